	.target	sm_103a

	.elftype	@"ET_EXEC"


//--------------------- .note.nv.tkinfo           --------------------------
	.section	.note.nv.tkinfo,"",@"SHT_NOTE"
	.sectionflags	@"SHF_NOTE_NV_TKINFO"
	.tkinfo
        /*0018*/ 	.word	0x00000002
        /*0030*/ 	.string	""
        /*0030*/ 	.string	"ptxas"
        /*0030*/ 	.string	"Cuda compilation tools, release 13.0, V13.0.88"
        /*0030*/ 	.string	"Build cuda_13.0.r13.0/compiler.36424714_0"
        /*0030*/ 	.string	"-arch sm_103a -m 64 "



//--------------------- .note.nv.cuinfo           --------------------------
	.section	.note.nv.cuinfo,"",@"SHT_NOTE"
	.sectionflags	@"SHF_NOTE_NV_CUINFO"
        /*0018*/ 	.short	0x0002
        /*001a*/ 	.short	0x0067
        /*001c*/ 	.short	0x0082
	.zero		2


//--------------------- .nv.info                  --------------------------
	.section	.nv.info,"",@"SHT_CUDA_INFO"
	.align	4


	//----- nvinfo : EIATTR_REGCOUNT
	.align		4
        /*0000*/ 	.byte	0x04, 0x2f
        /*0002*/ 	.short	(.L_10 - .L_9)
	.align		4
.L_9:
        /*0004*/ 	.word	index@(_ZN10layer_norm13ln_fwd_kernelINS_13Kernel_traitsIfffffjLj1536ELj1ELj4ELj1ELj16ENS_18Kernel_traits_baseILj1536EfffffjLj128EEEEELb1ELb1ELb1ELb1EEEvNS_9FwdParamsE)
        /*0008*/ 	.word	0x000000ee


	//----- nvinfo : EIATTR_FRAME_SIZE
	.align		4
.L_10:
        /*000c*/ 	.byte	0x04, 0x11
        /*000e*/ 	.short	(.L_12 - .L_11)
	.align		4
.L_11:
        /*0010*/ 	.word	index@(_ZN10layer_norm13ln_fwd_kernelINS_13Kernel_traitsIfffffjLj1536ELj1ELj4ELj1ELj16ENS_18Kernel_traits_baseILj1536EfffffjLj128EEEEELb1ELb1ELb1ELb1EEEvNS_9FwdParamsE)
        /*0014*/ 	.word	0x00000000


	//----- nvinfo : EIATTR_REGCOUNT
	.align		4
.L_12:
        /*0018*/ 	.byte	0x04, 0x2f
        /*001a*/ 	.short	(.L_14 - .L_13)
	.align		4
.L_13:
        /*001c*/ 	.word	index@(_ZN10layer_norm13ln_fwd_kernelINS_13Kernel_traitsIfffffjLj1536ELj1ELj4ELj1ELj16ENS_18Kernel_traits_baseILj1536EfffffjLj128EEEEELb1ELb1ELb1ELb0EEEvNS_9FwdParamsE)
        /*0020*/ 	.word	0x000000ec


	//----- nvinfo : EIATTR_FRAME_SIZE
	.align		4
.L_14:
        /*0024*/ 	.byte	0x04, 0x11
        /*0026*/ 	.short	(.L_16 - .L_15)
	.align		4
.L_15:
        /*0028*/ 	.word	index@(_ZN10layer_norm13ln_fwd_kernelINS_13Kernel_traitsIfffffjLj1536ELj1ELj4ELj1ELj16ENS_18Kernel_traits_baseILj1536EfffffjLj128EEEEELb1ELb1ELb1ELb0EEEvNS_9FwdParamsE)
        /*002c*/ 	.word	0x00000000


	//----- nvinfo : EIATTR_REGCOUNT
	.align		4
.L_16:
        /*0030*/ 	.byte	0x04, 0x2f
        /*0032*/ 	.short	(.L_18 - .L_17)
	.align		4
.L_17:
        /*0034*/ 	.word	index@(_ZN10layer_norm13ln_fwd_kernelINS_13Kernel_traitsIfffffjLj1536ELj1ELj4ELj1ELj16ENS_18Kernel_traits_baseILj1536EfffffjLj128EEEEELb1ELb1ELb0ELb1EEEvNS_9FwdParamsE)
        /*0038*/ 	.word	0x000000f2


	//----- nvinfo : EIATTR_FRAME_SIZE
	.align		4
.L_18:
        /*003c*/ 	.byte	0x04, 0x11
        /*003e*/ 	.short	(.L_20 - .L_19)
	.align		4
.L_19:
        /*0040*/ 	.word	index@(_ZN10layer_norm13ln_fwd_kernelINS_13Kernel_traitsIfffffjLj1536ELj1ELj4ELj1ELj16ENS_18Kernel_traits_baseILj1536EfffffjLj128EEEEELb1ELb1ELb0ELb1EEEvNS_9FwdParamsE)
        /*0044*/ 	.word	0x00000000


	//----- nvinfo : EIATTR_REGCOUNT
	.align		4
.L_20:
        /*0048*/ 	.byte	0x04, 0x2f
        /*004a*/ 	.short	(.L_22 - .L_21)
	.align		4
.L_21:
        /*004c*/ 	.word	index@(_ZN10layer_norm13ln_fwd_kernelINS_13Kernel_traitsIfffffjLj1536ELj1ELj4ELj1ELj16ENS_18Kernel_traits_baseILj1536EfffffjLj128EEEEELb1ELb1ELb0ELb0EEEvNS_9FwdParamsE)
        /*0050*/ 	.word	0x000000ea


	//----- nvinfo : EIATTR_FRAME_SIZE
	.align		4
.L_22:
        /*0054*/ 	.byte	0x04, 0x11
        /*0056*/ 	.short	(.L_24 - .L_23)
	.align		4
.L_23:
        /*0058*/ 	.word	index@(_ZN10layer_norm13ln_fwd_kernelINS_13Kernel_traitsIfffffjLj1536ELj1ELj4ELj1ELj16ENS_18Kernel_traits_baseILj1536EfffffjLj128EEEEELb1ELb1ELb0ELb0EEEvNS_9FwdParamsE)
        /*005c*/ 	.word	0x00000000


	//----- nvinfo : EIATTR_REGCOUNT
	.align		4
.L_24:
        /*0060*/ 	.byte	0x04, 0x2f
        /*0062*/ 	.short	(.L_26 - .L_25)
	.align		4
.L_25:
        /*0064*/ 	.word	index@(_ZN10layer_norm13ln_fwd_kernelINS_13Kernel_traitsIfffffjLj1536ELj1ELj4ELj1ELj16ENS_18Kernel_traits_baseILj1536EfffffjLj128EEEEELb1ELb0ELb1ELb1EEEvNS_9FwdParamsE)
        /*0068*/ 	.word	0x000000dc


	//----- nvinfo : EIATTR_FRAME_SIZE
	.align		4
.L_26:
        /*006c*/ 	.byte	0x04, 0x11
        /*006e*/ 	.short	(.L_28 - .L_27)
	.align		4
.L_27:
        /*0070*/ 	.word	index@(_ZN10layer_norm13ln_fwd_kernelINS_13Kernel_traitsIfffffjLj1536ELj1ELj4ELj1ELj16ENS_18Kernel_traits_baseILj1536EfffffjLj128EEEEELb1ELb0ELb1ELb1EEEvNS_9FwdParamsE)
        /*0074*/ 	.word	0x00000000


	//----- nvinfo : EIATTR_REGCOUNT
	.align		4
.L_28:
        /*0078*/ 	.byte	0x04, 0x2f
        /*007a*/ 	.short	(.L_30 - .L_29)
	.align		4
.L_29:
        /*007c*/ 	.word	index@(_ZN10layer_norm13ln_fwd_kernelINS_13Kernel_traitsIfffffjLj1536ELj1ELj4ELj1ELj16ENS_18Kernel_traits_baseILj1536EfffffjLj128EEEEELb1ELb0ELb1ELb0EEEvNS_9FwdParamsE)
        /*0080*/ 	.word	0x000000ba


	//----- nvinfo : EIATTR_FRAME_SIZE
	.align		4
.L_30:
        /*0084*/ 	.byte	0x04, 0x11
        /*0086*/ 	.short	(.L_32 - .L_31)
	.align		4
.L_31:
        /*0088*/ 	.word	index@(_ZN10layer_norm13ln_fwd_kernelINS_13Kernel_traitsIfffffjLj1536ELj1ELj4ELj1ELj16ENS_18Kernel_traits_baseILj1536EfffffjLj128EEEEELb1ELb0ELb1ELb0EEEvNS_9FwdParamsE)
        /*008c*/ 	.word	0x00000000


	//----- nvinfo : EIATTR_REGCOUNT
	.align		4
.L_32:
        /*0090*/ 	.byte	0x04, 0x2f
        /*0092*/ 	.short	(.L_34 - .L_33)
	.align		4
.L_33:
        /*0094*/ 	.word	index@(_ZN10layer_norm13ln_fwd_kernelINS_13Kernel_traitsIfffffjLj1536ELj1ELj4ELj1ELj16ENS_18Kernel_traits_baseILj1536EfffffjLj128EEEEELb1ELb0ELb0ELb1EEEvNS_9FwdParamsE)
        /*0098*/ 	.word	0x000000d8


	//----- nvinfo : EIATTR_FRAME_SIZE
	.align		4
.L_34:
        /*009c*/ 	.byte	0x04, 0x11
        /*009e*/ 	.short	(.L_36 - .L_35)
	.align		4
.L_35:
        /*00a0*/ 	.word	index@(_ZN10layer_norm13ln_fwd_kernelINS_13Kernel_traitsIfffffjLj1536ELj1ELj4ELj1ELj16ENS_18Kernel_traits_baseILj1536EfffffjLj128EEEEELb1ELb0ELb0ELb1EEEvNS_9FwdParamsE)
        /*00a4*/ 	.word	0x00000000


	//----- nvinfo : EIATTR_REGCOUNT
	.align		4
.L_36:
        /*00a8*/ 	.byte	0x04, 0x2f
        /*00aa*/ 	.short	(.L_38 - .L_37)
	.align		4
.L_37:
        /*00ac*/ 	.word	index@(_ZN10layer_norm13ln_fwd_kernelINS_13Kernel_traitsIfffffjLj1536ELj1ELj4ELj1ELj16ENS_18Kernel_traits_baseILj1536EfffffjLj128EEEEELb1ELb0ELb0ELb0EEEvNS_9FwdParamsE)
        /*00b0*/ 	.word	0x000000b0


	//----- nvinfo : EIATTR_FRAME_SIZE
	.align		4
.L_38:
        /*00b4*/ 	.byte	0x04, 0x11
        /*00b6*/ 	.short	(.L_40 - .L_39)
	.align		4
.L_39:
        /*00b8*/ 	.word	index@(_ZN10layer_norm13ln_fwd_kernelINS_13Kernel_traitsIfffffjLj1536ELj1ELj4ELj1ELj16ENS_18Kernel_traits_baseILj1536EfffffjLj128EEEEELb1ELb0ELb0ELb0EEEvNS_9FwdParamsE)
        /*00bc*/ 	.word	0x00000000


	//----- nvinfo : EIATTR_REGCOUNT
	.align		4
.L_40:
        /*00c0*/ 	.byte	0x04, 0x2f
        /*00c2*/ 	.short	(.L_42 - .L_41)
	.align		4
.L_41:
        /*00c4*/ 	.word	index@(_ZN10layer_norm13ln_fwd_kernelINS_13Kernel_traitsIfffffjLj1536ELj1ELj4ELj1ELj16ENS_18Kernel_traits_baseILj1536EfffffjLj128EEEEELb0ELb1ELb1ELb1EEEvNS_9FwdParamsE)
        /*00c8*/ 	.word	0x000000fe


	//----- nvinfo : EIATTR_FRAME_SIZE
	.align		4
.L_42:
        /*00cc*/ 	.byte	0x04, 0x11
        /*00ce*/ 	.short	(.L_44 - .L_43)
	.align		4
.L_43:
        /*00d0*/ 	.word	index@(_ZN10layer_norm13ln_fwd_kernelINS_13Kernel_traitsIfffffjLj1536ELj1ELj4ELj1ELj16ENS_18Kernel_traits_baseILj1536EfffffjLj128EEEEELb0ELb1ELb1ELb1EEEvNS_9FwdParamsE)
        /*00d4*/ 	.word	0x00000000


	//----- nvinfo : EIATTR_REGCOUNT
	.align		4
.L_44:
        /*00d8*/ 	.byte	0x04, 0x2f
        /*00da*/ 	.short	(.L_46 - .L_45)
	.align		4
.L_45:
        /*00dc*/ 	.word	index@(_ZN10layer_norm13ln_fwd_kernelINS_13Kernel_traitsIfffffjLj1536ELj1ELj4ELj1ELj16ENS_18Kernel_traits_baseILj1536EfffffjLj128EEEEELb0ELb1ELb1ELb0EEEvNS_9FwdParamsE)
        /*00e0*/ 	.word	0x000000e2


	//----- nvinfo : EIATTR_FRAME_SIZE
	.align		4
.L_46:
        /*00e4*/ 	.byte	0x04, 0x11
        /*00e6*/ 	.short	(.L_48 - .L_47)
	.align		4
.L_47:
        /*00e8*/ 	.word	index@(_ZN10layer_norm13ln_fwd_kernelINS_13Kernel_traitsIfffffjLj1536ELj1ELj4ELj1ELj16ENS_18Kernel_traits_baseILj1536EfffffjLj128EEEEELb0ELb1ELb1ELb0EEEvNS_9FwdParamsE)
        /*00ec*/ 	.word	0x00000000


	//----- nvinfo : EIATTR_REGCOUNT
	.align		4
.L_48:
        /*00f0*/ 	.byte	0x04, 0x2f
        /*00f2*/ 	.short	(.L_50 - .L_49)
	.align		4
.L_49:
        /*00f4*/ 	.word	index@(_ZN10layer_norm13ln_fwd_kernelINS_13Kernel_traitsIfffffjLj1536ELj1ELj4ELj1ELj16ENS_18Kernel_traits_baseILj1536EfffffjLj128EEEEELb0ELb1ELb0ELb1EEEvNS_9FwdParamsE)
        /*00f8*/ 	.word	0x000000fa


	//----- nvinfo : EIATTR_FRAME_SIZE
	.align		4
.L_50:
        /*00fc*/ 	.byte	0x04, 0x11
        /*00fe*/ 	.short	(.L_52 - .L_51)
	.align		4
.L_51:
        /*0100*/ 	.word	index@(_ZN10layer_norm13ln_fwd_kernelINS_13Kernel_traitsIfffffjLj1536ELj1ELj4ELj1ELj16ENS_18Kernel_traits_baseILj1536EfffffjLj128EEEEELb0ELb1ELb0ELb1EEEvNS_9FwdParamsE)
        /*0104*/ 	.word	0x00000000


	//----- nvinfo : EIATTR_REGCOUNT
	.align		4
.L_52:
        /*0108*/ 	.byte	0x04, 0x2f
        /*010a*/ 	.short	(.L_54 - .L_53)
	.align		4
.L_53:
        /*010c*/ 	.word	index@(_ZN10layer_norm13ln_fwd_kernelINS_13Kernel_traitsIfffffjLj1536ELj1ELj4ELj1ELj16ENS_18Kernel_traits_baseILj1536EfffffjLj128EEEEELb0ELb1ELb0ELb0EEEvNS_9FwdParamsE)
        /*0110*/ 	.word	0x000000da


	//----- nvinfo : EIATTR_FRAME_SIZE
	.align		4
.L_54:
        /*0114*/ 	.byte	0x04, 0x11
        /*0116*/ 	.short	(.L_56 - .L_55)
	.align		4
.L_55:
        /*0118*/ 	.word	index@(_ZN10layer_norm13ln_fwd_kernelINS_13Kernel_traitsIfffffjLj1536ELj1ELj4ELj1ELj16ENS_18Kernel_traits_baseILj1536EfffffjLj128EEEEELb0ELb1ELb0ELb0EEEvNS_9FwdParamsE)
        /*011c*/ 	.word	0x00000000


	//----- nvinfo : EIATTR_REGCOUNT
	.align		4
.L_56:
        /*0120*/ 	.byte	0x04, 0x2f
        /*0122*/ 	.short	(.L_58 - .L_57)
	.align		4
.L_57:
        /*0124*/ 	.word	index@(_ZN10layer_norm13ln_fwd_kernelINS_13Kernel_traitsIfffffjLj1536ELj1ELj4ELj1ELj16ENS_18Kernel_traits_baseILj1536EfffffjLj128EEEEELb0ELb0ELb1ELb1EEEvNS_9FwdParamsE)
        /*0128*/ 	.word	0x000000a7


	//----- nvinfo : EIATTR_FRAME_SIZE
	.align		4
.L_58:
        /*012c*/ 	.byte	0x04, 0x11
        /*012e*/ 	.short	(.L_60 - .L_59)
	.align		4
.L_59:
        /*0130*/ 	.word	index@(_ZN10layer_norm13ln_fwd_kernelINS_13Kernel_traitsIfffffjLj1536ELj1ELj4ELj1ELj16ENS_18Kernel_traits_baseILj1536EfffffjLj128EEEEELb0ELb0ELb1ELb1EEEvNS_9FwdParamsE)
        /*0134*/ 	.word	0x00000000


	//----- nvinfo : EIATTR_REGCOUNT
	.align		4
.L_60:
        /*0138*/ 	.byte	0x04, 0x2f
        /*013a*/ 	.short	(.L_62 - .L_61)
	.align		4
.L_61:
        /*013c*/ 	.word	index@(_ZN10layer_norm13ln_fwd_kernelINS_13Kernel_traitsIfffffjLj1536ELj1ELj4ELj1ELj16ENS_18Kernel_traits_baseILj1536EfffffjLj128EEEEELb0ELb0ELb1ELb0EEEvNS_9FwdParamsE)
        /*0140*/ 	.word	0x000000a8


	//----- nvinfo : EIATTR_FRAME_SIZE
	.align		4
.L_62:
        /*0144*/ 	.byte	0x04, 0x11
        /*0146*/ 	.short	(.L_64 - .L_63)
	.align		4
.L_63:
        /*0148*/ 	.word	index@(_ZN10layer_norm13ln_fwd_kernelINS_13Kernel_traitsIfffffjLj1536ELj1ELj4ELj1ELj16ENS_18Kernel_traits_baseILj1536EfffffjLj128EEEEELb0ELb0ELb1ELb0EEEvNS_9FwdParamsE)
        /*014c*/ 	.word	0x00000000


	//----- nvinfo : EIATTR_REGCOUNT
	.align		4
.L_64:
        /*0150*/ 	.byte	0x04, 0x2f
        /*0152*/ 	.short	(.L_66 - .L_65)
	.align		4
.L_65:
        /*0154*/ 	.word	index@(_ZN10layer_norm13ln_fwd_kernelINS_13Kernel_traitsIfffffjLj1536ELj1ELj4ELj1ELj16ENS_18Kernel_traits_baseILj1536EfffffjLj128EEEEELb0ELb0ELb0ELb1EEEvNS_9FwdParamsE)
        /*0158*/ 	.word	0x000000c6


	//----- nvinfo : EIATTR_FRAME_SIZE
	.align		4
.L_66:
        /*015c*/ 	.byte	0x04, 0x11
        /*015e*/ 	.short	(.L_68 - .L_67)
	.align		4
.L_67:
        /*0160*/ 	.word	index@(_ZN10layer_norm13ln_fwd_kernelINS_13Kernel_traitsIfffffjLj1536ELj1ELj4ELj1ELj16ENS_18Kernel_traits_baseILj1536EfffffjLj128EEEEELb0ELb0ELb0ELb1EEEvNS_9FwdParamsE)
        /*0164*/ 	.word	0x00000000


	//----- nvinfo : EIATTR_REGCOUNT
	.align		4
.L_68:
        /*0168*/ 	.byte	0x04, 0x2f
        /*016a*/ 	.short	(.L_70 - .L_69)
	.align		4
.L_69:
        /*016c*/ 	.word	index@(_ZN10layer_norm13ln_fwd_kernelINS_13Kernel_traitsIfffffjLj1536ELj1ELj4ELj1ELj16ENS_18Kernel_traits_baseILj1536EfffffjLj128EEEEELb0ELb0ELb0ELb0EEEvNS_9FwdParamsE)
        /*0170*/ 	.word	0x000000aa


	//----- nvinfo : EIATTR_FRAME_SIZE
	.align		4
.L_70:
        /*0174*/ 	.byte	0x04, 0x11
        /*0176*/ 	.short	(.L_72 - .L_71)
	.align		4
.L_71:
        /*0178*/ 	.word	index@(_ZN10layer_norm13ln_fwd_kernelINS_13Kernel_traitsIfffffjLj1536ELj1ELj4ELj1ELj16ENS_18Kernel_traits_baseILj1536EfffffjLj128EEEEELb0ELb0ELb0ELb0EEEvNS_9FwdParamsE)
        /*017c*/ 	.word	0x00000000


	//----- nvinfo : EIATTR_REGCOUNT
	.align		4
.L_72:
        /*0180*/ 	.byte	0x04, 0x2f
        /*0182*/ 	.short	(.L_74 - .L_73)
	.align		4
.L_73:
        /*0184*/ 	.word	index@(_ZN10layer_norm13ln_fwd_kernelINS_13Kernel_traitsI6__halfffffjLj1536ELj1ELj4ELj1ELj16ENS_18Kernel_traits_baseILj1536ES2_ffffjLj128EEEEELb1ELb1ELb1ELb1EEEvNS_9FwdParamsE)
        /*0188*/ 	.word	0x000000a8


	//----- nvinfo : EIATTR_FRAME_SIZE
	.align		4
.L_74:
        /*018c*/ 	.byte	0x04, 0x11
        /*018e*/ 	.short	(.L_76 - .L_75)
	.align		4
.L_75:
        /*0190*/ 	.word	index@(_ZN10layer_norm13ln_fwd_kernelINS_13Kernel_traitsI6__halfffffjLj1536ELj1ELj4ELj1ELj16ENS_18Kernel_traits_baseILj1536ES2_ffffjLj128EEEEELb1ELb1ELb1ELb1EEEvNS_9FwdParamsE)
        /*0194*/ 	.word	0x00000000


	//----- nvinfo : EIATTR_REGCOUNT
	.align		4
.L_76:
        /*0198*/ 	.byte	0x04, 0x2f
        /*019a*/ 	.short	(.L_78 - .L_77)
	.align		4
.L_77:
        /*019c*/ 	.word	index@(_ZN10layer_norm13ln_fwd_kernelINS_13Kernel_traitsI6__halfffffjLj1536ELj1ELj4ELj1ELj16ENS_18Kernel_traits_baseILj1536ES2_ffffjLj128EEEEELb1ELb1ELb1ELb0EEEvNS_9FwdParamsE)
        /*01a0*/ 	.word	0x000000be


	//----- nvinfo : EIATTR_FRAME_SIZE
	.align		4
.L_78:
        /*01a4*/ 	.byte	0x04, 0x11
        /*01a6*/ 	.short	(.L_80 - .L_79)
	.align		4
.L_79:
        /*01a8*/ 	.word	index@(_ZN10layer_norm13ln_fwd_kernelINS_13Kernel_traitsI6__halfffffjLj1536ELj1ELj4ELj1ELj16ENS_18Kernel_traits_baseILj1536ES2_ffffjLj128EEEEELb1ELb1ELb1ELb0EEEvNS_9FwdParamsE)
        /*01ac*/ 	.word	0x00000000


	//----- nvinfo : EIATTR_REGCOUNT
	.align		4
.L_80:
        /*01b0*/ 	.byte	0x04, 0x2f
        /*01b2*/ 	.short	(.L_82 - .L_81)
	.align		4
.L_81:
        /*01b4*/ 	.word	index@(_ZN10layer_norm13ln_fwd_kernelINS_13Kernel_traitsI6__halfffffjLj1536ELj1ELj4ELj1ELj16ENS_18Kernel_traits_baseILj1536ES2_ffffjLj128EEEEELb1ELb1ELb0ELb1EEEvNS_9FwdParamsE)
        /*01b8*/ 	.word	0x000000d9


	//----- nvinfo : EIATTR_FRAME_SIZE
	.align		4
.L_82:
        /*01bc*/ 	.byte	0x04, 0x11
        /*01be*/ 	.short	(.L_84 - .L_83)
	.align		4
.L_83:
        /*01c0*/ 	.word	index@(_ZN10layer_norm13ln_fwd_kernelINS_13Kernel_traitsI6__halfffffjLj1536ELj1ELj4ELj1ELj16ENS_18Kernel_traits_baseILj1536ES2_ffffjLj128EEEEELb1ELb1ELb0ELb1EEEvNS_9FwdParamsE)
        /*01c4*/ 	.word	0x00000000


	//----- nvinfo : EIATTR_REGCOUNT
	.align		4
.L_84:
        /*01c8*/ 	.byte	0x04, 0x2f
        /*01ca*/ 	.short	(.L_86 - .L_85)
	.align		4
.L_85:
        /*01cc*/ 	.word	index@(_ZN10layer_norm13ln_fwd_kernelINS_13Kernel_traitsI6__halfffffjLj1536ELj1ELj4ELj1ELj16ENS_18Kernel_traits_baseILj1536ES2_ffffjLj128EEEEELb1ELb1ELb0ELb0EEEvNS_9FwdParamsE)
        /*01d0*/ 	.word	0x000000a8


	//----- nvinfo : EIATTR_FRAME_SIZE
	.align		4
.L_86:
        /*01d4*/ 	.byte	0x04, 0x11
        /*01d6*/ 	.short	(.L_88 - .L_87)
	.align		4
.L_87:
        /*01d8*/ 	.word	index@(_ZN10layer_norm13ln_fwd_kernelINS_13Kernel_traitsI6__halfffffjLj1536ELj1ELj4ELj1ELj16ENS_18Kernel_traits_baseILj1536ES2_ffffjLj128EEEEELb1ELb1ELb0ELb0EEEvNS_9FwdParamsE)
        /*01dc*/ 	.word	0x00000008


	//----- nvinfo : EIATTR_REGCOUNT
	.align		4
.L_88:
        /*01e0*/ 	.byte	0x04, 0x2f
        /*01e2*/ 	.short	(.L_90 - .L_89)
	.align		4
.L_89:
        /*01e4*/ 	.word	index@(_ZN10layer_norm13ln_fwd_kernelINS_13Kernel_traitsI6__halfffffjLj1536ELj1ELj4ELj1ELj16ENS_18Kernel_traits_baseILj1536ES2_ffffjLj128EEEEELb1ELb0ELb1ELb1EEEvNS_9FwdParamsE)
        /*01e8*/ 	.word	0x000000a7


	//----- nvinfo : EIATTR_FRAME_SIZE
	.align		4
.L_90:
        /*01ec*/ 	.byte	0x04, 0x11
        /*01ee*/ 	.short	(.L_92 - .L_91)
	.align		4
.L_91:
        /*01f0*/ 	.word	index@(_ZN10layer_norm13ln_fwd_kernelINS_13Kernel_traitsI6__halfffffjLj1536ELj1ELj4ELj1ELj16ENS_18Kernel_traits_baseILj1536ES2_ffffjLj128EEEEELb1ELb0ELb1ELb1EEEvNS_9FwdParamsE)
        /*01f4*/ 	.word	0x00000000


	//----- nvinfo : EIATTR_REGCOUNT
	.align		4
.L_92:
        /*01f8*/ 	.byte	0x04, 0x2f
        /*01fa*/ 	.short	(.L_94 - .L_93)
	.align		4
.L_93:
        /*01fc*/ 	.word	index@(_ZN10layer_norm13ln_fwd_kernelINS_13Kernel_traitsI6__halfffffjLj1536ELj1ELj4ELj1ELj16ENS_18Kernel_traits_baseILj1536ES2_ffffjLj128EEEEELb1ELb0ELb1ELb0EEEvNS_9FwdParamsE)
        /*0200*/ 	.word	0x000000a6


	//----- nvinfo : EIATTR_FRAME_SIZE
	.align		4
.L_94:
        /*0204*/ 	.byte	0x04, 0x11
        /*0206*/ 	.short	(.L_96 - .L_95)
	.align		4
.L_95:
        /*0208*/ 	.word	index@(_ZN10layer_norm13ln_fwd_kernelINS_13Kernel_traitsI6__halfffffjLj1536ELj1ELj4ELj1ELj16ENS_18Kernel_traits_baseILj1536ES2_ffffjLj128EEEEELb1ELb0ELb1ELb0EEEvNS_9FwdParamsE)
        /*020c*/ 	.word	0x00000000


	//----- nvinfo : EIATTR_REGCOUNT
	.align		4
.L_96:
        /*0210*/ 	.byte	0x04, 0x2f
        /*0212*/ 	.short	(.L_98 - .L_97)
	.align		4
.L_97:
        /*0214*/ 	.word	index@(_ZN10layer_norm13ln_fwd_kernelINS_13Kernel_traitsI6__halfffffjLj1536ELj1ELj4ELj1ELj16ENS_18Kernel_traits_baseILj1536ES2_ffffjLj128EEEEELb1ELb0ELb0ELb1EEEvNS_9FwdParamsE)
        /*0218*/ 	.word	0x000000a8


	//----- nvinfo : EIATTR_FRAME_SIZE
	.align		4
.L_98:
        /*021c*/ 	.byte	0x04, 0x11
        /*021e*/ 	.short	(.L_100 - .L_99)
	.align		4
.L_99:
        /*0220*/ 	.word	index@(_ZN10layer_norm13ln_fwd_kernelINS_13Kernel_traitsI6__halfffffjLj1536ELj1ELj4ELj1ELj16ENS_18Kernel_traits_baseILj1536ES2_ffffjLj128EEEEELb1ELb0ELb0ELb1EEEvNS_9FwdParamsE)
        /*0224*/ 	.word	0x00000008


	//----- nvinfo : EIATTR_REGCOUNT
	.align		4
.L_100:
        /*0228*/ 	.byte	0x04, 0x2f
        /*022a*/ 	.short	(.L_102 - .L_101)
	.align		4
.L_101:
        /*022c*/ 	.word	index@(_ZN10layer_norm13ln_fwd_kernelINS_13Kernel_traitsI6__halfffffjLj1536ELj1ELj4ELj1ELj16ENS_18Kernel_traits_baseILj1536ES2_ffffjLj128EEEEELb1ELb0ELb0ELb0EEEvNS_9FwdParamsE)
        /*0230*/ 	.word	0x0000009e


	//----- nvinfo : EIATTR_FRAME_SIZE
	.align		4
.L_102:
        /*0234*/ 	.byte	0x04, 0x11
        /*0236*/ 	.short	(.L_104 - .L_103)
	.align		4
.L_103:
        /*0238*/ 	.word	index@(_ZN10layer_norm13ln_fwd_kernelINS_13Kernel_traitsI6__halfffffjLj1536ELj1ELj4ELj1ELj16ENS_18Kernel_traits_baseILj1536ES2_ffffjLj128EEEEELb1ELb0ELb0ELb0EEEvNS_9FwdParamsE)
        /*023c*/ 	.word	0x00000000


	//----- nvinfo : EIATTR_REGCOUNT
	.align		4
.L_104:
        /*0240*/ 	.byte	0x04, 0x2f
        /*0242*/ 	.short	(.L_106 - .L_105)
	.align		4
.L_105:
        /*0244*/ 	.word	index@(_ZN10layer_norm13ln_fwd_kernelINS_13Kernel_traitsI6__halfffffjLj1536ELj1ELj4ELj1ELj16ENS_18Kernel_traits_baseILj1536ES2_ffffjLj128EEEEELb0ELb1ELb1ELb1EEEvNS_9FwdParamsE)
        /*0248*/ 	.word	0x0000009e


	//----- nvinfo : EIATTR_FRAME_SIZE
	.align		4
.L_106:
        /*024c*/ 	.byte	0x04, 0x11
        /*024e*/ 	.short	(.L_108 - .L_107)
	.align		4
.L_107:
        /*0250*/ 	.word	index@(_ZN10layer_norm13ln_fwd_kernelINS_13Kernel_traitsI6__halfffffjLj1536ELj1ELj4ELj1ELj16ENS_18Kernel_traits_baseILj1536ES2_ffffjLj128EEEEELb0ELb1ELb1ELb1EEEvNS_9FwdParamsE)
        /*0254*/ 	.word	0x00000000


	//----- nvinfo : EIATTR_REGCOUNT
	.align		4
.L_108:
        /*0258*/ 	.byte	0x04, 0x2f
        /*025a*/ 	.short	(.L_110 - .L_109)
	.align		4
.L_109:
        /*025c*/ 	.word	index@(_ZN10layer_norm13ln_fwd_kernelINS_13Kernel_traitsI6__halfffffjLj1536ELj1ELj4ELj1ELj16ENS_18Kernel_traits_baseILj1536ES2_ffffjLj128EEEEELb0ELb1ELb1ELb0EEEvNS_9FwdParamsE)
        /*0260*/ 	.word	0x000000b6


	//----- nvinfo : EIATTR_FRAME_SIZE
	.align		4
.L_110:
        /*0264*/ 	.byte	0x04, 0x11
        /*0266*/ 	.short	(.L_112 - .L_111)
	.align		4
.L_111:
        /*0268*/ 	.word	index@(_ZN10layer_norm13ln_fwd_kernelINS_13Kernel_traitsI6__halfffffjLj1536ELj1ELj4ELj1ELj16ENS_18Kernel_traits_baseILj1536ES2_ffffjLj128EEEEELb0ELb1ELb1ELb0EEEvNS_9FwdParamsE)
        /*026c*/ 	.word	0x00000000


	//----- nvinfo : EIATTR_REGCOUNT
	.align		4
.L_112:
        /*0270*/ 	.byte	0x04, 0x2f
        /*0272*/ 	.short	(.L_114 - .L_113)
	.align		4
.L_113:
        /*0274*/ 	.word	index@(_ZN10layer_norm13ln_fwd_kernelINS_13Kernel_traitsI6__halfffffjLj1536ELj1ELj4ELj1ELj16ENS_18Kernel_traits_baseILj1536ES2_ffffjLj128EEEEELb0ELb1ELb0ELb1EEEvNS_9FwdParamsE)
        /*0278*/ 	.word	0x000000a8


	//----- nvinfo : EIATTR_FRAME_SIZE
	.align		4
.L_114:
        /*027c*/ 	.byte	0x04, 0x11
        /*027e*/ 	.short	(.L_116 - .L_115)
	.align		4
.L_115:
        /*0280*/ 	.word	index@(_ZN10layer_norm13ln_fwd_kernelINS_13Kernel_traitsI6__halfffffjLj1536ELj1ELj4ELj1ELj16ENS_18Kernel_traits_baseILj1536ES2_ffffjLj128EEEEELb0ELb1ELb0ELb1EEEvNS_9FwdParamsE)
        /*0284*/ 	.word	0x00000000


	//----- nvinfo : EIATTR_REGCOUNT
	.align		4
.L_116:
        /*0288*/ 	.byte	0x04, 0x2f
        /*028a*/ 	.short	(.L_118 - .L_117)
	.align		4
.L_117:
        /*028c*/ 	.word	index@(_ZN10layer_norm13ln_fwd_kernelINS_13Kernel_traitsI6__halfffffjLj1536ELj1ELj4ELj1ELj16ENS_18Kernel_traits_baseILj1536ES2_ffffjLj128EEEEELb0ELb1ELb0ELb0EEEvNS_9FwdParamsE)
        /*0290*/ 	.word	0x000000a2


	//----- nvinfo : EIATTR_FRAME_SIZE
	.align		4
.L_118:
        /*0294*/ 	.byte	0x04, 0x11
        /*0296*/ 	.short	(.L_120 - .L_119)
	.align		4
.L_119:
        /*0298*/ 	.word	index@(_ZN10layer_norm13ln_fwd_kernelINS_13Kernel_traitsI6__halfffffjLj1536ELj1ELj4ELj1ELj16ENS_18Kernel_traits_baseILj1536ES2_ffffjLj128EEEEELb0ELb1ELb0ELb0EEEvNS_9FwdParamsE)
        /*029c*/ 	.word	0x00000000


	//----- nvinfo : EIATTR_REGCOUNT
	.align		4
.L_120:
        /*02a0*/ 	.byte	0x04, 0x2f
        /*02a2*/ 	.short	(.L_122 - .L_121)
	.align		4
.L_121:
        /*02a4*/ 	.word	index@(_ZN10layer_norm13ln_fwd_kernelINS_13Kernel_traitsI6__halfffffjLj1536ELj1ELj4ELj1ELj16ENS_18Kernel_traits_baseILj1536ES2_ffffjLj128EEEEELb0ELb0ELb1ELb1EEEvNS_9FwdParamsE)
        /*02a8*/ 	.word	0x0000007e


	//----- nvinfo : EIATTR_FRAME_SIZE
	.align		4
.L_122:
        /*02ac*/ 	.byte	0x04, 0x11
        /*02ae*/ 	.short	(.L_124 - .L_123)
	.align		4
.L_123:
        /*02b0*/ 	.word	index@(_ZN10layer_norm13ln_fwd_kernelINS_13Kernel_traitsI6__halfffffjLj1536ELj1ELj4ELj1ELj16ENS_18Kernel_traits_baseILj1536ES2_ffffjLj128EEEEELb0ELb0ELb1ELb1EEEvNS_9FwdParamsE)
        /*02b4*/ 	.word	0x00000000


	//----- nvinfo : EIATTR_REGCOUNT
	.align		4
.L_124:
        /*02b8*/ 	.byte	0x04, 0x2f
        /*02ba*/ 	.short	(.L_126 - .L_125)
	.align		4
.L_125:
        /*02bc*/ 	.word	index@(_ZN10layer_norm13ln_fwd_kernelINS_13Kernel_traitsI6__halfffffjLj1536ELj1ELj4ELj1ELj16ENS_18Kernel_traits_baseILj1536ES2_ffffjLj128EEEEELb0ELb0ELb1ELb0EEEvNS_9FwdParamsE)
        /*02c0*/ 	.word	0x0000008d


	//----- nvinfo : EIATTR_FRAME_SIZE
	.align		4
.L_126:
        /*02c4*/ 	.byte	0x04, 0x11
        /*02c6*/ 	.short	(.L_128 - .L_127)
	.align		4
.L_127:
        /*02c8*/ 	.word	index@(_ZN10layer_norm13ln_fwd_kernelINS_13Kernel_traitsI6__halfffffjLj1536ELj1ELj4ELj1ELj16ENS_18Kernel_traits_baseILj1536ES2_ffffjLj128EEEEELb0ELb0ELb1ELb0EEEvNS_9FwdParamsE)
        /*02cc*/ 	.word	0x00000000


	//----- nvinfo : EIATTR_REGCOUNT
	.align		4
.L_128:
        /*02d0*/ 	.byte	0x04, 0x2f
        /*02d2*/ 	.short	(.L_130 - .L_129)
	.align		4
.L_129:
        /*02d4*/ 	.word	index@(_ZN10layer_norm13ln_fwd_kernelINS_13Kernel_traitsI6__halfffffjLj1536ELj1ELj4ELj1ELj16ENS_18Kernel_traits_baseILj1536ES2_ffffjLj128EEEEELb0ELb0ELb0ELb1EEEvNS_9FwdParamsE)
        /*02d8*/ 	.word	0x0000009e


	//----- nvinfo : EIATTR_FRAME_SIZE
	.align		4
.L_130:
        /*02dc*/ 	.byte	0x04, 0x11
        /*02de*/ 	.short	(.L_132 - .L_131)
	.align		4
.L_131:
        /*02e0*/ 	.word	index@(_ZN10layer_norm13ln_fwd_kernelINS_13Kernel_traitsI6__halfffffjLj1536ELj1ELj4ELj1ELj16ENS_18Kernel_traits_baseILj1536ES2_ffffjLj128EEEEELb0ELb0ELb0ELb1EEEvNS_9FwdParamsE)
        /*02e4*/ 	.word	0x00000000


	//----- nvinfo : EIATTR_REGCOUNT
	.align		4
.L_132:
        /*02e8*/ 	.byte	0x04, 0x2f
        /*02ea*/ 	.short	(.L_134 - .L_133)
	.align		4
.L_133:
        /*02ec*/ 	.word	index@(_ZN10layer_norm13ln_fwd_kernelINS_13Kernel_traitsI6__halfffffjLj1536ELj1ELj4ELj1ELj16ENS_18Kernel_traits_baseILj1536ES2_ffffjLj128EEEEELb0ELb0ELb0ELb0EEEvNS_9FwdParamsE)
        /*02f0*/ 	.word	0x0000008b


	//----- nvinfo : EIATTR_FRAME_SIZE
	.align		4
.L_134:
        /*02f4*/ 	.byte	0x04, 0x11
        /*02f6*/ 	.short	(.L_136 - .L_135)
	.align		4
.L_135:
        /*02f8*/ 	.word	index@(_ZN10layer_norm13ln_fwd_kernelINS_13Kernel_traitsI6__halfffffjLj1536ELj1ELj4ELj1ELj16ENS_18Kernel_traits_baseILj1536ES2_ffffjLj128EEEEELb0ELb0ELb0ELb0EEEvNS_9FwdParamsE)
        /*02fc*/ 	.word	0x00000000


	//----- nvinfo : EIATTR_REGCOUNT
	.align		4
.L_136:
        /*0300*/ 	.byte	0x04, 0x2f
        /*0302*/ 	.short	(.L_138 - .L_137)
	.align		4
.L_137:
        /*0304*/ 	.word	index@(_ZN10layer_norm13ln_fwd_kernelINS_13Kernel_traitsIf6__halffS2_fjLj1536ELj1ELj4ELj1ELj16ENS_18Kernel_traits_baseILj1536EfS2_fS2_fjLj128EEEEELb1ELb1ELb1ELb1EEEvNS_9FwdParamsE)
        /*0308*/ 	.word	0x000000ff


	//----- nvinfo : EIATTR_FRAME_SIZE
	.align		4
.L_138:
        /*030c*/ 	.byte	0x04, 0x11
        /*030e*/ 	.short	(.L_140 - .L_139)
	.align		4
.L_139:
        /*0310*/ 	.word	index@(_ZN10layer_norm13ln_fwd_kernelINS_13Kernel_traitsIf6__halffS2_fjLj1536ELj1ELj4ELj1ELj16ENS_18Kernel_traits_baseILj1536EfS2_fS2_fjLj128EEEEELb1ELb1ELb1ELb1EEEvNS_9FwdParamsE)
        /*0314*/ 	.word	0x00000000


	//----- nvinfo : EIATTR_REGCOUNT
	.align		4
.L_140:
        /*0318*/ 	.byte	0x04, 0x2f
        /*031a*/ 	.short	(.L_142 - .L_141)
	.align		4
.L_141:
        /*031c*/ 	.word	index@(_ZN10layer_norm13ln_fwd_kernelINS_13Kernel_traitsIf6__halffS2_fjLj1536ELj1ELj4ELj1ELj16ENS_18Kernel_traits_baseILj1536EfS2_fS2_fjLj128EEEEELb1ELb1ELb1ELb0EEEvNS_9FwdParamsE)
        /*0320*/ 	.word	0x000000fa


	//----- nvinfo : EIATTR_FRAME_SIZE
	.align		4
.L_142:
        /*0324*/ 	.byte	0x04, 0x11
        /*0326*/ 	.short	(.L_144 - .L_143)
	.align		4
.L_143:
        /*0328*/ 	.word	index@(_ZN10layer_norm13ln_fwd_kernelINS_13Kernel_traitsIf6__halffS2_fjLj1536ELj1ELj4ELj1ELj16ENS_18Kernel_traits_baseILj1536EfS2_fS2_fjLj128EEEEELb1ELb1ELb1ELb0EEEvNS_9FwdParamsE)
        /*032c*/ 	.word	0x00000000


	//----- nvinfo : EIATTR_REGCOUNT
	.align		4
.L_144:
        /*0330*/ 	.byte	0x04, 0x2f
        /*0332*/ 	.short	(.L_146 - .L_145)
	.align		4
.L_145:
        /*0334*/ 	.word	index@(_ZN10layer_norm13ln_fwd_kernelINS_13Kernel_traitsIf6__halffS2_fjLj1536ELj1ELj4ELj1ELj16ENS_18Kernel_traits_baseILj1536EfS2_fS2_fjLj128EEEEELb1ELb1ELb0ELb1EEEvNS_9FwdParamsE)
        /*0338*/ 	.word	0x000000f3


	//----- nvinfo : EIATTR_FRAME_SIZE
	.align		4
.L_146:
        /*033c*/ 	.byte	0x04, 0x11
        /*033e*/ 	.short	(.L_148 - .L_147)
	.align		4
.L_147:
        /*0340*/ 	.word	index@(_ZN10layer_norm13ln_fwd_kernelINS_13Kernel_traitsIf6__halffS2_fjLj1536ELj1ELj4ELj1ELj16ENS_18Kernel_traits_baseILj1536EfS2_fS2_fjLj128EEEEELb1ELb1ELb0ELb1EEEvNS_9FwdParamsE)
        /*0344*/ 	.word	0x00000000


	//----- nvinfo : EIATTR_REGCOUNT
	.align		4
.L_148:
        /*0348*/ 	.byte	0x04, 0x2f
        /*034a*/ 	.short	(.L_150 - .L_149)
	.align		4
.L_149:
        /*034c*/ 	.word	index@(_ZN10layer_norm13ln_fwd_kernelINS_13Kernel_traitsIf6__halffS2_fjLj1536ELj1ELj4ELj1ELj16ENS_18Kernel_traits_baseILj1536EfS2_fS2_fjLj128EEEEELb1ELb1ELb0ELb0EEEvNS_9FwdParamsE)
        /*0350*/ 	.word	0x000000eb


	//----- nvinfo : EIATTR_FRAME_SIZE
	.align		4
.L_150:
        /*0354*/ 	.byte	0x04, 0x11
        /*0356*/ 	.short	(.L_152 - .L_151)
	.align		4
.L_151:
        /*0358*/ 	.word	index@(_ZN10layer_norm13ln_fwd_kernelINS_13Kernel_traitsIf6__halffS2_fjLj1536ELj1ELj4ELj1ELj16ENS_18Kernel_traits_baseILj1536EfS2_fS2_fjLj128EEEEELb1ELb1ELb0ELb0EEEvNS_9FwdParamsE)
        /*035c*/ 	.word	0x00000000


	//----- nvinfo : EIATTR_REGCOUNT
	.align		4
.L_152:
        /*0360*/ 	.byte	0x04, 0x2f
        /*0362*/ 	.short	(.L_154 - .L_153)
	.align		4
.L_153:
        /*0364*/ 	.word	index@(_ZN10layer_norm13ln_fwd_kernelINS_13Kernel_traitsIf6__halffS2_fjLj1536ELj1ELj4ELj1ELj16ENS_18Kernel_traits_baseILj1536EfS2_fS2_fjLj128EEEEELb1ELb0ELb1ELb1EEEvNS_9FwdParamsE)
        /*0368*/ 	.word	0x000000dc


	//----- nvinfo : EIATTR_FRAME_SIZE
	.align		4
.L_154:
        /*036c*/ 	.byte	0x04, 0x11
        /*036e*/ 	.short	(.L_156 - .L_155)
	.align		4
.L_155:
        /*0370*/ 	.word	index@(_ZN10layer_norm13ln_fwd_kernelINS_13Kernel_traitsIf6__halffS2_fjLj1536ELj1ELj4ELj1ELj16ENS_18Kernel_traits_baseILj1536EfS2_fS2_fjLj128EEEEELb1ELb0ELb1ELb1EEEvNS_9FwdParamsE)
        /*0374*/ 	.word	0x00000000


	//----- nvinfo : EIATTR_REGCOUNT
	.align		4
.L_156:
        /*0378*/ 	.byte	0x04, 0x2f
        /*037a*/ 	.short	(.L_158 - .L_157)
	.align		4
.L_157:
        /*037c*/ 	.word	index@(_ZN10layer_norm13ln_fwd_kernelINS_13Kernel_traitsIf6__halffS2_fjLj1536ELj1ELj4ELj1ELj16ENS_18Kernel_traits_baseILj1536EfS2_fS2_fjLj128EEEEELb1ELb0ELb1ELb0EEEvNS_9FwdParamsE)
        /*0380*/ 	.word	0x000000c6


	//----- nvinfo : EIATTR_FRAME_SIZE
	.align		4
.L_158:
        /*0384*/ 	.byte	0x04, 0x11
        /*0386*/ 	.short	(.L_160 - .L_159)
	.align		4
.L_159:
        /*0388*/ 	.word	index@(_ZN10layer_norm13ln_fwd_kernelINS_13Kernel_traitsIf6__halffS2_fjLj1536ELj1ELj4ELj1ELj16ENS_18Kernel_traits_baseILj1536EfS2_fS2_fjLj128EEEEELb1ELb0ELb1ELb0EEEvNS_9FwdParamsE)
        /*038c*/ 	.word	0x00000000


	//----- nvinfo : EIATTR_REGCOUNT
	.align		4
.L_160:
        /*0390*/ 	.byte	0x04, 0x2f
        /*0392*/ 	.short	(.L_162 - .L_161)
	.align		4
.L_161:
        /*0394*/ 	.word	index@(_ZN10layer_norm13ln_fwd_kernelINS_13Kernel_traitsIf6__halffS2_fjLj1536ELj1ELj4ELj1ELj16ENS_18Kernel_traits_baseILj1536EfS2_fS2_fjLj128EEEEELb1ELb0ELb0ELb1EEEvNS_9FwdParamsE)
        /*0398*/ 	.word	0x000000d0


	//----- nvinfo : EIATTR_FRAME_SIZE
	.align		4
.L_162:
        /*039c*/ 	.byte	0x04, 0x11
        /*039e*/ 	.short	(.L_164 - .L_163)
	.align		4
.L_163:
        /*03a0*/ 	.word	index@(_ZN10layer_norm13ln_fwd_kernelINS_13Kernel_traitsIf6__halffS2_fjLj1536ELj1ELj4ELj1ELj16ENS_18Kernel_traits_baseILj1536EfS2_fS2_fjLj128EEEEELb1ELb0ELb0ELb1EEEvNS_9FwdParamsE)
        /*03a4*/ 	.word	0x00000000


	//----- nvinfo : EIATTR_REGCOUNT
	.align		4
.L_164:
        /*03a8*/ 	.byte	0x04, 0x2f
        /*03aa*/ 	.short	(.L_166 - .L_165)
	.align		4
.L_165:
        /*03ac*/ 	.word	index@(_ZN10layer_norm13ln_fwd_kernelINS_13Kernel_traitsIf6__halffS2_fjLj1536ELj1ELj4ELj1ELj16ENS_18Kernel_traits_baseILj1536EfS2_fS2_fjLj128EEEEELb1ELb0ELb0ELb0EEEvNS_9FwdParamsE)
        /*03b0*/ 	.word	0x000000b5


	//----- nvinfo : EIATTR_FRAME_SIZE
	.align		4
.L_166:
        /*03b4*/ 	.byte	0x04, 0x11
        /*03b6*/ 	.short	(.L_168 - .L_167)
	.align		4
.L_167:
        /*03b8*/ 	.word	index@(_ZN10layer_norm13ln_fwd_kernelINS_13Kernel_traitsIf6__halffS2_fjLj1536ELj1ELj4ELj1ELj16ENS_18Kernel_traits_baseILj1536EfS2_fS2_fjLj128EEEEELb1ELb0ELb0ELb0EEEvNS_9FwdParamsE)
        /*03bc*/ 	.word	0x00000000


	//----- nvinfo : EIATTR_REGCOUNT
	.align		4
.L_168:
        /*03c0*/ 	.byte	0x04, 0x2f
        /*03c2*/ 	.short	(.L_170 - .L_169)
	.align		4
.L_169:
        /*03c4*/ 	.word	index@(_ZN10layer_norm13ln_fwd_kernelINS_13Kernel_traitsIf6__halffS2_fjLj1536ELj1ELj4ELj1ELj16ENS_18Kernel_traits_baseILj1536EfS2_fS2_fjLj128EEEEELb0ELb1ELb1ELb1EEEvNS_9FwdParamsE)
        /*03c8*/ 	.word	0x000000fe


	//----- nvinfo : EIATTR_FRAME_SIZE
	.align		4
.L_170:
        /*03cc*/ 	.byte	0x04, 0x11
        /*03ce*/ 	.short	(.L_172 - .L_171)
	.align		4
.L_171:
        /*03d0*/ 	.word	index@(_ZN10layer_norm13ln_fwd_kernelINS_13Kernel_traitsIf6__halffS2_fjLj1536ELj1ELj4ELj1ELj16ENS_18Kernel_traits_baseILj1536EfS2_fS2_fjLj128EEEEELb0ELb1ELb1ELb1EEEvNS_9FwdParamsE)
        /*03d4*/ 	.word	0x00000000


	//----- nvinfo : EIATTR_REGCOUNT
	.align		4
.L_172:
        /*03d8*/ 	.byte	0x04, 0x2f
        /*03da*/ 	.short	(.L_174 - .L_173)
	.align		4
.L_173:
        /*03dc*/ 	.word	index@(_ZN10layer_norm13ln_fwd_kernelINS_13Kernel_traitsIf6__halffS2_fjLj1536ELj1ELj4ELj1ELj16ENS_18Kernel_traits_baseILj1536EfS2_fS2_fjLj128EEEEELb0ELb1ELb1ELb0EEEvNS_9FwdParamsE)
        /*03e0*/ 	.word	0x000000e6


	//----- nvinfo : EIATTR_FRAME_SIZE
	.align		4
.L_174:
        /*03e4*/ 	.byte	0x04, 0x11
        /*03e6*/ 	.short	(.L_176 - .L_175)
	.align		4
.L_175:
        /*03e8*/ 	.word	index@(_ZN10layer_norm13ln_fwd_kernelINS_13Kernel_traitsIf6__halffS2_fjLj1536ELj1ELj4ELj1ELj16ENS_18Kernel_traits_baseILj1536EfS2_fS2_fjLj128EEEEELb0ELb1ELb1ELb0EEEvNS_9FwdParamsE)
        /*03ec*/ 	.word	0x00000000


	//----- nvinfo : EIATTR_REGCOUNT
	.align		4
.L_176:
        /*03f0*/ 	.byte	0x04, 0x2f
        /*03f2*/ 	.short	(.L_178 - .L_177)
	.align		4
.L_177:
        /*03f4*/ 	.word	index@(_ZN10layer_norm13ln_fwd_kernelINS_13Kernel_traitsIf6__halffS2_fjLj1536ELj1ELj4ELj1ELj16ENS_18Kernel_traits_baseILj1536EfS2_fS2_fjLj128EEEEELb0ELb1ELb0ELb1EEEvNS_9FwdParamsE)
        /*03f8*/ 	.word	0x000000eb


	//----- nvinfo : EIATTR_FRAME_SIZE
	.align		4
.L_178:
        /*03fc*/ 	.byte	0x04, 0x11
        /*03fe*/ 	.short	(.L_180 - .L_179)
	.align		4
.L_179:
        /*0400*/ 	.word	index@(_ZN10layer_norm13ln_fwd_kernelINS_13Kernel_traitsIf6__halffS2_fjLj1536ELj1ELj4ELj1ELj16ENS_18Kernel_traits_baseILj1536EfS2_fS2_fjLj128EEEEELb0ELb1ELb0ELb1EEEvNS_9FwdParamsE)
        /*0404*/ 	.word	0x00000000


	//----- nvinfo : EIATTR_REGCOUNT
	.align		4
.L_180:
        /*0408*/ 	.byte	0x04, 0x2f
        /*040a*/ 	.short	(.L_182 - .L_181)
	.align		4
.L_181:
        /*040c*/ 	.word	index@(_ZN10layer_norm13ln_fwd_kernelINS_13Kernel_traitsIf6__halffS2_fjLj1536ELj1ELj4ELj1ELj16ENS_18Kernel_traits_baseILj1536EfS2_fS2_fjLj128EEEEELb0ELb1ELb0ELb0EEEvNS_9FwdParamsE)
        /*0410*/ 	.word	0x000000e2


	//----- nvinfo : EIATTR_FRAME_SIZE
	.align		4
.L_182:
        /*0414*/ 	.byte	0x04, 0x11
        /*0416*/ 	.short	(.L_184 - .L_183)
	.align		4
.L_183:
        /*0418*/ 	.word	index@(_ZN10layer_norm13ln_fwd_kernelINS_13Kernel_traitsIf6__halffS2_fjLj1536ELj1ELj4ELj1ELj16ENS_18Kernel_traits_baseILj1536EfS2_fS2_fjLj128EEEEELb0ELb1ELb0ELb0EEEvNS_9FwdParamsE)
        /*041c*/ 	.word	0x00000000


	//----- nvinfo : EIATTR_REGCOUNT
	.align		4
.L_184:
        /*0420*/ 	.byte	0x04, 0x2f
        /*0422*/ 	.short	(.L_186 - .L_185)
	.align		4
.L_185:
        /*0424*/ 	.word	index@(_ZN10layer_norm13ln_fwd_kernelINS_13Kernel_traitsIf6__halffS2_fjLj1536ELj1ELj4ELj1ELj16ENS_18Kernel_traits_baseILj1536EfS2_fS2_fjLj128EEEEELb0ELb0ELb1ELb1EEEvNS_9FwdParamsE)
        /*0428*/ 	.word	0x000000a8


	//----- nvinfo : EIATTR_FRAME_SIZE
	.align		4
.L_186:
        /*042c*/ 	.byte	0x04, 0x11
        /*042e*/ 	.short	(.L_188 - .L_187)
	.align		4
.L_187:
        /*0430*/ 	.word	index@(_ZN10layer_norm13ln_fwd_kernelINS_13Kernel_traitsIf6__halffS2_fjLj1536ELj1ELj4ELj1ELj16ENS_18Kernel_traits_baseILj1536EfS2_fS2_fjLj128EEEEELb0ELb0ELb1ELb1EEEvNS_9FwdParamsE)
        /*0434*/ 	.word	0x00000000


	//----- nvinfo : EIATTR_REGCOUNT
	.align		4
.L_188:
        /*0438*/ 	.byte	0x04, 0x2f
        /*043a*/ 	.short	(.L_190 - .L_189)
	.align		4
.L_189:
        /*043c*/ 	.word	index@(_ZN10layer_norm13ln_fwd_kernelINS_13Kernel_traitsIf6__halffS2_fjLj1536ELj1ELj4ELj1ELj16ENS_18Kernel_traits_baseILj1536EfS2_fS2_fjLj128EEEEELb0ELb0ELb1ELb0EEEvNS_9FwdParamsE)
        /*0440*/ 	.word	0x000000a8


	//----- nvinfo : EIATTR_FRAME_SIZE
	.align		4
.L_190:
        /*0444*/ 	.byte	0x04, 0x11
        /*0446*/ 	.short	(.L_192 - .L_191)
	.align		4
.L_191:
        /*0448*/ 	.word	index@(_ZN10layer_norm13ln_fwd_kernelINS_13Kernel_traitsIf6__halffS2_fjLj1536ELj1ELj4ELj1ELj16ENS_18Kernel_traits_baseILj1536EfS2_fS2_fjLj128EEEEELb0ELb0ELb1ELb0EEEvNS_9FwdParamsE)
        /*044c*/ 	.word	0x00000000


	//----- nvinfo : EIATTR_REGCOUNT
	.align		4
.L_192:
        /*0450*/ 	.byte	0x04, 0x2f
        /*0452*/ 	.short	(.L_194 - .L_193)
	.align		4
.L_193:
        /*0454*/ 	.word	index@(_ZN10layer_norm13ln_fwd_kernelINS_13Kernel_traitsIf6__halffS2_fjLj1536ELj1ELj4ELj1ELj16ENS_18Kernel_traits_baseILj1536EfS2_fS2_fjLj128EEEEELb0ELb0ELb0ELb1EEEvNS_9FwdParamsE)
        /*0458*/ 	.word	0x000000a8


	//----- nvinfo : EIATTR_FRAME_SIZE
	.align		4
.L_194:
        /*045c*/ 	.byte	0x04, 0x11
        /*045e*/ 	.short	(.L_196 - .L_195)
	.align		4
.L_195:
        /*0460*/ 	.word	index@(_ZN10layer_norm13ln_fwd_kernelINS_13Kernel_traitsIf6__halffS2_fjLj1536ELj1ELj4ELj1ELj16ENS_18Kernel_traits_baseILj1536EfS2_fS2_fjLj128EEEEELb0ELb0ELb0ELb1EEEvNS_9FwdParamsE)
        /*0464*/ 	.word	0x00000000


	//----- nvinfo : EIATTR_REGCOUNT
	.align		4
.L_196:
        /*0468*/ 	.byte	0x04, 0x2f
        /*046a*/ 	.short	(.L_198 - .L_197)
	.align		4
.L_197:
        /*046c*/ 	.word	index@(_ZN10layer_norm13ln_fwd_kernelINS_13Kernel_traitsIf6__halffS2_fjLj1536ELj1ELj4ELj1ELj16ENS_18Kernel_traits_baseILj1536EfS2_fS2_fjLj128EEEEELb0ELb0ELb0ELb0EEEvNS_9FwdParamsE)
        /*0470*/ 	.word	0x000000a8


	//----- nvinfo : EIATTR_FRAME_SIZE
	.align		4
.L_198:
        /*0474*/ 	.byte	0x04, 0x11
        /*0476*/ 	.short	(.L_200 - .L_199)
	.align		4
.L_199:
        /*0478*/ 	.word	index@(_ZN10layer_norm13ln_fwd_kernelINS_13Kernel_traitsIf6__halffS2_fjLj1536ELj1ELj4ELj1ELj16ENS_18Kernel_traits_baseILj1536EfS2_fS2_fjLj128EEEEELb0ELb0ELb0ELb0EEEvNS_9FwdParamsE)
        /*047c*/ 	.word	0x00000000


	//----- nvinfo : EIATTR_REGCOUNT
	.align		4
.L_200:
        /*0480*/ 	.byte	0x04, 0x2f
        /*0482*/ 	.short	(.L_202 - .L_201)
	.align		4
.L_201:
        /*0484*/ 	.word	index@(_ZN10layer_norm13ln_fwd_kernelINS_13Kernel_traitsI6__halfS2_fS2_fjLj1536ELj1ELj4ELj1ELj16ENS_18Kernel_traits_baseILj1536ES2_S2_fS2_fjLj128EEEEELb1ELb1ELb1ELb1EEEvNS_9FwdParamsE)
        /*0488*/ 	.word	0x000000a8


	//----- nvinfo : EIATTR_FRAME_SIZE
	.align		4
.L_202:
        /*048c*/ 	.byte	0x04, 0x11
        /*048e*/ 	.short	(.L_204 - .L_203)
	.align		4
.L_203:
        /*0490*/ 	.word	index@(_ZN10layer_norm13ln_fwd_kernelINS_13Kernel_traitsI6__halfS2_fS2_fjLj1536ELj1ELj4ELj1ELj16ENS_18Kernel_traits_baseILj1536ES2_S2_fS2_fjLj128EEEEELb1ELb1ELb1ELb1EEEvNS_9FwdParamsE)
        /*0494*/ 	.word	0x00000000


	//----- nvinfo : EIATTR_REGCOUNT
	.align		4
.L_204:
        /*0498*/ 	.byte	0x04, 0x2f
        /*049a*/ 	.short	(.L_206 - .L_205)
	.align		4
.L_205:
        /*049c*/ 	.word	index@(_ZN10layer_norm13ln_fwd_kernelINS_13Kernel_traitsI6__halfS2_fS2_fjLj1536ELj1ELj4ELj1ELj16ENS_18Kernel_traits_baseILj1536ES2_S2_fS2_fjLj128EEEEELb1ELb1ELb1ELb0EEEvNS_9FwdParamsE)
        /*04a0*/ 	.word	0x000000b0


	//----- nvinfo : EIATTR_FRAME_SIZE
	.align		4
.L_206:
        /*04a4*/ 	.byte	0x04, 0x11
        /*04a6*/ 	.short	(.L_208 - .L_207)
	.align		4
.L_207:
        /*04a8*/ 	.word	index@(_ZN10layer_norm13ln_fwd_kernelINS_13Kernel_traitsI6__halfS2_fS2_fjLj1536ELj1ELj4ELj1ELj16ENS_18Kernel_traits_baseILj1536ES2_S2_fS2_fjLj128EEEEELb1ELb1ELb1ELb0EEEvNS_9FwdParamsE)
        /*04ac*/ 	.word	0x00000000


	//----- nvinfo : EIATTR_REGCOUNT
	.align		4
.L_208:
        /*04b0*/ 	.byte	0x04, 0x2f
        /*04b2*/ 	.short	(.L_210 - .L_209)
	.align		4
.L_209:
        /*04b4*/ 	.word	index@(_ZN10layer_norm13ln_fwd_kernelINS_13Kernel_traitsI6__halfS2_fS2_fjLj1536ELj1ELj4ELj1ELj16ENS_18Kernel_traits_baseILj1536ES2_S2_fS2_fjLj128EEEEELb1ELb1ELb0ELb1EEEvNS_9FwdParamsE)
        /*04b8*/ 	.word	0x000000a8


	//----- nvinfo : EIATTR_FRAME_SIZE
	.align		4
.L_210:
        /*04bc*/ 	.byte	0x04, 0x11
        /*04be*/ 	.short	(.L_212 - .L_211)
	.align		4
.L_211:
        /*04c0*/ 	.word	index@(_ZN10layer_norm13ln_fwd_kernelINS_13Kernel_traitsI6__halfS2_fS2_fjLj1536ELj1ELj4ELj1ELj16ENS_18Kernel_traits_baseILj1536ES2_S2_fS2_fjLj128EEEEELb1ELb1ELb0ELb1EEEvNS_9FwdParamsE)
        /*04c4*/ 	.word	0x00000000


	//----- nvinfo : EIATTR_REGCOUNT
	.align		4
.L_212:
        /*04c8*/ 	.byte	0x04, 0x2f
        /*04ca*/ 	.short	(.L_214 - .L_213)
	.align		4
.L_213:
        /*04cc*/ 	.word	index@(_ZN10layer_norm13ln_fwd_kernelINS_13Kernel_traitsI6__halfS2_fS2_fjLj1536ELj1ELj4ELj1ELj16ENS_18Kernel_traits_baseILj1536ES2_S2_fS2_fjLj128EEEEELb1ELb1ELb0ELb0EEEvNS_9FwdParamsE)
        /*04d0*/ 	.word	0x0000009f


	//----- nvinfo : EIATTR_FRAME_SIZE
	.align		4
.L_214:
        /*04d4*/ 	.byte	0x04, 0x11
        /*04d6*/ 	.short	(.L_216 - .L_215)
	.align		4
.L_215:
        /*04d8*/ 	.word	index@(_ZN10layer_norm13ln_fwd_kernelINS_13Kernel_traitsI6__halfS2_fS2_fjLj1536ELj1ELj4ELj1ELj16ENS_18Kernel_traits_baseILj1536ES2_S2_fS2_fjLj128EEEEELb1ELb1ELb0ELb0EEEvNS_9FwdParamsE)
        /*04dc*/ 	.word	0x00000000


	//----- nvinfo : EIATTR_REGCOUNT
	.align		4
.L_216:
        /*04e0*/ 	.byte	0x04, 0x2f
        /*04e2*/ 	.short	(.L_218 - .L_217)
	.align		4
.L_217:
        /*04e4*/ 	.word	index@(_ZN10layer_norm13ln_fwd_kernelINS_13Kernel_traitsI6__halfS2_fS2_fjLj1536ELj1ELj4ELj1ELj16ENS_18Kernel_traits_baseILj1536ES2_S2_fS2_fjLj128EEEEELb1ELb0ELb1ELb1EEEvNS_9FwdParamsE)
        /*04e8*/ 	.word	0x000000a8


	//----- nvinfo : EIATTR_FRAME_SIZE
	.align		4
.L_218:
        /*04ec*/ 	.byte	0x04, 0x11
        /*04ee*/ 	.short	(.L_220 - .L_219)
	.align		4
.L_219:
        /*04f0*/ 	.word	index@(_ZN10layer_norm13ln_fwd_kernelINS_13Kernel_traitsI6__halfS2_fS2_fjLj1536ELj1ELj4ELj1ELj16ENS_18Kernel_traits_baseILj1536ES2_S2_fS2_fjLj128EEEEELb1ELb0ELb1ELb1EEEvNS_9FwdParamsE)
        /*04f4*/ 	.word	0x00000000


	//----- nvinfo : EIATTR_REGCOUNT
	.align		4
.L_220:
        /*04f8*/ 	.byte	0x04, 0x2f
        /*04fa*/ 	.short	(.L_222 - .L_221)
	.align		4
.L_221:
        /*04fc*/ 	.word	index@(_ZN10layer_norm13ln_fwd_kernelINS_13Kernel_traitsI6__halfS2_fS2_fjLj1536ELj1ELj4ELj1ELj16ENS_18Kernel_traits_baseILj1536ES2_S2_fS2_fjLj128EEEEELb1ELb0ELb1ELb0EEEvNS_9FwdParamsE)
        /*0500*/ 	.word	0x00000098


	//----- nvinfo : EIATTR_FRAME_SIZE
	.align		4
.L_222:
        /*0504*/ 	.byte	0x04, 0x11
        /*0506*/ 	.short	(.L_224 - .L_223)
	.align		4
.L_223:
        /*0508*/ 	.word	index@(_ZN10layer_norm13ln_fwd_kernelINS_13Kernel_traitsI6__halfS2_fS2_fjLj1536ELj1ELj4ELj1ELj16ENS_18Kernel_traits_baseILj1536ES2_S2_fS2_fjLj128EEEEELb1ELb0ELb1ELb0EEEvNS_9FwdParamsE)
        /*050c*/ 	.word	0x00000000


	//----- nvinfo : EIATTR_REGCOUNT
	.align		4
.L_224:
        /*0510*/ 	.byte	0x04, 0x2f
        /*0512*/ 	.short	(.L_226 - .L_225)
	.align		4
.L_225:
        /*0514*/ 	.word	index@(_ZN10layer_norm13ln_fwd_kernelINS_13Kernel_traitsI6__halfS2_fS2_fjLj1536ELj1ELj4ELj1ELj16ENS_18Kernel_traits_baseILj1536ES2_S2_fS2_fjLj128EEEEELb1ELb0ELb0ELb1EEEvNS_9FwdParamsE)
        /*0518*/ 	.word	0x000000a8


	//----- nvinfo : EIATTR_FRAME_SIZE
	.align		4
.L_226:
        /*051c*/ 	.byte	0x04, 0x11
        /*051e*/ 	.short	(.L_228 - .L_227)
	.align		4
.L_227:
        /*0520*/ 	.word	index@(_ZN10layer_norm13ln_fwd_kernelINS_13Kernel_traitsI6__halfS2_fS2_fjLj1536ELj1ELj4ELj1ELj16ENS_18Kernel_traits_baseILj1536ES2_S2_fS2_fjLj128EEEEELb1ELb0ELb0ELb1EEEvNS_9FwdParamsE)
        /*0524*/ 	.word	0x00000000


	//----- nvinfo : EIATTR_REGCOUNT
	.align		4
.L_228:
        /*0528*/ 	.byte	0x04, 0x2f
        /*052a*/ 	.short	(.L_230 - .L_229)
	.align		4
.L_229:
        /*052c*/ 	.word	index@(_ZN10layer_norm13ln_fwd_kernelINS_13Kernel_traitsI6__halfS2_fS2_fjLj1536ELj1ELj4ELj1ELj16ENS_18Kernel_traits_baseILj1536ES2_S2_fS2_fjLj128EEEEELb1ELb0ELb0ELb0EEEvNS_9FwdParamsE)
        /*0530*/ 	.word	0x00000086


	//----- nvinfo : EIATTR_FRAME_SIZE
	.align		4
.L_230:
        /*0534*/ 	.byte	0x04, 0x11
        /*0536*/ 	.short	(.L_232 - .L_231)
	.align		4
.L_231:
        /*0538*/ 	.word	index@(_ZN10layer_norm13ln_fwd_kernelINS_13Kernel_traitsI6__halfS2_fS2_fjLj1536ELj1ELj4ELj1ELj16ENS_18Kernel_traits_baseILj1536ES2_S2_fS2_fjLj128EEEEELb1ELb0ELb0ELb0EEEvNS_9FwdParamsE)
        /*053c*/ 	.word	0x00000000


	//----- nvinfo : EIATTR_REGCOUNT
	.align		4
.L_232:
        /*0540*/ 	.byte	0x04, 0x2f
        /*0542*/ 	.short	(.L_234 - .L_233)
	.align		4
.L_233:
        /*0544*/ 	.word	index@(_ZN10layer_norm13ln_fwd_kernelINS_13Kernel_traitsI6__halfS2_fS2_fjLj1536ELj1ELj4ELj1ELj16ENS_18Kernel_traits_baseILj1536ES2_S2_fS2_fjLj128EEEEELb0ELb1ELb1ELb1EEEvNS_9FwdParamsE)
        /*0548*/ 	.word	0x0000009a


	//----- nvinfo : EIATTR_FRAME_SIZE
	.align		4
.L_234:
        /*054c*/ 	.byte	0x04, 0x11
        /*054e*/ 	.short	(.L_236 - .L_235)
	.align		4
.L_235:
        /*0550*/ 	.word	index@(_ZN10layer_norm13ln_fwd_kernelINS_13Kernel_traitsI6__halfS2_fS2_fjLj1536ELj1ELj4ELj1ELj16ENS_18Kernel_traits_baseILj1536ES2_S2_fS2_fjLj128EEEEELb0ELb1ELb1ELb1EEEvNS_9FwdParamsE)
        /*0554*/ 	.word	0x00000000


	//----- nvinfo : EIATTR_REGCOUNT
	.align		4
.L_236:
        /*0558*/ 	.byte	0x04, 0x2f
        /*055a*/ 	.short	(.L_238 - .L_237)
	.align		4
.L_237:
        /*055c*/ 	.word	index@(_ZN10layer_norm13ln_fwd_kernelINS_13Kernel_traitsI6__halfS2_fS2_fjLj1536ELj1ELj4ELj1ELj16ENS_18Kernel_traits_baseILj1536ES2_S2_fS2_fjLj128EEEEELb0ELb1ELb1ELb0EEEvNS_9FwdParamsE)
        /*0560*/ 	.word	0x000000a2


	//----- nvinfo : EIATTR_FRAME_SIZE
	.align		4
.L_238:
        /*0564*/ 	.byte	0x04, 0x11
        /*0566*/ 	.short	(.L_240 - .L_239)
	.align		4
.L_239:
        /*0568*/ 	.word	index@(_ZN10layer_norm13ln_fwd_kernelINS_13Kernel_traitsI6__halfS2_fS2_fjLj1536ELj1ELj4ELj1ELj16ENS_18Kernel_traits_baseILj1536ES2_S2_fS2_fjLj128EEEEELb0ELb1ELb1ELb0EEEvNS_9FwdParamsE)
        /*056c*/ 	.word	0x00000000


	//----- nvinfo : EIATTR_REGCOUNT
	.align		4
.L_240:
        /*0570*/ 	.byte	0x04, 0x2f
        /*0572*/ 	.short	(.L_242 - .L_241)
	.align		4
.L_241:
        /*0574*/ 	.word	index@(_ZN10layer_norm13ln_fwd_kernelINS_13Kernel_traitsI6__halfS2_fS2_fjLj1536ELj1ELj4ELj1ELj16ENS_18Kernel_traits_baseILj1536ES2_S2_fS2_fjLj128EEEEELb0ELb1ELb0ELb1EEEvNS_9FwdParamsE)
        /*0578*/ 	.word	0x000000a7


	//----- nvinfo : EIATTR_FRAME_SIZE
	.align		4
.L_242:
        /*057c*/ 	.byte	0x04, 0x11
        /*057e*/ 	.short	(.L_244 - .L_243)
	.align		4
.L_243:
        /*0580*/ 	.word	index@(_ZN10layer_norm13ln_fwd_kernelINS_13Kernel_traitsI6__halfS2_fS2_fjLj1536ELj1ELj4ELj1ELj16ENS_18Kernel_traits_baseILj1536ES2_S2_fS2_fjLj128EEEEELb0ELb1ELb0ELb1EEEvNS_9FwdParamsE)
        /*0584*/ 	.word	0x00000000


	//----- nvinfo : EIATTR_REGCOUNT
	.align		4
.L_244:
        /*0588*/ 	.byte	0x04, 0x2f
        /*058a*/ 	.short	(.L_246 - .L_245)
	.align		4
.L_245:
        /*058c*/ 	.word	index@(_ZN10layer_norm13ln_fwd_kernelINS_13Kernel_traitsI6__halfS2_fS2_fjLj1536ELj1ELj4ELj1ELj16ENS_18Kernel_traits_baseILj1536ES2_S2_fS2_fjLj128EEEEELb0ELb1ELb0ELb0EEEvNS_9FwdParamsE)
        /*0590*/ 	.word	0x0000009b


	//----- nvinfo : EIATTR_FRAME_SIZE
	.align		4
.L_246:
        /*0594*/ 	.byte	0x04, 0x11
        /*0596*/ 	.short	(.L_248 - .L_247)
	.align		4
.L_247:
        /*0598*/ 	.word	index@(_ZN10layer_norm13ln_fwd_kernelINS_13Kernel_traitsI6__halfS2_fS2_fjLj1536ELj1ELj4ELj1ELj16ENS_18Kernel_traits_baseILj1536ES2_S2_fS2_fjLj128EEEEELb0ELb1ELb0ELb0EEEvNS_9FwdParamsE)
        /*059c*/ 	.word	0x00000000


	//----- nvinfo : EIATTR_REGCOUNT
	.align		4
.L_248:
        /*05a0*/ 	.byte	0x04, 0x2f
        /*05a2*/ 	.short	(.L_250 - .L_249)
	.align		4
.L_249:
        /*05a4*/ 	.word	index@(_ZN10layer_norm13ln_fwd_kernelINS_13Kernel_traitsI6__halfS2_fS2_fjLj1536ELj1ELj4ELj1ELj16ENS_18Kernel_traits_baseILj1536ES2_S2_fS2_fjLj128EEEEELb0ELb0ELb1ELb1EEEvNS_9FwdParamsE)
        /*05a8*/ 	.word	0x00000080


	//----- nvinfo : EIATTR_FRAME_SIZE
	.align		4
.L_250:
        /*05ac*/ 	.byte	0x04, 0x11
        /*05ae*/ 	.short	(.L_252 - .L_251)
	.align		4
.L_251:
        /*05b0*/ 	.word	index@(_ZN10layer_norm13ln_fwd_kernelINS_13Kernel_traitsI6__halfS2_fS2_fjLj1536ELj1ELj4ELj1ELj16ENS_18Kernel_traits_baseILj1536ES2_S2_fS2_fjLj128EEEEELb0ELb0ELb1ELb1EEEvNS_9FwdParamsE)
        /*05b4*/ 	.word	0x00000000


	//----- nvinfo : EIATTR_REGCOUNT
	.align		4
.L_252:
        /*05b8*/ 	.byte	0x04, 0x2f
        /*05ba*/ 	.short	(.L_254 - .L_253)
	.align		4
.L_253:
        /*05bc*/ 	.word	index@(_ZN10layer_norm13ln_fwd_kernelINS_13Kernel_traitsI6__halfS2_fS2_fjLj1536ELj1ELj4ELj1ELj16ENS_18Kernel_traits_baseILj1536ES2_S2_fS2_fjLj128EEEEELb0ELb0ELb1ELb0EEEvNS_9FwdParamsE)
        /*05c0*/ 	.word	0x0000007b


	//----- nvinfo : EIATTR_FRAME_SIZE
	.align		4
.L_254:
        /*05c4*/ 	.byte	0x04, 0x11
        /*05c6*/ 	.short	(.L_256 - .L_255)
	.align		4
.L_255:
        /*05c8*/ 	.word	index@(_ZN10layer_norm13ln_fwd_kernelINS_13Kernel_traitsI6__halfS2_fS2_fjLj1536ELj1ELj4ELj1ELj16ENS_18Kernel_traits_baseILj1536ES2_S2_fS2_fjLj128EEEEELb0ELb0ELb1ELb0EEEvNS_9FwdParamsE)
        /*05cc*/ 	.word	0x00000000


	//----- nvinfo : EIATTR_REGCOUNT
	.align		4
.L_256:
        /*05d0*/ 	.byte	0x04, 0x2f
        /*05d2*/ 	.short	(.L_258 - .L_257)
	.align		4
.L_257:
        /*05d4*/ 	.word	index@(_ZN10layer_norm13ln_fwd_kernelINS_13Kernel_traitsI6__halfS2_fS2_fjLj1536ELj1ELj4ELj1ELj16ENS_18Kernel_traits_baseILj1536ES2_S2_fS2_fjLj128EEEEELb0ELb0ELb0ELb1EEEvNS_9FwdParamsE)
        /*05d8*/ 	.word	0x0000007a


	//----- nvinfo : EIATTR_FRAME_SIZE
	.align		4
.L_258:
        /*05dc*/ 	.byte	0x04, 0x11
        /*05de*/ 	.short	(.L_260 - .L_259)
	.align		4
.L_259:
        /*05e0*/ 	.word	index@(_ZN10layer_norm13ln_fwd_kernelINS_13Kernel_traitsI6__halfS2_fS2_fjLj1536ELj1ELj4ELj1ELj16ENS_18Kernel_traits_baseILj1536ES2_S2_fS2_fjLj128EEEEELb0ELb0ELb0ELb1EEEvNS_9FwdParamsE)
        /*05e4*/ 	.word	0x00000000


	//----- nvinfo : EIATTR_REGCOUNT
	.align		4
.L_260:
        /*05e8*/ 	.byte	0x04, 0x2f
        /*05ea*/ 	.short	(.L_262 - .L_261)
	.align		4
.L_261:
        /*05ec*/ 	.word	index@(_ZN10layer_norm13ln_fwd_kernelINS_13Kernel_traitsI6__halfS2_fS2_fjLj1536ELj1ELj4ELj1ELj16ENS_18Kernel_traits_baseILj1536ES2_S2_fS2_fjLj128EEEEELb0ELb0ELb0ELb0EEEvNS_9FwdParamsE)
        /*05f0*/ 	.word	0x0000007b


	//----- nvinfo : EIATTR_FRAME_SIZE
	.align		4
.L_262:
        /*05f4*/ 	.byte	0x04, 0x11
        /*05f6*/ 	.short	(.L_264 - .L_263)
	.align		4
.L_263:
        /*05f8*/ 	.word	index@(_ZN10layer_norm13ln_fwd_kernelINS_13Kernel_traitsI6__halfS2_fS2_fjLj1536ELj1ELj4ELj1ELj16ENS_18Kernel_traits_baseILj1536ES2_S2_fS2_fjLj128EEEEELb0ELb0ELb0ELb0EEEvNS_9FwdParamsE)
        /*05fc*/ 	.word	0x00000000


	//----- nvinfo : EIATTR_REGCOUNT
	.align		4
.L_264:
        /*0600*/ 	.byte	0x04, 0x2f
        /*0602*/ 	.short	(.L_266 - .L_265)
	.align		4
.L_265:
        /*0604*/ 	.word	index@(_ZN10layer_norm13ln_fwd_kernelINS_13Kernel_traitsIf6__halfS2_S2_fjLj1536ELj1ELj4ELj1ELj16ENS_18Kernel_traits_baseILj1536EfS2_S2_S2_fjLj128EEEEELb1ELb1ELb1ELb1EEEvNS_9FwdParamsE)
        /*0608*/ 	.word	0x000000ff


	//----- nvinfo : EIATTR_FRAME_SIZE
	.align		4
.L_266:
        /*060c*/ 	.byte	0x04, 0x11
        /*060e*/ 	.short	(.L_268 - .L_267)
	.align		4
.L_267:
        /*0610*/ 	.word	index@(_ZN10layer_norm13ln_fwd_kernelINS_13Kernel_traitsIf6__halfS2_S2_fjLj1536ELj1ELj4ELj1ELj16ENS_18Kernel_traits_baseILj1536EfS2_S2_S2_fjLj128EEEEELb1ELb1ELb1ELb1EEEvNS_9FwdParamsE)
        /*0614*/ 	.word	0x00000000


	//----- nvinfo : EIATTR_REGCOUNT
	.align		4
.L_268:
        /*0618*/ 	.byte	0x04, 0x2f
        /*061a*/ 	.short	(.L_270 - .L_269)
	.align		4
.L_269:
        /*061c*/ 	.word	index@(_ZN10layer_norm13ln_fwd_kernelINS_13Kernel_traitsIf6__halfS2_S2_fjLj1536ELj1ELj4ELj1ELj16ENS_18Kernel_traits_baseILj1536EfS2_S2_S2_fjLj128EEEEELb1ELb1ELb1ELb0EEEvNS_9FwdParamsE)
        /*0620*/ 	.word	0x000000f6


	//----- nvinfo : EIATTR_FRAME_SIZE
	.align		4
.L_270:
        /*0624*/ 	.byte	0x04, 0x11
        /*0626*/ 	.short	(.L_272 - .L_271)
	.align		4
.L_271:
        /*0628*/ 	.word	index@(_ZN10layer_norm13ln_fwd_kernelINS_13Kernel_traitsIf6__halfS2_S2_fjLj1536ELj1ELj4ELj1ELj16ENS_18Kernel_traits_baseILj1536EfS2_S2_S2_fjLj128EEEEELb1ELb1ELb1ELb0EEEvNS_9FwdParamsE)
        /*062c*/ 	.word	0x00000000


	//----- nvinfo : EIATTR_REGCOUNT
	.align		4
.L_272:
        /*0630*/ 	.byte	0x04, 0x2f
        /*0632*/ 	.short	(.L_274 - .L_273)
	.align		4
.L_273:
        /*0634*/ 	.word	index@(_ZN10layer_norm13ln_fwd_kernelINS_13Kernel_traitsIf6__halfS2_S2_fjLj1536ELj1ELj4ELj1ELj16ENS_18Kernel_traits_baseILj1536EfS2_S2_S2_fjLj128EEEEELb1ELb1ELb0ELb1EEEvNS_9FwdParamsE)
        /*0638*/ 	.word	0x000000f5


	//----- nvinfo : EIATTR_FRAME_SIZE
	.align		4
.L_274:
        /*063c*/ 	.byte	0x04, 0x11
        /*063e*/ 	.short	(.L_276 - .L_275)
	.align		4
.L_275:
        /*0640*/ 	.word	index@(_ZN10layer_norm13ln_fwd_kernelINS_13Kernel_traitsIf6__halfS2_S2_fjLj1536ELj1ELj4ELj1ELj16ENS_18Kernel_traits_baseILj1536EfS2_S2_S2_fjLj128EEEEELb1ELb1ELb0ELb1EEEvNS_9FwdParamsE)
        /*0644*/ 	.word	0x00000000


	//----- nvinfo : EIATTR_REGCOUNT
	.align		4
.L_276:
        /*0648*/ 	.byte	0x04, 0x2f
        /*064a*/ 	.short	(.L_278 - .L_277)
	.align		4
.L_277:
        /*064c*/ 	.word	index@(_ZN10layer_norm13ln_fwd_kernelINS_13Kernel_traitsIf6__halfS2_S2_fjLj1536ELj1ELj4ELj1ELj16ENS_18Kernel_traits_baseILj1536EfS2_S2_S2_fjLj128EEEEELb1ELb1ELb0ELb0EEEvNS_9FwdParamsE)
        /*0650*/ 	.word	0x000000e7


	//----- nvinfo : EIATTR_FRAME_SIZE
	.align		4
.L_278:
        /*0654*/ 	.byte	0x04, 0x11
        /*0656*/ 	.short	(.L_280 - .L_279)
	.align		4
.L_279:
        /*0658*/ 	.word	index@(_ZN10layer_norm13ln_fwd_kernelINS_13Kernel_traitsIf6__halfS2_S2_fjLj1536ELj1ELj4ELj1ELj16ENS_18Kernel_traits_baseILj1536EfS2_S2_S2_fjLj128EEEEELb1ELb1ELb0ELb0EEEvNS_9FwdParamsE)
        /*065c*/ 	.word	0x00000000


	//----- nvinfo : EIATTR_REGCOUNT
	.align		4
.L_280:
        /*0660*/ 	.byte	0x04, 0x2f
        /*0662*/ 	.short	(.L_282 - .L_281)
	.align		4
.L_281:
        /*0664*/ 	.word	index@(_ZN10layer_norm13ln_fwd_kernelINS_13Kernel_traitsIf6__halfS2_S2_fjLj1536ELj1ELj4ELj1ELj16ENS_18Kernel_traits_baseILj1536EfS2_S2_S2_fjLj128EEEEELb1ELb0ELb1ELb1EEEvNS_9FwdParamsE)
        /*0668*/ 	.word	0x000000df


	//----- nvinfo : EIATTR_FRAME_SIZE
	.align		4
.L_282:
        /*066c*/ 	.byte	0x04, 0x11
        /*066e*/ 	.short	(.L_284 - .L_283)
	.align		4
.L_283:
        /*0670*/ 	.word	index@(_ZN10layer_norm13ln_fwd_kernelINS_13Kernel_traitsIf6__halfS2_S2_fjLj1536ELj1ELj4ELj1ELj16ENS_18Kernel_traits_baseILj1536EfS2_S2_S2_fjLj128EEEEELb1ELb0ELb1ELb1EEEvNS_9FwdParamsE)
        /*0674*/ 	.word	0x00000000


	//----- nvinfo : EIATTR_REGCOUNT
	.align		4
.L_284:
        /*0678*/ 	.byte	0x04, 0x2f
        /*067a*/ 	.short	(.L_286 - .L_285)
	.align		4
.L_285:
        /*067c*/ 	.word	index@(_ZN10layer_norm13ln_fwd_kernelINS_13Kernel_traitsIf6__halfS2_S2_fjLj1536ELj1ELj4ELj1ELj16ENS_18Kernel_traits_baseILj1536EfS2_S2_S2_fjLj128EEEEELb1ELb0ELb1ELb0EEEvNS_9FwdParamsE)
        /*0680*/ 	.word	0x000000c5


	//----- nvinfo : EIATTR_FRAME_SIZE
	.align		4
.L_286:
        /*0684*/ 	.byte	0x04, 0x11
        /*0686*/ 	.short	(.L_288 - .L_287)
	.align		4
.L_287:
        /*0688*/ 	.word	index@(_ZN10layer_norm13ln_fwd_kernelINS_13Kernel_traitsIf6__halfS2_S2_fjLj1536ELj1ELj4ELj1ELj16ENS_18Kernel_traits_baseILj1536EfS2_S2_S2_fjLj128EEEEELb1ELb0ELb1ELb0EEEvNS_9FwdParamsE)
        /*068c*/ 	.word	0x00000000


	//----- nvinfo : EIATTR_REGCOUNT
	.align		4
.L_288:
        /*0690*/ 	.byte	0x04, 0x2f
        /*0692*/ 	.short	(.L_290 - .L_289)
	.align		4
.L_289:
        /*0694*/ 	.word	index@(_ZN10layer_norm13ln_fwd_kernelINS_13Kernel_traitsIf6__halfS2_S2_fjLj1536ELj1ELj4ELj1ELj16ENS_18Kernel_traits_baseILj1536EfS2_S2_S2_fjLj128EEEEELb1ELb0ELb0ELb1EEEvNS_9FwdParamsE)
        /*0698*/ 	.word	0x000000cc


	//----- nvinfo : EIATTR_FRAME_SIZE
	.align		4
.L_290:
        /*069c*/ 	.byte	0x04, 0x11
        /*069e*/ 	.short	(.L_292 - .L_291)
	.align		4
.L_291:
        /*06a0*/ 	.word	index@(_ZN10layer_norm13ln_fwd_kernelINS_13Kernel_traitsIf6__halfS2_S2_fjLj1536ELj1ELj4ELj1ELj16ENS_18Kernel_traits_baseILj1536EfS2_S2_S2_fjLj128EEEEELb1ELb0ELb0ELb1EEEvNS_9FwdParamsE)
        /*06a4*/ 	.word	0x00000000


	//----- nvinfo : EIATTR_REGCOUNT
	.align		4
.L_292:
        /*06a8*/ 	.byte	0x04, 0x2f
        /*06aa*/ 	.short	(.L_294 - .L_293)
	.align		4
.L_293:
        /*06ac*/ 	.word	index@(_ZN10layer_norm13ln_fwd_kernelINS_13Kernel_traitsIf6__halfS2_S2_fjLj1536ELj1ELj4ELj1ELj16ENS_18Kernel_traits_baseILj1536EfS2_S2_S2_fjLj128EEEEELb1ELb0ELb0ELb0EEEvNS_9FwdParamsE)
        /*06b0*/ 	.word	0x000000b6


	//----- nvinfo : EIATTR_FRAME_SIZE
	.align		4
.L_294:
        /*06b4*/ 	.byte	0x04, 0x11
        /*06b6*/ 	.short	(.L_296 - .L_295)
	.align		4
.L_295:
        /*06b8*/ 	.word	index@(_ZN10layer_norm13ln_fwd_kernelINS_13Kernel_traitsIf6__halfS2_S2_fjLj1536ELj1ELj4ELj1ELj16ENS_18Kernel_traits_baseILj1536EfS2_S2_S2_fjLj128EEEEELb1ELb0ELb0ELb0EEEvNS_9FwdParamsE)
        /*06bc*/ 	.word	0x00000000


	//----- nvinfo : EIATTR_REGCOUNT
	.align		4
.L_296:
        /*06c0*/ 	.byte	0x04, 0x2f
        /*06c2*/ 	.short	(.L_298 - .L_297)
	.align		4
.L_297:
        /*06c4*/ 	.word	index@(_ZN10layer_norm13ln_fwd_kernelINS_13Kernel_traitsIf6__halfS2_S2_fjLj1536ELj1ELj4ELj1ELj16ENS_18Kernel_traits_baseILj1536EfS2_S2_S2_fjLj128EEEEELb0ELb1ELb1ELb1EEEvNS_9FwdParamsE)
        /*06c8*/ 	.word	0x000000fd


	//----- nvinfo : EIATTR_FRAME_SIZE
	.align		4
.L_298:
        /*06cc*/ 	.byte	0x04, 0x11
        /*06ce*/ 	.short	(.L_300 - .L_299)
	.align		4
.L_299:
        /*06d0*/ 	.word	index@(_ZN10layer_norm13ln_fwd_kernelINS_13Kernel_traitsIf6__halfS2_S2_fjLj1536ELj1ELj4ELj1ELj16ENS_18Kernel_traits_baseILj1536EfS2_S2_S2_fjLj128EEEEELb0ELb1ELb1ELb1EEEvNS_9FwdParamsE)
        /*06d4*/ 	.word	0x00000000


	//----- nvinfo : EIATTR_REGCOUNT
	.align		4
.L_300:
        /*06d8*/ 	.byte	0x04, 0x2f
        /*06da*/ 	.short	(.L_302 - .L_301)
	.align		4
.L_301:
        /*06dc*/ 	.word	index@(_ZN10layer_norm13ln_fwd_kernelINS_13Kernel_traitsIf6__halfS2_S2_fjLj1536ELj1ELj4ELj1ELj16ENS_18Kernel_traits_baseILj1536EfS2_S2_S2_fjLj128EEEEELb0ELb1ELb1ELb0EEEvNS_9FwdParamsE)
        /*06e0*/ 	.word	0x000000e1


	//----- nvinfo : EIATTR_FRAME_SIZE
	.align		4
.L_302:
        /*06e4*/ 	.byte	0x04, 0x11
        /*06e6*/ 	.short	(.L_304 - .L_303)
	.align		4
.L_303:
        /*06e8*/ 	.word	index@(_ZN10layer_norm13ln_fwd_kernelINS_13Kernel_traitsIf6__halfS2_S2_fjLj1536ELj1ELj4ELj1ELj16ENS_18Kernel_traits_baseILj1536EfS2_S2_S2_fjLj128EEEEELb0ELb1ELb1ELb0EEEvNS_9FwdParamsE)
        /*06ec*/ 	.word	0x00000000


	//----- nvinfo : EIATTR_REGCOUNT
	.align		4
.L_304:
        /*06f0*/ 	.byte	0x04, 0x2f
        /*06f2*/ 	.short	(.L_306 - .L_305)
	.align		4
.L_305:
        /*06f4*/ 	.word	index@(_ZN10layer_norm13ln_fwd_kernelINS_13Kernel_traitsIf6__halfS2_S2_fjLj1536ELj1ELj4ELj1ELj16ENS_18Kernel_traits_baseILj1536EfS2_S2_S2_fjLj128EEEEELb0ELb1ELb0ELb1EEEvNS_9FwdParamsE)
        /*06f8*/ 	.word	0x000000e4


	//----- nvinfo : EIATTR_FRAME_SIZE
	.align		4
.L_306:
        /*06fc*/ 	.byte	0x04, 0x11
        /*06fe*/ 	.short	(.L_308 - .L_307)
	.align		4
.L_307:
        /*0700*/ 	.word	index@(_ZN10layer_norm13ln_fwd_kernelINS_13Kernel_traitsIf6__halfS2_S2_fjLj1536ELj1ELj4ELj1ELj16ENS_18Kernel_traits_baseILj1536EfS2_S2_S2_fjLj128EEEEELb0ELb1ELb0ELb1EEEvNS_9FwdParamsE)
        /*0704*/ 	.word	0x00000000


	//----- nvinfo : EIATTR_REGCOUNT
	.align		4
.L_308:
        /*0708*/ 	.byte	0x04, 0x2f
        /*070a*/ 	.short	(.L_310 - .L_309)
	.align		4
.L_309:
        /*070c*/ 	.word	index@(_ZN10layer_norm13ln_fwd_kernelINS_13Kernel_traitsIf6__halfS2_S2_fjLj1536ELj1ELj4ELj1ELj16ENS_18Kernel_traits_baseILj1536EfS2_S2_S2_fjLj128EEEEELb0ELb1ELb0ELb0EEEvNS_9FwdParamsE)
        /*0710*/ 	.word	0x000000dd


	//----- nvinfo : EIATTR_FRAME_SIZE
	.align		4
.L_310:
        /*0714*/ 	.byte	0x04, 0x11
        /*0716*/ 	.short	(.L_312 - .L_311)
	.align		4
.L_311:
        /*0718*/ 	.word	index@(_ZN10layer_norm13ln_fwd_kernelINS_13Kernel_traitsIf6__halfS2_S2_fjLj1536ELj1ELj4ELj1ELj16ENS_18Kernel_traits_baseILj1536EfS2_S2_S2_fjLj128EEEEELb0ELb1ELb0ELb0EEEvNS_9FwdParamsE)
        /*071c*/ 	.word	0x00000000


	//----- nvinfo : EIATTR_REGCOUNT
	.align		4
.L_312:
        /*0720*/ 	.byte	0x04, 0x2f
        /*0722*/ 	.short	(.L_314 - .L_313)
	.align		4
.L_313:
        /*0724*/ 	.word	index@(_ZN10layer_norm13ln_fwd_kernelINS_13Kernel_traitsIf6__halfS2_S2_fjLj1536ELj1ELj4ELj1ELj16ENS_18Kernel_traits_baseILj1536EfS2_S2_S2_fjLj128EEEEELb0ELb0ELb1ELb1EEEvNS_9FwdParamsE)
        /*0728*/ 	.word	0x000000a8


	//----- nvinfo : EIATTR_FRAME_SIZE
	.align		4
.L_314:
        /*072c*/ 	.byte	0x04, 0x11
        /*072e*/ 	.short	(.L_316 - .L_315)
	.align		4
.L_315:
        /*0730*/ 	.word	index@(_ZN10layer_norm13ln_fwd_kernelINS_13Kernel_traitsIf6__halfS2_S2_fjLj1536ELj1ELj4ELj1ELj16ENS_18Kernel_traits_baseILj1536EfS2_S2_S2_fjLj128EEEEELb0ELb0ELb1ELb1EEEvNS_9FwdParamsE)
        /*0734*/ 	.word	0x00000000


	//----- nvinfo : EIATTR_REGCOUNT
	.align		4
.L_316:
        /*0738*/ 	.byte	0x04, 0x2f
        /*073a*/ 	.short	(.L_318 - .L_317)
	.align		4
.L_317:
        /*073c*/ 	.word	index@(_ZN10layer_norm13ln_fwd_kernelINS_13Kernel_traitsIf6__halfS2_S2_fjLj1536ELj1ELj4ELj1ELj16ENS_18Kernel_traits_baseILj1536EfS2_S2_S2_fjLj128EEEEELb0ELb0ELb1ELb0EEEvNS_9FwdParamsE)
        /*0740*/ 	.word	0x000000a8


	//----- nvinfo : EIATTR_FRAME_SIZE
	.align		4
.L_318:
        /*0744*/ 	.byte	0x04, 0x11
        /*0746*/ 	.short	(.L_320 - .L_319)
	.align		4
.L_319:
        /*0748*/ 	.word	index@(_ZN10layer_norm13ln_fwd_kernelINS_13Kernel_traitsIf6__halfS2_S2_fjLj1536ELj1ELj4ELj1ELj16ENS_18Kernel_traits_baseILj1536EfS2_S2_S2_fjLj128EEEEELb0ELb0ELb1ELb0EEEvNS_9FwdParamsE)
        /*074c*/ 	.word	0x00000000


	//----- nvinfo : EIATTR_REGCOUNT
	.align		4
.L_320:
        /*0750*/ 	.byte	0x04, 0x2f
        /*0752*/ 	.short	(.L_322 - .L_321)
	.align		4
.L_321:
        /*0754*/ 	.word	index@(_ZN10layer_norm13ln_fwd_kernelINS_13Kernel_traitsIf6__halfS2_S2_fjLj1536ELj1ELj4ELj1ELj16ENS_18Kernel_traits_baseILj1536EfS2_S2_S2_fjLj128EEEEELb0ELb0ELb0ELb1EEEvNS_9FwdParamsE)
        /*0758*/ 	.word	0x000000a8


	//----- nvinfo : EIATTR_FRAME_SIZE
	.align		4
.L_322:
        /*075c*/ 	.byte	0x04, 0x11
        /*075e*/ 	.short	(.L_324 - .L_323)
	.align		4
.L_323:
        /*0760*/ 	.word	index@(_ZN10layer_norm13ln_fwd_kernelINS_13Kernel_traitsIf6__halfS2_S2_fjLj1536ELj1ELj4ELj1ELj16ENS_18Kernel_traits_baseILj1536EfS2_S2_S2_fjLj128EEEEELb0ELb0ELb0ELb1EEEvNS_9FwdParamsE)
        /*0764*/ 	.word	0x00000000


	//----- nvinfo : EIATTR_REGCOUNT
	.align		4
.L_324:
        /*0768*/ 	.byte	0x04, 0x2f
        /*076a*/ 	.short	(.L_326 - .L_325)
	.align		4
.L_325:
        /*076c*/ 	.word	index@(_ZN10layer_norm13ln_fwd_kernelINS_13Kernel_traitsIf6__halfS2_S2_fjLj1536ELj1ELj4ELj1ELj16ENS_18Kernel_traits_baseILj1536EfS2_S2_S2_fjLj128EEEEELb0ELb0ELb0ELb0EEEvNS_9FwdParamsE)
        /*0770*/ 	.word	0x000000a8


	//----- nvinfo : EIATTR_FRAME_SIZE
	.align		4
.L_326:
        /*0774*/ 	.byte	0x04, 0x11
        /*0776*/ 	.short	(.L_328 - .L_327)
	.align		4
.L_327:
        /*0778*/ 	.word	index@(_ZN10layer_norm13ln_fwd_kernelINS_13Kernel_traitsIf6__halfS2_S2_fjLj1536ELj1ELj4ELj1ELj16ENS_18Kernel_traits_baseILj1536EfS2_S2_S2_fjLj128EEEEELb0ELb0ELb0ELb0EEEvNS_9FwdParamsE)
        /*077c*/ 	.word	0x00000000


	//----- nvinfo : EIATTR_REGCOUNT
	.align		4
.L_328:
        /*0780*/ 	.byte	0x04, 0x2f
        /*0782*/ 	.short	(.L_330 - .L_329)
	.align		4
.L_329:
        /*0784*/ 	.word	index@(_ZN10layer_norm13ln_fwd_kernelINS_13Kernel_traitsIf13__nv_bfloat16fS2_fjLj1536ELj1ELj4ELj1ELj16ENS_18Kernel_traits_baseILj1536EfS2_fS2_fjLj128EEEEELb1ELb1ELb1ELb1EEEvNS_9FwdParamsE)
        /*0788*/ 	.word	0x000000ff


	//----- nvinfo : EIATTR_FRAME_SIZE
	.align		4
.L_330:
        /*078c*/ 	.byte	0x04, 0x11
        /*078e*/ 	.short	(.L_332 - .L_331)
	.align		4
.L_331:
        /*0790*/ 	.word	index@(_ZN10layer_norm13ln_fwd_kernelINS_13Kernel_traitsIf13__nv_bfloat16fS2_fjLj1536ELj1ELj4ELj1ELj16ENS_18Kernel_traits_baseILj1536EfS2_fS2_fjLj128EEEEELb1ELb1ELb1ELb1EEEvNS_9FwdParamsE)
        /*0794*/ 	.word	0x00000000


	//----- nvinfo : EIATTR_REGCOUNT
	.align		4
.L_332:
        /*0798*/ 	.byte	0x04, 0x2f
        /*079a*/ 	.short	(.L_334 - .L_333)
	.align		4
.L_333:
        /*079c*/ 	.word	index@(_ZN10layer_norm13ln_fwd_kernelINS_13Kernel_traitsIf13__nv_bfloat16fS2_fjLj1536ELj1ELj4ELj1ELj16ENS_18Kernel_traits_baseILj1536EfS2_fS2_fjLj128EEEEELb1ELb1ELb1ELb0EEEvNS_9FwdParamsE)
        /*07a0*/ 	.word	0x000000fa


	//----- nvinfo : EIATTR_FRAME_SIZE
	.align		4
.L_334:
        /*07a4*/ 	.byte	0x04, 0x11
        /*07a6*/ 	.short	(.L_336 - .L_335)
	.align		4
.L_335:
        /*07a8*/ 	.word	index@(_ZN10layer_norm13ln_fwd_kernelINS_13Kernel_traitsIf13__nv_bfloat16fS2_fjLj1536ELj1ELj4ELj1ELj16ENS_18Kernel_traits_baseILj1536EfS2_fS2_fjLj128EEEEELb1ELb1ELb1ELb0EEEvNS_9FwdParamsE)
        /*07ac*/ 	.word	0x00000000


	//----- nvinfo : EIATTR_REGCOUNT
	.align		4
.L_336:
        /*07b0*/ 	.byte	0x04, 0x2f
        /*07b2*/ 	.short	(.L_338 - .L_337)
	.align		4
.L_337:
        /*07b4*/ 	.word	index@(_ZN10layer_norm13ln_fwd_kernelINS_13Kernel_traitsIf13__nv_bfloat16fS2_fjLj1536ELj1ELj4ELj1ELj16ENS_18Kernel_traits_baseILj1536EfS2_fS2_fjLj128EEEEELb1ELb1ELb0ELb1EEEvNS_9FwdParamsE)
        /*07b8*/ 	.word	0x000000f3


	//----- nvinfo : EIATTR_FRAME_SIZE
	.align		4
.L_338:
        /*07bc*/ 	.byte	0x04, 0x11
        /*07be*/ 	.short	(.L_340 - .L_339)
	.align		4
.L_339:
        /*07c0*/ 	.word	index@(_ZN10layer_norm13ln_fwd_kernelINS_13Kernel_traitsIf13__nv_bfloat16fS2_fjLj1536ELj1ELj4ELj1ELj16ENS_18Kernel_traits_baseILj1536EfS2_fS2_fjLj128EEEEELb1ELb1ELb0ELb1EEEvNS_9FwdParamsE)
        /*07c4*/ 	.word	0x00000000


	//----- nvinfo : EIATTR_REGCOUNT
	.align		4
.L_340:
        /*07c8*/ 	.byte	0x04, 0x2f
        /*07ca*/ 	.short	(.L_342 - .L_341)
	.align		4
.L_341:
        /*07cc*/ 	.word	index@(_ZN10layer_norm13ln_fwd_kernelINS_13Kernel_traitsIf13__nv_bfloat16fS2_fjLj1536ELj1ELj4ELj1ELj16ENS_18Kernel_traits_baseILj1536EfS2_fS2_fjLj128EEEEELb1ELb1ELb0ELb0EEEvNS_9FwdParamsE)
        /*07d0*/ 	.word	0x000000eb


	//----- nvinfo : EIATTR_FRAME_SIZE
	.align		4
.L_342:
        /*07d4*/ 	.byte	0x04, 0x11
        /*07d6*/ 	.short	(.L_344 - .L_343)
	.align		4
.L_343:
        /*07d8*/ 	.word	index@(_ZN10layer_norm13ln_fwd_kernelINS_13Kernel_traitsIf13__nv_bfloat16fS2_fjLj1536ELj1ELj4ELj1ELj16ENS_18Kernel_traits_baseILj1536EfS2_fS2_fjLj128EEEEELb1ELb1ELb0ELb0EEEvNS_9FwdParamsE)
        /*07dc*/ 	.word	0x00000000


	//----- nvinfo : EIATTR_REGCOUNT
	.align		4
.L_344:
        /*07e0*/ 	.byte	0x04, 0x2f
        /*07e2*/ 	.short	(.L_346 - .L_345)
	.align		4
.L_345:
        /*07e4*/ 	.word	index@(_ZN10layer_norm13ln_fwd_kernelINS_13Kernel_traitsIf13__nv_bfloat16fS2_fjLj1536ELj1ELj4ELj1ELj16ENS_18Kernel_traits_baseILj1536EfS2_fS2_fjLj128EEEEELb1ELb0ELb1ELb1EEEvNS_9FwdParamsE)
        /*07e8*/ 	.word	0x000000dc


	//----- nvinfo : EIATTR_FRAME_SIZE
	.align		4
.L_346:
        /*07ec*/ 	.byte	0x04, 0x11
        /*07ee*/ 	.short	(.L_348 - .L_347)
	.align		4
.L_347:
        /*07f0*/ 	.word	index@(_ZN10layer_norm13ln_fwd_kernelINS_13Kernel_traitsIf13__nv_bfloat16fS2_fjLj1536ELj1ELj4ELj1ELj16ENS_18Kernel_traits_baseILj1536EfS2_fS2_fjLj128EEEEELb1ELb0ELb1ELb1EEEvNS_9FwdParamsE)
        /*07f4*/ 	.word	0x00000000


	//----- nvinfo : EIATTR_REGCOUNT
	.align		4
.L_348:
        /*07f8*/ 	.byte	0x04, 0x2f
        /*07fa*/ 	.short	(.L_350 - .L_349)
	.align		4
.L_349:
        /*07fc*/ 	.word	index@(_ZN10layer_norm13ln_fwd_kernelINS_13Kernel_traitsIf13__nv_bfloat16fS2_fjLj1536ELj1ELj4ELj1ELj16ENS_18Kernel_traits_baseILj1536EfS2_fS2_fjLj128EEEEELb1ELb0ELb1ELb0EEEvNS_9FwdParamsE)
        /*0800*/ 	.word	0x000000c6


	//----- nvinfo : EIATTR_FRAME_SIZE
	.align		4
.L_350:
        /*0804*/ 	.byte	0x04, 0x11
        /*0806*/ 	.short	(.L_352 - .L_351)
	.align		4
.L_351:
        /*0808*/ 	.word	index@(_ZN10layer_norm13ln_fwd_kernelINS_13Kernel_traitsIf13__nv_bfloat16fS2_fjLj1536ELj1ELj4ELj1ELj16ENS_18Kernel_traits_baseILj1536EfS2_fS2_fjLj128EEEEELb1ELb0ELb1ELb0EEEvNS_9FwdParamsE)
        /*080c*/ 	.word	0x00000000


	//----- nvinfo : EIATTR_REGCOUNT
	.align		4
.L_352:
        /*0810*/ 	.byte	0x04, 0x2f
        /*0812*/ 	.short	(.L_354 - .L_353)
	.align		4
.L_353:
        /*0814*/ 	.word	index@(_ZN10layer_norm13ln_fwd_kernelINS_13Kernel_traitsIf13__nv_bfloat16fS2_fjLj1536ELj1ELj4ELj1ELj16ENS_18Kernel_traits_baseILj1536EfS2_fS2_fjLj128EEEEELb1ELb0ELb0ELb1EEEvNS_9FwdParamsE)
        /*0818*/ 	.word	0x000000d0


	//----- nvinfo : EIATTR_FRAME_SIZE
	.align		4
.L_354:
        /*081c*/ 	.byte	0x04, 0x11
        /*081e*/ 	.short	(.L_356 - .L_355)
	.align		4
.L_355:
        /*0820*/ 	.word	index@(_ZN10layer_norm13ln_fwd_kernelINS_13Kernel_traitsIf13__nv_bfloat16fS2_fjLj1536ELj1ELj4ELj1ELj16ENS_18Kernel_traits_baseILj1536EfS2_fS2_fjLj128EEEEELb1ELb0ELb0ELb1EEEvNS_9FwdParamsE)
        /*0824*/ 	.word	0x00000000


	//----- nvinfo : EIATTR_REGCOUNT
	.align		4
.L_356:
        /*0828*/ 	.byte	0x04, 0x2f
        /*082a*/ 	.short	(.L_358 - .L_357)
	.align		4
.L_357:
        /*082c*/ 	.word	index@(_ZN10layer_norm13ln_fwd_kernelINS_13Kernel_traitsIf13__nv_bfloat16fS2_fjLj1536ELj1ELj4ELj1ELj16ENS_18Kernel_traits_baseILj1536EfS2_fS2_fjLj128EEEEELb1ELb0ELb0ELb0EEEvNS_9FwdParamsE)
        /*0830*/ 	.word	0x000000b5


	//----- nvinfo : EIATTR_FRAME_SIZE
	.align		4
.L_358:
        /*0834*/ 	.byte	0x04, 0x11
        /*0836*/ 	.short	(.L_360 - .L_359)
	.align		4
.L_359:
        /*0838*/ 	.word	index@(_ZN10layer_norm13ln_fwd_kernelINS_13Kernel_traitsIf13__nv_bfloat16fS2_fjLj1536ELj1ELj4ELj1ELj16ENS_18Kernel_traits_baseILj1536EfS2_fS2_fjLj128EEEEELb1ELb0ELb0ELb0EEEvNS_9FwdParamsE)
        /*083c*/ 	.word	0x00000000


	//----- nvinfo : EIATTR_REGCOUNT
	.align		4
.L_360:
        /*0840*/ 	.byte	0x04, 0x2f
        /*0842*/ 	.short	(.L_362 - .L_361)
	.align		4
.L_361:
        /*0844*/ 	.word	index@(_ZN10layer_norm13ln_fwd_kernelINS_13Kernel_traitsIf13__nv_bfloat16fS2_fjLj1536ELj1ELj4ELj1ELj16ENS_18Kernel_traits_baseILj1536EfS2_fS2_fjLj128EEEEELb0ELb1ELb1ELb1EEEvNS_9FwdParamsE)
        /*0848*/ 	.word	0x000000fe


	//----- nvinfo : EIATTR_FRAME_SIZE
	.align		4
.L_362:
        /*084c*/ 	.byte	0x04, 0x11
        /*084e*/ 	.short	(.L_364 - .L_363)
	.align		4
.L_363:
        /*0850*/ 	.word	index@(_ZN10layer_norm13ln_fwd_kernelINS_13Kernel_traitsIf13__nv_bfloat16fS2_fjLj1536ELj1ELj4ELj1ELj16ENS_18Kernel_traits_baseILj1536EfS2_fS2_fjLj128EEEEELb0ELb1ELb1ELb1EEEvNS_9FwdParamsE)
        /*0854*/ 	.word	0x00000000


	//----- nvinfo : EIATTR_REGCOUNT
	.align		4
.L_364:
        /*0858*/ 	.byte	0x04, 0x2f
        /*085a*/ 	.short	(.L_366 - .L_365)
	.align		4
.L_365:
        /*085c*/ 	.word	index@(_ZN10layer_norm13ln_fwd_kernelINS_13Kernel_traitsIf13__nv_bfloat16fS2_fjLj1536ELj1ELj4ELj1ELj16ENS_18Kernel_traits_baseILj1536EfS2_fS2_fjLj128EEEEELb0ELb1ELb1ELb0EEEvNS_9FwdParamsE)
        /*0860*/ 	.word	0x000000e6


	//----- nvinfo : EIATTR_FRAME_SIZE
	.align		4
.L_366:
        /*0864*/ 	.byte	0x04, 0x11
        /*0866*/ 	.short	(.L_368 - .L_367)
	.align		4
.L_367:
        /*0868*/ 	.word	index@(_ZN10layer_norm13ln_fwd_kernelINS_13Kernel_traitsIf13__nv_bfloat16fS2_fjLj1536ELj1ELj4ELj1ELj16ENS_18Kernel_traits_baseILj1536EfS2_fS2_fjLj128EEEEELb0ELb1ELb1ELb0EEEvNS_9FwdParamsE)
        /*086c*/ 	.word	0x00000000


	//----- nvinfo : EIATTR_REGCOUNT
	.align		4
.L_368:
        /*0870*/ 	.byte	0x04, 0x2f
        /*0872*/ 	.short	(.L_370 - .L_369)
	.align		4
.L_369:
        /*0874*/ 	.word	index@(_ZN10layer_norm13ln_fwd_kernelINS_13Kernel_traitsIf13__nv_bfloat16fS2_fjLj1536ELj1ELj4ELj1ELj16ENS_18Kernel_traits_baseILj1536EfS2_fS2_fjLj128EEEEELb0ELb1ELb0ELb1EEEvNS_9FwdParamsE)
        /*0878*/ 	.word	0x000000eb


	//----- nvinfo : EIATTR_FRAME_SIZE
	.align		4
.L_370:
        /*087c*/ 	.byte	0x04, 0x11
        /*087e*/ 	.short	(.L_372 - .L_371)
	.align		4
.L_371:
        /*0880*/ 	.word	index@(_ZN10layer_norm13ln_fwd_kernelINS_13Kernel_traitsIf13__nv_bfloat16fS2_fjLj1536ELj1ELj4ELj1ELj16ENS_18Kernel_traits_baseILj1536EfS2_fS2_fjLj128EEEEELb0ELb1ELb0ELb1EEEvNS_9FwdParamsE)
        /*0884*/ 	.word	0x00000000


	//----- nvinfo : EIATTR_REGCOUNT
	.align		4
.L_372:
        /*0888*/ 	.byte	0x04, 0x2f
        /*088a*/ 	.short	(.L_374 - .L_373)
	.align		4
.L_373:
        /*088c*/ 	.word	index@(_ZN10layer_norm13ln_fwd_kernelINS_13Kernel_traitsIf13__nv_bfloat16fS2_fjLj1536ELj1ELj4ELj1ELj16ENS_18Kernel_traits_baseILj1536EfS2_fS2_fjLj128EEEEELb0ELb1ELb0ELb0EEEvNS_9FwdParamsE)
        /*0890*/ 	.word	0x000000e2


	//----- nvinfo : EIATTR_FRAME_SIZE
	.align		4
.L_374:
        /*0894*/ 	.byte	0x04, 0x11
        /*0896*/ 	.short	(.L_376 - .L_375)
	.align		4
.L_375:
        /*0898*/ 	.word	index@(_ZN10layer_norm13ln_fwd_kernelINS_13Kernel_traitsIf13__nv_bfloat16fS2_fjLj1536ELj1ELj4ELj1ELj16ENS_18Kernel_traits_baseILj1536EfS2_fS2_fjLj128EEEEELb0ELb1ELb0ELb0EEEvNS_9FwdParamsE)
        /*089c*/ 	.word	0x00000000


	//----- nvinfo : EIATTR_REGCOUNT
	.align		4
.L_376:
        /*08a0*/ 	.byte	0x04, 0x2f
        /*08a2*/ 	.short	(.L_378 - .L_377)
	.align		4
.L_377:
        /*08a4*/ 	.word	index@(_ZN10layer_norm13ln_fwd_kernelINS_13Kernel_traitsIf13__nv_bfloat16fS2_fjLj1536ELj1ELj4ELj1ELj16ENS_18Kernel_traits_baseILj1536EfS2_fS2_fjLj128EEEEELb0ELb0ELb1ELb1EEEvNS_9FwdParamsE)
        /*08a8*/ 	.word	0x000000a8


	//----- nvinfo : EIATTR_FRAME_SIZE
	.align		4
.L_378:
        /*08ac*/ 	.byte	0x04, 0x11
        /*08ae*/ 	.short	(.L_380 - .L_379)
	.align		4
.L_379:
        /*08b0*/ 	.word	index@(_ZN10layer_norm13ln_fwd_kernelINS_13Kernel_traitsIf13__nv_bfloat16fS2_fjLj1536ELj1ELj4ELj1ELj16ENS_18Kernel_traits_baseILj1536EfS2_fS2_fjLj128EEEEELb0ELb0ELb1ELb1EEEvNS_9FwdParamsE)
        /*08b4*/ 	.word	0x00000000


	//----- nvinfo : EIATTR_REGCOUNT
	.align		4
.L_380:
        /*08b8*/ 	.byte	0x04, 0x2f
        /*08ba*/ 	.short	(.L_382 - .L_381)
	.align		4
.L_381:
        /*08bc*/ 	.word	index@(_ZN10layer_norm13ln_fwd_kernelINS_13Kernel_traitsIf13__nv_bfloat16fS2_fjLj1536ELj1ELj4ELj1ELj16ENS_18Kernel_traits_baseILj1536EfS2_fS2_fjLj128EEEEELb0ELb0ELb1ELb0EEEvNS_9FwdParamsE)
        /*08c0*/ 	.word	0x000000a8


	//----- nvinfo : EIATTR_FRAME_SIZE
	.align		4
.L_382:
        /*08c4*/ 	.byte	0x04, 0x11
        /*08c6*/ 	.short	(.L_384 - .L_383)
	.align		4
.L_383:
        /*08c8*/ 	.word	index@(_ZN10layer_norm13ln_fwd_kernelINS_13Kernel_traitsIf13__nv_bfloat16fS2_fjLj1536ELj1ELj4ELj1ELj16ENS_18Kernel_traits_baseILj1536EfS2_fS2_fjLj128EEEEELb0ELb0ELb1ELb0EEEvNS_9FwdParamsE)
        /*08cc*/ 	.word	0x00000000


	//----- nvinfo : EIATTR_REGCOUNT
	.align		4
.L_384:
        /*08d0*/ 	.byte	0x04, 0x2f
        /*08d2*/ 	.short	(.L_386 - .L_385)
	.align		4
.L_385:
        /*08d4*/ 	.word	index@(_ZN10layer_norm13ln_fwd_kernelINS_13Kernel_traitsIf13__nv_bfloat16fS2_fjLj1536ELj1ELj4ELj1ELj16ENS_18Kernel_traits_baseILj1536EfS2_fS2_fjLj128EEEEELb0ELb0ELb0ELb1EEEvNS_9FwdParamsE)
        /*08d8*/ 	.word	0x000000a8


	//----- nvinfo : EIATTR_FRAME_SIZE
	.align		4
.L_386:
        /*08dc*/ 	.byte	0x04, 0x11
        /*08de*/ 	.short	(.L_388 - .L_387)
	.align		4
.L_387:
        /*08e0*/ 	.word	index@(_ZN10layer_norm13ln_fwd_kernelINS_13Kernel_traitsIf13__nv_bfloat16fS2_fjLj1536ELj1ELj4ELj1ELj16ENS_18Kernel_traits_baseILj1536EfS2_fS2_fjLj128EEEEELb0ELb0ELb0ELb1EEEvNS_9FwdParamsE)
        /*08e4*/ 	.word	0x00000000


	//----- nvinfo : EIATTR_REGCOUNT
	.align		4
.L_388:
        /*08e8*/ 	.byte	0x04, 0x2f
        /*08ea*/ 	.short	(.L_390 - .L_389)
	.align		4
.L_389:
        /*08ec*/ 	.word	index@(_ZN10layer_norm13ln_fwd_kernelINS_13Kernel_traitsIf13__nv_bfloat16fS2_fjLj1536ELj1ELj4ELj1ELj16ENS_18Kernel_traits_baseILj1536EfS2_fS2_fjLj128EEEEELb0ELb0ELb0ELb0EEEvNS_9FwdParamsE)
        /*08f0*/ 	.word	0x000000a8


	//----- nvinfo : EIATTR_FRAME_SIZE
	.align		4
.L_390:
        /*08f4*/ 	.byte	0x04, 0x11
        /*08f6*/ 	.short	(.L_392 - .L_391)
	.align		4
.L_391:
        /*08f8*/ 	.word	index@(_ZN10layer_norm13ln_fwd_kernelINS_13Kernel_traitsIf13__nv_bfloat16fS2_fjLj1536ELj1ELj4ELj1ELj16ENS_18Kernel_traits_baseILj1536EfS2_fS2_fjLj128EEEEELb0ELb0ELb0ELb0EEEvNS_9FwdParamsE)
        /*08fc*/ 	.word	0x00000000


	//----- nvinfo : EIATTR_REGCOUNT
	.align		4
.L_392:
        /*0900*/ 	.byte	0x04, 0x2f
        /*0902*/ 	.short	(.L_394 - .L_393)
	.align		4
.L_393:
        /*0904*/ 	.word	index@(_ZN10layer_norm13ln_fwd_kernelINS_13Kernel_traitsI13__nv_bfloat16S2_fS2_fjLj1536ELj1ELj4ELj1ELj16ENS_18Kernel_traits_baseILj1536ES2_S2_fS2_fjLj128EEEEELb1ELb1ELb1ELb1EEEvNS_9FwdParamsE)
        /*0908*/ 	.word	0x000000ff


	//----- nvinfo : EIATTR_FRAME_SIZE
	.align		4
.L_394:
        /*090c*/ 	.byte	0x04, 0x11
        /*090e*/ 	.short	(.L_396 - .L_395)
	.align		4
.L_395:
        /*0910*/ 	.word	index@(_ZN10layer_norm13ln_fwd_kernelINS_13Kernel_traitsI13__nv_bfloat16S2_fS2_fjLj1536ELj1ELj4ELj1ELj16ENS_18Kernel_traits_baseILj1536ES2_S2_fS2_fjLj128EEEEELb1ELb1ELb1ELb1EEEvNS_9FwdParamsE)
        /*0914*/ 	.word	0x00000000


	//----- nvinfo : EIATTR_REGCOUNT
	.align		4
.L_396:
        /*0918*/ 	.byte	0x04, 0x2f
        /*091a*/ 	.short	(.L_398 - .L_397)
	.align		4
.L_397:
        /*091c*/ 	.word	index@(_ZN10layer_norm13ln_fwd_kernelINS_13Kernel_traitsI13__nv_bfloat16S2_fS2_fjLj1536ELj1ELj4ELj1ELj16ENS_18Kernel_traits_baseILj1536ES2_S2_fS2_fjLj128EEEEELb1ELb1ELb1ELb0EEEvNS_9FwdParamsE)
        /*0920*/ 	.word	0x000000f1


	//----- nvinfo : EIATTR_FRAME_SIZE
	.align		4
.L_398:
        /*0924*/ 	.byte	0x04, 0x11
        /*0926*/ 	.short	(.L_400 - .L_399)
	.align		4
.L_399:
        /*0928*/ 	.word	index@(_ZN10layer_norm13ln_fwd_kernelINS_13Kernel_traitsI13__nv_bfloat16S2_fS2_fjLj1536ELj1ELj4ELj1ELj16ENS_18Kernel_traits_baseILj1536ES2_S2_fS2_fjLj128EEEEELb1ELb1ELb1ELb0EEEvNS_9FwdParamsE)
        /*092c*/ 	.word	0x00000000


	//----- nvinfo : EIATTR_REGCOUNT
	.align		4
.L_400:
        /*0930*/ 	.byte	0x04, 0x2f
        /*0932*/ 	.short	(.L_402 - .L_401)
	.align		4
.L_401:
        /*0934*/ 	.word	index@(_ZN10layer_norm13ln_fwd_kernelINS_13Kernel_traitsI13__nv_bfloat16S2_fS2_fjLj1536ELj1ELj4ELj1ELj16ENS_18Kernel_traits_baseILj1536ES2_S2_fS2_fjLj128EEEEELb1ELb1ELb0ELb1EEEvNS_9FwdParamsE)
        /*0938*/ 	.word	0x000000fb


	//----- nvinfo : EIATTR_FRAME_SIZE
	.align		4
.L_402:
        /*093c*/ 	.byte	0x04, 0x11
        /*093e*/ 	.short	(.L_404 - .L_403)
	.align		4
.L_403:
        /*0940*/ 	.word	index@(_ZN10layer_norm13ln_fwd_kernelINS_13Kernel_traitsI13__nv_bfloat16S2_fS2_fjLj1536ELj1ELj4ELj1ELj16ENS_18Kernel_traits_baseILj1536ES2_S2_fS2_fjLj128EEEEELb1ELb1ELb0ELb1EEEvNS_9FwdParamsE)
        /*0944*/ 	.word	0x00000000


	//----- nvinfo : EIATTR_REGCOUNT
	.align		4
.L_404:
        /*0948*/ 	.byte	0x04, 0x2f
        /*094a*/ 	.short	(.L_406 - .L_405)
	.align		4
.L_405:
        /*094c*/ 	.word	index@(_ZN10layer_norm13ln_fwd_kernelINS_13Kernel_traitsI13__nv_bfloat16S2_fS2_fjLj1536ELj1ELj4ELj1ELj16ENS_18Kernel_traits_baseILj1536ES2_S2_fS2_fjLj128EEEEELb1ELb1ELb0ELb0EEEvNS_9FwdParamsE)
        /*0950*/ 	.word	0x000000eb


	//----- nvinfo : EIATTR_FRAME_SIZE
	.align		4
.L_406:
        /*0954*/ 	.byte	0x04, 0x11
        /*0956*/ 	.short	(.L_408 - .L_407)
	.align		4
.L_407:
        /*0958*/ 	.word	index@(_ZN10layer_norm13ln_fwd_kernelINS_13Kernel_traitsI13__nv_bfloat16S2_fS2_fjLj1536ELj1ELj4ELj1ELj16ENS_18Kernel_traits_baseILj1536ES2_S2_fS2_fjLj128EEEEELb1ELb1ELb0ELb0EEEvNS_9FwdParamsE)
        /*095c*/ 	.word	0x00000000


	//----- nvinfo : EIATTR_REGCOUNT
	.align		4
.L_408:
        /*0960*/ 	.byte	0x04, 0x2f
        /*0962*/ 	.short	(.L_410 - .L_409)
	.align		4
.L_409:
        /*0964*/ 	.word	index@(_ZN10layer_norm13ln_fwd_kernelINS_13Kernel_traitsI13__nv_bfloat16S2_fS2_fjLj1536ELj1ELj4ELj1ELj16ENS_18Kernel_traits_baseILj1536ES2_S2_fS2_fjLj128EEEEELb1ELb0ELb1ELb1EEEvNS_9FwdParamsE)
        /*0968*/ 	.word	0x000000a8


	//----- nvinfo : EIATTR_FRAME_SIZE
	.align		4
.L_410:
        /*096c*/ 	.byte	0x04, 0x11
        /*096e*/ 	.short	(.L_412 - .L_411)
	.align		4
.L_411:
        /*0970*/ 	.word	index@(_ZN10layer_norm13ln_fwd_kernelINS_13Kernel_traitsI13__nv_bfloat16S2_fS2_fjLj1536ELj1ELj4ELj1ELj16ENS_18Kernel_traits_baseILj1536ES2_S2_fS2_fjLj128EEEEELb1ELb0ELb1ELb1EEEvNS_9FwdParamsE)
        /*0974*/ 	.word	0x00000000


	//----- nvinfo : EIATTR_REGCOUNT
	.align		4
.L_412:
        /*0978*/ 	.byte	0x04, 0x2f
        /*097a*/ 	.short	(.L_414 - .L_413)
	.align		4
.L_413:
        /*097c*/ 	.word	index@(_ZN10layer_norm13ln_fwd_kernelINS_13Kernel_traitsI13__nv_bfloat16S2_fS2_fjLj1536ELj1ELj4ELj1ELj16ENS_18Kernel_traits_baseILj1536ES2_S2_fS2_fjLj128EEEEELb1ELb0ELb1ELb0EEEvNS_9FwdParamsE)
        /*0980*/ 	.word	0x000000ca


	//----- nvinfo : EIATTR_FRAME_SIZE
	.align		4
.L_414:
        /*0984*/ 	.byte	0x04, 0x11
        /*0986*/ 	.short	(.L_416 - .L_415)
	.align		4
.L_415:
        /*0988*/ 	.word	index@(_ZN10layer_norm13ln_fwd_kernelINS_13Kernel_traitsI13__nv_bfloat16S2_fS2_fjLj1536ELj1ELj4ELj1ELj16ENS_18Kernel_traits_baseILj1536ES2_S2_fS2_fjLj128EEEEELb1ELb0ELb1ELb0EEEvNS_9FwdParamsE)
        /*098c*/ 	.word	0x00000000


	//----- nvinfo : EIATTR_REGCOUNT
	.align		4
.L_416:
        /*0990*/ 	.byte	0x04, 0x2f
        /*0992*/ 	.short	(.L_418 - .L_417)
	.align		4
.L_417:
        /*0994*/ 	.word	index@(_ZN10layer_norm13ln_fwd_kernelINS_13Kernel_traitsI13__nv_bfloat16S2_fS2_fjLj1536ELj1ELj4ELj1ELj16ENS_18Kernel_traits_baseILj1536ES2_S2_fS2_fjLj128EEEEELb1ELb0ELb0ELb1EEEvNS_9FwdParamsE)
        /*0998*/ 	.word	0x000000c4


	//----- nvinfo : EIATTR_FRAME_SIZE
	.align		4
.L_418:
        /*099c*/ 	.byte	0x04, 0x11
        /*099e*/ 	.short	(.L_420 - .L_419)
	.align		4
.L_419:
        /*09a0*/ 	.word	index@(_ZN10layer_norm13ln_fwd_kernelINS_13Kernel_traitsI13__nv_bfloat16S2_fS2_fjLj1536ELj1ELj4ELj1ELj16ENS_18Kernel_traits_baseILj1536ES2_S2_fS2_fjLj128EEEEELb1ELb0ELb0ELb1EEEvNS_9FwdParamsE)
        /*09a4*/ 	.word	0x00000000


	//----- nvinfo : EIATTR_REGCOUNT
	.align		4
.L_420:
        /*09a8*/ 	.byte	0x04, 0x2f
        /*09aa*/ 	.short	(.L_422 - .L_421)
	.align		4
.L_421:
        /*09ac*/ 	.word	index@(_ZN10layer_norm13ln_fwd_kernelINS_13Kernel_traitsI13__nv_bfloat16S2_fS2_fjLj1536ELj1ELj4ELj1ELj16ENS_18Kernel_traits_baseILj1536ES2_S2_fS2_fjLj128EEEEELb1ELb0ELb0ELb0EEEvNS_9FwdParamsE)
        /*09b0*/ 	.word	0x000000b8


	//----- nvinfo : EIATTR_FRAME_SIZE
	.align		4
.L_422:
        /*09b4*/ 	.byte	0x04, 0x11
        /*09b6*/ 	.short	(.L_424 - .L_423)
	.align		4
.L_423:
        /*09b8*/ 	.word	index@(_ZN10layer_norm13ln_fwd_kernelINS_13Kernel_traitsI13__nv_bfloat16S2_fS2_fjLj1536ELj1ELj4ELj1ELj16ENS_18Kernel_traits_baseILj1536ES2_S2_fS2_fjLj128EEEEELb1ELb0ELb0ELb0EEEvNS_9FwdParamsE)
        /*09bc*/ 	.word	0x00000000


	//----- nvinfo : EIATTR_REGCOUNT
	.align		4
.L_424:
        /*09c0*/ 	.byte	0x04, 0x2f
        /*09c2*/ 	.short	(.L_426 - .L_425)
	.align		4
.L_425:
        /*09c4*/ 	.word	index@(_ZN10layer_norm13ln_fwd_kernelINS_13Kernel_traitsI13__nv_bfloat16S2_fS2_fjLj1536ELj1ELj4ELj1ELj16ENS_18Kernel_traits_baseILj1536ES2_S2_fS2_fjLj128EEEEELb0ELb1ELb1ELb1EEEvNS_9FwdParamsE)
        /*09c8*/ 	.word	0x000000ff


	//----- nvinfo : EIATTR_FRAME_SIZE
	.align		4
.L_426:
        /*09cc*/ 	.byte	0x04, 0x11
        /*09ce*/ 	.short	(.L_428 - .L_427)
	.align		4
.L_427:
        /*09d0*/ 	.word	index@(_ZN10layer_norm13ln_fwd_kernelINS_13Kernel_traitsI13__nv_bfloat16S2_fS2_fjLj1536ELj1ELj4ELj1ELj16ENS_18Kernel_traits_baseILj1536ES2_S2_fS2_fjLj128EEEEELb0ELb1ELb1ELb1EEEvNS_9FwdParamsE)
        /*09d4*/ 	.word	0x00000000


	//----- nvinfo : EIATTR_REGCOUNT
	.align		4
.L_428:
        /*09d8*/ 	.byte	0x04, 0x2f
        /*09da*/ 	.short	(.L_430 - .L_429)
	.align		4
.L_429:
        /*09dc*/ 	.word	index@(_ZN10layer_norm13ln_fwd_kernelINS_13Kernel_traitsI13__nv_bfloat16S2_fS2_fjLj1536ELj1ELj4ELj1ELj16ENS_18Kernel_traits_baseILj1536ES2_S2_fS2_fjLj128EEEEELb0ELb1ELb1ELb0EEEvNS_9FwdParamsE)
        /*09e0*/ 	.word	0x000000ea


	//----- nvinfo : EIATTR_FRAME_SIZE
	.align		4
.L_430:
        /*09e4*/ 	.byte	0x04, 0x11
        /*09e6*/ 	.short	(.L_432 - .L_431)
	.align		4
.L_431:
        /*09e8*/ 	.word	index@(_ZN10layer_norm13ln_fwd_kernelINS_13Kernel_traitsI13__nv_bfloat16S2_fS2_fjLj1536ELj1ELj4ELj1ELj16ENS_18Kernel_traits_baseILj1536ES2_S2_fS2_fjLj128EEEEELb0ELb1ELb1ELb0EEEvNS_9FwdParamsE)
        /*09ec*/ 	.word	0x00000000


	//----- nvinfo : EIATTR_REGCOUNT
	.align		4
.L_432:
        /*09f0*/ 	.byte	0x04, 0x2f
        /*09f2*/ 	.short	(.L_434 - .L_433)
	.align		4
.L_433:
        /*09f4*/ 	.word	index@(_ZN10layer_norm13ln_fwd_kernelINS_13Kernel_traitsI13__nv_bfloat16S2_fS2_fjLj1536ELj1ELj4ELj1ELj16ENS_18Kernel_traits_baseILj1536ES2_S2_fS2_fjLj128EEEEELb0ELb1ELb0ELb1EEEvNS_9FwdParamsE)
        /*09f8*/ 	.word	0x000000f4


	//----- nvinfo : EIATTR_FRAME_SIZE
	.align		4
.L_434:
        /*09fc*/ 	.byte	0x04, 0x11
        /*09fe*/ 	.short	(.L_436 - .L_435)
	.align		4
.L_435:
        /*0a00*/ 	.word	index@(_ZN10layer_norm13ln_fwd_kernelINS_13Kernel_traitsI13__nv_bfloat16S2_fS2_fjLj1536ELj1ELj4ELj1ELj16ENS_18Kernel_traits_baseILj1536ES2_S2_fS2_fjLj128EEEEELb0ELb1ELb0ELb1EEEvNS_9FwdParamsE)
        /*0a04*/ 	.word	0x00000000


	//----- nvinfo : EIATTR_REGCOUNT
	.align		4
.L_436:
        /*0a08*/ 	.byte	0x04, 0x2f
        /*0a0a*/ 	.short	(.L_438 - .L_437)
	.align		4
.L_437:
        /*0a0c*/ 	.word	index@(_ZN10layer_norm13ln_fwd_kernelINS_13Kernel_traitsI13__nv_bfloat16S2_fS2_fjLj1536ELj1ELj4ELj1ELj16ENS_18Kernel_traits_baseILj1536ES2_S2_fS2_fjLj128EEEEELb0ELb1ELb0ELb0EEEvNS_9FwdParamsE)
        /*0a10*/ 	.word	0x000000e6


	//----- nvinfo : EIATTR_FRAME_SIZE
	.align		4
.L_438:
        /*0a14*/ 	.byte	0x04, 0x11
        /*0a16*/ 	.short	(.L_440 - .L_439)
	.align		4
.L_439:
        /*0a18*/ 	.word	index@(_ZN10layer_norm13ln_fwd_kernelINS_13Kernel_traitsI13__nv_bfloat16S2_fS2_fjLj1536ELj1ELj4ELj1ELj16ENS_18Kernel_traits_baseILj1536ES2_S2_fS2_fjLj128EEEEELb0ELb1ELb0ELb0EEEvNS_9FwdParamsE)
        /*0a1c*/ 	.word	0x00000000


	//----- nvinfo : EIATTR_REGCOUNT
	.align		4
.L_440:
        /*0a20*/ 	.byte	0x04, 0x2f
        /*0a22*/ 	.short	(.L_442 - .L_441)
	.align		4
.L_441:
        /*0a24*/ 	.word	index@(_ZN10layer_norm13ln_fwd_kernelINS_13Kernel_traitsI13__nv_bfloat16S2_fS2_fjLj1536ELj1ELj4ELj1ELj16ENS_18Kernel_traits_baseILj1536ES2_S2_fS2_fjLj128EEEEELb0ELb0ELb1ELb1EEEvNS_9FwdParamsE)
        /*0a28*/ 	.word	0x000000a8


	//----- nvinfo : EIATTR_FRAME_SIZE
	.align		4
.L_442:
        /*0a2c*/ 	.byte	0x04, 0x11
        /*0a2e*/ 	.short	(.L_444 - .L_443)
	.align		4
.L_443:
        /*0a30*/ 	.word	index@(_ZN10layer_norm13ln_fwd_kernelINS_13Kernel_traitsI13__nv_bfloat16S2_fS2_fjLj1536ELj1ELj4ELj1ELj16ENS_18Kernel_traits_baseILj1536ES2_S2_fS2_fjLj128EEEEELb0ELb0ELb1ELb1EEEvNS_9FwdParamsE)
        /*0a34*/ 	.word	0x00000000


	//----- nvinfo : EIATTR_REGCOUNT
	.align		4
.L_444:
        /*0a38*/ 	.byte	0x04, 0x2f
        /*0a3a*/ 	.short	(.L_446 - .L_445)
	.align		4
.L_445:
        /*0a3c*/ 	.word	index@(_ZN10layer_norm13ln_fwd_kernelINS_13Kernel_traitsI13__nv_bfloat16S2_fS2_fjLj1536ELj1ELj4ELj1ELj16ENS_18Kernel_traits_baseILj1536ES2_S2_fS2_fjLj128EEEEELb0ELb0ELb1ELb0EEEvNS_9FwdParamsE)
        /*0a40*/ 	.word	0x000000a4


	//----- nvinfo : EIATTR_FRAME_SIZE
	.align		4
.L_446:
        /*0a44*/ 	.byte	0x04, 0x11
        /*0a46*/ 	.short	(.L_448 - .L_447)
	.align		4
.L_447:
        /*0a48*/ 	.word	index@(_ZN10layer_norm13ln_fwd_kernelINS_13Kernel_traitsI13__nv_bfloat16S2_fS2_fjLj1536ELj1ELj4ELj1ELj16ENS_18Kernel_traits_baseILj1536ES2_S2_fS2_fjLj128EEEEELb0ELb0ELb1ELb0EEEvNS_9FwdParamsE)
        /*0a4c*/ 	.word	0x00000000


	//----- nvinfo : EIATTR_REGCOUNT
	.align		4
.L_448:
        /*0a50*/ 	.byte	0x04, 0x2f
        /*0a52*/ 	.short	(.L_450 - .L_449)
	.align		4
.L_449:
        /*0a54*/ 	.word	index@(_ZN10layer_norm13ln_fwd_kernelINS_13Kernel_traitsI13__nv_bfloat16S2_fS2_fjLj1536ELj1ELj4ELj1ELj16ENS_18Kernel_traits_baseILj1536ES2_S2_fS2_fjLj128EEEEELb0ELb0ELb0ELb1EEEvNS_9FwdParamsE)
        /*0a58*/ 	.word	0x000000a7


	//----- nvinfo : EIATTR_FRAME_SIZE
	.align		4
.L_450:
        /*0a5c*/ 	.byte	0x04, 0x11
        /*0a5e*/ 	.short	(.L_452 - .L_451)
	.align		4
.L_451:
        /*0a60*/ 	.word	index@(_ZN10layer_norm13ln_fwd_kernelINS_13Kernel_traitsI13__nv_bfloat16S2_fS2_fjLj1536ELj1ELj4ELj1ELj16ENS_18Kernel_traits_baseILj1536ES2_S2_fS2_fjLj128EEEEELb0ELb0ELb0ELb1EEEvNS_9FwdParamsE)
        /*0a64*/ 	.word	0x00000000


	//----- nvinfo : EIATTR_REGCOUNT
	.align		4
.L_452:
        /*0a68*/ 	.byte	0x04, 0x2f
        /*0a6a*/ 	.short	(.L_454 - .L_453)
	.align		4
.L_453:
        /*0a6c*/ 	.word	index@(_ZN10layer_norm13ln_fwd_kernelINS_13Kernel_traitsI13__nv_bfloat16S2_fS2_fjLj1536ELj1ELj4ELj1ELj16ENS_18Kernel_traits_baseILj1536ES2_S2_fS2_fjLj128EEEEELb0ELb0ELb0ELb0EEEvNS_9FwdParamsE)
        /*0a70*/ 	.word	0x000000a4


	//----- nvinfo : EIATTR_FRAME_SIZE
	.align		4
.L_454:
        /*0a74*/ 	.byte	0x04, 0x11
        /*0a76*/ 	.short	(.L_456 - .L_455)
	.align		4
.L_455:
        /*0a78*/ 	.word	index@(_ZN10layer_norm13ln_fwd_kernelINS_13Kernel_traitsI13__nv_bfloat16S2_fS2_fjLj1536ELj1ELj4ELj1ELj16ENS_18Kernel_traits_baseILj1536ES2_S2_fS2_fjLj128EEEEELb0ELb0ELb0ELb0EEEvNS_9FwdParamsE)
        /*0a7c*/ 	.word	0x00000000


	//----- nvinfo : EIATTR_REGCOUNT
	.align		4
.L_456:
        /*0a80*/ 	.byte	0x04, 0x2f
        /*0a82*/ 	.short	(.L_458 - .L_457)
	.align		4
.L_457:
        /*0a84*/ 	.word	index@(_ZN10layer_norm13ln_fwd_kernelINS_13Kernel_traitsIf13__nv_bfloat16S2_S2_fjLj1536ELj1ELj4ELj1ELj16ENS_18Kernel_traits_baseILj1536EfS2_S2_S2_fjLj128EEEEELb1ELb1ELb1ELb1EEEvNS_9FwdParamsE)
        /*0a88*/ 	.word	0x000000ff


	//----- nvinfo : EIATTR_FRAME_SIZE
	.align		4
.L_458:
        /*0a8c*/ 	.byte	0x04, 0x11
        /*0a8e*/ 	.short	(.L_460 - .L_459)
	.align		4
.L_459:
        /*0a90*/ 	.word	index@(_ZN10layer_norm13ln_fwd_kernelINS_13Kernel_traitsIf13__nv_bfloat16S2_S2_fjLj1536ELj1ELj4ELj1ELj16ENS_18Kernel_traits_baseILj1536EfS2_S2_S2_fjLj128EEEEELb1ELb1ELb1ELb1EEEvNS_9FwdParamsE)
        /*0a94*/ 	.word	0x00000000


	//----- nvinfo : EIATTR_REGCOUNT
	.align		4
.L_460:
        /*0a98*/ 	.byte	0x04, 0x2f
        /*0a9a*/ 	.short	(.L_462 - .L_461)
	.align		4
.L_461:
        /*0a9c*/ 	.word	index@(_ZN10layer_norm13ln_fwd_kernelINS_13Kernel_traitsIf13__nv_bfloat16S2_S2_fjLj1536ELj1ELj4ELj1ELj16ENS_18Kernel_traits_baseILj1536EfS2_S2_S2_fjLj128EEEEELb1ELb1ELb1ELb0EEEvNS_9FwdParamsE)
        /*0aa0*/ 	.word	0x000000f6


	//----- nvinfo : EIATTR_FRAME_SIZE
	.align		4
.L_462:
        /*0aa4*/ 	.byte	0x04, 0x11
        /*0aa6*/ 	.short	(.L_464 - .L_463)
	.align		4
.L_463:
        /*0aa8*/ 	.word	index@(_ZN10layer_norm13ln_fwd_kernelINS_13Kernel_traitsIf13__nv_bfloat16S2_S2_fjLj1536ELj1ELj4ELj1ELj16ENS_18Kernel_traits_baseILj1536EfS2_S2_S2_fjLj128EEEEELb1ELb1ELb1ELb0EEEvNS_9FwdParamsE)
        /*0aac*/ 	.word	0x00000000


	//----- nvinfo : EIATTR_REGCOUNT
	.align		4
.L_464:
        /*0ab0*/ 	.byte	0x04, 0x2f
        /*0ab2*/ 	.short	(.L_466 - .L_465)
	.align		4
.L_465:
        /*0ab4*/ 	.word	index@(_ZN10layer_norm13ln_fwd_kernelINS_13Kernel_traitsIf13__nv_bfloat16S2_S2_fjLj1536ELj1ELj4ELj1ELj16ENS_18Kernel_traits_baseILj1536EfS2_S2_S2_fjLj128EEEEELb1ELb1ELb0ELb1EEEvNS_9FwdParamsE)
        /*0ab8*/ 	.word	0x000000f3


	//----- nvinfo : EIATTR_FRAME_SIZE
	.align		4
.L_466:
        /*0abc*/ 	.byte	0x04, 0x11
        /*0abe*/ 	.short	(.L_468 - .L_467)
	.align		4
.L_467:
        /*0ac0*/ 	.word	index@(_ZN10layer_norm13ln_fwd_kernelINS_13Kernel_traitsIf13__nv_bfloat16S2_S2_fjLj1536ELj1ELj4ELj1ELj16ENS_18Kernel_traits_baseILj1536EfS2_S2_S2_fjLj128EEEEELb1ELb1ELb0ELb1EEEvNS_9FwdParamsE)
        /*0ac4*/ 	.word	0x00000000


	//----- nvinfo : EIATTR_REGCOUNT
	.align		4
.L_468:
        /*0ac8*/ 	.byte	0x04, 0x2f
        /*0aca*/ 	.short	(.L_470 - .L_469)
	.align		4
.L_469:
        /*0acc*/ 	.word	index@(_ZN10layer_norm13ln_fwd_kernelINS_13Kernel_traitsIf13__nv_bfloat16S2_S2_fjLj1536ELj1ELj4ELj1ELj16ENS_18Kernel_traits_baseILj1536EfS2_S2_S2_fjLj128EEEEELb1ELb1ELb0ELb0EEEvNS_9FwdParamsE)
        /*0ad0*/ 	.word	0x000000e9


	//----- nvinfo : EIATTR_FRAME_SIZE
	.align		4
.L_470:
        /*0ad4*/ 	.byte	0x04, 0x11
        /*0ad6*/ 	.short	(.L_472 - .L_471)
	.align		4
.L_471:
        /*0ad8*/ 	.word	index@(_ZN10layer_norm13ln_fwd_kernelINS_13Kernel_traitsIf13__nv_bfloat16S2_S2_fjLj1536ELj1ELj4ELj1ELj16ENS_18Kernel_traits_baseILj1536EfS2_S2_S2_fjLj128EEEEELb1ELb1ELb0ELb0EEEvNS_9FwdParamsE)
        /*0adc*/ 	.word	0x00000000


	//----- nvinfo : EIATTR_REGCOUNT
	.align		4
.L_472:
        /*0ae0*/ 	.byte	0x04, 0x2f
        /*0ae2*/ 	.short	(.L_474 - .L_473)
	.align		4
.L_473:
        /*0ae4*/ 	.word	index@(_ZN10layer_norm13ln_fwd_kernelINS_13Kernel_traitsIf13__nv_bfloat16S2_S2_fjLj1536ELj1ELj4ELj1ELj16ENS_18Kernel_traits_baseILj1536EfS2_S2_S2_fjLj128EEEEELb1ELb0ELb1ELb1EEEvNS_9FwdParamsE)
        /*0ae8*/ 	.word	0x000000df


	//----- nvinfo : EIATTR_FRAME_SIZE
	.align		4
.L_474:
        /*0aec*/ 	.byte	0x04, 0x11
        /*0aee*/ 	.short	(.L_476 - .L_475)
	.align		4
.L_475:
        /*0af0*/ 	.word	index@(_ZN10layer_norm13ln_fwd_kernelINS_13Kernel_traitsIf13__nv_bfloat16S2_S2_fjLj1536ELj1ELj4ELj1ELj16ENS_18Kernel_traits_baseILj1536EfS2_S2_S2_fjLj128EEEEELb1ELb0ELb1ELb1EEEvNS_9FwdParamsE)
        /*0af4*/ 	.word	0x00000000


	//----- nvinfo : EIATTR_REGCOUNT
	.align		4
.L_476:
        /*0af8*/ 	.byte	0x04, 0x2f
        /*0afa*/ 	.short	(.L_478 - .L_477)
	.align		4
.L_477:
        /*0afc*/ 	.word	index@(_ZN10layer_norm13ln_fwd_kernelINS_13Kernel_traitsIf13__nv_bfloat16S2_S2_fjLj1536ELj1ELj4ELj1ELj16ENS_18Kernel_traits_baseILj1536EfS2_S2_S2_fjLj128EEEEELb1ELb0ELb1ELb0EEEvNS_9FwdParamsE)
        /*0b00*/ 	.word	0x000000c5


	//----- nvinfo : EIATTR_FRAME_SIZE
	.align		4
.L_478:
        /*0b04*/ 	.byte	0x04, 0x11
        /*0b06*/ 	.short	(.L_480 - .L_479)
	.align		4
.L_479:
        /*0b08*/ 	.word	index@(_ZN10layer_norm13ln_fwd_kernelINS_13Kernel_traitsIf13__nv_bfloat16S2_S2_fjLj1536ELj1ELj4ELj1ELj16ENS_18Kernel_traits_baseILj1536EfS2_S2_S2_fjLj128EEEEELb1ELb0ELb1ELb0EEEvNS_9FwdParamsE)
        /*0b0c*/ 	.word	0x00000000


	//----- nvinfo : EIATTR_REGCOUNT
	.align		4
.L_480:
        /*0b10*/ 	.byte	0x04, 0x2f
        /*0b12*/ 	.short	(.L_482 - .L_481)
	.align		4
.L_481:
        /*0b14*/ 	.word	index@(_ZN10layer_norm13ln_fwd_kernelINS_13Kernel_traitsIf13__nv_bfloat16S2_S2_fjLj1536ELj1ELj4ELj1ELj16ENS_18Kernel_traits_baseILj1536EfS2_S2_S2_fjLj128EEEEELb1ELb0ELb0ELb1EEEvNS_9FwdParamsE)
        /*0b18*/ 	.word	0x000000cb


	//----- nvinfo : EIATTR_FRAME_SIZE
	.align		4
.L_482:
        /*0b1c*/ 	.byte	0x04, 0x11
        /*0b1e*/ 	.short	(.L_484 - .L_483)
	.align		4
.L_483:
        /*0b20*/ 	.word	index@(_ZN10layer_norm13ln_fwd_kernelINS_13Kernel_traitsIf13__nv_bfloat16S2_S2_fjLj1536ELj1ELj4ELj1ELj16ENS_18Kernel_traits_baseILj1536EfS2_S2_S2_fjLj128EEEEELb1ELb0ELb0ELb1EEEvNS_9FwdParamsE)
        /*0b24*/ 	.word	0x00000000


	//----- nvinfo : EIATTR_REGCOUNT
	.align		4
.L_484:
        /*0b28*/ 	.byte	0x04, 0x2f
        /*0b2a*/ 	.short	(.L_486 - .L_485)
	.align		4
.L_485:
        /*0b2c*/ 	.word	index@(_ZN10layer_norm13ln_fwd_kernelINS_13Kernel_traitsIf13__nv_bfloat16S2_S2_fjLj1536ELj1ELj4ELj1ELj16ENS_18Kernel_traits_baseILj1536EfS2_S2_S2_fjLj128EEEEELb1ELb0ELb0ELb0EEEvNS_9FwdParamsE)
        /*0b30*/ 	.word	0x000000b4


	//----- nvinfo : EIATTR_FRAME_SIZE
	.align		4
.L_486:
        /*0b34*/ 	.byte	0x04, 0x11
        /*0b36*/ 	.short	(.L_488 - .L_487)
	.align		4
.L_487:
        /*0b38*/ 	.word	index@(_ZN10layer_norm13ln_fwd_kernelINS_13Kernel_traitsIf13__nv_bfloat16S2_S2_fjLj1536ELj1ELj4ELj1ELj16ENS_18Kernel_traits_baseILj1536EfS2_S2_S2_fjLj128EEEEELb1ELb0ELb0ELb0EEEvNS_9FwdParamsE)
        /*0b3c*/ 	.word	0x00000000


	//----- nvinfo : EIATTR_REGCOUNT
	.align		4
.L_488:
        /*0b40*/ 	.byte	0x04, 0x2f
        /*0b42*/ 	.short	(.L_490 - .L_489)
	.align		4
.L_489:
        /*0b44*/ 	.word	index@(_ZN10layer_norm13ln_fwd_kernelINS_13Kernel_traitsIf13__nv_bfloat16S2_S2_fjLj1536ELj1ELj4ELj1ELj16ENS_18Kernel_traits_baseILj1536EfS2_S2_S2_fjLj128EEEEELb0ELb1ELb1ELb1EEEvNS_9FwdParamsE)
        /*0b48*/ 	.word	0x000000fd


	//----- nvinfo : EIATTR_FRAME_SIZE
	.align		4
.L_490:
        /*0b4c*/ 	.byte	0x04, 0x11
        /*0b4e*/ 	.short	(.L_492 - .L_491)
	.align		4
.L_491:
        /*0b50*/ 	.word	index@(_ZN10layer_norm13ln_fwd_kernelINS_13Kernel_traitsIf13__nv_bfloat16S2_S2_fjLj1536ELj1ELj4ELj1ELj16ENS_18Kernel_traits_baseILj1536EfS2_S2_S2_fjLj128EEEEELb0ELb1ELb1ELb1EEEvNS_9FwdParamsE)
        /*0b54*/ 	.word	0x00000000


	//----- nvinfo : EIATTR_REGCOUNT
	.align		4
.L_492:
        /*0b58*/ 	.byte	0x04, 0x2f
        /*0b5a*/ 	.short	(.L_494 - .L_493)
	.align		4
.L_493:
        /*0b5c*/ 	.word	index@(_ZN10layer_norm13ln_fwd_kernelINS_13Kernel_traitsIf13__nv_bfloat16S2_S2_fjLj1536ELj1ELj4ELj1ELj16ENS_18Kernel_traits_baseILj1536EfS2_S2_S2_fjLj128EEEEELb0ELb1ELb1ELb0EEEvNS_9FwdParamsE)
        /*0b60*/ 	.word	0x000000e1


	//----- nvinfo : EIATTR_FRAME_SIZE
	.align		4
.L_494:
        /*0b64*/ 	.byte	0x04, 0x11
        /*0b66*/ 	.short	(.L_496 - .L_495)
	.align		4
.L_495:
        /*0b68*/ 	.word	index@(_ZN10layer_norm13ln_fwd_kernelINS_13Kernel_traitsIf13__nv_bfloat16S2_S2_fjLj1536ELj1ELj4ELj1ELj16ENS_18Kernel_traits_baseILj1536EfS2_S2_S2_fjLj128EEEEELb0ELb1ELb1ELb0EEEvNS_9FwdParamsE)
        /*0b6c*/ 	.word	0x00000000


	//----- nvinfo : EIATTR_REGCOUNT
	.align		4
.L_496:
        /*0b70*/ 	.byte	0x04, 0x2f
        /*0b72*/ 	.short	(.L_498 - .L_497)
	.align		4
.L_497:
        /*0b74*/ 	.word	index@(_ZN10layer_norm13ln_fwd_kernelINS_13Kernel_traitsIf13__nv_bfloat16S2_S2_fjLj1536ELj1ELj4ELj1ELj16ENS_18Kernel_traits_baseILj1536EfS2_S2_S2_fjLj128EEEEELb0ELb1ELb0ELb1EEEvNS_9FwdParamsE)
        /*0b78*/ 	.word	0x000000e4


	//----- nvinfo : EIATTR_FRAME_SIZE
	.align		4
.L_498:
        /*0b7c*/ 	.byte	0x04, 0x11
        /*0b7e*/ 	.short	(.L_500 - .L_499)
	.align		4
.L_499:
        /*0b80*/ 	.word	index@(_ZN10layer_norm13ln_fwd_kernelINS_13Kernel_traitsIf13__nv_bfloat16S2_S2_fjLj1536ELj1ELj4ELj1ELj16ENS_18Kernel_traits_baseILj1536EfS2_S2_S2_fjLj128EEEEELb0ELb1ELb0ELb1EEEvNS_9FwdParamsE)
        /*0b84*/ 	.word	0x00000000


	//----- nvinfo : EIATTR_REGCOUNT
	.align		4
.L_500:
        /*0b88*/ 	.byte	0x04, 0x2f
        /*0b8a*/ 	.short	(.L_502 - .L_501)
	.align		4
.L_501:
        /*0b8c*/ 	.word	index@(_ZN10layer_norm13ln_fwd_kernelINS_13Kernel_traitsIf13__nv_bfloat16S2_S2_fjLj1536ELj1ELj4ELj1ELj16ENS_18Kernel_traits_baseILj1536EfS2_S2_S2_fjLj128EEEEELb0ELb1ELb0ELb0EEEvNS_9FwdParamsE)
        /*0b90*/ 	.word	0x000000dd


	//----- nvinfo : EIATTR_FRAME_SIZE
	.align		4
.L_502:
        /*0b94*/ 	.byte	0x04, 0x11
        /*0b96*/ 	.short	(.L_504 - .L_503)
	.align		4
.L_503:
        /*0b98*/ 	.word	index@(_ZN10layer_norm13ln_fwd_kernelINS_13Kernel_traitsIf13__nv_bfloat16S2_S2_fjLj1536ELj1ELj4ELj1ELj16ENS_18Kernel_traits_baseILj1536EfS2_S2_S2_fjLj128EEEEELb0ELb1ELb0ELb0EEEvNS_9FwdParamsE)
        /*0b9c*/ 	.word	0x00000000


	//----- nvinfo : EIATTR_REGCOUNT
	.align		4
.L_504:
        /*0ba0*/ 	.byte	0x04, 0x2f
        /*0ba2*/ 	.short	(.L_506 - .L_505)
	.align		4
.L_505:
        /*0ba4*/ 	.word	index@(_ZN10layer_norm13ln_fwd_kernelINS_13Kernel_traitsIf13__nv_bfloat16S2_S2_fjLj1536ELj1ELj4ELj1ELj16ENS_18Kernel_traits_baseILj1536EfS2_S2_S2_fjLj128EEEEELb0ELb0ELb1ELb1EEEvNS_9FwdParamsE)
        /*0ba8*/ 	.word	0x000000a8


	//----- nvinfo : EIATTR_FRAME_SIZE
	.align		4
.L_506:
        /*0bac*/ 	.byte	0x04, 0x11
        /*0bae*/ 	.short	(.L_508 - .L_507)
	.align		4
.L_507:
        /*0bb0*/ 	.word	index@(_ZN10layer_norm13ln_fwd_kernelINS_13Kernel_traitsIf13__nv_bfloat16S2_S2_fjLj1536ELj1ELj4ELj1ELj16ENS_18Kernel_traits_baseILj1536EfS2_S2_S2_fjLj128EEEEELb0ELb0ELb1ELb1EEEvNS_9FwdParamsE)
        /*0bb4*/ 	.word	0x00000000


	//----- nvinfo : EIATTR_REGCOUNT
	.align		4
.L_508:
        /*0bb8*/ 	.byte	0x04, 0x2f
        /*0bba*/ 	.short	(.L_510 - .L_509)
	.align		4
.L_509:
        /*0bbc*/ 	.word	index@(_ZN10layer_norm13ln_fwd_kernelINS_13Kernel_traitsIf13__nv_bfloat16S2_S2_fjLj1536ELj1ELj4ELj1ELj16ENS_18Kernel_traits_baseILj1536EfS2_S2_S2_fjLj128EEEEELb0ELb0ELb1ELb0EEEvNS_9FwdParamsE)
        /*0bc0*/ 	.word	0x000000a8


	//----- nvinfo : EIATTR_FRAME_SIZE
	.align		4
.L_510:
        /*0bc4*/ 	.byte	0x04, 0x11
        /*0bc6*/ 	.short	(.L_512 - .L_511)
	.align		4
.L_511:
        /*0bc8*/ 	.word	index@(_ZN10layer_norm13ln_fwd_kernelINS_13Kernel_traitsIf13__nv_bfloat16S2_S2_fjLj1536ELj1ELj4ELj1ELj16ENS_18Kernel_traits_baseILj1536EfS2_S2_S2_fjLj128EEEEELb0ELb0ELb1ELb0EEEvNS_9FwdParamsE)
        /*0bcc*/ 	.word	0x00000000


	//----- nvinfo : EIATTR_REGCOUNT
	.align		4
.L_512:
        /*0bd0*/ 	.byte	0x04, 0x2f
        /*0bd2*/ 	.short	(.L_514 - .L_513)
	.align		4
.L_513:
        /*0bd4*/ 	.word	index@(_ZN10layer_norm13ln_fwd_kernelINS_13Kernel_traitsIf13__nv_bfloat16S2_S2_fjLj1536ELj1ELj4ELj1ELj16ENS_18Kernel_traits_baseILj1536EfS2_S2_S2_fjLj128EEEEELb0ELb0ELb0ELb1EEEvNS_9FwdParamsE)
        /*0bd8*/ 	.word	0x000000a8


	//----- nvinfo : EIATTR_FRAME_SIZE
	.align		4
.L_514:
        /*0bdc*/ 	.byte	0x04, 0x11
        /*0bde*/ 	.short	(.L_516 - .L_515)
	.align		4
.L_515:
        /*0be0*/ 	.word	index@(_ZN10layer_norm13ln_fwd_kernelINS_13Kernel_traitsIf13__nv_bfloat16S2_S2_fjLj1536ELj1ELj4ELj1ELj16ENS_18Kernel_traits_baseILj1536EfS2_S2_S2_fjLj128EEEEELb0ELb0ELb0ELb1EEEvNS_9FwdParamsE)
        /*0be4*/ 	.word	0x00000000


	//----- nvinfo : EIATTR_REGCOUNT
	.align		4
.L_516:
        /*0be8*/ 	.byte	0x04, 0x2f
        /*0bea*/ 	.short	(.L_518 - .L_517)
	.align		4
.L_517:
        /*0bec*/ 	.word	index@(_ZN10layer_norm13ln_fwd_kernelINS_13Kernel_traitsIf13__nv_bfloat16S2_S2_fjLj1536ELj1ELj4ELj1ELj16ENS_18Kernel_traits_baseILj1536EfS2_S2_S2_fjLj128EEEEELb0ELb0ELb0ELb0EEEvNS_9FwdParamsE)
        /*0bf0*/ 	.word	0x000000a8


	//----- nvinfo : EIATTR_FRAME_SIZE
	.align		4
.L_518:
        /*0bf4*/ 	.byte	0x04, 0x11
        /*0bf6*/ 	.short	(.L_520 - .L_519)
	.align		4
.L_519:
        /*0bf8*/ 	.word	index@(_ZN10layer_norm13ln_fwd_kernelINS_13Kernel_traitsIf13__nv_bfloat16S2_S2_fjLj1536ELj1ELj4ELj1ELj16ENS_18Kernel_traits_baseILj1536EfS2_S2_S2_fjLj128EEEEELb0ELb0ELb0ELb0EEEvNS_9FwdParamsE)
        /*0bfc*/ 	.word	0x00000000


	//----- nvinfo : EIATTR_REGCOUNT
	.align		4
.L_520:
        /*0c00*/ 	.byte	0x04, 0x2f
        /*0c02*/ 	.short	(.L_522 - .L_521)
	.align		4
.L_521:
        /*0c04*/ 	.word	index@(_ZN10layer_norm13ln_fwd_kernelINS_13Kernel_traitsI6__halfS2_S2_S2_fjLj1536ELj1ELj4ELj1ELj16ENS_18Kernel_traits_baseILj1536ES2_S2_S2_S2_fjLj128EEEEELb1ELb1ELb1ELb1EEEvNS_9FwdParamsE)
        /*0c08*/ 	.word	0x000000a7


	//----- nvinfo : EIATTR_FRAME_SIZE
	.align		4
.L_522:
        /*0c0c*/ 	.byte	0x04, 0x11
        /*0c0e*/ 	.short	(.L_524 - .L_523)
	.align		4
.L_523:
        /*0c10*/ 	.word	index@(_ZN10layer_norm13ln_fwd_kernelINS_13Kernel_traitsI6__halfS2_S2_S2_fjLj1536ELj1ELj4ELj1ELj16ENS_18Kernel_traits_baseILj1536ES2_S2_S2_S2_fjLj128EEEEELb1ELb1ELb1ELb1EEEvNS_9FwdParamsE)
        /*0c14*/ 	.word	0x00000000


	//----- nvinfo : EIATTR_REGCOUNT
	.align		4
.L_524:
        /*0c18*/ 	.byte	0x04, 0x2f
        /*0c1a*/ 	.short	(.L_526 - .L_525)
	.align		4
.L_525:
        /*0c1c*/ 	.word	index@(_ZN10layer_norm13ln_fwd_kernelINS_13Kernel_traitsI6__halfS2_S2_S2_fjLj1536ELj1ELj4ELj1ELj16ENS_18Kernel_traits_baseILj1536ES2_S2_S2_S2_fjLj128EEEEELb1ELb1ELb1ELb0EEEvNS_9FwdParamsE)
        /*0c20*/ 	.word	0x000000a8


	//----- nvinfo : EIATTR_FRAME_SIZE
	.align		4
.L_526:
        /*0c24*/ 	.byte	0x04, 0x11
        /*0c26*/ 	.short	(.L_528 - .L_527)
	.align		4
.L_527:
        /*0c28*/ 	.word	index@(_ZN10layer_norm13ln_fwd_kernelINS_13Kernel_traitsI6__halfS2_S2_S2_fjLj1536ELj1ELj4ELj1ELj16ENS_18Kernel_traits_baseILj1536ES2_S2_S2_S2_fjLj128EEEEELb1ELb1ELb1ELb0EEEvNS_9FwdParamsE)
        /*0c2c*/ 	.word	0x00000008


	//----- nvinfo : EIATTR_REGCOUNT
	.align		4
.L_528:
        /*0c30*/ 	.byte	0x04, 0x2f
        /*0c32*/ 	.short	(.L_530 - .L_529)
	.align		4
.L_529:
        /*0c34*/ 	.word	index@(_ZN10layer_norm13ln_fwd_kernelINS_13Kernel_traitsI6__halfS2_S2_S2_fjLj1536ELj1ELj4ELj1ELj16ENS_18Kernel_traits_baseILj1536ES2_S2_S2_S2_fjLj128EEEEELb1ELb1ELb0ELb1EEEvNS_9FwdParamsE)
        /*0c38*/ 	.word	0x000000a6


	//----- nvinfo : EIATTR_FRAME_SIZE
	.align		4
.L_530:
        /*0c3c*/ 	.byte	0x04, 0x11
        /*0c3e*/ 	.short	(.L_532 - .L_531)
	.align		4
.L_531:
        /*0c40*/ 	.word	index@(_ZN10layer_norm13ln_fwd_kernelINS_13Kernel_traitsI6__halfS2_S2_S2_fjLj1536ELj1ELj4ELj1ELj16ENS_18Kernel_traits_baseILj1536ES2_S2_S2_S2_fjLj128EEEEELb1ELb1ELb0ELb1EEEvNS_9FwdParamsE)
        /*0c44*/ 	.word	0x00000000


	//----- nvinfo : EIATTR_REGCOUNT
	.align		4
.L_532:
        /*0c48*/ 	.byte	0x04, 0x2f
        /*0c4a*/ 	.short	(.L_534 - .L_533)
	.align		4
.L_533:
        /*0c4c*/ 	.word	index@(_ZN10layer_norm13ln_fwd_kernelINS_13Kernel_traitsI6__halfS2_S2_S2_fjLj1536ELj1ELj4ELj1ELj16ENS_18Kernel_traits_baseILj1536ES2_S2_S2_S2_fjLj128EEEEELb1ELb1ELb0ELb0EEEvNS_9FwdParamsE)
        /*0c50*/ 	.word	0x0000009d


	//----- nvinfo : EIATTR_FRAME_SIZE
	.align		4
.L_534:
        /*0c54*/ 	.byte	0x04, 0x11
        /*0c56*/ 	.short	(.L_536 - .L_535)
	.align		4
.L_535:
        /*0c58*/ 	.word	index@(_ZN10layer_norm13ln_fwd_kernelINS_13Kernel_traitsI6__halfS2_S2_S2_fjLj1536ELj1ELj4ELj1ELj16ENS_18Kernel_traits_baseILj1536ES2_S2_S2_S2_fjLj128EEEEELb1ELb1ELb0ELb0EEEvNS_9FwdParamsE)
        /*0c5c*/ 	.word	0x00000000


	//----- nvinfo : EIATTR_REGCOUNT
	.align		4
.L_536:
        /*0c60*/ 	.byte	0x04, 0x2f
        /*0c62*/ 	.short	(.L_538 - .L_537)
	.align		4
.L_537:
        /*0c64*/ 	.word	index@(_ZN10layer_norm13ln_fwd_kernelINS_13Kernel_traitsI6__halfS2_S2_S2_fjLj1536ELj1ELj4ELj1ELj16ENS_18Kernel_traits_baseILj1536ES2_S2_S2_S2_fjLj128EEEEELb1ELb0ELb1ELb1EEEvNS_9FwdParamsE)
        /*0c68*/ 	.word	0x000000a7


	//----- nvinfo : EIATTR_FRAME_SIZE
	.align		4
.L_538:
        /*0c6c*/ 	.byte	0x04, 0x11
        /*0c6e*/ 	.short	(.L_540 - .L_539)
	.align		4
.L_539:
        /*0c70*/ 	.word	index@(_ZN10layer_norm13ln_fwd_kernelINS_13Kernel_traitsI6__halfS2_S2_S2_fjLj1536ELj1ELj4ELj1ELj16ENS_18Kernel_traits_baseILj1536ES2_S2_S2_S2_fjLj128EEEEELb1ELb0ELb1ELb1EEEvNS_9FwdParamsE)
        /*0c74*/ 	.word	0x00000000


	//----- nvinfo : EIATTR_REGCOUNT
	.align		4
.L_540:
        /*0c78*/ 	.byte	0x04, 0x2f
        /*0c7a*/ 	.short	(.L_542 - .L_541)
	.align		4
.L_541:
        /*0c7c*/ 	.word	index@(_ZN10layer_norm13ln_fwd_kernelINS_13Kernel_traitsI6__halfS2_S2_S2_fjLj1536ELj1ELj4ELj1ELj16ENS_18Kernel_traits_baseILj1536ES2_S2_S2_S2_fjLj128EEEEELb1ELb0ELb1ELb0EEEvNS_9FwdParamsE)
        /*0c80*/ 	.word	0x0000009a


	//----- nvinfo : EIATTR_FRAME_SIZE
	.align		4
.L_542:
        /*0c84*/ 	.byte	0x04, 0x11
        /*0c86*/ 	.short	(.L_544 - .L_543)
	.align		4
.L_543:
        /*0c88*/ 	.word	index@(_ZN10layer_norm13ln_fwd_kernelINS_13Kernel_traitsI6__halfS2_S2_S2_fjLj1536ELj1ELj4ELj1ELj16ENS_18Kernel_traits_baseILj1536ES2_S2_S2_S2_fjLj128EEEEELb1ELb0ELb1ELb0EEEvNS_9FwdParamsE)
        /*0c8c*/ 	.word	0x00000000


	//----- nvinfo : EIATTR_REGCOUNT
	.align		4
.L_544:
        /*0c90*/ 	.byte	0x04, 0x2f
        /*0c92*/ 	.short	(.L_546 - .L_545)
	.align		4
.L_545:
        /*0c94*/ 	.word	index@(_ZN10layer_norm13ln_fwd_kernelINS_13Kernel_traitsI6__halfS2_S2_S2_fjLj1536ELj1ELj4ELj1ELj16ENS_18Kernel_traits_baseILj1536ES2_S2_S2_S2_fjLj128EEEEELb1ELb0ELb0ELb1EEEvNS_9FwdParamsE)
        /*0c98*/ 	.word	0x000000a8


	//----- nvinfo : EIATTR_FRAME_SIZE
	.align		4
.L_546:
        /*0c9c*/ 	.byte	0x04, 0x11
        /*0c9e*/ 	.short	(.L_548 - .L_547)
	.align		4
.L_547:
        /*0ca0*/ 	.word	index@(_ZN10layer_norm13ln_fwd_kernelINS_13Kernel_traitsI6__halfS2_S2_S2_fjLj1536ELj1ELj4ELj1ELj16ENS_18Kernel_traits_baseILj1536ES2_S2_S2_S2_fjLj128EEEEELb1ELb0ELb0ELb1EEEvNS_9FwdParamsE)
        /*0ca4*/ 	.word	0x00000000


	//----- nvinfo : EIATTR_REGCOUNT
	.align		4
.L_548:
        /*0ca8*/ 	.byte	0x04, 0x2f
        /*0caa*/ 	.short	(.L_550 - .L_549)
	.align		4
.L_549:
        /*0cac*/ 	.word	index@(_ZN10layer_norm13ln_fwd_kernelINS_13Kernel_traitsI6__halfS2_S2_S2_fjLj1536ELj1ELj4ELj1ELj16ENS_18Kernel_traits_baseILj1536ES2_S2_S2_S2_fjLj128EEEEELb1ELb0ELb0ELb0EEEvNS_9FwdParamsE)
        /*0cb0*/ 	.word	0x00000086


	//----- nvinfo : EIATTR_FRAME_SIZE
	.align		4
.L_550:
        /*0cb4*/ 	.byte	0x04, 0x11
        /*0cb6*/ 	.short	(.L_552 - .L_551)
	.align		4
.L_551:
        /*0cb8*/ 	.word	index@(_ZN10layer_norm13ln_fwd_kernelINS_13Kernel_traitsI6__halfS2_S2_S2_fjLj1536ELj1ELj4ELj1ELj16ENS_18Kernel_traits_baseILj1536ES2_S2_S2_S2_fjLj128EEEEELb1ELb0ELb0ELb0EEEvNS_9FwdParamsE)
        /*0cbc*/ 	.word	0x00000000


	//----- nvinfo : EIATTR_REGCOUNT
	.align		4
.L_552:
        /*0cc0*/ 	.byte	0x04, 0x2f
        /*0cc2*/ 	.short	(.L_554 - .L_553)
	.align		4
.L_553:
        /*0cc4*/ 	.word	index@(_ZN10layer_norm13ln_fwd_kernelINS_13Kernel_traitsI6__halfS2_S2_S2_fjLj1536ELj1ELj4ELj1ELj16ENS_18Kernel_traits_baseILj1536ES2_S2_S2_S2_fjLj128EEEEELb0ELb1ELb1ELb1EEEvNS_9FwdParamsE)
        /*0cc8*/ 	.word	0x000000a7


	//----- nvinfo : EIATTR_FRAME_SIZE
	.align		4
.L_554:
        /*0ccc*/ 	.byte	0x04, 0x11
        /*0cce*/ 	.short	(.L_556 - .L_555)
	.align		4
.L_555:
        /*0cd0*/ 	.word	index@(_ZN10layer_norm13ln_fwd_kernelINS_13Kernel_traitsI6__halfS2_S2_S2_fjLj1536ELj1ELj4ELj1ELj16ENS_18Kernel_traits_baseILj1536ES2_S2_S2_S2_fjLj128EEEEELb0ELb1ELb1ELb1EEEvNS_9FwdParamsE)
        /*0cd4*/ 	.word	0x00000000


	//----- nvinfo : EIATTR_REGCOUNT
	.align		4
.L_556:
        /*0cd8*/ 	.byte	0x04, 0x2f
        /*0cda*/ 	.short	(.L_558 - .L_557)
	.align		4
.L_557:
        /*0cdc*/ 	.word	index@(_ZN10layer_norm13ln_fwd_kernelINS_13Kernel_traitsI6__halfS2_S2_S2_fjLj1536ELj1ELj4ELj1ELj16ENS_18Kernel_traits_baseILj1536ES2_S2_S2_S2_fjLj128EEEEELb0ELb1ELb1ELb0EEEvNS_9FwdParamsE)
        /*0ce0*/ 	.word	0x000000a4


	//----- nvinfo : EIATTR_FRAME_SIZE
	.align		4
.L_558:
        /*0ce4*/ 	.byte	0x04, 0x11
        /*0ce6*/ 	.short	(.L_560 - .L_559)
	.align		4
.L_559:
        /*0ce8*/ 	.word	index@(_ZN10layer_norm13ln_fwd_kernelINS_13Kernel_traitsI6__halfS2_S2_S2_fjLj1536ELj1ELj4ELj1ELj16ENS_18Kernel_traits_baseILj1536ES2_S2_S2_S2_fjLj128EEEEELb0ELb1ELb1ELb0EEEvNS_9FwdParamsE)
        /*0cec*/ 	.word	0x00000000


	//----- nvinfo : EIATTR_REGCOUNT
	.align		4
.L_560:
        /*0cf0*/ 	.byte	0x04, 0x2f
        /*0cf2*/ 	.short	(.L_562 - .L_561)
	.align		4
.L_561:
        /*0cf4*/ 	.word	index@(_ZN10layer_norm13ln_fwd_kernelINS_13Kernel_traitsI6__halfS2_S2_S2_fjLj1536ELj1ELj4ELj1ELj16ENS_18Kernel_traits_baseILj1536ES2_S2_S2_S2_fjLj128EEEEELb0ELb1ELb0ELb1EEEvNS_9FwdParamsE)
        /*0cf8*/ 	.word	0x000000a8


	//----- nvinfo : EIATTR_FRAME_SIZE
	.align		4
.L_562:
        /*0cfc*/ 	.byte	0x04, 0x11
        /*0cfe*/ 	.short	(.L_564 - .L_563)
	.align		4
.L_563:
        /*0d00*/ 	.word	index@(_ZN10layer_norm13ln_fwd_kernelINS_13Kernel_traitsI6__halfS2_S2_S2_fjLj1536ELj1ELj4ELj1ELj16ENS_18Kernel_traits_baseILj1536ES2_S2_S2_S2_fjLj128EEEEELb0ELb1ELb0ELb1EEEvNS_9FwdParamsE)
        /*0d04*/ 	.word	0x00000000


	//----- nvinfo : EIATTR_REGCOUNT
	.align		4
.L_564:
        /*0d08*/ 	.byte	0x04, 0x2f
        /*0d0a*/ 	.short	(.L_566 - .L_565)
	.align		4
.L_565:
        /*0d0c*/ 	.word	index@(_ZN10layer_norm13ln_fwd_kernelINS_13Kernel_traitsI6__halfS2_S2_S2_fjLj1536ELj1ELj4ELj1ELj16ENS_18Kernel_traits_baseILj1536ES2_S2_S2_S2_fjLj128EEEEELb0ELb1ELb0ELb0EEEvNS_9FwdParamsE)
        /*0d10*/ 	.word	0x00000099


	//----- nvinfo : EIATTR_FRAME_SIZE
	.align		4
.L_566:
        /*0d14*/ 	.byte	0x04, 0x11
        /*0d16*/ 	.short	(.L_568 - .L_567)
	.align		4
.L_567:
        /*0d18*/ 	.word	index@(_ZN10layer_norm13ln_fwd_kernelINS_13Kernel_traitsI6__halfS2_S2_S2_fjLj1536ELj1ELj4ELj1ELj16ENS_18Kernel_traits_baseILj1536ES2_S2_S2_S2_fjLj128EEEEELb0ELb1ELb0ELb0EEEvNS_9FwdParamsE)
        /*0d1c*/ 	.word	0x00000000


	//----- nvinfo : EIATTR_REGCOUNT
	.align		4
.L_568:
        /*0d20*/ 	.byte	0x04, 0x2f
        /*0d22*/ 	.short	(.L_570 - .L_569)
	.align		4
.L_569:
        /*0d24*/ 	.word	index@(_ZN10layer_norm13ln_fwd_kernelINS_13Kernel_traitsI6__halfS2_S2_S2_fjLj1536ELj1ELj4ELj1ELj16ENS_18Kernel_traits_baseILj1536ES2_S2_S2_S2_fjLj128EEEEELb0ELb0ELb1ELb1EEEvNS_9FwdParamsE)
        /*0d28*/ 	.word	0x00000080


	//----- nvinfo : EIATTR_FRAME_SIZE
	.align		4
.L_570:
        /*0d2c*/ 	.byte	0x04, 0x11
        /*0d2e*/ 	.short	(.L_572 - .L_571)
	.align		4
.L_571:
        /*0d30*/ 	.word	index@(_ZN10layer_norm13ln_fwd_kernelINS_13Kernel_traitsI6__halfS2_S2_S2_fjLj1536ELj1ELj4ELj1ELj16ENS_18Kernel_traits_baseILj1536ES2_S2_S2_S2_fjLj128EEEEELb0ELb0ELb1ELb1EEEvNS_9FwdParamsE)
        /*0d34*/ 	.word	0x00000000


	//----- nvinfo : EIATTR_REGCOUNT
	.align		4
.L_572:
        /*0d38*/ 	.byte	0x04, 0x2f
        /*0d3a*/ 	.short	(.L_574 - .L_573)
	.align		4
.L_573:
        /*0d3c*/ 	.word	index@(_ZN10layer_norm13ln_fwd_kernelINS_13Kernel_traitsI6__halfS2_S2_S2_fjLj1536ELj1ELj4ELj1ELj16ENS_18Kernel_traits_baseILj1536ES2_S2_S2_S2_fjLj128EEEEELb0ELb0ELb1ELb0EEEvNS_9FwdParamsE)
        /*0d40*/ 	.word	0x0000007b


	//----- nvinfo : EIATTR_FRAME_SIZE
	.align		4
.L_574:
        /*0d44*/ 	.byte	0x04, 0x11
        /*0d46*/ 	.short	(.L_576 - .L_575)
	.align		4
.L_575:
        /*0d48*/ 	.word	index@(_ZN10layer_norm13ln_fwd_kernelINS_13Kernel_traitsI6__halfS2_S2_S2_fjLj1536ELj1ELj4ELj1ELj16ENS_18Kernel_traits_baseILj1536ES2_S2_S2_S2_fjLj128EEEEELb0ELb0ELb1ELb0EEEvNS_9FwdParamsE)
        /*0d4c*/ 	.word	0x00000000


	//----- nvinfo : EIATTR_REGCOUNT
	.align		4
.L_576:
        /*0d50*/ 	.byte	0x04, 0x2f
        /*0d52*/ 	.short	(.L_578 - .L_577)
	.align		4
.L_577:
        /*0d54*/ 	.word	index@(_ZN10layer_norm13ln_fwd_kernelINS_13Kernel_traitsI6__halfS2_S2_S2_fjLj1536ELj1ELj4ELj1ELj16ENS_18Kernel_traits_baseILj1536ES2_S2_S2_S2_fjLj128EEEEELb0ELb0ELb0ELb1EEEvNS_9FwdParamsE)
        /*0d58*/ 	.word	0x00000080


	//----- nvinfo : EIATTR_FRAME_SIZE
	.align		4
.L_578:
        /*0d5c*/ 	.byte	0x04, 0x11
        /*0d5e*/ 	.short	(.L_580 - .L_579)
	.align		4
.L_579:
        /*0d60*/ 	.word	index@(_ZN10layer_norm13ln_fwd_kernelINS_13Kernel_traitsI6__halfS2_S2_S2_fjLj1536ELj1ELj4ELj1ELj16ENS_18Kernel_traits_baseILj1536ES2_S2_S2_S2_fjLj128EEEEELb0ELb0ELb0ELb1EEEvNS_9FwdParamsE)
        /*0d64*/ 	.word	0x00000000


	//----- nvinfo : EIATTR_REGCOUNT
	.align		4
.L_580:
        /*0d68*/ 	.byte	0x04, 0x2f
        /*0d6a*/ 	.short	(.L_582 - .L_581)
	.align		4
.L_581:
        /*0d6c*/ 	.word	index@(_ZN10layer_norm13ln_fwd_kernelINS_13Kernel_traitsI6__halfS2_S2_S2_fjLj1536ELj1ELj4ELj1ELj16ENS_18Kernel_traits_baseILj1536ES2_S2_S2_S2_fjLj128EEEEELb0ELb0ELb0ELb0EEEvNS_9FwdParamsE)
        /*0d70*/ 	.word	0x0000007b


	//----- nvinfo : EIATTR_FRAME_SIZE
	.align		4
.L_582:
        /*0d74*/ 	.byte	0x04, 0x11
        /*0d76*/ 	.short	(.L_584 - .L_583)
	.align		4
.L_583:
        /*0d78*/ 	.word	index@(_ZN10layer_norm13ln_fwd_kernelINS_13Kernel_traitsI6__halfS2_S2_S2_fjLj1536ELj1ELj4ELj1ELj16ENS_18Kernel_traits_baseILj1536ES2_S2_S2_S2_fjLj128EEEEELb0ELb0ELb0ELb0EEEvNS_9FwdParamsE)
        /*0d7c*/ 	.word	0x00000000


	//----- nvinfo : EIATTR_REGCOUNT
	.align		4
.L_584:
        /*0d80*/ 	.byte	0x04, 0x2f
        /*0d82*/ 	.short	(.L_586 - .L_585)
	.align		4
.L_585:
        /*0d84*/ 	.word	index@(_ZN10layer_norm13ln_fwd_kernelINS_13Kernel_traitsI13__nv_bfloat16S2_S2_S2_fjLj1536ELj1ELj4ELj1ELj16ENS_18Kernel_traits_baseILj1536ES2_S2_S2_S2_fjLj128EEEEELb1ELb1ELb1ELb1EEEvNS_9FwdParamsE)
        /*0d88*/ 	.word	0x000000ff


	//----- nvinfo : EIATTR_FRAME_SIZE
	.align		4
.L_586:
        /*0d8c*/ 	.byte	0x04, 0x11
        /*0d8e*/ 	.short	(.L_588 - .L_587)
	.align		4
.L_587:
        /*0d90*/ 	.word	index@(_ZN10layer_norm13ln_fwd_kernelINS_13Kernel_traitsI13__nv_bfloat16S2_S2_S2_fjLj1536ELj1ELj4ELj1ELj16ENS_18Kernel_traits_baseILj1536ES2_S2_S2_S2_fjLj128EEEEELb1ELb1ELb1ELb1EEEvNS_9FwdParamsE)
        /*0d94*/ 	.word	0x00000000


	//----- nvinfo : EIATTR_REGCOUNT
	.align		4
.L_588:
        /*0d98*/ 	.byte	0x04, 0x2f
        /*0d9a*/ 	.short	(.L_590 - .L_589)
	.align		4
.L_589:
        /*0d9c*/ 	.word	index@(_ZN10layer_norm13ln_fwd_kernelINS_13Kernel_traitsI13__nv_bfloat16S2_S2_S2_fjLj1536ELj1ELj4ELj1ELj16ENS_18Kernel_traits_baseILj1536ES2_S2_S2_S2_fjLj128EEEEELb1ELb1ELb1ELb0EEEvNS_9FwdParamsE)
        /*0da0*/ 	.word	0x000000f0


	//----- nvinfo : EIATTR_FRAME_SIZE
	.align		4
.L_590:
        /*0da4*/ 	.byte	0x04, 0x11
        /*0da6*/ 	.short	(.L_592 - .L_591)
	.align		4
.L_591:
        /*0da8*/ 	.word	index@(_ZN10layer_norm13ln_fwd_kernelINS_13Kernel_traitsI13__nv_bfloat16S2_S2_S2_fjLj1536ELj1ELj4ELj1ELj16ENS_18Kernel_traits_baseILj1536ES2_S2_S2_S2_fjLj128EEEEELb1ELb1ELb1ELb0EEEvNS_9FwdParamsE)
        /*0dac*/ 	.word	0x00000000


	//----- nvinfo : EIATTR_REGCOUNT
	.align		4
.L_592:
        /*0db0*/ 	.byte	0x04, 0x2f
        /*0db2*/ 	.short	(.L_594 - .L_593)
	.align		4
.L_593:
        /*0db4*/ 	.word	index@(_ZN10layer_norm13ln_fwd_kernelINS_13Kernel_traitsI13__nv_bfloat16S2_S2_S2_fjLj1536ELj1ELj4ELj1ELj16ENS_18Kernel_traits_baseILj1536ES2_S2_S2_S2_fjLj128EEEEELb1ELb1ELb0ELb1EEEvNS_9FwdParamsE)
        /*0db8*/ 	.word	0x000000fd


	//----- nvinfo : EIATTR_FRAME_SIZE
	.align		4
.L_594:
        /*0dbc*/ 	.byte	0x04, 0x11
        /*0dbe*/ 	.short	(.L_596 - .L_595)
	.align		4
.L_595:
        /*0dc0*/ 	.word	index@(_ZN10layer_norm13ln_fwd_kernelINS_13Kernel_traitsI13__nv_bfloat16S2_S2_S2_fjLj1536ELj1ELj4ELj1ELj16ENS_18Kernel_traits_baseILj1536ES2_S2_S2_S2_fjLj128EEEEELb1ELb1ELb0ELb1EEEvNS_9FwdParamsE)
        /*0dc4*/ 	.word	0x00000000


	//----- nvinfo : EIATTR_REGCOUNT
	.align		4
.L_596:
        /*0dc8*/ 	.byte	0x04, 0x2f
        /*0dca*/ 	.short	(.L_598 - .L_597)
	.align		4
.L_597:
        /*0dcc*/ 	.word	index@(_ZN10layer_norm13ln_fwd_kernelINS_13Kernel_traitsI13__nv_bfloat16S2_S2_S2_fjLj1536ELj1ELj4ELj1ELj16ENS_18Kernel_traits_baseILj1536ES2_S2_S2_S2_fjLj128EEEEELb1ELb1ELb0ELb0EEEvNS_9FwdParamsE)
        /*0dd0*/ 	.word	0x000000e6


	//----- nvinfo : EIATTR_FRAME_SIZE
	.align		4
.L_598:
        /*0dd4*/ 	.byte	0x04, 0x11
        /*0dd6*/ 	.short	(.L_600 - .L_599)
	.align		4
.L_599:
        /*0dd8*/ 	.word	index@(_ZN10layer_norm13ln_fwd_kernelINS_13Kernel_traitsI13__nv_bfloat16S2_S2_S2_fjLj1536ELj1ELj4ELj1ELj16ENS_18Kernel_traits_baseILj1536ES2_S2_S2_S2_fjLj128EEEEELb1ELb1ELb0ELb0EEEvNS_9FwdParamsE)
        /*0ddc*/ 	.word	0x00000000


	//----- nvinfo : EIATTR_REGCOUNT
	.align		4
.L_600:
        /*0de0*/ 	.byte	0x04, 0x2f
        /*0de2*/ 	.short	(.L_602 - .L_601)
	.align		4
.L_601:
        /*0de4*/ 	.word	index@(_ZN10layer_norm13ln_fwd_kernelINS_13Kernel_traitsI13__nv_bfloat16S2_S2_S2_fjLj1536ELj1ELj4ELj1ELj16ENS_18Kernel_traits_baseILj1536ES2_S2_S2_S2_fjLj128EEEEELb1ELb0ELb1ELb1EEEvNS_9FwdParamsE)
        /*0de8*/ 	.word	0x000000f9


	//----- nvinfo : EIATTR_FRAME_SIZE
	.align		4
.L_602:
        /*0dec*/ 	.byte	0x04, 0x11
        /*0dee*/ 	.short	(.L_604 - .L_603)
	.align		4
.L_603:
        /*0df0*/ 	.word	index@(_ZN10layer_norm13ln_fwd_kernelINS_13Kernel_traitsI13__nv_bfloat16S2_S2_S2_fjLj1536ELj1ELj4ELj1ELj16ENS_18Kernel_traits_baseILj1536ES2_S2_S2_S2_fjLj128EEEEELb1ELb0ELb1ELb1EEEvNS_9FwdParamsE)
        /*0df4*/ 	.word	0x00000000


	//----- nvinfo : EIATTR_REGCOUNT
	.align		4
.L_604:
        /*0df8*/ 	.byte	0x04, 0x2f
        /*0dfa*/ 	.short	(.L_606 - .L_605)
	.align		4
.L_605:
        /*0dfc*/ 	.word	index@(_ZN10layer_norm13ln_fwd_kernelINS_13Kernel_traitsI13__nv_bfloat16S2_S2_S2_fjLj1536ELj1ELj4ELj1ELj16ENS_18Kernel_traits_baseILj1536ES2_S2_S2_S2_fjLj128EEEEELb1ELb0ELb1ELb0EEEvNS_9FwdParamsE)
        /*0e00*/ 	.word	0x000000ca


	//----- nvinfo : EIATTR_FRAME_SIZE
	.align		4
.L_606:
        /*0e04*/ 	.byte	0x04, 0x11
        /*0e06*/ 	.short	(.L_608 - .L_607)
	.align		4
.L_607:
        /*0e08*/ 	.word	index@(_ZN10layer_norm13ln_fwd_kernelINS_13Kernel_traitsI13__nv_bfloat16S2_S2_S2_fjLj1536ELj1ELj4ELj1ELj16ENS_18Kernel_traits_baseILj1536ES2_S2_S2_S2_fjLj128EEEEELb1ELb0ELb1ELb0EEEvNS_9FwdParamsE)
        /*0e0c*/ 	.word	0x00000000


	//----- nvinfo : EIATTR_REGCOUNT
	.align		4
.L_608:
        /*0e10*/ 	.byte	0x04, 0x2f
        /*0e12*/ 	.short	(.L_610 - .L_609)
	.align		4
.L_609:
        /*0e14*/ 	.word	index@(_ZN10layer_norm13ln_fwd_kernelINS_13Kernel_traitsI13__nv_bfloat16S2_S2_S2_fjLj1536ELj1ELj4ELj1ELj16ENS_18Kernel_traits_baseILj1536ES2_S2_S2_S2_fjLj128EEEEELb1ELb0ELb0ELb1EEEvNS_9FwdParamsE)
        /*0e18*/ 	.word	0x000000e1


	//----- nvinfo : EIATTR_FRAME_SIZE
	.align		4
.L_610:
        /*0e1c*/ 	.byte	0x04, 0x11
        /*0e1e*/ 	.short	(.L_612 - .L_611)
	.align		4
.L_611:
        /*0e20*/ 	.word	index@(_ZN10layer_norm13ln_fwd_kernelINS_13Kernel_traitsI13__nv_bfloat16S2_S2_S2_fjLj1536ELj1ELj4ELj1ELj16ENS_18Kernel_traits_baseILj1536ES2_S2_S2_S2_fjLj128EEEEELb1ELb0ELb0ELb1EEEvNS_9FwdParamsE)
        /*0e24*/ 	.word	0x00000000


	//----- nvinfo : EIATTR_REGCOUNT
	.align		4
.L_612:
        /*0e28*/ 	.byte	0x04, 0x2f
        /*0e2a*/ 	.short	(.L_614 - .L_613)
	.align		4
.L_613:
        /*0e2c*/ 	.word	index@(_ZN10layer_norm13ln_fwd_kernelINS_13Kernel_traitsI13__nv_bfloat16S2_S2_S2_fjLj1536ELj1ELj4ELj1ELj16ENS_18Kernel_traits_baseILj1536ES2_S2_S2_S2_fjLj128EEEEELb1ELb0ELb0ELb0EEEvNS_9FwdParamsE)
        /*0e30*/ 	.word	0x000000ba


	//----- nvinfo : EIATTR_FRAME_SIZE
	.align		4
.L_614:
        /*0e34*/ 	.byte	0x04, 0x11
        /*0e36*/ 	.short	(.L_616 - .L_615)
	.align		4
.L_615:
        /*0e38*/ 	.word	index@(_ZN10layer_norm13ln_fwd_kernelINS_13Kernel_traitsI13__nv_bfloat16S2_S2_S2_fjLj1536ELj1ELj4ELj1ELj16ENS_18Kernel_traits_baseILj1536ES2_S2_S2_S2_fjLj128EEEEELb1ELb0ELb0ELb0EEEvNS_9FwdParamsE)
        /*0e3c*/ 	.word	0x00000000


	//----- nvinfo : EIATTR_REGCOUNT
	.align		4
.L_616:
        /*0e40*/ 	.byte	0x04, 0x2f
        /*0e42*/ 	.short	(.L_618 - .L_617)
	.align		4
.L_617:
        /*0e44*/ 	.word	index@(_ZN10layer_norm13ln_fwd_kernelINS_13Kernel_traitsI13__nv_bfloat16S2_S2_S2_fjLj1536ELj1ELj4ELj1ELj16ENS_18Kernel_traits_baseILj1536ES2_S2_S2_S2_fjLj128EEEEELb0ELb1ELb1ELb1EEEvNS_9FwdParamsE)
        /*0e48*/ 	.word	0x000000ff


	//----- nvinfo : EIATTR_FRAME_SIZE
	.align		4
.L_618:
        /*0e4c*/ 	.byte	0x04, 0x11
        /*0e4e*/ 	.short	(.L_620 - .L_619)
	.align		4
.L_619:
        /*0e50*/ 	.word	index@(_ZN10layer_norm13ln_fwd_kernelINS_13Kernel_traitsI13__nv_bfloat16S2_S2_S2_fjLj1536ELj1ELj4ELj1ELj16ENS_18Kernel_traits_baseILj1536ES2_S2_S2_S2_fjLj128EEEEELb0ELb1ELb1ELb1EEEvNS_9FwdParamsE)
        /*0e54*/ 	.word	0x00000000


	//----- nvinfo : EIATTR_REGCOUNT
	.align		4
.L_620:
        /*0e58*/ 	.byte	0x04, 0x2f
        /*0e5a*/ 	.short	(.L_622 - .L_621)
	.align		4
.L_621:
        /*0e5c*/ 	.word	index@(_ZN10layer_norm13ln_fwd_kernelINS_13Kernel_traitsI13__nv_bfloat16S2_S2_S2_fjLj1536ELj1ELj4ELj1ELj16ENS_18Kernel_traits_baseILj1536ES2_S2_S2_S2_fjLj128EEEEELb0ELb1ELb1ELb0EEEvNS_9FwdParamsE)
        /*0e60*/ 	.word	0x000000e6


	//----- nvinfo : EIATTR_FRAME_SIZE
	.align		4
.L_622:
        /*0e64*/ 	.byte	0x04, 0x11
        /*0e66*/ 	.short	(.L_624 - .L_623)
	.align		4
.L_623:
        /*0e68*/ 	.word	index@(_ZN10layer_norm13ln_fwd_kernelINS_13Kernel_traitsI13__nv_bfloat16S2_S2_S2_fjLj1536ELj1ELj4ELj1ELj16ENS_18Kernel_traits_baseILj1536ES2_S2_S2_S2_fjLj128EEEEELb0ELb1ELb1ELb0EEEvNS_9FwdParamsE)
        /*0e6c*/ 	.word	0x00000000


	//----- nvinfo : EIATTR_REGCOUNT
	.align		4
.L_624:
        /*0e70*/ 	.byte	0x04, 0x2f
        /*0e72*/ 	.short	(.L_626 - .L_625)
	.align		4
.L_625:
        /*0e74*/ 	.word	index@(_ZN10layer_norm13ln_fwd_kernelINS_13Kernel_traitsI13__nv_bfloat16S2_S2_S2_fjLj1536ELj1ELj4ELj1ELj16ENS_18Kernel_traits_baseILj1536ES2_S2_S2_S2_fjLj128EEEEELb0ELb1ELb0ELb1EEEvNS_9FwdParamsE)
        /*0e78*/ 	.word	0x000000fe


	//----- nvinfo : EIATTR_FRAME_SIZE
	.align		4
.L_626:
        /*0e7c*/ 	.byte	0x04, 0x11
        /*0e7e*/ 	.short	(.L_628 - .L_627)
	.align		4
.L_627:
        /*0e80*/ 	.word	index@(_ZN10layer_norm13ln_fwd_kernelINS_13Kernel_traitsI13__nv_bfloat16S2_S2_S2_fjLj1536ELj1ELj4ELj1ELj16ENS_18Kernel_traits_baseILj1536ES2_S2_S2_S2_fjLj128EEEEELb0ELb1ELb0ELb1EEEvNS_9FwdParamsE)
        /*0e84*/ 	.word	0x00000000


	//----- nvinfo : EIATTR_REGCOUNT
	.align		4
.L_628:
        /*0e88*/ 	.byte	0x04, 0x2f
        /*0e8a*/ 	.short	(.L_630 - .L_629)
	.align		4
.L_629:
        /*0e8c*/ 	.word	index@(_ZN10layer_norm13ln_fwd_kernelINS_13Kernel_traitsI13__nv_bfloat16S2_S2_S2_fjLj1536ELj1ELj4ELj1ELj16ENS_18Kernel_traits_baseILj1536ES2_S2_S2_S2_fjLj128EEEEELb0ELb1ELb0ELb0EEEvNS_9FwdParamsE)
        /*0e90*/ 	.word	0x000000e4


	//----- nvinfo : EIATTR_FRAME_SIZE
	.align		4
.L_630:
        /*0e94*/ 	.byte	0x04, 0x11
        /*0e96*/ 	.short	(.L_632 - .L_631)
	.align		4
.L_631:
        /*0e98*/ 	.word	index@(_ZN10layer_norm13ln_fwd_kernelINS_13Kernel_traitsI13__nv_bfloat16S2_S2_S2_fjLj1536ELj1ELj4ELj1ELj16ENS_18Kernel_traits_baseILj1536ES2_S2_S2_S2_fjLj128EEEEELb0ELb1ELb0ELb0EEEvNS_9FwdParamsE)
        /*0e9c*/ 	.word	0x00000000


	//----- nvinfo : EIATTR_REGCOUNT
	.align		4
.L_632:
        /*0ea0*/ 	.byte	0x04, 0x2f
        /*0ea2*/ 	.short	(.L_634 - .L_633)
	.align		4
.L_633:
        /*0ea4*/ 	.word	index@(_ZN10layer_norm13ln_fwd_kernelINS_13Kernel_traitsI13__nv_bfloat16S2_S2_S2_fjLj1536ELj1ELj4ELj1ELj16ENS_18Kernel_traits_baseILj1536ES2_S2_S2_S2_fjLj128EEEEELb0ELb0ELb1ELb1EEEvNS_9FwdParamsE)
        /*0ea8*/ 	.word	0x000000a8


	//----- nvinfo : EIATTR_FRAME_SIZE
	.align		4
.L_634:
        /*0eac*/ 	.byte	0x04, 0x11
        /*0eae*/ 	.short	(.L_636 - .L_635)
	.align		4
.L_635:
        /*0eb0*/ 	.word	index@(_ZN10layer_norm13ln_fwd_kernelINS_13Kernel_traitsI13__nv_bfloat16S2_S2_S2_fjLj1536ELj1ELj4ELj1ELj16ENS_18Kernel_traits_baseILj1536ES2_S2_S2_S2_fjLj128EEEEELb0ELb0ELb1ELb1EEEvNS_9FwdParamsE)
        /*0eb4*/ 	.word	0x00000000


	//----- nvinfo : EIATTR_REGCOUNT
	.align		4
.L_636:
        /*0eb8*/ 	.byte	0x04, 0x2f
        /*0eba*/ 	.short	(.L_638 - .L_637)
	.align		4
.L_637:
        /*0ebc*/ 	.word	index@(_ZN10layer_norm13ln_fwd_kernelINS_13Kernel_traitsI13__nv_bfloat16S2_S2_S2_fjLj1536ELj1ELj4ELj1ELj16ENS_18Kernel_traits_baseILj1536ES2_S2_S2_S2_fjLj128EEEEELb0ELb0ELb1ELb0EEEvNS_9FwdParamsE)
        /*0ec0*/ 	.word	0x000000a3


	//----- nvinfo : EIATTR_FRAME_SIZE
	.align		4
.L_638:
        /*0ec4*/ 	.byte	0x04, 0x11
        /*0ec6*/ 	.short	(.L_640 - .L_639)
	.align		4
.L_639:
        /*0ec8*/ 	.word	index@(_ZN10layer_norm13ln_fwd_kernelINS_13Kernel_traitsI13__nv_bfloat16S2_S2_S2_fjLj1536ELj1ELj4ELj1ELj16ENS_18Kernel_traits_baseILj1536ES2_S2_S2_S2_fjLj128EEEEELb0ELb0ELb1ELb0EEEvNS_9FwdParamsE)
        /*0ecc*/ 	.word	0x00000000


	//----- nvinfo : EIATTR_REGCOUNT
	.align		4
.L_640:
        /*0ed0*/ 	.byte	0x04, 0x2f
        /*0ed2*/ 	.short	(.L_642 - .L_641)
	.align		4
.L_641:
        /*0ed4*/ 	.word	index@(_ZN10layer_norm13ln_fwd_kernelINS_13Kernel_traitsI13__nv_bfloat16S2_S2_S2_fjLj1536ELj1ELj4ELj1ELj16ENS_18Kernel_traits_baseILj1536ES2_S2_S2_S2_fjLj128EEEEELb0ELb0ELb0ELb1EEEvNS_9FwdParamsE)
        /*0ed8*/ 	.word	0x000000a8


	//----- nvinfo : EIATTR_FRAME_SIZE
	.align		4
.L_642:
        /*0edc*/ 	.byte	0x04, 0x11
        /*0ede*/ 	.short	(.L_644 - .L_643)
	.align		4
.L_643:
        /*0ee0*/ 	.word	index@(_ZN10layer_norm13ln_fwd_kernelINS_13Kernel_traitsI13__nv_bfloat16S2_S2_S2_fjLj1536ELj1ELj4ELj1ELj16ENS_18Kernel_traits_baseILj1536ES2_S2_S2_S2_fjLj128EEEEELb0ELb0ELb0ELb1EEEvNS_9FwdParamsE)
        /*0ee4*/ 	.word	0x00000000


	//----- nvinfo : EIATTR_REGCOUNT
	.align		4
.L_644:
        /*0ee8*/ 	.byte	0x04, 0x2f
        /*0eea*/ 	.short	(.L_646 - .L_645)
	.align		4
.L_645:
        /*0eec*/ 	.word	index@(_ZN10layer_norm13ln_fwd_kernelINS_13Kernel_traitsI13__nv_bfloat16S2_S2_S2_fjLj1536ELj1ELj4ELj1ELj16ENS_18Kernel_traits_baseILj1536ES2_S2_S2_S2_fjLj128EEEEELb0ELb0ELb0ELb0EEEvNS_9FwdParamsE)
        /*0ef0*/ 	.word	0x000000a3


	//----- nvinfo : EIATTR_FRAME_SIZE
	.align		4
.L_646:
        /*0ef4*/ 	.byte	0x04, 0x11
        /*0ef6*/ 	.short	(.L_648 - .L_647)
	.align		4
.L_647:
        /*0ef8*/ 	.word	index@(_ZN10layer_norm13ln_fwd_kernelINS_13Kernel_traitsI13__nv_bfloat16S2_S2_S2_fjLj1536ELj1ELj4ELj1ELj16ENS_18Kernel_traits_baseILj1536ES2_S2_S2_S2_fjLj128EEEEELb0ELb0ELb0ELb0EEEvNS_9FwdParamsE)
        /*0efc*/ 	.word	0x00000000


	//----- nvinfo : EIATTR_MIN_STACK_SIZE
	.align		4
.L_648:
        /*0f00*/ 	.byte	0x04, 0x12
        /*0f02*/ 	.short	(.L_650 - .L_649)
	.align		4
.L_649:
        /*0f04*/ 	.word	index@(_ZN10layer_norm13ln_fwd_kernelINS_13Kernel_traitsI13__nv_bfloat16S2_S2_S2_fjLj1536ELj1ELj4ELj1ELj16ENS_18Kernel_traits_baseILj1536ES2_S2_S2_S2_fjLj128EEEEELb0ELb0ELb0ELb0EEEvNS_9FwdParamsE)
        /*0f08*/ 	.word	0x00000000


	//----- nvinfo : EIATTR_MIN_STACK_SIZE
	.align		4
.L_650:
        /*0f0c*/ 	.byte	0x04, 0x12
        /*0f0e*/ 	.short	(.L_652 - .L_651)
	.align		4
.L_651:
        /*0f10*/ 	.word	index@(_ZN10layer_norm13ln_fwd_kernelINS_13Kernel_traitsI13__nv_bfloat16S2_S2_S2_fjLj1536ELj1ELj4ELj1ELj16ENS_18Kernel_traits_baseILj1536ES2_S2_S2_S2_fjLj128EEEEELb0ELb0ELb0ELb1EEEvNS_9FwdParamsE)
        /*0f14*/ 	.word	0x00000000


	//----- nvinfo : EIATTR_MIN_STACK_SIZE
	.align		4
.L_652:
        /*0f18*/ 	.byte	0x04, 0x12
        /*0f1a*/ 	.short	(.L_654 - .L_653)
	.align		4
.L_653:
        /*0f1c*/ 	.word	index@(_ZN10layer_norm13ln_fwd_kernelINS_13Kernel_traitsI13__nv_bfloat16S2_S2_S2_fjLj1536ELj1ELj4ELj1ELj16ENS_18Kernel_traits_baseILj1536ES2_S2_S2_S2_fjLj128EEEEELb0ELb0ELb1ELb0EEEvNS_9FwdParamsE)
        /*0f20*/ 	.word	0x00000000


	//----- nvinfo : EIATTR_MIN_STACK_SIZE
	.align		4
.L_654:
        /*0f24*/ 	.byte	0x04, 0x12
        /*0f26*/ 	.short	(.L_656 - .L_655)
	.align		4
.L_655:
        /*0f28*/ 	.word	index@(_ZN10layer_norm13ln_fwd_kernelINS_13Kernel_traitsI13__nv_bfloat16S2_S2_S2_fjLj1536ELj1ELj4ELj1ELj16ENS_18Kernel_traits_baseILj1536ES2_S2_S2_S2_fjLj128EEEEELb0ELb0ELb1ELb1EEEvNS_9FwdParamsE)
        /*0f2c*/ 	.word	0x00000000


	//----- nvinfo : EIATTR_MIN_STACK_SIZE
	.align		4
.L_656:
        /*0f30*/ 	.byte	0x04, 0x12
        /*0f32*/ 	.short	(.L_658 - .L_657)
	.align		4
.L_657:
        /*0f34*/ 	.word	index@(_ZN10layer_norm13ln_fwd_kernelINS_13Kernel_traitsI13__nv_bfloat16S2_S2_S2_fjLj1536ELj1ELj4ELj1ELj16ENS_18Kernel_traits_baseILj1536ES2_S2_S2_S2_fjLj128EEEEELb0ELb1ELb0ELb0EEEvNS_9FwdParamsE)
        /*0f38*/ 	.word	0x00000000


	//----- nvinfo : EIATTR_MIN_STACK_SIZE
	.align		4
.L_658:
        /*0f3c*/ 	.byte	0x04, 0x12
        /*0f3e*/ 	.short	(.L_660 - .L_659)
	.align		4
.L_659:
        /*0f40*/ 	.word	index@(_ZN10layer_norm13ln_fwd_kernelINS_13Kernel_traitsI13__nv_bfloat16S2_S2_S2_fjLj1536ELj1ELj4ELj1ELj16ENS_18Kernel_traits_baseILj1536ES2_S2_S2_S2_fjLj128EEEEELb0ELb1ELb0ELb1EEEvNS_9FwdParamsE)
        /*0f44*/ 	.word	0x00000000


	//----- nvinfo : EIATTR_MIN_STACK_SIZE
	.align		4
.L_660:
        /*0f48*/ 	.byte	0x04, 0x12
        /*0f4a*/ 	.short	(.L_662 - .L_661)
	.align		4
.L_661:
        /*0f4c*/ 	.word	index@(_ZN10layer_norm13ln_fwd_kernelINS_13Kernel_traitsI13__nv_bfloat16S2_S2_S2_fjLj1536ELj1ELj4ELj1ELj16ENS_18Kernel_traits_baseILj1536ES2_S2_S2_S2_fjLj128EEEEELb0ELb1ELb1ELb0EEEvNS_9FwdParamsE)
        /*0f50*/ 	.word	0x00000000


	//----- nvinfo : EIATTR_MIN_STACK_SIZE
	.align		4
.L_662:
        /*0f54*/ 	.byte	0x04, 0x12
        /*0f56*/ 	.short	(.L_664 - .L_663)
	.align		4
.L_663:
        /*0f58*/ 	.word	index@(_ZN10layer_norm13ln_fwd_kernelINS_13Kernel_traitsI13__nv_bfloat16S2_S2_S2_fjLj1536ELj1ELj4ELj1ELj16ENS_18Kernel_traits_baseILj1536ES2_S2_S2_S2_fjLj128EEEEELb0ELb1ELb1ELb1EEEvNS_9FwdParamsE)
        /*0f5c*/ 	.word	0x00000000


	//----- nvinfo : EIATTR_MIN_STACK_SIZE
	.align		4
.L_664:
        /*0f60*/ 	.byte	0x04, 0x12
        /*0f62*/ 	.short	(.L_666 - .L_665)
	.align		4
.L_665:
        /*0f64*/ 	.word	index@(_ZN10layer_norm13ln_fwd_kernelINS_13Kernel_traitsI13__nv_bfloat16S2_S2_S2_fjLj1536ELj1ELj4ELj1ELj16ENS_18Kernel_traits_baseILj1536ES2_S2_S2_S2_fjLj128EEEEELb1ELb0ELb0ELb0EEEvNS_9FwdParamsE)
        /*0f68*/ 	.word	0x00000000


	//----- nvinfo : EIATTR_MIN_STACK_SIZE
	.align		4
.L_666:
        /*0f6c*/ 	.byte	0x04, 0x12
        /*0f6e*/ 	.short	(.L_668 - .L_667)
	.align		4
.L_667:
        /*0f70*/ 	.word	index@(_ZN10layer_norm13ln_fwd_kernelINS_13Kernel_traitsI13__nv_bfloat16S2_S2_S2_fjLj1536ELj1ELj4ELj1ELj16ENS_18Kernel_traits_baseILj1536ES2_S2_S2_S2_fjLj128EEEEELb1ELb0ELb0ELb1EEEvNS_9FwdParamsE)
        /*0f74*/ 	.word	0x00000000


	//----- nvinfo : EIATTR_MIN_STACK_SIZE
	.align		4
.L_668:
        /*0f78*/ 	.byte	0x04, 0x12
        /*0f7a*/ 	.short	(.L_670 - .L_669)
	.align		4
.L_669:
        /*0f7c*/ 	.word	index@(_ZN10layer_norm13ln_fwd_kernelINS_13Kernel_traitsI13__nv_bfloat16S2_S2_S2_fjLj1536ELj1ELj4ELj1ELj16ENS_18Kernel_traits_baseILj1536ES2_S2_S2_S2_fjLj128EEEEELb1ELb0ELb1ELb0EEEvNS_9FwdParamsE)
        /*0f80*/ 	.word	0x00000000


	//----- nvinfo : EIATTR_MIN_STACK_SIZE
	.align		4
.L_670:
        /*0f84*/ 	.byte	0x04, 0x12
        /*0f86*/ 	.short	(.L_672 - .L_671)
	.align		4
.L_671:
        /*0f88*/ 	.word	index@(_ZN10layer_norm13ln_fwd_kernelINS_13Kernel_traitsI13__nv_bfloat16S2_S2_S2_fjLj1536ELj1ELj4ELj1ELj16ENS_18Kernel_traits_baseILj1536ES2_S2_S2_S2_fjLj128EEEEELb1ELb0ELb1ELb1EEEvNS_9FwdParamsE)
        /*0f8c*/ 	.word	0x00000000


	//----- nvinfo : EIATTR_MIN_STACK_SIZE
	.align		4
.L_672:
        /*0f90*/ 	.byte	0x04, 0x12
        /*0f92*/ 	.short	(.L_674 - .L_673)
	.align		4
.L_673:
        /*0f94*/ 	.word	index@(_ZN10layer_norm13ln_fwd_kernelINS_13Kernel_traitsI13__nv_bfloat16S2_S2_S2_fjLj1536ELj1ELj4ELj1ELj16ENS_18Kernel_traits_baseILj1536ES2_S2_S2_S2_fjLj128EEEEELb1ELb1ELb0ELb0EEEvNS_9FwdParamsE)
        /*0f98*/ 	.word	0x00000000


	//----- nvinfo : EIATTR_MIN_STACK_SIZE
	.align		4
.L_674:
        /*0f9c*/ 	.byte	0x04, 0x12
        /*0f9e*/ 	.short	(.L_676 - .L_675)
	.align		4
.L_675:
        /*0fa0*/ 	.word	index@(_ZN10layer_norm13ln_fwd_kernelINS_13Kernel_traitsI13__nv_bfloat16S2_S2_S2_fjLj1536ELj1ELj4ELj1ELj16ENS_18Kernel_traits_baseILj1536ES2_S2_S2_S2_fjLj128EEEEELb1ELb1ELb0ELb1EEEvNS_9FwdParamsE)
        /*0fa4*/ 	.word	0x00000000


	//----- nvinfo : EIATTR_MIN_STACK_SIZE
	.align		4
.L_676:
        /*0fa8*/ 	.byte	0x04, 0x12
        /*0faa*/ 	.short	(.L_678 - .L_677)
	.align		4
.L_677:
        /*0fac*/ 	.word	index@(_ZN10layer_norm13ln_fwd_kernelINS_13Kernel_traitsI13__nv_bfloat16S2_S2_S2_fjLj1536ELj1ELj4ELj1ELj16ENS_18Kernel_traits_baseILj1536ES2_S2_S2_S2_fjLj128EEEEELb1ELb1ELb1ELb0EEEvNS_9FwdParamsE)
        /*0fb0*/ 	.word	0x00000000


	//----- nvinfo : EIATTR_MIN_STACK_SIZE
	.align		4
.L_678:
        /*0fb4*/ 	.byte	0x04, 0x12
        /*0fb6*/ 	.short	(.L_680 - .L_679)
	.align		4
.L_679:
        /*0fb8*/ 	.word	index@(_ZN10layer_norm13ln_fwd_kernelINS_13Kernel_traitsI13__nv_bfloat16S2_S2_S2_fjLj1536ELj1ELj4ELj1ELj16ENS_18Kernel_traits_baseILj1536ES2_S2_S2_S2_fjLj128EEEEELb1ELb1ELb1ELb1EEEvNS_9FwdParamsE)
        /*0fbc*/ 	.word	0x00000000


	//----- nvinfo : EIATTR_MIN_STACK_SIZE
	.align		4
.L_680:
        /*0fc0*/ 	.byte	0x04, 0x12
        /*0fc2*/ 	.short	(.L_682 - .L_681)
	.align		4
.L_681:
        /*0fc4*/ 	.word	index@(_ZN10layer_norm13ln_fwd_kernelINS_13Kernel_traitsI6__halfS2_S2_S2_fjLj1536ELj1ELj4ELj1ELj16ENS_18Kernel_traits_baseILj1536ES2_S2_S2_S2_fjLj128EEEEELb0ELb0ELb0ELb0EEEvNS_9FwdParamsE)
        /*0fc8*/ 	.word	0x00000000


	//----- nvinfo : EIATTR_MIN_STACK_SIZE
	.align		4
.L_682:
        /*0fcc*/ 	.byte	0x04, 0x12
        /*0fce*/ 	.short	(.L_684 - .L_683)
	.align		4
.L_683:
        /*0fd0*/ 	.word	index@(_ZN10layer_norm13ln_fwd_kernelINS_13Kernel_traitsI6__halfS2_S2_S2_fjLj1536ELj1ELj4ELj1ELj16ENS_18Kernel_traits_baseILj1536ES2_S2_S2_S2_fjLj128EEEEELb0ELb0ELb0ELb1EEEvNS_9FwdParamsE)
        /*0fd4*/ 	.word	0x00000000


	//----- nvinfo : EIATTR_MIN_STACK_SIZE
	.align		4
.L_684:
        /*0fd8*/ 	.byte	0x04, 0x12
        /*0fda*/ 	.short	(.L_686 - .L_685)
	.align		4
.L_685:
        /*0fdc*/ 	.word	index@(_ZN10layer_norm13ln_fwd_kernelINS_13Kernel_traitsI6__halfS2_S2_S2_fjLj1536ELj1ELj4ELj1ELj16ENS_18Kernel_traits_baseILj1536ES2_S2_S2_S2_fjLj128EEEEELb0ELb0ELb1ELb0EEEvNS_9FwdParamsE)
        /*0fe0*/ 	.word	0x00000000


	//----- nvinfo : EIATTR_MIN_STACK_SIZE
	.align		4
.L_686:
        /*0fe4*/ 	.byte	0x04, 0x12
        /*0fe6*/ 	.short	(.L_688 - .L_687)
	.align		4
.L_687:
        /*0fe8*/ 	.word	index@(_ZN10layer_norm13ln_fwd_kernelINS_13Kernel_traitsI6__halfS2_S2_S2_fjLj1536ELj1ELj4ELj1ELj16ENS_18Kernel_traits_baseILj1536ES2_S2_S2_S2_fjLj128EEEEELb0ELb0ELb1ELb1EEEvNS_9FwdParamsE)
        /*0fec*/ 	.word	0x00000000


	//----- nvinfo : EIATTR_MIN_STACK_SIZE
	.align		4
.L_688:
        /*0ff0*/ 	.byte	0x04, 0x12
        /*0ff2*/ 	.short	(.L_690 - .L_689)
	.align		4
.L_689:
        /*0ff4*/ 	.word	index@(_ZN10layer_norm13ln_fwd_kernelINS_13Kernel_traitsI6__halfS2_S2_S2_fjLj1536ELj1ELj4ELj1ELj16ENS_18Kernel_traits_baseILj1536ES2_S2_S2_S2_fjLj128EEEEELb0ELb1ELb0ELb0EEEvNS_9FwdParamsE)
        /*0ff8*/ 	.word	0x00000000


	//----- nvinfo : EIATTR_MIN_STACK_SIZE
	.align		4
.L_690:
        /*0ffc*/ 	.byte	0x04, 0x12
        /*0ffe*/ 	.short	(.L_692 - .L_691)
	.align		4
.L_691:
        /*1000*/ 	.word	index@(_ZN10layer_norm13ln_fwd_kernelINS_13Kernel_traitsI6__halfS2_S2_S2_fjLj1536ELj1ELj4ELj1ELj16ENS_18Kernel_traits_baseILj1536ES2_S2_S2_S2_fjLj128EEEEELb0ELb1ELb0ELb1EEEvNS_9FwdParamsE)
        /*1004*/ 	.word	0x00000000


	//----- nvinfo : EIATTR_MIN_STACK_SIZE
	.align		4
.L_692:
        /*1008*/ 	.byte	0x04, 0x12
        /*100a*/ 	.short	(.L_694 - .L_693)
	.align		4
.L_693:
        /*100c*/ 	.word	index@(_ZN10layer_norm13ln_fwd_kernelINS_13Kernel_traitsI6__halfS2_S2_S2_fjLj1536ELj1ELj4ELj1ELj16ENS_18Kernel_traits_baseILj1536ES2_S2_S2_S2_fjLj128EEEEELb0ELb1ELb1ELb0EEEvNS_9FwdParamsE)
        /*1010*/ 	.word	0x00000000


	//----- nvinfo : EIATTR_MIN_STACK_SIZE
	.align		4
.L_694:
        /*1014*/ 	.byte	0x04, 0x12
        /*1016*/ 	.short	(.L_696 - .L_695)
	.align		4
.L_695:
        /*1018*/ 	.word	index@(_ZN10layer_norm13ln_fwd_kernelINS_13Kernel_traitsI6__halfS2_S2_S2_fjLj1536ELj1ELj4ELj1ELj16ENS_18Kernel_traits_baseILj1536ES2_S2_S2_S2_fjLj128EEEEELb0ELb1ELb1ELb1EEEvNS_9FwdParamsE)
        /*101c*/ 	.word	0x00000000


	//----- nvinfo : EIATTR_MIN_STACK_SIZE
	.align		4
.L_696:
        /*1020*/ 	.byte	0x04, 0x12
        /*1022*/ 	.short	(.L_698 - .L_697)
	.align		4
.L_697:
        /*1024*/ 	.word	index@(_ZN10layer_norm13ln_fwd_kernelINS_13Kernel_traitsI6__halfS2_S2_S2_fjLj1536ELj1ELj4ELj1ELj16ENS_18Kernel_traits_baseILj1536ES2_S2_S2_S2_fjLj128EEEEELb1ELb0ELb0ELb0EEEvNS_9FwdParamsE)
        /*1028*/ 	.word	0x00000000


	//----- nvinfo : EIATTR_MIN_STACK_SIZE
	.align		4
.L_698:
        /*102c*/ 	.byte	0x04, 0x12
        /*102e*/ 	.short	(.L_700 - .L_699)
	.align		4
.L_699:
        /*1030*/ 	.word	index@(_ZN10layer_norm13ln_fwd_kernelINS_13Kernel_traitsI6__halfS2_S2_S2_fjLj1536ELj1ELj4ELj1ELj16ENS_18Kernel_traits_baseILj1536ES2_S2_S2_S2_fjLj128EEEEELb1ELb0ELb0ELb1EEEvNS_9FwdParamsE)
        /*1034*/ 	.word	0x00000000


	//----- nvinfo : EIATTR_MIN_STACK_SIZE
	.align		4
.L_700:
        /*1038*/ 	.byte	0x04, 0x12
        /*103a*/ 	.short	(.L_702 - .L_701)
	.align		4
.L_701:
        /*103c*/ 	.word	index@(_ZN10layer_norm13ln_fwd_kernelINS_13Kernel_traitsI6__halfS2_S2_S2_fjLj1536ELj1ELj4ELj1ELj16ENS_18Kernel_traits_baseILj1536ES2_S2_S2_S2_fjLj128EEEEELb1ELb0ELb1ELb0EEEvNS_9FwdParamsE)
        /*1040*/ 	.word	0x00000000


	//----- nvinfo : EIATTR_MIN_STACK_SIZE
	.align		4
.L_702:
        /*1044*/ 	.byte	0x04, 0x12
        /*1046*/ 	.short	(.L_704 - .L_703)
	.align		4
.L_703:
        /*1048*/ 	.word	index@(_ZN10layer_norm13ln_fwd_kernelINS_13Kernel_traitsI6__halfS2_S2_S2_fjLj1536ELj1ELj4ELj1ELj16ENS_18Kernel_traits_baseILj1536ES2_S2_S2_S2_fjLj128EEEEELb1ELb0ELb1ELb1EEEvNS_9FwdParamsE)
        /*104c*/ 	.word	0x00000000


	//----- nvinfo : EIATTR_MIN_STACK_SIZE
	.align		4
.L_704:
        /*1050*/ 	.byte	0x04, 0x12
        /*1052*/ 	.short	(.L_706 - .L_705)
	.align		4
.L_705:
        /*1054*/ 	.word	index@(_ZN10layer_norm13ln_fwd_kernelINS_13Kernel_traitsI6__halfS2_S2_S2_fjLj1536ELj1ELj4ELj1ELj16ENS_18Kernel_traits_baseILj1536ES2_S2_S2_S2_fjLj128EEEEELb1ELb1ELb0ELb0EEEvNS_9FwdParamsE)
        /*1058*/ 	.word	0x00000000


	//----- nvinfo : EIATTR_MIN_STACK_SIZE
	.align		4
.L_706:
        /*105c*/ 	.byte	0x04, 0x12
        /*105e*/ 	.short	(.L_708 - .L_707)
	.align		4
.L_707:
        /*1060*/ 	.word	index@(_ZN10layer_norm13ln_fwd_kernelINS_13Kernel_traitsI6__halfS2_S2_S2_fjLj1536ELj1ELj4ELj1ELj16ENS_18Kernel_traits_baseILj1536ES2_S2_S2_S2_fjLj128EEEEELb1ELb1ELb0ELb1EEEvNS_9FwdParamsE)
        /*1064*/ 	.word	0x00000000


	//----- nvinfo : EIATTR_MIN_STACK_SIZE
	.align		4
.L_708:
        /*1068*/ 	.byte	0x04, 0x12
        /*106a*/ 	.short	(.L_710 - .L_709)
	.align		4
.L_709:
        /*106c*/ 	.word	index@(_ZN10layer_norm13ln_fwd_kernelINS_13Kernel_traitsI6__halfS2_S2_S2_fjLj1536ELj1ELj4ELj1ELj16ENS_18Kernel_traits_baseILj1536ES2_S2_S2_S2_fjLj128EEEEELb1ELb1ELb1ELb0EEEvNS_9FwdParamsE)
        /*1070*/ 	.word	0x00000008


	//----- nvinfo : EIATTR_MIN_STACK_SIZE
	.align		4
.L_710:
        /*1074*/ 	.byte	0x04, 0x12
        /*1076*/ 	.short	(.L_712 - .L_711)
	.align		4
.L_711:
        /*1078*/ 	.word	index@(_ZN10layer_norm13ln_fwd_kernelINS_13Kernel_traitsI6__halfS2_S2_S2_fjLj1536ELj1ELj4ELj1ELj16ENS_18Kernel_traits_baseILj1536ES2_S2_S2_S2_fjLj128EEEEELb1ELb1ELb1ELb1EEEvNS_9FwdParamsE)
        /*107c*/ 	.word	0x00000000


	//----- nvinfo : EIATTR_MIN_STACK_SIZE
	.align		4
.L_712:
        /*1080*/ 	.byte	0x04, 0x12
        /*1082*/ 	.short	(.L_714 - .L_713)
	.align		4
.L_713:
        /*1084*/ 	.word	index@(_ZN10layer_norm13ln_fwd_kernelINS_13Kernel_traitsIf13__nv_bfloat16S2_S2_fjLj1536ELj1ELj4ELj1ELj16ENS_18Kernel_traits_baseILj1536EfS2_S2_S2_fjLj128EEEEELb0ELb0ELb0ELb0EEEvNS_9FwdParamsE)
        /*1088*/ 	.word	0x00000000


	//----- nvinfo : EIATTR_MIN_STACK_SIZE
	.align		4
.L_714:
        /*108c*/ 	.byte	0x04, 0x12
        /*108e*/ 	.short	(.L_716 - .L_715)
	.align		4
.L_715:
        /*1090*/ 	.word	index@(_ZN10layer_norm13ln_fwd_kernelINS_13Kernel_traitsIf13__nv_bfloat16S2_S2_fjLj1536ELj1ELj4ELj1ELj16ENS_18Kernel_traits_baseILj1536EfS2_S2_S2_fjLj128EEEEELb0ELb0ELb0ELb1EEEvNS_9FwdParamsE)
        /*1094*/ 	.word	0x00000000


	//----- nvinfo : EIATTR_MIN_STACK_SIZE
	.align		4
.L_716:
        /*1098*/ 	.byte	0x04, 0x12
        /*109a*/ 	.short	(.L_718 - .L_717)
	.align		4
.L_717:
        /*109c*/ 	.word	index@(_ZN10layer_norm13ln_fwd_kernelINS_13Kernel_traitsIf13__nv_bfloat16S2_S2_fjLj1536ELj1ELj4ELj1ELj16ENS_18Kernel_traits_baseILj1536EfS2_S2_S2_fjLj128EEEEELb0ELb0ELb1ELb0EEEvNS_9FwdParamsE)
        /*10a0*/ 	.word	0x00000000


	//----- nvinfo : EIATTR_MIN_STACK_SIZE
	.align		4
.L_718:
        /*10a4*/ 	.byte	0x04, 0x12
        /*10a6*/ 	.short	(.L_720 - .L_719)
	.align		4
.L_719:
        /*10a8*/ 	.word	index@(_ZN10layer_norm13ln_fwd_kernelINS_13Kernel_traitsIf13__nv_bfloat16S2_S2_fjLj1536ELj1ELj4ELj1ELj16ENS_18Kernel_traits_baseILj1536EfS2_S2_S2_fjLj128EEEEELb0ELb0ELb1ELb1EEEvNS_9FwdParamsE)
        /*10ac*/ 	.word	0x00000000


	//----- nvinfo : EIATTR_MIN_STACK_SIZE
	.align		4
.L_720:
        /*10b0*/ 	.byte	0x04, 0x12
        /*10b2*/ 	.short	(.L_722 - .L_721)
	.align		4
.L_721:
        /*10b4*/ 	.word	index@(_ZN10layer_norm13ln_fwd_kernelINS_13Kernel_traitsIf13__nv_bfloat16S2_S2_fjLj1536ELj1ELj4ELj1ELj16ENS_18Kernel_traits_baseILj1536EfS2_S2_S2_fjLj128EEEEELb0ELb1ELb0ELb0EEEvNS_9FwdParamsE)
        /*10b8*/ 	.word	0x00000000


	//----- nvinfo : EIATTR_MIN_STACK_SIZE
	.align		4
.L_722:
        /*10bc*/ 	.byte	0x04, 0x12
        /*10be*/ 	.short	(.L_724 - .L_723)
	.align		4
.L_723:
        /*10c0*/ 	.word	index@(_ZN10layer_norm13ln_fwd_kernelINS_13Kernel_traitsIf13__nv_bfloat16S2_S2_fjLj1536ELj1ELj4ELj1ELj16ENS_18Kernel_traits_baseILj1536EfS2_S2_S2_fjLj128EEEEELb0ELb1ELb0ELb1EEEvNS_9FwdParamsE)
        /*10c4*/ 	.word	0x00000000


	//----- nvinfo : EIATTR_MIN_STACK_SIZE
	.align		4
.L_724:
        /*10c8*/ 	.byte	0x04, 0x12
        /*10ca*/ 	.short	(.L_726 - .L_725)
	.align		4
.L_725:
        /*10cc*/ 	.word	index@(_ZN10layer_norm13ln_fwd_kernelINS_13Kernel_traitsIf13__nv_bfloat16S2_S2_fjLj1536ELj1ELj4ELj1ELj16ENS_18Kernel_traits_baseILj1536EfS2_S2_S2_fjLj128EEEEELb0ELb1ELb1ELb0EEEvNS_9FwdParamsE)
        /*10d0*/ 	.word	0x00000000


	//----- nvinfo : EIATTR_MIN_STACK_SIZE
	.align		4
.L_726:
        /*10d4*/ 	.byte	0x04, 0x12
        /*10d6*/ 	.short	(.L_728 - .L_727)
	.align		4
.L_727:
        /*10d8*/ 	.word	index@(_ZN10layer_norm13ln_fwd_kernelINS_13Kernel_traitsIf13__nv_bfloat16S2_S2_fjLj1536ELj1ELj4ELj1ELj16ENS_18Kernel_traits_baseILj1536EfS2_S2_S2_fjLj128EEEEELb0ELb1ELb1ELb1EEEvNS_9FwdParamsE)
        /*10dc*/ 	.word	0x00000000


	//----- nvinfo : EIATTR_MIN_STACK_SIZE
	.align		4
.L_728:
        /*10e0*/ 	.byte	0x04, 0x12
        /*10e2*/ 	.short	(.L_730 - .L_729)
	.align		4
.L_729:
        /*10e4*/ 	.word	index@(_ZN10layer_norm13ln_fwd_kernelINS_13Kernel_traitsIf13__nv_bfloat16S2_S2_fjLj1536ELj1ELj4ELj1ELj16ENS_18Kernel_traits_baseILj1536EfS2_S2_S2_fjLj128EEEEELb1ELb0ELb0ELb0EEEvNS_9FwdParamsE)
        /*10e8*/ 	.word	0x00000000


	//----- nvinfo : EIATTR_MIN_STACK_SIZE
	.align		4
.L_730:
        /*10ec*/ 	.byte	0x04, 0x12
        /*10ee*/ 	.short	(.L_732 - .L_731)
	.align		4
.L_731:
        /*10f0*/ 	.word	index@(_ZN10layer_norm13ln_fwd_kernelINS_13Kernel_traitsIf13__nv_bfloat16S2_S2_fjLj1536ELj1ELj4ELj1ELj16ENS_18Kernel_traits_baseILj1536EfS2_S2_S2_fjLj128EEEEELb1ELb0ELb0ELb1EEEvNS_9FwdParamsE)
        /*10f4*/ 	.word	0x00000000


	//----- nvinfo : EIATTR_MIN_STACK_SIZE
	.align		4
.L_732:
        /*10f8*/ 	.byte	0x04, 0x12
        /*10fa*/ 	.short	(.L_734 - .L_733)
	.align		4
.L_733:
        /*10fc*/ 	.word	index@(_ZN10layer_norm13ln_fwd_kernelINS_13Kernel_traitsIf13__nv_bfloat16S2_S2_fjLj1536ELj1ELj4ELj1ELj16ENS_18Kernel_traits_baseILj1536EfS2_S2_S2_fjLj128EEEEELb1ELb0ELb1ELb0EEEvNS_9FwdParamsE)
        /*1100*/ 	.word	0x00000000


	//----- nvinfo : EIATTR_MIN_STACK_SIZE
	.align		4
.L_734:
        /*1104*/ 	.byte	0x04, 0x12
        /*1106*/ 	.short	(.L_736 - .L_735)
	.align		4
.L_735:
        /*1108*/ 	.word	index@(_ZN10layer_norm13ln_fwd_kernelINS_13Kernel_traitsIf13__nv_bfloat16S2_S2_fjLj1536ELj1ELj4ELj1ELj16ENS_18Kernel_traits_baseILj1536EfS2_S2_S2_fjLj128EEEEELb1ELb0ELb1ELb1EEEvNS_9FwdParamsE)
        /*110c*/ 	.word	0x00000000


	//----- nvinfo : EIATTR_MIN_STACK_SIZE
	.align		4
.L_736:
        /*1110*/ 	.byte	0x04, 0x12
        /*1112*/ 	.short	(.L_738 - .L_737)
	.align		4
.L_737:
        /*1114*/ 	.word	index@(_ZN10layer_norm13ln_fwd_kernelINS_13Kernel_traitsIf13__nv_bfloat16S2_S2_fjLj1536ELj1ELj4ELj1ELj16ENS_18Kernel_traits_baseILj1536EfS2_S2_S2_fjLj128EEEEELb1ELb1ELb0ELb0EEEvNS_9FwdParamsE)
        /*1118*/ 	.word	0x00000000


	//----- nvinfo : EIATTR_MIN_STACK_SIZE
	.align		4
.L_738:
        /*111c*/ 	.byte	0x04, 0x12
        /*111e*/ 	.short	(.L_740 - .L_739)
	.align		4
.L_739:
        /*1120*/ 	.word	index@(_ZN10layer_norm13ln_fwd_kernelINS_13Kernel_traitsIf13__nv_bfloat16S2_S2_fjLj1536ELj1ELj4ELj1ELj16ENS_18Kernel_traits_baseILj1536EfS2_S2_S2_fjLj128EEEEELb1ELb1ELb0ELb1EEEvNS_9FwdParamsE)
        /*1124*/ 	.word	0x00000000


	//----- nvinfo : EIATTR_MIN_STACK_SIZE
	.align		4
.L_740:
        /*1128*/ 	.byte	0x04, 0x12
        /*112a*/ 	.short	(.L_742 - .L_741)
	.align		4
.L_741:
        /*112c*/ 	.word	index@(_ZN10layer_norm13ln_fwd_kernelINS_13Kernel_traitsIf13__nv_bfloat16S2_S2_fjLj1536ELj1ELj4ELj1ELj16ENS_18Kernel_traits_baseILj1536EfS2_S2_S2_fjLj128EEEEELb1ELb1ELb1ELb0EEEvNS_9FwdParamsE)
        /*1130*/ 	.word	0x00000000


	//----- nvinfo : EIATTR_MIN_STACK_SIZE
	.align		4
.L_742:
        /*1134*/ 	.byte	0x04, 0x12
        /*1136*/ 	.short	(.L_744 - .L_743)
	.align		4
.L_743:
        /*1138*/ 	.word	index@(_ZN10layer_norm13ln_fwd_kernelINS_13Kernel_traitsIf13__nv_bfloat16S2_S2_fjLj1536ELj1ELj4ELj1ELj16ENS_18Kernel_traits_baseILj1536EfS2_S2_S2_fjLj128EEEEELb1ELb1ELb1ELb1EEEvNS_9FwdParamsE)
        /*113c*/ 	.word	0x00000000


	//----- nvinfo : EIATTR_MIN_STACK_SIZE
	.align		4
.L_744:
        /*1140*/ 	.byte	0x04, 0x12
        /*1142*/ 	.short	(.L_746 - .L_745)
	.align		4
.L_745:
        /*1144*/ 	.word	index@(_ZN10layer_norm13ln_fwd_kernelINS_13Kernel_traitsI13__nv_bfloat16S2_fS2_fjLj1536ELj1ELj4ELj1ELj16ENS_18Kernel_traits_baseILj1536ES2_S2_fS2_fjLj128EEEEELb0ELb0ELb0ELb0EEEvNS_9FwdParamsE)
        /*1148*/ 	.word	0x00000000


	//----- nvinfo : EIATTR_MIN_STACK_SIZE
	.align		4
.L_746:
        /*114c*/ 	.byte	0x04, 0x12
        /*114e*/ 	.short	(.L_748 - .L_747)
	.align		4
.L_747:
        /*1150*/ 	.word	index@(_ZN10layer_norm13ln_fwd_kernelINS_13Kernel_traitsI13__nv_bfloat16S2_fS2_fjLj1536ELj1ELj4ELj1ELj16ENS_18Kernel_traits_baseILj1536ES2_S2_fS2_fjLj128EEEEELb0ELb0ELb0ELb1EEEvNS_9FwdParamsE)
        /*1154*/ 	.word	0x00000000


	//----- nvinfo : EIATTR_MIN_STACK_SIZE
	.align		4
.L_748:
        /*1158*/ 	.byte	0x04, 0x12
        /*115a*/ 	.short	(.L_750 - .L_749)
	.align		4
.L_749:
        /*115c*/ 	.word	index@(_ZN10layer_norm13ln_fwd_kernelINS_13Kernel_traitsI13__nv_bfloat16S2_fS2_fjLj1536ELj1ELj4ELj1ELj16ENS_18Kernel_traits_baseILj1536ES2_S2_fS2_fjLj128EEEEELb0ELb0ELb1ELb0EEEvNS_9FwdParamsE)
        /*1160*/ 	.word	0x00000000


	//----- nvinfo : EIATTR_MIN_STACK_SIZE
	.align		4
.L_750:
        /*1164*/ 	.byte	0x04, 0x12
        /*1166*/ 	.short	(.L_752 - .L_751)
	.align		4
.L_751:
        /*1168*/ 	.word	index@(_ZN10layer_norm13ln_fwd_kernelINS_13Kernel_traitsI13__nv_bfloat16S2_fS2_fjLj1536ELj1ELj4ELj1ELj16ENS_18Kernel_traits_baseILj1536ES2_S2_fS2_fjLj128EEEEELb0ELb0ELb1ELb1EEEvNS_9FwdParamsE)
        /*116c*/ 	.word	0x00000000


	//----- nvinfo : EIATTR_MIN_STACK_SIZE
	.align		4
.L_752:
        /*1170*/ 	.byte	0x04, 0x12
        /*1172*/ 	.short	(.L_754 - .L_753)
	.align		4
.L_753:
        /*1174*/ 	.word	index@(_ZN10layer_norm13ln_fwd_kernelINS_13Kernel_traitsI13__nv_bfloat16S2_fS2_fjLj1536ELj1ELj4ELj1ELj16ENS_18Kernel_traits_baseILj1536ES2_S2_fS2_fjLj128EEEEELb0ELb1ELb0ELb0EEEvNS_9FwdParamsE)
        /*1178*/ 	.word	0x00000000


	//----- nvinfo : EIATTR_MIN_STACK_SIZE
	.align		4
.L_754:
        /*117c*/ 	.byte	0x04, 0x12
        /*117e*/ 	.short	(.L_756 - .L_755)
	.align		4
.L_755:
        /*1180*/ 	.word	index@(_ZN10layer_norm13ln_fwd_kernelINS_13Kernel_traitsI13__nv_bfloat16S2_fS2_fjLj1536ELj1ELj4ELj1ELj16ENS_18Kernel_traits_baseILj1536ES2_S2_fS2_fjLj128EEEEELb0ELb1ELb0ELb1EEEvNS_9FwdParamsE)
        /*1184*/ 	.word	0x00000000


	//----- nvinfo : EIATTR_MIN_STACK_SIZE
	.align		4
.L_756:
        /*1188*/ 	.byte	0x04, 0x12
        /*118a*/ 	.short	(.L_758 - .L_757)
	.align		4
.L_757:
        /*118c*/ 	.word	index@(_ZN10layer_norm13ln_fwd_kernelINS_13Kernel_traitsI13__nv_bfloat16S2_fS2_fjLj1536ELj1ELj4ELj1ELj16ENS_18Kernel_traits_baseILj1536ES2_S2_fS2_fjLj128EEEEELb0ELb1ELb1ELb0EEEvNS_9FwdParamsE)
        /*1190*/ 	.word	0x00000000


	//----- nvinfo : EIATTR_MIN_STACK_SIZE
	.align		4
.L_758:
        /*1194*/ 	.byte	0x04, 0x12
        /*1196*/ 	.short	(.L_760 - .L_759)
	.align		4
.L_759:
        /*1198*/ 	.word	index@(_ZN10layer_norm13ln_fwd_kernelINS_13Kernel_traitsI13__nv_bfloat16S2_fS2_fjLj1536ELj1ELj4ELj1ELj16ENS_18Kernel_traits_baseILj1536ES2_S2_fS2_fjLj128EEEEELb0ELb1ELb1ELb1EEEvNS_9FwdParamsE)
        /*119c*/ 	.word	0x00000000


	//----- nvinfo : EIATTR_MIN_STACK_SIZE
	.align		4
.L_760:
        /*11a0*/ 	.byte	0x04, 0x12
        /*11a2*/ 	.short	(.L_762 - .L_761)
	.align		4
.L_761:
        /*11a4*/ 	.word	index@(_ZN10layer_norm13ln_fwd_kernelINS_13Kernel_traitsI13__nv_bfloat16S2_fS2_fjLj1536ELj1ELj4ELj1ELj16ENS_18Kernel_traits_baseILj1536ES2_S2_fS2_fjLj128EEEEELb1ELb0ELb0ELb0EEEvNS_9FwdParamsE)
        /*11a8*/ 	.word	0x00000000


	//----- nvinfo : EIATTR_MIN_STACK_SIZE
	.align		4
.L_762:
        /*11ac*/ 	.byte	0x04, 0x12
        /*11ae*/ 	.short	(.L_764 - .L_763)
	.align		4
.L_763:
        /*11b0*/ 	.word	index@(_ZN10layer_norm13ln_fwd_kernelINS_13Kernel_traitsI13__nv_bfloat16S2_fS2_fjLj1536ELj1ELj4ELj1ELj16ENS_18Kernel_traits_baseILj1536ES2_S2_fS2_fjLj128EEEEELb1ELb0ELb0ELb1EEEvNS_9FwdParamsE)
        /*11b4*/ 	.word	0x00000000


	//----- nvinfo : EIATTR_MIN_STACK_SIZE
	.align		4
.L_764:
        /*11b8*/ 	.byte	0x04, 0x12
        /*11ba*/ 	.short	(.L_766 - .L_765)
	.align		4
.L_765:
        /*11bc*/ 	.word	index@(_ZN10layer_norm13ln_fwd_kernelINS_13Kernel_traitsI13__nv_bfloat16S2_fS2_fjLj1536ELj1ELj4ELj1ELj16ENS_18Kernel_traits_baseILj1536ES2_S2_fS2_fjLj128EEEEELb1ELb0ELb1ELb0EEEvNS_9FwdParamsE)
        /*11c0*/ 	.word	0x00000000


	//----- nvinfo : EIATTR_MIN_STACK_SIZE
	.align		4
.L_766:
        /*11c4*/ 	.byte	0x04, 0x12
        /*11c6*/ 	.short	(.L_768 - .L_767)
	.align		4
.L_767:
        /*11c8*/ 	.word	index@(_ZN10layer_norm13ln_fwd_kernelINS_13Kernel_traitsI13__nv_bfloat16S2_fS2_fjLj1536ELj1ELj4ELj1ELj16ENS_18Kernel_traits_baseILj1536ES2_S2_fS2_fjLj128EEEEELb1ELb0ELb1ELb1EEEvNS_9FwdParamsE)
        /*11cc*/ 	.word	0x00000000


	//----- nvinfo : EIATTR_MIN_STACK_SIZE
	.align		4
.L_768:
        /*11d0*/ 	.byte	0x04, 0x12
        /*11d2*/ 	.short	(.L_770 - .L_769)
	.align		4
.L_769:
        /*11d4*/ 	.word	index@(_ZN10layer_norm13ln_fwd_kernelINS_13Kernel_traitsI13__nv_bfloat16S2_fS2_fjLj1536ELj1ELj4ELj1ELj16ENS_18Kernel_traits_baseILj1536ES2_S2_fS2_fjLj128EEEEELb1ELb1ELb0ELb0EEEvNS_9FwdParamsE)
        /*11d8*/ 	.word	0x00000000


	//----- nvinfo : EIATTR_MIN_STACK_SIZE
	.align		4
.L_770:
        /*11dc*/ 	.byte	0x04, 0x12
        /*11de*/ 	.short	(.L_772 - .L_771)
	.align		4
.L_771:
        /*11e0*/ 	.word	index@(_ZN10layer_norm13ln_fwd_kernelINS_13Kernel_traitsI13__nv_bfloat16S2_fS2_fjLj1536ELj1ELj4ELj1ELj16ENS_18Kernel_traits_baseILj1536ES2_S2_fS2_fjLj128EEEEELb1ELb1ELb0ELb1EEEvNS_9FwdParamsE)
        /*11e4*/ 	.word	0x00000000


	//----- nvinfo : EIATTR_MIN_STACK_SIZE
	.align		4
.L_772:
        /*11e8*/ 	.byte	0x04, 0x12
        /*11ea*/ 	.short	(.L_774 - .L_773)
	.align		4
.L_773:
        /*11ec*/ 	.word	index@(_ZN10layer_norm13ln_fwd_kernelINS_13Kernel_traitsI13__nv_bfloat16S2_fS2_fjLj1536ELj1ELj4ELj1ELj16ENS_18Kernel_traits_baseILj1536ES2_S2_fS2_fjLj128EEEEELb1ELb1ELb1ELb0EEEvNS_9FwdParamsE)
        /*11f0*/ 	.word	0x00000000


	//----- nvinfo : EIATTR_MIN_STACK_SIZE
	.align		4
.L_774:
        /*11f4*/ 	.byte	0x04, 0x12
        /*11f6*/ 	.short	(.L_776 - .L_775)
	.align		4
.L_775:
        /*11f8*/ 	.word	index@(_ZN10layer_norm13ln_fwd_kernelINS_13Kernel_traitsI13__nv_bfloat16S2_fS2_fjLj1536ELj1ELj4ELj1ELj16ENS_18Kernel_traits_baseILj1536ES2_S2_fS2_fjLj128EEEEELb1ELb1ELb1ELb1EEEvNS_9FwdParamsE)
        /*11fc*/ 	.word	0x00000000


	//----- nvinfo : EIATTR_MIN_STACK_SIZE
	.align		4
.L_776:
        /*1200*/ 	.byte	0x04, 0x12
        /*1202*/ 	.short	(.L_778 - .L_777)
	.align		4
.L_777:
        /*1204*/ 	.word	index@(_ZN10layer_norm13ln_fwd_kernelINS_13Kernel_traitsIf13__nv_bfloat16fS2_fjLj1536ELj1ELj4ELj1ELj16ENS_18Kernel_traits_baseILj1536EfS2_fS2_fjLj128EEEEELb0ELb0ELb0ELb0EEEvNS_9FwdParamsE)
        /*1208*/ 	.word	0x00000000


	//----- nvinfo : EIATTR_MIN_STACK_SIZE
	.align		4
.L_778:
        /*120c*/ 	.byte	0x04, 0x12
        /*120e*/ 	.short	(.L_780 - .L_779)
	.align		4
.L_779:
        /*1210*/ 	.word	index@(_ZN10layer_norm13ln_fwd_kernelINS_13Kernel_traitsIf13__nv_bfloat16fS2_fjLj1536ELj1ELj4ELj1ELj16ENS_18Kernel_traits_baseILj1536EfS2_fS2_fjLj128EEEEELb0ELb0ELb0ELb1EEEvNS_9FwdParamsE)
        /*1214*/ 	.word	0x00000000


	//----- nvinfo : EIATTR_MIN_STACK_SIZE
	.align		4
.L_780:
        /*1218*/ 	.byte	0x04, 0x12
        /*121a*/ 	.short	(.L_782 - .L_781)
	.align		4
.L_781:
        /*121c*/ 	.word	index@(_ZN10layer_norm13ln_fwd_kernelINS_13Kernel_traitsIf13__nv_bfloat16fS2_fjLj1536ELj1ELj4ELj1ELj16ENS_18Kernel_traits_baseILj1536EfS2_fS2_fjLj128EEEEELb0ELb0ELb1ELb0EEEvNS_9FwdParamsE)
        /*1220*/ 	.word	0x00000000


	//----- nvinfo : EIATTR_MIN_STACK_SIZE
	.align		4
.L_782:
        /*1224*/ 	.byte	0x04, 0x12
        /*1226*/ 	.short	(.L_784 - .L_783)
	.align		4
.L_783:
        /*1228*/ 	.word	index@(_ZN10layer_norm13ln_fwd_kernelINS_13Kernel_traitsIf13__nv_bfloat16fS2_fjLj1536ELj1ELj4ELj1ELj16ENS_18Kernel_traits_baseILj1536EfS2_fS2_fjLj128EEEEELb0ELb0ELb1ELb1EEEvNS_9FwdParamsE)
        /*122c*/ 	.word	0x00000000


	//----- nvinfo : EIATTR_MIN_STACK_SIZE
	.align		4
.L_784:
        /*1230*/ 	.byte	0x04, 0x12
        /*1232*/ 	.short	(.L_786 - .L_785)
	.align		4
.L_785:
        /*1234*/ 	.word	index@(_ZN10layer_norm13ln_fwd_kernelINS_13Kernel_traitsIf13__nv_bfloat16fS2_fjLj1536ELj1ELj4ELj1ELj16ENS_18Kernel_traits_baseILj1536EfS2_fS2_fjLj128EEEEELb0ELb1ELb0ELb0EEEvNS_9FwdParamsE)
        /*1238*/ 	.word	0x00000000


	//----- nvinfo : EIATTR_MIN_STACK_SIZE
	.align		4
.L_786:
        /*123c*/ 	.byte	0x04, 0x12
        /*123e*/ 	.short	(.L_788 - .L_787)
	.align		4
.L_787:
        /*1240*/ 	.word	index@(_ZN10layer_norm13ln_fwd_kernelINS_13Kernel_traitsIf13__nv_bfloat16fS2_fjLj1536ELj1ELj4ELj1ELj16ENS_18Kernel_traits_baseILj1536EfS2_fS2_fjLj128EEEEELb0ELb1ELb0ELb1EEEvNS_9FwdParamsE)
        /*1244*/ 	.word	0x00000000


	//----- nvinfo : EIATTR_MIN_STACK_SIZE
	.align		4
.L_788:
        /*1248*/ 	.byte	0x04, 0x12
        /*124a*/ 	.short	(.L_790 - .L_789)
	.align		4
.L_789:
        /*124c*/ 	.word	index@(_ZN10layer_norm13ln_fwd_kernelINS_13Kernel_traitsIf13__nv_bfloat16fS2_fjLj1536ELj1ELj4ELj1ELj16ENS_18Kernel_traits_baseILj1536EfS2_fS2_fjLj128EEEEELb0ELb1ELb1ELb0EEEvNS_9FwdParamsE)
        /*1250*/ 	.word	0x00000000


	//----- nvinfo : EIATTR_MIN_STACK_SIZE
	.align		4
.L_790:
        /*1254*/ 	.byte	0x04, 0x12
        /*1256*/ 	.short	(.L_792 - .L_791)
	.align		4
.L_791:
        /*1258*/ 	.word	index@(_ZN10layer_norm13ln_fwd_kernelINS_13Kernel_traitsIf13__nv_bfloat16fS2_fjLj1536ELj1ELj4ELj1ELj16ENS_18Kernel_traits_baseILj1536EfS2_fS2_fjLj128EEEEELb0ELb1ELb1ELb1EEEvNS_9FwdParamsE)
        /*125c*/ 	.word	0x00000000


	//----- nvinfo : EIATTR_MIN_STACK_SIZE
	.align		4
.L_792:
        /*1260*/ 	.byte	0x04, 0x12
        /*1262*/ 	.short	(.L_794 - .L_793)
	.align		4
.L_793:
        /*1264*/ 	.word	index@(_ZN10layer_norm13ln_fwd_kernelINS_13Kernel_traitsIf13__nv_bfloat16fS2_fjLj1536ELj1ELj4ELj1ELj16ENS_18Kernel_traits_baseILj1536EfS2_fS2_fjLj128EEEEELb1ELb0ELb0ELb0EEEvNS_9FwdParamsE)
        /*1268*/ 	.word	0x00000000


	//----- nvinfo : EIATTR_MIN_STACK_SIZE
	.align		4
.L_794:
        /*126c*/ 	.byte	0x04, 0x12
        /*126e*/ 	.short	(.L_796 - .L_795)
	.align		4
.L_795:
        /*1270*/ 	.word	index@(_ZN10layer_norm13ln_fwd_kernelINS_13Kernel_traitsIf13__nv_bfloat16fS2_fjLj1536ELj1ELj4ELj1ELj16ENS_18Kernel_traits_baseILj1536EfS2_fS2_fjLj128EEEEELb1ELb0ELb0ELb1EEEvNS_9FwdParamsE)
        /*1274*/ 	.word	0x00000000


	//----- nvinfo : EIATTR_MIN_STACK_SIZE
	.align		4
.L_796:
        /*1278*/ 	.byte	0x04, 0x12
        /*127a*/ 	.short	(.L_798 - .L_797)
	.align		4
.L_797:
        /*127c*/ 	.word	index@(_ZN10layer_norm13ln_fwd_kernelINS_13Kernel_traitsIf13__nv_bfloat16fS2_fjLj1536ELj1ELj4ELj1ELj16ENS_18Kernel_traits_baseILj1536EfS2_fS2_fjLj128EEEEELb1ELb0ELb1ELb0EEEvNS_9FwdParamsE)
        /*1280*/ 	.word	0x00000000


	//----- nvinfo : EIATTR_MIN_STACK_SIZE
	.align		4
.L_798:
        /*1284*/ 	.byte	0x04, 0x12
        /*1286*/ 	.short	(.L_800 - .L_799)
	.align		4
.L_799:
        /*1288*/ 	.word	index@(_ZN10layer_norm13ln_fwd_kernelINS_13Kernel_traitsIf13__nv_bfloat16fS2_fjLj1536ELj1ELj4ELj1ELj16ENS_18Kernel_traits_baseILj1536EfS2_fS2_fjLj128EEEEELb1ELb0ELb1ELb1EEEvNS_9FwdParamsE)
        /*128c*/ 	.word	0x00000000


	//----- nvinfo : EIATTR_MIN_STACK_SIZE
	.align		4
.L_800:
        /*1290*/ 	.byte	0x04, 0x12
        /*1292*/ 	.short	(.L_802 - .L_801)
	.align		4
.L_801:
        /*1294*/ 	.word	index@(_ZN10layer_norm13ln_fwd_kernelINS_13Kernel_traitsIf13__nv_bfloat16fS2_fjLj1536ELj1ELj4ELj1ELj16ENS_18Kernel_traits_baseILj1536EfS2_fS2_fjLj128EEEEELb1ELb1ELb0ELb0EEEvNS_9FwdParamsE)
        /*1298*/ 	.word	0x00000000


	//----- nvinfo : EIATTR_MIN_STACK_SIZE
	.align		4
.L_802:
        /*129c*/ 	.byte	0x04, 0x12
        /*129e*/ 	.short	(.L_804 - .L_803)
	.align		4
.L_803:
        /*12a0*/ 	.word	index@(_ZN10layer_norm13ln_fwd_kernelINS_13Kernel_traitsIf13__nv_bfloat16fS2_fjLj1536ELj1ELj4ELj1ELj16ENS_18Kernel_traits_baseILj1536EfS2_fS2_fjLj128EEEEELb1ELb1ELb0ELb1EEEvNS_9FwdParamsE)
        /*12a4*/ 	.word	0x00000000


	//----- nvinfo : EIATTR_MIN_STACK_SIZE
	.align		4
.L_804:
        /*12a8*/ 	.byte	0x04, 0x12
        /*12aa*/ 	.short	(.L_806 - .L_805)
	.align		4
.L_805:
        /*12ac*/ 	.word	index@(_ZN10layer_norm13ln_fwd_kernelINS_13Kernel_traitsIf13__nv_bfloat16fS2_fjLj1536ELj1ELj4ELj1ELj16ENS_18Kernel_traits_baseILj1536EfS2_fS2_fjLj128EEEEELb1ELb1ELb1ELb0EEEvNS_9FwdParamsE)
        /*12b0*/ 	.word	0x00000000


	//----- nvinfo : EIATTR_MIN_STACK_SIZE
	.align		4
.L_806:
        /*12b4*/ 	.byte	0x04, 0x12
        /*12b6*/ 	.short	(.L_808 - .L_807)
	.align		4
.L_807:
        /*12b8*/ 	.word	index@(_ZN10layer_norm13ln_fwd_kernelINS_13Kernel_traitsIf13__nv_bfloat16fS2_fjLj1536ELj1ELj4ELj1ELj16ENS_18Kernel_traits_baseILj1536EfS2_fS2_fjLj128EEEEELb1ELb1ELb1ELb1EEEvNS_9FwdParamsE)
        /*12bc*/ 	.word	0x00000000


	//----- nvinfo : EIATTR_MIN_STACK_SIZE
	.align		4
.L_808:
        /*12c0*/ 	.byte	0x04, 0x12
        /*12c2*/ 	.short	(.L_810 - .L_809)
	.align		4
.L_809:
        /*12c4*/ 	.word	index@(_ZN10layer_norm13ln_fwd_kernelINS_13Kernel_traitsIf6__halfS2_S2_fjLj1536ELj1ELj4ELj1ELj16ENS_18Kernel_traits_baseILj1536EfS2_S2_S2_fjLj128EEEEELb0ELb0ELb0ELb0EEEvNS_9FwdParamsE)
        /*12c8*/ 	.word	0x00000000


	//----- nvinfo : EIATTR_MIN_STACK_SIZE
	.align		4
.L_810:
        /*12cc*/ 	.byte	0x04, 0x12
        /*12ce*/ 	.short	(.L_812 - .L_811)
	.align		4
.L_811:
        /*12d0*/ 	.word	index@(_ZN10layer_norm13ln_fwd_kernelINS_13Kernel_traitsIf6__halfS2_S2_fjLj1536ELj1ELj4ELj1ELj16ENS_18Kernel_traits_baseILj1536EfS2_S2_S2_fjLj128EEEEELb0ELb0ELb0ELb1EEEvNS_9FwdParamsE)
        /*12d4*/ 	.word	0x00000000


	//----- nvinfo : EIATTR_MIN_STACK_SIZE
	.align		4
.L_812:
        /*12d8*/ 	.byte	0x04, 0x12
        /*12da*/ 	.short	(.L_814 - .L_813)
	.align		4
.L_813:
        /*12dc*/ 	.word	index@(_ZN10layer_norm13ln_fwd_kernelINS_13Kernel_traitsIf6__halfS2_S2_fjLj1536ELj1ELj4ELj1ELj16ENS_18Kernel_traits_baseILj1536EfS2_S2_S2_fjLj128EEEEELb0ELb0ELb1ELb0EEEvNS_9FwdParamsE)
        /*12e0*/ 	.word	0x00000000


	//----- nvinfo : EIATTR_MIN_STACK_SIZE
	.align		4
.L_814:
        /*12e4*/ 	.byte	0x04, 0x12
        /*12e6*/ 	.short	(.L_816 - .L_815)
	.align		4
.L_815:
        /*12e8*/ 	.word	index@(_ZN10layer_norm13ln_fwd_kernelINS_13Kernel_traitsIf6__halfS2_S2_fjLj1536ELj1ELj4ELj1ELj16ENS_18Kernel_traits_baseILj1536EfS2_S2_S2_fjLj128EEEEELb0ELb0ELb1ELb1EEEvNS_9FwdParamsE)
        /*12ec*/ 	.word	0x00000000


	//----- nvinfo : EIATTR_MIN_STACK_SIZE
	.align		4
.L_816:
        /*12f0*/ 	.byte	0x04, 0x12
        /*12f2*/ 	.short	(.L_818 - .L_817)
	.align		4
.L_817:
        /*12f4*/ 	.word	index@(_ZN10layer_norm13ln_fwd_kernelINS_13Kernel_traitsIf6__halfS2_S2_fjLj1536ELj1ELj4ELj1ELj16ENS_18Kernel_traits_baseILj1536EfS2_S2_S2_fjLj128EEEEELb0ELb1ELb0ELb0EEEvNS_9FwdParamsE)
        /*12f8*/ 	.word	0x00000000


	//----- nvinfo : EIATTR_MIN_STACK_SIZE
	.align		4
.L_818:
        /*12fc*/ 	.byte	0x04, 0x12
        /*12fe*/ 	.short	(.L_820 - .L_819)
	.align		4
.L_819:
        /*1300*/ 	.word	index@(_ZN10layer_norm13ln_fwd_kernelINS_13Kernel_traitsIf6__halfS2_S2_fjLj1536ELj1ELj4ELj1ELj16ENS_18Kernel_traits_baseILj1536EfS2_S2_S2_fjLj128EEEEELb0ELb1ELb0ELb1EEEvNS_9FwdParamsE)
        /*1304*/ 	.word	0x00000000


	//----- nvinfo : EIATTR_MIN_STACK_SIZE
	.align		4
.L_820:
        /*1308*/ 	.byte	0x04, 0x12
        /*130a*/ 	.short	(.L_822 - .L_821)
	.align		4
.L_821:
        /*130c*/ 	.word	index@(_ZN10layer_norm13ln_fwd_kernelINS_13Kernel_traitsIf6__halfS2_S2_fjLj1536ELj1ELj4ELj1ELj16ENS_18Kernel_traits_baseILj1536EfS2_S2_S2_fjLj128EEEEELb0ELb1ELb1ELb0EEEvNS_9FwdParamsE)
        /*1310*/ 	.word	0x00000000


	//----- nvinfo : EIATTR_MIN_STACK_SIZE
	.align		4
.L_822:
        /*1314*/ 	.byte	0x04, 0x12
        /*1316*/ 	.short	(.L_824 - .L_823)
	.align		4
.L_823:
        /*1318*/ 	.word	index@(_ZN10layer_norm13ln_fwd_kernelINS_13Kernel_traitsIf6__halfS2_S2_fjLj1536ELj1ELj4ELj1ELj16ENS_18Kernel_traits_baseILj1536EfS2_S2_S2_fjLj128EEEEELb0ELb1ELb1ELb1EEEvNS_9FwdParamsE)
        /*131c*/ 	.word	0x00000000


	//----- nvinfo : EIATTR_MIN_STACK_SIZE
	.align		4
.L_824:
        /*1320*/ 	.byte	0x04, 0x12
        /*1322*/ 	.short	(.L_826 - .L_825)
	.align		4
.L_825:
        /*1324*/ 	.word	index@(_ZN10layer_norm13ln_fwd_kernelINS_13Kernel_traitsIf6__halfS2_S2_fjLj1536ELj1ELj4ELj1ELj16ENS_18Kernel_traits_baseILj1536EfS2_S2_S2_fjLj128EEEEELb1ELb0ELb0ELb0EEEvNS_9FwdParamsE)
        /*1328*/ 	.word	0x00000000


	//----- nvinfo : EIATTR_MIN_STACK_SIZE
	.align		4
.L_826:
        /*132c*/ 	.byte	0x04, 0x12
        /*132e*/ 	.short	(.L_828 - .L_827)
	.align		4
.L_827:
        /*1330*/ 	.word	index@(_ZN10layer_norm13ln_fwd_kernelINS_13Kernel_traitsIf6__halfS2_S2_fjLj1536ELj1ELj4ELj1ELj16ENS_18Kernel_traits_baseILj1536EfS2_S2_S2_fjLj128EEEEELb1ELb0ELb0ELb1EEEvNS_9FwdParamsE)
        /*1334*/ 	.word	0x00000000


	//----- nvinfo : EIATTR_MIN_STACK_SIZE
	.align		4
.L_828:
        /*1338*/ 	.byte	0x04, 0x12
        /*133a*/ 	.short	(.L_830 - .L_829)
	.align		4
.L_829:
        /*133c*/ 	.word	index@(_ZN10layer_norm13ln_fwd_kernelINS_13Kernel_traitsIf6__halfS2_S2_fjLj1536ELj1ELj4ELj1ELj16ENS_18Kernel_traits_baseILj1536EfS2_S2_S2_fjLj128EEEEELb1ELb0ELb1ELb0EEEvNS_9FwdParamsE)
        /*1340*/ 	.word	0x00000000


	//----- nvinfo : EIATTR_MIN_STACK_SIZE
	.align		4
.L_830:
        /*1344*/ 	.byte	0x04, 0x12
        /*1346*/ 	.short	(.L_832 - .L_831)
	.align		4
.L_831:
        /*1348*/ 	.word	index@(_ZN10layer_norm13ln_fwd_kernelINS_13Kernel_traitsIf6__halfS2_S2_fjLj1536ELj1ELj4ELj1ELj16ENS_18Kernel_traits_baseILj1536EfS2_S2_S2_fjLj128EEEEELb1ELb0ELb1ELb1EEEvNS_9FwdParamsE)
        /*134c*/ 	.word	0x00000000


	//----- nvinfo : EIATTR_MIN_STACK_SIZE
	.align		4
.L_832:
        /*1350*/ 	.byte	0x04, 0x12
        /*1352*/ 	.short	(.L_834 - .L_833)
	.align		4
.L_833:
        /*1354*/ 	.word	index@(_ZN10layer_norm13ln_fwd_kernelINS_13Kernel_traitsIf6__halfS2_S2_fjLj1536ELj1ELj4ELj1ELj16ENS_18Kernel_traits_baseILj1536EfS2_S2_S2_fjLj128EEEEELb1ELb1ELb0ELb0EEEvNS_9FwdParamsE)
        /*1358*/ 	.word	0x00000000


	//----- nvinfo : EIATTR_MIN_STACK_SIZE
	.align		4
.L_834:
        /*135c*/ 	.byte	0x04, 0x12
        /*135e*/ 	.short	(.L_836 - .L_835)
	.align		4
.L_835:
        /*1360*/ 	.word	index@(_ZN10layer_norm13ln_fwd_kernelINS_13Kernel_traitsIf6__halfS2_S2_fjLj1536ELj1ELj4ELj1ELj16ENS_18Kernel_traits_baseILj1536EfS2_S2_S2_fjLj128EEEEELb1ELb1ELb0ELb1EEEvNS_9FwdParamsE)
        /*1364*/ 	.word	0x00000000


	//----- nvinfo : EIATTR_MIN_STACK_SIZE
	.align		4
.L_836:
        /*1368*/ 	.byte	0x04, 0x12
        /*136a*/ 	.short	(.L_838 - .L_837)
	.align		4
.L_837:
        /*136c*/ 	.word	index@(_ZN10layer_norm13ln_fwd_kernelINS_13Kernel_traitsIf6__halfS2_S2_fjLj1536ELj1ELj4ELj1ELj16ENS_18Kernel_traits_baseILj1536EfS2_S2_S2_fjLj128EEEEELb1ELb1ELb1ELb0EEEvNS_9FwdParamsE)
        /*1370*/ 	.word	0x00000000


	//----- nvinfo : EIATTR_MIN_STACK_SIZE
	.align		4
.L_838:
        /*1374*/ 	.byte	0x04, 0x12
        /*1376*/ 	.short	(.L_840 - .L_839)
	.align		4
.L_839:
        /*1378*/ 	.word	index@(_ZN10layer_norm13ln_fwd_kernelINS_13Kernel_traitsIf6__halfS2_S2_fjLj1536ELj1ELj4ELj1ELj16ENS_18Kernel_traits_baseILj1536EfS2_S2_S2_fjLj128EEEEELb1ELb1ELb1ELb1EEEvNS_9FwdParamsE)
        /*137c*/ 	.word	0x00000000


	//----- nvinfo : EIATTR_MIN_STACK_SIZE
	.align		4
.L_840:
        /*1380*/ 	.byte	0x04, 0x12
        /*1382*/ 	.short	(.L_842 - .L_841)
	.align		4
.L_841:
        /*1384*/ 	.word	index@(_ZN10layer_norm13ln_fwd_kernelINS_13Kernel_traitsI6__halfS2_fS2_fjLj1536ELj1ELj4ELj1ELj16ENS_18Kernel_traits_baseILj1536ES2_S2_fS2_fjLj128EEEEELb0ELb0ELb0ELb0EEEvNS_9FwdParamsE)
        /*1388*/ 	.word	0x00000000


	//----- nvinfo : EIATTR_MIN_STACK_SIZE
	.align		4
.L_842:
        /*138c*/ 	.byte	0x04, 0x12
        /*138e*/ 	.short	(.L_844 - .L_843)
	.align		4
.L_843:
        /*1390*/ 	.word	index@(_ZN10layer_norm13ln_fwd_kernelINS_13Kernel_traitsI6__halfS2_fS2_fjLj1536ELj1ELj4ELj1ELj16ENS_18Kernel_traits_baseILj1536ES2_S2_fS2_fjLj128EEEEELb0ELb0ELb0ELb1EEEvNS_9FwdParamsE)
        /*1394*/ 	.word	0x00000000


	//----- nvinfo : EIATTR_MIN_STACK_SIZE
	.align		4
.L_844:
        /*1398*/ 	.byte	0x04, 0x12
        /*139a*/ 	.short	(.L_846 - .L_845)
	.align		4
.L_845:
        /*139c*/ 	.word	index@(_ZN10layer_norm13ln_fwd_kernelINS_13Kernel_traitsI6__halfS2_fS2_fjLj1536ELj1ELj4ELj1ELj16ENS_18Kernel_traits_baseILj1536ES2_S2_fS2_fjLj128EEEEELb0ELb0ELb1ELb0EEEvNS_9FwdParamsE)
        /*13a0*/ 	.word	0x00000000


	//----- nvinfo : EIATTR_MIN_STACK_SIZE
	.align		4
.L_846:
        /*13a4*/ 	.byte	0x04, 0x12
        /*13a6*/ 	.short	(.L_848 - .L_847)
	.align		4
.L_847:
        /*13a8*/ 	.word	index@(_ZN10layer_norm13ln_fwd_kernelINS_13Kernel_traitsI6__halfS2_fS2_fjLj1536ELj1ELj4ELj1ELj16ENS_18Kernel_traits_baseILj1536ES2_S2_fS2_fjLj128EEEEELb0ELb0ELb1ELb1EEEvNS_9FwdParamsE)
        /*13ac*/ 	.word	0x00000000


	//----- nvinfo : EIATTR_MIN_STACK_SIZE
	.align		4
.L_848:
        /*13b0*/ 	.byte	0x04, 0x12
        /*13b2*/ 	.short	(.L_850 - .L_849)
	.align		4
.L_849:
        /*13b4*/ 	.word	index@(_ZN10layer_norm13ln_fwd_kernelINS_13Kernel_traitsI6__halfS2_fS2_fjLj1536ELj1ELj4ELj1ELj16ENS_18Kernel_traits_baseILj1536ES2_S2_fS2_fjLj128EEEEELb0ELb1ELb0ELb0EEEvNS_9FwdParamsE)
        /*13b8*/ 	.word	0x00000000


	//----- nvinfo : EIATTR_MIN_STACK_SIZE
	.align		4
.L_850:
        /*13bc*/ 	.byte	0x04, 0x12
        /*13be*/ 	.short	(.L_852 - .L_851)
	.align		4
.L_851:
        /*13c0*/ 	.word	index@(_ZN10layer_norm13ln_fwd_kernelINS_13Kernel_traitsI6__halfS2_fS2_fjLj1536ELj1ELj4ELj1ELj16ENS_18Kernel_traits_baseILj1536ES2_S2_fS2_fjLj128EEEEELb0ELb1ELb0ELb1EEEvNS_9FwdParamsE)
        /*13c4*/ 	.word	0x00000000


	//----- nvinfo : EIATTR_MIN_STACK_SIZE
	.align		4
.L_852:
        /*13c8*/ 	.byte	0x04, 0x12
        /*13ca*/ 	.short	(.L_854 - .L_853)
	.align		4
.L_853:
        /*13cc*/ 	.word	index@(_ZN10layer_norm13ln_fwd_kernelINS_13Kernel_traitsI6__halfS2_fS2_fjLj1536ELj1ELj4ELj1ELj16ENS_18Kernel_traits_baseILj1536ES2_S2_fS2_fjLj128EEEEELb0ELb1ELb1ELb0EEEvNS_9FwdParamsE)
        /*13d0*/ 	.word	0x00000000


	//----- nvinfo : EIATTR_MIN_STACK_SIZE
	.align		4
.L_854:
        /*13d4*/ 	.byte	0x04, 0x12
        /*13d6*/ 	.short	(.L_856 - .L_855)
	.align		4
.L_855:
        /*13d8*/ 	.word	index@(_ZN10layer_norm13ln_fwd_kernelINS_13Kernel_traitsI6__halfS2_fS2_fjLj1536ELj1ELj4ELj1ELj16ENS_18Kernel_traits_baseILj1536ES2_S2_fS2_fjLj128EEEEELb0ELb1ELb1ELb1EEEvNS_9FwdParamsE)
        /*13dc*/ 	.word	0x00000000


	//----- nvinfo : EIATTR_MIN_STACK_SIZE
	.align		4
.L_856:
        /*13e0*/ 	.byte	0x04, 0x12
        /*13e2*/ 	.short	(.L_858 - .L_857)
	.align		4
.L_857:
        /*13e4*/ 	.word	index@(_ZN10layer_norm13ln_fwd_kernelINS_13Kernel_traitsI6__halfS2_fS2_fjLj1536ELj1ELj4ELj1ELj16ENS_18Kernel_traits_baseILj1536ES2_S2_fS2_fjLj128EEEEELb1ELb0ELb0ELb0EEEvNS_9FwdParamsE)
        /*13e8*/ 	.word	0x00000000


	//----- nvinfo : EIATTR_MIN_STACK_SIZE
	.align		4
.L_858:
        /*13ec*/ 	.byte	0x04, 0x12
        /*13ee*/ 	.short	(.L_860 - .L_859)
	.align		4
.L_859:
        /*13f0*/ 	.word	index@(_ZN10layer_norm13ln_fwd_kernelINS_13Kernel_traitsI6__halfS2_fS2_fjLj1536ELj1ELj4ELj1ELj16ENS_18Kernel_traits_baseILj1536ES2_S2_fS2_fjLj128EEEEELb1ELb0ELb0ELb1EEEvNS_9FwdParamsE)
        /*13f4*/ 	.word	0x00000000


	//----- nvinfo : EIATTR_MIN_STACK_SIZE
	.align		4
.L_860:
        /*13f8*/ 	.byte	0x04, 0x12
        /*13fa*/ 	.short	(.L_862 - .L_861)
	.align		4
.L_861:
        /*13fc*/ 	.word	index@(_ZN10layer_norm13ln_fwd_kernelINS_13Kernel_traitsI6__halfS2_fS2_fjLj1536ELj1ELj4ELj1ELj16ENS_18Kernel_traits_baseILj1536ES2_S2_fS2_fjLj128EEEEELb1ELb0ELb1ELb0EEEvNS_9FwdParamsE)
        /*1400*/ 	.word	0x00000000


	//----- nvinfo : EIATTR_MIN_STACK_SIZE
	.align		4
.L_862:
        /*1404*/ 	.byte	0x04, 0x12
        /*1406*/ 	.short	(.L_864 - .L_863)
	.align		4
.L_863:
        /*1408*/ 	.word	index@(_ZN10layer_norm13ln_fwd_kernelINS_13Kernel_traitsI6__halfS2_fS2_fjLj1536ELj1ELj4ELj1ELj16ENS_18Kernel_traits_baseILj1536ES2_S2_fS2_fjLj128EEEEELb1ELb0ELb1ELb1EEEvNS_9FwdParamsE)
        /*140c*/ 	.word	0x00000000


	//----- nvinfo : EIATTR_MIN_STACK_SIZE
	.align		4
.L_864:
        /*1410*/ 	.byte	0x04, 0x12
        /*1412*/ 	.short	(.L_866 - .L_865)
	.align		4
.L_865:
        /*1414*/ 	.word	index@(_ZN10layer_norm13ln_fwd_kernelINS_13Kernel_traitsI6__halfS2_fS2_fjLj1536ELj1ELj4ELj1ELj16ENS_18Kernel_traits_baseILj1536ES2_S2_fS2_fjLj128EEEEELb1ELb1ELb0ELb0EEEvNS_9FwdParamsE)
        /*1418*/ 	.word	0x00000000


	//----- nvinfo : EIATTR_MIN_STACK_SIZE
	.align		4
.L_866:
        /*141c*/ 	.byte	0x04, 0x12
        /*141e*/ 	.short	(.L_868 - .L_867)
	.align		4
.L_867:
        /*1420*/ 	.word	index@(_ZN10layer_norm13ln_fwd_kernelINS_13Kernel_traitsI6__halfS2_fS2_fjLj1536ELj1ELj4ELj1ELj16ENS_18Kernel_traits_baseILj1536ES2_S2_fS2_fjLj128EEEEELb1ELb1ELb0ELb1EEEvNS_9FwdParamsE)
        /*1424*/ 	.word	0x00000000


	//----- nvinfo : EIATTR_MIN_STACK_SIZE
	.align		4
.L_868:
        /*1428*/ 	.byte	0x04, 0x12
        /*142a*/ 	.short	(.L_870 - .L_869)
	.align		4
.L_869:
        /*142c*/ 	.word	index@(_ZN10layer_norm13ln_fwd_kernelINS_13Kernel_traitsI6__halfS2_fS2_fjLj1536ELj1ELj4ELj1ELj16ENS_18Kernel_traits_baseILj1536ES2_S2_fS2_fjLj128EEEEELb1ELb1ELb1ELb0EEEvNS_9FwdParamsE)
        /*1430*/ 	.word	0x00000000


	//----- nvinfo : EIATTR_MIN_STACK_SIZE
	.align		4
.L_870:
        /*1434*/ 	.byte	0x04, 0x12
        /*1436*/ 	.short	(.L_872 - .L_871)
	.align		4
.L_871:
        /*1438*/ 	.word	index@(_ZN10layer_norm13ln_fwd_kernelINS_13Kernel_traitsI6__halfS2_fS2_fjLj1536ELj1ELj4ELj1ELj16ENS_18Kernel_traits_baseILj1536ES2_S2_fS2_fjLj128EEEEELb1ELb1ELb1ELb1EEEvNS_9FwdParamsE)
        /*143c*/ 	.word	0x00000000


	//----- nvinfo : EIATTR_MIN_STACK_SIZE
	.align		4
.L_872:
        /*1440*/ 	.byte	0x04, 0x12
        /*1442*/ 	.short	(.L_874 - .L_873)
	.align		4
.L_873:
        /*1444*/ 	.word	index@(_ZN10layer_norm13ln_fwd_kernelINS_13Kernel_traitsIf6__halffS2_fjLj1536ELj1ELj4ELj1ELj16ENS_18Kernel_traits_baseILj1536EfS2_fS2_fjLj128EEEEELb0ELb0ELb0ELb0EEEvNS_9FwdParamsE)
        /*1448*/ 	.word	0x00000000


	//----- nvinfo : EIATTR_MIN_STACK_SIZE
	.align		4
.L_874:
        /*144c*/ 	.byte	0x04, 0x12
        /*144e*/ 	.short	(.L_876 - .L_875)
	.align		4
.L_875:
        /*1450*/ 	.word	index@(_ZN10layer_norm13ln_fwd_kernelINS_13Kernel_traitsIf6__halffS2_fjLj1536ELj1ELj4ELj1ELj16ENS_18Kernel_traits_baseILj1536EfS2_fS2_fjLj128EEEEELb0ELb0ELb0ELb1EEEvNS_9FwdParamsE)
        /*1454*/ 	.word	0x00000000


	//----- nvinfo : EIATTR_MIN_STACK_SIZE
	.align		4
.L_876:
        /*1458*/ 	.byte	0x04, 0x12
        /*145a*/ 	.short	(.L_878 - .L_877)
	.align		4
.L_877:
        /*145c*/ 	.word	index@(_ZN10layer_norm13ln_fwd_kernelINS_13Kernel_traitsIf6__halffS2_fjLj1536ELj1ELj4ELj1ELj16ENS_18Kernel_traits_baseILj1536EfS2_fS2_fjLj128EEEEELb0ELb0ELb1ELb0EEEvNS_9FwdParamsE)
        /*1460*/ 	.word	0x00000000


	//----- nvinfo : EIATTR_MIN_STACK_SIZE
	.align		4
.L_878:
        /*1464*/ 	.byte	0x04, 0x12
        /*1466*/ 	.short	(.L_880 - .L_879)
	.align		4
.L_879:
        /*1468*/ 	.word	index@(_ZN10layer_norm13ln_fwd_kernelINS_13Kernel_traitsIf6__halffS2_fjLj1536ELj1ELj4ELj1ELj16ENS_18Kernel_traits_baseILj1536EfS2_fS2_fjLj128EEEEELb0ELb0ELb1ELb1EEEvNS_9FwdParamsE)
        /*146c*/ 	.word	0x00000000


	//----- nvinfo : EIATTR_MIN_STACK_SIZE
	.align		4
.L_880:
        /*1470*/ 	.byte	0x04, 0x12
        /*1472*/ 	.short	(.L_882 - .L_881)
	.align		4
.L_881:
        /*1474*/ 	.word	index@(_ZN10layer_norm13ln_fwd_kernelINS_13Kernel_traitsIf6__halffS2_fjLj1536ELj1ELj4ELj1ELj16ENS_18Kernel_traits_baseILj1536EfS2_fS2_fjLj128EEEEELb0ELb1ELb0ELb0EEEvNS_9FwdParamsE)
        /*1478*/ 	.word	0x00000000


	//----- nvinfo : EIATTR_MIN_STACK_SIZE
	.align		4
.L_882:
        /*147c*/ 	.byte	0x04, 0x12
        /*147e*/ 	.short	(.L_884 - .L_883)
	.align		4
.L_883:
        /*1480*/ 	.word	index@(_ZN10layer_norm13ln_fwd_kernelINS_13Kernel_traitsIf6__halffS2_fjLj1536ELj1ELj4ELj1ELj16ENS_18Kernel_traits_baseILj1536EfS2_fS2_fjLj128EEEEELb0ELb1ELb0ELb1EEEvNS_9FwdParamsE)
        /*1484*/ 	.word	0x00000000


	//----- nvinfo : EIATTR_MIN_STACK_SIZE
	.align		4
.L_884:
        /*1488*/ 	.byte	0x04, 0x12
        /*148a*/ 	.short	(.L_886 - .L_885)
	.align		4
.L_885:
        /*148c*/ 	.word	index@(_ZN10layer_norm13ln_fwd_kernelINS_13Kernel_traitsIf6__halffS2_fjLj1536ELj1ELj4ELj1ELj16ENS_18Kernel_traits_baseILj1536EfS2_fS2_fjLj128EEEEELb0ELb1ELb1ELb0EEEvNS_9FwdParamsE)
        /*1490*/ 	.word	0x00000000


	//----- nvinfo : EIATTR_MIN_STACK_SIZE
	.align		4
.L_886:
        /*1494*/ 	.byte	0x04, 0x12
        /*1496*/ 	.short	(.L_888 - .L_887)
	.align		4
.L_887:
        /*1498*/ 	.word	index@(_ZN10layer_norm13ln_fwd_kernelINS_13Kernel_traitsIf6__halffS2_fjLj1536ELj1ELj4ELj1ELj16ENS_18Kernel_traits_baseILj1536EfS2_fS2_fjLj128EEEEELb0ELb1ELb1ELb1EEEvNS_9FwdParamsE)
        /*149c*/ 	.word	0x00000000


	//----- nvinfo : EIATTR_MIN_STACK_SIZE
	.align		4
.L_888:
        /*14a0*/ 	.byte	0x04, 0x12
        /*14a2*/ 	.short	(.L_890 - .L_889)
	.align		4
.L_889:
        /*14a4*/ 	.word	index@(_ZN10layer_norm13ln_fwd_kernelINS_13Kernel_traitsIf6__halffS2_fjLj1536ELj1ELj4ELj1ELj16ENS_18Kernel_traits_baseILj1536EfS2_fS2_fjLj128EEEEELb1ELb0ELb0ELb0EEEvNS_9FwdParamsE)
        /*14a8*/ 	.word	0x00000000


	//----- nvinfo : EIATTR_MIN_STACK_SIZE
	.align		4
.L_890:
        /*14ac*/ 	.byte	0x04, 0x12
        /*14ae*/ 	.short	(.L_892 - .L_891)
	.align		4
.L_891:
        /*14b0*/ 	.word	index@(_ZN10layer_norm13ln_fwd_kernelINS_13Kernel_traitsIf6__halffS2_fjLj1536ELj1ELj4ELj1ELj16ENS_18Kernel_traits_baseILj1536EfS2_fS2_fjLj128EEEEELb1ELb0ELb0ELb1EEEvNS_9FwdParamsE)
        /*14b4*/ 	.word	0x00000000


	//----- nvinfo : EIATTR_MIN_STACK_SIZE
	.align		4
.L_892:
        /*14b8*/ 	.byte	0x04, 0x12
        /*14ba*/ 	.short	(.L_894 - .L_893)
	.align		4
.L_893:
        /*14bc*/ 	.word	index@(_ZN10layer_norm13ln_fwd_kernelINS_13Kernel_traitsIf6__halffS2_fjLj1536ELj1ELj4ELj1ELj16ENS_18Kernel_traits_baseILj1536EfS2_fS2_fjLj128EEEEELb1ELb0ELb1ELb0EEEvNS_9FwdParamsE)
        /*14c0*/ 	.word	0x00000000


	//----- nvinfo : EIATTR_MIN_STACK_SIZE
	.align		4
.L_894:
        /*14c4*/ 	.byte	0x04, 0x12
        /*14c6*/ 	.short	(.L_896 - .L_895)
	.align		4
.L_895:
        /*14c8*/ 	.word	index@(_ZN10layer_norm13ln_fwd_kernelINS_13Kernel_traitsIf6__halffS2_fjLj1536ELj1ELj4ELj1ELj16ENS_18Kernel_traits_baseILj1536EfS2_fS2_fjLj128EEEEELb1ELb0ELb1ELb1EEEvNS_9FwdParamsE)
        /*14cc*/ 	.word	0x00000000


	//----- nvinfo : EIATTR_MIN_STACK_SIZE
	.align		4
.L_896:
        /*14d0*/ 	.byte	0x04, 0x12
        /*14d2*/ 	.short	(.L_898 - .L_897)
	.align		4
.L_897:
        /*14d4*/ 	.word	index@(_ZN10layer_norm13ln_fwd_kernelINS_13Kernel_traitsIf6__halffS2_fjLj1536ELj1ELj4ELj1ELj16ENS_18Kernel_traits_baseILj1536EfS2_fS2_fjLj128EEEEELb1ELb1ELb0ELb0EEEvNS_9FwdParamsE)
        /*14d8*/ 	.word	0x00000000


	//----- nvinfo : EIATTR_MIN_STACK_SIZE
	.align		4
.L_898:
        /*14dc*/ 	.byte	0x04, 0x12
        /*14de*/ 	.short	(.L_900 - .L_899)
	.align		4
.L_899:
        /*14e0*/ 	.word	index@(_ZN10layer_norm13ln_fwd_kernelINS_13Kernel_traitsIf6__halffS2_fjLj1536ELj1ELj4ELj1ELj16ENS_18Kernel_traits_baseILj1536EfS2_fS2_fjLj128EEEEELb1ELb1ELb0ELb1EEEvNS_9FwdParamsE)
        /*14e4*/ 	.word	0x00000000


	//----- nvinfo : EIATTR_MIN_STACK_SIZE
	.align		4
.L_900:
        /*14e8*/ 	.byte	0x04, 0x12
        /*14ea*/ 	.short	(.L_902 - .L_901)
	.align		4
.L_901:
        /*14ec*/ 	.word	index@(_ZN10layer_norm13ln_fwd_kernelINS_13Kernel_traitsIf6__halffS2_fjLj1536ELj1ELj4ELj1ELj16ENS_18Kernel_traits_baseILj1536EfS2_fS2_fjLj128EEEEELb1ELb1ELb1ELb0EEEvNS_9FwdParamsE)
        /*14f0*/ 	.word	0x00000000


	//----- nvinfo : EIATTR_MIN_STACK_SIZE
	.align		4
.L_902:
        /*14f4*/ 	.byte	0x04, 0x12
        /*14f6*/ 	.short	(.L_904 - .L_903)
	.align		4
.L_903:
        /*14f8*/ 	.word	index@(_ZN10layer_norm13ln_fwd_kernelINS_13Kernel_traitsIf6__halffS2_fjLj1536ELj1ELj4ELj1ELj16ENS_18Kernel_traits_baseILj1536EfS2_fS2_fjLj128EEEEELb1ELb1ELb1ELb1EEEvNS_9FwdParamsE)
        /*14fc*/ 	.word	0x00000000


	//----- nvinfo : EIATTR_MIN_STACK_SIZE
	.align		4
.L_904:
        /*1500*/ 	.byte	0x04, 0x12
        /*1502*/ 	.short	(.L_906 - .L_905)
	.align		4
.L_905:
        /*1504*/ 	.word	index@(_ZN10layer_norm13ln_fwd_kernelINS_13Kernel_traitsI6__halfffffjLj1536ELj1ELj4ELj1ELj16ENS_18Kernel_traits_baseILj1536ES2_ffffjLj128EEEEELb0ELb0ELb0ELb0EEEvNS_9FwdParamsE)
        /*1508*/ 	.word	0x00000000


	//----- nvinfo : EIATTR_MIN_STACK_SIZE
	.align		4
.L_906:
        /*150c*/ 	.byte	0x04, 0x12
        /*150e*/ 	.short	(.L_908 - .L_907)
	.align		4
.L_907:
        /*1510*/ 	.word	index@(_ZN10layer_norm13ln_fwd_kernelINS_13Kernel_traitsI6__halfffffjLj1536ELj1ELj4ELj1ELj16ENS_18Kernel_traits_baseILj1536ES2_ffffjLj128EEEEELb0ELb0ELb0ELb1EEEvNS_9FwdParamsE)
        /*1514*/ 	.word	0x00000000


	//----- nvinfo : EIATTR_MIN_STACK_SIZE
	.align		4
.L_908:
        /*1518*/ 	.byte	0x04, 0x12
        /*151a*/ 	.short	(.L_910 - .L_909)
	.align		4
.L_909:
        /*151c*/ 	.word	index@(_ZN10layer_norm13ln_fwd_kernelINS_13Kernel_traitsI6__halfffffjLj1536ELj1ELj4ELj1ELj16ENS_18Kernel_traits_baseILj1536ES2_ffffjLj128EEEEELb0ELb0ELb1ELb0EEEvNS_9FwdParamsE)
        /*1520*/ 	.word	0x00000000


	//----- nvinfo : EIATTR_MIN_STACK_SIZE
	.align		4
.L_910:
        /*1524*/ 	.byte	0x04, 0x12
        /*1526*/ 	.short	(.L_912 - .L_911)
	.align		4
.L_911:
        /*1528*/ 	.word	index@(_ZN10layer_norm13ln_fwd_kernelINS_13Kernel_traitsI6__halfffffjLj1536ELj1ELj4ELj1ELj16ENS_18Kernel_traits_baseILj1536ES2_ffffjLj128EEEEELb0ELb0ELb1ELb1EEEvNS_9FwdParamsE)
        /*152c*/ 	.word	0x00000000


	//----- nvinfo : EIATTR_MIN_STACK_SIZE
	.align		4
.L_912:
        /*1530*/ 	.byte	0x04, 0x12
        /*1532*/ 	.short	(.L_914 - .L_913)
	.align		4
.L_913:
        /*1534*/ 	.word	index@(_ZN10layer_norm13ln_fwd_kernelINS_13Kernel_traitsI6__halfffffjLj1536ELj1ELj4ELj1ELj16ENS_18Kernel_traits_baseILj1536ES2_ffffjLj128EEEEELb0ELb1ELb0ELb0EEEvNS_9FwdParamsE)
        /*1538*/ 	.word	0x00000000


	//----- nvinfo : EIATTR_MIN_STACK_SIZE
	.align		4
.L_914:
        /*153c*/ 	.byte	0x04, 0x12
        /*153e*/ 	.short	(.L_916 - .L_915)
	.align		4
.L_915:
        /*1540*/ 	.word	index@(_ZN10layer_norm13ln_fwd_kernelINS_13Kernel_traitsI6__halfffffjLj1536ELj1ELj4ELj1ELj16ENS_18Kernel_traits_baseILj1536ES2_ffffjLj128EEEEELb0ELb1ELb0ELb1EEEvNS_9FwdParamsE)
        /*1544*/ 	.word	0x00000000


	//----- nvinfo : EIATTR_MIN_STACK_SIZE
	.align		4
.L_916:
        /*1548*/ 	.byte	0x04, 0x12
        /*154a*/ 	.short	(.L_918 - .L_917)
	.align		4
.L_917:
        /*154c*/ 	.word	index@(_ZN10layer_norm13ln_fwd_kernelINS_13Kernel_traitsI6__halfffffjLj1536ELj1ELj4ELj1ELj16ENS_18Kernel_traits_baseILj1536ES2_ffffjLj128EEEEELb0ELb1ELb1ELb0EEEvNS_9FwdParamsE)
        /*1550*/ 	.word	0x00000000


	//----- nvinfo : EIATTR_MIN_STACK_SIZE
	.align		4
.L_918:
        /*1554*/ 	.byte	0x04, 0x12
        /*1556*/ 	.short	(.L_920 - .L_919)
	.align		4
.L_919:
        /*1558*/ 	.word	index@(_ZN10layer_norm13ln_fwd_kernelINS_13Kernel_traitsI6__halfffffjLj1536ELj1ELj4ELj1ELj16ENS_18Kernel_traits_baseILj1536ES2_ffffjLj128EEEEELb0ELb1ELb1ELb1EEEvNS_9FwdParamsE)
        /*155c*/ 	.word	0x00000000


	//----- nvinfo : EIATTR_MIN_STACK_SIZE
	.align		4
.L_920:
        /*1560*/ 	.byte	0x04, 0x12
        /*1562*/ 	.short	(.L_922 - .L_921)
	.align		4
.L_921:
        /*1564*/ 	.word	index@(_ZN10layer_norm13ln_fwd_kernelINS_13Kernel_traitsI6__halfffffjLj1536ELj1ELj4ELj1ELj16ENS_18Kernel_traits_baseILj1536ES2_ffffjLj128EEEEELb1ELb0ELb0ELb0EEEvNS_9FwdParamsE)
        /*1568*/ 	.word	0x00000000


	//----- nvinfo : EIATTR_MIN_STACK_SIZE
	.align		4
.L_922:
        /*156c*/ 	.byte	0x04, 0x12
        /*156e*/ 	.short	(.L_924 - .L_923)
	.align		4
.L_923:
        /*1570*/ 	.word	index@(_ZN10layer_norm13ln_fwd_kernelINS_13Kernel_traitsI6__halfffffjLj1536ELj1ELj4ELj1ELj16ENS_18Kernel_traits_baseILj1536ES2_ffffjLj128EEEEELb1ELb0ELb0ELb1EEEvNS_9FwdParamsE)
        /*1574*/ 	.word	0x00000008


	//----- nvinfo : EIATTR_MIN_STACK_SIZE
	.align		4
.L_924:
        /*1578*/ 	.byte	0x04, 0x12
        /*157a*/ 	.short	(.L_926 - .L_925)
	.align		4
.L_925:
        /*157c*/ 	.word	index@(_ZN10layer_norm13ln_fwd_kernelINS_13Kernel_traitsI6__halfffffjLj1536ELj1ELj4ELj1ELj16ENS_18Kernel_traits_baseILj1536ES2_ffffjLj128EEEEELb1ELb0ELb1ELb0EEEvNS_9FwdParamsE)
        /*1580*/ 	.word	0x00000000


	//----- nvinfo : EIATTR_MIN_STACK_SIZE
	.align		4
.L_926:
        /*1584*/ 	.byte	0x04, 0x12
        /*1586*/ 	.short	(.L_928 - .L_927)
	.align		4
.L_927:
        /*1588*/ 	.word	index@(_ZN10layer_norm13ln_fwd_kernelINS_13Kernel_traitsI6__halfffffjLj1536ELj1ELj4ELj1ELj16ENS_18Kernel_traits_baseILj1536ES2_ffffjLj128EEEEELb1ELb0ELb1ELb1EEEvNS_9FwdParamsE)
        /*158c*/ 	.word	0x00000000


	//----- nvinfo : EIATTR_MIN_STACK_SIZE
	.align		4
.L_928:
        /*1590*/ 	.byte	0x04, 0x12
        /*1592*/ 	.short	(.L_930 - .L_929)
	.align		4
.L_929:
        /*1594*/ 	.word	index@(_ZN10layer_norm13ln_fwd_kernelINS_13Kernel_traitsI6__halfffffjLj1536ELj1ELj4ELj1ELj16ENS_18Kernel_traits_baseILj1536ES2_ffffjLj128EEEEELb1ELb1ELb0ELb0EEEvNS_9FwdParamsE)
        /*1598*/ 	.word	0x00000008


	//----- nvinfo : EIATTR_MIN_STACK_SIZE
	.align		4
.L_930:
        /*159c*/ 	.byte	0x04, 0x12
        /*159e*/ 	.short	(.L_932 - .L_931)
	.align		4
.L_931:
        /*15a0*/ 	.word	index@(_ZN10layer_norm13ln_fwd_kernelINS_13Kernel_traitsI6__halfffffjLj1536ELj1ELj4ELj1ELj16ENS_18Kernel_traits_baseILj1536ES2_ffffjLj128EEEEELb1ELb1ELb0ELb1EEEvNS_9FwdParamsE)
        /*15a4*/ 	.word	0x00000000


	//----- nvinfo : EIATTR_MIN_STACK_SIZE
	.align		4
.L_932:
        /*15a8*/ 	.byte	0x04, 0x12
        /*15aa*/ 	.short	(.L_934 - .L_933)
	.align		4
.L_933:
        /*15ac*/ 	.word	index@(_ZN10layer_norm13ln_fwd_kernelINS_13Kernel_traitsI6__halfffffjLj1536ELj1ELj4ELj1ELj16ENS_18Kernel_traits_baseILj1536ES2_ffffjLj128EEEEELb1ELb1ELb1ELb0EEEvNS_9FwdParamsE)
        /*15b0*/ 	.word	0x00000000


	//----- nvinfo : EIATTR_MIN_STACK_SIZE
	.align		4
.L_934:
        /*15b4*/ 	.byte	0x04, 0x12
        /*15b6*/ 	.short	(.L_936 - .L_935)
	.align		4
.L_935:
        /*15b8*/ 	.word	index@(_ZN10layer_norm13ln_fwd_kernelINS_13Kernel_traitsI6__halfffffjLj1536ELj1ELj4ELj1ELj16ENS_18Kernel_traits_baseILj1536ES2_ffffjLj128EEEEELb1ELb1ELb1ELb1EEEvNS_9FwdParamsE)
        /*15bc*/ 	.word	0x00000000


	//----- nvinfo : EIATTR_MIN_STACK_SIZE
	.align		4
.L_936:
        /*15c0*/ 	.byte	0x04, 0x12
        /*15c2*/ 	.short	(.L_938 - .L_937)
	.align		4
.L_937:
        /*15c4*/ 	.word	index@(_ZN10layer_norm13ln_fwd_kernelINS_13Kernel_traitsIfffffjLj1536ELj1ELj4ELj1ELj16ENS_18Kernel_traits_baseILj1536EfffffjLj128EEEEELb0ELb0ELb0ELb0EEEvNS_9FwdParamsE)
        /*15c8*/ 	.word	0x00000000


	//----- nvinfo : EIATTR_MIN_STACK_SIZE
	.align		4
.L_938:
        /*15cc*/ 	.byte	0x04, 0x12
        /*15ce*/ 	.short	(.L_940 - .L_939)
	.align		4
.L_939:
        /*15d0*/ 	.word	index@(_ZN10layer_norm13ln_fwd_kernelINS_13Kernel_traitsIfffffjLj1536ELj1ELj4ELj1ELj16ENS_18Kernel_traits_baseILj1536EfffffjLj128EEEEELb0ELb0ELb0ELb1EEEvNS_9FwdParamsE)
        /*15d4*/ 	.word	0x00000000


	//----- nvinfo : EIATTR_MIN_STACK_SIZE
	.align		4
.L_940:
        /*15d8*/ 	.byte	0x04, 0x12
        /*15da*/ 	.short	(.L_942 - .L_941)
	.align		4
.L_941:
        /*15dc*/ 	.word	index@(_ZN10layer_norm13ln_fwd_kernelINS_13Kernel_traitsIfffffjLj1536ELj1ELj4ELj1ELj16ENS_18Kernel_traits_baseILj1536EfffffjLj128EEEEELb0ELb0ELb1ELb0EEEvNS_9FwdParamsE)
        /*15e0*/ 	.word	0x00000000


	//----- nvinfo : EIATTR_MIN_STACK_SIZE
	.align		4
.L_942:
        /*15e4*/ 	.byte	0x04, 0x12
        /*15e6*/ 	.short	(.L_944 - .L_943)
	.align		4
.L_943:
        /*15e8*/ 	.word	index@(_ZN10layer_norm13ln_fwd_kernelINS_13Kernel_traitsIfffffjLj1536ELj1ELj4ELj1ELj16ENS_18Kernel_traits_baseILj1536EfffffjLj128EEEEELb0ELb0ELb1ELb1EEEvNS_9FwdParamsE)
        /*15ec*/ 	.word	0x00000000


	//----- nvinfo : EIATTR_MIN_STACK_SIZE
	.align		4
.L_944:
        /*15f0*/ 	.byte	0x04, 0x12
        /*15f2*/ 	.short	(.L_946 - .L_945)
	.align		4
.L_945:
        /*15f4*/ 	.word	index@(_ZN10layer_norm13ln_fwd_kernelINS_13Kernel_traitsIfffffjLj1536ELj1ELj4ELj1ELj16ENS_18Kernel_traits_baseILj1536EfffffjLj128EEEEELb0ELb1ELb0ELb0EEEvNS_9FwdParamsE)
        /*15f8*/ 	.word	0x00000000


	//----- nvinfo : EIATTR_MIN_STACK_SIZE
	.align		4
.L_946:
        /*15fc*/ 	.byte	0x04, 0x12
        /*15fe*/ 	.short	(.L_948 - .L_947)
	.align		4
.L_947:
        /*1600*/ 	.word	index@(_ZN10layer_norm13ln_fwd_kernelINS_13Kernel_traitsIfffffjLj1536ELj1ELj4ELj1ELj16ENS_18Kernel_traits_baseILj1536EfffffjLj128EEEEELb0ELb1ELb0ELb1EEEvNS_9FwdParamsE)
        /*1604*/ 	.word	0x00000000


	//----- nvinfo : EIATTR_MIN_STACK_SIZE
	.align		4
.L_948:
        /*1608*/ 	.byte	0x04, 0x12
        /*160a*/ 	.short	(.L_950 - .L_949)
	.align		4
.L_949:
        /*160c*/ 	.word	index@(_ZN10layer_norm13ln_fwd_kernelINS_13Kernel_traitsIfffffjLj1536ELj1ELj4ELj1ELj16ENS_18Kernel_traits_baseILj1536EfffffjLj128EEEEELb0ELb1ELb1ELb0EEEvNS_9FwdParamsE)
        /*1610*/ 	.word	0x00000000


	//----- nvinfo : EIATTR_MIN_STACK_SIZE
	.align		4
.L_950:
        /*1614*/ 	.byte	0x04, 0x12
        /*1616*/ 	.short	(.L_952 - .L_951)
	.align		4
.L_951:
        /*1618*/ 	.word	index@(_ZN10layer_norm13ln_fwd_kernelINS_13Kernel_traitsIfffffjLj1536ELj1ELj4ELj1ELj16ENS_18Kernel_traits_baseILj1536EfffffjLj128EEEEELb0ELb1ELb1ELb1EEEvNS_9FwdParamsE)
        /*161c*/ 	.word	0x00000000


	//----- nvinfo : EIATTR_MIN_STACK_SIZE
	.align		4
.L_952:
        /*1620*/ 	.byte	0x04, 0x12
        /*1622*/ 	.short	(.L_954 - .L_953)
	.align		4
.L_953:
        /*1624*/ 	.word	index@(_ZN10layer_norm13ln_fwd_kernelINS_13Kernel_traitsIfffffjLj1536ELj1ELj4ELj1ELj16ENS_18Kernel_traits_baseILj1536EfffffjLj128EEEEELb1ELb0ELb0ELb0EEEvNS_9FwdParamsE)
        /*1628*/ 	.word	0x00000000


	//----- nvinfo : EIATTR_MIN_STACK_SIZE
	.align		4
.L_954:
        /*162c*/ 	.byte	0x04, 0x12
        /*162e*/ 	.short	(.L_956 - .L_955)
	.align		4
.L_955:
        /*1630*/ 	.word	index@(_ZN10layer_norm13ln_fwd_kernelINS_13Kernel_traitsIfffffjLj1536ELj1ELj4ELj1ELj16ENS_18Kernel_traits_baseILj1536EfffffjLj128EEEEELb1ELb0ELb0ELb1EEEvNS_9FwdParamsE)
        /*1634*/ 	.word	0x00000000


	//----- nvinfo : EIATTR_MIN_STACK_SIZE
	.align		4
.L_956:
        /*1638*/ 	.byte	0x04, 0x12
        /*163a*/ 	.short	(.L_958 - .L_957)
	.align		4
.L_957:
        /*163c*/ 	.word	index@(_ZN10layer_norm13ln_fwd_kernelINS_13Kernel_traitsIfffffjLj1536ELj1ELj4ELj1ELj16ENS_18Kernel_traits_baseILj1536EfffffjLj128EEEEELb1ELb0ELb1ELb0EEEvNS_9FwdParamsE)
        /*1640*/ 	.word	0x00000000


	//----- nvinfo : EIATTR_MIN_STACK_SIZE
	.align		4
.L_958:
        /*1644*/ 	.byte	0x04, 0x12
        /*1646*/ 	.short	(.L_960 - .L_959)
	.align		4
.L_959:
        /*1648*/ 	.word	index@(_ZN10layer_norm13ln_fwd_kernelINS_13Kernel_traitsIfffffjLj1536ELj1ELj4ELj1ELj16ENS_18Kernel_traits_baseILj1536EfffffjLj128EEEEELb1ELb0ELb1ELb1EEEvNS_9FwdParamsE)
        /*164c*/ 	.word	0x00000000


	//----- nvinfo : EIATTR_MIN_STACK_SIZE
	.align		4
.L_960:
        /*1650*/ 	.byte	0x04, 0x12
        /*1652*/ 	.short	(.L_962 - .L_961)
	.align		4
.L_961:
        /*1654*/ 	.word	index@(_ZN10layer_norm13ln_fwd_kernelINS_13Kernel_traitsIfffffjLj1536ELj1ELj4ELj1ELj16ENS_18Kernel_traits_baseILj1536EfffffjLj128EEEEELb1ELb1ELb0ELb0EEEvNS_9FwdParamsE)
        /*1658*/ 	.word	0x00000000


	//----- nvinfo : EIATTR_MIN_STACK_SIZE
	.align		4
.L_962:
        /*165c*/ 	.byte	0x04, 0x12
        /*165e*/ 	.short	(.L_964 - .L_963)
	.align		4
.L_963:
        /*1660*/ 	.word	index@(_ZN10layer_norm13ln_fwd_kernelINS_13Kernel_traitsIfffffjLj1536ELj1ELj4ELj1ELj16ENS_18Kernel_traits_baseILj1536EfffffjLj128EEEEELb1ELb1ELb0ELb1EEEvNS_9FwdParamsE)
        /*1664*/ 	.word	0x00000000


	//----- nvinfo : EIATTR_MIN_STACK_SIZE
	.align		4
.L_964:
        /*1668*/ 	.byte	0x04, 0x12
        /*166a*/ 	.short	(.L_966 - .L_965)
	.align		4
.L_965:
        /*166c*/ 	.word	index@(_ZN10layer_norm13ln_fwd_kernelINS_13Kernel_traitsIfffffjLj1536ELj1ELj4ELj1ELj16ENS_18Kernel_traits_baseILj1536EfffffjLj128EEEEELb1ELb1ELb1ELb0EEEvNS_9FwdParamsE)
        /*1670*/ 	.word	0x00000000


	//----- nvinfo : EIATTR_MIN_STACK_SIZE
	.align		4
.L_966:
        /*1674*/ 	.byte	0x04, 0x12
        /*1676*/ 	.short	(.L_968 - .L_967)
	.align		4
.L_967:
        /*1678*/ 	.word	index@(_ZN10layer_norm13ln_fwd_kernelINS_13Kernel_traitsIfffffjLj1536ELj1ELj4ELj1ELj16ENS_18Kernel_traits_baseILj1536EfffffjLj128EEEEELb1ELb1ELb1ELb1EEEvNS_9FwdParamsE)
        /*167c*/ 	.word	0x00000000
.L_968:


//--------------------- .nv.compat                --------------------------
	.section	.nv.compat,"",@"SHT_CUDA_COMPAT_INFO"
	.align	4
        /*0000*/ 	.byte	0x02, 0x09, 0x01, 0x00, 0x02, 0x02, 0x01, 0x00, 0x02, 0x05, 0x05, 0x00, 0x03, 0x07, 0x01, 0x01
        /*0010*/ 	.byte	0x02, 0x03, 0x00, 0x00, 0x02, 0x06, 0x01, 0x00, 0x04, 0x0b, 0x08, 0x00, 0x00, 0x00, 0x00, 0x00
        /*0020*/ 	.byte	0x00, 0x00, 0x00, 0x00


//--------------------- .nv.info._ZN10layer_norm13ln_fwd_kernelINS_13Kernel_traitsI13__nv_bfloat16S2_S2_S2_fjLj1536ELj1ELj4ELj1ELj16ENS_18Kernel_traits_baseILj1536ES2_S2_S2_S2_fjLj128EEEEELb0ELb0ELb0ELb0EEEvNS_9FwdParamsE --------------------------
	.section	.nv.info._ZN10layer_norm13ln_fwd_kernelINS_13Kernel_traitsI13__nv_bfloat16S2_S2_S2_fjLj1536ELj1ELj4ELj1ELj16ENS_18Kernel_traits_baseILj1536ES2_S2_S2_S2_fjLj128EEEEELb0ELb0ELb0ELb0EEEvNS_9FwdParamsE,"",@"SHT_CUDA_INFO"
	.sectionflags	@""
	.align	4


	//----- nvinfo : EIATTR_CUDA_API_VERSION
	.align		4
        /*0000*/ 	.byte	0x04, 0x37
        /*0002*/ 	.short	(.L_970 - .L_969)
.L_969:
        /*0004*/ 	.word	0x00000082


	//----- nvinfo : EIATTR_KPARAM_INFO
	.align		4
.L_970:
        /*0008*/ 	.byte	0x04, 0x17
        /*000a*/ 	.short	(.L_972 - .L_971)
.L_971:
        /*000c*/ 	.word	0x00000000
        /*0010*/ 	.short	0x0000
        /*0012*/ 	.short	0x0000
        /*0014*/ 	.byte	0x00, 0xf0, 0xa1, 0x03


	//----- nvinfo : EIATTR_SPARSE_MMA_MASK
	.align		4
.L_972:
        /*0018*/ 	.byte	0x03, 0x50
        /*001a*/ 	.short	0x0000


	//----- nvinfo : EIATTR_MAXREG_COUNT
	.align		4
        /*001c*/ 	.byte	0x03, 0x1b
        /*001e*/ 	.short	0x00ff


	//----- nvinfo : EIATTR_MERCURY_ISA_VERSION
	.align		4
        /*0020*/ 	.byte	0x03, 0x5f
        /*0022*/ 	.short	0x0101


	//----- nvinfo : EIATTR_COOP_GROUP_MASK_REGIDS
	.align		4
        /*0024*/ 	.byte	0x04, 0x29
        /*0026*/ 	.short	(.L_974 - .L_973)


	//   ....[0]....
.L_973:
        /*0028*/ 	.word	0xffffffff


	//   ....[1]....
        /*002c*/ 	.word	0xffffffff


	//   ....[2]....
        /*0030*/ 	.word	0xffffffff


	//   ....[3]....
        /*0034*/ 	.word	0xffffffff


	//   ....[4]....
        /*0038*/ 	.word	0xffffffff


	//   ....[5]....
        /*003c*/ 	.word	0xffffffff


	//   ....[6]....
        /*0040*/ 	.word	0xffffffff


	//   ....[7]....
        /*0044*/ 	.word	0xffffffff


	//   ....[8]....
        /*0048*/ 	.word	0xffffffff


	//   ....[9]....
        /*004c*/ 	.word	0xffffffff


	//   ....[10]....
        /*0050*/ 	.word	0x0500009d


	//   ....[11]....
        /*0054*/ 	.word	0x0500009d


	//   ....[12]....
        /*0058*/ 	.word	0x0500009d


	//   ....[13]....
        /*005c*/ 	.word	0x0500009d


	//   ....[14]....
        /*0060*/ 	.word	0x0500009d


	//   ....[15]....
        /*0064*/ 	.word	0x0500009d


	//   ....[16]....
        /*0068*/ 	.word	0x0500009d


	//   ....[17]....
        /*006c*/ 	.word	0x0500009d


	//   ....[18]....
        /*0070*/ 	.word	0x0500009d


	//   ....[19]....
        /*0074*/ 	.word	0x0500009d


	//----- nvinfo : EIATTR_COOP_GROUP_INSTR_OFFSETS
	.align		4
.L_974:
        /*0078*/ 	.byte	0x04, 0x28
        /*007a*/ 	.short	(.L_976 - .L_975)


	//   ....[0]....
.L_975:
        /*007c*/ 	.word	0x000035a0


	//   ....[1]....
        /*0080*/ 	.word	0x000035d0


	//   ....[2]....
        /*0084*/ 	.word	0x000035f0


	//   ....[3]....
        /*0088*/ 	.word	0x00003610


	//   ....[4]....
        /*008c*/ 	.word	0x00003640


	//   ....[5]....
        /*0090*/ 	.word	0x00003c90


	//   ....[6]....
        /*0094*/ 	.word	0x00003cb0


	//   ....[7]....
        /*0098*/ 	.word	0x00003cd0


	//   ....[8]....
        /*009c*/ 	.word	0x00003cf0


	//   ....[9]....
        /*00a0*/ 	.word	0x00003d10


	//   ....[10]....
        /*00a4*/ 	.word	0x00005260


	//   ....[11]....
        /*00a8*/ 	.word	0x00005300


	//   ....[12]....
        /*00ac*/ 	.word	0x00005370


	//   ....[13]....
        /*00b0*/ 	.word	0x000053e0


	//   ....[14]....
        /*00b4*/ 	.word	0x00005460


	//   ....[15]....
        /*00b8*/ 	.word	0x00005b00


	//   ....[16]....
        /*00bc*/ 	.word	0x00005b70


	//   ....[17]....
        /*00c0*/ 	.word	0x00005be0


	//   ....[18]....
        /*00c4*/ 	.word	0x00005c50


	//   ....[19]....
        /*00c8*/ 	.word	0x00005cc0


	//----- nvinfo : EIATTR_VRC_CTA_INIT_COUNT
	.align		4
.L_976:
        /*00cc*/ 	.byte	0x02, 0x4a
	.zero		1
	.zero		1


	//----- nvinfo : EIATTR_EXIT_INSTR_OFFSETS
	.align		4
        /*00d0*/ 	.byte	0x04, 0x1c
        /*00d2*/ 	.short	(.L_978 - .L_977)


	//   ....[0]....
.L_977:
        /*00d4*/ 	.word	0x00000760


	//   ....[1]....
        /*00d8*/ 	.word	0x000051f0


	//----- nvinfo : EIATTR_MAX_THREADS
	.align		4
.L_978:
        /*00dc*/ 	.byte	0x04, 0x05
        /*00de*/ 	.short	(.L_980 - .L_979)
.L_979:
        /*00e0*/ 	.word	0x00000080
        /*00e4*/ 	.word	0x00000001
        /*00e8*/ 	.word	0x00000001


	//----- nvinfo : EIATTR_CRS_STACK_SIZE
	.align		4
.L_980:
        /*00ec*/ 	.byte	0x04, 0x1e
        /*00ee*/ 	.short	(.L_982 - .L_981)
.L_981:
        /*00f0*/ 	.word	0x00000000


	//----- nvinfo : EIATTR_CBANK_PARAM_SIZE
	.align		4
.L_982:
        /*00f4*/ 	.byte	0x03, 0x19
        /*00f6*/ 	.short	0x00e8


	//----- nvinfo : EIATTR_PARAM_CBANK
	.align		4
        /*00f8*/ 	.byte	0x04, 0x0a
        /*00fa*/ 	.short	(.L_984 - .L_983)
	.align		4
.L_983:
        /*00fc*/ 	.word	index@(.nv.constant0._ZN10layer_norm13ln_fwd_kernelINS_13Kernel_traitsI13__nv_bfloat16S2_S2_S2_fjLj1536ELj1ELj4ELj1ELj16ENS_18Kernel_traits_baseILj1536ES2_S2_S2_S2_fjLj128EEEEELb0ELb0ELb0ELb0EEEvNS_9FwdParamsE)
        /*0100*/ 	.short	0x0380
        /*0102*/ 	.short	0x00e8


	//----- nvinfo : EIATTR_SW_WAR
	.align		4
.L_984:
        /*0104*/ 	.byte	0x04, 0x36
        /*0106*/ 	.short	(.L_986 - .L_985)
.L_985:
        /*0108*/ 	.word	0x00000008
.L_986:


//--------------------- .nv.info._ZN10layer_norm13ln_fwd_kernelINS_13Kernel_traitsI13__nv_bfloat16S2_S2_S2_fjLj1536ELj1ELj4ELj1ELj16ENS_18Kernel_traits_baseILj1536ES2_S2_S2_S2_fjLj128EEEEELb0ELb0ELb0ELb1EEEvNS_9FwdParamsE --------------------------
	.section	.nv.info._ZN10layer_norm13ln_fwd_kernelINS_13Kernel_traitsI13__nv_bfloat16S2_S2_S2_fjLj1536ELj1ELj4ELj1ELj16ENS_18Kernel_traits_baseILj1536ES2_S2_S2_S2_fjLj128EEEEELb0ELb0ELb0ELb1EEEvNS_9FwdParamsE,"",@"SHT_CUDA_INFO"
	.sectionflags	@""
	.align	4


	//----- nvinfo : EIATTR_CUDA_API_VERSION
	.align		4
        /*0000*/ 	.byte	0x04, 0x37
        /*0002*/ 	.short	(.L_988 - .L_987)
.L_987:
        /*0004*/ 	.word	0x00000082


	//----- nvinfo : EIATTR_KPARAM_INFO
	.align		4
.L_988:
        /*0008*/ 	.byte	0x04, 0x17
        /*000a*/ 	.short	(.L_990 - .L_989)
.L_989:
        /*000c*/ 	.word	0x00000000
        /*0010*/ 	.short	0x0000
        /*0012*/ 	.short	0x0000
        /*0014*/ 	.byte	0x00, 0xf0, 0xa1, 0x03


	//----- nvinfo : EIATTR_SPARSE_MMA_MASK
	.align		4
.L_990:
        /*0018*/ 	.byte	0x03, 0x50
        /*001a*/ 	.short	0x0000


	//----- nvinfo : EIATTR_MAXREG_COUNT
	.align		4
        /*001c*/ 	.byte	0x03, 0x1b
        /*001e*/ 	.short	0x00ff


	//----- nvinfo : EIATTR_MERCURY_ISA_VERSION
	.align		4
        /*0020*/ 	.byte	0x03, 0x5f
        /*0022*/ 	.short	0x0101


	//----- nvinfo : EIATTR_COOP_GROUP_MASK_REGIDS
	.align		4
        /*0024*/ 	.byte	0x04, 0x29
        /*0026*/ 	.short	(.L_992 - .L_991)


	//   ....[0]....
.L_991:
        /*0028*/ 	.word	0xffffffff


	//   ....[1]....
        /*002c*/ 	.word	0xffffffff


	//   ....[2]....
        /*0030*/ 	.word	0xffffffff


	//   ....[3]....
        /*0034*/ 	.word	0xffffffff


	//   ....[4]....
        /*0038*/ 	.word	0xffffffff


	//   ....[5]....
        /*003c*/ 	.word	0xffffffff


	//   ....[6]....
        /*0040*/ 	.word	0xffffffff


	//   ....[7]....
        /*0044*/ 	.word	0xffffffff


	//   ....[8]....
        /*0048*/ 	.word	0xffffffff


	//   ....[9]....
        /*004c*/ 	.word	0xffffffff


	//   ....[10]....
        /*0050*/ 	.word	0x0500004d


	//   ....[11]....
        /*0054*/ 	.word	0x0500004d


	//   ....[12]....
        /*0058*/ 	.word	0x0500004d


	//   ....[13]....
        /*005c*/ 	.word	0x0500004d


	//   ....[14]....
        /*0060*/ 	.word	0x0500004d


	//   ....[15]....
        /*0064*/ 	.word	0x0500004d


	//   ....[16]....
        /*0068*/ 	.word	0x0500004d


	//   ....[17]....
        /*006c*/ 	.word	0x0500004d


	//   ....[18]....
        /*0070*/ 	.word	0x0500004d


	//   ....[19]....
        /*0074*/ 	.word	0x0500004d


	//----- nvinfo : EIATTR_COOP_GROUP_INSTR_OFFSETS
	.align		4
.L_992:
        /*0078*/ 	.byte	0x04, 0x28
        /*007a*/ 	.short	(.L_994 - .L_993)


	//   ....[0]....
.L_993:
        /*007c*/ 	.word	0x00002e90


	//   ....[1]....
        /*0080*/ 	.word	0x00002ec0


	//   ....[2]....
        /*0084*/ 	.word	0x00002ee0


	//   ....[3]....
        /*0088*/ 	.word	0x00002f00


	//   ....[4]....
        /*008c*/ 	.word	0x00002f20


	//   ....[5]....
        /*0090*/ 	.word	0x00003550


	//   ....[6]....
        /*0094*/ 	.word	0x00003570


	//   ....[7]....
        /*0098*/ 	.word	0x00003590


	//   ....[8]....
        /*009c*/ 	.word	0x000035b0


	//   ....[9]....
        /*00a0*/ 	.word	0x000035d0


	//   ....[10]....
        /*00a4*/ 	.word	0x000048b0


	//   ....[11]....
        /*00a8*/ 	.word	0x00004950


	//   ....[12]....
        /*00ac*/ 	.word	0x000049b0


	//   ....[13]....
        /*00b0*/ 	.word	0x00004a10


	//   ....[14]....
        /*00b4*/ 	.word	0x00004a70


	//   ....[15]....
        /*00b8*/ 	.word	0x000050e0


	//   ....[16]....
        /*00bc*/ 	.word	0x00005140


	//   ....[17]....
        /*00c0*/ 	.word	0x000051a0


	//   ....[18]....
        /*00c4*/ 	.word	0x00005200


	//   ....[19]....
        /*00c8*/ 	.word	0x00005260


	//----- nvinfo : EIATTR_VRC_CTA_INIT_COUNT
	.align		4
.L_994:
        /*00cc*/ 	.byte	0x02, 0x4a
	.zero		1
	.zero		1


	//----- nvinfo : EIATTR_EXIT_INSTR_OFFSETS
	.align		4
        /*00d0*/ 	.byte	0x04, 0x1c
        /*00d2*/ 	.short	(.L_996 - .L_995)


	//   ....[0]....
.L_995:
        /*00d4*/ 	.word	0x00000360


	//   ....[1]....
        /*00d8*/ 	.word	0x00004850


	//----- nvinfo : EIATTR_MAX_THREADS
	.align		4
.L_996:
        /*00dc*/ 	.byte	0x04, 0x05
        /*00de*/ 	.short	(.L_998 - .L_997)
.L_997:
        /*00e0*/ 	.word	0x00000080
        /*00e4*/ 	.word	0x00000001
        /*00e8*/ 	.word	0x00000001


	//----- nvinfo : EIATTR_CRS_STACK_SIZE
	.align		4
.L_998:
        /*00ec*/ 	.byte	0x04, 0x1e
        /*00ee*/ 	.short	(.L_1000 - .L_999)
.L_999:
        /*00f0*/ 	.word	0x00000000


	//----- nvinfo : EIATTR_CBANK_PARAM_SIZE
	.align		4
.L_1000:
        /*00f4*/ 	.byte	0x03, 0x19
        /*00f6*/ 	.short	0x00e8


	//----- nvinfo : EIATTR_PARAM_CBANK
	.align		4
        /*00f8*/ 	.byte	0x04, 0x0a
        /*00fa*/ 	.short	(.L_1002 - .L_1001)
	.align		4
.L_1001:
        /*00fc*/ 	.word	index@(.nv.constant0._ZN10layer_norm13ln_fwd_kernelINS_13Kernel_traitsI13__nv_bfloat16S2_S2_S2_fjLj1536ELj1ELj4ELj1ELj16ENS_18Kernel_traits_baseILj1536ES2_S2_S2_S2_fjLj128EEEEELb0ELb0ELb0ELb1EEEvNS_9FwdParamsE)
        /*0100*/ 	.short	0x0380
        /*0102*/ 	.short	0x00e8


	//----- nvinfo : EIATTR_SW_WAR
	.align		4
.L_1002:
        /*0104*/ 	.byte	0x04, 0x36
        /*0106*/ 	.short	(.L_1004 - .L_1003)
.L_1003:
        /*0108*/ 	.word	0x00000008
.L_1004:


//--------------------- .nv.info._ZN10layer_norm13ln_fwd_kernelINS_13Kernel_traitsI13__nv_bfloat16S2_S2_S2_fjLj1536ELj1ELj4ELj1ELj16ENS_18Kernel_traits_baseILj1536ES2_S2_S2_S2_fjLj128EEEEELb0ELb0ELb1ELb0EEEvNS_9FwdParamsE --------------------------
	.section	.nv.info._ZN10layer_norm13ln_fwd_kernelINS_13Kernel_traitsI13__nv_bfloat16S2_S2_S2_fjLj1536ELj1ELj4ELj1ELj16ENS_18Kernel_traits_baseILj1536ES2_S2_S2_S2_fjLj128EEEEELb0ELb0ELb1ELb0EEEvNS_9FwdParamsE,"",@"SHT_CUDA_INFO"
	.sectionflags	@""
	.align	4


	//----- nvinfo : EIATTR_CUDA_API_VERSION
	.align		4
        /*0000*/ 	.byte	0x04, 0x37
        /*0002*/ 	.short	(.L_1006 - .L_1005)
.L_1005:
        /*0004*/ 	.word	0x00000082


	//----- nvinfo : EIATTR_KPARAM_INFO
	.align		4
.L_1006:
        /*0008*/ 	.byte	0x04, 0x17
        /*000a*/ 	.short	(.L_1008 - .L_1007)
.L_1007:
        /*000c*/ 	.word	0x00000000
        /*0010*/ 	.short	0x0000
        /*0012*/ 	.short	0x0000
        /*0014*/ 	.byte	0x00, 0xf0, 0xa1, 0x03


	//----- nvinfo : EIATTR_SPARSE_MMA_MASK
	.align		4
.L_1008:
        /*0018*/ 	.byte	0x03, 0x50
        /*001a*/ 	.short	0x0000


	//----- nvinfo : EIATTR_MAXREG_COUNT
	.align		4
        /*001c*/ 	.byte	0x03, 0x1b
        /*001e*/ 	.short	0x00ff


	//----- nvinfo : EIATTR_MERCURY_ISA_VERSION
	.align		4
        /*0020*/ 	.byte	0x03, 0x5f
        /*0022*/ 	.short	0x0101


	//----- nvinfo : EIATTR_COOP_GROUP_MASK_REGIDS
	.align		4
        /*0024*/ 	.byte	0x04, 0x29
        /*0026*/ 	.short	(.L_1010 - .L_1009)


	//   ....[0]....
.L_1009:
        /*0028*/ 	.word	0xffffffff


	//   ....[1]....
        /*002c*/ 	.word	0xffffffff


	//   ....[2]....
        /*0030*/ 	.word	0xffffffff


	//   ....[3]....
        /*0034*/ 	.word	0xffffffff


	//   ....[4]....
        /*0038*/ 	.word	0xffffffff


	//   ....[5]....
        /*003c*/ 	.word	0xffffffff


	//   ....[6]....
        /*0040*/ 	.word	0xffffffff


	//   ....[7]....
        /*0044*/ 	.word	0xffffffff


	//   ....[8]....
        /*0048*/ 	.word	0xffffffff


	//   ....[9]....
        /*004c*/ 	.word	0xffffffff


	//   ....[10]....
        /*0050*/ 	.word	0x0500009a


	//   ....[11]....
        /*0054*/ 	.word	0x0500009a


	//   ....[12]....
        /*0058*/ 	.word	0x0500009a


	//   ....[13]....
        /*005c*/ 	.word	0x0500009a


	//   ....[14]....
        /*0060*/ 	.word	0x0500009a


	//   ....[15]....
        /*0064*/ 	.word	0x0500009a


	//   ....[16]....
        /*0068*/ 	.word	0x0500009a


	//   ....[17]....
        /*006c*/ 	.word	0x0500009a


	//   ....[18]....
        /*0070*/ 	.word	0x0500009a


	//   ....[19]....
        /*0074*/ 	.word	0x0500009a


	//----- nvinfo : EIATTR_COOP_GROUP_INSTR_OFFSETS
	.align		4
.L_1010:
        /*0078*/ 	.byte	0x04, 0x28
        /*007a*/ 	.short	(.L_1012 - .L_1011)


	//   ....[0]....
.L_1011:
        /*007c*/ 	.word	0x00003d30


	//   ....[1]....
        /*0080*/ 	.word	0x00003d60


	//   ....[2]....
        /*0084*/ 	.word	0x00003d80


	//   ....[3]....
        /*0088*/ 	.word	0x00003da0


	//   ....[4]....
        /*008c*/ 	.word	0x00003dd0


	//   ....[5]....
        /*0090*/ 	.word	0x00004410


	//   ....[6]....
        /*0094*/ 	.word	0x00004430


	//   ....[7]....
        /*0098*/ 	.word	0x00004450


	//   ....[8]....
        /*009c*/ 	.word	0x00004470


	//   ....[9]....
        /*00a0*/ 	.word	0x00004490


	//   ....[10]....
        /*00a4*/ 	.word	0x00005a80


	//   ....[11]....
        /*00a8*/ 	.word	0x00005b20


	//   ....[12]....
        /*00ac*/ 	.word	0x00005b90


	//   ....[13]....
        /*00b0*/ 	.word	0x00005c00


	//   ....[14]....
        /*00b4*/ 	.word	0x00005c80


	//   ....[15]....
        /*00b8*/ 	.word	0x00006320


	//   ....[16]....
        /*00bc*/ 	.word	0x00006390


	//   ....[17]....
        /*00c0*/ 	.word	0x00006400


	//   ....[18]....
        /*00c4*/ 	.word	0x00006470


	//   ....[19]....
        /*00c8*/ 	.word	0x000064e0


	//----- nvinfo : EIATTR_VRC_CTA_INIT_COUNT
	.align		4
.L_1012:
        /*00cc*/ 	.byte	0x02, 0x4a
	.zero		1
	.zero		1


	//----- nvinfo : EIATTR_EXIT_INSTR_OFFSETS
	.align		4
        /*00d0*/ 	.byte	0x04, 0x1c
        /*00d2*/ 	.short	(.L_1014 - .L_1013)


	//   ....[0]....
.L_1013:
        /*00d4*/ 	.word	0x00000760


	//   ....[1]....
        /*00d8*/ 	.word	0x00005a10


	//----- nvinfo : EIATTR_MAX_THREADS
	.align		4
.L_1014:
        /*00dc*/ 	.byte	0x04, 0x05
        /*00de*/ 	.short	(.L_1016 - .L_1015)
.L_1015:
        /*00e0*/ 	.word	0x00000080
        /*00e4*/ 	.word	0x00000001
        /*00e8*/ 	.word	0x00000001


	//----- nvinfo : EIATTR_CRS_STACK_SIZE
	.align		4
.L_1016:
        /*00ec*/ 	.byte	0x04, 0x1e
        /*00ee*/ 	.short	(.L_1018 - .L_1017)
.L_1017:
        /*00f0*/ 	.word	0x00000000


	//----- nvinfo : EIATTR_CBANK_PARAM_SIZE
	.align		4
.L_1018:
        /*00f4*/ 	.byte	0x03, 0x19
        /*00f6*/ 	.short	0x00e8


	//----- nvinfo : EIATTR_PARAM_CBANK
	.align		4
        /*00f8*/ 	.byte	0x04, 0x0a
        /*00fa*/ 	.short	(.L_1020 - .L_1019)
	.align		4
.L_1019:
        /*00fc*/ 	.word	index@(.nv.constant0._ZN10layer_norm13ln_fwd_kernelINS_13Kernel_traitsI13__nv_bfloat16S2_S2_S2_fjLj1536ELj1ELj4ELj1ELj16ENS_18Kernel_traits_baseILj1536ES2_S2_S2_S2_fjLj128EEEEELb0ELb0ELb1ELb0EEEvNS_9FwdParamsE)
        /*0100*/ 	.short	0x0380
        /*0102*/ 	.short	0x00e8


	//----- nvinfo : EIATTR_SW_WAR
	.align		4
.L_1020:
        /*0104*/ 	.byte	0x04, 0x36
        /*0106*/ 	.short	(.L_1022 - .L_1021)
.L_1021:
        /*0108*/ 	.word	0x00000008
.L_1022:


//--------------------- .nv.info._ZN10layer_norm13ln_fwd_kernelINS_13Kernel_traitsI13__nv_bfloat16S2_S2_S2_fjLj1536ELj1ELj4ELj1ELj16ENS_18Kernel_traits_baseILj1536ES2_S2_S2_S2_fjLj128EEEEELb0ELb0ELb1ELb1EEEvNS_9FwdParamsE --------------------------
	.section	.nv.info._ZN10layer_norm13ln_fwd_kernelINS_13Kernel_traitsI13__nv_bfloat16S2_S2_S2_fjLj1536ELj1ELj4ELj1ELj16ENS_18Kernel_traits_baseILj1536ES2_S2_S2_S2_fjLj128EEEEELb0ELb0ELb1ELb1EEEvNS_9FwdParamsE,"",@"SHT_CUDA_INFO"
	.sectionflags	@""
	.align	4


	//----- nvinfo : EIATTR_CUDA_API_VERSION
	.align		4
        /*0000*/ 	.byte	0x04, 0x37
        /*0002*/ 	.short	(.L_1024 - .L_1023)
.L_1023:
        /*0004*/ 	.word	0x00000082


	//----- nvinfo : EIATTR_KPARAM_INFO
	.align		4
.L_1024:
        /*0008*/ 	.byte	0x04, 0x17
        /*000a*/ 	.short	(.L_1026 - .L_1025)
.L_1025:
        /*000c*/ 	.word	0x00000000
        /*0010*/ 	.short	0x0000
        /*0012*/ 	.short	0x0000
        /*0014*/ 	.byte	0x00, 0xf0, 0xa1, 0x03


	//----- nvinfo : EIATTR_SPARSE_MMA_MASK
	.align		4
.L_1026:
        /*0018*/ 	.byte	0x03, 0x50
        /*001a*/ 	.short	0x0000


	//----- nvinfo : EIATTR_MAXREG_COUNT
	.align		4
        /*001c*/ 	.byte	0x03, 0x1b
        /*001e*/ 	.short	0x00ff


	//----- nvinfo : EIATTR_MERCURY_ISA_VERSION
	.align		4
        /*0020*/ 	.byte	0x03, 0x5f
        /*0022*/ 	.short	0x0101


	//----- nvinfo : EIATTR_COOP_GROUP_MASK_REGIDS
	.align		4
        /*0024*/ 	.byte	0x04, 0x29
        /*0026*/ 	.short	(.L_1028 - .L_1027)


	//   ....[0]....
.L_1027:
        /*0028*/ 	.word	0xffffffff


	//   ....[1]....
        /*002c*/ 	.word	0xffffffff


	//   ....[2]....
        /*0030*/ 	.word	0xffffffff


	//   ....[3]....
        /*0034*/ 	.word	0xffffffff


	//   ....[4]....
        /*0038*/ 	.word	0xffffffff


	//   ....[5]....
        /*003c*/ 	.word	0xffffffff


	//   ....[6]....
        /*0040*/ 	.word	0xffffffff


	//   ....[7]....
        /*0044*/ 	.word	0xffffffff


	//   ....[8]....
        /*0048*/ 	.word	0xffffffff


	//   ....[9]....
        /*004c*/ 	.word	0xffffffff


	//   ....[10]....
        /*0050*/ 	.word	0x0500004e


	//   ....[11]....
        /*0054*/ 	.word	0x0500004e


	//   ....[12]....
        /*0058*/ 	.word	0x0500004e


	//   ....[13]....
        /*005c*/ 	.word	0x0500004e


	//   ....[14]....
        /*0060*/ 	.word	0x0500004e


	//   ....[15]....
        /*0064*/ 	.word	0x0500004e


	//   ....[16]....
        /*0068*/ 	.word	0x0500004e


	//   ....[17]....
        /*006c*/ 	.word	0x0500004e


	//   ....[18]....
        /*0070*/ 	.word	0x0500004e


	//   ....[19]....
        /*0074*/ 	.word	0x0500004e


	//----- nvinfo : EIATTR_COOP_GROUP_INSTR_OFFSETS
	.align		4
.L_1028:
        /*0078*/ 	.byte	0x04, 0x28
        /*007a*/ 	.short	(.L_1030 - .L_1029)


	//   ....[0]....
.L_1029:
        /*007c*/ 	.word	0x000033f0


	//   ....[1]....
        /*0080*/ 	.word	0x00003420


	//   ....[2]....
        /*0084*/ 	.word	0x00003440


	//   ....[3]....
        /*0088*/ 	.word	0x00003460


	//   ....[4]....
        /*008c*/ 	.word	0x00003480


	//   ....[5]....
        /*0090*/ 	.word	0x00003ab0


	//   ....[6]....
        /*0094*/ 	.word	0x00003ad0


	//   ....[7]....
        /*0098*/ 	.word	0x00003af0


	//   ....[8]....
        /*009c*/ 	.word	0x00003b10


	//   ....[9]....
        /*00a0*/ 	.word	0x00003b30


	//   ....[10]....
        /*00a4*/ 	.word	0x00004f00


	//   ....[11]....
        /*00a8*/ 	.word	0x00004fb0


	//   ....[12]....
        /*00ac*/ 	.word	0x00005020


	//   ....[13]....
        /*00b0*/ 	.word	0x00005090


	//   ....[14]....
        /*00b4*/ 	.word	0x00005100


	//   ....[15]....
        /*00b8*/ 	.word	0x00005780


	//   ....[16]....
        /*00bc*/ 	.word	0x000057f0


	//   ....[17]....
        /*00c0*/ 	.word	0x00005860


	//   ....[18]....
        /*00c4*/ 	.word	0x000058d0


	//   ....[19]....
        /*00c8*/ 	.word	0x00005940


	//----- nvinfo : EIATTR_VRC_CTA_INIT_COUNT
	.align		4
.L_1030:
        /*00cc*/ 	.byte	0x02, 0x4a
	.zero		1
	.zero		1


	//----- nvinfo : EIATTR_EXIT_INSTR_OFFSETS
	.align		4
        /*00d0*/ 	.byte	0x04, 0x1c
        /*00d2*/ 	.short	(.L_1032 - .L_1031)


	//   ....[0]....
.L_1031:
        /*00d4*/ 	.word	0x00000330


	//   ....[1]....
        /*00d8*/ 	.word	0x00004e90


	//----- nvinfo : EIATTR_MAX_THREADS
	.align		4
.L_1032:
        /*00dc*/ 	.byte	0x04, 0x05
        /*00de*/ 	.short	(.L_1034 - .L_1033)
.L_1033:
        /*00e0*/ 	.word	0x00000080
        /*00e4*/ 	.word	0x00000001
        /*00e8*/ 	.word	0x00000001


	//----- nvinfo : EIATTR_CRS_STACK_SIZE
	.align		4
.L_1034:
        /*00ec*/ 	.byte	0x04, 0x1e
        /*00ee*/ 	.short	(.L_1036 - .L_1035)
.L_1035:
        /*00f0*/ 	.word	0x00000000


	//----- nvinfo : EIATTR_CBANK_PARAM_SIZE
	.align		4
.L_1036:
        /*00f4*/ 	.byte	0x03, 0x19
        /*00f6*/ 	.short	0x00e8


	//----- nvinfo : EIATTR_PARAM_CBANK
	.align		4
        /*00f8*/ 	.byte	0x04, 0x0a
        /*00fa*/ 	.short	(.L_1038 - .L_1037)
	.align		4
.L_1037:
        /*00fc*/ 	.word	index@(.nv.constant0._ZN10layer_norm13ln_fwd_kernelINS_13Kernel_traitsI13__nv_bfloat16S2_S2_S2_fjLj1536ELj1ELj4ELj1ELj16ENS_18Kernel_traits_baseILj1536ES2_S2_S2_S2_fjLj128EEEEELb0ELb0ELb1ELb1EEEvNS_9FwdParamsE)
        /*0100*/ 	.short	0x0380
        /*0102*/ 	.short	0x00e8


	//----- nvinfo : EIATTR_SW_WAR
	.align		4
.L_1038:
        /*0104*/ 	.byte	0x04, 0x36
        /*0106*/ 	.short	(.L_1040 - .L_1039)
.L_1039:
        /*0108*/ 	.word	0x00000008
.L_1040:


//--------------------- .nv.info._ZN10layer_norm13ln_fwd_kernelINS_13Kernel_traitsI13__nv_bfloat16S2_S2_S2_fjLj1536ELj1ELj4ELj1ELj16ENS_18Kernel_traits_baseILj1536ES2_S2_S2_S2_fjLj128EEEEELb0ELb1ELb0ELb0EEEvNS_9FwdParamsE --------------------------
	.section	.nv.info._ZN10layer_norm13ln_fwd_kernelINS_13Kernel_traitsI13__nv_bfloat16S2_S2_S2_fjLj1536ELj1ELj4ELj1ELj16ENS_18Kernel_traits_baseILj1536ES2_S2_S2_S2_fjLj128EEEEELb0ELb1ELb0ELb0EEEvNS_9FwdParamsE,"",@"SHT_CUDA_INFO"
	.sectionflags	@""
	.align	4


	//----- nvinfo : EIATTR_CUDA_API_VERSION
	.align		4
        /*0000*/ 	.byte	0x04, 0x37
        /*0002*/ 	.short	(.L_1042 - .L_1041)
.L_1041:
        /*0004*/ 	.word	0x00000082


	//----- nvinfo : EIATTR_KPARAM_INFO
	.align		4
.L_1042:
        /*0008*/ 	.byte	0x04, 0x17
        /*000a*/ 	.short	(.L_1044 - .L_1043)
.L_1043:
        /*000c*/ 	.word	0x00000000
        /*0010*/ 	.short	0x0000
        /*0012*/ 	.short	0x0000
        /*0014*/ 	.byte	0x00, 0xf0, 0xa1, 0x03


	//----- nvinfo : EIATTR_SPARSE_MMA_MASK
	.align		4
.L_1044:
        /*0018*/ 	.byte	0x03, 0x50
        /*001a*/ 	.short	0x0000


	//----- nvinfo : EIATTR_MAXREG_COUNT
	.align		4
        /*001c*/ 	.byte	0x03, 0x1b
        /*001e*/ 	.short	0x00ff


	//----- nvinfo : EIATTR_MERCURY_ISA_VERSION
	.align		4
        /*0020*/ 	.byte	0x03, 0x5f
        /*0022*/ 	.short	0x0101


	//----- nvinfo : EIATTR_COOP_GROUP_MASK_REGIDS
	.align		4
        /*0024*/ 	.byte	0x04, 0x29
        /*0026*/ 	.short	(.L_1046 - .L_1045)


	//   ....[0]....
.L_1045:
        /*0028*/ 	.word	0xffffffff


	//   ....[1]....
        /*002c*/ 	.word	0xffffffff


	//   ....[2]....
        /*0030*/ 	.word	0xffffffff


	//   ....[3]....
        /*0034*/ 	.word	0xffffffff


	//   ....[4]....
        /*0038*/ 	.word	0xffffffff


	//   ....[5]....
        /*003c*/ 	.word	0xffffffff


	//   ....[6]....
        /*0040*/ 	.word	0xffffffff


	//   ....[7]....
        /*0044*/ 	.word	0xffffffff


	//   ....[8]....
        /*0048*/ 	.word	0xffffffff


	//   ....[9]....
        /*004c*/ 	.word	0xffffffff


	//   ....[10]....
        /*0050*/ 	.word	0x050000d3


	//   ....[11]....
        /*0054*/ 	.word	0x050000d3


	//   ....[12]....
        /*0058*/ 	.word	0x050000d3


	//   ....[13]....
        /*005c*/ 	.word	0x050000d3


	//   ....[14]....
        /*0060*/ 	.word	0x050000d3


	//   ....[15]....
        /*0064*/ 	.word	0x050000d3


	//   ....[16]....
        /*0068*/ 	.word	0x050000d3


	//   ....[17]....
        /*006c*/ 	.word	0x050000d3


	//   ....[18]....
        /*0070*/ 	.word	0x050000d3


	//   ....[19]....
        /*0074*/ 	.word	0x050000d3


	//----- nvinfo : EIATTR_COOP_GROUP_INSTR_OFFSETS
	.align		4
.L_1046:
        /*0078*/ 	.byte	0x04, 0x28
        /*007a*/ 	.short	(.L_1048 - .L_1047)


	//   ....[0]....
.L_1047:
        /*007c*/ 	.word	0x00003ce0


	//   ....[1]....
        /*0080*/ 	.word	0x00003d10


	//   ....[2]....
        /*0084*/ 	.word	0x00003d30


	//   ....[3]....
        /*0088*/ 	.word	0x00003d50


	//   ....[4]....
        /*008c*/ 	.word	0x00003d80


	//   ....[5]....
        /*0090*/ 	.word	0x000043c0


	//   ....[6]....
        /*0094*/ 	.word	0x000043e0


	//   ....[7]....
        /*0098*/ 	.word	0x00004400


	//   ....[8]....
        /*009c*/ 	.word	0x00004420


	//   ....[9]....
        /*00a0*/ 	.word	0x00004440


	//   ....[10]....
        /*00a4*/ 	.word	0x00005950


	//   ....[11]....
        /*00a8*/ 	.word	0x000059f0


	//   ....[12]....
        /*00ac*/ 	.word	0x00005a60


	//   ....[13]....
        /*00b0*/ 	.word	0x00005ad0


	//   ....[14]....
        /*00b4*/ 	.word	0x00005b50


	//   ....[15]....
        /*00b8*/ 	.word	0x000061f0


	//   ....[16]....
        /*00bc*/ 	.word	0x00006260


	//   ....[17]....
        /*00c0*/ 	.word	0x000062d0


	//   ....[18]....
        /*00c4*/ 	.word	0x00006340


	//   ....[19]....
        /*00c8*/ 	.word	0x000063b0


	//----- nvinfo : EIATTR_VRC_CTA_INIT_COUNT
	.align		4
.L_1048:
        /*00cc*/ 	.byte	0x02, 0x4a
	.zero		1
	.zero		1


	//----- nvinfo : EIATTR_EXIT_INSTR_OFFSETS
	.align		4
        /*00d0*/ 	.byte	0x04, 0x1c
        /*00d2*/ 	.short	(.L_1050 - .L_1049)


	//   ....[0]....
.L_1049:
        /*00d4*/ 	.word	0x00000980


	//   ....[1]....
        /*00d8*/ 	.word	0x000058e0


	//----- nvinfo : EIATTR_MAX_THREADS
	.align		4
.L_1050:
        /*00dc*/ 	.byte	0x04, 0x05
        /*00de*/ 	.short	(.L_1052 - .L_1051)
.L_1051:
        /*00e0*/ 	.word	0x00000080
        /*00e4*/ 	.word	0x00000001
        /*00e8*/ 	.word	0x00000001


	//----- nvinfo : EIATTR_CRS_STACK_SIZE
	.align		4
.L_1052:
        /*00ec*/ 	.byte	0x04, 0x1e
        /*00ee*/ 	.short	(.L_1054 - .L_1053)
.L_1053:
        /*00f0*/ 	.word	0x00000000


	//----- nvinfo : EIATTR_CBANK_PARAM_SIZE
	.align		4
.L_1054:
        /*00f4*/ 	.byte	0x03, 0x19
        /*00f6*/ 	.short	0x00e8


	//----- nvinfo : EIATTR_PARAM_CBANK
	.align		4
        /*00f8*/ 	.byte	0x04, 0x0a
        /*00fa*/ 	.short	(.L_1056 - .L_1055)
	.align		4
.L_1055:
        /*00fc*/ 	.word	index@(.nv.constant0._ZN10layer_norm13ln_fwd_kernelINS_13Kernel_traitsI13__nv_bfloat16S2_S2_S2_fjLj1536ELj1ELj4ELj1ELj16ENS_18Kernel_traits_baseILj1536ES2_S2_S2_S2_fjLj128EEEEELb0ELb1ELb0ELb0EEEvNS_9FwdParamsE)
        /*0100*/ 	.short	0x0380
        /*0102*/ 	.short	0x00e8


	//----- nvinfo : EIATTR_SW_WAR
	.align		4
.L_1056:
        /*0104*/ 	.byte	0x04, 0x36
        /*0106*/ 	.short	(.L_1058 - .L_1057)
.L_1057:
        /*0108*/ 	.word	0x00000008
.L_1058:


//--------------------- .nv.info._ZN10layer_norm13ln_fwd_kernelINS_13Kernel_traitsI13__nv_bfloat16S2_S2_S2_fjLj1536ELj1ELj4ELj1ELj16ENS_18Kernel_traits_baseILj1536ES2_S2_S2_S2_fjLj128EEEEELb0ELb1ELb0ELb1EEEvNS_9FwdParamsE --------------------------
	.section	.nv.info._ZN10layer_norm13ln_fwd_kernelINS_13Kernel_traitsI13__nv_bfloat16S2_S2_S2_fjLj1536ELj1ELj4ELj1ELj16ENS_18Kernel_traits_baseILj1536ES2_S2_S2_S2_fjLj128EEEEELb0ELb1ELb0ELb1EEEvNS_9FwdParamsE,"",@"SHT_CUDA_INFO"
	.sectionflags	@""
	.align	4


	//----- nvinfo : EIATTR_CUDA_API_VERSION
	.align		4
        /*0000*/ 	.byte	0x04, 0x37
        /*0002*/ 	.short	(.L_1060 - .L_1059)
.L_1059:
        /*0004*/ 	.word	0x00000082


	//----- nvinfo : EIATTR_KPARAM_INFO
	.align		4
.L_1060:
        /*0008*/ 	.byte	0x04, 0x17
        /*000a*/ 	.short	(.L_1062 - .L_1061)
.L_1061:
        /*000c*/ 	.word	0x00000000
        /*0010*/ 	.short	0x0000
        /*0012*/ 	.short	0x0000
        /*0014*/ 	.byte	0x00, 0xf0, 0xa1, 0x03


	//----- nvinfo : EIATTR_SPARSE_MMA_MASK
	.align		4
.L_1062:
        /*0018*/ 	.byte	0x03, 0x50
        /*001a*/ 	.short	0x0000


	//----- nvinfo : EIATTR_MAXREG_COUNT
	.align		4
        /*001c*/ 	.byte	0x03, 0x1b
        /*001e*/ 	.short	0x00ff


	//----- nvinfo : EIATTR_MERCURY_ISA_VERSION
	.align		4
        /*0020*/ 	.byte	0x03, 0x5f
        /*0022*/ 	.short	0x0101


	//----- nvinfo : EIATTR_COOP_GROUP_MASK_REGIDS
	.align		4
        /*0024*/ 	.byte	0x04, 0x29
        /*0026*/ 	.short	(.L_1064 - .L_1063)


	//   ....[0]....
.L_1063:
        /*0028*/ 	.word	0xffffffff


	//   ....[1]....
        /*002c*/ 	.word	0xffffffff


	//   ....[2]....
        /*0030*/ 	.word	0xffffffff


	//   ....[3]....
        /*0034*/ 	.word	0xffffffff


	//   ....[4]....
        /*0038*/ 	.word	0xffffffff


	//   ....[5]....
        /*003c*/ 	.word	0xffffffff


	//   ....[6]....
        /*0040*/ 	.word	0xffffffff


	//   ....[7]....
        /*0044*/ 	.word	0xffffffff


	//   ....[8]....
        /*0048*/ 	.word	0xffffffff


	//   ....[9]....
        /*004c*/ 	.word	0xffffffff


	//   ....[10]....
        /*0050*/ 	.word	0xffffffff


	//   ....[11]....
        /*0054*/ 	.word	0xffffffff


	//   ....[12]....
        /*0058*/ 	.word	0xffffffff


	//   ....[13]....
        /*005c*/ 	.word	0xffffffff


	//   ....[14]....
        /*0060*/ 	.word	0xffffffff


	//   ....[15]....
        /*0064*/ 	.word	0xffffffff


	//   ....[16]....
        /*0068*/ 	.word	0xffffffff


	//   ....[17]....
        /*006c*/ 	.word	0xffffffff


	//   ....[18]....
        /*0070*/ 	.word	0xffffffff


	//   ....[19]....
        /*0074*/ 	.word	0xffffffff


	//   ....[20]....
        /*0078*/ 	.word	0x05000075


	//   ....[21]....
        /*007c*/ 	.word	0x05000075


	//   ....[22]....
        /*0080*/ 	.word	0x05000075


	//   ....[23]....
        /*0084*/ 	.word	0x05000075


	//   ....[24]....
        /*0088*/ 	.word	0x05000075


	//   ....[25]....
        /*008c*/ 	.word	0x05000075


	//   ....[26]....
        /*0090*/ 	.word	0x05000075


	//   ....[27]....
        /*0094*/ 	.word	0x05000075


	//   ....[28]....
        /*0098*/ 	.word	0x05000075


	//   ....[29]....
        /*009c*/ 	.word	0x05000075


	//   ....[30]....
        /*00a0*/ 	.word	0x05000075


	//   ....[31]....
        /*00a4*/ 	.word	0x05000075


	//   ....[32]....
        /*00a8*/ 	.word	0x05000075


	//   ....[33]....
        /*00ac*/ 	.word	0x05000075


	//   ....[34]....
        /*00b0*/ 	.word	0x05000075


	//   ....[35]....
        /*00b4*/ 	.word	0x05000075


	//   ....[36]....
        /*00b8*/ 	.word	0x05000075


	//   ....[37]....
        /*00bc*/ 	.word	0x05000075


	//   ....[38]....
        /*00c0*/ 	.word	0x05000075


	//   ....[39]....
        /*00c4*/ 	.word	0x05000075


	//----- nvinfo : EIATTR_COOP_GROUP_INSTR_OFFSETS
	.align		4
.L_1064:
        /*00c8*/ 	.byte	0x04, 0x28
        /*00ca*/ 	.short	(.L_1066 - .L_1065)


	//   ....[0]....
.L_1065:
        /*00cc*/ 	.word	0x00002d20


	//   ....[1]....
        /*00d0*/ 	.word	0x00002d50


	//   ....[2]....
        /*00d4*/ 	.word	0x00002d70


	//   ....[3]....
        /*00d8*/ 	.word	0x00002d90


	//   ....[4]....
        /*00dc*/ 	.word	0x00002db0


	//   ....[5]....
        /*00e0*/ 	.word	0x000033e0


	//   ....[6]....
        /*00e4*/ 	.word	0x00003400


	//   ....[7]....
        /*00e8*/ 	.word	0x00003420


	//   ....[8]....
        /*00ec*/ 	.word	0x00003440


	//   ....[9]....
        /*00f0*/ 	.word	0x00003460


	//   ....[10]....
        /*00f4*/ 	.word	0x00007150


	//   ....[11]....
        /*00f8*/ 	.word	0x00007180


	//   ....[12]....
        /*00fc*/ 	.word	0x000071a0


	//   ....[13]....
        /*0100*/ 	.word	0x000071c0


	//   ....[14]....
        /*0104*/ 	.word	0x000071e0


	//   ....[15]....
        /*0108*/ 	.word	0x00007810


	//   ....[16]....
        /*010c*/ 	.word	0x00007830


	//   ....[17]....
        /*0110*/ 	.word	0x00007850


	//   ....[18]....
        /*0114*/ 	.word	0x00007870


	//   ....[19]....
        /*0118*/ 	.word	0x00007890


	//   ....[20]....
        /*011c*/ 	.word	0x00008b70


	//   ....[21]....
        /*0120*/ 	.word	0x00008c00


	//   ....[22]....
        /*0124*/ 	.word	0x00008c60


	//   ....[23]....
        /*0128*/ 	.word	0x00008cc0


	//   ....[24]....
        /*012c*/ 	.word	0x00008d20


	//   ....[25]....
        /*0130*/ 	.word	0x00009390


	//   ....[26]....
        /*0134*/ 	.word	0x000093f0


	//   ....[27]....
        /*0138*/ 	.word	0x00009450


	//   ....[28]....
        /*013c*/ 	.word	0x000094b0


	//   ....[29]....
        /*0140*/ 	.word	0x00009510


	//   ....[30]....
        /*0144*/ 	.word	0x000095a0


	//   ....[31]....
        /*0148*/ 	.word	0x00009630


	//   ....[32]....
        /*014c*/ 	.word	0x00009690


	//   ....[33]....
        /*0150*/ 	.word	0x000096f0


	//   ....[34]....
        /*0154*/ 	.word	0x00009750


	//   ....[35]....
        /*0158*/ 	.word	0x00009dc0


	//   ....[36]....
        /*015c*/ 	.word	0x00009e20


	//   ....[37]....
        /*0160*/ 	.word	0x00009e80


	//   ....[38]....
        /*0164*/ 	.word	0x00009ee0


	//   ....[39]....
        /*0168*/ 	.word	0x00009f40


	//----- nvinfo : EIATTR_VRC_CTA_INIT_COUNT
	.align		4
.L_1066:
        /*016c*/ 	.byte	0x02, 0x4a
	.zero		1
	.zero		1


	//----- nvinfo : EIATTR_EXIT_INSTR_OFFSETS
	.align		4
        /*0170*/ 	.byte	0x04, 0x1c
        /*0172*/ 	.short	(.L_1068 - .L_1067)


	//   ....[0]....
.L_1067:
        /*0174*/ 	.word	0x00000430


	//   ....[1]....
        /*0178*/ 	.word	0x000046f0


	//   ....[2]....
        /*017c*/ 	.word	0x00008b10


	//----- nvinfo : EIATTR_MAX_THREADS
	.align		4
.L_1068:
        /*0180*/ 	.byte	0x04, 0x05
        /*0182*/ 	.short	(.L_1070 - .L_1069)
.L_1069:
        /*0184*/ 	.word	0x00000080
        /*0188*/ 	.word	0x00000001
        /*018c*/ 	.word	0x00000001


	//----- nvinfo : EIATTR_CRS_STACK_SIZE
	.align		4
.L_1070:
        /*0190*/ 	.byte	0x04, 0x1e
        /*0192*/ 	.short	(.L_1072 - .L_1071)
.L_1071:
        /*0194*/ 	.word	0x00000000


	//----- nvinfo : EIATTR_CBANK_PARAM_SIZE
	.align		4
.L_1072:
        /*0198*/ 	.byte	0x03, 0x19
        /*019a*/ 	.short	0x00e8


	//----- nvinfo : EIATTR_PARAM_CBANK
	.align		4
        /*019c*/ 	.byte	0x04, 0x0a
        /*019e*/ 	.short	(.L_1074 - .L_1073)
	.align		4
.L_1073:
        /*01a0*/ 	.word	index@(.nv.constant0._ZN10layer_norm13ln_fwd_kernelINS_13Kernel_traitsI13__nv_bfloat16S2_S2_S2_fjLj1536ELj1ELj4ELj1ELj16ENS_18Kernel_traits_baseILj1536ES2_S2_S2_S2_fjLj128EEEEELb0ELb1ELb0ELb1EEEvNS_9FwdParamsE)
        /*01a4*/ 	.short	0x0380
        /*01a6*/ 	.short	0x00e8


	//----- nvinfo : EIATTR_SW_WAR
	.align		4
.L_1074:
        /*01a8*/ 	.byte	0x04, 0x36
        /*01aa*/ 	.short	(.L_1076 - .L_1075)
.L_1075:
        /*01ac*/ 	.word	0x00000008
.L_1076:


//--------------------- .nv.info._ZN10layer_norm13ln_fwd_kernelINS_13Kernel_traitsI13__nv_bfloat16S2_S2_S2_fjLj1536ELj1ELj4ELj1ELj16ENS_18Kernel_traits_baseILj1536ES2_S2_S2_S2_fjLj128EEEEELb0ELb1ELb1ELb0EEEvNS_9FwdParamsE --------------------------
	.section	.nv.info._ZN10layer_norm13ln_fwd_kernelINS_13Kernel_traitsI13__nv_bfloat16S2_S2_S2_fjLj1536ELj1ELj4ELj1ELj16ENS_18Kernel_traits_baseILj1536ES2_S2_S2_S2_fjLj128EEEEELb0ELb1ELb1ELb0EEEvNS_9FwdParamsE,"",@"SHT_CUDA_INFO"
	.sectionflags	@""
	.align	4


	//----- nvinfo : EIATTR_CUDA_API_VERSION
	.align		4
        /*0000*/ 	.byte	0x04, 0x37
        /*0002*/ 	.short	(.L_1078 - .L_1077)
.L_1077:
        /*0004*/ 	.word	0x00000082


	//----- nvinfo : EIATTR_KPARAM_INFO
	.align		4
.L_1078:
        /*0008*/ 	.byte	0x04, 0x17
        /*000a*/ 	.short	(.L_1080 - .L_1079)
.L_1079:
        /*000c*/ 	.word	0x00000000
        /*0010*/ 	.short	0x0000
        /*0012*/ 	.short	0x0000
        /*0014*/ 	.byte	0x00, 0xf0, 0xa1, 0x03


	//----- nvinfo : EIATTR_SPARSE_MMA_MASK
	.align		4
.L_1080:
        /*0018*/ 	.byte	0x03, 0x50
        /*001a*/ 	.short	0x0000


	//----- nvinfo : EIATTR_MAXREG_COUNT
	.align		4
        /*001c*/ 	.byte	0x03, 0x1b
        /*001e*/ 	.short	0x00ff


	//----- nvinfo : EIATTR_MERCURY_ISA_VERSION
	.align		4
        /*0020*/ 	.byte	0x03, 0x5f
        /*0022*/ 	.short	0x0101


	//----- nvinfo : EIATTR_COOP_GROUP_MASK_REGIDS
	.align		4
        /*0024*/ 	.byte	0x04, 0x29
        /*0026*/ 	.short	(.L_1082 - .L_1081)


	//   ....[0]....
.L_1081:
        /*0028*/ 	.word	0xffffffff


	//   ....[1]....
        /*002c*/ 	.word	0xffffffff


	//   ....[2]....
        /*0030*/ 	.word	0xffffffff


	//   ....[3]....
        /*0034*/ 	.word	0xffffffff


	//   ....[4]....
        /*0038*/ 	.word	0xffffffff


	//   ....[5]....
        /*003c*/ 	.word	0xffffffff


	//   ....[6]....
        /*0040*/ 	.word	0xffffffff


	//   ....[7]....
        /*0044*/ 	.word	0xffffffff


	//   ....[8]....
        /*0048*/ 	.word	0xffffffff


	//   ....[9]....
        /*004c*/ 	.word	0xffffffff


	//   ....[10]....
        /*0050*/ 	.word	0x050000d8


	//   ....[11]....
        /*0054*/ 	.word	0x050000d8


	//   ....[12]....
        /*0058*/ 	.word	0x050000d8


	//   ....[13]....
        /*005c*/ 	.word	0x050000d8


	//   ....[14]....
        /*0060*/ 	.word	0x050000d8


	//   ....[15]....
        /*0064*/ 	.word	0x050000d8


	//   ....[16]....
        /*0068*/ 	.word	0x050000d8


	//   ....[17]....
        /*006c*/ 	.word	0x050000d8


	//   ....[18]....
        /*0070*/ 	.word	0x050000d8


	//   ....[19]....
        /*0074*/ 	.word	0x050000d8


	//----- nvinfo : EIATTR_COOP_GROUP_INSTR_OFFSETS
	.align		4
.L_1082:
        /*0078*/ 	.byte	0x04, 0x28
        /*007a*/ 	.short	(.L_1084 - .L_1083)


	//   ....[0]....
.L_1083:
        /*007c*/ 	.word	0x00004d60


	//   ....[1]....
        /*0080*/ 	.word	0x00004d80


	//   ....[2]....
        /*0084*/ 	.word	0x00004da0


	//   ....[3]....
        /*0088*/ 	.word	0x00004dc0


	//   ....[4]....
        /*008c*/ 	.word	0x00004df0


	//   ....[5]....
        /*0090*/ 	.word	0x00005430


	//   ....[6]....
        /*0094*/ 	.word	0x00005450


	//   ....[7]....
        /*0098*/ 	.word	0x00005470


	//   ....[8]....
        /*009c*/ 	.word	0x00005490


	//   ....[9]....
        /*00a0*/ 	.word	0x000054b0


	//   ....[10]....
        /*00a4*/ 	.word	0x00006a40


	//   ....[11]....
        /*00a8*/ 	.word	0x00006ae0


	//   ....[12]....
        /*00ac*/ 	.word	0x00006b50


	//   ....[13]....
        /*00b0*/ 	.word	0x00006bc0


	//   ....[14]....
        /*00b4*/ 	.word	0x00006c40


	//   ....[15]....
        /*00b8*/ 	.word	0x000072d0


	//   ....[16]....
        /*00bc*/ 	.word	0x00007340


	//   ....[17]....
        /*00c0*/ 	.word	0x000073b0


	//   ....[18]....
        /*00c4*/ 	.word	0x00007420


	//   ....[19]....
        /*00c8*/ 	.word	0x00007490


	//----- nvinfo : EIATTR_VRC_CTA_INIT_COUNT
	.align		4
.L_1084:
        /*00cc*/ 	.byte	0x02, 0x4a
	.zero		1
	.zero		1


	//----- nvinfo : EIATTR_EXIT_INSTR_OFFSETS
	.align		4
        /*00d0*/ 	.byte	0x04, 0x1c
        /*00d2*/ 	.short	(.L_1086 - .L_1085)


	//   ....[0]....
.L_1085:
        /*00d4*/ 	.word	0x00000990


	//   ....[1]....
        /*00d8*/ 	.word	0x000069d0


	//----- nvinfo : EIATTR_MAX_THREADS
	.align		4
.L_1086:
        /*00dc*/ 	.byte	0x04, 0x05
        /*00de*/ 	.short	(.L_1088 - .L_1087)
.L_1087:
        /*00e0*/ 	.word	0x00000080
        /*00e4*/ 	.word	0x00000001
        /*00e8*/ 	.word	0x00000001


	//----- nvinfo : EIATTR_CRS_STACK_SIZE
	.align		4
.L_1088:
        /*00ec*/ 	.byte	0x04, 0x1e
        /*00ee*/ 	.short	(.L_1090 - .L_1089)
.L_1089:
        /*00f0*/ 	.word	0x00000000


	//----- nvinfo : EIATTR_CBANK_PARAM_SIZE
	.align		4
.L_1090:
        /*00f4*/ 	.byte	0x03, 0x19
        /*00f6*/ 	.short	0x00e8


	//----- nvinfo : EIATTR_PARAM_CBANK
	.align		4
        /*00f8*/ 	.byte	0x04, 0x0a
        /*00fa*/ 	.short	(.L_1092 - .L_1091)
	.align		4
.L_1091:
        /*00fc*/ 	.word	index@(.nv.constant0._ZN10layer_norm13ln_fwd_kernelINS_13Kernel_traitsI13__nv_bfloat16S2_S2_S2_fjLj1536ELj1ELj4ELj1ELj16ENS_18Kernel_traits_baseILj1536ES2_S2_S2_S2_fjLj128EEEEELb0ELb1ELb1ELb0EEEvNS_9FwdParamsE)
        /*0100*/ 	.short	0x0380
        /*0102*/ 	.short	0x00e8


	//----- nvinfo : EIATTR_SW_WAR
	.align		4
.L_1092:
        /*0104*/ 	.byte	0x04, 0x36
        /*0106*/ 	.short	(.L_1094 - .L_1093)
.L_1093:
        /*0108*/ 	.word	0x00000008
.L_1094:


//--------------------- .nv.info._ZN10layer_norm13ln_fwd_kernelINS_13Kernel_traitsI13__nv_bfloat16S2_S2_S2_fjLj1536ELj1ELj4ELj1ELj16ENS_18Kernel_traits_baseILj1536ES2_S2_S2_S2_fjLj128EEEEELb0ELb1ELb1ELb1EEEvNS_9FwdParamsE --------------------------
	.section	.nv.info._ZN10layer_norm13ln_fwd_kernelINS_13Kernel_traitsI13__nv_bfloat16S2_S2_S2_fjLj1536ELj1ELj4ELj1ELj16ENS_18Kernel_traits_baseILj1536ES2_S2_S2_S2_fjLj128EEEEELb0ELb1ELb1ELb1EEEvNS_9FwdParamsE,"",@"SHT_CUDA_INFO"
	.sectionflags	@""
	.align	4


	//----- nvinfo : EIATTR_CUDA_API_VERSION
	.align		4
        /*0000*/ 	.byte	0x04, 0x37
        /*0002*/ 	.short	(.L_1096 - .L_1095)
.L_1095:
        /*0004*/ 	.word	0x00000082


	//----- nvinfo : EIATTR_KPARAM_INFO
	.align		4
.L_1096:
        /*0008*/ 	.byte	0x04, 0x17
        /*000a*/ 	.short	(.L_1098 - .L_1097)
.L_1097:
        /*000c*/ 	.word	0x00000000
        /*0010*/ 	.short	0x0000
        /*0012*/ 	.short	0x0000
        /*0014*/ 	.byte	0x00, 0xf0, 0xa1, 0x03


	//----- nvinfo : EIATTR_SPARSE_MMA_MASK
	.align		4
.L_1098:
        /*0018*/ 	.byte	0x03, 0x50
        /*001a*/ 	.short	0x0000


	//----- nvinfo : EIATTR_MAXREG_COUNT
	.align		4
        /*001c*/ 	.byte	0x03, 0x1b
        /*001e*/ 	.short	0x00ff


	//----- nvinfo : EIATTR_MERCURY_ISA_VERSION
	.align		4
        /*0020*/ 	.byte	0x03, 0x5f
        /*0022*/ 	.short	0x0101


	//----- nvinfo : EIATTR_COOP_GROUP_MASK_REGIDS
	.align		4
        /*0024*/ 	.byte	0x04, 0x29
        /*0026*/ 	.short	(.L_1100 - .L_1099)


	//   ....[0]....
.L_1099:
        /*0028*/ 	.word	0xffffffff


	//   ....[1]....
        /*002c*/ 	.word	0xffffffff


	//   ....[2]....
        /*0030*/ 	.word	0xffffffff


	//   ....[3]....
        /*0034*/ 	.word	0xffffffff


	//   ....[4]....
        /*0038*/ 	.word	0xffffffff


	//   ....[5]....
        /*003c*/ 	.word	0xffffffff


	//   ....[6]....
        /*0040*/ 	.word	0xffffffff


	//   ....[7]....
        /*0044*/ 	.word	0xffffffff


	//   ....[8]....
        /*0048*/ 	.word	0xffffffff


	//   ....[9]....
        /*004c*/ 	.word	0xffffffff


	//   ....[10]....
        /*0050*/ 	.word	0x050000d6


	//   ....[11]....
        /*0054*/ 	.word	0x050000d6


	//   ....[12]....
        /*0058*/ 	.word	0x050000d6


	//   ....[13]....
        /*005c*/ 	.word	0x050000d6


	//   ....[14]....
        /*0060*/ 	.word	0x050000d6


	//   ....[15]....
        /*0064*/ 	.word	0x050000d6


	//   ....[16]....
        /*0068*/ 	.word	0x050000d6


	//   ....[17]....
        /*006c*/ 	.word	0x050000d6


	//   ....[18]....
        /*0070*/ 	.word	0x050000d6


	//   ....[19]....
        /*0074*/ 	.word	0x050000d6


	//----- nvinfo : EIATTR_COOP_GROUP_INSTR_OFFSETS
	.align		4
.L_1100:
        /*0078*/ 	.byte	0x04, 0x28
        /*007a*/ 	.short	(.L_1102 - .L_1101)


	//   ....[0]....
.L_1101:
        /*007c*/ 	.word	0x000043b0


	//   ....[1]....
        /*0080*/ 	.word	0x000043e0


	//   ....[2]....
        /*0084*/ 	.word	0x00004400


	//   ....[3]....
        /*0088*/ 	.word	0x00004420


	//   ....[4]....
        /*008c*/ 	.word	0x00004440


	//   ....[5]....
        /*0090*/ 	.word	0x00004a70


	//   ....[6]....
        /*0094*/ 	.word	0x00004a90


	//   ....[7]....
        /*0098*/ 	.word	0x00004ab0


	//   ....[8]....
        /*009c*/ 	.word	0x00004ad0


	//   ....[9]....
        /*00a0*/ 	.word	0x00004af0


	//   ....[10]....
        /*00a4*/ 	.word	0x00005ed0


	//   ....[11]....
        /*00a8*/ 	.word	0x00005f80


	//   ....[12]....
        /*00ac*/ 	.word	0x00005ff0


	//   ....[13]....
        /*00b0*/ 	.word	0x00006060


	//   ....[14]....
        /*00b4*/ 	.word	0x000060d0


	//   ....[15]....
        /*00b8*/ 	.word	0x00006740


	//   ....[16]....
        /*00bc*/ 	.word	0x000067b0


	//   ....[17]....
        /*00c0*/ 	.word	0x00006820


	//   ....[18]....
        /*00c4*/ 	.word	0x00006890


	//   ....[19]....
        /*00c8*/ 	.word	0x00006900


	//----- nvinfo : EIATTR_VRC_CTA_INIT_COUNT
	.align		4
.L_1102:
        /*00cc*/ 	.byte	0x02, 0x4a
	.zero		1
	.zero		1


	//----- nvinfo : EIATTR_EXIT_INSTR_OFFSETS
	.align		4
        /*00d0*/ 	.byte	0x04, 0x1c
        /*00d2*/ 	.short	(.L_1104 - .L_1103)


	//   ....[0]....
.L_1103:
        /*00d4*/ 	.word	0x00000430


	//   ....[1]....
        /*00d8*/ 	.word	0x00005e60


	//----- nvinfo : EIATTR_MAX_THREADS
	.align		4
.L_1104:
        /*00dc*/ 	.byte	0x04, 0x05
        /*00de*/ 	.short	(.L_1106 - .L_1105)
.L_1105:
        /*00e0*/ 	.word	0x00000080
        /*00e4*/ 	.word	0x00000001
        /*00e8*/ 	.word	0x00000001


	//----- nvinfo : EIATTR_CRS_STACK_SIZE
	.align		4
.L_1106:
        /*00ec*/ 	.byte	0x04, 0x1e
        /*00ee*/ 	.short	(.L_1108 - .L_1107)
.L_1107:
        /*00f0*/ 	.word	0x00000000


	//----- nvinfo : EIATTR_CBANK_PARAM_SIZE
	.align		4
.L_1108:
        /*00f4*/ 	.byte	0x03, 0x19
        /*00f6*/ 	.short	0x00e8


	//----- nvinfo : EIATTR_PARAM_CBANK
	.align		4
        /*00f8*/ 	.byte	0x04, 0x0a
        /*00fa*/ 	.short	(.L_1110 - .L_1109)
	.align		4
.L_1109:
        /*00fc*/ 	.word	index@(.nv.constant0._ZN10layer_norm13ln_fwd_kernelINS_13Kernel_traitsI13__nv_bfloat16S2_S2_S2_fjLj1536ELj1ELj4ELj1ELj16ENS_18Kernel_traits_baseILj1536ES2_S2_S2_S2_fjLj128EEEEELb0ELb1ELb1ELb1EEEvNS_9FwdParamsE)
        /*0100*/ 	.short	0x0380
        /*0102*/ 	.short	0x00e8


	//----- nvinfo : EIATTR_SW_WAR
	.align		4
.L_1110:
        /*0104*/ 	.byte	0x04, 0x36
        /*0106*/ 	.short	(.L_1112 - .L_1111)
.L_1111:
        /*0108*/ 	.word	0x00000008
.L_1112:


//--------------------- .nv.info._ZN10layer_norm13ln_fwd_kernelINS_13Kernel_traitsI13__nv_bfloat16S2_S2_S2_fjLj1536ELj1ELj4ELj1ELj16ENS_18Kernel_traits_baseILj1536ES2_S2_S2_S2_fjLj128EEEEELb1ELb0ELb0ELb0EEEvNS_9FwdParamsE --------------------------
	.section	.nv.info._ZN10layer_norm13ln_fwd_kernelINS_13Kernel_traitsI13__nv_bfloat16S2_S2_S2_fjLj1536ELj1ELj4ELj1ELj16ENS_18Kernel_traits_baseILj1536ES2_S2_S2_S2_fjLj128EEEEELb1ELb0ELb0ELb0EEEvNS_9FwdParamsE,"",@"SHT_CUDA_INFO"
	.sectionflags	@""
	.align	4


	//----- nvinfo : EIATTR_CUDA_API_VERSION
	.align		4
        /*0000*/ 	.byte	0x04, 0x37
        /*0002*/ 	.short	(.L_1114 - .L_1113)
.L_1113:
        /*0004*/ 	.word	0x00000082


	//----- nvinfo : EIATTR_KPARAM_INFO
	.align		4
.L_1114:
        /*0008*/ 	.byte	0x04, 0x17
        /*000a*/ 	.short	(.L_1116 - .L_1115)
.L_1115:
        /*000c*/ 	.word	0x00000000
        /*0010*/ 	.short	0x0000
        /*0012*/ 	.short	0x0000
        /*0014*/ 	.byte	0x00, 0xf0, 0xa1, 0x03


	//----- nvinfo : EIATTR_SPARSE_MMA_MASK
	.align		4
.L_1116:
        /*0018*/ 	.byte	0x03, 0x50
        /*001a*/ 	.short	0x0000


	//----- nvinfo : EIATTR_MAXREG_COUNT
	.align		4
        /*001c*/ 	.byte	0x03, 0x1b
        /*001e*/ 	.short	0x00ff


	//----- nvinfo : EIATTR_MERCURY_ISA_VERSION
	.align		4
        /*0020*/ 	.byte	0x03, 0x5f
        /*0022*/ 	.short	0x0101


	//----- nvinfo : EIATTR_COOP_GROUP_MASK_REGIDS
	.align		4
        /*0024*/ 	.byte	0x04, 0x29
        /*0026*/ 	.short	(.L_1118 - .L_1117)


	//   ....[0]....
.L_1117:
        /*0028*/ 	.word	0xffffffff


	//   ....[1]....
        /*002c*/ 	.word	0xffffffff


	//   ....[2]....
        /*0030*/ 	.word	0xffffffff


	//   ....[3]....
        /*0034*/ 	.word	0xffffffff


	//   ....[4]....
        /*0038*/ 	.word	0xffffffff


	//   ....[5]....
        /*003c*/ 	.word	0xffffffff


	//   ....[6]....
        /*0040*/ 	.word	0xffffffff


	//   ....[7]....
        /*0044*/ 	.word	0xffffffff


	//   ....[8]....
        /*0048*/ 	.word	0xffffffff


	//   ....[9]....
        /*004c*/ 	.word	0xffffffff


	//   ....[10]....
        /*0050*/ 	.word	0x050000a5


	//   ....[11]....
        /*0054*/ 	.word	0x050000a5


	//   ....[12]....
        /*0058*/ 	.word	0x050000a5


	//   ....[13]....
        /*005c*/ 	.word	0x050000a5


	//   ....[14]....
        /*0060*/ 	.word	0x050000a5


	//   ....[15]....
        /*0064*/ 	.word	0x050000a5


	//   ....[16]....
        /*0068*/ 	.word	0x050000a5


	//   ....[17]....
        /*006c*/ 	.word	0x050000a5


	//   ....[18]....
        /*0070*/ 	.word	0x050000a5


	//   ....[19]....
        /*0074*/ 	.word	0x050000a5


	//----- nvinfo : EIATTR_COOP_GROUP_INSTR_OFFSETS
	.align		4
.L_1118:
        /*0078*/ 	.byte	0x04, 0x28
        /*007a*/ 	.short	(.L_1120 - .L_1119)


	//   ....[0]....
.L_1119:
        /*007c*/ 	.word	0x000277c0


	//   ....[1]....
        /*0080*/ 	.word	0x00027800


	//   ....[2]....
        /*0084*/ 	.word	0x00027820


	//   ....[3]....
        /*0088*/ 	.word	0x00027840


	//   ....[4]....
        /*008c*/ 	.word	0x00027860


	//   ....[5]....
        /*0090*/ 	.word	0x00027ea0


	//   ....[6]....
        /*0094*/ 	.word	0x00027ec0


	//   ....[7]....
        /*0098*/ 	.word	0x00027ee0


	//   ....[8]....
        /*009c*/ 	.word	0x00027f00


	//   ....[9]....
        /*00a0*/ 	.word	0x00027f20


	//   ....[10]....
        /*00a4*/ 	.word	0x00029430


	//   ....[11]....
        /*00a8*/ 	.word	0x000294e0


	//   ....[12]....
        /*00ac*/ 	.word	0x00029550


	//   ....[13]....
        /*00b0*/ 	.word	0x000295c0


	//   ....[14]....
        /*00b4*/ 	.word	0x00029630


	//   ....[15]....
        /*00b8*/ 	.word	0x00029cd0


	//   ....[16]....
        /*00bc*/ 	.word	0x00029d40


	//   ....[17]....
        /*00c0*/ 	.word	0x00029db0


	//   ....[18]....
        /*00c4*/ 	.word	0x00029e20


	//   ....[19]....
        /*00c8*/ 	.word	0x00029e90


	//----- nvinfo : EIATTR_VRC_CTA_INIT_COUNT
	.align		4
.L_1120:
        /*00cc*/ 	.byte	0x02, 0x4a
	.zero		1
	.zero		1


	//----- nvinfo : EIATTR_EXIT_INSTR_OFFSETS
	.align		4
        /*00d0*/ 	.byte	0x04, 0x1c
        /*00d2*/ 	.short	(.L_1122 - .L_1121)


	//   ....[0]....
.L_1121:
        /*00d4*/ 	.word	0x00000980


	//   ....[1]....
        /*00d8*/ 	.word	0x000293c0


	//----- nvinfo : EIATTR_INDIRECT_BRANCH_TARGETS
	.align		4
.L_1122:
        /*00dc*/ 	.byte	0x04, 0x34
        /*00de*/ 	.short	(.L_1124 - .L_1123)


	//   ....[0]....
.L_1123:
        /*00e0*/ 	.word	.L_x_54168@srel
        /*00e4*/ 	.short	0x0
        /*00e6*/ 	.short	0x0
        /*00e8*/ 	.word	0x3
        /*00ec*/ 	.word	.L_x_54169@srel
        /*00f0*/ 	.word	.L_x_54170@srel
        /*00f4*/ 	.word	.L_x_54171@srel


	//----- nvinfo : EIATTR_MAX_THREADS
	.align		4
.L_1124:
        /*00f8*/ 	.byte	0x04, 0x05
        /*00fa*/ 	.short	(.L_1126 - .L_1125)
.L_1125:
        /*00fc*/ 	.word	0x00000080
        /*0100*/ 	.word	0x00000001
        /*0104*/ 	.word	0x00000001


	//----- nvinfo : EIATTR_CRS_STACK_SIZE
	.align		4
.L_1126:
        /*0108*/ 	.byte	0x04, 0x1e
        /*010a*/ 	.short	(.L_1128 - .L_1127)
.L_1127:
        /*010c*/ 	.word	0x00000000


	//----- nvinfo : EIATTR_CBANK_PARAM_SIZE
	.align		4
.L_1128:
        /*0110*/ 	.byte	0x03, 0x19
        /*0112*/ 	.short	0x00e8


	//----- nvinfo : EIATTR_PARAM_CBANK
	.align		4
        /*0114*/ 	.byte	0x04, 0x0a
        /*0116*/ 	.short	(.L_1130 - .L_1129)
	.align		4
.L_1129:
        /*0118*/ 	.word	index@(.nv.constant0._ZN10layer_norm13ln_fwd_kernelINS_13Kernel_traitsI13__nv_bfloat16S2_S2_S2_fjLj1536ELj1ELj4ELj1ELj16ENS_18Kernel_traits_baseILj1536ES2_S2_S2_S2_fjLj128EEEEELb1ELb0ELb0ELb0EEEvNS_9FwdParamsE)
        /*011c*/ 	.short	0x0380
        /*011e*/ 	.short	0x00e8


	//----- nvinfo : EIATTR_SW_WAR
	.align		4
.L_1130:
        /*0120*/ 	.byte	0x04, 0x36
        /*0122*/ 	.short	(.L_1132 - .L_1131)
.L_1131:
        /*0124*/ 	.word	0x00000008
.L_1132:


//--------------------- .nv.info._ZN10layer_norm13ln_fwd_kernelINS_13Kernel_traitsI13__nv_bfloat16S2_S2_S2_fjLj1536ELj1ELj4ELj1ELj16ENS_18Kernel_traits_baseILj1536ES2_S2_S2_S2_fjLj128EEEEELb1ELb0ELb0ELb1EEEvNS_9FwdParamsE --------------------------
	.section	.nv.info._ZN10layer_norm13ln_fwd_kernelINS_13Kernel_traitsI13__nv_bfloat16S2_S2_S2_fjLj1536ELj1ELj4ELj1ELj16ENS_18Kernel_traits_baseILj1536ES2_S2_S2_S2_fjLj128EEEEELb1ELb0ELb0ELb1EEEvNS_9FwdParamsE,"",@"SHT_CUDA_INFO"
	.sectionflags	@""
	.align	4


	//----- nvinfo : EIATTR_CUDA_API_VERSION
	.align		4
        /*0000*/ 	.byte	0x04, 0x37
        /*0002*/ 	.short	(.L_1134 - .L_1133)
.L_1133:
        /*0004*/ 	.word	0x00000082


	//----- nvinfo : EIATTR_KPARAM_INFO
	.align		4
.L_1134:
        /*0008*/ 	.byte	0x04, 0x17
        /*000a*/ 	.short	(.L_1136 - .L_1135)
.L_1135:
        /*000c*/ 	.word	0x00000000
        /*0010*/ 	.short	0x0000
        /*0012*/ 	.short	0x0000
        /*0014*/ 	.byte	0x00, 0xf0, 0xa1, 0x03


	//----- nvinfo : EIATTR_SPARSE_MMA_MASK
	.align		4
.L_1136:
        /*0018*/ 	.byte	0x03, 0x50
        /*001a*/ 	.short	0x0000


	//----- nvinfo : EIATTR_MAXREG_COUNT
	.align		4
        /*001c*/ 	.byte	0x03, 0x1b
        /*001e*/ 	.short	0x00ff


	//----- nvinfo : EIATTR_MERCURY_ISA_VERSION
	.align		4
        /*0020*/ 	.byte	0x03, 0x5f
        /*0022*/ 	.short	0x0101


	//----- nvinfo : EIATTR_COOP_GROUP_MASK_REGIDS
	.align		4
        /*0024*/ 	.byte	0x04, 0x29
        /*0026*/ 	.short	(.L_1138 - .L_1137)


	//   ....[0]....
.L_1137:
        /*0028*/ 	.word	0xffffffff


	//   ....[1]....
        /*002c*/ 	.word	0xffffffff


	//   ....[2]....
        /*0030*/ 	.word	0xffffffff


	//   ....[3]....
        /*0034*/ 	.word	0xffffffff


	//   ....[4]....
        /*0038*/ 	.word	0xffffffff


	//   ....[5]....
        /*003c*/ 	.word	0xffffffff


	//   ....[6]....
        /*0040*/ 	.word	0xffffffff


	//   ....[7]....
        /*0044*/ 	.word	0xffffffff


	//   ....[8]....
        /*0048*/ 	.word	0xffffffff


	//   ....[9]....
        /*004c*/ 	.word	0xffffffff


	//   ....[10]....
        /*0050*/ 	.word	0x0500006e


	//   ....[11]....
        /*0054*/ 	.word	0x0500006e


	//   ....[12]....
        /*0058*/ 	.word	0x0500006e


	//   ....[13]....
        /*005c*/ 	.word	0x0500006e


	//   ....[14]....
        /*0060*/ 	.word	0x0500006e


	//   ....[15]....
        /*0064*/ 	.word	0x0500006e


	//   ....[16]....
        /*0068*/ 	.word	0x0500006e


	//   ....[17]....
        /*006c*/ 	.word	0x0500006e


	//   ....[18]....
        /*0070*/ 	.word	0x0500006e


	//   ....[19]....
        /*0074*/ 	.word	0x0500006e


	//----- nvinfo : EIATTR_COOP_GROUP_INSTR_OFFSETS
	.align		4
.L_1138:
        /*0078*/ 	.byte	0x04, 0x28
        /*007a*/ 	.short	(.L_1140 - .L_1139)


	//   ....[0]....
.L_1139:
        /*007c*/ 	.word	0x00020370


	//   ....[1]....
        /*0080*/ 	.word	0x00020390


	//   ....[2]....
        /*0084*/ 	.word	0x000203b0


	//   ....[3]....
        /*0088*/ 	.word	0x000203d0


	//   ....[4]....
        /*008c*/ 	.word	0x00020400


	//   ....[5]....
        /*0090*/ 	.word	0x00020a30


	//   ....[6]....
        /*0094*/ 	.word	0x00020a50


	//   ....[7]....
        /*0098*/ 	.word	0x00020a70


	//   ....[8]....
        /*009c*/ 	.word	0x00020a90


	//   ....[9]....
        /*00a0*/ 	.word	0x00020ab0


	//   ....[10]....
        /*00a4*/ 	.word	0x00021da0


	//   ....[11]....
        /*00a8*/ 	.word	0x00021e40


	//   ....[12]....
        /*00ac*/ 	.word	0x00021eb0


	//   ....[13]....
        /*00b0*/ 	.word	0x00021f20


	//   ....[14]....
        /*00b4*/ 	.word	0x00021fa0


	//   ....[15]....
        /*00b8*/ 	.word	0x00022620


	//   ....[16]....
        /*00bc*/ 	.word	0x00022690


	//   ....[17]....
        /*00c0*/ 	.word	0x00022700


	//   ....[18]....
        /*00c4*/ 	.word	0x00022770


	//   ....[19]....
        /*00c8*/ 	.word	0x000227e0


	//----- nvinfo : EIATTR_VRC_CTA_INIT_COUNT
	.align		4
.L_1140:
        /*00cc*/ 	.byte	0x02, 0x4a
	.zero		1
	.zero		1


	//----- nvinfo : EIATTR_EXIT_INSTR_OFFSETS
	.align		4
        /*00d0*/ 	.byte	0x04, 0x1c
        /*00d2*/ 	.short	(.L_1142 - .L_1141)


	//   ....[0]....
.L_1141:
        /*00d4*/ 	.word	0x00000430


	//   ....[1]....
        /*00d8*/ 	.word	0x00021d30


	//----- nvinfo : EIATTR_INDIRECT_BRANCH_TARGETS
	.align		4
.L_1142:
        /*00dc*/ 	.byte	0x04, 0x34
        /*00de*/ 	.short	(.L_1144 - .L_1143)


	//   ....[0]....
.L_1143:
        /*00e0*/ 	.word	.L_x_54172@srel
        /*00e4*/ 	.short	0x0
        /*00e6*/ 	.short	0x0
        /*00e8*/ 	.word	0x3
        /*00ec*/ 	.word	.L_x_54173@srel
        /*00f0*/ 	.word	.L_x_54174@srel
        /*00f4*/ 	.word	.L_x_54175@srel


	//----- nvinfo : EIATTR_MAX_THREADS
	.align		4
.L_1144:
        /*00f8*/ 	.byte	0x04, 0x05
        /*00fa*/ 	.short	(.L_1146 - .L_1145)
.L_1145:
        /*00fc*/ 	.word	0x00000080
        /*0100*/ 	.word	0x00000001
        /*0104*/ 	.word	0x00000001


	//----- nvinfo : EIATTR_CRS_STACK_SIZE
	.align		4
.L_1146:
        /*0108*/ 	.byte	0x04, 0x1e
        /*010a*/ 	.short	(.L_1148 - .L_1147)
.L_1147:
        /*010c*/ 	.word	0x00000000


	//----- nvinfo : EIATTR_CBANK_PARAM_SIZE
	.align		4
.L_1148:
        /*0110*/ 	.byte	0x03, 0x19
        /*0112*/ 	.short	0x00e8


	//----- nvinfo : EIATTR_PARAM_CBANK
	.align		4
        /*0114*/ 	.byte	0x04, 0x0a
        /*0116*/ 	.short	(.L_1150 - .L_1149)
	.align		4
.L_1149:
        /*0118*/ 	.word	index@(.nv.constant0._ZN10layer_norm13ln_fwd_kernelINS_13Kernel_traitsI13__nv_bfloat16S2_S2_S2_fjLj1536ELj1ELj4ELj1ELj16ENS_18Kernel_traits_baseILj1536ES2_S2_S2_S2_fjLj128EEEEELb1ELb0ELb0ELb1EEEvNS_9FwdParamsE)
        /*011c*/ 	.short	0x0380
        /*011e*/ 	.short	0x00e8


	//----- nvinfo : EIATTR_SW_WAR
	.align		4
.L_1150:
        /*0120*/ 	.byte	0x04, 0x36
        /*0122*/ 	.short	(.L_1152 - .L_1151)
.L_1151:
        /*0124*/ 	.word	0x00000008
.L_1152:


//--------------------- .nv.info._ZN10layer_norm13ln_fwd_kernelINS_13Kernel_traitsI13__nv_bfloat16S2_S2_S2_fjLj1536ELj1ELj4ELj1ELj16ENS_18Kernel_traits_baseILj1536ES2_S2_S2_S2_fjLj128EEEEELb1ELb0ELb1ELb0EEEvNS_9FwdParamsE --------------------------
	.section	.nv.info._ZN10layer_norm13ln_fwd_kernelINS_13Kernel_traitsI13__nv_bfloat16S2_S2_S2_fjLj1536ELj1ELj4ELj1ELj16ENS_18Kernel_traits_baseILj1536ES2_S2_S2_S2_fjLj128EEEEELb1ELb0ELb1ELb0EEEvNS_9FwdParamsE,"",@"SHT_CUDA_INFO"
	.sectionflags	@""
	.align	4


	//----- nvinfo : EIATTR_CUDA_API_VERSION
	.align		4
        /*0000*/ 	.byte	0x04, 0x37
        /*0002*/ 	.short	(.L_1154 - .L_1153)
.L_1153:
        /*0004*/ 	.word	0x00000082


	//----- nvinfo : EIATTR_KPARAM_INFO
	.align		4
.L_1154:
        /*0008*/ 	.byte	0x04, 0x17
        /*000a*/ 	.short	(.L_1156 - .L_1155)
.L_1155:
        /*000c*/ 	.word	0x00000000
        /*0010*/ 	.short	0x0000
        /*0012*/ 	.short	0x0000
        /*0014*/ 	.byte	0x00, 0xf0, 0xa1, 0x03


	//----- nvinfo : EIATTR_SPARSE_MMA_MASK
	.align		4
.L_1156:
        /*0018*/ 	.byte	0x03, 0x50
        /*001a*/ 	.short	0x0000


	//----- nvinfo : EIATTR_MAXREG_COUNT
	.align		4
        /*001c*/ 	.byte	0x03, 0x1b
        /*001e*/ 	.short	0x00ff


	//----- nvinfo : EIATTR_MERCURY_ISA_VERSION
	.align		4
        /*0020*/ 	.byte	0x03, 0x5f
        /*0022*/ 	.short	0x0101


	//----- nvinfo : EIATTR_COOP_GROUP_MASK_REGIDS
	.align		4
        /*0024*/ 	.byte	0x04, 0x29
        /*0026*/ 	.short	(.L_1158 - .L_1157)


	//   ....[0]....
.L_1157:
        /*0028*/ 	.word	0xffffffff


	//   ....[1]....
        /*002c*/ 	.word	0xffffffff


	//   ....[2]....
        /*0030*/ 	.word	0xffffffff


	//   ....[3]....
        /*0034*/ 	.word	0xffffffff


	//   ....[4]....
        /*0038*/ 	.word	0xffffffff


	//   ....[5]....
        /*003c*/ 	.word	0xffffffff


	//   ....[6]....
        /*0040*/ 	.word	0xffffffff


	//   ....[7]....
        /*0044*/ 	.word	0xffffffff


	//   ....[8]....
        /*0048*/ 	.word	0xffffffff


	//   ....[9]....
        /*004c*/ 	.word	0xffffffff


	//   ....[10]....
        /*0050*/ 	.word	0x050000bb


	//   ....[11]....
        /*0054*/ 	.word	0x050000bb


	//   ....[12]....
        /*0058*/ 	.word	0x050000bb


	//   ....[13]....
        /*005c*/ 	.word	0x050000bb


	//   ....[14]....
        /*0060*/ 	.word	0x050000bb


	//   ....[15]....
        /*0064*/ 	.word	0x050000bb


	//   ....[16]....
        /*0068*/ 	.word	0x050000bb


	//   ....[17]....
        /*006c*/ 	.word	0x050000bb


	//   ....[18]....
        /*0070*/ 	.word	0x050000bb


	//   ....[19]....
        /*0074*/ 	.word	0x050000bb


	//----- nvinfo : EIATTR_COOP_GROUP_INSTR_OFFSETS
	.align		4
.L_1158:
        /*0078*/ 	.byte	0x04, 0x28
        /*007a*/ 	.short	(.L_1160 - .L_1159)


	//   ....[0]....
.L_1159:
        /*007c*/ 	.word	0x0002b040


	//   ....[1]....
        /*0080*/ 	.word	0x0002b070


	//   ....[2]....
        /*0084*/ 	.word	0x0002b090


	//   ....[3]....
        /*0088*/ 	.word	0x0002b0b0


	//   ....[4]....
        /*008c*/ 	.word	0x0002b0d0


	//   ....[5]....
        /*0090*/ 	.word	0x0002b710


	//   ....[6]....
        /*0094*/ 	.word	0x0002b730


	//   ....[7]....
        /*0098*/ 	.word	0x0002b750


	//   ....[8]....
        /*009c*/ 	.word	0x0002b770


	//   ....[9]....
        /*00a0*/ 	.word	0x0002b790


	//   ....[10]....
        /*00a4*/ 	.word	0x0002cd20


	//   ....[11]....
        /*00a8*/ 	.word	0x0002cdd0


	//   ....[12]....
        /*00ac*/ 	.word	0x0002ce40


	//   ....[13]....
        /*00b0*/ 	.word	0x0002ceb0


	//   ....[14]....
        /*00b4*/ 	.word	0x0002cf20


	//   ....[15]....
        /*00b8*/ 	.word	0x0002d5b0


	//   ....[16]....
        /*00bc*/ 	.word	0x0002d620


	//   ....[17]....
        /*00c0*/ 	.word	0x0002d690


	//   ....[18]....
        /*00c4*/ 	.word	0x0002d700


	//   ....[19]....
        /*00c8*/ 	.word	0x0002d770


	//----- nvinfo : EIATTR_VRC_CTA_INIT_COUNT
	.align		4
.L_1160:
        /*00cc*/ 	.byte	0x02, 0x4a
	.zero		1
	.zero		1


	//----- nvinfo : EIATTR_EXIT_INSTR_OFFSETS
	.align		4
        /*00d0*/ 	.byte	0x04, 0x1c
        /*00d2*/ 	.short	(.L_1162 - .L_1161)


	//   ....[0]....
.L_1161:
        /*00d4*/ 	.word	0x00000990


	//   ....[1]....
        /*00d8*/ 	.word	0x0002ccb0


	//----- nvinfo : EIATTR_MAX_THREADS
	.align		4
.L_1162:
        /*00dc*/ 	.byte	0x04, 0x05
        /*00de*/ 	.short	(.L_1164 - .L_1163)
.L_1163:
        /*00e0*/ 	.word	0x00000080
        /*00e4*/ 	.word	0x00000001
        /*00e8*/ 	.word	0x00000001


	//----- nvinfo : EIATTR_CRS_STACK_SIZE
	.align		4
.L_1164:
        /*00ec*/ 	.byte	0x04, 0x1e
        /*00ee*/ 	.short	(.L_1166 - .L_1165)
.L_1165:
        /*00f0*/ 	.word	0x00000000


	//----- nvinfo : EIATTR_CBANK_PARAM_SIZE
	.align		4
.L_1166:
        /*00f4*/ 	.byte	0x03, 0x19
        /*00f6*/ 	.short	0x00e8


	//----- nvinfo : EIATTR_PARAM_CBANK
	.align		4
        /*00f8*/ 	.byte	0x04, 0x0a
        /*00fa*/ 	.short	(.L_1168 - .L_1167)
	.align		4
.L_1167:
        /*00fc*/ 	.word	index@(.nv.constant0._ZN10layer_norm13ln_fwd_kernelINS_13Kernel_traitsI13__nv_bfloat16S2_S2_S2_fjLj1536ELj1ELj4ELj1ELj16ENS_18Kernel_traits_baseILj1536ES2_S2_S2_S2_fjLj128EEEEELb1ELb0ELb1ELb0EEEvNS_9FwdParamsE)
        /*0100*/ 	.short	0x0380
        /*0102*/ 	.short	0x00e8


	//----- nvinfo : EIATTR_SW_WAR
	.align		4
.L_1168:
        /*0104*/ 	.byte	0x04, 0x36
        /*0106*/ 	.short	(.L_1170 - .L_1169)
.L_1169:
        /*0108*/ 	.word	0x00000008
.L_1170:


//--------------------- .nv.info._ZN10layer_norm13ln_fwd_kernelINS_13Kernel_traitsI13__nv_bfloat16S2_S2_S2_fjLj1536ELj1ELj4ELj1ELj16ENS_18Kernel_traits_baseILj1536ES2_S2_S2_S2_fjLj128EEEEELb1ELb0ELb1ELb1EEEvNS_9FwdParamsE --------------------------
	.section	.nv.info._ZN10layer_norm13ln_fwd_kernelINS_13Kernel_traitsI13__nv_bfloat16S2_S2_S2_fjLj1536ELj1ELj4ELj1ELj16ENS_18Kernel_traits_baseILj1536ES2_S2_S2_S2_fjLj128EEEEELb1ELb0ELb1ELb1EEEvNS_9FwdParamsE,"",@"SHT_CUDA_INFO"
	.sectionflags	@""
	.align	4


	//----- nvinfo : EIATTR_CUDA_API_VERSION
	.align		4
        /*0000*/ 	.byte	0x04, 0x37
        /*0002*/ 	.short	(.L_1172 - .L_1171)
.L_1171:
        /*0004*/ 	.word	0x00000082


	//----- nvinfo : EIATTR_KPARAM_INFO
	.align		4
.L_1172:
        /*0008*/ 	.byte	0x04, 0x17
        /*000a*/ 	.short	(.L_1174 - .L_1173)
.L_1173:
        /*000c*/ 	.word	0x00000000
        /*0010*/ 	.short	0x0000
        /*0012*/ 	.short	0x0000
        /*0014*/ 	.byte	0x00, 0xf0, 0xa1, 0x03


	//----- nvinfo : EIATTR_SPARSE_MMA_MASK
	.align		4
.L_1174:
        /*0018*/ 	.byte	0x03, 0x50
        /*001a*/ 	.short	0x0000


	//----- nvinfo : EIATTR_MAXREG_COUNT
	.align		4
        /*001c*/ 	.byte	0x03, 0x1b
        /*001e*/ 	.short	0x00ff


	//----- nvinfo : EIATTR_MERCURY_ISA_VERSION
	.align		4
        /*0020*/ 	.byte	0x03, 0x5f
        /*0022*/ 	.short	0x0101


	//----- nvinfo : EIATTR_COOP_GROUP_MASK_REGIDS
	.align		4
        /*0024*/ 	.byte	0x04, 0x29
        /*0026*/ 	.short	(.L_1176 - .L_1175)


	//   ....[0]....
.L_1175:
        /*0028*/ 	.word	0xffffffff


	//   ....[1]....
        /*002c*/ 	.word	0xffffffff


	//   ....[2]....
        /*0030*/ 	.word	0xffffffff


	//   ....[3]....
        /*0034*/ 	.word	0xffffffff


	//   ....[4]....
        /*0038*/ 	.word	0xffffffff


	//   ....[5]....
        /*003c*/ 	.word	0xffffffff


	//   ....[6]....
        /*0040*/ 	.word	0xffffffff


	//   ....[7]....
        /*0044*/ 	.word	0xffffffff


	//   ....[8]....
        /*0048*/ 	.word	0xffffffff


	//   ....[9]....
        /*004c*/ 	.word	0xffffffff


	//   ....[10]....
        /*0050*/ 	.word	0x05000076


	//   ....[11]....
        /*0054*/ 	.word	0x05000076


	//   ....[12]....
        /*0058*/ 	.word	0x05000076


	//   ....[13]....
        /*005c*/ 	.word	0x05000076


	//   ....[14]....
        /*0060*/ 	.word	0x05000076


	//   ....[15]....
        /*0064*/ 	.word	0x05000076


	//   ....[16]....
        /*0068*/ 	.word	0x05000076


	//   ....[17]....
        /*006c*/ 	.word	0x05000076


	//   ....[18]....
        /*0070*/ 	.word	0x05000076


	//   ....[19]....
        /*0074*/ 	.word	0x05000076


	//----- nvinfo : EIATTR_COOP_GROUP_INSTR_OFFSETS
	.align		4
.L_1176:
        /*0078*/ 	.byte	0x04, 0x28
        /*007a*/ 	.short	(.L_1178 - .L_1177)


	//   ....[0]....
.L_1177:
        /*007c*/ 	.word	0x00023af0


	//   ....[1]....
        /*0080*/ 	.word	0x00023b20


	//   ....[2]....
        /*0084*/ 	.word	0x00023b40


	//   ....[3]....
        /*0088*/ 	.word	0x00023b60


	//   ....[4]....
        /*008c*/ 	.word	0x00023b80


	//   ....[5]....
        /*0090*/ 	.word	0x000241b0


	//   ....[6]....
        /*0094*/ 	.word	0x000241d0


	//   ....[7]....
        /*0098*/ 	.word	0x000241f0


	//   ....[8]....
        /*009c*/ 	.word	0x00024210


	//   ....[9]....
        /*00a0*/ 	.word	0x00024230


	//   ....[10]....
        /*00a4*/ 	.word	0x00025610


	//   ....[11]....
        /*00a8*/ 	.word	0x000256c0


	//   ....[12]....
        /*00ac*/ 	.word	0x00025730


	//   ....[13]....
        /*00b0*/ 	.word	0x000257a0


	//   ....[14]....
        /*00b4*/ 	.word	0x00025810


	//   ....[15]....
        /*00b8*/ 	.word	0x00025e90


	//   ....[16]....
        /*00bc*/ 	.word	0x00025f00


	//   ....[17]....
        /*00c0*/ 	.word	0x00025f70


	//   ....[18]....
        /*00c4*/ 	.word	0x00025fe0


	//   ....[19]....
        /*00c8*/ 	.word	0x00026050


	//----- nvinfo : EIATTR_VRC_CTA_INIT_COUNT
	.align		4
.L_1178:
        /*00cc*/ 	.byte	0x02, 0x4a
	.zero		1
	.zero		1


	//----- nvinfo : EIATTR_EXIT_INSTR_OFFSETS
	.align		4
        /*00d0*/ 	.byte	0x04, 0x1c
        /*00d2*/ 	.short	(.L_1180 - .L_1179)


	//   ....[0]....
.L_1179:
        /*00d4*/ 	.word	0x00000430


	//   ....[1]....
        /*00d8*/ 	.word	0x000255a0


	//----- nvinfo : EIATTR_MAX_THREADS
	.align		4
.L_1180:
        /*00dc*/ 	.byte	0x04, 0x05
        /*00de*/ 	.short	(.L_1182 - .L_1181)
.L_1181:
        /*00e0*/ 	.word	0x00000080
        /*00e4*/ 	.word	0x00000001
        /*00e8*/ 	.word	0x00000001


	//----- nvinfo : EIATTR_CRS_STACK_SIZE
	.align		4
.L_1182:
        /*00ec*/ 	.byte	0x04, 0x1e
        /*00ee*/ 	.short	(.L_1184 - .L_1183)
.L_1183:
        /*00f0*/ 	.word	0x00000000


	//----- nvinfo : EIATTR_CBANK_PARAM_SIZE
	.align		4
.L_1184:
        /*00f4*/ 	.byte	0x03, 0x19
        /*00f6*/ 	.short	0x00e8


	//----- nvinfo : EIATTR_PARAM_CBANK
	.align		4
        /*00f8*/ 	.byte	0x04, 0x0a
        /*00fa*/ 	.short	(.L_1186 - .L_1185)
	.align		4
.L_1185:
        /*00fc*/ 	.word	index@(.nv.constant0._ZN10layer_norm13ln_fwd_kernelINS_13Kernel_traitsI13__nv_bfloat16S2_S2_S2_fjLj1536ELj1ELj4ELj1ELj16ENS_18Kernel_traits_baseILj1536ES2_S2_S2_S2_fjLj128EEEEELb1ELb0ELb1ELb1EEEvNS_9FwdParamsE)
        /*0100*/ 	.short	0x0380
        /*0102*/ 	.short	0x00e8


	//----- nvinfo : EIATTR_SW_WAR
	.align		4
.L_1186:
        /*0104*/ 	.byte	0x04, 0x36
        /*0106*/ 	.short	(.L_1188 - .L_1187)
.L_1187:
        /*0108*/ 	.word	0x00000008
.L_1188:


//--------------------- .nv.info._ZN10layer_norm13ln_fwd_kernelINS_13Kernel_traitsI13__nv_bfloat16S2_S2_S2_fjLj1536ELj1ELj4ELj1ELj16ENS_18Kernel_traits_baseILj1536ES2_S2_S2_S2_fjLj128EEEEELb1ELb1ELb0ELb0EEEvNS_9FwdParamsE --------------------------
	.section	.nv.info._ZN10layer_norm13ln_fwd_kernelINS_13Kernel_traitsI13__nv_bfloat16S2_S2_S2_fjLj1536ELj1ELj4ELj1ELj16ENS_18Kernel_traits_baseILj1536ES2_S2_S2_S2_fjLj128EEEEELb1ELb1ELb0ELb0EEEvNS_9FwdParamsE,"",@"SHT_CUDA_INFO"
	.sectionflags	@""
	.align	4


	//----- nvinfo : EIATTR_CUDA_API_VERSION
	.align		4
        /*0000*/ 	.byte	0x04, 0x37
        /*0002*/ 	.short	(.L_1190 - .L_1189)
.L_1189:
        /*0004*/ 	.word	0x00000082


	//----- nvinfo : EIATTR_KPARAM_INFO
	.align		4
.L_1190:
        /*0008*/ 	.byte	0x04, 0x17
        /*000a*/ 	.short	(.L_1192 - .L_1191)
.L_1191:
        /*000c*/ 	.word	0x00000000
        /*0010*/ 	.short	0x0000
        /*0012*/ 	.short	0x0000
        /*0014*/ 	.byte	0x00, 0xf0, 0xa1, 0x03


	//----- nvinfo : EIATTR_SPARSE_MMA_MASK
	.align		4
.L_1192:
        /*0018*/ 	.byte	0x03, 0x50
        /*001a*/ 	.short	0x0000


	//----- nvinfo : EIATTR_MAXREG_COUNT
	.align		4
        /*001c*/ 	.byte	0x03, 0x1b
        /*001e*/ 	.short	0x00ff


	//----- nvinfo : EIATTR_MERCURY_ISA_VERSION
	.align		4
        /*0020*/ 	.byte	0x03, 0x5f
        /*0022*/ 	.short	0x0101


	//----- nvinfo : EIATTR_COOP_GROUP_MASK_REGIDS
	.align		4
        /*0024*/ 	.byte	0x04, 0x29
        /*0026*/ 	.short	(.L_1194 - .L_1193)


	//   ....[0]....
.L_1193:
        /*0028*/ 	.word	0xffffffff


	//   ....[1]....
        /*002c*/ 	.word	0xffffffff


	//   ....[2]....
        /*0030*/ 	.word	0xffffffff


	//   ....[3]....
        /*0034*/ 	.word	0xffffffff


	//   ....[4]....
        /*0038*/ 	.word	0xffffffff


	//   ....[5]....
        /*003c*/ 	.word	0xffffffff


	//   ....[6]....
        /*0040*/ 	.word	0xffffffff


	//   ....[7]....
        /*0044*/ 	.word	0xffffffff


	//   ....[8]....
        /*0048*/ 	.word	0xffffffff


	//   ....[9]....
        /*004c*/ 	.word	0xffffffff


	//   ....[10]....
        /*0050*/ 	.word	0x050000d5


	//   ....[11]....
        /*0054*/ 	.word	0x050000d5


	//   ....[12]....
        /*0058*/ 	.word	0x050000d5


	//   ....[13]....
        /*005c*/ 	.word	0x050000d5


	//   ....[14]....
        /*0060*/ 	.word	0x050000d5


	//   ....[15]....
        /*0064*/ 	.word	0x050000d5


	//   ....[16]....
        /*0068*/ 	.word	0x050000d5


	//   ....[17]....
        /*006c*/ 	.word	0x050000d5


	//   ....[18]....
        /*0070*/ 	.word	0x050000d5


	//   ....[19]....
        /*0074*/ 	.word	0x050000d5


	//----- nvinfo : EIATTR_COOP_GROUP_INSTR_OFFSETS
	.align		4
.L_1194:
        /*0078*/ 	.byte	0x04, 0x28
        /*007a*/ 	.short	(.L_1196 - .L_1195)


	//   ....[0]....
.L_1195:
        /*007c*/ 	.word	0x00021e50


	//   ....[1]....
        /*0080*/ 	.word	0x00021e90


	//   ....[2]....
        /*0084*/ 	.word	0x00021eb0


	//   ....[3]....
        /*0088*/ 	.word	0x00021ed0


	//   ....[4]....
        /*008c*/ 	.word	0x00021ef0


	//   ....[5]....
        /*0090*/ 	.word	0x00022530


	//   ....[6]....
        /*0094*/ 	.word	0x00022550


	//   ....[7]....
        /*0098*/ 	.word	0x00022570


	//   ....[8]....
        /*009c*/ 	.word	0x00022590


	//   ....[9]....
        /*00a0*/ 	.word	0x000225b0


	//   ....[10]....
        /*00a4*/ 	.word	0x00023b40


	//   ....[11]....
        /*00a8*/ 	.word	0x00023bf0


	//   ....[12]....
        /*00ac*/ 	.word	0x00023c60


	//   ....[13]....
        /*00b0*/ 	.word	0x00023cd0


	//   ....[14]....
        /*00b4*/ 	.word	0x00023d40


	//   ....[15]....
        /*00b8*/ 	.word	0x000243e0


	//   ....[16]....
        /*00bc*/ 	.word	0x00024450


	//   ....[17]....
        /*00c0*/ 	.word	0x000244c0


	//   ....[18]....
        /*00c4*/ 	.word	0x00024530


	//   ....[19]....
        /*00c8*/ 	.word	0x000245a0


	//----- nvinfo : EIATTR_VRC_CTA_INIT_COUNT
	.align		4
.L_1196:
        /*00cc*/ 	.byte	0x02, 0x4a
	.zero		1
	.zero		1


	//----- nvinfo : EIATTR_EXIT_INSTR_OFFSETS
	.align		4
        /*00d0*/ 	.byte	0x04, 0x1c
        /*00d2*/ 	.short	(.L_1198 - .L_1197)


	//   ....[0]....
.L_1197:
        /*00d4*/ 	.word	0x00000c00


	//   ....[1]....
        /*00d8*/ 	.word	0x00023ad0


	//----- nvinfo : EIATTR_INDIRECT_BRANCH_TARGETS
	.align		4
.L_1198:
        /*00dc*/ 	.byte	0x04, 0x34
        /*00de*/ 	.short	(.L_1200 - .L_1199)


	//   ....[0]....
.L_1199:
        /*00e0*/ 	.word	.L_x_54176@srel
        /*00e4*/ 	.short	0x0
        /*00e6*/ 	.short	0x0
        /*00e8*/ 	.word	0x3
        /*00ec*/ 	.word	.L_x_54177@srel
        /*00f0*/ 	.word	.L_x_54178@srel
        /*00f4*/ 	.word	.L_x_54179@srel


	//----- nvinfo : EIATTR_MAX_THREADS
	.align		4
.L_1200:
        /*00f8*/ 	.byte	0x04, 0x05
        /*00fa*/ 	.short	(.L_1202 - .L_1201)
.L_1201:
        /*00fc*/ 	.word	0x00000080
        /*0100*/ 	.word	0x00000001
        /*0104*/ 	.word	0x00000001


	//----- nvinfo : EIATTR_CRS_STACK_SIZE
	.align		4
.L_1202:
        /*0108*/ 	.byte	0x04, 0x1e
        /*010a*/ 	.short	(.L_1204 - .L_1203)
.L_1203:
        /*010c*/ 	.word	0x00000000


	//----- nvinfo : EIATTR_CBANK_PARAM_SIZE
	.align		4
.L_1204:
        /*0110*/ 	.byte	0x03, 0x19
        /*0112*/ 	.short	0x00e8


	//----- nvinfo : EIATTR_PARAM_CBANK
	.align		4
        /*0114*/ 	.byte	0x04, 0x0a
        /*0116*/ 	.short	(.L_1206 - .L_1205)
	.align		4
.L_1205:
        /*0118*/ 	.word	index@(.nv.constant0._ZN10layer_norm13ln_fwd_kernelINS_13Kernel_traitsI13__nv_bfloat16S2_S2_S2_fjLj1536ELj1ELj4ELj1ELj16ENS_18Kernel_traits_baseILj1536ES2_S2_S2_S2_fjLj128EEEEELb1ELb1ELb0ELb0EEEvNS_9FwdParamsE)
        /*011c*/ 	.short	0x0380
        /*011e*/ 	.short	0x00e8


	//----- nvinfo : EIATTR_SW_WAR
	.align		4
.L_1206:
        /*0120*/ 	.byte	0x04, 0x36
        /*0122*/ 	.short	(.L_1208 - .L_1207)
.L_1207:
        /*0124*/ 	.word	0x00000008
.L_1208:


//--------------------- .nv.info._ZN10layer_norm13ln_fwd_kernelINS_13Kernel_traitsI13__nv_bfloat16S2_S2_S2_fjLj1536ELj1ELj4ELj1ELj16ENS_18Kernel_traits_baseILj1536ES2_S2_S2_S2_fjLj128EEEEELb1ELb1ELb0ELb1EEEvNS_9FwdParamsE --------------------------
	.section	.nv.info._ZN10layer_norm13ln_fwd_kernelINS_13Kernel_traitsI13__nv_bfloat16S2_S2_S2_fjLj1536ELj1ELj4ELj1ELj16ENS_18Kernel_traits_baseILj1536ES2_S2_S2_S2_fjLj128EEEEELb1ELb1ELb0ELb1EEEvNS_9FwdParamsE,"",@"SHT_CUDA_INFO"
	.sectionflags	@""
	.align	4


	//----- nvinfo : EIATTR_CUDA_API_VERSION
	.align		4
        /*0000*/ 	.byte	0x04, 0x37
        /*0002*/ 	.short	(.L_1210 - .L_1209)
.L_1209:
        /*0004*/ 	.word	0x00000082


	//----- nvinfo : EIATTR_KPARAM_INFO
	.align		4
.L_1210:
        /*0008*/ 	.byte	0x04, 0x17
        /*000a*/ 	.short	(.L_1212 - .L_1211)
.L_1211:
        /*000c*/ 	.word	0x00000000
        /*0010*/ 	.short	0x0000
        /*0012*/ 	.short	0x0000
        /*0014*/ 	.byte	0x00, 0xf0, 0xa1, 0x03


	//----- nvinfo : EIATTR_SPARSE_MMA_MASK
	.align		4
.L_1212:
        /*0018*/ 	.byte	0x03, 0x50
        /*001a*/ 	.short	0x0000


	//----- nvinfo : EIATTR_MAXREG_COUNT
	.align		4
        /*001c*/ 	.byte	0x03, 0x1b
        /*001e*/ 	.short	0x00ff


	//----- nvinfo : EIATTR_MERCURY_ISA_VERSION
	.align		4
        /*0020*/ 	.byte	0x03, 0x5f
        /*0022*/ 	.short	0x0101


	//----- nvinfo : EIATTR_COOP_GROUP_MASK_REGIDS
	.align		4
        /*0024*/ 	.byte	0x04, 0x29
        /*0026*/ 	.short	(.L_1214 - .L_1213)


	//   ....[0]....
.L_1213:
        /*0028*/ 	.word	0xffffffff


	//   ....[1]....
        /*002c*/ 	.word	0xffffffff


	//   ....[2]....
        /*0030*/ 	.word	0xffffffff


	//   ....[3]....
        /*0034*/ 	.word	0xffffffff


	//   ....[4]....
        /*0038*/ 	.word	0xffffffff


	//   ....[5]....
        /*003c*/ 	.word	0xffffffff


	//   ....[6]....
        /*0040*/ 	.word	0xffffffff


	//   ....[7]....
        /*0044*/ 	.word	0xffffffff


	//   ....[8]....
        /*0048*/ 	.word	0xffffffff


	//   ....[9]....
        /*004c*/ 	.word	0xffffffff


	//   ....[10]....
        /*0050*/ 	.word	0x050000e0


	//   ....[11]....
        /*0054*/ 	.word	0x050000e0


	//   ....[12]....
        /*0058*/ 	.word	0x050000e0


	//   ....[13]....
        /*005c*/ 	.word	0x050000e0


	//   ....[14]....
        /*0060*/ 	.word	0x050000e0


	//   ....[15]....
        /*0064*/ 	.word	0x050000e0


	//   ....[16]....
        /*0068*/ 	.word	0x050000e0


	//   ....[17]....
        /*006c*/ 	.word	0x050000e0


	//   ....[18]....
        /*0070*/ 	.word	0x050000e0


	//   ....[19]....
        /*0074*/ 	.word	0x050000e0


	//----- nvinfo : EIATTR_COOP_GROUP_INSTR_OFFSETS
	.align		4
.L_1214:
        /*0078*/ 	.byte	0x04, 0x28
        /*007a*/ 	.short	(.L_1216 - .L_1215)


	//   ....[0]....
.L_1215:
        /*007c*/ 	.word	0x000213b0


	//   ....[1]....
        /*0080*/ 	.word	0x000213e0


	//   ....[2]....
        /*0084*/ 	.word	0x00021400


	//   ....[3]....
        /*0088*/ 	.word	0x00021420


	//   ....[4]....
        /*008c*/ 	.word	0x00021440


	//   ....[5]....
        /*0090*/ 	.word	0x00021a70


	//   ....[6]....
        /*0094*/ 	.word	0x00021a90


	//   ....[7]....
        /*0098*/ 	.word	0x00021ab0


	//   ....[8]....
        /*009c*/ 	.word	0x00021ad0


	//   ....[9]....
        /*00a0*/ 	.word	0x00021af0


	//   ....[10]....
        /*00a4*/ 	.word	0x00022e00


	//   ....[11]....
        /*00a8*/ 	.word	0x00022eb0


	//   ....[12]....
        /*00ac*/ 	.word	0x00022f20


	//   ....[13]....
        /*00b0*/ 	.word	0x00022f90


	//   ....[14]....
        /*00b4*/ 	.word	0x00023000


	//   ....[15]....
        /*00b8*/ 	.word	0x00023680


	//   ....[16]....
        /*00bc*/ 	.word	0x000236f0


	//   ....[17]....
        /*00c0*/ 	.word	0x00023760


	//   ....[18]....
        /*00c4*/ 	.word	0x000237d0


	//   ....[19]....
        /*00c8*/ 	.word	0x00023840


	//----- nvinfo : EIATTR_VRC_CTA_INIT_COUNT
	.align		4
.L_1216:
        /*00cc*/ 	.byte	0x02, 0x4a
	.zero		1
	.zero		1


	//----- nvinfo : EIATTR_EXIT_INSTR_OFFSETS
	.align		4
        /*00d0*/ 	.byte	0x04, 0x1c
        /*00d2*/ 	.short	(.L_1218 - .L_1217)


	//   ....[0]....
.L_1217:
        /*00d4*/ 	.word	0x00000690


	//   ....[1]....
        /*00d8*/ 	.word	0x00022d90


	//----- nvinfo : EIATTR_INDIRECT_BRANCH_TARGETS
	.align		4
.L_1218:
        /*00dc*/ 	.byte	0x04, 0x34
        /*00de*/ 	.short	(.L_1220 - .L_1219)


	//   ....[0]....
.L_1219:
        /*00e0*/ 	.word	.L_x_54180@srel
        /*00e4*/ 	.short	0x0
        /*00e6*/ 	.short	0x0
        /*00e8*/ 	.word	0x3
        /*00ec*/ 	.word	.L_x_54181@srel
        /*00f0*/ 	.word	.L_x_54182@srel
        /*00f4*/ 	.word	.L_x_54183@srel


	//----- nvinfo : EIATTR_MAX_THREADS
	.align		4
.L_1220:
        /*00f8*/ 	.byte	0x04, 0x05
        /*00fa*/ 	.short	(.L_1222 - .L_1221)
.L_1221:
        /*00fc*/ 	.word	0x00000080
        /*0100*/ 	.word	0x00000001
        /*0104*/ 	.word	0x00000001


	//----- nvinfo : EIATTR_CRS_STACK_SIZE
	.align		4
.L_1222:
        /*0108*/ 	.byte	0x04, 0x1e
        /*010a*/ 	.short	(.L_1224 - .L_1223)
.L_1223:
        /*010c*/ 	.word	0x00000000


	//----- nvinfo : EIATTR_CBANK_PARAM_SIZE
	.align		4
.L_1224:
        /*0110*/ 	.byte	0x03, 0x19
        /*0112*/ 	.short	0x00e8


	//----- nvinfo : EIATTR_PARAM_CBANK
	.align		4
        /*0114*/ 	.byte	0x04, 0x0a
        /*0116*/ 	.short	(.L_1226 - .L_1225)
	.align		4
.L_1225:
        /*0118*/ 	.word	index@(.nv.constant0._ZN10layer_norm13ln_fwd_kernelINS_13Kernel_traitsI13__nv_bfloat16S2_S2_S2_fjLj1536ELj1ELj4ELj1ELj16ENS_18Kernel_traits_baseILj1536ES2_S2_S2_S2_fjLj128EEEEELb1ELb1ELb0ELb1EEEvNS_9FwdParamsE)
        /*011c*/ 	.short	0x0380
        /*011e*/ 	.short	0x00e8


	//----- nvinfo : EIATTR_SW_WAR
	.align		4
.L_1226:
        /*0120*/ 	.byte	0x04, 0x36
        /*0122*/ 	.short	(.L_1228 - .L_1227)
.L_1227:
        /*0124*/ 	.word	0x00000008
.L_1228:


//--------------------- .nv.info._ZN10layer_norm13ln_fwd_kernelINS_13Kernel_traitsI13__nv_bfloat16S2_S2_S2_fjLj1536ELj1ELj4ELj1ELj16ENS_18Kernel_traits_baseILj1536ES2_S2_S2_S2_fjLj128EEEEELb1ELb1ELb1ELb0EEEvNS_9FwdParamsE --------------------------
	.section	.nv.info._ZN10layer_norm13ln_fwd_kernelINS_13Kernel_traitsI13__nv_bfloat16S2_S2_S2_fjLj1536ELj1ELj4ELj1ELj16ENS_18Kernel_traits_baseILj1536ES2_S2_S2_S2_fjLj128EEEEELb1ELb1ELb1ELb0EEEvNS_9FwdParamsE,"",@"SHT_CUDA_INFO"
	.sectionflags	@""
	.align	4


	//----- nvinfo : EIATTR_CUDA_API_VERSION
	.align		4
        /*0000*/ 	.byte	0x04, 0x37
        /*0002*/ 	.short	(.L_1230 - .L_1229)
.L_1229:
        /*0004*/ 	.word	0x00000082


	//----- nvinfo : EIATTR_KPARAM_INFO
	.align		4
.L_1230:
        /*0008*/ 	.byte	0x04, 0x17
        /*000a*/ 	.short	(.L_1232 - .L_1231)
.L_1231:
        /*000c*/ 	.word	0x00000000
        /*0010*/ 	.short	0x0000
        /*0012*/ 	.short	0x0000
        /*0014*/ 	.byte	0x00, 0xf0, 0xa1, 0x03


	//----- nvinfo : EIATTR_SPARSE_MMA_MASK
	.align		4
.L_1232:
        /*0018*/ 	.byte	0x03, 0x50
        /*001a*/ 	.short	0x0000


	//----- nvinfo : EIATTR_MAXREG_COUNT
	.align		4
        /*001c*/ 	.byte	0x03, 0x1b
        /*001e*/ 	.short	0x00ff


	//----- nvinfo : EIATTR_MERCURY_ISA_VERSION
	.align		4
        /*0020*/ 	.byte	0x03, 0x5f
        /*0022*/ 	.short	0x0101


	//----- nvinfo : EIATTR_COOP_GROUP_MASK_REGIDS
	.align		4
        /*0024*/ 	.byte	0x04, 0x29
        /*0026*/ 	.short	(.L_1234 - .L_1233)


	//   ....[0]....
.L_1233:
        /*0028*/ 	.word	0xffffffff


	//   ....[1]....
        /*002c*/ 	.word	0xffffffff


	//   ....[2]....
        /*0030*/ 	.word	0xffffffff


	//   ....[3]....
        /*0034*/ 	.word	0xffffffff


	//   ....[4]....
        /*0038*/ 	.word	0xffffffff


	//   ....[5]....
        /*003c*/ 	.word	0xffffffff


	//   ....[6]....
        /*0040*/ 	.word	0xffffffff


	//   ....[7]....
        /*0044*/ 	.word	0xffffffff


	//   ....[8]....
        /*0048*/ 	.word	0xffffffff


	//   ....[9]....
        /*004c*/ 	.word	0xffffffff


	//   ....[10]....
        /*0050*/ 	.word	0x050000df


	//   ....[11]....
        /*0054*/ 	.word	0x050000df


	//   ....[12]....
        /*0058*/ 	.word	0x050000df


	//   ....[13]....
        /*005c*/ 	.word	0x050000df


	//   ....[14]....
        /*0060*/ 	.word	0x050000df


	//   ....[15]....
        /*0064*/ 	.word	0x050000df


	//   ....[16]....
        /*0068*/ 	.word	0x050000df


	//   ....[17]....
        /*006c*/ 	.word	0x050000df


	//   ....[18]....
        /*0070*/ 	.word	0x050000df


	//   ....[19]....
        /*0074*/ 	.word	0x050000df


	//----- nvinfo : EIATTR_COOP_GROUP_INSTR_OFFSETS
	.align		4
.L_1234:
        /*0078*/ 	.byte	0x04, 0x28
        /*007a*/ 	.short	(.L_1236 - .L_1235)


	//   ....[0]....
.L_1235:
        /*007c*/ 	.word	0x00025100


	//   ....[1]....
        /*0080*/ 	.word	0x00025140


	//   ....[2]....
        /*0084*/ 	.word	0x00025160


	//   ....[3]....
        /*0088*/ 	.word	0x00025180


	//   ....[4]....
        /*008c*/ 	.word	0x000251a0


	//   ....[5]....
        /*0090*/ 	.word	0x000257e0


	//   ....[6]....
        /*0094*/ 	.word	0x00025800


	//   ....[7]....
        /*0098*/ 	.word	0x00025820


	//   ....[8]....
        /*009c*/ 	.word	0x00025840


	//   ....[9]....
        /*00a0*/ 	.word	0x00025860


	//   ....[10]....
        /*00a4*/ 	.word	0x00026e70


	//   ....[11]....
        /*00a8*/ 	.word	0x00026f20


	//   ....[12]....
        /*00ac*/ 	.word	0x00026f90


	//   ....[13]....
        /*00b0*/ 	.word	0x00027000


	//   ....[14]....
        /*00b4*/ 	.word	0x00027070


	//   ....[15]....
        /*00b8*/ 	.word	0x00027710


	//   ....[16]....
        /*00bc*/ 	.word	0x00027780


	//   ....[17]....
        /*00c0*/ 	.word	0x000277f0


	//   ....[18]....
        /*00c4*/ 	.word	0x00027860


	//   ....[19]....
        /*00c8*/ 	.word	0x000278d0


	//----- nvinfo : EIATTR_VRC_CTA_INIT_COUNT
	.align		4
.L_1236:
        /*00cc*/ 	.byte	0x02, 0x4a
	.zero		1
	.zero		1


	//----- nvinfo : EIATTR_EXIT_INSTR_OFFSETS
	.align		4
        /*00d0*/ 	.byte	0x04, 0x1c
        /*00d2*/ 	.short	(.L_1238 - .L_1237)


	//   ....[0]....
.L_1237:
        /*00d4*/ 	.word	0x00000be0


	//   ....[1]....
        /*00d8*/ 	.word	0x00026e00


	//----- nvinfo : EIATTR_MAX_THREADS
	.align		4
.L_1238:
        /*00dc*/ 	.byte	0x04, 0x05
        /*00de*/ 	.short	(.L_1240 - .L_1239)
.L_1239:
        /*00e0*/ 	.word	0x00000080
        /*00e4*/ 	.word	0x00000001
        /*00e8*/ 	.word	0x00000001


	//----- nvinfo : EIATTR_CRS_STACK_SIZE
	.align		4
.L_1240:
        /*00ec*/ 	.byte	0x04, 0x1e
        /*00ee*/ 	.short	(.L_1242 - .L_1241)
.L_1241:
        /*00f0*/ 	.word	0x00000000


	//----- nvinfo : EIATTR_CBANK_PARAM_SIZE
	.align		4
.L_1242:
        /*00f4*/ 	.byte	0x03, 0x19
        /*00f6*/ 	.short	0x00e8


	//----- nvinfo : EIATTR_PARAM_CBANK
	.align		4
        /*00f8*/ 	.byte	0x04, 0x0a
        /*00fa*/ 	.short	(.L_1244 - .L_1243)
	.align		4
.L_1243:
        /*00fc*/ 	.word	index@(.nv.constant0._ZN10layer_norm13ln_fwd_kernelINS_13Kernel_traitsI13__nv_bfloat16S2_S2_S2_fjLj1536ELj1ELj4ELj1ELj16ENS_18Kernel_traits_baseILj1536ES2_S2_S2_S2_fjLj128EEEEELb1ELb1ELb1ELb0EEEvNS_9FwdParamsE)
        /*0100*/ 	.short	0x0380
        /*0102*/ 	.short	0x00e8


	//----- nvinfo : EIATTR_SW_WAR
	.align		4
.L_1244:
        /*0104*/ 	.byte	0x04, 0x36
        /*0106*/ 	.short	(.L_1246 - .L_1245)
.L_1245:
        /*0108*/ 	.word	0x00000008
.L_1246:


//--------------------- .nv.info._ZN10layer_norm13ln_fwd_kernelINS_13Kernel_traitsI13__nv_bfloat16S2_S2_S2_fjLj1536ELj1ELj4ELj1ELj16ENS_18Kernel_traits_baseILj1536ES2_S2_S2_S2_fjLj128EEEEELb1ELb1ELb1ELb1EEEvNS_9FwdParamsE --------------------------
	.section	.nv.info._ZN10layer_norm13ln_fwd_kernelINS_13Kernel_traitsI13__nv_bfloat16S2_S2_S2_fjLj1536ELj1ELj4ELj1ELj16ENS_18Kernel_traits_baseILj1536ES2_S2_S2_S2_fjLj128EEEEELb1ELb1ELb1ELb1EEEvNS_9FwdParamsE,"",@"SHT_CUDA_INFO"
	.sectionflags	@""
	.align	4


	//----- nvinfo : EIATTR_CUDA_API_VERSION
	.align		4
        /*0000*/ 	.byte	0x04, 0x37
        /*0002*/ 	.short	(.L_1248 - .L_1247)
.L_1247:
        /*0004*/ 	.word	0x00000082


	//----- nvinfo : EIATTR_KPARAM_INFO
	.align		4
.L_1248:
        /*0008*/ 	.byte	0x04, 0x17
        /*000a*/ 	.short	(.L_1250 - .L_1249)
.L_1249:
        /*000c*/ 	.word	0x00000000
        /*0010*/ 	.short	0x0000
        /*0012*/ 	.short	0x0000
        /*0014*/ 	.byte	0x00, 0xf0, 0xa1, 0x03


	//----- nvinfo : EIATTR_SPARSE_MMA_MASK
	.align		4
.L_1250:
        /*0018*/ 	.byte	0x03, 0x50
        /*001a*/ 	.short	0x0000


	//----- nvinfo : EIATTR_MAXREG_COUNT
	.align		4
        /*001c*/ 	.byte	0x03, 0x1b
        /*001e*/ 	.short	0x00ff


	//----- nvinfo : EIATTR_MERCURY_ISA_VERSION
	.align		4
        /*0020*/ 	.byte	0x03, 0x5f
        /*0022*/ 	.short	0x0101


	//----- nvinfo : EIATTR_COOP_GROUP_MASK_REGIDS
	.align		4
        /*0024*/ 	.byte	0x04, 0x29
        /*0026*/ 	.short	(.L_1252 - .L_1251)


	//   ....[0]....
.L_1251:
        /*0028*/ 	.word	0xffffffff


	//   ....[1]....
        /*002c*/ 	.word	0xffffffff


	//   ....[2]....
        /*0030*/ 	.word	0xffffffff


	//   ....[3]....
        /*0034*/ 	.word	0xffffffff


	//   ....[4]....
        /*0038*/ 	.word	0xffffffff


	//   ....[5]....
        /*003c*/ 	.word	0xffffffff


	//   ....[6]....
        /*0040*/ 	.word	0xffffffff


	//   ....[7]....
        /*0044*/ 	.word	0xffffffff


	//   ....[8]....
        /*0048*/ 	.word	0xffffffff


	//   ....[9]....
        /*004c*/ 	.word	0xffffffff


	//   ....[10]....
        /*0050*/ 	.word	0x050000d4


	//   ....[11]....
        /*0054*/ 	.word	0x050000d4


	//   ....[12]....
        /*0058*/ 	.word	0x050000d4


	//   ....[13]....
        /*005c*/ 	.word	0x050000d4


	//   ....[14]....
        /*0060*/ 	.word	0x050000d4


	//   ....[15]....
        /*0064*/ 	.word	0x050000d4


	//   ....[16]....
        /*0068*/ 	.word	0x050000d4


	//   ....[17]....
        /*006c*/ 	.word	0x050000d4


	//   ....[18]....
        /*0070*/ 	.word	0x050000d4


	//   ....[19]....
        /*0074*/ 	.word	0x050000d4


	//----- nvinfo : EIATTR_COOP_GROUP_INSTR_OFFSETS
	.align		4
.L_1252:
        /*0078*/ 	.byte	0x04, 0x28
        /*007a*/ 	.short	(.L_1254 - .L_1253)


	//   ....[0]....
.L_1253:
        /*007c*/ 	.word	0x000243a0


	//   ....[1]....
        /*0080*/ 	.word	0x000243d0


	//   ....[2]....
        /*0084*/ 	.word	0x000243f0


	//   ....[3]....
        /*0088*/ 	.word	0x00024410


	//   ....[4]....
        /*008c*/ 	.word	0x00024430


	//   ....[5]....
        /*0090*/ 	.word	0x00024a60


	//   ....[6]....
        /*0094*/ 	.word	0x00024a80


	//   ....[7]....
        /*0098*/ 	.word	0x00024aa0


	//   ....[8]....
        /*009c*/ 	.word	0x00024ac0


	//   ....[9]....
        /*00a0*/ 	.word	0x00024ae0


	//   ....[10]....
        /*00a4*/ 	.word	0x00025ee0


	//   ....[11]....
        /*00a8*/ 	.word	0x00025f90


	//   ....[12]....
        /*00ac*/ 	.word	0x00026000


	//   ....[13]....
        /*00b0*/ 	.word	0x00026070


	//   ....[14]....
        /*00b4*/ 	.word	0x000260e0


	//   ....[15]....
        /*00b8*/ 	.word	0x00026760


	//   ....[16]....
        /*00bc*/ 	.word	0x000267d0


	//   ....[17]....
        /*00c0*/ 	.word	0x00026840


	//   ....[18]....
        /*00c4*/ 	.word	0x000268b0


	//   ....[19]....
        /*00c8*/ 	.word	0x00026920


	//----- nvinfo : EIATTR_VRC_CTA_INIT_COUNT
	.align		4
.L_1254:
        /*00cc*/ 	.byte	0x02, 0x4a
	.zero		1
	.zero		1


	//----- nvinfo : EIATTR_EXIT_INSTR_OFFSETS
	.align		4
        /*00d0*/ 	.byte	0x04, 0x1c
        /*00d2*/ 	.short	(.L_1256 - .L_1255)


	//   ....[0]....
.L_1255:
        /*00d4*/ 	.word	0x00000690


	//   ....[1]....
        /*00d8*/ 	.word	0x00025e80


	//----- nvinfo : EIATTR_MAX_THREADS
	.align		4
.L_1256:
        /*00dc*/ 	.byte	0x04, 0x05
        /*00de*/ 	.short	(.L_1258 - .L_1257)
.L_1257:
        /*00e0*/ 	.word	0x00000080
        /*00e4*/ 	.word	0x00000001
        /*00e8*/ 	.word	0x00000001


	//----- nvinfo : EIATTR_CRS_STACK_SIZE
	.align		4
.L_1258:
        /*00ec*/ 	.byte	0x04, 0x1e
        /*00ee*/ 	.short	(.L_1260 - .L_1259)
.L_1259:
        /*00f0*/ 	.word	0x00000000


	//----- nvinfo : EIATTR_CBANK_PARAM_SIZE
	.align		4
.L_1260:
        /*00f4*/ 	.byte	0x03, 0x19
        /*00f6*/ 	.short	0x00e8


	//----- nvinfo : EIATTR_PARAM_CBANK
	.align		4
        /*00f8*/ 	.byte	0x04, 0x0a
        /*00fa*/ 	.short	(.L_1262 - .L_1261)
	.align		4
.L_1261:
        /*00fc*/ 	.word	index@(.nv.constant0._ZN10layer_norm13ln_fwd_kernelINS_13Kernel_traitsI13__nv_bfloat16S2_S2_S2_fjLj1536ELj1ELj4ELj1ELj16ENS_18Kernel_traits_baseILj1536ES2_S2_S2_S2_fjLj128EEEEELb1ELb1ELb1ELb1EEEvNS_9FwdParamsE)
        /*0100*/ 	.short	0x0380
        /*0102*/ 	.short	0x00e8


	//----- nvinfo : EIATTR_SW_WAR
	.align		4
.L_1262:
        /*0104*/ 	.byte	0x04, 0x36
        /*0106*/ 	.short	(.L_1264 - .L_1263)
.L_1263:
        /*0108*/ 	.word	0x00000008
.L_1264:


//--------------------- .nv.info._ZN10layer_norm13ln_fwd_kernelINS_13Kernel_traitsI6__halfS2_S2_S2_fjLj1536ELj1ELj4ELj1ELj16ENS_18Kernel_traits_baseILj1536ES2_S2_S2_S2_fjLj128EEEEELb0ELb0ELb0ELb0EEEvNS_9FwdParamsE --------------------------
	.section	.nv.info._ZN10layer_norm13ln_fwd_kernelINS_13Kernel_traitsI6__halfS2_S2_S2_fjLj1536ELj1ELj4ELj1ELj16ENS_18Kernel_traits_baseILj1536ES2_S2_S2_S2_fjLj128EEEEELb0ELb0ELb0ELb0EEEvNS_9FwdParamsE,"",@"SHT_CUDA_INFO"
	.sectionflags	@""
	.align	4


	//----- nvinfo : EIATTR_CUDA_API_VERSION
	.align		4
        /*0000*/ 	.byte	0x04, 0x37
        /*0002*/ 	.short	(.L_1266 - .L_1265)
.L_1265:
        /*0004*/ 	.word	0x00000082


	//----- nvinfo : EIATTR_KPARAM_INFO
	.align		4
.L_1266:
        /*0008*/ 	.byte	0x04, 0x17
        /*000a*/ 	.short	(.L_1268 - .L_1267)
.L_1267:
        /*000c*/ 	.word	0x00000000
        /*0010*/ 	.short	0x0000
        /*0012*/ 	.short	0x0000
        /*0014*/ 	.byte	0x00, 0xf0, 0xa1, 0x03


	//----- nvinfo : EIATTR_SPARSE_MMA_MASK
	.align		4
.L_1268:
        /*0018*/ 	.byte	0x03, 0x50
        /*001a*/ 	.short	0x0000


	//----- nvinfo : EIATTR_MAXREG_COUNT
	.align		4
        /*001c*/ 	.byte	0x03, 0x1b
        /*001e*/ 	.short	0x00ff


	//----- nvinfo : EIATTR_MERCURY_ISA_VERSION
	.align		4
        /*0020*/ 	.byte	0x03, 0x5f
        /*0022*/ 	.short	0x0101


	//----- nvinfo : EIATTR_COOP_GROUP_MASK_REGIDS
	.align		4
        /*0024*/ 	.byte	0x04, 0x29
        /*0026*/ 	.short	(.L_1270 - .L_1269)


	//   ....[0]....
.L_1269:
        /*0028*/ 	.word	0xffffffff


	//   ....[1]....
        /*002c*/ 	.word	0xffffffff


	//   ....[2]....
        /*0030*/ 	.word	0xffffffff


	//   ....[3]....
        /*0034*/ 	.word	0xffffffff


	//   ....[4]....
        /*0038*/ 	.word	0xffffffff


	//   ....[5]....
        /*003c*/ 	.word	0xffffffff


	//   ....[6]....
        /*0040*/ 	.word	0xffffffff


	//   ....[7]....
        /*0044*/ 	.word	0xffffffff


	//   ....[8]....
        /*0048*/ 	.word	0xffffffff


	//   ....[9]....
        /*004c*/ 	.word	0xffffffff


	//   ....[10]....
        /*0050*/ 	.word	0x0500004e


	//   ....[11]....
        /*0054*/ 	.word	0x0500004e


	//   ....[12]....
        /*0058*/ 	.word	0x0500004e


	//   ....[13]....
        /*005c*/ 	.word	0x0500004e


	//   ....[14]....
        /*0060*/ 	.word	0x0500004e


	//   ....[15]....
        /*0064*/ 	.word	0x0500004e


	//   ....[16]....
        /*0068*/ 	.word	0x0500004e


	//   ....[17]....
        /*006c*/ 	.word	0x0500004e


	//   ....[18]....
        /*0070*/ 	.word	0x0500004e


	//   ....[19]....
        /*0074*/ 	.word	0x0500004e


	//----- nvinfo : EIATTR_COOP_GROUP_INSTR_OFFSETS
	.align		4
.L_1270:
        /*0078*/ 	.byte	0x04, 0x28
        /*007a*/ 	.short	(.L_1272 - .L_1271)


	//   ....[0]....
.L_1271:
        /*007c*/ 	.word	0x00002cf0


	//   ....[1]....
        /*0080*/ 	.word	0x00002d20


	//   ....[2]....
        /*0084*/ 	.word	0x00002d40


	//   ....[3]....
        /*0088*/ 	.word	0x00002d60


	//   ....[4]....
        /*008c*/ 	.word	0x00002d90


	//   ....[5]....
        /*0090*/ 	.word	0x000033e0


	//   ....[6]....
        /*0094*/ 	.word	0x00003400


	//   ....[7]....
        /*0098*/ 	.word	0x00003420


	//   ....[8]....
        /*009c*/ 	.word	0x00003440


	//   ....[9]....
        /*00a0*/ 	.word	0x00003460


	//   ....[10]....
        /*00a4*/ 	.word	0x00004960


	//   ....[11]....
        /*00a8*/ 	.word	0x00004a00


	//   ....[12]....
        /*00ac*/ 	.word	0x00004a70


	//   ....[13]....
        /*00b0*/ 	.word	0x00004ae0


	//   ....[14]....
        /*00b4*/ 	.word	0x00004b60


	//   ....[15]....
        /*00b8*/ 	.word	0x00005200


	//   ....[16]....
        /*00bc*/ 	.word	0x00005270


	//   ....[17]....
        /*00c0*/ 	.word	0x000052e0


	//   ....[18]....
        /*00c4*/ 	.word	0x00005350


	//   ....[19]....
        /*00c8*/ 	.word	0x000053c0


	//----- nvinfo : EIATTR_VRC_CTA_INIT_COUNT
	.align		4
.L_1272:
        /*00cc*/ 	.byte	0x02, 0x4a
	.zero		1
	.zero		1


	//----- nvinfo : EIATTR_EXIT_INSTR_OFFSETS
	.align		4
        /*00d0*/ 	.byte	0x04, 0x1c
        /*00d2*/ 	.short	(.L_1274 - .L_1273)


	//   ....[0]....
.L_1273:
        /*00d4*/ 	.word	0x00000760


	//   ....[1]....
        /*00d8*/ 	.word	0x000048f0


	//----- nvinfo : EIATTR_MAX_THREADS
	.align		4
.L_1274:
        /*00dc*/ 	.byte	0x04, 0x05
        /*00de*/ 	.short	(.L_1276 - .L_1275)
.L_1275:
        /*00e0*/ 	.word	0x00000080
        /*00e4*/ 	.word	0x00000001
        /*00e8*/ 	.word	0x00000001


	//----- nvinfo : EIATTR_CRS_STACK_SIZE
	.align		4
.L_1276:
        /*00ec*/ 	.byte	0x04, 0x1e
        /*00ee*/ 	.short	(.L_1278 - .L_1277)
.L_1277:
        /*00f0*/ 	.word	0x00000000


	//----- nvinfo : EIATTR_CBANK_PARAM_SIZE
	.align		4
.L_1278:
        /*00f4*/ 	.byte	0x03, 0x19
        /*00f6*/ 	.short	0x00e8


	//----- nvinfo : EIATTR_PARAM_CBANK
	.align		4
        /*00f8*/ 	.byte	0x04, 0x0a
        /*00fa*/ 	.short	(.L_1280 - .L_1279)
	.align		4
.L_1279:
        /*00fc*/ 	.word	index@(.nv.constant0._ZN10layer_norm13ln_fwd_kernelINS_13Kernel_traitsI6__halfS2_S2_S2_fjLj1536ELj1ELj4ELj1ELj16ENS_18Kernel_traits_baseILj1536ES2_S2_S2_S2_fjLj128EEEEELb0ELb0ELb0ELb0EEEvNS_9FwdParamsE)
        /*0100*/ 	.short	0x0380
        /*0102*/ 	.short	0x00e8


	//----- nvinfo : EIATTR_SW_WAR
	.align		4
.L_1280:
        /*0104*/ 	.byte	0x04, 0x36
        /*0106*/ 	.short	(.L_1282 - .L_1281)
.L_1281:
        /*0108*/ 	.word	0x00000008
.L_1282:


//--------------------- .nv.info._ZN10layer_norm13ln_fwd_kernelINS_13Kernel_traitsI6__halfS2_S2_S2_fjLj1536ELj1ELj4ELj1ELj16ENS_18Kernel_traits_baseILj1536ES2_S2_S2_S2_fjLj128EEEEELb0ELb0ELb0ELb1EEEvNS_9FwdParamsE --------------------------
	.section	.nv.info._ZN10layer_norm13ln_fwd_kernelINS_13Kernel_traitsI6__halfS2_S2_S2_fjLj1536ELj1ELj4ELj1ELj16ENS_18Kernel_traits_baseILj1536ES2_S2_S2_S2_fjLj128EEEEELb0ELb0ELb0ELb1EEEvNS_9FwdParamsE,"",@"SHT_CUDA_INFO"
	.sectionflags	@""
	.align	4


	//----- nvinfo : EIATTR_CUDA_API_VERSION
	.align		4
        /*0000*/ 	.byte	0x04, 0x37
        /*0002*/ 	.short	(.L_1284 - .L_1283)
.L_1283:
        /*0004*/ 	.word	0x00000082


	//----- nvinfo : EIATTR_KPARAM_INFO
	.align		4
.L_1284:
        /*0008*/ 	.byte	0x04, 0x17
        /*000a*/ 	.short	(.L_1286 - .L_1285)
.L_1285:
        /*000c*/ 	.word	0x00000000
        /*0010*/ 	.short	0x0000
        /*0012*/ 	.short	0x0000
        /*0014*/ 	.byte	0x00, 0xf0, 0xa1, 0x03


	//----- nvinfo : EIATTR_SPARSE_MMA_MASK
	.align		4
.L_1286:
        /*0018*/ 	.byte	0x03, 0x50
        /*001a*/ 	.short	0x0000


	//----- nvinfo : EIATTR_MAXREG_COUNT
	.align		4
        /*001c*/ 	.byte	0x03, 0x1b
        /*001e*/ 	.short	0x00ff


	//----- nvinfo : EIATTR_MERCURY_ISA_VERSION
	.align		4
        /*0020*/ 	.byte	0x03, 0x5f
        /*0022*/ 	.short	0x0101


	//----- nvinfo : EIATTR_COOP_GROUP_MASK_REGIDS
	.align		4
        /*0024*/ 	.byte	0x04, 0x29
        /*0026*/ 	.short	(.L_1288 - .L_1287)


	//   ....[0]....
.L_1287:
        /*0028*/ 	.word	0xffffffff


	//   ....[1]....
        /*002c*/ 	.word	0xffffffff


	//   ....[2]....
        /*0030*/ 	.word	0xffffffff


	//   ....[3]....
        /*0034*/ 	.word	0xffffffff


	//   ....[4]....
        /*0038*/ 	.word	0xffffffff


	//   ....[5]....
        /*003c*/ 	.word	0xffffffff


	//   ....[6]....
        /*0040*/ 	.word	0xffffffff


	//   ....[7]....
        /*0044*/ 	.word	0xffffffff


	//   ....[8]....
        /*0048*/ 	.word	0xffffffff


	//   ....[9]....
        /*004c*/ 	.word	0xffffffff


	//   ....[10]....
        /*0050*/ 	.word	0x05000075


	//   ....[11]....
        /*0054*/ 	.word	0x05000075


	//   ....[12]....
        /*0058*/ 	.word	0x05000075


	//   ....[13]....
        /*005c*/ 	.word	0x05000075


	//   ....[14]....
        /*0060*/ 	.word	0x05000075


	//   ....[15]....
        /*0064*/ 	.word	0x05000075


	//   ....[16]....
        /*0068*/ 	.word	0x05000075


	//   ....[17]....
        /*006c*/ 	.word	0x05000075


	//   ....[18]....
        /*0070*/ 	.word	0x05000075


	//   ....[19]....
        /*0074*/ 	.word	0x05000075


	//----- nvinfo : EIATTR_COOP_GROUP_INSTR_OFFSETS
	.align		4
.L_1288:
        /*0078*/ 	.byte	0x04, 0x28
        /*007a*/ 	.short	(.L_1290 - .L_1289)


	//   ....[0]....
.L_1289:
        /*007c*/ 	.word	0x00002590


	//   ....[1]....
        /*0080*/ 	.word	0x000025b0


	//   ....[2]....
        /*0084*/ 	.word	0x000025d0


	//   ....[3]....
        /*0088*/ 	.word	0x00002600


	//   ....[4]....
        /*008c*/ 	.word	0x00002620


	//   ....[5]....
        /*0090*/ 	.word	0x00002c50


	//   ....[6]....
        /*0094*/ 	.word	0x00002c70


	//   ....[7]....
        /*0098*/ 	.word	0x00002c90


	//   ....[8]....
        /*009c*/ 	.word	0x00002cb0


	//   ....[9]....
        /*00a0*/ 	.word	0x00002cd0


	//   ....[10]....
        /*00a4*/ 	.word	0x00003fc0


	//   ....[11]....
        /*00a8*/ 	.word	0x00004060


	//   ....[12]....
        /*00ac*/ 	.word	0x000040d0


	//   ....[13]....
        /*00b0*/ 	.word	0x00004150


	//   ....[14]....
        /*00b4*/ 	.word	0x000041c0


	//   ....[15]....
        /*00b8*/ 	.word	0x00004830


	//   ....[16]....
        /*00bc*/ 	.word	0x000048a0


	//   ....[17]....
        /*00c0*/ 	.word	0x00004910


	//   ....[18]....
        /*00c4*/ 	.word	0x00004980


	//   ....[19]....
        /*00c8*/ 	.word	0x000049f0


	//----- nvinfo : EIATTR_VRC_CTA_INIT_COUNT
	.align		4
.L_1290:
        /*00cc*/ 	.byte	0x02, 0x4a
	.zero		1
	.zero		1


	//----- nvinfo : EIATTR_EXIT_INSTR_OFFSETS
	.align		4
        /*00d0*/ 	.byte	0x04, 0x1c
        /*00d2*/ 	.short	(.L_1292 - .L_1291)


	//   ....[0]....
.L_1291:
        /*00d4*/ 	.word	0x00000360


	//   ....[1]....
        /*00d8*/ 	.word	0x00003f50


	//----- nvinfo : EIATTR_MAX_THREADS
	.align		4
.L_1292:
        /*00dc*/ 	.byte	0x04, 0x05
        /*00de*/ 	.short	(.L_1294 - .L_1293)
.L_1293:
        /*00e0*/ 	.word	0x00000080
        /*00e4*/ 	.word	0x00000001
        /*00e8*/ 	.word	0x00000001


	//----- nvinfo : EIATTR_CRS_STACK_SIZE
	.align		4
.L_1294:
        /*00ec*/ 	.byte	0x04, 0x1e
        /*00ee*/ 	.short	(.L_1296 - .L_1295)
.L_1295:
        /*00f0*/ 	.word	0x00000000


	//----- nvinfo : EIATTR_CBANK_PARAM_SIZE
	.align		4
.L_1296:
        /*00f4*/ 	.byte	0x03, 0x19
        /*00f6*/ 	.short	0x00e8


	//----- nvinfo : EIATTR_PARAM_CBANK
	.align		4
        /*00f8*/ 	.byte	0x04, 0x0a
        /*00fa*/ 	.short	(.L_1298 - .L_1297)
	.align		4
.L_1297:
        /*00fc*/ 	.word	index@(.nv.constant0._ZN10layer_norm13ln_fwd_kernelINS_13Kernel_traitsI6__halfS2_S2_S2_fjLj1536ELj1ELj4ELj1ELj16ENS_18Kernel_traits_baseILj1536ES2_S2_S2_S2_fjLj128EEEEELb0ELb0ELb0ELb1EEEvNS_9FwdParamsE)
        /*0100*/ 	.short	0x0380
        /*0102*/ 	.short	0x00e8


	//----- nvinfo : EIATTR_SW_WAR
	.align		4
.L_1298:
        /*0104*/ 	.byte	0x04, 0x36
        /*0106*/ 	.short	(.L_1300 - .L_1299)
.L_1299:
        /*0108*/ 	.word	0x00000008
.L_1300:


//--------------------- .nv.info._ZN10layer_norm13ln_fwd_kernelINS_13Kernel_traitsI6__halfS2_S2_S2_fjLj1536ELj1ELj4ELj1ELj16ENS_18Kernel_traits_baseILj1536ES2_S2_S2_S2_fjLj128EEEEELb0ELb0ELb1ELb0EEEvNS_9FwdParamsE --------------------------
	.section	.nv.info._ZN10layer_norm13ln_fwd_kernelINS_13Kernel_traitsI6__halfS2_S2_S2_fjLj1536ELj1ELj4ELj1ELj16ENS_18Kernel_traits_baseILj1536ES2_S2_S2_S2_fjLj128EEEEELb0ELb0ELb1ELb0EEEvNS_9FwdParamsE,"",@"SHT_CUDA_INFO"
	.sectionflags	@""
	.align	4


	//----- nvinfo : EIATTR_CUDA_API_VERSION
	.align		4
        /*0000*/ 	.byte	0x04, 0x37
        /*0002*/ 	.short	(.L_1302 - .L_1301)
.L_1301:
        /*0004*/ 	.word	0x00000082


	//----- nvinfo : EIATTR_KPARAM_INFO
	.align		4
.L_1302:
        /*0008*/ 	.byte	0x04, 0x17
        /*000a*/ 	.short	(.L_1304 - .L_1303)
.L_1303:
        /*000c*/ 	.word	0x00000000
        /*0010*/ 	.short	0x0000
        /*0012*/ 	.short	0x0000
        /*0014*/ 	.byte	0x00, 0xf0, 0xa1, 0x03


	//----- nvinfo : EIATTR_SPARSE_MMA_MASK
	.align		4
.L_1304:
        /*0018*/ 	.byte	0x03, 0x50
        /*001a*/ 	.short	0x0000


	//----- nvinfo : EIATTR_MAXREG_COUNT
	.align		4
        /*001c*/ 	.byte	0x03, 0x1b
        /*001e*/ 	.short	0x00ff


	//----- nvinfo : EIATTR_MERCURY_ISA_VERSION
	.align		4
        /*0020*/ 	.byte	0x03, 0x5f
        /*0022*/ 	.short	0x0101


	//----- nvinfo : EIATTR_COOP_GROUP_MASK_REGIDS
	.align		4
        /*0024*/ 	.byte	0x04, 0x29
        /*0026*/ 	.short	(.L_1306 - .L_1305)


	//   ....[0]....
.L_1305:
        /*0028*/ 	.word	0xffffffff


	//   ....[1]....
        /*002c*/ 	.word	0xffffffff


	//   ....[2]....
        /*0030*/ 	.word	0xffffffff


	//   ....[3]....
        /*0034*/ 	.word	0xffffffff


	//   ....[4]....
        /*0038*/ 	.word	0xffffffff


	//   ....[5]....
        /*003c*/ 	.word	0xffffffff


	//   ....[6]....
        /*0040*/ 	.word	0xffffffff


	//   ....[7]....
        /*0044*/ 	.word	0xffffffff


	//   ....[8]....
        /*0048*/ 	.word	0xffffffff


	//   ....[9]....
        /*004c*/ 	.word	0xffffffff


	//   ....[10]....
        /*0050*/ 	.word	0x05000072


	//   ....[11]....
        /*0054*/ 	.word	0x05000072


	//   ....[12]....
        /*0058*/ 	.word	0x05000072


	//   ....[13]....
        /*005c*/ 	.word	0x05000072


	//   ....[14]....
        /*0060*/ 	.word	0x05000072


	//   ....[15]....
        /*0064*/ 	.word	0x05000072


	//   ....[16]....
        /*0068*/ 	.word	0x05000072


	//   ....[17]....
        /*006c*/ 	.word	0x05000072


	//   ....[18]....
        /*0070*/ 	.word	0x05000072


	//   ....[19]....
        /*0074*/ 	.word	0x05000072


	//----- nvinfo : EIATTR_COOP_GROUP_INSTR_OFFSETS
	.align		4
.L_1306:
        /*0078*/ 	.byte	0x04, 0x28
        /*007a*/ 	.short	(.L_1308 - .L_1307)


	//   ....[0]....
.L_1307:
        /*007c*/ 	.word	0x000035d0


	//   ....[1]....
        /*0080*/ 	.word	0x00003610


	//   ....[2]....
        /*0084*/ 	.word	0x00003630


	//   ....[3]....
        /*0088*/ 	.word	0x00003650


	//   ....[4]....
        /*008c*/ 	.word	0x00003670


	//   ....[5]....
        /*0090*/ 	.word	0x00003cb0


	//   ....[6]....
        /*0094*/ 	.word	0x00003cd0


	//   ....[7]....
        /*0098*/ 	.word	0x00003cf0


	//   ....[8]....
        /*009c*/ 	.word	0x00003d10


	//   ....[9]....
        /*00a0*/ 	.word	0x00003d30


	//   ....[10]....
        /*00a4*/ 	.word	0x000052a0


	//   ....[11]....
        /*00a8*/ 	.word	0x00005350


	//   ....[12]....
        /*00ac*/ 	.word	0x000053c0


	//   ....[13]....
        /*00b0*/ 	.word	0x00005430


	//   ....[14]....
        /*00b4*/ 	.word	0x000054a0


	//   ....[15]....
        /*00b8*/ 	.word	0x00005b40


	//   ....[16]....
        /*00bc*/ 	.word	0x00005bb0


	//   ....[17]....
        /*00c0*/ 	.word	0x00005c20


	//   ....[18]....
        /*00c4*/ 	.word	0x00005c90


	//   ....[19]....
        /*00c8*/ 	.word	0x00005d00


	//----- nvinfo : EIATTR_VRC_CTA_INIT_COUNT
	.align		4
.L_1308:
        /*00cc*/ 	.byte	0x02, 0x4a
	.zero		1
	.zero		1


	//----- nvinfo : EIATTR_EXIT_INSTR_OFFSETS
	.align		4
        /*00d0*/ 	.byte	0x04, 0x1c
        /*00d2*/ 	.short	(.L_1310 - .L_1309)


	//   ....[0]....
.L_1309:
        /*00d4*/ 	.word	0x00000790


	//   ....[1]....
        /*00d8*/ 	.word	0x00005230


	//----- nvinfo : EIATTR_MAX_THREADS
	.align		4
.L_1310:
        /*00dc*/ 	.byte	0x04, 0x05
        /*00de*/ 	.short	(.L_1312 - .L_1311)
.L_1311:
        /*00e0*/ 	.word	0x00000080
        /*00e4*/ 	.word	0x00000001
        /*00e8*/ 	.word	0x00000001


	//----- nvinfo : EIATTR_CRS_STACK_SIZE
	.align		4
.L_1312:
        /*00ec*/ 	.byte	0x04, 0x1e
        /*00ee*/ 	.short	(.L_1314 - .L_1313)
.L_1313:
        /*00f0*/ 	.word	0x00000000


	//----- nvinfo : EIATTR_CBANK_PARAM_SIZE
	.align		4
.L_1314:
        /*00f4*/ 	.byte	0x03, 0x19
        /*00f6*/ 	.short	0x00e8


	//----- nvinfo : EIATTR_PARAM_CBANK
	.align		4
        /*00f8*/ 	.byte	0x04, 0x0a
        /*00fa*/ 	.short	(.L_1316 - .L_1315)
	.align		4
.L_1315:
        /*00fc*/ 	.word	index@(.nv.constant0._ZN10layer_norm13ln_fwd_kernelINS_13Kernel_traitsI6__halfS2_S2_S2_fjLj1536ELj1ELj4ELj1ELj16ENS_18Kernel_traits_baseILj1536ES2_S2_S2_S2_fjLj128EEEEELb0ELb0ELb1ELb0EEEvNS_9FwdParamsE)
        /*0100*/ 	.short	0x0380
        /*0102*/ 	.short	0x00e8


	//----- nvinfo : EIATTR_SW_WAR
	.align		4
.L_1316:
        /*0104*/ 	.byte	0x04, 0x36
        /*0106*/ 	.short	(.L_1318 - .L_1317)
.L_1317:
        /*0108*/ 	.word	0x00000008
.L_1318:


//--------------------- .nv.info._ZN10layer_norm13ln_fwd_kernelINS_13Kernel_traitsI6__halfS2_S2_S2_fjLj1536ELj1ELj4ELj1ELj16ENS_18Kernel_traits_baseILj1536ES2_S2_S2_S2_fjLj128EEEEELb0ELb0ELb1ELb1EEEvNS_9FwdParamsE --------------------------
	.section	.nv.info._ZN10layer_norm13ln_fwd_kernelINS_13Kernel_traitsI6__halfS2_S2_S2_fjLj1536ELj1ELj4ELj1ELj16ENS_18Kernel_traits_baseILj1536ES2_S2_S2_S2_fjLj128EEEEELb0ELb0ELb1ELb1EEEvNS_9FwdParamsE,"",@"SHT_CUDA_INFO"
	.sectionflags	@""
	.align	4


	//----- nvinfo : EIATTR_CUDA_API_VERSION
	.align		4
        /*0000*/ 	.byte	0x04, 0x37
        /*0002*/ 	.short	(.L_1320 - .L_1319)
.L_1319:
        /*0004*/ 	.word	0x00000082


	//----- nvinfo : EIATTR_KPARAM_INFO
	.align		4
.L_1320:
        /*0008*/ 	.byte	0x04, 0x17
        /*000a*/ 	.short	(.L_1322 - .L_1321)
.L_1321:
        /*000c*/ 	.word	0x00000000
        /*0010*/ 	.short	0x0000
        /*0012*/ 	.short	0x0000
        /*0014*/ 	.byte	0x00, 0xf0, 0xa1, 0x03


	//----- nvinfo : EIATTR_SPARSE_MMA_MASK
	.align		4
.L_1322:
        /*0018*/ 	.byte	0x03, 0x50
        /*001a*/ 	.short	0x0000


	//----- nvinfo : EIATTR_MAXREG_COUNT
	.align		4
        /*001c*/ 	.byte	0x03, 0x1b
        /*001e*/ 	.short	0x00ff


	//----- nvinfo : EIATTR_MERCURY_ISA_VERSION
	.align		4
        /*0020*/ 	.byte	0x03, 0x5f
        /*0022*/ 	.short	0x0101


	//----- nvinfo : EIATTR_COOP_GROUP_MASK_REGIDS
	.align		4
        /*0024*/ 	.byte	0x04, 0x29
        /*0026*/ 	.short	(.L_1324 - .L_1323)


	//   ....[0]....
.L_1323:
        /*0028*/ 	.word	0xffffffff


	//   ....[1]....
        /*002c*/ 	.word	0xffffffff


	//   ....[2]....
        /*0030*/ 	.word	0xffffffff


	//   ....[3]....
        /*0034*/ 	.word	0xffffffff


	//   ....[4]....
        /*0038*/ 	.word	0xffffffff


	//   ....[5]....
        /*003c*/ 	.word	0xffffffff


	//   ....[6]....
        /*0040*/ 	.word	0xffffffff


	//   ....[7]....
        /*0044*/ 	.word	0xffffffff


	//   ....[8]....
        /*0048*/ 	.word	0xffffffff


	//   ....[9]....
        /*004c*/ 	.word	0xffffffff


	//   ....[10]....
        /*0050*/ 	.word	0x05000072


	//   ....[11]....
        /*0054*/ 	.word	0x05000072


	//   ....[12]....
        /*0058*/ 	.word	0x05000072


	//   ....[13]....
        /*005c*/ 	.word	0x05000072


	//   ....[14]....
        /*0060*/ 	.word	0x05000072


	//   ....[15]....
        /*0064*/ 	.word	0x05000072


	//   ....[16]....
        /*0068*/ 	.word	0x05000072


	//   ....[17]....
        /*006c*/ 	.word	0x05000072


	//   ....[18]....
        /*0070*/ 	.word	0x05000072


	//   ....[19]....
        /*0074*/ 	.word	0x05000072


	//----- nvinfo : EIATTR_COOP_GROUP_INSTR_OFFSETS
	.align		4
.L_1324:
        /*0078*/ 	.byte	0x04, 0x28
        /*007a*/ 	.short	(.L_1326 - .L_1325)


	//   ....[0]....
.L_1325:
        /*007c*/ 	.word	0x00002d50


	//   ....[1]....
        /*0080*/ 	.word	0x00002d80


	//   ....[2]....
        /*0084*/ 	.word	0x00002da0


	//   ....[3]....
        /*0088*/ 	.word	0x00002dc0


	//   ....[4]....
        /*008c*/ 	.word	0x00002de0


	//   ....[5]....
        /*0090*/ 	.word	0x00003410


	//   ....[6]....
        /*0094*/ 	.word	0x00003430


	//   ....[7]....
        /*0098*/ 	.word	0x00003450


	//   ....[8]....
        /*009c*/ 	.word	0x00003470


	//   ....[9]....
        /*00a0*/ 	.word	0x00003490


	//   ....[10]....
        /*00a4*/ 	.word	0x00004860


	//   ....[11]....
        /*00a8*/ 	.word	0x00004910


	//   ....[12]....
        /*00ac*/ 	.word	0x00004980


	//   ....[13]....
        /*00b0*/ 	.word	0x000049f0


	//   ....[14]....
        /*00b4*/ 	.word	0x00004a60


	//   ....[15]....
        /*00b8*/ 	.word	0x000050e0


	//   ....[16]....
        /*00bc*/ 	.word	0x00005150


	//   ....[17]....
        /*00c0*/ 	.word	0x000051c0


	//   ....[18]....
        /*00c4*/ 	.word	0x00005230


	//   ....[19]....
        /*00c8*/ 	.word	0x000052a0


	//----- nvinfo : EIATTR_VRC_CTA_INIT_COUNT
	.align		4
.L_1326:
        /*00cc*/ 	.byte	0x02, 0x4a
	.zero		1
	.zero		1


	//----- nvinfo : EIATTR_EXIT_INSTR_OFFSETS
	.align		4
        /*00d0*/ 	.byte	0x04, 0x1c
        /*00d2*/ 	.short	(.L_1328 - .L_1327)


	//   ....[0]....
.L_1327:
        /*00d4*/ 	.word	0x00000360


	//   ....[1]....
        /*00d8*/ 	.word	0x000047f0


	//----- nvinfo : EIATTR_MAX_THREADS
	.align		4
.L_1328:
        /*00dc*/ 	.byte	0x04, 0x05
        /*00de*/ 	.short	(.L_1330 - .L_1329)
.L_1329:
        /*00e0*/ 	.word	0x00000080
        /*00e4*/ 	.word	0x00000001
        /*00e8*/ 	.word	0x00000001


	//----- nvinfo : EIATTR_CRS_STACK_SIZE
	.align		4
.L_1330:
        /*00ec*/ 	.byte	0x04, 0x1e
        /*00ee*/ 	.short	(.L_1332 - .L_1331)
.L_1331:
        /*00f0*/ 	.word	0x00000000


	//----- nvinfo : EIATTR_CBANK_PARAM_SIZE
	.align		4
.L_1332:
        /*00f4*/ 	.byte	0x03, 0x19
        /*00f6*/ 	.short	0x00e8


	//----- nvinfo : EIATTR_PARAM_CBANK
	.align		4
        /*00f8*/ 	.byte	0x04, 0x0a
        /*00fa*/ 	.short	(.L_1334 - .L_1333)
	.align		4
.L_1333:
        /*00fc*/ 	.word	index@(.nv.constant0._ZN10layer_norm13ln_fwd_kernelINS_13Kernel_traitsI6__halfS2_S2_S2_fjLj1536ELj1ELj4ELj1ELj16ENS_18Kernel_traits_baseILj1536ES2_S2_S2_S2_fjLj128EEEEELb0ELb0ELb1ELb1EEEvNS_9FwdParamsE)
        /*0100*/ 	.short	0x0380
        /*0102*/ 	.short	0x00e8


	//----- nvinfo : EIATTR_SW_WAR
	.align		4
.L_1334:
        /*0104*/ 	.byte	0x04, 0x36
        /*0106*/ 	.short	(.L_1336 - .L_1335)
.L_1335:
        /*0108*/ 	.word	0x00000008
.L_1336:


//--------------------- .nv.info._ZN10layer_norm13ln_fwd_kernelINS_13Kernel_traitsI6__halfS2_S2_S2_fjLj1536ELj1ELj4ELj1ELj16ENS_18Kernel_traits_baseILj1536ES2_S2_S2_S2_fjLj128EEEEELb0ELb1ELb0ELb0EEEvNS_9FwdParamsE --------------------------
	.section	.nv.info._ZN10layer_norm13ln_fwd_kernelINS_13Kernel_traitsI6__halfS2_S2_S2_fjLj1536ELj1ELj4ELj1ELj16ENS_18Kernel_traits_baseILj1536ES2_S2_S2_S2_fjLj128EEEEELb0ELb1ELb0ELb0EEEvNS_9FwdParamsE,"",@"SHT_CUDA_INFO"
	.sectionflags	@""
	.align	4


	//----- nvinfo : EIATTR_CUDA_API_VERSION
	.align		4
        /*0000*/ 	.byte	0x04, 0x37
        /*0002*/ 	.short	(.L_1338 - .L_1337)
.L_1337:
        /*0004*/ 	.word	0x00000082


	//----- nvinfo : EIATTR_KPARAM_INFO
	.align		4
.L_1338:
        /*0008*/ 	.byte	0x04, 0x17
        /*000a*/ 	.short	(.L_1340 - .L_1339)
.L_1339:
        /*000c*/ 	.word	0x00000000
        /*0010*/ 	.short	0x0000
        /*0012*/ 	.short	0x0000
        /*0014*/ 	.byte	0x00, 0xf0, 0xa1, 0x03


	//----- nvinfo : EIATTR_SPARSE_MMA_MASK
	.align		4
.L_1340:
        /*0018*/ 	.byte	0x03, 0x50
        /*001a*/ 	.short	0x0000


	//----- nvinfo : EIATTR_MAXREG_COUNT
	.align		4
        /*001c*/ 	.byte	0x03, 0x1b
        /*001e*/ 	.short	0x00ff


	//----- nvinfo : EIATTR_MERCURY_ISA_VERSION
	.align		4
        /*0020*/ 	.byte	0x03, 0x5f
        /*0022*/ 	.short	0x0101


	//----- nvinfo : EIATTR_COOP_GROUP_MASK_REGIDS
	.align		4
        /*0024*/ 	.byte	0x04, 0x29
        /*0026*/ 	.short	(.L_1342 - .L_1341)


	//   ....[0]....
.L_1341:
        /*0028*/ 	.word	0xffffffff


	//   ....[1]....
        /*002c*/ 	.word	0xffffffff


	//   ....[2]....
        /*0030*/ 	.word	0xffffffff


	//   ....[3]....
        /*0034*/ 	.word	0xffffffff


	//   ....[4]....
        /*0038*/ 	.word	0xffffffff


	//   ....[5]....
        /*003c*/ 	.word	0xffffffff


	//   ....[6]....
        /*0040*/ 	.word	0xffffffff


	//   ....[7]....
        /*0044*/ 	.word	0xffffffff


	//   ....[8]....
        /*0048*/ 	.word	0xffffffff


	//   ....[9]....
        /*004c*/ 	.word	0xffffffff


	//   ....[10]....
        /*0050*/ 	.word	0x0500008a


	//   ....[11]....
        /*0054*/ 	.word	0x0500008a


	//   ....[12]....
        /*0058*/ 	.word	0x0500008a


	//   ....[13]....
        /*005c*/ 	.word	0x0500008a


	//   ....[14]....
        /*0060*/ 	.word	0x0500008a


	//   ....[15]....
        /*0064*/ 	.word	0x0500008a


	//   ....[16]....
        /*0068*/ 	.word	0x0500008a


	//   ....[17]....
        /*006c*/ 	.word	0x0500008a


	//   ....[18]....
        /*0070*/ 	.word	0x0500008a


	//   ....[19]....
        /*0074*/ 	.word	0x0500008a


	//----- nvinfo : EIATTR_COOP_GROUP_INSTR_OFFSETS
	.align		4
.L_1342:
        /*0078*/ 	.byte	0x04, 0x28
        /*007a*/ 	.short	(.L_1344 - .L_1343)


	//   ....[0]....
.L_1343:
        /*007c*/ 	.word	0x00003370


	//   ....[1]....
        /*0080*/ 	.word	0x000033a0


	//   ....[2]....
        /*0084*/ 	.word	0x000033c0


	//   ....[3]....
        /*0088*/ 	.word	0x000033e0


	//   ....[4]....
        /*008c*/ 	.word	0x00003410


	//   ....[5]....
        /*0090*/ 	.word	0x00003a50


	//   ....[6]....
        /*0094*/ 	.word	0x00003a70


	//   ....[7]....
        /*0098*/ 	.word	0x00003a90


	//   ....[8]....
        /*009c*/ 	.word	0x00003ab0


	//   ....[9]....
        /*00a0*/ 	.word	0x00003ad0


	//   ....[10]....
        /*00a4*/ 	.word	0x00004fe0


	//   ....[11]....
        /*00a8*/ 	.word	0x00005080


	//   ....[12]....
        /*00ac*/ 	.word	0x000050f0


	//   ....[13]....
        /*00b0*/ 	.word	0x00005160


	//   ....[14]....
        /*00b4*/ 	.word	0x000051e0


	//   ....[15]....
        /*00b8*/ 	.word	0x00005880


	//   ....[16]....
        /*00bc*/ 	.word	0x000058f0


	//   ....[17]....
        /*00c0*/ 	.word	0x00005960


	//   ....[18]....
        /*00c4*/ 	.word	0x000059d0


	//   ....[19]....
        /*00c8*/ 	.word	0x00005a40


	//----- nvinfo : EIATTR_VRC_CTA_INIT_COUNT
	.align		4
.L_1344:
        /*00cc*/ 	.byte	0x02, 0x4a
	.zero		1
	.zero		1


	//----- nvinfo : EIATTR_EXIT_INSTR_OFFSETS
	.align		4
        /*00d0*/ 	.byte	0x04, 0x1c
        /*00d2*/ 	.short	(.L_1346 - .L_1345)


	//   ....[0]....
.L_1345:
        /*00d4*/ 	.word	0x00000980


	//   ....[1]....
        /*00d8*/ 	.word	0x00004f70


	//----- nvinfo : EIATTR_MAX_THREADS
	.align		4
.L_1346:
        /*00dc*/ 	.byte	0x04, 0x05
        /*00de*/ 	.short	(.L_1348 - .L_1347)
.L_1347:
        /*00e0*/ 	.word	0x00000080
        /*00e4*/ 	.word	0x00000001
        /*00e8*/ 	.word	0x00000001


	//----- nvinfo : EIATTR_CRS_STACK_SIZE
	.align		4
.L_1348:
        /*00ec*/ 	.byte	0x04, 0x1e
        /*00ee*/ 	.short	(.L_1350 - .L_1349)
.L_1349:
        /*00f0*/ 	.word	0x00000000


	//----- nvinfo : EIATTR_CBANK_PARAM_SIZE
	.align		4
.L_1350:
        /*00f4*/ 	.byte	0x03, 0x19
        /*00f6*/ 	.short	0x00e8


	//----- nvinfo : EIATTR_PARAM_CBANK
	.align		4
        /*00f8*/ 	.byte	0x04, 0x0a
        /*00fa*/ 	.short	(.L_1352 - .L_1351)
	.align		4
.L_1351:
        /*00fc*/ 	.word	index@(.nv.constant0._ZN10layer_norm13ln_fwd_kernelINS_13Kernel_traitsI6__halfS2_S2_S2_fjLj1536ELj1ELj4ELj1ELj16ENS_18Kernel_traits_baseILj1536ES2_S2_S2_S2_fjLj128EEEEELb0ELb1ELb0ELb0EEEvNS_9FwdParamsE)
        /*0100*/ 	.short	0x0380
        /*0102*/ 	.short	0x00e8


	//----- nvinfo : EIATTR_SW_WAR
	.align		4
.L_1352:
        /*0104*/ 	.byte	0x04, 0x36
        /*0106*/ 	.short	(.L_1354 - .L_1353)
.L_1353:
        /*0108*/ 	.word	0x00000008
.L_1354:


//--------------------- .nv.info._ZN10layer_norm13ln_fwd_kernelINS_13Kernel_traitsI6__halfS2_S2_S2_fjLj1536ELj1ELj4ELj1ELj16ENS_18Kernel_traits_baseILj1536ES2_S2_S2_S2_fjLj128EEEEELb0ELb1ELb0ELb1EEEvNS_9FwdParamsE --------------------------
	.section	.nv.info._ZN10layer_norm13ln_fwd_kernelINS_13Kernel_traitsI6__halfS2_S2_S2_fjLj1536ELj1ELj4ELj1ELj16ENS_18Kernel_traits_baseILj1536ES2_S2_S2_S2_fjLj128EEEEELb0ELb1ELb0ELb1EEEvNS_9FwdParamsE,"",@"SHT_CUDA_INFO"
	.sectionflags	@""
	.align	4


	//----- nvinfo : EIATTR_CUDA_API_VERSION
	.align		4
        /*0000*/ 	.byte	0x04, 0x37
        /*0002*/ 	.short	(.L_1356 - .L_1355)
.L_1355:
        /*0004*/ 	.word	0x00000082


	//----- nvinfo : EIATTR_KPARAM_INFO
	.align		4
.L_1356:
        /*0008*/ 	.byte	0x04, 0x17
        /*000a*/ 	.short	(.L_1358 - .L_1357)
.L_1357:
        /*000c*/ 	.word	0x00000000
        /*0010*/ 	.short	0x0000
        /*0012*/ 	.short	0x0000
        /*0014*/ 	.byte	0x00, 0xf0, 0xa1, 0x03


	//----- nvinfo : EIATTR_SPARSE_MMA_MASK
	.align		4
.L_1358:
        /*0018*/ 	.byte	0x03, 0x50
        /*001a*/ 	.short	0x0000


	//----- nvinfo : EIATTR_MAXREG_COUNT
	.align		4
        /*001c*/ 	.byte	0x03, 0x1b
        /*001e*/ 	.short	0x00ff


	//----- nvinfo : EIATTR_MERCURY_ISA_VERSION
	.align		4
        /*0020*/ 	.byte	0x03, 0x5f
        /*0022*/ 	.short	0x0101


	//----- nvinfo : EIATTR_COOP_GROUP_MASK_REGIDS
	.align		4
        /*0024*/ 	.byte	0x04, 0x29
        /*0026*/ 	.short	(.L_1360 - .L_1359)


	//   ....[0]....
.L_1359:
        /*0028*/ 	.word	0xffffffff


	//   ....[1]....
        /*002c*/ 	.word	0xffffffff


	//   ....[2]....
        /*0030*/ 	.word	0xffffffff


	//   ....[3]....
        /*0034*/ 	.word	0xffffffff


	//   ....[4]....
        /*0038*/ 	.word	0xffffffff


	//   ....[5]....
        /*003c*/ 	.word	0xffffffff


	//   ....[6]....
        /*0040*/ 	.word	0xffffffff


	//   ....[7]....
        /*0044*/ 	.word	0xffffffff


	//   ....[8]....
        /*0048*/ 	.word	0xffffffff


	//   ....[9]....
        /*004c*/ 	.word	0xffffffff


	//   ....[10]....
        /*0050*/ 	.word	0xffffffff


	//   ....[11]....
        /*0054*/ 	.word	0xffffffff


	//   ....[12]....
        /*0058*/ 	.word	0xffffffff


	//   ....[13]....
        /*005c*/ 	.word	0xffffffff


	//   ....[14]....
        /*0060*/ 	.word	0xffffffff


	//   ....[15]....
        /*0064*/ 	.word	0xffffffff


	//   ....[16]....
        /*0068*/ 	.word	0xffffffff


	//   ....[17]....
        /*006c*/ 	.word	0xffffffff


	//   ....[18]....
        /*0070*/ 	.word	0xffffffff


	//   ....[19]....
        /*0074*/ 	.word	0xffffffff


	//   ....[20]....
        /*0078*/ 	.word	0x0500006f


	//   ....[21]....
        /*007c*/ 	.word	0x0500006f


	//   ....[22]....
        /*0080*/ 	.word	0x0500006f


	//   ....[23]....
        /*0084*/ 	.word	0x0500006f


	//   ....[24]....
        /*0088*/ 	.word	0x0500006f


	//   ....[25]....
        /*008c*/ 	.word	0x0500006f


	//   ....[26]....
        /*0090*/ 	.word	0x0500006f


	//   ....[27]....
        /*0094*/ 	.word	0x0500006f


	//   ....[28]....
        /*0098*/ 	.word	0x0500006f


	//   ....[29]....
        /*009c*/ 	.word	0x0500006f


	//   ....[30]....
        /*00a0*/ 	.word	0x0500006f


	//   ....[31]....
        /*00a4*/ 	.word	0x0500006f


	//   ....[32]....
        /*00a8*/ 	.word	0x0500006f


	//   ....[33]....
        /*00ac*/ 	.word	0x0500006f


	//   ....[34]....
        /*00b0*/ 	.word	0x0500006f


	//   ....[35]....
        /*00b4*/ 	.word	0x0500006f


	//   ....[36]....
        /*00b8*/ 	.word	0x0500006f


	//   ....[37]....
        /*00bc*/ 	.word	0x0500006f


	//   ....[38]....
        /*00c0*/ 	.word	0x0500006f


	//   ....[39]....
        /*00c4*/ 	.word	0x0500006f


	//----- nvinfo : EIATTR_COOP_GROUP_INSTR_OFFSETS
	.align		4
.L_1360:
        /*00c8*/ 	.byte	0x04, 0x28
        /*00ca*/ 	.short	(.L_1362 - .L_1361)


	//   ....[0]....
.L_1361:
        /*00cc*/ 	.word	0x00002420


	//   ....[1]....
        /*00d0*/ 	.word	0x00002450


	//   ....[2]....
        /*00d4*/ 	.word	0x00002470


	//   ....[3]....
        /*00d8*/ 	.word	0x00002490


	//   ....[4]....
        /*00dc*/ 	.word	0x000024b0


	//   ....[5]....
        /*00e0*/ 	.word	0x00002ae0


	//   ....[6]....
        /*00e4*/ 	.word	0x00002b00


	//   ....[7]....
        /*00e8*/ 	.word	0x00002b20


	//   ....[8]....
        /*00ec*/ 	.word	0x00002b40


	//   ....[9]....
        /*00f0*/ 	.word	0x00002b60


	//   ....[10]....
        /*00f4*/ 	.word	0x000063d0


	//   ....[11]....
        /*00f8*/ 	.word	0x00006400


	//   ....[12]....
        /*00fc*/ 	.word	0x00006420


	//   ....[13]....
        /*0100*/ 	.word	0x00006440


	//   ....[14]....
        /*0104*/ 	.word	0x00006460


	//   ....[15]....
        /*0108*/ 	.word	0x00006a90


	//   ....[16]....
        /*010c*/ 	.word	0x00006ab0


	//   ....[17]....
        /*0110*/ 	.word	0x00006ad0


	//   ....[18]....
        /*0114*/ 	.word	0x00006af0


	//   ....[19]....
        /*0118*/ 	.word	0x00006b10


	//   ....[20]....
        /*011c*/ 	.word	0x00007e00


	//   ....[21]....
        /*0120*/ 	.word	0x00007e90


	//   ....[22]....
        /*0124*/ 	.word	0x00007ef0


	//   ....[23]....
        /*0128*/ 	.word	0x00007f50


	//   ....[24]....
        /*012c*/ 	.word	0x00007fb0


	//   ....[25]....
        /*0130*/ 	.word	0x00008610


	//   ....[26]....
        /*0134*/ 	.word	0x00008670


	//   ....[27]....
        /*0138*/ 	.word	0x000086d0


	//   ....[28]....
        /*013c*/ 	.word	0x00008730


	//   ....[29]....
        /*0140*/ 	.word	0x00008790


	//   ....[30]....
        /*0144*/ 	.word	0x00008820


	//   ....[31]....
        /*0148*/ 	.word	0x000088b0


	//   ....[32]....
        /*014c*/ 	.word	0x00008910


	//   ....[33]....
        /*0150*/ 	.word	0x00008970


	//   ....[34]....
        /*0154*/ 	.word	0x000089d0


	//   ....[35]....
        /*0158*/ 	.word	0x00009030


	//   ....[36]....
        /*015c*/ 	.word	0x00009090


	//   ....[37]....
        /*0160*/ 	.word	0x000090f0


	//   ....[38]....
        /*0164*/ 	.word	0x00009150


	//   ....[39]....
        /*0168*/ 	.word	0x000091b0


	//----- nvinfo : EIATTR_VRC_CTA_INIT_COUNT
	.align		4
.L_1362:
        /*016c*/ 	.byte	0x02, 0x4a
	.zero		1
	.zero		1


	//----- nvinfo : EIATTR_EXIT_INSTR_OFFSETS
	.align		4
        /*0170*/ 	.byte	0x04, 0x1c
        /*0172*/ 	.short	(.L_1364 - .L_1363)


	//   ....[0]....
.L_1363:
        /*0174*/ 	.word	0x00000430


	//   ....[1]....
        /*0178*/ 	.word	0x00003df0


	//   ....[2]....
        /*017c*/ 	.word	0x00007d90


	//----- nvinfo : EIATTR_MAX_THREADS
	.align		4
.L_1364:
        /*0180*/ 	.byte	0x04, 0x05
        /*0182*/ 	.short	(.L_1366 - .L_1365)
.L_1365:
        /*0184*/ 	.word	0x00000080
        /*0188*/ 	.word	0x00000001
        /*018c*/ 	.word	0x00000001


	//----- nvinfo : EIATTR_CRS_STACK_SIZE
	.align		4
.L_1366:
        /*0190*/ 	.byte	0x04, 0x1e
        /*0192*/ 	.short	(.L_1368 - .L_1367)
.L_1367:
        /*0194*/ 	.word	0x00000000


	//----- nvinfo : EIATTR_CBANK_PARAM_SIZE
	.align		4
.L_1368:
        /*0198*/ 	.byte	0x03, 0x19
        /*019a*/ 	.short	0x00e8


	//----- nvinfo : EIATTR_PARAM_CBANK
	.align		4
        /*019c*/ 	.byte	0x04, 0x0a
        /*019e*/ 	.short	(.L_1370 - .L_1369)
	.align		4
.L_1369:
        /*01a0*/ 	.word	index@(.nv.constant0._ZN10layer_norm13ln_fwd_kernelINS_13Kernel_traitsI6__halfS2_S2_S2_fjLj1536ELj1ELj4ELj1ELj16ENS_18Kernel_traits_baseILj1536ES2_S2_S2_S2_fjLj128EEEEELb0ELb1ELb0ELb1EEEvNS_9FwdParamsE)
        /*01a4*/ 	.short	0x0380
        /*01a6*/ 	.short	0x00e8


	//----- nvinfo : EIATTR_SW_WAR
	.align		4
.L_1370:
        /*01a8*/ 	.byte	0x04, 0x36
        /*01aa*/ 	.short	(.L_1372 - .L_1371)
.L_1371:
        /*01ac*/ 	.word	0x00000008
.L_1372:


//--------------------- .nv.info._ZN10layer_norm13ln_fwd_kernelINS_13Kernel_traitsI6__halfS2_S2_S2_fjLj1536ELj1ELj4ELj1ELj16ENS_18Kernel_traits_baseILj1536ES2_S2_S2_S2_fjLj128EEEEELb0ELb1ELb1ELb0EEEvNS_9FwdParamsE --------------------------
	.section	.nv.info._ZN10layer_norm13ln_fwd_kernelINS_13Kernel_traitsI6__halfS2_S2_S2_fjLj1536ELj1ELj4ELj1ELj16ENS_18Kernel_traits_baseILj1536ES2_S2_S2_S2_fjLj128EEEEELb0ELb1ELb1ELb0EEEvNS_9FwdParamsE,"",@"SHT_CUDA_INFO"
	.sectionflags	@""
	.align	4


	//----- nvinfo : EIATTR_CUDA_API_VERSION
	.align		4
        /*0000*/ 	.byte	0x04, 0x37
        /*0002*/ 	.short	(.L_1374 - .L_1373)
.L_1373:
        /*0004*/ 	.word	0x00000082


	//----- nvinfo : EIATTR_KPARAM_INFO
	.align		4
.L_1374:
        /*0008*/ 	.byte	0x04, 0x17
        /*000a*/ 	.short	(.L_1376 - .L_1375)
.L_1375:
        /*000c*/ 	.word	0x00000000
        /*0010*/ 	.short	0x0000
        /*0012*/ 	.short	0x0000
        /*0014*/ 	.byte	0x00, 0xf0, 0xa1, 0x03


	//----- nvinfo : EIATTR_SPARSE_MMA_MASK
	.align		4
.L_1376:
        /*0018*/ 	.byte	0x03, 0x50
        /*001a*/ 	.short	0x0000


	//----- nvinfo : EIATTR_MAXREG_COUNT
	.align		4
        /*001c*/ 	.byte	0x03, 0x1b
        /*001e*/ 	.short	0x00ff


	//----- nvinfo : EIATTR_MERCURY_ISA_VERSION
	.align		4
        /*0020*/ 	.byte	0x03, 0x5f
        /*0022*/ 	.short	0x0101


	//----- nvinfo : EIATTR_COOP_GROUP_MASK_REGIDS
	.align		4
        /*0024*/ 	.byte	0x04, 0x29
        /*0026*/ 	.short	(.L_1378 - .L_1377)


	//   ....[0]....
.L_1377:
        /*0028*/ 	.word	0xffffffff


	//   ....[1]....
        /*002c*/ 	.word	0xffffffff


	//   ....[2]....
        /*0030*/ 	.word	0xffffffff


	//   ....[3]....
        /*0034*/ 	.word	0xffffffff


	//   ....[4]....
        /*0038*/ 	.word	0xffffffff


	//   ....[5]....
        /*003c*/ 	.word	0xffffffff


	//   ....[6]....
        /*0040*/ 	.word	0xffffffff


	//   ....[7]....
        /*0044*/ 	.word	0xffffffff


	//   ....[8]....
        /*0048*/ 	.word	0xffffffff


	//   ....[9]....
        /*004c*/ 	.word	0xffffffff


	//   ....[10]....
        /*0050*/ 	.word	0x05000094


	//   ....[11]....
        /*0054*/ 	.word	0x05000094


	//   ....[12]....
        /*0058*/ 	.word	0x05000094


	//   ....[13]....
        /*005c*/ 	.word	0x05000094


	//   ....[14]....
        /*0060*/ 	.word	0x05000094


	//   ....[15]....
        /*0064*/ 	.word	0x05000094


	//   ....[16]....
        /*0068*/ 	.word	0x05000094


	//   ....[17]....
        /*006c*/ 	.word	0x05000094


	//   ....[18]....
        /*0070*/ 	.word	0x05000094


	//   ....[19]....
        /*0074*/ 	.word	0x05000094


	//----- nvinfo : EIATTR_COOP_GROUP_INSTR_OFFSETS
	.align		4
.L_1378:
        /*0078*/ 	.byte	0x04, 0x28
        /*007a*/ 	.short	(.L_1380 - .L_1379)


	//   ....[0]....
.L_1379:
        /*007c*/ 	.word	0x000042e0


	//   ....[1]....
        /*0080*/ 	.word	0x00004310


	//   ....[2]....
        /*0084*/ 	.word	0x00004330


	//   ....[3]....
        /*0088*/ 	.word	0x00004350


	//   ....[4]....
        /*008c*/ 	.word	0x00004370


	//   ....[5]....
        /*0090*/ 	.word	0x000049b0


	//   ....[6]....
        /*0094*/ 	.word	0x000049d0


	//   ....[7]....
        /*0098*/ 	.word	0x000049f0


	//   ....[8]....
        /*009c*/ 	.word	0x00004a10


	//   ....[9]....
        /*00a0*/ 	.word	0x00004a30


	//   ....[10]....
        /*00a4*/ 	.word	0x00005fc0


	//   ....[11]....
        /*00a8*/ 	.word	0x00006070


	//   ....[12]....
        /*00ac*/ 	.word	0x000060e0


	//   ....[13]....
        /*00b0*/ 	.word	0x00006150


	//   ....[14]....
        /*00b4*/ 	.word	0x000061c0


	//   ....[15]....
        /*00b8*/ 	.word	0x00006840


	//   ....[16]....
        /*00bc*/ 	.word	0x000068b0


	//   ....[17]....
        /*00c0*/ 	.word	0x00006920


	//   ....[18]....
        /*00c4*/ 	.word	0x00006990


	//   ....[19]....
        /*00c8*/ 	.word	0x00006a00


	//----- nvinfo : EIATTR_VRC_CTA_INIT_COUNT
	.align		4
.L_1380:
        /*00cc*/ 	.byte	0x02, 0x4a
	.zero		1
	.zero		1


	//----- nvinfo : EIATTR_EXIT_INSTR_OFFSETS
	.align		4
        /*00d0*/ 	.byte	0x04, 0x1c
        /*00d2*/ 	.short	(.L_1382 - .L_1381)


	//   ....[0]....
.L_1381:
        /*00d4*/ 	.word	0x000009c0


	//   ....[1]....
        /*00d8*/ 	.word	0x00005f50


	//----- nvinfo : EIATTR_MAX_THREADS
	.align		4
.L_1382:
        /*00dc*/ 	.byte	0x04, 0x05
        /*00de*/ 	.short	(.L_1384 - .L_1383)
.L_1383:
        /*00e0*/ 	.word	0x00000080
        /*00e4*/ 	.word	0x00000001
        /*00e8*/ 	.word	0x00000001


	//----- nvinfo : EIATTR_CRS_STACK_SIZE
	.align		4
.L_1384:
        /*00ec*/ 	.byte	0x04, 0x1e
        /*00ee*/ 	.short	(.L_1386 - .L_1385)
.L_1385:
        /*00f0*/ 	.word	0x00000000


	//----- nvinfo : EIATTR_CBANK_PARAM_SIZE
	.align		4
.L_1386:
        /*00f4*/ 	.byte	0x03, 0x19
        /*00f6*/ 	.short	0x00e8


	//----- nvinfo : EIATTR_PARAM_CBANK
	.align		4
        /*00f8*/ 	.byte	0x04, 0x0a
        /*00fa*/ 	.short	(.L_1388 - .L_1387)
	.align		4
.L_1387:
        /*00fc*/ 	.word	index@(.nv.constant0._ZN10layer_norm13ln_fwd_kernelINS_13Kernel_traitsI6__halfS2_S2_S2_fjLj1536ELj1ELj4ELj1ELj16ENS_18Kernel_traits_baseILj1536ES2_S2_S2_S2_fjLj128EEEEELb0ELb1ELb1ELb0EEEvNS_9FwdParamsE)
        /*0100*/ 	.short	0x0380
        /*0102*/ 	.short	0x00e8


	//----- nvinfo : EIATTR_SW_WAR
	.align		4
.L_1388:
        /*0104*/ 	.byte	0x04, 0x36
        /*0106*/ 	.short	(.L_1390 - .L_1389)
.L_1389:
        /*0108*/ 	.word	0x00000008
.L_1390:


//--------------------- .nv.info._ZN10layer_norm13ln_fwd_kernelINS_13Kernel_traitsI6__halfS2_S2_S2_fjLj1536ELj1ELj4ELj1ELj16ENS_18Kernel_traits_baseILj1536ES2_S2_S2_S2_fjLj128EEEEELb0ELb1ELb1ELb1EEEvNS_9FwdParamsE --------------------------
	.section	.nv.info._ZN10layer_norm13ln_fwd_kernelINS_13Kernel_traitsI6__halfS2_S2_S2_fjLj1536ELj1ELj4ELj1ELj16ENS_18Kernel_traits_baseILj1536ES2_S2_S2_S2_fjLj128EEEEELb0ELb1ELb1ELb1EEEvNS_9FwdParamsE,"",@"SHT_CUDA_INFO"
	.sectionflags	@""
	.align	4


	//----- nvinfo : EIATTR_CUDA_API_VERSION
	.align		4
        /*0000*/ 	.byte	0x04, 0x37
        /*0002*/ 	.short	(.L_1392 - .L_1391)
.L_1391:
        /*0004*/ 	.word	0x00000082


	//----- nvinfo : EIATTR_KPARAM_INFO
	.align		4
.L_1392:
        /*0008*/ 	.byte	0x04, 0x17
        /*000a*/ 	.short	(.L_1394 - .L_1393)
.L_1393:
        /*000c*/ 	.word	0x00000000
        /*0010*/ 	.short	0x0000
        /*0012*/ 	.short	0x0000
        /*0014*/ 	.byte	0x00, 0xf0, 0xa1, 0x03


	//----- nvinfo : EIATTR_SPARSE_MMA_MASK
	.align		4
.L_1394:
        /*0018*/ 	.byte	0x03, 0x50
        /*001a*/ 	.short	0x0000


	//----- nvinfo : EIATTR_MAXREG_COUNT
	.align		4
        /*001c*/ 	.byte	0x03, 0x1b
        /*001e*/ 	.short	0x00ff


	//----- nvinfo : EIATTR_MERCURY_ISA_VERSION
	.align		4
        /*0020*/ 	.byte	0x03, 0x5f
        /*0022*/ 	.short	0x0101


	//----- nvinfo : EIATTR_COOP_GROUP_MASK_REGIDS
	.align		4
        /*0024*/ 	.byte	0x04, 0x29
        /*0026*/ 	.short	(.L_1396 - .L_1395)


	//   ....[0]....
.L_1395:
        /*0028*/ 	.word	0xffffffff


	//   ....[1]....
        /*002c*/ 	.word	0xffffffff


	//   ....[2]....
        /*0030*/ 	.word	0xffffffff


	//   ....[3]....
        /*0034*/ 	.word	0xffffffff


	//   ....[4]....
        /*0038*/ 	.word	0xffffffff


	//   ....[5]....
        /*003c*/ 	.word	0xffffffff


	//   ....[6]....
        /*0040*/ 	.word	0xffffffff


	//   ....[7]....
        /*0044*/ 	.word	0xffffffff


	//   ....[8]....
        /*0048*/ 	.word	0xffffffff


	//   ....[9]....
        /*004c*/ 	.word	0xffffffff


	//   ....[10]....
        /*0050*/ 	.word	0x0500008e


	//   ....[11]....
        /*0054*/ 	.word	0x0500008e


	//   ....[12]....
        /*0058*/ 	.word	0x0500008e


	//   ....[13]....
        /*005c*/ 	.word	0x0500008e


	//   ....[14]....
        /*0060*/ 	.word	0x0500008e


	//   ....[15]....
        /*0064*/ 	.word	0x0500008e


	//   ....[16]....
        /*0068*/ 	.word	0x0500008e


	//   ....[17]....
        /*006c*/ 	.word	0x0500008e


	//   ....[18]....
        /*0070*/ 	.word	0x0500008e


	//   ....[19]....
        /*0074*/ 	.word	0x0500008e


	//----- nvinfo : EIATTR_COOP_GROUP_INSTR_OFFSETS
	.align		4
.L_1396:
        /*0078*/ 	.byte	0x04, 0x28
        /*007a*/ 	.short	(.L_1398 - .L_1397)


	//   ....[0]....
.L_1397:
        /*007c*/ 	.word	0x00003a90


	//   ....[1]....
        /*0080*/ 	.word	0x00003ac0


	//   ....[2]....
        /*0084*/ 	.word	0x00003ae0


	//   ....[3]....
        /*0088*/ 	.word	0x00003b00


	//   ....[4]....
        /*008c*/ 	.word	0x00003b20


	//   ....[5]....
        /*0090*/ 	.word	0x00004150


	//   ....[6]....
        /*0094*/ 	.word	0x00004170


	//   ....[7]....
        /*0098*/ 	.word	0x00004190


	//   ....[8]....
        /*009c*/ 	.word	0x000041b0


	//   ....[9]....
        /*00a0*/ 	.word	0x000041d0


	//   ....[10]....
        /*00a4*/ 	.word	0x000055b0


	//   ....[11]....
        /*00a8*/ 	.word	0x00005660


	//   ....[12]....
        /*00ac*/ 	.word	0x000056d0


	//   ....[13]....
        /*00b0*/ 	.word	0x00005740


	//   ....[14]....
        /*00b4*/ 	.word	0x000057b0


	//   ....[15]....
        /*00b8*/ 	.word	0x00005e30


	//   ....[16]....
        /*00bc*/ 	.word	0x00005ea0


	//   ....[17]....
        /*00c0*/ 	.word	0x00005f10


	//   ....[18]....
        /*00c4*/ 	.word	0x00005f80


	//   ....[19]....
        /*00c8*/ 	.word	0x00005ff0


	//----- nvinfo : EIATTR_VRC_CTA_INIT_COUNT
	.align		4
.L_1398:
        /*00cc*/ 	.byte	0x02, 0x4a
	.zero		1
	.zero		1


	//----- nvinfo : EIATTR_EXIT_INSTR_OFFSETS
	.align		4
        /*00d0*/ 	.byte	0x04, 0x1c
        /*00d2*/ 	.short	(.L_1400 - .L_1399)


	//   ....[0]....
.L_1399:
        /*00d4*/ 	.word	0x00000460


	//   ....[1]....
        /*00d8*/ 	.word	0x00005540


	//----- nvinfo : EIATTR_MAX_THREADS
	.align		4
.L_1400:
        /*00dc*/ 	.byte	0x04, 0x05
        /*00de*/ 	.short	(.L_1402 - .L_1401)
.L_1401:
        /*00e0*/ 	.word	0x00000080
        /*00e4*/ 	.word	0x00000001
        /*00e8*/ 	.word	0x00000001


	//----- nvinfo : EIATTR_CRS_STACK_SIZE
	.align		4
.L_1402:
        /*00ec*/ 	.byte	0x04, 0x1e
        /*00ee*/ 	.short	(.L_1404 - .L_1403)
.L_1403:
        /*00f0*/ 	.word	0x00000000


	//----- nvinfo : EIATTR_CBANK_PARAM_SIZE
	.align		4
.L_1404:
        /*00f4*/ 	.byte	0x03, 0x19
        /*00f6*/ 	.short	0x00e8


	//----- nvinfo : EIATTR_PARAM_CBANK
	.align		4
        /*00f8*/ 	.byte	0x04, 0x0a
        /*00fa*/ 	.short	(.L_1406 - .L_1405)
	.align		4
.L_1405:
        /*00fc*/ 	.word	index@(.nv.constant0._ZN10layer_norm13ln_fwd_kernelINS_13Kernel_traitsI6__halfS2_S2_S2_fjLj1536ELj1ELj4ELj1ELj16ENS_18Kernel_traits_baseILj1536ES2_S2_S2_S2_fjLj128EEEEELb0ELb1ELb1ELb1EEEvNS_9FwdParamsE)
        /*0100*/ 	.short	0x0380
        /*0102*/ 	.short	0x00e8


	//----- nvinfo : EIATTR_SW_WAR
	.align		4
.L_1406:
        /*0104*/ 	.byte	0x04, 0x36
        /*0106*/ 	.short	(.L_1408 - .L_1407)
.L_1407:
        /*0108*/ 	.word	0x00000008
.L_1408:


//--------------------- .nv.info._ZN10layer_norm13ln_fwd_kernelINS_13Kernel_traitsI6__halfS2_S2_S2_fjLj1536ELj1ELj4ELj1ELj16ENS_18Kernel_traits_baseILj1536ES2_S2_S2_S2_fjLj128EEEEELb1ELb0ELb0ELb0EEEvNS_9FwdParamsE --------------------------
	.section	.nv.info._ZN10layer_norm13ln_fwd_kernelINS_13Kernel_traitsI6__halfS2_S2_S2_fjLj1536ELj1ELj4ELj1ELj16ENS_18Kernel_traits_baseILj1536ES2_S2_S2_S2_fjLj128EEEEELb1ELb0ELb0ELb0EEEvNS_9FwdParamsE,"",@"SHT_CUDA_INFO"
	.sectionflags	@""
	.align	4


	//----- nvinfo : EIATTR_CUDA_API_VERSION
	.align		4
        /*0000*/ 	.byte	0x04, 0x37
        /*0002*/ 	.short	(.L_1410 - .L_1409)
.L_1409:
        /*0004*/ 	.word	0x00000082


	//----- nvinfo : EIATTR_KPARAM_INFO
	.align		4
.L_1410:
        /*0008*/ 	.byte	0x04, 0x17
        /*000a*/ 	.short	(.L_1412 - .L_1411)
.L_1411:
        /*000c*/ 	.word	0x00000000
        /*0010*/ 	.short	0x0000
        /*0012*/ 	.short	0x0000
        /*0014*/ 	.byte	0x00, 0xf0, 0xa1, 0x03


	//----- nvinfo : EIATTR_SPARSE_MMA_MASK
	.align		4
.L_1412:
        /*0018*/ 	.byte	0x03, 0x50
        /*001a*/ 	.short	0x0000


	//----- nvinfo : EIATTR_MAXREG_COUNT
	.align		4
        /*001c*/ 	.byte	0x03, 0x1b
        /*001e*/ 	.short	0x00ff


	//----- nvinfo : EIATTR_MERCURY_ISA_VERSION
	.align		4
        /*0020*/ 	.byte	0x03, 0x5f
        /*0022*/ 	.short	0x0101


	//----- nvinfo : EIATTR_COOP_GROUP_MASK_REGIDS
	.align		4
        /*0024*/ 	.byte	0x04, 0x29
        /*0026*/ 	.short	(.L_1414 - .L_1413)


	//   ....[0]....
.L_1413:
        /*0028*/ 	.word	0xffffffff


	//   ....[1]....
        /*002c*/ 	.word	0xffffffff


	//   ....[2]....
        /*0030*/ 	.word	0xffffffff


	//   ....[3]....
        /*0034*/ 	.word	0xffffffff


	//   ....[4]....
        /*0038*/ 	.word	0xffffffff


	//   ....[5]....
        /*003c*/ 	.word	0xffffffff


	//   ....[6]....
        /*0040*/ 	.word	0xffffffff


	//   ....[7]....
        /*0044*/ 	.word	0xffffffff


	//   ....[8]....
        /*0048*/ 	.word	0xffffffff


	//   ....[9]....
        /*004c*/ 	.word	0xffffffff


	//   ....[10]....
        /*0050*/ 	.word	0x05000077


	//   ....[11]....
        /*0054*/ 	.word	0x05000077


	//   ....[12]....
        /*0058*/ 	.word	0x05000077


	//   ....[13]....
        /*005c*/ 	.word	0x05000077


	//   ....[14]....
        /*0060*/ 	.word	0x05000077


	//   ....[15]....
        /*0064*/ 	.word	0x05000077


	//   ....[16]....
        /*0068*/ 	.word	0x05000077


	//   ....[17]....
        /*006c*/ 	.word	0x05000077


	//   ....[18]....
        /*0070*/ 	.word	0x05000077


	//   ....[19]....
        /*0074*/ 	.word	0x05000077


	//----- nvinfo : EIATTR_COOP_GROUP_INSTR_OFFSETS
	.align		4
.L_1414:
        /*0078*/ 	.byte	0x04, 0x28
        /*007a*/ 	.short	(.L_1416 - .L_1415)


	//   ....[0]....
.L_1415:
        /*007c*/ 	.word	0x00027530


	//   ....[1]....
        /*0080*/ 	.word	0x00027560


	//   ....[2]....
        /*0084*/ 	.word	0x00027580


	//   ....[3]....
        /*0088*/ 	.word	0x000275a0


	//   ....[4]....
        /*008c*/ 	.word	0x000275d0


	//   ....[5]....
        /*0090*/ 	.word	0x00027c10


	//   ....[6]....
        /*0094*/ 	.word	0x00027c30


	//   ....[7]....
        /*0098*/ 	.word	0x00027c50


	//   ....[8]....
        /*009c*/ 	.word	0x00027c70


	//   ....[9]....
        /*00a0*/ 	.word	0x00027c90


	//   ....[10]....
        /*00a4*/ 	.word	0x000291a0


	//   ....[11]....
        /*00a8*/ 	.word	0x00029240


	//   ....[12]....
        /*00ac*/ 	.word	0x000292b0


	//   ....[13]....
        /*00b0*/ 	.word	0x00029320


	//   ....[14]....
        /*00b4*/ 	.word	0x000293a0


	//   ....[15]....
        /*00b8*/ 	.word	0x00029a40


	//   ....[16]....
        /*00bc*/ 	.word	0x00029ab0


	//   ....[17]....
        /*00c0*/ 	.word	0x00029b20


	//   ....[18]....
        /*00c4*/ 	.word	0x00029b90


	//   ....[19]....
        /*00c8*/ 	.word	0x00029c00


	//----- nvinfo : EIATTR_VRC_CTA_INIT_COUNT
	.align		4
.L_1416:
        /*00cc*/ 	.byte	0x02, 0x4a
	.zero		1
	.zero		1


	//----- nvinfo : EIATTR_EXIT_INSTR_OFFSETS
	.align		4
        /*00d0*/ 	.byte	0x04, 0x1c
        /*00d2*/ 	.short	(.L_1418 - .L_1417)


	//   ....[0]....
.L_1417:
        /*00d4*/ 	.word	0x00000990


	//   ....[1]....
        /*00d8*/ 	.word	0x00029130


	//----- nvinfo : EIATTR_INDIRECT_BRANCH_TARGETS
	.align		4
.L_1418:
        /*00dc*/ 	.byte	0x04, 0x34
        /*00de*/ 	.short	(.L_1420 - .L_1419)


	//   ....[0]....
.L_1419:
        /*00e0*/ 	.word	.L_x_54184@srel
        /*00e4*/ 	.short	0x0
        /*00e6*/ 	.short	0x0
        /*00e8*/ 	.word	0x3
        /*00ec*/ 	.word	.L_x_54185@srel
        /*00f0*/ 	.word	.L_x_54186@srel
        /*00f4*/ 	.word	.L_x_54187@srel


	//----- nvinfo : EIATTR_MAX_THREADS
	.align		4
.L_1420:
        /*00f8*/ 	.byte	0x04, 0x05
        /*00fa*/ 	.short	(.L_1422 - .L_1421)
.L_1421:
        /*00fc*/ 	.word	0x00000080
        /*0100*/ 	.word	0x00000001
        /*0104*/ 	.word	0x00000001


	//----- nvinfo : EIATTR_CRS_STACK_SIZE
	.align		4
.L_1422:
        /*0108*/ 	.byte	0x04, 0x1e
        /*010a*/ 	.short	(.L_1424 - .L_1423)
.L_1423:
        /*010c*/ 	.word	0x00000000


	//----- nvinfo : EIATTR_CBANK_PARAM_SIZE
	.align		4
.L_1424:
        /*0110*/ 	.byte	0x03, 0x19
        /*0112*/ 	.short	0x00e8


	//----- nvinfo : EIATTR_PARAM_CBANK
	.align		4
        /*0114*/ 	.byte	0x04, 0x0a
        /*0116*/ 	.short	(.L_1426 - .L_1425)
	.align		4
.L_1425:
        /*0118*/ 	.word	index@(.nv.constant0._ZN10layer_norm13ln_fwd_kernelINS_13Kernel_traitsI6__halfS2_S2_S2_fjLj1536ELj1ELj4ELj1ELj16ENS_18Kernel_traits_baseILj1536ES2_S2_S2_S2_fjLj128EEEEELb1ELb0ELb0ELb0EEEvNS_9FwdParamsE)
        /*011c*/ 	.short	0x0380
        /*011e*/ 	.short	0x00e8


	//----- nvinfo : EIATTR_SW_WAR
	.align		4
.L_1426:
        /*0120*/ 	.byte	0x04, 0x36
        /*0122*/ 	.short	(.L_1428 - .L_1427)
.L_1427:
        /*0124*/ 	.word	0x00000008
.L_1428:


//--------------------- .nv.info._ZN10layer_norm13ln_fwd_kernelINS_13Kernel_traitsI6__halfS2_S2_S2_fjLj1536ELj1ELj4ELj1ELj16ENS_18Kernel_traits_baseILj1536ES2_S2_S2_S2_fjLj128EEEEELb1ELb0ELb0ELb1EEEvNS_9FwdParamsE --------------------------
	.section	.nv.info._ZN10layer_norm13ln_fwd_kernelINS_13Kernel_traitsI6__halfS2_S2_S2_fjLj1536ELj1ELj4ELj1ELj16ENS_18Kernel_traits_baseILj1536ES2_S2_S2_S2_fjLj128EEEEELb1ELb0ELb0ELb1EEEvNS_9FwdParamsE,"",@"SHT_CUDA_INFO"
	.sectionflags	@""
	.align	4


	//----- nvinfo : EIATTR_CUDA_API_VERSION
	.align		4
        /*0000*/ 	.byte	0x04, 0x37
        /*0002*/ 	.short	(.L_1430 - .L_1429)
.L_1429:
        /*0004*/ 	.word	0x00000082


	//----- nvinfo : EIATTR_KPARAM_INFO
	.align		4
.L_1430:
        /*0008*/ 	.byte	0x04, 0x17
        /*000a*/ 	.short	(.L_1432 - .L_1431)
.L_1431:
        /*000c*/ 	.word	0x00000000
        /*0010*/ 	.short	0x0000
        /*0012*/ 	.short	0x0000
        /*0014*/ 	.byte	0x00, 0xf0, 0xa1, 0x03


	//----- nvinfo : EIATTR_SPARSE_MMA_MASK
	.align		4
.L_1432:
        /*0018*/ 	.byte	0x03, 0x50
        /*001a*/ 	.short	0x0000


	//----- nvinfo : EIATTR_MAXREG_COUNT
	.align		4
        /*001c*/ 	.byte	0x03, 0x1b
        /*001e*/ 	.short	0x00ff


	//----- nvinfo : EIATTR_MERCURY_ISA_VERSION
	.align		4
        /*0020*/ 	.byte	0x03, 0x5f
        /*0022*/ 	.short	0x0101


	//----- nvinfo : EIATTR_COOP_GROUP_MASK_REGIDS
	.align		4
        /*0024*/ 	.byte	0x04, 0x29
        /*0026*/ 	.short	(.L_1434 - .L_1433)


	//   ....[0]....
.L_1433:
        /*0028*/ 	.word	0xffffffff


	//   ....[1]....
        /*002c*/ 	.word	0xffffffff


	//   ....[2]....
        /*0030*/ 	.word	0xffffffff


	//   ....[3]....
        /*0034*/ 	.word	0xffffffff


	//   ....[4]....
        /*0038*/ 	.word	0xffffffff


	//   ....[5]....
        /*003c*/ 	.word	0xffffffff


	//   ....[6]....
        /*0040*/ 	.word	0xffffffff


	//   ....[7]....
        /*0044*/ 	.word	0xffffffff


	//   ....[8]....
        /*0048*/ 	.word	0xffffffff


	//   ....[9]....
        /*004c*/ 	.word	0xffffffff


	//   ....[10]....
        /*0050*/ 	.word	0x0500000a


	//   ....[11]....
        /*0054*/ 	.word	0x0500000a


	//   ....[12]....
        /*0058*/ 	.word	0x0500000a


	//   ....[13]....
        /*005c*/ 	.word	0x0500000a


	//   ....[14]....
        /*0060*/ 	.word	0x0500000a


	//   ....[15]....
        /*0064*/ 	.word	0x0500000a


	//   ....[16]....
        /*0068*/ 	.word	0x0500000a


	//   ....[17]....
        /*006c*/ 	.word	0x0500000a


	//   ....[18]....
        /*0070*/ 	.word	0x0500000a


	//   ....[19]....
        /*0074*/ 	.word	0x0500000a


	//----- nvinfo : EIATTR_COOP_GROUP_INSTR_OFFSETS
	.align		4
.L_1434:
        /*0078*/ 	.byte	0x04, 0x28
        /*007a*/ 	.short	(.L_1436 - .L_1435)


	//   ....[0]....
.L_1435:
        /*007c*/ 	.word	0x000200a0


	//   ....[1]....
        /*0080*/ 	.word	0x000200c0


	//   ....[2]....
        /*0084*/ 	.word	0x000200e0


	//   ....[3]....
        /*0088*/ 	.word	0x00020110


	//   ....[4]....
        /*008c*/ 	.word	0x00020130


	//   ....[5]....
        /*0090*/ 	.word	0x00020760


	//   ....[6]....
        /*0094*/ 	.word	0x00020780


	//   ....[7]....
        /*0098*/ 	.word	0x000207a0


	//   ....[8]....
        /*009c*/ 	.word	0x000207c0


	//   ....[9]....
        /*00a0*/ 	.word	0x000207e0


	//   ....[10]....
        /*00a4*/ 	.word	0x00021ad0


	//   ....[11]....
        /*00a8*/ 	.word	0x00021b70


	//   ....[12]....
        /*00ac*/ 	.word	0x00021be0


	//   ....[13]....
        /*00b0*/ 	.word	0x00021c60


	//   ....[14]....
        /*00b4*/ 	.word	0x00021cd0


	//   ....[15]....
        /*00b8*/ 	.word	0x00022340


	//   ....[16]....
        /*00bc*/ 	.word	0x000223b0


	//   ....[17]....
        /*00c0*/ 	.word	0x00022420


	//   ....[18]....
        /*00c4*/ 	.word	0x00022490


	//   ....[19]....
        /*00c8*/ 	.word	0x00022500


	//----- nvinfo : EIATTR_VRC_CTA_INIT_COUNT
	.align		4
.L_1436:
        /*00cc*/ 	.byte	0x02, 0x4a
	.zero		1
	.zero		1


	//----- nvinfo : EIATTR_EXIT_INSTR_OFFSETS
	.align		4
        /*00d0*/ 	.byte	0x04, 0x1c
        /*00d2*/ 	.short	(.L_1438 - .L_1437)


	//   ....[0]....
.L_1437:
        /*00d4*/ 	.word	0x00000430


	//   ....[1]....
        /*00d8*/ 	.word	0x00021a60


	//----- nvinfo : EIATTR_INDIRECT_BRANCH_TARGETS
	.align		4
.L_1438:
        /*00dc*/ 	.byte	0x04, 0x34
        /*00de*/ 	.short	(.L_1440 - .L_1439)


	//   ....[0]....
.L_1439:
        /*00e0*/ 	.word	.L_x_54188@srel
        /*00e4*/ 	.short	0x0
        /*00e6*/ 	.short	0x0
        /*00e8*/ 	.word	0x3
        /*00ec*/ 	.word	.L_x_54189@srel
        /*00f0*/ 	.word	.L_x_54190@srel
        /*00f4*/ 	.word	.L_x_54191@srel


	//----- nvinfo : EIATTR_MAX_THREADS
	.align		4
.L_1440:
        /*00f8*/ 	.byte	0x04, 0x05
        /*00fa*/ 	.short	(.L_1442 - .L_1441)
.L_1441:
        /*00fc*/ 	.word	0x00000080
        /*0100*/ 	.word	0x00000001
        /*0104*/ 	.word	0x00000001


	//----- nvinfo : EIATTR_CRS_STACK_SIZE
	.align		4
.L_1442:
        /*0108*/ 	.byte	0x04, 0x1e
        /*010a*/ 	.short	(.L_1444 - .L_1443)
.L_1443:
        /*010c*/ 	.word	0x00000000


	//----- nvinfo : EIATTR_CBANK_PARAM_SIZE
	.align		4
.L_1444:
        /*0110*/ 	.byte	0x03, 0x19
        /*0112*/ 	.short	0x00e8


	//----- nvinfo : EIATTR_PARAM_CBANK
	.align		4
        /*0114*/ 	.byte	0x04, 0x0a
        /*0116*/ 	.short	(.L_1446 - .L_1445)
	.align		4
.L_1445:
        /*0118*/ 	.word	index@(.nv.constant0._ZN10layer_norm13ln_fwd_kernelINS_13Kernel_traitsI6__halfS2_S2_S2_fjLj1536ELj1ELj4ELj1ELj16ENS_18Kernel_traits_baseILj1536ES2_S2_S2_S2_fjLj128EEEEELb1ELb0ELb0ELb1EEEvNS_9FwdParamsE)
        /*011c*/ 	.short	0x0380
        /*011e*/ 	.short	0x00e8


	//----- nvinfo : EIATTR_SW_WAR
	.align		4
.L_1446:
        /*0120*/ 	.byte	0x04, 0x36
        /*0122*/ 	.short	(.L_1448 - .L_1447)
.L_1447:
        /*0124*/ 	.word	0x00000008
.L_1448:


//--------------------- .nv.info._ZN10layer_norm13ln_fwd_kernelINS_13Kernel_traitsI6__halfS2_S2_S2_fjLj1536ELj1ELj4ELj1ELj16ENS_18Kernel_traits_baseILj1536ES2_S2_S2_S2_fjLj128EEEEELb1ELb0ELb1ELb0EEEvNS_9FwdParamsE --------------------------
	.section	.nv.info._ZN10layer_norm13ln_fwd_kernelINS_13Kernel_traitsI6__halfS2_S2_S2_fjLj1536ELj1ELj4ELj1ELj16ENS_18Kernel_traits_baseILj1536ES2_S2_S2_S2_fjLj128EEEEELb1ELb0ELb1ELb0EEEvNS_9FwdParamsE,"",@"SHT_CUDA_INFO"
	.sectionflags	@""
	.align	4


	//----- nvinfo : EIATTR_CUDA_API_VERSION
	.align		4
        /*0000*/ 	.byte	0x04, 0x37
        /*0002*/ 	.short	(.L_1450 - .L_1449)
.L_1449:
        /*0004*/ 	.word	0x00000082


	//----- nvinfo : EIATTR_KPARAM_INFO
	.align		4
.L_1450:
        /*0008*/ 	.byte	0x04, 0x17
        /*000a*/ 	.short	(.L_1452 - .L_1451)
.L_1451:
        /*000c*/ 	.word	0x00000000
        /*0010*/ 	.short	0x0000
        /*0012*/ 	.short	0x0000
        /*0014*/ 	.byte	0x00, 0xf0, 0xa1, 0x03


	//----- nvinfo : EIATTR_SPARSE_MMA_MASK
	.align		4
.L_1452:
        /*0018*/ 	.byte	0x03, 0x50
        /*001a*/ 	.short	0x0000


	//----- nvinfo : EIATTR_MAXREG_COUNT
	.align		4
        /*001c*/ 	.byte	0x03, 0x1b
        /*001e*/ 	.short	0x00ff


	//----- nvinfo : EIATTR_MERCURY_ISA_VERSION
	.align		4
        /*0020*/ 	.byte	0x03, 0x5f
        /*0022*/ 	.short	0x0101


	//----- nvinfo : EIATTR_COOP_GROUP_MASK_REGIDS
	.align		4
        /*0024*/ 	.byte	0x04, 0x29
        /*0026*/ 	.short	(.L_1454 - .L_1453)


	//   ....[0]....
.L_1453:
        /*0028*/ 	.word	0xffffffff


	//   ....[1]....
        /*002c*/ 	.word	0xffffffff


	//   ....[2]....
        /*0030*/ 	.word	0xffffffff


	//   ....[3]....
        /*0034*/ 	.word	0xffffffff


	//   ....[4]....
        /*0038*/ 	.word	0xffffffff


	//   ....[5]....
        /*003c*/ 	.word	0xffffffff


	//   ....[6]....
        /*0040*/ 	.word	0xffffffff


	//   ....[7]....
        /*0044*/ 	.word	0xffffffff


	//   ....[8]....
        /*0048*/ 	.word	0xffffffff


	//   ....[9]....
        /*004c*/ 	.word	0xffffffff


	//   ....[10]....
        /*0050*/ 	.word	0x0500008b


	//   ....[11]....
        /*0054*/ 	.word	0x0500008b


	//   ....[12]....
        /*0058*/ 	.word	0x0500008b


	//   ....[13]....
        /*005c*/ 	.word	0x0500008b


	//   ....[14]....
        /*0060*/ 	.word	0x0500008b


	//   ....[15]....
        /*0064*/ 	.word	0x0500008b


	//   ....[16]....
        /*0068*/ 	.word	0x0500008b


	//   ....[17]....
        /*006c*/ 	.word	0x0500008b


	//   ....[18]....
        /*0070*/ 	.word	0x0500008b


	//   ....[19]....
        /*0074*/ 	.word	0x0500008b


	//----- nvinfo : EIATTR_COOP_GROUP_INSTR_OFFSETS
	.align		4
.L_1454:
        /*0078*/ 	.byte	0x04, 0x28
        /*007a*/ 	.short	(.L_1456 - .L_1455)


	//   ....[0]....
.L_1455:
        /*007c*/ 	.word	0x0002a310


	//   ....[1]....
        /*0080*/ 	.word	0x0002a340


	//   ....[2]....
        /*0084*/ 	.word	0x0002a360


	//   ....[3]....
        /*0088*/ 	.word	0x0002a380


	//   ....[4]....
        /*008c*/ 	.word	0x0002a3a0


	//   ....[5]....
        /*0090*/ 	.word	0x0002a9e0


	//   ....[6]....
        /*0094*/ 	.word	0x0002aa00


	//   ....[7]....
        /*0098*/ 	.word	0x0002aa20


	//   ....[8]....
        /*009c*/ 	.word	0x0002aa40


	//   ....[9]....
        /*00a0*/ 	.word	0x0002aa60


	//   ....[10]....
        /*00a4*/ 	.word	0x0002bff0


	//   ....[11]....
        /*00a8*/ 	.word	0x0002c0a0


	//   ....[12]....
        /*00ac*/ 	.word	0x0002c110


	//   ....[13]....
        /*00b0*/ 	.word	0x0002c180


	//   ....[14]....
        /*00b4*/ 	.word	0x0002c1f0


	//   ....[15]....
        /*00b8*/ 	.word	0x0002c880


	//   ....[16]....
        /*00bc*/ 	.word	0x0002c8f0


	//   ....[17]....
        /*00c0*/ 	.word	0x0002c960


	//   ....[18]....
        /*00c4*/ 	.word	0x0002c9d0


	//   ....[19]....
        /*00c8*/ 	.word	0x0002ca40


	//----- nvinfo : EIATTR_VRC_CTA_INIT_COUNT
	.align		4
.L_1456:
        /*00cc*/ 	.byte	0x02, 0x4a
	.zero		1
	.zero		1


	//----- nvinfo : EIATTR_EXIT_INSTR_OFFSETS
	.align		4
        /*00d0*/ 	.byte	0x04, 0x1c
        /*00d2*/ 	.short	(.L_1458 - .L_1457)


	//   ....[0]....
.L_1457:
        /*00d4*/ 	.word	0x00000990


	//   ....[1]....
        /*00d8*/ 	.word	0x0002bf80


	//----- nvinfo : EIATTR_MAX_THREADS
	.align		4
.L_1458:
        /*00dc*/ 	.byte	0x04, 0x05
        /*00de*/ 	.short	(.L_1460 - .L_1459)
.L_1459:
        /*00e0*/ 	.word	0x00000080
        /*00e4*/ 	.word	0x00000001
        /*00e8*/ 	.word	0x00000001


	//----- nvinfo : EIATTR_CRS_STACK_SIZE
	.align		4
.L_1460:
        /*00ec*/ 	.byte	0x04, 0x1e
        /*00ee*/ 	.short	(.L_1462 - .L_1461)
.L_1461:
        /*00f0*/ 	.word	0x00000000


	//----- nvinfo : EIATTR_CBANK_PARAM_SIZE
	.align		4
.L_1462:
        /*00f4*/ 	.byte	0x03, 0x19
        /*00f6*/ 	.short	0x00e8


	//----- nvinfo : EIATTR_PARAM_CBANK
	.align		4
        /*00f8*/ 	.byte	0x04, 0x0a
        /*00fa*/ 	.short	(.L_1464 - .L_1463)
	.align		4
.L_1463:
        /*00fc*/ 	.word	index@(.nv.constant0._ZN10layer_norm13ln_fwd_kernelINS_13Kernel_traitsI6__halfS2_S2_S2_fjLj1536ELj1ELj4ELj1ELj16ENS_18Kernel_traits_baseILj1536ES2_S2_S2_S2_fjLj128EEEEELb1ELb0ELb1ELb0EEEvNS_9FwdParamsE)
        /*0100*/ 	.short	0x0380
        /*0102*/ 	.short	0x00e8


	//----- nvinfo : EIATTR_SW_WAR
	.align		4
.L_1464:
        /*0104*/ 	.byte	0x04, 0x36
        /*0106*/ 	.short	(.L_1466 - .L_1465)
.L_1465:
        /*0108*/ 	.word	0x00000008
.L_1466:


//--------------------- .nv.info._ZN10layer_norm13ln_fwd_kernelINS_13Kernel_traitsI6__halfS2_S2_S2_fjLj1536ELj1ELj4ELj1ELj16ENS_18Kernel_traits_baseILj1536ES2_S2_S2_S2_fjLj128EEEEELb1ELb0ELb1ELb1EEEvNS_9FwdParamsE --------------------------
	.section	.nv.info._ZN10layer_norm13ln_fwd_kernelINS_13Kernel_traitsI6__halfS2_S2_S2_fjLj1536ELj1ELj4ELj1ELj16ENS_18Kernel_traits_baseILj1536ES2_S2_S2_S2_fjLj128EEEEELb1ELb0ELb1ELb1EEEvNS_9FwdParamsE,"",@"SHT_CUDA_INFO"
	.sectionflags	@""
	.align	4


	//----- nvinfo : EIATTR_CUDA_API_VERSION
	.align		4
        /*0000*/ 	.byte	0x04, 0x37
        /*0002*/ 	.short	(.L_1468 - .L_1467)
.L_1467:
        /*0004*/ 	.word	0x00000082


	//----- nvinfo : EIATTR_KPARAM_INFO
	.align		4
.L_1468:
        /*0008*/ 	.byte	0x04, 0x17
        /*000a*/ 	.short	(.L_1470 - .L_1469)
.L_1469:
        /*000c*/ 	.word	0x00000000
        /*0010*/ 	.short	0x0000
        /*0012*/ 	.short	0x0000
        /*0014*/ 	.byte	0x00, 0xf0, 0xa1, 0x03


	//----- nvinfo : EIATTR_SPARSE_MMA_MASK
	.align		4
.L_1470:
        /*0018*/ 	.byte	0x03, 0x50
        /*001a*/ 	.short	0x0000


	//----- nvinfo : EIATTR_MAXREG_COUNT
	.align		4
        /*001c*/ 	.byte	0x03, 0x1b
        /*001e*/ 	.short	0x00ff


	//----- nvinfo : EIATTR_MERCURY_ISA_VERSION
	.align		4
        /*0020*/ 	.byte	0x03, 0x5f
        /*0022*/ 	.short	0x0101


	//----- nvinfo : EIATTR_COOP_GROUP_MASK_REGIDS
	.align		4
        /*0024*/ 	.byte	0x04, 0x29
        /*0026*/ 	.short	(.L_1472 - .L_1471)


	//   ....[0]....
.L_1471:
        /*0028*/ 	.word	0xffffffff


	//   ....[1]....
        /*002c*/ 	.word	0xffffffff


	//   ....[2]....
        /*0030*/ 	.word	0xffffffff


	//   ....[3]....
        /*0034*/ 	.word	0xffffffff


	//   ....[4]....
        /*0038*/ 	.word	0xffffffff


	//   ....[5]....
        /*003c*/ 	.word	0xffffffff


	//   ....[6]....
        /*0040*/ 	.word	0xffffffff


	//   ....[7]....
        /*0044*/ 	.word	0xffffffff


	//   ....[8]....
        /*0048*/ 	.word	0xffffffff


	//   ....[9]....
        /*004c*/ 	.word	0xffffffff


	//   ....[10]....
        /*0050*/ 	.word	0x0500005c


	//   ....[11]....
        /*0054*/ 	.word	0x0500005c


	//   ....[12]....
        /*0058*/ 	.word	0x0500005c


	//   ....[13]....
        /*005c*/ 	.word	0x0500005c


	//   ....[14]....
        /*0060*/ 	.word	0x0500005c


	//   ....[15]....
        /*0064*/ 	.word	0x0500005c


	//   ....[16]....
        /*0068*/ 	.word	0x0500005c


	//   ....[17]....
        /*006c*/ 	.word	0x0500005c


	//   ....[18]....
        /*0070*/ 	.word	0x0500005c


	//   ....[19]....
        /*0074*/ 	.word	0x0500005c


	//----- nvinfo : EIATTR_COOP_GROUP_INSTR_OFFSETS
	.align		4
.L_1472:
        /*0078*/ 	.byte	0x04, 0x28
        /*007a*/ 	.short	(.L_1474 - .L_1473)


	//   ....[0]....
.L_1473:
        /*007c*/ 	.word	0x00023170


	//   ....[1]....
        /*0080*/ 	.word	0x000231a0


	//   ....[2]....
        /*0084*/ 	.word	0x000231c0


	//   ....[3]....
        /*0088*/ 	.word	0x000231e0


	//   ....[4]....
        /*008c*/ 	.word	0x00023200


	//   ....[5]....
        /*0090*/ 	.word	0x00023830


	//   ....[6]....
        /*0094*/ 	.word	0x00023850


	//   ....[7]....
        /*0098*/ 	.word	0x00023870


	//   ....[8]....
        /*009c*/ 	.word	0x00023890


	//   ....[9]....
        /*00a0*/ 	.word	0x000238b0


	//   ....[10]....
        /*00a4*/ 	.word	0x00024c80


	//   ....[11]....
        /*00a8*/ 	.word	0x00024d30


	//   ....[12]....
        /*00ac*/ 	.word	0x00024da0


	//   ....[13]....
        /*00b0*/ 	.word	0x00024e10


	//   ....[14]....
        /*00b4*/ 	.word	0x00024e80


	//   ....[15]....
        /*00b8*/ 	.word	0x000254f0


	//   ....[16]....
        /*00bc*/ 	.word	0x00025560


	//   ....[17]....
        /*00c0*/ 	.word	0x000255d0


	//   ....[18]....
        /*00c4*/ 	.word	0x00025640


	//   ....[19]....
        /*00c8*/ 	.word	0x000256b0


	//----- nvinfo : EIATTR_VRC_CTA_INIT_COUNT
	.align		4
.L_1474:
        /*00cc*/ 	.byte	0x02, 0x4a
	.zero		1
	.zero		1


	//----- nvinfo : EIATTR_EXIT_INSTR_OFFSETS
	.align		4
        /*00d0*/ 	.byte	0x04, 0x1c
        /*00d2*/ 	.short	(.L_1476 - .L_1475)


	//   ....[0]....
.L_1475:
        /*00d4*/ 	.word	0x00000430


	//   ....[1]....
        /*00d8*/ 	.word	0x00024c20


	//----- nvinfo : EIATTR_MAX_THREADS
	.align		4
.L_1476:
        /*00dc*/ 	.byte	0x04, 0x05
        /*00de*/ 	.short	(.L_1478 - .L_1477)
.L_1477:
        /*00e0*/ 	.word	0x00000080
        /*00e4*/ 	.word	0x00000001
        /*00e8*/ 	.word	0x00000001


	//----- nvinfo : EIATTR_CRS_STACK_SIZE
	.align		4
.L_1478:
        /*00ec*/ 	.byte	0x04, 0x1e
        /*00ee*/ 	.short	(.L_1480 - .L_1479)
.L_1479:
        /*00f0*/ 	.word	0x00000000


	//----- nvinfo : EIATTR_CBANK_PARAM_SIZE
	.align		4
.L_1480:
        /*00f4*/ 	.byte	0x03, 0x19
        /*00f6*/ 	.short	0x00e8


	//----- nvinfo : EIATTR_PARAM_CBANK
	.align		4
        /*00f8*/ 	.byte	0x04, 0x0a
        /*00fa*/ 	.short	(.L_1482 - .L_1481)
	.align		4
.L_1481:
        /*00fc*/ 	.word	index@(.nv.constant0._ZN10layer_norm13ln_fwd_kernelINS_13Kernel_traitsI6__halfS2_S2_S2_fjLj1536ELj1ELj4ELj1ELj16ENS_18Kernel_traits_baseILj1536ES2_S2_S2_S2_fjLj128EEEEELb1ELb0ELb1ELb1EEEvNS_9FwdParamsE)
        /*0100*/ 	.short	0x0380
        /*0102*/ 	.short	0x00e8


	//----- nvinfo : EIATTR_SW_WAR
	.align		4
.L_1482:
        /*0104*/ 	.byte	0x04, 0x36
        /*0106*/ 	.short	(.L_1484 - .L_1483)
.L_1483:
        /*0108*/ 	.word	0x00000008
.L_1484:


//--------------------- .nv.info._ZN10layer_norm13ln_fwd_kernelINS_13Kernel_traitsI6__halfS2_S2_S2_fjLj1536ELj1ELj4ELj1ELj16ENS_18Kernel_traits_baseILj1536ES2_S2_S2_S2_fjLj128EEEEELb1ELb1ELb0ELb0EEEvNS_9FwdParamsE --------------------------
	.section	.nv.info._ZN10layer_norm13ln_fwd_kernelINS_13Kernel_traitsI6__halfS2_S2_S2_fjLj1536ELj1ELj4ELj1ELj16ENS_18Kernel_traits_baseILj1536ES2_S2_S2_S2_fjLj128EEEEELb1ELb1ELb0ELb0EEEvNS_9FwdParamsE,"",@"SHT_CUDA_INFO"
	.sectionflags	@""
	.align	4


	//----- nvinfo : EIATTR_CUDA_API_VERSION
	.align		4
        /*0000*/ 	.byte	0x04, 0x37
        /*0002*/ 	.short	(.L_1486 - .L_1485)
.L_1485:
        /*0004*/ 	.word	0x00000082


	//----- nvinfo : EIATTR_KPARAM_INFO
	.align		4
.L_1486:
        /*0008*/ 	.byte	0x04, 0x17
        /*000a*/ 	.short	(.L_1488 - .L_1487)
.L_1487:
        /*000c*/ 	.word	0x00000000
        /*0010*/ 	.short	0x0000
        /*0012*/ 	.short	0x0000
        /*0014*/ 	.byte	0x00, 0xf0, 0xa1, 0x03


	//----- nvinfo : EIATTR_SPARSE_MMA_MASK
	.align		4
.L_1488:
        /*0018*/ 	.byte	0x03, 0x50
        /*001a*/ 	.short	0x0000


	//----- nvinfo : EIATTR_MAXREG_COUNT
	.align		4
        /*001c*/ 	.byte	0x03, 0x1b
        /*001e*/ 	.short	0x00ff


	//----- nvinfo : EIATTR_MERCURY_ISA_VERSION
	.align		4
        /*0020*/ 	.byte	0x03, 0x5f
        /*0022*/ 	.short	0x0101


	//----- nvinfo : EIATTR_COOP_GROUP_MASK_REGIDS
	.align		4
        /*0024*/ 	.byte	0x04, 0x29
        /*0026*/ 	.short	(.L_1490 - .L_1489)


	//   ....[0]....
.L_1489:
        /*0028*/ 	.word	0xffffffff


	//   ....[1]....
        /*002c*/ 	.word	0xffffffff


	//   ....[2]....
        /*0030*/ 	.word	0xffffffff


	//   ....[3]....
        /*0034*/ 	.word	0xffffffff


	//   ....[4]....
        /*0038*/ 	.word	0xffffffff


	//   ....[5]....
        /*003c*/ 	.word	0xffffffff


	//   ....[6]....
        /*0040*/ 	.word	0xffffffff


	//   ....[7]....
        /*0044*/ 	.word	0xffffffff


	//   ....[8]....
        /*0048*/ 	.word	0xffffffff


	//   ....[9]....
        /*004c*/ 	.word	0xffffffff


	//   ....[10]....
        /*0050*/ 	.word	0x05000094


	//   ....[11]....
        /*0054*/ 	.word	0x05000094


	//   ....[12]....
        /*0058*/ 	.word	0x05000094


	//   ....[13]....
        /*005c*/ 	.word	0x05000094


	//   ....[14]....
        /*0060*/ 	.word	0x05000094


	//   ....[15]....
        /*0064*/ 	.word	0x05000094


	//   ....[16]....
        /*0068*/ 	.word	0x05000094


	//   ....[17]....
        /*006c*/ 	.word	0x05000094


	//   ....[18]....
        /*0070*/ 	.word	0x05000094


	//   ....[19]....
        /*0074*/ 	.word	0x05000094


	//----- nvinfo : EIATTR_COOP_GROUP_INSTR_OFFSETS
	.align		4
.L_1490:
        /*0078*/ 	.byte	0x04, 0x28
        /*007a*/ 	.short	(.L_1492 - .L_1491)


	//   ....[0]....
.L_1491:
        /*007c*/ 	.word	0x00021580


	//   ....[1]....
        /*0080*/ 	.word	0x000215b0


	//   ....[2]....
        /*0084*/ 	.word	0x000215d0


	//   ....[3]....
        /*0088*/ 	.word	0x000215f0


	//   ....[4]....
        /*008c*/ 	.word	0x00021620


	//   ....[5]....
        /*0090*/ 	.word	0x00021c60


	//   ....[6]....
        /*0094*/ 	.word	0x00021c80


	//   ....[7]....
        /*0098*/ 	.word	0x00021ca0


	//   ....[8]....
        /*009c*/ 	.word	0x00021cc0


	//   ....[9]....
        /*00a0*/ 	.word	0x00021ce0


	//   ....[10]....
        /*00a4*/ 	.word	0x00023200


	//   ....[11]....
        /*00a8*/ 	.word	0x000232a0


	//   ....[12]....
        /*00ac*/ 	.word	0x00023310


	//   ....[13]....
        /*00b0*/ 	.word	0x00023380


	//   ....[14]....
        /*00b4*/ 	.word	0x00023400


	//   ....[15]....
        /*00b8*/ 	.word	0x00023aa0


	//   ....[16]....
        /*00bc*/ 	.word	0x00023b10


	//   ....[17]....
        /*00c0*/ 	.word	0x00023b80


	//   ....[18]....
        /*00c4*/ 	.word	0x00023bf0


	//   ....[19]....
        /*00c8*/ 	.word	0x00023c60


	//----- nvinfo : EIATTR_VRC_CTA_INIT_COUNT
	.align		4
.L_1492:
        /*00cc*/ 	.byte	0x02, 0x4a
	.zero		1
	.zero		1


	//----- nvinfo : EIATTR_EXIT_INSTR_OFFSETS
	.align		4
        /*00d0*/ 	.byte	0x04, 0x1c
        /*00d2*/ 	.short	(.L_1494 - .L_1493)


	//   ....[0]....
.L_1493:
        /*00d4*/ 	.word	0x00000be0


	//   ....[1]....
        /*00d8*/ 	.word	0x00023190


	//----- nvinfo : EIATTR_INDIRECT_BRANCH_TARGETS
	.align		4
.L_1494:
        /*00dc*/ 	.byte	0x04, 0x34
        /*00de*/ 	.short	(.L_1496 - .L_1495)


	//   ....[0]....
.L_1495:
        /*00e0*/ 	.word	.L_x_54192@srel
        /*00e4*/ 	.short	0x0
        /*00e6*/ 	.short	0x0
        /*00e8*/ 	.word	0x3
        /*00ec*/ 	.word	.L_x_54193@srel
        /*00f0*/ 	.word	.L_x_54194@srel
        /*00f4*/ 	.word	.L_x_54195@srel


	//----- nvinfo : EIATTR_MAX_THREADS
	.align		4
.L_1496:
        /*00f8*/ 	.byte	0x04, 0x05
        /*00fa*/ 	.short	(.L_1498 - .L_1497)
.L_1497:
        /*00fc*/ 	.word	0x00000080
        /*0100*/ 	.word	0x00000001
        /*0104*/ 	.word	0x00000001


	//----- nvinfo : EIATTR_CRS_STACK_SIZE
	.align		4
.L_1498:
        /*0108*/ 	.byte	0x04, 0x1e
        /*010a*/ 	.short	(.L_1500 - .L_1499)
.L_1499:
        /*010c*/ 	.word	0x00000000


	//----- nvinfo : EIATTR_CBANK_PARAM_SIZE
	.align		4
.L_1500:
        /*0110*/ 	.byte	0x03, 0x19
        /*0112*/ 	.short	0x00e8


	//----- nvinfo : EIATTR_PARAM_CBANK
	.align		4
        /*0114*/ 	.byte	0x04, 0x0a
        /*0116*/ 	.short	(.L_1502 - .L_1501)
	.align		4
.L_1501:
        /*0118*/ 	.word	index@(.nv.constant0._ZN10layer_norm13ln_fwd_kernelINS_13Kernel_traitsI6__halfS2_S2_S2_fjLj1536ELj1ELj4ELj1ELj16ENS_18Kernel_traits_baseILj1536ES2_S2_S2_S2_fjLj128EEEEELb1ELb1ELb0ELb0EEEvNS_9FwdParamsE)
        /*011c*/ 	.short	0x0380
        /*011e*/ 	.short	0x00e8


	//----- nvinfo : EIATTR_SW_WAR
	.align		4
.L_1502:
        /*0120*/ 	.byte	0x04, 0x36
        /*0122*/ 	.short	(.L_1504 - .L_1503)
.L_1503:
        /*0124*/ 	.word	0x00000008
.L_1504:


//--------------------- .nv.info._ZN10layer_norm13ln_fwd_kernelINS_13Kernel_traitsI6__halfS2_S2_S2_fjLj1536ELj1ELj4ELj1ELj16ENS_18Kernel_traits_baseILj1536ES2_S2_S2_S2_fjLj128EEEEELb1ELb1ELb0ELb1EEEvNS_9FwdParamsE --------------------------
	.section	.nv.info._ZN10layer_norm13ln_fwd_kernelINS_13Kernel_traitsI6__halfS2_S2_S2_fjLj1536ELj1ELj4ELj1ELj16ENS_18Kernel_traits_baseILj1536ES2_S2_S2_S2_fjLj128EEEEELb1ELb1ELb0ELb1EEEvNS_9FwdParamsE,"",@"SHT_CUDA_INFO"
	.sectionflags	@""
	.align	4


	//----- nvinfo : EIATTR_CUDA_API_VERSION
	.align		4
        /*0000*/ 	.byte	0x04, 0x37
        /*0002*/ 	.short	(.L_1506 - .L_1505)
.L_1505:
        /*0004*/ 	.word	0x00000082


	//----- nvinfo : EIATTR_KPARAM_INFO
	.align		4
.L_1506:
        /*0008*/ 	.byte	0x04, 0x17
        /*000a*/ 	.short	(.L_1508 - .L_1507)
.L_1507:
        /*000c*/ 	.word	0x00000000
        /*0010*/ 	.short	0x0000
        /*0012*/ 	.short	0x0000
        /*0014*/ 	.byte	0x00, 0xf0, 0xa1, 0x03


	//----- nvinfo : EIATTR_SPARSE_MMA_MASK
	.align		4
.L_1508:
        /*0018*/ 	.byte	0x03, 0x50
        /*001a*/ 	.short	0x0000


	//----- nvinfo : EIATTR_MAXREG_COUNT
	.align		4
        /*001c*/ 	.byte	0x03, 0x1b
        /*001e*/ 	.short	0x00ff


	//----- nvinfo : EIATTR_MERCURY_ISA_VERSION
	.align		4
        /*0020*/ 	.byte	0x03, 0x5f
        /*0022*/ 	.short	0x0101


	//----- nvinfo : EIATTR_COOP_GROUP_MASK_REGIDS
	.align		4
        /*0024*/ 	.byte	0x04, 0x29
        /*0026*/ 	.short	(.L_1510 - .L_1509)


	//   ....[0]....
.L_1509:
        /*0028*/ 	.word	0xffffffff


	//   ....[1]....
        /*002c*/ 	.word	0xffffffff


	//   ....[2]....
        /*0030*/ 	.word	0xffffffff


	//   ....[3]....
        /*0034*/ 	.word	0xffffffff


	//   ....[4]....
        /*0038*/ 	.word	0xffffffff


	//   ....[5]....
        /*003c*/ 	.word	0xffffffff


	//   ....[6]....
        /*0040*/ 	.word	0xffffffff


	//   ....[7]....
        /*0044*/ 	.word	0xffffffff


	//   ....[8]....
        /*0048*/ 	.word	0xffffffff


	//   ....[9]....
        /*004c*/ 	.word	0xffffffff


	//   ....[10]....
        /*0050*/ 	.word	0x05000097


	//   ....[11]....
        /*0054*/ 	.word	0x05000097


	//   ....[12]....
        /*0058*/ 	.word	0x05000097


	//   ....[13]....
        /*005c*/ 	.word	0x05000097


	//   ....[14]....
        /*0060*/ 	.word	0x05000097


	//   ....[15]....
        /*0064*/ 	.word	0x05000097


	//   ....[16]....
        /*0068*/ 	.word	0x05000097


	//   ....[17]....
        /*006c*/ 	.word	0x05000097


	//   ....[18]....
        /*0070*/ 	.word	0x05000097


	//   ....[19]....
        /*0074*/ 	.word	0x05000097


	//----- nvinfo : EIATTR_COOP_GROUP_INSTR_OFFSETS
	.align		4
.L_1510:
        /*0078*/ 	.byte	0x04, 0x28
        /*007a*/ 	.short	(.L_1512 - .L_1511)


	//   ....[0]....
.L_1511:
        /*007c*/ 	.word	0x00020b80


	//   ....[1]....
        /*0080*/ 	.word	0x00020bb0


	//   ....[2]....
        /*0084*/ 	.word	0x00020bd0


	//   ....[3]....
        /*0088*/ 	.word	0x00020bf0


	//   ....[4]....
        /*008c*/ 	.word	0x00020c10


	//   ....[5]....
        /*0090*/ 	.word	0x00021240


	//   ....[6]....
        /*0094*/ 	.word	0x00021260


	//   ....[7]....
        /*0098*/ 	.word	0x00021280


	//   ....[8]....
        /*009c*/ 	.word	0x000212a0


	//   ....[9]....
        /*00a0*/ 	.word	0x000212c0


	//   ....[10]....
        /*00a4*/ 	.word	0x000225d0


	//   ....[11]....
        /*00a8*/ 	.word	0x00022680


	//   ....[12]....
        /*00ac*/ 	.word	0x000226f0


	//   ....[13]....
        /*00b0*/ 	.word	0x00022760


	//   ....[14]....
        /*00b4*/ 	.word	0x000227d0


	//   ....[15]....
        /*00b8*/ 	.word	0x00022e50


	//   ....[16]....
        /*00bc*/ 	.word	0x00022ec0


	//   ....[17]....
        /*00c0*/ 	.word	0x00022f30


	//   ....[18]....
        /*00c4*/ 	.word	0x00022fa0


	//   ....[19]....
        /*00c8*/ 	.word	0x00023010


	//----- nvinfo : EIATTR_VRC_CTA_INIT_COUNT
	.align		4
.L_1512:
        /*00cc*/ 	.byte	0x02, 0x4a
	.zero		1
	.zero		1


	//----- nvinfo : EIATTR_EXIT_INSTR_OFFSETS
	.align		4
        /*00d0*/ 	.byte	0x04, 0x1c
        /*00d2*/ 	.short	(.L_1514 - .L_1513)


	//   ....[0]....
.L_1513:
        /*00d4*/ 	.word	0x00000690


	//   ....[1]....
        /*00d8*/ 	.word	0x00022560


	//----- nvinfo : EIATTR_INDIRECT_BRANCH_TARGETS
	.align		4
.L_1514:
        /*00dc*/ 	.byte	0x04, 0x34
        /*00de*/ 	.short	(.L_1516 - .L_1515)


	//   ....[0]....
.L_1515:
        /*00e0*/ 	.word	.L_x_54196@srel
        /*00e4*/ 	.short	0x0
        /*00e6*/ 	.short	0x0
        /*00e8*/ 	.word	0x3
        /*00ec*/ 	.word	.L_x_54197@srel
        /*00f0*/ 	.word	.L_x_54198@srel
        /*00f4*/ 	.word	.L_x_54199@srel


	//----- nvinfo : EIATTR_MAX_THREADS
	.align		4
.L_1516:
        /*00f8*/ 	.byte	0x04, 0x05
        /*00fa*/ 	.short	(.L_1518 - .L_1517)
.L_1517:
        /*00fc*/ 	.word	0x00000080
        /*0100*/ 	.word	0x00000001
        /*0104*/ 	.word	0x00000001


	//----- nvinfo : EIATTR_CRS_STACK_SIZE
	.align		4
.L_1518:
        /*0108*/ 	.byte	0x04, 0x1e
        /*010a*/ 	.short	(.L_1520 - .L_1519)
.L_1519:
        /*010c*/ 	.word	0x00000000


	//----- nvinfo : EIATTR_CBANK_PARAM_SIZE
	.align		4
.L_1520:
        /*0110*/ 	.byte	0x03, 0x19
        /*0112*/ 	.short	0x00e8


	//----- nvinfo : EIATTR_PARAM_CBANK
	.align		4
        /*0114*/ 	.byte	0x04, 0x0a
        /*0116*/ 	.short	(.L_1522 - .L_1521)
	.align		4
.L_1521:
        /*0118*/ 	.word	index@(.nv.constant0._ZN10layer_norm13ln_fwd_kernelINS_13Kernel_traitsI6__halfS2_S2_S2_fjLj1536ELj1ELj4ELj1ELj16ENS_18Kernel_traits_baseILj1536ES2_S2_S2_S2_fjLj128EEEEELb1ELb1ELb0ELb1EEEvNS_9FwdParamsE)
        /*011c*/ 	.short	0x0380
        /*011e*/ 	.short	0x00e8


	//----- nvinfo : EIATTR_SW_WAR
	.align		4
.L_1522:
        /*0120*/ 	.byte	0x04, 0x36
        /*0122*/ 	.short	(.L_1524 - .L_1523)
.L_1523:
        /*0124*/ 	.word	0x00000008
.L_1524:


//--------------------- .nv.info._ZN10layer_norm13ln_fwd_kernelINS_13Kernel_traitsI6__halfS2_S2_S2_fjLj1536ELj1ELj4ELj1ELj16ENS_18Kernel_traits_baseILj1536ES2_S2_S2_S2_fjLj128EEEEELb1ELb1ELb1ELb0EEEvNS_9FwdParamsE --------------------------
	.section	.nv.info._ZN10layer_norm13ln_fwd_kernelINS_13Kernel_traitsI6__halfS2_S2_S2_fjLj1536ELj1ELj4ELj1ELj16ENS_18Kernel_traits_baseILj1536ES2_S2_S2_S2_fjLj128EEEEELb1ELb1ELb1ELb0EEEvNS_9FwdParamsE,"",@"SHT_CUDA_INFO"
	.sectionflags	@""
	.align	4


	//----- nvinfo : EIATTR_CUDA_API_VERSION
	.align		4
        /*0000*/ 	.byte	0x04, 0x37
        /*0002*/ 	.short	(.L_1526 - .L_1525)
.L_1525:
        /*0004*/ 	.word	0x00000082


	//----- nvinfo : EIATTR_KPARAM_INFO
	.align		4
.L_1526:
        /*0008*/ 	.byte	0x04, 0x17
        /*000a*/ 	.short	(.L_1528 - .L_1527)
.L_1527:
        /*000c*/ 	.word	0x00000000
        /*0010*/ 	.short	0x0000
        /*0012*/ 	.short	0x0000
        /*0014*/ 	.byte	0x00, 0xf0, 0xa1, 0x03


	//----- nvinfo : EIATTR_SPARSE_MMA_MASK
	.align		4
.L_1528:
        /*0018*/ 	.byte	0x03, 0x50
        /*001a*/ 	.short	0x0000


	//----- nvinfo : EIATTR_MAXREG_COUNT
	.align		4
        /*001c*/ 	.byte	0x03, 0x1b
        /*001e*/ 	.short	0x00ff


	//----- nvinfo : EIATTR_ANNOTATIONS
	.align		4
        /*0020*/ 	.byte	0x04, 0x55
        /*0022*/ 	.short	(.L_1530 - .L_1529)


	//   ....[0]....
.L_1529:
        /*0024*/ 	.word	0x00000001
        /*0028*/ 	.byte	0xb0, 0x6f, 0x00, 0x00, 0x01, 0x00, 0x00, 0x00, 0x80, 0x54, 0x02, 0x00


	//----- nvinfo : EIATTR_MERCURY_ISA_VERSION
	.align		4
.L_1530:
        /*0034*/ 	.byte	0x03, 0x5f
        /*0036*/ 	.short	0x0101


	//----- nvinfo : EIATTR_COOP_GROUP_MASK_REGIDS
	.align		4
        /*0038*/ 	.byte	0x04, 0x29
        /*003a*/ 	.short	(.L_1532 - .L_1531)


	//   ....[0]....
.L_1531:
        /*003c*/ 	.word	0xffffffff


	//   ....[1]....
        /*0040*/ 	.word	0xffffffff


	//   ....[2]....
        /*0044*/ 	.word	0xffffffff


	//   ....[3]....
        /*0048*/ 	.word	0xffffffff


	//   ....[4]....
        /*004c*/ 	.word	0xffffffff


	//   ....[5]....
        /*0050*/ 	.word	0xffffffff


	//   ....[6]....
        /*0054*/ 	.word	0xffffffff


	//   ....[7]....
        /*0058*/ 	.word	0xffffffff


	//   ....[8]....
        /*005c*/ 	.word	0xffffffff


	//   ....[9]....
        /*0060*/ 	.word	0xffffffff


	//   ....[10]....
        /*0064*/ 	.word	0x05000042


	//   ....[11]....
        /*0068*/ 	.word	0x05000042


	//   ....[12]....
        /*006c*/ 	.word	0x05000042


	//   ....[13]....
        /*0070*/ 	.word	0x05000042


	//   ....[14]....
        /*0074*/ 	.word	0x05000042


	//   ....[15]....
        /*0078*/ 	.word	0x05000042


	//   ....[16]....
        /*007c*/ 	.word	0x05000042


	//   ....[17]....
        /*0080*/ 	.word	0x05000042


	//   ....[18]....
        /*0084*/ 	.word	0x05000042


	//   ....[19]....
        /*0088*/ 	.word	0x05000042


	//----- nvinfo : EIATTR_COOP_GROUP_INSTR_OFFSETS
	.align		4
.L_1532:
        /*008c*/ 	.byte	0x04, 0x28
        /*008e*/ 	.short	(.L_1534 - .L_1533)


	//   ....[0]....
.L_1533:
        /*0090*/ 	.word	0x00024870


	//   ....[1]....
        /*0094*/ 	.word	0x000248b0


	//   ....[2]....
        /*0098*/ 	.word	0x000248d0


	//   ....[3]....
        /*009c*/ 	.word	0x000248f0


	//   ....[4]....
        /*00a0*/ 	.word	0x00024910


	//   ....[5]....
        /*00a4*/ 	.word	0x00024f50


	//   ....[6]....
        /*00a8*/ 	.word	0x00024f70


	//   ....[7]....
        /*00ac*/ 	.word	0x00024f90


	//   ....[8]....
        /*00b0*/ 	.word	0x00024fb0


	//   ....[9]....
        /*00b4*/ 	.word	0x00024fd0


	//   ....[10]....
        /*00b8*/ 	.word	0x00026560


	//   ....[11]....
        /*00bc*/ 	.word	0x00026600


	//   ....[12]....
        /*00c0*/ 	.word	0x00026660


	//   ....[13]....
        /*00c4*/ 	.word	0x000266c0


	//   ....[14]....
        /*00c8*/ 	.word	0x00026720


	//   ....[15]....
        /*00cc*/ 	.word	0x00026db0


	//   ....[16]....
        /*00d0*/ 	.word	0x00026e10


	//   ....[17]....
        /*00d4*/ 	.word	0x00026e70


	//   ....[18]....
        /*00d8*/ 	.word	0x00026ed0


	//   ....[19]....
        /*00dc*/ 	.word	0x00026f30


	//----- nvinfo : EIATTR_VRC_CTA_INIT_COUNT
	.align		4
.L_1534:
        /*00e0*/ 	.byte	0x02, 0x4a
	.zero		1
	.zero		1


	//----- nvinfo : EIATTR_EXIT_INSTR_OFFSETS
	.align		4
        /*00e4*/ 	.byte	0x04, 0x1c
        /*00e6*/ 	.short	(.L_1536 - .L_1535)


	//   ....[0]....
.L_1535:
        /*00e8*/ 	.word	0x00000be0


	//   ....[1]....
        /*00ec*/ 	.word	0x00026500


	//----- nvinfo : EIATTR_MAX_THREADS
	.align		4
.L_1536:
        /*00f0*/ 	.byte	0x04, 0x05
        /*00f2*/ 	.short	(.L_1538 - .L_1537)
.L_1537:
        /*00f4*/ 	.word	0x00000080
        /*00f8*/ 	.word	0x00000001
        /*00fc*/ 	.word	0x00000001


	//----- nvinfo : EIATTR_CRS_STACK_SIZE
	.align		4
.L_1538:
        /*0100*/ 	.byte	0x04, 0x1e
        /*0102*/ 	.short	(.L_1540 - .L_1539)
.L_1539:
        /*0104*/ 	.word	0x00000000


	//----- nvinfo : EIATTR_CBANK_PARAM_SIZE
	.align		4
.L_1540:
        /*0108*/ 	.byte	0x03, 0x19
        /*010a*/ 	.short	0x00e8


	//----- nvinfo : EIATTR_PARAM_CBANK
	.align		4
        /*010c*/ 	.byte	0x04, 0x0a
        /*010e*/ 	.short	(.L_1542 - .L_1541)
	.align		4
.L_1541:
        /*0110*/ 	.word	index@(.nv.constant0._ZN10layer_norm13ln_fwd_kernelINS_13Kernel_traitsI6__halfS2_S2_S2_fjLj1536ELj1ELj4ELj1ELj16ENS_18Kernel_traits_baseILj1536ES2_S2_S2_S2_fjLj128EEEEELb1ELb1ELb1ELb0EEEvNS_9FwdParamsE)
        /*0114*/ 	.short	0x0380
        /*0116*/ 	.short	0x00e8


	//----- nvinfo : EIATTR_SW_WAR
	.align		4
.L_1542:
        /*0118*/ 	.byte	0x04, 0x36
        /*011a*/ 	.short	(.L_1544 - .L_1543)
.L_1543:
        /*011c*/ 	.word	0x00000008
.L_1544:


//--------------------- .nv.info._ZN10layer_norm13ln_fwd_kernelINS_13Kernel_traitsI6__halfS2_S2_S2_fjLj1536ELj1ELj4ELj1ELj16ENS_18Kernel_traits_baseILj1536ES2_S2_S2_S2_fjLj128EEEEELb1ELb1ELb1ELb1EEEvNS_9FwdParamsE --------------------------
	.section	.nv.info._ZN10layer_norm13ln_fwd_kernelINS_13Kernel_traitsI6__halfS2_S2_S2_fjLj1536ELj1ELj4ELj1ELj16ENS_18Kernel_traits_baseILj1536ES2_S2_S2_S2_fjLj128EEEEELb1ELb1ELb1ELb1EEEvNS_9FwdParamsE,"",@"SHT_CUDA_INFO"
	.sectionflags	@""
	.align	4


	//----- nvinfo : EIATTR_CUDA_API_VERSION
	.align		4
        /*0000*/ 	.byte	0x04, 0x37
        /*0002*/ 	.short	(.L_1546 - .L_1545)
.L_1545:
        /*0004*/ 	.word	0x00000082


	//----- nvinfo : EIATTR_KPARAM_INFO
	.align		4
.L_1546:
        /*0008*/ 	.byte	0x04, 0x17
        /*000a*/ 	.short	(.L_1548 - .L_1547)
.L_1547:
        /*000c*/ 	.word	0x00000000
        /*0010*/ 	.short	0x0000
        /*0012*/ 	.short	0x0000
        /*0014*/ 	.byte	0x00, 0xf0, 0xa1, 0x03


	//----- nvinfo : EIATTR_SPARSE_MMA_MASK
	.align		4
.L_1548:
        /*0018*/ 	.byte	0x03, 0x50
        /*001a*/ 	.short	0x0000


	//----- nvinfo : EIATTR_MAXREG_COUNT
	.align		4
        /*001c*/ 	.byte	0x03, 0x1b
        /*001e*/ 	.short	0x00ff


	//----- nvinfo : EIATTR_MERCURY_ISA_VERSION
	.align		4
        /*0020*/ 	.byte	0x03, 0x5f
        /*0022*/ 	.short	0x0101


	//----- nvinfo : EIATTR_COOP_GROUP_MASK_REGIDS
	.align		4
        /*0024*/ 	.byte	0x04, 0x29
        /*0026*/ 	.short	(.L_1550 - .L_1549)


	//   ....[0]....
.L_1549:
        /*0028*/ 	.word	0xffffffff


	//   ....[1]....
        /*002c*/ 	.word	0xffffffff


	//   ....[2]....
        /*0030*/ 	.word	0xffffffff


	//   ....[3]....
        /*0034*/ 	.word	0xffffffff


	//   ....[4]....
        /*0038*/ 	.word	0xffffffff


	//   ....[5]....
        /*003c*/ 	.word	0xffffffff


	//   ....[6]....
        /*0040*/ 	.word	0xffffffff


	//   ....[7]....
        /*0044*/ 	.word	0xffffffff


	//   ....[8]....
        /*0048*/ 	.word	0xffffffff


	//   ....[9]....
        /*004c*/ 	.word	0xffffffff


	//   ....[10]....
        /*0050*/ 	.word	0x0500009b


	//   ....[11]....
        /*0054*/ 	.word	0x0500009b


	//   ....[12]....
        /*0058*/ 	.word	0x0500009b


	//   ....[13]....
        /*005c*/ 	.word	0x0500009b


	//   ....[14]....
        /*0060*/ 	.word	0x0500009b


	//   ....[15]....
        /*0064*/ 	.word	0x0500009b


	//   ....[16]....
        /*0068*/ 	.word	0x0500009b


	//   ....[17]....
        /*006c*/ 	.word	0x0500009b


	//   ....[18]....
        /*0070*/ 	.word	0x0500009b


	//   ....[19]....
        /*0074*/ 	.word	0x0500009b


	//----- nvinfo : EIATTR_COOP_GROUP_INSTR_OFFSETS
	.align		4
.L_1550:
        /*0078*/ 	.byte	0x04, 0x28
        /*007a*/ 	.short	(.L_1552 - .L_1551)


	//   ....[0]....
.L_1551:
        /*007c*/ 	.word	0x00023a10


	//   ....[1]....
        /*0080*/ 	.word	0x00023a30


	//   ....[2]....
        /*0084*/ 	.word	0x00023a50


	//   ....[3]....
        /*0088*/ 	.word	0x00023a80


	//   ....[4]....
        /*008c*/ 	.word	0x00023aa0


	//   ....[5]....
        /*0090*/ 	.word	0x000240d0


	//   ....[6]....
        /*0094*/ 	.word	0x000240f0


	//   ....[7]....
        /*0098*/ 	.word	0x00024110


	//   ....[8]....
        /*009c*/ 	.word	0x00024130


	//   ....[9]....
        /*00a0*/ 	.word	0x00024150


	//   ....[10]....
        /*00a4*/ 	.word	0x00025530


	//   ....[11]....
        /*00a8*/ 	.word	0x000255d0


	//   ....[12]....
        /*00ac*/ 	.word	0x00025640


	//   ....[13]....
        /*00b0*/ 	.word	0x000256c0


	//   ....[14]....
        /*00b4*/ 	.word	0x00025730


	//   ....[15]....
        /*00b8*/ 	.word	0x00025da0


	//   ....[16]....
        /*00bc*/ 	.word	0x00025e10


	//   ....[17]....
        /*00c0*/ 	.word	0x00025e80


	//   ....[18]....
        /*00c4*/ 	.word	0x00025ef0


	//   ....[19]....
        /*00c8*/ 	.word	0x00025f60


	//----- nvinfo : EIATTR_VRC_CTA_INIT_COUNT
	.align		4
.L_1552:
        /*00cc*/ 	.byte	0x02, 0x4a
	.zero		1
	.zero		1


	//----- nvinfo : EIATTR_EXIT_INSTR_OFFSETS
	.align		4
        /*00d0*/ 	.byte	0x04, 0x1c
        /*00d2*/ 	.short	(.L_1554 - .L_1553)


	//   ....[0]....
.L_1553:
        /*00d4*/ 	.word	0x00000690


	//   ....[1]....
        /*00d8*/ 	.word	0x000254c0


	//----- nvinfo : EIATTR_MAX_THREADS
	.align		4
.L_1554:
        /*00dc*/ 	.byte	0x04, 0x05
        /*00de*/ 	.short	(.L_1556 - .L_1555)
.L_1555:
        /*00e0*/ 	.word	0x00000080
        /*00e4*/ 	.word	0x00000001
        /*00e8*/ 	.word	0x00000001


	//----- nvinfo : EIATTR_CRS_STACK_SIZE
	.align		4
.L_1556:
        /*00ec*/ 	.byte	0x04, 0x1e
        /*00ee*/ 	.short	(.L_1558 - .L_1557)
.L_1557:
        /*00f0*/ 	.word	0x00000000


	//----- nvinfo : EIATTR_CBANK_PARAM_SIZE
	.align		4
.L_1558:
        /*00f4*/ 	.byte	0x03, 0x19
        /*00f6*/ 	.short	0x00e8


	//----- nvinfo : EIATTR_PARAM_CBANK
	.align		4
        /*00f8*/ 	.byte	0x04, 0x0a
        /*00fa*/ 	.short	(.L_1560 - .L_1559)
	.align		4
.L_1559:
        /*00fc*/ 	.word	index@(.nv.constant0._ZN10layer_norm13ln_fwd_kernelINS_13Kernel_traitsI6__halfS2_S2_S2_fjLj1536ELj1ELj4ELj1ELj16ENS_18Kernel_traits_baseILj1536ES2_S2_S2_S2_fjLj128EEEEELb1ELb1ELb1ELb1EEEvNS_9FwdParamsE)
        /*0100*/ 	.short	0x0380
        /*0102*/ 	.short	0x00e8


	//----- nvinfo : EIATTR_SW_WAR
	.align		4
.L_1560:
        /*0104*/ 	.byte	0x04, 0x36
        /*0106*/ 	.short	(.L_1562 - .L_1561)
.L_1561:
        /*0108*/ 	.word	0x00000008
.L_1562:


//--------------------- .nv.info._ZN10layer_norm13ln_fwd_kernelINS_13Kernel_traitsIf13__nv_bfloat16S2_S2_fjLj1536ELj1ELj4ELj1ELj16ENS_18Kernel_traits_baseILj1536EfS2_S2_S2_fjLj128EEEEELb0ELb0ELb0ELb0EEEvNS_9FwdParamsE --------------------------
	.section	.nv.info._ZN10layer_norm13ln_fwd_kernelINS_13Kernel_traitsIf13__nv_bfloat16S2_S2_fjLj1536ELj1ELj4ELj1ELj16ENS_18Kernel_traits_baseILj1536EfS2_S2_S2_fjLj128EEEEELb0ELb0ELb0ELb0EEEvNS_9FwdParamsE,"",@"SHT_CUDA_INFO"
	.sectionflags	@""
	.align	4


	//----- nvinfo : EIATTR_CUDA_API_VERSION
	.align		4
        /*0000*/ 	.byte	0x04, 0x37
        /*0002*/ 	.short	(.L_1564 - .L_1563)
.L_1563:
        /*0004*/ 	.word	0x00000082


	//----- nvinfo : EIATTR_KPARAM_INFO
	.align		4
.L_1564:
        /*0008*/ 	.byte	0x04, 0x17
        /*000a*/ 	.short	(.L_1566 - .L_1565)
.L_1565:
        /*000c*/ 	.word	0x00000000
        /*0010*/ 	.short	0x0000
        /*0012*/ 	.short	0x0000
        /*0014*/ 	.byte	0x00, 0xf0, 0xa1, 0x03


	//----- nvinfo : EIATTR_SPARSE_MMA_MASK
	.align		4
.L_1566:
        /*0018*/ 	.byte	0x03, 0x50
        /*001a*/ 	.short	0x0000


	//----- nvinfo : EIATTR_MAXREG_COUNT
	.align		4
        /*001c*/ 	.byte	0x03, 0x1b
        /*001e*/ 	.short	0x00ff


	//----- nvinfo : EIATTR_MERCURY_ISA_VERSION
	.align		4
        /*0020*/ 	.byte	0x03, 0x5f
        /*0022*/ 	.short	0x0101


	//----- nvinfo : EIATTR_COOP_GROUP_MASK_REGIDS
	.align		4
        /*0024*/ 	.byte	0x04, 0x29
        /*0026*/ 	.short	(.L_1568 - .L_1567)


	//   ....[0]....
.L_1567:
        /*0028*/ 	.word	0xffffffff


	//   ....[1]....
        /*002c*/ 	.word	0xffffffff


	//   ....[2]....
        /*0030*/ 	.word	0xffffffff


	//   ....[3]....
        /*0034*/ 	.word	0xffffffff


	//   ....[4]....
        /*0038*/ 	.word	0xffffffff


	//   ....[5]....
        /*003c*/ 	.word	0xffffffff


	//   ....[6]....
        /*0040*/ 	.word	0xffffffff


	//   ....[7]....
        /*0044*/ 	.word	0xffffffff


	//   ....[8]....
        /*0048*/ 	.word	0xffffffff


	//   ....[9]....
        /*004c*/ 	.word	0xffffffff


	//   ....[10]....
        /*0050*/ 	.word	0x05000010


	//   ....[11]....
        /*0054*/ 	.word	0x05000010


	//   ....[12]....
        /*0058*/ 	.word	0x05000010


	//   ....[13]....
        /*005c*/ 	.word	0x05000010


	//   ....[14]....
        /*0060*/ 	.word	0x05000010


	//   ....[15]....
        /*0064*/ 	.word	0x05000010


	//   ....[16]....
        /*0068*/ 	.word	0x05000010


	//   ....[17]....
        /*006c*/ 	.word	0x05000010


	//   ....[18]....
        /*0070*/ 	.word	0x05000010


	//   ....[19]....
        /*0074*/ 	.word	0x05000010


	//----- nvinfo : EIATTR_COOP_GROUP_INSTR_OFFSETS
	.align		4
.L_1568:
        /*0078*/ 	.byte	0x04, 0x28
        /*007a*/ 	.short	(.L_1570 - .L_1569)


	//   ....[0]....
.L_1569:
        /*007c*/ 	.word	0x00003480


	//   ....[1]....
        /*0080*/ 	.word	0x000034b0


	//   ....[2]....
        /*0084*/ 	.word	0x000034d0


	//   ....[3]....
        /*0088*/ 	.word	0x00003500


	//   ....[4]....
        /*008c*/ 	.word	0x00003520


	//   ....[5]....
        /*0090*/ 	.word	0x00003b70


	//   ....[6]....
        /*0094*/ 	.word	0x00003b90


	//   ....[7]....
        /*0098*/ 	.word	0x00003bb0


	//   ....[8]....
        /*009c*/ 	.word	0x00003bd0


	//   ....[9]....
        /*00a0*/ 	.word	0x00003bf0


	//   ....[10]....
        /*00a4*/ 	.word	0x00004af0


	//   ....[11]....
        /*00a8*/ 	.word	0x00004b90


	//   ....[12]....
        /*00ac*/ 	.word	0x00004c00


	//   ....[13]....
        /*00b0*/ 	.word	0x00004c80


	//   ....[14]....
        /*00b4*/ 	.word	0x00004cf0


	//   ....[15]....
        /*00b8*/ 	.word	0x000053c0


	//   ....[16]....
        /*00bc*/ 	.word	0x00005430


	//   ....[17]....
        /*00c0*/ 	.word	0x000054a0


	//   ....[18]....
        /*00c4*/ 	.word	0x00005510


	//   ....[19]....
        /*00c8*/ 	.word	0x00005580


	//----- nvinfo : EIATTR_VRC_CTA_INIT_COUNT
	.align		4
.L_1570:
        /*00cc*/ 	.byte	0x02, 0x4a
	.zero		1
	.zero		1


	//----- nvinfo : EIATTR_EXIT_INSTR_OFFSETS
	.align		4
        /*00d0*/ 	.byte	0x04, 0x1c
        /*00d2*/ 	.short	(.L_1572 - .L_1571)


	//   ....[0]....
.L_1571:
        /*00d4*/ 	.word	0x000008f0


	//   ....[1]....
        /*00d8*/ 	.word	0x00004a80


	//----- nvinfo : EIATTR_MAX_THREADS
	.align		4
.L_1572:
        /*00dc*/ 	.byte	0x04, 0x05
        /*00de*/ 	.short	(.L_1574 - .L_1573)
.L_1573:
        /*00e0*/ 	.word	0x00000080
        /*00e4*/ 	.word	0x00000001
        /*00e8*/ 	.word	0x00000001


	//----- nvinfo : EIATTR_CRS_STACK_SIZE
	.align		4
.L_1574:
        /*00ec*/ 	.byte	0x04, 0x1e
        /*00ee*/ 	.short	(.L_1576 - .L_1575)
.L_1575:
        /*00f0*/ 	.word	0x00000000


	//----- nvinfo : EIATTR_CBANK_PARAM_SIZE
	.align		4
.L_1576:
        /*00f4*/ 	.byte	0x03, 0x19
        /*00f6*/ 	.short	0x00e8


	//----- nvinfo : EIATTR_PARAM_CBANK
	.align		4
        /*00f8*/ 	.byte	0x04, 0x0a
        /*00fa*/ 	.short	(.L_1578 - .L_1577)
	.align		4
.L_1577:
        /*00fc*/ 	.word	index@(.nv.constant0._ZN10layer_norm13ln_fwd_kernelINS_13Kernel_traitsIf13__nv_bfloat16S2_S2_fjLj1536ELj1ELj4ELj1ELj16ENS_18Kernel_traits_baseILj1536EfS2_S2_S2_fjLj128EEEEELb0ELb0ELb0ELb0EEEvNS_9FwdParamsE)
        /*0100*/ 	.short	0x0380
        /*0102*/ 	.short	0x00e8


	//----- nvinfo : EIATTR_SW_WAR
	.align		4
.L_1578:
        /*0104*/ 	.byte	0x04, 0x36
        /*0106*/ 	.short	(.L_1580 - .L_1579)
.L_1579:
        /*0108*/ 	.word	0x00000008
.L_1580:


//--------------------- .nv.info._ZN10layer_norm13ln_fwd_kernelINS_13Kernel_traitsIf13__nv_bfloat16S2_S2_fjLj1536ELj1ELj4ELj1ELj16ENS_18Kernel_traits_baseILj1536EfS2_S2_S2_fjLj128EEEEELb0ELb0ELb0ELb1EEEvNS_9FwdParamsE --------------------------
	.section	.nv.info._ZN10layer_norm13ln_fwd_kernelINS_13Kernel_traitsIf13__nv_bfloat16S2_S2_fjLj1536ELj1ELj4ELj1ELj16ENS_18Kernel_traits_baseILj1536EfS2_S2_S2_fjLj128EEEEELb0ELb0ELb0ELb1EEEvNS_9FwdParamsE,"",@"SHT_CUDA_INFO"
	.sectionflags	@""
	.align	4


	//----- nvinfo : EIATTR_CUDA_API_VERSION
	.align		4
        /*0000*/ 	.byte	0x04, 0x37
        /*0002*/ 	.short	(.L_1582 - .L_1581)
.L_1581:
        /*0004*/ 	.word	0x00000082


	//----- nvinfo : EIATTR_KPARAM_INFO
	.align		4
.L_1582:
        /*0008*/ 	.byte	0x04, 0x17
        /*000a*/ 	.short	(.L_1584 - .L_1583)
.L_1583:
        /*000c*/ 	.word	0x00000000
        /*0010*/ 	.short	0x0000
        /*0012*/ 	.short	0x0000
        /*0014*/ 	.byte	0x00, 0xf0, 0xa1, 0x03


	//----- nvinfo : EIATTR_SPARSE_MMA_MASK
	.align		4
.L_1584:
        /*0018*/ 	.byte	0x03, 0x50
        /*001a*/ 	.short	0x0000


	//----- nvinfo : EIATTR_MAXREG_COUNT
	.align		4
        /*001c*/ 	.byte	0x03, 0x1b
        /*001e*/ 	.short	0x00ff


	//----- nvinfo : EIATTR_MERCURY_ISA_VERSION
	.align		4
        /*0020*/ 	.byte	0x03, 0x5f
        /*0022*/ 	.short	0x0101


	//----- nvinfo : EIATTR_COOP_GROUP_MASK_REGIDS
	.align		4
        /*0024*/ 	.byte	0x04, 0x29
        /*0026*/ 	.short	(.L_1586 - .L_1585)


	//   ....[0]....
.L_1585:
        /*0028*/ 	.word	0xffffffff


	//   ....[1]....
        /*002c*/ 	.word	0xffffffff


	//   ....[2]....
        /*0030*/ 	.word	0xffffffff


	//   ....[3]....
        /*0034*/ 	.word	0xffffffff


	//   ....[4]....
        /*0038*/ 	.word	0xffffffff


	//   ....[5]....
        /*003c*/ 	.word	0xffffffff


	//   ....[6]....
        /*0040*/ 	.word	0xffffffff


	//   ....[7]....
        /*0044*/ 	.word	0xffffffff


	//   ....[8]....
        /*0048*/ 	.word	0xffffffff


	//   ....[9]....
        /*004c*/ 	.word	0xffffffff


	//   ....[10]....
        /*0050*/ 	.word	0x05000075


	//   ....[11]....
        /*0054*/ 	.word	0x05000075


	//   ....[12]....
        /*0058*/ 	.word	0x05000075


	//   ....[13]....
        /*005c*/ 	.word	0x05000075


	//   ....[14]....
        /*0060*/ 	.word	0x05000075


	//   ....[15]....
        /*0064*/ 	.word	0x05000075


	//   ....[16]....
        /*0068*/ 	.word	0x05000075


	//   ....[17]....
        /*006c*/ 	.word	0x05000075


	//   ....[18]....
        /*0070*/ 	.word	0x05000075


	//   ....[19]....
        /*0074*/ 	.word	0x05000075


	//----- nvinfo : EIATTR_COOP_GROUP_INSTR_OFFSETS
	.align		4
.L_1586:
        /*0078*/ 	.byte	0x04, 0x28
        /*007a*/ 	.short	(.L_1588 - .L_1587)


	//   ....[0]....
.L_1587:
        /*007c*/ 	.word	0x00002d80


	//   ....[1]....
        /*0080*/ 	.word	0x00002db0


	//   ....[2]....
        /*0084*/ 	.word	0x00002dd0


	//   ....[3]....
        /*0088*/ 	.word	0x00002df0


	//   ....[4]....
        /*008c*/ 	.word	0x00002e10


	//   ....[5]....
        /*0090*/ 	.word	0x00003440


	//   ....[6]....
        /*0094*/ 	.word	0x00003460


	//   ....[7]....
        /*0098*/ 	.word	0x00003480


	//   ....[8]....
        /*009c*/ 	.word	0x000034a0


	//   ....[9]....
        /*00a0*/ 	.word	0x000034c0


	//   ....[10]....
        /*00a4*/ 	.word	0x000041a0


	//   ....[11]....
        /*00a8*/ 	.word	0x00004240


	//   ....[12]....
        /*00ac*/ 	.word	0x000042a0


	//   ....[13]....
        /*00b0*/ 	.word	0x00004300


	//   ....[14]....
        /*00b4*/ 	.word	0x00004360


	//   ....[15]....
        /*00b8*/ 	.word	0x000049d0


	//   ....[16]....
        /*00bc*/ 	.word	0x00004a30


	//   ....[17]....
        /*00c0*/ 	.word	0x00004a90


	//   ....[18]....
        /*00c4*/ 	.word	0x00004af0


	//   ....[19]....
        /*00c8*/ 	.word	0x00004b50


	//----- nvinfo : EIATTR_VRC_CTA_INIT_COUNT
	.align		4
.L_1588:
        /*00cc*/ 	.byte	0x02, 0x4a
	.zero		1
	.zero		1


	//----- nvinfo : EIATTR_EXIT_INSTR_OFFSETS
	.align		4
        /*00d0*/ 	.byte	0x04, 0x1c
        /*00d2*/ 	.short	(.L_1590 - .L_1589)


	//   ....[0]....
.L_1589:
        /*00d4*/ 	.word	0x00000550


	//   ....[1]....
        /*00d8*/ 	.word	0x00004140


	//----- nvinfo : EIATTR_MAX_THREADS
	.align		4
.L_1590:
        /*00dc*/ 	.byte	0x04, 0x05
        /*00de*/ 	.short	(.L_1592 - .L_1591)
.L_1591:
        /*00e0*/ 	.word	0x00000080
        /*00e4*/ 	.word	0x00000001
        /*00e8*/ 	.word	0x00000001


	//----- nvinfo : EIATTR_CRS_STACK_SIZE
	.align		4
.L_1592:
        /*00ec*/ 	.byte	0x04, 0x1e
        /*00ee*/ 	.short	(.L_1594 - .L_1593)
.L_1593:
        /*00f0*/ 	.word	0x00000000


	//----- nvinfo : EIATTR_CBANK_PARAM_SIZE
	.align		4
.L_1594:
        /*00f4*/ 	.byte	0x03, 0x19
        /*00f6*/ 	.short	0x00e8


	//----- nvinfo : EIATTR_PARAM_CBANK
	.align		4
        /*00f8*/ 	.byte	0x04, 0x0a
        /*00fa*/ 	.short	(.L_1596 - .L_1595)
	.align		4
.L_1595:
        /*00fc*/ 	.word	index@(.nv.constant0._ZN10layer_norm13ln_fwd_kernelINS_13Kernel_traitsIf13__nv_bfloat16S2_S2_fjLj1536ELj1ELj4ELj1ELj16ENS_18Kernel_traits_baseILj1536EfS2_S2_S2_fjLj128EEEEELb0ELb0ELb0ELb1EEEvNS_9FwdParamsE)
        /*0100*/ 	.short	0x0380
        /*0102*/ 	.short	0x00e8


	//----- nvinfo : EIATTR_SW_WAR
	.align		4
.L_1596:
        /*0104*/ 	.byte	0x04, 0x36
        /*0106*/ 	.short	(.L_1598 - .L_1597)
.L_1597:
        /*0108*/ 	.word	0x00000008
.L_1598:


//--------------------- .nv.info._ZN10layer_norm13ln_fwd_kernelINS_13Kernel_traitsIf13__nv_bfloat16S2_S2_fjLj1536ELj1ELj4ELj1ELj16ENS_18Kernel_traits_baseILj1536EfS2_S2_S2_fjLj128EEEEELb0ELb0ELb1ELb0EEEvNS_9FwdParamsE --------------------------
	.section	.nv.info._ZN10layer_norm13ln_fwd_kernelINS_13Kernel_traitsIf13__nv_bfloat16S2_S2_fjLj1536ELj1ELj4ELj1ELj16ENS_18Kernel_traits_baseILj1536EfS2_S2_S2_fjLj128EEEEELb0ELb0ELb1ELb0EEEvNS_9FwdParamsE,"",@"SHT_CUDA_INFO"
	.sectionflags	@""
	.align	4


	//----- nvinfo : EIATTR_CUDA_API_VERSION
	.align		4
        /*0000*/ 	.byte	0x04, 0x37
        /*0002*/ 	.short	(.L_1600 - .L_1599)
.L_1599:
        /*0004*/ 	.word	0x00000082


	//----- nvinfo : EIATTR_KPARAM_INFO
	.align		4
.L_1600:
        /*0008*/ 	.byte	0x04, 0x17
        /*000a*/ 	.short	(.L_1602 - .L_1601)
.L_1601:
        /*000c*/ 	.word	0x00000000
        /*0010*/ 	.short	0x0000
        /*0012*/ 	.short	0x0000
        /*0014*/ 	.byte	0x00, 0xf0, 0xa1, 0x03


	//----- nvinfo : EIATTR_SPARSE_MMA_MASK
	.align		4
.L_1602:
        /*0018*/ 	.byte	0x03, 0x50
        /*001a*/ 	.short	0x0000


	//----- nvinfo : EIATTR_MAXREG_COUNT
	.align		4
        /*001c*/ 	.byte	0x03, 0x1b
        /*001e*/ 	.short	0x00ff


	//----- nvinfo : EIATTR_MERCURY_ISA_VERSION
	.align		4
        /*0020*/ 	.byte	0x03, 0x5f
        /*0022*/ 	.short	0x0101


	//----- nvinfo : EIATTR_COOP_GROUP_MASK_REGIDS
	.align		4
        /*0024*/ 	.byte	0x04, 0x29
        /*0026*/ 	.short	(.L_1604 - .L_1603)


	//   ....[0]....
.L_1603:
        /*0028*/ 	.word	0xffffffff


	//   ....[1]....
        /*002c*/ 	.word	0xffffffff


	//   ....[2]....
        /*0030*/ 	.word	0xffffffff


	//   ....[3]....
        /*0034*/ 	.word	0xffffffff


	//   ....[4]....
        /*0038*/ 	.word	0xffffffff


	//   ....[5]....
        /*003c*/ 	.word	0xffffffff


	//   ....[6]....
        /*0040*/ 	.word	0xffffffff


	//   ....[7]....
        /*0044*/ 	.word	0xffffffff


	//   ....[8]....
        /*0048*/ 	.word	0xffffffff


	//   ....[9]....
        /*004c*/ 	.word	0xffffffff


	//   ....[10]....
        /*0050*/ 	.word	0x05000076


	//   ....[11]....
        /*0054*/ 	.word	0x05000076


	//   ....[12]....
        /*0058*/ 	.word	0x05000076


	//   ....[13]....
        /*005c*/ 	.word	0x05000076


	//   ....[14]....
        /*0060*/ 	.word	0x05000076


	//   ....[15]....
        /*0064*/ 	.word	0x05000076


	//   ....[16]....
        /*0068*/ 	.word	0x05000076


	//   ....[17]....
        /*006c*/ 	.word	0x05000076


	//   ....[18]....
        /*0070*/ 	.word	0x05000076


	//   ....[19]....
        /*0074*/ 	.word	0x05000076


	//----- nvinfo : EIATTR_COOP_GROUP_INSTR_OFFSETS
	.align		4
.L_1604:
        /*0078*/ 	.byte	0x04, 0x28
        /*007a*/ 	.short	(.L_1606 - .L_1605)


	//   ....[0]....
.L_1605:
        /*007c*/ 	.word	0x00003be0


	//   ....[1]....
        /*0080*/ 	.word	0x00003c20


	//   ....[2]....
        /*0084*/ 	.word	0x00003c40


	//   ....[3]....
        /*0088*/ 	.word	0x00003c60


	//   ....[4]....
        /*008c*/ 	.word	0x00003c80


	//   ....[5]....
        /*0090*/ 	.word	0x000042c0


	//   ....[6]....
        /*0094*/ 	.word	0x000042e0


	//   ....[7]....
        /*0098*/ 	.word	0x00004300


	//   ....[8]....
        /*009c*/ 	.word	0x00004320


	//   ....[9]....
        /*00a0*/ 	.word	0x00004340


	//   ....[10]....
        /*00a4*/ 	.word	0x000052b0


	//   ....[11]....
        /*00a8*/ 	.word	0x00005350


	//   ....[12]....
        /*00ac*/ 	.word	0x000053b0


	//   ....[13]....
        /*00b0*/ 	.word	0x00005410


	//   ....[14]....
        /*00b4*/ 	.word	0x00005470


	//   ....[15]....
        /*00b8*/ 	.word	0x00005b20


	//   ....[16]....
        /*00bc*/ 	.word	0x00005b80


	//   ....[17]....
        /*00c0*/ 	.word	0x00005be0


	//   ....[18]....
        /*00c4*/ 	.word	0x00005c40


	//   ....[19]....
        /*00c8*/ 	.word	0x00005ca0


	//----- nvinfo : EIATTR_VRC_CTA_INIT_COUNT
	.align		4
.L_1606:
        /*00cc*/ 	.byte	0x02, 0x4a
	.zero		1
	.zero		1


	//----- nvinfo : EIATTR_EXIT_INSTR_OFFSETS
	.align		4
        /*00d0*/ 	.byte	0x04, 0x1c
        /*00d2*/ 	.short	(.L_1608 - .L_1607)


	//   ....[0]....
.L_1607:
        /*00d4*/ 	.word	0x00000920


	//   ....[1]....
        /*00d8*/ 	.word	0x00005240


	//----- nvinfo : EIATTR_MAX_THREADS
	.align		4
.L_1608:
        /*00dc*/ 	.byte	0x04, 0x05
        /*00de*/ 	.short	(.L_1610 - .L_1609)
.L_1609:
        /*00e0*/ 	.word	0x00000080
        /*00e4*/ 	.word	0x00000001
        /*00e8*/ 	.word	0x00000001


	//----- nvinfo : EIATTR_CRS_STACK_SIZE
	.align		4
.L_1610:
        /*00ec*/ 	.byte	0x04, 0x1e
        /*00ee*/ 	.short	(.L_1612 - .L_1611)
.L_1611:
        /*00f0*/ 	.word	0x00000000


	//----- nvinfo : EIATTR_CBANK_PARAM_SIZE
	.align		4
.L_1612:
        /*00f4*/ 	.byte	0x03, 0x19
        /*00f6*/ 	.short	0x00e8


	//----- nvinfo : EIATTR_PARAM_CBANK
	.align		4
        /*00f8*/ 	.byte	0x04, 0x0a
        /*00fa*/ 	.short	(.L_1614 - .L_1613)
	.align		4
.L_1613:
        /*00fc*/ 	.word	index@(.nv.constant0._ZN10layer_norm13ln_fwd_kernelINS_13Kernel_traitsIf13__nv_bfloat16S2_S2_fjLj1536ELj1ELj4ELj1ELj16ENS_18Kernel_traits_baseILj1536EfS2_S2_S2_fjLj128EEEEELb0ELb0ELb1ELb0EEEvNS_9FwdParamsE)
        /*0100*/ 	.short	0x0380
        /*0102*/ 	.short	0x00e8


	//----- nvinfo : EIATTR_SW_WAR
	.align		4
.L_1614:
        /*0104*/ 	.byte	0x04, 0x36
        /*0106*/ 	.short	(.L_1616 - .L_1615)
.L_1615:
        /*0108*/ 	.word	0x00000008
.L_1616:


//--------------------- .nv.info._ZN10layer_norm13ln_fwd_kernelINS_13Kernel_traitsIf13__nv_bfloat16S2_S2_fjLj1536ELj1ELj4ELj1ELj16ENS_18Kernel_traits_baseILj1536EfS2_S2_S2_fjLj128EEEEELb0ELb0ELb1ELb1EEEvNS_9FwdParamsE --------------------------
	.section	.nv.info._ZN10layer_norm13ln_fwd_kernelINS_13Kernel_traitsIf13__nv_bfloat16S2_S2_fjLj1536ELj1ELj4ELj1ELj16ENS_18Kernel_traits_baseILj1536EfS2_S2_S2_fjLj128EEEEELb0ELb0ELb1ELb1EEEvNS_9FwdParamsE,"",@"SHT_CUDA_INFO"
	.sectionflags	@""
	.align	4


	//----- nvinfo : EIATTR_CUDA_API_VERSION
	.align		4
        /*0000*/ 	.byte	0x04, 0x37
        /*0002*/ 	.short	(.L_1618 - .L_1617)
.L_1617:
        /*0004*/ 	.word	0x00000082


	//----- nvinfo : EIATTR_KPARAM_INFO
	.align		4
.L_1618:
        /*0008*/ 	.byte	0x04, 0x17
        /*000a*/ 	.short	(.L_1620 - .L_1619)
.L_1619:
        /*000c*/ 	.word	0x00000000
        /*0010*/ 	.short	0x0000
        /*0012*/ 	.short	0x0000
        /*0014*/ 	.byte	0x00, 0xf0, 0xa1, 0x03


	//----- nvinfo : EIATTR_SPARSE_MMA_MASK
	.align		4
.L_1620:
        /*0018*/ 	.byte	0x03, 0x50
        /*001a*/ 	.short	0x0000


	//----- nvinfo : EIATTR_MAXREG_COUNT
	.align		4
        /*001c*/ 	.byte	0x03, 0x1b
        /*001e*/ 	.short	0x00ff


	//----- nvinfo : EIATTR_MERCURY_ISA_VERSION
	.align		4
        /*0020*/ 	.byte	0x03, 0x5f
        /*0022*/ 	.short	0x0101


	//----- nvinfo : EIATTR_COOP_GROUP_MASK_REGIDS
	.align		4
        /*0024*/ 	.byte	0x04, 0x29
        /*0026*/ 	.short	(.L_1622 - .L_1621)


	//   ....[0]....
.L_1621:
        /*0028*/ 	.word	0xffffffff


	//   ....[1]....
        /*002c*/ 	.word	0xffffffff


	//   ....[2]....
        /*0030*/ 	.word	0xffffffff


	//   ....[3]....
        /*0034*/ 	.word	0xffffffff


	//   ....[4]....
        /*0038*/ 	.word	0xffffffff


	//   ....[5]....
        /*003c*/ 	.word	0xffffffff


	//   ....[6]....
        /*0040*/ 	.word	0xffffffff


	//   ....[7]....
        /*0044*/ 	.word	0xffffffff


	//   ....[8]....
        /*0048*/ 	.word	0xffffffff


	//   ....[9]....
        /*004c*/ 	.word	0xffffffff


	//   ....[10]....
        /*0050*/ 	.word	0x05000074


	//   ....[11]....
        /*0054*/ 	.word	0x05000074


	//   ....[12]....
        /*0058*/ 	.word	0x05000074


	//   ....[13]....
        /*005c*/ 	.word	0x05000074


	//   ....[14]....
        /*0060*/ 	.word	0x05000074


	//   ....[15]....
        /*0064*/ 	.word	0x05000074


	//   ....[16]....
        /*0068*/ 	.word	0x05000074


	//   ....[17]....
        /*006c*/ 	.word	0x05000074


	//   ....[18]....
        /*0070*/ 	.word	0x05000074


	//   ....[19]....
        /*0074*/ 	.word	0x05000074


	//----- nvinfo : EIATTR_COOP_GROUP_INSTR_OFFSETS
	.align		4
.L_1622:
        /*0078*/ 	.byte	0x04, 0x28
        /*007a*/ 	.short	(.L_1624 - .L_1623)


	//   ....[0]....
.L_1623:
        /*007c*/ 	.word	0x00003370


	//   ....[1]....
        /*0080*/ 	.word	0x00003390


	//   ....[2]....
        /*0084*/ 	.word	0x000033b0


	//   ....[3]....
        /*0088*/ 	.word	0x000033e0


	//   ....[4]....
        /*008c*/ 	.word	0x00003400


	//   ....[5]....
        /*0090*/ 	.word	0x00003a30


	//   ....[6]....
        /*0094*/ 	.word	0x00003a50


	//   ....[7]....
        /*0098*/ 	.word	0x00003a70


	//   ....[8]....
        /*009c*/ 	.word	0x00003a90


	//   ....[9]....
        /*00a0*/ 	.word	0x00003ab0


	//   ....[10]....
        /*00a4*/ 	.word	0x00004880


	//   ....[11]....
        /*00a8*/ 	.word	0x00004920


	//   ....[12]....
        /*00ac*/ 	.word	0x00004990


	//   ....[13]....
        /*00b0*/ 	.word	0x00004a10


	//   ....[14]....
        /*00b4*/ 	.word	0x00004a80


	//   ....[15]....
        /*00b8*/ 	.word	0x00005110


	//   ....[16]....
        /*00bc*/ 	.word	0x00005180


	//   ....[17]....
        /*00c0*/ 	.word	0x000051f0


	//   ....[18]....
        /*00c4*/ 	.word	0x00005260


	//   ....[19]....
        /*00c8*/ 	.word	0x000052d0


	//----- nvinfo : EIATTR_VRC_CTA_INIT_COUNT
	.align		4
.L_1624:
        /*00cc*/ 	.byte	0x02, 0x4a
	.zero		1
	.zero		1


	//----- nvinfo : EIATTR_EXIT_INSTR_OFFSETS
	.align		4
        /*00d0*/ 	.byte	0x04, 0x1c
        /*00d2*/ 	.short	(.L_1626 - .L_1625)


	//   ....[0]....
.L_1625:
        /*00d4*/ 	.word	0x00000540


	//   ....[1]....
        /*00d8*/ 	.word	0x00004810


	//----- nvinfo : EIATTR_MAX_THREADS
	.align		4
.L_1626:
        /*00dc*/ 	.byte	0x04, 0x05
        /*00de*/ 	.short	(.L_1628 - .L_1627)
.L_1627:
        /*00e0*/ 	.word	0x00000080
        /*00e4*/ 	.word	0x00000001
        /*00e8*/ 	.word	0x00000001


	//----- nvinfo : EIATTR_CRS_STACK_SIZE
	.align		4
.L_1628:
        /*00ec*/ 	.byte	0x04, 0x1e
        /*00ee*/ 	.short	(.L_1630 - .L_1629)
.L_1629:
        /*00f0*/ 	.word	0x00000000


	//----- nvinfo : EIATTR_CBANK_PARAM_SIZE
	.align		4
.L_1630:
        /*00f4*/ 	.byte	0x03, 0x19
        /*00f6*/ 	.short	0x00e8


	//----- nvinfo : EIATTR_PARAM_CBANK
	.align		4
        /*00f8*/ 	.byte	0x04, 0x0a
        /*00fa*/ 	.short	(.L_1632 - .L_1631)
	.align		4
.L_1631:
        /*00fc*/ 	.word	index@(.nv.constant0._ZN10layer_norm13ln_fwd_kernelINS_13Kernel_traitsIf13__nv_bfloat16S2_S2_fjLj1536ELj1ELj4ELj1ELj16ENS_18Kernel_traits_baseILj1536EfS2_S2_S2_fjLj128EEEEELb0ELb0ELb1ELb1EEEvNS_9FwdParamsE)
        /*0100*/ 	.short	0x0380
        /*0102*/ 	.short	0x00e8


	//----- nvinfo : EIATTR_SW_WAR
	.align		4
.L_1632:
        /*0104*/ 	.byte	0x04, 0x36
        /*0106*/ 	.short	(.L_1634 - .L_1633)
.L_1633:
        /*0108*/ 	.word	0x00000008
.L_1634:


//--------------------- .nv.info._ZN10layer_norm13ln_fwd_kernelINS_13Kernel_traitsIf13__nv_bfloat16S2_S2_fjLj1536ELj1ELj4ELj1ELj16ENS_18Kernel_traits_baseILj1536EfS2_S2_S2_fjLj128EEEEELb0ELb1ELb0ELb0EEEvNS_9FwdParamsE --------------------------
	.section	.nv.info._ZN10layer_norm13ln_fwd_kernelINS_13Kernel_traitsIf13__nv_bfloat16S2_S2_fjLj1536ELj1ELj4ELj1ELj16ENS_18Kernel_traits_baseILj1536EfS2_S2_S2_fjLj128EEEEELb0ELb1ELb0ELb0EEEvNS_9FwdParamsE,"",@"SHT_CUDA_INFO"
	.sectionflags	@""
	.align	4


	//----- nvinfo : EIATTR_CUDA_API_VERSION
	.align		4
        /*0000*/ 	.byte	0x04, 0x37
        /*0002*/ 	.short	(.L_1636 - .L_1635)
.L_1635:
        /*0004*/ 	.word	0x00000082


	//----- nvinfo : EIATTR_KPARAM_INFO
	.align		4
.L_1636:
        /*0008*/ 	.byte	0x04, 0x17
        /*000a*/ 	.short	(.L_1638 - .L_1637)
.L_1637:
        /*000c*/ 	.word	0x00000000
        /*0010*/ 	.short	0x0000
        /*0012*/ 	.short	0x0000
        /*0014*/ 	.byte	0x00, 0xf0, 0xa1, 0x03


	//----- nvinfo : EIATTR_SPARSE_MMA_MASK
	.align		4
.L_1638:
        /*0018*/ 	.byte	0x03, 0x50
        /*001a*/ 	.short	0x0000


	//----- nvinfo : EIATTR_MAXREG_COUNT
	.align		4
        /*001c*/ 	.byte	0x03, 0x1b
        /*001e*/ 	.short	0x00ff


	//----- nvinfo : EIATTR_MERCURY_ISA_VERSION
	.align		4
        /*0020*/ 	.byte	0x03, 0x5f
        /*0022*/ 	.short	0x0101


	//----- nvinfo : EIATTR_COOP_GROUP_MASK_REGIDS
	.align		4
        /*0024*/ 	.byte	0x04, 0x29
        /*0026*/ 	.short	(.L_1640 - .L_1639)


	//   ....[0]....
.L_1639:
        /*0028*/ 	.word	0xffffffff


	//   ....[1]....
        /*002c*/ 	.word	0xffffffff


	//   ....[2]....
        /*0030*/ 	.word	0xffffffff


	//   ....[3]....
        /*0034*/ 	.word	0xffffffff


	//   ....[4]....
        /*0038*/ 	.word	0xffffffff


	//   ....[5]....
        /*003c*/ 	.word	0xffffffff


	//   ....[6]....
        /*0040*/ 	.word	0xffffffff


	//   ....[7]....
        /*0044*/ 	.word	0xffffffff


	//   ....[8]....
        /*0048*/ 	.word	0xffffffff


	//   ....[9]....
        /*004c*/ 	.word	0xffffffff


	//   ....[10]....
        /*0050*/ 	.word	0x050000d1


	//   ....[11]....
        /*0054*/ 	.word	0x050000d1


	//   ....[12]....
        /*0058*/ 	.word	0x050000d1


	//   ....[13]....
        /*005c*/ 	.word	0x050000d1


	//   ....[14]....
        /*0060*/ 	.word	0x050000d1


	//   ....[15]....
        /*0064*/ 	.word	0x050000d1


	//   ....[16]....
        /*0068*/ 	.word	0x050000d1


	//   ....[17]....
        /*006c*/ 	.word	0x050000d1


	//   ....[18]....
        /*0070*/ 	.word	0x050000d1


	//   ....[19]....
        /*0074*/ 	.word	0x050000d1


	//----- nvinfo : EIATTR_COOP_GROUP_INSTR_OFFSETS
	.align		4
.L_1640:
        /*0078*/ 	.byte	0x04, 0x28
        /*007a*/ 	.short	(.L_1642 - .L_1641)


	//   ....[0]....
.L_1641:
        /*007c*/ 	.word	0x00003440


	//   ....[1]....
        /*0080*/ 	.word	0x00003480


	//   ....[2]....
        /*0084*/ 	.word	0x000034a0


	//   ....[3]....
        /*0088*/ 	.word	0x000034c0


	//   ....[4]....
        /*008c*/ 	.word	0x000034e0


	//   ....[5]....
        /*0090*/ 	.word	0x00003b20


	//   ....[6]....
        /*0094*/ 	.word	0x00003b40


	//   ....[7]....
        /*0098*/ 	.word	0x00003b60


	//   ....[8]....
        /*009c*/ 	.word	0x00003b80


	//   ....[9]....
        /*00a0*/ 	.word	0x00003ba0


	//   ....[10]....
        /*00a4*/ 	.word	0x00004ab0


	//   ....[11]....
        /*00a8*/ 	.word	0x00004b60


	//   ....[12]....
        /*00ac*/ 	.word	0x00004bd0


	//   ....[13]....
        /*00b0*/ 	.word	0x00004c40


	//   ....[14]....
        /*00b4*/ 	.word	0x00004cb0


	//   ....[15]....
        /*00b8*/ 	.word	0x00005350


	//   ....[16]....
        /*00bc*/ 	.word	0x000053c0


	//   ....[17]....
        /*00c0*/ 	.word	0x00005430


	//   ....[18]....
        /*00c4*/ 	.word	0x000054a0


	//   ....[19]....
        /*00c8*/ 	.word	0x00005510


	//----- nvinfo : EIATTR_VRC_CTA_INIT_COUNT
	.align		4
.L_1642:
        /*00cc*/ 	.byte	0x02, 0x4a
	.zero		1
	.zero		1


	//----- nvinfo : EIATTR_EXIT_INSTR_OFFSETS
	.align		4
        /*00d0*/ 	.byte	0x04, 0x1c
        /*00d2*/ 	.short	(.L_1644 - .L_1643)


	//   ....[0]....
.L_1643:
        /*00d4*/ 	.word	0x00000bd0


	//   ....[1]....
        /*00d8*/ 	.word	0x00004a40


	//----- nvinfo : EIATTR_MAX_THREADS
	.align		4
.L_1644:
        /*00dc*/ 	.byte	0x04, 0x05
        /*00de*/ 	.short	(.L_1646 - .L_1645)
.L_1645:
        /*00e0*/ 	.word	0x00000080
        /*00e4*/ 	.word	0x00000001
        /*00e8*/ 	.word	0x00000001


	//----- nvinfo : EIATTR_CRS_STACK_SIZE
	.align		4
.L_1646:
        /*00ec*/ 	.byte	0x04, 0x1e
        /*00ee*/ 	.short	(.L_1648 - .L_1647)
.L_1647:
        /*00f0*/ 	.word	0x00000000


	//----- nvinfo : EIATTR_CBANK_PARAM_SIZE
	.align		4
.L_1648:
        /*00f4*/ 	.byte	0x03, 0x19
        /*00f6*/ 	.short	0x00e8


	//----- nvinfo : EIATTR_PARAM_CBANK
	.align		4
        /*00f8*/ 	.byte	0x04, 0x0a
        /*00fa*/ 	.short	(.L_1650 - .L_1649)
	.align		4
.L_1649:
        /*00fc*/ 	.word	index@(.nv.constant0._ZN10layer_norm13ln_fwd_kernelINS_13Kernel_traitsIf13__nv_bfloat16S2_S2_fjLj1536ELj1ELj4ELj1ELj16ENS_18Kernel_traits_baseILj1536EfS2_S2_S2_fjLj128EEEEELb0ELb1ELb0ELb0EEEvNS_9FwdParamsE)
        /*0100*/ 	.short	0x0380
        /*0102*/ 	.short	0x00e8


	//----- nvinfo : EIATTR_SW_WAR
	.align		4
.L_1650:
        /*0104*/ 	.byte	0x04, 0x36
        /*0106*/ 	.short	(.L_1652 - .L_1651)
.L_1651:
        /*0108*/ 	.word	0x00000008
.L_1652:


//--------------------- .nv.info._ZN10layer_norm13ln_fwd_kernelINS_13Kernel_traitsIf13__nv_bfloat16S2_S2_fjLj1536ELj1ELj4ELj1ELj16ENS_18Kernel_traits_baseILj1536EfS2_S2_S2_fjLj128EEEEELb0ELb1ELb0ELb1EEEvNS_9FwdParamsE --------------------------
	.section	.nv.info._ZN10layer_norm13ln_fwd_kernelINS_13Kernel_traitsIf13__nv_bfloat16S2_S2_fjLj1536ELj1ELj4ELj1ELj16ENS_18Kernel_traits_baseILj1536EfS2_S2_S2_fjLj128EEEEELb0ELb1ELb0ELb1EEEvNS_9FwdParamsE,"",@"SHT_CUDA_INFO"
	.sectionflags	@""
	.align	4


	//----- nvinfo : EIATTR_CUDA_API_VERSION
	.align		4
        /*0000*/ 	.byte	0x04, 0x37
        /*0002*/ 	.short	(.L_1654 - .L_1653)
.L_1653:
        /*0004*/ 	.word	0x00000082


	//----- nvinfo : EIATTR_KPARAM_INFO
	.align		4
.L_1654:
        /*0008*/ 	.byte	0x04, 0x17
        /*000a*/ 	.short	(.L_1656 - .L_1655)
.L_1655:
        /*000c*/ 	.word	0x00000000
        /*0010*/ 	.short	0x0000
        /*0012*/ 	.short	0x0000
        /*0014*/ 	.byte	0x00, 0xf0, 0xa1, 0x03


	//----- nvinfo : EIATTR_SPARSE_MMA_MASK
	.align		4
.L_1656:
        /*0018*/ 	.byte	0x03, 0x50
        /*001a*/ 	.short	0x0000


	//----- nvinfo : EIATTR_MAXREG_COUNT
	.align		4
        /*001c*/ 	.byte	0x03, 0x1b
        /*001e*/ 	.short	0x00ff


	//----- nvinfo : EIATTR_MERCURY_ISA_VERSION
	.align		4
        /*0020*/ 	.byte	0x03, 0x5f
        /*0022*/ 	.short	0x0101


	//----- nvinfo : EIATTR_COOP_GROUP_MASK_REGIDS
	.align		4
        /*0024*/ 	.byte	0x04, 0x29
        /*0026*/ 	.short	(.L_1658 - .L_1657)


	//   ....[0]....
.L_1657:
        /*0028*/ 	.word	0xffffffff


	//   ....[1]....
        /*002c*/ 	.word	0xffffffff


	//   ....[2]....
        /*0030*/ 	.word	0xffffffff


	//   ....[3]....
        /*0034*/ 	.word	0xffffffff


	//   ....[4]....
        /*0038*/ 	.word	0xffffffff


	//   ....[5]....
        /*003c*/ 	.word	0xffffffff


	//   ....[6]....
        /*0040*/ 	.word	0xffffffff


	//   ....[7]....
        /*0044*/ 	.word	0xffffffff


	//   ....[8]....
        /*0048*/ 	.word	0xffffffff


	//   ....[9]....
        /*004c*/ 	.word	0xffffffff


	//   ....[10]....
        /*0050*/ 	.word	0xffffffff


	//   ....[11]....
        /*0054*/ 	.word	0xffffffff


	//   ....[12]....
        /*0058*/ 	.word	0xffffffff


	//   ....[13]....
        /*005c*/ 	.word	0xffffffff


	//   ....[14]....
        /*0060*/ 	.word	0xffffffff


	//   ....[15]....
        /*0064*/ 	.word	0xffffffff


	//   ....[16]....
        /*0068*/ 	.word	0xffffffff


	//   ....[17]....
        /*006c*/ 	.word	0xffffffff


	//   ....[18]....
        /*0070*/ 	.word	0xffffffff


	//   ....[19]....
        /*0074*/ 	.word	0xffffffff


	//   ....[20]....
        /*0078*/ 	.word	0x0500009b


	//   ....[21]....
        /*007c*/ 	.word	0x0500009b


	//   ....[22]....
        /*0080*/ 	.word	0x0500009b


	//   ....[23]....
        /*0084*/ 	.word	0x0500009b


	//   ....[24]....
        /*0088*/ 	.word	0x0500009b


	//   ....[25]....
        /*008c*/ 	.word	0x0500009b


	//   ....[26]....
        /*0090*/ 	.word	0x0500009b


	//   ....[27]....
        /*0094*/ 	.word	0x0500009b


	//   ....[28]....
        /*0098*/ 	.word	0x0500009b


	//   ....[29]....
        /*009c*/ 	.word	0x0500009b


	//   ....[30]....
        /*00a0*/ 	.word	0x0500009b


	//   ....[31]....
        /*00a4*/ 	.word	0x0500009b


	//   ....[32]....
        /*00a8*/ 	.word	0x0500009b


	//   ....[33]....
        /*00ac*/ 	.word	0x0500009b


	//   ....[34]....
        /*00b0*/ 	.word	0x0500009b


	//   ....[35]....
        /*00b4*/ 	.word	0x0500009b


	//   ....[36]....
        /*00b8*/ 	.word	0x0500009b


	//   ....[37]....
        /*00bc*/ 	.word	0x0500009b


	//   ....[38]....
        /*00c0*/ 	.word	0x0500009b


	//   ....[39]....
        /*00c4*/ 	.word	0x0500009b


	//----- nvinfo : EIATTR_COOP_GROUP_INSTR_OFFSETS
	.align		4
.L_1658:
        /*00c8*/ 	.byte	0x04, 0x28
        /*00ca*/ 	.short	(.L_1660 - .L_1659)


	//   ....[0]....
.L_1659:
        /*00cc*/ 	.word	0x00002c00


	//   ....[1]....
        /*00d0*/ 	.word	0x00002c30


	//   ....[2]....
        /*00d4*/ 	.word	0x00002c50


	//   ....[3]....
        /*00d8*/ 	.word	0x00002c70


	//   ....[4]....
        /*00dc*/ 	.word	0x00002c90


	//   ....[5]....
        /*00e0*/ 	.word	0x000032c0


	//   ....[6]....
        /*00e4*/ 	.word	0x000032e0


	//   ....[7]....
        /*00e8*/ 	.word	0x00003300


	//   ....[8]....
        /*00ec*/ 	.word	0x00003320


	//   ....[9]....
        /*00f0*/ 	.word	0x00003340


	//   ....[10]....
        /*00f4*/ 	.word	0x00005e70


	//   ....[11]....
        /*00f8*/ 	.word	0x00005ea0


	//   ....[12]....
        /*00fc*/ 	.word	0x00005ec0


	//   ....[13]....
        /*0100*/ 	.word	0x00005ee0


	//   ....[14]....
        /*0104*/ 	.word	0x00005f00


	//   ....[15]....
        /*0108*/ 	.word	0x00006530


	//   ....[16]....
        /*010c*/ 	.word	0x00006550


	//   ....[17]....
        /*0110*/ 	.word	0x00006570


	//   ....[18]....
        /*0114*/ 	.word	0x00006590


	//   ....[19]....
        /*0118*/ 	.word	0x000065b0


	//   ....[20]....
        /*011c*/ 	.word	0x000072a0


	//   ....[21]....
        /*0120*/ 	.word	0x00007330


	//   ....[22]....
        /*0124*/ 	.word	0x00007390


	//   ....[23]....
        /*0128*/ 	.word	0x000073f0


	//   ....[24]....
        /*012c*/ 	.word	0x00007450


	//   ....[25]....
        /*0130*/ 	.word	0x00007ab0


	//   ....[26]....
        /*0134*/ 	.word	0x00007b10


	//   ....[27]....
        /*0138*/ 	.word	0x00007b70


	//   ....[28]....
        /*013c*/ 	.word	0x00007bd0


	//   ....[29]....
        /*0140*/ 	.word	0x00007c30


	//   ....[30]....
        /*0144*/ 	.word	0x00007cc0


	//   ....[31]....
        /*0148*/ 	.word	0x00007d50


	//   ....[32]....
        /*014c*/ 	.word	0x00007db0


	//   ....[33]....
        /*0150*/ 	.word	0x00007e10


	//   ....[34]....
        /*0154*/ 	.word	0x00007e70


	//   ....[35]....
        /*0158*/ 	.word	0x000084d0


	//   ....[36]....
        /*015c*/ 	.word	0x00008530


	//   ....[37]....
        /*0160*/ 	.word	0x00008590


	//   ....[38]....
        /*0164*/ 	.word	0x000085f0


	//   ....[39]....
        /*0168*/ 	.word	0x00008650


	//----- nvinfo : EIATTR_VRC_CTA_INIT_COUNT
	.align		4
.L_1660:
        /*016c*/ 	.byte	0x02, 0x4a
	.zero		1
	.zero		1


	//----- nvinfo : EIATTR_EXIT_INSTR_OFFSETS
	.align		4
        /*0170*/ 	.byte	0x04, 0x1c
        /*0172*/ 	.short	(.L_1662 - .L_1661)


	//   ....[0]....
.L_1661:
        /*0174*/ 	.word	0x000006d0


	//   ....[1]....
        /*0178*/ 	.word	0x00003fc0


	//   ....[2]....
        /*017c*/ 	.word	0x00007230


	//----- nvinfo : EIATTR_MAX_THREADS
	.align		4
.L_1662:
        /*0180*/ 	.byte	0x04, 0x05
        /*0182*/ 	.short	(.L_1664 - .L_1663)
.L_1663:
        /*0184*/ 	.word	0x00000080
        /*0188*/ 	.word	0x00000001
        /*018c*/ 	.word	0x00000001


	//----- nvinfo : EIATTR_CRS_STACK_SIZE
	.align		4
.L_1664:
        /*0190*/ 	.byte	0x04, 0x1e
        /*0192*/ 	.short	(.L_1666 - .L_1665)
.L_1665:
        /*0194*/ 	.word	0x00000000


	//----- nvinfo : EIATTR_CBANK_PARAM_SIZE
	.align		4
.L_1666:
        /*0198*/ 	.byte	0x03, 0x19
        /*019a*/ 	.short	0x00e8


	//----- nvinfo : EIATTR_PARAM_CBANK
	.align		4
        /*019c*/ 	.byte	0x04, 0x0a
        /*019e*/ 	.short	(.L_1668 - .L_1667)
	.align		4
.L_1667:
        /*01a0*/ 	.word	index@(.nv.constant0._ZN10layer_norm13ln_fwd_kernelINS_13Kernel_traitsIf13__nv_bfloat16S2_S2_fjLj1536ELj1ELj4ELj1ELj16ENS_18Kernel_traits_baseILj1536EfS2_S2_S2_fjLj128EEEEELb0ELb1ELb0ELb1EEEvNS_9FwdParamsE)
        /*01a4*/ 	.short	0x0380
        /*01a6*/ 	.short	0x00e8


	//----- nvinfo : EIATTR_SW_WAR
	.align		4
.L_1668:
        /*01a8*/ 	.byte	0x04, 0x36
        /*01aa*/ 	.short	(.L_1670 - .L_1669)
.L_1669:
        /*01ac*/ 	.word	0x00000008
.L_1670:


//--------------------- .nv.info._ZN10layer_norm13ln_fwd_kernelINS_13Kernel_traitsIf13__nv_bfloat16S2_S2_fjLj1536ELj1ELj4ELj1ELj16ENS_18Kernel_traits_baseILj1536EfS2_S2_S2_fjLj128EEEEELb0ELb1ELb1ELb0EEEvNS_9FwdParamsE --------------------------
	.section	.nv.info._ZN10layer_norm13ln_fwd_kernelINS_13Kernel_traitsIf13__nv_bfloat16S2_S2_fjLj1536ELj1ELj4ELj1ELj16ENS_18Kernel_traits_baseILj1536EfS2_S2_S2_fjLj128EEEEELb0ELb1ELb1ELb0EEEvNS_9FwdParamsE,"",@"SHT_CUDA_INFO"
	.sectionflags	@""
	.align	4


	//----- nvinfo : EIATTR_CUDA_API_VERSION
	.align		4
        /*0000*/ 	.byte	0x04, 0x37
        /*0002*/ 	.short	(.L_1672 - .L_1671)
.L_1671:
        /*0004*/ 	.word	0x00000082


	//----- nvinfo : EIATTR_KPARAM_INFO
	.align		4
.L_1672:
        /*0008*/ 	.byte	0x04, 0x17
        /*000a*/ 	.short	(.L_1674 - .L_1673)
.L_1673:
        /*000c*/ 	.word	0x00000000
        /*0010*/ 	.short	0x0000
        /*0012*/ 	.short	0x0000
        /*0014*/ 	.byte	0x00, 0xf0, 0xa1, 0x03


	//----- nvinfo : EIATTR_SPARSE_MMA_MASK
	.align		4
.L_1674:
        /*0018*/ 	.byte	0x03, 0x50
        /*001a*/ 	.short	0x0000


	//----- nvinfo : EIATTR_MAXREG_COUNT
	.align		4
        /*001c*/ 	.byte	0x03, 0x1b
        /*001e*/ 	.short	0x00ff


	//----- nvinfo : EIATTR_MERCURY_ISA_VERSION
	.align		4
        /*0020*/ 	.byte	0x03, 0x5f
        /*0022*/ 	.short	0x0101


	//----- nvinfo : EIATTR_COOP_GROUP_MASK_REGIDS
	.align		4
        /*0024*/ 	.byte	0x04, 0x29
        /*0026*/ 	.short	(.L_1676 - .L_1675)


	//   ....[0]....
.L_1675:
        /*0028*/ 	.word	0xffffffff


	//   ....[1]....
        /*002c*/ 	.word	0xffffffff


	//   ....[2]....
        /*0030*/ 	.word	0xffffffff


	//   ....[3]....
        /*0034*/ 	.word	0xffffffff


	//   ....[4]....
        /*0038*/ 	.word	0xffffffff


	//   ....[5]....
        /*003c*/ 	.word	0xffffffff


	//   ....[6]....
        /*0040*/ 	.word	0xffffffff


	//   ....[7]....
        /*0044*/ 	.word	0xffffffff


	//   ....[8]....
        /*0048*/ 	.word	0xffffffff


	//   ....[9]....
        /*004c*/ 	.word	0xffffffff


	//   ....[10]....
        /*0050*/ 	.word	0x050000d8


	//   ....[11]....
        /*0054*/ 	.word	0x050000d8


	//   ....[12]....
        /*0058*/ 	.word	0x050000d8


	//   ....[13]....
        /*005c*/ 	.word	0x050000d8


	//   ....[14]....
        /*0060*/ 	.word	0x050000d8


	//   ....[15]....
        /*0064*/ 	.word	0x050000d8


	//   ....[16]....
        /*0068*/ 	.word	0x050000d8


	//   ....[17]....
        /*006c*/ 	.word	0x050000d8


	//   ....[18]....
        /*0070*/ 	.word	0x050000d8


	//   ....[19]....
        /*0074*/ 	.word	0x050000d8


	//----- nvinfo : EIATTR_COOP_GROUP_INSTR_OFFSETS
	.align		4
.L_1676:
        /*0078*/ 	.byte	0x04, 0x28
        /*007a*/ 	.short	(.L_1678 - .L_1677)


	//   ....[0]....
.L_1677:
        /*007c*/ 	.word	0x00004560


	//   ....[1]....
        /*0080*/ 	.word	0x00004580


	//   ....[2]....
        /*0084*/ 	.word	0x000045a0


	//   ....[3]....
        /*0088*/ 	.word	0x000045c0


	//   ....[4]....
        /*008c*/ 	.word	0x000045f0


	//   ....[5]....
        /*0090*/ 	.word	0x00004c30


	//   ....[6]....
        /*0094*/ 	.word	0x00004c50


	//   ....[7]....
        /*0098*/ 	.word	0x00004c70


	//   ....[8]....
        /*009c*/ 	.word	0x00004c90


	//   ....[9]....
        /*00a0*/ 	.word	0x00004cb0


	//   ....[10]....
        /*00a4*/ 	.word	0x00005c40


	//   ....[11]....
        /*00a8*/ 	.word	0x00005ce0


	//   ....[12]....
        /*00ac*/ 	.word	0x00005d50


	//   ....[13]....
        /*00b0*/ 	.word	0x00005dc0


	//   ....[14]....
        /*00b4*/ 	.word	0x00005e40


	//   ....[15]....
        /*00b8*/ 	.word	0x000064d0


	//   ....[16]....
        /*00bc*/ 	.word	0x00006540


	//   ....[17]....
        /*00c0*/ 	.word	0x000065b0


	//   ....[18]....
        /*00c4*/ 	.word	0x00006620


	//   ....[19]....
        /*00c8*/ 	.word	0x00006690


	//----- nvinfo : EIATTR_VRC_CTA_INIT_COUNT
	.align		4
.L_1678:
        /*00cc*/ 	.byte	0x02, 0x4a
	.zero		1
	.zero		1


	//----- nvinfo : EIATTR_EXIT_INSTR_OFFSETS
	.align		4
        /*00d0*/ 	.byte	0x04, 0x1c
        /*00d2*/ 	.short	(.L_1680 - .L_1679)


	//   ....[0]....
.L_1679:
        /*00d4*/ 	.word	0x00000c10


	//   ....[1]....
        /*00d8*/ 	.word	0x00005bd0


	//----- nvinfo : EIATTR_MAX_THREADS
	.align		4
.L_1680:
        /*00dc*/ 	.byte	0x04, 0x05
        /*00de*/ 	.short	(.L_1682 - .L_1681)
.L_1681:
        /*00e0*/ 	.word	0x00000080
        /*00e4*/ 	.word	0x00000001
        /*00e8*/ 	.word	0x00000001


	//----- nvinfo : EIATTR_CRS_STACK_SIZE
	.align		4
.L_1682:
        /*00ec*/ 	.byte	0x04, 0x1e
        /*00ee*/ 	.short	(.L_1684 - .L_1683)
.L_1683:
        /*00f0*/ 	.word	0x00000000


	//----- nvinfo : EIATTR_CBANK_PARAM_SIZE
	.align		4
.L_1684:
        /*00f4*/ 	.byte	0x03, 0x19
        /*00f6*/ 	.short	0x00e8


	//----- nvinfo : EIATTR_PARAM_CBANK
	.align		4
        /*00f8*/ 	.byte	0x04, 0x0a
        /*00fa*/ 	.short	(.L_1686 - .L_1685)
	.align		4
.L_1685:
        /*00fc*/ 	.word	index@(.nv.constant0._ZN10layer_norm13ln_fwd_kernelINS_13Kernel_traitsIf13__nv_bfloat16S2_S2_fjLj1536ELj1ELj4ELj1ELj16ENS_18Kernel_traits_baseILj1536EfS2_S2_S2_fjLj128EEEEELb0ELb1ELb1ELb0EEEvNS_9FwdParamsE)
        /*0100*/ 	.short	0x0380
        /*0102*/ 	.short	0x00e8


	//----- nvinfo : EIATTR_SW_WAR
	.align		4
.L_1686:
        /*0104*/ 	.byte	0x04, 0x36
        /*0106*/ 	.short	(.L_1688 - .L_1687)
.L_1687:
        /*0108*/ 	.word	0x00000008
.L_1688:


//--------------------- .nv.info._ZN10layer_norm13ln_fwd_kernelINS_13Kernel_traitsIf13__nv_bfloat16S2_S2_fjLj1536ELj1ELj4ELj1ELj16ENS_18Kernel_traits_baseILj1536EfS2_S2_S2_fjLj128EEEEELb0ELb1ELb1ELb1EEEvNS_9FwdParamsE --------------------------
	.section	.nv.info._ZN10layer_norm13ln_fwd_kernelINS_13Kernel_traitsIf13__nv_bfloat16S2_S2_fjLj1536ELj1ELj4ELj1ELj16ENS_18Kernel_traits_baseILj1536EfS2_S2_S2_fjLj128EEEEELb0ELb1ELb1ELb1EEEvNS_9FwdParamsE,"",@"SHT_CUDA_INFO"
	.sectionflags	@""
	.align	4


	//----- nvinfo : EIATTR_CUDA_API_VERSION
	.align		4
        /*0000*/ 	.byte	0x04, 0x37
        /*0002*/ 	.short	(.L_1690 - .L_1689)
.L_1689:
        /*0004*/ 	.word	0x00000082


	//----- nvinfo : EIATTR_KPARAM_INFO
	.align		4
.L_1690:
        /*0008*/ 	.byte	0x04, 0x17
        /*000a*/ 	.short	(.L_1692 - .L_1691)
.L_1691:
        /*000c*/ 	.word	0x00000000
        /*0010*/ 	.short	0x0000
        /*0012*/ 	.short	0x0000
        /*0014*/ 	.byte	0x00, 0xf0, 0xa1, 0x03


	//----- nvinfo : EIATTR_SPARSE_MMA_MASK
	.align		4
.L_1692:
        /*0018*/ 	.byte	0x03, 0x50
        /*001a*/ 	.short	0x0000


	//----- nvinfo : EIATTR_MAXREG_COUNT
	.align		4
        /*001c*/ 	.byte	0x03, 0x1b
        /*001e*/ 	.short	0x00ff


	//----- nvinfo : EIATTR_MERCURY_ISA_VERSION
	.align		4
        /*0020*/ 	.byte	0x03, 0x5f
        /*0022*/ 	.short	0x0101


	//----- nvinfo : EIATTR_COOP_GROUP_MASK_REGIDS
	.align		4
        /*0024*/ 	.byte	0x04, 0x29
        /*0026*/ 	.short	(.L_1694 - .L_1693)


	//   ....[0]....
.L_1693:
        /*0028*/ 	.word	0xffffffff


	//   ....[1]....
        /*002c*/ 	.word	0xffffffff


	//   ....[2]....
        /*0030*/ 	.word	0xffffffff


	//   ....[3]....
        /*0034*/ 	.word	0xffffffff


	//   ....[4]....
        /*0038*/ 	.word	0xffffffff


	//   ....[5]....
        /*003c*/ 	.word	0xffffffff


	//   ....[6]....
        /*0040*/ 	.word	0xffffffff


	//   ....[7]....
        /*0044*/ 	.word	0xffffffff


	//   ....[8]....
        /*0048*/ 	.word	0xffffffff


	//   ....[9]....
        /*004c*/ 	.word	0xffffffff


	//   ....[10]....
        /*0050*/ 	.word	0x050000d6


	//   ....[11]....
        /*0054*/ 	.word	0x050000d6


	//   ....[12]....
        /*0058*/ 	.word	0x050000d6


	//   ....[13]....
        /*005c*/ 	.word	0x050000d6


	//   ....[14]....
        /*0060*/ 	.word	0x050000d6


	//   ....[15]....
        /*0064*/ 	.word	0x050000d6


	//   ....[16]....
        /*0068*/ 	.word	0x050000d6


	//   ....[17]....
        /*006c*/ 	.word	0x050000d6


	//   ....[18]....
        /*0070*/ 	.word	0x050000d6


	//   ....[19]....
        /*0074*/ 	.word	0x050000d6


	//----- nvinfo : EIATTR_COOP_GROUP_INSTR_OFFSETS
	.align		4
.L_1694:
        /*0078*/ 	.byte	0x04, 0x28
        /*007a*/ 	.short	(.L_1696 - .L_1695)


	//   ....[0]....
.L_1695:
        /*007c*/ 	.word	0x00003c30


	//   ....[1]....
        /*0080*/ 	.word	0x00003c60


	//   ....[2]....
        /*0084*/ 	.word	0x00003c80


	//   ....[3]....
        /*0088*/ 	.word	0x00003ca0


	//   ....[4]....
        /*008c*/ 	.word	0x00003cc0


	//   ....[5]....
        /*0090*/ 	.word	0x000042f0


	//   ....[6]....
        /*0094*/ 	.word	0x00004310


	//   ....[7]....
        /*0098*/ 	.word	0x00004330


	//   ....[8]....
        /*009c*/ 	.word	0x00004350


	//   ....[9]....
        /*00a0*/ 	.word	0x00004370


	//   ....[10]....
        /*00a4*/ 	.word	0x00005150


	//   ....[11]....
        /*00a8*/ 	.word	0x00005200


	//   ....[12]....
        /*00ac*/ 	.word	0x00005270


	//   ....[13]....
        /*00b0*/ 	.word	0x000052e0


	//   ....[14]....
        /*00b4*/ 	.word	0x00005350


	//   ....[15]....
        /*00b8*/ 	.word	0x000059d0


	//   ....[16]....
        /*00bc*/ 	.word	0x00005a40


	//   ....[17]....
        /*00c0*/ 	.word	0x00005ab0


	//   ....[18]....
        /*00c4*/ 	.word	0x00005b20


	//   ....[19]....
        /*00c8*/ 	.word	0x00005b90


	//----- nvinfo : EIATTR_VRC_CTA_INIT_COUNT
	.align		4
.L_1696:
        /*00cc*/ 	.byte	0x02, 0x4a
	.zero		1
	.zero		1


	//----- nvinfo : EIATTR_EXIT_INSTR_OFFSETS
	.align		4
        /*00d0*/ 	.byte	0x04, 0x1c
        /*00d2*/ 	.short	(.L_1698 - .L_1697)


	//   ....[0]....
.L_1697:
        /*00d4*/ 	.word	0x00000700


	//   ....[1]....
        /*00d8*/ 	.word	0x000050e0


	//----- nvinfo : EIATTR_MAX_THREADS
	.align		4
.L_1698:
        /*00dc*/ 	.byte	0x04, 0x05
        /*00de*/ 	.short	(.L_1700 - .L_1699)
.L_1699:
        /*00e0*/ 	.word	0x00000080
        /*00e4*/ 	.word	0x00000001
        /*00e8*/ 	.word	0x00000001


	//----- nvinfo : EIATTR_CRS_STACK_SIZE
	.align		4
.L_1700:
        /*00ec*/ 	.byte	0x04, 0x1e
        /*00ee*/ 	.short	(.L_1702 - .L_1701)
.L_1701:
        /*00f0*/ 	.word	0x00000000


	//----- nvinfo : EIATTR_CBANK_PARAM_SIZE
	.align		4
.L_1702:
        /*00f4*/ 	.byte	0x03, 0x19
        /*00f6*/ 	.short	0x00e8


	//----- nvinfo : EIATTR_PARAM_CBANK
	.align		4
        /*00f8*/ 	.byte	0x04, 0x0a
        /*00fa*/ 	.short	(.L_1704 - .L_1703)
	.align		4
.L_1703:
        /*00fc*/ 	.word	index@(.nv.constant0._ZN10layer_norm13ln_fwd_kernelINS_13Kernel_traitsIf13__nv_bfloat16S2_S2_fjLj1536ELj1ELj4ELj1ELj16ENS_18Kernel_traits_baseILj1536EfS2_S2_S2_fjLj128EEEEELb0ELb1ELb1ELb1EEEvNS_9FwdParamsE)
        /*0100*/ 	.short	0x0380
        /*0102*/ 	.short	0x00e8


	//----- nvinfo : EIATTR_SW_WAR
	.align		4
.L_1704:
        /*0104*/ 	.byte	0x04, 0x36
        /*0106*/ 	.short	(.L_1706 - .L_1705)
.L_1705:
        /*0108*/ 	.word	0x00000008
.L_1706:


//--------------------- .nv.info._ZN10layer_norm13ln_fwd_kernelINS_13Kernel_traitsIf13__nv_bfloat16S2_S2_fjLj1536ELj1ELj4ELj1ELj16ENS_18Kernel_traits_baseILj1536EfS2_S2_S2_fjLj128EEEEELb1ELb0ELb0ELb0EEEvNS_9FwdParamsE --------------------------
	.section	.nv.info._ZN10layer_norm13ln_fwd_kernelINS_13Kernel_traitsIf13__nv_bfloat16S2_S2_fjLj1536ELj1ELj4ELj1ELj16ENS_18Kernel_traits_baseILj1536EfS2_S2_S2_fjLj128EEEEELb1ELb0ELb0ELb0EEEvNS_9FwdParamsE,"",@"SHT_CUDA_INFO"
	.sectionflags	@""
	.align	4


	//----- nvinfo : EIATTR_CUDA_API_VERSION
	.align		4
        /*0000*/ 	.byte	0x04, 0x37
        /*0002*/ 	.short	(.L_1708 - .L_1707)
.L_1707:
        /*0004*/ 	.word	0x00000082


	//----- nvinfo : EIATTR_KPARAM_INFO
	.align		4
.L_1708:
        /*0008*/ 	.byte	0x04, 0x17
        /*000a*/ 	.short	(.L_1710 - .L_1709)
.L_1709:
        /*000c*/ 	.word	0x00000000
        /*0010*/ 	.short	0x0000
        /*0012*/ 	.short	0x0000
        /*0014*/ 	.byte	0x00, 0xf0, 0xa1, 0x03


	//----- nvinfo : EIATTR_SPARSE_MMA_MASK
	.align		4
.L_1710:
        /*0018*/ 	.byte	0x03, 0x50
        /*001a*/ 	.short	0x0000


	//----- nvinfo : EIATTR_MAXREG_COUNT
	.align		4
        /*001c*/ 	.byte	0x03, 0x1b
        /*001e*/ 	.short	0x00ff


	//----- nvinfo : EIATTR_MERCURY_ISA_VERSION
	.align		4
        /*0020*/ 	.byte	0x03, 0x5f
        /*0022*/ 	.short	0x0101


	//----- nvinfo : EIATTR_COOP_GROUP_MASK_REGIDS
	.align		4
        /*0024*/ 	.byte	0x04, 0x29
        /*0026*/ 	.short	(.L_1712 - .L_1711)


	//   ....[0]....
.L_1711:
        /*0028*/ 	.word	0xffffffff


	//   ....[1]....
        /*002c*/ 	.word	0xffffffff


	//   ....[2]....
        /*0030*/ 	.word	0xffffffff


	//   ....[3]....
        /*0034*/ 	.word	0xffffffff


	//   ....[4]....
        /*0038*/ 	.word	0xffffffff


	//   ....[5]....
        /*003c*/ 	.word	0xffffffff


	//   ....[6]....
        /*0040*/ 	.word	0xffffffff


	//   ....[7]....
        /*0044*/ 	.word	0xffffffff


	//   ....[8]....
        /*0048*/ 	.word	0xffffffff


	//   ....[9]....
        /*004c*/ 	.word	0xffffffff


	//   ....[10]....
        /*0050*/ 	.word	0x050000a8


	//   ....[11]....
        /*0054*/ 	.word	0x050000a8


	//   ....[12]....
        /*0058*/ 	.word	0x050000a8


	//   ....[13]....
        /*005c*/ 	.word	0x050000a8


	//   ....[14]....
        /*0060*/ 	.word	0x050000a8


	//   ....[15]....
        /*0064*/ 	.word	0x050000a8


	//   ....[16]....
        /*0068*/ 	.word	0x050000a8


	//   ....[17]....
        /*006c*/ 	.word	0x050000a8


	//   ....[18]....
        /*0070*/ 	.word	0x050000a8


	//   ....[19]....
        /*0074*/ 	.word	0x050000a8


	//----- nvinfo : EIATTR_COOP_GROUP_INSTR_OFFSETS
	.align		4
.L_1712:
        /*0078*/ 	.byte	0x04, 0x28
        /*007a*/ 	.short	(.L_1714 - .L_1713)


	//   ....[0]....
.L_1713:
        /*007c*/ 	.word	0x00027c50


	//   ....[1]....
        /*0080*/ 	.word	0x00027c80


	//   ....[2]....
        /*0084*/ 	.word	0x00027ca0


	//   ....[3]....
        /*0088*/ 	.word	0x00027cd0


	//   ....[4]....
        /*008c*/ 	.word	0x00027cf0


	//   ....[5]....
        /*0090*/ 	.word	0x00028330


	//   ....[6]....
        /*0094*/ 	.word	0x00028350


	//   ....[7]....
        /*0098*/ 	.word	0x00028370


	//   ....[8]....
        /*009c*/ 	.word	0x00028390


	//   ....[9]....
        /*00a0*/ 	.word	0x000283b0


	//   ....[10]....
        /*00a4*/ 	.word	0x000292c0


	//   ....[11]....
        /*00a8*/ 	.word	0x00029360


	//   ....[12]....
        /*00ac*/ 	.word	0x000293d0


	//   ....[13]....
        /*00b0*/ 	.word	0x00029450


	//   ....[14]....
        /*00b4*/ 	.word	0x000294c0


	//   ....[15]....
        /*00b8*/ 	.word	0x00029b50


	//   ....[16]....
        /*00bc*/ 	.word	0x00029bc0


	//   ....[17]....
        /*00c0*/ 	.word	0x00029c30


	//   ....[18]....
        /*00c4*/ 	.word	0x00029ca0


	//   ....[19]....
        /*00c8*/ 	.word	0x00029d10


	//----- nvinfo : EIATTR_VRC_CTA_INIT_COUNT
	.align		4
.L_1714:
        /*00cc*/ 	.byte	0x02, 0x4a
	.zero		1
	.zero		1


	//----- nvinfo : EIATTR_EXIT_INSTR_OFFSETS
	.align		4
        /*00d0*/ 	.byte	0x04, 0x1c
        /*00d2*/ 	.short	(.L_1716 - .L_1715)


	//   ....[0]....
.L_1715:
        /*00d4*/ 	.word	0x00000b10


	//   ....[1]....
        /*00d8*/ 	.word	0x00029250


	//----- nvinfo : EIATTR_INDIRECT_BRANCH_TARGETS
	.align		4
.L_1716:
        /*00dc*/ 	.byte	0x04, 0x34
        /*00de*/ 	.short	(.L_1718 - .L_1717)


	//   ....[0]....
.L_1717:
        /*00e0*/ 	.word	.L_x_54200@srel
        /*00e4*/ 	.short	0x0
        /*00e6*/ 	.short	0x0
        /*00e8*/ 	.word	0x3
        /*00ec*/ 	.word	.L_x_54201@srel
        /*00f0*/ 	.word	.L_x_54202@srel
        /*00f4*/ 	.word	.L_x_54203@srel


	//----- nvinfo : EIATTR_MAX_THREADS
	.align		4
.L_1718:
        /*00f8*/ 	.byte	0x04, 0x05
        /*00fa*/ 	.short	(.L_1720 - .L_1719)
.L_1719:
        /*00fc*/ 	.word	0x00000080
        /*0100*/ 	.word	0x00000001
        /*0104*/ 	.word	0x00000001


	//----- nvinfo : EIATTR_CRS_STACK_SIZE
	.align		4
.L_1720:
        /*0108*/ 	.byte	0x04, 0x1e
        /*010a*/ 	.short	(.L_1722 - .L_1721)
.L_1721:
        /*010c*/ 	.word	0x00000000


	//----- nvinfo : EIATTR_CBANK_PARAM_SIZE
	.align		4
.L_1722:
        /*0110*/ 	.byte	0x03, 0x19
        /*0112*/ 	.short	0x00e8


	//----- nvinfo : EIATTR_PARAM_CBANK
	.align		4
        /*0114*/ 	.byte	0x04, 0x0a
        /*0116*/ 	.short	(.L_1724 - .L_1723)
	.align		4
.L_1723:
        /*0118*/ 	.word	index@(.nv.constant0._ZN10layer_norm13ln_fwd_kernelINS_13Kernel_traitsIf13__nv_bfloat16S2_S2_fjLj1536ELj1ELj4ELj1ELj16ENS_18Kernel_traits_baseILj1536EfS2_S2_S2_fjLj128EEEEELb1ELb0ELb0ELb0EEEvNS_9FwdParamsE)
        /*011c*/ 	.short	0x0380
        /*011e*/ 	.short	0x00e8


	//----- nvinfo : EIATTR_SW_WAR
	.align		4
.L_1724:
        /*0120*/ 	.byte	0x04, 0x36
        /*0122*/ 	.short	(.L_1726 - .L_1725)
.L_1725:
        /*0124*/ 	.word	0x00000008
.L_1726:


//--------------------- .nv.info._ZN10layer_norm13ln_fwd_kernelINS_13Kernel_traitsIf13__nv_bfloat16S2_S2_fjLj1536ELj1ELj4ELj1ELj16ENS_18Kernel_traits_baseILj1536EfS2_S2_S2_fjLj128EEEEELb1ELb0ELb0ELb1EEEvNS_9FwdParamsE --------------------------
	.section	.nv.info._ZN10layer_norm13ln_fwd_kernelINS_13Kernel_traitsIf13__nv_bfloat16S2_S2_fjLj1536ELj1ELj4ELj1ELj16ENS_18Kernel_traits_baseILj1536EfS2_S2_S2_fjLj128EEEEELb1ELb0ELb0ELb1EEEvNS_9FwdParamsE,"",@"SHT_CUDA_INFO"
	.sectionflags	@""
	.align	4


	//----- nvinfo : EIATTR_CUDA_API_VERSION
	.align		4
        /*0000*/ 	.byte	0x04, 0x37
        /*0002*/ 	.short	(.L_1728 - .L_1727)
.L_1727:
        /*0004*/ 	.word	0x00000082


	//----- nvinfo : EIATTR_KPARAM_INFO
	.align		4
.L_1728:
        /*0008*/ 	.byte	0x04, 0x17
        /*000a*/ 	.short	(.L_1730 - .L_1729)
.L_1729:
        /*000c*/ 	.word	0x00000000
        /*0010*/ 	.short	0x0000
        /*0012*/ 	.short	0x0000
        /*0014*/ 	.byte	0x00, 0xf0, 0xa1, 0x03


	//----- nvinfo : EIATTR_SPARSE_MMA_MASK
	.align		4
.L_1730:
        /*0018*/ 	.byte	0x03, 0x50
        /*001a*/ 	.short	0x0000


	//----- nvinfo : EIATTR_MAXREG_COUNT
	.align		4
        /*001c*/ 	.byte	0x03, 0x1b
        /*001e*/ 	.short	0x00ff


	//----- nvinfo : EIATTR_MERCURY_ISA_VERSION
	.align		4
        /*0020*/ 	.byte	0x03, 0x5f
        /*0022*/ 	.short	0x0101


	//----- nvinfo : EIATTR_COOP_GROUP_MASK_REGIDS
	.align		4
        /*0024*/ 	.byte	0x04, 0x29
        /*0026*/ 	.short	(.L_1732 - .L_1731)


	//   ....[0]....
.L_1731:
        /*0028*/ 	.word	0xffffffff


	//   ....[1]....
        /*002c*/ 	.word	0xffffffff


	//   ....[2]....
        /*0030*/ 	.word	0xffffffff


	//   ....[3]....
        /*0034*/ 	.word	0xffffffff


	//   ....[4]....
        /*0038*/ 	.word	0xffffffff


	//   ....[5]....
        /*003c*/ 	.word	0xffffffff


	//   ....[6]....
        /*0040*/ 	.word	0xffffffff


	//   ....[7]....
        /*0044*/ 	.word	0xffffffff


	//   ....[8]....
        /*0048*/ 	.word	0xffffffff


	//   ....[9]....
        /*004c*/ 	.word	0xffffffff


	//   ....[10]....
        /*0050*/ 	.word	0x05000016


	//   ....[11]....
        /*0054*/ 	.word	0x05000016


	//   ....[12]....
        /*0058*/ 	.word	0x05000016


	//   ....[13]....
        /*005c*/ 	.word	0x05000016


	//   ....[14]....
        /*0060*/ 	.word	0x05000016


	//   ....[15]....
        /*0064*/ 	.word	0x05000016


	//   ....[16]....
        /*0068*/ 	.word	0x05000016


	//   ....[17]....
        /*006c*/ 	.word	0x05000016


	//   ....[18]....
        /*0070*/ 	.word	0x05000016


	//   ....[19]....
        /*0074*/ 	.word	0x05000016


	//----- nvinfo : EIATTR_COOP_GROUP_INSTR_OFFSETS
	.align		4
.L_1732:
        /*0078*/ 	.byte	0x04, 0x28
        /*007a*/ 	.short	(.L_1734 - .L_1733)


	//   ....[0]....
.L_1733:
        /*007c*/ 	.word	0x000207c0


	//   ....[1]....
        /*0080*/ 	.word	0x000207f0


	//   ....[2]....
        /*0084*/ 	.word	0x00020810


	//   ....[3]....
        /*0088*/ 	.word	0x00020830


	//   ....[4]....
        /*008c*/ 	.word	0x00020850


	//   ....[5]....
        /*0090*/ 	.word	0x00020e80


	//   ....[6]....
        /*0094*/ 	.word	0x00020ea0


	//   ....[7]....
        /*0098*/ 	.word	0x00020ec0


	//   ....[8]....
        /*009c*/ 	.word	0x00020ee0


	//   ....[9]....
        /*00a0*/ 	.word	0x00020f00


	//   ....[10]....
        /*00a4*/ 	.word	0x00021bf0


	//   ....[11]....
        /*00a8*/ 	.word	0x00021ca0


	//   ....[12]....
        /*00ac*/ 	.word	0x00021d10


	//   ....[13]....
        /*00b0*/ 	.word	0x00021d80


	//   ....[14]....
        /*00b4*/ 	.word	0x00021df0


	//   ....[15]....
        /*00b8*/ 	.word	0x00022470


	//   ....[16]....
        /*00bc*/ 	.word	0x000224e0


	//   ....[17]....
        /*00c0*/ 	.word	0x00022550


	//   ....[18]....
        /*00c4*/ 	.word	0x000225c0


	//   ....[19]....
        /*00c8*/ 	.word	0x00022630


	//----- nvinfo : EIATTR_VRC_CTA_INIT_COUNT
	.align		4
.L_1734:
        /*00cc*/ 	.byte	0x02, 0x4a
	.zero		1
	.zero		1


	//----- nvinfo : EIATTR_EXIT_INSTR_OFFSETS
	.align		4
        /*00d0*/ 	.byte	0x04, 0x1c
        /*00d2*/ 	.short	(.L_1736 - .L_1735)


	//   ....[0]....
.L_1735:
        /*00d4*/ 	.word	0x00000750


	//   ....[1]....
        /*00d8*/ 	.word	0x00021b80


	//----- nvinfo : EIATTR_INDIRECT_BRANCH_TARGETS
	.align		4
.L_1736:
        /*00dc*/ 	.byte	0x04, 0x34
        /*00de*/ 	.short	(.L_1738 - .L_1737)


	//   ....[0]....
.L_1737:
        /*00e0*/ 	.word	.L_x_54204@srel
        /*00e4*/ 	.short	0x0
        /*00e6*/ 	.short	0x0
        /*00e8*/ 	.word	0x3
        /*00ec*/ 	.word	.L_x_54205@srel
        /*00f0*/ 	.word	.L_x_54206@srel
        /*00f4*/ 	.word	.L_x_54207@srel


	//----- nvinfo : EIATTR_MAX_THREADS
	.align		4
.L_1738:
        /*00f8*/ 	.byte	0x04, 0x05
        /*00fa*/ 	.short	(.L_1740 - .L_1739)
.L_1739:
        /*00fc*/ 	.word	0x00000080
        /*0100*/ 	.word	0x00000001
        /*0104*/ 	.word	0x00000001


	//----- nvinfo : EIATTR_CRS_STACK_SIZE
	.align		4
.L_1740:
        /*0108*/ 	.byte	0x04, 0x1e
        /*010a*/ 	.short	(.L_1742 - .L_1741)
.L_1741:
        /*010c*/ 	.word	0x00000000


	//----- nvinfo : EIATTR_CBANK_PARAM_SIZE
	.align		4
.L_1742:
        /*0110*/ 	.byte	0x03, 0x19
        /*0112*/ 	.short	0x00e8


	//----- nvinfo : EIATTR_PARAM_CBANK
	.align		4
        /*0114*/ 	.byte	0x04, 0x0a
        /*0116*/ 	.short	(.L_1744 - .L_1743)
	.align		4
.L_1743:
        /*0118*/ 	.word	index@(.nv.constant0._ZN10layer_norm13ln_fwd_kernelINS_13Kernel_traitsIf13__nv_bfloat16S2_S2_fjLj1536ELj1ELj4ELj1ELj16ENS_18Kernel_traits_baseILj1536EfS2_S2_S2_fjLj128EEEEELb1ELb0ELb0ELb1EEEvNS_9FwdParamsE)
        /*011c*/ 	.short	0x0380
        /*011e*/ 	.short	0x00e8


	//----- nvinfo : EIATTR_SW_WAR
	.align		4
.L_1744:
        /*0120*/ 	.byte	0x04, 0x36
        /*0122*/ 	.short	(.L_1746 - .L_1745)
.L_1745:
        /*0124*/ 	.word	0x00000008
.L_1746:


//--------------------- .nv.info._ZN10layer_norm13ln_fwd_kernelINS_13Kernel_traitsIf13__nv_bfloat16S2_S2_fjLj1536ELj1ELj4ELj1ELj16ENS_18Kernel_traits_baseILj1536EfS2_S2_S2_fjLj128EEEEELb1ELb0ELb1ELb0EEEvNS_9FwdParamsE --------------------------
	.section	.nv.info._ZN10layer_norm13ln_fwd_kernelINS_13Kernel_traitsIf13__nv_bfloat16S2_S2_fjLj1536ELj1ELj4ELj1ELj16ENS_18Kernel_traits_baseILj1536EfS2_S2_S2_fjLj128EEEEELb1ELb0ELb1ELb0EEEvNS_9FwdParamsE,"",@"SHT_CUDA_INFO"
	.sectionflags	@""
	.align	4


	//----- nvinfo : EIATTR_CUDA_API_VERSION
	.align		4
        /*0000*/ 	.byte	0x04, 0x37
        /*0002*/ 	.short	(.L_1748 - .L_1747)
.L_1747:
        /*0004*/ 	.word	0x00000082


	//----- nvinfo : EIATTR_KPARAM_INFO
	.align		4
.L_1748:
        /*0008*/ 	.byte	0x04, 0x17
        /*000a*/ 	.short	(.L_1750 - .L_1749)
.L_1749:
        /*000c*/ 	.word	0x00000000
        /*0010*/ 	.short	0x0000
        /*0012*/ 	.short	0x0000
        /*0014*/ 	.byte	0x00, 0xf0, 0xa1, 0x03


	//----- nvinfo : EIATTR_SPARSE_MMA_MASK
	.align		4
.L_1750:
        /*0018*/ 	.byte	0x03, 0x50
        /*001a*/ 	.short	0x0000


	//----- nvinfo : EIATTR_MAXREG_COUNT
	.align		4
        /*001c*/ 	.byte	0x03, 0x1b
        /*001e*/ 	.short	0x00ff


	//----- nvinfo : EIATTR_MERCURY_ISA_VERSION
	.align		4
        /*0020*/ 	.byte	0x03, 0x5f
        /*0022*/ 	.short	0x0101


	//----- nvinfo : EIATTR_COOP_GROUP_MASK_REGIDS
	.align		4
        /*0024*/ 	.byte	0x04, 0x29
        /*0026*/ 	.short	(.L_1752 - .L_1751)


	//   ....[0]....
.L_1751:
        /*0028*/ 	.word	0xffffffff


	//   ....[1]....
        /*002c*/ 	.word	0xffffffff


	//   ....[2]....
        /*0030*/ 	.word	0xffffffff


	//   ....[3]....
        /*0034*/ 	.word	0xffffffff


	//   ....[4]....
        /*0038*/ 	.word	0xffffffff


	//   ....[5]....
        /*003c*/ 	.word	0xffffffff


	//   ....[6]....
        /*0040*/ 	.word	0xffffffff


	//   ....[7]....
        /*0044*/ 	.word	0xffffffff


	//   ....[8]....
        /*0048*/ 	.word	0xffffffff


	//   ....[9]....
        /*004c*/ 	.word	0xffffffff


	//   ....[10]....
        /*0050*/ 	.word	0x050000ba


	//   ....[11]....
        /*0054*/ 	.word	0x050000ba


	//   ....[12]....
        /*0058*/ 	.word	0x050000ba


	//   ....[13]....
        /*005c*/ 	.word	0x050000ba


	//   ....[14]....
        /*0060*/ 	.word	0x050000ba


	//   ....[15]....
        /*0064*/ 	.word	0x050000ba


	//   ....[16]....
        /*0068*/ 	.word	0x050000ba


	//   ....[17]....
        /*006c*/ 	.word	0x050000ba


	//   ....[18]....
        /*0070*/ 	.word	0x050000ba


	//   ....[19]....
        /*0074*/ 	.word	0x050000ba


	//----- nvinfo : EIATTR_COOP_GROUP_INSTR_OFFSETS
	.align		4
.L_1752:
        /*0078*/ 	.byte	0x04, 0x28
        /*007a*/ 	.short	(.L_1754 - .L_1753)


	//   ....[0]....
.L_1753:
        /*007c*/ 	.word	0x0002b1a0


	//   ....[1]....
        /*0080*/ 	.word	0x0002b1d0


	//   ....[2]....
        /*0084*/ 	.word	0x0002b1f0


	//   ....[3]....
        /*0088*/ 	.word	0x0002b210


	//   ....[4]....
        /*008c*/ 	.word	0x0002b230


	//   ....[5]....
        /*0090*/ 	.word	0x0002b870


	//   ....[6]....
        /*0094*/ 	.word	0x0002b890


	//   ....[7]....
        /*0098*/ 	.word	0x0002b8b0


	//   ....[8]....
        /*009c*/ 	.word	0x0002b8d0


	//   ....[9]....
        /*00a0*/ 	.word	0x0002b8f0


	//   ....[10]....
        /*00a4*/ 	.word	0x0002c880


	//   ....[11]....
        /*00a8*/ 	.word	0x0002c930


	//   ....[12]....
        /*00ac*/ 	.word	0x0002c9a0


	//   ....[13]....
        /*00b0*/ 	.word	0x0002ca10


	//   ....[14]....
        /*00b4*/ 	.word	0x0002ca80


	//   ....[15]....
        /*00b8*/ 	.word	0x0002d110


	//   ....[16]....
        /*00bc*/ 	.word	0x0002d180


	//   ....[17]....
        /*00c0*/ 	.word	0x0002d1f0


	//   ....[18]....
        /*00c4*/ 	.word	0x0002d260


	//   ....[19]....
        /*00c8*/ 	.word	0x0002d2d0


	//----- nvinfo : EIATTR_VRC_CTA_INIT_COUNT
	.align		4
.L_1754:
        /*00cc*/ 	.byte	0x02, 0x4a
	.zero		1
	.zero		1


	//----- nvinfo : EIATTR_EXIT_INSTR_OFFSETS
	.align		4
        /*00d0*/ 	.byte	0x04, 0x1c
        /*00d2*/ 	.short	(.L_1756 - .L_1755)


	//   ....[0]....
.L_1755:
        /*00d4*/ 	.word	0x00000b00


	//   ....[1]....
        /*00d8*/ 	.word	0x0002c810


	//----- nvinfo : EIATTR_MAX_THREADS
	.align		4
.L_1756:
        /*00dc*/ 	.byte	0x04, 0x05
        /*00de*/ 	.short	(.L_1758 - .L_1757)
.L_1757:
        /*00e0*/ 	.word	0x00000080
        /*00e4*/ 	.word	0x00000001
        /*00e8*/ 	.word	0x00000001


	//----- nvinfo : EIATTR_CRS_STACK_SIZE
	.align		4
.L_1758:
        /*00ec*/ 	.byte	0x04, 0x1e
        /*00ee*/ 	.short	(.L_1760 - .L_1759)
.L_1759:
        /*00f0*/ 	.word	0x00000000


	//----- nvinfo : EIATTR_CBANK_PARAM_SIZE
	.align		4
.L_1760:
        /*00f4*/ 	.byte	0x03, 0x19
        /*00f6*/ 	.short	0x00e8


	//----- nvinfo : EIATTR_PARAM_CBANK
	.align		4
        /*00f8*/ 	.byte	0x04, 0x0a
        /*00fa*/ 	.short	(.L_1762 - .L_1761)
	.align		4
.L_1761:
        /*00fc*/ 	.word	index@(.nv.constant0._ZN10layer_norm13ln_fwd_kernelINS_13Kernel_traitsIf13__nv_bfloat16S2_S2_fjLj1536ELj1ELj4ELj1ELj16ENS_18Kernel_traits_baseILj1536EfS2_S2_S2_fjLj128EEEEELb1ELb0ELb1ELb0EEEvNS_9FwdParamsE)
        /*0100*/ 	.short	0x0380
        /*0102*/ 	.short	0x00e8


	//----- nvinfo : EIATTR_SW_WAR
	.align		4
.L_1762:
        /*0104*/ 	.byte	0x04, 0x36
        /*0106*/ 	.short	(.L_1764 - .L_1763)
.L_1763:
        /*0108*/ 	.word	0x00000008
.L_1764:


//--------------------- .nv.info._ZN10layer_norm13ln_fwd_kernelINS_13Kernel_traitsIf13__nv_bfloat16S2_S2_fjLj1536ELj1ELj4ELj1ELj16ENS_18Kernel_traits_baseILj1536EfS2_S2_S2_fjLj128EEEEELb1ELb0ELb1ELb1EEEvNS_9FwdParamsE --------------------------
	.section	.nv.info._ZN10layer_norm13ln_fwd_kernelINS_13Kernel_traitsIf13__nv_bfloat16S2_S2_fjLj1536ELj1ELj4ELj1ELj16ENS_18Kernel_traits_baseILj1536EfS2_S2_S2_fjLj128EEEEELb1ELb0ELb1ELb1EEEvNS_9FwdParamsE,"",@"SHT_CUDA_INFO"
	.sectionflags	@""
	.align	4


	//----- nvinfo : EIATTR_CUDA_API_VERSION
	.align		4
        /*0000*/ 	.byte	0x04, 0x37
        /*0002*/ 	.short	(.L_1766 - .L_1765)
.L_1765:
        /*0004*/ 	.word	0x00000082


	//----- nvinfo : EIATTR_KPARAM_INFO
	.align		4
.L_1766:
        /*0008*/ 	.byte	0x04, 0x17
        /*000a*/ 	.short	(.L_1768 - .L_1767)
.L_1767:
        /*000c*/ 	.word	0x00000000
        /*0010*/ 	.short	0x0000
        /*0012*/ 	.short	0x0000
        /*0014*/ 	.byte	0x00, 0xf0, 0xa1, 0x03


	//----- nvinfo : EIATTR_SPARSE_MMA_MASK
	.align		4
.L_1768:
        /*0018*/ 	.byte	0x03, 0x50
        /*001a*/ 	.short	0x0000


	//----- nvinfo : EIATTR_MAXREG_COUNT
	.align		4
        /*001c*/ 	.byte	0x03, 0x1b
        /*001e*/ 	.short	0x00ff


	//----- nvinfo : EIATTR_MERCURY_ISA_VERSION
	.align		4
        /*0020*/ 	.byte	0x03, 0x5f
        /*0022*/ 	.short	0x0101


	//----- nvinfo : EIATTR_COOP_GROUP_MASK_REGIDS
	.align		4
        /*0024*/ 	.byte	0x04, 0x29
        /*0026*/ 	.short	(.L_1770 - .L_1769)


	//   ....[0]....
.L_1769:
        /*0028*/ 	.word	0xffffffff


	//   ....[1]....
        /*002c*/ 	.word	0xffffffff


	//   ....[2]....
        /*0030*/ 	.word	0xffffffff


	//   ....[3]....
        /*0034*/ 	.word	0xffffffff


	//   ....[4]....
        /*0038*/ 	.word	0xffffffff


	//   ....[5]....
        /*003c*/ 	.word	0xffffffff


	//   ....[6]....
        /*0040*/ 	.word	0xffffffff


	//   ....[7]....
        /*0044*/ 	.word	0xffffffff


	//   ....[8]....
        /*0048*/ 	.word	0xffffffff


	//   ....[9]....
        /*004c*/ 	.word	0xffffffff


	//   ....[10]....
        /*0050*/ 	.word	0x0500001b


	//   ....[11]....
        /*0054*/ 	.word	0x0500001b


	//   ....[12]....
        /*0058*/ 	.word	0x0500001b


	//   ....[13]....
        /*005c*/ 	.word	0x0500001b


	//   ....[14]....
        /*0060*/ 	.word	0x0500001b


	//   ....[15]....
        /*0064*/ 	.word	0x0500001b


	//   ....[16]....
        /*0068*/ 	.word	0x0500001b


	//   ....[17]....
        /*006c*/ 	.word	0x0500001b


	//   ....[18]....
        /*0070*/ 	.word	0x0500001b


	//   ....[19]....
        /*0074*/ 	.word	0x0500001b


	//----- nvinfo : EIATTR_COOP_GROUP_INSTR_OFFSETS
	.align		4
.L_1770:
        /*0078*/ 	.byte	0x04, 0x28
        /*007a*/ 	.short	(.L_1772 - .L_1771)


	//   ....[0]....
.L_1771:
        /*007c*/ 	.word	0x000239c0


	//   ....[1]....
        /*0080*/ 	.word	0x000239f0


	//   ....[2]....
        /*0084*/ 	.word	0x00023a10


	//   ....[3]....
        /*0088*/ 	.word	0x00023a30


	//   ....[4]....
        /*008c*/ 	.word	0x00023a50


	//   ....[5]....
        /*0090*/ 	.word	0x00024080


	//   ....[6]....
        /*0094*/ 	.word	0x000240a0


	//   ....[7]....
        /*0098*/ 	.word	0x000240c0


	//   ....[8]....
        /*009c*/ 	.word	0x000240e0


	//   ....[9]....
        /*00a0*/ 	.word	0x00024100


	//   ....[10]....
        /*00a4*/ 	.word	0x00024ee0


	//   ....[11]....
        /*00a8*/ 	.word	0x00024f90


	//   ....[12]....
        /*00ac*/ 	.word	0x00025000


	//   ....[13]....
        /*00b0*/ 	.word	0x00025070


	//   ....[14]....
        /*00b4*/ 	.word	0x000250e0


	//   ....[15]....
        /*00b8*/ 	.word	0x00025750


	//   ....[16]....
        /*00bc*/ 	.word	0x000257c0


	//   ....[17]....
        /*00c0*/ 	.word	0x00025830


	//   ....[18]....
        /*00c4*/ 	.word	0x000258a0


	//   ....[19]....
        /*00c8*/ 	.word	0x00025910


	//----- nvinfo : EIATTR_VRC_CTA_INIT_COUNT
	.align		4
.L_1772:
        /*00cc*/ 	.byte	0x02, 0x4a
	.zero		1
	.zero		1


	//----- nvinfo : EIATTR_EXIT_INSTR_OFFSETS
	.align		4
        /*00d0*/ 	.byte	0x04, 0x1c
        /*00d2*/ 	.short	(.L_1774 - .L_1773)


	//   ....[0]....
.L_1773:
        /*00d4*/ 	.word	0x00000750


	//   ....[1]....
        /*00d8*/ 	.word	0x00024e70


	//----- nvinfo : EIATTR_MAX_THREADS
	.align		4
.L_1774:
        /*00dc*/ 	.byte	0x04, 0x05
        /*00de*/ 	.short	(.L_1776 - .L_1775)
.L_1775:
        /*00e0*/ 	.word	0x00000080
        /*00e4*/ 	.word	0x00000001
        /*00e8*/ 	.word	0x00000001


	//----- nvinfo : EIATTR_CRS_STACK_SIZE
	.align		4
.L_1776:
        /*00ec*/ 	.byte	0x04, 0x1e
        /*00ee*/ 	.short	(.L_1778 - .L_1777)
.L_1777:
        /*00f0*/ 	.word	0x00000000


	//----- nvinfo : EIATTR_CBANK_PARAM_SIZE
	.align		4
.L_1778:
        /*00f4*/ 	.byte	0x03, 0x19
        /*00f6*/ 	.short	0x00e8


	//----- nvinfo : EIATTR_PARAM_CBANK
	.align		4
        /*00f8*/ 	.byte	0x04, 0x0a
        /*00fa*/ 	.short	(.L_1780 - .L_1779)
	.align		4
.L_1779:
        /*00fc*/ 	.word	index@(.nv.constant0._ZN10layer_norm13ln_fwd_kernelINS_13Kernel_traitsIf13__nv_bfloat16S2_S2_fjLj1536ELj1ELj4ELj1ELj16ENS_18Kernel_traits_baseILj1536EfS2_S2_S2_fjLj128EEEEELb1ELb0ELb1ELb1EEEvNS_9FwdParamsE)
        /*0100*/ 	.short	0x0380
        /*0102*/ 	.short	0x00e8


	//----- nvinfo : EIATTR_SW_WAR
	.align		4
.L_1780:
        /*0104*/ 	.byte	0x04, 0x36
        /*0106*/ 	.short	(.L_1782 - .L_1781)
.L_1781:
        /*0108*/ 	.word	0x00000008
.L_1782:


//--------------------- .nv.info._ZN10layer_norm13ln_fwd_kernelINS_13Kernel_traitsIf13__nv_bfloat16S2_S2_fjLj1536ELj1ELj4ELj1ELj16ENS_18Kernel_traits_baseILj1536EfS2_S2_S2_fjLj128EEEEELb1ELb1ELb0ELb0EEEvNS_9FwdParamsE --------------------------
	.section	.nv.info._ZN10layer_norm13ln_fwd_kernelINS_13Kernel_traitsIf13__nv_bfloat16S2_S2_fjLj1536ELj1ELj4ELj1ELj16ENS_18Kernel_traits_baseILj1536EfS2_S2_S2_fjLj128EEEEELb1ELb1ELb0ELb0EEEvNS_9FwdParamsE,"",@"SHT_CUDA_INFO"
	.sectionflags	@""
	.align	4


	//----- nvinfo : EIATTR_CUDA_API_VERSION
	.align		4
        /*0000*/ 	.byte	0x04, 0x37
        /*0002*/ 	.short	(.L_1784 - .L_1783)
.L_1783:
        /*0004*/ 	.word	0x00000082


	//----- nvinfo : EIATTR_KPARAM_INFO
	.align		4
.L_1784:
        /*0008*/ 	.byte	0x04, 0x17
        /*000a*/ 	.short	(.L_1786 - .L_1785)
.L_1785:
        /*000c*/ 	.word	0x00000000
        /*0010*/ 	.short	0x0000
        /*0012*/ 	.short	0x0000
        /*0014*/ 	.byte	0x00, 0xf0, 0xa1, 0x03


	//----- nvinfo : EIATTR_SPARSE_MMA_MASK
	.align		4
.L_1786:
        /*0018*/ 	.byte	0x03, 0x50
        /*001a*/ 	.short	0x0000


	//----- nvinfo : EIATTR_MAXREG_COUNT
	.align		4
        /*001c*/ 	.byte	0x03, 0x1b
        /*001e*/ 	.short	0x00ff


	//----- nvinfo : EIATTR_MERCURY_ISA_VERSION
	.align		4
        /*0020*/ 	.byte	0x03, 0x5f
        /*0022*/ 	.short	0x0101


	//----- nvinfo : EIATTR_COOP_GROUP_MASK_REGIDS
	.align		4
        /*0024*/ 	.byte	0x04, 0x29
        /*0026*/ 	.short	(.L_1788 - .L_1787)


	//   ....[0]....
.L_1787:
        /*0028*/ 	.word	0xffffffff


	//   ....[1]....
        /*002c*/ 	.word	0xffffffff


	//   ....[2]....
        /*0030*/ 	.word	0xffffffff


	//   ....[3]....
        /*0034*/ 	.word	0xffffffff


	//   ....[4]....
        /*0038*/ 	.word	0xffffffff


	//   ....[5]....
        /*003c*/ 	.word	0xffffffff


	//   ....[6]....
        /*0040*/ 	.word	0xffffffff


	//   ....[7]....
        /*0044*/ 	.word	0xffffffff


	//   ....[8]....
        /*0048*/ 	.word	0xffffffff


	//   ....[9]....
        /*004c*/ 	.word	0xffffffff


	//   ....[10]....
        /*0050*/ 	.word	0x050000da


	//   ....[11]....
        /*0054*/ 	.word	0x050000da


	//   ....[12]....
        /*0058*/ 	.word	0x050000da


	//   ....[13]....
        /*005c*/ 	.word	0x050000da


	//   ....[14]....
        /*0060*/ 	.word	0x050000da


	//   ....[15]....
        /*0064*/ 	.word	0x050000da


	//   ....[16]....
        /*0068*/ 	.word	0x050000da


	//   ....[17]....
        /*006c*/ 	.word	0x050000da


	//   ....[18]....
        /*0070*/ 	.word	0x050000da


	//   ....[19]....
        /*0074*/ 	.word	0x050000da


	//----- nvinfo : EIATTR_COOP_GROUP_INSTR_OFFSETS
	.align		4
.L_1788:
        /*0078*/ 	.byte	0x04, 0x28
        /*007a*/ 	.short	(.L_1790 - .L_1789)


	//   ....[0]....
.L_1789:
        /*007c*/ 	.word	0x000216e0


	//   ....[1]....
        /*0080*/ 	.word	0x00021720


	//   ....[2]....
        /*0084*/ 	.word	0x00021740


	//   ....[3]....
        /*0088*/ 	.word	0x00021760


	//   ....[4]....
        /*008c*/ 	.word	0x00021780


	//   ....[5]....
        /*0090*/ 	.word	0x00021dc0


	//   ....[6]....
        /*0094*/ 	.word	0x00021de0


	//   ....[7]....
        /*0098*/ 	.word	0x00021e00


	//   ....[8]....
        /*009c*/ 	.word	0x00021e20


	//   ....[9]....
        /*00a0*/ 	.word	0x00021e40


	//   ....[10]....
        /*00a4*/ 	.word	0x00022d70


	//   ....[11]....
        /*00a8*/ 	.word	0x00022e20


	//   ....[12]....
        /*00ac*/ 	.word	0x00022e90


	//   ....[13]....
        /*00b0*/ 	.word	0x00022f00


	//   ....[14]....
        /*00b4*/ 	.word	0x00022f70


	//   ....[15]....
        /*00b8*/ 	.word	0x00023610


	//   ....[16]....
        /*00bc*/ 	.word	0x00023680


	//   ....[17]....
        /*00c0*/ 	.word	0x000236f0


	//   ....[18]....
        /*00c4*/ 	.word	0x00023760


	//   ....[19]....
        /*00c8*/ 	.word	0x000237d0


	//----- nvinfo : EIATTR_VRC_CTA_INIT_COUNT
	.align		4
.L_1790:
        /*00cc*/ 	.byte	0x02, 0x4a
	.zero		1
	.zero		1


	//----- nvinfo : EIATTR_EXIT_INSTR_OFFSETS
	.align		4
        /*00d0*/ 	.byte	0x04, 0x1c
        /*00d2*/ 	.short	(.L_1792 - .L_1791)


	//   ....[0]....
.L_1791:
        /*00d4*/ 	.word	0x00000e30


	//   ....[1]....
        /*00d8*/ 	.word	0x00022d00


	//----- nvinfo : EIATTR_INDIRECT_BRANCH_TARGETS
	.align		4
.L_1792:
        /*00dc*/ 	.byte	0x04, 0x34
        /*00de*/ 	.short	(.L_1794 - .L_1793)


	//   ....[0]....
.L_1793:
        /*00e0*/ 	.word	.L_x_54208@srel
        /*00e4*/ 	.short	0x0
        /*00e6*/ 	.short	0x0
        /*00e8*/ 	.word	0x3
        /*00ec*/ 	.word	.L_x_54209@srel
        /*00f0*/ 	.word	.L_x_54210@srel
        /*00f4*/ 	.word	.L_x_54211@srel


	//----- nvinfo : EIATTR_MAX_THREADS
	.align		4
.L_1794:
        /*00f8*/ 	.byte	0x04, 0x05
        /*00fa*/ 	.short	(.L_1796 - .L_1795)
.L_1795:
        /*00fc*/ 	.word	0x00000080
        /*0100*/ 	.word	0x00000001
        /*0104*/ 	.word	0x00000001


	//----- nvinfo : EIATTR_CRS_STACK_SIZE
	.align		4
.L_1796:
        /*0108*/ 	.byte	0x04, 0x1e
        /*010a*/ 	.short	(.L_1798 - .L_1797)
.L_1797:
        /*010c*/ 	.word	0x00000000


	//----- nvinfo : EIATTR_CBANK_PARAM_SIZE
	.align		4
.L_1798:
        /*0110*/ 	.byte	0x03, 0x19
        /*0112*/ 	.short	0x00e8


	//----- nvinfo : EIATTR_PARAM_CBANK
	.align		4
        /*0114*/ 	.byte	0x04, 0x0a
        /*0116*/ 	.short	(.L_1800 - .L_1799)
	.align		4
.L_1799:
        /*0118*/ 	.word	index@(.nv.constant0._ZN10layer_norm13ln_fwd_kernelINS_13Kernel_traitsIf13__nv_bfloat16S2_S2_fjLj1536ELj1ELj4ELj1ELj16ENS_18Kernel_traits_baseILj1536EfS2_S2_S2_fjLj128EEEEELb1ELb1ELb0ELb0EEEvNS_9FwdParamsE)
        /*011c*/ 	.short	0x0380
        /*011e*/ 	.short	0x00e8


	//----- nvinfo : EIATTR_SW_WAR
	.align		4
.L_1800:
        /*0120*/ 	.byte	0x04, 0x36
        /*0122*/ 	.short	(.L_1802 - .L_1801)
.L_1801:
        /*0124*/ 	.word	0x00000008
.L_1802:


//--------------------- .nv.info._ZN10layer_norm13ln_fwd_kernelINS_13Kernel_traitsIf13__nv_bfloat16S2_S2_fjLj1536ELj1ELj4ELj1ELj16ENS_18Kernel_traits_baseILj1536EfS2_S2_S2_fjLj128EEEEELb1ELb1ELb0ELb1EEEvNS_9FwdParamsE --------------------------
	.section	.nv.info._ZN10layer_norm13ln_fwd_kernelINS_13Kernel_traitsIf13__nv_bfloat16S2_S2_fjLj1536ELj1ELj4ELj1ELj16ENS_18Kernel_traits_baseILj1536EfS2_S2_S2_fjLj128EEEEELb1ELb1ELb0ELb1EEEvNS_9FwdParamsE,"",@"SHT_CUDA_INFO"
	.sectionflags	@""
	.align	4


	//----- nvinfo : EIATTR_CUDA_API_VERSION
	.align		4
        /*0000*/ 	.byte	0x04, 0x37
        /*0002*/ 	.short	(.L_1804 - .L_1803)
.L_1803:
        /*0004*/ 	.word	0x00000082


	//----- nvinfo : EIATTR_KPARAM_INFO
	.align		4
.L_1804:
        /*0008*/ 	.byte	0x04, 0x17
        /*000a*/ 	.short	(.L_1806 - .L_1805)
.L_1805:
        /*000c*/ 	.word	0x00000000
        /*0010*/ 	.short	0x0000
        /*0012*/ 	.short	0x0000
        /*0014*/ 	.byte	0x00, 0xf0, 0xa1, 0x03


	//----- nvinfo : EIATTR_SPARSE_MMA_MASK
	.align		4
.L_1806:
        /*0018*/ 	.byte	0x03, 0x50
        /*001a*/ 	.short	0x0000


	//----- nvinfo : EIATTR_MAXREG_COUNT
	.align		4
        /*001c*/ 	.byte	0x03, 0x1b
        /*001e*/ 	.short	0x00ff


	//----- nvinfo : EIATTR_MERCURY_ISA_VERSION
	.align		4
        /*0020*/ 	.byte	0x03, 0x5f
        /*0022*/ 	.short	0x0101


	//----- nvinfo : EIATTR_COOP_GROUP_MASK_REGIDS
	.align		4
        /*0024*/ 	.byte	0x04, 0x29
        /*0026*/ 	.short	(.L_1808 - .L_1807)


	//   ....[0]....
.L_1807:
        /*0028*/ 	.word	0xffffffff


	//   ....[1]....
        /*002c*/ 	.word	0xffffffff


	//   ....[2]....
        /*0030*/ 	.word	0xffffffff


	//   ....[3]....
        /*0034*/ 	.word	0xffffffff


	//   ....[4]....
        /*0038*/ 	.word	0xffffffff


	//   ....[5]....
        /*003c*/ 	.word	0xffffffff


	//   ....[6]....
        /*0040*/ 	.word	0xffffffff


	//   ....[7]....
        /*0044*/ 	.word	0xffffffff


	//   ....[8]....
        /*0048*/ 	.word	0xffffffff


	//   ....[9]....
        /*004c*/ 	.word	0xffffffff


	//   ....[10]....
        /*0050*/ 	.word	0x050000b8


	//   ....[11]....
        /*0054*/ 	.word	0x050000b8


	//   ....[12]....
        /*0058*/ 	.word	0x050000b8


	//   ....[13]....
        /*005c*/ 	.word	0x050000b8


	//   ....[14]....
        /*0060*/ 	.word	0x050000b8


	//   ....[15]....
        /*0064*/ 	.word	0x050000b8


	//   ....[16]....
        /*0068*/ 	.word	0x050000b8


	//   ....[17]....
        /*006c*/ 	.word	0x050000b8


	//   ....[18]....
        /*0070*/ 	.word	0x050000b8


	//   ....[19]....
        /*0074*/ 	.word	0x050000b8


	//----- nvinfo : EIATTR_COOP_GROUP_INSTR_OFFSETS
	.align		4
.L_1808:
        /*0078*/ 	.byte	0x04, 0x28
        /*007a*/ 	.short	(.L_1810 - .L_1809)


	//   ....[0]....
.L_1809:
        /*007c*/ 	.word	0x00020b10


	//   ....[1]....
        /*0080*/ 	.word	0x00020b30


	//   ....[2]....
        /*0084*/ 	.word	0x00020b50


	//   ....[3]....
        /*0088*/ 	.word	0x00020b70


	//   ....[4]....
        /*008c*/ 	.word	0x00020ba0


	//   ....[5]....
        /*0090*/ 	.word	0x000211d0


	//   ....[6]....
        /*0094*/ 	.word	0x000211f0


	//   ....[7]....
        /*0098*/ 	.word	0x00021210


	//   ....[8]....
        /*009c*/ 	.word	0x00021230


	//   ....[9]....
        /*00a0*/ 	.word	0x00021250


	//   ....[10]....
        /*00a4*/ 	.word	0x00021f60


	//   ....[11]....
        /*00a8*/ 	.word	0x00022000


	//   ....[12]....
        /*00ac*/ 	.word	0x00022070


	//   ....[13]....
        /*00b0*/ 	.word	0x000220e0


	//   ....[14]....
        /*00b4*/ 	.word	0x00022160


	//   ....[15]....
        /*00b8*/ 	.word	0x000227e0


	//   ....[16]....
        /*00bc*/ 	.word	0x00022850


	//   ....[17]....
        /*00c0*/ 	.word	0x000228c0


	//   ....[18]....
        /*00c4*/ 	.word	0x00022930


	//   ....[19]....
        /*00c8*/ 	.word	0x000229a0


	//----- nvinfo : EIATTR_VRC_CTA_INIT_COUNT
	.align		4
.L_1810:
        /*00cc*/ 	.byte	0x02, 0x4a
	.zero		1
	.zero		1


	//----- nvinfo : EIATTR_EXIT_INSTR_OFFSETS
	.align		4
        /*00d0*/ 	.byte	0x04, 0x1c
        /*00d2*/ 	.short	(.L_1812 - .L_1811)


	//   ....[0]....
.L_1811:
        /*00d4*/ 	.word	0x00000930


	//   ....[1]....
        /*00d8*/ 	.word	0x00021ef0


	//----- nvinfo : EIATTR_INDIRECT_BRANCH_TARGETS
	.align		4
.L_1812:
        /*00dc*/ 	.byte	0x04, 0x34
        /*00de*/ 	.short	(.L_1814 - .L_1813)


	//   ....[0]....
.L_1813:
        /*00e0*/ 	.word	.L_x_54212@srel
        /*00e4*/ 	.short	0x0
        /*00e6*/ 	.short	0x0
        /*00e8*/ 	.word	0x3
        /*00ec*/ 	.word	.L_x_54213@srel
        /*00f0*/ 	.word	.L_x_54214@srel
        /*00f4*/ 	.word	.L_x_54215@srel


	//----- nvinfo : EIATTR_MAX_THREADS
	.align		4
.L_1814:
        /*00f8*/ 	.byte	0x04, 0x05
        /*00fa*/ 	.short	(.L_1816 - .L_1815)
.L_1815:
        /*00fc*/ 	.word	0x00000080
        /*0100*/ 	.word	0x00000001
        /*0104*/ 	.word	0x00000001


	//----- nvinfo : EIATTR_CRS_STACK_SIZE
	.align		4
.L_1816:
        /*0108*/ 	.byte	0x04, 0x1e
        /*010a*/ 	.short	(.L_1818 - .L_1817)
.L_1817:
        /*010c*/ 	.word	0x00000000


	//----- nvinfo : EIATTR_CBANK_PARAM_SIZE
	.align		4
.L_1818:
        /*0110*/ 	.byte	0x03, 0x19
        /*0112*/ 	.short	0x00e8


	//----- nvinfo : EIATTR_PARAM_CBANK
	.align		4
        /*0114*/ 	.byte	0x04, 0x0a
        /*0116*/ 	.short	(.L_1820 - .L_1819)
	.align		4
.L_1819:
        /*0118*/ 	.word	index@(.nv.constant0._ZN10layer_norm13ln_fwd_kernelINS_13Kernel_traitsIf13__nv_bfloat16S2_S2_fjLj1536ELj1ELj4ELj1ELj16ENS_18Kernel_traits_baseILj1536EfS2_S2_S2_fjLj128EEEEELb1ELb1ELb0ELb1EEEvNS_9FwdParamsE)
        /*011c*/ 	.short	0x0380
        /*011e*/ 	.short	0x00e8


	//----- nvinfo : EIATTR_SW_WAR
	.align		4
.L_1820:
        /*0120*/ 	.byte	0x04, 0x36
        /*0122*/ 	.short	(.L_1822 - .L_1821)
.L_1821:
        /*0124*/ 	.word	0x00000008
.L_1822:


//--------------------- .nv.info._ZN10layer_norm13ln_fwd_kernelINS_13Kernel_traitsIf13__nv_bfloat16S2_S2_fjLj1536ELj1ELj4ELj1ELj16ENS_18Kernel_traits_baseILj1536EfS2_S2_S2_fjLj128EEEEELb1ELb1ELb1ELb0EEEvNS_9FwdParamsE --------------------------
	.section	.nv.info._ZN10layer_norm13ln_fwd_kernelINS_13Kernel_traitsIf13__nv_bfloat16S2_S2_fjLj1536ELj1ELj4ELj1ELj16ENS_18Kernel_traits_baseILj1536EfS2_S2_S2_fjLj128EEEEELb1ELb1ELb1ELb0EEEvNS_9FwdParamsE,"",@"SHT_CUDA_INFO"
	.sectionflags	@""
	.align	4


	//----- nvinfo : EIATTR_CUDA_API_VERSION
	.align		4
        /*0000*/ 	.byte	0x04, 0x37
        /*0002*/ 	.short	(.L_1824 - .L_1823)
.L_1823:
        /*0004*/ 	.word	0x00000082


	//----- nvinfo : EIATTR_KPARAM_INFO
	.align		4
.L_1824:
        /*0008*/ 	.byte	0x04, 0x17
        /*000a*/ 	.short	(.L_1826 - .L_1825)
.L_1825:
        /*000c*/ 	.word	0x00000000
        /*0010*/ 	.short	0x0000
        /*0012*/ 	.short	0x0000
        /*0014*/ 	.byte	0x00, 0xf0, 0xa1, 0x03


	//----- nvinfo : EIATTR_SPARSE_MMA_MASK
	.align		4
.L_1826:
        /*0018*/ 	.byte	0x03, 0x50
        /*001a*/ 	.short	0x0000


	//----- nvinfo : EIATTR_MAXREG_COUNT
	.align		4
        /*001c*/ 	.byte	0x03, 0x1b
        /*001e*/ 	.short	0x00ff


	//----- nvinfo : EIATTR_MERCURY_ISA_VERSION
	.align		4
        /*0020*/ 	.byte	0x03, 0x5f
        /*0022*/ 	.short	0x0101


	//----- nvinfo : EIATTR_COOP_GROUP_MASK_REGIDS
	.align		4
        /*0024*/ 	.byte	0x04, 0x29
        /*0026*/ 	.short	(.L_1828 - .L_1827)


	//   ....[0]....
.L_1827:
        /*0028*/ 	.word	0xffffffff


	//   ....[1]....
        /*002c*/ 	.word	0xffffffff


	//   ....[2]....
        /*0030*/ 	.word	0xffffffff


	//   ....[3]....
        /*0034*/ 	.word	0xffffffff


	//   ....[4]....
        /*0038*/ 	.word	0xffffffff


	//   ....[5]....
        /*003c*/ 	.word	0xffffffff


	//   ....[6]....
        /*0040*/ 	.word	0xffffffff


	//   ....[7]....
        /*0044*/ 	.word	0xffffffff


	//   ....[8]....
        /*0048*/ 	.word	0xffffffff


	//   ....[9]....
        /*004c*/ 	.word	0xffffffff


	//   ....[10]....
        /*0050*/ 	.word	0x050000e9


	//   ....[11]....
        /*0054*/ 	.word	0x050000e9


	//   ....[12]....
        /*0058*/ 	.word	0x050000e9


	//   ....[13]....
        /*005c*/ 	.word	0x050000e9


	//   ....[14]....
        /*0060*/ 	.word	0x050000e9


	//   ....[15]....
        /*0064*/ 	.word	0x050000e9


	//   ....[16]....
        /*0068*/ 	.word	0x050000e9


	//   ....[17]....
        /*006c*/ 	.word	0x050000e9


	//   ....[18]....
        /*0070*/ 	.word	0x050000e9


	//   ....[19]....
        /*0074*/ 	.word	0x050000e9


	//----- nvinfo : EIATTR_COOP_GROUP_INSTR_OFFSETS
	.align		4
.L_1828:
        /*0078*/ 	.byte	0x04, 0x28
        /*007a*/ 	.short	(.L_1830 - .L_1829)


	//   ....[0]....
.L_1829:
        /*007c*/ 	.word	0x00024470


	//   ....[1]....
        /*0080*/ 	.word	0x000244a0


	//   ....[2]....
        /*0084*/ 	.word	0x000244c0


	//   ....[3]....
        /*0088*/ 	.word	0x000244e0


	//   ....[4]....
        /*008c*/ 	.word	0x00024510


	//   ....[5]....
        /*0090*/ 	.word	0x00024b50


	//   ....[6]....
        /*0094*/ 	.word	0x00024b70


	//   ....[7]....
        /*0098*/ 	.word	0x00024b90


	//   ....[8]....
        /*009c*/ 	.word	0x00024bb0


	//   ....[9]....
        /*00a0*/ 	.word	0x00024bd0


	//   ....[10]....
        /*00a4*/ 	.word	0x00025b50


	//   ....[11]....
        /*00a8*/ 	.word	0x00025bf0


	//   ....[12]....
        /*00ac*/ 	.word	0x00025c60


	//   ....[13]....
        /*00b0*/ 	.word	0x00025cd0


	//   ....[14]....
        /*00b4*/ 	.word	0x00025d50


	//   ....[15]....
        /*00b8*/ 	.word	0x000263f0


	//   ....[16]....
        /*00bc*/ 	.word	0x00026460


	//   ....[17]....
        /*00c0*/ 	.word	0x000264d0


	//   ....[18]....
        /*00c4*/ 	.word	0x00026540


	//   ....[19]....
        /*00c8*/ 	.word	0x000265b0


	//----- nvinfo : EIATTR_VRC_CTA_INIT_COUNT
	.align		4
.L_1830:
        /*00cc*/ 	.byte	0x02, 0x4a
	.zero		1
	.zero		1


	//----- nvinfo : EIATTR_EXIT_INSTR_OFFSETS
	.align		4
        /*00d0*/ 	.byte	0x04, 0x1c
        /*00d2*/ 	.short	(.L_1832 - .L_1831)


	//   ....[0]....
.L_1831:
        /*00d4*/ 	.word	0x00000e30


	//   ....[1]....
        /*00d8*/ 	.word	0x00025ae0


	//----- nvinfo : EIATTR_MAX_THREADS
	.align		4
.L_1832:
        /*00dc*/ 	.byte	0x04, 0x05
        /*00de*/ 	.short	(.L_1834 - .L_1833)
.L_1833:
        /*00e0*/ 	.word	0x00000080
        /*00e4*/ 	.word	0x00000001
        /*00e8*/ 	.word	0x00000001


	//----- nvinfo : EIATTR_CRS_STACK_SIZE
	.align		4
.L_1834:
        /*00ec*/ 	.byte	0x04, 0x1e
        /*00ee*/ 	.short	(.L_1836 - .L_1835)
.L_1835:
        /*00f0*/ 	.word	0x00000000


	//----- nvinfo : EIATTR_CBANK_PARAM_SIZE
	.align		4
.L_1836:
        /*00f4*/ 	.byte	0x03, 0x19
        /*00f6*/ 	.short	0x00e8


	//----- nvinfo : EIATTR_PARAM_CBANK
	.align		4
        /*00f8*/ 	.byte	0x04, 0x0a
        /*00fa*/ 	.short	(.L_1838 - .L_1837)
	.align		4
.L_1837:
        /*00fc*/ 	.word	index@(.nv.constant0._ZN10layer_norm13ln_fwd_kernelINS_13Kernel_traitsIf13__nv_bfloat16S2_S2_fjLj1536ELj1ELj4ELj1ELj16ENS_18Kernel_traits_baseILj1536EfS2_S2_S2_fjLj128EEEEELb1ELb1ELb1ELb0EEEvNS_9FwdParamsE)
        /*0100*/ 	.short	0x0380
        /*0102*/ 	.short	0x00e8


	//----- nvinfo : EIATTR_SW_WAR
	.align		4
.L_1838:
        /*0104*/ 	.byte	0x04, 0x36
        /*0106*/ 	.short	(.L_1840 - .L_1839)
.L_1839:
        /*0108*/ 	.word	0x00000008
.L_1840:


//--------------------- .nv.info._ZN10layer_norm13ln_fwd_kernelINS_13Kernel_traitsIf13__nv_bfloat16S2_S2_fjLj1536ELj1ELj4ELj1ELj16ENS_18Kernel_traits_baseILj1536EfS2_S2_S2_fjLj128EEEEELb1ELb1ELb1ELb1EEEvNS_9FwdParamsE --------------------------
	.section	.nv.info._ZN10layer_norm13ln_fwd_kernelINS_13Kernel_traitsIf13__nv_bfloat16S2_S2_fjLj1536ELj1ELj4ELj1ELj16ENS_18Kernel_traits_baseILj1536EfS2_S2_S2_fjLj128EEEEELb1ELb1ELb1ELb1EEEvNS_9FwdParamsE,"",@"SHT_CUDA_INFO"
	.sectionflags	@""
	.align	4


	//----- nvinfo : EIATTR_CUDA_API_VERSION
	.align		4
        /*0000*/ 	.byte	0x04, 0x37
        /*0002*/ 	.short	(.L_1842 - .L_1841)
.L_1841:
        /*0004*/ 	.word	0x00000082


	//----- nvinfo : EIATTR_KPARAM_INFO
	.align		4
.L_1842:
        /*0008*/ 	.byte	0x04, 0x17
        /*000a*/ 	.short	(.L_1844 - .L_1843)
.L_1843:
        /*000c*/ 	.word	0x00000000
        /*0010*/ 	.short	0x0000
        /*0012*/ 	.short	0x0000
        /*0014*/ 	.byte	0x00, 0xf0, 0xa1, 0x03


	//----- nvinfo : EIATTR_SPARSE_MMA_MASK
	.align		4
.L_1844:
        /*0018*/ 	.byte	0x03, 0x50
        /*001a*/ 	.short	0x0000


	//----- nvinfo : EIATTR_MAXREG_COUNT
	.align		4
        /*001c*/ 	.byte	0x03, 0x1b
        /*001e*/ 	.short	0x00ff


	//----- nvinfo : EIATTR_MERCURY_ISA_VERSION
	.align		4
        /*0020*/ 	.byte	0x03, 0x5f
        /*0022*/ 	.short	0x0101


	//----- nvinfo : EIATTR_COOP_GROUP_MASK_REGIDS
	.align		4
        /*0024*/ 	.byte	0x04, 0x29
        /*0026*/ 	.short	(.L_1846 - .L_1845)


	//   ....[0]....
.L_1845:
        /*0028*/ 	.word	0xffffffff


	//   ....[1]....
        /*002c*/ 	.word	0xffffffff


	//   ....[2]....
        /*0030*/ 	.word	0xffffffff


	//   ....[3]....
        /*0034*/ 	.word	0xffffffff


	//   ....[4]....
        /*0038*/ 	.word	0xffffffff


	//   ....[5]....
        /*003c*/ 	.word	0xffffffff


	//   ....[6]....
        /*0040*/ 	.word	0xffffffff


	//   ....[7]....
        /*0044*/ 	.word	0xffffffff


	//   ....[8]....
        /*0048*/ 	.word	0xffffffff


	//   ....[9]....
        /*004c*/ 	.word	0xffffffff


	//   ....[10]....
        /*0050*/ 	.word	0x050000e6


	//   ....[11]....
        /*0054*/ 	.word	0x050000e6


	//   ....[12]....
        /*0058*/ 	.word	0x050000e6


	//   ....[13]....
        /*005c*/ 	.word	0x050000e6


	//   ....[14]....
        /*0060*/ 	.word	0x050000e6


	//   ....[15]....
        /*0064*/ 	.word	0x050000e6


	//   ....[16]....
        /*0068*/ 	.word	0x050000e6


	//   ....[17]....
        /*006c*/ 	.word	0x050000e6


	//   ....[18]....
        /*0070*/ 	.word	0x050000e6


	//   ....[19]....
        /*0074*/ 	.word	0x050000e6


	//----- nvinfo : EIATTR_COOP_GROUP_INSTR_OFFSETS
	.align		4
.L_1846:
        /*0078*/ 	.byte	0x04, 0x28
        /*007a*/ 	.short	(.L_1848 - .L_1847)


	//   ....[0]....
.L_1847:
        /*007c*/ 	.word	0x00024160


	//   ....[1]....
        /*0080*/ 	.word	0x00024190


	//   ....[2]....
        /*0084*/ 	.word	0x000241b0


	//   ....[3]....
        /*0088*/ 	.word	0x000241d0


	//   ....[4]....
        /*008c*/ 	.word	0x000241f0


	//   ....[5]....
        /*0090*/ 	.word	0x00024820


	//   ....[6]....
        /*0094*/ 	.word	0x00024840


	//   ....[7]....
        /*0098*/ 	.word	0x00024860


	//   ....[8]....
        /*009c*/ 	.word	0x00024880


	//   ....[9]....
        /*00a0*/ 	.word	0x000248a0


	//   ....[10]....
        /*00a4*/ 	.word	0x00025680


	//   ....[11]....
        /*00a8*/ 	.word	0x00025730


	//   ....[12]....
        /*00ac*/ 	.word	0x000257a0


	//   ....[13]....
        /*00b0*/ 	.word	0x00025810


	//   ....[14]....
        /*00b4*/ 	.word	0x00025880


	//   ....[15]....
        /*00b8*/ 	.word	0x00025ef0


	//   ....[16]....
        /*00bc*/ 	.word	0x00025f60


	//   ....[17]....
        /*00c0*/ 	.word	0x00025fd0


	//   ....[18]....
        /*00c4*/ 	.word	0x00026040


	//   ....[19]....
        /*00c8*/ 	.word	0x000260b0


	//----- nvinfo : EIATTR_VRC_CTA_INIT_COUNT
	.align		4
.L_1848:
        /*00cc*/ 	.byte	0x02, 0x4a
	.zero		1
	.zero		1


	//----- nvinfo : EIATTR_EXIT_INSTR_OFFSETS
	.align		4
        /*00d0*/ 	.byte	0x04, 0x1c
        /*00d2*/ 	.short	(.L_1850 - .L_1849)


	//   ....[0]....
.L_1849:
        /*00d4*/ 	.word	0x00000930


	//   ....[1]....
        /*00d8*/ 	.word	0x00025610


	//----- nvinfo : EIATTR_MAX_THREADS
	.align		4
.L_1850:
        /*00dc*/ 	.byte	0x04, 0x05
        /*00de*/ 	.short	(.L_1852 - .L_1851)
.L_1851:
        /*00e0*/ 	.word	0x00000080
        /*00e4*/ 	.word	0x00000001
        /*00e8*/ 	.word	0x00000001


	//----- nvinfo : EIATTR_CRS_STACK_SIZE
	.align		4
.L_1852:
        /*00ec*/ 	.byte	0x04, 0x1e
        /*00ee*/ 	.short	(.L_1854 - .L_1853)
.L_1853:
        /*00f0*/ 	.word	0x00000000


	//----- nvinfo : EIATTR_CBANK_PARAM_SIZE
	.align		4
.L_1854:
        /*00f4*/ 	.byte	0x03, 0x19
        /*00f6*/ 	.short	0x00e8


	//----- nvinfo : EIATTR_PARAM_CBANK
	.align		4
        /*00f8*/ 	.byte	0x04, 0x0a
        /*00fa*/ 	.short	(.L_1856 - .L_1855)
	.align		4
.L_1855:
        /*00fc*/ 	.word	index@(.nv.constant0._ZN10layer_norm13ln_fwd_kernelINS_13Kernel_traitsIf13__nv_bfloat16S2_S2_fjLj1536ELj1ELj4ELj1ELj16ENS_18Kernel_traits_baseILj1536EfS2_S2_S2_fjLj128EEEEELb1ELb1ELb1ELb1EEEvNS_9FwdParamsE)
        /*0100*/ 	.short	0x0380
        /*0102*/ 	.short	0x00e8


	//----- nvinfo : EIATTR_SW_WAR
	.align		4
.L_1856:
        /*0104*/ 	.byte	0x04, 0x36
        /*0106*/ 	.short	(.L_1858 - .L_1857)
.L_1857:
        /*0108*/ 	.word	0x00000008
.L_1858:


//--------------------- .nv.info._ZN10layer_norm13ln_fwd_kernelINS_13Kernel_traitsI13__nv_bfloat16S2_fS2_fjLj1536ELj1ELj4ELj1ELj16ENS_18Kernel_traits_baseILj1536ES2_S2_fS2_fjLj128EEEEELb0ELb0ELb0ELb0EEEvNS_9FwdParamsE --------------------------
	.section	.nv.info._ZN10layer_norm13ln_fwd_kernelINS_13Kernel_traitsI13__nv_bfloat16S2_fS2_fjLj1536ELj1ELj4ELj1ELj16ENS_18Kernel_traits_baseILj1536ES2_S2_fS2_fjLj128EEEEELb0ELb0ELb0ELb0EEEvNS_9FwdParamsE,"",@"SHT_CUDA_INFO"
	.sectionflags	@""
	.align	4


	//----- nvinfo : EIATTR_CUDA_API_VERSION
	.align		4
        /*0000*/ 	.byte	0x04, 0x37
        /*0002*/ 	.short	(.L_1860 - .L_1859)
.L_1859:
        /*0004*/ 	.word	0x00000082


	//----- nvinfo : EIATTR_KPARAM_INFO
	.align		4
.L_1860:
        /*0008*/ 	.byte	0x04, 0x17
        /*000a*/ 	.short	(.L_1862 - .L_1861)
.L_1861:
        /*000c*/ 	.word	0x00000000
        /*0010*/ 	.short	0x0000
        /*0012*/ 	.short	0x0000
        /*0014*/ 	.byte	0x00, 0xf0, 0xa1, 0x03


	//----- nvinfo : EIATTR_SPARSE_MMA_MASK
	.align		4
.L_1862:
        /*0018*/ 	.byte	0x03, 0x50
        /*001a*/ 	.short	0x0000


	//----- nvinfo : EIATTR_MAXREG_COUNT
	.align		4
        /*001c*/ 	.byte	0x03, 0x1b
        /*001e*/ 	.short	0x00ff


	//----- nvinfo : EIATTR_MERCURY_ISA_VERSION
	.align		4
        /*0020*/ 	.byte	0x03, 0x5f
        /*0022*/ 	.short	0x0101


	//----- nvinfo : EIATTR_COOP_GROUP_MASK_REGIDS
	.align		4
        /*0024*/ 	.byte	0x04, 0x29
        /*0026*/ 	.short	(.L_1864 - .L_1863)


	//   ....[0]....
.L_1863:
        /*0028*/ 	.word	0xffffffff


	//   ....[1]....
        /*002c*/ 	.word	0xffffffff


	//   ....[2]....
        /*0030*/ 	.word	0xffffffff


	//   ....[3]....
        /*0034*/ 	.word	0xffffffff


	//   ....[4]....
        /*0038*/ 	.word	0xffffffff


	//   ....[5]....
        /*003c*/ 	.word	0xffffffff


	//   ....[6]....
        /*0040*/ 	.word	0xffffffff


	//   ....[7]....
        /*0044*/ 	.word	0xffffffff


	//   ....[8]....
        /*0048*/ 	.word	0xffffffff


	//   ....[9]....
        /*004c*/ 	.word	0xffffffff


	//   ....[10]....
        /*0050*/ 	.word	0x0500009c


	//   ....[11]....
        /*0054*/ 	.word	0x0500009c


	//   ....[12]....
        /*0058*/ 	.word	0x0500009c


	//   ....[13]....
        /*005c*/ 	.word	0x0500009c


	//   ....[14]....
        /*0060*/ 	.word	0x0500009c


	//   ....[15]....
        /*0064*/ 	.word	0x0500009c


	//   ....[16]....
        /*0068*/ 	.word	0x0500009c


	//   ....[17]....
        /*006c*/ 	.word	0x0500009c


	//   ....[18]....
        /*0070*/ 	.word	0x0500009c


	//   ....[19]....
        /*0074*/ 	.word	0x0500009c


	//----- nvinfo : EIATTR_COOP_GROUP_INSTR_OFFSETS
	.align		4
.L_1864:
        /*0078*/ 	.byte	0x04, 0x28
        /*007a*/ 	.short	(.L_1866 - .L_1865)


	//   ....[0]....
.L_1865:
        /*007c*/ 	.word	0x00002610


	//   ....[1]....
        /*0080*/ 	.word	0x00002650


	//   ....[2]....
        /*0084*/ 	.word	0x00002670


	//   ....[3]....
        /*0088*/ 	.word	0x00002690


	//   ....[4]....
        /*008c*/ 	.word	0x000026b0


	//   ....[5]....
        /*0090*/ 	.word	0x00002cf0


	//   ....[6]....
        /*0094*/ 	.word	0x00002d10


	//   ....[7]....
        /*0098*/ 	.word	0x00002d30


	//   ....[8]....
        /*009c*/ 	.word	0x00002d50


	//   ....[9]....
        /*00a0*/ 	.word	0x00002d70


	//   ....[10]....
        /*00a4*/ 	.word	0x00004280


	//   ....[11]....
        /*00a8*/ 	.word	0x00004330


	//   ....[12]....
        /*00ac*/ 	.word	0x000043a0


	//   ....[13]....
        /*00b0*/ 	.word	0x00004410


	//   ....[14]....
        /*00b4*/ 	.word	0x00004480


	//   ....[15]....
        /*00b8*/ 	.word	0x00004b20


	//   ....[16]....
        /*00bc*/ 	.word	0x00004b90


	//   ....[17]....
        /*00c0*/ 	.word	0x00004c00


	//   ....[18]....
        /*00c4*/ 	.word	0x00004c70


	//   ....[19]....
        /*00c8*/ 	.word	0x00004ce0


	//----- nvinfo : EIATTR_VRC_CTA_INIT_COUNT
	.align		4
.L_1866:
        /*00cc*/ 	.byte	0x02, 0x4a
	.zero		1
	.zero		1


	//----- nvinfo : EIATTR_EXIT_INSTR_OFFSETS
	.align		4
        /*00d0*/ 	.byte	0x04, 0x1c
        /*00d2*/ 	.short	(.L_1868 - .L_1867)


	//   ....[0]....
.L_1867:
        /*00d4*/ 	.word	0x00000760


	//   ....[1]....
        /*00d8*/ 	.word	0x00004210


	//----- nvinfo : EIATTR_MAX_THREADS
	.align		4
.L_1868:
        /*00dc*/ 	.byte	0x04, 0x05
        /*00de*/ 	.short	(.L_1870 - .L_1869)
.L_1869:
        /*00e0*/ 	.word	0x00000080
        /*00e4*/ 	.word	0x00000001
        /*00e8*/ 	.word	0x00000001


	//----- nvinfo : EIATTR_CRS_STACK_SIZE
	.align		4
.L_1870:
        /*00ec*/ 	.byte	0x04, 0x1e
        /*00ee*/ 	.short	(.L_1872 - .L_1871)
.L_1871:
        /*00f0*/ 	.word	0x00000000


	//----- nvinfo : EIATTR_CBANK_PARAM_SIZE
	.align		4
.L_1872:
        /*00f4*/ 	.byte	0x03, 0x19
        /*00f6*/ 	.short	0x00e8


	//----- nvinfo : EIATTR_PARAM_CBANK
	.align		4
        /*00f8*/ 	.byte	0x04, 0x0a
        /*00fa*/ 	.short	(.L_1874 - .L_1873)
	.align		4
.L_1873:
        /*00fc*/ 	.word	index@(.nv.constant0._ZN10layer_norm13ln_fwd_kernelINS_13Kernel_traitsI13__nv_bfloat16S2_fS2_fjLj1536ELj1ELj4ELj1ELj16ENS_18Kernel_traits_baseILj1536ES2_S2_fS2_fjLj128EEEEELb0ELb0ELb0ELb0EEEvNS_9FwdParamsE)
        /*0100*/ 	.short	0x0380
        /*0102*/ 	.short	0x00e8


	//----- nvinfo : EIATTR_SW_WAR
	.align		4
.L_1874:
        /*0104*/ 	.byte	0x04, 0x36
        /*0106*/ 	.short	(.L_1876 - .L_1875)
.L_1875:
        /*0108*/ 	.word	0x00000008
.L_1876:


//--------------------- .nv.info._ZN10layer_norm13ln_fwd_kernelINS_13Kernel_traitsI13__nv_bfloat16S2_fS2_fjLj1536ELj1ELj4ELj1ELj16ENS_18Kernel_traits_baseILj1536ES2_S2_fS2_fjLj128EEEEELb0ELb0ELb0ELb1EEEvNS_9FwdParamsE --------------------------
	.section	.nv.info._ZN10layer_norm13ln_fwd_kernelINS_13Kernel_traitsI13__nv_bfloat16S2_fS2_fjLj1536ELj1ELj4ELj1ELj16ENS_18Kernel_traits_baseILj1536ES2_S2_fS2_fjLj128EEEEELb0ELb0ELb0ELb1EEEvNS_9FwdParamsE,"",@"SHT_CUDA_INFO"
	.sectionflags	@""
	.align	4


	//----- nvinfo : EIATTR_CUDA_API_VERSION
	.align		4
        /*0000*/ 	.byte	0x04, 0x37
        /*0002*/ 	.short	(.L_1878 - .L_1877)
.L_1877:
        /*0004*/ 	.word	0x00000082


	//----- nvinfo : EIATTR_KPARAM_INFO
	.align		4
.L_1878:
        /*0008*/ 	.byte	0x04, 0x17
        /*000a*/ 	.short	(.L_1880 - .L_1879)
.L_1879:
        /*000c*/ 	.word	0x00000000
        /*0010*/ 	.short	0x0000
        /*0012*/ 	.short	0x0000
        /*0014*/ 	.byte	0x00, 0xf0, 0xa1, 0x03


	//----- nvinfo : EIATTR_SPARSE_MMA_MASK
	.align		4
.L_1880:
        /*0018*/ 	.byte	0x03, 0x50
        /*001a*/ 	.short	0x0000


	//----- nvinfo : EIATTR_MAXREG_COUNT
	.align		4
        /*001c*/ 	.byte	0x03, 0x1b
        /*001e*/ 	.short	0x00ff


	//----- nvinfo : EIATTR_MERCURY_ISA_VERSION
	.align		4
        /*0020*/ 	.byte	0x03, 0x5f
        /*0022*/ 	.short	0x0101


	//----- nvinfo : EIATTR_COOP_GROUP_MASK_REGIDS
	.align		4
        /*0024*/ 	.byte	0x04, 0x29
        /*0026*/ 	.short	(.L_1882 - .L_1881)


	//   ....[0]....
.L_1881:
        /*0028*/ 	.word	0xffffffff


	//   ....[1]....
        /*002c*/ 	.word	0xffffffff


	//   ....[2]....
        /*0030*/ 	.word	0xffffffff


	//   ....[3]....
        /*0034*/ 	.word	0xffffffff


	//   ....[4]....
        /*0038*/ 	.word	0xffffffff


	//   ....[5]....
        /*003c*/ 	.word	0xffffffff


	//   ....[6]....
        /*0040*/ 	.word	0xffffffff


	//   ....[7]....
        /*0044*/ 	.word	0xffffffff


	//   ....[8]....
        /*0048*/ 	.word	0xffffffff


	//   ....[9]....
        /*004c*/ 	.word	0xffffffff


	//   ....[10]....
        /*0050*/ 	.word	0xffffffff


	//   ....[11]....
        /*0054*/ 	.word	0xffffffff


	//   ....[12]....
        /*0058*/ 	.word	0xffffffff


	//   ....[13]....
        /*005c*/ 	.word	0xffffffff


	//   ....[14]....
        /*0060*/ 	.word	0xffffffff


	//   ....[15]....
        /*0064*/ 	.word	0xffffffff


	//   ....[16]....
        /*0068*/ 	.word	0xffffffff


	//   ....[17]....
        /*006c*/ 	.word	0xffffffff


	//   ....[18]....
        /*0070*/ 	.word	0xffffffff


	//   ....[19]....
        /*0074*/ 	.word	0xffffffff


	//   ....[20]....
        /*0078*/ 	.word	0x0500006b


	//   ....[21]....
        /*007c*/ 	.word	0x0500006b


	//   ....[22]....
        /*0080*/ 	.word	0x0500006b


	//   ....[23]....
        /*0084*/ 	.word	0x0500006b


	//   ....[24]....
        /*0088*/ 	.word	0x0500006b


	//   ....[25]....
        /*008c*/ 	.word	0x0500006b


	//   ....[26]....
        /*0090*/ 	.word	0x0500006b


	//   ....[27]....
        /*0094*/ 	.word	0x0500006b


	//   ....[28]....
        /*0098*/ 	.word	0x0500006b


	//   ....[29]....
        /*009c*/ 	.word	0x0500006b


	//   ....[30]....
        /*00a0*/ 	.word	0x0500006b


	//   ....[31]....
        /*00a4*/ 	.word	0x0500006b


	//   ....[32]....
        /*00a8*/ 	.word	0x0500006b


	//   ....[33]....
        /*00ac*/ 	.word	0x0500006b


	//   ....[34]....
        /*00b0*/ 	.word	0x0500006b


	//   ....[35]....
        /*00b4*/ 	.word	0x0500006b


	//   ....[36]....
        /*00b8*/ 	.word	0x0500006b


	//   ....[37]....
        /*00bc*/ 	.word	0x0500006b


	//   ....[38]....
        /*00c0*/ 	.word	0x0500006b


	//   ....[39]....
        /*00c4*/ 	.word	0x0500006b


	//----- nvinfo : EIATTR_COOP_GROUP_INSTR_OFFSETS
	.align		4
.L_1882:
        /*00c8*/ 	.byte	0x04, 0x28
        /*00ca*/ 	.short	(.L_1884 - .L_1883)


	//   ....[0]....
.L_1883:
        /*00cc*/ 	.word	0x00001af0


	//   ....[1]....
        /*00d0*/ 	.word	0x00001b20


	//   ....[2]....
        /*00d4*/ 	.word	0x00001b40


	//   ....[3]....
        /*00d8*/ 	.word	0x00001b60


	//   ....[4]....
        /*00dc*/ 	.word	0x00001b80


	//   ....[5]....
        /*00e0*/ 	.word	0x000021b0


	//   ....[6]....
        /*00e4*/ 	.word	0x000021d0


	//   ....[7]....
        /*00e8*/ 	.word	0x000021f0


	//   ....[8]....
        /*00ec*/ 	.word	0x00002210


	//   ....[9]....
        /*00f0*/ 	.word	0x00002230


	//   ....[10]....
        /*00f4*/ 	.word	0x00004d60


	//   ....[11]....
        /*00f8*/ 	.word	0x00004d90


	//   ....[12]....
        /*00fc*/ 	.word	0x00004db0


	//   ....[13]....
        /*0100*/ 	.word	0x00004dd0


	//   ....[14]....
        /*0104*/ 	.word	0x00004df0


	//   ....[15]....
        /*0108*/ 	.word	0x00005420


	//   ....[16]....
        /*010c*/ 	.word	0x00005440


	//   ....[17]....
        /*0110*/ 	.word	0x00005460


	//   ....[18]....
        /*0114*/ 	.word	0x00005480


	//   ....[19]....
        /*0118*/ 	.word	0x000054a0


	//   ....[20]....
        /*011c*/ 	.word	0x00006780


	//   ....[21]....
        /*0120*/ 	.word	0x00006810


	//   ....[22]....
        /*0124*/ 	.word	0x00006870


	//   ....[23]....
        /*0128*/ 	.word	0x000068d0


	//   ....[24]....
        /*012c*/ 	.word	0x00006930


	//   ....[25]....
        /*0130*/ 	.word	0x00006fa0


	//   ....[26]....
        /*0134*/ 	.word	0x00007000


	//   ....[27]....
        /*0138*/ 	.word	0x00007060


	//   ....[28]....
        /*013c*/ 	.word	0x000070c0


	//   ....[29]....
        /*0140*/ 	.word	0x00007120


	//   ....[30]....
        /*0144*/ 	.word	0x000071a0


	//   ....[31]....
        /*0148*/ 	.word	0x00007230


	//   ....[32]....
        /*014c*/ 	.word	0x00007290


	//   ....[33]....
        /*0150*/ 	.word	0x000072f0


	//   ....[34]....
        /*0154*/ 	.word	0x00007350


	//   ....[35]....
        /*0158*/ 	.word	0x000079c0


	//   ....[36]....
        /*015c*/ 	.word	0x00007a20


	//   ....[37]....
        /*0160*/ 	.word	0x00007a80


	//   ....[38]....
        /*0164*/ 	.word	0x00007ae0


	//   ....[39]....
        /*0168*/ 	.word	0x00007b40


	//----- nvinfo : EIATTR_VRC_CTA_INIT_COUNT
	.align		4
.L_1884:
        /*016c*/ 	.byte	0x02, 0x4a
	.zero		1
	.zero		1


	//----- nvinfo : EIATTR_EXIT_INSTR_OFFSETS
	.align		4
        /*0170*/ 	.byte	0x04, 0x1c
        /*0172*/ 	.short	(.L_1886 - .L_1885)


	//   ....[0]....
.L_1885:
        /*0174*/ 	.word	0x00000330


	//   ....[1]....
        /*0178*/ 	.word	0x000034b0


	//   ....[2]....
        /*017c*/ 	.word	0x00006720


	//----- nvinfo : EIATTR_MAX_THREADS
	.align		4
.L_1886:
        /*0180*/ 	.byte	0x04, 0x05
        /*0182*/ 	.short	(.L_1888 - .L_1887)
.L_1887:
        /*0184*/ 	.word	0x00000080
        /*0188*/ 	.word	0x00000001
        /*018c*/ 	.word	0x00000001


	//----- nvinfo : EIATTR_CRS_STACK_SIZE
	.align		4
.L_1888:
        /*0190*/ 	.byte	0x04, 0x1e
        /*0192*/ 	.short	(.L_1890 - .L_1889)
.L_1889:
        /*0194*/ 	.word	0x00000000


	//----- nvinfo : EIATTR_CBANK_PARAM_SIZE
	.align		4
.L_1890:
        /*0198*/ 	.byte	0x03, 0x19
        /*019a*/ 	.short	0x00e8


	//----- nvinfo : EIATTR_PARAM_CBANK
	.align		4
        /*019c*/ 	.byte	0x04, 0x0a
        /*019e*/ 	.short	(.L_1892 - .L_1891)
	.align		4
.L_1891:
        /*01a0*/ 	.word	index@(.nv.constant0._ZN10layer_norm13ln_fwd_kernelINS_13Kernel_traitsI13__nv_bfloat16S2_fS2_fjLj1536ELj1ELj4ELj1ELj16ENS_18Kernel_traits_baseILj1536ES2_S2_fS2_fjLj128EEEEELb0ELb0ELb0ELb1EEEvNS_9FwdParamsE)
        /*01a4*/ 	.short	0x0380
        /*01a6*/ 	.short	0x00e8


	//----- nvinfo : EIATTR_SW_WAR
	.align		4
.L_1892:
        /*01a8*/ 	.byte	0x04, 0x36
        /*01aa*/ 	.short	(.L_1894 - .L_1893)
.L_1893:
        /*01ac*/ 	.word	0x00000008
.L_1894:


//--------------------- .nv.info._ZN10layer_norm13ln_fwd_kernelINS_13Kernel_traitsI13__nv_bfloat16S2_fS2_fjLj1536ELj1ELj4ELj1ELj16ENS_18Kernel_traits_baseILj1536ES2_S2_fS2_fjLj128EEEEELb0ELb0ELb1ELb0EEEvNS_9FwdParamsE --------------------------
	.section	.nv.info._ZN10layer_norm13ln_fwd_kernelINS_13Kernel_traitsI13__nv_bfloat16S2_fS2_fjLj1536ELj1ELj4ELj1ELj16ENS_18Kernel_traits_baseILj1536ES2_S2_fS2_fjLj128EEEEELb0ELb0ELb1ELb0EEEvNS_9FwdParamsE,"",@"SHT_CUDA_INFO"
	.sectionflags	@""
	.align	4


	//----- nvinfo : EIATTR_CUDA_API_VERSION
	.align		4
        /*0000*/ 	.byte	0x04, 0x37
        /*0002*/ 	.short	(.L_1896 - .L_1895)
.L_1895:
        /*0004*/ 	.word	0x00000082


	//----- nvinfo : EIATTR_KPARAM_INFO
	.align		4
.L_1896:
        /*0008*/ 	.byte	0x04, 0x17
        /*000a*/ 	.short	(.L_1898 - .L_1897)
.L_1897:
        /*000c*/ 	.word	0x00000000
        /*0010*/ 	.short	0x0000
        /*0012*/ 	.short	0x0000
        /*0014*/ 	.byte	0x00, 0xf0, 0xa1, 0x03


	//----- nvinfo : EIATTR_SPARSE_MMA_MASK
	.align		4
.L_1898:
        /*0018*/ 	.byte	0x03, 0x50
        /*001a*/ 	.short	0x0000


	//----- nvinfo : EIATTR_MAXREG_COUNT
	.align		4
        /*001c*/ 	.byte	0x03, 0x1b
        /*001e*/ 	.short	0x00ff


	//----- nvinfo : EIATTR_MERCURY_ISA_VERSION
	.align		4
        /*0020*/ 	.byte	0x03, 0x5f
        /*0022*/ 	.short	0x0101


	//----- nvinfo : EIATTR_COOP_GROUP_MASK_REGIDS
	.align		4
        /*0024*/ 	.byte	0x04, 0x29
        /*0026*/ 	.short	(.L_1900 - .L_1899)


	//   ....[0]....
.L_1899:
        /*0028*/ 	.word	0xffffffff


	//   ....[1]....
        /*002c*/ 	.word	0xffffffff


	//   ....[2]....
        /*0030*/ 	.word	0xffffffff


	//   ....[3]....
        /*0034*/ 	.word	0xffffffff


	//   ....[4]....
        /*0038*/ 	.word	0xffffffff


	//   ....[5]....
        /*003c*/ 	.word	0xffffffff


	//   ....[6]....
        /*0040*/ 	.word	0xffffffff


	//   ....[7]....
        /*0044*/ 	.word	0xffffffff


	//   ....[8]....
        /*0048*/ 	.word	0xffffffff


	//   ....[9]....
        /*004c*/ 	.word	0xffffffff


	//   ....[10]....
        /*0050*/ 	.word	0x0500009e


	//   ....[11]....
        /*0054*/ 	.word	0x0500009e


	//   ....[12]....
        /*0058*/ 	.word	0x0500009e


	//   ....[13]....
        /*005c*/ 	.word	0x0500009e


	//   ....[14]....
        /*0060*/ 	.word	0x0500009e


	//   ....[15]....
        /*0064*/ 	.word	0x0500009e


	//   ....[16]....
        /*0068*/ 	.word	0x0500009e


	//   ....[17]....
        /*006c*/ 	.word	0x0500009e


	//   ....[18]....
        /*0070*/ 	.word	0x0500009e


	//   ....[19]....
        /*0074*/ 	.word	0x0500009e


	//----- nvinfo : EIATTR_COOP_GROUP_INSTR_OFFSETS
	.align		4
.L_1900:
        /*0078*/ 	.byte	0x04, 0x28
        /*007a*/ 	.short	(.L_1902 - .L_1901)


	//   ....[0]....
.L_1901:
        /*007c*/ 	.word	0x000030a0


	//   ....[1]....
        /*0080*/ 	.word	0x000030d0


	//   ....[2]....
        /*0084*/ 	.word	0x000030f0


	//   ....[3]....
        /*0088*/ 	.word	0x00003120


	//   ....[4]....
        /*008c*/ 	.word	0x00003140


	//   ....[5]....
        /*0090*/ 	.word	0x00003780


	//   ....[6]....
        /*0094*/ 	.word	0x000037a0


	//   ....[7]....
        /*0098*/ 	.word	0x000037c0


	//   ....[8]....
        /*009c*/ 	.word	0x000037e0


	//   ....[9]....
        /*00a0*/ 	.word	0x00003800


	//   ....[10]....
        /*00a4*/ 	.word	0x00004dc0


	//   ....[11]....
        /*00a8*/ 	.word	0x00004e60


	//   ....[12]....
        /*00ac*/ 	.word	0x00004ed0


	//   ....[13]....
        /*00b0*/ 	.word	0x00004f50


	//   ....[14]....
        /*00b4*/ 	.word	0x00004fc0


	//   ....[15]....
        /*00b8*/ 	.word	0x00005660


	//   ....[16]....
        /*00bc*/ 	.word	0x000056d0


	//   ....[17]....
        /*00c0*/ 	.word	0x00005740


	//   ....[18]....
        /*00c4*/ 	.word	0x000057b0


	//   ....[19]....
        /*00c8*/ 	.word	0x00005820


	//----- nvinfo : EIATTR_VRC_CTA_INIT_COUNT
	.align		4
.L_1902:
        /*00cc*/ 	.byte	0x02, 0x4a
	.zero		1
	.zero		1


	//----- nvinfo : EIATTR_EXIT_INSTR_OFFSETS
	.align		4
        /*00d0*/ 	.byte	0x04, 0x1c
        /*00d2*/ 	.short	(.L_1904 - .L_1903)


	//   ....[0]....
.L_1903:
        /*00d4*/ 	.word	0x00000760


	//   ....[1]....
        /*00d8*/ 	.word	0x00004d50


	//----- nvinfo : EIATTR_MAX_THREADS
	.align		4
.L_1904:
        /*00dc*/ 	.byte	0x04, 0x05
        /*00de*/ 	.short	(.L_1906 - .L_1905)
.L_1905:
        /*00e0*/ 	.word	0x00000080
        /*00e4*/ 	.word	0x00000001
        /*00e8*/ 	.word	0x00000001


	//----- nvinfo : EIATTR_CRS_STACK_SIZE
	.align		4
.L_1906:
        /*00ec*/ 	.byte	0x04, 0x1e
        /*00ee*/ 	.short	(.L_1908 - .L_1907)
.L_1907:
        /*00f0*/ 	.word	0x00000000


	//----- nvinfo : EIATTR_CBANK_PARAM_SIZE
	.align		4
.L_1908:
        /*00f4*/ 	.byte	0x03, 0x19
        /*00f6*/ 	.short	0x00e8


	//----- nvinfo : EIATTR_PARAM_CBANK
	.align		4
        /*00f8*/ 	.byte	0x04, 0x0a
        /*00fa*/ 	.short	(.L_1910 - .L_1909)
	.align		4
.L_1909:
        /*00fc*/ 	.word	index@(.nv.constant0._ZN10layer_norm13ln_fwd_kernelINS_13Kernel_traitsI13__nv_bfloat16S2_fS2_fjLj1536ELj1ELj4ELj1ELj16ENS_18Kernel_traits_baseILj1536ES2_S2_fS2_fjLj128EEEEELb0ELb0ELb1ELb0EEEvNS_9FwdParamsE)
        /*0100*/ 	.short	0x0380
        /*0102*/ 	.short	0x00e8


	//----- nvinfo : EIATTR_SW_WAR
	.align		4
.L_1910:
        /*0104*/ 	.byte	0x04, 0x36
        /*0106*/ 	.short	(.L_1912 - .L_1911)
.L_1911:
        /*0108*/ 	.word	0x00000008
.L_1912:


//--------------------- .nv.info._ZN10layer_norm13ln_fwd_kernelINS_13Kernel_traitsI13__nv_bfloat16S2_fS2_fjLj1536ELj1ELj4ELj1ELj16ENS_18Kernel_traits_baseILj1536ES2_S2_fS2_fjLj128EEEEELb0ELb0ELb1ELb1EEEvNS_9FwdParamsE --------------------------
	.section	.nv.info._ZN10layer_norm13ln_fwd_kernelINS_13Kernel_traitsI13__nv_bfloat16S2_fS2_fjLj1536ELj1ELj4ELj1ELj16ENS_18Kernel_traits_baseILj1536ES2_S2_fS2_fjLj128EEEEELb0ELb0ELb1ELb1EEEvNS_9FwdParamsE,"",@"SHT_CUDA_INFO"
	.sectionflags	@""
	.align	4


	//----- nvinfo : EIATTR_CUDA_API_VERSION
	.align		4
        /*0000*/ 	.byte	0x04, 0x37
        /*0002*/ 	.short	(.L_1914 - .L_1913)
.L_1913:
        /*0004*/ 	.word	0x00000082


	//----- nvinfo : EIATTR_KPARAM_INFO
	.align		4
.L_1914:
        /*0008*/ 	.byte	0x04, 0x17
        /*000a*/ 	.short	(.L_1916 - .L_1915)
.L_1915:
        /*000c*/ 	.word	0x00000000
        /*0010*/ 	.short	0x0000
        /*0012*/ 	.short	0x0000
        /*0014*/ 	.byte	0x00, 0xf0, 0xa1, 0x03


	//----- nvinfo : EIATTR_SPARSE_MMA_MASK
	.align		4
.L_1916:
        /*0018*/ 	.byte	0x03, 0x50
        /*001a*/ 	.short	0x0000


	//----- nvinfo : EIATTR_MAXREG_COUNT
	.align		4
        /*001c*/ 	.byte	0x03, 0x1b
        /*001e*/ 	.short	0x00ff


	//----- nvinfo : EIATTR_MERCURY_ISA_VERSION
	.align		4
        /*0020*/ 	.byte	0x03, 0x5f
        /*0022*/ 	.short	0x0101


	//----- nvinfo : EIATTR_COOP_GROUP_MASK_REGIDS
	.align		4
        /*0024*/ 	.byte	0x04, 0x29
        /*0026*/ 	.short	(.L_1918 - .L_1917)


	//   ....[0]....
.L_1917:
        /*0028*/ 	.word	0xffffffff


	//   ....[1]....
        /*002c*/ 	.word	0xffffffff


	//   ....[2]....
        /*0030*/ 	.word	0xffffffff


	//   ....[3]....
        /*0034*/ 	.word	0xffffffff


	//   ....[4]....
        /*0038*/ 	.word	0xffffffff


	//   ....[5]....
        /*003c*/ 	.word	0xffffffff


	//   ....[6]....
        /*0040*/ 	.word	0xffffffff


	//   ....[7]....
        /*0044*/ 	.word	0xffffffff


	//   ....[8]....
        /*0048*/ 	.word	0xffffffff


	//   ....[9]....
        /*004c*/ 	.word	0xffffffff


	//   ....[10]....
        /*0050*/ 	.word	0x0500009c


	//   ....[11]....
        /*0054*/ 	.word	0x0500009c


	//   ....[12]....
        /*0058*/ 	.word	0x0500009c


	//   ....[13]....
        /*005c*/ 	.word	0x0500009c


	//   ....[14]....
        /*0060*/ 	.word	0x0500009c


	//   ....[15]....
        /*0064*/ 	.word	0x0500009c


	//   ....[16]....
        /*0068*/ 	.word	0x0500009c


	//   ....[17]....
        /*006c*/ 	.word	0x0500009c


	//   ....[18]....
        /*0070*/ 	.word	0x0500009c


	//   ....[19]....
        /*0074*/ 	.word	0x0500009c


	//----- nvinfo : EIATTR_COOP_GROUP_INSTR_OFFSETS
	.align		4
.L_1918:
        /*0078*/ 	.byte	0x04, 0x28
        /*007a*/ 	.short	(.L_1920 - .L_1919)


	//   ....[0]....
.L_1919:
        /*007c*/ 	.word	0x00002790


	//   ....[1]....
        /*0080*/ 	.word	0x000027b0


	//   ....[2]....
        /*0084*/ 	.word	0x000027d0


	//   ....[3]....
        /*0088*/ 	.word	0x000027f0


	//   ....[4]....
        /*008c*/ 	.word	0x00002820


	//   ....[5]....
        /*0090*/ 	.word	0x00002e50


	//   ....[6]....
        /*0094*/ 	.word	0x00002e70


	//   ....[7]....
        /*0098*/ 	.word	0x00002e90


	//   ....[8]....
        /*009c*/ 	.word	0x00002eb0


	//   ....[9]....
        /*00a0*/ 	.word	0x00002ed0


	//   ....[10]....
        /*00a4*/ 	.word	0x000042a0


	//   ....[11]....
        /*00a8*/ 	.word	0x00004340


	//   ....[12]....
        /*00ac*/ 	.word	0x000043b0


	//   ....[13]....
        /*00b0*/ 	.word	0x00004420


	//   ....[14]....
        /*00b4*/ 	.word	0x000044a0


	//   ....[15]....
        /*00b8*/ 	.word	0x00004b30


	//   ....[16]....
        /*00bc*/ 	.word	0x00004ba0


	//   ....[17]....
        /*00c0*/ 	.word	0x00004c10


	//   ....[18]....
        /*00c4*/ 	.word	0x00004c80


	//   ....[19]....
        /*00c8*/ 	.word	0x00004cf0


	//----- nvinfo : EIATTR_VRC_CTA_INIT_COUNT
	.align		4
.L_1920:
        /*00cc*/ 	.byte	0x02, 0x4a
	.zero		1
	.zero		1


	//----- nvinfo : EIATTR_EXIT_INSTR_OFFSETS
	.align		4
        /*00d0*/ 	.byte	0x04, 0x1c
        /*00d2*/ 	.short	(.L_1922 - .L_1921)


	//   ....[0]....
.L_1921:
        /*00d4*/ 	.word	0x00000330


	//   ....[1]....
        /*00d8*/ 	.word	0x00004230


	//----- nvinfo : EIATTR_MAX_THREADS
	.align		4
.L_1922:
        /*00dc*/ 	.byte	0x04, 0x05
        /*00de*/ 	.short	(.L_1924 - .L_1923)
.L_1923:
        /*00e0*/ 	.word	0x00000080
        /*00e4*/ 	.word	0x00000001
        /*00e8*/ 	.word	0x00000001


	//----- nvinfo : EIATTR_CRS_STACK_SIZE
	.align		4
.L_1924:
        /*00ec*/ 	.byte	0x04, 0x1e
        /*00ee*/ 	.short	(.L_1926 - .L_1925)
.L_1925:
        /*00f0*/ 	.word	0x00000000


	//----- nvinfo : EIATTR_CBANK_PARAM_SIZE
	.align		4
.L_1926:
        /*00f4*/ 	.byte	0x03, 0x19
        /*00f6*/ 	.short	0x00e8


	//----- nvinfo : EIATTR_PARAM_CBANK
	.align		4
        /*00f8*/ 	.byte	0x04, 0x0a
        /*00fa*/ 	.short	(.L_1928 - .L_1927)
	.align		4
.L_1927:
        /*00fc*/ 	.word	index@(.nv.constant0._ZN10layer_norm13ln_fwd_kernelINS_13Kernel_traitsI13__nv_bfloat16S2_fS2_fjLj1536ELj1ELj4ELj1ELj16ENS_18Kernel_traits_baseILj1536ES2_S2_fS2_fjLj128EEEEELb0ELb0ELb1ELb1EEEvNS_9FwdParamsE)
        /*0100*/ 	.short	0x0380
        /*0102*/ 	.short	0x00e8


	//----- nvinfo : EIATTR_SW_WAR
	.align		4
.L_1928:
        /*0104*/ 	.byte	0x04, 0x36
        /*0106*/ 	.short	(.L_1930 - .L_1929)
.L_1929:
        /*0108*/ 	.word	0x00000008
.L_1930:


//--------------------- .nv.info._ZN10layer_norm13ln_fwd_kernelINS_13Kernel_traitsI13__nv_bfloat16S2_fS2_fjLj1536ELj1ELj4ELj1ELj16ENS_18Kernel_traits_baseILj1536ES2_S2_fS2_fjLj128EEEEELb0ELb1ELb0ELb0EEEvNS_9FwdParamsE --------------------------
	.section	.nv.info._ZN10layer_norm13ln_fwd_kernelINS_13Kernel_traitsI13__nv_bfloat16S2_fS2_fjLj1536ELj1ELj4ELj1ELj16ENS_18Kernel_traits_baseILj1536ES2_S2_fS2_fjLj128EEEEELb0ELb1ELb0ELb0EEEvNS_9FwdParamsE,"",@"SHT_CUDA_INFO"
	.sectionflags	@""
	.align	4


	//----- nvinfo : EIATTR_CUDA_API_VERSION
	.align		4
        /*0000*/ 	.byte	0x04, 0x37
        /*0002*/ 	.short	(.L_1932 - .L_1931)
.L_1931:
        /*0004*/ 	.word	0x00000082


	//----- nvinfo : EIATTR_KPARAM_INFO
	.align		4
.L_1932:
        /*0008*/ 	.byte	0x04, 0x17
        /*000a*/ 	.short	(.L_1934 - .L_1933)
.L_1933:
        /*000c*/ 	.word	0x00000000
        /*0010*/ 	.short	0x0000
        /*0012*/ 	.short	0x0000
        /*0014*/ 	.byte	0x00, 0xf0, 0xa1, 0x03


	//----- nvinfo : EIATTR_SPARSE_MMA_MASK
	.align		4
.L_1934:
        /*0018*/ 	.byte	0x03, 0x50
        /*001a*/ 	.short	0x0000


	//----- nvinfo : EIATTR_MAXREG_COUNT
	.align		4
        /*001c*/ 	.byte	0x03, 0x1b
        /*001e*/ 	.short	0x00ff


	//----- nvinfo : EIATTR_MERCURY_ISA_VERSION
	.align		4
        /*0020*/ 	.byte	0x03, 0x5f
        /*0022*/ 	.short	0x0101


	//----- nvinfo : EIATTR_COOP_GROUP_MASK_REGIDS
	.align		4
        /*0024*/ 	.byte	0x04, 0x29
        /*0026*/ 	.short	(.L_1936 - .L_1935)


	//   ....[0]....
.L_1935:
        /*0028*/ 	.word	0xffffffff


	//   ....[1]....
        /*002c*/ 	.word	0xffffffff


	//   ....[2]....
        /*0030*/ 	.word	0xffffffff


	//   ....[3]....
        /*0034*/ 	.word	0xffffffff


	//   ....[4]....
        /*0038*/ 	.word	0xffffffff


	//   ....[5]....
        /*003c*/ 	.word	0xffffffff


	//   ....[6]....
        /*0040*/ 	.word	0xffffffff


	//   ....[7]....
        /*0044*/ 	.word	0xffffffff


	//   ....[8]....
        /*0048*/ 	.word	0xffffffff


	//   ....[9]....
        /*004c*/ 	.word	0xffffffff


	//   ....[10]....
        /*0050*/ 	.word	0x050000d7


	//   ....[11]....
        /*0054*/ 	.word	0x050000d7


	//   ....[12]....
        /*0058*/ 	.word	0x050000d7


	//   ....[13]....
        /*005c*/ 	.word	0x050000d7


	//   ....[14]....
        /*0060*/ 	.word	0x050000d7


	//   ....[15]....
        /*0064*/ 	.word	0x050000d7


	//   ....[16]....
        /*0068*/ 	.word	0x050000d7


	//   ....[17]....
        /*006c*/ 	.word	0x050000d7


	//   ....[18]....
        /*0070*/ 	.word	0x050000d7


	//   ....[19]....
        /*0074*/ 	.word	0x050000d7


	//----- nvinfo : EIATTR_COOP_GROUP_INSTR_OFFSETS
	.align		4
.L_1936:
        /*0078*/ 	.byte	0x04, 0x28
        /*007a*/ 	.short	(.L_1938 - .L_1937)


	//   ....[0]....
.L_1937:
        /*007c*/ 	.word	0x00003620


	//   ....[1]....
        /*0080*/ 	.word	0x00003660


	//   ....[2]....
        /*0084*/ 	.word	0x00003680


	//   ....[3]....
        /*0088*/ 	.word	0x000036a0


	//   ....[4]....
        /*008c*/ 	.word	0x000036c0


	//   ....[5]....
        /*0090*/ 	.word	0x00003d00


	//   ....[6]....
        /*0094*/ 	.word	0x00003d20


	//   ....[7]....
        /*0098*/ 	.word	0x00003d40


	//   ....[8]....
        /*009c*/ 	.word	0x00003d60


	//   ....[9]....
        /*00a0*/ 	.word	0x00003d80


	//   ....[10]....
        /*00a4*/ 	.word	0x00005290


	//   ....[11]....
        /*00a8*/ 	.word	0x00005340


	//   ....[12]....
        /*00ac*/ 	.word	0x000053b0


	//   ....[13]....
        /*00b0*/ 	.word	0x00005420


	//   ....[14]....
        /*00b4*/ 	.word	0x00005490


	//   ....[15]....
        /*00b8*/ 	.word	0x00005b30


	//   ....[16]....
        /*00bc*/ 	.word	0x00005ba0


	//   ....[17]....
        /*00c0*/ 	.word	0x00005c10


	//   ....[18]....
        /*00c4*/ 	.word	0x00005c80


	//   ....[19]....
        /*00c8*/ 	.word	0x00005cf0


	//----- nvinfo : EIATTR_VRC_CTA_INIT_COUNT
	.align		4
.L_1938:
        /*00cc*/ 	.byte	0x02, 0x4a
	.zero		1
	.zero		1


	//----- nvinfo : EIATTR_EXIT_INSTR_OFFSETS
	.align		4
        /*00d0*/ 	.byte	0x04, 0x1c
        /*00d2*/ 	.short	(.L_1940 - .L_1939)


	//   ....[0]....
.L_1939:
        /*00d4*/ 	.word	0x00000990


	//   ....[1]....
        /*00d8*/ 	.word	0x00005220


	//----- nvinfo : EIATTR_MAX_THREADS
	.align		4
.L_1940:
        /*00dc*/ 	.byte	0x04, 0x05
        /*00de*/ 	.short	(.L_1942 - .L_1941)
.L_1941:
        /*00e0*/ 	.word	0x00000080
        /*00e4*/ 	.word	0x00000001
        /*00e8*/ 	.word	0x00000001


	//----- nvinfo : EIATTR_CRS_STACK_SIZE
	.align		4
.L_1942:
        /*00ec*/ 	.byte	0x04, 0x1e
        /*00ee*/ 	.short	(.L_1944 - .L_1943)
.L_1943:
        /*00f0*/ 	.word	0x00000000


	//----- nvinfo : EIATTR_CBANK_PARAM_SIZE
	.align		4
.L_1944:
        /*00f4*/ 	.byte	0x03, 0x19
        /*00f6*/ 	.short	0x00e8


	//----- nvinfo : EIATTR_PARAM_CBANK
	.align		4
        /*00f8*/ 	.byte	0x04, 0x0a
        /*00fa*/ 	.short	(.L_1946 - .L_1945)
	.align		4
.L_1945:
        /*00fc*/ 	.word	index@(.nv.constant0._ZN10layer_norm13ln_fwd_kernelINS_13Kernel_traitsI13__nv_bfloat16S2_fS2_fjLj1536ELj1ELj4ELj1ELj16ENS_18Kernel_traits_baseILj1536ES2_S2_fS2_fjLj128EEEEELb0ELb1ELb0ELb0EEEvNS_9FwdParamsE)
        /*0100*/ 	.short	0x0380
        /*0102*/ 	.short	0x00e8


	//----- nvinfo : EIATTR_SW_WAR
	.align		4
.L_1946:
        /*0104*/ 	.byte	0x04, 0x36
        /*0106*/ 	.short	(.L_1948 - .L_1947)
.L_1947:
        /*0108*/ 	.word	0x00000008
.L_1948:


//--------------------- .nv.info._ZN10layer_norm13ln_fwd_kernelINS_13Kernel_traitsI13__nv_bfloat16S2_fS2_fjLj1536ELj1ELj4ELj1ELj16ENS_18Kernel_traits_baseILj1536ES2_S2_fS2_fjLj128EEEEELb0ELb1ELb0ELb1EEEvNS_9FwdParamsE --------------------------
	.section	.nv.info._ZN10layer_norm13ln_fwd_kernelINS_13Kernel_traitsI13__nv_bfloat16S2_fS2_fjLj1536ELj1ELj4ELj1ELj16ENS_18Kernel_traits_baseILj1536ES2_S2_fS2_fjLj128EEEEELb0ELb1ELb0ELb1EEEvNS_9FwdParamsE,"",@"SHT_CUDA_INFO"
	.sectionflags	@""
	.align	4


	//----- nvinfo : EIATTR_CUDA_API_VERSION
	.align		4
        /*0000*/ 	.byte	0x04, 0x37
        /*0002*/ 	.short	(.L_1950 - .L_1949)
.L_1949:
        /*0004*/ 	.word	0x00000082


	//----- nvinfo : EIATTR_KPARAM_INFO
	.align		4
.L_1950:
        /*0008*/ 	.byte	0x04, 0x17
        /*000a*/ 	.short	(.L_1952 - .L_1951)
.L_1951:
        /*000c*/ 	.word	0x00000000
        /*0010*/ 	.short	0x0000
        /*0012*/ 	.short	0x0000
        /*0014*/ 	.byte	0x00, 0xf0, 0xa1, 0x03


	//----- nvinfo : EIATTR_SPARSE_MMA_MASK
	.align		4
.L_1952:
        /*0018*/ 	.byte	0x03, 0x50
        /*001a*/ 	.short	0x0000


	//----- nvinfo : EIATTR_MAXREG_COUNT
	.align		4
        /*001c*/ 	.byte	0x03, 0x1b
        /*001e*/ 	.short	0x00ff


	//----- nvinfo : EIATTR_MERCURY_ISA_VERSION
	.align		4
        /*0020*/ 	.byte	0x03, 0x5f
        /*0022*/ 	.short	0x0101


	//----- nvinfo : EIATTR_COOP_GROUP_MASK_REGIDS
	.align		4
        /*0024*/ 	.byte	0x04, 0x29
        /*0026*/ 	.short	(.L_1954 - .L_1953)


	//   ....[0]....
.L_1953:
        /*0028*/ 	.word	0xffffffff


	//   ....[1]....
        /*002c*/ 	.word	0xffffffff


	//   ....[2]....
        /*0030*/ 	.word	0xffffffff


	//   ....[3]....
        /*0034*/ 	.word	0xffffffff


	//   ....[4]....
        /*0038*/ 	.word	0xffffffff


	//   ....[5]....
        /*003c*/ 	.word	0xffffffff


	//   ....[6]....
        /*0040*/ 	.word	0xffffffff


	//   ....[7]....
        /*0044*/ 	.word	0xffffffff


	//   ....[8]....
        /*0048*/ 	.word	0xffffffff


	//   ....[9]....
        /*004c*/ 	.word	0xffffffff


	//   ....[10]....
        /*0050*/ 	.word	0x050000d8


	//   ....[11]....
        /*0054*/ 	.word	0x050000d8


	//   ....[12]....
        /*0058*/ 	.word	0x050000d8


	//   ....[13]....
        /*005c*/ 	.word	0x050000d8


	//   ....[14]....
        /*0060*/ 	.word	0x050000d8


	//   ....[15]....
        /*0064*/ 	.word	0x050000d8


	//   ....[16]....
        /*0068*/ 	.word	0x050000d8


	//   ....[17]....
        /*006c*/ 	.word	0x050000d8


	//   ....[18]....
        /*0070*/ 	.word	0x050000d8


	//   ....[19]....
        /*0074*/ 	.word	0x050000d8


	//----- nvinfo : EIATTR_COOP_GROUP_INSTR_OFFSETS
	.align		4
.L_1954:
        /*0078*/ 	.byte	0x04, 0x28
        /*007a*/ 	.short	(.L_1956 - .L_1955)


	//   ....[0]....
.L_1955:
        /*007c*/ 	.word	0x00002cb0


	//   ....[1]....
        /*0080*/ 	.word	0x00002cd0


	//   ....[2]....
        /*0084*/ 	.word	0x00002cf0


	//   ....[3]....
        /*0088*/ 	.word	0x00002d10


	//   ....[4]....
        /*008c*/ 	.word	0x00002d40


	//   ....[5]....
        /*0090*/ 	.word	0x00003370


	//   ....[6]....
        /*0094*/ 	.word	0x00003390


	//   ....[7]....
        /*0098*/ 	.word	0x000033b0


	//   ....[8]....
        /*009c*/ 	.word	0x000033d0


	//   ....[9]....
        /*00a0*/ 	.word	0x000033f0


	//   ....[10]....
        /*00a4*/ 	.word	0x000046e0


	//   ....[11]....
        /*00a8*/ 	.word	0x00004780


	//   ....[12]....
        /*00ac*/ 	.word	0x000047f0


	//   ....[13]....
        /*00b0*/ 	.word	0x00004860


	//   ....[14]....
        /*00b4*/ 	.word	0x000048e0


	//   ....[15]....
        /*00b8*/ 	.word	0x00004f60


	//   ....[16]....
        /*00bc*/ 	.word	0x00004fd0


	//   ....[17]....
        /*00c0*/ 	.word	0x00005040


	//   ....[18]....
        /*00c4*/ 	.word	0x000050b0


	//   ....[19]....
        /*00c8*/ 	.word	0x00005120


	//----- nvinfo : EIATTR_VRC_CTA_INIT_COUNT
	.align		4
.L_1956:
        /*00cc*/ 	.byte	0x02, 0x4a
	.zero		1
	.zero		1


	//----- nvinfo : EIATTR_EXIT_INSTR_OFFSETS
	.align		4
        /*00d0*/ 	.byte	0x04, 0x1c
        /*00d2*/ 	.short	(.L_1958 - .L_1957)


	//   ....[0]....
.L_1957:
        /*00d4*/ 	.word	0x00000430


	//   ....[1]....
        /*00d8*/ 	.word	0x00004670


	//----- nvinfo : EIATTR_MAX_THREADS
	.align		4
.L_1958:
        /*00dc*/ 	.byte	0x04, 0x05
        /*00de*/ 	.short	(.L_1960 - .L_1959)
.L_1959:
        /*00e0*/ 	.word	0x00000080
        /*00e4*/ 	.word	0x00000001
        /*00e8*/ 	.word	0x00000001


	//----- nvinfo : EIATTR_CRS_STACK_SIZE
	.align		4
.L_1960:
        /*00ec*/ 	.byte	0x04, 0x1e
        /*00ee*/ 	.short	(.L_1962 - .L_1961)
.L_1961:
        /*00f0*/ 	.word	0x00000000


	//----- nvinfo : EIATTR_CBANK_PARAM_SIZE
	.align		4
.L_1962:
        /*00f4*/ 	.byte	0x03, 0x19
        /*00f6*/ 	.short	0x00e8


	//----- nvinfo : EIATTR_PARAM_CBANK
	.align		4
        /*00f8*/ 	.byte	0x04, 0x0a
        /*00fa*/ 	.short	(.L_1964 - .L_1963)
	.align		4
.L_1963:
        /*00fc*/ 	.word	index@(.nv.constant0._ZN10layer_norm13ln_fwd_kernelINS_13Kernel_traitsI13__nv_bfloat16S2_fS2_fjLj1536ELj1ELj4ELj1ELj16ENS_18Kernel_traits_baseILj1536ES2_S2_fS2_fjLj128EEEEELb0ELb1ELb0ELb1EEEvNS_9FwdParamsE)
        /*0100*/ 	.short	0x0380
        /*0102*/ 	.short	0x00e8


	//----- nvinfo : EIATTR_SW_WAR
	.align		4
.L_1964:
        /*0104*/ 	.byte	0x04, 0x36
        /*0106*/ 	.short	(.L_1966 - .L_1965)
.L_1965:
        /*0108*/ 	.word	0x00000008
.L_1966:


//--------------------- .nv.info._ZN10layer_norm13ln_fwd_kernelINS_13Kernel_traitsI13__nv_bfloat16S2_fS2_fjLj1536ELj1ELj4ELj1ELj16ENS_18Kernel_traits_baseILj1536ES2_S2_fS2_fjLj128EEEEELb0ELb1ELb1ELb0EEEvNS_9FwdParamsE --------------------------
	.section	.nv.info._ZN10layer_norm13ln_fwd_kernelINS_13Kernel_traitsI13__nv_bfloat16S2_fS2_fjLj1536ELj1ELj4ELj1ELj16ENS_18Kernel_traits_baseILj1536ES2_S2_fS2_fjLj128EEEEELb0ELb1ELb1ELb0EEEvNS_9FwdParamsE,"",@"SHT_CUDA_INFO"
	.sectionflags	@""
	.align	4


	//----- nvinfo : EIATTR_CUDA_API_VERSION
	.align		4
        /*0000*/ 	.byte	0x04, 0x37
        /*0002*/ 	.short	(.L_1968 - .L_1967)
.L_1967:
        /*0004*/ 	.word	0x00000082


	//----- nvinfo : EIATTR_KPARAM_INFO
	.align		4
.L_1968:
        /*0008*/ 	.byte	0x04, 0x17
        /*000a*/ 	.short	(.L_1970 - .L_1969)
.L_1969:
        /*000c*/ 	.word	0x00000000
        /*0010*/ 	.short	0x0000
        /*0012*/ 	.short	0x0000
        /*0014*/ 	.byte	0x00, 0xf0, 0xa1, 0x03


	//----- nvinfo : EIATTR_SPARSE_MMA_MASK
	.align		4
.L_1970:
        /*0018*/ 	.byte	0x03, 0x50
        /*001a*/ 	.short	0x0000


	//----- nvinfo : EIATTR_MAXREG_COUNT
	.align		4
        /*001c*/ 	.byte	0x03, 0x1b
        /*001e*/ 	.short	0x00ff


	//----- nvinfo : EIATTR_MERCURY_ISA_VERSION
	.align		4
        /*0020*/ 	.byte	0x03, 0x5f
        /*0022*/ 	.short	0x0101


	//----- nvinfo : EIATTR_COOP_GROUP_MASK_REGIDS
	.align		4
        /*0024*/ 	.byte	0x04, 0x29
        /*0026*/ 	.short	(.L_1972 - .L_1971)


	//   ....[0]....
.L_1971:
        /*0028*/ 	.word	0xffffffff


	//   ....[1]....
        /*002c*/ 	.word	0xffffffff


	//   ....[2]....
        /*0030*/ 	.word	0xffffffff


	//   ....[3]....
        /*0034*/ 	.word	0xffffffff


	//   ....[4]....
        /*0038*/ 	.word	0xffffffff


	//   ....[5]....
        /*003c*/ 	.word	0xffffffff


	//   ....[6]....
        /*0040*/ 	.word	0xffffffff


	//   ....[7]....
        /*0044*/ 	.word	0xffffffff


	//   ....[8]....
        /*0048*/ 	.word	0xffffffff


	//   ....[9]....
        /*004c*/ 	.word	0xffffffff


	//   ....[10]....
        /*0050*/ 	.word	0x050000dc


	//   ....[11]....
        /*0054*/ 	.word	0x050000dc


	//   ....[12]....
        /*0058*/ 	.word	0x050000dc


	//   ....[13]....
        /*005c*/ 	.word	0x050000dc


	//   ....[14]....
        /*0060*/ 	.word	0x050000dc


	//   ....[15]....
        /*0064*/ 	.word	0x050000dc


	//   ....[16]....
        /*0068*/ 	.word	0x050000dc


	//   ....[17]....
        /*006c*/ 	.word	0x050000dc


	//   ....[18]....
        /*0070*/ 	.word	0x050000dc


	//   ....[19]....
        /*0074*/ 	.word	0x050000dc


	//----- nvinfo : EIATTR_COOP_GROUP_INSTR_OFFSETS
	.align		4
.L_1972:
        /*0078*/ 	.byte	0x04, 0x28
        /*007a*/ 	.short	(.L_1974 - .L_1973)


	//   ....[0]....
.L_1973:
        /*007c*/ 	.word	0x000042f0


	//   ....[1]....
        /*0080*/ 	.word	0x00004310


	//   ....[2]....
        /*0084*/ 	.word	0x00004330


	//   ....[3]....
        /*0088*/ 	.word	0x00004350


	//   ....[4]....
        /*008c*/ 	.word	0x00004380


	//   ....[5]....
        /*0090*/ 	.word	0x000049c0


	//   ....[6]....
        /*0094*/ 	.word	0x000049e0


	//   ....[7]....
        /*0098*/ 	.word	0x00004a00


	//   ....[8]....
        /*009c*/ 	.word	0x00004a20


	//   ....[9]....
        /*00a0*/ 	.word	0x00004a40


	//   ....[10]....
        /*00a4*/ 	.word	0x00005fd0


	//   ....[11]....
        /*00a8*/ 	.word	0x00006070


	//   ....[12]....
        /*00ac*/ 	.word	0x000060e0


	//   ....[13]....
        /*00b0*/ 	.word	0x00006150


	//   ....[14]....
        /*00b4*/ 	.word	0x000061d0


	//   ....[15]....
        /*00b8*/ 	.word	0x00006860


	//   ....[16]....
        /*00bc*/ 	.word	0x000068d0


	//   ....[17]....
        /*00c0*/ 	.word	0x00006940


	//   ....[18]....
        /*00c4*/ 	.word	0x000069b0


	//   ....[19]....
        /*00c8*/ 	.word	0x00006a20


	//----- nvinfo : EIATTR_VRC_CTA_INIT_COUNT
	.align		4
.L_1974:
        /*00cc*/ 	.byte	0x02, 0x4a
	.zero		1
	.zero		1


	//----- nvinfo : EIATTR_EXIT_INSTR_OFFSETS
	.align		4
        /*00d0*/ 	.byte	0x04, 0x1c
        /*00d2*/ 	.short	(.L_1976 - .L_1975)


	//   ....[0]....
.L_1975:
        /*00d4*/ 	.word	0x00000990


	//   ....[1]....
        /*00d8*/ 	.word	0x00005f60


	//----- nvinfo : EIATTR_MAX_THREADS
	.align		4
.L_1976:
        /*00dc*/ 	.byte	0x04, 0x05
        /*00de*/ 	.short	(.L_1978 - .L_1977)
.L_1977:
        /*00e0*/ 	.word	0x00000080
        /*00e4*/ 	.word	0x00000001
        /*00e8*/ 	.word	0x00000001


	//----- nvinfo : EIATTR_CRS_STACK_SIZE
	.align		4
.L_1978:
        /*00ec*/ 	.byte	0x04, 0x1e
        /*00ee*/ 	.short	(.L_1980 - .L_1979)
.L_1979:
        /*00f0*/ 	.word	0x00000000


	//----- nvinfo : EIATTR_CBANK_PARAM_SIZE
	.align		4
.L_1980:
        /*00f4*/ 	.byte	0x03, 0x19
        /*00f6*/ 	.short	0x00e8


	//----- nvinfo : EIATTR_PARAM_CBANK
	.align		4
        /*00f8*/ 	.byte	0x04, 0x0a
        /*00fa*/ 	.short	(.L_1982 - .L_1981)
	.align		4
.L_1981:
        /*00fc*/ 	.word	index@(.nv.constant0._ZN10layer_norm13ln_fwd_kernelINS_13Kernel_traitsI13__nv_bfloat16S2_fS2_fjLj1536ELj1ELj4ELj1ELj16ENS_18Kernel_traits_baseILj1536ES2_S2_fS2_fjLj128EEEEELb0ELb1ELb1ELb0EEEvNS_9FwdParamsE)
        /*0100*/ 	.short	0x0380
        /*0102*/ 	.short	0x00e8


	//----- nvinfo : EIATTR_SW_WAR
	.align		4
.L_1982:
        /*0104*/ 	.byte	0x04, 0x36
        /*0106*/ 	.short	(.L_1984 - .L_1983)
.L_1983:
        /*0108*/ 	.word	0x00000008
.L_1984:


//--------------------- .nv.info._ZN10layer_norm13ln_fwd_kernelINS_13Kernel_traitsI13__nv_bfloat16S2_fS2_fjLj1536ELj1ELj4ELj1ELj16ENS_18Kernel_traits_baseILj1536ES2_S2_fS2_fjLj128EEEEELb0ELb1ELb1ELb1EEEvNS_9FwdParamsE --------------------------
	.section	.nv.info._ZN10layer_norm13ln_fwd_kernelINS_13Kernel_traitsI13__nv_bfloat16S2_fS2_fjLj1536ELj1ELj4ELj1ELj16ENS_18Kernel_traits_baseILj1536ES2_S2_fS2_fjLj128EEEEELb0ELb1ELb1ELb1EEEvNS_9FwdParamsE,"",@"SHT_CUDA_INFO"
	.sectionflags	@""
	.align	4


	//----- nvinfo : EIATTR_CUDA_API_VERSION
	.align		4
        /*0000*/ 	.byte	0x04, 0x37
        /*0002*/ 	.short	(.L_1986 - .L_1985)
.L_1985:
        /*0004*/ 	.word	0x00000082


	//----- nvinfo : EIATTR_KPARAM_INFO
	.align		4
.L_1986:
        /*0008*/ 	.byte	0x04, 0x17
        /*000a*/ 	.short	(.L_1988 - .L_1987)
.L_1987:
        /*000c*/ 	.word	0x00000000
        /*0010*/ 	.short	0x0000
        /*0012*/ 	.short	0x0000
        /*0014*/ 	.byte	0x00, 0xf0, 0xa1, 0x03


	//----- nvinfo : EIATTR_SPARSE_MMA_MASK
	.align		4
.L_1988:
        /*0018*/ 	.byte	0x03, 0x50
        /*001a*/ 	.short	0x0000


	//----- nvinfo : EIATTR_MAXREG_COUNT
	.align		4
        /*001c*/ 	.byte	0x03, 0x1b
        /*001e*/ 	.short	0x00ff


	//----- nvinfo : EIATTR_MERCURY_ISA_VERSION
	.align		4
        /*0020*/ 	.byte	0x03, 0x5f
        /*0022*/ 	.short	0x0101


	//----- nvinfo : EIATTR_COOP_GROUP_MASK_REGIDS
	.align		4
        /*0024*/ 	.byte	0x04, 0x29
        /*0026*/ 	.short	(.L_1990 - .L_1989)


	//   ....[0]....
.L_1989:
        /*0028*/ 	.word	0xffffffff


	//   ....[1]....
        /*002c*/ 	.word	0xffffffff


	//   ....[2]....
        /*0030*/ 	.word	0xffffffff


	//   ....[3]....
        /*0034*/ 	.word	0xffffffff


	//   ....[4]....
        /*0038*/ 	.word	0xffffffff


	//   ....[5]....
        /*003c*/ 	.word	0xffffffff


	//   ....[6]....
        /*0040*/ 	.word	0xffffffff


	//   ....[7]....
        /*0044*/ 	.word	0xffffffff


	//   ....[8]....
        /*0048*/ 	.word	0xffffffff


	//   ....[9]....
        /*004c*/ 	.word	0xffffffff


	//   ....[10]....
        /*0050*/ 	.word	0x050000da


	//   ....[11]....
        /*0054*/ 	.word	0x050000da


	//   ....[12]....
        /*0058*/ 	.word	0x050000da


	//   ....[13]....
        /*005c*/ 	.word	0x050000da


	//   ....[14]....
        /*0060*/ 	.word	0x050000da


	//   ....[15]....
        /*0064*/ 	.word	0x050000da


	//   ....[16]....
        /*0068*/ 	.word	0x050000da


	//   ....[17]....
        /*006c*/ 	.word	0x050000da


	//   ....[18]....
        /*0070*/ 	.word	0x050000da


	//   ....[19]....
        /*0074*/ 	.word	0x050000da


	//----- nvinfo : EIATTR_COOP_GROUP_INSTR_OFFSETS
	.align		4
.L_1990:
        /*0078*/ 	.byte	0x04, 0x28
        /*007a*/ 	.short	(.L_1992 - .L_1991)


	//   ....[0]....
.L_1991:
        /*007c*/ 	.word	0x00003a10


	//   ....[1]....
        /*0080*/ 	.word	0x00003a40


	//   ....[2]....
        /*0084*/ 	.word	0x00003a60


	//   ....[3]....
        /*0088*/ 	.word	0x00003a80


	//   ....[4]....
        /*008c*/ 	.word	0x00003aa0


	//   ....[5]....
        /*0090*/ 	.word	0x000040d0


	//   ....[6]....
        /*0094*/ 	.word	0x000040f0


	//   ....[7]....
        /*0098*/ 	.word	0x00004110


	//   ....[8]....
        /*009c*/ 	.word	0x00004130


	//   ....[9]....
        /*00a0*/ 	.word	0x00004150


	//   ....[10]....
        /*00a4*/ 	.word	0x00005530


	//   ....[11]....
        /*00a8*/ 	.word	0x000055e0


	//   ....[12]....
        /*00ac*/ 	.word	0x00005650


	//   ....[13]....
        /*00b0*/ 	.word	0x000056c0


	//   ....[14]....
        /*00b4*/ 	.word	0x00005730


	//   ....[15]....
        /*00b8*/ 	.word	0x00005db0


	//   ....[16]....
        /*00bc*/ 	.word	0x00005e20


	//   ....[17]....
        /*00c0*/ 	.word	0x00005e90


	//   ....[18]....
        /*00c4*/ 	.word	0x00005f00


	//   ....[19]....
        /*00c8*/ 	.word	0x00005f70


	//----- nvinfo : EIATTR_VRC_CTA_INIT_COUNT
	.align		4
.L_1992:
        /*00cc*/ 	.byte	0x02, 0x4a
	.zero		1
	.zero		1


	//----- nvinfo : EIATTR_EXIT_INSTR_OFFSETS
	.align		4
        /*00d0*/ 	.byte	0x04, 0x1c
        /*00d2*/ 	.short	(.L_1994 - .L_1993)


	//   ....[0]....
.L_1993:
        /*00d4*/ 	.word	0x00000430


	//   ....[1]....
        /*00d8*/ 	.word	0x000054c0


	//----- nvinfo : EIATTR_MAX_THREADS
	.align		4
.L_1994:
        /*00dc*/ 	.byte	0x04, 0x05
        /*00de*/ 	.short	(.L_1996 - .L_1995)
.L_1995:
        /*00e0*/ 	.word	0x00000080
        /*00e4*/ 	.word	0x00000001
        /*00e8*/ 	.word	0x00000001


	//----- nvinfo : EIATTR_CRS_STACK_SIZE
	.align		4
.L_1996:
        /*00ec*/ 	.byte	0x04, 0x1e
        /*00ee*/ 	.short	(.L_1998 - .L_1997)
.L_1997:
        /*00f0*/ 	.word	0x00000000


	//----- nvinfo : EIATTR_CBANK_PARAM_SIZE
	.align		4
.L_1998:
        /*00f4*/ 	.byte	0x03, 0x19
        /*00f6*/ 	.short	0x00e8


	//----- nvinfo : EIATTR_PARAM_CBANK
	.align		4
        /*00f8*/ 	.byte	0x04, 0x0a
        /*00fa*/ 	.short	(.L_2000 - .L_1999)
	.align		4
.L_1999:
        /*00fc*/ 	.word	index@(.nv.constant0._ZN10layer_norm13ln_fwd_kernelINS_13Kernel_traitsI13__nv_bfloat16S2_fS2_fjLj1536ELj1ELj4ELj1ELj16ENS_18Kernel_traits_baseILj1536ES2_S2_fS2_fjLj128EEEEELb0ELb1ELb1ELb1EEEvNS_9FwdParamsE)
        /*0100*/ 	.short	0x0380
        /*0102*/ 	.short	0x00e8


	//----- nvinfo : EIATTR_SW_WAR
	.align		4
.L_2000:
        /*0104*/ 	.byte	0x04, 0x36
        /*0106*/ 	.short	(.L_2002 - .L_2001)
.L_2001:
        /*0108*/ 	.word	0x00000008
.L_2002:


//--------------------- .nv.info._ZN10layer_norm13ln_fwd_kernelINS_13Kernel_traitsI13__nv_bfloat16S2_fS2_fjLj1536ELj1ELj4ELj1ELj16ENS_18Kernel_traits_baseILj1536ES2_S2_fS2_fjLj128EEEEELb1ELb0ELb0ELb0EEEvNS_9FwdParamsE --------------------------
	.section	.nv.info._ZN10layer_norm13ln_fwd_kernelINS_13Kernel_traitsI13__nv_bfloat16S2_fS2_fjLj1536ELj1ELj4ELj1ELj16ENS_18Kernel_traits_baseILj1536ES2_S2_fS2_fjLj128EEEEELb1ELb0ELb0ELb0EEEvNS_9FwdParamsE,"",@"SHT_CUDA_INFO"
	.sectionflags	@""
	.align	4


	//----- nvinfo : EIATTR_CUDA_API_VERSION
	.align		4
        /*0000*/ 	.byte	0x04, 0x37
        /*0002*/ 	.short	(.L_2004 - .L_2003)
.L_2003:
        /*0004*/ 	.word	0x00000082


	//----- nvinfo : EIATTR_KPARAM_INFO
	.align		4
.L_2004:
        /*0008*/ 	.byte	0x04, 0x17
        /*000a*/ 	.short	(.L_2006 - .L_2005)
.L_2005:
        /*000c*/ 	.word	0x00000000
        /*0010*/ 	.short	0x0000
        /*0012*/ 	.short	0x0000
        /*0014*/ 	.byte	0x00, 0xf0, 0xa1, 0x03


	//----- nvinfo : EIATTR_SPARSE_MMA_MASK
	.align		4
.L_2006:
        /*0018*/ 	.byte	0x03, 0x50
        /*001a*/ 	.short	0x0000


	//----- nvinfo : EIATTR_MAXREG_COUNT
	.align		4
        /*001c*/ 	.byte	0x03, 0x1b
        /*001e*/ 	.short	0x00ff


	//----- nvinfo : EIATTR_MERCURY_ISA_VERSION
	.align		4
        /*0020*/ 	.byte	0x03, 0x5f
        /*0022*/ 	.short	0x0101


	//----- nvinfo : EIATTR_COOP_GROUP_MASK_REGIDS
	.align		4
        /*0024*/ 	.byte	0x04, 0x29
        /*0026*/ 	.short	(.L_2008 - .L_2007)


	//   ....[0]....
.L_2007:
        /*0028*/ 	.word	0xffffffff


	//   ....[1]....
        /*002c*/ 	.word	0xffffffff


	//   ....[2]....
        /*0030*/ 	.word	0xffffffff


	//   ....[3]....
        /*0034*/ 	.word	0xffffffff


	//   ....[4]....
        /*0038*/ 	.word	0xffffffff


	//   ....[5]....
        /*003c*/ 	.word	0xffffffff


	//   ....[6]....
        /*0040*/ 	.word	0xffffffff


	//   ....[7]....
        /*0044*/ 	.word	0xffffffff


	//   ....[8]....
        /*0048*/ 	.word	0xffffffff


	//   ....[9]....
        /*004c*/ 	.word	0xffffffff


	//   ....[10]....
        /*0050*/ 	.word	0x050000a9


	//   ....[11]....
        /*0054*/ 	.word	0x050000a9


	//   ....[12]....
        /*0058*/ 	.word	0x050000a9


	//   ....[13]....
        /*005c*/ 	.word	0x050000a9


	//   ....[14]....
        /*0060*/ 	.word	0x050000a9


	//   ....[15]....
        /*0064*/ 	.word	0x050000a9


	//   ....[16]....
        /*0068*/ 	.word	0x050000a9


	//   ....[17]....
        /*006c*/ 	.word	0x050000a9


	//   ....[18]....
        /*0070*/ 	.word	0x050000a9


	//   ....[19]....
        /*0074*/ 	.word	0x050000a9


	//----- nvinfo : EIATTR_COOP_GROUP_INSTR_OFFSETS
	.align		4
.L_2008:
        /*0078*/ 	.byte	0x04, 0x28
        /*007a*/ 	.short	(.L_2010 - .L_2009)


	//   ....[0]....
.L_2009:
        /*007c*/ 	.word	0x00027520


	//   ....[1]....
        /*0080*/ 	.word	0x00027560


	//   ....[2]....
        /*0084*/ 	.word	0x00027580


	//   ....[3]....
        /*0088*/ 	.word	0x000275a0


	//   ....[4]....
        /*008c*/ 	.word	0x000275c0


	//   ....[5]....
        /*0090*/ 	.word	0x00027c00


	//   ....[6]....
        /*0094*/ 	.word	0x00027c20


	//   ....[7]....
        /*0098*/ 	.word	0x00027c40


	//   ....[8]....
        /*009c*/ 	.word	0x00027c60


	//   ....[9]....
        /*00a0*/ 	.word	0x00027c80


	//   ....[10]....
        /*00a4*/ 	.word	0x00029190


	//   ....[11]....
        /*00a8*/ 	.word	0x00029240


	//   ....[12]....
        /*00ac*/ 	.word	0x000292b0


	//   ....[13]....
        /*00b0*/ 	.word	0x00029320


	//   ....[14]....
        /*00b4*/ 	.word	0x00029390


	//   ....[15]....
        /*00b8*/ 	.word	0x00029a30


	//   ....[16]....
        /*00bc*/ 	.word	0x00029aa0


	//   ....[17]....
        /*00c0*/ 	.word	0x00029b10


	//   ....[18]....
        /*00c4*/ 	.word	0x00029b80


	//   ....[19]....
        /*00c8*/ 	.word	0x00029bf0


	//----- nvinfo : EIATTR_VRC_CTA_INIT_COUNT
	.align		4
.L_2010:
        /*00cc*/ 	.byte	0x02, 0x4a
	.zero		1
	.zero		1


	//----- nvinfo : EIATTR_EXIT_INSTR_OFFSETS
	.align		4
        /*00d0*/ 	.byte	0x04, 0x1c
        /*00d2*/ 	.short	(.L_2012 - .L_2011)


	//   ....[0]....
.L_2011:
        /*00d4*/ 	.word	0x00000980


	//   ....[1]....
        /*00d8*/ 	.word	0x00029120


	//----- nvinfo : EIATTR_INDIRECT_BRANCH_TARGETS
	.align		4
.L_2012:
        /*00dc*/ 	.byte	0x04, 0x34
        /*00de*/ 	.short	(.L_2014 - .L_2013)


	//   ....[0]....
.L_2013:
        /*00e0*/ 	.word	.L_x_54216@srel
        /*00e4*/ 	.short	0x0
        /*00e6*/ 	.short	0x0
        /*00e8*/ 	.word	0x3
        /*00ec*/ 	.word	.L_x_54217@srel
        /*00f0*/ 	.word	.L_x_54218@srel
        /*00f4*/ 	.word	.L_x_54219@srel


	//----- nvinfo : EIATTR_MAX_THREADS
	.align		4
.L_2014:
        /*00f8*/ 	.byte	0x04, 0x05
        /*00fa*/ 	.short	(.L_2016 - .L_2015)
.L_2015:
        /*00fc*/ 	.word	0x00000080
        /*0100*/ 	.word	0x00000001
        /*0104*/ 	.word	0x00000001


	//----- nvinfo : EIATTR_CRS_STACK_SIZE
	.align		4
.L_2016:
        /*0108*/ 	.byte	0x04, 0x1e
        /*010a*/ 	.short	(.L_2018 - .L_2017)
.L_2017:
        /*010c*/ 	.word	0x00000000


	//----- nvinfo : EIATTR_CBANK_PARAM_SIZE
	.align		4
.L_2018:
        /*0110*/ 	.byte	0x03, 0x19
        /*0112*/ 	.short	0x00e8


	//----- nvinfo : EIATTR_PARAM_CBANK
	.align		4
        /*0114*/ 	.byte	0x04, 0x0a
        /*0116*/ 	.short	(.L_2020 - .L_2019)
	.align		4
.L_2019:
        /*0118*/ 	.word	index@(.nv.constant0._ZN10layer_norm13ln_fwd_kernelINS_13Kernel_traitsI13__nv_bfloat16S2_fS2_fjLj1536ELj1ELj4ELj1ELj16ENS_18Kernel_traits_baseILj1536ES2_S2_fS2_fjLj128EEEEELb1ELb0ELb0ELb0EEEvNS_9FwdParamsE)
        /*011c*/ 	.short	0x0380
        /*011e*/ 	.short	0x00e8


	//----- nvinfo : EIATTR_SW_WAR
	.align		4
.L_2020:
        /*0120*/ 	.byte	0x04, 0x36
        /*0122*/ 	.short	(.L_2022 - .L_2021)
.L_2021:
        /*0124*/ 	.word	0x00000008
.L_2022:


//--------------------- .nv.info._ZN10layer_norm13ln_fwd_kernelINS_13Kernel_traitsI13__nv_bfloat16S2_fS2_fjLj1536ELj1ELj4ELj1ELj16ENS_18Kernel_traits_baseILj1536ES2_S2_fS2_fjLj128EEEEELb1ELb0ELb0ELb1EEEvNS_9FwdParamsE --------------------------
	.section	.nv.info._ZN10layer_norm13ln_fwd_kernelINS_13Kernel_traitsI13__nv_bfloat16S2_fS2_fjLj1536ELj1ELj4ELj1ELj16ENS_18Kernel_traits_baseILj1536ES2_S2_fS2_fjLj128EEEEELb1ELb0ELb0ELb1EEEvNS_9FwdParamsE,"",@"SHT_CUDA_INFO"
	.sectionflags	@""
	.align	4


	//----- nvinfo : EIATTR_CUDA_API_VERSION
	.align		4
        /*0000*/ 	.byte	0x04, 0x37
        /*0002*/ 	.short	(.L_2024 - .L_2023)
.L_2023:
        /*0004*/ 	.word	0x00000082


	//----- nvinfo : EIATTR_KPARAM_INFO
	.align		4
.L_2024:
        /*0008*/ 	.byte	0x04, 0x17
        /*000a*/ 	.short	(.L_2026 - .L_2025)
.L_2025:
        /*000c*/ 	.word	0x00000000
        /*0010*/ 	.short	0x0000
        /*0012*/ 	.short	0x0000
        /*0014*/ 	.byte	0x00, 0xf0, 0xa1, 0x03


	//----- nvinfo : EIATTR_SPARSE_MMA_MASK
	.align		4
.L_2026:
        /*0018*/ 	.byte	0x03, 0x50
        /*001a*/ 	.short	0x0000


	//----- nvinfo : EIATTR_MAXREG_COUNT
	.align		4
        /*001c*/ 	.byte	0x03, 0x1b
        /*001e*/ 	.short	0x00ff


	//----- nvinfo : EIATTR_MERCURY_ISA_VERSION
	.align		4
        /*0020*/ 	.byte	0x03, 0x5f
        /*0022*/ 	.short	0x0101


	//----- nvinfo : EIATTR_COOP_GROUP_MASK_REGIDS
	.align		4
        /*0024*/ 	.byte	0x04, 0x29
        /*0026*/ 	.short	(.L_2028 - .L_2027)


	//   ....[0]....
.L_2027:
        /*0028*/ 	.word	0xffffffff


	//   ....[1]....
        /*002c*/ 	.word	0xffffffff


	//   ....[2]....
        /*0030*/ 	.word	0xffffffff


	//   ....[3]....
        /*0034*/ 	.word	0xffffffff


	//   ....[4]....
        /*0038*/ 	.word	0xffffffff


	//   ....[5]....
        /*003c*/ 	.word	0xffffffff


	//   ....[6]....
        /*0040*/ 	.word	0xffffffff


	//   ....[7]....
        /*0044*/ 	.word	0xffffffff


	//   ....[8]....
        /*0048*/ 	.word	0xffffffff


	//   ....[9]....
        /*004c*/ 	.word	0xffffffff


	//   ....[10]....
        /*0050*/ 	.word	0x05000074


	//   ....[11]....
        /*0054*/ 	.word	0x05000074


	//   ....[12]....
        /*0058*/ 	.word	0x05000074


	//   ....[13]....
        /*005c*/ 	.word	0x05000074


	//   ....[14]....
        /*0060*/ 	.word	0x05000074


	//   ....[15]....
        /*0064*/ 	.word	0x05000074


	//   ....[16]....
        /*0068*/ 	.word	0x05000074


	//   ....[17]....
        /*006c*/ 	.word	0x05000074


	//   ....[18]....
        /*0070*/ 	.word	0x05000074


	//   ....[19]....
        /*0074*/ 	.word	0x05000074


	//----- nvinfo : EIATTR_COOP_GROUP_INSTR_OFFSETS
	.align		4
.L_2028:
        /*0078*/ 	.byte	0x04, 0x28
        /*007a*/ 	.short	(.L_2030 - .L_2029)


	//   ....[0]....
.L_2029:
        /*007c*/ 	.word	0x0001fe70


	//   ....[1]....
        /*0080*/ 	.word	0x0001fe90


	//   ....[2]....
        /*0084*/ 	.word	0x0001feb0


	//   ....[3]....
        /*0088*/ 	.word	0x0001fee0


	//   ....[4]....
        /*008c*/ 	.word	0x0001ff00


	//   ....[5]....
        /*0090*/ 	.word	0x00020530


	//   ....[6]....
        /*0094*/ 	.word	0x00020550


	//   ....[7]....
        /*0098*/ 	.word	0x00020570


	//   ....[8]....
        /*009c*/ 	.word	0x00020590


	//   ....[9]....
        /*00a0*/ 	.word	0x000205b0


	//   ....[10]....
        /*00a4*/ 	.word	0x00021a00


	//   ....[11]....
        /*00a8*/ 	.word	0x00021aa0


	//   ....[12]....
        /*00ac*/ 	.word	0x00021b10


	//   ....[13]....
        /*00b0*/ 	.word	0x00021b90


	//   ....[14]....
        /*00b4*/ 	.word	0x00021c00


	//   ....[15]....
        /*00b8*/ 	.word	0x00022270


	//   ....[16]....
        /*00bc*/ 	.word	0x000222e0


	//   ....[17]....
        /*00c0*/ 	.word	0x00022350


	//   ....[18]....
        /*00c4*/ 	.word	0x000223c0


	//   ....[19]....
        /*00c8*/ 	.word	0x00022430


	//----- nvinfo : EIATTR_VRC_CTA_INIT_COUNT
	.align		4
.L_2030:
        /*00cc*/ 	.byte	0x02, 0x4a
	.zero		1
	.zero		1


	//----- nvinfo : EIATTR_EXIT_INSTR_OFFSETS
	.align		4
        /*00d0*/ 	.byte	0x04, 0x1c
        /*00d2*/ 	.short	(.L_2032 - .L_2031)


	//   ....[0]....
.L_2031:
        /*00d4*/ 	.word	0x00000430


	//   ....[1]....
        /*00d8*/ 	.word	0x00021990


	//----- nvinfo : EIATTR_INDIRECT_BRANCH_TARGETS
	.align		4
.L_2032:
        /*00dc*/ 	.byte	0x04, 0x34
        /*00de*/ 	.short	(.L_2034 - .L_2033)


	//   ....[0]....
.L_2033:
        /*00e0*/ 	.word	.L_x_54220@srel
        /*00e4*/ 	.short	0x0
        /*00e6*/ 	.short	0x0
        /*00e8*/ 	.word	0x3
        /*00ec*/ 	.word	.L_x_54221@srel
        /*00f0*/ 	.word	.L_x_54222@srel
        /*00f4*/ 	.word	.L_x_54223@srel


	//----- nvinfo : EIATTR_MAX_THREADS
	.align		4
.L_2034:
        /*00f8*/ 	.byte	0x04, 0x05
        /*00fa*/ 	.short	(.L_2036 - .L_2035)
.L_2035:
        /*00fc*/ 	.word	0x00000080
        /*0100*/ 	.word	0x00000001
        /*0104*/ 	.word	0x00000001


	//----- nvinfo : EIATTR_CRS_STACK_SIZE
	.align		4
.L_2036:
        /*0108*/ 	.byte	0x04, 0x1e
        /*010a*/ 	.short	(.L_2038 - .L_2037)
.L_2037:
        /*010c*/ 	.word	0x00000000


	//----- nvinfo : EIATTR_CBANK_PARAM_SIZE
	.align		4
.L_2038:
        /*0110*/ 	.byte	0x03, 0x19
        /*0112*/ 	.short	0x00e8


	//----- nvinfo : EIATTR_PARAM_CBANK
	.align		4
        /*0114*/ 	.byte	0x04, 0x0a
        /*0116*/ 	.short	(.L_2040 - .L_2039)
	.align		4
.L_2039:
        /*0118*/ 	.word	index@(.nv.constant0._ZN10layer_norm13ln_fwd_kernelINS_13Kernel_traitsI13__nv_bfloat16S2_fS2_fjLj1536ELj1ELj4ELj1ELj16ENS_18Kernel_traits_baseILj1536ES2_S2_fS2_fjLj128EEEEELb1ELb0ELb0ELb1EEEvNS_9FwdParamsE)
        /*011c*/ 	.short	0x0380
        /*011e*/ 	.short	0x00e8


	//----- nvinfo : EIATTR_SW_WAR
	.align		4
.L_2040:
        /*0120*/ 	.byte	0x04, 0x36
        /*0122*/ 	.short	(.L_2042 - .L_2041)
.L_2041:
        /*0124*/ 	.word	0x00000008
.L_2042:


//--------------------- .nv.info._ZN10layer_norm13ln_fwd_kernelINS_13Kernel_traitsI13__nv_bfloat16S2_fS2_fjLj1536ELj1ELj4ELj1ELj16ENS_18Kernel_traits_baseILj1536ES2_S2_fS2_fjLj128EEEEELb1ELb0ELb1ELb0EEEvNS_9FwdParamsE --------------------------
	.section	.nv.info._ZN10layer_norm13ln_fwd_kernelINS_13Kernel_traitsI13__nv_bfloat16S2_fS2_fjLj1536ELj1ELj4ELj1ELj16ENS_18Kernel_traits_baseILj1536ES2_S2_fS2_fjLj128EEEEELb1ELb0ELb1ELb0EEEvNS_9FwdParamsE,"",@"SHT_CUDA_INFO"
	.sectionflags	@""
	.align	4


	//----- nvinfo : EIATTR_CUDA_API_VERSION
	.align		4
        /*0000*/ 	.byte	0x04, 0x37
        /*0002*/ 	.short	(.L_2044 - .L_2043)
.L_2043:
        /*0004*/ 	.word	0x00000082


	//----- nvinfo : EIATTR_KPARAM_INFO
	.align		4
.L_2044:
        /*0008*/ 	.byte	0x04, 0x17
        /*000a*/ 	.short	(.L_2046 - .L_2045)
.L_2045:
        /*000c*/ 	.word	0x00000000
        /*0010*/ 	.short	0x0000
        /*0012*/ 	.short	0x0000
        /*0014*/ 	.byte	0x00, 0xf0, 0xa1, 0x03


	//----- nvinfo : EIATTR_SPARSE_MMA_MASK
	.align		4
.L_2046:
        /*0018*/ 	.byte	0x03, 0x50
        /*001a*/ 	.short	0x0000


	//----- nvinfo : EIATTR_MAXREG_COUNT
	.align		4
        /*001c*/ 	.byte	0x03, 0x1b
        /*001e*/ 	.short	0x00ff


	//----- nvinfo : EIATTR_MERCURY_ISA_VERSION
	.align		4
        /*0020*/ 	.byte	0x03, 0x5f
        /*0022*/ 	.short	0x0101


	//----- nvinfo : EIATTR_COOP_GROUP_MASK_REGIDS
	.align		4
        /*0024*/ 	.byte	0x04, 0x29
        /*0026*/ 	.short	(.L_2048 - .L_2047)


	//   ....[0]....
.L_2047:
        /*0028*/ 	.word	0xffffffff


	//   ....[1]....
        /*002c*/ 	.word	0xffffffff


	//   ....[2]....
        /*0030*/ 	.word	0xffffffff


	//   ....[3]....
        /*0034*/ 	.word	0xffffffff


	//   ....[4]....
        /*0038*/ 	.word	0xffffffff


	//   ....[5]....
        /*003c*/ 	.word	0xffffffff


	//   ....[6]....
        /*0040*/ 	.word	0xffffffff


	//   ....[7]....
        /*0044*/ 	.word	0xffffffff


	//   ....[8]....
        /*0048*/ 	.word	0xffffffff


	//   ....[9]....
        /*004c*/ 	.word	0xffffffff


	//   ....[10]....
        /*0050*/ 	.word	0x050000b6


	//   ....[11]....
        /*0054*/ 	.word	0x050000b6


	//   ....[12]....
        /*0058*/ 	.word	0x050000b6


	//   ....[13]....
        /*005c*/ 	.word	0x050000b6


	//   ....[14]....
        /*0060*/ 	.word	0x050000b6


	//   ....[15]....
        /*0064*/ 	.word	0x050000b6


	//   ....[16]....
        /*0068*/ 	.word	0x050000b6


	//   ....[17]....
        /*006c*/ 	.word	0x050000b6


	//   ....[18]....
        /*0070*/ 	.word	0x050000b6


	//   ....[19]....
        /*0074*/ 	.word	0x050000b6


	//----- nvinfo : EIATTR_COOP_GROUP_INSTR_OFFSETS
	.align		4
.L_2048:
        /*0078*/ 	.byte	0x04, 0x28
        /*007a*/ 	.short	(.L_2050 - .L_2049)


	//   ....[0]....
.L_2049:
        /*007c*/ 	.word	0x0002a1c0


	//   ....[1]....
        /*0080*/ 	.word	0x0002a1f0


	//   ....[2]....
        /*0084*/ 	.word	0x0002a210


	//   ....[3]....
        /*0088*/ 	.word	0x0002a230


	//   ....[4]....
        /*008c*/ 	.word	0x0002a250


	//   ....[5]....
        /*0090*/ 	.word	0x0002a890


	//   ....[6]....
        /*0094*/ 	.word	0x0002a8b0


	//   ....[7]....
        /*0098*/ 	.word	0x0002a8d0


	//   ....[8]....
        /*009c*/ 	.word	0x0002a8f0


	//   ....[9]....
        /*00a0*/ 	.word	0x0002a910


	//   ....[10]....
        /*00a4*/ 	.word	0x0002bea0


	//   ....[11]....
        /*00a8*/ 	.word	0x0002bf50


	//   ....[12]....
        /*00ac*/ 	.word	0x0002bfc0


	//   ....[13]....
        /*00b0*/ 	.word	0x0002c030


	//   ....[14]....
        /*00b4*/ 	.word	0x0002c0a0


	//   ....[15]....
        /*00b8*/ 	.word	0x0002c730


	//   ....[16]....
        /*00bc*/ 	.word	0x0002c7a0


	//   ....[17]....
        /*00c0*/ 	.word	0x0002c810


	//   ....[18]....
        /*00c4*/ 	.word	0x0002c880


	//   ....[19]....
        /*00c8*/ 	.word	0x0002c8f0


	//----- nvinfo : EIATTR_VRC_CTA_INIT_COUNT
	.align		4
.L_2050:
        /*00cc*/ 	.byte	0x02, 0x4a
	.zero		1
	.zero		1


	//----- nvinfo : EIATTR_EXIT_INSTR_OFFSETS
	.align		4
        /*00d0*/ 	.byte	0x04, 0x1c
        /*00d2*/ 	.short	(.L_2052 - .L_2051)


	//   ....[0]....
.L_2051:
        /*00d4*/ 	.word	0x00000990


	//   ....[1]....
        /*00d8*/ 	.word	0x0002be30


	//----- nvinfo : EIATTR_MAX_THREADS
	.align		4
.L_2052:
        /*00dc*/ 	.byte	0x04, 0x05
        /*00de*/ 	.short	(.L_2054 - .L_2053)
.L_2053:
        /*00e0*/ 	.word	0x00000080
        /*00e4*/ 	.word	0x00000001
        /*00e8*/ 	.word	0x00000001


	//----- nvinfo : EIATTR_CRS_STACK_SIZE
	.align		4
.L_2054:
        /*00ec*/ 	.byte	0x04, 0x1e
        /*00ee*/ 	.short	(.L_2056 - .L_2055)
.L_2055:
        /*00f0*/ 	.word	0x00000000


	//----- nvinfo : EIATTR_CBANK_PARAM_SIZE
	.align		4
.L_2056:
        /*00f4*/ 	.byte	0x03, 0x19
        /*00f6*/ 	.short	0x00e8


	//----- nvinfo : EIATTR_PARAM_CBANK
	.align		4
        /*00f8*/ 	.byte	0x04, 0x0a
        /*00fa*/ 	.short	(.L_2058 - .L_2057)
	.align		4
.L_2057:
        /*00fc*/ 	.word	index@(.nv.constant0._ZN10layer_norm13ln_fwd_kernelINS_13Kernel_traitsI13__nv_bfloat16S2_fS2_fjLj1536ELj1ELj4ELj1ELj16ENS_18Kernel_traits_baseILj1536ES2_S2_fS2_fjLj128EEEEELb1ELb0ELb1ELb0EEEvNS_9FwdParamsE)
        /*0100*/ 	.short	0x0380
        /*0102*/ 	.short	0x00e8


	//----- nvinfo : EIATTR_SW_WAR
	.align		4
.L_2058:
        /*0104*/ 	.byte	0x04, 0x36
        /*0106*/ 	.short	(.L_2060 - .L_2059)
.L_2059:
        /*0108*/ 	.word	0x00000008
.L_2060:


//--------------------- .nv.info._ZN10layer_norm13ln_fwd_kernelINS_13Kernel_traitsI13__nv_bfloat16S2_fS2_fjLj1536ELj1ELj4ELj1ELj16ENS_18Kernel_traits_baseILj1536ES2_S2_fS2_fjLj128EEEEELb1ELb0ELb1ELb1EEEvNS_9FwdParamsE --------------------------
	.section	.nv.info._ZN10layer_norm13ln_fwd_kernelINS_13Kernel_traitsI13__nv_bfloat16S2_fS2_fjLj1536ELj1ELj4ELj1ELj16ENS_18Kernel_traits_baseILj1536ES2_S2_fS2_fjLj128EEEEELb1ELb0ELb1ELb1EEEvNS_9FwdParamsE,"",@"SHT_CUDA_INFO"
	.sectionflags	@""
	.align	4


	//----- nvinfo : EIATTR_CUDA_API_VERSION
	.align		4
        /*0000*/ 	.byte	0x04, 0x37
        /*0002*/ 	.short	(.L_2062 - .L_2061)
.L_2061:
        /*0004*/ 	.word	0x00000082


	//----- nvinfo : EIATTR_KPARAM_INFO
	.align		4
.L_2062:
        /*0008*/ 	.byte	0x04, 0x17
        /*000a*/ 	.short	(.L_2064 - .L_2063)
.L_2063:
        /*000c*/ 	.word	0x00000000
        /*0010*/ 	.short	0x0000
        /*0012*/ 	.short	0x0000
        /*0014*/ 	.byte	0x00, 0xf0, 0xa1, 0x03


	//----- nvinfo : EIATTR_SPARSE_MMA_MASK
	.align		4
.L_2064:
        /*0018*/ 	.byte	0x03, 0x50
        /*001a*/ 	.short	0x0000


	//----- nvinfo : EIATTR_MAXREG_COUNT
	.align		4
        /*001c*/ 	.byte	0x03, 0x1b
        /*001e*/ 	.short	0x00ff


	//----- nvinfo : EIATTR_MERCURY_ISA_VERSION
	.align		4
        /*0020*/ 	.byte	0x03, 0x5f
        /*0022*/ 	.short	0x0101


	//----- nvinfo : EIATTR_COOP_GROUP_MASK_REGIDS
	.align		4
        /*0024*/ 	.byte	0x04, 0x29
        /*0026*/ 	.short	(.L_2066 - .L_2065)


	//   ....[0]....
.L_2065:
        /*0028*/ 	.word	0xffffffff


	//   ....[1]....
        /*002c*/ 	.word	0xffffffff


	//   ....[2]....
        /*0030*/ 	.word	0xffffffff


	//   ....[3]....
        /*0034*/ 	.word	0xffffffff


	//   ....[4]....
        /*0038*/ 	.word	0xffffffff


	//   ....[5]....
        /*003c*/ 	.word	0xffffffff


	//   ....[6]....
        /*0040*/ 	.word	0xffffffff


	//   ....[7]....
        /*0044*/ 	.word	0xffffffff


	//   ....[8]....
        /*0048*/ 	.word	0xffffffff


	//   ....[9]....
        /*004c*/ 	.word	0xffffffff


	//   ....[10]....
        /*0050*/ 	.word	0x05000011


	//   ....[11]....
        /*0054*/ 	.word	0x05000011


	//   ....[12]....
        /*0058*/ 	.word	0x05000011


	//   ....[13]....
        /*005c*/ 	.word	0x05000011


	//   ....[14]....
        /*0060*/ 	.word	0x05000011


	//   ....[15]....
        /*0064*/ 	.word	0x05000011


	//   ....[16]....
        /*0068*/ 	.word	0x05000011


	//   ....[17]....
        /*006c*/ 	.word	0x05000011


	//   ....[18]....
        /*0070*/ 	.word	0x05000011


	//   ....[19]....
        /*0074*/ 	.word	0x05000011


	//----- nvinfo : EIATTR_COOP_GROUP_INSTR_OFFSETS
	.align		4
.L_2066:
        /*0078*/ 	.byte	0x04, 0x28
        /*007a*/ 	.short	(.L_2068 - .L_2067)


	//   ....[0]....
.L_2067:
        /*007c*/ 	.word	0x000242e0


	//   ....[1]....
        /*0080*/ 	.word	0x00024300


	//   ....[2]....
        /*0084*/ 	.word	0x00024320


	//   ....[3]....
        /*0088*/ 	.word	0x00024340


	//   ....[4]....
        /*008c*/ 	.word	0x00024370


	//   ....[5]....
        /*0090*/ 	.word	0x000249a0


	//   ....[6]....
        /*0094*/ 	.word	0x000249c0


	//   ....[7]....
        /*0098*/ 	.word	0x000249e0


	//   ....[8]....
        /*009c*/ 	.word	0x00024a00


	//   ....[9]....
        /*00a0*/ 	.word	0x00024a20


	//   ....[10]....
        /*00a4*/ 	.word	0x00025fc0


	//   ....[11]....
        /*00a8*/ 	.word	0x00026060


	//   ....[12]....
        /*00ac*/ 	.word	0x000260d0


	//   ....[13]....
        /*00b0*/ 	.word	0x00026140


	//   ....[14]....
        /*00b4*/ 	.word	0x000261c0


	//   ....[15]....
        /*00b8*/ 	.word	0x00026840


	//   ....[16]....
        /*00bc*/ 	.word	0x000268b0


	//   ....[17]....
        /*00c0*/ 	.word	0x00026920


	//   ....[18]....
        /*00c4*/ 	.word	0x00026990


	//   ....[19]....
        /*00c8*/ 	.word	0x00026a00


	//----- nvinfo : EIATTR_VRC_CTA_INIT_COUNT
	.align		4
.L_2068:
        /*00cc*/ 	.byte	0x02, 0x4a
	.zero		1
	.zero		1


	//----- nvinfo : EIATTR_EXIT_INSTR_OFFSETS
	.align		4
        /*00d0*/ 	.byte	0x04, 0x1c
        /*00d2*/ 	.short	(.L_2070 - .L_2069)


	//   ....[0]....
.L_2069:
        /*00d4*/ 	.word	0x00000430


	//   ....[1]....
        /*00d8*/ 	.word	0x00025f60


	//----- nvinfo : EIATTR_MAX_THREADS
	.align		4
.L_2070:
        /*00dc*/ 	.byte	0x04, 0x05
        /*00de*/ 	.short	(.L_2072 - .L_2071)
.L_2071:
        /*00e0*/ 	.word	0x00000080
        /*00e4*/ 	.word	0x00000001
        /*00e8*/ 	.word	0x00000001


	//----- nvinfo : EIATTR_CRS_STACK_SIZE
	.align		4
.L_2072:
        /*00ec*/ 	.byte	0x04, 0x1e
        /*00ee*/ 	.short	(.L_2074 - .L_2073)
.L_2073:
        /*00f0*/ 	.word	0x00000000


	//----- nvinfo : EIATTR_CBANK_PARAM_SIZE
	.align		4
.L_2074:
        /*00f4*/ 	.byte	0x03, 0x19
        /*00f6*/ 	.short	0x00e8


	//----- nvinfo : EIATTR_PARAM_CBANK
	.align		4
        /*00f8*/ 	.byte	0x04, 0x0a
        /*00fa*/ 	.short	(.L_2076 - .L_2075)
	.align		4
.L_2075:
        /*00fc*/ 	.word	index@(.nv.constant0._ZN10layer_norm13ln_fwd_kernelINS_13Kernel_traitsI13__nv_bfloat16S2_fS2_fjLj1536ELj1ELj4ELj1ELj16ENS_18Kernel_traits_baseILj1536ES2_S2_fS2_fjLj128EEEEELb1ELb0ELb1ELb1EEEvNS_9FwdParamsE)
        /*0100*/ 	.short	0x0380
        /*0102*/ 	.short	0x00e8


	//----- nvinfo : EIATTR_SW_WAR
	.align		4
.L_2076:
        /*0104*/ 	.byte	0x04, 0x36
        /*0106*/ 	.short	(.L_2078 - .L_2077)
.L_2077:
        /*0108*/ 	.word	0x00000008
.L_2078:


//--------------------- .nv.info._ZN10layer_norm13ln_fwd_kernelINS_13Kernel_traitsI13__nv_bfloat16S2_fS2_fjLj1536ELj1ELj4ELj1ELj16ENS_18Kernel_traits_baseILj1536ES2_S2_fS2_fjLj128EEEEELb1ELb1ELb0ELb0EEEvNS_9FwdParamsE --------------------------
	.section	.nv.info._ZN10layer_norm13ln_fwd_kernelINS_13Kernel_traitsI13__nv_bfloat16S2_fS2_fjLj1536ELj1ELj4ELj1ELj16ENS_18Kernel_traits_baseILj1536ES2_S2_fS2_fjLj128EEEEELb1ELb1ELb0ELb0EEEvNS_9FwdParamsE,"",@"SHT_CUDA_INFO"
	.sectionflags	@""
	.align	4


	//----- nvinfo : EIATTR_CUDA_API_VERSION
	.align		4
        /*0000*/ 	.byte	0x04, 0x37
        /*0002*/ 	.short	(.L_2080 - .L_2079)
.L_2079:
        /*0004*/ 	.word	0x00000082


	//----- nvinfo : EIATTR_KPARAM_INFO
	.align		4
.L_2080:
        /*0008*/ 	.byte	0x04, 0x17
        /*000a*/ 	.short	(.L_2082 - .L_2081)
.L_2081:
        /*000c*/ 	.word	0x00000000
        /*0010*/ 	.short	0x0000
        /*0012*/ 	.short	0x0000
        /*0014*/ 	.byte	0x00, 0xf0, 0xa1, 0x03


	//----- nvinfo : EIATTR_SPARSE_MMA_MASK
	.align		4
.L_2082:
        /*0018*/ 	.byte	0x03, 0x50
        /*001a*/ 	.short	0x0000


	//----- nvinfo : EIATTR_MAXREG_COUNT
	.align		4
        /*001c*/ 	.byte	0x03, 0x1b
        /*001e*/ 	.short	0x00ff


	//----- nvinfo : EIATTR_MERCURY_ISA_VERSION
	.align		4
        /*0020*/ 	.byte	0x03, 0x5f
        /*0022*/ 	.short	0x0101


	//----- nvinfo : EIATTR_COOP_GROUP_MASK_REGIDS
	.align		4
        /*0024*/ 	.byte	0x04, 0x29
        /*0026*/ 	.short	(.L_2084 - .L_2083)


	//   ....[0]....
.L_2083:
        /*0028*/ 	.word	0xffffffff


	//   ....[1]....
        /*002c*/ 	.word	0xffffffff


	//   ....[2]....
        /*0030*/ 	.word	0xffffffff


	//   ....[3]....
        /*0034*/ 	.word	0xffffffff


	//   ....[4]....
        /*0038*/ 	.word	0xffffffff


	//   ....[5]....
        /*003c*/ 	.word	0xffffffff


	//   ....[6]....
        /*0040*/ 	.word	0xffffffff


	//   ....[7]....
        /*0044*/ 	.word	0xffffffff


	//   ....[8]....
        /*0048*/ 	.word	0xffffffff


	//   ....[9]....
        /*004c*/ 	.word	0xffffffff


	//   ....[10]....
        /*0050*/ 	.word	0x050000da


	//   ....[11]....
        /*0054*/ 	.word	0x050000da


	//   ....[12]....
        /*0058*/ 	.word	0x050000da


	//   ....[13]....
        /*005c*/ 	.word	0x050000da


	//   ....[14]....
        /*0060*/ 	.word	0x050000da


	//   ....[15]....
        /*0064*/ 	.word	0x050000da


	//   ....[16]....
        /*0068*/ 	.word	0x050000da


	//   ....[17]....
        /*006c*/ 	.word	0x050000da


	//   ....[18]....
        /*0070*/ 	.word	0x050000da


	//   ....[19]....
        /*0074*/ 	.word	0x050000da


	//----- nvinfo : EIATTR_COOP_GROUP_INSTR_OFFSETS
	.align		4
.L_2084:
        /*0078*/ 	.byte	0x04, 0x28
        /*007a*/ 	.short	(.L_2086 - .L_2085)


	//   ....[0]....
.L_2085:
        /*007c*/ 	.word	0x000217b0


	//   ....[1]....
        /*0080*/ 	.word	0x000217f0


	//   ....[2]....
        /*0084*/ 	.word	0x00021810


	//   ....[3]....
        /*0088*/ 	.word	0x00021830


	//   ....[4]....
        /*008c*/ 	.word	0x00021850


	//   ....[5]....
        /*0090*/ 	.word	0x00021e90


	//   ....[6]....
        /*0094*/ 	.word	0x00021eb0


	//   ....[7]....
        /*0098*/ 	.word	0x00021ed0


	//   ....[8]....
        /*009c*/ 	.word	0x00021ef0


	//   ....[9]....
        /*00a0*/ 	.word	0x00021f10


	//   ....[10]....
        /*00a4*/ 	.word	0x00023470


	//   ....[11]....
        /*00a8*/ 	.word	0x00023520


	//   ....[12]....
        /*00ac*/ 	.word	0x00023590


	//   ....[13]....
        /*00b0*/ 	.word	0x00023600


	//   ....[14]....
        /*00b4*/ 	.word	0x00023670


	//   ....[15]....
        /*00b8*/ 	.word	0x00023d10


	//   ....[16]....
        /*00bc*/ 	.word	0x00023d80


	//   ....[17]....
        /*00c0*/ 	.word	0x00023df0


	//   ....[18]....
        /*00c4*/ 	.word	0x00023e60


	//   ....[19]....
        /*00c8*/ 	.word	0x00023ed0


	//----- nvinfo : EIATTR_VRC_CTA_INIT_COUNT
	.align		4
.L_2086:
        /*00cc*/ 	.byte	0x02, 0x4a
	.zero		1
	.zero		1


	//----- nvinfo : EIATTR_EXIT_INSTR_OFFSETS
	.align		4
        /*00d0*/ 	.byte	0x04, 0x1c
        /*00d2*/ 	.short	(.L_2088 - .L_2087)


	//   ....[0]....
.L_2087:
        /*00d4*/ 	.word	0x00000bd0


	//   ....[1]....
        /*00d8*/ 	.word	0x00023400


	//----- nvinfo : EIATTR_INDIRECT_BRANCH_TARGETS
	.align		4
.L_2088:
        /*00dc*/ 	.byte	0x04, 0x34
        /*00de*/ 	.short	(.L_2090 - .L_2089)


	//   ....[0]....
.L_2089:
        /*00e0*/ 	.word	.L_x_54224@srel
        /*00e4*/ 	.short	0x0
        /*00e6*/ 	.short	0x0
        /*00e8*/ 	.word	0x3
        /*00ec*/ 	.word	.L_x_54225@srel
        /*00f0*/ 	.word	.L_x_54226@srel
        /*00f4*/ 	.word	.L_x_54227@srel


	//----- nvinfo : EIATTR_MAX_THREADS
	.align		4
.L_2090:
        /*00f8*/ 	.byte	0x04, 0x05
        /*00fa*/ 	.short	(.L_2092 - .L_2091)
.L_2091:
        /*00fc*/ 	.word	0x00000080
        /*0100*/ 	.word	0x00000001
        /*0104*/ 	.word	0x00000001


	//----- nvinfo : EIATTR_CRS_STACK_SIZE
	.align		4
.L_2092:
        /*0108*/ 	.byte	0x04, 0x1e
        /*010a*/ 	.short	(.L_2094 - .L_2093)
.L_2093:
        /*010c*/ 	.word	0x00000000


	//----- nvinfo : EIATTR_CBANK_PARAM_SIZE
	.align		4
.L_2094:
        /*0110*/ 	.byte	0x03, 0x19
        /*0112*/ 	.short	0x00e8


	//----- nvinfo : EIATTR_PARAM_CBANK
	.align		4
        /*0114*/ 	.byte	0x04, 0x0a
        /*0116*/ 	.short	(.L_2096 - .L_2095)
	.align		4
.L_2095:
        /*0118*/ 	.word	index@(.nv.constant0._ZN10layer_norm13ln_fwd_kernelINS_13Kernel_traitsI13__nv_bfloat16S2_fS2_fjLj1536ELj1ELj4ELj1ELj16ENS_18Kernel_traits_baseILj1536ES2_S2_fS2_fjLj128EEEEELb1ELb1ELb0ELb0EEEvNS_9FwdParamsE)
        /*011c*/ 	.short	0x0380
        /*011e*/ 	.short	0x00e8


	//----- nvinfo : EIATTR_SW_WAR
	.align		4
.L_2096:
        /*0120*/ 	.byte	0x04, 0x36
        /*0122*/ 	.short	(.L_2098 - .L_2097)
.L_2097:
        /*0124*/ 	.word	0x00000008
.L_2098:


//--------------------- .nv.info._ZN10layer_norm13ln_fwd_kernelINS_13Kernel_traitsI13__nv_bfloat16S2_fS2_fjLj1536ELj1ELj4ELj1ELj16ENS_18Kernel_traits_baseILj1536ES2_S2_fS2_fjLj128EEEEELb1ELb1ELb0ELb1EEEvNS_9FwdParamsE --------------------------
	.section	.nv.info._ZN10layer_norm13ln_fwd_kernelINS_13Kernel_traitsI13__nv_bfloat16S2_fS2_fjLj1536ELj1ELj4ELj1ELj16ENS_18Kernel_traits_baseILj1536ES2_S2_fS2_fjLj128EEEEELb1ELb1ELb0ELb1EEEvNS_9FwdParamsE,"",@"SHT_CUDA_INFO"
	.sectionflags	@""
	.align	4


	//----- nvinfo : EIATTR_CUDA_API_VERSION
	.align		4
        /*0000*/ 	.byte	0x04, 0x37
        /*0002*/ 	.short	(.L_2100 - .L_2099)
.L_2099:
        /*0004*/ 	.word	0x00000082


	//----- nvinfo : EIATTR_KPARAM_INFO
	.align		4
.L_2100:
        /*0008*/ 	.byte	0x04, 0x17
        /*000a*/ 	.short	(.L_2102 - .L_2101)
.L_2101:
        /*000c*/ 	.word	0x00000000
        /*0010*/ 	.short	0x0000
        /*0012*/ 	.short	0x0000
        /*0014*/ 	.byte	0x00, 0xf0, 0xa1, 0x03


	//----- nvinfo : EIATTR_SPARSE_MMA_MASK
	.align		4
.L_2102:
        /*0018*/ 	.byte	0x03, 0x50
        /*001a*/ 	.short	0x0000


	//----- nvinfo : EIATTR_MAXREG_COUNT
	.align		4
        /*001c*/ 	.byte	0x03, 0x1b
        /*001e*/ 	.short	0x00ff


	//----- nvinfo : EIATTR_MERCURY_ISA_VERSION
	.align		4
        /*0020*/ 	.byte	0x03, 0x5f
        /*0022*/ 	.short	0x0101


	//----- nvinfo : EIATTR_COOP_GROUP_MASK_REGIDS
	.align		4
        /*0024*/ 	.byte	0x04, 0x29
        /*0026*/ 	.short	(.L_2104 - .L_2103)


	//   ....[0]....
.L_2103:
        /*0028*/ 	.word	0xffffffff


	//   ....[1]....
        /*002c*/ 	.word	0xffffffff


	//   ....[2]....
        /*0030*/ 	.word	0xffffffff


	//   ....[3]....
        /*0034*/ 	.word	0xffffffff


	//   ....[4]....
        /*0038*/ 	.word	0xffffffff


	//   ....[5]....
        /*003c*/ 	.word	0xffffffff


	//   ....[6]....
        /*0040*/ 	.word	0xffffffff


	//   ....[7]....
        /*0044*/ 	.word	0xffffffff


	//   ....[8]....
        /*0048*/ 	.word	0xffffffff


	//   ....[9]....
        /*004c*/ 	.word	0xffffffff


	//   ....[10]....
        /*0050*/ 	.word	0x050000e4


	//   ....[11]....
        /*0054*/ 	.word	0x050000e4


	//   ....[12]....
        /*0058*/ 	.word	0x050000e4


	//   ....[13]....
        /*005c*/ 	.word	0x050000e4


	//   ....[14]....
        /*0060*/ 	.word	0x050000e4


	//   ....[15]....
        /*0064*/ 	.word	0x050000e4


	//   ....[16]....
        /*0068*/ 	.word	0x050000e4


	//   ....[17]....
        /*006c*/ 	.word	0x050000e4


	//   ....[18]....
        /*0070*/ 	.word	0x050000e4


	//   ....[19]....
        /*0074*/ 	.word	0x050000e4


	//----- nvinfo : EIATTR_COOP_GROUP_INSTR_OFFSETS
	.align		4
.L_2104:
        /*0078*/ 	.byte	0x04, 0x28
        /*007a*/ 	.short	(.L_2106 - .L_2105)


	//   ....[0]....
.L_2105:
        /*007c*/ 	.word	0x00020d40


	//   ....[1]....
        /*0080*/ 	.word	0x00020d70


	//   ....[2]....
        /*0084*/ 	.word	0x00020d90


	//   ....[3]....
        /*0088*/ 	.word	0x00020db0


	//   ....[4]....
        /*008c*/ 	.word	0x00020dd0


	//   ....[5]....
        /*0090*/ 	.word	0x00021400


	//   ....[6]....
        /*0094*/ 	.word	0x00021420


	//   ....[7]....
        /*0098*/ 	.word	0x00021440


	//   ....[8]....
        /*009c*/ 	.word	0x00021460


	//   ....[9]....
        /*00a0*/ 	.word	0x00021480


	//   ....[10]....
        /*00a4*/ 	.word	0x00022780


	//   ....[11]....
        /*00a8*/ 	.word	0x00022830


	//   ....[12]....
        /*00ac*/ 	.word	0x000228a0


	//   ....[13]....
        /*00b0*/ 	.word	0x00022910


	//   ....[14]....
        /*00b4*/ 	.word	0x00022980


	//   ....[15]....
        /*00b8*/ 	.word	0x00022ff0


	//   ....[16]....
        /*00bc*/ 	.word	0x00023060


	//   ....[17]....
        /*00c0*/ 	.word	0x000230d0


	//   ....[18]....
        /*00c4*/ 	.word	0x00023140


	//   ....[19]....
        /*00c8*/ 	.word	0x000231b0


	//----- nvinfo : EIATTR_VRC_CTA_INIT_COUNT
	.align		4
.L_2106:
        /*00cc*/ 	.byte	0x02, 0x4a
	.zero		1
	.zero		1


	//----- nvinfo : EIATTR_EXIT_INSTR_OFFSETS
	.align		4
        /*00d0*/ 	.byte	0x04, 0x1c
        /*00d2*/ 	.short	(.L_2108 - .L_2107)


	//   ....[0]....
.L_2107:
        /*00d4*/ 	.word	0x00000690


	//   ....[1]....
        /*00d8*/ 	.word	0x00022710


	//----- nvinfo : EIATTR_INDIRECT_BRANCH_TARGETS
	.align		4
.L_2108:
        /*00dc*/ 	.byte	0x04, 0x34
        /*00de*/ 	.short	(.L_2110 - .L_2109)


	//   ....[0]....
.L_2109:
        /*00e0*/ 	.word	.L_x_54228@srel
        /*00e4*/ 	.short	0x0
        /*00e6*/ 	.short	0x0
        /*00e8*/ 	.word	0x3
        /*00ec*/ 	.word	.L_x_54229@srel
        /*00f0*/ 	.word	.L_x_54230@srel
        /*00f4*/ 	.word	.L_x_54231@srel


	//----- nvinfo : EIATTR_MAX_THREADS
	.align		4
.L_2110:
        /*00f8*/ 	.byte	0x04, 0x05
        /*00fa*/ 	.short	(.L_2112 - .L_2111)
.L_2111:
        /*00fc*/ 	.word	0x00000080
        /*0100*/ 	.word	0x00000001
        /*0104*/ 	.word	0x00000001


	//----- nvinfo : EIATTR_CRS_STACK_SIZE
	.align		4
.L_2112:
        /*0108*/ 	.byte	0x04, 0x1e
        /*010a*/ 	.short	(.L_2114 - .L_2113)
.L_2113:
        /*010c*/ 	.word	0x00000000


	//----- nvinfo : EIATTR_CBANK_PARAM_SIZE
	.align		4
.L_2114:
        /*0110*/ 	.byte	0x03, 0x19
        /*0112*/ 	.short	0x00e8


	//----- nvinfo : EIATTR_PARAM_CBANK
	.align		4
        /*0114*/ 	.byte	0x04, 0x0a
        /*0116*/ 	.short	(.L_2116 - .L_2115)
	.align		4
.L_2115:
        /*0118*/ 	.word	index@(.nv.constant0._ZN10layer_norm13ln_fwd_kernelINS_13Kernel_traitsI13__nv_bfloat16S2_fS2_fjLj1536ELj1ELj4ELj1ELj16ENS_18Kernel_traits_baseILj1536ES2_S2_fS2_fjLj128EEEEELb1ELb1ELb0ELb1EEEvNS_9FwdParamsE)
        /*011c*/ 	.short	0x0380
        /*011e*/ 	.short	0x00e8


	//----- nvinfo : EIATTR_SW_WAR
	.align		4
.L_2116:
        /*0120*/ 	.byte	0x04, 0x36
        /*0122*/ 	.short	(.L_2118 - .L_2117)
.L_2117:
        /*0124*/ 	.word	0x00000008
.L_2118:


//--------------------- .nv.info._ZN10layer_norm13ln_fwd_kernelINS_13Kernel_traitsI13__nv_bfloat16S2_fS2_fjLj1536ELj1ELj4ELj1ELj16ENS_18Kernel_traits_baseILj1536ES2_S2_fS2_fjLj128EEEEELb1ELb1ELb1ELb0EEEvNS_9FwdParamsE --------------------------
	.section	.nv.info._ZN10layer_norm13ln_fwd_kernelINS_13Kernel_traitsI13__nv_bfloat16S2_fS2_fjLj1536ELj1ELj4ELj1ELj16ENS_18Kernel_traits_baseILj1536ES2_S2_fS2_fjLj128EEEEELb1ELb1ELb1ELb0EEEvNS_9FwdParamsE,"",@"SHT_CUDA_INFO"
	.sectionflags	@""
	.align	4


	//----- nvinfo : EIATTR_CUDA_API_VERSION
	.align		4
        /*0000*/ 	.byte	0x04, 0x37
        /*0002*/ 	.short	(.L_2120 - .L_2119)
.L_2119:
        /*0004*/ 	.word	0x00000082


	//----- nvinfo : EIATTR_KPARAM_INFO
	.align		4
.L_2120:
        /*0008*/ 	.byte	0x04, 0x17
        /*000a*/ 	.short	(.L_2122 - .L_2121)
.L_2121:
        /*000c*/ 	.word	0x00000000
        /*0010*/ 	.short	0x0000
        /*0012*/ 	.short	0x0000
        /*0014*/ 	.byte	0x00, 0xf0, 0xa1, 0x03


	//----- nvinfo : EIATTR_SPARSE_MMA_MASK
	.align		4
.L_2122:
        /*0018*/ 	.byte	0x03, 0x50
        /*001a*/ 	.short	0x0000


	//----- nvinfo : EIATTR_MAXREG_COUNT
	.align		4
        /*001c*/ 	.byte	0x03, 0x1b
        /*001e*/ 	.short	0x00ff


	//----- nvinfo : EIATTR_MERCURY_ISA_VERSION
	.align		4
        /*0020*/ 	.byte	0x03, 0x5f
        /*0022*/ 	.short	0x0101


	//----- nvinfo : EIATTR_COOP_GROUP_MASK_REGIDS
	.align		4
        /*0024*/ 	.byte	0x04, 0x29
        /*0026*/ 	.short	(.L_2124 - .L_2123)


	//   ....[0]....
.L_2123:
        /*0028*/ 	.word	0xffffffff


	//   ....[1]....
        /*002c*/ 	.word	0xffffffff


	//   ....[2]....
        /*0030*/ 	.word	0xffffffff


	//   ....[3]....
        /*0034*/ 	.word	0xffffffff


	//   ....[4]....
        /*0038*/ 	.word	0xffffffff


	//   ....[5]....
        /*003c*/ 	.word	0xffffffff


	//   ....[6]....
        /*0040*/ 	.word	0xffffffff


	//   ....[7]....
        /*0044*/ 	.word	0xffffffff


	//   ....[8]....
        /*0048*/ 	.word	0xffffffff


	//   ....[9]....
        /*004c*/ 	.word	0xffffffff


	//   ....[10]....
        /*0050*/ 	.word	0x050000e4


	//   ....[11]....
        /*0054*/ 	.word	0x050000e4


	//   ....[12]....
        /*0058*/ 	.word	0x050000e4


	//   ....[13]....
        /*005c*/ 	.word	0x050000e4


	//   ....[14]....
        /*0060*/ 	.word	0x050000e4


	//   ....[15]....
        /*0064*/ 	.word	0x050000e4


	//   ....[16]....
        /*0068*/ 	.word	0x050000e4


	//   ....[17]....
        /*006c*/ 	.word	0x050000e4


	//   ....[18]....
        /*0070*/ 	.word	0x050000e4


	//   ....[19]....
        /*0074*/ 	.word	0x050000e4


	//----- nvinfo : EIATTR_COOP_GROUP_INSTR_OFFSETS
	.align		4
.L_2124:
        /*0078*/ 	.byte	0x04, 0x28
        /*007a*/ 	.short	(.L_2126 - .L_2125)


	//   ....[0]....
.L_2125:
        /*007c*/ 	.word	0x00025120


	//   ....[1]....
        /*0080*/ 	.word	0x00025140


	//   ....[2]....
        /*0084*/ 	.word	0x00025160


	//   ....[3]....
        /*0088*/ 	.word	0x00025180


	//   ....[4]....
        /*008c*/ 	.word	0x000251b0


	//   ....[5]....
        /*0090*/ 	.word	0x000257f0


	//   ....[6]....
        /*0094*/ 	.word	0x00025810


	//   ....[7]....
        /*0098*/ 	.word	0x00025830


	//   ....[8]....
        /*009c*/ 	.word	0x00025850


	//   ....[9]....
        /*00a0*/ 	.word	0x00025870


	//   ....[10]....
        /*00a4*/ 	.word	0x00026e90


	//   ....[11]....
        /*00a8*/ 	.word	0x00026f30


	//   ....[12]....
        /*00ac*/ 	.word	0x00026fa0


	//   ....[13]....
        /*00b0*/ 	.word	0x00027010


	//   ....[14]....
        /*00b4*/ 	.word	0x00027090


	//   ....[15]....
        /*00b8*/ 	.word	0x00027720


	//   ....[16]....
        /*00bc*/ 	.word	0x00027790


	//   ....[17]....
        /*00c0*/ 	.word	0x00027800


	//   ....[18]....
        /*00c4*/ 	.word	0x00027870


	//   ....[19]....
        /*00c8*/ 	.word	0x000278e0


	//----- nvinfo : EIATTR_VRC_CTA_INIT_COUNT
	.align		4
.L_2126:
        /*00cc*/ 	.byte	0x02, 0x4a
	.zero		1
	.zero		1


	//----- nvinfo : EIATTR_EXIT_INSTR_OFFSETS
	.align		4
        /*00d0*/ 	.byte	0x04, 0x1c
        /*00d2*/ 	.short	(.L_2128 - .L_2127)


	//   ....[0]....
.L_2127:
        /*00d4*/ 	.word	0x00000bd0


	//   ....[1]....
        /*00d8*/ 	.word	0x00026e20


	//----- nvinfo : EIATTR_MAX_THREADS
	.align		4
.L_2128:
        /*00dc*/ 	.byte	0x04, 0x05
        /*00de*/ 	.short	(.L_2130 - .L_2129)
.L_2129:
        /*00e0*/ 	.word	0x00000080
        /*00e4*/ 	.word	0x00000001
        /*00e8*/ 	.word	0x00000001


	//----- nvinfo : EIATTR_CRS_STACK_SIZE
	.align		4
.L_2130:
        /*00ec*/ 	.byte	0x04, 0x1e
        /*00ee*/ 	.short	(.L_2132 - .L_2131)
.L_2131:
        /*00f0*/ 	.word	0x00000000


	//----- nvinfo : EIATTR_CBANK_PARAM_SIZE
	.align		4
.L_2132:
        /*00f4*/ 	.byte	0x03, 0x19
        /*00f6*/ 	.short	0x00e8


	//----- nvinfo : EIATTR_PARAM_CBANK
	.align		4
        /*00f8*/ 	.byte	0x04, 0x0a
        /*00fa*/ 	.short	(.L_2134 - .L_2133)
	.align		4
.L_2133:
        /*00fc*/ 	.word	index@(.nv.constant0._ZN10layer_norm13ln_fwd_kernelINS_13Kernel_traitsI13__nv_bfloat16S2_fS2_fjLj1536ELj1ELj4ELj1ELj16ENS_18Kernel_traits_baseILj1536ES2_S2_fS2_fjLj128EEEEELb1ELb1ELb1ELb0EEEvNS_9FwdParamsE)
        /*0100*/ 	.short	0x0380
        /*0102*/ 	.short	0x00e8


	//----- nvinfo : EIATTR_SW_WAR
	.align		4
.L_2134:
        /*0104*/ 	.byte	0x04, 0x36
        /*0106*/ 	.short	(.L_2136 - .L_2135)
.L_2135:
        /*0108*/ 	.word	0x00000008
.L_2136:


//--------------------- .nv.info._ZN10layer_norm13ln_fwd_kernelINS_13Kernel_traitsI13__nv_bfloat16S2_fS2_fjLj1536ELj1ELj4ELj1ELj16ENS_18Kernel_traits_baseILj1536ES2_S2_fS2_fjLj128EEEEELb1ELb1ELb1ELb1EEEvNS_9FwdParamsE --------------------------
	.section	.nv.info._ZN10layer_norm13ln_fwd_kernelINS_13Kernel_traitsI13__nv_bfloat16S2_fS2_fjLj1536ELj1ELj4ELj1ELj16ENS_18Kernel_traits_baseILj1536ES2_S2_fS2_fjLj128EEEEELb1ELb1ELb1ELb1EEEvNS_9FwdParamsE,"",@"SHT_CUDA_INFO"
	.sectionflags	@""
	.align	4


	//----- nvinfo : EIATTR_CUDA_API_VERSION
	.align		4
        /*0000*/ 	.byte	0x04, 0x37
        /*0002*/ 	.short	(.L_2138 - .L_2137)
.L_2137:
        /*0004*/ 	.word	0x00000082


	//----- nvinfo : EIATTR_KPARAM_INFO
	.align		4
.L_2138:
        /*0008*/ 	.byte	0x04, 0x17
        /*000a*/ 	.short	(.L_2140 - .L_2139)
.L_2139:
        /*000c*/ 	.word	0x00000000
        /*0010*/ 	.short	0x0000
        /*0012*/ 	.short	0x0000
        /*0014*/ 	.byte	0x00, 0xf0, 0xa1, 0x03


	//----- nvinfo : EIATTR_SPARSE_MMA_MASK
	.align		4
.L_2140:
        /*0018*/ 	.byte	0x03, 0x50
        /*001a*/ 	.short	0x0000


	//----- nvinfo : EIATTR_MAXREG_COUNT
	.align		4
        /*001c*/ 	.byte	0x03, 0x1b
        /*001e*/ 	.short	0x00ff


	//----- nvinfo : EIATTR_MERCURY_ISA_VERSION
	.align		4
        /*0020*/ 	.byte	0x03, 0x5f
        /*0022*/ 	.short	0x0101


	//----- nvinfo : EIATTR_COOP_GROUP_MASK_REGIDS
	.align		4
        /*0024*/ 	.byte	0x04, 0x29
        /*0026*/ 	.short	(.L_2142 - .L_2141)


	//   ....[0]....
.L_2141:
        /*0028*/ 	.word	0xffffffff


	//   ....[1]....
        /*002c*/ 	.word	0xffffffff


	//   ....[2]....
        /*0030*/ 	.word	0xffffffff


	//   ....[3]....
        /*0034*/ 	.word	0xffffffff


	//   ....[4]....
        /*0038*/ 	.word	0xffffffff


	//   ....[5]....
        /*003c*/ 	.word	0xffffffff


	//   ....[6]....
        /*0040*/ 	.word	0xffffffff


	//   ....[7]....
        /*0044*/ 	.word	0xffffffff


	//   ....[8]....
        /*0048*/ 	.word	0xffffffff


	//   ....[9]....
        /*004c*/ 	.word	0xffffffff


	//   ....[10]....
        /*0050*/ 	.word	0x050000e9


	//   ....[11]....
        /*0054*/ 	.word	0x050000e9


	//   ....[12]....
        /*0058*/ 	.word	0x050000e9


	//   ....[13]....
        /*005c*/ 	.word	0x050000e9


	//   ....[14]....
        /*0060*/ 	.word	0x050000e9


	//   ....[15]....
        /*0064*/ 	.word	0x050000e9


	//   ....[16]....
        /*0068*/ 	.word	0x050000e9


	//   ....[17]....
        /*006c*/ 	.word	0x050000e9


	//   ....[18]....
        /*0070*/ 	.word	0x050000e9


	//   ....[19]....
        /*0074*/ 	.word	0x050000e9


	//----- nvinfo : EIATTR_COOP_GROUP_INSTR_OFFSETS
	.align		4
.L_2142:
        /*0078*/ 	.byte	0x04, 0x28
        /*007a*/ 	.short	(.L_2144 - .L_2143)


	//   ....[0]....
.L_2143:
        /*007c*/ 	.word	0x00023020


	//   ....[1]....
        /*0080*/ 	.word	0x00023040


	//   ....[2]....
        /*0084*/ 	.word	0x00023060


	//   ....[3]....
        /*0088*/ 	.word	0x00023080


	//   ....[4]....
        /*008c*/ 	.word	0x000230b0


	//   ....[5]....
        /*0090*/ 	.word	0x000236e0


	//   ....[6]....
        /*0094*/ 	.word	0x00023700


	//   ....[7]....
        /*0098*/ 	.word	0x00023720


	//   ....[8]....
        /*009c*/ 	.word	0x00023740


	//   ....[9]....
        /*00a0*/ 	.word	0x00023760


	//   ....[10]....
        /*00a4*/ 	.word	0x00024b40


	//   ....[11]....
        /*00a8*/ 	.word	0x00024be0


	//   ....[12]....
        /*00ac*/ 	.word	0x00024c50


	//   ....[13]....
        /*00b0*/ 	.word	0x00024cc0


	//   ....[14]....
        /*00b4*/ 	.word	0x00024d40


	//   ....[15]....
        /*00b8*/ 	.word	0x000253c0


	//   ....[16]....
        /*00bc*/ 	.word	0x00025430


	//   ....[17]....
        /*00c0*/ 	.word	0x000254a0


	//   ....[18]....
        /*00c4*/ 	.word	0x00025510


	//   ....[19]....
        /*00c8*/ 	.word	0x00025580


	//----- nvinfo : EIATTR_VRC_CTA_INIT_COUNT
	.align		4
.L_2144:
        /*00cc*/ 	.byte	0x02, 0x4a
	.zero		1
	.zero		1


	//----- nvinfo : EIATTR_EXIT_INSTR_OFFSETS
	.align		4
        /*00d0*/ 	.byte	0x04, 0x1c
        /*00d2*/ 	.short	(.L_2146 - .L_2145)


	//   ....[0]....
.L_2145:
        /*00d4*/ 	.word	0x00000690


	//   ....[1]....
        /*00d8*/ 	.word	0x00024ae0


	//----- nvinfo : EIATTR_MAX_THREADS
	.align		4
.L_2146:
        /*00dc*/ 	.byte	0x04, 0x05
        /*00de*/ 	.short	(.L_2148 - .L_2147)
.L_2147:
        /*00e0*/ 	.word	0x00000080
        /*00e4*/ 	.word	0x00000001
        /*00e8*/ 	.word	0x00000001


	//----- nvinfo : EIATTR_CRS_STACK_SIZE
	.align		4
.L_2148:
        /*00ec*/ 	.byte	0x04, 0x1e
        /*00ee*/ 	.short	(.L_2150 - .L_2149)
.L_2149:
        /*00f0*/ 	.word	0x00000000


	//----- nvinfo : EIATTR_CBANK_PARAM_SIZE
	.align		4
.L_2150:
        /*00f4*/ 	.byte	0x03, 0x19
        /*00f6*/ 	.short	0x00e8


	//----- nvinfo : EIATTR_PARAM_CBANK
	.align		4
        /*00f8*/ 	.byte	0x04, 0x0a
        /*00fa*/ 	.short	(.L_2152 - .L_2151)
	.align		4
.L_2151:
        /*00fc*/ 	.word	index@(.nv.constant0._ZN10layer_norm13ln_fwd_kernelINS_13Kernel_traitsI13__nv_bfloat16S2_fS2_fjLj1536ELj1ELj4ELj1ELj16ENS_18Kernel_traits_baseILj1536ES2_S2_fS2_fjLj128EEEEELb1ELb1ELb1ELb1EEEvNS_9FwdParamsE)
        /*0100*/ 	.short	0x0380
        /*0102*/ 	.short	0x00e8


	//----- nvinfo : EIATTR_SW_WAR
	.align		4
.L_2152:
        /*0104*/ 	.byte	0x04, 0x36
        /*0106*/ 	.short	(.L_2154 - .L_2153)
.L_2153:
        /*0108*/ 	.word	0x00000008
.L_2154:


//--------------------- .nv.info._ZN10layer_norm13ln_fwd_kernelINS_13Kernel_traitsIf13__nv_bfloat16fS2_fjLj1536ELj1ELj4ELj1ELj16ENS_18Kernel_traits_baseILj1536EfS2_fS2_fjLj128EEEEELb0ELb0ELb0ELb0EEEvNS_9FwdParamsE --------------------------
	.section	.nv.info._ZN10layer_norm13ln_fwd_kernelINS_13Kernel_traitsIf13__nv_bfloat16fS2_fjLj1536ELj1ELj4ELj1ELj16ENS_18Kernel_traits_baseILj1536EfS2_fS2_fjLj128EEEEELb0ELb0ELb0ELb0EEEvNS_9FwdParamsE,"",@"SHT_CUDA_INFO"
	.sectionflags	@""
	.align	4


	//----- nvinfo : EIATTR_CUDA_API_VERSION
	.align		4
        /*0000*/ 	.byte	0x04, 0x37
        /*0002*/ 	.short	(.L_2156 - .L_2155)
.L_2155:
        /*0004*/ 	.word	0x00000082


	//----- nvinfo : EIATTR_KPARAM_INFO
	.align		4
.L_2156:
        /*0008*/ 	.byte	0x04, 0x17
        /*000a*/ 	.short	(.L_2158 - .L_2157)
.L_2157:
        /*000c*/ 	.word	0x00000000
        /*0010*/ 	.short	0x0000
        /*0012*/ 	.short	0x0000
        /*0014*/ 	.byte	0x00, 0xf0, 0xa1, 0x03


	//----- nvinfo : EIATTR_SPARSE_MMA_MASK
	.align		4
.L_2158:
        /*0018*/ 	.byte	0x03, 0x50
        /*001a*/ 	.short	0x0000


	//----- nvinfo : EIATTR_MAXREG_COUNT
	.align		4
        /*001c*/ 	.byte	0x03, 0x1b
        /*001e*/ 	.short	0x00ff


	//----- nvinfo : EIATTR_MERCURY_ISA_VERSION
	.align		4
        /*0020*/ 	.byte	0x03, 0x5f
        /*0022*/ 	.short	0x0101


	//----- nvinfo : EIATTR_COOP_GROUP_MASK_REGIDS
	.align		4
        /*0024*/ 	.byte	0x04, 0x29
        /*0026*/ 	.short	(.L_2160 - .L_2159)


	//   ....[0]....
.L_2159:
        /*0028*/ 	.word	0xffffffff


	//   ....[1]....
        /*002c*/ 	.word	0xffffffff


	//   ....[2]....
        /*0030*/ 	.word	0xffffffff


	//   ....[3]....
        /*0034*/ 	.word	0xffffffff


	//   ....[4]....
        /*0038*/ 	.word	0xffffffff


	//   ....[5]....
        /*003c*/ 	.word	0xffffffff


	//   ....[6]....
        /*0040*/ 	.word	0xffffffff


	//   ....[7]....
        /*0044*/ 	.word	0xffffffff


	//   ....[8]....
        /*0048*/ 	.word	0xffffffff


	//   ....[9]....
        /*004c*/ 	.word	0xffffffff


	//   ....[10]....
        /*0050*/ 	.word	0x0500009d


	//   ....[11]....
        /*0054*/ 	.word	0x0500009d


	//   ....[12]....
        /*0058*/ 	.word	0x0500009d


	//   ....[13]....
        /*005c*/ 	.word	0x0500009d


	//   ....[14]....
        /*0060*/ 	.word	0x0500009d


	//   ....[15]....
        /*0064*/ 	.word	0x0500009d


	//   ....[16]....
        /*0068*/ 	.word	0x0500009d


	//   ....[17]....
        /*006c*/ 	.word	0x0500009d


	//   ....[18]....
        /*0070*/ 	.word	0x0500009d


	//   ....[19]....
        /*0074*/ 	.word	0x0500009d


	//----- nvinfo : EIATTR_COOP_GROUP_INSTR_OFFSETS
	.align		4
.L_2160:
        /*0078*/ 	.byte	0x04, 0x28
        /*007a*/ 	.short	(.L_2162 - .L_2161)


	//   ....[0]....
.L_2161:
        /*007c*/ 	.word	0x000024b0


	//   ....[1]....
        /*0080*/ 	.word	0x000024f0


	//   ....[2]....
        /*0084*/ 	.word	0x00002510


	//   ....[3]....
        /*0088*/ 	.word	0x00002530


	//   ....[4]....
        /*008c*/ 	.word	0x00002550


	//   ....[5]....
        /*0090*/ 	.word	0x00002b90


	//   ....[6]....
        /*0094*/ 	.word	0x00002bb0


	//   ....[7]....
        /*0098*/ 	.word	0x00002bd0


	//   ....[8]....
        /*009c*/ 	.word	0x00002bf0


	//   ....[9]....
        /*00a0*/ 	.word	0x00002c10


	//   ....[10]....
        /*00a4*/ 	.word	0x00003b10


	//   ....[11]....
        /*00a8*/ 	.word	0x00003bc0


	//   ....[12]....
        /*00ac*/ 	.word	0x00003c30


	//   ....[13]....
        /*00b0*/ 	.word	0x00003ca0


	//   ....[14]....
        /*00b4*/ 	.word	0x00003d10


	//   ....[15]....
        /*00b8*/ 	.word	0x000043b0


	//   ....[16]....
        /*00bc*/ 	.word	0x00004420


	//   ....[17]....
        /*00c0*/ 	.word	0x00004490


	//   ....[18]....
        /*00c4*/ 	.word	0x00004500


	//   ....[19]....
        /*00c8*/ 	.word	0x00004570


	//----- nvinfo : EIATTR_VRC_CTA_INIT_COUNT
	.align		4
.L_2162:
        /*00cc*/ 	.byte	0x02, 0x4a
	.zero		1
	.zero		1


	//----- nvinfo : EIATTR_EXIT_INSTR_OFFSETS
	.align		4
        /*00d0*/ 	.byte	0x04, 0x1c
        /*00d2*/ 	.short	(.L_2164 - .L_2163)


	//   ....[0]....
.L_2163:
        /*00d4*/ 	.word	0x000008f0


	//   ....[1]....
        /*00d8*/ 	.word	0x00003aa0


	//----- nvinfo : EIATTR_MAX_THREADS
	.align		4
.L_2164:
        /*00dc*/ 	.byte	0x04, 0x05
        /*00de*/ 	.short	(.L_2166 - .L_2165)
.L_2165:
        /*00e0*/ 	.word	0x00000080
        /*00e4*/ 	.word	0x00000001
        /*00e8*/ 	.word	0x00000001


	//----- nvinfo : EIATTR_CRS_STACK_SIZE
	.align		4
.L_2166:
        /*00ec*/ 	.byte	0x04, 0x1e
        /*00ee*/ 	.short	(.L_2168 - .L_2167)
.L_2167:
        /*00f0*/ 	.word	0x00000000


	//----- nvinfo : EIATTR_CBANK_PARAM_SIZE
	.align		4
.L_2168:
        /*00f4*/ 	.byte	0x03, 0x19
        /*00f6*/ 	.short	0x00e8


	//----- nvinfo : EIATTR_PARAM_CBANK
	.align		4
        /*00f8*/ 	.byte	0x04, 0x0a
        /*00fa*/ 	.short	(.L_2170 - .L_2169)
	.align		4
.L_2169:
        /*00fc*/ 	.word	index@(.nv.constant0._ZN10layer_norm13ln_fwd_kernelINS_13Kernel_traitsIf13__nv_bfloat16fS2_fjLj1536ELj1ELj4ELj1ELj16ENS_18Kernel_traits_baseILj1536EfS2_fS2_fjLj128EEEEELb0ELb0ELb0ELb0EEEvNS_9FwdParamsE)
        /*0100*/ 	.short	0x0380
        /*0102*/ 	.short	0x00e8


	//----- nvinfo : EIATTR_SW_WAR
	.align		4
.L_2170:
        /*0104*/ 	.byte	0x04, 0x36
        /*0106*/ 	.short	(.L_2172 - .L_2171)
.L_2171:
        /*0108*/ 	.word	0x00000008
.L_2172:


//--------------------- .nv.info._ZN10layer_norm13ln_fwd_kernelINS_13Kernel_traitsIf13__nv_bfloat16fS2_fjLj1536ELj1ELj4ELj1ELj16ENS_18Kernel_traits_baseILj1536EfS2_fS2_fjLj128EEEEELb0ELb0ELb0ELb1EEEvNS_9FwdParamsE --------------------------
	.section	.nv.info._ZN10layer_norm13ln_fwd_kernelINS_13Kernel_traitsIf13__nv_bfloat16fS2_fjLj1536ELj1ELj4ELj1ELj16ENS_18Kernel_traits_baseILj1536EfS2_fS2_fjLj128EEEEELb0ELb0ELb0ELb1EEEvNS_9FwdParamsE,"",@"SHT_CUDA_INFO"
	.sectionflags	@""
	.align	4


	//----- nvinfo : EIATTR_CUDA_API_VERSION
	.align		4
        /*0000*/ 	.byte	0x04, 0x37
        /*0002*/ 	.short	(.L_2174 - .L_2173)
.L_2173:
        /*0004*/ 	.word	0x00000082


	//----- nvinfo : EIATTR_KPARAM_INFO
	.align		4
.L_2174:
        /*0008*/ 	.byte	0x04, 0x17
        /*000a*/ 	.short	(.L_2176 - .L_2175)
.L_2175:
        /*000c*/ 	.word	0x00000000
        /*0010*/ 	.short	0x0000
        /*0012*/ 	.short	0x0000
        /*0014*/ 	.byte	0x00, 0xf0, 0xa1, 0x03


	//----- nvinfo : EIATTR_SPARSE_MMA_MASK
	.align		4
.L_2176:
        /*0018*/ 	.byte	0x03, 0x50
        /*001a*/ 	.short	0x0000


	//----- nvinfo : EIATTR_MAXREG_COUNT
	.align		4
        /*001c*/ 	.byte	0x03, 0x1b
        /*001e*/ 	.short	0x00ff


	//----- nvinfo : EIATTR_MERCURY_ISA_VERSION
	.align		4
        /*0020*/ 	.byte	0x03, 0x5f
        /*0022*/ 	.short	0x0101


	//----- nvinfo : EIATTR_COOP_GROUP_MASK_REGIDS
	.align		4
        /*0024*/ 	.byte	0x04, 0x29
        /*0026*/ 	.short	(.L_2178 - .L_2177)


	//   ....[0]....
.L_2177:
        /*0028*/ 	.word	0xffffffff


	//   ....[1]....
        /*002c*/ 	.word	0xffffffff


	//   ....[2]....
        /*0030*/ 	.word	0xffffffff


	//   ....[3]....
        /*0034*/ 	.word	0xffffffff


	//   ....[4]....
        /*0038*/ 	.word	0xffffffff


	//   ....[5]....
        /*003c*/ 	.word	0xffffffff


	//   ....[6]....
        /*0040*/ 	.word	0xffffffff


	//   ....[7]....
        /*0044*/ 	.word	0xffffffff


	//   ....[8]....
        /*0048*/ 	.word	0xffffffff


	//   ....[9]....
        /*004c*/ 	.word	0xffffffff


	//   ....[10]....
        /*0050*/ 	.word	0xffffffff


	//   ....[11]....
        /*0054*/ 	.word	0xffffffff


	//   ....[12]....
        /*0058*/ 	.word	0xffffffff


	//   ....[13]....
        /*005c*/ 	.word	0xffffffff


	//   ....[14]....
        /*0060*/ 	.word	0xffffffff


	//   ....[15]....
        /*0064*/ 	.word	0xffffffff


	//   ....[16]....
        /*0068*/ 	.word	0xffffffff


	//   ....[17]....
        /*006c*/ 	.word	0xffffffff


	//   ....[18]....
        /*0070*/ 	.word	0xffffffff


	//   ....[19]....
        /*0074*/ 	.word	0xffffffff


	//   ....[20]....
        /*0078*/ 	.word	0x05000000


	//   ....[21]....
        /*007c*/ 	.word	0x05000000


	//   ....[22]....
        /*0080*/ 	.word	0x05000000


	//   ....[23]....
        /*0084*/ 	.word	0x05000000


	//   ....[24]....
        /*0088*/ 	.word	0x05000000


	//   ....[25]....
        /*008c*/ 	.word	0x05000000


	//   ....[26]....
        /*0090*/ 	.word	0x05000000


	//   ....[27]....
        /*0094*/ 	.word	0x05000000


	//   ....[28]....
        /*0098*/ 	.word	0x05000000


	//   ....[29]....
        /*009c*/ 	.word	0x05000000


	//   ....[30]....
        /*00a0*/ 	.word	0x05000000


	//   ....[31]....
        /*00a4*/ 	.word	0x05000000


	//   ....[32]....
        /*00a8*/ 	.word	0x05000000


	//   ....[33]....
        /*00ac*/ 	.word	0x05000000


	//   ....[34]....
        /*00b0*/ 	.word	0x05000000


	//   ....[35]....
        /*00b4*/ 	.word	0x05000000


	//   ....[36]....
        /*00b8*/ 	.word	0x05000000


	//   ....[37]....
        /*00bc*/ 	.word	0x05000000


	//   ....[38]....
        /*00c0*/ 	.word	0x05000000


	//   ....[39]....
        /*00c4*/ 	.word	0x05000000


	//----- nvinfo : EIATTR_COOP_GROUP_INSTR_OFFSETS
	.align		4
.L_2178:
        /*00c8*/ 	.byte	0x04, 0x28
        /*00ca*/ 	.short	(.L_2180 - .L_2179)


	//   ....[0]....
.L_2179:
        /*00cc*/ 	.word	0x00001d80


	//   ....[1]....
        /*00d0*/ 	.word	0x00001db0


	//   ....[2]....
        /*00d4*/ 	.word	0x00001dd0


	//   ....[3]....
        /*00d8*/ 	.word	0x00001df0


	//   ....[4]....
        /*00dc*/ 	.word	0x00001e10


	//   ....[5]....
        /*00e0*/ 	.word	0x00002440


	//   ....[6]....
        /*00e4*/ 	.word	0x00002460


	//   ....[7]....
        /*00e8*/ 	.word	0x00002480


	//   ....[8]....
        /*00ec*/ 	.word	0x000024a0


	//   ....[9]....
        /*00f0*/ 	.word	0x000024c0


	//   ....[10]....
        /*00f4*/ 	.word	0x00004630


	//   ....[11]....
        /*00f8*/ 	.word	0x00004660


	//   ....[12]....
        /*00fc*/ 	.word	0x00004680


	//   ....[13]....
        /*0100*/ 	.word	0x000046a0


	//   ....[14]....
        /*0104*/ 	.word	0x000046c0


	//   ....[15]....
        /*0108*/ 	.word	0x00004cf0


	//   ....[16]....
        /*010c*/ 	.word	0x00004d10


	//   ....[17]....
        /*0110*/ 	.word	0x00004d30


	//   ....[18]....
        /*0114*/ 	.word	0x00004d50


	//   ....[19]....
        /*0118*/ 	.word	0x00004d70


	//   ....[20]....
        /*011c*/ 	.word	0x00005a50


	//   ....[21]....
        /*0120*/ 	.word	0x00005ae0


	//   ....[22]....
        /*0124*/ 	.word	0x00005b40


	//   ....[23]....
        /*0128*/ 	.word	0x00005ba0


	//   ....[24]....
        /*012c*/ 	.word	0x00005c00


	//   ....[25]....
        /*0130*/ 	.word	0x00006270


	//   ....[26]....
        /*0134*/ 	.word	0x000062d0


	//   ....[27]....
        /*0138*/ 	.word	0x00006330


	//   ....[28]....
        /*013c*/ 	.word	0x00006390


	//   ....[29]....
        /*0140*/ 	.word	0x000063f0


	//   ....[30]....
        /*0144*/ 	.word	0x00006470


	//   ....[31]....
        /*0148*/ 	.word	0x00006500


	//   ....[32]....
        /*014c*/ 	.word	0x00006560


	//   ....[33]....
        /*0150*/ 	.word	0x000065c0


	//   ....[34]....
        /*0154*/ 	.word	0x00006620


	//   ....[35]....
        /*0158*/ 	.word	0x00006c90


	//   ....[36]....
        /*015c*/ 	.word	0x00006cf0


	//   ....[37]....
        /*0160*/ 	.word	0x00006d50


	//   ....[38]....
        /*0164*/ 	.word	0x00006db0


	//   ....[39]....
        /*0168*/ 	.word	0x00006e10


	//----- nvinfo : EIATTR_VRC_CTA_INIT_COUNT
	.align		4
.L_2180:
        /*016c*/ 	.byte	0x02, 0x4a
	.zero		1
	.zero		1


	//----- nvinfo : EIATTR_EXIT_INSTR_OFFSETS
	.align		4
        /*0170*/ 	.byte	0x04, 0x1c
        /*0172*/ 	.short	(.L_2182 - .L_2181)


	//   ....[0]....
.L_2181:
        /*0174*/ 	.word	0x00000510


	//   ....[1]....
        /*0178*/ 	.word	0x00003140


	//   ....[2]....
        /*017c*/ 	.word	0x000059f0


	//----- nvinfo : EIATTR_MAX_THREADS
	.align		4
.L_2182:
        /*0180*/ 	.byte	0x04, 0x05
        /*0182*/ 	.short	(.L_2184 - .L_2183)
.L_2183:
        /*0184*/ 	.word	0x00000080
        /*0188*/ 	.word	0x00000001
        /*018c*/ 	.word	0x00000001


	//----- nvinfo : EIATTR_CRS_STACK_SIZE
	.align		4
.L_2184:
        /*0190*/ 	.byte	0x04, 0x1e
        /*0192*/ 	.short	(.L_2186 - .L_2185)
.L_2185:
        /*0194*/ 	.word	0x00000000


	//----- nvinfo : EIATTR_CBANK_PARAM_SIZE
	.align		4
.L_2186:
        /*0198*/ 	.byte	0x03, 0x19
        /*019a*/ 	.short	0x00e8


	//----- nvinfo : EIATTR_PARAM_CBANK
	.align		4
        /*019c*/ 	.byte	0x04, 0x0a
        /*019e*/ 	.short	(.L_2188 - .L_2187)
	.align		4
.L_2187:
        /*01a0*/ 	.word	index@(.nv.constant0._ZN10layer_norm13ln_fwd_kernelINS_13Kernel_traitsIf13__nv_bfloat16fS2_fjLj1536ELj1ELj4ELj1ELj16ENS_18Kernel_traits_baseILj1536EfS2_fS2_fjLj128EEEEELb0ELb0ELb0ELb1EEEvNS_9FwdParamsE)
        /*01a4*/ 	.short	0x0380
        /*01a6*/ 	.short	0x00e8


	//----- nvinfo : EIATTR_SW_WAR
	.align		4
.L_2188:
        /*01a8*/ 	.byte	0x04, 0x36
        /*01aa*/ 	.short	(.L_2190 - .L_2189)
.L_2189:
        /*01ac*/ 	.word	0x00000008
.L_2190:


//--------------------- .nv.info._ZN10layer_norm13ln_fwd_kernelINS_13Kernel_traitsIf13__nv_bfloat16fS2_fjLj1536ELj1ELj4ELj1ELj16ENS_18Kernel_traits_baseILj1536EfS2_fS2_fjLj128EEEEELb0ELb0ELb1ELb0EEEvNS_9FwdParamsE --------------------------
	.section	.nv.info._ZN10layer_norm13ln_fwd_kernelINS_13Kernel_traitsIf13__nv_bfloat16fS2_fjLj1536ELj1ELj4ELj1ELj16ENS_18Kernel_traits_baseILj1536EfS2_fS2_fjLj128EEEEELb0ELb0ELb1ELb0EEEvNS_9FwdParamsE,"",@"SHT_CUDA_INFO"
	.sectionflags	@""
	.align	4


	//----- nvinfo : EIATTR_CUDA_API_VERSION
	.align		4
        /*0000*/ 	.byte	0x04, 0x37
        /*0002*/ 	.short	(.L_2192 - .L_2191)
.L_2191:
        /*0004*/ 	.word	0x00000082


	//----- nvinfo : EIATTR_KPARAM_INFO
	.align		4
.L_2192:
        /*0008*/ 	.byte	0x04, 0x17
        /*000a*/ 	.short	(.L_2194 - .L_2193)
.L_2193:
        /*000c*/ 	.word	0x00000000
        /*0010*/ 	.short	0x0000
        /*0012*/ 	.short	0x0000
        /*0014*/ 	.byte	0x00, 0xf0, 0xa1, 0x03


	//----- nvinfo : EIATTR_SPARSE_MMA_MASK
	.align		4
.L_2194:
        /*0018*/ 	.byte	0x03, 0x50
        /*001a*/ 	.short	0x0000


	//----- nvinfo : EIATTR_MAXREG_COUNT
	.align		4
        /*001c*/ 	.byte	0x03, 0x1b
        /*001e*/ 	.short	0x00ff


	//----- nvinfo : EIATTR_MERCURY_ISA_VERSION
	.align		4
        /*0020*/ 	.byte	0x03, 0x5f
        /*0022*/ 	.short	0x0101


	//----- nvinfo : EIATTR_COOP_GROUP_MASK_REGIDS
	.align		4
        /*0024*/ 	.byte	0x04, 0x29
        /*0026*/ 	.short	(.L_2196 - .L_2195)


	//   ....[0]....
.L_2195:
        /*0028*/ 	.word	0xffffffff


	//   ....[1]....
        /*002c*/ 	.word	0xffffffff


	//   ....[2]....
        /*0030*/ 	.word	0xffffffff


	//   ....[3]....
        /*0034*/ 	.word	0xffffffff


	//   ....[4]....
        /*0038*/ 	.word	0xffffffff


	//   ....[5]....
        /*003c*/ 	.word	0xffffffff


	//   ....[6]....
        /*0040*/ 	.word	0xffffffff


	//   ....[7]....
        /*0044*/ 	.word	0xffffffff


	//   ....[8]....
        /*0048*/ 	.word	0xffffffff


	//   ....[9]....
        /*004c*/ 	.word	0xffffffff


	//   ....[10]....
        /*0050*/ 	.word	0x0500009d


	//   ....[11]....
        /*0054*/ 	.word	0x0500009d


	//   ....[12]....
        /*0058*/ 	.word	0x0500009d


	//   ....[13]....
        /*005c*/ 	.word	0x0500009d


	//   ....[14]....
        /*0060*/ 	.word	0x0500009d


	//   ....[15]....
        /*0064*/ 	.word	0x0500009d


	//   ....[16]....
        /*0068*/ 	.word	0x0500009d


	//   ....[17]....
        /*006c*/ 	.word	0x0500009d


	//   ....[18]....
        /*0070*/ 	.word	0x0500009d


	//   ....[19]....
        /*0074*/ 	.word	0x0500009d


	//----- nvinfo : EIATTR_COOP_GROUP_INSTR_OFFSETS
	.align		4
.L_2196:
        /*0078*/ 	.byte	0x04, 0x28
        /*007a*/ 	.short	(.L_2198 - .L_2197)


	//   ....[0]....
.L_2197:
        /*007c*/ 	.word	0x00002f80


	//   ....[1]....
        /*0080*/ 	.word	0x00002fc0


	//   ....[2]....
        /*0084*/ 	.word	0x00002fe0


	//   ....[3]....
        /*0088*/ 	.word	0x00003000


	//   ....[4]....
        /*008c*/ 	.word	0x00003020


	//   ....[5]....
        /*0090*/ 	.word	0x00003660


	//   ....[6]....
        /*0094*/ 	.word	0x00003680


	//   ....[7]....
        /*0098*/ 	.word	0x000036a0


	//   ....[8]....
        /*009c*/ 	.word	0x000036c0


	//   ....[9]....
        /*00a0*/ 	.word	0x000036e0


	//   ....[10]....
        /*00a4*/ 	.word	0x00004650


	//   ....[11]....
        /*00a8*/ 	.word	0x000046e0


	//   ....[12]....
        /*00ac*/ 	.word	0x00004740


	//   ....[13]....
        /*00b0*/ 	.word	0x000047a0


	//   ....[14]....
        /*00b4*/ 	.word	0x00004800


	//   ....[15]....
        /*00b8*/ 	.word	0x00004ea0


	//   ....[16]....
        /*00bc*/ 	.word	0x00004f00


	//   ....[17]....
        /*00c0*/ 	.word	0x00004f50


	//   ....[18]....
        /*00c4*/ 	.word	0x00004fb0


	//   ....[19]....
        /*00c8*/ 	.word	0x00005010


	//----- nvinfo : EIATTR_VRC_CTA_INIT_COUNT
	.align		4
.L_2198:
        /*00cc*/ 	.byte	0x02, 0x4a
	.zero		1
	.zero		1


	//----- nvinfo : EIATTR_EXIT_INSTR_OFFSETS
	.align		4
        /*00d0*/ 	.byte	0x04, 0x1c
        /*00d2*/ 	.short	(.L_2200 - .L_2199)


	//   ....[0]....
.L_2199:
        /*00d4*/ 	.word	0x00000920


	//   ....[1]....
        /*00d8*/ 	.word	0x000045e0


	//----- nvinfo : EIATTR_MAX_THREADS
	.align		4
.L_2200:
        /*00dc*/ 	.byte	0x04, 0x05
        /*00de*/ 	.short	(.L_2202 - .L_2201)
.L_2201:
        /*00e0*/ 	.word	0x00000080
        /*00e4*/ 	.word	0x00000001
        /*00e8*/ 	.word	0x00000001


	//----- nvinfo : EIATTR_CRS_STACK_SIZE
	.align		4
.L_2202:
        /*00ec*/ 	.byte	0x04, 0x1e
        /*00ee*/ 	.short	(.L_2204 - .L_2203)
.L_2203:
        /*00f0*/ 	.word	0x00000000


	//----- nvinfo : EIATTR_CBANK_PARAM_SIZE
	.align		4
.L_2204:
        /*00f4*/ 	.byte	0x03, 0x19
        /*00f6*/ 	.short	0x00e8


	//----- nvinfo : EIATTR_PARAM_CBANK
	.align		4
        /*00f8*/ 	.byte	0x04, 0x0a
        /*00fa*/ 	.short	(.L_2206 - .L_2205)
	.align		4
.L_2205:
        /*00fc*/ 	.word	index@(.nv.constant0._ZN10layer_norm13ln_fwd_kernelINS_13Kernel_traitsIf13__nv_bfloat16fS2_fjLj1536ELj1ELj4ELj1ELj16ENS_18Kernel_traits_baseILj1536EfS2_fS2_fjLj128EEEEELb0ELb0ELb1ELb0EEEvNS_9FwdParamsE)
        /*0100*/ 	.short	0x0380
        /*0102*/ 	.short	0x00e8


	//----- nvinfo : EIATTR_SW_WAR
	.align		4
.L_2206:
        /*0104*/ 	.byte	0x04, 0x36
        /*0106*/ 	.short	(.L_2208 - .L_2207)
.L_2207:
        /*0108*/ 	.word	0x00000008
.L_2208:


//--------------------- .nv.info._ZN10layer_norm13ln_fwd_kernelINS_13Kernel_traitsIf13__nv_bfloat16fS2_fjLj1536ELj1ELj4ELj1ELj16ENS_18Kernel_traits_baseILj1536EfS2_fS2_fjLj128EEEEELb0ELb0ELb1ELb1EEEvNS_9FwdParamsE --------------------------
	.section	.nv.info._ZN10layer_norm13ln_fwd_kernelINS_13Kernel_traitsIf13__nv_bfloat16fS2_fjLj1536ELj1ELj4ELj1ELj16ENS_18Kernel_traits_baseILj1536EfS2_fS2_fjLj128EEEEELb0ELb0ELb1ELb1EEEvNS_9FwdParamsE,"",@"SHT_CUDA_INFO"
	.sectionflags	@""
	.align	4


	//----- nvinfo : EIATTR_CUDA_API_VERSION
	.align		4
        /*0000*/ 	.byte	0x04, 0x37
        /*0002*/ 	.short	(.L_2210 - .L_2209)
.L_2209:
        /*0004*/ 	.word	0x00000082


	//----- nvinfo : EIATTR_KPARAM_INFO
	.align		4
.L_2210:
        /*0008*/ 	.byte	0x04, 0x17
        /*000a*/ 	.short	(.L_2212 - .L_2211)
.L_2211:
        /*000c*/ 	.word	0x00000000
        /*0010*/ 	.short	0x0000
        /*0012*/ 	.short	0x0000
        /*0014*/ 	.byte	0x00, 0xf0, 0xa1, 0x03


	//----- nvinfo : EIATTR_SPARSE_MMA_MASK
	.align		4
.L_2212:
        /*0018*/ 	.byte	0x03, 0x50
        /*001a*/ 	.short	0x0000


	//----- nvinfo : EIATTR_MAXREG_COUNT
	.align		4
        /*001c*/ 	.byte	0x03, 0x1b
        /*001e*/ 	.short	0x00ff


	//----- nvinfo : EIATTR_MERCURY_ISA_VERSION
	.align		4
        /*0020*/ 	.byte	0x03, 0x5f
        /*0022*/ 	.short	0x0101


	//----- nvinfo : EIATTR_COOP_GROUP_MASK_REGIDS
	.align		4
        /*0024*/ 	.byte	0x04, 0x29
        /*0026*/ 	.short	(.L_2214 - .L_2213)


	//   ....[0]....
.L_2213:
        /*0028*/ 	.word	0xffffffff


	//   ....[1]....
        /*002c*/ 	.word	0xffffffff


	//   ....[2]....
        /*0030*/ 	.word	0xffffffff


	//   ....[3]....
        /*0034*/ 	.word	0xffffffff


	//   ....[4]....
        /*0038*/ 	.word	0xffffffff


	//   ....[5]....
        /*003c*/ 	.word	0xffffffff


	//   ....[6]....
        /*0040*/ 	.word	0xffffffff


	//   ....[7]....
        /*0044*/ 	.word	0xffffffff


	//   ....[8]....
        /*0048*/ 	.word	0xffffffff


	//   ....[9]....
        /*004c*/ 	.word	0xffffffff


	//   ....[10]....
        /*0050*/ 	.word	0x0500009c


	//   ....[11]....
        /*0054*/ 	.word	0x0500009c


	//   ....[12]....
        /*0058*/ 	.word	0x0500009c


	//   ....[13]....
        /*005c*/ 	.word	0x0500009c


	//   ....[14]....
        /*0060*/ 	.word	0x0500009c


	//   ....[15]....
        /*0064*/ 	.word	0x0500009c


	//   ....[16]....
        /*0068*/ 	.word	0x0500009c


	//   ....[17]....
        /*006c*/ 	.word	0x0500009c


	//   ....[18]....
        /*0070*/ 	.word	0x0500009c


	//   ....[19]....
        /*0074*/ 	.word	0x0500009c


	//----- nvinfo : EIATTR_COOP_GROUP_INSTR_OFFSETS
	.align		4
.L_2214:
        /*0078*/ 	.byte	0x04, 0x28
        /*007a*/ 	.short	(.L_2216 - .L_2215)


	//   ....[0]....
.L_2215:
        /*007c*/ 	.word	0x000026a0


	//   ....[1]....
        /*0080*/ 	.word	0x000026d0


	//   ....[2]....
        /*0084*/ 	.word	0x000026f0


	//   ....[3]....
        /*0088*/ 	.word	0x00002710


	//   ....[4]....
        /*008c*/ 	.word	0x00002730


	//   ....[5]....
        /*0090*/ 	.word	0x00002d60


	//   ....[6]....
        /*0094*/ 	.word	0x00002d80


	//   ....[7]....
        /*0098*/ 	.word	0x00002da0


	//   ....[8]....
        /*009c*/ 	.word	0x00002dc0


	//   ....[9]....
        /*00a0*/ 	.word	0x00002de0


	//   ....[10]....
        /*00a4*/ 	.word	0x00003bb0


	//   ....[11]....
        /*00a8*/ 	.word	0x00003c60


	//   ....[12]....
        /*00ac*/ 	.word	0x00003cd0


	//   ....[13]....
        /*00b0*/ 	.word	0x00003d40


	//   ....[14]....
        /*00b4*/ 	.word	0x00003db0


	//   ....[15]....
        /*00b8*/ 	.word	0x00004440


	//   ....[16]....
        /*00bc*/ 	.word	0x000044b0


	//   ....[17]....
        /*00c0*/ 	.word	0x00004520


	//   ....[18]....
        /*00c4*/ 	.word	0x00004590


	//   ....[19]....
        /*00c8*/ 	.word	0x00004600


	//----- nvinfo : EIATTR_VRC_CTA_INIT_COUNT
	.align		4
.L_2216:
        /*00cc*/ 	.byte	0x02, 0x4a
	.zero		1
	.zero		1


	//----- nvinfo : EIATTR_EXIT_INSTR_OFFSETS
	.align		4
        /*00d0*/ 	.byte	0x04, 0x1c
        /*00d2*/ 	.short	(.L_2218 - .L_2217)


	//   ....[0]....
.L_2217:
        /*00d4*/ 	.word	0x00000540


	//   ....[1]....
        /*00d8*/ 	.word	0x00003b40


	//----- nvinfo : EIATTR_MAX_THREADS
	.align		4
.L_2218:
        /*00dc*/ 	.byte	0x04, 0x05
        /*00de*/ 	.short	(.L_2220 - .L_2219)
.L_2219:
        /*00e0*/ 	.word	0x00000080
        /*00e4*/ 	.word	0x00000001
        /*00e8*/ 	.word	0x00000001


	//----- nvinfo : EIATTR_CRS_STACK_SIZE
	.align		4
.L_2220:
        /*00ec*/ 	.byte	0x04, 0x1e
        /*00ee*/ 	.short	(.L_2222 - .L_2221)
.L_2221:
        /*00f0*/ 	.word	0x00000000


	//----- nvinfo : EIATTR_CBANK_PARAM_SIZE
	.align		4
.L_2222:
        /*00f4*/ 	.byte	0x03, 0x19
        /*00f6*/ 	.short	0x00e8


	//----- nvinfo : EIATTR_PARAM_CBANK
	.align		4
        /*00f8*/ 	.byte	0x04, 0x0a
        /*00fa*/ 	.short	(.L_2224 - .L_2223)
	.align		4
.L_2223:
        /*00fc*/ 	.word	index@(.nv.constant0._ZN10layer_norm13ln_fwd_kernelINS_13Kernel_traitsIf13__nv_bfloat16fS2_fjLj1536ELj1ELj4ELj1ELj16ENS_18Kernel_traits_baseILj1536EfS2_fS2_fjLj128EEEEELb0ELb0ELb1ELb1EEEvNS_9FwdParamsE)
        /*0100*/ 	.short	0x0380
        /*0102*/ 	.short	0x00e8


	//----- nvinfo : EIATTR_SW_WAR
	.align		4
.L_2224:
        /*0104*/ 	.byte	0x04, 0x36
        /*0106*/ 	.short	(.L_2226 - .L_2225)
.L_2225:
        /*0108*/ 	.word	0x00000008
.L_2226:


//--------------------- .nv.info._ZN10layer_norm13ln_fwd_kernelINS_13Kernel_traitsIf13__nv_bfloat16fS2_fjLj1536ELj1ELj4ELj1ELj16ENS_18Kernel_traits_baseILj1536EfS2_fS2_fjLj128EEEEELb0ELb1ELb0ELb0EEEvNS_9FwdParamsE --------------------------
	.section	.nv.info._ZN10layer_norm13ln_fwd_kernelINS_13Kernel_traitsIf13__nv_bfloat16fS2_fjLj1536ELj1ELj4ELj1ELj16ENS_18Kernel_traits_baseILj1536EfS2_fS2_fjLj128EEEEELb0ELb1ELb0ELb0EEEvNS_9FwdParamsE,"",@"SHT_CUDA_INFO"
	.sectionflags	@""
	.align	4


	//----- nvinfo : EIATTR_CUDA_API_VERSION
	.align		4
        /*0000*/ 	.byte	0x04, 0x37
        /*0002*/ 	.short	(.L_2228 - .L_2227)
.L_2227:
        /*0004*/ 	.word	0x00000082


	//----- nvinfo : EIATTR_KPARAM_INFO
	.align		4
.L_2228:
        /*0008*/ 	.byte	0x04, 0x17
        /*000a*/ 	.short	(.L_2230 - .L_2229)
.L_2229:
        /*000c*/ 	.word	0x00000000
        /*0010*/ 	.short	0x0000
        /*0012*/ 	.short	0x0000
        /*0014*/ 	.byte	0x00, 0xf0, 0xa1, 0x03


	//----- nvinfo : EIATTR_SPARSE_MMA_MASK
	.align		4
.L_2230:
        /*0018*/ 	.byte	0x03, 0x50
        /*001a*/ 	.short	0x0000


	//----- nvinfo : EIATTR_MAXREG_COUNT
	.align		4
        /*001c*/ 	.byte	0x03, 0x1b
        /*001e*/ 	.short	0x00ff


	//----- nvinfo : EIATTR_MERCURY_ISA_VERSION
	.align		4
        /*0020*/ 	.byte	0x03, 0x5f
        /*0022*/ 	.short	0x0101


	//----- nvinfo : EIATTR_COOP_GROUP_MASK_REGIDS
	.align		4
        /*0024*/ 	.byte	0x04, 0x29
        /*0026*/ 	.short	(.L_2232 - .L_2231)


	//   ....[0]....
.L_2231:
        /*0028*/ 	.word	0xffffffff


	//   ....[1]....
        /*002c*/ 	.word	0xffffffff


	//   ....[2]....
        /*0030*/ 	.word	0xffffffff


	//   ....[3]....
        /*0034*/ 	.word	0xffffffff


	//   ....[4]....
        /*0038*/ 	.word	0xffffffff


	//   ....[5]....
        /*003c*/ 	.word	0xffffffff


	//   ....[6]....
        /*0040*/ 	.word	0xffffffff


	//   ....[7]....
        /*0044*/ 	.word	0xffffffff


	//   ....[8]....
        /*0048*/ 	.word	0xffffffff


	//   ....[9]....
        /*004c*/ 	.word	0xffffffff


	//   ....[10]....
        /*0050*/ 	.word	0x050000d7


	//   ....[11]....
        /*0054*/ 	.word	0x050000d7


	//   ....[12]....
        /*0058*/ 	.word	0x050000d7


	//   ....[13]....
        /*005c*/ 	.word	0x050000d7


	//   ....[14]....
        /*0060*/ 	.word	0x050000d7


	//   ....[15]....
        /*0064*/ 	.word	0x050000d7


	//   ....[16]....
        /*0068*/ 	.word	0x050000d7


	//   ....[17]....
        /*006c*/ 	.word	0x050000d7


	//   ....[18]....
        /*0070*/ 	.word	0x050000d7


	//   ....[19]....
        /*0074*/ 	.word	0x050000d7


	//----- nvinfo : EIATTR_COOP_GROUP_INSTR_OFFSETS
	.align		4
.L_2232:
        /*0078*/ 	.byte	0x04, 0x28
        /*007a*/ 	.short	(.L_2234 - .L_2233)


	//   ....[0]....
.L_2233:
        /*007c*/ 	.word	0x00002df0


	//   ....[1]....
        /*0080*/ 	.word	0x00002e30


	//   ....[2]....
        /*0084*/ 	.word	0x00002e50


	//   ....[3]....
        /*0088*/ 	.word	0x00002e70


	//   ....[4]....
        /*008c*/ 	.word	0x00002e90


	//   ....[5]....
        /*0090*/ 	.word	0x000034d0


	//   ....[6]....
        /*0094*/ 	.word	0x000034f0


	//   ....[7]....
        /*0098*/ 	.word	0x00003510


	//   ....[8]....
        /*009c*/ 	.word	0x00003530


	//   ....[9]....
        /*00a0*/ 	.word	0x00003550


	//   ....[10]....
        /*00a4*/ 	.word	0x00004460


	//   ....[11]....
        /*00a8*/ 	.word	0x00004510


	//   ....[12]....
        /*00ac*/ 	.word	0x00004580


	//   ....[13]....
        /*00b0*/ 	.word	0x000045f0


	//   ....[14]....
        /*00b4*/ 	.word	0x00004660


	//   ....[15]....
        /*00b8*/ 	.word	0x00004d00


	//   ....[16]....
        /*00bc*/ 	.word	0x00004d70


	//   ....[17]....
        /*00c0*/ 	.word	0x00004de0


	//   ....[18]....
        /*00c4*/ 	.word	0x00004e50


	//   ....[19]....
        /*00c8*/ 	.word	0x00004ec0


	//----- nvinfo : EIATTR_VRC_CTA_INIT_COUNT
	.align		4
.L_2234:
        /*00cc*/ 	.byte	0x02, 0x4a
	.zero		1
	.zero		1


	//----- nvinfo : EIATTR_EXIT_INSTR_OFFSETS
	.align		4
        /*00d0*/ 	.byte	0x04, 0x1c
        /*00d2*/ 	.short	(.L_2236 - .L_2235)


	//   ....[0]....
.L_2235:
        /*00d4*/ 	.word	0x00000be0


	//   ....[1]....
        /*00d8*/ 	.word	0x000043f0


	//----- nvinfo : EIATTR_MAX_THREADS
	.align		4
.L_2236:
        /*00dc*/ 	.byte	0x04, 0x05
        /*00de*/ 	.short	(.L_2238 - .L_2237)
.L_2237:
        /*00e0*/ 	.word	0x00000080
        /*00e4*/ 	.word	0x00000001
        /*00e8*/ 	.word	0x00000001


	//----- nvinfo : EIATTR_CRS_STACK_SIZE
	.align		4
.L_2238:
        /*00ec*/ 	.byte	0x04, 0x1e
        /*00ee*/ 	.short	(.L_2240 - .L_2239)
.L_2239:
        /*00f0*/ 	.word	0x00000000


	//----- nvinfo : EIATTR_CBANK_PARAM_SIZE
	.align		4
.L_2240:
        /*00f4*/ 	.byte	0x03, 0x19
        /*00f6*/ 	.short	0x00e8


	//----- nvinfo : EIATTR_PARAM_CBANK
	.align		4
        /*00f8*/ 	.byte	0x04, 0x0a
        /*00fa*/ 	.short	(.L_2242 - .L_2241)
	.align		4
.L_2241:
        /*00fc*/ 	.word	index@(.nv.constant0._ZN10layer_norm13ln_fwd_kernelINS_13Kernel_traitsIf13__nv_bfloat16fS2_fjLj1536ELj1ELj4ELj1ELj16ENS_18Kernel_traits_baseILj1536EfS2_fS2_fjLj128EEEEELb0ELb1ELb0ELb0EEEvNS_9FwdParamsE)
        /*0100*/ 	.short	0x0380
        /*0102*/ 	.short	0x00e8


	//----- nvinfo : EIATTR_SW_WAR
	.align		4
.L_2242:
        /*0104*/ 	.byte	0x04, 0x36
        /*0106*/ 	.short	(.L_2244 - .L_2243)
.L_2243:
        /*0108*/ 	.word	0x00000008
.L_2244:


//--------------------- .nv.info._ZN10layer_norm13ln_fwd_kernelINS_13Kernel_traitsIf13__nv_bfloat16fS2_fjLj1536ELj1ELj4ELj1ELj16ENS_18Kernel_traits_baseILj1536EfS2_fS2_fjLj128EEEEELb0ELb1ELb0ELb1EEEvNS_9FwdParamsE --------------------------
	.section	.nv.info._ZN10layer_norm13ln_fwd_kernelINS_13Kernel_traitsIf13__nv_bfloat16fS2_fjLj1536ELj1ELj4ELj1ELj16ENS_18Kernel_traits_baseILj1536EfS2_fS2_fjLj128EEEEELb0ELb1ELb0ELb1EEEvNS_9FwdParamsE,"",@"SHT_CUDA_INFO"
	.sectionflags	@""
	.align	4


	//----- nvinfo : EIATTR_CUDA_API_VERSION
	.align		4
        /*0000*/ 	.byte	0x04, 0x37
        /*0002*/ 	.short	(.L_2246 - .L_2245)
.L_2245:
        /*0004*/ 	.word	0x00000082


	//----- nvinfo : EIATTR_KPARAM_INFO
	.align		4
.L_2246:
        /*0008*/ 	.byte	0x04, 0x17
        /*000a*/ 	.short	(.L_2248 - .L_2247)
.L_2247:
        /*000c*/ 	.word	0x00000000
        /*0010*/ 	.short	0x0000
        /*0012*/ 	.short	0x0000
        /*0014*/ 	.byte	0x00, 0xf0, 0xa1, 0x03


	//----- nvinfo : EIATTR_SPARSE_MMA_MASK
	.align		4
.L_2248:
        /*0018*/ 	.byte	0x03, 0x50
        /*001a*/ 	.short	0x0000


	//----- nvinfo : EIATTR_MAXREG_COUNT
	.align		4
        /*001c*/ 	.byte	0x03, 0x1b
        /*001e*/ 	.short	0x00ff


	//----- nvinfo : EIATTR_MERCURY_ISA_VERSION
	.align		4
        /*0020*/ 	.byte	0x03, 0x5f
        /*0022*/ 	.short	0x0101


	//----- nvinfo : EIATTR_COOP_GROUP_MASK_REGIDS
	.align		4
        /*0024*/ 	.byte	0x04, 0x29
        /*0026*/ 	.short	(.L_2250 - .L_2249)


	//   ....[0]....
.L_2249:
        /*0028*/ 	.word	0xffffffff


	//   ....[1]....
        /*002c*/ 	.word	0xffffffff


	//   ....[2]....
        /*0030*/ 	.word	0xffffffff


	//   ....[3]....
        /*0034*/ 	.word	0xffffffff


	//   ....[4]....
        /*0038*/ 	.word	0xffffffff


	//   ....[5]....
        /*003c*/ 	.word	0xffffffff


	//   ....[6]....
        /*0040*/ 	.word	0xffffffff


	//   ....[7]....
        /*0044*/ 	.word	0xffffffff


	//   ....[8]....
        /*0048*/ 	.word	0xffffffff


	//   ....[9]....
        /*004c*/ 	.word	0xffffffff


	//   ....[10]....
        /*0050*/ 	.word	0x050000d9


	//   ....[11]....
        /*0054*/ 	.word	0x050000d9


	//   ....[12]....
        /*0058*/ 	.word	0x050000d9


	//   ....[13]....
        /*005c*/ 	.word	0x050000d9


	//   ....[14]....
        /*0060*/ 	.word	0x050000d9


	//   ....[15]....
        /*0064*/ 	.word	0x050000d9


	//   ....[16]....
        /*0068*/ 	.word	0x050000d9


	//   ....[17]....
        /*006c*/ 	.word	0x050000d9


	//   ....[18]....
        /*0070*/ 	.word	0x050000d9


	//   ....[19]....
        /*0074*/ 	.word	0x050000d9


	//----- nvinfo : EIATTR_COOP_GROUP_INSTR_OFFSETS
	.align		4
.L_2250:
        /*0078*/ 	.byte	0x04, 0x28
        /*007a*/ 	.short	(.L_2252 - .L_2251)


	//   ....[0]....
.L_2251:
        /*007c*/ 	.word	0x000024d0


	//   ....[1]....
        /*0080*/ 	.word	0x000024f0


	//   ....[2]....
        /*0084*/ 	.word	0x00002510


	//   ....[3]....
        /*0088*/ 	.word	0x00002540


	//   ....[4]....
        /*008c*/ 	.word	0x00002560


	//   ....[5]....
        /*0090*/ 	.word	0x00002b90


	//   ....[6]....
        /*0094*/ 	.word	0x00002bb0


	//   ....[7]....
        /*0098*/ 	.word	0x00002bd0


	//   ....[8]....
        /*009c*/ 	.word	0x00002bf0


	//   ....[9]....
        /*00a0*/ 	.word	0x00002c10


	//   ....[10]....
        /*00a4*/ 	.word	0x00003900


	//   ....[11]....
        /*00a8*/ 	.word	0x000039a0


	//   ....[12]....
        /*00ac*/ 	.word	0x00003a10


	//   ....[13]....
        /*00b0*/ 	.word	0x00003a90


	//   ....[14]....
        /*00b4*/ 	.word	0x00003b00


	//   ....[15]....
        /*00b8*/ 	.word	0x00004180


	//   ....[16]....
        /*00bc*/ 	.word	0x000041f0


	//   ....[17]....
        /*00c0*/ 	.word	0x00004260


	//   ....[18]....
        /*00c4*/ 	.word	0x000042d0


	//   ....[19]....
        /*00c8*/ 	.word	0x00004340


	//----- nvinfo : EIATTR_VRC_CTA_INIT_COUNT
	.align		4
.L_2252:
        /*00cc*/ 	.byte	0x02, 0x4a
	.zero		1
	.zero		1


	//----- nvinfo : EIATTR_EXIT_INSTR_OFFSETS
	.align		4
        /*00d0*/ 	.byte	0x04, 0x1c
        /*00d2*/ 	.short	(.L_2254 - .L_2253)


	//   ....[0]....
.L_2253:
        /*00d4*/ 	.word	0x000006d0


	//   ....[1]....
        /*00d8*/ 	.word	0x00003890


	//----- nvinfo : EIATTR_MAX_THREADS
	.align		4
.L_2254:
        /*00dc*/ 	.byte	0x04, 0x05
        /*00de*/ 	.short	(.L_2256 - .L_2255)
.L_2255:
        /*00e0*/ 	.word	0x00000080
        /*00e4*/ 	.word	0x00000001
        /*00e8*/ 	.word	0x00000001


	//----- nvinfo : EIATTR_CRS_STACK_SIZE
	.align		4
.L_2256:
        /*00ec*/ 	.byte	0x04, 0x1e
        /*00ee*/ 	.short	(.L_2258 - .L_2257)
.L_2257:
        /*00f0*/ 	.word	0x00000000


	//----- nvinfo : EIATTR_CBANK_PARAM_SIZE
	.align		4
.L_2258:
        /*00f4*/ 	.byte	0x03, 0x19
        /*00f6*/ 	.short	0x00e8


	//----- nvinfo : EIATTR_PARAM_CBANK
	.align		4
        /*00f8*/ 	.byte	0x04, 0x0a
        /*00fa*/ 	.short	(.L_2260 - .L_2259)
	.align		4
.L_2259:
        /*00fc*/ 	.word	index@(.nv.constant0._ZN10layer_norm13ln_fwd_kernelINS_13Kernel_traitsIf13__nv_bfloat16fS2_fjLj1536ELj1ELj4ELj1ELj16ENS_18Kernel_traits_baseILj1536EfS2_fS2_fjLj128EEEEELb0ELb1ELb0ELb1EEEvNS_9FwdParamsE)
        /*0100*/ 	.short	0x0380
        /*0102*/ 	.short	0x00e8


	//----- nvinfo : EIATTR_SW_WAR
	.align		4
.L_2260:
        /*0104*/ 	.byte	0x04, 0x36
        /*0106*/ 	.short	(.L_2262 - .L_2261)
.L_2261:
        /*0108*/ 	.word	0x00000008
.L_2262:


//--------------------- .nv.info._ZN10layer_norm13ln_fwd_kernelINS_13Kernel_traitsIf13__nv_bfloat16fS2_fjLj1536ELj1ELj4ELj1ELj16ENS_18Kernel_traits_baseILj1536EfS2_fS2_fjLj128EEEEELb0ELb1ELb1ELb0EEEvNS_9FwdParamsE --------------------------
	.section	.nv.info._ZN10layer_norm13ln_fwd_kernelINS_13Kernel_traitsIf13__nv_bfloat16fS2_fjLj1536ELj1ELj4ELj1ELj16ENS_18Kernel_traits_baseILj1536EfS2_fS2_fjLj128EEEEELb0ELb1ELb1ELb0EEEvNS_9FwdParamsE,"",@"SHT_CUDA_INFO"
	.sectionflags	@""
	.align	4


	//----- nvinfo : EIATTR_CUDA_API_VERSION
	.align		4
        /*0000*/ 	.byte	0x04, 0x37
        /*0002*/ 	.short	(.L_2264 - .L_2263)
.L_2263:
        /*0004*/ 	.word	0x00000082


	//----- nvinfo : EIATTR_KPARAM_INFO
	.align		4
.L_2264:
        /*0008*/ 	.byte	0x04, 0x17
        /*000a*/ 	.short	(.L_2266 - .L_2265)
.L_2265:
        /*000c*/ 	.word	0x00000000
        /*0010*/ 	.short	0x0000
        /*0012*/ 	.short	0x0000
        /*0014*/ 	.byte	0x00, 0xf0, 0xa1, 0x03


	//----- nvinfo : EIATTR_SPARSE_MMA_MASK
	.align		4
.L_2266:
        /*0018*/ 	.byte	0x03, 0x50
        /*001a*/ 	.short	0x0000


	//----- nvinfo : EIATTR_MAXREG_COUNT
	.align		4
        /*001c*/ 	.byte	0x03, 0x1b
        /*001e*/ 	.short	0x00ff


	//----- nvinfo : EIATTR_MERCURY_ISA_VERSION
	.align		4
        /*0020*/ 	.byte	0x03, 0x5f
        /*0022*/ 	.short	0x0101


	//----- nvinfo : EIATTR_COOP_GROUP_MASK_REGIDS
	.align		4
        /*0024*/ 	.byte	0x04, 0x29
        /*0026*/ 	.short	(.L_2268 - .L_2267)


	//   ....[0]....
.L_2267:
        /*0028*/ 	.word	0xffffffff


	//   ....[1]....
        /*002c*/ 	.word	0xffffffff


	//   ....[2]....
        /*0030*/ 	.word	0xffffffff


	//   ....[3]....
        /*0034*/ 	.word	0xffffffff


	//   ....[4]....
        /*0038*/ 	.word	0xffffffff


	//   ....[5]....
        /*003c*/ 	.word	0xffffffff


	//   ....[6]....
        /*0040*/ 	.word	0xffffffff


	//   ....[7]....
        /*0044*/ 	.word	0xffffffff


	//   ....[8]....
        /*0048*/ 	.word	0xffffffff


	//   ....[9]....
        /*004c*/ 	.word	0xffffffff


	//   ....[10]....
        /*0050*/ 	.word	0x050000dc


	//   ....[11]....
        /*0054*/ 	.word	0x050000dc


	//   ....[12]....
        /*0058*/ 	.word	0x050000dc


	//   ....[13]....
        /*005c*/ 	.word	0x050000dc


	//   ....[14]....
        /*0060*/ 	.word	0x050000dc


	//   ....[15]....
        /*0064*/ 	.word	0x050000dc


	//   ....[16]....
        /*0068*/ 	.word	0x050000dc


	//   ....[17]....
        /*006c*/ 	.word	0x050000dc


	//   ....[18]....
        /*0070*/ 	.word	0x050000dc


	//   ....[19]....
        /*0074*/ 	.word	0x050000dc


	//----- nvinfo : EIATTR_COOP_GROUP_INSTR_OFFSETS
	.align		4
.L_2268:
        /*0078*/ 	.byte	0x04, 0x28
        /*007a*/ 	.short	(.L_2270 - .L_2269)


	//   ....[0]....
.L_2269:
        /*007c*/ 	.word	0x00003ac0


	//   ....[1]....
        /*0080*/ 	.word	0x00003ae0


	//   ....[2]....
        /*0084*/ 	.word	0x00003b00


	//   ....[3]....
        /*0088*/ 	.word	0x00003b30


	//   ....[4]....
        /*008c*/ 	.word	0x00003b50


	//   ....[5]....
        /*0090*/ 	.word	0x00004190


	//   ....[6]....
        /*0094*/ 	.word	0x000041b0


	//   ....[7]....
        /*0098*/ 	.word	0x000041d0


	//   ....[8]....
        /*009c*/ 	.word	0x000041f0


	//   ....[9]....
        /*00a0*/ 	.word	0x00004210


	//   ....[10]....
        /*00a4*/ 	.word	0x000051a0


	//   ....[11]....
        /*00a8*/ 	.word	0x00005240


	//   ....[12]....
        /*00ac*/ 	.word	0x000052b0


	//   ....[13]....
        /*00b0*/ 	.word	0x00005330


	//   ....[14]....
        /*00b4*/ 	.word	0x000053a0


	//   ....[15]....
        /*00b8*/ 	.word	0x00005a30


	//   ....[16]....
        /*00bc*/ 	.word	0x00005aa0


	//   ....[17]....
        /*00c0*/ 	.word	0x00005b10


	//   ....[18]....
        /*00c4*/ 	.word	0x00005b80


	//   ....[19]....
        /*00c8*/ 	.word	0x00005bf0


	//----- nvinfo : EIATTR_VRC_CTA_INIT_COUNT
	.align		4
.L_2270:
        /*00cc*/ 	.byte	0x02, 0x4a
	.zero		1
	.zero		1


	//----- nvinfo : EIATTR_EXIT_INSTR_OFFSETS
	.align		4
        /*00d0*/ 	.byte	0x04, 0x1c
        /*00d2*/ 	.short	(.L_2272 - .L_2271)


	//   ....[0]....
.L_2271:
        /*00d4*/ 	.word	0x00000c20


	//   ....[1]....
        /*00d8*/ 	.word	0x00005130


	//----- nvinfo : EIATTR_MAX_THREADS
	.align		4
.L_2272:
        /*00dc*/ 	.byte	0x04, 0x05
        /*00de*/ 	.short	(.L_2274 - .L_2273)
.L_2273:
        /*00e0*/ 	.word	0x00000080
        /*00e4*/ 	.word	0x00000001
        /*00e8*/ 	.word	0x00000001


	//----- nvinfo : EIATTR_CRS_STACK_SIZE
	.align		4
.L_2274:
        /*00ec*/ 	.byte	0x04, 0x1e
        /*00ee*/ 	.short	(.L_2276 - .L_2275)
.L_2275:
        /*00f0*/ 	.word	0x00000000


	//----- nvinfo : EIATTR_CBANK_PARAM_SIZE
	.align		4
.L_2276:
        /*00f4*/ 	.byte	0x03, 0x19
        /*00f6*/ 	.short	0x00e8


	//----- nvinfo : EIATTR_PARAM_CBANK
	.align		4
        /*00f8*/ 	.byte	0x04, 0x0a
        /*00fa*/ 	.short	(.L_2278 - .L_2277)
	.align		4
.L_2277:
        /*00fc*/ 	.word	index@(.nv.constant0._ZN10layer_norm13ln_fwd_kernelINS_13Kernel_traitsIf13__nv_bfloat16fS2_fjLj1536ELj1ELj4ELj1ELj16ENS_18Kernel_traits_baseILj1536EfS2_fS2_fjLj128EEEEELb0ELb1ELb1ELb0EEEvNS_9FwdParamsE)
        /*0100*/ 	.short	0x0380
        /*0102*/ 	.short	0x00e8


	//----- nvinfo : EIATTR_SW_WAR
	.align		4
.L_2278:
        /*0104*/ 	.byte	0x04, 0x36
        /*0106*/ 	.short	(.L_2280 - .L_2279)
.L_2279:
        /*0108*/ 	.word	0x00000008
.L_2280:


//--------------------- .nv.info._ZN10layer_norm13ln_fwd_kernelINS_13Kernel_traitsIf13__nv_bfloat16fS2_fjLj1536ELj1ELj4ELj1ELj16ENS_18Kernel_traits_baseILj1536EfS2_fS2_fjLj128EEEEELb0ELb1ELb1ELb1EEEvNS_9FwdParamsE --------------------------
	.section	.nv.info._ZN10layer_norm13ln_fwd_kernelINS_13Kernel_traitsIf13__nv_bfloat16fS2_fjLj1536ELj1ELj4ELj1ELj16ENS_18Kernel_traits_baseILj1536EfS2_fS2_fjLj128EEEEELb0ELb1ELb1ELb1EEEvNS_9FwdParamsE,"",@"SHT_CUDA_INFO"
	.sectionflags	@""
	.align	4


	//----- nvinfo : EIATTR_CUDA_API_VERSION
	.align		4
        /*0000*/ 	.byte	0x04, 0x37
        /*0002*/ 	.short	(.L_2282 - .L_2281)
.L_2281:
        /*0004*/ 	.word	0x00000082


	//----- nvinfo : EIATTR_KPARAM_INFO
	.align		4
.L_2282:
        /*0008*/ 	.byte	0x04, 0x17
        /*000a*/ 	.short	(.L_2284 - .L_2283)
.L_2283:
        /*000c*/ 	.word	0x00000000
        /*0010*/ 	.short	0x0000
        /*0012*/ 	.short	0x0000
        /*0014*/ 	.byte	0x00, 0xf0, 0xa1, 0x03


	//----- nvinfo : EIATTR_SPARSE_MMA_MASK
	.align		4
.L_2284:
        /*0018*/ 	.byte	0x03, 0x50
        /*001a*/ 	.short	0x0000


	//----- nvinfo : EIATTR_MAXREG_COUNT
	.align		4
        /*001c*/ 	.byte	0x03, 0x1b
        /*001e*/ 	.short	0x00ff


	//----- nvinfo : EIATTR_MERCURY_ISA_VERSION
	.align		4
        /*0020*/ 	.byte	0x03, 0x5f
        /*0022*/ 	.short	0x0101


	//----- nvinfo : EIATTR_COOP_GROUP_MASK_REGIDS
	.align		4
        /*0024*/ 	.byte	0x04, 0x29
        /*0026*/ 	.short	(.L_2286 - .L_2285)


	//   ....[0]....
.L_2285:
        /*0028*/ 	.word	0xffffffff


	//   ....[1]....
        /*002c*/ 	.word	0xffffffff


	//   ....[2]....
        /*0030*/ 	.word	0xffffffff


	//   ....[3]....
        /*0034*/ 	.word	0xffffffff


	//   ....[4]....
        /*0038*/ 	.word	0xffffffff


	//   ....[5]....
        /*003c*/ 	.word	0xffffffff


	//   ....[6]....
        /*0040*/ 	.word	0xffffffff


	//   ....[7]....
        /*0044*/ 	.word	0xffffffff


	//   ....[8]....
        /*0048*/ 	.word	0xffffffff


	//   ....[9]....
        /*004c*/ 	.word	0xffffffff


	//   ....[10]....
        /*0050*/ 	.word	0x050000da


	//   ....[11]....
        /*0054*/ 	.word	0x050000da


	//   ....[12]....
        /*0058*/ 	.word	0x050000da


	//   ....[13]....
        /*005c*/ 	.word	0x050000da


	//   ....[14]....
        /*0060*/ 	.word	0x050000da


	//   ....[15]....
        /*0064*/ 	.word	0x050000da


	//   ....[16]....
        /*0068*/ 	.word	0x050000da


	//   ....[17]....
        /*006c*/ 	.word	0x050000da


	//   ....[18]....
        /*0070*/ 	.word	0x050000da


	//   ....[19]....
        /*0074*/ 	.word	0x050000da


	//----- nvinfo : EIATTR_COOP_GROUP_INSTR_OFFSETS
	.align		4
.L_2286:
        /*0078*/ 	.byte	0x04, 0x28
        /*007a*/ 	.short	(.L_2288 - .L_2287)


	//   ....[0]....
.L_2287:
        /*007c*/ 	.word	0x000031f0


	//   ....[1]....
        /*0080*/ 	.word	0x00003220


	//   ....[2]....
        /*0084*/ 	.word	0x00003240


	//   ....[3]....
        /*0088*/ 	.word	0x00003260


	//   ....[4]....
        /*008c*/ 	.word	0x00003280


	//   ....[5]....
        /*0090*/ 	.word	0x000038b0


	//   ....[6]....
        /*0094*/ 	.word	0x000038d0


	//   ....[7]....
        /*0098*/ 	.word	0x000038f0


	//   ....[8]....
        /*009c*/ 	.word	0x00003910


	//   ....[9]....
        /*00a0*/ 	.word	0x00003930


	//   ....[10]....
        /*00a4*/ 	.word	0x00004710


	//   ....[11]....
        /*00a8*/ 	.word	0x000047c0


	//   ....[12]....
        /*00ac*/ 	.word	0x00004830


	//   ....[13]....
        /*00b0*/ 	.word	0x000048a0


	//   ....[14]....
        /*00b4*/ 	.word	0x00004910


	//   ....[15]....
        /*00b8*/ 	.word	0x00004f80


	//   ....[16]....
        /*00bc*/ 	.word	0x00004ff0


	//   ....[17]....
        /*00c0*/ 	.word	0x00005060


	//   ....[18]....
        /*00c4*/ 	.word	0x000050d0


	//   ....[19]....
        /*00c8*/ 	.word	0x00005140


	//----- nvinfo : EIATTR_VRC_CTA_INIT_COUNT
	.align		4
.L_2288:
        /*00cc*/ 	.byte	0x02, 0x4a
	.zero		1
	.zero		1


	//----- nvinfo : EIATTR_EXIT_INSTR_OFFSETS
	.align		4
        /*00d0*/ 	.byte	0x04, 0x1c
        /*00d2*/ 	.short	(.L_2290 - .L_2289)


	//   ....[0]....
.L_2289:
        /*00d4*/ 	.word	0x00000710


	//   ....[1]....
        /*00d8*/ 	.word	0x000046a0


	//----- nvinfo : EIATTR_MAX_THREADS
	.align		4
.L_2290:
        /*00dc*/ 	.byte	0x04, 0x05
        /*00de*/ 	.short	(.L_2292 - .L_2291)
.L_2291:
        /*00e0*/ 	.word	0x00000080
        /*00e4*/ 	.word	0x00000001
        /*00e8*/ 	.word	0x00000001


	//----- nvinfo : EIATTR_CRS_STACK_SIZE
	.align		4
.L_2292:
        /*00ec*/ 	.byte	0x04, 0x1e
        /*00ee*/ 	.short	(.L_2294 - .L_2293)
.L_2293:
        /*00f0*/ 	.word	0x00000000


	//----- nvinfo : EIATTR_CBANK_PARAM_SIZE
	.align		4
.L_2294:
        /*00f4*/ 	.byte	0x03, 0x19
        /*00f6*/ 	.short	0x00e8


	//----- nvinfo : EIATTR_PARAM_CBANK
	.align		4
        /*00f8*/ 	.byte	0x04, 0x0a
        /*00fa*/ 	.short	(.L_2296 - .L_2295)
	.align		4
.L_2295:
        /*00fc*/ 	.word	index@(.nv.constant0._ZN10layer_norm13ln_fwd_kernelINS_13Kernel_traitsIf13__nv_bfloat16fS2_fjLj1536ELj1ELj4ELj1ELj16ENS_18Kernel_traits_baseILj1536EfS2_fS2_fjLj128EEEEELb0ELb1ELb1ELb1EEEvNS_9FwdParamsE)
        /*0100*/ 	.short	0x0380
        /*0102*/ 	.short	0x00e8


	//----- nvinfo : EIATTR_SW_WAR
	.align		4
.L_2296:
        /*0104*/ 	.byte	0x04, 0x36
        /*0106*/ 	.short	(.L_2298 - .L_2297)
.L_2297:
        /*0108*/ 	.word	0x00000008
.L_2298:


//--------------------- .nv.info._ZN10layer_norm13ln_fwd_kernelINS_13Kernel_traitsIf13__nv_bfloat16fS2_fjLj1536ELj1ELj4ELj1ELj16ENS_18Kernel_traits_baseILj1536EfS2_fS2_fjLj128EEEEELb1ELb0ELb0ELb0EEEvNS_9FwdParamsE --------------------------
	.section	.nv.info._ZN10layer_norm13ln_fwd_kernelINS_13Kernel_traitsIf13__nv_bfloat16fS2_fjLj1536ELj1ELj4ELj1ELj16ENS_18Kernel_traits_baseILj1536EfS2_fS2_fjLj128EEEEELb1ELb0ELb0ELb0EEEvNS_9FwdParamsE,"",@"SHT_CUDA_INFO"
	.sectionflags	@""
	.align	4


	//----- nvinfo : EIATTR_CUDA_API_VERSION
	.align		4
        /*0000*/ 	.byte	0x04, 0x37
        /*0002*/ 	.short	(.L_2300 - .L_2299)
.L_2299:
        /*0004*/ 	.word	0x00000082


	//----- nvinfo : EIATTR_KPARAM_INFO
	.align		4
.L_2300:
        /*0008*/ 	.byte	0x04, 0x17
        /*000a*/ 	.short	(.L_2302 - .L_2301)
.L_2301:
        /*000c*/ 	.word	0x00000000
        /*0010*/ 	.short	0x0000
        /*0012*/ 	.short	0x0000
        /*0014*/ 	.byte	0x00, 0xf0, 0xa1, 0x03


	//----- nvinfo : EIATTR_SPARSE_MMA_MASK
	.align		4
.L_2302:
        /*0018*/ 	.byte	0x03, 0x50
        /*001a*/ 	.short	0x0000


	//----- nvinfo : EIATTR_MAXREG_COUNT
	.align		4
        /*001c*/ 	.byte	0x03, 0x1b
        /*001e*/ 	.short	0x00ff


	//----- nvinfo : EIATTR_MERCURY_ISA_VERSION
	.align		4
        /*0020*/ 	.byte	0x03, 0x5f
        /*0022*/ 	.short	0x0101


	//----- nvinfo : EIATTR_COOP_GROUP_MASK_REGIDS
	.align		4
        /*0024*/ 	.byte	0x04, 0x29
        /*0026*/ 	.short	(.L_2304 - .L_2303)


	//   ....[0]....
.L_2303:
        /*0028*/ 	.word	0xffffffff


	//   ....[1]....
        /*002c*/ 	.word	0xffffffff


	//   ....[2]....
        /*0030*/ 	.word	0xffffffff


	//   ....[3]....
        /*0034*/ 	.word	0xffffffff


	//   ....[4]....
        /*0038*/ 	.word	0xffffffff


	//   ....[5]....
        /*003c*/ 	.word	0xffffffff


	//   ....[6]....
        /*0040*/ 	.word	0xffffffff


	//   ....[7]....
        /*0044*/ 	.word	0xffffffff


	//   ....[8]....
        /*0048*/ 	.word	0xffffffff


	//   ....[9]....
        /*004c*/ 	.word	0xffffffff


	//   ....[10]....
        /*0050*/ 	.word	0x050000a6


	//   ....[11]....
        /*0054*/ 	.word	0x050000a6


	//   ....[12]....
        /*0058*/ 	.word	0x050000a6


	//   ....[13]....
        /*005c*/ 	.word	0x050000a6


	//   ....[14]....
        /*0060*/ 	.word	0x050000a6


	//   ....[15]....
        /*0064*/ 	.word	0x050000a6


	//   ....[16]....
        /*0068*/ 	.word	0x050000a6


	//   ....[17]....
        /*006c*/ 	.word	0x050000a6


	//   ....[18]....
        /*0070*/ 	.word	0x050000a6


	//   ....[19]....
        /*0074*/ 	.word	0x050000a6


	//----- nvinfo : EIATTR_COOP_GROUP_INSTR_OFFSETS
	.align		4
.L_2304:
        /*0078*/ 	.byte	0x04, 0x28
        /*007a*/ 	.short	(.L_2306 - .L_2305)


	//   ....[0]....
.L_2305:
        /*007c*/ 	.word	0x00026e10


	//   ....[1]....
        /*0080*/ 	.word	0x00026e40


	//   ....[2]....
        /*0084*/ 	.word	0x00026e60


	//   ....[3]....
        /*0088*/ 	.word	0x00026e80


	//   ....[4]....
        /*008c*/ 	.word	0x00026eb0


	//   ....[5]....
        /*0090*/ 	.word	0x000274f0


	//   ....[6]....
        /*0094*/ 	.word	0x00027510


	//   ....[7]....
        /*0098*/ 	.word	0x00027530


	//   ....[8]....
        /*009c*/ 	.word	0x00027550


	//   ....[9]....
        /*00a0*/ 	.word	0x00027570


	//   ....[10]....
        /*00a4*/ 	.word	0x00028480


	//   ....[11]....
        /*00a8*/ 	.word	0x00028520


	//   ....[12]....
        /*00ac*/ 	.word	0x00028590


	//   ....[13]....
        /*00b0*/ 	.word	0x00028600


	//   ....[14]....
        /*00b4*/ 	.word	0x00028680


	//   ....[15]....
        /*00b8*/ 	.word	0x00028d20


	//   ....[16]....
        /*00bc*/ 	.word	0x00028d90


	//   ....[17]....
        /*00c0*/ 	.word	0x00028e00


	//   ....[18]....
        /*00c4*/ 	.word	0x00028e70


	//   ....[19]....
        /*00c8*/ 	.word	0x00028ee0


	//----- nvinfo : EIATTR_VRC_CTA_INIT_COUNT
	.align		4
.L_2306:
        /*00cc*/ 	.byte	0x02, 0x4a
	.zero		1
	.zero		1


	//----- nvinfo : EIATTR_EXIT_INSTR_OFFSETS
	.align		4
        /*00d0*/ 	.byte	0x04, 0x1c
        /*00d2*/ 	.short	(.L_2308 - .L_2307)


	//   ....[0]....
.L_2307:
        /*00d4*/ 	.word	0x00000b10


	//   ....[1]....
        /*00d8*/ 	.word	0x00028410


	//----- nvinfo : EIATTR_INDIRECT_BRANCH_TARGETS
	.align		4
.L_2308:
        /*00dc*/ 	.byte	0x04, 0x34
        /*00de*/ 	.short	(.L_2310 - .L_2309)


	//   ....[0]....
.L_2309:
        /*00e0*/ 	.word	.L_x_54232@srel
        /*00e4*/ 	.short	0x0
        /*00e6*/ 	.short	0x0
        /*00e8*/ 	.word	0x3
        /*00ec*/ 	.word	.L_x_54233@srel
        /*00f0*/ 	.word	.L_x_54234@srel
        /*00f4*/ 	.word	.L_x_54235@srel


	//----- nvinfo : EIATTR_MAX_THREADS
	.align		4
.L_2310:
        /*00f8*/ 	.byte	0x04, 0x05
        /*00fa*/ 	.short	(.L_2312 - .L_2311)
.L_2311:
        /*00fc*/ 	.word	0x00000080
        /*0100*/ 	.word	0x00000001
        /*0104*/ 	.word	0x00000001


	//----- nvinfo : EIATTR_CRS_STACK_SIZE
	.align		4
.L_2312:
        /*0108*/ 	.byte	0x04, 0x1e
        /*010a*/ 	.short	(.L_2314 - .L_2313)
.L_2313:
        /*010c*/ 	.word	0x00000000


	//----- nvinfo : EIATTR_CBANK_PARAM_SIZE
	.align		4
.L_2314:
        /*0110*/ 	.byte	0x03, 0x19
        /*0112*/ 	.short	0x00e8


	//----- nvinfo : EIATTR_PARAM_CBANK
	.align		4
        /*0114*/ 	.byte	0x04, 0x0a
        /*0116*/ 	.short	(.L_2316 - .L_2315)
	.align		4
.L_2315:
        /*0118*/ 	.word	index@(.nv.constant0._ZN10layer_norm13ln_fwd_kernelINS_13Kernel_traitsIf13__nv_bfloat16fS2_fjLj1536ELj1ELj4ELj1ELj16ENS_18Kernel_traits_baseILj1536EfS2_fS2_fjLj128EEEEELb1ELb0ELb0ELb0EEEvNS_9FwdParamsE)
        /*011c*/ 	.short	0x0380
        /*011e*/ 	.short	0x00e8


	//----- nvinfo : EIATTR_SW_WAR
	.align		4
.L_2316:
        /*0120*/ 	.byte	0x04, 0x36
        /*0122*/ 	.short	(.L_2318 - .L_2317)
.L_2317:
        /*0124*/ 	.word	0x00000008
.L_2318:


//--------------------- .nv.info._ZN10layer_norm13ln_fwd_kernelINS_13Kernel_traitsIf13__nv_bfloat16fS2_fjLj1536ELj1ELj4ELj1ELj16ENS_18Kernel_traits_baseILj1536EfS2_fS2_fjLj128EEEEELb1ELb0ELb0ELb1EEEvNS_9FwdParamsE --------------------------
	.section	.nv.info._ZN10layer_norm13ln_fwd_kernelINS_13Kernel_traitsIf13__nv_bfloat16fS2_fjLj1536ELj1ELj4ELj1ELj16ENS_18Kernel_traits_baseILj1536EfS2_fS2_fjLj128EEEEELb1ELb0ELb0ELb1EEEvNS_9FwdParamsE,"",@"SHT_CUDA_INFO"
	.sectionflags	@""
	.align	4


	//----- nvinfo : EIATTR_CUDA_API_VERSION
	.align		4
        /*0000*/ 	.byte	0x04, 0x37
        /*0002*/ 	.short	(.L_2320 - .L_2319)
.L_2319:
        /*0004*/ 	.word	0x00000082


	//----- nvinfo : EIATTR_KPARAM_INFO
	.align		4
.L_2320:
        /*0008*/ 	.byte	0x04, 0x17
        /*000a*/ 	.short	(.L_2322 - .L_2321)
.L_2321:
        /*000c*/ 	.word	0x00000000
        /*0010*/ 	.short	0x0000
        /*0012*/ 	.short	0x0000
        /*0014*/ 	.byte	0x00, 0xf0, 0xa1, 0x03


	//----- nvinfo : EIATTR_SPARSE_MMA_MASK
	.align		4
.L_2322:
        /*0018*/ 	.byte	0x03, 0x50
        /*001a*/ 	.short	0x0000


	//----- nvinfo : EIATTR_MAXREG_COUNT
	.align		4
        /*001c*/ 	.byte	0x03, 0x1b
        /*001e*/ 	.short	0x00ff


	//----- nvinfo : EIATTR_MERCURY_ISA_VERSION
	.align		4
        /*0020*/ 	.byte	0x03, 0x5f
        /*0022*/ 	.short	0x0101


	//----- nvinfo : EIATTR_COOP_GROUP_MASK_REGIDS
	.align		4
        /*0024*/ 	.byte	0x04, 0x29
        /*0026*/ 	.short	(.L_2324 - .L_2323)


	//   ....[0]....
.L_2323:
        /*0028*/ 	.word	0xffffffff


	//   ....[1]....
        /*002c*/ 	.word	0xffffffff


	//   ....[2]....
        /*0030*/ 	.word	0xffffffff


	//   ....[3]....
        /*0034*/ 	.word	0xffffffff


	//   ....[4]....
        /*0038*/ 	.word	0xffffffff


	//   ....[5]....
        /*003c*/ 	.word	0xffffffff


	//   ....[6]....
        /*0040*/ 	.word	0xffffffff


	//   ....[7]....
        /*0044*/ 	.word	0xffffffff


	//   ....[8]....
        /*0048*/ 	.word	0xffffffff


	//   ....[9]....
        /*004c*/ 	.word	0xffffffff


	//   ....[10]....
        /*0050*/ 	.word	0x050000a4


	//   ....[11]....
        /*0054*/ 	.word	0x050000a4


	//   ....[12]....
        /*0058*/ 	.word	0x050000a4


	//   ....[13]....
        /*005c*/ 	.word	0x050000a4


	//   ....[14]....
        /*0060*/ 	.word	0x050000a4


	//   ....[15]....
        /*0064*/ 	.word	0x050000a4


	//   ....[16]....
        /*0068*/ 	.word	0x050000a4


	//   ....[17]....
        /*006c*/ 	.word	0x050000a4


	//   ....[18]....
        /*0070*/ 	.word	0x050000a4


	//   ....[19]....
        /*0074*/ 	.word	0x050000a4


	//----- nvinfo : EIATTR_COOP_GROUP_INSTR_OFFSETS
	.align		4
.L_2324:
        /*0078*/ 	.byte	0x04, 0x28
        /*007a*/ 	.short	(.L_2326 - .L_2325)


	//   ....[0]....
.L_2325:
        /*007c*/ 	.word	0x0001fef0


	//   ....[1]....
        /*0080*/ 	.word	0x0001ff10


	//   ....[2]....
        /*0084*/ 	.word	0x0001ff30


	//   ....[3]....
        /*0088*/ 	.word	0x0001ff50


	//   ....[4]....
        /*008c*/ 	.word	0x0001ff80


	//   ....[5]....
        /*0090*/ 	.word	0x000205b0


	//   ....[6]....
        /*0094*/ 	.word	0x000205d0


	//   ....[7]....
        /*0098*/ 	.word	0x000205f0


	//   ....[8]....
        /*009c*/ 	.word	0x00020610


	//   ....[9]....
        /*00a0*/ 	.word	0x00020630


	//   ....[10]....
        /*00a4*/ 	.word	0x00021320


	//   ....[11]....
        /*00a8*/ 	.word	0x000213c0


	//   ....[12]....
        /*00ac*/ 	.word	0x00021430


	//   ....[13]....
        /*00b0*/ 	.word	0x000214a0


	//   ....[14]....
        /*00b4*/ 	.word	0x00021520


	//   ....[15]....
        /*00b8*/ 	.word	0x00021ba0


	//   ....[16]....
        /*00bc*/ 	.word	0x00021c10


	//   ....[17]....
        /*00c0*/ 	.word	0x00021c80


	//   ....[18]....
        /*00c4*/ 	.word	0x00021cf0


	//   ....[19]....
        /*00c8*/ 	.word	0x00021d60


	//----- nvinfo : EIATTR_VRC_CTA_INIT_COUNT
	.align		4
.L_2326:
        /*00cc*/ 	.byte	0x02, 0x4a
	.zero		1
	.zero		1


	//----- nvinfo : EIATTR_EXIT_INSTR_OFFSETS
	.align		4
        /*00d0*/ 	.byte	0x04, 0x1c
        /*00d2*/ 	.short	(.L_2328 - .L_2327)


	//   ....[0]....
.L_2327:
        /*00d4*/ 	.word	0x00000750


	//   ....[1]....
        /*00d8*/ 	.word	0x000212b0


	//----- nvinfo : EIATTR_INDIRECT_BRANCH_TARGETS
	.align		4
.L_2328:
        /*00dc*/ 	.byte	0x04, 0x34
        /*00de*/ 	.short	(.L_2330 - .L_2329)


	//   ....[0]....
.L_2329:
        /*00e0*/ 	.word	.L_x_54236@srel
        /*00e4*/ 	.short	0x0
        /*00e6*/ 	.short	0x0
        /*00e8*/ 	.word	0x3
        /*00ec*/ 	.word	.L_x_54237@srel
        /*00f0*/ 	.word	.L_x_54238@srel
        /*00f4*/ 	.word	.L_x_54239@srel


	//----- nvinfo : EIATTR_MAX_THREADS
	.align		4
.L_2330:
        /*00f8*/ 	.byte	0x04, 0x05
        /*00fa*/ 	.short	(.L_2332 - .L_2331)
.L_2331:
        /*00fc*/ 	.word	0x00000080
        /*0100*/ 	.word	0x00000001
        /*0104*/ 	.word	0x00000001


	//----- nvinfo : EIATTR_CRS_STACK_SIZE
	.align		4
.L_2332:
        /*0108*/ 	.byte	0x04, 0x1e
        /*010a*/ 	.short	(.L_2334 - .L_2333)
.L_2333:
        /*010c*/ 	.word	0x00000000


	//----- nvinfo : EIATTR_CBANK_PARAM_SIZE
	.align		4
.L_2334:
        /*0110*/ 	.byte	0x03, 0x19
        /*0112*/ 	.short	0x00e8


	//----- nvinfo : EIATTR_PARAM_CBANK
	.align		4
        /*0114*/ 	.byte	0x04, 0x0a
        /*0116*/ 	.short	(.L_2336 - .L_2335)
	.align		4
.L_2335:
        /*0118*/ 	.word	index@(.nv.constant0._ZN10layer_norm13ln_fwd_kernelINS_13Kernel_traitsIf13__nv_bfloat16fS2_fjLj1536ELj1ELj4ELj1ELj16ENS_18Kernel_traits_baseILj1536EfS2_fS2_fjLj128EEEEELb1ELb0ELb0ELb1EEEvNS_9FwdParamsE)
        /*011c*/ 	.short	0x0380
        /*011e*/ 	.short	0x00e8


	//----- nvinfo : EIATTR_SW_WAR
	.align		4
.L_2336:
        /*0120*/ 	.byte	0x04, 0x36
        /*0122*/ 	.short	(.L_2338 - .L_2337)
.L_2337:
        /*0124*/ 	.word	0x00000008
.L_2338:


//--------------------- .nv.info._ZN10layer_norm13ln_fwd_kernelINS_13Kernel_traitsIf13__nv_bfloat16fS2_fjLj1536ELj1ELj4ELj1ELj16ENS_18Kernel_traits_baseILj1536EfS2_fS2_fjLj128EEEEELb1ELb0ELb1ELb0EEEvNS_9FwdParamsE --------------------------
	.section	.nv.info._ZN10layer_norm13ln_fwd_kernelINS_13Kernel_traitsIf13__nv_bfloat16fS2_fjLj1536ELj1ELj4ELj1ELj16ENS_18Kernel_traits_baseILj1536EfS2_fS2_fjLj128EEEEELb1ELb0ELb1ELb0EEEvNS_9FwdParamsE,"",@"SHT_CUDA_INFO"
	.sectionflags	@""
	.align	4


	//----- nvinfo : EIATTR_CUDA_API_VERSION
	.align		4
        /*0000*/ 	.byte	0x04, 0x37
        /*0002*/ 	.short	(.L_2340 - .L_2339)
.L_2339:
        /*0004*/ 	.word	0x00000082


	//----- nvinfo : EIATTR_KPARAM_INFO
	.align		4
.L_2340:
        /*0008*/ 	.byte	0x04, 0x17
        /*000a*/ 	.short	(.L_2342 - .L_2341)
.L_2341:
        /*000c*/ 	.word	0x00000000
        /*0010*/ 	.short	0x0000
        /*0012*/ 	.short	0x0000
        /*0014*/ 	.byte	0x00, 0xf0, 0xa1, 0x03


	//----- nvinfo : EIATTR_SPARSE_MMA_MASK
	.align		4
.L_2342:
        /*0018*/ 	.byte	0x03, 0x50
        /*001a*/ 	.short	0x0000


	//----- nvinfo : EIATTR_MAXREG_COUNT
	.align		4
        /*001c*/ 	.byte	0x03, 0x1b
        /*001e*/ 	.short	0x00ff


	//----- nvinfo : EIATTR_MERCURY_ISA_VERSION
	.align		4
        /*0020*/ 	.byte	0x03, 0x5f
        /*0022*/ 	.short	0x0101


	//----- nvinfo : EIATTR_COOP_GROUP_MASK_REGIDS
	.align		4
        /*0024*/ 	.byte	0x04, 0x29
        /*0026*/ 	.short	(.L_2344 - .L_2343)


	//   ....[0]....
.L_2343:
        /*0028*/ 	.word	0xffffffff


	//   ....[1]....
        /*002c*/ 	.word	0xffffffff


	//   ....[2]....
        /*0030*/ 	.word	0xffffffff


	//   ....[3]....
        /*0034*/ 	.word	0xffffffff


	//   ....[4]....
        /*0038*/ 	.word	0xffffffff


	//   ....[5]....
        /*003c*/ 	.word	0xffffffff


	//   ....[6]....
        /*0040*/ 	.word	0xffffffff


	//   ....[7]....
        /*0044*/ 	.word	0xffffffff


	//   ....[8]....
        /*0048*/ 	.word	0xffffffff


	//   ....[9]....
        /*004c*/ 	.word	0xffffffff


	//   ....[10]....
        /*0050*/ 	.word	0x050000bc


	//   ....[11]....
        /*0054*/ 	.word	0x050000bc


	//   ....[12]....
        /*0058*/ 	.word	0x050000bc


	//   ....[13]....
        /*005c*/ 	.word	0x050000bc


	//   ....[14]....
        /*0060*/ 	.word	0x050000bc


	//   ....[15]....
        /*0064*/ 	.word	0x050000bc


	//   ....[16]....
        /*0068*/ 	.word	0x050000bc


	//   ....[17]....
        /*006c*/ 	.word	0x050000bc


	//   ....[18]....
        /*0070*/ 	.word	0x050000bc


	//   ....[19]....
        /*0074*/ 	.word	0x050000bc


	//----- nvinfo : EIATTR_COOP_GROUP_INSTR_OFFSETS
	.align		4
.L_2344:
        /*0078*/ 	.byte	0x04, 0x28
        /*007a*/ 	.short	(.L_2346 - .L_2345)


	//   ....[0]....
.L_2345:
        /*007c*/ 	.word	0x00029ad0


	//   ....[1]....
        /*0080*/ 	.word	0x00029af0


	//   ....[2]....
        /*0084*/ 	.word	0x00029b20


	//   ....[3]....
        /*0088*/ 	.word	0x00029b40


	//   ....[4]....
        /*008c*/ 	.word	0x00029b60


	//   ....[5]....
        /*0090*/ 	.word	0x0002a1a0


	//   ....[6]....
        /*0094*/ 	.word	0x0002a1c0


	//   ....[7]....
        /*0098*/ 	.word	0x0002a1e0


	//   ....[8]....
        /*009c*/ 	.word	0x0002a200


	//   ....[9]....
        /*00a0*/ 	.word	0x0002a220


	//   ....[10]....
        /*00a4*/ 	.word	0x0002b1b0


	//   ....[11]....
        /*00a8*/ 	.word	0x0002b250


	//   ....[12]....
        /*00ac*/ 	.word	0x0002b2d0


	//   ....[13]....
        /*00b0*/ 	.word	0x0002b340


	//   ....[14]....
        /*00b4*/ 	.word	0x0002b3b0


	//   ....[15]....
        /*00b8*/ 	.word	0x0002ba30


	//   ....[16]....
        /*00bc*/ 	.word	0x0002baa0


	//   ....[17]....
        /*00c0*/ 	.word	0x0002bb10


	//   ....[18]....
        /*00c4*/ 	.word	0x0002bb80


	//   ....[19]....
        /*00c8*/ 	.word	0x0002bbf0


	//----- nvinfo : EIATTR_VRC_CTA_INIT_COUNT
	.align		4
.L_2346:
        /*00cc*/ 	.byte	0x02, 0x4a
	.zero		1
	.zero		1


	//----- nvinfo : EIATTR_EXIT_INSTR_OFFSETS
	.align		4
        /*00d0*/ 	.byte	0x04, 0x1c
        /*00d2*/ 	.short	(.L_2348 - .L_2347)


	//   ....[0]....
.L_2347:
        /*00d4*/ 	.word	0x00000b20


	//   ....[1]....
        /*00d8*/ 	.word	0x0002b140


	//----- nvinfo : EIATTR_MAX_THREADS
	.align		4
.L_2348:
        /*00dc*/ 	.byte	0x04, 0x05
        /*00de*/ 	.short	(.L_2350 - .L_2349)
.L_2349:
        /*00e0*/ 	.word	0x00000080
        /*00e4*/ 	.word	0x00000001
        /*00e8*/ 	.word	0x00000001


	//----- nvinfo : EIATTR_CRS_STACK_SIZE
	.align		4
.L_2350:
        /*00ec*/ 	.byte	0x04, 0x1e
        /*00ee*/ 	.short	(.L_2352 - .L_2351)
.L_2351:
        /*00f0*/ 	.word	0x00000000


	//----- nvinfo : EIATTR_CBANK_PARAM_SIZE
	.align		4
.L_2352:
        /*00f4*/ 	.byte	0x03, 0x19
        /*00f6*/ 	.short	0x00e8


	//----- nvinfo : EIATTR_PARAM_CBANK
	.align		4
        /*00f8*/ 	.byte	0x04, 0x0a
        /*00fa*/ 	.short	(.L_2354 - .L_2353)
	.align		4
.L_2353:
        /*00fc*/ 	.word	index@(.nv.constant0._ZN10layer_norm13ln_fwd_kernelINS_13Kernel_traitsIf13__nv_bfloat16fS2_fjLj1536ELj1ELj4ELj1ELj16ENS_18Kernel_traits_baseILj1536EfS2_fS2_fjLj128EEEEELb1ELb0ELb1ELb0EEEvNS_9FwdParamsE)
        /*0100*/ 	.short	0x0380
        /*0102*/ 	.short	0x00e8


	//----- nvinfo : EIATTR_SW_WAR
	.align		4
.L_2354:
        /*0104*/ 	.byte	0x04, 0x36
        /*0106*/ 	.short	(.L_2356 - .L_2355)
.L_2355:
        /*0108*/ 	.word	0x00000008
.L_2356:


//--------------------- .nv.info._ZN10layer_norm13ln_fwd_kernelINS_13Kernel_traitsIf13__nv_bfloat16fS2_fjLj1536ELj1ELj4ELj1ELj16ENS_18Kernel_traits_baseILj1536EfS2_fS2_fjLj128EEEEELb1ELb0ELb1ELb1EEEvNS_9FwdParamsE --------------------------
	.section	.nv.info._ZN10layer_norm13ln_fwd_kernelINS_13Kernel_traitsIf13__nv_bfloat16fS2_fjLj1536ELj1ELj4ELj1ELj16ENS_18Kernel_traits_baseILj1536EfS2_fS2_fjLj128EEEEELb1ELb0ELb1ELb1EEEvNS_9FwdParamsE,"",@"SHT_CUDA_INFO"
	.sectionflags	@""
	.align	4


	//----- nvinfo : EIATTR_CUDA_API_VERSION
	.align		4
        /*0000*/ 	.byte	0x04, 0x37
        /*0002*/ 	.short	(.L_2358 - .L_2357)
.L_2357:
        /*0004*/ 	.word	0x00000082


	//----- nvinfo : EIATTR_KPARAM_INFO
	.align		4
.L_2358:
        /*0008*/ 	.byte	0x04, 0x17
        /*000a*/ 	.short	(.L_2360 - .L_2359)
.L_2359:
        /*000c*/ 	.word	0x00000000
        /*0010*/ 	.short	0x0000
        /*0012*/ 	.short	0x0000
        /*0014*/ 	.byte	0x00, 0xf0, 0xa1, 0x03


	//----- nvinfo : EIATTR_SPARSE_MMA_MASK
	.align		4
.L_2360:
        /*0018*/ 	.byte	0x03, 0x50
        /*001a*/ 	.short	0x0000


	//----- nvinfo : EIATTR_MAXREG_COUNT
	.align		4
        /*001c*/ 	.byte	0x03, 0x1b
        /*001e*/ 	.short	0x00ff


	//----- nvinfo : EIATTR_MERCURY_ISA_VERSION
	.align		4
        /*0020*/ 	.byte	0x03, 0x5f
        /*0022*/ 	.short	0x0101


	//----- nvinfo : EIATTR_COOP_GROUP_MASK_REGIDS
	.align		4
        /*0024*/ 	.byte	0x04, 0x29
        /*0026*/ 	.short	(.L_2362 - .L_2361)


	//   ....[0]....
.L_2361:
        /*0028*/ 	.word	0xffffffff


	//   ....[1]....
        /*002c*/ 	.word	0xffffffff


	//   ....[2]....
        /*0030*/ 	.word	0xffffffff


	//   ....[3]....
        /*0034*/ 	.word	0xffffffff


	//   ....[4]....
        /*0038*/ 	.word	0xffffffff


	//   ....[5]....
        /*003c*/ 	.word	0xffffffff


	//   ....[6]....
        /*0040*/ 	.word	0xffffffff


	//   ....[7]....
        /*0044*/ 	.word	0xffffffff


	//   ....[8]....
        /*0048*/ 	.word	0xffffffff


	//   ....[9]....
        /*004c*/ 	.word	0xffffffff


	//   ....[10]....
        /*0050*/ 	.word	0x050000b2


	//   ....[11]....
        /*0054*/ 	.word	0x050000b2


	//   ....[12]....
        /*0058*/ 	.word	0x050000b2


	//   ....[13]....
        /*005c*/ 	.word	0x050000b2


	//   ....[14]....
        /*0060*/ 	.word	0x050000b2


	//   ....[15]....
        /*0064*/ 	.word	0x050000b2


	//   ....[16]....
        /*0068*/ 	.word	0x050000b2


	//   ....[17]....
        /*006c*/ 	.word	0x050000b2


	//   ....[18]....
        /*0070*/ 	.word	0x050000b2


	//   ....[19]....
        /*0074*/ 	.word	0x050000b2


	//----- nvinfo : EIATTR_COOP_GROUP_INSTR_OFFSETS
	.align		4
.L_2362:
        /*0078*/ 	.byte	0x04, 0x28
        /*007a*/ 	.short	(.L_2364 - .L_2363)


	//   ....[0]....
.L_2363:
        /*007c*/ 	.word	0x000243c0


	//   ....[1]....
        /*0080*/ 	.word	0x000243e0


	//   ....[2]....
        /*0084*/ 	.word	0x00024400


	//   ....[3]....
        /*0088*/ 	.word	0x00024430


	//   ....[4]....
        /*008c*/ 	.word	0x00024450


	//   ....[5]....
        /*0090*/ 	.word	0x00024a80


	//   ....[6]....
        /*0094*/ 	.word	0x00024aa0


	//   ....[7]....
        /*0098*/ 	.word	0x00024ac0


	//   ....[8]....
        /*009c*/ 	.word	0x00024ae0


	//   ....[9]....
        /*00a0*/ 	.word	0x00024b00


	//   ....[10]....
        /*00a4*/ 	.word	0x000258e0


	//   ....[11]....
        /*00a8*/ 	.word	0x00025980


	//   ....[12]....
        /*00ac*/ 	.word	0x000259f0


	//   ....[13]....
        /*00b0*/ 	.word	0x00025a70


	//   ....[14]....
        /*00b4*/ 	.word	0x00025ae0


	//   ....[15]....
        /*00b8*/ 	.word	0x00026150


	//   ....[16]....
        /*00bc*/ 	.word	0x000261c0


	//   ....[17]....
        /*00c0*/ 	.word	0x00026230


	//   ....[18]....
        /*00c4*/ 	.word	0x000262a0


	//   ....[19]....
        /*00c8*/ 	.word	0x00026310


	//----- nvinfo : EIATTR_VRC_CTA_INIT_COUNT
	.align		4
.L_2364:
        /*00cc*/ 	.byte	0x02, 0x4a
	.zero		1
	.zero		1


	//----- nvinfo : EIATTR_EXIT_INSTR_OFFSETS
	.align		4
        /*00d0*/ 	.byte	0x04, 0x1c
        /*00d2*/ 	.short	(.L_2366 - .L_2365)


	//   ....[0]....
.L_2365:
        /*00d4*/ 	.word	0x00000750


	//   ....[1]....
        /*00d8*/ 	.word	0x00025870


	//----- nvinfo : EIATTR_MAX_THREADS
	.align		4
.L_2366:
        /*00dc*/ 	.byte	0x04, 0x05
        /*00de*/ 	.short	(.L_2368 - .L_2367)
.L_2367:
        /*00e0*/ 	.word	0x00000080
        /*00e4*/ 	.word	0x00000001
        /*00e8*/ 	.word	0x00000001


	//----- nvinfo : EIATTR_CRS_STACK_SIZE
	.align		4
.L_2368:
        /*00ec*/ 	.byte	0x04, 0x1e
        /*00ee*/ 	.short	(.L_2370 - .L_2369)
.L_2369:
        /*00f0*/ 	.word	0x00000000


	//----- nvinfo : EIATTR_CBANK_PARAM_SIZE
	.align		4
.L_2370:
        /*00f4*/ 	.byte	0x03, 0x19
        /*00f6*/ 	.short	0x00e8


	//----- nvinfo : EIATTR_PARAM_CBANK
	.align		4
        /*00f8*/ 	.byte	0x04, 0x0a
        /*00fa*/ 	.short	(.L_2372 - .L_2371)
	.align		4
.L_2371:
        /*00fc*/ 	.word	index@(.nv.constant0._ZN10layer_norm13ln_fwd_kernelINS_13Kernel_traitsIf13__nv_bfloat16fS2_fjLj1536ELj1ELj4ELj1ELj16ENS_18Kernel_traits_baseILj1536EfS2_fS2_fjLj128EEEEELb1ELb0ELb1ELb1EEEvNS_9FwdParamsE)
        /*0100*/ 	.short	0x0380
        /*0102*/ 	.short	0x00e8


	//----- nvinfo : EIATTR_SW_WAR
	.align		4
.L_2372:
        /*0104*/ 	.byte	0x04, 0x36
        /*0106*/ 	.short	(.L_2374 - .L_2373)
.L_2373:
        /*0108*/ 	.word	0x00000008
.L_2374:


//--------------------- .nv.info._ZN10layer_norm13ln_fwd_kernelINS_13Kernel_traitsIf13__nv_bfloat16fS2_fjLj1536ELj1ELj4ELj1ELj16ENS_18Kernel_traits_baseILj1536EfS2_fS2_fjLj128EEEEELb1ELb1ELb0ELb0EEEvNS_9FwdParamsE --------------------------
	.section	.nv.info._ZN10layer_norm13ln_fwd_kernelINS_13Kernel_traitsIf13__nv_bfloat16fS2_fjLj1536ELj1ELj4ELj1ELj16ENS_18Kernel_traits_baseILj1536EfS2_fS2_fjLj128EEEEELb1ELb1ELb0ELb0EEEvNS_9FwdParamsE,"",@"SHT_CUDA_INFO"
	.sectionflags	@""
	.align	4


	//----- nvinfo : EIATTR_CUDA_API_VERSION
	.align		4
        /*0000*/ 	.byte	0x04, 0x37
        /*0002*/ 	.short	(.L_2376 - .L_2375)
.L_2375:
        /*0004*/ 	.word	0x00000082


	//----- nvinfo : EIATTR_KPARAM_INFO
	.align		4
.L_2376:
        /*0008*/ 	.byte	0x04, 0x17
        /*000a*/ 	.short	(.L_2378 - .L_2377)
.L_2377:
        /*000c*/ 	.word	0x00000000
        /*0010*/ 	.short	0x0000
        /*0012*/ 	.short	0x0000
        /*0014*/ 	.byte	0x00, 0xf0, 0xa1, 0x03


	//----- nvinfo : EIATTR_SPARSE_MMA_MASK
	.align		4
.L_2378:
        /*0018*/ 	.byte	0x03, 0x50
        /*001a*/ 	.short	0x0000


	//----- nvinfo : EIATTR_MAXREG_COUNT
	.align		4
        /*001c*/ 	.byte	0x03, 0x1b
        /*001e*/ 	.short	0x00ff


	//----- nvinfo : EIATTR_MERCURY_ISA_VERSION
	.align		4
        /*0020*/ 	.byte	0x03, 0x5f
        /*0022*/ 	.short	0x0101


	//----- nvinfo : EIATTR_COOP_GROUP_MASK_REGIDS
	.align		4
        /*0024*/ 	.byte	0x04, 0x29
        /*0026*/ 	.short	(.L_2380 - .L_2379)


	//   ....[0]....
.L_2379:
        /*0028*/ 	.word	0xffffffff


	//   ....[1]....
        /*002c*/ 	.word	0xffffffff


	//   ....[2]....
        /*0030*/ 	.word	0xffffffff


	//   ....[3]....
        /*0034*/ 	.word	0xffffffff


	//   ....[4]....
        /*0038*/ 	.word	0xffffffff


	//   ....[5]....
        /*003c*/ 	.word	0xffffffff


	//   ....[6]....
        /*0040*/ 	.word	0xffffffff


	//   ....[7]....
        /*0044*/ 	.word	0xffffffff


	//   ....[8]....
        /*0048*/ 	.word	0xffffffff


	//   ....[9]....
        /*004c*/ 	.word	0xffffffff


	//   ....[10]....
        /*0050*/ 	.word	0x050000de


	//   ....[11]....
        /*0054*/ 	.word	0x050000de


	//   ....[12]....
        /*0058*/ 	.word	0x050000de


	//   ....[13]....
        /*005c*/ 	.word	0x050000de


	//   ....[14]....
        /*0060*/ 	.word	0x050000de


	//   ....[15]....
        /*0064*/ 	.word	0x050000de


	//   ....[16]....
        /*0068*/ 	.word	0x050000de


	//   ....[17]....
        /*006c*/ 	.word	0x050000de


	//   ....[18]....
        /*0070*/ 	.word	0x050000de


	//   ....[19]....
        /*0074*/ 	.word	0x050000de


	//----- nvinfo : EIATTR_COOP_GROUP_INSTR_OFFSETS
	.align		4
.L_2380:
        /*0078*/ 	.byte	0x04, 0x28
        /*007a*/ 	.short	(.L_2382 - .L_2381)


	//   ....[0]....
.L_2381:
        /*007c*/ 	.word	0x00020ff0


	//   ....[1]....
        /*0080*/ 	.word	0x00021030


	//   ....[2]....
        /*0084*/ 	.word	0x00021050


	//   ....[3]....
        /*0088*/ 	.word	0x00021070


	//   ....[4]....
        /*008c*/ 	.word	0x00021090


	//   ....[5]....
        /*0090*/ 	.word	0x000216d0


	//   ....[6]....
        /*0094*/ 	.word	0x000216f0


	//   ....[7]....
        /*0098*/ 	.word	0x00021710


	//   ....[8]....
        /*009c*/ 	.word	0x00021730


	//   ....[9]....
        /*00a0*/ 	.word	0x00021750


	//   ....[10]....
        /*00a4*/ 	.word	0x00022670


	//   ....[11]....
        /*00a8*/ 	.word	0x00022720


	//   ....[12]....
        /*00ac*/ 	.word	0x00022790


	//   ....[13]....
        /*00b0*/ 	.word	0x00022800


	//   ....[14]....
        /*00b4*/ 	.word	0x00022870


	//   ....[15]....
        /*00b8*/ 	.word	0x00022f00


	//   ....[16]....
        /*00bc*/ 	.word	0x00022f70


	//   ....[17]....
        /*00c0*/ 	.word	0x00022fe0


	//   ....[18]....
        /*00c4*/ 	.word	0x00023050


	//   ....[19]....
        /*00c8*/ 	.word	0x000230c0


	//----- nvinfo : EIATTR_VRC_CTA_INIT_COUNT
	.align		4
.L_2382:
        /*00cc*/ 	.byte	0x02, 0x4a
	.zero		1
	.zero		1


	//----- nvinfo : EIATTR_EXIT_INSTR_OFFSETS
	.align		4
        /*00d0*/ 	.byte	0x04, 0x1c
        /*00d2*/ 	.short	(.L_2384 - .L_2383)


	//   ....[0]....
.L_2383:
        /*00d4*/ 	.word	0x00000e30


	//   ....[1]....
        /*00d8*/ 	.word	0x00022600


	//----- nvinfo : EIATTR_INDIRECT_BRANCH_TARGETS
	.align		4
.L_2384:
        /*00dc*/ 	.byte	0x04, 0x34
        /*00de*/ 	.short	(.L_2386 - .L_2385)


	//   ....[0]....
.L_2385:
        /*00e0*/ 	.word	.L_x_54240@srel
        /*00e4*/ 	.short	0x0
        /*00e6*/ 	.short	0x0
        /*00e8*/ 	.word	0x3
        /*00ec*/ 	.word	.L_x_54241@srel
        /*00f0*/ 	.word	.L_x_54242@srel
        /*00f4*/ 	.word	.L_x_54243@srel


	//----- nvinfo : EIATTR_MAX_THREADS
	.align		4
.L_2386:
        /*00f8*/ 	.byte	0x04, 0x05
        /*00fa*/ 	.short	(.L_2388 - .L_2387)
.L_2387:
        /*00fc*/ 	.word	0x00000080
        /*0100*/ 	.word	0x00000001
        /*0104*/ 	.word	0x00000001


	//----- nvinfo : EIATTR_CRS_STACK_SIZE
	.align		4
.L_2388:
        /*0108*/ 	.byte	0x04, 0x1e
        /*010a*/ 	.short	(.L_2390 - .L_2389)
.L_2389:
        /*010c*/ 	.word	0x00000000


	//----- nvinfo : EIATTR_CBANK_PARAM_SIZE
	.align		4
.L_2390:
        /*0110*/ 	.byte	0x03, 0x19
        /*0112*/ 	.short	0x00e8


	//----- nvinfo : EIATTR_PARAM_CBANK
	.align		4
        /*0114*/ 	.byte	0x04, 0x0a
        /*0116*/ 	.short	(.L_2392 - .L_2391)
	.align		4
.L_2391:
        /*0118*/ 	.word	index@(.nv.constant0._ZN10layer_norm13ln_fwd_kernelINS_13Kernel_traitsIf13__nv_bfloat16fS2_fjLj1536ELj1ELj4ELj1ELj16ENS_18Kernel_traits_baseILj1536EfS2_fS2_fjLj128EEEEELb1ELb1ELb0ELb0EEEvNS_9FwdParamsE)
        /*011c*/ 	.short	0x0380
        /*011e*/ 	.short	0x00e8


	//----- nvinfo : EIATTR_SW_WAR
	.align		4
.L_2392:
        /*0120*/ 	.byte	0x04, 0x36
        /*0122*/ 	.short	(.L_2394 - .L_2393)
.L_2393:
        /*0124*/ 	.word	0x00000008
.L_2394:


//--------------------- .nv.info._ZN10layer_norm13ln_fwd_kernelINS_13Kernel_traitsIf13__nv_bfloat16fS2_fjLj1536ELj1ELj4ELj1ELj16ENS_18Kernel_traits_baseILj1536EfS2_fS2_fjLj128EEEEELb1ELb1ELb0ELb1EEEvNS_9FwdParamsE --------------------------
	.section	.nv.info._ZN10layer_norm13ln_fwd_kernelINS_13Kernel_traitsIf13__nv_bfloat16fS2_fjLj1536ELj1ELj4ELj1ELj16ENS_18Kernel_traits_baseILj1536EfS2_fS2_fjLj128EEEEELb1ELb1ELb0ELb1EEEvNS_9FwdParamsE,"",@"SHT_CUDA_INFO"
	.sectionflags	@""
	.align	4


	//----- nvinfo : EIATTR_CUDA_API_VERSION
	.align		4
        /*0000*/ 	.byte	0x04, 0x37
        /*0002*/ 	.short	(.L_2396 - .L_2395)
.L_2395:
        /*0004*/ 	.word	0x00000082


	//----- nvinfo : EIATTR_KPARAM_INFO
	.align		4
.L_2396:
        /*0008*/ 	.byte	0x04, 0x17
        /*000a*/ 	.short	(.L_2398 - .L_2397)
.L_2397:
        /*000c*/ 	.word	0x00000000
        /*0010*/ 	.short	0x0000
        /*0012*/ 	.short	0x0000
        /*0014*/ 	.byte	0x00, 0xf0, 0xa1, 0x03


	//----- nvinfo : EIATTR_SPARSE_MMA_MASK
	.align		4
.L_2398:
        /*0018*/ 	.byte	0x03, 0x50
        /*001a*/ 	.short	0x0000


	//----- nvinfo : EIATTR_MAXREG_COUNT
	.align		4
        /*001c*/ 	.byte	0x03, 0x1b
        /*001e*/ 	.short	0x00ff


	//----- nvinfo : EIATTR_MERCURY_ISA_VERSION
	.align		4
        /*0020*/ 	.byte	0x03, 0x5f
        /*0022*/ 	.short	0x0101


	//----- nvinfo : EIATTR_COOP_GROUP_MASK_REGIDS
	.align		4
        /*0024*/ 	.byte	0x04, 0x29
        /*0026*/ 	.short	(.L_2400 - .L_2399)


	//   ....[0]....
.L_2399:
        /*0028*/ 	.word	0xffffffff


	//   ....[1]....
        /*002c*/ 	.word	0xffffffff


	//   ....[2]....
        /*0030*/ 	.word	0xffffffff


	//   ....[3]....
        /*0034*/ 	.word	0xffffffff


	//   ....[4]....
        /*0038*/ 	.word	0xffffffff


	//   ....[5]....
        /*003c*/ 	.word	0xffffffff


	//   ....[6]....
        /*0040*/ 	.word	0xffffffff


	//   ....[7]....
        /*0044*/ 	.word	0xffffffff


	//   ....[8]....
        /*0048*/ 	.word	0xffffffff


	//   ....[9]....
        /*004c*/ 	.word	0xffffffff


	//   ....[10]....
        /*0050*/ 	.word	0x050000e3


	//   ....[11]....
        /*0054*/ 	.word	0x050000e3


	//   ....[12]....
        /*0058*/ 	.word	0x050000e3


	//   ....[13]....
        /*005c*/ 	.word	0x050000e3


	//   ....[14]....
        /*0060*/ 	.word	0x050000e3


	//   ....[15]....
        /*0064*/ 	.word	0x050000e3


	//   ....[16]....
        /*0068*/ 	.word	0x050000e3


	//   ....[17]....
        /*006c*/ 	.word	0x050000e3


	//   ....[18]....
        /*0070*/ 	.word	0x050000e3


	//   ....[19]....
        /*0074*/ 	.word	0x050000e3


	//----- nvinfo : EIATTR_COOP_GROUP_INSTR_OFFSETS
	.align		4
.L_2400:
        /*0078*/ 	.byte	0x04, 0x28
        /*007a*/ 	.short	(.L_2402 - .L_2401)


	//   ....[0]....
.L_2401:
        /*007c*/ 	.word	0x00020680


	//   ....[1]....
        /*0080*/ 	.word	0x000206b0


	//   ....[2]....
        /*0084*/ 	.word	0x000206d0


	//   ....[3]....
        /*0088*/ 	.word	0x000206f0


	//   ....[4]....
        /*008c*/ 	.word	0x00020710


	//   ....[5]....
        /*0090*/ 	.word	0x00020d40


	//   ....[6]....
        /*0094*/ 	.word	0x00020d60


	//   ....[7]....
        /*0098*/ 	.word	0x00020d80


	//   ....[8]....
        /*009c*/ 	.word	0x00020da0


	//   ....[9]....
        /*00a0*/ 	.word	0x00020dc0


	//   ....[10]....
        /*00a4*/ 	.word	0x00021ac0


	//   ....[11]....
        /*00a8*/ 	.word	0x00021b70


	//   ....[12]....
        /*00ac*/ 	.word	0x00021be0


	//   ....[13]....
        /*00b0*/ 	.word	0x00021c50


	//   ....[14]....
        /*00b4*/ 	.word	0x00021cc0


	//   ....[15]....
        /*00b8*/ 	.word	0x00022340


	//   ....[16]....
        /*00bc*/ 	.word	0x000223b0


	//   ....[17]....
        /*00c0*/ 	.word	0x00022420


	//   ....[18]....
        /*00c4*/ 	.word	0x00022490


	//   ....[19]....
        /*00c8*/ 	.word	0x00022500


	//----- nvinfo : EIATTR_VRC_CTA_INIT_COUNT
	.align		4
.L_2402:
        /*00cc*/ 	.byte	0x02, 0x4a
	.zero		1
	.zero		1


	//----- nvinfo : EIATTR_EXIT_INSTR_OFFSETS
	.align		4
        /*00d0*/ 	.byte	0x04, 0x1c
        /*00d2*/ 	.short	(.L_2404 - .L_2403)


	//   ....[0]....
.L_2403:
        /*00d4*/ 	.word	0x00000930


	//   ....[1]....
        /*00d8*/ 	.word	0x00021a50


	//----- nvinfo : EIATTR_INDIRECT_BRANCH_TARGETS
	.align		4
.L_2404:
        /*00dc*/ 	.byte	0x04, 0x34
        /*00de*/ 	.short	(.L_2406 - .L_2405)


	//   ....[0]....
.L_2405:
        /*00e0*/ 	.word	.L_x_54244@srel
        /*00e4*/ 	.short	0x0
        /*00e6*/ 	.short	0x0
        /*00e8*/ 	.word	0x3
        /*00ec*/ 	.word	.L_x_54245@srel
        /*00f0*/ 	.word	.L_x_54246@srel
        /*00f4*/ 	.word	.L_x_54247@srel


	//----- nvinfo : EIATTR_MAX_THREADS
	.align		4
.L_2406:
        /*00f8*/ 	.byte	0x04, 0x05
        /*00fa*/ 	.short	(.L_2408 - .L_2407)
.L_2407:
        /*00fc*/ 	.word	0x00000080
        /*0100*/ 	.word	0x00000001
        /*0104*/ 	.word	0x00000001


	//----- nvinfo : EIATTR_CRS_STACK_SIZE
	.align		4
.L_2408:
        /*0108*/ 	.byte	0x04, 0x1e
        /*010a*/ 	.short	(.L_2410 - .L_2409)
.L_2409:
        /*010c*/ 	.word	0x00000000


	//----- nvinfo : EIATTR_CBANK_PARAM_SIZE
	.align		4
.L_2410:
        /*0110*/ 	.byte	0x03, 0x19
        /*0112*/ 	.short	0x00e8


	//----- nvinfo : EIATTR_PARAM_CBANK
	.align		4
        /*0114*/ 	.byte	0x04, 0x0a
        /*0116*/ 	.short	(.L_2412 - .L_2411)
	.align		4
.L_2411:
        /*0118*/ 	.word	index@(.nv.constant0._ZN10layer_norm13ln_fwd_kernelINS_13Kernel_traitsIf13__nv_bfloat16fS2_fjLj1536ELj1ELj4ELj1ELj16ENS_18Kernel_traits_baseILj1536EfS2_fS2_fjLj128EEEEELb1ELb1ELb0ELb1EEEvNS_9FwdParamsE)
        /*011c*/ 	.short	0x0380
        /*011e*/ 	.short	0x00e8


	//----- nvinfo : EIATTR_SW_WAR
	.align		4
.L_2412:
        /*0120*/ 	.byte	0x04, 0x36
        /*0122*/ 	.short	(.L_2414 - .L_2413)
.L_2413:
        /*0124*/ 	.word	0x00000008
.L_2414:


//--------------------- .nv.info._ZN10layer_norm13ln_fwd_kernelINS_13Kernel_traitsIf13__nv_bfloat16fS2_fjLj1536ELj1ELj4ELj1ELj16ENS_18Kernel_traits_baseILj1536EfS2_fS2_fjLj128EEEEELb1ELb1ELb1ELb0EEEvNS_9FwdParamsE --------------------------
	.section	.nv.info._ZN10layer_norm13ln_fwd_kernelINS_13Kernel_traitsIf13__nv_bfloat16fS2_fjLj1536ELj1ELj4ELj1ELj16ENS_18Kernel_traits_baseILj1536EfS2_fS2_fjLj128EEEEELb1ELb1ELb1ELb0EEEvNS_9FwdParamsE,"",@"SHT_CUDA_INFO"
	.sectionflags	@""
	.align	4


	//----- nvinfo : EIATTR_CUDA_API_VERSION
	.align		4
        /*0000*/ 	.byte	0x04, 0x37
        /*0002*/ 	.short	(.L_2416 - .L_2415)
.L_2415:
        /*0004*/ 	.word	0x00000082


	//----- nvinfo : EIATTR_KPARAM_INFO
	.align		4
.L_2416:
        /*0008*/ 	.byte	0x04, 0x17
        /*000a*/ 	.short	(.L_2418 - .L_2417)
.L_2417:
        /*000c*/ 	.word	0x00000000
        /*0010*/ 	.short	0x0000
        /*0012*/ 	.short	0x0000
        /*0014*/ 	.byte	0x00, 0xf0, 0xa1, 0x03


	//----- nvinfo : EIATTR_SPARSE_MMA_MASK
	.align		4
.L_2418:
        /*0018*/ 	.byte	0x03, 0x50
        /*001a*/ 	.short	0x0000


	//----- nvinfo : EIATTR_MAXREG_COUNT
	.align		4
        /*001c*/ 	.byte	0x03, 0x1b
        /*001e*/ 	.short	0x00ff


	//----- nvinfo : EIATTR_MERCURY_ISA_VERSION
	.align		4
        /*0020*/ 	.byte	0x03, 0x5f
        /*0022*/ 	.short	0x0101


	//----- nvinfo : EIATTR_COOP_GROUP_MASK_REGIDS
	.align		4
        /*0024*/ 	.byte	0x04, 0x29
        /*0026*/ 	.short	(.L_2420 - .L_2419)


	//   ....[0]....
.L_2419:
        /*0028*/ 	.word	0xffffffff


	//   ....[1]....
        /*002c*/ 	.word	0xffffffff


	//   ....[2]....
        /*0030*/ 	.word	0xffffffff


	//   ....[3]....
        /*0034*/ 	.word	0xffffffff


	//   ....[4]....
        /*0038*/ 	.word	0xffffffff


	//   ....[5]....
        /*003c*/ 	.word	0xffffffff


	//   ....[6]....
        /*0040*/ 	.word	0xffffffff


	//   ....[7]....
        /*0044*/ 	.word	0xffffffff


	//   ....[8]....
        /*0048*/ 	.word	0xffffffff


	//   ....[9]....
        /*004c*/ 	.word	0xffffffff


	//   ....[10]....
        /*0050*/ 	.word	0x050000ec


	//   ....[11]....
        /*0054*/ 	.word	0x050000ec


	//   ....[12]....
        /*0058*/ 	.word	0x050000ec


	//   ....[13]....
        /*005c*/ 	.word	0x050000ec


	//   ....[14]....
        /*0060*/ 	.word	0x050000ec


	//   ....[15]....
        /*0064*/ 	.word	0x050000ec


	//   ....[16]....
        /*0068*/ 	.word	0x050000ec


	//   ....[17]....
        /*006c*/ 	.word	0x050000ec


	//   ....[18]....
        /*0070*/ 	.word	0x050000ec


	//   ....[19]....
        /*0074*/ 	.word	0x050000ec


	//----- nvinfo : EIATTR_COOP_GROUP_INSTR_OFFSETS
	.align		4
.L_2420:
        /*0078*/ 	.byte	0x04, 0x28
        /*007a*/ 	.short	(.L_2422 - .L_2421)


	//   ....[0]....
.L_2421:
        /*007c*/ 	.word	0x00024bd0


	//   ....[1]....
        /*0080*/ 	.word	0x00024c00


	//   ....[2]....
        /*0084*/ 	.word	0x00024c20


	//   ....[3]....
        /*0088*/ 	.word	0x00024c40


	//   ....[4]....
        /*008c*/ 	.word	0x00024c60


	//   ....[5]....
        /*0090*/ 	.word	0x000252a0


	//   ....[6]....
        /*0094*/ 	.word	0x000252c0


	//   ....[7]....
        /*0098*/ 	.word	0x000252e0


	//   ....[8]....
        /*009c*/ 	.word	0x00025300


	//   ....[9]....
        /*00a0*/ 	.word	0x00025320


	//   ....[10]....
        /*00a4*/ 	.word	0x000262c0


	//   ....[11]....
        /*00a8*/ 	.word	0x00026370


	//   ....[12]....
        /*00ac*/ 	.word	0x000263e0


	//   ....[13]....
        /*00b0*/ 	.word	0x00026450


	//   ....[14]....
        /*00b4*/ 	.word	0x000264c0


	//   ....[15]....
        /*00b8*/ 	.word	0x00026b50


	//   ....[16]....
        /*00bc*/ 	.word	0x00026bc0


	//   ....[17]....
        /*00c0*/ 	.word	0x00026c30


	//   ....[18]....
        /*00c4*/ 	.word	0x00026ca0


	//   ....[19]....
        /*00c8*/ 	.word	0x00026d10


	//----- nvinfo : EIATTR_VRC_CTA_INIT_COUNT
	.align		4
.L_2422:
        /*00cc*/ 	.byte	0x02, 0x4a
	.zero		1
	.zero		1


	//----- nvinfo : EIATTR_EXIT_INSTR_OFFSETS
	.align		4
        /*00d0*/ 	.byte	0x04, 0x1c
        /*00d2*/ 	.short	(.L_2424 - .L_2423)


	//   ....[0]....
.L_2423:
        /*00d4*/ 	.word	0x00000e20


	//   ....[1]....
        /*00d8*/ 	.word	0x00026250


	//----- nvinfo : EIATTR_MAX_THREADS
	.align		4
.L_2424:
        /*00dc*/ 	.byte	0x04, 0x05
        /*00de*/ 	.short	(.L_2426 - .L_2425)
.L_2425:
        /*00e0*/ 	.word	0x00000080
        /*00e4*/ 	.word	0x00000001
        /*00e8*/ 	.word	0x00000001


	//----- nvinfo : EIATTR_CRS_STACK_SIZE
	.align		4
.L_2426:
        /*00ec*/ 	.byte	0x04, 0x1e
        /*00ee*/ 	.short	(.L_2428 - .L_2427)
.L_2427:
        /*00f0*/ 	.word	0x00000000


	//----- nvinfo : EIATTR_CBANK_PARAM_SIZE
	.align		4
.L_2428:
        /*00f4*/ 	.byte	0x03, 0x19
        /*00f6*/ 	.short	0x00e8


	//----- nvinfo : EIATTR_PARAM_CBANK
	.align		4
        /*00f8*/ 	.byte	0x04, 0x0a
        /*00fa*/ 	.short	(.L_2430 - .L_2429)
	.align		4
.L_2429:
        /*00fc*/ 	.word	index@(.nv.constant0._ZN10layer_norm13ln_fwd_kernelINS_13Kernel_traitsIf13__nv_bfloat16fS2_fjLj1536ELj1ELj4ELj1ELj16ENS_18Kernel_traits_baseILj1536EfS2_fS2_fjLj128EEEEELb1ELb1ELb1ELb0EEEvNS_9FwdParamsE)
        /*0100*/ 	.short	0x0380
        /*0102*/ 	.short	0x00e8


	//----- nvinfo : EIATTR_SW_WAR
	.align		4
.L_2430:
        /*0104*/ 	.byte	0x04, 0x36
        /*0106*/ 	.short	(.L_2432 - .L_2431)
.L_2431:
        /*0108*/ 	.word	0x00000008
.L_2432:


//--------------------- .nv.info._ZN10layer_norm13ln_fwd_kernelINS_13Kernel_traitsIf13__nv_bfloat16fS2_fjLj1536ELj1ELj4ELj1ELj16ENS_18Kernel_traits_baseILj1536EfS2_fS2_fjLj128EEEEELb1ELb1ELb1ELb1EEEvNS_9FwdParamsE --------------------------
	.section	.nv.info._ZN10layer_norm13ln_fwd_kernelINS_13Kernel_traitsIf13__nv_bfloat16fS2_fjLj1536ELj1ELj4ELj1ELj16ENS_18Kernel_traits_baseILj1536EfS2_fS2_fjLj128EEEEELb1ELb1ELb1ELb1EEEvNS_9FwdParamsE,"",@"SHT_CUDA_INFO"
	.sectionflags	@""
	.align	4


	//----- nvinfo : EIATTR_CUDA_API_VERSION
	.align		4
        /*0000*/ 	.byte	0x04, 0x37
        /*0002*/ 	.short	(.L_2434 - .L_2433)
.L_2433:
        /*0004*/ 	.word	0x00000082


	//----- nvinfo : EIATTR_KPARAM_INFO
	.align		4
.L_2434:
        /*0008*/ 	.byte	0x04, 0x17
        /*000a*/ 	.short	(.L_2436 - .L_2435)
.L_2435:
        /*000c*/ 	.word	0x00000000
        /*0010*/ 	.short	0x0000
        /*0012*/ 	.short	0x0000
        /*0014*/ 	.byte	0x00, 0xf0, 0xa1, 0x03


	//----- nvinfo : EIATTR_SPARSE_MMA_MASK
	.align		4
.L_2436:
        /*0018*/ 	.byte	0x03, 0x50
        /*001a*/ 	.short	0x0000


	//----- nvinfo : EIATTR_MAXREG_COUNT
	.align		4
        /*001c*/ 	.byte	0x03, 0x1b
        /*001e*/ 	.short	0x00ff


	//----- nvinfo : EIATTR_MERCURY_ISA_VERSION
	.align		4
        /*0020*/ 	.byte	0x03, 0x5f
        /*0022*/ 	.short	0x0101


	//----- nvinfo : EIATTR_COOP_GROUP_MASK_REGIDS
	.align		4
        /*0024*/ 	.byte	0x04, 0x29
        /*0026*/ 	.short	(.L_2438 - .L_2437)


	//   ....[0]....
.L_2437:
        /*0028*/ 	.word	0xffffffff


	//   ....[1]....
        /*002c*/ 	.word	0xffffffff


	//   ....[2]....
        /*0030*/ 	.word	0xffffffff


	//   ....[3]....
        /*0034*/ 	.word	0xffffffff


	//   ....[4]....
        /*0038*/ 	.word	0xffffffff


	//   ....[5]....
        /*003c*/ 	.word	0xffffffff


	//   ....[6]....
        /*0040*/ 	.word	0xffffffff


	//   ....[7]....
        /*0044*/ 	.word	0xffffffff


	//   ....[8]....
        /*0048*/ 	.word	0xffffffff


	//   ....[9]....
        /*004c*/ 	.word	0xffffffff


	//   ....[10]....
        /*0050*/ 	.word	0x050000e6


	//   ....[11]....
        /*0054*/ 	.word	0x050000e6


	//   ....[12]....
        /*0058*/ 	.word	0x050000e6


	//   ....[13]....
        /*005c*/ 	.word	0x050000e6


	//   ....[14]....
        /*0060*/ 	.word	0x050000e6


	//   ....[15]....
        /*0064*/ 	.word	0x050000e6


	//   ....[16]....
        /*0068*/ 	.word	0x050000e6


	//   ....[17]....
        /*006c*/ 	.word	0x050000e6


	//   ....[18]....
        /*0070*/ 	.word	0x050000e6


	//   ....[19]....
        /*0074*/ 	.word	0x050000e6


	//----- nvinfo : EIATTR_COOP_GROUP_INSTR_OFFSETS
	.align		4
.L_2438:
        /*0078*/ 	.byte	0x04, 0x28
        /*007a*/ 	.short	(.L_2440 - .L_2439)


	//   ....[0]....
.L_2439:
        /*007c*/ 	.word	0x00022920


	//   ....[1]....
        /*0080*/ 	.word	0x00022940


	//   ....[2]....
        /*0084*/ 	.word	0x00022960


	//   ....[3]....
        /*0088*/ 	.word	0x00022980


	//   ....[4]....
        /*008c*/ 	.word	0x000229b0


	//   ....[5]....
        /*0090*/ 	.word	0x00022fe0


	//   ....[6]....
        /*0094*/ 	.word	0x00023000


	//   ....[7]....
        /*0098*/ 	.word	0x00023020


	//   ....[8]....
        /*009c*/ 	.word	0x00023040


	//   ....[9]....
        /*00a0*/ 	.word	0x00023060


	//   ....[10]....
        /*00a4*/ 	.word	0x00023e50


	//   ....[11]....
        /*00a8*/ 	.word	0x00023ef0


	//   ....[12]....
        /*00ac*/ 	.word	0x00023f60


	//   ....[13]....
        /*00b0*/ 	.word	0x00023fd0


	//   ....[14]....
        /*00b4*/ 	.word	0x00024050


	//   ....[15]....
        /*00b8*/ 	.word	0x000246d0


	//   ....[16]....
        /*00bc*/ 	.word	0x00024740


	//   ....[17]....
        /*00c0*/ 	.word	0x000247b0


	//   ....[18]....
        /*00c4*/ 	.word	0x00024820


	//   ....[19]....
        /*00c8*/ 	.word	0x00024890


	//----- nvinfo : EIATTR_VRC_CTA_INIT_COUNT
	.align		4
.L_2440:
        /*00cc*/ 	.byte	0x02, 0x4a
	.zero		1
	.zero		1


	//----- nvinfo : EIATTR_EXIT_INSTR_OFFSETS
	.align		4
        /*00d0*/ 	.byte	0x04, 0x1c
        /*00d2*/ 	.short	(.L_2442 - .L_2441)


	//   ....[0]....
.L_2441:
        /*00d4*/ 	.word	0x00000930


	//   ....[1]....
        /*00d8*/ 	.word	0x00023de0


	//----- nvinfo : EIATTR_MAX_THREADS
	.align		4
.L_2442:
        /*00dc*/ 	.byte	0x04, 0x05
        /*00de*/ 	.short	(.L_2444 - .L_2443)
.L_2443:
        /*00e0*/ 	.word	0x00000080
        /*00e4*/ 	.word	0x00000001
        /*00e8*/ 	.word	0x00000001


	//----- nvinfo : EIATTR_CRS_STACK_SIZE
	.align		4
.L_2444:
        /*00ec*/ 	.byte	0x04, 0x1e
        /*00ee*/ 	.short	(.L_2446 - .L_2445)
.L_2445:
        /*00f0*/ 	.word	0x00000000


	//----- nvinfo : EIATTR_CBANK_PARAM_SIZE
	.align		4
.L_2446:
        /*00f4*/ 	.byte	0x03, 0x19
        /*00f6*/ 	.short	0x00e8


	//----- nvinfo : EIATTR_PARAM_CBANK
	.align		4
        /*00f8*/ 	.byte	0x04, 0x0a
        /*00fa*/ 	.short	(.L_2448 - .L_2447)
	.align		4
.L_2447:
        /*00fc*/ 	.word	index@(.nv.constant0._ZN10layer_norm13ln_fwd_kernelINS_13Kernel_traitsIf13__nv_bfloat16fS2_fjLj1536ELj1ELj4ELj1ELj16ENS_18Kernel_traits_baseILj1536EfS2_fS2_fjLj128EEEEELb1ELb1ELb1ELb1EEEvNS_9FwdParamsE)
        /*0100*/ 	.short	0x0380
        /*0102*/ 	.short	0x00e8


	//----- nvinfo : EIATTR_SW_WAR
	.align		4
.L_2448:
        /*0104*/ 	.byte	0x04, 0x36
        /*0106*/ 	.short	(.L_2450 - .L_2449)
.L_2449:
        /*0108*/ 	.word	0x00000008
.L_2450:


//--------------------- .nv.info._ZN10layer_norm13ln_fwd_kernelINS_13Kernel_traitsIf6__halfS2_S2_fjLj1536ELj1ELj4ELj1ELj16ENS_18Kernel_traits_baseILj1536EfS2_S2_S2_fjLj128EEEEELb0ELb0ELb0ELb0EEEvNS_9FwdParamsE --------------------------
	.section	.nv.info._ZN10layer_norm13ln_fwd_kernelINS_13Kernel_traitsIf6__halfS2_S2_fjLj1536ELj1ELj4ELj1ELj16ENS_18Kernel_traits_baseILj1536EfS2_S2_S2_fjLj128EEEEELb0ELb0ELb0ELb0EEEvNS_9FwdParamsE,"",@"SHT_CUDA_INFO"
	.sectionflags	@""
	.align	4


	//----- nvinfo : EIATTR_CUDA_API_VERSION
	.align		4
        /*0000*/ 	.byte	0x04, 0x37
        /*0002*/ 	.short	(.L_2452 - .L_2451)
.L_2451:
        /*0004*/ 	.word	0x00000082


	//----- nvinfo : EIATTR_KPARAM_INFO
	.align		4
.L_2452:
        /*0008*/ 	.byte	0x04, 0x17
        /*000a*/ 	.short	(.L_2454 - .L_2453)
.L_2453:
        /*000c*/ 	.word	0x00000000
        /*0010*/ 	.short	0x0000
        /*0012*/ 	.short	0x0000
        /*0014*/ 	.byte	0x00, 0xf0, 0xa1, 0x03


	//----- nvinfo : EIATTR_SPARSE_MMA_MASK
	.align		4
.L_2454:
        /*0018*/ 	.byte	0x03, 0x50
        /*001a*/ 	.short	0x0000


	//----- nvinfo : EIATTR_MAXREG_COUNT
	.align		4
        /*001c*/ 	.byte	0x03, 0x1b
        /*001e*/ 	.short	0x00ff


	//----- nvinfo : EIATTR_MERCURY_ISA_VERSION
	.align		4
        /*0020*/ 	.byte	0x03, 0x5f
        /*0022*/ 	.short	0x0101


	//----- nvinfo : EIATTR_COOP_GROUP_MASK_REGIDS
	.align		4
        /*0024*/ 	.byte	0x04, 0x29
        /*0026*/ 	.short	(.L_2456 - .L_2455)


	//   ....[0]....
.L_2455:
        /*0028*/ 	.word	0xffffffff


	//   ....[1]....
        /*002c*/ 	.word	0xffffffff


	//   ....[2]....
        /*0030*/ 	.word	0xffffffff


	//   ....[3]....
        /*0034*/ 	.word	0xffffffff


	//   ....[4]....
        /*0038*/ 	.word	0xffffffff


	//   ....[5]....
        /*003c*/ 	.word	0xffffffff


	//   ....[6]....
        /*0040*/ 	.word	0xffffffff


	//   ....[7]....
        /*0044*/ 	.word	0xffffffff


	//   ....[8]....
        /*0048*/ 	.word	0xffffffff


	//   ....[9]....
        /*004c*/ 	.word	0xffffffff


	//   ....[10]....
        /*0050*/ 	.word	0x05000010


	//   ....[11]....
        /*0054*/ 	.word	0x05000010


	//   ....[12]....
        /*0058*/ 	.word	0x05000010


	//   ....[13]....
        /*005c*/ 	.word	0x05000010


	//   ....[14]....
        /*0060*/ 	.word	0x05000010


	//   ....[15]....
        /*0064*/ 	.word	0x05000010


	//   ....[16]....
        /*0068*/ 	.word	0x05000010


	//   ....[17]....
        /*006c*/ 	.word	0x05000010


	//   ....[18]....
        /*0070*/ 	.word	0x05000010


	//   ....[19]....
        /*0074*/ 	.word	0x05000010


	//----- nvinfo : EIATTR_COOP_GROUP_INSTR_OFFSETS
	.align		4
.L_2456:
        /*0078*/ 	.byte	0x04, 0x28
        /*007a*/ 	.short	(.L_2458 - .L_2457)


	//   ....[0]....
.L_2457:
        /*007c*/ 	.word	0x00002e80


	//   ....[1]....
        /*0080*/ 	.word	0x00002eb0


	//   ....[2]....
        /*0084*/ 	.word	0x00002ed0


	//   ....[3]....
        /*0088*/ 	.word	0x00002f00


	//   ....[4]....
        /*008c*/ 	.word	0x00002f20


	//   ....[5]....
        /*0090*/ 	.word	0x00003570


	//   ....[6]....
        /*0094*/ 	.word	0x00003590


	//   ....[7]....
        /*0098*/ 	.word	0x000035b0


	//   ....[8]....
        /*009c*/ 	.word	0x000035d0


	//   ....[9]....
        /*00a0*/ 	.word	0x000035f0


	//   ....[10]....
        /*00a4*/ 	.word	0x000044f0


	//   ....[11]....
        /*00a8*/ 	.word	0x00004590


	//   ....[12]....
        /*00ac*/ 	.word	0x00004600


	//   ....[13]....
        /*00b0*/ 	.word	0x00004680


	//   ....[14]....
        /*00b4*/ 	.word	0x000046f0


	//   ....[15]....
        /*00b8*/ 	.word	0x00004dc0


	//   ....[16]....
        /*00bc*/ 	.word	0x00004e30


	//   ....[17]....
        /*00c0*/ 	.word	0x00004ea0


	//   ....[18]....
        /*00c4*/ 	.word	0x00004f10


	//   ....[19]....
        /*00c8*/ 	.word	0x00004f80


	//----- nvinfo : EIATTR_VRC_CTA_INIT_COUNT
	.align		4
.L_2458:
        /*00cc*/ 	.byte	0x02, 0x4a
	.zero		1
	.zero		1


	//----- nvinfo : EIATTR_EXIT_INSTR_OFFSETS
	.align		4
        /*00d0*/ 	.byte	0x04, 0x1c
        /*00d2*/ 	.short	(.L_2460 - .L_2459)


	//   ....[0]....
.L_2459:
        /*00d4*/ 	.word	0x000008f0


	//   ....[1]....
        /*00d8*/ 	.word	0x00004480


	//----- nvinfo : EIATTR_MAX_THREADS
	.align		4
.L_2460:
        /*00dc*/ 	.byte	0x04, 0x05
        /*00de*/ 	.short	(.L_2462 - .L_2461)
.L_2461:
        /*00e0*/ 	.word	0x00000080
        /*00e4*/ 	.word	0x00000001
        /*00e8*/ 	.word	0x00000001


	//----- nvinfo : EIATTR_CRS_STACK_SIZE
	.align		4
.L_2462:
        /*00ec*/ 	.byte	0x04, 0x1e
        /*00ee*/ 	.short	(.L_2464 - .L_2463)
.L_2463:
        /*00f0*/ 	.word	0x00000000


	//----- nvinfo : EIATTR_CBANK_PARAM_SIZE
	.align		4
.L_2464:
        /*00f4*/ 	.byte	0x03, 0x19
        /*00f6*/ 	.short	0x00e8


	//----- nvinfo : EIATTR_PARAM_CBANK
	.align		4
        /*00f8*/ 	.byte	0x04, 0x0a
        /*00fa*/ 	.short	(.L_2466 - .L_2465)
	.align		4
.L_2465:
        /*00fc*/ 	.word	index@(.nv.constant0._ZN10layer_norm13ln_fwd_kernelINS_13Kernel_traitsIf6__halfS2_S2_fjLj1536ELj1ELj4ELj1ELj16ENS_18Kernel_traits_baseILj1536EfS2_S2_S2_fjLj128EEEEELb0ELb0ELb0ELb0EEEvNS_9FwdParamsE)
        /*0100*/ 	.short	0x0380
        /*0102*/ 	.short	0x00e8


	//----- nvinfo : EIATTR_SW_WAR
	.align		4
.L_2466:
        /*0104*/ 	.byte	0x04, 0x36
        /*0106*/ 	.short	(.L_2468 - .L_2467)
.L_2467:
        /*0108*/ 	.word	0x00000008
.L_2468:


//--------------------- .nv.info._ZN10layer_norm13ln_fwd_kernelINS_13Kernel_traitsIf6__halfS2_S2_fjLj1536ELj1ELj4ELj1ELj16ENS_18Kernel_traits_baseILj1536EfS2_S2_S2_fjLj128EEEEELb0ELb0ELb0ELb1EEEvNS_9FwdParamsE --------------------------
	.section	.nv.info._ZN10layer_norm13ln_fwd_kernelINS_13Kernel_traitsIf6__halfS2_S2_fjLj1536ELj1ELj4ELj1ELj16ENS_18Kernel_traits_baseILj1536EfS2_S2_S2_fjLj128EEEEELb0ELb0ELb0ELb1EEEvNS_9FwdParamsE,"",@"SHT_CUDA_INFO"
	.sectionflags	@""
	.align	4


	//----- nvinfo : EIATTR_CUDA_API_VERSION
	.align		4
        /*0000*/ 	.byte	0x04, 0x37
        /*0002*/ 	.short	(.L_2470 - .L_2469)
.L_2469:
        /*0004*/ 	.word	0x00000082


	//----- nvinfo : EIATTR_KPARAM_INFO
	.align		4
.L_2470:
        /*0008*/ 	.byte	0x04, 0x17
        /*000a*/ 	.short	(.L_2472 - .L_2471)
.L_2471:
        /*000c*/ 	.word	0x00000000
        /*0010*/ 	.short	0x0000
        /*0012*/ 	.short	0x0000
        /*0014*/ 	.byte	0x00, 0xf0, 0xa1, 0x03


	//----- nvinfo : EIATTR_SPARSE_MMA_MASK
	.align		4
.L_2472:
        /*0018*/ 	.byte	0x03, 0x50
        /*001a*/ 	.short	0x0000


	//----- nvinfo : EIATTR_MAXREG_COUNT
	.align		4
        /*001c*/ 	.byte	0x03, 0x1b
        /*001e*/ 	.short	0x00ff


	//----- nvinfo : EIATTR_MERCURY_ISA_VERSION
	.align		4
        /*0020*/ 	.byte	0x03, 0x5f
        /*0022*/ 	.short	0x0101


	//----- nvinfo : EIATTR_COOP_GROUP_MASK_REGIDS
	.align		4
        /*0024*/ 	.byte	0x04, 0x29
        /*0026*/ 	.short	(.L_2474 - .L_2473)


	//   ....[0]....
.L_2473:
        /*0028*/ 	.word	0xffffffff


	//   ....[1]....
        /*002c*/ 	.word	0xffffffff


	//   ....[2]....
        /*0030*/ 	.word	0xffffffff


	//   ....[3]....
        /*0034*/ 	.word	0xffffffff


	//   ....[4]....
        /*0038*/ 	.word	0xffffffff


	//   ....[5]....
        /*003c*/ 	.word	0xffffffff


	//   ....[6]....
        /*0040*/ 	.word	0xffffffff


	//   ....[7]....
        /*0044*/ 	.word	0xffffffff


	//   ....[8]....
        /*0048*/ 	.word	0xffffffff


	//   ....[9]....
        /*004c*/ 	.word	0xffffffff


	//   ....[10]....
        /*0050*/ 	.word	0x05000075


	//   ....[11]....
        /*0054*/ 	.word	0x05000075


	//   ....[12]....
        /*0058*/ 	.word	0x05000075


	//   ....[13]....
        /*005c*/ 	.word	0x05000075


	//   ....[14]....
        /*0060*/ 	.word	0x05000075


	//   ....[15]....
        /*0064*/ 	.word	0x05000075


	//   ....[16]....
        /*0068*/ 	.word	0x05000075


	//   ....[17]....
        /*006c*/ 	.word	0x05000075


	//   ....[18]....
        /*0070*/ 	.word	0x05000075


	//   ....[19]....
        /*0074*/ 	.word	0x05000075


	//----- nvinfo : EIATTR_COOP_GROUP_INSTR_OFFSETS
	.align		4
.L_2474:
        /*0078*/ 	.byte	0x04, 0x28
        /*007a*/ 	.short	(.L_2476 - .L_2475)


	//   ....[0]....
.L_2475:
        /*007c*/ 	.word	0x00002780


	//   ....[1]....
        /*0080*/ 	.word	0x000027b0


	//   ....[2]....
        /*0084*/ 	.word	0x000027d0


	//   ....[3]....
        /*0088*/ 	.word	0x000027f0


	//   ....[4]....
        /*008c*/ 	.word	0x00002810


	//   ....[5]....
        /*0090*/ 	.word	0x00002e40


	//   ....[6]....
        /*0094*/ 	.word	0x00002e60


	//   ....[7]....
        /*0098*/ 	.word	0x00002e80


	//   ....[8]....
        /*009c*/ 	.word	0x00002ea0


	//   ....[9]....
        /*00a0*/ 	.word	0x00002ec0


	//   ....[10]....
        /*00a4*/ 	.word	0x00003ba0


	//   ....[11]....
        /*00a8*/ 	.word	0x00003c40


	//   ....[12]....
        /*00ac*/ 	.word	0x00003ca0


	//   ....[13]....
        /*00b0*/ 	.word	0x00003d00


	//   ....[14]....
        /*00b4*/ 	.word	0x00003d60


	//   ....[15]....
        /*00b8*/ 	.word	0x000043d0


	//   ....[16]....
        /*00bc*/ 	.word	0x00004430


	//   ....[17]....
        /*00c0*/ 	.word	0x00004490


	//   ....[18]....
        /*00c4*/ 	.word	0x000044f0


	//   ....[19]....
        /*00c8*/ 	.word	0x00004550


	//----- nvinfo : EIATTR_VRC_CTA_INIT_COUNT
	.align		4
.L_2476:
        /*00cc*/ 	.byte	0x02, 0x4a
	.zero		1
	.zero		1


	//----- nvinfo : EIATTR_EXIT_INSTR_OFFSETS
	.align		4
        /*00d0*/ 	.byte	0x04, 0x1c
        /*00d2*/ 	.short	(.L_2478 - .L_2477)


	//   ....[0]....
.L_2477:
        /*00d4*/ 	.word	0x00000550


	//   ....[1]....
        /*00d8*/ 	.word	0x00003b40


	//----- nvinfo : EIATTR_MAX_THREADS
	.align		4
.L_2478:
        /*00dc*/ 	.byte	0x04, 0x05
        /*00de*/ 	.short	(.L_2480 - .L_2479)
.L_2479:
        /*00e0*/ 	.word	0x00000080
        /*00e4*/ 	.word	0x00000001
        /*00e8*/ 	.word	0x00000001


	//----- nvinfo : EIATTR_CRS_STACK_SIZE
	.align		4
.L_2480:
        /*00ec*/ 	.byte	0x04, 0x1e
        /*00ee*/ 	.short	(.L_2482 - .L_2481)
.L_2481:
        /*00f0*/ 	.word	0x00000000


	//----- nvinfo : EIATTR_CBANK_PARAM_SIZE
	.align		4
.L_2482:
        /*00f4*/ 	.byte	0x03, 0x19
        /*00f6*/ 	.short	0x00e8


	//----- nvinfo : EIATTR_PARAM_CBANK
	.align		4
        /*00f8*/ 	.byte	0x04, 0x0a
        /*00fa*/ 	.short	(.L_2484 - .L_2483)
	.align		4
.L_2483:
        /*00fc*/ 	.word	index@(.nv.constant0._ZN10layer_norm13ln_fwd_kernelINS_13Kernel_traitsIf6__halfS2_S2_fjLj1536ELj1ELj4ELj1ELj16ENS_18Kernel_traits_baseILj1536EfS2_S2_S2_fjLj128EEEEELb0ELb0ELb0ELb1EEEvNS_9FwdParamsE)
        /*0100*/ 	.short	0x0380
        /*0102*/ 	.short	0x00e8


	//----- nvinfo : EIATTR_SW_WAR
	.align		4
.L_2484:
        /*0104*/ 	.byte	0x04, 0x36
        /*0106*/ 	.short	(.L_2486 - .L_2485)
.L_2485:
        /*0108*/ 	.word	0x00000008
.L_2486:


//--------------------- .nv.info._ZN10layer_norm13ln_fwd_kernelINS_13Kernel_traitsIf6__halfS2_S2_fjLj1536ELj1ELj4ELj1ELj16ENS_18Kernel_traits_baseILj1536EfS2_S2_S2_fjLj128EEEEELb0ELb0ELb1ELb0EEEvNS_9FwdParamsE --------------------------
	.section	.nv.info._ZN10layer_norm13ln_fwd_kernelINS_13Kernel_traitsIf6__halfS2_S2_fjLj1536ELj1ELj4ELj1ELj16ENS_18Kernel_traits_baseILj1536EfS2_S2_S2_fjLj128EEEEELb0ELb0ELb1ELb0EEEvNS_9FwdParamsE,"",@"SHT_CUDA_INFO"
	.sectionflags	@""
	.align	4


	//----- nvinfo : EIATTR_CUDA_API_VERSION
	.align		4
        /*0000*/ 	.byte	0x04, 0x37
        /*0002*/ 	.short	(.L_2488 - .L_2487)
.L_2487:
        /*0004*/ 	.word	0x00000082


	//----- nvinfo : EIATTR_KPARAM_INFO
	.align		4
.L_2488:
        /*0008*/ 	.byte	0x04, 0x17
        /*000a*/ 	.short	(.L_2490 - .L_2489)
.L_2489:
        /*000c*/ 	.word	0x00000000
        /*0010*/ 	.short	0x0000
        /*0012*/ 	.short	0x0000
        /*0014*/ 	.byte	0x00, 0xf0, 0xa1, 0x03


	//----- nvinfo : EIATTR_SPARSE_MMA_MASK
	.align		4
.L_2490:
        /*0018*/ 	.byte	0x03, 0x50
        /*001a*/ 	.short	0x0000


	//----- nvinfo : EIATTR_MAXREG_COUNT
	.align		4
        /*001c*/ 	.byte	0x03, 0x1b
        /*001e*/ 	.short	0x00ff


	//----- nvinfo : EIATTR_MERCURY_ISA_VERSION
	.align		4
        /*0020*/ 	.byte	0x03, 0x5f
        /*0022*/ 	.short	0x0101


	//----- nvinfo : EIATTR_COOP_GROUP_MASK_REGIDS
	.align		4
        /*0024*/ 	.byte	0x04, 0x29
        /*0026*/ 	.short	(.L_2492 - .L_2491)


	//   ....[0]....
.L_2491:
        /*0028*/ 	.word	0xffffffff


	//   ....[1]....
        /*002c*/ 	.word	0xffffffff


	//   ....[2]....
        /*0030*/ 	.word	0xffffffff


	//   ....[3]....
        /*0034*/ 	.word	0xffffffff


	//   ....[4]....
        /*0038*/ 	.word	0xffffffff


	//   ....[5]....
        /*003c*/ 	.word	0xffffffff


	//   ....[6]....
        /*0040*/ 	.word	0xffffffff


	//   ....[7]....
        /*0044*/ 	.word	0xffffffff


	//   ....[8]....
        /*0048*/ 	.word	0xffffffff


	//   ....[9]....
        /*004c*/ 	.word	0xffffffff


	//   ....[10]....
        /*0050*/ 	.word	0x05000076


	//   ....[11]....
        /*0054*/ 	.word	0x05000076


	//   ....[12]....
        /*0058*/ 	.word	0x05000076


	//   ....[13]....
        /*005c*/ 	.word	0x05000076


	//   ....[14]....
        /*0060*/ 	.word	0x05000076


	//   ....[15]....
        /*0064*/ 	.word	0x05000076


	//   ....[16]....
        /*0068*/ 	.word	0x05000076


	//   ....[17]....
        /*006c*/ 	.word	0x05000076


	//   ....[18]....
        /*0070*/ 	.word	0x05000076


	//   ....[19]....
        /*0074*/ 	.word	0x05000076


	//----- nvinfo : EIATTR_COOP_GROUP_INSTR_OFFSETS
	.align		4
.L_2492:
        /*0078*/ 	.byte	0x04, 0x28
        /*007a*/ 	.short	(.L_2494 - .L_2493)


	//   ....[0]....
.L_2493:
        /*007c*/ 	.word	0x000037b0


	//   ....[1]....
        /*0080*/ 	.word	0x000037f0


	//   ....[2]....
        /*0084*/ 	.word	0x00003810


	//   ....[3]....
        /*0088*/ 	.word	0x00003830


	//   ....[4]....
        /*008c*/ 	.word	0x00003850


	//   ....[5]....
        /*0090*/ 	.word	0x00003e90


	//   ....[6]....
        /*0094*/ 	.word	0x00003eb0


	//   ....[7]....
        /*0098*/ 	.word	0x00003ed0


	//   ....[8]....
        /*009c*/ 	.word	0x00003ef0


	//   ....[9]....
        /*00a0*/ 	.word	0x00003f10


	//   ....[10]....
        /*00a4*/ 	.word	0x00004e80


	//   ....[11]....
        /*00a8*/ 	.word	0x00004f20


	//   ....[12]....
        /*00ac*/ 	.word	0x00004f80


	//   ....[13]....
        /*00b0*/ 	.word	0x00004fe0


	//   ....[14]....
        /*00b4*/ 	.word	0x00005040


	//   ....[15]....
        /*00b8*/ 	.word	0x000056f0


	//   ....[16]....
        /*00bc*/ 	.word	0x00005750


	//   ....[17]....
        /*00c0*/ 	.word	0x000057b0


	//   ....[18]....
        /*00c4*/ 	.word	0x00005810


	//   ....[19]....
        /*00c8*/ 	.word	0x00005870


	//----- nvinfo : EIATTR_VRC_CTA_INIT_COUNT
	.align		4
.L_2494:
        /*00cc*/ 	.byte	0x02, 0x4a
	.zero		1
	.zero		1


	//----- nvinfo : EIATTR_EXIT_INSTR_OFFSETS
	.align		4
        /*00d0*/ 	.byte	0x04, 0x1c
        /*00d2*/ 	.short	(.L_2496 - .L_2495)


	//   ....[0]....
.L_2495:
        /*00d4*/ 	.word	0x00000920


	//   ....[1]....
        /*00d8*/ 	.word	0x00004e10


	//----- nvinfo : EIATTR_MAX_THREADS
	.align		4
.L_2496:
        /*00dc*/ 	.byte	0x04, 0x05
        /*00de*/ 	.short	(.L_2498 - .L_2497)
.L_2497:
        /*00e0*/ 	.word	0x00000080
        /*00e4*/ 	.word	0x00000001
        /*00e8*/ 	.word	0x00000001


	//----- nvinfo : EIATTR_CRS_STACK_SIZE
	.align		4
.L_2498:
        /*00ec*/ 	.byte	0x04, 0x1e
        /*00ee*/ 	.short	(.L_2500 - .L_2499)
.L_2499:
        /*00f0*/ 	.word	0x00000000


	//----- nvinfo : EIATTR_CBANK_PARAM_SIZE
	.align		4
.L_2500:
        /*00f4*/ 	.byte	0x03, 0x19
        /*00f6*/ 	.short	0x00e8


	//----- nvinfo : EIATTR_PARAM_CBANK
	.align		4
        /*00f8*/ 	.byte	0x04, 0x0a
        /*00fa*/ 	.short	(.L_2502 - .L_2501)
	.align		4
.L_2501:
        /*00fc*/ 	.word	index@(.nv.constant0._ZN10layer_norm13ln_fwd_kernelINS_13Kernel_traitsIf6__halfS2_S2_fjLj1536ELj1ELj4ELj1ELj16ENS_18Kernel_traits_baseILj1536EfS2_S2_S2_fjLj128EEEEELb0ELb0ELb1ELb0EEEvNS_9FwdParamsE)
        /*0100*/ 	.short	0x0380
        /*0102*/ 	.short	0x00e8


	//----- nvinfo : EIATTR_SW_WAR
	.align		4
.L_2502:
        /*0104*/ 	.byte	0x04, 0x36
        /*0106*/ 	.short	(.L_2504 - .L_2503)
.L_2503:
        /*0108*/ 	.word	0x00000008
.L_2504:


//--------------------- .nv.info._ZN10layer_norm13ln_fwd_kernelINS_13Kernel_traitsIf6__halfS2_S2_fjLj1536ELj1ELj4ELj1ELj16ENS_18Kernel_traits_baseILj1536EfS2_S2_S2_fjLj128EEEEELb0ELb0ELb1ELb1EEEvNS_9FwdParamsE --------------------------
	.section	.nv.info._ZN10layer_norm13ln_fwd_kernelINS_13Kernel_traitsIf6__halfS2_S2_fjLj1536ELj1ELj4ELj1ELj16ENS_18Kernel_traits_baseILj1536EfS2_S2_S2_fjLj128EEEEELb0ELb0ELb1ELb1EEEvNS_9FwdParamsE,"",@"SHT_CUDA_INFO"
	.sectionflags	@""
	.align	4


	//----- nvinfo : EIATTR_CUDA_API_VERSION
	.align		4
        /*0000*/ 	.byte	0x04, 0x37
        /*0002*/ 	.short	(.L_2506 - .L_2505)
.L_2505:
        /*0004*/ 	.word	0x00000082


	//----- nvinfo : EIATTR_KPARAM_INFO
	.align		4
.L_2506:
        /*0008*/ 	.byte	0x04, 0x17
        /*000a*/ 	.short	(.L_2508 - .L_2507)
.L_2507:
        /*000c*/ 	.word	0x00000000
        /*0010*/ 	.short	0x0000
        /*0012*/ 	.short	0x0000
        /*0014*/ 	.byte	0x00, 0xf0, 0xa1, 0x03


	//----- nvinfo : EIATTR_SPARSE_MMA_MASK
	.align		4
.L_2508:
        /*0018*/ 	.byte	0x03, 0x50
        /*001a*/ 	.short	0x0000


	//----- nvinfo : EIATTR_MAXREG_COUNT
	.align		4
        /*001c*/ 	.byte	0x03, 0x1b
        /*001e*/ 	.short	0x00ff


	//----- nvinfo : EIATTR_MERCURY_ISA_VERSION
	.align		4
        /*0020*/ 	.byte	0x03, 0x5f
        /*0022*/ 	.short	0x0101


	//----- nvinfo : EIATTR_COOP_GROUP_MASK_REGIDS
	.align		4
        /*0024*/ 	.byte	0x04, 0x29
        /*0026*/ 	.short	(.L_2510 - .L_2509)


	//   ....[0]....
.L_2509:
        /*0028*/ 	.word	0xffffffff


	//   ....[1]....
        /*002c*/ 	.word	0xffffffff


	//   ....[2]....
        /*0030*/ 	.word	0xffffffff


	//   ....[3]....
        /*0034*/ 	.word	0xffffffff


	//   ....[4]....
        /*0038*/ 	.word	0xffffffff


	//   ....[5]....
        /*003c*/ 	.word	0xffffffff


	//   ....[6]....
        /*0040*/ 	.word	0xffffffff


	//   ....[7]....
        /*0044*/ 	.word	0xffffffff


	//   ....[8]....
        /*0048*/ 	.word	0xffffffff


	//   ....[9]....
        /*004c*/ 	.word	0xffffffff


	//   ....[10]....
        /*0050*/ 	.word	0x05000074


	//   ....[11]....
        /*0054*/ 	.word	0x05000074


	//   ....[12]....
        /*0058*/ 	.word	0x05000074


	//   ....[13]....
        /*005c*/ 	.word	0x05000074


	//   ....[14]....
        /*0060*/ 	.word	0x05000074


	//   ....[15]....
        /*0064*/ 	.word	0x05000074


	//   ....[16]....
        /*0068*/ 	.word	0x05000074


	//   ....[17]....
        /*006c*/ 	.word	0x05000074


	//   ....[18]....
        /*0070*/ 	.word	0x05000074


	//   ....[19]....
        /*0074*/ 	.word	0x05000074


	//----- nvinfo : EIATTR_COOP_GROUP_INSTR_OFFSETS
	.align		4
.L_2510:
        /*0078*/ 	.byte	0x04, 0x28
        /*007a*/ 	.short	(.L_2512 - .L_2511)


	//   ....[0]....
.L_2511:
        /*007c*/ 	.word	0x00002f10


	//   ....[1]....
        /*0080*/ 	.word	0x00002f30


	//   ....[2]....
        /*0084*/ 	.word	0x00002f50


	//   ....[3]....
        /*0088*/ 	.word	0x00002f80


	//   ....[4]....
        /*008c*/ 	.word	0x00002fa0


	//   ....[5]....
        /*0090*/ 	.word	0x000035d0


	//   ....[6]....
        /*0094*/ 	.word	0x000035f0


	//   ....[7]....
        /*0098*/ 	.word	0x00003610


	//   ....[8]....
        /*009c*/ 	.word	0x00003630


	//   ....[9]....
        /*00a0*/ 	.word	0x00003650


	//   ....[10]....
        /*00a4*/ 	.word	0x00004420


	//   ....[11]....
        /*00a8*/ 	.word	0x000044c0


	//   ....[12]....
        /*00ac*/ 	.word	0x00004530


	//   ....[13]....
        /*00b0*/ 	.word	0x000045b0


	//   ....[14]....
        /*00b4*/ 	.word	0x00004620


	//   ....[15]....
        /*00b8*/ 	.word	0x00004cb0


	//   ....[16]....
        /*00bc*/ 	.word	0x00004d20


	//   ....[17]....
        /*00c0*/ 	.word	0x00004d90


	//   ....[18]....
        /*00c4*/ 	.word	0x00004e00


	//   ....[19]....
        /*00c8*/ 	.word	0x00004e70


	//----- nvinfo : EIATTR_VRC_CTA_INIT_COUNT
	.align		4
.L_2512:
        /*00cc*/ 	.byte	0x02, 0x4a
	.zero		1
	.zero		1


	//----- nvinfo : EIATTR_EXIT_INSTR_OFFSETS
	.align		4
        /*00d0*/ 	.byte	0x04, 0x1c
        /*00d2*/ 	.short	(.L_2514 - .L_2513)


	//   ....[0]....
.L_2513:
        /*00d4*/ 	.word	0x00000540


	//   ....[1]....
        /*00d8*/ 	.word	0x000043b0


	//----- nvinfo : EIATTR_MAX_THREADS
	.align		4
.L_2514:
        /*00dc*/ 	.byte	0x04, 0x05
        /*00de*/ 	.short	(.L_2516 - .L_2515)
.L_2515:
        /*00e0*/ 	.word	0x00000080
        /*00e4*/ 	.word	0x00000001
        /*00e8*/ 	.word	0x00000001


	//----- nvinfo : EIATTR_CRS_STACK_SIZE
	.align		4
.L_2516:
        /*00ec*/ 	.byte	0x04, 0x1e
        /*00ee*/ 	.short	(.L_2518 - .L_2517)
.L_2517:
        /*00f0*/ 	.word	0x00000000


	//----- nvinfo : EIATTR_CBANK_PARAM_SIZE
	.align		4
.L_2518:
        /*00f4*/ 	.byte	0x03, 0x19
        /*00f6*/ 	.short	0x00e8


	//----- nvinfo : EIATTR_PARAM_CBANK
	.align		4
        /*00f8*/ 	.byte	0x04, 0x0a
        /*00fa*/ 	.short	(.L_2520 - .L_2519)
	.align		4
.L_2519:
        /*00fc*/ 	.word	index@(.nv.constant0._ZN10layer_norm13ln_fwd_kernelINS_13Kernel_traitsIf6__halfS2_S2_fjLj1536ELj1ELj4ELj1ELj16ENS_18Kernel_traits_baseILj1536EfS2_S2_S2_fjLj128EEEEELb0ELb0ELb1ELb1EEEvNS_9FwdParamsE)
        /*0100*/ 	.short	0x0380
        /*0102*/ 	.short	0x00e8


	//----- nvinfo : EIATTR_SW_WAR
	.align		4
.L_2520:
        /*0104*/ 	.byte	0x04, 0x36
        /*0106*/ 	.short	(.L_2522 - .L_2521)
.L_2521:
        /*0108*/ 	.word	0x00000008
.L_2522:


//--------------------- .nv.info._ZN10layer_norm13ln_fwd_kernelINS_13Kernel_traitsIf6__halfS2_S2_fjLj1536ELj1ELj4ELj1ELj16ENS_18Kernel_traits_baseILj1536EfS2_S2_S2_fjLj128EEEEELb0ELb1ELb0ELb0EEEvNS_9FwdParamsE --------------------------
	.section	.nv.info._ZN10layer_norm13ln_fwd_kernelINS_13Kernel_traitsIf6__halfS2_S2_fjLj1536ELj1ELj4ELj1ELj16ENS_18Kernel_traits_baseILj1536EfS2_S2_S2_fjLj128EEEEELb0ELb1ELb0ELb0EEEvNS_9FwdParamsE,"",@"SHT_CUDA_INFO"
	.sectionflags	@""
	.align	4


	//----- nvinfo : EIATTR_CUDA_API_VERSION
	.align		4
        /*0000*/ 	.byte	0x04, 0x37
        /*0002*/ 	.short	(.L_2524 - .L_2523)
.L_2523:
        /*0004*/ 	.word	0x00000082


	//----- nvinfo : EIATTR_KPARAM_INFO
	.align		4
.L_2524:
        /*0008*/ 	.byte	0x04, 0x17
        /*000a*/ 	.short	(.L_2526 - .L_2525)
.L_2525:
        /*000c*/ 	.word	0x00000000
        /*0010*/ 	.short	0x0000
        /*0012*/ 	.short	0x0000
        /*0014*/ 	.byte	0x00, 0xf0, 0xa1, 0x03


	//----- nvinfo : EIATTR_SPARSE_MMA_MASK
	.align		4
.L_2526:
        /*0018*/ 	.byte	0x03, 0x50
        /*001a*/ 	.short	0x0000


	//----- nvinfo : EIATTR_MAXREG_COUNT
	.align		4
        /*001c*/ 	.byte	0x03, 0x1b
        /*001e*/ 	.short	0x00ff


	//----- nvinfo : EIATTR_MERCURY_ISA_VERSION
	.align		4
        /*0020*/ 	.byte	0x03, 0x5f
        /*0022*/ 	.short	0x0101


	//----- nvinfo : EIATTR_COOP_GROUP_MASK_REGIDS
	.align		4
        /*0024*/ 	.byte	0x04, 0x29
        /*0026*/ 	.short	(.L_2528 - .L_2527)


	//   ....[0]....
.L_2527:
        /*0028*/ 	.word	0xffffffff


	//   ....[1]....
        /*002c*/ 	.word	0xffffffff


	//   ....[2]....
        /*0030*/ 	.word	0xffffffff


	//   ....[3]....
        /*0034*/ 	.word	0xffffffff


	//   ....[4]....
        /*0038*/ 	.word	0xffffffff


	//   ....[5]....
        /*003c*/ 	.word	0xffffffff


	//   ....[6]....
        /*0040*/ 	.word	0xffffffff


	//   ....[7]....
        /*0044*/ 	.word	0xffffffff


	//   ....[8]....
        /*0048*/ 	.word	0xffffffff


	//   ....[9]....
        /*004c*/ 	.word	0xffffffff


	//   ....[10]....
        /*0050*/ 	.word	0x050000d1


	//   ....[11]....
        /*0054*/ 	.word	0x050000d1


	//   ....[12]....
        /*0058*/ 	.word	0x050000d1


	//   ....[13]....
        /*005c*/ 	.word	0x050000d1


	//   ....[14]....
        /*0060*/ 	.word	0x050000d1


	//   ....[15]....
        /*0064*/ 	.word	0x050000d1


	//   ....[16]....
        /*0068*/ 	.word	0x050000d1


	//   ....[17]....
        /*006c*/ 	.word	0x050000d1


	//   ....[18]....
        /*0070*/ 	.word	0x050000d1


	//   ....[19]....
        /*0074*/ 	.word	0x050000d1


	//----- nvinfo : EIATTR_COOP_GROUP_INSTR_OFFSETS
	.align		4
.L_2528:
        /*0078*/ 	.byte	0x04, 0x28
        /*007a*/ 	.short	(.L_2530 - .L_2529)


	//   ....[0]....
.L_2529:
        /*007c*/ 	.word	0x00002fc0


	//   ....[1]....
        /*0080*/ 	.word	0x00003000


	//   ....[2]....
        /*0084*/ 	.word	0x00003020


	//   ....[3]....
        /*0088*/ 	.word	0x00003040


	//   ....[4]....
        /*008c*/ 	.word	0x00003060


	//   ....[5]....
        /*0090*/ 	.word	0x000036a0


	//   ....[6]....
        /*0094*/ 	.word	0x000036c0


	//   ....[7]....
        /*0098*/ 	.word	0x000036e0


	//   ....[8]....
        /*009c*/ 	.word	0x00003700


	//   ....[9]....
        /*00a0*/ 	.word	0x00003720


	//   ....[10]....
        /*00a4*/ 	.word	0x00004630


	//   ....[11]....
        /*00a8*/ 	.word	0x000046e0


	//   ....[12]....
        /*00ac*/ 	.word	0x00004750


	//   ....[13]....
        /*00b0*/ 	.word	0x000047c0


	//   ....[14]....
        /*00b4*/ 	.word	0x00004830


	//   ....[15]....
        /*00b8*/ 	.word	0x00004ed0


	//   ....[16]....
        /*00bc*/ 	.word	0x00004f40


	//   ....[17]....
        /*00c0*/ 	.word	0x00004fb0


	//   ....[18]....
        /*00c4*/ 	.word	0x00005020


	//   ....[19]....
        /*00c8*/ 	.word	0x00005090


	//----- nvinfo : EIATTR_VRC_CTA_INIT_COUNT
	.align		4
.L_2530:
        /*00cc*/ 	.byte	0x02, 0x4a
	.zero		1
	.zero		1


	//----- nvinfo : EIATTR_EXIT_INSTR_OFFSETS
	.align		4
        /*00d0*/ 	.byte	0x04, 0x1c
        /*00d2*/ 	.short	(.L_2532 - .L_2531)


	//   ....[0]....
.L_2531:
        /*00d4*/ 	.word	0x00000bd0


	//   ....[1]....
        /*00d8*/ 	.word	0x000045c0


	//----- nvinfo : EIATTR_MAX_THREADS
	.align		4
.L_2532:
        /*00dc*/ 	.byte	0x04, 0x05
        /*00de*/ 	.short	(.L_2534 - .L_2533)
.L_2533:
        /*00e0*/ 	.word	0x00000080
        /*00e4*/ 	.word	0x00000001
        /*00e8*/ 	.word	0x00000001


	//----- nvinfo : EIATTR_CRS_STACK_SIZE
	.align		4
.L_2534:
        /*00ec*/ 	.byte	0x04, 0x1e
        /*00ee*/ 	.short	(.L_2536 - .L_2535)
.L_2535:
        /*00f0*/ 	.word	0x00000000


	//----- nvinfo : EIATTR_CBANK_PARAM_SIZE
	.align		4
.L_2536:
        /*00f4*/ 	.byte	0x03, 0x19
        /*00f6*/ 	.short	0x00e8


	//----- nvinfo : EIATTR_PARAM_CBANK
	.align		4
        /*00f8*/ 	.byte	0x04, 0x0a
        /*00fa*/ 	.short	(.L_2538 - .L_2537)
	.align		4
.L_2537:
        /*00fc*/ 	.word	index@(.nv.constant0._ZN10layer_norm13ln_fwd_kernelINS_13Kernel_traitsIf6__halfS2_S2_fjLj1536ELj1ELj4ELj1ELj16ENS_18Kernel_traits_baseILj1536EfS2_S2_S2_fjLj128EEEEELb0ELb1ELb0ELb0EEEvNS_9FwdParamsE)
        /*0100*/ 	.short	0x0380
        /*0102*/ 	.short	0x00e8


	//----- nvinfo : EIATTR_SW_WAR
	.align		4
.L_2538:
        /*0104*/ 	.byte	0x04, 0x36
        /*0106*/ 	.short	(.L_2540 - .L_2539)
.L_2539:
        /*0108*/ 	.word	0x00000008
.L_2540:


//--------------------- .nv.info._ZN10layer_norm13ln_fwd_kernelINS_13Kernel_traitsIf6__halfS2_S2_fjLj1536ELj1ELj4ELj1ELj16ENS_18Kernel_traits_baseILj1536EfS2_S2_S2_fjLj128EEEEELb0ELb1ELb0ELb1EEEvNS_9FwdParamsE --------------------------
	.section	.nv.info._ZN10layer_norm13ln_fwd_kernelINS_13Kernel_traitsIf6__halfS2_S2_fjLj1536ELj1ELj4ELj1ELj16ENS_18Kernel_traits_baseILj1536EfS2_S2_S2_fjLj128EEEEELb0ELb1ELb0ELb1EEEvNS_9FwdParamsE,"",@"SHT_CUDA_INFO"
	.sectionflags	@""
	.align	4


	//----- nvinfo : EIATTR_CUDA_API_VERSION
	.align		4
        /*0000*/ 	.byte	0x04, 0x37
        /*0002*/ 	.short	(.L_2542 - .L_2541)
.L_2541:
        /*0004*/ 	.word	0x00000082


	//----- nvinfo : EIATTR_KPARAM_INFO
	.align		4
.L_2542:
        /*0008*/ 	.byte	0x04, 0x17
        /*000a*/ 	.short	(.L_2544 - .L_2543)
.L_2543:
        /*000c*/ 	.word	0x00000000
        /*0010*/ 	.short	0x0000
        /*0012*/ 	.short	0x0000
        /*0014*/ 	.byte	0x00, 0xf0, 0xa1, 0x03


	//----- nvinfo : EIATTR_SPARSE_MMA_MASK
	.align		4
.L_2544:
        /*0018*/ 	.byte	0x03, 0x50
        /*001a*/ 	.short	0x0000


	//----- nvinfo : EIATTR_MAXREG_COUNT
	.align		4
        /*001c*/ 	.byte	0x03, 0x1b
        /*001e*/ 	.short	0x00ff


	//----- nvinfo : EIATTR_MERCURY_ISA_VERSION
	.align		4
        /*0020*/ 	.byte	0x03, 0x5f
        /*0022*/ 	.short	0x0101


	//----- nvinfo : EIATTR_COOP_GROUP_MASK_REGIDS
	.align		4
        /*0024*/ 	.byte	0x04, 0x29
        /*0026*/ 	.short	(.L_2546 - .L_2545)


	//   ....[0]....
.L_2545:
        /*0028*/ 	.word	0xffffffff


	//   ....[1]....
        /*002c*/ 	.word	0xffffffff


	//   ....[2]....
        /*0030*/ 	.word	0xffffffff


	//   ....[3]....
        /*0034*/ 	.word	0xffffffff


	//   ....[4]....
        /*0038*/ 	.word	0xffffffff


	//   ....[5]....
        /*003c*/ 	.word	0xffffffff


	//   ....[6]....
        /*0040*/ 	.word	0xffffffff


	//   ....[7]....
        /*0044*/ 	.word	0xffffffff


	//   ....[8]....
        /*0048*/ 	.word	0xffffffff


	//   ....[9]....
        /*004c*/ 	.word	0xffffffff


	//   ....[10]....
        /*0050*/ 	.word	0xffffffff


	//   ....[11]....
        /*0054*/ 	.word	0xffffffff


	//   ....[12]....
        /*0058*/ 	.word	0xffffffff


	//   ....[13]....
        /*005c*/ 	.word	0xffffffff


	//   ....[14]....
        /*0060*/ 	.word	0xffffffff


	//   ....[15]....
        /*0064*/ 	.word	0xffffffff


	//   ....[16]....
        /*0068*/ 	.word	0xffffffff


	//   ....[17]....
        /*006c*/ 	.word	0xffffffff


	//   ....[18]....
        /*0070*/ 	.word	0xffffffff


	//   ....[19]....
        /*0074*/ 	.word	0xffffffff


	//   ....[20]....
        /*0078*/ 	.word	0x0500009b


	//   ....[21]....
        /*007c*/ 	.word	0x0500009b


	//   ....[22]....
        /*0080*/ 	.word	0x0500009b


	//   ....[23]....
        /*0084*/ 	.word	0x0500009b


	//   ....[24]....
        /*0088*/ 	.word	0x0500009b


	//   ....[25]....
        /*008c*/ 	.word	0x0500009b


	//   ....[26]....
        /*0090*/ 	.word	0x0500009b


	//   ....[27]....
        /*0094*/ 	.word	0x0500009b


	//   ....[28]....
        /*0098*/ 	.word	0x0500009b


	//   ....[29]....
        /*009c*/ 	.word	0x0500009b


	//   ....[30]....
        /*00a0*/ 	.word	0x0500009b


	//   ....[31]....
        /*00a4*/ 	.word	0x0500009b


	//   ....[32]....
        /*00a8*/ 	.word	0x0500009b


	//   ....[33]....
        /*00ac*/ 	.word	0x0500009b


	//   ....[34]....
        /*00b0*/ 	.word	0x0500009b


	//   ....[35]....
        /*00b4*/ 	.word	0x0500009b


	//   ....[36]....
        /*00b8*/ 	.word	0x0500009b


	//   ....[37]....
        /*00bc*/ 	.word	0x0500009b


	//   ....[38]....
        /*00c0*/ 	.word	0x0500009b


	//   ....[39]....
        /*00c4*/ 	.word	0x0500009b


	//----- nvinfo : EIATTR_COOP_GROUP_INSTR_OFFSETS
	.align		4
.L_2546:
        /*00c8*/ 	.byte	0x04, 0x28
        /*00ca*/ 	.short	(.L_2548 - .L_2547)


	//   ....[0]....
.L_2547:
        /*00cc*/ 	.word	0x00002780


	//   ....[1]....
        /*00d0*/ 	.word	0x000027b0


	//   ....[2]....
        /*00d4*/ 	.word	0x000027d0


	//   ....[3]....
        /*00d8*/ 	.word	0x000027f0


	//   ....[4]....
        /*00dc*/ 	.word	0x00002810


	//   ....[5]....
        /*00e0*/ 	.word	0x00002e40


	//   ....[6]....
        /*00e4*/ 	.word	0x00002e60


	//   ....[7]....
        /*00e8*/ 	.word	0x00002e80


	//   ....[8]....
        /*00ec*/ 	.word	0x00002ea0


	//   ....[9]....
        /*00f0*/ 	.word	0x00002ec0


	//   ....[10]....
        /*00f4*/ 	.word	0x00005570


	//   ....[11]....
        /*00f8*/ 	.word	0x000055a0


	//   ....[12]....
        /*00fc*/ 	.word	0x000055c0


	//   ....[13]....
        /*0100*/ 	.word	0x000055e0


	//   ....[14]....
        /*0104*/ 	.word	0x00005600


	//   ....[15]....
        /*0108*/ 	.word	0x00005c30


	//   ....[16]....
        /*010c*/ 	.word	0x00005c50


	//   ....[17]....
        /*0110*/ 	.word	0x00005c70


	//   ....[18]....
        /*0114*/ 	.word	0x00005c90


	//   ....[19]....
        /*0118*/ 	.word	0x00005cb0


	//   ....[20]....
        /*011c*/ 	.word	0x000069a0


	//   ....[21]....
        /*0120*/ 	.word	0x00006a30


	//   ....[22]....
        /*0124*/ 	.word	0x00006a90


	//   ....[23]....
        /*0128*/ 	.word	0x00006af0


	//   ....[24]....
        /*012c*/ 	.word	0x00006b50


	//   ....[25]....
        /*0130*/ 	.word	0x000071b0


	//   ....[26]....
        /*0134*/ 	.word	0x00007210


	//   ....[27]....
        /*0138*/ 	.word	0x00007270


	//   ....[28]....
        /*013c*/ 	.word	0x000072d0


	//   ....[29]....
        /*0140*/ 	.word	0x00007330


	//   ....[30]....
        /*0144*/ 	.word	0x000073c0


	//   ....[31]....
        /*0148*/ 	.word	0x00007450


	//   ....[32]....
        /*014c*/ 	.word	0x000074b0


	//   ....[33]....
        /*0150*/ 	.word	0x00007510


	//   ....[34]....
        /*0154*/ 	.word	0x00007570


	//   ....[35]....
        /*0158*/ 	.word	0x00007bd0


	//   ....[36]....
        /*015c*/ 	.word	0x00007c30


	//   ....[37]....
        /*0160*/ 	.word	0x00007c90


	//   ....[38]....
        /*0164*/ 	.word	0x00007cf0


	//   ....[39]....
        /*0168*/ 	.word	0x00007d50


	//----- nvinfo : EIATTR_VRC_CTA_INIT_COUNT
	.align		4
.L_2548:
        /*016c*/ 	.byte	0x02, 0x4a
	.zero		1
	.zero		1


	//----- nvinfo : EIATTR_EXIT_INSTR_OFFSETS
	.align		4
        /*0170*/ 	.byte	0x04, 0x1c
        /*0172*/ 	.short	(.L_2550 - .L_2549)


	//   ....[0]....
.L_2549:
        /*0174*/ 	.word	0x000006d0


	//   ....[1]....
        /*0178*/ 	.word	0x00003b40


	//   ....[2]....
        /*017c*/ 	.word	0x00006930


	//----- nvinfo : EIATTR_MAX_THREADS
	.align		4
.L_2550:
        /*0180*/ 	.byte	0x04, 0x05
        /*0182*/ 	.short	(.L_2552 - .L_2551)
.L_2551:
        /*0184*/ 	.word	0x00000080
        /*0188*/ 	.word	0x00000001
        /*018c*/ 	.word	0x00000001


	//----- nvinfo : EIATTR_CRS_STACK_SIZE
	.align		4
.L_2552:
        /*0190*/ 	.byte	0x04, 0x1e
        /*0192*/ 	.short	(.L_2554 - .L_2553)
.L_2553:
        /*0194*/ 	.word	0x00000000


	//----- nvinfo : EIATTR_CBANK_PARAM_SIZE
	.align		4
.L_2554:
        /*0198*/ 	.byte	0x03, 0x19
        /*019a*/ 	.short	0x00e8


	//----- nvinfo : EIATTR_PARAM_CBANK
	.align		4
        /*019c*/ 	.byte	0x04, 0x0a
        /*019e*/ 	.short	(.L_2556 - .L_2555)
	.align		4
.L_2555:
        /*01a0*/ 	.word	index@(.nv.constant0._ZN10layer_norm13ln_fwd_kernelINS_13Kernel_traitsIf6__halfS2_S2_fjLj1536ELj1ELj4ELj1ELj16ENS_18Kernel_traits_baseILj1536EfS2_S2_S2_fjLj128EEEEELb0ELb1ELb0ELb1EEEvNS_9FwdParamsE)
        /*01a4*/ 	.short	0x0380
        /*01a6*/ 	.short	0x00e8


	//----- nvinfo : EIATTR_SW_WAR
	.align		4
.L_2556:
        /*01a8*/ 	.byte	0x04, 0x36
        /*01aa*/ 	.short	(.L_2558 - .L_2557)
.L_2557:
        /*01ac*/ 	.word	0x00000008
.L_2558:


//--------------------- .nv.info._ZN10layer_norm13ln_fwd_kernelINS_13Kernel_traitsIf6__halfS2_S2_fjLj1536ELj1ELj4ELj1ELj16ENS_18Kernel_traits_baseILj1536EfS2_S2_S2_fjLj128EEEEELb0ELb1ELb1ELb0EEEvNS_9FwdParamsE --------------------------
	.section	.nv.info._ZN10layer_norm13ln_fwd_kernelINS_13Kernel_traitsIf6__halfS2_S2_fjLj1536ELj1ELj4ELj1ELj16ENS_18Kernel_traits_baseILj1536EfS2_S2_S2_fjLj128EEEEELb0ELb1ELb1ELb0EEEvNS_9FwdParamsE,"",@"SHT_CUDA_INFO"
	.sectionflags	@""
	.align	4


	//----- nvinfo : EIATTR_CUDA_API_VERSION
	.align		4
        /*0000*/ 	.byte	0x04, 0x37
        /*0002*/ 	.short	(.L_2560 - .L_2559)
.L_2559:
        /*0004*/ 	.word	0x00000082


	//----- nvinfo : EIATTR_KPARAM_INFO
	.align		4
.L_2560:
        /*0008*/ 	.byte	0x04, 0x17
        /*000a*/ 	.short	(.L_2562 - .L_2561)
.L_2561:
        /*000c*/ 	.word	0x00000000
        /*0010*/ 	.short	0x0000
        /*0012*/ 	.short	0x0000
        /*0014*/ 	.byte	0x00, 0xf0, 0xa1, 0x03


	//----- nvinfo : EIATTR_SPARSE_MMA_MASK
	.align		4
.L_2562:
        /*0018*/ 	.byte	0x03, 0x50
        /*001a*/ 	.short	0x0000


	//----- nvinfo : EIATTR_MAXREG_COUNT
	.align		4
        /*001c*/ 	.byte	0x03, 0x1b
        /*001e*/ 	.short	0x00ff


	//----- nvinfo : EIATTR_MERCURY_ISA_VERSION
	.align		4
        /*0020*/ 	.byte	0x03, 0x5f
        /*0022*/ 	.short	0x0101


	//----- nvinfo : EIATTR_COOP_GROUP_MASK_REGIDS
	.align		4
        /*0024*/ 	.byte	0x04, 0x29
        /*0026*/ 	.short	(.L_2564 - .L_2563)


	//   ....[0]....
.L_2563:
        /*0028*/ 	.word	0xffffffff


	//   ....[1]....
        /*002c*/ 	.word	0xffffffff


	//   ....[2]....
        /*0030*/ 	.word	0xffffffff


	//   ....[3]....
        /*0034*/ 	.word	0xffffffff


	//   ....[4]....
        /*0038*/ 	.word	0xffffffff


	//   ....[5]....
        /*003c*/ 	.word	0xffffffff


	//   ....[6]....
        /*0040*/ 	.word	0xffffffff


	//   ....[7]....
        /*0044*/ 	.word	0xffffffff


	//   ....[8]....
        /*0048*/ 	.word	0xffffffff


	//   ....[9]....
        /*004c*/ 	.word	0xffffffff


	//   ....[10]....
        /*0050*/ 	.word	0x050000d8


	//   ....[11]....
        /*0054*/ 	.word	0x050000d8


	//   ....[12]....
        /*0058*/ 	.word	0x050000d8


	//   ....[13]....
        /*005c*/ 	.word	0x050000d8


	//   ....[14]....
        /*0060*/ 	.word	0x050000d8


	//   ....[15]....
        /*0064*/ 	.word	0x050000d8


	//   ....[16]....
        /*0068*/ 	.word	0x050000d8


	//   ....[17]....
        /*006c*/ 	.word	0x050000d8


	//   ....[18]....
        /*0070*/ 	.word	0x050000d8


	//   ....[19]....
        /*0074*/ 	.word	0x050000d8


	//----- nvinfo : EIATTR_COOP_GROUP_INSTR_OFFSETS
	.align		4
.L_2564:
        /*0078*/ 	.byte	0x04, 0x28
        /*007a*/ 	.short	(.L_2566 - .L_2565)


	//   ....[0]....
.L_2565:
        /*007c*/ 	.word	0x000040b0


	//   ....[1]....
        /*0080*/ 	.word	0x000040d0


	//   ....[2]....
        /*0084*/ 	.word	0x000040f0


	//   ....[3]....
        /*0088*/ 	.word	0x00004110


	//   ....[4]....
        /*008c*/ 	.word	0x00004140


	//   ....[5]....
        /*0090*/ 	.word	0x00004780


	//   ....[6]....
        /*0094*/ 	.word	0x000047a0


	//   ....[7]....
        /*0098*/ 	.word	0x000047c0


	//   ....[8]....
        /*009c*/ 	.word	0x000047e0


	//   ....[9]....
        /*00a0*/ 	.word	0x00004800


	//   ....[10]....
        /*00a4*/ 	.word	0x00005790


	//   ....[11]....
        /*00a8*/ 	.word	0x00005830


	//   ....[12]....
        /*00ac*/ 	.word	0x000058a0


	//   ....[13]....
        /*00b0*/ 	.word	0x00005910


	//   ....[14]....
        /*00b4*/ 	.word	0x00005990


	//   ....[15]....
        /*00b8*/ 	.word	0x00006020


	//   ....[16]....
        /*00bc*/ 	.word	0x00006090


	//   ....[17]....
        /*00c0*/ 	.word	0x00006100


	//   ....[18]....
        /*00c4*/ 	.word	0x00006170


	//   ....[19]....
        /*00c8*/ 	.word	0x000061e0


	//----- nvinfo : EIATTR_VRC_CTA_INIT_COUNT
	.align		4
.L_2566:
        /*00cc*/ 	.byte	0x02, 0x4a
	.zero		1
	.zero		1


	//----- nvinfo : EIATTR_EXIT_INSTR_OFFSETS
	.align		4
        /*00d0*/ 	.byte	0x04, 0x1c
        /*00d2*/ 	.short	(.L_2568 - .L_2567)


	//   ....[0]....
.L_2567:
        /*00d4*/ 	.word	0x00000c10


	//   ....[1]....
        /*00d8*/ 	.word	0x00005720


	//----- nvinfo : EIATTR_MAX_THREADS
	.align		4
.L_2568:
        /*00dc*/ 	.byte	0x04, 0x05
        /*00de*/ 	.short	(.L_2570 - .L_2569)
.L_2569:
        /*00e0*/ 	.word	0x00000080
        /*00e4*/ 	.word	0x00000001
        /*00e8*/ 	.word	0x00000001


	//----- nvinfo : EIATTR_CRS_STACK_SIZE
	.align		4
.L_2570:
        /*00ec*/ 	.byte	0x04, 0x1e
        /*00ee*/ 	.short	(.L_2572 - .L_2571)
.L_2571:
        /*00f0*/ 	.word	0x00000000


	//----- nvinfo : EIATTR_CBANK_PARAM_SIZE
	.align		4
.L_2572:
        /*00f4*/ 	.byte	0x03, 0x19
        /*00f6*/ 	.short	0x00e8


	//----- nvinfo : EIATTR_PARAM_CBANK
	.align		4
        /*00f8*/ 	.byte	0x04, 0x0a
        /*00fa*/ 	.short	(.L_2574 - .L_2573)
	.align		4
.L_2573:
        /*00fc*/ 	.word	index@(.nv.constant0._ZN10layer_norm13ln_fwd_kernelINS_13Kernel_traitsIf6__halfS2_S2_fjLj1536ELj1ELj4ELj1ELj16ENS_18Kernel_traits_baseILj1536EfS2_S2_S2_fjLj128EEEEELb0ELb1ELb1ELb0EEEvNS_9FwdParamsE)
        /*0100*/ 	.short	0x0380
        /*0102*/ 	.short	0x00e8


	//----- nvinfo : EIATTR_SW_WAR
	.align		4
.L_2574:
        /*0104*/ 	.byte	0x04, 0x36
        /*0106*/ 	.short	(.L_2576 - .L_2575)
.L_2575:
        /*0108*/ 	.word	0x00000008
.L_2576:


//--------------------- .nv.info._ZN10layer_norm13ln_fwd_kernelINS_13Kernel_traitsIf6__halfS2_S2_fjLj1536ELj1ELj4ELj1ELj16ENS_18Kernel_traits_baseILj1536EfS2_S2_S2_fjLj128EEEEELb0ELb1ELb1ELb1EEEvNS_9FwdParamsE --------------------------
	.section	.nv.info._ZN10layer_norm13ln_fwd_kernelINS_13Kernel_traitsIf6__halfS2_S2_fjLj1536ELj1ELj4ELj1ELj16ENS_18Kernel_traits_baseILj1536EfS2_S2_S2_fjLj128EEEEELb0ELb1ELb1ELb1EEEvNS_9FwdParamsE,"",@"SHT_CUDA_INFO"
	.sectionflags	@""
	.align	4


	//----- nvinfo : EIATTR_CUDA_API_VERSION
	.align		4
        /*0000*/ 	.byte	0x04, 0x37
        /*0002*/ 	.short	(.L_2578 - .L_2577)
.L_2577:
        /*0004*/ 	.word	0x00000082


	//----- nvinfo : EIATTR_KPARAM_INFO
	.align		4
.L_2578:
        /*0008*/ 	.byte	0x04, 0x17
        /*000a*/ 	.short	(.L_2580 - .L_2579)
.L_2579:
        /*000c*/ 	.word	0x00000000
        /*0010*/ 	.short	0x0000
        /*0012*/ 	.short	0x0000
        /*0014*/ 	.byte	0x00, 0xf0, 0xa1, 0x03


	//----- nvinfo : EIATTR_SPARSE_MMA_MASK
	.align		4
.L_2580:
        /*0018*/ 	.byte	0x03, 0x50
        /*001a*/ 	.short	0x0000


	//----- nvinfo : EIATTR_MAXREG_COUNT
	.align		4
        /*001c*/ 	.byte	0x03, 0x1b
        /*001e*/ 	.short	0x00ff


	//----- nvinfo : EIATTR_MERCURY_ISA_VERSION
	.align		4
        /*0020*/ 	.byte	0x03, 0x5f
        /*0022*/ 	.short	0x0101


	//----- nvinfo : EIATTR_COOP_GROUP_MASK_REGIDS
	.align		4
        /*0024*/ 	.byte	0x04, 0x29
        /*0026*/ 	.short	(.L_2582 - .L_2581)


	//   ....[0]....
.L_2581:
        /*0028*/ 	.word	0xffffffff


	//   ....[1]....
        /*002c*/ 	.word	0xffffffff


	//   ....[2]....
        /*0030*/ 	.word	0xffffffff


	//   ....[3]....
        /*0034*/ 	.word	0xffffffff


	//   ....[4]....
        /*0038*/ 	.word	0xffffffff


	//   ....[5]....
        /*003c*/ 	.word	0xffffffff


	//   ....[6]....
        /*0040*/ 	.word	0xffffffff


	//   ....[7]....
        /*0044*/ 	.word	0xffffffff


	//   ....[8]....
        /*0048*/ 	.word	0xffffffff


	//   ....[9]....
        /*004c*/ 	.word	0xffffffff


	//   ....[10]....
        /*0050*/ 	.word	0x050000d6


	//   ....[11]....
        /*0054*/ 	.word	0x050000d6


	//   ....[12]....
        /*0058*/ 	.word	0x050000d6


	//   ....[13]....
        /*005c*/ 	.word	0x050000d6


	//   ....[14]....
        /*0060*/ 	.word	0x050000d6


	//   ....[15]....
        /*0064*/ 	.word	0x050000d6


	//   ....[16]....
        /*0068*/ 	.word	0x050000d6


	//   ....[17]....
        /*006c*/ 	.word	0x050000d6


	//   ....[18]....
        /*0070*/ 	.word	0x050000d6


	//   ....[19]....
        /*0074*/ 	.word	0x050000d6


	//----- nvinfo : EIATTR_COOP_GROUP_INSTR_OFFSETS
	.align		4
.L_2582:
        /*0078*/ 	.byte	0x04, 0x28
        /*007a*/ 	.short	(.L_2584 - .L_2583)


	//   ....[0]....
.L_2583:
        /*007c*/ 	.word	0x00003750


	//   ....[1]....
        /*0080*/ 	.word	0x00003780


	//   ....[2]....
        /*0084*/ 	.word	0x000037a0


	//   ....[3]....
        /*0088*/ 	.word	0x000037c0


	//   ....[4]....
        /*008c*/ 	.word	0x000037e0


	//   ....[5]....
        /*0090*/ 	.word	0x00003e10


	//   ....[6]....
        /*0094*/ 	.word	0x00003e30


	//   ....[7]....
        /*0098*/ 	.word	0x00003e50


	//   ....[8]....
        /*009c*/ 	.word	0x00003e70


	//   ....[9]....
        /*00a0*/ 	.word	0x00003e90


	//   ....[10]....
        /*00a4*/ 	.word	0x00004c70


	//   ....[11]....
        /*00a8*/ 	.word	0x00004d20


	//   ....[12]....
        /*00ac*/ 	.word	0x00004d90


	//   ....[13]....
        /*00b0*/ 	.word	0x00004e00


	//   ....[14]....
        /*00b4*/ 	.word	0x00004e70


	//   ....[15]....
        /*00b8*/ 	.word	0x000054f0


	//   ....[16]....
        /*00bc*/ 	.word	0x00005560


	//   ....[17]....
        /*00c0*/ 	.word	0x000055d0


	//   ....[18]....
        /*00c4*/ 	.word	0x00005640


	//   ....[19]....
        /*00c8*/ 	.word	0x000056b0


	//----- nvinfo : EIATTR_VRC_CTA_INIT_COUNT
	.align		4
.L_2584:
        /*00cc*/ 	.byte	0x02, 0x4a
	.zero		1
	.zero		1


	//----- nvinfo : EIATTR_EXIT_INSTR_OFFSETS
	.align		4
        /*00d0*/ 	.byte	0x04, 0x1c
        /*00d2*/ 	.short	(.L_2586 - .L_2585)


	//   ....[0]....
.L_2585:
        /*00d4*/ 	.word	0x00000700


	//   ....[1]....
        /*00d8*/ 	.word	0x00004c00


	//----- nvinfo : EIATTR_MAX_THREADS
	.align		4
.L_2586:
        /*00dc*/ 	.byte	0x04, 0x05
        /*00de*/ 	.short	(.L_2588 - .L_2587)
.L_2587:
        /*00e0*/ 	.word	0x00000080
        /*00e4*/ 	.word	0x00000001
        /*00e8*/ 	.word	0x00000001


	//----- nvinfo : EIATTR_CRS_STACK_SIZE
	.align		4
.L_2588:
        /*00ec*/ 	.byte	0x04, 0x1e
        /*00ee*/ 	.short	(.L_2590 - .L_2589)
.L_2589:
        /*00f0*/ 	.word	0x00000000


	//----- nvinfo : EIATTR_CBANK_PARAM_SIZE
	.align		4
.L_2590:
        /*00f4*/ 	.byte	0x03, 0x19
        /*00f6*/ 	.short	0x00e8


	//----- nvinfo : EIATTR_PARAM_CBANK
	.align		4
        /*00f8*/ 	.byte	0x04, 0x0a
        /*00fa*/ 	.short	(.L_2592 - .L_2591)
	.align		4
.L_2591:
        /*00fc*/ 	.word	index@(.nv.constant0._ZN10layer_norm13ln_fwd_kernelINS_13Kernel_traitsIf6__halfS2_S2_fjLj1536ELj1ELj4ELj1ELj16ENS_18Kernel_traits_baseILj1536EfS2_S2_S2_fjLj128EEEEELb0ELb1ELb1ELb1EEEvNS_9FwdParamsE)
        /*0100*/ 	.short	0x0380
        /*0102*/ 	.short	0x00e8


	//----- nvinfo : EIATTR_SW_WAR
	.align		4
.L_2592:
        /*0104*/ 	.byte	0x04, 0x36
        /*0106*/ 	.short	(.L_2594 - .L_2593)
.L_2593:
        /*0108*/ 	.word	0x00000008
.L_2594:


//--------------------- .nv.info._ZN10layer_norm13ln_fwd_kernelINS_13Kernel_traitsIf6__halfS2_S2_fjLj1536ELj1ELj4ELj1ELj16ENS_18Kernel_traits_baseILj1536EfS2_S2_S2_fjLj128EEEEELb1ELb0ELb0ELb0EEEvNS_9FwdParamsE --------------------------
	.section	.nv.info._ZN10layer_norm13ln_fwd_kernelINS_13Kernel_traitsIf6__halfS2_S2_fjLj1536ELj1ELj4ELj1ELj16ENS_18Kernel_traits_baseILj1536EfS2_S2_S2_fjLj128EEEEELb1ELb0ELb0ELb0EEEvNS_9FwdParamsE,"",@"SHT_CUDA_INFO"
	.sectionflags	@""
	.align	4


	//----- nvinfo : EIATTR_CUDA_API_VERSION
	.align		4
        /*0000*/ 	.byte	0x04, 0x37
        /*0002*/ 	.short	(.L_2596 - .L_2595)
.L_2595:
        /*0004*/ 	.word	0x00000082


	//----- nvinfo : EIATTR_KPARAM_INFO
	.align		4
.L_2596:
        /*0008*/ 	.byte	0x04, 0x17
        /*000a*/ 	.short	(.L_2598 - .L_2597)
.L_2597:
        /*000c*/ 	.word	0x00000000
        /*0010*/ 	.short	0x0000
        /*0012*/ 	.short	0x0000
        /*0014*/ 	.byte	0x00, 0xf0, 0xa1, 0x03


	//----- nvinfo : EIATTR_SPARSE_MMA_MASK
	.align		4
.L_2598:
        /*0018*/ 	.byte	0x03, 0x50
        /*001a*/ 	.short	0x0000


	//----- nvinfo : EIATTR_MAXREG_COUNT
	.align		4
        /*001c*/ 	.byte	0x03, 0x1b
        /*001e*/ 	.short	0x00ff


	//----- nvinfo : EIATTR_MERCURY_ISA_VERSION
	.align		4
        /*0020*/ 	.byte	0x03, 0x5f
        /*0022*/ 	.short	0x0101


	//----- nvinfo : EIATTR_COOP_GROUP_MASK_REGIDS
	.align		4
        /*0024*/ 	.byte	0x04, 0x29
        /*0026*/ 	.short	(.L_2600 - .L_2599)


	//   ....[0]....
.L_2599:
        /*0028*/ 	.word	0xffffffff


	//   ....[1]....
        /*002c*/ 	.word	0xffffffff


	//   ....[2]....
        /*0030*/ 	.word	0xffffffff


	//   ....[3]....
        /*0034*/ 	.word	0xffffffff


	//   ....[4]....
        /*0038*/ 	.word	0xffffffff


	//   ....[5]....
        /*003c*/ 	.word	0xffffffff


	//   ....[6]....
        /*0040*/ 	.word	0xffffffff


	//   ....[7]....
        /*0044*/ 	.word	0xffffffff


	//   ....[8]....
        /*0048*/ 	.word	0xffffffff


	//   ....[9]....
        /*004c*/ 	.word	0xffffffff


	//   ....[10]....
        /*0050*/ 	.word	0x0500006a


	//   ....[11]....
        /*0054*/ 	.word	0x0500006a


	//   ....[12]....
        /*0058*/ 	.word	0x0500006a


	//   ....[13]....
        /*005c*/ 	.word	0x0500006a


	//   ....[14]....
        /*0060*/ 	.word	0x0500006a


	//   ....[15]....
        /*0064*/ 	.word	0x0500006a


	//   ....[16]....
        /*0068*/ 	.word	0x0500006a


	//   ....[17]....
        /*006c*/ 	.word	0x0500006a


	//   ....[18]....
        /*0070*/ 	.word	0x0500006a


	//   ....[19]....
        /*0074*/ 	.word	0x0500006a


	//----- nvinfo : EIATTR_COOP_GROUP_INSTR_OFFSETS
	.align		4
.L_2600:
        /*0078*/ 	.byte	0x04, 0x28
        /*007a*/ 	.short	(.L_2602 - .L_2601)


	//   ....[0]....
.L_2601:
        /*007c*/ 	.word	0x000272a0


	//   ....[1]....
        /*0080*/ 	.word	0x000272e0


	//   ....[2]....
        /*0084*/ 	.word	0x00027300


	//   ....[3]....
        /*0088*/ 	.word	0x00027320


	//   ....[4]....
        /*008c*/ 	.word	0x00027340


	//   ....[5]....
        /*0090*/ 	.word	0x00027980


	//   ....[6]....
        /*0094*/ 	.word	0x000279a0


	//   ....[7]....
        /*0098*/ 	.word	0x000279c0


	//   ....[8]....
        /*009c*/ 	.word	0x000279e0


	//   ....[9]....
        /*00a0*/ 	.word	0x00027a00


	//   ....[10]....
        /*00a4*/ 	.word	0x00028910


	//   ....[11]....
        /*00a8*/ 	.word	0x000289c0


	//   ....[12]....
        /*00ac*/ 	.word	0x00028a30


	//   ....[13]....
        /*00b0*/ 	.word	0x00028aa0


	//   ....[14]....
        /*00b4*/ 	.word	0x00028b10


	//   ....[15]....
        /*00b8*/ 	.word	0x000291b0


	//   ....[16]....
        /*00bc*/ 	.word	0x00029220


	//   ....[17]....
        /*00c0*/ 	.word	0x00029290


	//   ....[18]....
        /*00c4*/ 	.word	0x00029300


	//   ....[19]....
        /*00c8*/ 	.word	0x00029370


	//----- nvinfo : EIATTR_VRC_CTA_INIT_COUNT
	.align		4
.L_2602:
        /*00cc*/ 	.byte	0x02, 0x4a
	.zero		1
	.zero		1


	//----- nvinfo : EIATTR_EXIT_INSTR_OFFSETS
	.align		4
        /*00d0*/ 	.byte	0x04, 0x1c
        /*00d2*/ 	.short	(.L_2604 - .L_2603)


	//   ....[0]....
.L_2603:
        /*00d4*/ 	.word	0x00000b10


	//   ....[1]....
        /*00d8*/ 	.word	0x000288a0


	//----- nvinfo : EIATTR_INDIRECT_BRANCH_TARGETS
	.align		4
.L_2604:
        /*00dc*/ 	.byte	0x04, 0x34
        /*00de*/ 	.short	(.L_2606 - .L_2605)


	//   ....[0]....
.L_2605:
        /*00e0*/ 	.word	.L_x_54248@srel
        /*00e4*/ 	.short	0x0
        /*00e6*/ 	.short	0x0
        /*00e8*/ 	.word	0x3
        /*00ec*/ 	.word	.L_x_54249@srel
        /*00f0*/ 	.word	.L_x_54250@srel
        /*00f4*/ 	.word	.L_x_54251@srel


	//----- nvinfo : EIATTR_MAX_THREADS
	.align		4
.L_2606:
        /*00f8*/ 	.byte	0x04, 0x05
        /*00fa*/ 	.short	(.L_2608 - .L_2607)
.L_2607:
        /*00fc*/ 	.word	0x00000080
        /*0100*/ 	.word	0x00000001
        /*0104*/ 	.word	0x00000001


	//----- nvinfo : EIATTR_CRS_STACK_SIZE
	.align		4
.L_2608:
        /*0108*/ 	.byte	0x04, 0x1e
        /*010a*/ 	.short	(.L_2610 - .L_2609)
.L_2609:
        /*010c*/ 	.word	0x00000000


	//----- nvinfo : EIATTR_CBANK_PARAM_SIZE
	.align		4
.L_2610:
        /*0110*/ 	.byte	0x03, 0x19
        /*0112*/ 	.short	0x00e8


	//----- nvinfo : EIATTR_PARAM_CBANK
	.align		4
        /*0114*/ 	.byte	0x04, 0x0a
        /*0116*/ 	.short	(.L_2612 - .L_2611)
	.align		4
.L_2611:
        /*0118*/ 	.word	index@(.nv.constant0._ZN10layer_norm13ln_fwd_kernelINS_13Kernel_traitsIf6__halfS2_S2_fjLj1536ELj1ELj4ELj1ELj16ENS_18Kernel_traits_baseILj1536EfS2_S2_S2_fjLj128EEEEELb1ELb0ELb0ELb0EEEvNS_9FwdParamsE)
        /*011c*/ 	.short	0x0380
        /*011e*/ 	.short	0x00e8


	//----- nvinfo : EIATTR_SW_WAR
	.align		4
.L_2612:
        /*0120*/ 	.byte	0x04, 0x36
        /*0122*/ 	.short	(.L_2614 - .L_2613)
.L_2613:
        /*0124*/ 	.word	0x00000008
.L_2614:


//--------------------- .nv.info._ZN10layer_norm13ln_fwd_kernelINS_13Kernel_traitsIf6__halfS2_S2_fjLj1536ELj1ELj4ELj1ELj16ENS_18Kernel_traits_baseILj1536EfS2_S2_S2_fjLj128EEEEELb1ELb0ELb0ELb1EEEvNS_9FwdParamsE --------------------------
	.section	.nv.info._ZN10layer_norm13ln_fwd_kernelINS_13Kernel_traitsIf6__halfS2_S2_fjLj1536ELj1ELj4ELj1ELj16ENS_18Kernel_traits_baseILj1536EfS2_S2_S2_fjLj128EEEEELb1ELb0ELb0ELb1EEEvNS_9FwdParamsE,"",@"SHT_CUDA_INFO"
	.sectionflags	@""
	.align	4


	//----- nvinfo : EIATTR_CUDA_API_VERSION
	.align		4
        /*0000*/ 	.byte	0x04, 0x37
        /*0002*/ 	.short	(.L_2616 - .L_2615)
.L_2615:
        /*0004*/ 	.word	0x00000082


	//----- nvinfo : EIATTR_KPARAM_INFO
	.align		4
.L_2616:
        /*0008*/ 	.byte	0x04, 0x17
        /*000a*/ 	.short	(.L_2618 - .L_2617)
.L_2617:
        /*000c*/ 	.word	0x00000000
        /*0010*/ 	.short	0x0000
        /*0012*/ 	.short	0x0000
        /*0014*/ 	.byte	0x00, 0xf0, 0xa1, 0x03


	//----- nvinfo : EIATTR_SPARSE_MMA_MASK
	.align		4
.L_2618:
        /*0018*/ 	.byte	0x03, 0x50
        /*001a*/ 	.short	0x0000


	//----- nvinfo : EIATTR_MAXREG_COUNT
	.align		4
        /*001c*/ 	.byte	0x03, 0x1b
        /*001e*/ 	.short	0x00ff


	//----- nvinfo : EIATTR_MERCURY_ISA_VERSION
	.align		4
        /*0020*/ 	.byte	0x03, 0x5f
        /*0022*/ 	.short	0x0101


	//----- nvinfo : EIATTR_COOP_GROUP_MASK_REGIDS
	.align		4
        /*0024*/ 	.byte	0x04, 0x29
        /*0026*/ 	.short	(.L_2620 - .L_2619)


	//   ....[0]....
.L_2619:
        /*0028*/ 	.word	0xffffffff


	//   ....[1]....
        /*002c*/ 	.word	0xffffffff


	//   ....[2]....
        /*0030*/ 	.word	0xffffffff


	//   ....[3]....
        /*0034*/ 	.word	0xffffffff


	//   ....[4]....
        /*0038*/ 	.word	0xffffffff


	//   ....[5]....
        /*003c*/ 	.word	0xffffffff


	//   ....[6]....
        /*0040*/ 	.word	0xffffffff


	//   ....[7]....
        /*0044*/ 	.word	0xffffffff


	//   ....[8]....
        /*0048*/ 	.word	0xffffffff


	//   ....[9]....
        /*004c*/ 	.word	0xffffffff


	//   ....[10]....
        /*0050*/ 	.word	0x05000016


	//   ....[11]....
        /*0054*/ 	.word	0x05000016


	//   ....[12]....
        /*0058*/ 	.word	0x05000016


	//   ....[13]....
        /*005c*/ 	.word	0x05000016


	//   ....[14]....
        /*0060*/ 	.word	0x05000016


	//   ....[15]....
        /*0064*/ 	.word	0x05000016


	//   ....[16]....
        /*0068*/ 	.word	0x05000016


	//   ....[17]....
        /*006c*/ 	.word	0x05000016


	//   ....[18]....
        /*0070*/ 	.word	0x05000016


	//   ....[19]....
        /*0074*/ 	.word	0x05000016


	//----- nvinfo : EIATTR_COOP_GROUP_INSTR_OFFSETS
	.align		4
.L_2620:
        /*0078*/ 	.byte	0x04, 0x28
        /*007a*/ 	.short	(.L_2622 - .L_2621)


	//   ....[0]....
.L_2621:
        /*007c*/ 	.word	0x00020320


	//   ....[1]....
        /*0080*/ 	.word	0x00020350


	//   ....[2]....
        /*0084*/ 	.word	0x00020370


	//   ....[3]....
        /*0088*/ 	.word	0x00020390


	//   ....[4]....
        /*008c*/ 	.word	0x000203b0


	//   ....[5]....
        /*0090*/ 	.word	0x000209e0


	//   ....[6]....
        /*0094*/ 	.word	0x00020a00


	//   ....[7]....
        /*0098*/ 	.word	0x00020a20


	//   ....[8]....
        /*009c*/ 	.word	0x00020a40


	//   ....[9]....
        /*00a0*/ 	.word	0x00020a60


	//   ....[10]....
        /*00a4*/ 	.word	0x00021750


	//   ....[11]....
        /*00a8*/ 	.word	0x00021800


	//   ....[12]....
        /*00ac*/ 	.word	0x00021870


	//   ....[13]....
        /*00b0*/ 	.word	0x000218e0


	//   ....[14]....
        /*00b4*/ 	.word	0x00021950


	//   ....[15]....
        /*00b8*/ 	.word	0x00021fd0


	//   ....[16]....
        /*00bc*/ 	.word	0x00022040


	//   ....[17]....
        /*00c0*/ 	.word	0x000220b0


	//   ....[18]....
        /*00c4*/ 	.word	0x00022120


	//   ....[19]....
        /*00c8*/ 	.word	0x00022190


	//----- nvinfo : EIATTR_VRC_CTA_INIT_COUNT
	.align		4
.L_2622:
        /*00cc*/ 	.byte	0x02, 0x4a
	.zero		1
	.zero		1


	//----- nvinfo : EIATTR_EXIT_INSTR_OFFSETS
	.align		4
        /*00d0*/ 	.byte	0x04, 0x1c
        /*00d2*/ 	.short	(.L_2624 - .L_2623)


	//   ....[0]....
.L_2623:
        /*00d4*/ 	.word	0x00000750


	//   ....[1]....
        /*00d8*/ 	.word	0x000216e0


	//----- nvinfo : EIATTR_INDIRECT_BRANCH_TARGETS
	.align		4
.L_2624:
        /*00dc*/ 	.byte	0x04, 0x34
        /*00de*/ 	.short	(.L_2626 - .L_2625)


	//   ....[0]....
.L_2625:
        /*00e0*/ 	.word	.L_x_54252@srel
        /*00e4*/ 	.short	0x0
        /*00e6*/ 	.short	0x0
        /*00e8*/ 	.word	0x3
        /*00ec*/ 	.word	.L_x_54253@srel
        /*00f0*/ 	.word	.L_x_54254@srel
        /*00f4*/ 	.word	.L_x_54255@srel


	//----- nvinfo : EIATTR_MAX_THREADS
	.align		4
.L_2626:
        /*00f8*/ 	.byte	0x04, 0x05
        /*00fa*/ 	.short	(.L_2628 - .L_2627)
.L_2627:
        /*00fc*/ 	.word	0x00000080
        /*0100*/ 	.word	0x00000001
        /*0104*/ 	.word	0x00000001


	//----- nvinfo : EIATTR_CRS_STACK_SIZE
	.align		4
.L_2628:
        /*0108*/ 	.byte	0x04, 0x1e
        /*010a*/ 	.short	(.L_2630 - .L_2629)
.L_2629:
        /*010c*/ 	.word	0x00000000


	//----- nvinfo : EIATTR_CBANK_PARAM_SIZE
	.align		4
.L_2630:
        /*0110*/ 	.byte	0x03, 0x19
        /*0112*/ 	.short	0x00e8


	//----- nvinfo : EIATTR_PARAM_CBANK
	.align		4
        /*0114*/ 	.byte	0x04, 0x0a
        /*0116*/ 	.short	(.L_2632 - .L_2631)
	.align		4
.L_2631:
        /*0118*/ 	.word	index@(.nv.constant0._ZN10layer_norm13ln_fwd_kernelINS_13Kernel_traitsIf6__halfS2_S2_fjLj1536ELj1ELj4ELj1ELj16ENS_18Kernel_traits_baseILj1536EfS2_S2_S2_fjLj128EEEEELb1ELb0ELb0ELb1EEEvNS_9FwdParamsE)
        /*011c*/ 	.short	0x0380
        /*011e*/ 	.short	0x00e8


	//----- nvinfo : EIATTR_SW_WAR
	.align		4
.L_2632:
        /*0120*/ 	.byte	0x04, 0x36
        /*0122*/ 	.short	(.L_2634 - .L_2633)
.L_2633:
        /*0124*/ 	.word	0x00000008
.L_2634:


//--------------------- .nv.info._ZN10layer_norm13ln_fwd_kernelINS_13Kernel_traitsIf6__halfS2_S2_fjLj1536ELj1ELj4ELj1ELj16ENS_18Kernel_traits_baseILj1536EfS2_S2_S2_fjLj128EEEEELb1ELb0ELb1ELb0EEEvNS_9FwdParamsE --------------------------
	.section	.nv.info._ZN10layer_norm13ln_fwd_kernelINS_13Kernel_traitsIf6__halfS2_S2_fjLj1536ELj1ELj4ELj1ELj16ENS_18Kernel_traits_baseILj1536EfS2_S2_S2_fjLj128EEEEELb1ELb0ELb1ELb0EEEvNS_9FwdParamsE,"",@"SHT_CUDA_INFO"
	.sectionflags	@""
	.align	4


	//----- nvinfo : EIATTR_CUDA_API_VERSION
	.align		4
        /*0000*/ 	.byte	0x04, 0x37
        /*0002*/ 	.short	(.L_2636 - .L_2635)
.L_2635:
        /*0004*/ 	.word	0x00000082


	//----- nvinfo : EIATTR_KPARAM_INFO
	.align		4
.L_2636:
        /*0008*/ 	.byte	0x04, 0x17
        /*000a*/ 	.short	(.L_2638 - .L_2637)
.L_2637:
        /*000c*/ 	.word	0x00000000
        /*0010*/ 	.short	0x0000
        /*0012*/ 	.short	0x0000
        /*0014*/ 	.byte	0x00, 0xf0, 0xa1, 0x03


	//----- nvinfo : EIATTR_SPARSE_MMA_MASK
	.align		4
.L_2638:
        /*0018*/ 	.byte	0x03, 0x50
        /*001a*/ 	.short	0x0000


	//----- nvinfo : EIATTR_MAXREG_COUNT
	.align		4
        /*001c*/ 	.byte	0x03, 0x1b
        /*001e*/ 	.short	0x00ff


	//----- nvinfo : EIATTR_MERCURY_ISA_VERSION
	.align		4
        /*0020*/ 	.byte	0x03, 0x5f
        /*0022*/ 	.short	0x0101


	//----- nvinfo : EIATTR_COOP_GROUP_MASK_REGIDS
	.align		4
        /*0024*/ 	.byte	0x04, 0x29
        /*0026*/ 	.short	(.L_2640 - .L_2639)


	//   ....[0]....
.L_2639:
        /*0028*/ 	.word	0xffffffff


	//   ....[1]....
        /*002c*/ 	.word	0xffffffff


	//   ....[2]....
        /*0030*/ 	.word	0xffffffff


	//   ....[3]....
        /*0034*/ 	.word	0xffffffff


	//   ....[4]....
        /*0038*/ 	.word	0xffffffff


	//   ....[5]....
        /*003c*/ 	.word	0xffffffff


	//   ....[6]....
        /*0040*/ 	.word	0xffffffff


	//   ....[7]....
        /*0044*/ 	.word	0xffffffff


	//   ....[8]....
        /*0048*/ 	.word	0xffffffff


	//   ....[9]....
        /*004c*/ 	.word	0xffffffff


	//   ....[10]....
        /*0050*/ 	.word	0x050000ba


	//   ....[11]....
        /*0054*/ 	.word	0x050000ba


	//   ....[12]....
        /*0058*/ 	.word	0x050000ba


	//   ....[13]....
        /*005c*/ 	.word	0x050000ba


	//   ....[14]....
        /*0060*/ 	.word	0x050000ba


	//   ....[15]....
        /*0064*/ 	.word	0x050000ba


	//   ....[16]....
        /*0068*/ 	.word	0x050000ba


	//   ....[17]....
        /*006c*/ 	.word	0x050000ba


	//   ....[18]....
        /*0070*/ 	.word	0x050000ba


	//   ....[19]....
        /*0074*/ 	.word	0x050000ba


	//----- nvinfo : EIATTR_COOP_GROUP_INSTR_OFFSETS
	.align		4
.L_2640:
        /*0078*/ 	.byte	0x04, 0x28
        /*007a*/ 	.short	(.L_2642 - .L_2641)


	//   ....[0]....
.L_2641:
        /*007c*/ 	.word	0x0002aba0


	//   ....[1]....
        /*0080*/ 	.word	0x0002abd0


	//   ....[2]....
        /*0084*/ 	.word	0x0002abf0


	//   ....[3]....
        /*0088*/ 	.word	0x0002ac10


	//   ....[4]....
        /*008c*/ 	.word	0x0002ac30


	//   ....[5]....
        /*0090*/ 	.word	0x0002b270


	//   ....[6]....
        /*0094*/ 	.word	0x0002b290


	//   ....[7]....
        /*0098*/ 	.word	0x0002b2b0


	//   ....[8]....
        /*009c*/ 	.word	0x0002b2d0


	//   ....[9]....
        /*00a0*/ 	.word	0x0002b2f0


	//   ....[10]....
        /*00a4*/ 	.word	0x0002c280


	//   ....[11]....
        /*00a8*/ 	.word	0x0002c330


	//   ....[12]....
        /*00ac*/ 	.word	0x0002c3a0


	//   ....[13]....
        /*00b0*/ 	.word	0x0002c410


	//   ....[14]....
        /*00b4*/ 	.word	0x0002c480


	//   ....[15]....
        /*00b8*/ 	.word	0x0002cb10


	//   ....[16]....
        /*00bc*/ 	.word	0x0002cb80


	//   ....[17]....
        /*00c0*/ 	.word	0x0002cbf0


	//   ....[18]....
        /*00c4*/ 	.word	0x0002cc60


	//   ....[19]....
        /*00c8*/ 	.word	0x0002ccd0


	//----- nvinfo : EIATTR_VRC_CTA_INIT_COUNT
	.align		4
.L_2642:
        /*00cc*/ 	.byte	0x02, 0x4a
	.zero		1
	.zero		1


	//----- nvinfo : EIATTR_EXIT_INSTR_OFFSETS
	.align		4
        /*00d0*/ 	.byte	0x04, 0x1c
        /*00d2*/ 	.short	(.L_2644 - .L_2643)


	//   ....[0]....
.L_2643:
        /*00d4*/ 	.word	0x00000b00


	//   ....[1]....
        /*00d8*/ 	.word	0x0002c210


	//----- nvinfo : EIATTR_MAX_THREADS
	.align		4
.L_2644:
        /*00dc*/ 	.byte	0x04, 0x05
        /*00de*/ 	.short	(.L_2646 - .L_2645)
.L_2645:
        /*00e0*/ 	.word	0x00000080
        /*00e4*/ 	.word	0x00000001
        /*00e8*/ 	.word	0x00000001


	//----- nvinfo : EIATTR_CRS_STACK_SIZE
	.align		4
.L_2646:
        /*00ec*/ 	.byte	0x04, 0x1e
        /*00ee*/ 	.short	(.L_2648 - .L_2647)
.L_2647:
        /*00f0*/ 	.word	0x00000000


	//----- nvinfo : EIATTR_CBANK_PARAM_SIZE
	.align		4
.L_2648:
        /*00f4*/ 	.byte	0x03, 0x19
        /*00f6*/ 	.short	0x00e8


	//----- nvinfo : EIATTR_PARAM_CBANK
	.align		4
        /*00f8*/ 	.byte	0x04, 0x0a
        /*00fa*/ 	.short	(.L_2650 - .L_2649)
	.align		4
.L_2649:
        /*00fc*/ 	.word	index@(.nv.constant0._ZN10layer_norm13ln_fwd_kernelINS_13Kernel_traitsIf6__halfS2_S2_fjLj1536ELj1ELj4ELj1ELj16ENS_18Kernel_traits_baseILj1536EfS2_S2_S2_fjLj128EEEEELb1ELb0ELb1ELb0EEEvNS_9FwdParamsE)
        /*0100*/ 	.short	0x0380
        /*0102*/ 	.short	0x00e8


	//----- nvinfo : EIATTR_SW_WAR
	.align		4
.L_2650:
        /*0104*/ 	.byte	0x04, 0x36
        /*0106*/ 	.short	(.L_2652 - .L_2651)
.L_2651:
        /*0108*/ 	.word	0x00000008
.L_2652:


//--------------------- .nv.info._ZN10layer_norm13ln_fwd_kernelINS_13Kernel_traitsIf6__halfS2_S2_fjLj1536ELj1ELj4ELj1ELj16ENS_18Kernel_traits_baseILj1536EfS2_S2_S2_fjLj128EEEEELb1ELb0ELb1ELb1EEEvNS_9FwdParamsE --------------------------
	.section	.nv.info._ZN10layer_norm13ln_fwd_kernelINS_13Kernel_traitsIf6__halfS2_S2_fjLj1536ELj1ELj4ELj1ELj16ENS_18Kernel_traits_baseILj1536EfS2_S2_S2_fjLj128EEEEELb1ELb0ELb1ELb1EEEvNS_9FwdParamsE,"",@"SHT_CUDA_INFO"
	.sectionflags	@""
	.align	4


	//----- nvinfo : EIATTR_CUDA_API_VERSION
	.align		4
        /*0000*/ 	.byte	0x04, 0x37
        /*0002*/ 	.short	(.L_2654 - .L_2653)
.L_2653:
        /*0004*/ 	.word	0x00000082


	//----- nvinfo : EIATTR_KPARAM_INFO
	.align		4
.L_2654:
        /*0008*/ 	.byte	0x04, 0x17
        /*000a*/ 	.short	(.L_2656 - .L_2655)
.L_2655:
        /*000c*/ 	.word	0x00000000
        /*0010*/ 	.short	0x0000
        /*0012*/ 	.short	0x0000
        /*0014*/ 	.byte	0x00, 0xf0, 0xa1, 0x03


	//----- nvinfo : EIATTR_SPARSE_MMA_MASK
	.align		4
.L_2656:
        /*0018*/ 	.byte	0x03, 0x50
        /*001a*/ 	.short	0x0000


	//----- nvinfo : EIATTR_MAXREG_COUNT
	.align		4
        /*001c*/ 	.byte	0x03, 0x1b
        /*001e*/ 	.short	0x00ff


	//----- nvinfo : EIATTR_MERCURY_ISA_VERSION
	.align		4
        /*0020*/ 	.byte	0x03, 0x5f
        /*0022*/ 	.short	0x0101


	//----- nvinfo : EIATTR_COOP_GROUP_MASK_REGIDS
	.align		4
        /*0024*/ 	.byte	0x04, 0x29
        /*0026*/ 	.short	(.L_2658 - .L_2657)


	//   ....[0]....
.L_2657:
        /*0028*/ 	.word	0xffffffff


	//   ....[1]....
        /*002c*/ 	.word	0xffffffff


	//   ....[2]....
        /*0030*/ 	.word	0xffffffff


	//   ....[3]....
        /*0034*/ 	.word	0xffffffff


	//   ....[4]....
        /*0038*/ 	.word	0xffffffff


	//   ....[5]....
        /*003c*/ 	.word	0xffffffff


	//   ....[6]....
        /*0040*/ 	.word	0xffffffff


	//   ....[7]....
        /*0044*/ 	.word	0xffffffff


	//   ....[8]....
        /*0048*/ 	.word	0xffffffff


	//   ....[9]....
        /*004c*/ 	.word	0xffffffff


	//   ....[10]....
        /*0050*/ 	.word	0x0500001b


	//   ....[11]....
        /*0054*/ 	.word	0x0500001b


	//   ....[12]....
        /*0058*/ 	.word	0x0500001b


	//   ....[13]....
        /*005c*/ 	.word	0x0500001b


	//   ....[14]....
        /*0060*/ 	.word	0x0500001b


	//   ....[15]....
        /*0064*/ 	.word	0x0500001b


	//   ....[16]....
        /*0068*/ 	.word	0x0500001b


	//   ....[17]....
        /*006c*/ 	.word	0x0500001b


	//   ....[18]....
        /*0070*/ 	.word	0x0500001b


	//   ....[19]....
        /*0074*/ 	.word	0x0500001b


	//----- nvinfo : EIATTR_COOP_GROUP_INSTR_OFFSETS
	.align		4
.L_2658:
        /*0078*/ 	.byte	0x04, 0x28
        /*007a*/ 	.short	(.L_2660 - .L_2659)


	//   ....[0]....
.L_2659:
        /*007c*/ 	.word	0x000233e0


	//   ....[1]....
        /*0080*/ 	.word	0x00023410


	//   ....[2]....
        /*0084*/ 	.word	0x00023430


	//   ....[3]....
        /*0088*/ 	.word	0x00023450


	//   ....[4]....
        /*008c*/ 	.word	0x00023470


	//   ....[5]....
        /*0090*/ 	.word	0x00023aa0


	//   ....[6]....
        /*0094*/ 	.word	0x00023ac0


	//   ....[7]....
        /*0098*/ 	.word	0x00023ae0


	//   ....[8]....
        /*009c*/ 	.word	0x00023b00


	//   ....[9]....
        /*00a0*/ 	.word	0x00023b20


	//   ....[10]....
        /*00a4*/ 	.word	0x00024900


	//   ....[11]....
        /*00a8*/ 	.word	0x000249b0


	//   ....[12]....
        /*00ac*/ 	.word	0x00024a20


	//   ....[13]....
        /*00b0*/ 	.word	0x00024a90


	//   ....[14]....
        /*00b4*/ 	.word	0x00024b00


	//   ....[15]....
        /*00b8*/ 	.word	0x00025170


	//   ....[16]....
        /*00bc*/ 	.word	0x000251e0


	//   ....[17]....
        /*00c0*/ 	.word	0x00025250


	//   ....[18]....
        /*00c4*/ 	.word	0x000252c0


	//   ....[19]....
        /*00c8*/ 	.word	0x00025330


	//----- nvinfo : EIATTR_VRC_CTA_INIT_COUNT
	.align		4
.L_2660:
        /*00cc*/ 	.byte	0x02, 0x4a
	.zero		1
	.zero		1


	//----- nvinfo : EIATTR_EXIT_INSTR_OFFSETS
	.align		4
        /*00d0*/ 	.byte	0x04, 0x1c
        /*00d2*/ 	.short	(.L_2662 - .L_2661)


	//   ....[0]....
.L_2661:
        /*00d4*/ 	.word	0x00000750


	//   ....[1]....
        /*00d8*/ 	.word	0x00024890


	//----- nvinfo : EIATTR_MAX_THREADS
	.align		4
.L_2662:
        /*00dc*/ 	.byte	0x04, 0x05
        /*00de*/ 	.short	(.L_2664 - .L_2663)
.L_2663:
        /*00e0*/ 	.word	0x00000080
        /*00e4*/ 	.word	0x00000001
        /*00e8*/ 	.word	0x00000001


	//----- nvinfo : EIATTR_CRS_STACK_SIZE
	.align		4
.L_2664:
        /*00ec*/ 	.byte	0x04, 0x1e
        /*00ee*/ 	.short	(.L_2666 - .L_2665)
.L_2665:
        /*00f0*/ 	.word	0x00000000


	//----- nvinfo : EIATTR_CBANK_PARAM_SIZE
	.align		4
.L_2666:
        /*00f4*/ 	.byte	0x03, 0x19
        /*00f6*/ 	.short	0x00e8


	//----- nvinfo : EIATTR_PARAM_CBANK
	.align		4
        /*00f8*/ 	.byte	0x04, 0x0a
        /*00fa*/ 	.short	(.L_2668 - .L_2667)
	.align		4
.L_2667:
        /*00fc*/ 	.word	index@(.nv.constant0._ZN10layer_norm13ln_fwd_kernelINS_13Kernel_traitsIf6__halfS2_S2_fjLj1536ELj1ELj4ELj1ELj16ENS_18Kernel_traits_baseILj1536EfS2_S2_S2_fjLj128EEEEELb1ELb0ELb1ELb1EEEvNS_9FwdParamsE)
        /*0100*/ 	.short	0x0380
        /*0102*/ 	.short	0x00e8


	//----- nvinfo : EIATTR_SW_WAR
	.align		4
.L_2668:
        /*0104*/ 	.byte	0x04, 0x36
        /*0106*/ 	.short	(.L_2670 - .L_2669)
.L_2669:
        /*0108*/ 	.word	0x00000008
.L_2670:


//--------------------- .nv.info._ZN10layer_norm13ln_fwd_kernelINS_13Kernel_traitsIf6__halfS2_S2_fjLj1536ELj1ELj4ELj1ELj16ENS_18Kernel_traits_baseILj1536EfS2_S2_S2_fjLj128EEEEELb1ELb1ELb0ELb0EEEvNS_9FwdParamsE --------------------------
	.section	.nv.info._ZN10layer_norm13ln_fwd_kernelINS_13Kernel_traitsIf6__halfS2_S2_fjLj1536ELj1ELj4ELj1ELj16ENS_18Kernel_traits_baseILj1536EfS2_S2_S2_fjLj128EEEEELb1ELb1ELb0ELb0EEEvNS_9FwdParamsE,"",@"SHT_CUDA_INFO"
	.sectionflags	@""
	.align	4


	//----- nvinfo : EIATTR_CUDA_API_VERSION
	.align		4
        /*0000*/ 	.byte	0x04, 0x37
        /*0002*/ 	.short	(.L_2672 - .L_2671)
.L_2671:
        /*0004*/ 	.word	0x00000082


	//----- nvinfo : EIATTR_KPARAM_INFO
	.align		4
.L_2672:
        /*0008*/ 	.byte	0x04, 0x17
        /*000a*/ 	.short	(.L_2674 - .L_2673)
.L_2673:
        /*000c*/ 	.word	0x00000000
        /*0010*/ 	.short	0x0000
        /*0012*/ 	.short	0x0000
        /*0014*/ 	.byte	0x00, 0xf0, 0xa1, 0x03


	//----- nvinfo : EIATTR_SPARSE_MMA_MASK
	.align		4
.L_2674:
        /*0018*/ 	.byte	0x03, 0x50
        /*001a*/ 	.short	0x0000


	//----- nvinfo : EIATTR_MAXREG_COUNT
	.align		4
        /*001c*/ 	.byte	0x03, 0x1b
        /*001e*/ 	.short	0x00ff


	//----- nvinfo : EIATTR_MERCURY_ISA_VERSION
	.align		4
        /*0020*/ 	.byte	0x03, 0x5f
        /*0022*/ 	.short	0x0101


	//----- nvinfo : EIATTR_COOP_GROUP_MASK_REGIDS
	.align		4
        /*0024*/ 	.byte	0x04, 0x29
        /*0026*/ 	.short	(.L_2676 - .L_2675)


	//   ....[0]....
.L_2675:
        /*0028*/ 	.word	0xffffffff


	//   ....[1]....
        /*002c*/ 	.word	0xffffffff


	//   ....[2]....
        /*0030*/ 	.word	0xffffffff


	//   ....[3]....
        /*0034*/ 	.word	0xffffffff


	//   ....[4]....
        /*0038*/ 	.word	0xffffffff


	//   ....[5]....
        /*003c*/ 	.word	0xffffffff


	//   ....[6]....
        /*0040*/ 	.word	0xffffffff


	//   ....[7]....
        /*0044*/ 	.word	0xffffffff


	//   ....[8]....
        /*0048*/ 	.word	0xffffffff


	//   ....[9]....
        /*004c*/ 	.word	0xffffffff


	//   ....[10]....
        /*0050*/ 	.word	0x050000db


	//   ....[11]....
        /*0054*/ 	.word	0x050000db


	//   ....[12]....
        /*0058*/ 	.word	0x050000db


	//   ....[13]....
        /*005c*/ 	.word	0x050000db


	//   ....[14]....
        /*0060*/ 	.word	0x050000db


	//   ....[15]....
        /*0064*/ 	.word	0x050000db


	//   ....[16]....
        /*0068*/ 	.word	0x050000db


	//   ....[17]....
        /*006c*/ 	.word	0x050000db


	//   ....[18]....
        /*0070*/ 	.word	0x050000db


	//   ....[19]....
        /*0074*/ 	.word	0x050000db


	//----- nvinfo : EIATTR_COOP_GROUP_INSTR_OFFSETS
	.align		4
.L_2676:
        /*0078*/ 	.byte	0x04, 0x28
        /*007a*/ 	.short	(.L_2678 - .L_2677)


	//   ....[0]....
.L_2677:
        /*007c*/ 	.word	0x00020c20


	//   ....[1]....
        /*0080*/ 	.word	0x00020c50


	//   ....[2]....
        /*0084*/ 	.word	0x00020c70


	//   ....[3]....
        /*0088*/ 	.word	0x00020c90


	//   ....[4]....
        /*008c*/ 	.word	0x00020cc0


	//   ....[5]....
        /*0090*/ 	.word	0x00021300


	//   ....[6]....
        /*0094*/ 	.word	0x00021320


	//   ....[7]....
        /*0098*/ 	.word	0x00021340


	//   ....[8]....
        /*009c*/ 	.word	0x00021360


	//   ....[9]....
        /*00a0*/ 	.word	0x00021380


	//   ....[10]....
        /*00a4*/ 	.word	0x000222b0


	//   ....[11]....
        /*00a8*/ 	.word	0x00022350


	//   ....[12]....
        /*00ac*/ 	.word	0x000223c0


	//   ....[13]....
        /*00b0*/ 	.word	0x00022430


	//   ....[14]....
        /*00b4*/ 	.word	0x000224b0


	//   ....[15]....
        /*00b8*/ 	.word	0x00022b50


	//   ....[16]....
        /*00bc*/ 	.word	0x00022bc0


	//   ....[17]....
        /*00c0*/ 	.word	0x00022c30


	//   ....[18]....
        /*00c4*/ 	.word	0x00022ca0


	//   ....[19]....
        /*00c8*/ 	.word	0x00022d10


	//----- nvinfo : EIATTR_VRC_CTA_INIT_COUNT
	.align		4
.L_2678:
        /*00cc*/ 	.byte	0x02, 0x4a
	.zero		1
	.zero		1


	//----- nvinfo : EIATTR_EXIT_INSTR_OFFSETS
	.align		4
        /*00d0*/ 	.byte	0x04, 0x1c
        /*00d2*/ 	.short	(.L_2680 - .L_2679)


	//   ....[0]....
.L_2679:
        /*00d4*/ 	.word	0x00000e50


	//   ....[1]....
        /*00d8*/ 	.word	0x00022240


	//----- nvinfo : EIATTR_INDIRECT_BRANCH_TARGETS
	.align		4
.L_2680:
        /*00dc*/ 	.byte	0x04, 0x34
        /*00de*/ 	.short	(.L_2682 - .L_2681)


	//   ....[0]....
.L_2681:
        /*00e0*/ 	.word	.L_x_54256@srel
        /*00e4*/ 	.short	0x0
        /*00e6*/ 	.short	0x0
        /*00e8*/ 	.word	0x3
        /*00ec*/ 	.word	.L_x_54257@srel
        /*00f0*/ 	.word	.L_x_54258@srel
        /*00f4*/ 	.word	.L_x_54259@srel


	//----- nvinfo : EIATTR_MAX_THREADS
	.align		4
.L_2682:
        /*00f8*/ 	.byte	0x04, 0x05
        /*00fa*/ 	.short	(.L_2684 - .L_2683)
.L_2683:
        /*00fc*/ 	.word	0x00000080
        /*0100*/ 	.word	0x00000001
        /*0104*/ 	.word	0x00000001


	//----- nvinfo : EIATTR_CRS_STACK_SIZE
	.align		4
.L_2684:
        /*0108*/ 	.byte	0x04, 0x1e
        /*010a*/ 	.short	(.L_2686 - .L_2685)
.L_2685:
        /*010c*/ 	.word	0x00000000


	//----- nvinfo : EIATTR_CBANK_PARAM_SIZE
	.align		4
.L_2686:
        /*0110*/ 	.byte	0x03, 0x19
        /*0112*/ 	.short	0x00e8


	//----- nvinfo : EIATTR_PARAM_CBANK
	.align		4
        /*0114*/ 	.byte	0x04, 0x0a
        /*0116*/ 	.short	(.L_2688 - .L_2687)
	.align		4
.L_2687:
        /*0118*/ 	.word	index@(.nv.constant0._ZN10layer_norm13ln_fwd_kernelINS_13Kernel_traitsIf6__halfS2_S2_fjLj1536ELj1ELj4ELj1ELj16ENS_18Kernel_traits_baseILj1536EfS2_S2_S2_fjLj128EEEEELb1ELb1ELb0ELb0EEEvNS_9FwdParamsE)
        /*011c*/ 	.short	0x0380
        /*011e*/ 	.short	0x00e8


	//----- nvinfo : EIATTR_SW_WAR
	.align		4
.L_2688:
        /*0120*/ 	.byte	0x04, 0x36
        /*0122*/ 	.short	(.L_2690 - .L_2689)
.L_2689:
        /*0124*/ 	.word	0x00000008
.L_2690:


//--------------------- .nv.info._ZN10layer_norm13ln_fwd_kernelINS_13Kernel_traitsIf6__halfS2_S2_fjLj1536ELj1ELj4ELj1ELj16ENS_18Kernel_traits_baseILj1536EfS2_S2_S2_fjLj128EEEEELb1ELb1ELb0ELb1EEEvNS_9FwdParamsE --------------------------
	.section	.nv.info._ZN10layer_norm13ln_fwd_kernelINS_13Kernel_traitsIf6__halfS2_S2_fjLj1536ELj1ELj4ELj1ELj16ENS_18Kernel_traits_baseILj1536EfS2_S2_S2_fjLj128EEEEELb1ELb1ELb0ELb1EEEvNS_9FwdParamsE,"",@"SHT_CUDA_INFO"
	.sectionflags	@""
	.align	4


	//----- nvinfo : EIATTR_CUDA_API_VERSION
	.align		4
        /*0000*/ 	.byte	0x04, 0x37
        /*0002*/ 	.short	(.L_2692 - .L_2691)
.L_2691:
        /*0004*/ 	.word	0x00000082


	//----- nvinfo : EIATTR_KPARAM_INFO
	.align		4
.L_2692:
        /*0008*/ 	.byte	0x04, 0x17
        /*000a*/ 	.short	(.L_2694 - .L_2693)
.L_2693:
        /*000c*/ 	.word	0x00000000
        /*0010*/ 	.short	0x0000
        /*0012*/ 	.short	0x0000
        /*0014*/ 	.byte	0x00, 0xf0, 0xa1, 0x03


	//----- nvinfo : EIATTR_SPARSE_MMA_MASK
	.align		4
.L_2694:
        /*0018*/ 	.byte	0x03, 0x50
        /*001a*/ 	.short	0x0000


	//----- nvinfo : EIATTR_MAXREG_COUNT
	.align		4
        /*001c*/ 	.byte	0x03, 0x1b
        /*001e*/ 	.short	0x00ff


	//----- nvinfo : EIATTR_MERCURY_ISA_VERSION
	.align		4
        /*0020*/ 	.byte	0x03, 0x5f
        /*0022*/ 	.short	0x0101


	//----- nvinfo : EIATTR_COOP_GROUP_MASK_REGIDS
	.align		4
        /*0024*/ 	.byte	0x04, 0x29
        /*0026*/ 	.short	(.L_2696 - .L_2695)


	//   ....[0]....
.L_2695:
        /*0028*/ 	.word	0xffffffff


	//   ....[1]....
        /*002c*/ 	.word	0xffffffff


	//   ....[2]....
        /*0030*/ 	.word	0xffffffff


	//   ....[3]....
        /*0034*/ 	.word	0xffffffff


	//   ....[4]....
        /*0038*/ 	.word	0xffffffff


	//   ....[5]....
        /*003c*/ 	.word	0xffffffff


	//   ....[6]....
        /*0040*/ 	.word	0xffffffff


	//   ....[7]....
        /*0044*/ 	.word	0xffffffff


	//   ....[8]....
        /*0048*/ 	.word	0xffffffff


	//   ....[9]....
        /*004c*/ 	.word	0xffffffff


	//   ....[10]....
        /*0050*/ 	.word	0x050000b7


	//   ....[11]....
        /*0054*/ 	.word	0x050000b7


	//   ....[12]....
        /*0058*/ 	.word	0x050000b7


	//   ....[13]....
        /*005c*/ 	.word	0x050000b7


	//   ....[14]....
        /*0060*/ 	.word	0x050000b7


	//   ....[15]....
        /*0064*/ 	.word	0x050000b7


	//   ....[16]....
        /*0068*/ 	.word	0x050000b7


	//   ....[17]....
        /*006c*/ 	.word	0x050000b7


	//   ....[18]....
        /*0070*/ 	.word	0x050000b7


	//   ....[19]....
        /*0074*/ 	.word	0x050000b7


	//----- nvinfo : EIATTR_COOP_GROUP_INSTR_OFFSETS
	.align		4
.L_2696:
        /*0078*/ 	.byte	0x04, 0x28
        /*007a*/ 	.short	(.L_2698 - .L_2697)


	//   ....[0]....
.L_2697:
        /*007c*/ 	.word	0x000203d0


	//   ....[1]....
        /*0080*/ 	.word	0x000203f0


	//   ....[2]....
        /*0084*/ 	.word	0x00020410


	//   ....[3]....
        /*0088*/ 	.word	0x00020430


	//   ....[4]....
        /*008c*/ 	.word	0x00020460


	//   ....[5]....
        /*0090*/ 	.word	0x00020a90


	//   ....[6]....
        /*0094*/ 	.word	0x00020ab0


	//   ....[7]....
        /*0098*/ 	.word	0x00020ad0


	//   ....[8]....
        /*009c*/ 	.word	0x00020af0


	//   ....[9]....
        /*00a0*/ 	.word	0x00020b10


	//   ....[10]....
        /*00a4*/ 	.word	0x00021820


	//   ....[11]....
        /*00a8*/ 	.word	0x000218c0


	//   ....[12]....
        /*00ac*/ 	.word	0x00021930


	//   ....[13]....
        /*00b0*/ 	.word	0x000219a0


	//   ....[14]....
        /*00b4*/ 	.word	0x00021a20


	//   ....[15]....
        /*00b8*/ 	.word	0x000220a0


	//   ....[16]....
        /*00bc*/ 	.word	0x00022110


	//   ....[17]....
        /*00c0*/ 	.word	0x00022180


	//   ....[18]....
        /*00c4*/ 	.word	0x000221f0


	//   ....[19]....
        /*00c8*/ 	.word	0x00022260


	//----- nvinfo : EIATTR_VRC_CTA_INIT_COUNT
	.align		4
.L_2698:
        /*00cc*/ 	.byte	0x02, 0x4a
	.zero		1
	.zero		1


	//----- nvinfo : EIATTR_EXIT_INSTR_OFFSETS
	.align		4
        /*00d0*/ 	.byte	0x04, 0x1c
        /*00d2*/ 	.short	(.L_2700 - .L_2699)


	//   ....[0]....
.L_2699:
        /*00d4*/ 	.word	0x00000930


	//   ....[1]....
        /*00d8*/ 	.word	0x000217b0


	//----- nvinfo : EIATTR_INDIRECT_BRANCH_TARGETS
	.align		4
.L_2700:
        /*00dc*/ 	.byte	0x04, 0x34
        /*00de*/ 	.short	(.L_2702 - .L_2701)


	//   ....[0]....
.L_2701:
        /*00e0*/ 	.word	.L_x_54260@srel
        /*00e4*/ 	.short	0x0
        /*00e6*/ 	.short	0x0
        /*00e8*/ 	.word	0x3
        /*00ec*/ 	.word	.L_x_54261@srel
        /*00f0*/ 	.word	.L_x_54262@srel
        /*00f4*/ 	.word	.L_x_54263@srel


	//----- nvinfo : EIATTR_MAX_THREADS
	.align		4
.L_2702:
        /*00f8*/ 	.byte	0x04, 0x05
        /*00fa*/ 	.short	(.L_2704 - .L_2703)
.L_2703:
        /*00fc*/ 	.word	0x00000080
        /*0100*/ 	.word	0x00000001
        /*0104*/ 	.word	0x00000001


	//----- nvinfo : EIATTR_CRS_STACK_SIZE
	.align		4
.L_2704:
        /*0108*/ 	.byte	0x04, 0x1e
        /*010a*/ 	.short	(.L_2706 - .L_2705)
.L_2705:
        /*010c*/ 	.word	0x00000000


	//----- nvinfo : EIATTR_CBANK_PARAM_SIZE
	.align		4
.L_2706:
        /*0110*/ 	.byte	0x03, 0x19
        /*0112*/ 	.short	0x00e8


	//----- nvinfo : EIATTR_PARAM_CBANK
	.align		4
        /*0114*/ 	.byte	0x04, 0x0a
        /*0116*/ 	.short	(.L_2708 - .L_2707)
	.align		4
.L_2707:
        /*0118*/ 	.word	index@(.nv.constant0._ZN10layer_norm13ln_fwd_kernelINS_13Kernel_traitsIf6__halfS2_S2_fjLj1536ELj1ELj4ELj1ELj16ENS_18Kernel_traits_baseILj1536EfS2_S2_S2_fjLj128EEEEELb1ELb1ELb0ELb1EEEvNS_9FwdParamsE)
        /*011c*/ 	.short	0x0380
        /*011e*/ 	.short	0x00e8


	//----- nvinfo : EIATTR_SW_WAR
	.align		4
.L_2708:
        /*0120*/ 	.byte	0x04, 0x36
        /*0122*/ 	.short	(.L_2710 - .L_2709)
.L_2709:
        /*0124*/ 	.word	0x00000008
.L_2710:


//--------------------- .nv.info._ZN10layer_norm13ln_fwd_kernelINS_13Kernel_traitsIf6__halfS2_S2_fjLj1536ELj1ELj4ELj1ELj16ENS_18Kernel_traits_baseILj1536EfS2_S2_S2_fjLj128EEEEELb1ELb1ELb1ELb0EEEvNS_9FwdParamsE --------------------------
	.section	.nv.info._ZN10layer_norm13ln_fwd_kernelINS_13Kernel_traitsIf6__halfS2_S2_fjLj1536ELj1ELj4ELj1ELj16ENS_18Kernel_traits_baseILj1536EfS2_S2_S2_fjLj128EEEEELb1ELb1ELb1ELb0EEEvNS_9FwdParamsE,"",@"SHT_CUDA_INFO"
	.sectionflags	@""
	.align	4


	//----- nvinfo : EIATTR_CUDA_API_VERSION
	.align		4
        /*0000*/ 	.byte	0x04, 0x37
        /*0002*/ 	.short	(.L_2712 - .L_2711)
.L_2711:
        /*0004*/ 	.word	0x00000082


	//----- nvinfo : EIATTR_KPARAM_INFO
	.align		4
.L_2712:
        /*0008*/ 	.byte	0x04, 0x17
        /*000a*/ 	.short	(.L_2714 - .L_2713)
.L_2713:
        /*000c*/ 	.word	0x00000000
        /*0010*/ 	.short	0x0000
        /*0012*/ 	.short	0x0000
        /*0014*/ 	.byte	0x00, 0xf0, 0xa1, 0x03


	//----- nvinfo : EIATTR_SPARSE_MMA_MASK
	.align		4
.L_2714:
        /*0018*/ 	.byte	0x03, 0x50
        /*001a*/ 	.short	0x0000


	//----- nvinfo : EIATTR_MAXREG_COUNT
	.align		4
        /*001c*/ 	.byte	0x03, 0x1b
        /*001e*/ 	.short	0x00ff


	//----- nvinfo : EIATTR_MERCURY_ISA_VERSION
	.align		4
        /*0020*/ 	.byte	0x03, 0x5f
        /*0022*/ 	.short	0x0101


	//----- nvinfo : EIATTR_COOP_GROUP_MASK_REGIDS
	.align		4
        /*0024*/ 	.byte	0x04, 0x29
        /*0026*/ 	.short	(.L_2716 - .L_2715)


	//   ....[0]....
.L_2715:
        /*0028*/ 	.word	0xffffffff


	//   ....[1]....
        /*002c*/ 	.word	0xffffffff


	//   ....[2]....
        /*0030*/ 	.word	0xffffffff


	//   ....[3]....
        /*0034*/ 	.word	0xffffffff


	//   ....[4]....
        /*0038*/ 	.word	0xffffffff


	//   ....[5]....
        /*003c*/ 	.word	0xffffffff


	//   ....[6]....
        /*0040*/ 	.word	0xffffffff


	//   ....[7]....
        /*0044*/ 	.word	0xffffffff


	//   ....[8]....
        /*0048*/ 	.word	0xffffffff


	//   ....[9]....
        /*004c*/ 	.word	0xffffffff


	//   ....[10]....
        /*0050*/ 	.word	0x050000e9


	//   ....[11]....
        /*0054*/ 	.word	0x050000e9


	//   ....[12]....
        /*0058*/ 	.word	0x050000e9


	//   ....[13]....
        /*005c*/ 	.word	0x050000e9


	//   ....[14]....
        /*0060*/ 	.word	0x050000e9


	//   ....[15]....
        /*0064*/ 	.word	0x050000e9


	//   ....[16]....
        /*0068*/ 	.word	0x050000e9


	//   ....[17]....
        /*006c*/ 	.word	0x050000e9


	//   ....[18]....
        /*0070*/ 	.word	0x050000e9


	//   ....[19]....
        /*0074*/ 	.word	0x050000e9


	//----- nvinfo : EIATTR_COOP_GROUP_INSTR_OFFSETS
	.align		4
.L_2716:
        /*0078*/ 	.byte	0x04, 0x28
        /*007a*/ 	.short	(.L_2718 - .L_2717)


	//   ....[0]....
.L_2717:
        /*007c*/ 	.word	0x00023e70


	//   ....[1]....
        /*0080*/ 	.word	0x00023ea0


	//   ....[2]....
        /*0084*/ 	.word	0x00023ec0


	//   ....[3]....
        /*0088*/ 	.word	0x00023ee0


	//   ....[4]....
        /*008c*/ 	.word	0x00023f10


	//   ....[5]....
        /*0090*/ 	.word	0x00024550


	//   ....[6]....
        /*0094*/ 	.word	0x00024570


	//   ....[7]....
        /*0098*/ 	.word	0x00024590


	//   ....[8]....
        /*009c*/ 	.word	0x000245b0


	//   ....[9]....
        /*00a0*/ 	.word	0x000245d0


	//   ....[10]....
        /*00a4*/ 	.word	0x00025550


	//   ....[11]....
        /*00a8*/ 	.word	0x000255f0


	//   ....[12]....
        /*00ac*/ 	.word	0x00025660


	//   ....[13]....
        /*00b0*/ 	.word	0x000256d0


	//   ....[14]....
        /*00b4*/ 	.word	0x00025750


	//   ....[15]....
        /*00b8*/ 	.word	0x00025df0


	//   ....[16]....
        /*00bc*/ 	.word	0x00025e60


	//   ....[17]....
        /*00c0*/ 	.word	0x00025ed0


	//   ....[18]....
        /*00c4*/ 	.word	0x00025f40


	//   ....[19]....
        /*00c8*/ 	.word	0x00025fb0


	//----- nvinfo : EIATTR_VRC_CTA_INIT_COUNT
	.align		4
.L_2718:
        /*00cc*/ 	.byte	0x02, 0x4a
	.zero		1
	.zero		1


	//----- nvinfo : EIATTR_EXIT_INSTR_OFFSETS
	.align		4
        /*00d0*/ 	.byte	0x04, 0x1c
        /*00d2*/ 	.short	(.L_2720 - .L_2719)


	//   ....[0]....
.L_2719:
        /*00d4*/ 	.word	0x00000e30


	//   ....[1]....
        /*00d8*/ 	.word	0x000254e0


	//----- nvinfo : EIATTR_MAX_THREADS
	.align		4
.L_2720:
        /*00dc*/ 	.byte	0x04, 0x05
        /*00de*/ 	.short	(.L_2722 - .L_2721)
.L_2721:
        /*00e0*/ 	.word	0x00000080
        /*00e4*/ 	.word	0x00000001
        /*00e8*/ 	.word	0x00000001


	//----- nvinfo : EIATTR_CRS_STACK_SIZE
	.align		4
.L_2722:
        /*00ec*/ 	.byte	0x04, 0x1e
        /*00ee*/ 	.short	(.L_2724 - .L_2723)
.L_2723:
        /*00f0*/ 	.word	0x00000000


	//----- nvinfo : EIATTR_CBANK_PARAM_SIZE
	.align		4
.L_2724:
        /*00f4*/ 	.byte	0x03, 0x19
        /*00f6*/ 	.short	0x00e8


	//----- nvinfo : EIATTR_PARAM_CBANK
	.align		4
        /*00f8*/ 	.byte	0x04, 0x0a
        /*00fa*/ 	.short	(.L_2726 - .L_2725)
	.align		4
.L_2725:
        /*00fc*/ 	.word	index@(.nv.constant0._ZN10layer_norm13ln_fwd_kernelINS_13Kernel_traitsIf6__halfS2_S2_fjLj1536ELj1ELj4ELj1ELj16ENS_18Kernel_traits_baseILj1536EfS2_S2_S2_fjLj128EEEEELb1ELb1ELb1ELb0EEEvNS_9FwdParamsE)
        /*0100*/ 	.short	0x0380
        /*0102*/ 	.short	0x00e8


	//----- nvinfo : EIATTR_SW_WAR
	.align		4
.L_2726:
        /*0104*/ 	.byte	0x04, 0x36
        /*0106*/ 	.short	(.L_2728 - .L_2727)
.L_2727:
        /*0108*/ 	.word	0x00000008
.L_2728:


//--------------------- .nv.info._ZN10layer_norm13ln_fwd_kernelINS_13Kernel_traitsIf6__halfS2_S2_fjLj1536ELj1ELj4ELj1ELj16ENS_18Kernel_traits_baseILj1536EfS2_S2_S2_fjLj128EEEEELb1ELb1ELb1ELb1EEEvNS_9FwdParamsE --------------------------
	.section	.nv.info._ZN10layer_norm13ln_fwd_kernelINS_13Kernel_traitsIf6__halfS2_S2_fjLj1536ELj1ELj4ELj1ELj16ENS_18Kernel_traits_baseILj1536EfS2_S2_S2_fjLj128EEEEELb1ELb1ELb1ELb1EEEvNS_9FwdParamsE,"",@"SHT_CUDA_INFO"
	.sectionflags	@""
	.align	4


	//----- nvinfo : EIATTR_CUDA_API_VERSION
	.align		4
        /*0000*/ 	.byte	0x04, 0x37
        /*0002*/ 	.short	(.L_2730 - .L_2729)
.L_2729:
        /*0004*/ 	.word	0x00000082


	//----- nvinfo : EIATTR_KPARAM_INFO
	.align		4
.L_2730:
        /*0008*/ 	.byte	0x04, 0x17
        /*000a*/ 	.short	(.L_2732 - .L_2731)
.L_2731:
        /*000c*/ 	.word	0x00000000
        /*0010*/ 	.short	0x0000
        /*0012*/ 	.short	0x0000
        /*0014*/ 	.byte	0x00, 0xf0, 0xa1, 0x03


	//----- nvinfo : EIATTR_SPARSE_MMA_MASK
	.align		4
.L_2732:
        /*0018*/ 	.byte	0x03, 0x50
        /*001a*/ 	.short	0x0000


	//----- nvinfo : EIATTR_MAXREG_COUNT
	.align		4
        /*001c*/ 	.byte	0x03, 0x1b
        /*001e*/ 	.short	0x00ff


	//----- nvinfo : EIATTR_MERCURY_ISA_VERSION
	.align		4
        /*0020*/ 	.byte	0x03, 0x5f
        /*0022*/ 	.short	0x0101


	//----- nvinfo : EIATTR_COOP_GROUP_MASK_REGIDS
	.align		4
        /*0024*/ 	.byte	0x04, 0x29
        /*0026*/ 	.short	(.L_2734 - .L_2733)


	//   ....[0]....
.L_2733:
        /*0028*/ 	.word	0xffffffff


	//   ....[1]....
        /*002c*/ 	.word	0xffffffff


	//   ....[2]....
        /*0030*/ 	.word	0xffffffff


	//   ....[3]....
        /*0034*/ 	.word	0xffffffff


	//   ....[4]....
        /*0038*/ 	.word	0xffffffff


	//   ....[5]....
        /*003c*/ 	.word	0xffffffff


	//   ....[6]....
        /*0040*/ 	.word	0xffffffff


	//   ....[7]....
        /*0044*/ 	.word	0xffffffff


	//   ....[8]....
        /*0048*/ 	.word	0xffffffff


	//   ....[9]....
        /*004c*/ 	.word	0xffffffff


	//   ....[10]....
        /*0050*/ 	.word	0x050000e6


	//   ....[11]....
        /*0054*/ 	.word	0x050000e6


	//   ....[12]....
        /*0058*/ 	.word	0x050000e6


	//   ....[13]....
        /*005c*/ 	.word	0x050000e6


	//   ....[14]....
        /*0060*/ 	.word	0x050000e6


	//   ....[15]....
        /*0064*/ 	.word	0x050000e6


	//   ....[16]....
        /*0068*/ 	.word	0x050000e6


	//   ....[17]....
        /*006c*/ 	.word	0x050000e6


	//   ....[18]....
        /*0070*/ 	.word	0x050000e6


	//   ....[19]....
        /*0074*/ 	.word	0x050000e6


	//----- nvinfo : EIATTR_COOP_GROUP_INSTR_OFFSETS
	.align		4
.L_2734:
        /*0078*/ 	.byte	0x04, 0x28
        /*007a*/ 	.short	(.L_2736 - .L_2735)


	//   ....[0]....
.L_2735:
        /*007c*/ 	.word	0x00023c00


	//   ....[1]....
        /*0080*/ 	.word	0x00023c30


	//   ....[2]....
        /*0084*/ 	.word	0x00023c50


	//   ....[3]....
        /*0088*/ 	.word	0x00023c70


	//   ....[4]....
        /*008c*/ 	.word	0x00023c90


	//   ....[5]....
        /*0090*/ 	.word	0x000242c0


	//   ....[6]....
        /*0094*/ 	.word	0x000242e0


	//   ....[7]....
        /*0098*/ 	.word	0x00024300


	//   ....[8]....
        /*009c*/ 	.word	0x00024320


	//   ....[9]....
        /*00a0*/ 	.word	0x00024340


	//   ....[10]....
        /*00a4*/ 	.word	0x00025120


	//   ....[11]....
        /*00a8*/ 	.word	0x000251d0


	//   ....[12]....
        /*00ac*/ 	.word	0x00025240


	//   ....[13]....
        /*00b0*/ 	.word	0x000252b0


	//   ....[14]....
        /*00b4*/ 	.word	0x00025320


	//   ....[15]....
        /*00b8*/ 	.word	0x00025990


	//   ....[16]....
        /*00bc*/ 	.word	0x00025a00


	//   ....[17]....
        /*00c0*/ 	.word	0x00025a70


	//   ....[18]....
        /*00c4*/ 	.word	0x00025ae0


	//   ....[19]....
        /*00c8*/ 	.word	0x00025b50


	//----- nvinfo : EIATTR_VRC_CTA_INIT_COUNT
	.align		4
.L_2736:
        /*00cc*/ 	.byte	0x02, 0x4a
	.zero		1
	.zero		1


	//----- nvinfo : EIATTR_EXIT_INSTR_OFFSETS
	.align		4
        /*00d0*/ 	.byte	0x04, 0x1c
        /*00d2*/ 	.short	(.L_2738 - .L_2737)


	//   ....[0]....
.L_2737:
        /*00d4*/ 	.word	0x00000930


	//   ....[1]....
        /*00d8*/ 	.word	0x000250b0


	//----- nvinfo : EIATTR_MAX_THREADS
	.align		4
.L_2738:
        /*00dc*/ 	.byte	0x04, 0x05
        /*00de*/ 	.short	(.L_2740 - .L_2739)
.L_2739:
        /*00e0*/ 	.word	0x00000080
        /*00e4*/ 	.word	0x00000001
        /*00e8*/ 	.word	0x00000001


	//----- nvinfo : EIATTR_CRS_STACK_SIZE
	.align		4
.L_2740:
        /*00ec*/ 	.byte	0x04, 0x1e
        /*00ee*/ 	.short	(.L_2742 - .L_2741)
.L_2741:
        /*00f0*/ 	.word	0x00000000


	//----- nvinfo : EIATTR_CBANK_PARAM_SIZE
	.align		4
.L_2742:
        /*00f4*/ 	.byte	0x03, 0x19
        /*00f6*/ 	.short	0x00e8


	//----- nvinfo : EIATTR_PARAM_CBANK
	.align		4
        /*00f8*/ 	.byte	0x04, 0x0a
        /*00fa*/ 	.short	(.L_2744 - .L_2743)
	.align		4
.L_2743:
        /*00fc*/ 	.word	index@(.nv.constant0._ZN10layer_norm13ln_fwd_kernelINS_13Kernel_traitsIf6__halfS2_S2_fjLj1536ELj1ELj4ELj1ELj16ENS_18Kernel_traits_baseILj1536EfS2_S2_S2_fjLj128EEEEELb1ELb1ELb1ELb1EEEvNS_9FwdParamsE)
        /*0100*/ 	.short	0x0380
        /*0102*/ 	.short	0x00e8


	//----- nvinfo : EIATTR_SW_WAR
	.align		4
.L_2744:
        /*0104*/ 	.byte	0x04, 0x36
        /*0106*/ 	.short	(.L_2746 - .L_2745)
.L_2745:
        /*0108*/ 	.word	0x00000008
.L_2746:


//--------------------- .nv.info._ZN10layer_norm13ln_fwd_kernelINS_13Kernel_traitsI6__halfS2_fS2_fjLj1536ELj1ELj4ELj1ELj16ENS_18Kernel_traits_baseILj1536ES2_S2_fS2_fjLj128EEEEELb0ELb0ELb0ELb0EEEvNS_9FwdParamsE --------------------------
	.section	.nv.info._ZN10layer_norm13ln_fwd_kernelINS_13Kernel_traitsI6__halfS2_fS2_fjLj1536ELj1ELj4ELj1ELj16ENS_18Kernel_traits_baseILj1536ES2_S2_fS2_fjLj128EEEEELb0ELb0ELb0ELb0EEEvNS_9FwdParamsE,"",@"SHT_CUDA_INFO"
	.sectionflags	@""
	.align	4


	//----- nvinfo : EIATTR_CUDA_API_VERSION
	.align		4
        /*0000*/ 	.byte	0x04, 0x37
        /*0002*/ 	.short	(.L_2748 - .L_2747)
.L_2747:
        /*0004*/ 	.word	0x00000082


	//----- nvinfo : EIATTR_KPARAM_INFO
	.align		4
.L_2748:
        /*0008*/ 	.byte	0x04, 0x17
        /*000a*/ 	.short	(.L_2750 - .L_2749)
.L_2749:
        /*000c*/ 	.word	0x00000000
        /*0010*/ 	.short	0x0000
        /*0012*/ 	.short	0x0000
        /*0014*/ 	.byte	0x00, 0xf0, 0xa1, 0x03


	//----- nvinfo : EIATTR_SPARSE_MMA_MASK
	.align		4
.L_2750:
        /*0018*/ 	.byte	0x03, 0x50
        /*001a*/ 	.short	0x0000


	//----- nvinfo : EIATTR_MAXREG_COUNT
	.align		4
        /*001c*/ 	.byte	0x03, 0x1b
        /*001e*/ 	.short	0x00ff


	//----- nvinfo : EIATTR_MERCURY_ISA_VERSION
	.align		4
        /*0020*/ 	.byte	0x03, 0x5f
        /*0022*/ 	.short	0x0101


	//----- nvinfo : EIATTR_COOP_GROUP_MASK_REGIDS
	.align		4
        /*0024*/ 	.byte	0x04, 0x29
        /*0026*/ 	.short	(.L_2752 - .L_2751)


	//   ....[0]....
.L_2751:
        /*0028*/ 	.word	0xffffffff


	//   ....[1]....
        /*002c*/ 	.word	0xffffffff


	//   ....[2]....
        /*0030*/ 	.word	0xffffffff


	//   ....[3]....
        /*0034*/ 	.word	0xffffffff


	//   ....[4]....
        /*0038*/ 	.word	0xffffffff


	//   ....[5]....
        /*003c*/ 	.word	0xffffffff


	//   ....[6]....
        /*0040*/ 	.word	0xffffffff


	//   ....[7]....
        /*0044*/ 	.word	0xffffffff


	//   ....[8]....
        /*0048*/ 	.word	0xffffffff


	//   ....[9]....
        /*004c*/ 	.word	0xffffffff


	//   ....[10]....
        /*0050*/ 	.word	0x0500006d


	//   ....[11]....
        /*0054*/ 	.word	0x0500006d


	//   ....[12]....
        /*0058*/ 	.word	0x0500006d


	//   ....[13]....
        /*005c*/ 	.word	0x0500006d


	//   ....[14]....
        /*0060*/ 	.word	0x0500006d


	//   ....[15]....
        /*0064*/ 	.word	0x0500006d


	//   ....[16]....
        /*0068*/ 	.word	0x0500006d


	//   ....[17]....
        /*006c*/ 	.word	0x0500006d


	//   ....[18]....
        /*0070*/ 	.word	0x0500006d


	//   ....[19]....
        /*0074*/ 	.word	0x0500006d


	//----- nvinfo : EIATTR_COOP_GROUP_INSTR_OFFSETS
	.align		4
.L_2752:
        /*0078*/ 	.byte	0x04, 0x28
        /*007a*/ 	.short	(.L_2754 - .L_2753)


	//   ....[0]....
.L_2753:
        /*007c*/ 	.word	0x00001ff0


	//   ....[1]....
        /*0080*/ 	.word	0x00002020


	//   ....[2]....
        /*0084*/ 	.word	0x00002050


	//   ....[3]....
        /*0088*/ 	.word	0x00002070


	//   ....[4]....
        /*008c*/ 	.word	0x00002090


	//   ....[5]....
        /*0090*/ 	.word	0x000026e0


	//   ....[6]....
        /*0094*/ 	.word	0x00002700


	//   ....[7]....
        /*0098*/ 	.word	0x00002720


	//   ....[8]....
        /*009c*/ 	.word	0x00002740


	//   ....[9]....
        /*00a0*/ 	.word	0x00002760


	//   ....[10]....
        /*00a4*/ 	.word	0x00003c60


	//   ....[11]....
        /*00a8*/ 	.word	0x00003d00


	//   ....[12]....
        /*00ac*/ 	.word	0x00003d80


	//   ....[13]....
        /*00b0*/ 	.word	0x00003df0


	//   ....[14]....
        /*00b4*/ 	.word	0x00003e60


	//   ....[15]....
        /*00b8*/ 	.word	0x00004510


	//   ....[16]....
        /*00bc*/ 	.word	0x00004580


	//   ....[17]....
        /*00c0*/ 	.word	0x000045f0


	//   ....[18]....
        /*00c4*/ 	.word	0x00004660


	//   ....[19]....
        /*00c8*/ 	.word	0x000046d0


	//----- nvinfo : EIATTR_VRC_CTA_INIT_COUNT
	.align		4
.L_2754:
        /*00cc*/ 	.byte	0x02, 0x4a
	.zero		1
	.zero		1


	//----- nvinfo : EIATTR_EXIT_INSTR_OFFSETS
	.align		4
        /*00d0*/ 	.byte	0x04, 0x1c
        /*00d2*/ 	.short	(.L_2756 - .L_2755)


	//   ....[0]....
.L_2755:
        /*00d4*/ 	.word	0x00000760


	//   ....[1]....
        /*00d8*/ 	.word	0x00003bf0


	//----- nvinfo : EIATTR_MAX_THREADS
	.align		4
.L_2756:
        /*00dc*/ 	.byte	0x04, 0x05
        /*00de*/ 	.short	(.L_2758 - .L_2757)
.L_2757:
        /*00e0*/ 	.word	0x00000080
        /*00e4*/ 	.word	0x00000001
        /*00e8*/ 	.word	0x00000001


	//----- nvinfo : EIATTR_CRS_STACK_SIZE
	.align		4
.L_2758:
        /*00ec*/ 	.byte	0x04, 0x1e
        /*00ee*/ 	.short	(.L_2760 - .L_2759)
.L_2759:
        /*00f0*/ 	.word	0x00000000


	//----- nvinfo : EIATTR_CBANK_PARAM_SIZE
	.align		4
.L_2760:
        /*00f4*/ 	.byte	0x03, 0x19
        /*00f6*/ 	.short	0x00e8


	//----- nvinfo : EIATTR_PARAM_CBANK
	.align		4
        /*00f8*/ 	.byte	0x04, 0x0a
        /*00fa*/ 	.short	(.L_2762 - .L_2761)
	.align		4
.L_2761:
        /*00fc*/ 	.word	index@(.nv.constant0._ZN10layer_norm13ln_fwd_kernelINS_13Kernel_traitsI6__halfS2_fS2_fjLj1536ELj1ELj4ELj1ELj16ENS_18Kernel_traits_baseILj1536ES2_S2_fS2_fjLj128EEEEELb0ELb0ELb0ELb0EEEvNS_9FwdParamsE)
        /*0100*/ 	.short	0x0380
        /*0102*/ 	.short	0x00e8


	//----- nvinfo : EIATTR_SW_WAR
	.align		4
.L_2762:
        /*0104*/ 	.byte	0x04, 0x36
        /*0106*/ 	.short	(.L_2764 - .L_2763)
.L_2763:
        /*0108*/ 	.word	0x00000008
.L_2764:


//--------------------- .nv.info._ZN10layer_norm13ln_fwd_kernelINS_13Kernel_traitsI6__halfS2_fS2_fjLj1536ELj1ELj4ELj1ELj16ENS_18Kernel_traits_baseILj1536ES2_S2_fS2_fjLj128EEEEELb0ELb0ELb0ELb1EEEvNS_9FwdParamsE --------------------------
	.section	.nv.info._ZN10layer_norm13ln_fwd_kernelINS_13Kernel_traitsI6__halfS2_fS2_fjLj1536ELj1ELj4ELj1ELj16ENS_18Kernel_traits_baseILj1536ES2_S2_fS2_fjLj128EEEEELb0ELb0ELb0ELb1EEEvNS_9FwdParamsE,"",@"SHT_CUDA_INFO"
	.sectionflags	@""
	.align	4


	//----- nvinfo : EIATTR_CUDA_API_VERSION
	.align		4
        /*0000*/ 	.byte	0x04, 0x37
        /*0002*/ 	.short	(.L_2766 - .L_2765)
.L_2765:
        /*0004*/ 	.word	0x00000082


	//----- nvinfo : EIATTR_KPARAM_INFO
	.align		4
.L_2766:
        /*0008*/ 	.byte	0x04, 0x17
        /*000a*/ 	.short	(.L_2768 - .L_2767)
.L_2767:
        /*000c*/ 	.word	0x00000000
        /*0010*/ 	.short	0x0000
        /*0012*/ 	.short	0x0000
        /*0014*/ 	.byte	0x00, 0xf0, 0xa1, 0x03


	//----- nvinfo : EIATTR_SPARSE_MMA_MASK
	.align		4
.L_2768:
        /*0018*/ 	.byte	0x03, 0x50
        /*001a*/ 	.short	0x0000


	//----- nvinfo : EIATTR_MAXREG_COUNT
	.align		4
        /*001c*/ 	.byte	0x03, 0x1b
        /*001e*/ 	.short	0x00ff


	//----- nvinfo : EIATTR_MERCURY_ISA_VERSION
	.align		4
        /*0020*/ 	.byte	0x03, 0x5f
        /*0022*/ 	.short	0x0101


	//----- nvinfo : EIATTR_COOP_GROUP_MASK_REGIDS
	.align		4
        /*0024*/ 	.byte	0x04, 0x29
        /*0026*/ 	.short	(.L_2770 - .L_2769)


	//   ....[0]....
.L_2769:
        /*0028*/ 	.word	0xffffffff


	//   ....[1]....
        /*002c*/ 	.word	0xffffffff


	//   ....[2]....
        /*0030*/ 	.word	0xffffffff


	//   ....[3]....
        /*0034*/ 	.word	0xffffffff


	//   ....[4]....
        /*0038*/ 	.word	0xffffffff


	//   ....[5]....
        /*003c*/ 	.word	0xffffffff


	//   ....[6]....
        /*0040*/ 	.word	0xffffffff


	//   ....[7]....
        /*0044*/ 	.word	0xffffffff


	//   ....[8]....
        /*0048*/ 	.word	0xffffffff


	//   ....[9]....
        /*004c*/ 	.word	0xffffffff


	//   ....[10]....
        /*0050*/ 	.word	0xffffffff


	//   ....[11]....
        /*0054*/ 	.word	0xffffffff


	//   ....[12]....
        /*0058*/ 	.word	0xffffffff


	//   ....[13]....
        /*005c*/ 	.word	0xffffffff


	//   ....[14]....
        /*0060*/ 	.word	0xffffffff


	//   ....[15]....
        /*0064*/ 	.word	0xffffffff


	//   ....[16]....
        /*0068*/ 	.word	0xffffffff


	//   ....[17]....
        /*006c*/ 	.word	0xffffffff


	//   ....[18]....
        /*0070*/ 	.word	0xffffffff


	//   ....[19]....
        /*0074*/ 	.word	0xffffffff


	//   ....[20]....
        /*0078*/ 	.word	0x05000000


	//   ....[21]....
        /*007c*/ 	.word	0x05000000


	//   ....[22]....
        /*0080*/ 	.word	0x05000000


	//   ....[23]....
        /*0084*/ 	.word	0x05000000


	//   ....[24]....
        /*0088*/ 	.word	0x05000000


	//   ....[25]....
        /*008c*/ 	.word	0x05000000


	//   ....[26]....
        /*0090*/ 	.word	0x05000000


	//   ....[27]....
        /*0094*/ 	.word	0x05000000


	//   ....[28]....
        /*0098*/ 	.word	0x05000000


	//   ....[29]....
        /*009c*/ 	.word	0x05000000


	//   ....[30]....
        /*00a0*/ 	.word	0x05000000


	//   ....[31]....
        /*00a4*/ 	.word	0x05000000


	//   ....[32]....
        /*00a8*/ 	.word	0x05000000


	//   ....[33]....
        /*00ac*/ 	.word	0x05000000


	//   ....[34]....
        /*00b0*/ 	.word	0x05000000


	//   ....[35]....
        /*00b4*/ 	.word	0x05000000


	//   ....[36]....
        /*00b8*/ 	.word	0x05000000


	//   ....[37]....
        /*00bc*/ 	.word	0x05000000


	//   ....[38]....
        /*00c0*/ 	.word	0x05000000


	//   ....[39]....
        /*00c4*/ 	.word	0x05000000


	//----- nvinfo : EIATTR_COOP_GROUP_INSTR_OFFSETS
	.align		4
.L_2770:
        /*00c8*/ 	.byte	0x04, 0x28
        /*00ca*/ 	.short	(.L_2772 - .L_2771)


	//   ....[0]....
.L_2771:
        /*00cc*/ 	.word	0x000014f0


	//   ....[1]....
        /*00d0*/ 	.word	0x00001520


	//   ....[2]....
        /*00d4*/ 	.word	0x00001540


	//   ....[3]....
        /*00d8*/ 	.word	0x00001560


	//   ....[4]....
        /*00dc*/ 	.word	0x00001580


	//   ....[5]....
        /*00e0*/ 	.word	0x00001bb0


	//   ....[6]....
        /*00e4*/ 	.word	0x00001bd0


	//   ....[7]....
        /*00e8*/ 	.word	0x00001bf0


	//   ....[8]....
        /*00ec*/ 	.word	0x00001c10


	//   ....[9]....
        /*00f0*/ 	.word	0x00001c30


	//   ....[10]....
        /*00f4*/ 	.word	0x00004460


	//   ....[11]....
        /*00f8*/ 	.word	0x00004490


	//   ....[12]....
        /*00fc*/ 	.word	0x000044b0


	//   ....[13]....
        /*0100*/ 	.word	0x000044d0


	//   ....[14]....
        /*0104*/ 	.word	0x000044f0


	//   ....[15]....
        /*0108*/ 	.word	0x00004b20


	//   ....[16]....
        /*010c*/ 	.word	0x00004b40


	//   ....[17]....
        /*0110*/ 	.word	0x00004b60


	//   ....[18]....
        /*0114*/ 	.word	0x00004b80


	//   ....[19]....
        /*0118*/ 	.word	0x00004ba0


	//   ....[20]....
        /*011c*/ 	.word	0x00005e80


	//   ....[21]....
        /*0120*/ 	.word	0x00005f10


	//   ....[22]....
        /*0124*/ 	.word	0x00005f70


	//   ....[23]....
        /*0128*/ 	.word	0x00005fd0


	//   ....[24]....
        /*012c*/ 	.word	0x00006030


	//   ....[25]....
        /*0130*/ 	.word	0x000066a0


	//   ....[26]....
        /*0134*/ 	.word	0x00006700


	//   ....[27]....
        /*0138*/ 	.word	0x00006760


	//   ....[28]....
        /*013c*/ 	.word	0x000067c0


	//   ....[29]....
        /*0140*/ 	.word	0x00006820


	//   ....[30]....
        /*0144*/ 	.word	0x000068a0


	//   ....[31]....
        /*0148*/ 	.word	0x00006930


	//   ....[32]....
        /*014c*/ 	.word	0x00006990


	//   ....[33]....
        /*0150*/ 	.word	0x000069f0


	//   ....[34]....
        /*0154*/ 	.word	0x00006a50


	//   ....[35]....
        /*0158*/ 	.word	0x000070c0


	//   ....[36]....
        /*015c*/ 	.word	0x00007120


	//   ....[37]....
        /*0160*/ 	.word	0x00007180


	//   ....[38]....
        /*0164*/ 	.word	0x000071e0


	//   ....[39]....
        /*0168*/ 	.word	0x00007240


	//----- nvinfo : EIATTR_VRC_CTA_INIT_COUNT
	.align		4
.L_2772:
        /*016c*/ 	.byte	0x02, 0x4a
	.zero		1
	.zero		1


	//----- nvinfo : EIATTR_EXIT_INSTR_OFFSETS
	.align		4
        /*0170*/ 	.byte	0x04, 0x1c
        /*0172*/ 	.short	(.L_2774 - .L_2773)


	//   ....[0]....
.L_2773:
        /*0174*/ 	.word	0x00000330


	//   ....[1]....
        /*0178*/ 	.word	0x00002eb0


	//   ....[2]....
        /*017c*/ 	.word	0x00005e20


	//----- nvinfo : EIATTR_MAX_THREADS
	.align		4
.L_2774:
        /*0180*/ 	.byte	0x04, 0x05
        /*0182*/ 	.short	(.L_2776 - .L_2775)
.L_2775:
        /*0184*/ 	.word	0x00000080
        /*0188*/ 	.word	0x00000001
        /*018c*/ 	.word	0x00000001


	//----- nvinfo : EIATTR_CRS_STACK_SIZE
	.align		4
.L_2776:
        /*0190*/ 	.byte	0x04, 0x1e
        /*0192*/ 	.short	(.L_2778 - .L_2777)
.L_2777:
        /*0194*/ 	.word	0x00000000


	//----- nvinfo : EIATTR_CBANK_PARAM_SIZE
	.align		4
.L_2778:
        /*0198*/ 	.byte	0x03, 0x19
        /*019a*/ 	.short	0x00e8


	//----- nvinfo : EIATTR_PARAM_CBANK
	.align		4
        /*019c*/ 	.byte	0x04, 0x0a
        /*019e*/ 	.short	(.L_2780 - .L_2779)
	.align		4
.L_2779:
        /*01a0*/ 	.word	index@(.nv.constant0._ZN10layer_norm13ln_fwd_kernelINS_13Kernel_traitsI6__halfS2_fS2_fjLj1536ELj1ELj4ELj1ELj16ENS_18Kernel_traits_baseILj1536ES2_S2_fS2_fjLj128EEEEELb0ELb0ELb0ELb1EEEvNS_9FwdParamsE)
        /*01a4*/ 	.short	0x0380
        /*01a6*/ 	.short	0x00e8


	//----- nvinfo : EIATTR_SW_WAR
	.align		4
.L_2780:
        /*01a8*/ 	.byte	0x04, 0x36
        /*01aa*/ 	.short	(.L_2782 - .L_2781)
.L_2781:
        /*01ac*/ 	.word	0x00000008
.L_2782:


//--------------------- .nv.info._ZN10layer_norm13ln_fwd_kernelINS_13Kernel_traitsI6__halfS2_fS2_fjLj1536ELj1ELj4ELj1ELj16ENS_18Kernel_traits_baseILj1536ES2_S2_fS2_fjLj128EEEEELb0ELb0ELb1ELb0EEEvNS_9FwdParamsE --------------------------
	.section	.nv.info._ZN10layer_norm13ln_fwd_kernelINS_13Kernel_traitsI6__halfS2_fS2_fjLj1536ELj1ELj4ELj1ELj16ENS_18Kernel_traits_baseILj1536ES2_S2_fS2_fjLj128EEEEELb0ELb0ELb1ELb0EEEvNS_9FwdParamsE,"",@"SHT_CUDA_INFO"
	.sectionflags	@""
	.align	4


	//----- nvinfo : EIATTR_CUDA_API_VERSION
	.align		4
        /*0000*/ 	.byte	0x04, 0x37
        /*0002*/ 	.short	(.L_2784 - .L_2783)
.L_2783:
        /*0004*/ 	.word	0x00000082


	//----- nvinfo : EIATTR_KPARAM_INFO
	.align		4
.L_2784:
        /*0008*/ 	.byte	0x04, 0x17
        /*000a*/ 	.short	(.L_2786 - .L_2785)
.L_2785:
        /*000c*/ 	.word	0x00000000
        /*0010*/ 	.short	0x0000
        /*0012*/ 	.short	0x0000
        /*0014*/ 	.byte	0x00, 0xf0, 0xa1, 0x03


	//----- nvinfo : EIATTR_SPARSE_MMA_MASK
	.align		4
.L_2786:
        /*0018*/ 	.byte	0x03, 0x50
        /*001a*/ 	.short	0x0000


	//----- nvinfo : EIATTR_MAXREG_COUNT
	.align		4
        /*001c*/ 	.byte	0x03, 0x1b
        /*001e*/ 	.short	0x00ff


	//----- nvinfo : EIATTR_MERCURY_ISA_VERSION
	.align		4
        /*0020*/ 	.byte	0x03, 0x5f
        /*0022*/ 	.short	0x0101


	//----- nvinfo : EIATTR_COOP_GROUP_MASK_REGIDS
	.align		4
        /*0024*/ 	.byte	0x04, 0x29
        /*0026*/ 	.short	(.L_2788 - .L_2787)


	//   ....[0]....
.L_2787:
        /*0028*/ 	.word	0xffffffff


	//   ....[1]....
        /*002c*/ 	.word	0xffffffff


	//   ....[2]....
        /*0030*/ 	.word	0xffffffff


	//   ....[3]....
        /*0034*/ 	.word	0xffffffff


	//   ....[4]....
        /*0038*/ 	.word	0xffffffff


	//   ....[5]....
        /*003c*/ 	.word	0xffffffff


	//   ....[6]....
        /*0040*/ 	.word	0xffffffff


	//   ....[7]....
        /*0044*/ 	.word	0xffffffff


	//   ....[8]....
        /*0048*/ 	.word	0xffffffff


	//   ....[9]....
        /*004c*/ 	.word	0xffffffff


	//   ....[10]....
        /*0050*/ 	.word	0x05000072


	//   ....[11]....
        /*0054*/ 	.word	0x05000072


	//   ....[12]....
        /*0058*/ 	.word	0x05000072


	//   ....[13]....
        /*005c*/ 	.word	0x05000072


	//   ....[14]....
        /*0060*/ 	.word	0x05000072


	//   ....[15]....
        /*0064*/ 	.word	0x05000072


	//   ....[16]....
        /*0068*/ 	.word	0x05000072


	//   ....[17]....
        /*006c*/ 	.word	0x05000072


	//   ....[18]....
        /*0070*/ 	.word	0x05000072


	//   ....[19]....
        /*0074*/ 	.word	0x05000072


	//----- nvinfo : EIATTR_COOP_GROUP_INSTR_OFFSETS
	.align		4
.L_2788:
        /*0078*/ 	.byte	0x04, 0x28
        /*007a*/ 	.short	(.L_2790 - .L_2789)


	//   ....[0]....
.L_2789:
        /*007c*/ 	.word	0x000029c0


	//   ....[1]....
        /*0080*/ 	.word	0x00002a00


	//   ....[2]....
        /*0084*/ 	.word	0x00002a20


	//   ....[3]....
        /*0088*/ 	.word	0x00002a40


	//   ....[4]....
        /*008c*/ 	.word	0x00002a60


	//   ....[5]....
        /*0090*/ 	.word	0x000030a0


	//   ....[6]....
        /*0094*/ 	.word	0x000030c0


	//   ....[7]....
        /*0098*/ 	.word	0x000030e0


	//   ....[8]....
        /*009c*/ 	.word	0x00003100


	//   ....[9]....
        /*00a0*/ 	.word	0x00003120


	//   ....[10]....
        /*00a4*/ 	.word	0x00004690


	//   ....[11]....
        /*00a8*/ 	.word	0x00004740


	//   ....[12]....
        /*00ac*/ 	.word	0x000047b0


	//   ....[13]....
        /*00b0*/ 	.word	0x00004820


	//   ....[14]....
        /*00b4*/ 	.word	0x00004890


	//   ....[15]....
        /*00b8*/ 	.word	0x00004f20


	//   ....[16]....
        /*00bc*/ 	.word	0x00004f90


	//   ....[17]....
        /*00c0*/ 	.word	0x00005000


	//   ....[18]....
        /*00c4*/ 	.word	0x00005070


	//   ....[19]....
        /*00c8*/ 	.word	0x000050e0


	//----- nvinfo : EIATTR_VRC_CTA_INIT_COUNT
	.align		4
.L_2790:
        /*00cc*/ 	.byte	0x02, 0x4a
	.zero		1
	.zero		1


	//----- nvinfo : EIATTR_EXIT_INSTR_OFFSETS
	.align		4
        /*00d0*/ 	.byte	0x04, 0x1c
        /*00d2*/ 	.short	(.L_2792 - .L_2791)


	//   ....[0]....
.L_2791:
        /*00d4*/ 	.word	0x00000790


	//   ....[1]....
        /*00d8*/ 	.word	0x00004620


	//----- nvinfo : EIATTR_MAX_THREADS
	.align		4
.L_2792:
        /*00dc*/ 	.byte	0x04, 0x05
        /*00de*/ 	.short	(.L_2794 - .L_2793)
.L_2793:
        /*00e0*/ 	.word	0x00000080
        /*00e4*/ 	.word	0x00000001
        /*00e8*/ 	.word	0x00000001


	//----- nvinfo : EIATTR_CRS_STACK_SIZE
	.align		4
.L_2794:
        /*00ec*/ 	.byte	0x04, 0x1e
        /*00ee*/ 	.short	(.L_2796 - .L_2795)
.L_2795:
        /*00f0*/ 	.word	0x00000000


	//----- nvinfo : EIATTR_CBANK_PARAM_SIZE
	.align		4
.L_2796:
        /*00f4*/ 	.byte	0x03, 0x19
        /*00f6*/ 	.short	0x00e8


	//----- nvinfo : EIATTR_PARAM_CBANK
	.align		4
        /*00f8*/ 	.byte	0x04, 0x0a
        /*00fa*/ 	.short	(.L_2798 - .L_2797)
	.align		4
.L_2797:
        /*00fc*/ 	.word	index@(.nv.constant0._ZN10layer_norm13ln_fwd_kernelINS_13Kernel_traitsI6__halfS2_fS2_fjLj1536ELj1ELj4ELj1ELj16ENS_18Kernel_traits_baseILj1536ES2_S2_fS2_fjLj128EEEEELb0ELb0ELb1ELb0EEEvNS_9FwdParamsE)
        /*0100*/ 	.short	0x0380
        /*0102*/ 	.short	0x00e8


	//----- nvinfo : EIATTR_SW_WAR
	.align		4
.L_2798:
        /*0104*/ 	.byte	0x04, 0x36
        /*0106*/ 	.short	(.L_2800 - .L_2799)
.L_2799:
        /*0108*/ 	.word	0x00000008
.L_2800:


//--------------------- .nv.info._ZN10layer_norm13ln_fwd_kernelINS_13Kernel_traitsI6__halfS2_fS2_fjLj1536ELj1ELj4ELj1ELj16ENS_18Kernel_traits_baseILj1536ES2_S2_fS2_fjLj128EEEEELb0ELb0ELb1ELb1EEEvNS_9FwdParamsE --------------------------
	.section	.nv.info._ZN10layer_norm13ln_fwd_kernelINS_13Kernel_traitsI6__halfS2_fS2_fjLj1536ELj1ELj4ELj1ELj16ENS_18Kernel_traits_baseILj1536ES2_S2_fS2_fjLj128EEEEELb0ELb0ELb1ELb1EEEvNS_9FwdParamsE,"",@"SHT_CUDA_INFO"
	.sectionflags	@""
	.align	4


	//----- nvinfo : EIATTR_CUDA_API_VERSION
	.align		4
        /*0000*/ 	.byte	0x04, 0x37
        /*0002*/ 	.short	(.L_2802 - .L_2801)
.L_2801:
        /*0004*/ 	.word	0x00000082


	//----- nvinfo : EIATTR_KPARAM_INFO
	.align		4
.L_2802:
        /*0008*/ 	.byte	0x04, 0x17
        /*000a*/ 	.short	(.L_2804 - .L_2803)
.L_2803:
        /*000c*/ 	.word	0x00000000
        /*0010*/ 	.short	0x0000
        /*0012*/ 	.short	0x0000
        /*0014*/ 	.byte	0x00, 0xf0, 0xa1, 0x03


	//----- nvinfo : EIATTR_SPARSE_MMA_MASK
	.align		4
.L_2804:
        /*0018*/ 	.byte	0x03, 0x50
        /*001a*/ 	.short	0x0000


	//----- nvinfo : EIATTR_MAXREG_COUNT
	.align		4
        /*001c*/ 	.byte	0x03, 0x1b
        /*001e*/ 	.short	0x00ff


	//----- nvinfo : EIATTR_MERCURY_ISA_VERSION
	.align		4
        /*0020*/ 	.byte	0x03, 0x5f
        /*0022*/ 	.short	0x0101


	//----- nvinfo : EIATTR_COOP_GROUP_MASK_REGIDS
	.align		4
        /*0024*/ 	.byte	0x04, 0x29
        /*0026*/ 	.short	(.L_2806 - .L_2805)


	//   ....[0]....
.L_2805:
        /*0028*/ 	.word	0xffffffff


	//   ....[1]....
        /*002c*/ 	.word	0xffffffff


	//   ....[2]....
        /*0030*/ 	.word	0xffffffff


	//   ....[3]....
        /*0034*/ 	.word	0xffffffff


	//   ....[4]....
        /*0038*/ 	.word	0xffffffff


	//   ....[5]....
        /*003c*/ 	.word	0xffffffff


	//   ....[6]....
        /*0040*/ 	.word	0xffffffff


	//   ....[7]....
        /*0044*/ 	.word	0xffffffff


	//   ....[8]....
        /*0048*/ 	.word	0xffffffff


	//   ....[9]....
        /*004c*/ 	.word	0xffffffff


	//   ....[10]....
        /*0050*/ 	.word	0x05000071


	//   ....[11]....
        /*0054*/ 	.word	0x05000071


	//   ....[12]....
        /*0058*/ 	.word	0x05000071


	//   ....[13]....
        /*005c*/ 	.word	0x05000071


	//   ....[14]....
        /*0060*/ 	.word	0x05000071


	//   ....[15]....
        /*0064*/ 	.word	0x05000071


	//   ....[16]....
        /*0068*/ 	.word	0x05000071


	//   ....[17]....
        /*006c*/ 	.word	0x05000071


	//   ....[18]....
        /*0070*/ 	.word	0x05000071


	//   ....[19]....
        /*0074*/ 	.word	0x05000071


	//----- nvinfo : EIATTR_COOP_GROUP_INSTR_OFFSETS
	.align		4
.L_2806:
        /*0078*/ 	.byte	0x04, 0x28
        /*007a*/ 	.short	(.L_2808 - .L_2807)


	//   ....[0]....
.L_2807:
        /*007c*/ 	.word	0x00002210


	//   ....[1]....
        /*0080*/ 	.word	0x00002230


	//   ....[2]....
        /*0084*/ 	.word	0x00002250


	//   ....[3]....
        /*0088*/ 	.word	0x00002270


	//   ....[4]....
        /*008c*/ 	.word	0x000022a0


	//   ....[5]....
        /*0090*/ 	.word	0x000028d0


	//   ....[6]....
        /*0094*/ 	.word	0x000028f0


	//   ....[7]....
        /*0098*/ 	.word	0x00002910


	//   ....[8]....
        /*009c*/ 	.word	0x00002930


	//   ....[9]....
        /*00a0*/ 	.word	0x00002950


	//   ....[10]....
        /*00a4*/ 	.word	0x00003d20


	//   ....[11]....
        /*00a8*/ 	.word	0x00003dc0


	//   ....[12]....
        /*00ac*/ 	.word	0x00003e30


	//   ....[13]....
        /*00b0*/ 	.word	0x00003ea0


	//   ....[14]....
        /*00b4*/ 	.word	0x00003f20


	//   ....[15]....
        /*00b8*/ 	.word	0x000045a0


	//   ....[16]....
        /*00bc*/ 	.word	0x00004610


	//   ....[17]....
        /*00c0*/ 	.word	0x00004680


	//   ....[18]....
        /*00c4*/ 	.word	0x000046f0


	//   ....[19]....
        /*00c8*/ 	.word	0x00004760


	//----- nvinfo : EIATTR_VRC_CTA_INIT_COUNT
	.align		4
.L_2808:
        /*00cc*/ 	.byte	0x02, 0x4a
	.zero		1
	.zero		1


	//----- nvinfo : EIATTR_EXIT_INSTR_OFFSETS
	.align		4
        /*00d0*/ 	.byte	0x04, 0x1c
        /*00d2*/ 	.short	(.L_2810 - .L_2809)


	//   ....[0]....
.L_2809:
        /*00d4*/ 	.word	0x00000360


	//   ....[1]....
        /*00d8*/ 	.word	0x00003cb0


	//----- nvinfo : EIATTR_MAX_THREADS
	.align		4
.L_2810:
        /*00dc*/ 	.byte	0x04, 0x05
        /*00de*/ 	.short	(.L_2812 - .L_2811)
.L_2811:
        /*00e0*/ 	.word	0x00000080
        /*00e4*/ 	.word	0x00000001
        /*00e8*/ 	.word	0x00000001


	//----- nvinfo : EIATTR_CRS_STACK_SIZE
	.align		4
.L_2812:
        /*00ec*/ 	.byte	0x04, 0x1e
        /*00ee*/ 	.short	(.L_2814 - .L_2813)
.L_2813:
        /*00f0*/ 	.word	0x00000000


	//----- nvinfo : EIATTR_CBANK_PARAM_SIZE
	.align		4
.L_2814:
        /*00f4*/ 	.byte	0x03, 0x19
        /*00f6*/ 	.short	0x00e8


	//----- nvinfo : EIATTR_PARAM_CBANK
	.align		4
        /*00f8*/ 	.byte	0x04, 0x0a
        /*00fa*/ 	.short	(.L_2816 - .L_2815)
	.align		4
.L_2815:
        /*00fc*/ 	.word	index@(.nv.constant0._ZN10layer_norm13ln_fwd_kernelINS_13Kernel_traitsI6__halfS2_fS2_fjLj1536ELj1ELj4ELj1ELj16ENS_18Kernel_traits_baseILj1536ES2_S2_fS2_fjLj128EEEEELb0ELb0ELb1ELb1EEEvNS_9FwdParamsE)
        /*0100*/ 	.short	0x0380
        /*0102*/ 	.short	0x00e8


	//----- nvinfo : EIATTR_SW_WAR
	.align		4
.L_2816:
        /*0104*/ 	.byte	0x04, 0x36
        /*0106*/ 	.short	(.L_2818 - .L_2817)
.L_2817:
        /*0108*/ 	.word	0x00000008
.L_2818:


//--------------------- .nv.info._ZN10layer_norm13ln_fwd_kernelINS_13Kernel_traitsI6__halfS2_fS2_fjLj1536ELj1ELj4ELj1ELj16ENS_18Kernel_traits_baseILj1536ES2_S2_fS2_fjLj128EEEEELb0ELb1ELb0ELb0EEEvNS_9FwdParamsE --------------------------
	.section	.nv.info._ZN10layer_norm13ln_fwd_kernelINS_13Kernel_traitsI6__halfS2_fS2_fjLj1536ELj1ELj4ELj1ELj16ENS_18Kernel_traits_baseILj1536ES2_S2_fS2_fjLj128EEEEELb0ELb1ELb0ELb0EEEvNS_9FwdParamsE,"",@"SHT_CUDA_INFO"
	.sectionflags	@""
	.align	4


	//----- nvinfo : EIATTR_CUDA_API_VERSION
	.align		4
        /*0000*/ 	.byte	0x04, 0x37
        /*0002*/ 	.short	(.L_2820 - .L_2819)
.L_2819:
        /*0004*/ 	.word	0x00000082


	//----- nvinfo : EIATTR_KPARAM_INFO
	.align		4
.L_2820:
        /*0008*/ 	.byte	0x04, 0x17
        /*000a*/ 	.short	(.L_2822 - .L_2821)
.L_2821:
        /*000c*/ 	.word	0x00000000
        /*0010*/ 	.short	0x0000
        /*0012*/ 	.short	0x0000
        /*0014*/ 	.byte	0x00, 0xf0, 0xa1, 0x03


	//----- nvinfo : EIATTR_SPARSE_MMA_MASK
	.align		4
.L_2822:
        /*0018*/ 	.byte	0x03, 0x50
        /*001a*/ 	.short	0x0000


	//----- nvinfo : EIATTR_MAXREG_COUNT
	.align		4
        /*001c*/ 	.byte	0x03, 0x1b
        /*001e*/ 	.short	0x00ff


	//----- nvinfo : EIATTR_MERCURY_ISA_VERSION
	.align		4
        /*0020*/ 	.byte	0x03, 0x5f
        /*0022*/ 	.short	0x0101


	//----- nvinfo : EIATTR_COOP_GROUP_MASK_REGIDS
	.align		4
        /*0024*/ 	.byte	0x04, 0x29
        /*0026*/ 	.short	(.L_2824 - .L_2823)


	//   ....[0]....
.L_2823:
        /*0028*/ 	.word	0xffffffff


	//   ....[1]....
        /*002c*/ 	.word	0xffffffff


	//   ....[2]....
        /*0030*/ 	.word	0xffffffff


	//   ....[3]....
        /*0034*/ 	.word	0xffffffff


	//   ....[4]....
        /*0038*/ 	.word	0xffffffff


	//   ....[5]....
        /*003c*/ 	.word	0xffffffff


	//   ....[6]....
        /*0040*/ 	.word	0xffffffff


	//   ....[7]....
        /*0044*/ 	.word	0xffffffff


	//   ....[8]....
        /*0048*/ 	.word	0xffffffff


	//   ....[9]....
        /*004c*/ 	.word	0xffffffff


	//   ....[10]....
        /*0050*/ 	.word	0x0500008e


	//   ....[11]....
        /*0054*/ 	.word	0x0500008e


	//   ....[12]....
        /*0058*/ 	.word	0x0500008e


	//   ....[13]....
        /*005c*/ 	.word	0x0500008e


	//   ....[14]....
        /*0060*/ 	.word	0x0500008e


	//   ....[15]....
        /*0064*/ 	.word	0x0500008e


	//   ....[16]....
        /*0068*/ 	.word	0x0500008e


	//   ....[17]....
        /*006c*/ 	.word	0x0500008e


	//   ....[18]....
        /*0070*/ 	.word	0x0500008e


	//   ....[19]....
        /*0074*/ 	.word	0x0500008e


	//----- nvinfo : EIATTR_COOP_GROUP_INSTR_OFFSETS
	.align		4
.L_2824:
        /*0078*/ 	.byte	0x04, 0x28
        /*007a*/ 	.short	(.L_2826 - .L_2825)


	//   ....[0]....
.L_2825:
        /*007c*/ 	.word	0x00002e30


	//   ....[1]....
        /*0080*/ 	.word	0x00002e70


	//   ....[2]....
        /*0084*/ 	.word	0x00002e90


	//   ....[3]....
        /*0088*/ 	.word	0x00002eb0


	//   ....[4]....
        /*008c*/ 	.word	0x00002ed0


	//   ....[5]....
        /*0090*/ 	.word	0x00003510


	//   ....[6]....
        /*0094*/ 	.word	0x00003530


	//   ....[7]....
        /*0098*/ 	.word	0x00003550


	//   ....[8]....
        /*009c*/ 	.word	0x00003570


	//   ....[9]....
        /*00a0*/ 	.word	0x00003590


	//   ....[10]....
        /*00a4*/ 	.word	0x00004aa0


	//   ....[11]....
        /*00a8*/ 	.word	0x00004b50


	//   ....[12]....
        /*00ac*/ 	.word	0x00004bc0


	//   ....[13]....
        /*00b0*/ 	.word	0x00004c30


	//   ....[14]....
        /*00b4*/ 	.word	0x00004ca0


	//   ....[15]....
        /*00b8*/ 	.word	0x00005340


	//   ....[16]....
        /*00bc*/ 	.word	0x000053b0


	//   ....[17]....
        /*00c0*/ 	.word	0x00005420


	//   ....[18]....
        /*00c4*/ 	.word	0x00005490


	//   ....[19]....
        /*00c8*/ 	.word	0x00005500


	//----- nvinfo : EIATTR_VRC_CTA_INIT_COUNT
	.align		4
.L_2826:
        /*00cc*/ 	.byte	0x02, 0x4a
	.zero		1
	.zero		1


	//----- nvinfo : EIATTR_EXIT_INSTR_OFFSETS
	.align		4
        /*00d0*/ 	.byte	0x04, 0x1c
        /*00d2*/ 	.short	(.L_2828 - .L_2827)


	//   ....[0]....
.L_2827:
        /*00d4*/ 	.word	0x00000990


	//   ....[1]....
        /*00d8*/ 	.word	0x00004a30


	//----- nvinfo : EIATTR_MAX_THREADS
	.align		4
.L_2828:
        /*00dc*/ 	.byte	0x04, 0x05
        /*00de*/ 	.short	(.L_2830 - .L_2829)
.L_2829:
        /*00e0*/ 	.word	0x00000080
        /*00e4*/ 	.word	0x00000001
        /*00e8*/ 	.word	0x00000001


	//----- nvinfo : EIATTR_CRS_STACK_SIZE
	.align		4
.L_2830:
        /*00ec*/ 	.byte	0x04, 0x1e
        /*00ee*/ 	.short	(.L_2832 - .L_2831)
.L_2831:
        /*00f0*/ 	.word	0x00000000


	//----- nvinfo : EIATTR_CBANK_PARAM_SIZE
	.align		4
.L_2832:
        /*00f4*/ 	.byte	0x03, 0x19
        /*00f6*/ 	.short	0x00e8


	//----- nvinfo : EIATTR_PARAM_CBANK
	.align		4
        /*00f8*/ 	.byte	0x04, 0x0a
        /*00fa*/ 	.short	(.L_2834 - .L_2833)
	.align		4
.L_2833:
        /*00fc*/ 	.word	index@(.nv.constant0._ZN10layer_norm13ln_fwd_kernelINS_13Kernel_traitsI6__halfS2_fS2_fjLj1536ELj1ELj4ELj1ELj16ENS_18Kernel_traits_baseILj1536ES2_S2_fS2_fjLj128EEEEELb0ELb1ELb0ELb0EEEvNS_9FwdParamsE)
        /*0100*/ 	.short	0x0380
        /*0102*/ 	.short	0x00e8


	//----- nvinfo : EIATTR_SW_WAR
	.align		4
.L_2834:
        /*0104*/ 	.byte	0x04, 0x36
        /*0106*/ 	.short	(.L_2836 - .L_2835)
.L_2835:
        /*0108*/ 	.word	0x00000008
.L_2836:


//--------------------- .nv.info._ZN10layer_norm13ln_fwd_kernelINS_13Kernel_traitsI6__halfS2_fS2_fjLj1536ELj1ELj4ELj1ELj16ENS_18Kernel_traits_baseILj1536ES2_S2_fS2_fjLj128EEEEELb0ELb1ELb0ELb1EEEvNS_9FwdParamsE --------------------------
	.section	.nv.info._ZN10layer_norm13ln_fwd_kernelINS_13Kernel_traitsI6__halfS2_fS2_fjLj1536ELj1ELj4ELj1ELj16ENS_18Kernel_traits_baseILj1536ES2_S2_fS2_fjLj128EEEEELb0ELb1ELb0ELb1EEEvNS_9FwdParamsE,"",@"SHT_CUDA_INFO"
	.sectionflags	@""
	.align	4


	//----- nvinfo : EIATTR_CUDA_API_VERSION
	.align		4
        /*0000*/ 	.byte	0x04, 0x37
        /*0002*/ 	.short	(.L_2838 - .L_2837)
.L_2837:
        /*0004*/ 	.word	0x00000082


	//----- nvinfo : EIATTR_KPARAM_INFO
	.align		4
.L_2838:
        /*0008*/ 	.byte	0x04, 0x17
        /*000a*/ 	.short	(.L_2840 - .L_2839)
.L_2839:
        /*000c*/ 	.word	0x00000000
        /*0010*/ 	.short	0x0000
        /*0012*/ 	.short	0x0000
        /*0014*/ 	.byte	0x00, 0xf0, 0xa1, 0x03


	//----- nvinfo : EIATTR_SPARSE_MMA_MASK
	.align		4
.L_2840:
        /*0018*/ 	.byte	0x03, 0x50
        /*001a*/ 	.short	0x0000


	//----- nvinfo : EIATTR_MAXREG_COUNT
	.align		4
        /*001c*/ 	.byte	0x03, 0x1b
        /*001e*/ 	.short	0x00ff


	//----- nvinfo : EIATTR_MERCURY_ISA_VERSION
	.align		4
        /*0020*/ 	.byte	0x03, 0x5f
        /*0022*/ 	.short	0x0101


	//----- nvinfo : EIATTR_COOP_GROUP_MASK_REGIDS
	.align		4
        /*0024*/ 	.byte	0x04, 0x29
        /*0026*/ 	.short	(.L_2842 - .L_2841)


	//   ....[0]....
.L_2841:
        /*0028*/ 	.word	0xffffffff


	//   ....[1]....
        /*002c*/ 	.word	0xffffffff


	//   ....[2]....
        /*0030*/ 	.word	0xffffffff


	//   ....[3]....
        /*0034*/ 	.word	0xffffffff


	//   ....[4]....
        /*0038*/ 	.word	0xffffffff


	//   ....[5]....
        /*003c*/ 	.word	0xffffffff


	//   ....[6]....
        /*0040*/ 	.word	0xffffffff


	//   ....[7]....
        /*0044*/ 	.word	0xffffffff


	//   ....[8]....
        /*0048*/ 	.word	0xffffffff


	//   ....[9]....
        /*004c*/ 	.word	0xffffffff


	//   ....[10]....
        /*0050*/ 	.word	0x05000091


	//   ....[11]....
        /*0054*/ 	.word	0x05000091


	//   ....[12]....
        /*0058*/ 	.word	0x05000091


	//   ....[13]....
        /*005c*/ 	.word	0x05000091


	//   ....[14]....
        /*0060*/ 	.word	0x05000091


	//   ....[15]....
        /*0064*/ 	.word	0x05000091


	//   ....[16]....
        /*0068*/ 	.word	0x05000091


	//   ....[17]....
        /*006c*/ 	.word	0x05000091


	//   ....[18]....
        /*0070*/ 	.word	0x05000091


	//   ....[19]....
        /*0074*/ 	.word	0x05000091


	//----- nvinfo : EIATTR_COOP_GROUP_INSTR_OFFSETS
	.align		4
.L_2842:
        /*0078*/ 	.byte	0x04, 0x28
        /*007a*/ 	.short	(.L_2844 - .L_2843)


	//   ....[0]....
.L_2843:
        /*007c*/ 	.word	0x00002530


	//   ....[1]....
        /*0080*/ 	.word	0x00002560


	//   ....[2]....
        /*0084*/ 	.word	0x00002580


	//   ....[3]....
        /*0088*/ 	.word	0x000025a0


	//   ....[4]....
        /*008c*/ 	.word	0x000025c0


	//   ....[5]....
        /*0090*/ 	.word	0x00002bf0


	//   ....[6]....
        /*0094*/ 	.word	0x00002c10


	//   ....[7]....
        /*0098*/ 	.word	0x00002c30


	//   ....[8]....
        /*009c*/ 	.word	0x00002c50


	//   ....[9]....
        /*00a0*/ 	.word	0x00002c70


	//   ....[10]....
        /*00a4*/ 	.word	0x00003f60


	//   ....[11]....
        /*00a8*/ 	.word	0x00004010


	//   ....[12]....
        /*00ac*/ 	.word	0x00004080


	//   ....[13]....
        /*00b0*/ 	.word	0x000040f0


	//   ....[14]....
        /*00b4*/ 	.word	0x00004160


	//   ....[15]....
        /*00b8*/ 	.word	0x000047e0


	//   ....[16]....
        /*00bc*/ 	.word	0x00004850


	//   ....[17]....
        /*00c0*/ 	.word	0x000048c0


	//   ....[18]....
        /*00c4*/ 	.word	0x00004930


	//   ....[19]....
        /*00c8*/ 	.word	0x000049a0


	//----- nvinfo : EIATTR_VRC_CTA_INIT_COUNT
	.align		4
.L_2844:
        /*00cc*/ 	.byte	0x02, 0x4a
	.zero		1
	.zero		1


	//----- nvinfo : EIATTR_EXIT_INSTR_OFFSETS
	.align		4
        /*00d0*/ 	.byte	0x04, 0x1c
        /*00d2*/ 	.short	(.L_2846 - .L_2845)


	//   ....[0]....
.L_2845:
        /*00d4*/ 	.word	0x00000430


	//   ....[1]....
        /*00d8*/ 	.word	0x00003ef0


	//----- nvinfo : EIATTR_MAX_THREADS
	.align		4
.L_2846:
        /*00dc*/ 	.byte	0x04, 0x05
        /*00de*/ 	.short	(.L_2848 - .L_2847)
.L_2847:
        /*00e0*/ 	.word	0x00000080
        /*00e4*/ 	.word	0x00000001
        /*00e8*/ 	.word	0x00000001


	//----- nvinfo : EIATTR_CRS_STACK_SIZE
	.align		4
.L_2848:
        /*00ec*/ 	.byte	0x04, 0x1e
        /*00ee*/ 	.short	(.L_2850 - .L_2849)
.L_2849:
        /*00f0*/ 	.word	0x00000000


	//----- nvinfo : EIATTR_CBANK_PARAM_SIZE
	.align		4
.L_2850:
        /*00f4*/ 	.byte	0x03, 0x19
        /*00f6*/ 	.short	0x00e8


	//----- nvinfo : EIATTR_PARAM_CBANK
	.align		4
        /*00f8*/ 	.byte	0x04, 0x0a
        /*00fa*/ 	.short	(.L_2852 - .L_2851)
	.align		4
.L_2851:
        /*00fc*/ 	.word	index@(.nv.constant0._ZN10layer_norm13ln_fwd_kernelINS_13Kernel_traitsI6__halfS2_fS2_fjLj1536ELj1ELj4ELj1ELj16ENS_18Kernel_traits_baseILj1536ES2_S2_fS2_fjLj128EEEEELb0ELb1ELb0ELb1EEEvNS_9FwdParamsE)
        /*0100*/ 	.short	0x0380
        /*0102*/ 	.short	0x00e8


	//----- nvinfo : EIATTR_SW_WAR
	.align		4
.L_2852:
        /*0104*/ 	.byte	0x04, 0x36
        /*0106*/ 	.short	(.L_2854 - .L_2853)
.L_2853:
        /*0108*/ 	.word	0x00000008
.L_2854:


//--------------------- .nv.info._ZN10layer_norm13ln_fwd_kernelINS_13Kernel_traitsI6__halfS2_fS2_fjLj1536ELj1ELj4ELj1ELj16ENS_18Kernel_traits_baseILj1536ES2_S2_fS2_fjLj128EEEEELb0ELb1ELb1ELb0EEEvNS_9FwdParamsE --------------------------
	.section	.nv.info._ZN10layer_norm13ln_fwd_kernelINS_13Kernel_traitsI6__halfS2_fS2_fjLj1536ELj1ELj4ELj1ELj16ENS_18Kernel_traits_baseILj1536ES2_S2_fS2_fjLj128EEEEELb0ELb1ELb1ELb0EEEvNS_9FwdParamsE,"",@"SHT_CUDA_INFO"
	.sectionflags	@""
	.align	4


	//----- nvinfo : EIATTR_CUDA_API_VERSION
	.align		4
        /*0000*/ 	.byte	0x04, 0x37
        /*0002*/ 	.short	(.L_2856 - .L_2855)
.L_2855:
        /*0004*/ 	.word	0x00000082


	//----- nvinfo : EIATTR_KPARAM_INFO
	.align		4
.L_2856:
        /*0008*/ 	.byte	0x04, 0x17
        /*000a*/ 	.short	(.L_2858 - .L_2857)
.L_2857:
        /*000c*/ 	.word	0x00000000
        /*0010*/ 	.short	0x0000
        /*0012*/ 	.short	0x0000
        /*0014*/ 	.byte	0x00, 0xf0, 0xa1, 0x03


	//----- nvinfo : EIATTR_SPARSE_MMA_MASK
	.align		4
.L_2858:
        /*0018*/ 	.byte	0x03, 0x50
        /*001a*/ 	.short	0x0000


	//----- nvinfo : EIATTR_MAXREG_COUNT
	.align		4
        /*001c*/ 	.byte	0x03, 0x1b
        /*001e*/ 	.short	0x00ff


	//----- nvinfo : EIATTR_MERCURY_ISA_VERSION
	.align		4
        /*0020*/ 	.byte	0x03, 0x5f
        /*0022*/ 	.short	0x0101


	//----- nvinfo : EIATTR_COOP_GROUP_MASK_REGIDS
	.align		4
        /*0024*/ 	.byte	0x04, 0x29
        /*0026*/ 	.short	(.L_2860 - .L_2859)


	//   ....[0]....
.L_2859:
        /*0028*/ 	.word	0xffffffff


	//   ....[1]....
        /*002c*/ 	.word	0xffffffff


	//   ....[2]....
        /*0030*/ 	.word	0xffffffff


	//   ....[3]....
        /*0034*/ 	.word	0xffffffff


	//   ....[4]....
        /*0038*/ 	.word	0xffffffff


	//   ....[5]....
        /*003c*/ 	.word	0xffffffff


	//   ....[6]....
        /*0040*/ 	.word	0xffffffff


	//   ....[7]....
        /*0044*/ 	.word	0xffffffff


	//   ....[8]....
        /*0048*/ 	.word	0xffffffff


	//   ....[9]....
        /*004c*/ 	.word	0xffffffff


	//   ....[10]....
        /*0050*/ 	.word	0x05000098


	//   ....[11]....
        /*0054*/ 	.word	0x05000098


	//   ....[12]....
        /*0058*/ 	.word	0x05000098


	//   ....[13]....
        /*005c*/ 	.word	0x05000098


	//   ....[14]....
        /*0060*/ 	.word	0x05000098


	//   ....[15]....
        /*0064*/ 	.word	0x05000098


	//   ....[16]....
        /*0068*/ 	.word	0x05000098


	//   ....[17]....
        /*006c*/ 	.word	0x05000098


	//   ....[18]....
        /*0070*/ 	.word	0x05000098


	//   ....[19]....
        /*0074*/ 	.word	0x05000098


	//----- nvinfo : EIATTR_COOP_GROUP_INSTR_OFFSETS
	.align		4
.L_2860:
        /*0078*/ 	.byte	0x04, 0x28
        /*007a*/ 	.short	(.L_2862 - .L_2861)


	//   ....[0]....
.L_2861:
        /*007c*/ 	.word	0x00003ac0


	//   ....[1]....
        /*0080*/ 	.word	0x00003af0


	//   ....[2]....
        /*0084*/ 	.word	0x00003b10


	//   ....[3]....
        /*0088*/ 	.word	0x00003b30


	//   ....[4]....
        /*008c*/ 	.word	0x00003b50


	//   ....[5]....
        /*0090*/ 	.word	0x00004190


	//   ....[6]....
        /*0094*/ 	.word	0x000041b0


	//   ....[7]....
        /*0098*/ 	.word	0x000041d0


	//   ....[8]....
        /*009c*/ 	.word	0x000041f0


	//   ....[9]....
        /*00a0*/ 	.word	0x00004210


	//   ....[10]....
        /*00a4*/ 	.word	0x000057a0


	//   ....[11]....
        /*00a8*/ 	.word	0x00005850


	//   ....[12]....
        /*00ac*/ 	.word	0x000058c0


	//   ....[13]....
        /*00b0*/ 	.word	0x00005930


	//   ....[14]....
        /*00b4*/ 	.word	0x000059a0


	//   ....[15]....
        /*00b8*/ 	.word	0x00006030


	//   ....[16]....
        /*00bc*/ 	.word	0x000060a0


	//   ....[17]....
        /*00c0*/ 	.word	0x00006110


	//   ....[18]....
        /*00c4*/ 	.word	0x00006180


	//   ....[19]....
        /*00c8*/ 	.word	0x000061f0


	//----- nvinfo : EIATTR_VRC_CTA_INIT_COUNT
	.align		4
.L_2862:
        /*00cc*/ 	.byte	0x02, 0x4a
	.zero		1
	.zero		1


	//----- nvinfo : EIATTR_EXIT_INSTR_OFFSETS
	.align		4
        /*00d0*/ 	.byte	0x04, 0x1c
        /*00d2*/ 	.short	(.L_2864 - .L_2863)


	//   ....[0]....
.L_2863:
        /*00d4*/ 	.word	0x000009d0


	//   ....[1]....
        /*00d8*/ 	.word	0x00005730


	//----- nvinfo : EIATTR_MAX_THREADS
	.align		4
.L_2864:
        /*00dc*/ 	.byte	0x04, 0x05
        /*00de*/ 	.short	(.L_2866 - .L_2865)
.L_2865:
        /*00e0*/ 	.word	0x00000080
        /*00e4*/ 	.word	0x00000001
        /*00e8*/ 	.word	0x00000001


	//----- nvinfo : EIATTR_CRS_STACK_SIZE
	.align		4
.L_2866:
        /*00ec*/ 	.byte	0x04, 0x1e
        /*00ee*/ 	.short	(.L_2868 - .L_2867)
.L_2867:
        /*00f0*/ 	.word	0x00000000


	//----- nvinfo : EIATTR_CBANK_PARAM_SIZE
	.align		4
.L_2868:
        /*00f4*/ 	.byte	0x03, 0x19
        /*00f6*/ 	.short	0x00e8


	//----- nvinfo : EIATTR_PARAM_CBANK
	.align		4
        /*00f8*/ 	.byte	0x04, 0x0a
        /*00fa*/ 	.short	(.L_2870 - .L_2869)
	.align		4
.L_2869:
        /*00fc*/ 	.word	index@(.nv.constant0._ZN10layer_norm13ln_fwd_kernelINS_13Kernel_traitsI6__halfS2_fS2_fjLj1536ELj1ELj4ELj1ELj16ENS_18Kernel_traits_baseILj1536ES2_S2_fS2_fjLj128EEEEELb0ELb1ELb1ELb0EEEvNS_9FwdParamsE)
        /*0100*/ 	.short	0x0380
        /*0102*/ 	.short	0x00e8


	//----- nvinfo : EIATTR_SW_WAR
	.align		4
.L_2870:
        /*0104*/ 	.byte	0x04, 0x36
        /*0106*/ 	.short	(.L_2872 - .L_2871)
.L_2871:
        /*0108*/ 	.word	0x00000008
.L_2872:


//--------------------- .nv.info._ZN10layer_norm13ln_fwd_kernelINS_13Kernel_traitsI6__halfS2_fS2_fjLj1536ELj1ELj4ELj1ELj16ENS_18Kernel_traits_baseILj1536ES2_S2_fS2_fjLj128EEEEELb0ELb1ELb1ELb1EEEvNS_9FwdParamsE --------------------------
	.section	.nv.info._ZN10layer_norm13ln_fwd_kernelINS_13Kernel_traitsI6__halfS2_fS2_fjLj1536ELj1ELj4ELj1ELj16ENS_18Kernel_traits_baseILj1536ES2_S2_fS2_fjLj128EEEEELb0ELb1ELb1ELb1EEEvNS_9FwdParamsE,"",@"SHT_CUDA_INFO"
	.sectionflags	@""
	.align	4


	//----- nvinfo : EIATTR_CUDA_API_VERSION
	.align		4
        /*0000*/ 	.byte	0x04, 0x37
        /*0002*/ 	.short	(.L_2874 - .L_2873)
.L_2873:
        /*0004*/ 	.word	0x00000082


	//----- nvinfo : EIATTR_KPARAM_INFO
	.align		4
.L_2874:
        /*0008*/ 	.byte	0x04, 0x17
        /*000a*/ 	.short	(.L_2876 - .L_2875)
.L_2875:
        /*000c*/ 	.word	0x00000000
        /*0010*/ 	.short	0x0000
        /*0012*/ 	.short	0x0000
        /*0014*/ 	.byte	0x00, 0xf0, 0xa1, 0x03


	//----- nvinfo : EIATTR_SPARSE_MMA_MASK
	.align		4
.L_2876:
        /*0018*/ 	.byte	0x03, 0x50
        /*001a*/ 	.short	0x0000


	//----- nvinfo : EIATTR_MAXREG_COUNT
	.align		4
        /*001c*/ 	.byte	0x03, 0x1b
        /*001e*/ 	.short	0x00ff


	//----- nvinfo : EIATTR_MERCURY_ISA_VERSION
	.align		4
        /*0020*/ 	.byte	0x03, 0x5f
        /*0022*/ 	.short	0x0101


	//----- nvinfo : EIATTR_COOP_GROUP_MASK_REGIDS
	.align		4
        /*0024*/ 	.byte	0x04, 0x29
        /*0026*/ 	.short	(.L_2878 - .L_2877)


	//   ....[0]....
.L_2877:
        /*0028*/ 	.word	0xffffffff


	//   ....[1]....
        /*002c*/ 	.word	0xffffffff


	//   ....[2]....
        /*0030*/ 	.word	0xffffffff


	//   ....[3]....
        /*0034*/ 	.word	0xffffffff


	//   ....[4]....
        /*0038*/ 	.word	0xffffffff


	//   ....[5]....
        /*003c*/ 	.word	0xffffffff


	//   ....[6]....
        /*0040*/ 	.word	0xffffffff


	//   ....[7]....
        /*0044*/ 	.word	0xffffffff


	//   ....[8]....
        /*0048*/ 	.word	0xffffffff


	//   ....[9]....
        /*004c*/ 	.word	0xffffffff


	//   ....[10]....
        /*0050*/ 	.word	0x05000092


	//   ....[11]....
        /*0054*/ 	.word	0x05000092


	//   ....[12]....
        /*0058*/ 	.word	0x05000092


	//   ....[13]....
        /*005c*/ 	.word	0x05000092


	//   ....[14]....
        /*0060*/ 	.word	0x05000092


	//   ....[15]....
        /*0064*/ 	.word	0x05000092


	//   ....[16]....
        /*0068*/ 	.word	0x05000092


	//   ....[17]....
        /*006c*/ 	.word	0x05000092


	//   ....[18]....
        /*0070*/ 	.word	0x05000092


	//   ....[19]....
        /*0074*/ 	.word	0x05000092


	//----- nvinfo : EIATTR_COOP_GROUP_INSTR_OFFSETS
	.align		4
.L_2878:
        /*0078*/ 	.byte	0x04, 0x28
        /*007a*/ 	.short	(.L_2880 - .L_2879)


	//   ....[0]....
.L_2879:
        /*007c*/ 	.word	0x00003250


	//   ....[1]....
        /*0080*/ 	.word	0x00003280


	//   ....[2]....
        /*0084*/ 	.word	0x000032a0


	//   ....[3]....
        /*0088*/ 	.word	0x000032c0


	//   ....[4]....
        /*008c*/ 	.word	0x000032e0


	//   ....[5]....
        /*0090*/ 	.word	0x00003910


	//   ....[6]....
        /*0094*/ 	.word	0x00003930


	//   ....[7]....
        /*0098*/ 	.word	0x00003950


	//   ....[8]....
        /*009c*/ 	.word	0x00003970


	//   ....[9]....
        /*00a0*/ 	.word	0x00003990


	//   ....[10]....
        /*00a4*/ 	.word	0x00004d70


	//   ....[11]....
        /*00a8*/ 	.word	0x00004e20


	//   ....[12]....
        /*00ac*/ 	.word	0x00004e90


	//   ....[13]....
        /*00b0*/ 	.word	0x00004f00


	//   ....[14]....
        /*00b4*/ 	.word	0x00004f70


	//   ....[15]....
        /*00b8*/ 	.word	0x000055e0


	//   ....[16]....
        /*00bc*/ 	.word	0x00005650


	//   ....[17]....
        /*00c0*/ 	.word	0x000056c0


	//   ....[18]....
        /*00c4*/ 	.word	0x00005730


	//   ....[19]....
        /*00c8*/ 	.word	0x000057a0


	//----- nvinfo : EIATTR_VRC_CTA_INIT_COUNT
	.align		4
.L_2880:
        /*00cc*/ 	.byte	0x02, 0x4a
	.zero		1
	.zero		1


	//----- nvinfo : EIATTR_EXIT_INSTR_OFFSETS
	.align		4
        /*00d0*/ 	.byte	0x04, 0x1c
        /*00d2*/ 	.short	(.L_2882 - .L_2881)


	//   ....[0]....
.L_2881:
        /*00d4*/ 	.word	0x00000470


	//   ....[1]....
        /*00d8*/ 	.word	0x00004d00


	//----- nvinfo : EIATTR_MAX_THREADS
	.align		4
.L_2882:
        /*00dc*/ 	.byte	0x04, 0x05
        /*00de*/ 	.short	(.L_2884 - .L_2883)
.L_2883:
        /*00e0*/ 	.word	0x00000080
        /*00e4*/ 	.word	0x00000001
        /*00e8*/ 	.word	0x00000001


	//----- nvinfo : EIATTR_CRS_STACK_SIZE
	.align		4
.L_2884:
        /*00ec*/ 	.byte	0x04, 0x1e
        /*00ee*/ 	.short	(.L_2886 - .L_2885)
.L_2885:
        /*00f0*/ 	.word	0x00000000


	//----- nvinfo : EIATTR_CBANK_PARAM_SIZE
	.align		4
.L_2886:
        /*00f4*/ 	.byte	0x03, 0x19
        /*00f6*/ 	.short	0x00e8


	//----- nvinfo : EIATTR_PARAM_CBANK
	.align		4
        /*00f8*/ 	.byte	0x04, 0x0a
        /*00fa*/ 	.short	(.L_2888 - .L_2887)
	.align		4
.L_2887:
        /*00fc*/ 	.word	index@(.nv.constant0._ZN10layer_norm13ln_fwd_kernelINS_13Kernel_traitsI6__halfS2_fS2_fjLj1536ELj1ELj4ELj1ELj16ENS_18Kernel_traits_baseILj1536ES2_S2_fS2_fjLj128EEEEELb0ELb1ELb1ELb1EEEvNS_9FwdParamsE)
        /*0100*/ 	.short	0x0380
        /*0102*/ 	.short	0x00e8


	//----- nvinfo : EIATTR_SW_WAR
	.align		4
.L_2888:
        /*0104*/ 	.byte	0x04, 0x36
        /*0106*/ 	.short	(.L_2890 - .L_2889)
.L_2889:
        /*0108*/ 	.word	0x00000008
.L_2890:


//--------------------- .nv.info._ZN10layer_norm13ln_fwd_kernelINS_13Kernel_traitsI6__halfS2_fS2_fjLj1536ELj1ELj4ELj1ELj16ENS_18Kernel_traits_baseILj1536ES2_S2_fS2_fjLj128EEEEELb1ELb0ELb0ELb0EEEvNS_9FwdParamsE --------------------------
	.section	.nv.info._ZN10layer_norm13ln_fwd_kernelINS_13Kernel_traitsI6__halfS2_fS2_fjLj1536ELj1ELj4ELj1ELj16ENS_18Kernel_traits_baseILj1536ES2_S2_fS2_fjLj128EEEEELb1ELb0ELb0ELb0EEEvNS_9FwdParamsE,"",@"SHT_CUDA_INFO"
	.sectionflags	@""
	.align	4


	//----- nvinfo : EIATTR_CUDA_API_VERSION
	.align		4
        /*0000*/ 	.byte	0x04, 0x37
        /*0002*/ 	.short	(.L_2892 - .L_2891)
.L_2891:
        /*0004*/ 	.word	0x00000082


	//----- nvinfo : EIATTR_KPARAM_INFO
	.align		4
.L_2892:
        /*0008*/ 	.byte	0x04, 0x17
        /*000a*/ 	.short	(.L_2894 - .L_2893)
.L_2893:
        /*000c*/ 	.word	0x00000000
        /*0010*/ 	.short	0x0000
        /*0012*/ 	.short	0x0000
        /*0014*/ 	.byte	0x00, 0xf0, 0xa1, 0x03


	//----- nvinfo : EIATTR_SPARSE_MMA_MASK
	.align		4
.L_2894:
        /*0018*/ 	.byte	0x03, 0x50
        /*001a*/ 	.short	0x0000


	//----- nvinfo : EIATTR_MAXREG_COUNT
	.align		4
        /*001c*/ 	.byte	0x03, 0x1b
        /*001e*/ 	.short	0x00ff


	//----- nvinfo : EIATTR_MERCURY_ISA_VERSION
	.align		4
        /*0020*/ 	.byte	0x03, 0x5f
        /*0022*/ 	.short	0x0101


	//----- nvinfo : EIATTR_COOP_GROUP_MASK_REGIDS
	.align		4
        /*0024*/ 	.byte	0x04, 0x29
        /*0026*/ 	.short	(.L_2896 - .L_2895)


	//   ....[0]....
.L_2895:
        /*0028*/ 	.word	0xffffffff


	//   ....[1]....
        /*002c*/ 	.word	0xffffffff


	//   ....[2]....
        /*0030*/ 	.word	0xffffffff


	//   ....[3]....
        /*0034*/ 	.word	0xffffffff


	//   ....[4]....
        /*0038*/ 	.word	0xffffffff


	//   ....[5]....
        /*003c*/ 	.word	0xffffffff


	//   ....[6]....
        /*0040*/ 	.word	0xffffffff


	//   ....[7]....
        /*0044*/ 	.word	0xffffffff


	//   ....[8]....
        /*0048*/ 	.word	0xffffffff


	//   ....[9]....
        /*004c*/ 	.word	0xffffffff


	//   ....[10]....
        /*0050*/ 	.word	0x0500007a


	//   ....[11]....
        /*0054*/ 	.word	0x0500007a


	//   ....[12]....
        /*0058*/ 	.word	0x0500007a


	//   ....[13]....
        /*005c*/ 	.word	0x0500007a


	//   ....[14]....
        /*0060*/ 	.word	0x0500007a


	//   ....[15]....
        /*0064*/ 	.word	0x0500007a


	//   ....[16]....
        /*0068*/ 	.word	0x0500007a


	//   ....[17]....
        /*006c*/ 	.word	0x0500007a


	//   ....[18]....
        /*0070*/ 	.word	0x0500007a


	//   ....[19]....
        /*0074*/ 	.word	0x0500007a


	//----- nvinfo : EIATTR_COOP_GROUP_INSTR_OFFSETS
	.align		4
.L_2896:
        /*0078*/ 	.byte	0x04, 0x28
        /*007a*/ 	.short	(.L_2898 - .L_2897)


	//   ....[0]....
.L_2897:
        /*007c*/ 	.word	0x00026de0


	//   ....[1]....
        /*0080*/ 	.word	0x00026e20


	//   ....[2]....
        /*0084*/ 	.word	0x00026e40


	//   ....[3]....
        /*0088*/ 	.word	0x00026e60


	//   ....[4]....
        /*008c*/ 	.word	0x00026e80


	//   ....[5]....
        /*0090*/ 	.word	0x000274c0


	//   ....[6]....
        /*0094*/ 	.word	0x000274e0


	//   ....[7]....
        /*0098*/ 	.word	0x00027500


	//   ....[8]....
        /*009c*/ 	.word	0x00027520


	//   ....[9]....
        /*00a0*/ 	.word	0x00027540


	//   ....[10]....
        /*00a4*/ 	.word	0x00028a50


	//   ....[11]....
        /*00a8*/ 	.word	0x00028b00


	//   ....[12]....
        /*00ac*/ 	.word	0x00028b70


	//   ....[13]....
        /*00b0*/ 	.word	0x00028be0


	//   ....[14]....
        /*00b4*/ 	.word	0x00028c50


	//   ....[15]....
        /*00b8*/ 	.word	0x000292e0


	//   ....[16]....
        /*00bc*/ 	.word	0x00029350


	//   ....[17]....
        /*00c0*/ 	.word	0x000293c0


	//   ....[18]....
        /*00c4*/ 	.word	0x00029430


	//   ....[19]....
        /*00c8*/ 	.word	0x000294a0


	//----- nvinfo : EIATTR_VRC_CTA_INIT_COUNT
	.align		4
.L_2898:
        /*00cc*/ 	.byte	0x02, 0x4a
	.zero		1
	.zero		1


	//----- nvinfo : EIATTR_EXIT_INSTR_OFFSETS
	.align		4
        /*00d0*/ 	.byte	0x04, 0x1c
        /*00d2*/ 	.short	(.L_2900 - .L_2899)


	//   ....[0]....
.L_2899:
        /*00d4*/ 	.word	0x00000990


	//   ....[1]....
        /*00d8*/ 	.word	0x000289e0


	//----- nvinfo : EIATTR_INDIRECT_BRANCH_TARGETS
	.align		4
.L_2900:
        /*00dc*/ 	.byte	0x04, 0x34
        /*00de*/ 	.short	(.L_2902 - .L_2901)


	//   ....[0]....
.L_2901:
        /*00e0*/ 	.word	.L_x_54264@srel
        /*00e4*/ 	.short	0x0
        /*00e6*/ 	.short	0x0
        /*00e8*/ 	.word	0x3
        /*00ec*/ 	.word	.L_x_54265@srel
        /*00f0*/ 	.word	.L_x_54266@srel
        /*00f4*/ 	.word	.L_x_54267@srel


	//----- nvinfo : EIATTR_MAX_THREADS
	.align		4
.L_2902:
        /*00f8*/ 	.byte	0x04, 0x05
        /*00fa*/ 	.short	(.L_2904 - .L_2903)
.L_2903:
        /*00fc*/ 	.word	0x00000080
        /*0100*/ 	.word	0x00000001
        /*0104*/ 	.word	0x00000001


	//----- nvinfo : EIATTR_CRS_STACK_SIZE
	.align		4
.L_2904:
        /*0108*/ 	.byte	0x04, 0x1e
        /*010a*/ 	.short	(.L_2906 - .L_2905)
.L_2905:
        /*010c*/ 	.word	0x00000000


	//----- nvinfo : EIATTR_CBANK_PARAM_SIZE
	.align		4
.L_2906:
        /*0110*/ 	.byte	0x03, 0x19
        /*0112*/ 	.short	0x00e8


	//----- nvinfo : EIATTR_PARAM_CBANK
	.align		4
        /*0114*/ 	.byte	0x04, 0x0a
        /*0116*/ 	.short	(.L_2908 - .L_2907)
	.align		4
.L_2907:
        /*0118*/ 	.word	index@(.nv.constant0._ZN10layer_norm13ln_fwd_kernelINS_13Kernel_traitsI6__halfS2_fS2_fjLj1536ELj1ELj4ELj1ELj16ENS_18Kernel_traits_baseILj1536ES2_S2_fS2_fjLj128EEEEELb1ELb0ELb0ELb0EEEvNS_9FwdParamsE)
        /*011c*/ 	.short	0x0380
        /*011e*/ 	.short	0x00e8


	//----- nvinfo : EIATTR_SW_WAR
	.align		4
.L_2908:
        /*0120*/ 	.byte	0x04, 0x36
        /*0122*/ 	.short	(.L_2910 - .L_2909)
.L_2909:
        /*0124*/ 	.word	0x00000008
.L_2910:


//--------------------- .nv.info._ZN10layer_norm13ln_fwd_kernelINS_13Kernel_traitsI6__halfS2_fS2_fjLj1536ELj1ELj4ELj1ELj16ENS_18Kernel_traits_baseILj1536ES2_S2_fS2_fjLj128EEEEELb1ELb0ELb0ELb1EEEvNS_9FwdParamsE --------------------------
	.section	.nv.info._ZN10layer_norm13ln_fwd_kernelINS_13Kernel_traitsI6__halfS2_fS2_fjLj1536ELj1ELj4ELj1ELj16ENS_18Kernel_traits_baseILj1536ES2_S2_fS2_fjLj128EEEEELb1ELb0ELb0ELb1EEEvNS_9FwdParamsE,"",@"SHT_CUDA_INFO"
	.sectionflags	@""
	.align	4


	//----- nvinfo : EIATTR_CUDA_API_VERSION
	.align		4
        /*0000*/ 	.byte	0x04, 0x37
        /*0002*/ 	.short	(.L_2912 - .L_2911)
.L_2911:
        /*0004*/ 	.word	0x00000082


	//----- nvinfo : EIATTR_KPARAM_INFO
	.align		4
.L_2912:
        /*0008*/ 	.byte	0x04, 0x17
        /*000a*/ 	.short	(.L_2914 - .L_2913)
.L_2913:
        /*000c*/ 	.word	0x00000000
        /*0010*/ 	.short	0x0000
        /*0012*/ 	.short	0x0000
        /*0014*/ 	.byte	0x00, 0xf0, 0xa1, 0x03


	//----- nvinfo : EIATTR_SPARSE_MMA_MASK
	.align		4
.L_2914:
        /*0018*/ 	.byte	0x03, 0x50
        /*001a*/ 	.short	0x0000


	//----- nvinfo : EIATTR_MAXREG_COUNT
	.align		4
        /*001c*/ 	.byte	0x03, 0x1b
        /*001e*/ 	.short	0x00ff


	//----- nvinfo : EIATTR_MERCURY_ISA_VERSION
	.align		4
        /*0020*/ 	.byte	0x03, 0x5f
        /*0022*/ 	.short	0x0101


	//----- nvinfo : EIATTR_COOP_GROUP_MASK_REGIDS
	.align		4
        /*0024*/ 	.byte	0x04, 0x29
        /*0026*/ 	.short	(.L_2916 - .L_2915)


	//   ....[0]....
.L_2915:
        /*0028*/ 	.word	0xffffffff


	//   ....[1]....
        /*002c*/ 	.word	0xffffffff


	//   ....[2]....
        /*0030*/ 	.word	0xffffffff


	//   ....[3]....
        /*0034*/ 	.word	0xffffffff


	//   ....[4]....
        /*0038*/ 	.word	0xffffffff


	//   ....[5]....
        /*003c*/ 	.word	0xffffffff


	//   ....[6]....
        /*0040*/ 	.word	0xffffffff


	//   ....[7]....
        /*0044*/ 	.word	0xffffffff


	//   ....[8]....
        /*0048*/ 	.word	0xffffffff


	//   ....[9]....
        /*004c*/ 	.word	0xffffffff


	//   ....[10]....
        /*0050*/ 	.word	0x05000074


	//   ....[11]....
        /*0054*/ 	.word	0x05000074


	//   ....[12]....
        /*0058*/ 	.word	0x05000074


	//   ....[13]....
        /*005c*/ 	.word	0x05000074


	//   ....[14]....
        /*0060*/ 	.word	0x05000074


	//   ....[15]....
        /*0064*/ 	.word	0x05000074


	//   ....[16]....
        /*0068*/ 	.word	0x05000074


	//   ....[17]....
        /*006c*/ 	.word	0x05000074


	//   ....[18]....
        /*0070*/ 	.word	0x05000074


	//   ....[19]....
        /*0074*/ 	.word	0x05000074


	//----- nvinfo : EIATTR_COOP_GROUP_INSTR_OFFSETS
	.align		4
.L_2916:
        /*0078*/ 	.byte	0x04, 0x28
        /*007a*/ 	.short	(.L_2918 - .L_2917)


	//   ....[0]....
.L_2917:
        /*007c*/ 	.word	0x0001f910


	//   ....[1]....
        /*0080*/ 	.word	0x0001f930


	//   ....[2]....
        /*0084*/ 	.word	0x0001f950


	//   ....[3]....
        /*0088*/ 	.word	0x0001f970


	//   ....[4]....
        /*008c*/ 	.word	0x0001f9a0


	//   ....[5]....
        /*0090*/ 	.word	0x0001ffd0


	//   ....[6]....
        /*0094*/ 	.word	0x0001fff0


	//   ....[7]....
        /*0098*/ 	.word	0x00020010


	//   ....[8]....
        /*009c*/ 	.word	0x00020030


	//   ....[9]....
        /*00a0*/ 	.word	0x00020050


	//   ....[10]....
        /*00a4*/ 	.word	0x00021340


	//   ....[11]....
        /*00a8*/ 	.word	0x000213e0


	//   ....[12]....
        /*00ac*/ 	.word	0x00021450


	//   ....[13]....
        /*00b0*/ 	.word	0x000214c0


	//   ....[14]....
        /*00b4*/ 	.word	0x00021540


	//   ....[15]....
        /*00b8*/ 	.word	0x00021bb0


	//   ....[16]....
        /*00bc*/ 	.word	0x00021c20


	//   ....[17]....
        /*00c0*/ 	.word	0x00021c90


	//   ....[18]....
        /*00c4*/ 	.word	0x00021d00


	//   ....[19]....
        /*00c8*/ 	.word	0x00021d70


	//----- nvinfo : EIATTR_VRC_CTA_INIT_COUNT
	.align		4
.L_2918:
        /*00cc*/ 	.byte	0x02, 0x4a
	.zero		1
	.zero		1


	//----- nvinfo : EIATTR_EXIT_INSTR_OFFSETS
	.align		4
        /*00d0*/ 	.byte	0x04, 0x1c
        /*00d2*/ 	.short	(.L_2920 - .L_2919)


	//   ....[0]....
.L_2919:
        /*00d4*/ 	.word	0x00000430


	//   ....[1]....
        /*00d8*/ 	.word	0x000212d0


	//----- nvinfo : EIATTR_INDIRECT_BRANCH_TARGETS
	.align		4
.L_2920:
        /*00dc*/ 	.byte	0x04, 0x34
        /*00de*/ 	.short	(.L_2922 - .L_2921)


	//   ....[0]....
.L_2921:
        /*00e0*/ 	.word	.L_x_54268@srel
        /*00e4*/ 	.short	0x0
        /*00e6*/ 	.short	0x0
        /*00e8*/ 	.word	0x3
        /*00ec*/ 	.word	.L_x_54269@srel
        /*00f0*/ 	.word	.L_x_54270@srel
        /*00f4*/ 	.word	.L_x_54271@srel


	//----- nvinfo : EIATTR_MAX_THREADS
	.align		4
.L_2922:
        /*00f8*/ 	.byte	0x04, 0x05
        /*00fa*/ 	.short	(.L_2924 - .L_2923)
.L_2923:
        /*00fc*/ 	.word	0x00000080
        /*0100*/ 	.word	0x00000001
        /*0104*/ 	.word	0x00000001


	//----- nvinfo : EIATTR_CRS_STACK_SIZE
	.align		4
.L_2924:
        /*0108*/ 	.byte	0x04, 0x1e
        /*010a*/ 	.short	(.L_2926 - .L_2925)
.L_2925:
        /*010c*/ 	.word	0x00000000


	//----- nvinfo : EIATTR_CBANK_PARAM_SIZE
	.align		4
.L_2926:
        /*0110*/ 	.byte	0x03, 0x19
        /*0112*/ 	.short	0x00e8


	//----- nvinfo : EIATTR_PARAM_CBANK
	.align		4
        /*0114*/ 	.byte	0x04, 0x0a
        /*0116*/ 	.short	(.L_2928 - .L_2927)
	.align		4
.L_2927:
        /*0118*/ 	.word	index@(.nv.constant0._ZN10layer_norm13ln_fwd_kernelINS_13Kernel_traitsI6__halfS2_fS2_fjLj1536ELj1ELj4ELj1ELj16ENS_18Kernel_traits_baseILj1536ES2_S2_fS2_fjLj128EEEEELb1ELb0ELb0ELb1EEEvNS_9FwdParamsE)
        /*011c*/ 	.short	0x0380
        /*011e*/ 	.short	0x00e8


	//----- nvinfo : EIATTR_SW_WAR
	.align		4
.L_2928:
        /*0120*/ 	.byte	0x04, 0x36
        /*0122*/ 	.short	(.L_2930 - .L_2929)
.L_2929:
        /*0124*/ 	.word	0x00000008
.L_2930:


//--------------------- .nv.info._ZN10layer_norm13ln_fwd_kernelINS_13Kernel_traitsI6__halfS2_fS2_fjLj1536ELj1ELj4ELj1ELj16ENS_18Kernel_traits_baseILj1536ES2_S2_fS2_fjLj128EEEEELb1ELb0ELb1ELb0EEEvNS_9FwdParamsE --------------------------
	.section	.nv.info._ZN10layer_norm13ln_fwd_kernelINS_13Kernel_traitsI6__halfS2_fS2_fjLj1536ELj1ELj4ELj1ELj16ENS_18Kernel_traits_baseILj1536ES2_S2_fS2_fjLj128EEEEELb1ELb0ELb1ELb0EEEvNS_9FwdParamsE,"",@"SHT_CUDA_INFO"
	.sectionflags	@""
	.align	4


	//----- nvinfo : EIATTR_CUDA_API_VERSION
	.align		4
        /*0000*/ 	.byte	0x04, 0x37
        /*0002*/ 	.short	(.L_2932 - .L_2931)
.L_2931:
        /*0004*/ 	.word	0x00000082


	//----- nvinfo : EIATTR_KPARAM_INFO
	.align		4
.L_2932:
        /*0008*/ 	.byte	0x04, 0x17
        /*000a*/ 	.short	(.L_2934 - .L_2933)
.L_2933:
        /*000c*/ 	.word	0x00000000
        /*0010*/ 	.short	0x0000
        /*0012*/ 	.short	0x0000
        /*0014*/ 	.byte	0x00, 0xf0, 0xa1, 0x03


	//----- nvinfo : EIATTR_SPARSE_MMA_MASK
	.align		4
.L_2934:
        /*0018*/ 	.byte	0x03, 0x50
        /*001a*/ 	.short	0x0000


	//----- nvinfo : EIATTR_MAXREG_COUNT
	.align		4
        /*001c*/ 	.byte	0x03, 0x1b
        /*001e*/ 	.short	0x00ff


	//----- nvinfo : EIATTR_MERCURY_ISA_VERSION
	.align		4
        /*0020*/ 	.byte	0x03, 0x5f
        /*0022*/ 	.short	0x0101


	//----- nvinfo : EIATTR_COOP_GROUP_MASK_REGIDS
	.align		4
        /*0024*/ 	.byte	0x04, 0x29
        /*0026*/ 	.short	(.L_2936 - .L_2935)


	//   ....[0]....
.L_2935:
        /*0028*/ 	.word	0xffffffff


	//   ....[1]....
        /*002c*/ 	.word	0xffffffff


	//   ....[2]....
        /*0030*/ 	.word	0xffffffff


	//   ....[3]....
        /*0034*/ 	.word	0xffffffff


	//   ....[4]....
        /*0038*/ 	.word	0xffffffff


	//   ....[5]....
        /*003c*/ 	.word	0xffffffff


	//   ....[6]....
        /*0040*/ 	.word	0xffffffff


	//   ....[7]....
        /*0044*/ 	.word	0xffffffff


	//   ....[8]....
        /*0048*/ 	.word	0xffffffff


	//   ....[9]....
        /*004c*/ 	.word	0xffffffff


	//   ....[10]....
        /*0050*/ 	.word	0x0500008c


	//   ....[11]....
        /*0054*/ 	.word	0x0500008c


	//   ....[12]....
        /*0058*/ 	.word	0x0500008c


	//   ....[13]....
        /*005c*/ 	.word	0x0500008c


	//   ....[14]....
        /*0060*/ 	.word	0x0500008c


	//   ....[15]....
        /*0064*/ 	.word	0x0500008c


	//   ....[16]....
        /*0068*/ 	.word	0x0500008c


	//   ....[17]....
        /*006c*/ 	.word	0x0500008c


	//   ....[18]....
        /*0070*/ 	.word	0x0500008c


	//   ....[19]....
        /*0074*/ 	.word	0x0500008c


	//----- nvinfo : EIATTR_COOP_GROUP_INSTR_OFFSETS
	.align		4
.L_2936:
        /*0078*/ 	.byte	0x04, 0x28
        /*007a*/ 	.short	(.L_2938 - .L_2937)


	//   ....[0]....
.L_2937:
        /*007c*/ 	.word	0x00029ae0


	//   ....[1]....
        /*0080*/ 	.word	0x00029b00


	//   ....[2]....
        /*0084*/ 	.word	0x00029b20


	//   ....[3]....
        /*0088*/ 	.word	0x00029b40


	//   ....[4]....
        /*008c*/ 	.word	0x00029b70


	//   ....[5]....
        /*0090*/ 	.word	0x0002a1b0


	//   ....[6]....
        /*0094*/ 	.word	0x0002a1d0


	//   ....[7]....
        /*0098*/ 	.word	0x0002a1f0


	//   ....[8]....
        /*009c*/ 	.word	0x0002a210


	//   ....[9]....
        /*00a0*/ 	.word	0x0002a230


	//   ....[10]....
        /*00a4*/ 	.word	0x0002b7c0


	//   ....[11]....
        /*00a8*/ 	.word	0x0002b860


	//   ....[12]....
        /*00ac*/ 	.word	0x0002b8d0


	//   ....[13]....
        /*00b0*/ 	.word	0x0002b940


	//   ....[14]....
        /*00b4*/ 	.word	0x0002b9c0


	//   ....[15]....
        /*00b8*/ 	.word	0x0002c050


	//   ....[16]....
        /*00bc*/ 	.word	0x0002c0c0


	//   ....[17]....
        /*00c0*/ 	.word	0x0002c130


	//   ....[18]....
        /*00c4*/ 	.word	0x0002c1a0


	//   ....[19]....
        /*00c8*/ 	.word	0x0002c210


	//----- nvinfo : EIATTR_VRC_CTA_INIT_COUNT
	.align		4
.L_2938:
        /*00cc*/ 	.byte	0x02, 0x4a
	.zero		1
	.zero		1


	//----- nvinfo : EIATTR_EXIT_INSTR_OFFSETS
	.align		4
        /*00d0*/ 	.byte	0x04, 0x1c
        /*00d2*/ 	.short	(.L_2940 - .L_2939)


	//   ....[0]....
.L_2939:
        /*00d4*/ 	.word	0x00000980


	//   ....[1]....
        /*00d8*/ 	.word	0x0002b750


	//----- nvinfo : EIATTR_MAX_THREADS
	.align		4
.L_2940:
        /*00dc*/ 	.byte	0x04, 0x05
        /*00de*/ 	.short	(.L_2942 - .L_2941)
.L_2941:
        /*00e0*/ 	.word	0x00000080
        /*00e4*/ 	.word	0x00000001
        /*00e8*/ 	.word	0x00000001


	//----- nvinfo : EIATTR_CRS_STACK_SIZE
	.align		4
.L_2942:
        /*00ec*/ 	.byte	0x04, 0x1e
        /*00ee*/ 	.short	(.L_2944 - .L_2943)
.L_2943:
        /*00f0*/ 	.word	0x00000000


	//----- nvinfo : EIATTR_CBANK_PARAM_SIZE
	.align		4
.L_2944:
        /*00f4*/ 	.byte	0x03, 0x19
        /*00f6*/ 	.short	0x00e8


	//----- nvinfo : EIATTR_PARAM_CBANK
	.align		4
        /*00f8*/ 	.byte	0x04, 0x0a
        /*00fa*/ 	.short	(.L_2946 - .L_2945)
	.align		4
.L_2945:
        /*00fc*/ 	.word	index@(.nv.constant0._ZN10layer_norm13ln_fwd_kernelINS_13Kernel_traitsI6__halfS2_fS2_fjLj1536ELj1ELj4ELj1ELj16ENS_18Kernel_traits_baseILj1536ES2_S2_fS2_fjLj128EEEEELb1ELb0ELb1ELb0EEEvNS_9FwdParamsE)
        /*0100*/ 	.short	0x0380
        /*0102*/ 	.short	0x00e8


	//----- nvinfo : EIATTR_SW_WAR
	.align		4
.L_2946:
        /*0104*/ 	.byte	0x04, 0x36
        /*0106*/ 	.short	(.L_2948 - .L_2947)
.L_2947:
        /*0108*/ 	.word	0x00000008
.L_2948:


//--------------------- .nv.info._ZN10layer_norm13ln_fwd_kernelINS_13Kernel_traitsI6__halfS2_fS2_fjLj1536ELj1ELj4ELj1ELj16ENS_18Kernel_traits_baseILj1536ES2_S2_fS2_fjLj128EEEEELb1ELb0ELb1ELb1EEEvNS_9FwdParamsE --------------------------
	.section	.nv.info._ZN10layer_norm13ln_fwd_kernelINS_13Kernel_traitsI6__halfS2_fS2_fjLj1536ELj1ELj4ELj1ELj16ENS_18Kernel_traits_baseILj1536ES2_S2_fS2_fjLj128EEEEELb1ELb0ELb1ELb1EEEvNS_9FwdParamsE,"",@"SHT_CUDA_INFO"
	.sectionflags	@""
	.align	4


	//----- nvinfo : EIATTR_CUDA_API_VERSION
	.align		4
        /*0000*/ 	.byte	0x04, 0x37
        /*0002*/ 	.short	(.L_2950 - .L_2949)
.L_2949:
        /*0004*/ 	.word	0x00000082


	//----- nvinfo : EIATTR_KPARAM_INFO
	.align		4
.L_2950:
        /*0008*/ 	.byte	0x04, 0x17
        /*000a*/ 	.short	(.L_2952 - .L_2951)
.L_2951:
        /*000c*/ 	.word	0x00000000
        /*0010*/ 	.short	0x0000
        /*0012*/ 	.short	0x0000
        /*0014*/ 	.byte	0x00, 0xf0, 0xa1, 0x03


	//----- nvinfo : EIATTR_SPARSE_MMA_MASK
	.align		4
.L_2952:
        /*0018*/ 	.byte	0x03, 0x50
        /*001a*/ 	.short	0x0000


	//----- nvinfo : EIATTR_MAXREG_COUNT
	.align		4
        /*001c*/ 	.byte	0x03, 0x1b
        /*001e*/ 	.short	0x00ff


	//----- nvinfo : EIATTR_MERCURY_ISA_VERSION
	.align		4
        /*0020*/ 	.byte	0x03, 0x5f
        /*0022*/ 	.short	0x0101


	//----- nvinfo : EIATTR_COOP_GROUP_MASK_REGIDS
	.align		4
        /*0024*/ 	.byte	0x04, 0x29
        /*0026*/ 	.short	(.L_2954 - .L_2953)


	//   ....[0]....
.L_2953:
        /*0028*/ 	.word	0xffffffff


	//   ....[1]....
        /*002c*/ 	.word	0xffffffff


	//   ....[2]....
        /*0030*/ 	.word	0xffffffff


	//   ....[3]....
        /*0034*/ 	.word	0xffffffff


	//   ....[4]....
        /*0038*/ 	.word	0xffffffff


	//   ....[5]....
        /*003c*/ 	.word	0xffffffff


	//   ....[6]....
        /*0040*/ 	.word	0xffffffff


	//   ....[7]....
        /*0044*/ 	.word	0xffffffff


	//   ....[8]....
        /*0048*/ 	.word	0xffffffff


	//   ....[9]....
        /*004c*/ 	.word	0xffffffff


	//   ....[10]....
        /*0050*/ 	.word	0x0500000a


	//   ....[11]....
        /*0054*/ 	.word	0x0500000a


	//   ....[12]....
        /*0058*/ 	.word	0x0500000a


	//   ....[13]....
        /*005c*/ 	.word	0x0500000a


	//   ....[14]....
        /*0060*/ 	.word	0x0500000a


	//   ....[15]....
        /*0064*/ 	.word	0x0500000a


	//   ....[16]....
        /*0068*/ 	.word	0x0500000a


	//   ....[17]....
        /*006c*/ 	.word	0x0500000a


	//   ....[18]....
        /*0070*/ 	.word	0x0500000a


	//   ....[19]....
        /*0074*/ 	.word	0x0500000a


	//----- nvinfo : EIATTR_COOP_GROUP_INSTR_OFFSETS
	.align		4
.L_2954:
        /*0078*/ 	.byte	0x04, 0x28
        /*007a*/ 	.short	(.L_2956 - .L_2955)


	//   ....[0]....
.L_2955:
        /*007c*/ 	.word	0x00023880


	//   ....[1]....
        /*0080*/ 	.word	0x000238a0


	//   ....[2]....
        /*0084*/ 	.word	0x000238c0


	//   ....[3]....
        /*0088*/ 	.word	0x000238e0


	//   ....[4]....
        /*008c*/ 	.word	0x00023910


	//   ....[5]....
        /*0090*/ 	.word	0x00023f40


	//   ....[6]....
        /*0094*/ 	.word	0x00023f60


	//   ....[7]....
        /*0098*/ 	.word	0x00023f80


	//   ....[8]....
        /*009c*/ 	.word	0x00023fa0


	//   ....[9]....
        /*00a0*/ 	.word	0x00023fc0


	//   ....[10]....
        /*00a4*/ 	.word	0x000253a0


	//   ....[11]....
        /*00a8*/ 	.word	0x00025440


	//   ....[12]....
        /*00ac*/ 	.word	0x000254b0


	//   ....[13]....
        /*00b0*/ 	.word	0x00025520


	//   ....[14]....
        /*00b4*/ 	.word	0x000255a0


	//   ....[15]....
        /*00b8*/ 	.word	0x00025c20


	//   ....[16]....
        /*00bc*/ 	.word	0x00025c90


	//   ....[17]....
        /*00c0*/ 	.word	0x00025d00


	//   ....[18]....
        /*00c4*/ 	.word	0x00025d70


	//   ....[19]....
        /*00c8*/ 	.word	0x00025de0


	//----- nvinfo : EIATTR_VRC_CTA_INIT_COUNT
	.align		4
.L_2956:
        /*00cc*/ 	.byte	0x02, 0x4a
	.zero		1
	.zero		1


	//----- nvinfo : EIATTR_EXIT_INSTR_OFFSETS
	.align		4
        /*00d0*/ 	.byte	0x04, 0x1c
        /*00d2*/ 	.short	(.L_2958 - .L_2957)


	//   ....[0]....
.L_2957:
        /*00d4*/ 	.word	0x00000430


	//   ....[1]....
        /*00d8*/ 	.word	0x00025330


	//----- nvinfo : EIATTR_MAX_THREADS
	.align		4
.L_2958:
        /*00dc*/ 	.byte	0x04, 0x05
        /*00de*/ 	.short	(.L_2960 - .L_2959)
.L_2959:
        /*00e0*/ 	.word	0x00000080
        /*00e4*/ 	.word	0x00000001
        /*00e8*/ 	.word	0x00000001


	//----- nvinfo : EIATTR_CRS_STACK_SIZE
	.align		4
.L_2960:
        /*00ec*/ 	.byte	0x04, 0x1e
        /*00ee*/ 	.short	(.L_2962 - .L_2961)
.L_2961:
        /*00f0*/ 	.word	0x00000000


	//----- nvinfo : EIATTR_CBANK_PARAM_SIZE
	.align		4
.L_2962:
        /*00f4*/ 	.byte	0x03, 0x19
        /*00f6*/ 	.short	0x00e8


	//----- nvinfo : EIATTR_PARAM_CBANK
	.align		4
        /*00f8*/ 	.byte	0x04, 0x0a
        /*00fa*/ 	.short	(.L_2964 - .L_2963)
	.align		4
.L_2963:
        /*00fc*/ 	.word	index@(.nv.constant0._ZN10layer_norm13ln_fwd_kernelINS_13Kernel_traitsI6__halfS2_fS2_fjLj1536ELj1ELj4ELj1ELj16ENS_18Kernel_traits_baseILj1536ES2_S2_fS2_fjLj128EEEEELb1ELb0ELb1ELb1EEEvNS_9FwdParamsE)
        /*0100*/ 	.short	0x0380
        /*0102*/ 	.short	0x00e8


	//----- nvinfo : EIATTR_SW_WAR
	.align		4
.L_2964:
        /*0104*/ 	.byte	0x04, 0x36
        /*0106*/ 	.short	(.L_2966 - .L_2965)
.L_2965:
        /*0108*/ 	.word	0x00000008
.L_2966:


//--------------------- .nv.info._ZN10layer_norm13ln_fwd_kernelINS_13Kernel_traitsI6__halfS2_fS2_fjLj1536ELj1ELj4ELj1ELj16ENS_18Kernel_traits_baseILj1536ES2_S2_fS2_fjLj128EEEEELb1ELb1ELb0ELb0EEEvNS_9FwdParamsE --------------------------
	.section	.nv.info._ZN10layer_norm13ln_fwd_kernelINS_13Kernel_traitsI6__halfS2_fS2_fjLj1536ELj1ELj4ELj1ELj16ENS_18Kernel_traits_baseILj1536ES2_S2_fS2_fjLj128EEEEELb1ELb1ELb0ELb0EEEvNS_9FwdParamsE,"",@"SHT_CUDA_INFO"
	.sectionflags	@""
	.align	4


	//----- nvinfo : EIATTR_CUDA_API_VERSION
	.align		4
        /*0000*/ 	.byte	0x04, 0x37
        /*0002*/ 	.short	(.L_2968 - .L_2967)
.L_2967:
        /*0004*/ 	.word	0x00000082


	//----- nvinfo : EIATTR_KPARAM_INFO
	.align		4
.L_2968:
        /*0008*/ 	.byte	0x04, 0x17
        /*000a*/ 	.short	(.L_2970 - .L_2969)
.L_2969:
        /*000c*/ 	.word	0x00000000
        /*0010*/ 	.short	0x0000
        /*0012*/ 	.short	0x0000
        /*0014*/ 	.byte	0x00, 0xf0, 0xa1, 0x03


	//----- nvinfo : EIATTR_SPARSE_MMA_MASK
	.align		4
.L_2970:
        /*0018*/ 	.byte	0x03, 0x50
        /*001a*/ 	.short	0x0000


	//----- nvinfo : EIATTR_MAXREG_COUNT
	.align		4
        /*001c*/ 	.byte	0x03, 0x1b
        /*001e*/ 	.short	0x00ff


	//----- nvinfo : EIATTR_MERCURY_ISA_VERSION
	.align		4
        /*0020*/ 	.byte	0x03, 0x5f
        /*0022*/ 	.short	0x0101


	//----- nvinfo : EIATTR_COOP_GROUP_MASK_REGIDS
	.align		4
        /*0024*/ 	.byte	0x04, 0x29
        /*0026*/ 	.short	(.L_2972 - .L_2971)


	//   ....[0]....
.L_2971:
        /*0028*/ 	.word	0xffffffff


	//   ....[1]....
        /*002c*/ 	.word	0xffffffff


	//   ....[2]....
        /*0030*/ 	.word	0xffffffff


	//   ....[3]....
        /*0034*/ 	.word	0xffffffff


	//   ....[4]....
        /*0038*/ 	.word	0xffffffff


	//   ....[5]....
        /*003c*/ 	.word	0xffffffff


	//   ....[6]....
        /*0040*/ 	.word	0xffffffff


	//   ....[7]....
        /*0044*/ 	.word	0xffffffff


	//   ....[8]....
        /*0048*/ 	.word	0xffffffff


	//   ....[9]....
        /*004c*/ 	.word	0xffffffff


	//   ....[10]....
        /*0050*/ 	.word	0x05000096


	//   ....[11]....
        /*0054*/ 	.word	0x05000096


	//   ....[12]....
        /*0058*/ 	.word	0x05000096


	//   ....[13]....
        /*005c*/ 	.word	0x05000096


	//   ....[14]....
        /*0060*/ 	.word	0x05000096


	//   ....[15]....
        /*0064*/ 	.word	0x05000096


	//   ....[16]....
        /*0068*/ 	.word	0x05000096


	//   ....[17]....
        /*006c*/ 	.word	0x05000096


	//   ....[18]....
        /*0070*/ 	.word	0x05000096


	//   ....[19]....
        /*0074*/ 	.word	0x05000096


	//----- nvinfo : EIATTR_COOP_GROUP_INSTR_OFFSETS
	.align		4
.L_2972:
        /*0078*/ 	.byte	0x04, 0x28
        /*007a*/ 	.short	(.L_2974 - .L_2973)


	//   ....[0]....
.L_2973:
        /*007c*/ 	.word	0x00021060


	//   ....[1]....
        /*0080*/ 	.word	0x000210a0


	//   ....[2]....
        /*0084*/ 	.word	0x000210c0


	//   ....[3]....
        /*0088*/ 	.word	0x000210e0


	//   ....[4]....
        /*008c*/ 	.word	0x00021100


	//   ....[5]....
        /*0090*/ 	.word	0x00021740


	//   ....[6]....
        /*0094*/ 	.word	0x00021760


	//   ....[7]....
        /*0098*/ 	.word	0x00021780


	//   ....[8]....
        /*009c*/ 	.word	0x000217a0


	//   ....[9]....
        /*00a0*/ 	.word	0x000217c0


	//   ....[10]....
        /*00a4*/ 	.word	0x00022ce0


	//   ....[11]....
        /*00a8*/ 	.word	0x00022d90


	//   ....[12]....
        /*00ac*/ 	.word	0x00022e00


	//   ....[13]....
        /*00b0*/ 	.word	0x00022e70


	//   ....[14]....
        /*00b4*/ 	.word	0x00022ee0


	//   ....[15]....
        /*00b8*/ 	.word	0x00023580


	//   ....[16]....
        /*00bc*/ 	.word	0x000235f0


	//   ....[17]....
        /*00c0*/ 	.word	0x00023660


	//   ....[18]....
        /*00c4*/ 	.word	0x000236d0


	//   ....[19]....
        /*00c8*/ 	.word	0x00023740


	//----- nvinfo : EIATTR_VRC_CTA_INIT_COUNT
	.align		4
.L_2974:
        /*00cc*/ 	.byte	0x02, 0x4a
	.zero		1
	.zero		1


	//----- nvinfo : EIATTR_EXIT_INSTR_OFFSETS
	.align		4
        /*00d0*/ 	.byte	0x04, 0x1c
        /*00d2*/ 	.short	(.L_2976 - .L_2975)


	//   ....[0]....
.L_2975:
        /*00d4*/ 	.word	0x00000bc0


	//   ....[1]....
        /*00d8*/ 	.word	0x00022c70


	//----- nvinfo : EIATTR_INDIRECT_BRANCH_TARGETS
	.align		4
.L_2976:
        /*00dc*/ 	.byte	0x04, 0x34
        /*00de*/ 	.short	(.L_2978 - .L_2977)


	//   ....[0]....
.L_2977:
        /*00e0*/ 	.word	.L_x_54272@srel
        /*00e4*/ 	.short	0x0
        /*00e6*/ 	.short	0x0
        /*00e8*/ 	.word	0x3
        /*00ec*/ 	.word	.L_x_54273@srel
        /*00f0*/ 	.word	.L_x_54274@srel
        /*00f4*/ 	.word	.L_x_54275@srel


	//----- nvinfo : EIATTR_MAX_THREADS
	.align		4
.L_2978:
        /*00f8*/ 	.byte	0x04, 0x05
        /*00fa*/ 	.short	(.L_2980 - .L_2979)
.L_2979:
        /*00fc*/ 	.word	0x00000080
        /*0100*/ 	.word	0x00000001
        /*0104*/ 	.word	0x00000001


	//----- nvinfo : EIATTR_CRS_STACK_SIZE
	.align		4
.L_2980:
        /*0108*/ 	.byte	0x04, 0x1e
        /*010a*/ 	.short	(.L_2982 - .L_2981)
.L_2981:
        /*010c*/ 	.word	0x00000000


	//----- nvinfo : EIATTR_CBANK_PARAM_SIZE
	.align		4
.L_2982:
        /*0110*/ 	.byte	0x03, 0x19
        /*0112*/ 	.short	0x00e8


	//----- nvinfo : EIATTR_PARAM_CBANK
	.align		4
        /*0114*/ 	.byte	0x04, 0x0a
        /*0116*/ 	.short	(.L_2984 - .L_2983)
	.align		4
.L_2983:
        /*0118*/ 	.word	index@(.nv.constant0._ZN10layer_norm13ln_fwd_kernelINS_13Kernel_traitsI6__halfS2_fS2_fjLj1536ELj1ELj4ELj1ELj16ENS_18Kernel_traits_baseILj1536ES2_S2_fS2_fjLj128EEEEELb1ELb1ELb0ELb0EEEvNS_9FwdParamsE)
        /*011c*/ 	.short	0x0380
        /*011e*/ 	.short	0x00e8


	//----- nvinfo : EIATTR_SW_WAR
	.align		4
.L_2984:
        /*0120*/ 	.byte	0x04, 0x36
        /*0122*/ 	.short	(.L_2986 - .L_2985)
.L_2985:
        /*0124*/ 	.word	0x00000008
.L_2986:


//--------------------- .nv.info._ZN10layer_norm13ln_fwd_kernelINS_13Kernel_traitsI6__halfS2_fS2_fjLj1536ELj1ELj4ELj1ELj16ENS_18Kernel_traits_baseILj1536ES2_S2_fS2_fjLj128EEEEELb1ELb1ELb0ELb1EEEvNS_9FwdParamsE --------------------------
	.section	.nv.info._ZN10layer_norm13ln_fwd_kernelINS_13Kernel_traitsI6__halfS2_fS2_fjLj1536ELj1ELj4ELj1ELj16ENS_18Kernel_traits_baseILj1536ES2_S2_fS2_fjLj128EEEEELb1ELb1ELb0ELb1EEEvNS_9FwdParamsE,"",@"SHT_CUDA_INFO"
	.sectionflags	@""
	.align	4


	//----- nvinfo : EIATTR_CUDA_API_VERSION
	.align		4
        /*0000*/ 	.byte	0x04, 0x37
        /*0002*/ 	.short	(.L_2988 - .L_2987)
.L_2987:
        /*0004*/ 	.word	0x00000082


	//----- nvinfo : EIATTR_KPARAM_INFO
	.align		4
.L_2988:
        /*0008*/ 	.byte	0x04, 0x17
        /*000a*/ 	.short	(.L_2990 - .L_2989)
.L_2989:
        /*000c*/ 	.word	0x00000000
        /*0010*/ 	.short	0x0000
        /*0012*/ 	.short	0x0000
        /*0014*/ 	.byte	0x00, 0xf0, 0xa1, 0x03


	//----- nvinfo : EIATTR_SPARSE_MMA_MASK
	.align		4
.L_2990:
        /*0018*/ 	.byte	0x03, 0x50
        /*001a*/ 	.short	0x0000


	//----- nvinfo : EIATTR_MAXREG_COUNT
	.align		4
        /*001c*/ 	.byte	0x03, 0x1b
        /*001e*/ 	.short	0x00ff


	//----- nvinfo : EIATTR_MERCURY_ISA_VERSION
	.align		4
        /*0020*/ 	.byte	0x03, 0x5f
        /*0022*/ 	.short	0x0101


	//----- nvinfo : EIATTR_COOP_GROUP_MASK_REGIDS
	.align		4
        /*0024*/ 	.byte	0x04, 0x29
        /*0026*/ 	.short	(.L_2992 - .L_2991)


	//   ....[0]....
.L_2991:
        /*0028*/ 	.word	0xffffffff


	//   ....[1]....
        /*002c*/ 	.word	0xffffffff


	//   ....[2]....
        /*0030*/ 	.word	0xffffffff


	//   ....[3]....
        /*0034*/ 	.word	0xffffffff


	//   ....[4]....
        /*0038*/ 	.word	0xffffffff


	//   ....[5]....
        /*003c*/ 	.word	0xffffffff


	//   ....[6]....
        /*0040*/ 	.word	0xffffffff


	//   ....[7]....
        /*0044*/ 	.word	0xffffffff


	//   ....[8]....
        /*0048*/ 	.word	0xffffffff


	//   ....[9]....
        /*004c*/ 	.word	0xffffffff


	//   ....[10]....
        /*0050*/ 	.word	0x0500009b


	//   ....[11]....
        /*0054*/ 	.word	0x0500009b


	//   ....[12]....
        /*0058*/ 	.word	0x0500009b


	//   ....[13]....
        /*005c*/ 	.word	0x0500009b


	//   ....[14]....
        /*0060*/ 	.word	0x0500009b


	//   ....[15]....
        /*0064*/ 	.word	0x0500009b


	//   ....[16]....
        /*0068*/ 	.word	0x0500009b


	//   ....[17]....
        /*006c*/ 	.word	0x0500009b


	//   ....[18]....
        /*0070*/ 	.word	0x0500009b


	//   ....[19]....
        /*0074*/ 	.word	0x0500009b


	//----- nvinfo : EIATTR_COOP_GROUP_INSTR_OFFSETS
	.align		4
.L_2992:
        /*0078*/ 	.byte	0x04, 0x28
        /*007a*/ 	.short	(.L_2994 - .L_2993)


	//   ....[0]....
.L_2993:
        /*007c*/ 	.word	0x000206b0


	//   ....[1]....
        /*0080*/ 	.word	0x000206d0


	//   ....[2]....
        /*0084*/ 	.word	0x000206f0


	//   ....[3]....
        /*0088*/ 	.word	0x00020710


	//   ....[4]....
        /*008c*/ 	.word	0x00020740


	//   ....[5]....
        /*0090*/ 	.word	0x00020d70


	//   ....[6]....
        /*0094*/ 	.word	0x00020d90


	//   ....[7]....
        /*0098*/ 	.word	0x00020db0


	//   ....[8]....
        /*009c*/ 	.word	0x00020dd0


	//   ....[9]....
        /*00a0*/ 	.word	0x00020df0


	//   ....[10]....
        /*00a4*/ 	.word	0x000220f0


	//   ....[11]....
        /*00a8*/ 	.word	0x00022190


	//   ....[12]....
        /*00ac*/ 	.word	0x00022200


	//   ....[13]....
        /*00b0*/ 	.word	0x00022270


	//   ....[14]....
        /*00b4*/ 	.word	0x000222f0


	//   ....[15]....
        /*00b8*/ 	.word	0x00022970


	//   ....[16]....
        /*00bc*/ 	.word	0x000229e0


	//   ....[17]....
        /*00c0*/ 	.word	0x00022a50


	//   ....[18]....
        /*00c4*/ 	.word	0x00022ac0


	//   ....[19]....
        /*00c8*/ 	.word	0x00022b30


	//----- nvinfo : EIATTR_VRC_CTA_INIT_COUNT
	.align		4
.L_2994:
        /*00cc*/ 	.byte	0x02, 0x4a
	.zero		1
	.zero		1


	//----- nvinfo : EIATTR_EXIT_INSTR_OFFSETS
	.align		4
        /*00d0*/ 	.byte	0x04, 0x1c
        /*00d2*/ 	.short	(.L_2996 - .L_2995)


	//   ....[0]....
.L_2995:
        /*00d4*/ 	.word	0x00000670


	//   ....[1]....
        /*00d8*/ 	.word	0x00022080


	//----- nvinfo : EIATTR_INDIRECT_BRANCH_TARGETS
	.align		4
.L_2996:
        /*00dc*/ 	.byte	0x04, 0x34
        /*00de*/ 	.short	(.L_2998 - .L_2997)


	//   ....[0]....
.L_2997:
        /*00e0*/ 	.word	.L_x_54276@srel
        /*00e4*/ 	.short	0x0
        /*00e6*/ 	.short	0x0
        /*00e8*/ 	.word	0x3
        /*00ec*/ 	.word	.L_x_54277@srel
        /*00f0*/ 	.word	.L_x_54278@srel
        /*00f4*/ 	.word	.L_x_54279@srel


	//----- nvinfo : EIATTR_MAX_THREADS
	.align		4
.L_2998:
        /*00f8*/ 	.byte	0x04, 0x05
        /*00fa*/ 	.short	(.L_3000 - .L_2999)
.L_2999:
        /*00fc*/ 	.word	0x00000080
        /*0100*/ 	.word	0x00000001
        /*0104*/ 	.word	0x00000001


	//----- nvinfo : EIATTR_CRS_STACK_SIZE
	.align		4
.L_3000:
        /*0108*/ 	.byte	0x04, 0x1e
        /*010a*/ 	.short	(.L_3002 - .L_3001)
.L_3001:
        /*010c*/ 	.word	0x00000000


	//----- nvinfo : EIATTR_CBANK_PARAM_SIZE
	.align		4
.L_3002:
        /*0110*/ 	.byte	0x03, 0x19
        /*0112*/ 	.short	0x00e8


	//----- nvinfo : EIATTR_PARAM_CBANK
	.align		4
        /*0114*/ 	.byte	0x04, 0x0a
        /*0116*/ 	.short	(.L_3004 - .L_3003)
	.align		4
.L_3003:
        /*0118*/ 	.word	index@(.nv.constant0._ZN10layer_norm13ln_fwd_kernelINS_13Kernel_traitsI6__halfS2_fS2_fjLj1536ELj1ELj4ELj1ELj16ENS_18Kernel_traits_baseILj1536ES2_S2_fS2_fjLj128EEEEELb1ELb1ELb0ELb1EEEvNS_9FwdParamsE)
        /*011c*/ 	.short	0x0380
        /*011e*/ 	.short	0x00e8


	//----- nvinfo : EIATTR_SW_WAR
	.align		4
.L_3004:
        /*0120*/ 	.byte	0x04, 0x36
        /*0122*/ 	.short	(.L_3006 - .L_3005)
.L_3005:
        /*0124*/ 	.word	0x00000008
.L_3006:


//--------------------- .nv.info._ZN10layer_norm13ln_fwd_kernelINS_13Kernel_traitsI6__halfS2_fS2_fjLj1536ELj1ELj4ELj1ELj16ENS_18Kernel_traits_baseILj1536ES2_S2_fS2_fjLj128EEEEELb1ELb1ELb1ELb0EEEvNS_9FwdParamsE --------------------------
	.section	.nv.info._ZN10layer_norm13ln_fwd_kernelINS_13Kernel_traitsI6__halfS2_fS2_fjLj1536ELj1ELj4ELj1ELj16ENS_18Kernel_traits_baseILj1536ES2_S2_fS2_fjLj128EEEEELb1ELb1ELb1ELb0EEEvNS_9FwdParamsE,"",@"SHT_CUDA_INFO"
	.sectionflags	@""
	.align	4


	//----- nvinfo : EIATTR_CUDA_API_VERSION
	.align		4
        /*0000*/ 	.byte	0x04, 0x37
        /*0002*/ 	.short	(.L_3008 - .L_3007)
.L_3007:
        /*0004*/ 	.word	0x00000082


	//----- nvinfo : EIATTR_KPARAM_INFO
	.align		4
.L_3008:
        /*0008*/ 	.byte	0x04, 0x17
        /*000a*/ 	.short	(.L_3010 - .L_3009)
.L_3009:
        /*000c*/ 	.word	0x00000000
        /*0010*/ 	.short	0x0000
        /*0012*/ 	.short	0x0000
        /*0014*/ 	.byte	0x00, 0xf0, 0xa1, 0x03


	//----- nvinfo : EIATTR_SPARSE_MMA_MASK
	.align		4
.L_3010:
        /*0018*/ 	.byte	0x03, 0x50
        /*001a*/ 	.short	0x0000


	//----- nvinfo : EIATTR_MAXREG_COUNT
	.align		4
        /*001c*/ 	.byte	0x03, 0x1b
        /*001e*/ 	.short	0x00ff


	//----- nvinfo : EIATTR_MERCURY_ISA_VERSION
	.align		4
        /*0020*/ 	.byte	0x03, 0x5f
        /*0022*/ 	.short	0x0101


	//----- nvinfo : EIATTR_COOP_GROUP_MASK_REGIDS
	.align		4
        /*0024*/ 	.byte	0x04, 0x29
        /*0026*/ 	.short	(.L_3012 - .L_3011)


	//   ....[0]....
.L_3011:
        /*0028*/ 	.word	0xffffffff


	//   ....[1]....
        /*002c*/ 	.word	0xffffffff


	//   ....[2]....
        /*0030*/ 	.word	0xffffffff


	//   ....[3]....
        /*0034*/ 	.word	0xffffffff


	//   ....[4]....
        /*0038*/ 	.word	0xffffffff


	//   ....[5]....
        /*003c*/ 	.word	0xffffffff


	//   ....[6]....
        /*0040*/ 	.word	0xffffffff


	//   ....[7]....
        /*0044*/ 	.word	0xffffffff


	//   ....[8]....
        /*0048*/ 	.word	0xffffffff


	//   ....[9]....
        /*004c*/ 	.word	0xffffffff


	//   ....[10]....
        /*0050*/ 	.word	0x050000a8


	//   ....[11]....
        /*0054*/ 	.word	0x050000a8


	//   ....[12]....
        /*0058*/ 	.word	0x050000a8


	//   ....[13]....
        /*005c*/ 	.word	0x050000a8


	//   ....[14]....
        /*0060*/ 	.word	0x050000a8


	//   ....[15]....
        /*0064*/ 	.word	0x050000a8


	//   ....[16]....
        /*0068*/ 	.word	0x050000a8


	//   ....[17]....
        /*006c*/ 	.word	0x050000a8


	//   ....[18]....
        /*0070*/ 	.word	0x050000a8


	//   ....[19]....
        /*0074*/ 	.word	0x050000a8


	//----- nvinfo : EIATTR_COOP_GROUP_INSTR_OFFSETS
	.align		4
.L_3012:
        /*0078*/ 	.byte	0x04, 0x28
        /*007a*/ 	.short	(.L_3014 - .L_3013)


	//   ....[0]....
.L_3013:
        /*007c*/ 	.word	0x000249d0


	//   ....[1]....
        /*0080*/ 	.word	0x00024a00


	//   ....[2]....
        /*0084*/ 	.word	0x00024a20


	//   ....[3]....
        /*0088*/ 	.word	0x00024a40


	//   ....[4]....
        /*008c*/ 	.word	0x00024a60


	//   ....[5]....
        /*0090*/ 	.word	0x000250a0


	//   ....[6]....
        /*0094*/ 	.word	0x000250c0


	//   ....[7]....
        /*0098*/ 	.word	0x000250e0


	//   ....[8]....
        /*009c*/ 	.word	0x00025100


	//   ....[9]....
        /*00a0*/ 	.word	0x00025120


	//   ....[10]....
        /*00a4*/ 	.word	0x000266c0


	//   ....[11]....
        /*00a8*/ 	.word	0x00026770


	//   ....[12]....
        /*00ac*/ 	.word	0x000267e0


	//   ....[13]....
        /*00b0*/ 	.word	0x00026850


	//   ....[14]....
        /*00b4*/ 	.word	0x000268c0


	//   ....[15]....
        /*00b8*/ 	.word	0x00026f50


	//   ....[16]....
        /*00bc*/ 	.word	0x00026fc0


	//   ....[17]....
        /*00c0*/ 	.word	0x00027030


	//   ....[18]....
        /*00c4*/ 	.word	0x000270a0


	//   ....[19]....
        /*00c8*/ 	.word	0x00027110


	//----- nvinfo : EIATTR_VRC_CTA_INIT_COUNT
	.align		4
.L_3014:
        /*00cc*/ 	.byte	0x02, 0x4a
	.zero		1
	.zero		1


	//----- nvinfo : EIATTR_EXIT_INSTR_OFFSETS
	.align		4
        /*00d0*/ 	.byte	0x04, 0x1c
        /*00d2*/ 	.short	(.L_3016 - .L_3015)


	//   ....[0]....
.L_3015:
        /*00d4*/ 	.word	0x00000bf0


	//   ....[1]....
        /*00d8*/ 	.word	0x00026650


	//----- nvinfo : EIATTR_MAX_THREADS
	.align		4
.L_3016:
        /*00dc*/ 	.byte	0x04, 0x05
        /*00de*/ 	.short	(.L_3018 - .L_3017)
.L_3017:
        /*00e0*/ 	.word	0x00000080
        /*00e4*/ 	.word	0x00000001
        /*00e8*/ 	.word	0x00000001


	//----- nvinfo : EIATTR_CRS_STACK_SIZE
	.align		4
.L_3018:
        /*00ec*/ 	.byte	0x04, 0x1e
        /*00ee*/ 	.short	(.L_3020 - .L_3019)
.L_3019:
        /*00f0*/ 	.word	0x00000000


	//----- nvinfo : EIATTR_CBANK_PARAM_SIZE
	.align		4
.L_3020:
        /*00f4*/ 	.byte	0x03, 0x19
        /*00f6*/ 	.short	0x00e8


	//----- nvinfo : EIATTR_PARAM_CBANK
	.align		4
        /*00f8*/ 	.byte	0x04, 0x0a
        /*00fa*/ 	.short	(.L_3022 - .L_3021)
	.align		4
.L_3021:
        /*00fc*/ 	.word	index@(.nv.constant0._ZN10layer_norm13ln_fwd_kernelINS_13Kernel_traitsI6__halfS2_fS2_fjLj1536ELj1ELj4ELj1ELj16ENS_18Kernel_traits_baseILj1536ES2_S2_fS2_fjLj128EEEEELb1ELb1ELb1ELb0EEEvNS_9FwdParamsE)
        /*0100*/ 	.short	0x0380
        /*0102*/ 	.short	0x00e8


	//----- nvinfo : EIATTR_SW_WAR
	.align		4
.L_3022:
        /*0104*/ 	.byte	0x04, 0x36
        /*0106*/ 	.short	(.L_3024 - .L_3023)
.L_3023:
        /*0108*/ 	.word	0x00000008
.L_3024:


//--------------------- .nv.info._ZN10layer_norm13ln_fwd_kernelINS_13Kernel_traitsI6__halfS2_fS2_fjLj1536ELj1ELj4ELj1ELj16ENS_18Kernel_traits_baseILj1536ES2_S2_fS2_fjLj128EEEEELb1ELb1ELb1ELb1EEEvNS_9FwdParamsE --------------------------
	.section	.nv.info._ZN10layer_norm13ln_fwd_kernelINS_13Kernel_traitsI6__halfS2_fS2_fjLj1536ELj1ELj4ELj1ELj16ENS_18Kernel_traits_baseILj1536ES2_S2_fS2_fjLj128EEEEELb1ELb1ELb1ELb1EEEvNS_9FwdParamsE,"",@"SHT_CUDA_INFO"
	.sectionflags	@""
	.align	4


	//----- nvinfo : EIATTR_CUDA_API_VERSION
	.align		4
        /*0000*/ 	.byte	0x04, 0x37
        /*0002*/ 	.short	(.L_3026 - .L_3025)
.L_3025:
        /*0004*/ 	.word	0x00000082


	//----- nvinfo : EIATTR_KPARAM_INFO
	.align		4
.L_3026:
        /*0008*/ 	.byte	0x04, 0x17
        /*000a*/ 	.short	(.L_3028 - .L_3027)
.L_3027:
        /*000c*/ 	.word	0x00000000
        /*0010*/ 	.short	0x0000
        /*0012*/ 	.short	0x0000
        /*0014*/ 	.byte	0x00, 0xf0, 0xa1, 0x03


	//----- nvinfo : EIATTR_SPARSE_MMA_MASK
	.align		4
.L_3028:
        /*0018*/ 	.byte	0x03, 0x50
        /*001a*/ 	.short	0x0000


	//----- nvinfo : EIATTR_MAXREG_COUNT
	.align		4
        /*001c*/ 	.byte	0x03, 0x1b
        /*001e*/ 	.short	0x00ff


	//----- nvinfo : EIATTR_MERCURY_ISA_VERSION
	.align		4
        /*0020*/ 	.byte	0x03, 0x5f
        /*0022*/ 	.short	0x0101


	//----- nvinfo : EIATTR_COOP_GROUP_MASK_REGIDS
	.align		4
        /*0024*/ 	.byte	0x04, 0x29
        /*0026*/ 	.short	(.L_3030 - .L_3029)


	//   ....[0]....
.L_3029:
        /*0028*/ 	.word	0xffffffff


	//   ....[1]....
        /*002c*/ 	.word	0xffffffff


	//   ....[2]....
        /*0030*/ 	.word	0xffffffff


	//   ....[3]....
        /*0034*/ 	.word	0xffffffff


	//   ....[4]....
        /*0038*/ 	.word	0xffffffff


	//   ....[5]....
        /*003c*/ 	.word	0xffffffff


	//   ....[6]....
        /*0040*/ 	.word	0xffffffff


	//   ....[7]....
        /*0044*/ 	.word	0xffffffff


	//   ....[8]....
        /*0048*/ 	.word	0xffffffff


	//   ....[9]....
        /*004c*/ 	.word	0xffffffff


	//   ....[10]....
        /*0050*/ 	.word	0x0500009a


	//   ....[11]....
        /*0054*/ 	.word	0x0500009a


	//   ....[12]....
        /*0058*/ 	.word	0x0500009a


	//   ....[13]....
        /*005c*/ 	.word	0x0500009a


	//   ....[14]....
        /*0060*/ 	.word	0x0500009a


	//   ....[15]....
        /*0064*/ 	.word	0x0500009a


	//   ....[16]....
        /*0068*/ 	.word	0x0500009a


	//   ....[17]....
        /*006c*/ 	.word	0x0500009a


	//   ....[18]....
        /*0070*/ 	.word	0x0500009a


	//   ....[19]....
        /*0074*/ 	.word	0x0500009a


	//----- nvinfo : EIATTR_COOP_GROUP_INSTR_OFFSETS
	.align		4
.L_3030:
        /*0078*/ 	.byte	0x04, 0x28
        /*007a*/ 	.short	(.L_3032 - .L_3031)


	//   ....[0]....
.L_3031:
        /*007c*/ 	.word	0x00022920


	//   ....[1]....
        /*0080*/ 	.word	0x00022950


	//   ....[2]....
        /*0084*/ 	.word	0x00022970


	//   ....[3]....
        /*0088*/ 	.word	0x00022990


	//   ....[4]....
        /*008c*/ 	.word	0x000229b0


	//   ....[5]....
        /*0090*/ 	.word	0x00022fe0


	//   ....[6]....
        /*0094*/ 	.word	0x00023000


	//   ....[7]....
        /*0098*/ 	.word	0x00023020


	//   ....[8]....
        /*009c*/ 	.word	0x00023040


	//   ....[9]....
        /*00a0*/ 	.word	0x00023060


	//   ....[10]....
        /*00a4*/ 	.word	0x00024440


	//   ....[11]....
        /*00a8*/ 	.word	0x000244e0


	//   ....[12]....
        /*00ac*/ 	.word	0x00024540


	//   ....[13]....
        /*00b0*/ 	.word	0x000245a0


	//   ....[14]....
        /*00b4*/ 	.word	0x00024600


	//   ....[15]....
        /*00b8*/ 	.word	0x00024c70


	//   ....[16]....
        /*00bc*/ 	.word	0x00024cd0


	//   ....[17]....
        /*00c0*/ 	.word	0x00024d30


	//   ....[18]....
        /*00c4*/ 	.word	0x00024d90


	//   ....[19]....
        /*00c8*/ 	.word	0x00024df0


	//----- nvinfo : EIATTR_VRC_CTA_INIT_COUNT
	.align		4
.L_3032:
        /*00cc*/ 	.byte	0x02, 0x4a
	.zero		1
	.zero		1


	//----- nvinfo : EIATTR_EXIT_INSTR_OFFSETS
	.align		4
        /*00d0*/ 	.byte	0x04, 0x1c
        /*00d2*/ 	.short	(.L_3034 - .L_3033)


	//   ....[0]....
.L_3033:
        /*00d4*/ 	.word	0x00000670


	//   ....[1]....
        /*00d8*/ 	.word	0x000243e0


	//----- nvinfo : EIATTR_MAX_THREADS
	.align		4
.L_3034:
        /*00dc*/ 	.byte	0x04, 0x05
        /*00de*/ 	.short	(.L_3036 - .L_3035)
.L_3035:
        /*00e0*/ 	.word	0x00000080
        /*00e4*/ 	.word	0x00000001
        /*00e8*/ 	.word	0x00000001


	//----- nvinfo : EIATTR_CRS_STACK_SIZE
	.align		4
.L_3036:
        /*00ec*/ 	.byte	0x04, 0x1e
        /*00ee*/ 	.short	(.L_3038 - .L_3037)
.L_3037:
        /*00f0*/ 	.word	0x00000000


	//----- nvinfo : EIATTR_CBANK_PARAM_SIZE
	.align		4
.L_3038:
        /*00f4*/ 	.byte	0x03, 0x19
        /*00f6*/ 	.short	0x00e8


	//----- nvinfo : EIATTR_PARAM_CBANK
	.align		4
        /*00f8*/ 	.byte	0x04, 0x0a
        /*00fa*/ 	.short	(.L_3040 - .L_3039)
	.align		4
.L_3039:
        /*00fc*/ 	.word	index@(.nv.constant0._ZN10layer_norm13ln_fwd_kernelINS_13Kernel_traitsI6__halfS2_fS2_fjLj1536ELj1ELj4ELj1ELj16ENS_18Kernel_traits_baseILj1536ES2_S2_fS2_fjLj128EEEEELb1ELb1ELb1ELb1EEEvNS_9FwdParamsE)
        /*0100*/ 	.short	0x0380
        /*0102*/ 	.short	0x00e8


	//----- nvinfo : EIATTR_SW_WAR
	.align		4
.L_3040:
        /*0104*/ 	.byte	0x04, 0x36
        /*0106*/ 	.short	(.L_3042 - .L_3041)
.L_3041:
        /*0108*/ 	.word	0x00000008
.L_3042:


//--------------------- .nv.info._ZN10layer_norm13ln_fwd_kernelINS_13Kernel_traitsIf6__halffS2_fjLj1536ELj1ELj4ELj1ELj16ENS_18Kernel_traits_baseILj1536EfS2_fS2_fjLj128EEEEELb0ELb0ELb0ELb0EEEvNS_9FwdParamsE --------------------------
	.section	.nv.info._ZN10layer_norm13ln_fwd_kernelINS_13Kernel_traitsIf6__halffS2_fjLj1536ELj1ELj4ELj1ELj16ENS_18Kernel_traits_baseILj1536EfS2_fS2_fjLj128EEEEELb0ELb0ELb0ELb0EEEvNS_9FwdParamsE,"",@"SHT_CUDA_INFO"
	.sectionflags	@""
	.align	4


	//----- nvinfo : EIATTR_CUDA_API_VERSION
	.align		4
        /*0000*/ 	.byte	0x04, 0x37
        /*0002*/ 	.short	(.L_3044 - .L_3043)
.L_3043:
        /*0004*/ 	.word	0x00000082


	//----- nvinfo : EIATTR_KPARAM_INFO
	.align		4
.L_3044:
        /*0008*/ 	.byte	0x04, 0x17
        /*000a*/ 	.short	(.L_3046 - .L_3045)
.L_3045:
        /*000c*/ 	.word	0x00000000
        /*0010*/ 	.short	0x0000
        /*0012*/ 	.short	0x0000
        /*0014*/ 	.byte	0x00, 0xf0, 0xa1, 0x03


	//----- nvinfo : EIATTR_SPARSE_MMA_MASK
	.align		4
.L_3046:
        /*0018*/ 	.byte	0x03, 0x50
        /*001a*/ 	.short	0x0000


	//----- nvinfo : EIATTR_MAXREG_COUNT
	.align		4
        /*001c*/ 	.byte	0x03, 0x1b
        /*001e*/ 	.short	0x00ff


	//----- nvinfo : EIATTR_MERCURY_ISA_VERSION
	.align		4
        /*0020*/ 	.byte	0x03, 0x5f
        /*0022*/ 	.short	0x0101


	//----- nvinfo : EIATTR_COOP_GROUP_MASK_REGIDS
	.align		4
        /*0024*/ 	.byte	0x04, 0x29
        /*0026*/ 	.short	(.L_3048 - .L_3047)


	//   ....[0]....
.L_3047:
        /*0028*/ 	.word	0xffffffff


	//   ....[1]....
        /*002c*/ 	.word	0xffffffff


	//   ....[2]....
        /*0030*/ 	.word	0xffffffff


	//   ....[3]....
        /*0034*/ 	.word	0xffffffff


	//   ....[4]....
        /*0038*/ 	.word	0xffffffff


	//   ....[5]....
        /*003c*/ 	.word	0xffffffff


	//   ....[6]....
        /*0040*/ 	.word	0xffffffff


	//   ....[7]....
        /*0044*/ 	.word	0xffffffff


	//   ....[8]....
        /*0048*/ 	.word	0xffffffff


	//   ....[9]....
        /*004c*/ 	.word	0xffffffff


	//   ....[10]....
        /*0050*/ 	.word	0x0500009d


	//   ....[11]....
        /*0054*/ 	.word	0x0500009d


	//   ....[12]....
        /*0058*/ 	.word	0x0500009d


	//   ....[13]....
        /*005c*/ 	.word	0x0500009d


	//   ....[14]....
        /*0060*/ 	.word	0x0500009d


	//   ....[15]....
        /*0064*/ 	.word	0x0500009d


	//   ....[16]....
        /*0068*/ 	.word	0x0500009d


	//   ....[17]....
        /*006c*/ 	.word	0x0500009d


	//   ....[18]....
        /*0070*/ 	.word	0x0500009d


	//   ....[19]....
        /*0074*/ 	.word	0x0500009d


	//----- nvinfo : EIATTR_COOP_GROUP_INSTR_OFFSETS
	.align		4
.L_3048:
        /*0078*/ 	.byte	0x04, 0x28
        /*007a*/ 	.short	(.L_3050 - .L_3049)


	//   ....[0]....
.L_3049:
        /*007c*/ 	.word	0x000021b0


	//   ....[1]....
        /*0080*/ 	.word	0x000021f0


	//   ....[2]....
        /*0084*/ 	.word	0x00002210


	//   ....[3]....
        /*0088*/ 	.word	0x00002230


	//   ....[4]....
        /*008c*/ 	.word	0x00002250


	//   ....[5]....
        /*0090*/ 	.word	0x00002890


	//   ....[6]....
        /*0094*/ 	.word	0x000028b0


	//   ....[7]....
        /*0098*/ 	.word	0x000028d0


	//   ....[8]....
        /*009c*/ 	.word	0x000028f0


	//   ....[9]....
        /*00a0*/ 	.word	0x00002910


	//   ....[10]....
        /*00a4*/ 	.word	0x00003810


	//   ....[11]....
        /*00a8*/ 	.word	0x000038c0


	//   ....[12]....
        /*00ac*/ 	.word	0x00003930


	//   ....[13]....
        /*00b0*/ 	.word	0x000039a0


	//   ....[14]....
        /*00b4*/ 	.word	0x00003a10


	//   ....[15]....
        /*00b8*/ 	.word	0x000040b0


	//   ....[16]....
        /*00bc*/ 	.word	0x00004120


	//   ....[17]....
        /*00c0*/ 	.word	0x00004190


	//   ....[18]....
        /*00c4*/ 	.word	0x00004200


	//   ....[19]....
        /*00c8*/ 	.word	0x00004270


	//----- nvinfo : EIATTR_VRC_CTA_INIT_COUNT
	.align		4
.L_3050:
        /*00cc*/ 	.byte	0x02, 0x4a
	.zero		1
	.zero		1


	//----- nvinfo : EIATTR_EXIT_INSTR_OFFSETS
	.align		4
        /*00d0*/ 	.byte	0x04, 0x1c
        /*00d2*/ 	.short	(.L_3052 - .L_3051)


	//   ....[0]....
.L_3051:
        /*00d4*/ 	.word	0x000008f0


	//   ....[1]....
        /*00d8*/ 	.word	0x000037a0


	//----- nvinfo : EIATTR_MAX_THREADS
	.align		4
.L_3052:
        /*00dc*/ 	.byte	0x04, 0x05
        /*00de*/ 	.short	(.L_3054 - .L_3053)
.L_3053:
        /*00e0*/ 	.word	0x00000080
        /*00e4*/ 	.word	0x00000001
        /*00e8*/ 	.word	0x00000001


	//----- nvinfo : EIATTR_CRS_STACK_SIZE
	.align		4
.L_3054:
        /*00ec*/ 	.byte	0x04, 0x1e
        /*00ee*/ 	.short	(.L_3056 - .L_3055)
.L_3055:
        /*00f0*/ 	.word	0x00000000


	//----- nvinfo : EIATTR_CBANK_PARAM_SIZE
	.align		4
.L_3056:
        /*00f4*/ 	.byte	0x03, 0x19
        /*00f6*/ 	.short	0x00e8


	//----- nvinfo : EIATTR_PARAM_CBANK
	.align		4
        /*00f8*/ 	.byte	0x04, 0x0a
        /*00fa*/ 	.short	(.L_3058 - .L_3057)
	.align		4
.L_3057:
        /*00fc*/ 	.word	index@(.nv.constant0._ZN10layer_norm13ln_fwd_kernelINS_13Kernel_traitsIf6__halffS2_fjLj1536ELj1ELj4ELj1ELj16ENS_18Kernel_traits_baseILj1536EfS2_fS2_fjLj128EEEEELb0ELb0ELb0ELb0EEEvNS_9FwdParamsE)
        /*0100*/ 	.short	0x0380
        /*0102*/ 	.short	0x00e8


	//----- nvinfo : EIATTR_SW_WAR
	.align		4
.L_3058:
        /*0104*/ 	.byte	0x04, 0x36
        /*0106*/ 	.short	(.L_3060 - .L_3059)
.L_3059:
        /*0108*/ 	.word	0x00000008
.L_3060:


//--------------------- .nv.info._ZN10layer_norm13ln_fwd_kernelINS_13Kernel_traitsIf6__halffS2_fjLj1536ELj1ELj4ELj1ELj16ENS_18Kernel_traits_baseILj1536EfS2_fS2_fjLj128EEEEELb0ELb0ELb0ELb1EEEvNS_9FwdParamsE --------------------------
	.section	.nv.info._ZN10layer_norm13ln_fwd_kernelINS_13Kernel_traitsIf6__halffS2_fjLj1536ELj1ELj4ELj1ELj16ENS_18Kernel_traits_baseILj1536EfS2_fS2_fjLj128EEEEELb0ELb0ELb0ELb1EEEvNS_9FwdParamsE,"",@"SHT_CUDA_INFO"
	.sectionflags	@""
	.align	4


	//----- nvinfo : EIATTR_CUDA_API_VERSION
	.align		4
        /*0000*/ 	.byte	0x04, 0x37
        /*0002*/ 	.short	(.L_3062 - .L_3061)
.L_3061:
        /*0004*/ 	.word	0x00000082


	//----- nvinfo : EIATTR_KPARAM_INFO
	.align		4
.L_3062:
        /*0008*/ 	.byte	0x04, 0x17
        /*000a*/ 	.short	(.L_3064 - .L_3063)
.L_3063:
        /*000c*/ 	.word	0x00000000
        /*0010*/ 	.short	0x0000
        /*0012*/ 	.short	0x0000
        /*0014*/ 	.byte	0x00, 0xf0, 0xa1, 0x03


	//----- nvinfo : EIATTR_SPARSE_MMA_MASK
	.align		4
.L_3064:
        /*0018*/ 	.byte	0x03, 0x50
        /*001a*/ 	.short	0x0000


	//----- nvinfo : EIATTR_MAXREG_COUNT
	.align		4
        /*001c*/ 	.byte	0x03, 0x1b
        /*001e*/ 	.short	0x00ff


	//----- nvinfo : EIATTR_MERCURY_ISA_VERSION
	.align		4
        /*0020*/ 	.byte	0x03, 0x5f
        /*0022*/ 	.short	0x0101


	//----- nvinfo : EIATTR_COOP_GROUP_MASK_REGIDS
	.align		4
        /*0024*/ 	.byte	0x04, 0x29
        /*0026*/ 	.short	(.L_3066 - .L_3065)


	//   ....[0]....
.L_3065:
        /*0028*/ 	.word	0xffffffff


	//   ....[1]....
        /*002c*/ 	.word	0xffffffff


	//   ....[2]....
        /*0030*/ 	.word	0xffffffff


	//   ....[3]....
        /*0034*/ 	.word	0xffffffff


	//   ....[4]....
        /*0038*/ 	.word	0xffffffff


	//   ....[5]....
        /*003c*/ 	.word	0xffffffff


	//   ....[6]....
        /*0040*/ 	.word	0xffffffff


	//   ....[7]....
        /*0044*/ 	.word	0xffffffff


	//   ....[8]....
        /*0048*/ 	.word	0xffffffff


	//   ....[9]....
        /*004c*/ 	.word	0xffffffff


	//   ....[10]....
        /*0050*/ 	.word	0xffffffff


	//   ....[11]....
        /*0054*/ 	.word	0xffffffff


	//   ....[12]....
        /*0058*/ 	.word	0xffffffff


	//   ....[13]....
        /*005c*/ 	.word	0xffffffff


	//   ....[14]....
        /*0060*/ 	.word	0xffffffff


	//   ....[15]....
        /*0064*/ 	.word	0xffffffff


	//   ....[16]....
        /*0068*/ 	.word	0xffffffff


	//   ....[17]....
        /*006c*/ 	.word	0xffffffff


	//   ....[18]....
        /*0070*/ 	.word	0xffffffff


	//   ....[19]....
        /*0074*/ 	.word	0xffffffff


	//   ....[20]....
        /*0078*/ 	.word	0x05000000


	//   ....[21]....
        /*007c*/ 	.word	0x05000000


	//   ....[22]....
        /*0080*/ 	.word	0x05000000


	//   ....[23]....
        /*0084*/ 	.word	0x05000000


	//   ....[24]....
        /*0088*/ 	.word	0x05000000


	//   ....[25]....
        /*008c*/ 	.word	0x05000000


	//   ....[26]....
        /*0090*/ 	.word	0x05000000


	//   ....[27]....
        /*0094*/ 	.word	0x05000000


	//   ....[28]....
        /*0098*/ 	.word	0x05000000


	//   ....[29]....
        /*009c*/ 	.word	0x05000000


	//   ....[30]....
        /*00a0*/ 	.word	0x05000000


	//   ....[31]....
        /*00a4*/ 	.word	0x05000000


	//   ....[32]....
        /*00a8*/ 	.word	0x05000000


	//   ....[33]....
        /*00ac*/ 	.word	0x05000000


	//   ....[34]....
        /*00b0*/ 	.word	0x05000000


	//   ....[35]....
        /*00b4*/ 	.word	0x05000000


	//   ....[36]....
        /*00b8*/ 	.word	0x05000000


	//   ....[37]....
        /*00bc*/ 	.word	0x05000000


	//   ....[38]....
        /*00c0*/ 	.word	0x05000000


	//   ....[39]....
        /*00c4*/ 	.word	0x05000000


	//----- nvinfo : EIATTR_COOP_GROUP_INSTR_OFFSETS
	.align		4
.L_3066:
        /*00c8*/ 	.byte	0x04, 0x28
        /*00ca*/ 	.short	(.L_3068 - .L_3067)


	//   ....[0]....
.L_3067:
        /*00cc*/ 	.word	0x00001a80


	//   ....[1]....
        /*00d0*/ 	.word	0x00001ab0


	//   ....[2]....
        /*00d4*/ 	.word	0x00001ad0


	//   ....[3]....
        /*00d8*/ 	.word	0x00001af0


	//   ....[4]....
        /*00dc*/ 	.word	0x00001b10


	//   ....[5]....
        /*00e0*/ 	.word	0x00002140


	//   ....[6]....
        /*00e4*/ 	.word	0x00002160


	//   ....[7]....
        /*00e8*/ 	.word	0x00002180


	//   ....[8]....
        /*00ec*/ 	.word	0x000021a0


	//   ....[9]....
        /*00f0*/ 	.word	0x000021c0


	//   ....[10]....
        /*00f4*/ 	.word	0x00004030


	//   ....[11]....
        /*00f8*/ 	.word	0x00004060


	//   ....[12]....
        /*00fc*/ 	.word	0x00004080


	//   ....[13]....
        /*0100*/ 	.word	0x000040a0


	//   ....[14]....
        /*0104*/ 	.word	0x000040c0


	//   ....[15]....
        /*0108*/ 	.word	0x000046f0


	//   ....[16]....
        /*010c*/ 	.word	0x00004710


	//   ....[17]....
        /*0110*/ 	.word	0x00004730


	//   ....[18]....
        /*0114*/ 	.word	0x00004750


	//   ....[19]....
        /*0118*/ 	.word	0x00004770


	//   ....[20]....
        /*011c*/ 	.word	0x00005450


	//   ....[21]....
        /*0120*/ 	.word	0x000054e0


	//   ....[22]....
        /*0124*/ 	.word	0x00005540


	//   ....[23]....
        /*0128*/ 	.word	0x000055a0


	//   ....[24]....
        /*012c*/ 	.word	0x00005600


	//   ....[25]....
        /*0130*/ 	.word	0x00005c70


	//   ....[26]....
        /*0134*/ 	.word	0x00005cd0


	//   ....[27]....
        /*0138*/ 	.word	0x00005d30


	//   ....[28]....
        /*013c*/ 	.word	0x00005d90


	//   ....[29]....
        /*0140*/ 	.word	0x00005df0


	//   ....[30]....
        /*0144*/ 	.word	0x00005e70


	//   ....[31]....
        /*0148*/ 	.word	0x00005f00


	//   ....[32]....
        /*014c*/ 	.word	0x00005f60


	//   ....[33]....
        /*0150*/ 	.word	0x00005fc0


	//   ....[34]....
        /*0154*/ 	.word	0x00006020


	//   ....[35]....
        /*0158*/ 	.word	0x00006690


	//   ....[36]....
        /*015c*/ 	.word	0x000066f0


	//   ....[37]....
        /*0160*/ 	.word	0x00006750


	//   ....[38]....
        /*0164*/ 	.word	0x000067b0


	//   ....[39]....
        /*0168*/ 	.word	0x00006810


	//----- nvinfo : EIATTR_VRC_CTA_INIT_COUNT
	.align		4
.L_3068:
        /*016c*/ 	.byte	0x02, 0x4a
	.zero		1
	.zero		1


	//----- nvinfo : EIATTR_EXIT_INSTR_OFFSETS
	.align		4
        /*0170*/ 	.byte	0x04, 0x1c
        /*0172*/ 	.short	(.L_3070 - .L_3069)


	//   ....[0]....
.L_3069:
        /*0174*/ 	.word	0x00000510


	//   ....[1]....
        /*0178*/ 	.word	0x00002e40


	//   ....[2]....
        /*017c*/ 	.word	0x000053f0


	//----- nvinfo : EIATTR_MAX_THREADS
	.align		4
.L_3070:
        /*0180*/ 	.byte	0x04, 0x05
        /*0182*/ 	.short	(.L_3072 - .L_3071)
.L_3071:
        /*0184*/ 	.word	0x00000080
        /*0188*/ 	.word	0x00000001
        /*018c*/ 	.word	0x00000001


	//----- nvinfo : EIATTR_CRS_STACK_SIZE
	.align		4
.L_3072:
        /*0190*/ 	.byte	0x04, 0x1e
        /*0192*/ 	.short	(.L_3074 - .L_3073)
.L_3073:
        /*0194*/ 	.word	0x00000000


	//----- nvinfo : EIATTR_CBANK_PARAM_SIZE
	.align		4
.L_3074:
        /*0198*/ 	.byte	0x03, 0x19
        /*019a*/ 	.short	0x00e8


	//----- nvinfo : EIATTR_PARAM_CBANK
	.align		4
        /*019c*/ 	.byte	0x04, 0x0a
        /*019e*/ 	.short	(.L_3076 - .L_3075)
	.align		4
.L_3075:
        /*01a0*/ 	.word	index@(.nv.constant0._ZN10layer_norm13ln_fwd_kernelINS_13Kernel_traitsIf6__halffS2_fjLj1536ELj1ELj4ELj1ELj16ENS_18Kernel_traits_baseILj1536EfS2_fS2_fjLj128EEEEELb0ELb0ELb0ELb1EEEvNS_9FwdParamsE)
        /*01a4*/ 	.short	0x0380
        /*01a6*/ 	.short	0x00e8


	//----- nvinfo : EIATTR_SW_WAR
	.align		4
.L_3076:
        /*01a8*/ 	.byte	0x04, 0x36
        /*01aa*/ 	.short	(.L_3078 - .L_3077)
.L_3077:
        /*01ac*/ 	.word	0x00000008
.L_3078:


//--------------------- .nv.info._ZN10layer_norm13ln_fwd_kernelINS_13Kernel_traitsIf6__halffS2_fjLj1536ELj1ELj4ELj1ELj16ENS_18Kernel_traits_baseILj1536EfS2_fS2_fjLj128EEEEELb0ELb0ELb1ELb0EEEvNS_9FwdParamsE --------------------------
	.section	.nv.info._ZN10layer_norm13ln_fwd_kernelINS_13Kernel_traitsIf6__halffS2_fjLj1536ELj1ELj4ELj1ELj16ENS_18Kernel_traits_baseILj1536EfS2_fS2_fjLj128EEEEELb0ELb0ELb1ELb0EEEvNS_9FwdParamsE,"",@"SHT_CUDA_INFO"
	.sectionflags	@""
	.align	4


	//----- nvinfo : EIATTR_CUDA_API_VERSION
	.align		4
        /*0000*/ 	.byte	0x04, 0x37
        /*0002*/ 	.short	(.L_3080 - .L_3079)
.L_3079:
        /*0004*/ 	.word	0x00000082


	//----- nvinfo : EIATTR_KPARAM_INFO
	.align		4
.L_3080:
        /*0008*/ 	.byte	0x04, 0x17
        /*000a*/ 	.short	(.L_3082 - .L_3081)
.L_3081:
        /*000c*/ 	.word	0x00000000
        /*0010*/ 	.short	0x0000
        /*0012*/ 	.short	0x0000
        /*0014*/ 	.byte	0x00, 0xf0, 0xa1, 0x03


	//----- nvinfo : EIATTR_SPARSE_MMA_MASK
	.align		4
.L_3082:
        /*0018*/ 	.byte	0x03, 0x50
        /*001a*/ 	.short	0x0000


	//----- nvinfo : EIATTR_MAXREG_COUNT
	.align		4
        /*001c*/ 	.byte	0x03, 0x1b
        /*001e*/ 	.short	0x00ff


	//----- nvinfo : EIATTR_MERCURY_ISA_VERSION
	.align		4
        /*0020*/ 	.byte	0x03, 0x5f
        /*0022*/ 	.short	0x0101


	//----- nvinfo : EIATTR_COOP_GROUP_MASK_REGIDS
	.align		4
        /*0024*/ 	.byte	0x04, 0x29
        /*0026*/ 	.short	(.L_3084 - .L_3083)


	//   ....[0]....
.L_3083:
        /*0028*/ 	.word	0xffffffff


	//   ....[1]....
        /*002c*/ 	.word	0xffffffff


	//   ....[2]....
        /*0030*/ 	.word	0xffffffff


	//   ....[3]....
        /*0034*/ 	.word	0xffffffff


	//   ....[4]....
        /*0038*/ 	.word	0xffffffff


	//   ....[5]....
        /*003c*/ 	.word	0xffffffff


	//   ....[6]....
        /*0040*/ 	.word	0xffffffff


	//   ....[7]....
        /*0044*/ 	.word	0xffffffff


	//   ....[8]....
        /*0048*/ 	.word	0xffffffff


	//   ....[9]....
        /*004c*/ 	.word	0xffffffff


	//   ....[10]....
        /*0050*/ 	.word	0x0500009d


	//   ....[11]....
        /*0054*/ 	.word	0x0500009d


	//   ....[12]....
        /*0058*/ 	.word	0x0500009d


	//   ....[13]....
        /*005c*/ 	.word	0x0500009d


	//   ....[14]....
        /*0060*/ 	.word	0x0500009d


	//   ....[15]....
        /*0064*/ 	.word	0x0500009d


	//   ....[16]....
        /*0068*/ 	.word	0x0500009d


	//   ....[17]....
        /*006c*/ 	.word	0x0500009d


	//   ....[18]....
        /*0070*/ 	.word	0x0500009d


	//   ....[19]....
        /*0074*/ 	.word	0x0500009d


	//----- nvinfo : EIATTR_COOP_GROUP_INSTR_OFFSETS
	.align		4
.L_3084:
        /*0078*/ 	.byte	0x04, 0x28
        /*007a*/ 	.short	(.L_3086 - .L_3085)


	//   ....[0]....
.L_3085:
        /*007c*/ 	.word	0x00002c80


	//   ....[1]....
        /*0080*/ 	.word	0x00002cc0


	//   ....[2]....
        /*0084*/ 	.word	0x00002ce0


	//   ....[3]....
        /*0088*/ 	.word	0x00002d00


	//   ....[4]....
        /*008c*/ 	.word	0x00002d20


	//   ....[5]....
        /*0090*/ 	.word	0x00003360


	//   ....[6]....
        /*0094*/ 	.word	0x00003380


	//   ....[7]....
        /*0098*/ 	.word	0x000033a0


	//   ....[8]....
        /*009c*/ 	.word	0x000033c0


	//   ....[9]....
        /*00a0*/ 	.word	0x000033e0


	//   ....[10]....
        /*00a4*/ 	.word	0x00004350


	//   ....[11]....
        /*00a8*/ 	.word	0x000043e0


	//   ....[12]....
        /*00ac*/ 	.word	0x00004440


	//   ....[13]....
        /*00b0*/ 	.word	0x000044a0


	//   ....[14]....
        /*00b4*/ 	.word	0x00004500


	//   ....[15]....
        /*00b8*/ 	.word	0x00004ba0


	//   ....[16]....
        /*00bc*/ 	.word	0x00004c00


	//   ....[17]....
        /*00c0*/ 	.word	0x00004c50


	//   ....[18]....
        /*00c4*/ 	.word	0x00004cb0


	//   ....[19]....
        /*00c8*/ 	.word	0x00004d10


	//----- nvinfo : EIATTR_VRC_CTA_INIT_COUNT
	.align		4
.L_3086:
        /*00cc*/ 	.byte	0x02, 0x4a
	.zero		1
	.zero		1


	//----- nvinfo : EIATTR_EXIT_INSTR_OFFSETS
	.align		4
        /*00d0*/ 	.byte	0x04, 0x1c
        /*00d2*/ 	.short	(.L_3088 - .L_3087)


	//   ....[0]....
.L_3087:
        /*00d4*/ 	.word	0x00000920


	//   ....[1]....
        /*00d8*/ 	.word	0x000042e0


	//----- nvinfo : EIATTR_MAX_THREADS
	.align		4
.L_3088:
        /*00dc*/ 	.byte	0x04, 0x05
        /*00de*/ 	.short	(.L_3090 - .L_3089)
.L_3089:
        /*00e0*/ 	.word	0x00000080
        /*00e4*/ 	.word	0x00000001
        /*00e8*/ 	.word	0x00000001


	//----- nvinfo : EIATTR_CRS_STACK_SIZE
	.align		4
.L_3090:
        /*00ec*/ 	.byte	0x04, 0x1e
        /*00ee*/ 	.short	(.L_3092 - .L_3091)
.L_3091:
        /*00f0*/ 	.word	0x00000000


	//----- nvinfo : EIATTR_CBANK_PARAM_SIZE
	.align		4
.L_3092:
        /*00f4*/ 	.byte	0x03, 0x19
        /*00f6*/ 	.short	0x00e8


	//----- nvinfo : EIATTR_PARAM_CBANK
	.align		4
        /*00f8*/ 	.byte	0x04, 0x0a
        /*00fa*/ 	.short	(.L_3094 - .L_3093)
	.align		4
.L_3093:
        /*00fc*/ 	.word	index@(.nv.constant0._ZN10layer_norm13ln_fwd_kernelINS_13Kernel_traitsIf6__halffS2_fjLj1536ELj1ELj4ELj1ELj16ENS_18Kernel_traits_baseILj1536EfS2_fS2_fjLj128EEEEELb0ELb0ELb1ELb0EEEvNS_9FwdParamsE)
        /*0100*/ 	.short	0x0380
        /*0102*/ 	.short	0x00e8


	//----- nvinfo : EIATTR_SW_WAR
	.align		4
.L_3094:
        /*0104*/ 	.byte	0x04, 0x36
        /*0106*/ 	.short	(.L_3096 - .L_3095)
.L_3095:
        /*0108*/ 	.word	0x00000008
.L_3096:


//--------------------- .nv.info._ZN10layer_norm13ln_fwd_kernelINS_13Kernel_traitsIf6__halffS2_fjLj1536ELj1ELj4ELj1ELj16ENS_18Kernel_traits_baseILj1536EfS2_fS2_fjLj128EEEEELb0ELb0ELb1ELb1EEEvNS_9FwdParamsE --------------------------
	.section	.nv.info._ZN10layer_norm13ln_fwd_kernelINS_13Kernel_traitsIf6__halffS2_fjLj1536ELj1ELj4ELj1ELj16ENS_18Kernel_traits_baseILj1536EfS2_fS2_fjLj128EEEEELb0ELb0ELb1ELb1EEEvNS_9FwdParamsE,"",@"SHT_CUDA_INFO"
	.sectionflags	@""
	.align	4


	//----- nvinfo : EIATTR_CUDA_API_VERSION
	.align		4
        /*0000*/ 	.byte	0x04, 0x37
        /*0002*/ 	.short	(.L_3098 - .L_3097)
.L_3097:
        /*0004*/ 	.word	0x00000082


	//----- nvinfo : EIATTR_KPARAM_INFO
	.align		4
.L_3098:
        /*0008*/ 	.byte	0x04, 0x17
        /*000a*/ 	.short	(.L_3100 - .L_3099)
.L_3099:
        /*000c*/ 	.word	0x00000000
        /*0010*/ 	.short	0x0000
        /*0012*/ 	.short	0x0000
        /*0014*/ 	.byte	0x00, 0xf0, 0xa1, 0x03


	//----- nvinfo : EIATTR_SPARSE_MMA_MASK
	.align		4
.L_3100:
        /*0018*/ 	.byte	0x03, 0x50
        /*001a*/ 	.short	0x0000


	//----- nvinfo : EIATTR_MAXREG_COUNT
	.align		4
        /*001c*/ 	.byte	0x03, 0x1b
        /*001e*/ 	.short	0x00ff


	//----- nvinfo : EIATTR_MERCURY_ISA_VERSION
	.align		4
        /*0020*/ 	.byte	0x03, 0x5f
        /*0022*/ 	.short	0x0101


	//----- nvinfo : EIATTR_COOP_GROUP_MASK_REGIDS
	.align		4
        /*0024*/ 	.byte	0x04, 0x29
        /*0026*/ 	.short	(.L_3102 - .L_3101)


	//   ....[0]....
.L_3101:
        /*0028*/ 	.word	0xffffffff


	//   ....[1]....
        /*002c*/ 	.word	0xffffffff


	//   ....[2]....
        /*0030*/ 	.word	0xffffffff


	//   ....[3]....
        /*0034*/ 	.word	0xffffffff


	//   ....[4]....
        /*0038*/ 	.word	0xffffffff


	//   ....[5]....
        /*003c*/ 	.word	0xffffffff


	//   ....[6]....
        /*0040*/ 	.word	0xffffffff


	//   ....[7]....
        /*0044*/ 	.word	0xffffffff


	//   ....[8]....
        /*0048*/ 	.word	0xffffffff


	//   ....[9]....
        /*004c*/ 	.word	0xffffffff


	//   ....[10]....
        /*0050*/ 	.word	0x0500009c


	//   ....[11]....
        /*0054*/ 	.word	0x0500009c


	//   ....[12]....
        /*0058*/ 	.word	0x0500009c


	//   ....[13]....
        /*005c*/ 	.word	0x0500009c


	//   ....[14]....
        /*0060*/ 	.word	0x0500009c


	//   ....[15]....
        /*0064*/ 	.word	0x0500009c


	//   ....[16]....
        /*0068*/ 	.word	0x0500009c


	//   ....[17]....
        /*006c*/ 	.word	0x0500009c


	//   ....[18]....
        /*0070*/ 	.word	0x0500009c


	//   ....[19]....
        /*0074*/ 	.word	0x0500009c


	//----- nvinfo : EIATTR_COOP_GROUP_INSTR_OFFSETS
	.align		4
.L_3102:
        /*0078*/ 	.byte	0x04, 0x28
        /*007a*/ 	.short	(.L_3104 - .L_3103)


	//   ....[0]....
.L_3103:
        /*007c*/ 	.word	0x00002410


	//   ....[1]....
        /*0080*/ 	.word	0x00002440


	//   ....[2]....
        /*0084*/ 	.word	0x00002460


	//   ....[3]....
        /*0088*/ 	.word	0x00002480


	//   ....[4]....
        /*008c*/ 	.word	0x000024a0


	//   ....[5]....
        /*0090*/ 	.word	0x00002ad0


	//   ....[6]....
        /*0094*/ 	.word	0x00002af0


	//   ....[7]....
        /*0098*/ 	.word	0x00002b10


	//   ....[8]....
        /*009c*/ 	.word	0x00002b30


	//   ....[9]....
        /*00a0*/ 	.word	0x00002b50


	//   ....[10]....
        /*00a4*/ 	.word	0x00003920


	//   ....[11]....
        /*00a8*/ 	.word	0x000039d0


	//   ....[12]....
        /*00ac*/ 	.word	0x00003a40


	//   ....[13]....
        /*00b0*/ 	.word	0x00003ab0


	//   ....[14]....
        /*00b4*/ 	.word	0x00003b20


	//   ....[15]....
        /*00b8*/ 	.word	0x000041b0


	//   ....[16]....
        /*00bc*/ 	.word	0x00004220


	//   ....[17]....
        /*00c0*/ 	.word	0x00004290


	//   ....[18]....
        /*00c4*/ 	.word	0x00004300


	//   ....[19]....
        /*00c8*/ 	.word	0x00004370


	//----- nvinfo : EIATTR_VRC_CTA_INIT_COUNT
	.align		4
.L_3104:
        /*00cc*/ 	.byte	0x02, 0x4a
	.zero		1
	.zero		1


	//----- nvinfo : EIATTR_EXIT_INSTR_OFFSETS
	.align		4
        /*00d0*/ 	.byte	0x04, 0x1c
        /*00d2*/ 	.short	(.L_3106 - .L_3105)


	//   ....[0]....
.L_3105:
        /*00d4*/ 	.word	0x00000540


	//   ....[1]....
        /*00d8*/ 	.word	0x000038b0


	//----- nvinfo : EIATTR_MAX_THREADS
	.align		4
.L_3106:
        /*00dc*/ 	.byte	0x04, 0x05
        /*00de*/ 	.short	(.L_3108 - .L_3107)
.L_3107:
        /*00e0*/ 	.word	0x00000080
        /*00e4*/ 	.word	0x00000001
        /*00e8*/ 	.word	0x00000001


	//----- nvinfo : EIATTR_CRS_STACK_SIZE
	.align		4
.L_3108:
        /*00ec*/ 	.byte	0x04, 0x1e
        /*00ee*/ 	.short	(.L_3110 - .L_3109)
.L_3109:
        /*00f0*/ 	.word	0x00000000


	//----- nvinfo : EIATTR_CBANK_PARAM_SIZE
	.align		4
.L_3110:
        /*00f4*/ 	.byte	0x03, 0x19
        /*00f6*/ 	.short	0x00e8


	//----- nvinfo : EIATTR_PARAM_CBANK
	.align		4
        /*00f8*/ 	.byte	0x04, 0x0a
        /*00fa*/ 	.short	(.L_3112 - .L_3111)
	.align		4
.L_3111:
        /*00fc*/ 	.word	index@(.nv.constant0._ZN10layer_norm13ln_fwd_kernelINS_13Kernel_traitsIf6__halffS2_fjLj1536ELj1ELj4ELj1ELj16ENS_18Kernel_traits_baseILj1536EfS2_fS2_fjLj128EEEEELb0ELb0ELb1ELb1EEEvNS_9FwdParamsE)
        /*0100*/ 	.short	0x0380
        /*0102*/ 	.short	0x00e8


	//----- nvinfo : EIATTR_SW_WAR
	.align		4
.L_3112:
        /*0104*/ 	.byte	0x04, 0x36
        /*0106*/ 	.short	(.L_3114 - .L_3113)
.L_3113:
        /*0108*/ 	.word	0x00000008
.L_3114:


//--------------------- .nv.info._ZN10layer_norm13ln_fwd_kernelINS_13Kernel_traitsIf6__halffS2_fjLj1536ELj1ELj4ELj1ELj16ENS_18Kernel_traits_baseILj1536EfS2_fS2_fjLj128EEEEELb0ELb1ELb0ELb0EEEvNS_9FwdParamsE --------------------------
	.section	.nv.info._ZN10layer_norm13ln_fwd_kernelINS_13Kernel_traitsIf6__halffS2_fjLj1536ELj1ELj4ELj1ELj16ENS_18Kernel_traits_baseILj1536EfS2_fS2_fjLj128EEEEELb0ELb1ELb0ELb0EEEvNS_9FwdParamsE,"",@"SHT_CUDA_INFO"
	.sectionflags	@""
	.align	4


	//----- nvinfo : EIATTR_CUDA_API_VERSION
	.align		4
        /*0000*/ 	.byte	0x04, 0x37
        /*0002*/ 	.short	(.L_3116 - .L_3115)
.L_3115:
        /*0004*/ 	.word	0x00000082


	//----- nvinfo : EIATTR_KPARAM_INFO
	.align		4
.L_3116:
        /*0008*/ 	.byte	0x04, 0x17
        /*000a*/ 	.short	(.L_3118 - .L_3117)
.L_3117:
        /*000c*/ 	.word	0x00000000
        /*0010*/ 	.short	0x0000
        /*0012*/ 	.short	0x0000
        /*0014*/ 	.byte	0x00, 0xf0, 0xa1, 0x03


	//----- nvinfo : EIATTR_SPARSE_MMA_MASK
	.align		4
.L_3118:
        /*0018*/ 	.byte	0x03, 0x50
        /*001a*/ 	.short	0x0000


	//----- nvinfo : EIATTR_MAXREG_COUNT
	.align		4
        /*001c*/ 	.byte	0x03, 0x1b
        /*001e*/ 	.short	0x00ff


	//----- nvinfo : EIATTR_MERCURY_ISA_VERSION
	.align		4
        /*0020*/ 	.byte	0x03, 0x5f
        /*0022*/ 	.short	0x0101


	//----- nvinfo : EIATTR_COOP_GROUP_MASK_REGIDS
	.align		4
        /*0024*/ 	.byte	0x04, 0x29
        /*0026*/ 	.short	(.L_3120 - .L_3119)


	//   ....[0]....
.L_3119:
        /*0028*/ 	.word	0xffffffff


	//   ....[1]....
        /*002c*/ 	.word	0xffffffff


	//   ....[2]....
        /*0030*/ 	.word	0xffffffff


	//   ....[3]....
        /*0034*/ 	.word	0xffffffff


	//   ....[4]....
        /*0038*/ 	.word	0xffffffff


	//   ....[5]....
        /*003c*/ 	.word	0xffffffff


	//   ....[6]....
        /*0040*/ 	.word	0xffffffff


	//   ....[7]....
        /*0044*/ 	.word	0xffffffff


	//   ....[8]....
        /*0048*/ 	.word	0xffffffff


	//   ....[9]....
        /*004c*/ 	.word	0xffffffff


	//   ....[10]....
        /*0050*/ 	.word	0x050000d7


	//   ....[11]....
        /*0054*/ 	.word	0x050000d7


	//   ....[12]....
        /*0058*/ 	.word	0x050000d7


	//   ....[13]....
        /*005c*/ 	.word	0x050000d7


	//   ....[14]....
        /*0060*/ 	.word	0x050000d7


	//   ....[15]....
        /*0064*/ 	.word	0x050000d7


	//   ....[16]....
        /*0068*/ 	.word	0x050000d7


	//   ....[17]....
        /*006c*/ 	.word	0x050000d7


	//   ....[18]....
        /*0070*/ 	.word	0x050000d7


	//   ....[19]....
        /*0074*/ 	.word	0x050000d7


	//----- nvinfo : EIATTR_COOP_GROUP_INSTR_OFFSETS
	.align		4
.L_3120:
        /*0078*/ 	.byte	0x04, 0x28
        /*007a*/ 	.short	(.L_3122 - .L_3121)


	//   ....[0]....
.L_3121:
        /*007c*/ 	.word	0x00002af0


	//   ....[1]....
        /*0080*/ 	.word	0x00002b30


	//   ....[2]....
        /*0084*/ 	.word	0x00002b50


	//   ....[3]....
        /*0088*/ 	.word	0x00002b70


	//   ....[4]....
        /*008c*/ 	.word	0x00002b90


	//   ....[5]....
        /*0090*/ 	.word	0x000031d0


	//   ....[6]....
        /*0094*/ 	.word	0x000031f0


	//   ....[7]....
        /*0098*/ 	.word	0x00003210


	//   ....[8]....
        /*009c*/ 	.word	0x00003230


	//   ....[9]....
        /*00a0*/ 	.word	0x00003250


	//   ....[10]....
        /*00a4*/ 	.word	0x00004160


	//   ....[11]....
        /*00a8*/ 	.word	0x00004210


	//   ....[12]....
        /*00ac*/ 	.word	0x00004280


	//   ....[13]....
        /*00b0*/ 	.word	0x000042f0


	//   ....[14]....
        /*00b4*/ 	.word	0x00004360


	//   ....[15]....
        /*00b8*/ 	.word	0x00004a00


	//   ....[16]....
        /*00bc*/ 	.word	0x00004a70


	//   ....[17]....
        /*00c0*/ 	.word	0x00004ae0


	//   ....[18]....
        /*00c4*/ 	.word	0x00004b50


	//   ....[19]....
        /*00c8*/ 	.word	0x00004bc0


	//----- nvinfo : EIATTR_VRC_CTA_INIT_COUNT
	.align		4
.L_3122:
        /*00cc*/ 	.byte	0x02, 0x4a
	.zero		1
	.zero		1


	//----- nvinfo : EIATTR_EXIT_INSTR_OFFSETS
	.align		4
        /*00d0*/ 	.byte	0x04, 0x1c
        /*00d2*/ 	.short	(.L_3124 - .L_3123)


	//   ....[0]....
.L_3123:
        /*00d4*/ 	.word	0x00000be0


	//   ....[1]....
        /*00d8*/ 	.word	0x000040f0


	//----- nvinfo : EIATTR_MAX_THREADS
	.align		4
.L_3124:
        /*00dc*/ 	.byte	0x04, 0x05
        /*00de*/ 	.short	(.L_3126 - .L_3125)
.L_3125:
        /*00e0*/ 	.word	0x00000080
        /*00e4*/ 	.word	0x00000001
        /*00e8*/ 	.word	0x00000001


	//----- nvinfo : EIATTR_CRS_STACK_SIZE
	.align		4
.L_3126:
        /*00ec*/ 	.byte	0x04, 0x1e
        /*00ee*/ 	.short	(.L_3128 - .L_3127)
.L_3127:
        /*00f0*/ 	.word	0x00000000


	//----- nvinfo : EIATTR_CBANK_PARAM_SIZE
	.align		4
.L_3128:
        /*00f4*/ 	.byte	0x03, 0x19
        /*00f6*/ 	.short	0x00e8


	//----- nvinfo : EIATTR_PARAM_CBANK
	.align		4
        /*00f8*/ 	.byte	0x04, 0x0a
        /*00fa*/ 	.short	(.L_3130 - .L_3129)
	.align		4
.L_3129:
        /*00fc*/ 	.word	index@(.nv.constant0._ZN10layer_norm13ln_fwd_kernelINS_13Kernel_traitsIf6__halffS2_fjLj1536ELj1ELj4ELj1ELj16ENS_18Kernel_traits_baseILj1536EfS2_fS2_fjLj128EEEEELb0ELb1ELb0ELb0EEEvNS_9FwdParamsE)
        /*0100*/ 	.short	0x0380
        /*0102*/ 	.short	0x00e8


	//----- nvinfo : EIATTR_SW_WAR
	.align		4
.L_3130:
        /*0104*/ 	.byte	0x04, 0x36
        /*0106*/ 	.short	(.L_3132 - .L_3131)
.L_3131:
        /*0108*/ 	.word	0x00000008
.L_3132:


//--------------------- .nv.info._ZN10layer_norm13ln_fwd_kernelINS_13Kernel_traitsIf6__halffS2_fjLj1536ELj1ELj4ELj1ELj16ENS_18Kernel_traits_baseILj1536EfS2_fS2_fjLj128EEEEELb0ELb1ELb0ELb1EEEvNS_9FwdParamsE --------------------------
	.section	.nv.info._ZN10layer_norm13ln_fwd_kernelINS_13Kernel_traitsIf6__halffS2_fjLj1536ELj1ELj4ELj1ELj16ENS_18Kernel_traits_baseILj1536EfS2_fS2_fjLj128EEEEELb0ELb1ELb0ELb1EEEvNS_9FwdParamsE,"",@"SHT_CUDA_INFO"
	.sectionflags	@""
	.align	4


	//----- nvinfo : EIATTR_CUDA_API_VERSION
	.align		4
        /*0000*/ 	.byte	0x04, 0x37
        /*0002*/ 	.short	(.L_3134 - .L_3133)
.L_3133:
        /*0004*/ 	.word	0x00000082


	//----- nvinfo : EIATTR_KPARAM_INFO
	.align		4
.L_3134:
        /*0008*/ 	.byte	0x04, 0x17
        /*000a*/ 	.short	(.L_3136 - .L_3135)
.L_3135:
        /*000c*/ 	.word	0x00000000
        /*0010*/ 	.short	0x0000
        /*0012*/ 	.short	0x0000
        /*0014*/ 	.byte	0x00, 0xf0, 0xa1, 0x03


	//----- nvinfo : EIATTR_SPARSE_MMA_MASK
	.align		4
.L_3136:
        /*0018*/ 	.byte	0x03, 0x50
        /*001a*/ 	.short	0x0000


	//----- nvinfo : EIATTR_MAXREG_COUNT
	.align		4
        /*001c*/ 	.byte	0x03, 0x1b
        /*001e*/ 	.short	0x00ff


	//----- nvinfo : EIATTR_MERCURY_ISA_VERSION
	.align		4
        /*0020*/ 	.byte	0x03, 0x5f
        /*0022*/ 	.short	0x0101


	//----- nvinfo : EIATTR_COOP_GROUP_MASK_REGIDS
	.align		4
        /*0024*/ 	.byte	0x04, 0x29
        /*0026*/ 	.short	(.L_3138 - .L_3137)


	//   ....[0]....
.L_3137:
        /*0028*/ 	.word	0xffffffff


	//   ....[1]....
        /*002c*/ 	.word	0xffffffff


	//   ....[2]....
        /*0030*/ 	.word	0xffffffff


	//   ....[3]....
        /*0034*/ 	.word	0xffffffff


	//   ....[4]....
        /*0038*/ 	.word	0xffffffff


	//   ....[5]....
        /*003c*/ 	.word	0xffffffff


	//   ....[6]....
        /*0040*/ 	.word	0xffffffff


	//   ....[7]....
        /*0044*/ 	.word	0xffffffff


	//   ....[8]....
        /*0048*/ 	.word	0xffffffff


	//   ....[9]....
        /*004c*/ 	.word	0xffffffff


	//   ....[10]....
        /*0050*/ 	.word	0x050000d9


	//   ....[11]....
        /*0054*/ 	.word	0x050000d9


	//   ....[12]....
        /*0058*/ 	.word	0x050000d9


	//   ....[13]....
        /*005c*/ 	.word	0x050000d9


	//   ....[14]....
        /*0060*/ 	.word	0x050000d9


	//   ....[15]....
        /*0064*/ 	.word	0x050000d9


	//   ....[16]....
        /*0068*/ 	.word	0x050000d9


	//   ....[17]....
        /*006c*/ 	.word	0x050000d9


	//   ....[18]....
        /*0070*/ 	.word	0x050000d9


	//   ....[19]....
        /*0074*/ 	.word	0x050000d9


	//----- nvinfo : EIATTR_COOP_GROUP_INSTR_OFFSETS
	.align		4
.L_3138:
        /*0078*/ 	.byte	0x04, 0x28
        /*007a*/ 	.short	(.L_3140 - .L_3139)


	//   ....[0]....
.L_3139:
        /*007c*/ 	.word	0x000021d0


	//   ....[1]....
        /*0080*/ 	.word	0x000021f0


	//   ....[2]....
        /*0084*/ 	.word	0x00002210


	//   ....[3]....
        /*0088*/ 	.word	0x00002240


	//   ....[4]....
        /*008c*/ 	.word	0x00002260


	//   ....[5]....
        /*0090*/ 	.word	0x00002890


	//   ....[6]....
        /*0094*/ 	.word	0x000028b0


	//   ....[7]....
        /*0098*/ 	.word	0x000028d0


	//   ....[8]....
        /*009c*/ 	.word	0x000028f0


	//   ....[9]....
        /*00a0*/ 	.word	0x00002910


	//   ....[10]....
        /*00a4*/ 	.word	0x00003600


	//   ....[11]....
        /*00a8*/ 	.word	0x000036a0


	//   ....[12]....
        /*00ac*/ 	.word	0x00003710


	//   ....[13]....
        /*00b0*/ 	.word	0x00003790


	//   ....[14]....
        /*00b4*/ 	.word	0x00003800


	//   ....[15]....
        /*00b8*/ 	.word	0x00003e80


	//   ....[16]....
        /*00bc*/ 	.word	0x00003ef0


	//   ....[17]....
        /*00c0*/ 	.word	0x00003f60


	//   ....[18]....
        /*00c4*/ 	.word	0x00003fd0


	//   ....[19]....
        /*00c8*/ 	.word	0x00004040


	//----- nvinfo : EIATTR_VRC_CTA_INIT_COUNT
	.align		4
.L_3140:
        /*00cc*/ 	.byte	0x02, 0x4a
	.zero		1
	.zero		1


	//----- nvinfo : EIATTR_EXIT_INSTR_OFFSETS
	.align		4
        /*00d0*/ 	.byte	0x04, 0x1c
        /*00d2*/ 	.short	(.L_3142 - .L_3141)


	//   ....[0]....
.L_3141:
        /*00d4*/ 	.word	0x000006d0


	//   ....[1]....
        /*00d8*/ 	.word	0x00003590


	//----- nvinfo : EIATTR_MAX_THREADS
	.align		4
.L_3142:
        /*00dc*/ 	.byte	0x04, 0x05
        /*00de*/ 	.short	(.L_3144 - .L_3143)
.L_3143:
        /*00e0*/ 	.word	0x00000080
        /*00e4*/ 	.word	0x00000001
        /*00e8*/ 	.word	0x00000001


	//----- nvinfo : EIATTR_CRS_STACK_SIZE
	.align		4
.L_3144:
        /*00ec*/ 	.byte	0x04, 0x1e
        /*00ee*/ 	.short	(.L_3146 - .L_3145)
.L_3145:
        /*00f0*/ 	.word	0x00000000


	//----- nvinfo : EIATTR_CBANK_PARAM_SIZE
	.align		4
.L_3146:
        /*00f4*/ 	.byte	0x03, 0x19
        /*00f6*/ 	.short	0x00e8


	//----- nvinfo : EIATTR_PARAM_CBANK
	.align		4
        /*00f8*/ 	.byte	0x04, 0x0a
        /*00fa*/ 	.short	(.L_3148 - .L_3147)
	.align		4
.L_3147:
        /*00fc*/ 	.word	index@(.nv.constant0._ZN10layer_norm13ln_fwd_kernelINS_13Kernel_traitsIf6__halffS2_fjLj1536ELj1ELj4ELj1ELj16ENS_18Kernel_traits_baseILj1536EfS2_fS2_fjLj128EEEEELb0ELb1ELb0ELb1EEEvNS_9FwdParamsE)
        /*0100*/ 	.short	0x0380
        /*0102*/ 	.short	0x00e8


	//----- nvinfo : EIATTR_SW_WAR
	.align		4
.L_3148:
        /*0104*/ 	.byte	0x04, 0x36
        /*0106*/ 	.short	(.L_3150 - .L_3149)
.L_3149:
        /*0108*/ 	.word	0x00000008
.L_3150:


//--------------------- .nv.info._ZN10layer_norm13ln_fwd_kernelINS_13Kernel_traitsIf6__halffS2_fjLj1536ELj1ELj4ELj1ELj16ENS_18Kernel_traits_baseILj1536EfS2_fS2_fjLj128EEEEELb0ELb1ELb1ELb0EEEvNS_9FwdParamsE --------------------------
	.section	.nv.info._ZN10layer_norm13ln_fwd_kernelINS_13Kernel_traitsIf6__halffS2_fjLj1536ELj1ELj4ELj1ELj16ENS_18Kernel_traits_baseILj1536EfS2_fS2_fjLj128EEEEELb0ELb1ELb1ELb0EEEvNS_9FwdParamsE,"",@"SHT_CUDA_INFO"
	.sectionflags	@""
	.align	4


	//----- nvinfo : EIATTR_CUDA_API_VERSION
	.align		4
        /*0000*/ 	.byte	0x04, 0x37
        /*0002*/ 	.short	(.L_3152 - .L_3151)
.L_3151:
        /*0004*/ 	.word	0x00000082


	//----- nvinfo : EIATTR_KPARAM_INFO
	.align		4
.L_3152:
        /*0008*/ 	.byte	0x04, 0x17
        /*000a*/ 	.short	(.L_3154 - .L_3153)
.L_3153:
        /*000c*/ 	.word	0x00000000
        /*0010*/ 	.short	0x0000
        /*0012*/ 	.short	0x0000
        /*0014*/ 	.byte	0x00, 0xf0, 0xa1, 0x03


	//----- nvinfo : EIATTR_SPARSE_MMA_MASK
	.align		4
.L_3154:
        /*0018*/ 	.byte	0x03, 0x50
        /*001a*/ 	.short	0x0000


	//----- nvinfo : EIATTR_MAXREG_COUNT
	.align		4
        /*001c*/ 	.byte	0x03, 0x1b
        /*001e*/ 	.short	0x00ff


	//----- nvinfo : EIATTR_MERCURY_ISA_VERSION
	.align		4
        /*0020*/ 	.byte	0x03, 0x5f
        /*0022*/ 	.short	0x0101


	//----- nvinfo : EIATTR_COOP_GROUP_MASK_REGIDS
	.align		4
        /*0024*/ 	.byte	0x04, 0x29
        /*0026*/ 	.short	(.L_3156 - .L_3155)


	//   ....[0]....
.L_3155:
        /*0028*/ 	.word	0xffffffff


	//   ....[1]....
        /*002c*/ 	.word	0xffffffff


	//   ....[2]....
        /*0030*/ 	.word	0xffffffff


	//   ....[3]....
        /*0034*/ 	.word	0xffffffff


	//   ....[4]....
        /*0038*/ 	.word	0xffffffff


	//   ....[5]....
        /*003c*/ 	.word	0xffffffff


	//   ....[6]....
        /*0040*/ 	.word	0xffffffff


	//   ....[7]....
        /*0044*/ 	.word	0xffffffff


	//   ....[8]....
        /*0048*/ 	.word	0xffffffff


	//   ....[9]....
        /*004c*/ 	.word	0xffffffff


	//   ....[10]....
        /*0050*/ 	.word	0x050000dc


	//   ....[11]....
        /*0054*/ 	.word	0x050000dc


	//   ....[12]....
        /*0058*/ 	.word	0x050000dc


	//   ....[13]....
        /*005c*/ 	.word	0x050000dc


	//   ....[14]....
        /*0060*/ 	.word	0x050000dc


	//   ....[15]....
        /*0064*/ 	.word	0x050000dc


	//   ....[16]....
        /*0068*/ 	.word	0x050000dc


	//   ....[17]....
        /*006c*/ 	.word	0x050000dc


	//   ....[18]....
        /*0070*/ 	.word	0x050000dc


	//   ....[19]....
        /*0074*/ 	.word	0x050000dc


	//----- nvinfo : EIATTR_COOP_GROUP_INSTR_OFFSETS
	.align		4
.L_3156:
        /*0078*/ 	.byte	0x04, 0x28
        /*007a*/ 	.short	(.L_3158 - .L_3157)


	//   ....[0]....
.L_3157:
        /*007c*/ 	.word	0x000037b0


	//   ....[1]....
        /*0080*/ 	.word	0x000037d0


	//   ....[2]....
        /*0084*/ 	.word	0x000037f0


	//   ....[3]....
        /*0088*/ 	.word	0x00003820


	//   ....[4]....
        /*008c*/ 	.word	0x00003840


	//   ....[5]....
        /*0090*/ 	.word	0x00003e80


	//   ....[6]....
        /*0094*/ 	.word	0x00003ea0


	//   ....[7]....
        /*0098*/ 	.word	0x00003ec0


	//   ....[8]....
        /*009c*/ 	.word	0x00003ee0


	//   ....[9]....
        /*00a0*/ 	.word	0x00003f00


	//   ....[10]....
        /*00a4*/ 	.word	0x00004e90


	//   ....[11]....
        /*00a8*/ 	.word	0x00004f30


	//   ....[12]....
        /*00ac*/ 	.word	0x00004fa0


	//   ....[13]....
        /*00b0*/ 	.word	0x00005020


	//   ....[14]....
        /*00b4*/ 	.word	0x00005090


	//   ....[15]....
        /*00b8*/ 	.word	0x00005720


	//   ....[16]....
        /*00bc*/ 	.word	0x00005790


	//   ....[17]....
        /*00c0*/ 	.word	0x00005800


	//   ....[18]....
        /*00c4*/ 	.word	0x00005870


	//   ....[19]....
        /*00c8*/ 	.word	0x000058e0


	//----- nvinfo : EIATTR_VRC_CTA_INIT_COUNT
	.align		4
.L_3158:
        /*00cc*/ 	.byte	0x02, 0x4a
	.zero		1
	.zero		1


	//----- nvinfo : EIATTR_EXIT_INSTR_OFFSETS
	.align		4
        /*00d0*/ 	.byte	0x04, 0x1c
        /*00d2*/ 	.short	(.L_3160 - .L_3159)


	//   ....[0]....
.L_3159:
        /*00d4*/ 	.word	0x00000c20


	//   ....[1]....
        /*00d8*/ 	.word	0x00004e20


	//----- nvinfo : EIATTR_MAX_THREADS
	.align		4
.L_3160:
        /*00dc*/ 	.byte	0x04, 0x05
        /*00de*/ 	.short	(.L_3162 - .L_3161)
.L_3161:
        /*00e0*/ 	.word	0x00000080
        /*00e4*/ 	.word	0x00000001
        /*00e8*/ 	.word	0x00000001


	//----- nvinfo : EIATTR_CRS_STACK_SIZE
	.align		4
.L_3162:
        /*00ec*/ 	.byte	0x04, 0x1e
        /*00ee*/ 	.short	(.L_3164 - .L_3163)
.L_3163:
        /*00f0*/ 	.word	0x00000000


	//----- nvinfo : EIATTR_CBANK_PARAM_SIZE
	.align		4
.L_3164:
        /*00f4*/ 	.byte	0x03, 0x19
        /*00f6*/ 	.short	0x00e8


	//----- nvinfo : EIATTR_PARAM_CBANK
	.align		4
        /*00f8*/ 	.byte	0x04, 0x0a
        /*00fa*/ 	.short	(.L_3166 - .L_3165)
	.align		4
.L_3165:
        /*00fc*/ 	.word	index@(.nv.constant0._ZN10layer_norm13ln_fwd_kernelINS_13Kernel_traitsIf6__halffS2_fjLj1536ELj1ELj4ELj1ELj16ENS_18Kernel_traits_baseILj1536EfS2_fS2_fjLj128EEEEELb0ELb1ELb1ELb0EEEvNS_9FwdParamsE)
        /*0100*/ 	.short	0x0380
        /*0102*/ 	.short	0x00e8


	//----- nvinfo : EIATTR_SW_WAR
	.align		4
.L_3166:
        /*0104*/ 	.byte	0x04, 0x36
        /*0106*/ 	.short	(.L_3168 - .L_3167)
.L_3167:
        /*0108*/ 	.word	0x00000008
.L_3168:


//--------------------- .nv.info._ZN10layer_norm13ln_fwd_kernelINS_13Kernel_traitsIf6__halffS2_fjLj1536ELj1ELj4ELj1ELj16ENS_18Kernel_traits_baseILj1536EfS2_fS2_fjLj128EEEEELb0ELb1ELb1ELb1EEEvNS_9FwdParamsE --------------------------
	.section	.nv.info._ZN10layer_norm13ln_fwd_kernelINS_13Kernel_traitsIf6__halffS2_fjLj1536ELj1ELj4ELj1ELj16ENS_18Kernel_traits_baseILj1536EfS2_fS2_fjLj128EEEEELb0ELb1ELb1ELb1EEEvNS_9FwdParamsE,"",@"SHT_CUDA_INFO"
	.sectionflags	@""
	.align	4


	//----- nvinfo : EIATTR_CUDA_API_VERSION
	.align		4
        /*0000*/ 	.byte	0x04, 0x37
        /*0002*/ 	.short	(.L_3170 - .L_3169)
.L_3169:
        /*0004*/ 	.word	0x00000082


	//----- nvinfo : EIATTR_KPARAM_INFO
	.align		4
.L_3170:
        /*0008*/ 	.byte	0x04, 0x17
        /*000a*/ 	.short	(.L_3172 - .L_3171)
.L_3171:
        /*000c*/ 	.word	0x00000000
        /*0010*/ 	.short	0x0000
        /*0012*/ 	.short	0x0000
        /*0014*/ 	.byte	0x00, 0xf0, 0xa1, 0x03


	//----- nvinfo : EIATTR_SPARSE_MMA_MASK
	.align		4
.L_3172:
        /*0018*/ 	.byte	0x03, 0x50
        /*001a*/ 	.short	0x0000


	//----- nvinfo : EIATTR_MAXREG_COUNT
	.align		4
        /*001c*/ 	.byte	0x03, 0x1b
        /*001e*/ 	.short	0x00ff


	//----- nvinfo : EIATTR_MERCURY_ISA_VERSION
	.align		4
        /*0020*/ 	.byte	0x03, 0x5f
        /*0022*/ 	.short	0x0101


	//----- nvinfo : EIATTR_COOP_GROUP_MASK_REGIDS
	.align		4
        /*0024*/ 	.byte	0x04, 0x29
        /*0026*/ 	.short	(.L_3174 - .L_3173)


	//   ....[0]....
.L_3173:
        /*0028*/ 	.word	0xffffffff


	//   ....[1]....
        /*002c*/ 	.word	0xffffffff


	//   ....[2]....
        /*0030*/ 	.word	0xffffffff


	//   ....[3]....
        /*0034*/ 	.word	0xffffffff


	//   ....[4]....
        /*0038*/ 	.word	0xffffffff


	//   ....[5]....
        /*003c*/ 	.word	0xffffffff


	//   ....[6]....
        /*0040*/ 	.word	0xffffffff


	//   ....[7]....
        /*0044*/ 	.word	0xffffffff


	//   ....[8]....
        /*0048*/ 	.word	0xffffffff


	//   ....[9]....
        /*004c*/ 	.word	0xffffffff


	//   ....[10]....
        /*0050*/ 	.word	0x050000da


	//   ....[11]....
        /*0054*/ 	.word	0x050000da


	//   ....[12]....
        /*0058*/ 	.word	0x050000da


	//   ....[13]....
        /*005c*/ 	.word	0x050000da


	//   ....[14]....
        /*0060*/ 	.word	0x050000da


	//   ....[15]....
        /*0064*/ 	.word	0x050000da


	//   ....[16]....
        /*0068*/ 	.word	0x050000da


	//   ....[17]....
        /*006c*/ 	.word	0x050000da


	//   ....[18]....
        /*0070*/ 	.word	0x050000da


	//   ....[19]....
        /*0074*/ 	.word	0x050000da


	//----- nvinfo : EIATTR_COOP_GROUP_INSTR_OFFSETS
	.align		4
.L_3174:
        /*0078*/ 	.byte	0x04, 0x28
        /*007a*/ 	.short	(.L_3176 - .L_3175)


	//   ....[0]....
.L_3175:
        /*007c*/ 	.word	0x00002ee0


	//   ....[1]....
        /*0080*/ 	.word	0x00002f10


	//   ....[2]....
        /*0084*/ 	.word	0x00002f30


	//   ....[3]....
        /*0088*/ 	.word	0x00002f50


	//   ....[4]....
        /*008c*/ 	.word	0x00002f70


	//   ....[5]....
        /*0090*/ 	.word	0x000035a0


	//   ....[6]....
        /*0094*/ 	.word	0x000035c0


	//   ....[7]....
        /*0098*/ 	.word	0x000035e0


	//   ....[8]....
        /*009c*/ 	.word	0x00003600


	//   ....[9]....
        /*00a0*/ 	.word	0x00003620


	//   ....[10]....
        /*00a4*/ 	.word	0x00004400


	//   ....[11]....
        /*00a8*/ 	.word	0x000044b0


	//   ....[12]....
        /*00ac*/ 	.word	0x00004520


	//   ....[13]....
        /*00b0*/ 	.word	0x00004590


	//   ....[14]....
        /*00b4*/ 	.word	0x00004600


	//   ....[15]....
        /*00b8*/ 	.word	0x00004c70


	//   ....[16]....
        /*00bc*/ 	.word	0x00004ce0


	//   ....[17]....
        /*00c0*/ 	.word	0x00004d50


	//   ....[18]....
        /*00c4*/ 	.word	0x00004dc0


	//   ....[19]....
        /*00c8*/ 	.word	0x00004e30


	//----- nvinfo : EIATTR_VRC_CTA_INIT_COUNT
	.align		4
.L_3176:
        /*00cc*/ 	.byte	0x02, 0x4a
	.zero		1
	.zero		1


	//----- nvinfo : EIATTR_EXIT_INSTR_OFFSETS
	.align		4
        /*00d0*/ 	.byte	0x04, 0x1c
        /*00d2*/ 	.short	(.L_3178 - .L_3177)


	//   ....[0]....
.L_3177:
        /*00d4*/ 	.word	0x00000710


	//   ....[1]....
        /*00d8*/ 	.word	0x00004390


	//----- nvinfo : EIATTR_MAX_THREADS
	.align		4
.L_3178:
        /*00dc*/ 	.byte	0x04, 0x05
        /*00de*/ 	.short	(.L_3180 - .L_3179)
.L_3179:
        /*00e0*/ 	.word	0x00000080
        /*00e4*/ 	.word	0x00000001
        /*00e8*/ 	.word	0x00000001


	//----- nvinfo : EIATTR_CRS_STACK_SIZE
	.align		4
.L_3180:
        /*00ec*/ 	.byte	0x04, 0x1e
        /*00ee*/ 	.short	(.L_3182 - .L_3181)
.L_3181:
        /*00f0*/ 	.word	0x00000000


	//----- nvinfo : EIATTR_CBANK_PARAM_SIZE
	.align		4
.L_3182:
        /*00f4*/ 	.byte	0x03, 0x19
        /*00f6*/ 	.short	0x00e8


	//----- nvinfo : EIATTR_PARAM_CBANK
	.align		4
        /*00f8*/ 	.byte	0x04, 0x0a
        /*00fa*/ 	.short	(.L_3184 - .L_3183)
	.align		4
.L_3183:
        /*00fc*/ 	.word	index@(.nv.constant0._ZN10layer_norm13ln_fwd_kernelINS_13Kernel_traitsIf6__halffS2_fjLj1536ELj1ELj4ELj1ELj16ENS_18Kernel_traits_baseILj1536EfS2_fS2_fjLj128EEEEELb0ELb1ELb1ELb1EEEvNS_9FwdParamsE)
        /*0100*/ 	.short	0x0380
        /*0102*/ 	.short	0x00e8


	//----- nvinfo : EIATTR_SW_WAR
	.align		4
.L_3184:
        /*0104*/ 	.byte	0x04, 0x36
        /*0106*/ 	.short	(.L_3186 - .L_3185)
.L_3185:
        /*0108*/ 	.word	0x00000008
.L_3186:


//--------------------- .nv.info._ZN10layer_norm13ln_fwd_kernelINS_13Kernel_traitsIf6__halffS2_fjLj1536ELj1ELj4ELj1ELj16ENS_18Kernel_traits_baseILj1536EfS2_fS2_fjLj128EEEEELb1ELb0ELb0ELb0EEEvNS_9FwdParamsE --------------------------
	.section	.nv.info._ZN10layer_norm13ln_fwd_kernelINS_13Kernel_traitsIf6__halffS2_fjLj1536ELj1ELj4ELj1ELj16ENS_18Kernel_traits_baseILj1536EfS2_fS2_fjLj128EEEEELb1ELb0ELb0ELb0EEEvNS_9FwdParamsE,"",@"SHT_CUDA_INFO"
	.sectionflags	@""
	.align	4


	//----- nvinfo : EIATTR_CUDA_API_VERSION
	.align		4
        /*0000*/ 	.byte	0x04, 0x37
        /*0002*/ 	.short	(.L_3188 - .L_3187)
.L_3187:
        /*0004*/ 	.word	0x00000082


	//----- nvinfo : EIATTR_KPARAM_INFO
	.align		4
.L_3188:
        /*0008*/ 	.byte	0x04, 0x17
        /*000a*/ 	.short	(.L_3190 - .L_3189)
.L_3189:
        /*000c*/ 	.word	0x00000000
        /*0010*/ 	.short	0x0000
        /*0012*/ 	.short	0x0000
        /*0014*/ 	.byte	0x00, 0xf0, 0xa1, 0x03


	//----- nvinfo : EIATTR_SPARSE_MMA_MASK
	.align		4
.L_3190:
        /*0018*/ 	.byte	0x03, 0x50
        /*001a*/ 	.short	0x0000


	//----- nvinfo : EIATTR_MAXREG_COUNT
	.align		4
        /*001c*/ 	.byte	0x03, 0x1b
        /*001e*/ 	.short	0x00ff


	//----- nvinfo : EIATTR_MERCURY_ISA_VERSION
	.align		4
        /*0020*/ 	.byte	0x03, 0x5f
        /*0022*/ 	.short	0x0101


	//----- nvinfo : EIATTR_COOP_GROUP_MASK_REGIDS
	.align		4
        /*0024*/ 	.byte	0x04, 0x29
        /*0026*/ 	.short	(.L_3192 - .L_3191)


	//   ....[0]....
.L_3191:
        /*0028*/ 	.word	0xffffffff


	//   ....[1]....
        /*002c*/ 	.word	0xffffffff


	//   ....[2]....
        /*0030*/ 	.word	0xffffffff


	//   ....[3]....
        /*0034*/ 	.word	0xffffffff


	//   ....[4]....
        /*0038*/ 	.word	0xffffffff


	//   ....[5]....
        /*003c*/ 	.word	0xffffffff


	//   ....[6]....
        /*0040*/ 	.word	0xffffffff


	//   ....[7]....
        /*0044*/ 	.word	0xffffffff


	//   ....[8]....
        /*0048*/ 	.word	0xffffffff


	//   ....[9]....
        /*004c*/ 	.word	0xffffffff


	//   ....[10]....
        /*0050*/ 	.word	0x050000a6


	//   ....[11]....
        /*0054*/ 	.word	0x050000a6


	//   ....[12]....
        /*0058*/ 	.word	0x050000a6


	//   ....[13]....
        /*005c*/ 	.word	0x050000a6


	//   ....[14]....
        /*0060*/ 	.word	0x050000a6


	//   ....[15]....
        /*0064*/ 	.word	0x050000a6


	//   ....[16]....
        /*0068*/ 	.word	0x050000a6


	//   ....[17]....
        /*006c*/ 	.word	0x050000a6


	//   ....[18]....
        /*0070*/ 	.word	0x050000a6


	//   ....[19]....
        /*0074*/ 	.word	0x050000a6


	//----- nvinfo : EIATTR_COOP_GROUP_INSTR_OFFSETS
	.align		4
.L_3192:
        /*0078*/ 	.byte	0x04, 0x28
        /*007a*/ 	.short	(.L_3194 - .L_3193)


	//   ....[0]....
.L_3193:
        /*007c*/ 	.word	0x00026ab0


	//   ....[1]....
        /*0080*/ 	.word	0x00026ae0


	//   ....[2]....
        /*0084*/ 	.word	0x00026b00


	//   ....[3]....
        /*0088*/ 	.word	0x00026b20


	//   ....[4]....
        /*008c*/ 	.word	0x00026b50


	//   ....[5]....
        /*0090*/ 	.word	0x00027190


	//   ....[6]....
        /*0094*/ 	.word	0x000271b0


	//   ....[7]....
        /*0098*/ 	.word	0x000271d0


	//   ....[8]....
        /*009c*/ 	.word	0x000271f0


	//   ....[9]....
        /*00a0*/ 	.word	0x00027210


	//   ....[10]....
        /*00a4*/ 	.word	0x00028120


	//   ....[11]....
        /*00a8*/ 	.word	0x000281c0


	//   ....[12]....
        /*00ac*/ 	.word	0x00028230


	//   ....[13]....
        /*00b0*/ 	.word	0x000282a0


	//   ....[14]....
        /*00b4*/ 	.word	0x00028320


	//   ....[15]....
        /*00b8*/ 	.word	0x000289c0


	//   ....[16]....
        /*00bc*/ 	.word	0x00028a30


	//   ....[17]....
        /*00c0*/ 	.word	0x00028aa0


	//   ....[18]....
        /*00c4*/ 	.word	0x00028b10


	//   ....[19]....
        /*00c8*/ 	.word	0x00028b80


	//----- nvinfo : EIATTR_VRC_CTA_INIT_COUNT
	.align		4
.L_3194:
        /*00cc*/ 	.byte	0x02, 0x4a
	.zero		1
	.zero		1


	//----- nvinfo : EIATTR_EXIT_INSTR_OFFSETS
	.align		4
        /*00d0*/ 	.byte	0x04, 0x1c
        /*00d2*/ 	.short	(.L_3196 - .L_3195)


	//   ....[0]....
.L_3195:
        /*00d4*/ 	.word	0x00000b10


	//   ....[1]....
        /*00d8*/ 	.word	0x000280b0


	//----- nvinfo : EIATTR_INDIRECT_BRANCH_TARGETS
	.align		4
.L_3196:
        /*00dc*/ 	.byte	0x04, 0x34
        /*00de*/ 	.short	(.L_3198 - .L_3197)


	//   ....[0]....
.L_3197:
        /*00e0*/ 	.word	.L_x_54280@srel
        /*00e4*/ 	.short	0x0
        /*00e6*/ 	.short	0x0
        /*00e8*/ 	.word	0x3
        /*00ec*/ 	.word	.L_x_54281@srel
        /*00f0*/ 	.word	.L_x_54282@srel
        /*00f4*/ 	.word	.L_x_54283@srel


	//----- nvinfo : EIATTR_MAX_THREADS
	.align		4
.L_3198:
        /*00f8*/ 	.byte	0x04, 0x05
        /*00fa*/ 	.short	(.L_3200 - .L_3199)
.L_3199:
        /*00fc*/ 	.word	0x00000080
        /*0100*/ 	.word	0x00000001
        /*0104*/ 	.word	0x00000001


	//----- nvinfo : EIATTR_CRS_STACK_SIZE
	.align		4
.L_3200:
        /*0108*/ 	.byte	0x04, 0x1e
        /*010a*/ 	.short	(.L_3202 - .L_3201)
.L_3201:
        /*010c*/ 	.word	0x00000000


	//----- nvinfo : EIATTR_CBANK_PARAM_SIZE
	.align		4
.L_3202:
        /*0110*/ 	.byte	0x03, 0x19
        /*0112*/ 	.short	0x00e8


	//----- nvinfo : EIATTR_PARAM_CBANK
	.align		4
        /*0114*/ 	.byte	0x04, 0x0a
        /*0116*/ 	.short	(.L_3204 - .L_3203)
	.align		4
.L_3203:
        /*0118*/ 	.word	index@(.nv.constant0._ZN10layer_norm13ln_fwd_kernelINS_13Kernel_traitsIf6__halffS2_fjLj1536ELj1ELj4ELj1ELj16ENS_18Kernel_traits_baseILj1536EfS2_fS2_fjLj128EEEEELb1ELb0ELb0ELb0EEEvNS_9FwdParamsE)
        /*011c*/ 	.short	0x0380
        /*011e*/ 	.short	0x00e8


	//----- nvinfo : EIATTR_SW_WAR
	.align		4
.L_3204:
        /*0120*/ 	.byte	0x04, 0x36
        /*0122*/ 	.short	(.L_3206 - .L_3205)
.L_3205:
        /*0124*/ 	.word	0x00000008
.L_3206:


//--------------------- .nv.info._ZN10layer_norm13ln_fwd_kernelINS_13Kernel_traitsIf6__halffS2_fjLj1536ELj1ELj4ELj1ELj16ENS_18Kernel_traits_baseILj1536EfS2_fS2_fjLj128EEEEELb1ELb0ELb0ELb1EEEvNS_9FwdParamsE --------------------------
	.section	.nv.info._ZN10layer_norm13ln_fwd_kernelINS_13Kernel_traitsIf6__halffS2_fjLj1536ELj1ELj4ELj1ELj16ENS_18Kernel_traits_baseILj1536EfS2_fS2_fjLj128EEEEELb1ELb0ELb0ELb1EEEvNS_9FwdParamsE,"",@"SHT_CUDA_INFO"
	.sectionflags	@""
	.align	4


	//----- nvinfo : EIATTR_CUDA_API_VERSION
	.align		4
        /*0000*/ 	.byte	0x04, 0x37
        /*0002*/ 	.short	(.L_3208 - .L_3207)
.L_3207:
        /*0004*/ 	.word	0x00000082


	//----- nvinfo : EIATTR_KPARAM_INFO
	.align		4
.L_3208:
        /*0008*/ 	.byte	0x04, 0x17
        /*000a*/ 	.short	(.L_3210 - .L_3209)
.L_3209:
        /*000c*/ 	.word	0x00000000
        /*0010*/ 	.short	0x0000
        /*0012*/ 	.short	0x0000
        /*0014*/ 	.byte	0x00, 0xf0, 0xa1, 0x03


	//----- nvinfo : EIATTR_SPARSE_MMA_MASK
	.align		4
.L_3210:
        /*0018*/ 	.byte	0x03, 0x50
        /*001a*/ 	.short	0x0000


	//----- nvinfo : EIATTR_MAXREG_COUNT
	.align		4
        /*001c*/ 	.byte	0x03, 0x1b
        /*001e*/ 	.short	0x00ff


	//----- nvinfo : EIATTR_MERCURY_ISA_VERSION
	.align		4
        /*0020*/ 	.byte	0x03, 0x5f
        /*0022*/ 	.short	0x0101


	//----- nvinfo : EIATTR_COOP_GROUP_MASK_REGIDS
	.align		4
        /*0024*/ 	.byte	0x04, 0x29
        /*0026*/ 	.short	(.L_3212 - .L_3211)


	//   ....[0]....
.L_3211:
        /*0028*/ 	.word	0xffffffff


	//   ....[1]....
        /*002c*/ 	.word	0xffffffff


	//   ....[2]....
        /*0030*/ 	.word	0xffffffff


	//   ....[3]....
        /*0034*/ 	.word	0xffffffff


	//   ....[4]....
        /*0038*/ 	.word	0xffffffff


	//   ....[5]....
        /*003c*/ 	.word	0xffffffff


	//   ....[6]....
        /*0040*/ 	.word	0xffffffff


	//   ....[7]....
        /*0044*/ 	.word	0xffffffff


	//   ....[8]....
        /*0048*/ 	.word	0xffffffff


	//   ....[9]....
        /*004c*/ 	.word	0xffffffff


	//   ....[10]....
        /*0050*/ 	.word	0x050000a4


	//   ....[11]....
        /*0054*/ 	.word	0x050000a4


	//   ....[12]....
        /*0058*/ 	.word	0x050000a4


	//   ....[13]....
        /*005c*/ 	.word	0x050000a4


	//   ....[14]....
        /*0060*/ 	.word	0x050000a4


	//   ....[15]....
        /*0064*/ 	.word	0x050000a4


	//   ....[16]....
        /*0068*/ 	.word	0x050000a4


	//   ....[17]....
        /*006c*/ 	.word	0x050000a4


	//   ....[18]....
        /*0070*/ 	.word	0x050000a4


	//   ....[19]....
        /*0074*/ 	.word	0x050000a4


	//----- nvinfo : EIATTR_COOP_GROUP_INSTR_OFFSETS
	.align		4
.L_3212:
        /*0078*/ 	.byte	0x04, 0x28
        /*007a*/ 	.short	(.L_3214 - .L_3213)


	//   ....[0]....
.L_3213:
        /*007c*/ 	.word	0x0001fbf0


	//   ....[1]....
        /*0080*/ 	.word	0x0001fc10


	//   ....[2]....
        /*0084*/ 	.word	0x0001fc30


	//   ....[3]....
        /*0088*/ 	.word	0x0001fc50


	//   ....[4]....
        /*008c*/ 	.word	0x0001fc80


	//   ....[5]....
        /*0090*/ 	.word	0x000202b0


	//   ....[6]....
        /*0094*/ 	.word	0x000202d0


	//   ....[7]....
        /*0098*/ 	.word	0x000202f0


	//   ....[8]....
        /*009c*/ 	.word	0x00020310


	//   ....[9]....
        /*00a0*/ 	.word	0x00020330


	//   ....[10]....
        /*00a4*/ 	.word	0x00021020


	//   ....[11]....
        /*00a8*/ 	.word	0x000210c0


	//   ....[12]....
        /*00ac*/ 	.word	0x00021130


	//   ....[13]....
        /*00b0*/ 	.word	0x000211a0


	//   ....[14]....
        /*00b4*/ 	.word	0x00021220


	//   ....[15]....
        /*00b8*/ 	.word	0x000218a0


	//   ....[16]....
        /*00bc*/ 	.word	0x00021910


	//   ....[17]....
        /*00c0*/ 	.word	0x00021980


	//   ....[18]....
        /*00c4*/ 	.word	0x000219f0


	//   ....[19]....
        /*00c8*/ 	.word	0x00021a60


	//----- nvinfo : EIATTR_VRC_CTA_INIT_COUNT
	.align		4
.L_3214:
        /*00cc*/ 	.byte	0x02, 0x4a
	.zero		1
	.zero		1


	//----- nvinfo : EIATTR_EXIT_INSTR_OFFSETS
	.align		4
        /*00d0*/ 	.byte	0x04, 0x1c
        /*00d2*/ 	.short	(.L_3216 - .L_3215)


	//   ....[0]....
.L_3215:
        /*00d4*/ 	.word	0x00000750


	//   ....[1]....
        /*00d8*/ 	.word	0x00020fb0


	//----- nvinfo : EIATTR_INDIRECT_BRANCH_TARGETS
	.align		4
.L_3216:
        /*00dc*/ 	.byte	0x04, 0x34
        /*00de*/ 	.short	(.L_3218 - .L_3217)


	//   ....[0]....
.L_3217:
        /*00e0*/ 	.word	.L_x_54284@srel
        /*00e4*/ 	.short	0x0
        /*00e6*/ 	.short	0x0
        /*00e8*/ 	.word	0x3
        /*00ec*/ 	.word	.L_x_54285@srel
        /*00f0*/ 	.word	.L_x_54286@srel
        /*00f4*/ 	.word	.L_x_54287@srel


	//----- nvinfo : EIATTR_MAX_THREADS
	.align		4
.L_3218:
        /*00f8*/ 	.byte	0x04, 0x05
        /*00fa*/ 	.short	(.L_3220 - .L_3219)
.L_3219:
        /*00fc*/ 	.word	0x00000080
        /*0100*/ 	.word	0x00000001
        /*0104*/ 	.word	0x00000001


	//----- nvinfo : EIATTR_CRS_STACK_SIZE
	.align		4
.L_3220:
        /*0108*/ 	.byte	0x04, 0x1e
        /*010a*/ 	.short	(.L_3222 - .L_3221)
.L_3221:
        /*010c*/ 	.word	0x00000000


	//----- nvinfo : EIATTR_CBANK_PARAM_SIZE
	.align		4
.L_3222:
        /*0110*/ 	.byte	0x03, 0x19
        /*0112*/ 	.short	0x00e8


	//----- nvinfo : EIATTR_PARAM_CBANK
	.align		4
        /*0114*/ 	.byte	0x04, 0x0a
        /*0116*/ 	.short	(.L_3224 - .L_3223)
	.align		4
.L_3223:
        /*0118*/ 	.word	index@(.nv.constant0._ZN10layer_norm13ln_fwd_kernelINS_13Kernel_traitsIf6__halffS2_fjLj1536ELj1ELj4ELj1ELj16ENS_18Kernel_traits_baseILj1536EfS2_fS2_fjLj128EEEEELb1ELb0ELb0ELb1EEEvNS_9FwdParamsE)
        /*011c*/ 	.short	0x0380
        /*011e*/ 	.short	0x00e8


	//----- nvinfo : EIATTR_SW_WAR
	.align		4
.L_3224:
        /*0120*/ 	.byte	0x04, 0x36
        /*0122*/ 	.short	(.L_3226 - .L_3225)
.L_3225:
        /*0124*/ 	.word	0x00000008
.L_3226:


//--------------------- .nv.info._ZN10layer_norm13ln_fwd_kernelINS_13Kernel_traitsIf6__halffS2_fjLj1536ELj1ELj4ELj1ELj16ENS_18Kernel_traits_baseILj1536EfS2_fS2_fjLj128EEEEELb1ELb0ELb1ELb0EEEvNS_9FwdParamsE --------------------------
	.section	.nv.info._ZN10layer_norm13ln_fwd_kernelINS_13Kernel_traitsIf6__halffS2_fjLj1536ELj1ELj4ELj1ELj16ENS_18Kernel_traits_baseILj1536EfS2_fS2_fjLj128EEEEELb1ELb0ELb1ELb0EEEvNS_9FwdParamsE,"",@"SHT_CUDA_INFO"
	.sectionflags	@""
	.align	4


	//----- nvinfo : EIATTR_CUDA_API_VERSION
	.align		4
        /*0000*/ 	.byte	0x04, 0x37
        /*0002*/ 	.short	(.L_3228 - .L_3227)
.L_3227:
        /*0004*/ 	.word	0x00000082


	//----- nvinfo : EIATTR_KPARAM_INFO
	.align		4
.L_3228:
        /*0008*/ 	.byte	0x04, 0x17
        /*000a*/ 	.short	(.L_3230 - .L_3229)
.L_3229:
        /*000c*/ 	.word	0x00000000
        /*0010*/ 	.short	0x0000
        /*0012*/ 	.short	0x0000
        /*0014*/ 	.byte	0x00, 0xf0, 0xa1, 0x03


	//----- nvinfo : EIATTR_SPARSE_MMA_MASK
	.align		4
.L_3230:
        /*0018*/ 	.byte	0x03, 0x50
        /*001a*/ 	.short	0x0000


	//----- nvinfo : EIATTR_MAXREG_COUNT
	.align		4
        /*001c*/ 	.byte	0x03, 0x1b
        /*001e*/ 	.short	0x00ff


	//----- nvinfo : EIATTR_MERCURY_ISA_VERSION
	.align		4
        /*0020*/ 	.byte	0x03, 0x5f
        /*0022*/ 	.short	0x0101


	//----- nvinfo : EIATTR_COOP_GROUP_MASK_REGIDS
	.align		4
        /*0024*/ 	.byte	0x04, 0x29
        /*0026*/ 	.short	(.L_3232 - .L_3231)


	//   ....[0]....
.L_3231:
        /*0028*/ 	.word	0xffffffff


	//   ....[1]....
        /*002c*/ 	.word	0xffffffff


	//   ....[2]....
        /*0030*/ 	.word	0xffffffff


	//   ....[3]....
        /*0034*/ 	.word	0xffffffff


	//   ....[4]....
        /*0038*/ 	.word	0xffffffff


	//   ....[5]....
        /*003c*/ 	.word	0xffffffff


	//   ....[6]....
        /*0040*/ 	.word	0xffffffff


	//   ....[7]....
        /*0044*/ 	.word	0xffffffff


	//   ....[8]....
        /*0048*/ 	.word	0xffffffff


	//   ....[9]....
        /*004c*/ 	.word	0xffffffff


	//   ....[10]....
        /*0050*/ 	.word	0x050000bc


	//   ....[11]....
        /*0054*/ 	.word	0x050000bc


	//   ....[12]....
        /*0058*/ 	.word	0x050000bc


	//   ....[13]....
        /*005c*/ 	.word	0x050000bc


	//   ....[14]....
        /*0060*/ 	.word	0x050000bc


	//   ....[15]....
        /*0064*/ 	.word	0x050000bc


	//   ....[16]....
        /*0068*/ 	.word	0x050000bc


	//   ....[17]....
        /*006c*/ 	.word	0x050000bc


	//   ....[18]....
        /*0070*/ 	.word	0x050000bc


	//   ....[19]....
        /*0074*/ 	.word	0x050000bc


	//----- nvinfo : EIATTR_COOP_GROUP_INSTR_OFFSETS
	.align		4
.L_3232:
        /*0078*/ 	.byte	0x04, 0x28
        /*007a*/ 	.short	(.L_3234 - .L_3233)


	//   ....[0]....
.L_3233:
        /*007c*/ 	.word	0x000297d0


	//   ....[1]....
        /*0080*/ 	.word	0x000297f0


	//   ....[2]....
        /*0084*/ 	.word	0x00029820


	//   ....[3]....
        /*0088*/ 	.word	0x00029840


	//   ....[4]....
        /*008c*/ 	.word	0x00029860


	//   ....[5]....
        /*0090*/ 	.word	0x00029ea0


	//   ....[6]....
        /*0094*/ 	.word	0x00029ec0


	//   ....[7]....
        /*0098*/ 	.word	0x00029ee0


	//   ....[8]....
        /*009c*/ 	.word	0x00029f00


	//   ....[9]....
        /*00a0*/ 	.word	0x00029f20


	//   ....[10]....
        /*00a4*/ 	.word	0x0002aeb0


	//   ....[11]....
        /*00a8*/ 	.word	0x0002af50


	//   ....[12]....
        /*00ac*/ 	.word	0x0002afd0


	//   ....[13]....
        /*00b0*/ 	.word	0x0002b040


	//   ....[14]....
        /*00b4*/ 	.word	0x0002b0b0


	//   ....[15]....
        /*00b8*/ 	.word	0x0002b730


	//   ....[16]....
        /*00bc*/ 	.word	0x0002b7a0


	//   ....[17]....
        /*00c0*/ 	.word	0x0002b810


	//   ....[18]....
        /*00c4*/ 	.word	0x0002b880


	//   ....[19]....
        /*00c8*/ 	.word	0x0002b8f0


	//----- nvinfo : EIATTR_VRC_CTA_INIT_COUNT
	.align		4
.L_3234:
        /*00cc*/ 	.byte	0x02, 0x4a
	.zero		1
	.zero		1


	//----- nvinfo : EIATTR_EXIT_INSTR_OFFSETS
	.align		4
        /*00d0*/ 	.byte	0x04, 0x1c
        /*00d2*/ 	.short	(.L_3236 - .L_3235)


	//   ....[0]....
.L_3235:
        /*00d4*/ 	.word	0x00000b20


	//   ....[1]....
        /*00d8*/ 	.word	0x0002ae40


	//----- nvinfo : EIATTR_MAX_THREADS
	.align		4
.L_3236:
        /*00dc*/ 	.byte	0x04, 0x05
        /*00de*/ 	.short	(.L_3238 - .L_3237)
.L_3237:
        /*00e0*/ 	.word	0x00000080
        /*00e4*/ 	.word	0x00000001
        /*00e8*/ 	.word	0x00000001


	//----- nvinfo : EIATTR_CRS_STACK_SIZE
	.align		4
.L_3238:
        /*00ec*/ 	.byte	0x04, 0x1e
        /*00ee*/ 	.short	(.L_3240 - .L_3239)
.L_3239:
        /*00f0*/ 	.word	0x00000000


	//----- nvinfo : EIATTR_CBANK_PARAM_SIZE
	.align		4
.L_3240:
        /*00f4*/ 	.byte	0x03, 0x19
        /*00f6*/ 	.short	0x00e8


	//----- nvinfo : EIATTR_PARAM_CBANK
	.align		4
        /*00f8*/ 	.byte	0x04, 0x0a
        /*00fa*/ 	.short	(.L_3242 - .L_3241)
	.align		4
.L_3241:
        /*00fc*/ 	.word	index@(.nv.constant0._ZN10layer_norm13ln_fwd_kernelINS_13Kernel_traitsIf6__halffS2_fjLj1536ELj1ELj4ELj1ELj16ENS_18Kernel_traits_baseILj1536EfS2_fS2_fjLj128EEEEELb1ELb0ELb1ELb0EEEvNS_9FwdParamsE)
        /*0100*/ 	.short	0x0380
        /*0102*/ 	.short	0x00e8


	//----- nvinfo : EIATTR_SW_WAR
	.align		4
.L_3242:
        /*0104*/ 	.byte	0x04, 0x36
        /*0106*/ 	.short	(.L_3244 - .L_3243)
.L_3243:
        /*0108*/ 	.word	0x00000008
.L_3244:


//--------------------- .nv.info._ZN10layer_norm13ln_fwd_kernelINS_13Kernel_traitsIf6__halffS2_fjLj1536ELj1ELj4ELj1ELj16ENS_18Kernel_traits_baseILj1536EfS2_fS2_fjLj128EEEEELb1ELb0ELb1ELb1EEEvNS_9FwdParamsE --------------------------
	.section	.nv.info._ZN10layer_norm13ln_fwd_kernelINS_13Kernel_traitsIf6__halffS2_fjLj1536ELj1ELj4ELj1ELj16ENS_18Kernel_traits_baseILj1536EfS2_fS2_fjLj128EEEEELb1ELb0ELb1ELb1EEEvNS_9FwdParamsE,"",@"SHT_CUDA_INFO"
	.sectionflags	@""
	.align	4


	//----- nvinfo : EIATTR_CUDA_API_VERSION
	.align		4
        /*0000*/ 	.byte	0x04, 0x37
        /*0002*/ 	.short	(.L_3246 - .L_3245)
.L_3245:
        /*0004*/ 	.word	0x00000082


	//----- nvinfo : EIATTR_KPARAM_INFO
	.align		4
.L_3246:
        /*0008*/ 	.byte	0x04, 0x17
        /*000a*/ 	.short	(.L_3248 - .L_3247)
.L_3247:
        /*000c*/ 	.word	0x00000000
        /*0010*/ 	.short	0x0000
        /*0012*/ 	.short	0x0000
        /*0014*/ 	.byte	0x00, 0xf0, 0xa1, 0x03


	//----- nvinfo : EIATTR_SPARSE_MMA_MASK
	.align		4
.L_3248:
        /*0018*/ 	.byte	0x03, 0x50
        /*001a*/ 	.short	0x0000


	//----- nvinfo : EIATTR_MAXREG_COUNT
	.align		4
        /*001c*/ 	.byte	0x03, 0x1b
        /*001e*/ 	.short	0x00ff


	//----- nvinfo : EIATTR_MERCURY_ISA_VERSION
	.align		4
        /*0020*/ 	.byte	0x03, 0x5f
        /*0022*/ 	.short	0x0101


	//----- nvinfo : EIATTR_COOP_GROUP_MASK_REGIDS
	.align		4
        /*0024*/ 	.byte	0x04, 0x29
        /*0026*/ 	.short	(.L_3250 - .L_3249)


	//   ....[0]....
.L_3249:
        /*0028*/ 	.word	0xffffffff


	//   ....[1]....
        /*002c*/ 	.word	0xffffffff


	//   ....[2]....
        /*0030*/ 	.word	0xffffffff


	//   ....[3]....
        /*0034*/ 	.word	0xffffffff


	//   ....[4]....
        /*0038*/ 	.word	0xffffffff


	//   ....[5]....
        /*003c*/ 	.word	0xffffffff


	//   ....[6]....
        /*0040*/ 	.word	0xffffffff


	//   ....[7]....
        /*0044*/ 	.word	0xffffffff


	//   ....[8]....
        /*0048*/ 	.word	0xffffffff


	//   ....[9]....
        /*004c*/ 	.word	0xffffffff


	//   ....[10]....
        /*0050*/ 	.word	0x050000b2


	//   ....[11]....
        /*0054*/ 	.word	0x050000b2


	//   ....[12]....
        /*0058*/ 	.word	0x050000b2


	//   ....[13]....
        /*005c*/ 	.word	0x050000b2


	//   ....[14]....
        /*0060*/ 	.word	0x050000b2


	//   ....[15]....
        /*0064*/ 	.word	0x050000b2


	//   ....[16]....
        /*0068*/ 	.word	0x050000b2


	//   ....[17]....
        /*006c*/ 	.word	0x050000b2


	//   ....[18]....
        /*0070*/ 	.word	0x050000b2


	//   ....[19]....
        /*0074*/ 	.word	0x050000b2


	//----- nvinfo : EIATTR_COOP_GROUP_INSTR_OFFSETS
	.align		4
.L_3250:
        /*0078*/ 	.byte	0x04, 0x28
        /*007a*/ 	.short	(.L_3252 - .L_3251)


	//   ....[0]....
.L_3251:
        /*007c*/ 	.word	0x000240c0


	//   ....[1]....
        /*0080*/ 	.word	0x000240e0


	//   ....[2]....
        /*0084*/ 	.word	0x00024100


	//   ....[3]....
        /*0088*/ 	.word	0x00024130


	//   ....[4]....
        /*008c*/ 	.word	0x00024150


	//   ....[5]....
        /*0090*/ 	.word	0x00024780


	//   ....[6]....
        /*0094*/ 	.word	0x000247a0


	//   ....[7]....
        /*0098*/ 	.word	0x000247c0


	//   ....[8]....
        /*009c*/ 	.word	0x000247e0


	//   ....[9]....
        /*00a0*/ 	.word	0x00024800


	//   ....[10]....
        /*00a4*/ 	.word	0x000255e0


	//   ....[11]....
        /*00a8*/ 	.word	0x00025680


	//   ....[12]....
        /*00ac*/ 	.word	0x000256f0


	//   ....[13]....
        /*00b0*/ 	.word	0x00025770


	//   ....[14]....
        /*00b4*/ 	.word	0x000257e0


	//   ....[15]....
        /*00b8*/ 	.word	0x00025e50


	//   ....[16]....
        /*00bc*/ 	.word	0x00025ec0


	//   ....[17]....
        /*00c0*/ 	.word	0x00025f30


	//   ....[18]....
        /*00c4*/ 	.word	0x00025fa0


	//   ....[19]....
        /*00c8*/ 	.word	0x00026010


	//----- nvinfo : EIATTR_VRC_CTA_INIT_COUNT
	.align		4
.L_3252:
        /*00cc*/ 	.byte	0x02, 0x4a
	.zero		1
	.zero		1


	//----- nvinfo : EIATTR_EXIT_INSTR_OFFSETS
	.align		4
        /*00d0*/ 	.byte	0x04, 0x1c
        /*00d2*/ 	.short	(.L_3254 - .L_3253)


	//   ....[0]....
.L_3253:
        /*00d4*/ 	.word	0x00000750


	//   ....[1]....
        /*00d8*/ 	.word	0x00025570


	//----- nvinfo : EIATTR_MAX_THREADS
	.align		4
.L_3254:
        /*00dc*/ 	.byte	0x04, 0x05
        /*00de*/ 	.short	(.L_3256 - .L_3255)
.L_3255:
        /*00e0*/ 	.word	0x00000080
        /*00e4*/ 	.word	0x00000001
        /*00e8*/ 	.word	0x00000001


	//----- nvinfo : EIATTR_CRS_STACK_SIZE
	.align		4
.L_3256:
        /*00ec*/ 	.byte	0x04, 0x1e
        /*00ee*/ 	.short	(.L_3258 - .L_3257)
.L_3257:
        /*00f0*/ 	.word	0x00000000


	//----- nvinfo : EIATTR_CBANK_PARAM_SIZE
	.align		4
.L_3258:
        /*00f4*/ 	.byte	0x03, 0x19
        /*00f6*/ 	.short	0x00e8


	//----- nvinfo : EIATTR_PARAM_CBANK
	.align		4
        /*00f8*/ 	.byte	0x04, 0x0a
        /*00fa*/ 	.short	(.L_3260 - .L_3259)
	.align		4
.L_3259:
        /*00fc*/ 	.word	index@(.nv.constant0._ZN10layer_norm13ln_fwd_kernelINS_13Kernel_traitsIf6__halffS2_fjLj1536ELj1ELj4ELj1ELj16ENS_18Kernel_traits_baseILj1536EfS2_fS2_fjLj128EEEEELb1ELb0ELb1ELb1EEEvNS_9FwdParamsE)
        /*0100*/ 	.short	0x0380
        /*0102*/ 	.short	0x00e8


	//----- nvinfo : EIATTR_SW_WAR
	.align		4
.L_3260:
        /*0104*/ 	.byte	0x04, 0x36
        /*0106*/ 	.short	(.L_3262 - .L_3261)
.L_3261:
        /*0108*/ 	.word	0x00000008
.L_3262:


//--------------------- .nv.info._ZN10layer_norm13ln_fwd_kernelINS_13Kernel_traitsIf6__halffS2_fjLj1536ELj1ELj4ELj1ELj16ENS_18Kernel_traits_baseILj1536EfS2_fS2_fjLj128EEEEELb1ELb1ELb0ELb0EEEvNS_9FwdParamsE --------------------------
	.section	.nv.info._ZN10layer_norm13ln_fwd_kernelINS_13Kernel_traitsIf6__halffS2_fjLj1536ELj1ELj4ELj1ELj16ENS_18Kernel_traits_baseILj1536EfS2_fS2_fjLj128EEEEELb1ELb1ELb0ELb0EEEvNS_9FwdParamsE,"",@"SHT_CUDA_INFO"
	.sectionflags	@""
	.align	4


	//----- nvinfo : EIATTR_CUDA_API_VERSION
	.align		4
        /*0000*/ 	.byte	0x04, 0x37
        /*0002*/ 	.short	(.L_3264 - .L_3263)
.L_3263:
        /*0004*/ 	.word	0x00000082


	//----- nvinfo : EIATTR_KPARAM_INFO
	.align		4
.L_3264:
        /*0008*/ 	.byte	0x04, 0x17
        /*000a*/ 	.short	(.L_3266 - .L_3265)
.L_3265:
        /*000c*/ 	.word	0x00000000
        /*0010*/ 	.short	0x0000
        /*0012*/ 	.short	0x0000
        /*0014*/ 	.byte	0x00, 0xf0, 0xa1, 0x03


	//----- nvinfo : EIATTR_SPARSE_MMA_MASK
	.align		4
.L_3266:
        /*0018*/ 	.byte	0x03, 0x50
        /*001a*/ 	.short	0x0000


	//----- nvinfo : EIATTR_MAXREG_COUNT
	.align		4
        /*001c*/ 	.byte	0x03, 0x1b
        /*001e*/ 	.short	0x00ff


	//----- nvinfo : EIATTR_MERCURY_ISA_VERSION
	.align		4
        /*0020*/ 	.byte	0x03, 0x5f
        /*0022*/ 	.short	0x0101


	//----- nvinfo : EIATTR_COOP_GROUP_MASK_REGIDS
	.align		4
        /*0024*/ 	.byte	0x04, 0x29
        /*0026*/ 	.short	(.L_3268 - .L_3267)


	//   ....[0]....
.L_3267:
        /*0028*/ 	.word	0xffffffff


	//   ....[1]....
        /*002c*/ 	.word	0xffffffff


	//   ....[2]....
        /*0030*/ 	.word	0xffffffff


	//   ....[3]....
        /*0034*/ 	.word	0xffffffff


	//   ....[4]....
        /*0038*/ 	.word	0xffffffff


	//   ....[5]....
        /*003c*/ 	.word	0xffffffff


	//   ....[6]....
        /*0040*/ 	.word	0xffffffff


	//   ....[7]....
        /*0044*/ 	.word	0xffffffff


	//   ....[8]....
        /*0048*/ 	.word	0xffffffff


	//   ....[9]....
        /*004c*/ 	.word	0xffffffff


	//   ....[10]....
        /*0050*/ 	.word	0x050000de


	//   ....[11]....
        /*0054*/ 	.word	0x050000de


	//   ....[12]....
        /*0058*/ 	.word	0x050000de


	//   ....[13]....
        /*005c*/ 	.word	0x050000de


	//   ....[14]....
        /*0060*/ 	.word	0x050000de


	//   ....[15]....
        /*0064*/ 	.word	0x050000de


	//   ....[16]....
        /*0068*/ 	.word	0x050000de


	//   ....[17]....
        /*006c*/ 	.word	0x050000de


	//   ....[18]....
        /*0070*/ 	.word	0x050000de


	//   ....[19]....
        /*0074*/ 	.word	0x050000de


	//----- nvinfo : EIATTR_COOP_GROUP_INSTR_OFFSETS
	.align		4
.L_3268:
        /*0078*/ 	.byte	0x04, 0x28
        /*007a*/ 	.short	(.L_3270 - .L_3269)


	//   ....[0]....
.L_3269:
        /*007c*/ 	.word	0x00020cf0


	//   ....[1]....
        /*0080*/ 	.word	0x00020d30


	//   ....[2]....
        /*0084*/ 	.word	0x00020d50


	//   ....[3]....
        /*0088*/ 	.word	0x00020d70


	//   ....[4]....
        /*008c*/ 	.word	0x00020d90


	//   ....[5]....
        /*0090*/ 	.word	0x000213d0


	//   ....[6]....
        /*0094*/ 	.word	0x000213f0


	//   ....[7]....
        /*0098*/ 	.word	0x00021410


	//   ....[8]....
        /*009c*/ 	.word	0x00021430


	//   ....[9]....
        /*00a0*/ 	.word	0x00021450


	//   ....[10]....
        /*00a4*/ 	.word	0x00022370


	//   ....[11]....
        /*00a8*/ 	.word	0x00022420


	//   ....[12]....
        /*00ac*/ 	.word	0x00022490


	//   ....[13]....
        /*00b0*/ 	.word	0x00022500


	//   ....[14]....
        /*00b4*/ 	.word	0x00022570


	//   ....[15]....
        /*00b8*/ 	.word	0x00022c00


	//   ....[16]....
        /*00bc*/ 	.word	0x00022c70


	//   ....[17]....
        /*00c0*/ 	.word	0x00022ce0


	//   ....[18]....
        /*00c4*/ 	.word	0x00022d50


	//   ....[19]....
        /*00c8*/ 	.word	0x00022dc0


	//----- nvinfo : EIATTR_VRC_CTA_INIT_COUNT
	.align		4
.L_3270:
        /*00cc*/ 	.byte	0x02, 0x4a
	.zero		1
	.zero		1


	//----- nvinfo : EIATTR_EXIT_INSTR_OFFSETS
	.align		4
        /*00d0*/ 	.byte	0x04, 0x1c
        /*00d2*/ 	.short	(.L_3272 - .L_3271)


	//   ....[0]....
.L_3271:
        /*00d4*/ 	.word	0x00000e30


	//   ....[1]....
        /*00d8*/ 	.word	0x00022300


	//----- nvinfo : EIATTR_INDIRECT_BRANCH_TARGETS
	.align		4
.L_3272:
        /*00dc*/ 	.byte	0x04, 0x34
        /*00de*/ 	.short	(.L_3274 - .L_3273)


	//   ....[0]....
.L_3273:
        /*00e0*/ 	.word	.L_x_54288@srel
        /*00e4*/ 	.short	0x0
        /*00e6*/ 	.short	0x0
        /*00e8*/ 	.word	0x3
        /*00ec*/ 	.word	.L_x_54289@srel
        /*00f0*/ 	.word	.L_x_54290@srel
        /*00f4*/ 	.word	.L_x_54291@srel


	//----- nvinfo : EIATTR_MAX_THREADS
	.align		4
.L_3274:
        /*00f8*/ 	.byte	0x04, 0x05
        /*00fa*/ 	.short	(.L_3276 - .L_3275)
.L_3275:
        /*00fc*/ 	.word	0x00000080
        /*0100*/ 	.word	0x00000001
        /*0104*/ 	.word	0x00000001


	//----- nvinfo : EIATTR_CRS_STACK_SIZE
	.align		4
.L_3276:
        /*0108*/ 	.byte	0x04, 0x1e
        /*010a*/ 	.short	(.L_3278 - .L_3277)
.L_3277:
        /*010c*/ 	.word	0x00000000


	//----- nvinfo : EIATTR_CBANK_PARAM_SIZE
	.align		4
.L_3278:
        /*0110*/ 	.byte	0x03, 0x19
        /*0112*/ 	.short	0x00e8


	//----- nvinfo : EIATTR_PARAM_CBANK
	.align		4
        /*0114*/ 	.byte	0x04, 0x0a
        /*0116*/ 	.short	(.L_3280 - .L_3279)
	.align		4
.L_3279:
        /*0118*/ 	.word	index@(.nv.constant0._ZN10layer_norm13ln_fwd_kernelINS_13Kernel_traitsIf6__halffS2_fjLj1536ELj1ELj4ELj1ELj16ENS_18Kernel_traits_baseILj1536EfS2_fS2_fjLj128EEEEELb1ELb1ELb0ELb0EEEvNS_9FwdParamsE)
        /*011c*/ 	.short	0x0380
        /*011e*/ 	.short	0x00e8


	//----- nvinfo : EIATTR_SW_WAR
	.align		4
.L_3280:
        /*0120*/ 	.byte	0x04, 0x36
        /*0122*/ 	.short	(.L_3282 - .L_3281)
.L_3281:
        /*0124*/ 	.word	0x00000008
.L_3282:


//--------------------- .nv.info._ZN10layer_norm13ln_fwd_kernelINS_13Kernel_traitsIf6__halffS2_fjLj1536ELj1ELj4ELj1ELj16ENS_18Kernel_traits_baseILj1536EfS2_fS2_fjLj128EEEEELb1ELb1ELb0ELb1EEEvNS_9FwdParamsE --------------------------
	.section	.nv.info._ZN10layer_norm13ln_fwd_kernelINS_13Kernel_traitsIf6__halffS2_fjLj1536ELj1ELj4ELj1ELj16ENS_18Kernel_traits_baseILj1536EfS2_fS2_fjLj128EEEEELb1ELb1ELb0ELb1EEEvNS_9FwdParamsE,"",@"SHT_CUDA_INFO"
	.sectionflags	@""
	.align	4


	//----- nvinfo : EIATTR_CUDA_API_VERSION
	.align		4
        /*0000*/ 	.byte	0x04, 0x37
        /*0002*/ 	.short	(.L_3284 - .L_3283)
.L_3283:
        /*0004*/ 	.word	0x00000082


	//----- nvinfo : EIATTR_KPARAM_INFO
	.align		4
.L_3284:
        /*0008*/ 	.byte	0x04, 0x17
        /*000a*/ 	.short	(.L_3286 - .L_3285)
.L_3285:
        /*000c*/ 	.word	0x00000000
        /*0010*/ 	.short	0x0000
        /*0012*/ 	.short	0x0000
        /*0014*/ 	.byte	0x00, 0xf0, 0xa1, 0x03


	//----- nvinfo : EIATTR_SPARSE_MMA_MASK
	.align		4
.L_3286:
        /*0018*/ 	.byte	0x03, 0x50
        /*001a*/ 	.short	0x0000


	//----- nvinfo : EIATTR_MAXREG_COUNT
	.align		4
        /*001c*/ 	.byte	0x03, 0x1b
        /*001e*/ 	.short	0x00ff


	//----- nvinfo : EIATTR_MERCURY_ISA_VERSION
	.align		4
        /*0020*/ 	.byte	0x03, 0x5f
        /*0022*/ 	.short	0x0101


	//----- nvinfo : EIATTR_COOP_GROUP_MASK_REGIDS
	.align		4
        /*0024*/ 	.byte	0x04, 0x29
        /*0026*/ 	.short	(.L_3288 - .L_3287)


	//   ....[0]....
.L_3287:
        /*0028*/ 	.word	0xffffffff


	//   ....[1]....
        /*002c*/ 	.word	0xffffffff


	//   ....[2]....
        /*0030*/ 	.word	0xffffffff


	//   ....[3]....
        /*0034*/ 	.word	0xffffffff


	//   ....[4]....
        /*0038*/ 	.word	0xffffffff


	//   ....[5]....
        /*003c*/ 	.word	0xffffffff


	//   ....[6]....
        /*0040*/ 	.word	0xffffffff


	//   ....[7]....
        /*0044*/ 	.word	0xffffffff


	//   ....[8]....
        /*0048*/ 	.word	0xffffffff


	//   ....[9]....
        /*004c*/ 	.word	0xffffffff


	//   ....[10]....
        /*0050*/ 	.word	0x050000e3


	//   ....[11]....
        /*0054*/ 	.word	0x050000e3


	//   ....[12]....
        /*0058*/ 	.word	0x050000e3


	//   ....[13]....
        /*005c*/ 	.word	0x050000e3


	//   ....[14]....
        /*0060*/ 	.word	0x050000e3


	//   ....[15]....
        /*0064*/ 	.word	0x050000e3


	//   ....[16]....
        /*0068*/ 	.word	0x050000e3


	//   ....[17]....
        /*006c*/ 	.word	0x050000e3


	//   ....[18]....
        /*0070*/ 	.word	0x050000e3


	//   ....[19]....
        /*0074*/ 	.word	0x050000e3


	//----- nvinfo : EIATTR_COOP_GROUP_INSTR_OFFSETS
	.align		4
.L_3288:
        /*0078*/ 	.byte	0x04, 0x28
        /*007a*/ 	.short	(.L_3290 - .L_3289)


	//   ....[0]....
.L_3289:
        /*007c*/ 	.word	0x00020380


	//   ....[1]....
        /*0080*/ 	.word	0x000203b0


	//   ....[2]....
        /*0084*/ 	.word	0x000203d0


	//   ....[3]....
        /*0088*/ 	.word	0x000203f0


	//   ....[4]....
        /*008c*/ 	.word	0x00020410


	//   ....[5]....
        /*0090*/ 	.word	0x00020a40


	//   ....[6]....
        /*0094*/ 	.word	0x00020a60


	//   ....[7]....
        /*0098*/ 	.word	0x00020a80


	//   ....[8]....
        /*009c*/ 	.word	0x00020aa0


	//   ....[9]....
        /*00a0*/ 	.word	0x00020ac0


	//   ....[10]....
        /*00a4*/ 	.word	0x000217c0


	//   ....[11]....
        /*00a8*/ 	.word	0x00021870


	//   ....[12]....
        /*00ac*/ 	.word	0x000218e0


	//   ....[13]....
        /*00b0*/ 	.word	0x00021950


	//   ....[14]....
        /*00b4*/ 	.word	0x000219c0


	//   ....[15]....
        /*00b8*/ 	.word	0x00022040


	//   ....[16]....
        /*00bc*/ 	.word	0x000220b0


	//   ....[17]....
        /*00c0*/ 	.word	0x00022120


	//   ....[18]....
        /*00c4*/ 	.word	0x00022190


	//   ....[19]....
        /*00c8*/ 	.word	0x00022200


	//----- nvinfo : EIATTR_VRC_CTA_INIT_COUNT
	.align		4
.L_3290:
        /*00cc*/ 	.byte	0x02, 0x4a
	.zero		1
	.zero		1


	//----- nvinfo : EIATTR_EXIT_INSTR_OFFSETS
	.align		4
        /*00d0*/ 	.byte	0x04, 0x1c
        /*00d2*/ 	.short	(.L_3292 - .L_3291)


	//   ....[0]....
.L_3291:
        /*00d4*/ 	.word	0x00000930


	//   ....[1]....
        /*00d8*/ 	.word	0x00021750


	//----- nvinfo : EIATTR_INDIRECT_BRANCH_TARGETS
	.align		4
.L_3292:
        /*00dc*/ 	.byte	0x04, 0x34
        /*00de*/ 	.short	(.L_3294 - .L_3293)


	//   ....[0]....
.L_3293:
        /*00e0*/ 	.word	.L_x_54292@srel
        /*00e4*/ 	.short	0x0
        /*00e6*/ 	.short	0x0
        /*00e8*/ 	.word	0x3
        /*00ec*/ 	.word	.L_x_54293@srel
        /*00f0*/ 	.word	.L_x_54294@srel
        /*00f4*/ 	.word	.L_x_54295@srel


	//----- nvinfo : EIATTR_MAX_THREADS
	.align		4
.L_3294:
        /*00f8*/ 	.byte	0x04, 0x05
        /*00fa*/ 	.short	(.L_3296 - .L_3295)
.L_3295:
        /*00fc*/ 	.word	0x00000080
        /*0100*/ 	.word	0x00000001
        /*0104*/ 	.word	0x00000001


	//----- nvinfo : EIATTR_CRS_STACK_SIZE
	.align		4
.L_3296:
        /*0108*/ 	.byte	0x04, 0x1e
        /*010a*/ 	.short	(.L_3298 - .L_3297)
.L_3297:
        /*010c*/ 	.word	0x00000000


	//----- nvinfo : EIATTR_CBANK_PARAM_SIZE
	.align		4
.L_3298:
        /*0110*/ 	.byte	0x03, 0x19
        /*0112*/ 	.short	0x00e8


	//----- nvinfo : EIATTR_PARAM_CBANK
	.align		4
        /*0114*/ 	.byte	0x04, 0x0a
        /*0116*/ 	.short	(.L_3300 - .L_3299)
	.align		4
.L_3299:
        /*0118*/ 	.word	index@(.nv.constant0._ZN10layer_norm13ln_fwd_kernelINS_13Kernel_traitsIf6__halffS2_fjLj1536ELj1ELj4ELj1ELj16ENS_18Kernel_traits_baseILj1536EfS2_fS2_fjLj128EEEEELb1ELb1ELb0ELb1EEEvNS_9FwdParamsE)
        /*011c*/ 	.short	0x0380
        /*011e*/ 	.short	0x00e8


	//----- nvinfo : EIATTR_SW_WAR
	.align		4
.L_3300:
        /*0120*/ 	.byte	0x04, 0x36
        /*0122*/ 	.short	(.L_3302 - .L_3301)
.L_3301:
        /*0124*/ 	.word	0x00000008
.L_3302:


//--------------------- .nv.info._ZN10layer_norm13ln_fwd_kernelINS_13Kernel_traitsIf6__halffS2_fjLj1536ELj1ELj4ELj1ELj16ENS_18Kernel_traits_baseILj1536EfS2_fS2_fjLj128EEEEELb1ELb1ELb1ELb0EEEvNS_9FwdParamsE --------------------------
	.section	.nv.info._ZN10layer_norm13ln_fwd_kernelINS_13Kernel_traitsIf6__halffS2_fjLj1536ELj1ELj4ELj1ELj16ENS_18Kernel_traits_baseILj1536EfS2_fS2_fjLj128EEEEELb1ELb1ELb1ELb0EEEvNS_9FwdParamsE,"",@"SHT_CUDA_INFO"
	.sectionflags	@""
	.align	4


	//----- nvinfo : EIATTR_CUDA_API_VERSION
	.align		4
        /*0000*/ 	.byte	0x04, 0x37
        /*0002*/ 	.short	(.L_3304 - .L_3303)
.L_3303:
        /*0004*/ 	.word	0x00000082


	//----- nvinfo : EIATTR_KPARAM_INFO
	.align		4
.L_3304:
        /*0008*/ 	.byte	0x04, 0x17
        /*000a*/ 	.short	(.L_3306 - .L_3305)
.L_3305:
        /*000c*/ 	.word	0x00000000
        /*0010*/ 	.short	0x0000
        /*0012*/ 	.short	0x0000
        /*0014*/ 	.byte	0x00, 0xf0, 0xa1, 0x03


	//----- nvinfo : EIATTR_SPARSE_MMA_MASK
	.align		4
.L_3306:
        /*0018*/ 	.byte	0x03, 0x50
        /*001a*/ 	.short	0x0000


	//----- nvinfo : EIATTR_MAXREG_COUNT
	.align		4
        /*001c*/ 	.byte	0x03, 0x1b
        /*001e*/ 	.short	0x00ff


	//----- nvinfo : EIATTR_MERCURY_ISA_VERSION
	.align		4
        /*0020*/ 	.byte	0x03, 0x5f
        /*0022*/ 	.short	0x0101


	//----- nvinfo : EIATTR_COOP_GROUP_MASK_REGIDS
	.align		4
        /*0024*/ 	.byte	0x04, 0x29
        /*0026*/ 	.short	(.L_3308 - .L_3307)


	//   ....[0]....
.L_3307:
        /*0028*/ 	.word	0xffffffff


	//   ....[1]....
        /*002c*/ 	.word	0xffffffff


	//   ....[2]....
        /*0030*/ 	.word	0xffffffff


	//   ....[3]....
        /*0034*/ 	.word	0xffffffff


	//   ....[4]....
        /*0038*/ 	.word	0xffffffff


	//   ....[5]....
        /*003c*/ 	.word	0xffffffff


	//   ....[6]....
        /*0040*/ 	.word	0xffffffff


	//   ....[7]....
        /*0044*/ 	.word	0xffffffff


	//   ....[8]....
        /*0048*/ 	.word	0xffffffff


	//   ....[9]....
        /*004c*/ 	.word	0xffffffff


	//   ....[10]....
        /*0050*/ 	.word	0x050000ec


	//   ....[11]....
        /*0054*/ 	.word	0x050000ec


	//   ....[12]....
        /*0058*/ 	.word	0x050000ec


	//   ....[13]....
        /*005c*/ 	.word	0x050000ec


	//   ....[14]....
        /*0060*/ 	.word	0x050000ec


	//   ....[15]....
        /*0064*/ 	.word	0x050000ec


	//   ....[16]....
        /*0068*/ 	.word	0x050000ec


	//   ....[17]....
        /*006c*/ 	.word	0x050000ec


	//   ....[18]....
        /*0070*/ 	.word	0x050000ec


	//   ....[19]....
        /*0074*/ 	.word	0x050000ec


	//----- nvinfo : EIATTR_COOP_GROUP_INSTR_OFFSETS
	.align		4
.L_3308:
        /*0078*/ 	.byte	0x04, 0x28
        /*007a*/ 	.short	(.L_3310 - .L_3309)


	//   ....[0]....
.L_3309:
        /*007c*/ 	.word	0x000248d0


	//   ....[1]....
        /*0080*/ 	.word	0x00024900


	//   ....[2]....
        /*0084*/ 	.word	0x00024920


	//   ....[3]....
        /*0088*/ 	.word	0x00024940


	//   ....[4]....
        /*008c*/ 	.word	0x00024960


	//   ....[5]....
        /*0090*/ 	.word	0x00024fa0


	//   ....[6]....
        /*0094*/ 	.word	0x00024fc0


	//   ....[7]....
        /*0098*/ 	.word	0x00024fe0


	//   ....[8]....
        /*009c*/ 	.word	0x00025000


	//   ....[9]....
        /*00a0*/ 	.word	0x00025020


	//   ....[10]....
        /*00a4*/ 	.word	0x00025fc0


	//   ....[11]....
        /*00a8*/ 	.word	0x00026070


	//   ....[12]....
        /*00ac*/ 	.word	0x000260e0


	//   ....[13]....
        /*00b0*/ 	.word	0x00026150


	//   ....[14]....
        /*00b4*/ 	.word	0x000261c0


	//   ....[15]....
        /*00b8*/ 	.word	0x00026850


	//   ....[16]....
        /*00bc*/ 	.word	0x000268c0


	//   ....[17]....
        /*00c0*/ 	.word	0x00026930


	//   ....[18]....
        /*00c4*/ 	.word	0x000269a0


	//   ....[19]....
        /*00c8*/ 	.word	0x00026a10


	//----- nvinfo : EIATTR_VRC_CTA_INIT_COUNT
	.align		4
.L_3310:
        /*00cc*/ 	.byte	0x02, 0x4a
	.zero		1
	.zero		1


	//----- nvinfo : EIATTR_EXIT_INSTR_OFFSETS
	.align		4
        /*00d0*/ 	.byte	0x04, 0x1c
        /*00d2*/ 	.short	(.L_3312 - .L_3311)


	//   ....[0]....
.L_3311:
        /*00d4*/ 	.word	0x00000e20


	//   ....[1]....
        /*00d8*/ 	.word	0x00025f50


	//----- nvinfo : EIATTR_MAX_THREADS
	.align		4
.L_3312:
        /*00dc*/ 	.byte	0x04, 0x05
        /*00de*/ 	.short	(.L_3314 - .L_3313)
.L_3313:
        /*00e0*/ 	.word	0x00000080
        /*00e4*/ 	.word	0x00000001
        /*00e8*/ 	.word	0x00000001


	//----- nvinfo : EIATTR_CRS_STACK_SIZE
	.align		4
.L_3314:
        /*00ec*/ 	.byte	0x04, 0x1e
        /*00ee*/ 	.short	(.L_3316 - .L_3315)
.L_3315:
        /*00f0*/ 	.word	0x00000000


	//----- nvinfo : EIATTR_CBANK_PARAM_SIZE
	.align		4
.L_3316:
        /*00f4*/ 	.byte	0x03, 0x19
        /*00f6*/ 	.short	0x00e8


	//----- nvinfo : EIATTR_PARAM_CBANK
	.align		4
        /*00f8*/ 	.byte	0x04, 0x0a
        /*00fa*/ 	.short	(.L_3318 - .L_3317)
	.align		4
.L_3317:
        /*00fc*/ 	.word	index@(.nv.constant0._ZN10layer_norm13ln_fwd_kernelINS_13Kernel_traitsIf6__halffS2_fjLj1536ELj1ELj4ELj1ELj16ENS_18Kernel_traits_baseILj1536EfS2_fS2_fjLj128EEEEELb1ELb1ELb1ELb0EEEvNS_9FwdParamsE)
        /*0100*/ 	.short	0x0380
        /*0102*/ 	.short	0x00e8


	//----- nvinfo : EIATTR_SW_WAR
	.align		4
.L_3318:
        /*0104*/ 	.byte	0x04, 0x36
        /*0106*/ 	.short	(.L_3320 - .L_3319)
.L_3319:
        /*0108*/ 	.word	0x00000008
.L_3320:


//--------------------- .nv.info._ZN10layer_norm13ln_fwd_kernelINS_13Kernel_traitsIf6__halffS2_fjLj1536ELj1ELj4ELj1ELj16ENS_18Kernel_traits_baseILj1536EfS2_fS2_fjLj128EEEEELb1ELb1ELb1ELb1EEEvNS_9FwdParamsE --------------------------
	.section	.nv.info._ZN10layer_norm13ln_fwd_kernelINS_13Kernel_traitsIf6__halffS2_fjLj1536ELj1ELj4ELj1ELj16ENS_18Kernel_traits_baseILj1536EfS2_fS2_fjLj128EEEEELb1ELb1ELb1ELb1EEEvNS_9FwdParamsE,"",@"SHT_CUDA_INFO"
	.sectionflags	@""
	.align	4


	//----- nvinfo : EIATTR_CUDA_API_VERSION
	.align		4
        /*0000*/ 	.byte	0x04, 0x37
        /*0002*/ 	.short	(.L_3322 - .L_3321)
.L_3321:
        /*0004*/ 	.word	0x00000082


	//----- nvinfo : EIATTR_KPARAM_INFO
	.align		4
.L_3322:
        /*0008*/ 	.byte	0x04, 0x17
        /*000a*/ 	.short	(.L_3324 - .L_3323)
.L_3323:
        /*000c*/ 	.word	0x00000000
        /*0010*/ 	.short	0x0000
        /*0012*/ 	.short	0x0000
        /*0014*/ 	.byte	0x00, 0xf0, 0xa1, 0x03


	//----- nvinfo : EIATTR_SPARSE_MMA_MASK
	.align		4
.L_3324:
        /*0018*/ 	.byte	0x03, 0x50
        /*001a*/ 	.short	0x0000


	//----- nvinfo : EIATTR_MAXREG_COUNT
	.align		4
        /*001c*/ 	.byte	0x03, 0x1b
        /*001e*/ 	.short	0x00ff


	//----- nvinfo : EIATTR_MERCURY_ISA_VERSION
	.align		4
        /*0020*/ 	.byte	0x03, 0x5f
        /*0022*/ 	.short	0x0101


	//----- nvinfo : EIATTR_COOP_GROUP_MASK_REGIDS
	.align		4
        /*0024*/ 	.byte	0x04, 0x29
        /*0026*/ 	.short	(.L_3326 - .L_3325)


	//   ....[0]....
.L_3325:
        /*0028*/ 	.word	0xffffffff


	//   ....[1]....
        /*002c*/ 	.word	0xffffffff


	//   ....[2]....
        /*0030*/ 	.word	0xffffffff


	//   ....[3]....
        /*0034*/ 	.word	0xffffffff


	//   ....[4]....
        /*0038*/ 	.word	0xffffffff


	//   ....[5]....
        /*003c*/ 	.word	0xffffffff


	//   ....[6]....
        /*0040*/ 	.word	0xffffffff


	//   ....[7]....
        /*0044*/ 	.word	0xffffffff


	//   ....[8]....
        /*0048*/ 	.word	0xffffffff


	//   ....[9]....
        /*004c*/ 	.word	0xffffffff


	//   ....[10]....
        /*0050*/ 	.word	0x050000e6


	//   ....[11]....
        /*0054*/ 	.word	0x050000e6


	//   ....[12]....
        /*0058*/ 	.word	0x050000e6


	//   ....[13]....
        /*005c*/ 	.word	0x050000e6


	//   ....[14]....
        /*0060*/ 	.word	0x050000e6


	//   ....[15]....
        /*0064*/ 	.word	0x050000e6


	//   ....[16]....
        /*0068*/ 	.word	0x050000e6


	//   ....[17]....
        /*006c*/ 	.word	0x050000e6


	//   ....[18]....
        /*0070*/ 	.word	0x050000e6


	//   ....[19]....
        /*0074*/ 	.word	0x050000e6


	//----- nvinfo : EIATTR_COOP_GROUP_INSTR_OFFSETS
	.align		4
.L_3326:
        /*0078*/ 	.byte	0x04, 0x28
        /*007a*/ 	.short	(.L_3328 - .L_3327)


	//   ....[0]....
.L_3327:
        /*007c*/ 	.word	0x000226a0


	//   ....[1]....
        /*0080*/ 	.word	0x000226c0


	//   ....[2]....
        /*0084*/ 	.word	0x000226e0


	//   ....[3]....
        /*0088*/ 	.word	0x00022700


	//   ....[4]....
        /*008c*/ 	.word	0x00022730


	//   ....[5]....
        /*0090*/ 	.word	0x00022d60


	//   ....[6]....
        /*0094*/ 	.word	0x00022d80


	//   ....[7]....
        /*0098*/ 	.word	0x00022da0


	//   ....[8]....
        /*009c*/ 	.word	0x00022dc0


	//   ....[9]....
        /*00a0*/ 	.word	0x00022de0


	//   ....[10]....
        /*00a4*/ 	.word	0x00023bd0


	//   ....[11]....
        /*00a8*/ 	.word	0x00023c70


	//   ....[12]....
        /*00ac*/ 	.word	0x00023ce0


	//   ....[13]....
        /*00b0*/ 	.word	0x00023d50


	//   ....[14]....
        /*00b4*/ 	.word	0x00023dd0


	//   ....[15]....
        /*00b8*/ 	.word	0x00024450


	//   ....[16]....
        /*00bc*/ 	.word	0x000244c0


	//   ....[17]....
        /*00c0*/ 	.word	0x00024530


	//   ....[18]....
        /*00c4*/ 	.word	0x000245a0


	//   ....[19]....
        /*00c8*/ 	.word	0x00024610


	//----- nvinfo : EIATTR_VRC_CTA_INIT_COUNT
	.align		4
.L_3328:
        /*00cc*/ 	.byte	0x02, 0x4a
	.zero		1
	.zero		1


	//----- nvinfo : EIATTR_EXIT_INSTR_OFFSETS
	.align		4
        /*00d0*/ 	.byte	0x04, 0x1c
        /*00d2*/ 	.short	(.L_3330 - .L_3329)


	//   ....[0]....
.L_3329:
        /*00d4*/ 	.word	0x00000930


	//   ....[1]....
        /*00d8*/ 	.word	0x00023b60


	//----- nvinfo : EIATTR_MAX_THREADS
	.align		4
.L_3330:
        /*00dc*/ 	.byte	0x04, 0x05
        /*00de*/ 	.short	(.L_3332 - .L_3331)
.L_3331:
        /*00e0*/ 	.word	0x00000080
        /*00e4*/ 	.word	0x00000001
        /*00e8*/ 	.word	0x00000001


	//----- nvinfo : EIATTR_CRS_STACK_SIZE
	.align		4
.L_3332:
        /*00ec*/ 	.byte	0x04, 0x1e
        /*00ee*/ 	.short	(.L_3334 - .L_3333)
.L_3333:
        /*00f0*/ 	.word	0x00000000


	//----- nvinfo : EIATTR_CBANK_PARAM_SIZE
	.align		4
.L_3334:
        /*00f4*/ 	.byte	0x03, 0x19
        /*00f6*/ 	.short	0x00e8


	//----- nvinfo : EIATTR_PARAM_CBANK
	.align		4
        /*00f8*/ 	.byte	0x04, 0x0a
        /*00fa*/ 	.short	(.L_3336 - .L_3335)
	.align		4
.L_3335:
        /*00fc*/ 	.word	index@(.nv.constant0._ZN10layer_norm13ln_fwd_kernelINS_13Kernel_traitsIf6__halffS2_fjLj1536ELj1ELj4ELj1ELj16ENS_18Kernel_traits_baseILj1536EfS2_fS2_fjLj128EEEEELb1ELb1ELb1ELb1EEEvNS_9FwdParamsE)
        /*0100*/ 	.short	0x0380
        /*0102*/ 	.short	0x00e8


	//----- nvinfo : EIATTR_SW_WAR
	.align		4
.L_3336:
        /*0104*/ 	.byte	0x04, 0x36
        /*0106*/ 	.short	(.L_3338 - .L_3337)
.L_3337:
        /*0108*/ 	.word	0x00000008
.L_3338:


//--------------------- .nv.info._ZN10layer_norm13ln_fwd_kernelINS_13Kernel_traitsI6__halfffffjLj1536ELj1ELj4ELj1ELj16ENS_18Kernel_traits_baseILj1536ES2_ffffjLj128EEEEELb0ELb0ELb0ELb0EEEvNS_9FwdParamsE --------------------------
	.section	.nv.info._ZN10layer_norm13ln_fwd_kernelINS_13Kernel_traitsI6__halfffffjLj1536ELj1ELj4ELj1ELj16ENS_18Kernel_traits_baseILj1536ES2_ffffjLj128EEEEELb0ELb0ELb0ELb0EEEvNS_9FwdParamsE,"",@"SHT_CUDA_INFO"
	.sectionflags	@""
	.align	4


	//----- nvinfo : EIATTR_CUDA_API_VERSION
	.align		4
        /*0000*/ 	.byte	0x04, 0x37
        /*0002*/ 	.short	(.L_3340 - .L_3339)
.L_3339:
        /*0004*/ 	.word	0x00000082


	//----- nvinfo : EIATTR_KPARAM_INFO
	.align		4
.L_3340:
        /*0008*/ 	.byte	0x04, 0x17
        /*000a*/ 	.short	(.L_3342 - .L_3341)
.L_3341:
        /*000c*/ 	.word	0x00000000
        /*0010*/ 	.short	0x0000
        /*0012*/ 	.short	0x0000
        /*0014*/ 	.byte	0x00, 0xf0, 0xa1, 0x03


	//----- nvinfo : EIATTR_SPARSE_MMA_MASK
	.align		4
.L_3342:
        /*0018*/ 	.byte	0x03, 0x50
        /*001a*/ 	.short	0x0000


	//----- nvinfo : EIATTR_MAXREG_COUNT
	.align		4
        /*001c*/ 	.byte	0x03, 0x1b
        /*001e*/ 	.short	0x00ff


	//----- nvinfo : EIATTR_MERCURY_ISA_VERSION
	.align		4
        /*0020*/ 	.byte	0x03, 0x5f
        /*0022*/ 	.short	0x0101


	//----- nvinfo : EIATTR_COOP_GROUP_MASK_REGIDS
	.align		4
        /*0024*/ 	.byte	0x04, 0x29
        /*0026*/ 	.short	(.L_3344 - .L_3343)


	//   ....[0]....
.L_3343:
        /*0028*/ 	.word	0xffffffff


	//   ....[1]....
        /*002c*/ 	.word	0xffffffff


	//   ....[2]....
        /*0030*/ 	.word	0xffffffff


	//   ....[3]....
        /*0034*/ 	.word	0xffffffff


	//   ....[4]....
        /*0038*/ 	.word	0xffffffff


	//   ....[5]....
        /*003c*/ 	.word	0xffffffff


	//   ....[6]....
        /*0040*/ 	.word	0xffffffff


	//   ....[7]....
        /*0044*/ 	.word	0xffffffff


	//   ....[8]....
        /*0048*/ 	.word	0xffffffff


	//   ....[9]....
        /*004c*/ 	.word	0xffffffff


	//   ....[10]....
        /*0050*/ 	.word	0x0500003c


	//   ....[11]....
        /*0054*/ 	.word	0x0500003c


	//   ....[12]....
        /*0058*/ 	.word	0x0500003c


	//   ....[13]....
        /*005c*/ 	.word	0x0500003c


	//   ....[14]....
        /*0060*/ 	.word	0x0500003c


	//   ....[15]....
        /*0064*/ 	.word	0x0500003c


	//   ....[16]....
        /*0068*/ 	.word	0x0500003c


	//   ....[17]....
        /*006c*/ 	.word	0x0500003c


	//   ....[18]....
        /*0070*/ 	.word	0x0500003c


	//   ....[19]....
        /*0074*/ 	.word	0x0500003c


	//----- nvinfo : EIATTR_COOP_GROUP_INSTR_OFFSETS
	.align		4
.L_3344:
        /*0078*/ 	.byte	0x04, 0x28
        /*007a*/ 	.short	(.L_3346 - .L_3345)


	//   ....[0]....
.L_3345:
        /*007c*/ 	.word	0x00003270


	//   ....[1]....
        /*0080*/ 	.word	0x000032a0


	//   ....[2]....
        /*0084*/ 	.word	0x000032c0


	//   ....[3]....
        /*0088*/ 	.word	0x000032e0


	//   ....[4]....
        /*008c*/ 	.word	0x00003310


	//   ....[5]....
        /*0090*/ 	.word	0x000039b0


	//   ....[6]....
        /*0094*/ 	.word	0x000039d0


	//   ....[7]....
        /*0098*/ 	.word	0x000039f0


	//   ....[8]....
        /*009c*/ 	.word	0x00003a10


	//   ....[9]....
        /*00a0*/ 	.word	0x00003a30


	//   ....[10]....
        /*00a4*/ 	.word	0x00005140


	//   ....[11]....
        /*00a8*/ 	.word	0x000051e0


	//   ....[12]....
        /*00ac*/ 	.word	0x00005250


	//   ....[13]....
        /*00b0*/ 	.word	0x000052c0


	//   ....[14]....
        /*00b4*/ 	.word	0x00005340


	//   ....[15]....
        /*00b8*/ 	.word	0x00005a40


	//   ....[16]....
        /*00bc*/ 	.word	0x00005ab0


	//   ....[17]....
        /*00c0*/ 	.word	0x00005b20


	//   ....[18]....
        /*00c4*/ 	.word	0x00005b90


	//   ....[19]....
        /*00c8*/ 	.word	0x00005c00


	//----- nvinfo : EIATTR_VRC_CTA_INIT_COUNT
	.align		4
.L_3346:
        /*00cc*/ 	.byte	0x02, 0x4a
	.zero		1
	.zero		1


	//----- nvinfo : EIATTR_EXIT_INSTR_OFFSETS
	.align		4
        /*00d0*/ 	.byte	0x04, 0x1c
        /*00d2*/ 	.short	(.L_3348 - .L_3347)


	//   ....[0]....
.L_3347:
        /*00d4*/ 	.word	0x00000bd0


	//   ....[1]....
        /*00d8*/ 	.word	0x000050d0


	//----- nvinfo : EIATTR_MAX_THREADS
	.align		4
.L_3348:
        /*00dc*/ 	.byte	0x04, 0x05
        /*00de*/ 	.short	(.L_3350 - .L_3349)
.L_3349:
        /*00e0*/ 	.word	0x00000080
        /*00e4*/ 	.word	0x00000001
        /*00e8*/ 	.word	0x00000001


	//----- nvinfo : EIATTR_CRS_STACK_SIZE
	.align		4
.L_3350:
        /*00ec*/ 	.byte	0x04, 0x1e
        /*00ee*/ 	.short	(.L_3352 - .L_3351)
.L_3351:
        /*00f0*/ 	.word	0x00000000


	//----- nvinfo : EIATTR_CBANK_PARAM_SIZE
	.align		4
.L_3352:
        /*00f4*/ 	.byte	0x03, 0x19
        /*00f6*/ 	.short	0x00e8


	//----- nvinfo : EIATTR_PARAM_CBANK
	.align		4
        /*00f8*/ 	.byte	0x04, 0x0a
        /*00fa*/ 	.short	(.L_3354 - .L_3353)
	.align		4
.L_3353:
        /*00fc*/ 	.word	index@(.nv.constant0._ZN10layer_norm13ln_fwd_kernelINS_13Kernel_traitsI6__halfffffjLj1536ELj1ELj4ELj1ELj16ENS_18Kernel_traits_baseILj1536ES2_ffffjLj128EEEEELb0ELb0ELb0ELb0EEEvNS_9FwdParamsE)
        /*0100*/ 	.short	0x0380
        /*0102*/ 	.short	0x00e8


	//----- nvinfo : EIATTR_SW_WAR
	.align		4
.L_3354:
        /*0104*/ 	.byte	0x04, 0x36
        /*0106*/ 	.short	(.L_3356 - .L_3355)
.L_3355:
        /*0108*/ 	.word	0x00000008
.L_3356:


//--------------------- .nv.info._ZN10layer_norm13ln_fwd_kernelINS_13Kernel_traitsI6__halfffffjLj1536ELj1ELj4ELj1ELj16ENS_18Kernel_traits_baseILj1536ES2_ffffjLj128EEEEELb0ELb0ELb0ELb1EEEvNS_9FwdParamsE --------------------------
	.section	.nv.info._ZN10layer_norm13ln_fwd_kernelINS_13Kernel_traitsI6__halfffffjLj1536ELj1ELj4ELj1ELj16ENS_18Kernel_traits_baseILj1536ES2_ffffjLj128EEEEELb0ELb0ELb0ELb1EEEvNS_9FwdParamsE,"",@"SHT_CUDA_INFO"
	.sectionflags	@""
	.align	4


	//----- nvinfo : EIATTR_CUDA_API_VERSION
	.align		4
        /*0000*/ 	.byte	0x04, 0x37
        /*0002*/ 	.short	(.L_3358 - .L_3357)
.L_3357:
        /*0004*/ 	.word	0x00000082


	//----- nvinfo : EIATTR_KPARAM_INFO
	.align		4
.L_3358:
        /*0008*/ 	.byte	0x04, 0x17
        /*000a*/ 	.short	(.L_3360 - .L_3359)
.L_3359:
        /*000c*/ 	.word	0x00000000
        /*0010*/ 	.short	0x0000
        /*0012*/ 	.short	0x0000
        /*0014*/ 	.byte	0x00, 0xf0, 0xa1, 0x03


	//----- nvinfo : EIATTR_SPARSE_MMA_MASK
	.align		4
.L_3360:
        /*0018*/ 	.byte	0x03, 0x50
        /*001a*/ 	.short	0x0000


	//----- nvinfo : EIATTR_MAXREG_COUNT
	.align		4
        /*001c*/ 	.byte	0x03, 0x1b
        /*001e*/ 	.short	0x00ff


	//----- nvinfo : EIATTR_MERCURY_ISA_VERSION
	.align		4
        /*0020*/ 	.byte	0x03, 0x5f
        /*0022*/ 	.short	0x0101


	//----- nvinfo : EIATTR_COOP_GROUP_MASK_REGIDS
	.align		4
        /*0024*/ 	.byte	0x04, 0x29
        /*0026*/ 	.short	(.L_3362 - .L_3361)


	//   ....[0]....
.L_3361:
        /*0028*/ 	.word	0xffffffff


	//   ....[1]....
        /*002c*/ 	.word	0xffffffff


	//   ....[2]....
        /*0030*/ 	.word	0xffffffff


	//   ....[3]....
        /*0034*/ 	.word	0xffffffff


	//   ....[4]....
        /*0038*/ 	.word	0xffffffff


	//   ....[5]....
        /*003c*/ 	.word	0xffffffff


	//   ....[6]....
        /*0040*/ 	.word	0xffffffff


	//   ....[7]....
        /*0044*/ 	.word	0xffffffff


	//   ....[8]....
        /*0048*/ 	.word	0xffffffff


	//   ....[9]....
        /*004c*/ 	.word	0xffffffff


	//   ....[10]....
        /*0050*/ 	.word	0x0500000a


	//   ....[11]....
        /*0054*/ 	.word	0x0500000a


	//   ....[12]....
        /*0058*/ 	.word	0x0500000a


	//   ....[13]....
        /*005c*/ 	.word	0x0500000a


	//   ....[14]....
        /*0060*/ 	.word	0x0500000a


	//   ....[15]....
        /*0064*/ 	.word	0x0500000a


	//   ....[16]....
        /*0068*/ 	.word	0x0500000a


	//   ....[17]....
        /*006c*/ 	.word	0x0500000a


	//   ....[18]....
        /*0070*/ 	.word	0x0500000a


	//   ....[19]....
        /*0074*/ 	.word	0x0500000a


	//----- nvinfo : EIATTR_COOP_GROUP_INSTR_OFFSETS
	.align		4
.L_3362:
        /*0078*/ 	.byte	0x04, 0x28
        /*007a*/ 	.short	(.L_3364 - .L_3363)


	//   ....[0]....
.L_3363:
        /*007c*/ 	.word	0x00002390


	//   ....[1]....
        /*0080*/ 	.word	0x000023c0


	//   ....[2]....
        /*0084*/ 	.word	0x000023e0


	//   ....[3]....
        /*0088*/ 	.word	0x00002400


	//   ....[4]....
        /*008c*/ 	.word	0x00002420


	//   ....[5]....
        /*0090*/ 	.word	0x00002a50


	//   ....[6]....
        /*0094*/ 	.word	0x00002a70


	//   ....[7]....
        /*0098*/ 	.word	0x00002a90


	//   ....[8]....
        /*009c*/ 	.word	0x00002ab0


	//   ....[9]....
        /*00a0*/ 	.word	0x00002ad0


	//   ....[10]....
        /*00a4*/ 	.word	0x00003dc0


	//   ....[11]....
        /*00a8*/ 	.word	0x00003e50


	//   ....[12]....
        /*00ac*/ 	.word	0x00003eb0


	//   ....[13]....
        /*00b0*/ 	.word	0x00003f10


	//   ....[14]....
        /*00b4*/ 	.word	0x00003f70


	//   ....[15]....
        /*00b8*/ 	.word	0x000045e0


	//   ....[16]....
        /*00bc*/ 	.word	0x00004640


	//   ....[17]....
        /*00c0*/ 	.word	0x000046a0


	//   ....[18]....
        /*00c4*/ 	.word	0x00004700


	//   ....[19]....
        /*00c8*/ 	.word	0x00004760


	//----- nvinfo : EIATTR_VRC_CTA_INIT_COUNT
	.align		4
.L_3364:
        /*00cc*/ 	.byte	0x02, 0x4a
	.zero		1
	.zero		1


	//----- nvinfo : EIATTR_EXIT_INSTR_OFFSETS
	.align		4
        /*00d0*/ 	.byte	0x04, 0x1c
        /*00d2*/ 	.short	(.L_3366 - .L_3365)


	//   ....[0]....
.L_3365:
        /*00d4*/ 	.word	0x00000490


	//   ....[1]....
        /*00d8*/ 	.word	0x00003d50


	//----- nvinfo : EIATTR_MAX_THREADS
	.align		4
.L_3366:
        /*00dc*/ 	.byte	0x04, 0x05
        /*00de*/ 	.short	(.L_3368 - .L_3367)
.L_3367:
        /*00e0*/ 	.word	0x00000080
        /*00e4*/ 	.word	0x00000001
        /*00e8*/ 	.word	0x00000001


	//----- nvinfo : EIATTR_CRS_STACK_SIZE
	.align		4
.L_3368:
        /*00ec*/ 	.byte	0x04, 0x1e
        /*00ee*/ 	.short	(.L_3370 - .L_3369)
.L_3369:
        /*00f0*/ 	.word	0x00000000


	//----- nvinfo : EIATTR_CBANK_PARAM_SIZE
	.align		4
.L_3370:
        /*00f4*/ 	.byte	0x03, 0x19
        /*00f6*/ 	.short	0x00e8


	//----- nvinfo : EIATTR_PARAM_CBANK
	.align		4
        /*00f8*/ 	.byte	0x04, 0x0a
        /*00fa*/ 	.short	(.L_3372 - .L_3371)
	.align		4
.L_3371:
        /*00fc*/ 	.word	index@(.nv.constant0._ZN10layer_norm13ln_fwd_kernelINS_13Kernel_traitsI6__halfffffjLj1536ELj1ELj4ELj1ELj16ENS_18Kernel_traits_baseILj1536ES2_ffffjLj128EEEEELb0ELb0ELb0ELb1EEEvNS_9FwdParamsE)
        /*0100*/ 	.short	0x0380
        /*0102*/ 	.short	0x00e8


	//----- nvinfo : EIATTR_SW_WAR
	.align		4
.L_3372:
        /*0104*/ 	.byte	0x04, 0x36
        /*0106*/ 	.short	(.L_3374 - .L_3373)
.L_3373:
        /*0108*/ 	.word	0x00000008
.L_3374:


//--------------------- .nv.info._ZN10layer_norm13ln_fwd_kernelINS_13Kernel_traitsI6__halfffffjLj1536ELj1ELj4ELj1ELj16ENS_18Kernel_traits_baseILj1536ES2_ffffjLj128EEEEELb0ELb0ELb1ELb0EEEvNS_9FwdParamsE --------------------------
	.section	.nv.info._ZN10layer_norm13ln_fwd_kernelINS_13Kernel_traitsI6__halfffffjLj1536ELj1ELj4ELj1ELj16ENS_18Kernel_traits_baseILj1536ES2_ffffjLj128EEEEELb0ELb0ELb1ELb0EEEvNS_9FwdParamsE,"",@"SHT_CUDA_INFO"
	.sectionflags	@""
	.align	4


	//----- nvinfo : EIATTR_CUDA_API_VERSION
	.align		4
        /*0000*/ 	.byte	0x04, 0x37
        /*0002*/ 	.short	(.L_3376 - .L_3375)
.L_3375:
        /*0004*/ 	.word	0x00000082


	//----- nvinfo : EIATTR_KPARAM_INFO
	.align		4
.L_3376:
        /*0008*/ 	.byte	0x04, 0x17
        /*000a*/ 	.short	(.L_3378 - .L_3377)
.L_3377:
        /*000c*/ 	.word	0x00000000
        /*0010*/ 	.short	0x0000
        /*0012*/ 	.short	0x0000
        /*0014*/ 	.byte	0x00, 0xf0, 0xa1, 0x03


	//----- nvinfo : EIATTR_SPARSE_MMA_MASK
	.align		4
.L_3378:
        /*0018*/ 	.byte	0x03, 0x50
        /*001a*/ 	.short	0x0000


	//----- nvinfo : EIATTR_MAXREG_COUNT
	.align		4
        /*001c*/ 	.byte	0x03, 0x1b
        /*001e*/ 	.short	0x00ff


	//----- nvinfo : EIATTR_MERCURY_ISA_VERSION
	.align		4
        /*0020*/ 	.byte	0x03, 0x5f
        /*0022*/ 	.short	0x0101


	//----- nvinfo : EIATTR_COOP_GROUP_MASK_REGIDS
	.align		4
        /*0024*/ 	.byte	0x04, 0x29
        /*0026*/ 	.short	(.L_3380 - .L_3379)


	//   ....[0]....
.L_3379:
        /*0028*/ 	.word	0xffffffff


	//   ....[1]....
        /*002c*/ 	.word	0xffffffff


	//   ....[2]....
        /*0030*/ 	.word	0xffffffff


	//   ....[3]....
        /*0034*/ 	.word	0xffffffff


	//   ....[4]....
        /*0038*/ 	.word	0xffffffff


	//   ....[5]....
        /*003c*/ 	.word	0xffffffff


	//   ....[6]....
        /*0040*/ 	.word	0xffffffff


	//   ....[7]....
        /*0044*/ 	.word	0xffffffff


	//   ....[8]....
        /*0048*/ 	.word	0xffffffff


	//   ....[9]....
        /*004c*/ 	.word	0xffffffff


	//   ....[10]....
        /*0050*/ 	.word	0x05000082


	//   ....[11]....
        /*0054*/ 	.word	0x05000082


	//   ....[12]....
        /*0058*/ 	.word	0x05000082


	//   ....[13]....
        /*005c*/ 	.word	0x05000082


	//   ....[14]....
        /*0060*/ 	.word	0x05000082


	//   ....[15]....
        /*0064*/ 	.word	0x05000082


	//   ....[16]....
        /*0068*/ 	.word	0x05000082


	//   ....[17]....
        /*006c*/ 	.word	0x05000082


	//   ....[18]....
        /*0070*/ 	.word	0x05000082


	//   ....[19]....
        /*0074*/ 	.word	0x05000082


	//----- nvinfo : EIATTR_COOP_GROUP_INSTR_OFFSETS
	.align		4
.L_3380:
        /*0078*/ 	.byte	0x04, 0x28
        /*007a*/ 	.short	(.L_3382 - .L_3381)


	//   ....[0]....
.L_3381:
        /*007c*/ 	.word	0x00002f20


	//   ....[1]....
        /*0080*/ 	.word	0x00002f50


	//   ....[2]....
        /*0084*/ 	.word	0x00002f70


	//   ....[3]....
        /*0088*/ 	.word	0x00002f90


	//   ....[4]....
        /*008c*/ 	.word	0x00002fc0


	//   ....[5]....
        /*0090*/ 	.word	0x00003660


	//   ....[6]....
        /*0094*/ 	.word	0x00003680


	//   ....[7]....
        /*0098*/ 	.word	0x000036a0


	//   ....[8]....
        /*009c*/ 	.word	0x000036c0


	//   ....[9]....
        /*00a0*/ 	.word	0x000036e0


	//   ....[10]....
        /*00a4*/ 	.word	0x00004e60


	//   ....[11]....
        /*00a8*/ 	.word	0x00004f00


	//   ....[12]....
        /*00ac*/ 	.word	0x00004f70


	//   ....[13]....
        /*00b0*/ 	.word	0x00004fe0


	//   ....[14]....
        /*00b4*/ 	.word	0x00005060


	//   ....[15]....
        /*00b8*/ 	.word	0x00005760


	//   ....[16]....
        /*00bc*/ 	.word	0x000057d0


	//   ....[17]....
        /*00c0*/ 	.word	0x00005840


	//   ....[18]....
        /*00c4*/ 	.word	0x000058b0


	//   ....[19]....
        /*00c8*/ 	.word	0x00005920


	//----- nvinfo : EIATTR_VRC_CTA_INIT_COUNT
	.align		4
.L_3382:
        /*00cc*/ 	.byte	0x02, 0x4a
	.zero		1
	.zero		1


	//----- nvinfo : EIATTR_EXIT_INSTR_OFFSETS
	.align		4
        /*00d0*/ 	.byte	0x04, 0x1c
        /*00d2*/ 	.short	(.L_3384 - .L_3383)


	//   ....[0]....
.L_3383:
        /*00d4*/ 	.word	0x00000bf0


	//   ....[1]....
        /*00d8*/ 	.word	0x00004df0


	//----- nvinfo : EIATTR_MAX_THREADS
	.align		4
.L_3384:
        /*00dc*/ 	.byte	0x04, 0x05
        /*00de*/ 	.short	(.L_3386 - .L_3385)
.L_3385:
        /*00e0*/ 	.word	0x00000080
        /*00e4*/ 	.word	0x00000001
        /*00e8*/ 	.word	0x00000001


	//----- nvinfo : EIATTR_CRS_STACK_SIZE
	.align		4
.L_3386:
        /*00ec*/ 	.byte	0x04, 0x1e
        /*00ee*/ 	.short	(.L_3388 - .L_3387)
.L_3387:
        /*00f0*/ 	.word	0x00000000


	//----- nvinfo : EIATTR_CBANK_PARAM_SIZE
	.align		4
.L_3388:
        /*00f4*/ 	.byte	0x03, 0x19
        /*00f6*/ 	.short	0x00e8


	//----- nvinfo : EIATTR_PARAM_CBANK
	.align		4
        /*00f8*/ 	.byte	0x04, 0x0a
        /*00fa*/ 	.short	(.L_3390 - .L_3389)
	.align		4
.L_3389:
        /*00fc*/ 	.word	index@(.nv.constant0._ZN10layer_norm13ln_fwd_kernelINS_13Kernel_traitsI6__halfffffjLj1536ELj1ELj4ELj1ELj16ENS_18Kernel_traits_baseILj1536ES2_ffffjLj128EEEEELb0ELb0ELb1ELb0EEEvNS_9FwdParamsE)
        /*0100*/ 	.short	0x0380
        /*0102*/ 	.short	0x00e8


	//----- nvinfo : EIATTR_SW_WAR
	.align		4
.L_3390:
        /*0104*/ 	.byte	0x04, 0x36
        /*0106*/ 	.short	(.L_3392 - .L_3391)
.L_3391:
        /*0108*/ 	.word	0x00000008
.L_3392:


//--------------------- .nv.info._ZN10layer_norm13ln_fwd_kernelINS_13Kernel_traitsI6__halfffffjLj1536ELj1ELj4ELj1ELj16ENS_18Kernel_traits_baseILj1536ES2_ffffjLj128EEEEELb0ELb0ELb1ELb1EEEvNS_9FwdParamsE --------------------------
	.section	.nv.info._ZN10layer_norm13ln_fwd_kernelINS_13Kernel_traitsI6__halfffffjLj1536ELj1ELj4ELj1ELj16ENS_18Kernel_traits_baseILj1536ES2_ffffjLj128EEEEELb0ELb0ELb1ELb1EEEvNS_9FwdParamsE,"",@"SHT_CUDA_INFO"
	.sectionflags	@""
	.align	4


	//----- nvinfo : EIATTR_CUDA_API_VERSION
	.align		4
        /*0000*/ 	.byte	0x04, 0x37
        /*0002*/ 	.short	(.L_3394 - .L_3393)
.L_3393:
        /*0004*/ 	.word	0x00000082


	//----- nvinfo : EIATTR_KPARAM_INFO
	.align		4
.L_3394:
        /*0008*/ 	.byte	0x04, 0x17
        /*000a*/ 	.short	(.L_3396 - .L_3395)
.L_3395:
        /*000c*/ 	.word	0x00000000
        /*0010*/ 	.short	0x0000
        /*0012*/ 	.short	0x0000
        /*0014*/ 	.byte	0x00, 0xf0, 0xa1, 0x03


	//----- nvinfo : EIATTR_SPARSE_MMA_MASK
	.align		4
.L_3396:
        /*0018*/ 	.byte	0x03, 0x50
        /*001a*/ 	.short	0x0000


	//----- nvinfo : EIATTR_MAXREG_COUNT
	.align		4
        /*001c*/ 	.byte	0x03, 0x1b
        /*001e*/ 	.short	0x00ff


	//----- nvinfo : EIATTR_MERCURY_ISA_VERSION
	.align		4
        /*0020*/ 	.byte	0x03, 0x5f
        /*0022*/ 	.short	0x0101


	//----- nvinfo : EIATTR_COOP_GROUP_MASK_REGIDS
	.align		4
        /*0024*/ 	.byte	0x04, 0x29
        /*0026*/ 	.short	(.L_3398 - .L_3397)


	//   ....[0]....
.L_3397:
        /*0028*/ 	.word	0xffffffff


	//   ....[1]....
        /*002c*/ 	.word	0xffffffff


	//   ....[2]....
        /*0030*/ 	.word	0xffffffff


	//   ....[3]....
        /*0034*/ 	.word	0xffffffff


	//   ....[4]....
        /*0038*/ 	.word	0xffffffff


	//   ....[5]....
        /*003c*/ 	.word	0xffffffff


	//   ....[6]....
        /*0040*/ 	.word	0xffffffff


	//   ....[7]....
        /*0044*/ 	.word	0xffffffff


	//   ....[8]....
        /*0048*/ 	.word	0xffffffff


	//   ....[9]....
        /*004c*/ 	.word	0xffffffff


	//   ....[10]....
        /*0050*/ 	.word	0x05000078


	//   ....[11]....
        /*0054*/ 	.word	0x05000078


	//   ....[12]....
        /*0058*/ 	.word	0x05000078


	//   ....[13]....
        /*005c*/ 	.word	0x05000078


	//   ....[14]....
        /*0060*/ 	.word	0x05000078


	//   ....[15]....
        /*0064*/ 	.word	0x05000078


	//   ....[16]....
        /*0068*/ 	.word	0x05000078


	//   ....[17]....
        /*006c*/ 	.word	0x05000078


	//   ....[18]....
        /*0070*/ 	.word	0x05000078


	//   ....[19]....
        /*0074*/ 	.word	0x05000078


	//----- nvinfo : EIATTR_COOP_GROUP_INSTR_OFFSETS
	.align		4
.L_3398:
        /*0078*/ 	.byte	0x04, 0x28
        /*007a*/ 	.short	(.L_3400 - .L_3399)


	//   ....[0]....
.L_3399:
        /*007c*/ 	.word	0x00002670


	//   ....[1]....
        /*0080*/ 	.word	0x000026a0


	//   ....[2]....
        /*0084*/ 	.word	0x000026c0


	//   ....[3]....
        /*0088*/ 	.word	0x000026e0


	//   ....[4]....
        /*008c*/ 	.word	0x00002700


	//   ....[5]....
        /*0090*/ 	.word	0x00002d30


	//   ....[6]....
        /*0094*/ 	.word	0x00002d50


	//   ....[7]....
        /*0098*/ 	.word	0x00002d70


	//   ....[8]....
        /*009c*/ 	.word	0x00002d90


	//   ....[9]....
        /*00a0*/ 	.word	0x00002db0


	//   ....[10]....
        /*00a4*/ 	.word	0x00004120


	//   ....[11]....
        /*00a8*/ 	.word	0x000041c0


	//   ....[12]....
        /*00ac*/ 	.word	0x00004230


	//   ....[13]....
        /*00b0*/ 	.word	0x000042a0


	//   ....[14]....
        /*00b4*/ 	.word	0x00004310


	//   ....[15]....
        /*00b8*/ 	.word	0x00004990


	//   ....[16]....
        /*00bc*/ 	.word	0x00004a00


	//   ....[17]....
        /*00c0*/ 	.word	0x00004a70


	//   ....[18]....
        /*00c4*/ 	.word	0x00004ae0


	//   ....[19]....
        /*00c8*/ 	.word	0x00004b50


	//----- nvinfo : EIATTR_VRC_CTA_INIT_COUNT
	.align		4
.L_3400:
        /*00cc*/ 	.byte	0x02, 0x4a
	.zero		1
	.zero		1


	//----- nvinfo : EIATTR_EXIT_INSTR_OFFSETS
	.align		4
        /*00d0*/ 	.byte	0x04, 0x1c
        /*00d2*/ 	.short	(.L_3402 - .L_3401)


	//   ....[0]....
.L_3401:
        /*00d4*/ 	.word	0x00000450


	//   ....[1]....
        /*00d8*/ 	.word	0x000040b0


	//----- nvinfo : EIATTR_MAX_THREADS
	.align		4
.L_3402:
        /*00dc*/ 	.byte	0x04, 0x05
        /*00de*/ 	.short	(.L_3404 - .L_3403)
.L_3403:
        /*00e0*/ 	.word	0x00000080
        /*00e4*/ 	.word	0x00000001
        /*00e8*/ 	.word	0x00000001


	//----- nvinfo : EIATTR_CRS_STACK_SIZE
	.align		4
.L_3404:
        /*00ec*/ 	.byte	0x04, 0x1e
        /*00ee*/ 	.short	(.L_3406 - .L_3405)
.L_3405:
        /*00f0*/ 	.word	0x00000000


	//----- nvinfo : EIATTR_CBANK_PARAM_SIZE
	.align		4
.L_3406:
        /*00f4*/ 	.byte	0x03, 0x19
        /*00f6*/ 	.short	0x00e8


	//----- nvinfo : EIATTR_PARAM_CBANK
	.align		4
        /*00f8*/ 	.byte	0x04, 0x0a
        /*00fa*/ 	.short	(.L_3408 - .L_3407)
	.align		4
.L_3407:
        /*00fc*/ 	.word	index@(.nv.constant0._ZN10layer_norm13ln_fwd_kernelINS_13Kernel_traitsI6__halfffffjLj1536ELj1ELj4ELj1ELj16ENS_18Kernel_traits_baseILj1536ES2_ffffjLj128EEEEELb0ELb0ELb1ELb1EEEvNS_9FwdParamsE)
        /*0100*/ 	.short	0x0380
        /*0102*/ 	.short	0x00e8


	//----- nvinfo : EIATTR_SW_WAR
	.align		4
.L_3408:
        /*0104*/ 	.byte	0x04, 0x36
        /*0106*/ 	.short	(.L_3410 - .L_3409)
.L_3409:
        /*0108*/ 	.word	0x00000008
.L_3410:


//--------------------- .nv.info._ZN10layer_norm13ln_fwd_kernelINS_13Kernel_traitsI6__halfffffjLj1536ELj1ELj4ELj1ELj16ENS_18Kernel_traits_baseILj1536ES2_ffffjLj128EEEEELb0ELb1ELb0ELb0EEEvNS_9FwdParamsE --------------------------
	.section	.nv.info._ZN10layer_norm13ln_fwd_kernelINS_13Kernel_traitsI6__halfffffjLj1536ELj1ELj4ELj1ELj16ENS_18Kernel_traits_baseILj1536ES2_ffffjLj128EEEEELb0ELb1ELb0ELb0EEEvNS_9FwdParamsE,"",@"SHT_CUDA_INFO"
	.sectionflags	@""
	.align	4


	//----- nvinfo : EIATTR_CUDA_API_VERSION
	.align		4
        /*0000*/ 	.byte	0x04, 0x37
        /*0002*/ 	.short	(.L_3412 - .L_3411)
.L_3411:
        /*0004*/ 	.word	0x00000082


	//----- nvinfo : EIATTR_KPARAM_INFO
	.align		4
.L_3412:
        /*0008*/ 	.byte	0x04, 0x17
        /*000a*/ 	.short	(.L_3414 - .L_3413)
.L_3413:
        /*000c*/ 	.word	0x00000000
        /*0010*/ 	.short	0x0000
        /*0012*/ 	.short	0x0000
        /*0014*/ 	.byte	0x00, 0xf0, 0xa1, 0x03


	//----- nvinfo : EIATTR_SPARSE_MMA_MASK
	.align		4
.L_3414:
        /*0018*/ 	.byte	0x03, 0x50
        /*001a*/ 	.short	0x0000


	//----- nvinfo : EIATTR_MAXREG_COUNT
	.align		4
        /*001c*/ 	.byte	0x03, 0x1b
        /*001e*/ 	.short	0x00ff


	//----- nvinfo : EIATTR_MERCURY_ISA_VERSION
	.align		4
        /*0020*/ 	.byte	0x03, 0x5f
        /*0022*/ 	.short	0x0101


	//----- nvinfo : EIATTR_COOP_GROUP_MASK_REGIDS
	.align		4
        /*0024*/ 	.byte	0x04, 0x29
        /*0026*/ 	.short	(.L_3416 - .L_3415)


	//   ....[0]....
.L_3415:
        /*0028*/ 	.word	0xffffffff


	//   ....[1]....
        /*002c*/ 	.word	0xffffffff


	//   ....[2]....
        /*0030*/ 	.word	0xffffffff


	//   ....[3]....
        /*0034*/ 	.word	0xffffffff


	//   ....[4]....
        /*0038*/ 	.word	0xffffffff


	//   ....[5]....
        /*003c*/ 	.word	0xffffffff


	//   ....[6]....
        /*0040*/ 	.word	0xffffffff


	//   ....[7]....
        /*0044*/ 	.word	0xffffffff


	//   ....[8]....
        /*0048*/ 	.word	0xffffffff


	//   ....[9]....
        /*004c*/ 	.word	0xffffffff


	//   ....[10]....
        /*0050*/ 	.word	0x0500006b


	//   ....[11]....
        /*0054*/ 	.word	0x0500006b


	//   ....[12]....
        /*0058*/ 	.word	0x0500006b


	//   ....[13]....
        /*005c*/ 	.word	0x0500006b


	//   ....[14]....
        /*0060*/ 	.word	0x0500006b


	//   ....[15]....
        /*0064*/ 	.word	0x0500006b


	//   ....[16]....
        /*0068*/ 	.word	0x0500006b


	//   ....[17]....
        /*006c*/ 	.word	0x0500006b


	//   ....[18]....
        /*0070*/ 	.word	0x0500006b


	//   ....[19]....
        /*0074*/ 	.word	0x0500006b


	//----- nvinfo : EIATTR_COOP_GROUP_INSTR_OFFSETS
	.align		4
.L_3416:
        /*0078*/ 	.byte	0x04, 0x28
        /*007a*/ 	.short	(.L_3418 - .L_3417)


	//   ....[0]....
.L_3417:
        /*007c*/ 	.word	0x000041a0


	//   ....[1]....
        /*0080*/ 	.word	0x000041e0


	//   ....[2]....
        /*0084*/ 	.word	0x00004200


	//   ....[3]....
        /*0088*/ 	.word	0x00004220


	//   ....[4]....
        /*008c*/ 	.word	0x00004240


	//   ....[5]....
        /*0090*/ 	.word	0x000048d0


	//   ....[6]....
        /*0094*/ 	.word	0x000048f0


	//   ....[7]....
        /*0098*/ 	.word	0x00004910


	//   ....[8]....
        /*009c*/ 	.word	0x00004930


	//   ....[9]....
        /*00a0*/ 	.word	0x00004950


	//   ....[10]....
        /*00a4*/ 	.word	0x00005f60


	//   ....[11]....
        /*00a8*/ 	.word	0x00005ff0


	//   ....[12]....
        /*00ac*/ 	.word	0x00006050


	//   ....[13]....
        /*00b0*/ 	.word	0x000060b0


	//   ....[14]....
        /*00b4*/ 	.word	0x00006110


	//   ....[15]....
        /*00b8*/ 	.word	0x000067f0


	//   ....[16]....
        /*00bc*/ 	.word	0x00006850


	//   ....[17]....
        /*00c0*/ 	.word	0x000068b0


	//   ....[18]....
        /*00c4*/ 	.word	0x00006910


	//   ....[19]....
        /*00c8*/ 	.word	0x00006970


	//----- nvinfo : EIATTR_VRC_CTA_INIT_COUNT
	.align		4
.L_3418:
        /*00cc*/ 	.byte	0x02, 0x4a
	.zero		1
	.zero		1


	//----- nvinfo : EIATTR_EXIT_INSTR_OFFSETS
	.align		4
        /*00d0*/ 	.byte	0x04, 0x1c
        /*00d2*/ 	.short	(.L_3420 - .L_3419)


	//   ....[0]....
.L_3419:
        /*00d4*/ 	.word	0x00001060


	//   ....[1]....
        /*00d8*/ 	.word	0x00005ef0


	//----- nvinfo : EIATTR_MAX_THREADS
	.align		4
.L_3420:
        /*00dc*/ 	.byte	0x04, 0x05
        /*00de*/ 	.short	(.L_3422 - .L_3421)
.L_3421:
        /*00e0*/ 	.word	0x00000080
        /*00e4*/ 	.word	0x00000001
        /*00e8*/ 	.word	0x00000001


	//----- nvinfo : EIATTR_CRS_STACK_SIZE
	.align		4
.L_3422:
        /*00ec*/ 	.byte	0x04, 0x1e
        /*00ee*/ 	.short	(.L_3424 - .L_3423)
.L_3423:
        /*00f0*/ 	.word	0x00000000


	//----- nvinfo : EIATTR_CBANK_PARAM_SIZE
	.align		4
.L_3424:
        /*00f4*/ 	.byte	0x03, 0x19
        /*00f6*/ 	.short	0x00e8


	//----- nvinfo : EIATTR_PARAM_CBANK
	.align		4
        /*00f8*/ 	.byte	0x04, 0x0a
        /*00fa*/ 	.short	(.L_3426 - .L_3425)
	.align		4
.L_3425:
        /*00fc*/ 	.word	index@(.nv.constant0._ZN10layer_norm13ln_fwd_kernelINS_13Kernel_traitsI6__halfffffjLj1536ELj1ELj4ELj1ELj16ENS_18Kernel_traits_baseILj1536ES2_ffffjLj128EEEEELb0ELb1ELb0ELb0EEEvNS_9FwdParamsE)
        /*0100*/ 	.short	0x0380
        /*0102*/ 	.short	0x00e8


	//----- nvinfo : EIATTR_SW_WAR
	.align		4
.L_3426:
        /*0104*/ 	.byte	0x04, 0x36
        /*0106*/ 	.short	(.L_3428 - .L_3427)
.L_3427:
        /*0108*/ 	.word	0x00000008
.L_3428:


//--------------------- .nv.info._ZN10layer_norm13ln_fwd_kernelINS_13Kernel_traitsI6__halfffffjLj1536ELj1ELj4ELj1ELj16ENS_18Kernel_traits_baseILj1536ES2_ffffjLj128EEEEELb0ELb1ELb0ELb1EEEvNS_9FwdParamsE --------------------------
	.section	.nv.info._ZN10layer_norm13ln_fwd_kernelINS_13Kernel_traitsI6__halfffffjLj1536ELj1ELj4ELj1ELj16ENS_18Kernel_traits_baseILj1536ES2_ffffjLj128EEEEELb0ELb1ELb0ELb1EEEvNS_9FwdParamsE,"",@"SHT_CUDA_INFO"
	.sectionflags	@""
	.align	4


	//----- nvinfo : EIATTR_CUDA_API_VERSION
	.align		4
        /*0000*/ 	.byte	0x04, 0x37
        /*0002*/ 	.short	(.L_3430 - .L_3429)
.L_3429:
        /*0004*/ 	.word	0x00000082


	//----- nvinfo : EIATTR_KPARAM_INFO
	.align		4
.L_3430:
        /*0008*/ 	.byte	0x04, 0x17
        /*000a*/ 	.short	(.L_3432 - .L_3431)
.L_3431:
        /*000c*/ 	.word	0x00000000
        /*0010*/ 	.short	0x0000
        /*0012*/ 	.short	0x0000
        /*0014*/ 	.byte	0x00, 0xf0, 0xa1, 0x03


	//----- nvinfo : EIATTR_SPARSE_MMA_MASK
	.align		4
.L_3432:
        /*0018*/ 	.byte	0x03, 0x50
        /*001a*/ 	.short	0x0000


	//----- nvinfo : EIATTR_MAXREG_COUNT
	.align		4
        /*001c*/ 	.byte	0x03, 0x1b
        /*001e*/ 	.short	0x00ff


	//----- nvinfo : EIATTR_MERCURY_ISA_VERSION
	.align		4
        /*0020*/ 	.byte	0x03, 0x5f
        /*0022*/ 	.short	0x0101


	//----- nvinfo : EIATTR_COOP_GROUP_MASK_REGIDS
	.align		4
        /*0024*/ 	.byte	0x04, 0x29
        /*0026*/ 	.short	(.L_3434 - .L_3433)


	//   ....[0]....
.L_3433:
        /*0028*/ 	.word	0xffffffff


	//   ....[1]....
        /*002c*/ 	.word	0xffffffff


	//   ....[2]....
        /*0030*/ 	.word	0xffffffff


	//   ....[3]....
        /*0034*/ 	.word	0xffffffff


	//   ....[4]....
        /*0038*/ 	.word	0xffffffff


	//   ....[5]....
        /*003c*/ 	.word	0xffffffff


	//   ....[6]....
        /*0040*/ 	.word	0xffffffff


	//   ....[7]....
        /*0044*/ 	.word	0xffffffff


	//   ....[8]....
        /*0048*/ 	.word	0xffffffff


	//   ....[9]....
        /*004c*/ 	.word	0xffffffff


	//   ....[10]....
        /*0050*/ 	.word	0xffffffff


	//   ....[11]....
        /*0054*/ 	.word	0xffffffff


	//   ....[12]....
        /*0058*/ 	.word	0xffffffff


	//   ....[13]....
        /*005c*/ 	.word	0xffffffff


	//   ....[14]....
        /*0060*/ 	.word	0xffffffff


	//   ....[15]....
        /*0064*/ 	.word	0xffffffff


	//   ....[16]....
        /*0068*/ 	.word	0xffffffff


	//   ....[17]....
        /*006c*/ 	.word	0xffffffff


	//   ....[18]....
        /*0070*/ 	.word	0xffffffff


	//   ....[19]....
        /*0074*/ 	.word	0xffffffff


	//   ....[20]....
        /*0078*/ 	.word	0x0500006d


	//   ....[21]....
        /*007c*/ 	.word	0x0500006d


	//   ....[22]....
        /*0080*/ 	.word	0x0500006d


	//   ....[23]....
        /*0084*/ 	.word	0x0500006d


	//   ....[24]....
        /*0088*/ 	.word	0x0500006d


	//   ....[25]....
        /*008c*/ 	.word	0x0500006d


	//   ....[26]....
        /*0090*/ 	.word	0x0500006d


	//   ....[27]....
        /*0094*/ 	.word	0x0500006d


	//   ....[28]....
        /*0098*/ 	.word	0x0500006d


	//   ....[29]....
        /*009c*/ 	.word	0x0500006d


	//   ....[30]....
        /*00a0*/ 	.word	0x0500006d


	//   ....[31]....
        /*00a4*/ 	.word	0x0500006d


	//   ....[32]....
        /*00a8*/ 	.word	0x0500006d


	//   ....[33]....
        /*00ac*/ 	.word	0x0500006d


	//   ....[34]....
        /*00b0*/ 	.word	0x0500006d


	//   ....[35]....
        /*00b4*/ 	.word	0x0500006d


	//   ....[36]....
        /*00b8*/ 	.word	0x0500006d


	//   ....[37]....
        /*00bc*/ 	.word	0x0500006d


	//   ....[38]....
        /*00c0*/ 	.word	0x0500006d


	//   ....[39]....
        /*00c4*/ 	.word	0x0500006d


	//----- nvinfo : EIATTR_COOP_GROUP_INSTR_OFFSETS
	.align		4
.L_3434:
        /*00c8*/ 	.byte	0x04, 0x28
        /*00ca*/ 	.short	(.L_3436 - .L_3435)


	//   ....[0]....
.L_3435:
        /*00cc*/ 	.word	0x00002850


	//   ....[1]....
        /*00d0*/ 	.word	0x00002880


	//   ....[2]....
        /*00d4*/ 	.word	0x000028a0


	//   ....[3]....
        /*00d8*/ 	.word	0x000028c0


	//   ....[4]....
        /*00dc*/ 	.word	0x000028e0


	//   ....[5]....
        /*00e0*/ 	.word	0x00002f10


	//   ....[6]....
        /*00e4*/ 	.word	0x00002f30


	//   ....[7]....
        /*00e8*/ 	.word	0x00002f50


	//   ....[8]....
        /*00ec*/ 	.word	0x00002f70


	//   ....[9]....
        /*00f0*/ 	.word	0x00002f90


	//   ....[10]....
        /*00f4*/ 	.word	0x00006620


	//   ....[11]....
        /*00f8*/ 	.word	0x00006650


	//   ....[12]....
        /*00fc*/ 	.word	0x00006670


	//   ....[13]....
        /*0100*/ 	.word	0x00006690


	//   ....[14]....
        /*0104*/ 	.word	0x000066b0


	//   ....[15]....
        /*0108*/ 	.word	0x00006ce0


	//   ....[16]....
        /*010c*/ 	.word	0x00006d00


	//   ....[17]....
        /*0110*/ 	.word	0x00006d20


	//   ....[18]....
        /*0114*/ 	.word	0x00006d40


	//   ....[19]....
        /*0118*/ 	.word	0x00006d60


	//   ....[20]....
        /*011c*/ 	.word	0x00007f80


	//   ....[21]....
        /*0120*/ 	.word	0x00008010


	//   ....[22]....
        /*0124*/ 	.word	0x00008070


	//   ....[23]....
        /*0128*/ 	.word	0x000080d0


	//   ....[24]....
        /*012c*/ 	.word	0x00008130


	//   ....[25]....
        /*0130*/ 	.word	0x000087a0


	//   ....[26]....
        /*0134*/ 	.word	0x00008800


	//   ....[27]....
        /*0138*/ 	.word	0x00008860


	//   ....[28]....
        /*013c*/ 	.word	0x000088c0


	//   ....[29]....
        /*0140*/ 	.word	0x00008920


	//   ....[30]....
        /*0144*/ 	.word	0x000089a0


	//   ....[31]....
        /*0148*/ 	.word	0x00008a30


	//   ....[32]....
        /*014c*/ 	.word	0x00008a90


	//   ....[33]....
        /*0150*/ 	.word	0x00008af0


	//   ....[34]....
        /*0154*/ 	.word	0x00008b50


	//   ....[35]....
        /*0158*/ 	.word	0x000091c0


	//   ....[36]....
        /*015c*/ 	.word	0x00009220


	//   ....[37]....
        /*0160*/ 	.word	0x00009280


	//   ....[38]....
        /*0164*/ 	.word	0x000092e0


	//   ....[39]....
        /*0168*/ 	.word	0x00009340


	//----- nvinfo : EIATTR_VRC_CTA_INIT_COUNT
	.align		4
.L_3436:
        /*016c*/ 	.byte	0x02, 0x4a
	.zero		1
	.zero		1


	//----- nvinfo : EIATTR_EXIT_INSTR_OFFSETS
	.align		4
        /*0170*/ 	.byte	0x04, 0x1c
        /*0172*/ 	.short	(.L_3438 - .L_3437)


	//   ....[0]....
.L_3437:
        /*0174*/ 	.word	0x00000620


	//   ....[1]....
        /*0178*/ 	.word	0x00004150


	//   ....[2]....
        /*017c*/ 	.word	0x00007f20


	//----- nvinfo : EIATTR_MAX_THREADS
	.align		4
.L_3438:
        /*0180*/ 	.byte	0x04, 0x05
        /*0182*/ 	.short	(.L_3440 - .L_3439)
.L_3439:
        /*0184*/ 	.word	0x00000080
        /*0188*/ 	.word	0x00000001
        /*018c*/ 	.word	0x00000001


	//----- nvinfo : EIATTR_CRS_STACK_SIZE
	.align		4
.L_3440:
        /*0190*/ 	.byte	0x04, 0x1e
        /*0192*/ 	.short	(.L_3442 - .L_3441)
.L_3441:
        /*0194*/ 	.word	0x00000000


	//----- nvinfo : EIATTR_CBANK_PARAM_SIZE
	.align		4
.L_3442:
        /*0198*/ 	.byte	0x03, 0x19
        /*019a*/ 	.short	0x00e8


	//----- nvinfo : EIATTR_PARAM_CBANK
	.align		4
        /*019c*/ 	.byte	0x04, 0x0a
        /*019e*/ 	.short	(.L_3444 - .L_3443)
	.align		4
.L_3443:
        /*01a0*/ 	.word	index@(.nv.constant0._ZN10layer_norm13ln_fwd_kernelINS_13Kernel_traitsI6__halfffffjLj1536ELj1ELj4ELj1ELj16ENS_18Kernel_traits_baseILj1536ES2_ffffjLj128EEEEELb0ELb1ELb0ELb1EEEvNS_9FwdParamsE)
        /*01a4*/ 	.short	0x0380
        /*01a6*/ 	.short	0x00e8


	//----- nvinfo : EIATTR_SW_WAR
	.align		4
.L_3444:
        /*01a8*/ 	.byte	0x04, 0x36
        /*01aa*/ 	.short	(.L_3446 - .L_3445)
.L_3445:
        /*01ac*/ 	.word	0x00000008
.L_3446:


//--------------------- .nv.info._ZN10layer_norm13ln_fwd_kernelINS_13Kernel_traitsI6__halfffffjLj1536ELj1ELj4ELj1ELj16ENS_18Kernel_traits_baseILj1536ES2_ffffjLj128EEEEELb0ELb1ELb1ELb0EEEvNS_9FwdParamsE --------------------------
	.section	.nv.info._ZN10layer_norm13ln_fwd_kernelINS_13Kernel_traitsI6__halfffffjLj1536ELj1ELj4ELj1ELj16ENS_18Kernel_traits_baseILj1536ES2_ffffjLj128EEEEELb0ELb1ELb1ELb0EEEvNS_9FwdParamsE,"",@"SHT_CUDA_INFO"
	.sectionflags	@""
	.align	4


	//----- nvinfo : EIATTR_CUDA_API_VERSION
	.align		4
        /*0000*/ 	.byte	0x04, 0x37
        /*0002*/ 	.short	(.L_3448 - .L_3447)
.L_3447:
        /*0004*/ 	.word	0x00000082


	//----- nvinfo : EIATTR_KPARAM_INFO
	.align		4
.L_3448:
        /*0008*/ 	.byte	0x04, 0x17
        /*000a*/ 	.short	(.L_3450 - .L_3449)
.L_3449:
        /*000c*/ 	.word	0x00000000
        /*0010*/ 	.short	0x0000
        /*0012*/ 	.short	0x0000
        /*0014*/ 	.byte	0x00, 0xf0, 0xa1, 0x03


	//----- nvinfo : EIATTR_SPARSE_MMA_MASK
	.align		4
.L_3450:
        /*0018*/ 	.byte	0x03, 0x50
        /*001a*/ 	.short	0x0000


	//----- nvinfo : EIATTR_MAXREG_COUNT
	.align		4
        /*001c*/ 	.byte	0x03, 0x1b
        /*001e*/ 	.short	0x00ff


	//----- nvinfo : EIATTR_MERCURY_ISA_VERSION
	.align		4
        /*0020*/ 	.byte	0x03, 0x5f
        /*0022*/ 	.short	0x0101


	//----- nvinfo : EIATTR_COOP_GROUP_MASK_REGIDS
	.align		4
        /*0024*/ 	.byte	0x04, 0x29
        /*0026*/ 	.short	(.L_3452 - .L_3451)


	//   ....[0]....
.L_3451:
        /*0028*/ 	.word	0xffffffff


	//   ....[1]....
        /*002c*/ 	.word	0xffffffff


	//   ....[2]....
        /*0030*/ 	.word	0xffffffff


	//   ....[3]....
        /*0034*/ 	.word	0xffffffff


	//   ....[4]....
        /*0038*/ 	.word	0xffffffff


	//   ....[5]....
        /*003c*/ 	.word	0xffffffff


	//   ....[6]....
        /*0040*/ 	.word	0xffffffff


	//   ....[7]....
        /*0044*/ 	.word	0xffffffff


	//   ....[8]....
        /*0048*/ 	.word	0xffffffff


	//   ....[9]....
        /*004c*/ 	.word	0xffffffff


	//   ....[10]....
        /*0050*/ 	.word	0x050000ae


	//   ....[11]....
        /*0054*/ 	.word	0x050000ae


	//   ....[12]....
        /*0058*/ 	.word	0x050000ae


	//   ....[13]....
        /*005c*/ 	.word	0x050000ae


	//   ....[14]....
        /*0060*/ 	.word	0x050000ae


	//   ....[15]....
        /*0064*/ 	.word	0x050000ae


	//   ....[16]....
        /*0068*/ 	.word	0x050000ae


	//   ....[17]....
        /*006c*/ 	.word	0x050000ae


	//   ....[18]....
        /*0070*/ 	.word	0x050000ae


	//   ....[19]....
        /*0074*/ 	.word	0x050000ae


	//----- nvinfo : EIATTR_COOP_GROUP_INSTR_OFFSETS
	.align		4
.L_3452:
        /*0078*/ 	.byte	0x04, 0x28
        /*007a*/ 	.short	(.L_3454 - .L_3453)


	//   ....[0]....
.L_3453:
        /*007c*/ 	.word	0x00005070


	//   ....[1]....
        /*0080*/ 	.word	0x000050b0


	//   ....[2]....
        /*0084*/ 	.word	0x000050d0


	//   ....[3]....
        /*0088*/ 	.word	0x000050f0


	//   ....[4]....
        /*008c*/ 	.word	0x00005110


	//   ....[5]....
        /*0090*/ 	.word	0x000057a0


	//   ....[6]....
        /*0094*/ 	.word	0x000057c0


	//   ....[7]....
        /*0098*/ 	.word	0x000057e0


	//   ....[8]....
        /*009c*/ 	.word	0x00005800


	//   ....[9]....
        /*00a0*/ 	.word	0x00005820


	//   ....[10]....
        /*00a4*/ 	.word	0x00006eb0


	//   ....[11]....
        /*00a8*/ 	.word	0x00006f50


	//   ....[12]....
        /*00ac*/ 	.word	0x00006fc0


	//   ....[13]....
        /*00b0*/ 	.word	0x00007030


	//   ....[14]....
        /*00b4*/ 	.word	0x000070a0


	//   ....[15]....
        /*00b8*/ 	.word	0x000077a0


	//   ....[16]....
        /*00bc*/ 	.word	0x00007810


	//   ....[17]....
        /*00c0*/ 	.word	0x00007880


	//   ....[18]....
        /*00c4*/ 	.word	0x000078f0


	//   ....[19]....
        /*00c8*/ 	.word	0x00007960


	//----- nvinfo : EIATTR_VRC_CTA_INIT_COUNT
	.align		4
.L_3454:
        /*00cc*/ 	.byte	0x02, 0x4a
	.zero		1
	.zero		1


	//----- nvinfo : EIATTR_EXIT_INSTR_OFFSETS
	.align		4
        /*00d0*/ 	.byte	0x04, 0x1c
        /*00d2*/ 	.short	(.L_3456 - .L_3455)


	//   ....[0]....
.L_3455:
        /*00d4*/ 	.word	0x00001060


	//   ....[1]....
        /*00d8*/ 	.word	0x00006e40


	//----- nvinfo : EIATTR_MAX_THREADS
	.align		4
.L_3456:
        /*00dc*/ 	.byte	0x04, 0x05
        /*00de*/ 	.short	(.L_3458 - .L_3457)
.L_3457:
        /*00e0*/ 	.word	0x00000080
        /*00e4*/ 	.word	0x00000001
        /*00e8*/ 	.word	0x00000001


	//----- nvinfo : EIATTR_CRS_STACK_SIZE
	.align		4
.L_3458:
        /*00ec*/ 	.byte	0x04, 0x1e
        /*00ee*/ 	.short	(.L_3460 - .L_3459)
.L_3459:
        /*00f0*/ 	.word	0x00000000


	//----- nvinfo : EIATTR_CBANK_PARAM_SIZE
	.align		4
.L_3460:
        /*00f4*/ 	.byte	0x03, 0x19
        /*00f6*/ 	.short	0x00e8


	//----- nvinfo : EIATTR_PARAM_CBANK
	.align		4
        /*00f8*/ 	.byte	0x04, 0x0a
        /*00fa*/ 	.short	(.L_3462 - .L_3461)
	.align		4
.L_3461:
        /*00fc*/ 	.word	index@(.nv.constant0._ZN10layer_norm13ln_fwd_kernelINS_13Kernel_traitsI6__halfffffjLj1536ELj1ELj4ELj1ELj16ENS_18Kernel_traits_baseILj1536ES2_ffffjLj128EEEEELb0ELb1ELb1ELb0EEEvNS_9FwdParamsE)
        /*0100*/ 	.short	0x0380
        /*0102*/ 	.short	0x00e8


	//----- nvinfo : EIATTR_SW_WAR
	.align		4
.L_3462:
        /*0104*/ 	.byte	0x04, 0x36
        /*0106*/ 	.short	(.L_3464 - .L_3463)
.L_3463:
        /*0108*/ 	.word	0x00000008
.L_3464:


//--------------------- .nv.info._ZN10layer_norm13ln_fwd_kernelINS_13Kernel_traitsI6__halfffffjLj1536ELj1ELj4ELj1ELj16ENS_18Kernel_traits_baseILj1536ES2_ffffjLj128EEEEELb0ELb1ELb1ELb1EEEvNS_9FwdParamsE --------------------------
	.section	.nv.info._ZN10layer_norm13ln_fwd_kernelINS_13Kernel_traitsI6__halfffffjLj1536ELj1ELj4ELj1ELj16ENS_18Kernel_traits_baseILj1536ES2_ffffjLj128EEEEELb0ELb1ELb1ELb1EEEvNS_9FwdParamsE,"",@"SHT_CUDA_INFO"
	.sectionflags	@""
	.align	4


	//----- nvinfo : EIATTR_CUDA_API_VERSION
	.align		4
        /*0000*/ 	.byte	0x04, 0x37
        /*0002*/ 	.short	(.L_3466 - .L_3465)
.L_3465:
        /*0004*/ 	.word	0x00000082


	//----- nvinfo : EIATTR_KPARAM_INFO
	.align		4
.L_3466:
        /*0008*/ 	.byte	0x04, 0x17
        /*000a*/ 	.short	(.L_3468 - .L_3467)
.L_3467:
        /*000c*/ 	.word	0x00000000
        /*0010*/ 	.short	0x0000
        /*0012*/ 	.short	0x0000
        /*0014*/ 	.byte	0x00, 0xf0, 0xa1, 0x03


	//----- nvinfo : EIATTR_SPARSE_MMA_MASK
	.align		4
.L_3468:
        /*0018*/ 	.byte	0x03, 0x50
        /*001a*/ 	.short	0x0000


	//----- nvinfo : EIATTR_MAXREG_COUNT
	.align		4
        /*001c*/ 	.byte	0x03, 0x1b
        /*001e*/ 	.short	0x00ff


	//----- nvinfo : EIATTR_MERCURY_ISA_VERSION
	.align		4
        /*0020*/ 	.byte	0x03, 0x5f
        /*0022*/ 	.short	0x0101


	//----- nvinfo : EIATTR_COOP_GROUP_MASK_REGIDS
	.align		4
        /*0024*/ 	.byte	0x04, 0x29
        /*0026*/ 	.short	(.L_3470 - .L_3469)


	//   ....[0]....
.L_3469:
        /*0028*/ 	.word	0xffffffff


	//   ....[1]....
        /*002c*/ 	.word	0xffffffff


	//   ....[2]....
        /*0030*/ 	.word	0xffffffff


	//   ....[3]....
        /*0034*/ 	.word	0xffffffff


	//   ....[4]....
        /*0038*/ 	.word	0xffffffff


	//   ....[5]....
        /*003c*/ 	.word	0xffffffff


	//   ....[6]....
        /*0040*/ 	.word	0xffffffff


	//   ....[7]....
        /*0044*/ 	.word	0xffffffff


	//   ....[8]....
        /*0048*/ 	.word	0xffffffff


	//   ....[9]....
        /*004c*/ 	.word	0xffffffff


	//   ....[10]....
        /*0050*/ 	.word	0x05000072


	//   ....[11]....
        /*0054*/ 	.word	0x05000072


	//   ....[12]....
        /*0058*/ 	.word	0x05000072


	//   ....[13]....
        /*005c*/ 	.word	0x05000072


	//   ....[14]....
        /*0060*/ 	.word	0x05000072


	//   ....[15]....
        /*0064*/ 	.word	0x05000072


	//   ....[16]....
        /*0068*/ 	.word	0x05000072


	//   ....[17]....
        /*006c*/ 	.word	0x05000072


	//   ....[18]....
        /*0070*/ 	.word	0x05000072


	//   ....[19]....
        /*0074*/ 	.word	0x05000072


	//----- nvinfo : EIATTR_COOP_GROUP_INSTR_OFFSETS
	.align		4
.L_3470:
        /*0078*/ 	.byte	0x04, 0x28
        /*007a*/ 	.short	(.L_3472 - .L_3471)


	//   ....[0]....
.L_3471:
        /*007c*/ 	.word	0x00003eb0


	//   ....[1]....
        /*0080*/ 	.word	0x00003ee0


	//   ....[2]....
        /*0084*/ 	.word	0x00003f00


	//   ....[3]....
        /*0088*/ 	.word	0x00003f20


	//   ....[4]....
        /*008c*/ 	.word	0x00003f40


	//   ....[5]....
        /*0090*/ 	.word	0x00004570


	//   ....[6]....
        /*0094*/ 	.word	0x00004590


	//   ....[7]....
        /*0098*/ 	.word	0x000045b0


	//   ....[8]....
        /*009c*/ 	.word	0x000045d0


	//   ....[9]....
        /*00a0*/ 	.word	0x000045f0


	//   ....[10]....
        /*00a4*/ 	.word	0x00005970


	//   ....[11]....
        /*00a8*/ 	.word	0x00005a10


	//   ....[12]....
        /*00ac*/ 	.word	0x00005a80


	//   ....[13]....
        /*00b0*/ 	.word	0x00005af0


	//   ....[14]....
        /*00b4*/ 	.word	0x00005b60


	//   ....[15]....
        /*00b8*/ 	.word	0x000061e0


	//   ....[16]....
        /*00bc*/ 	.word	0x00006250


	//   ....[17]....
        /*00c0*/ 	.word	0x000062c0


	//   ....[18]....
        /*00c4*/ 	.word	0x00006330


	//   ....[19]....
        /*00c8*/ 	.word	0x000063a0


	//----- nvinfo : EIATTR_VRC_CTA_INIT_COUNT
	.align		4
.L_3472:
        /*00cc*/ 	.byte	0x02, 0x4a
	.zero		1
	.zero		1


	//----- nvinfo : EIATTR_EXIT_INSTR_OFFSETS
	.align		4
        /*00d0*/ 	.byte	0x04, 0x1c
        /*00d2*/ 	.short	(.L_3474 - .L_3473)


	//   ....[0]....
.L_3473:
        /*00d4*/ 	.word	0x00000610


	//   ....[1]....
        /*00d8*/ 	.word	0x00005900


	//----- nvinfo : EIATTR_MAX_THREADS
	.align		4
.L_3474:
        /*00dc*/ 	.byte	0x04, 0x05
        /*00de*/ 	.short	(.L_3476 - .L_3475)
.L_3475:
        /*00e0*/ 	.word	0x00000080
        /*00e4*/ 	.word	0x00000001
        /*00e8*/ 	.word	0x00000001


	//----- nvinfo : EIATTR_CRS_STACK_SIZE
	.align		4
.L_3476:
        /*00ec*/ 	.byte	0x04, 0x1e
        /*00ee*/ 	.short	(.L_3478 - .L_3477)
.L_3477:
        /*00f0*/ 	.word	0x00000000


	//----- nvinfo : EIATTR_CBANK_PARAM_SIZE
	.align		4
.L_3478:
        /*00f4*/ 	.byte	0x03, 0x19
        /*00f6*/ 	.short	0x00e8


	//----- nvinfo : EIATTR_PARAM_CBANK
	.align		4
        /*00f8*/ 	.byte	0x04, 0x0a
        /*00fa*/ 	.short	(.L_3480 - .L_3479)
	.align		4
.L_3479:
        /*00fc*/ 	.word	index@(.nv.constant0._ZN10layer_norm13ln_fwd_kernelINS_13Kernel_traitsI6__halfffffjLj1536ELj1ELj4ELj1ELj16ENS_18Kernel_traits_baseILj1536ES2_ffffjLj128EEEEELb0ELb1ELb1ELb1EEEvNS_9FwdParamsE)
        /*0100*/ 	.short	0x0380
        /*0102*/ 	.short	0x00e8


	//----- nvinfo : EIATTR_SW_WAR
	.align		4
.L_3480:
        /*0104*/ 	.byte	0x04, 0x36
        /*0106*/ 	.short	(.L_3482 - .L_3481)
.L_3481:
        /*0108*/ 	.word	0x00000008
.L_3482:


//--------------------- .nv.info._ZN10layer_norm13ln_fwd_kernelINS_13Kernel_traitsI6__halfffffjLj1536ELj1ELj4ELj1ELj16ENS_18Kernel_traits_baseILj1536ES2_ffffjLj128EEEEELb1ELb0ELb0ELb0EEEvNS_9FwdParamsE --------------------------
	.section	.nv.info._ZN10layer_norm13ln_fwd_kernelINS_13Kernel_traitsI6__halfffffjLj1536ELj1ELj4ELj1ELj16ENS_18Kernel_traits_baseILj1536ES2_ffffjLj128EEEEELb1ELb0ELb0ELb0EEEvNS_9FwdParamsE,"",@"SHT_CUDA_INFO"
	.sectionflags	@""
	.align	4


	//----- nvinfo : EIATTR_CUDA_API_VERSION
	.align		4
        /*0000*/ 	.byte	0x04, 0x37
        /*0002*/ 	.short	(.L_3484 - .L_3483)
.L_3483:
        /*0004*/ 	.word	0x00000082


	//----- nvinfo : EIATTR_KPARAM_INFO
	.align		4
.L_3484:
        /*0008*/ 	.byte	0x04, 0x17
        /*000a*/ 	.short	(.L_3486 - .L_3485)
.L_3485:
        /*000c*/ 	.word	0x00000000
        /*0010*/ 	.short	0x0000
        /*0012*/ 	.short	0x0000
        /*0014*/ 	.byte	0x00, 0xf0, 0xa1, 0x03


	//----- nvinfo : EIATTR_SPARSE_MMA_MASK
	.align		4
.L_3486:
        /*0018*/ 	.byte	0x03, 0x50
        /*001a*/ 	.short	0x0000


	//----- nvinfo : EIATTR_MAXREG_COUNT
	.align		4
        /*001c*/ 	.byte	0x03, 0x1b
        /*001e*/ 	.short	0x00ff


	//----- nvinfo : EIATTR_MERCURY_ISA_VERSION
	.align		4
        /*0020*/ 	.byte	0x03, 0x5f
        /*0022*/ 	.short	0x0101


	//----- nvinfo : EIATTR_COOP_GROUP_MASK_REGIDS
	.align		4
        /*0024*/ 	.byte	0x04, 0x29
        /*0026*/ 	.short	(.L_3488 - .L_3487)


	//   ....[0]....
.L_3487:
        /*0028*/ 	.word	0xffffffff


	//   ....[1]....
        /*002c*/ 	.word	0xffffffff


	//   ....[2]....
        /*0030*/ 	.word	0xffffffff


	//   ....[3]....
        /*0034*/ 	.word	0xffffffff


	//   ....[4]....
        /*0038*/ 	.word	0xffffffff


	//   ....[5]....
        /*003c*/ 	.word	0xffffffff


	//   ....[6]....
        /*0040*/ 	.word	0xffffffff


	//   ....[7]....
        /*0044*/ 	.word	0xffffffff


	//   ....[8]....
        /*0048*/ 	.word	0xffffffff


	//   ....[9]....
        /*004c*/ 	.word	0xffffffff


	//   ....[10]....
        /*0050*/ 	.word	0x05000087


	//   ....[11]....
        /*0054*/ 	.word	0x05000087


	//   ....[12]....
        /*0058*/ 	.word	0x05000087


	//   ....[13]....
        /*005c*/ 	.word	0x05000087


	//   ....[14]....
        /*0060*/ 	.word	0x05000087


	//   ....[15]....
        /*0064*/ 	.word	0x05000087


	//   ....[16]....
        /*0068*/ 	.word	0x05000087


	//   ....[17]....
        /*006c*/ 	.word	0x05000087


	//   ....[18]....
        /*0070*/ 	.word	0x05000087


	//   ....[19]....
        /*0074*/ 	.word	0x05000087


	//----- nvinfo : EIATTR_COOP_GROUP_INSTR_OFFSETS
	.align		4
.L_3488:
        /*0078*/ 	.byte	0x04, 0x28
        /*007a*/ 	.short	(.L_3490 - .L_3489)


	//   ....[0]....
.L_3489:
        /*007c*/ 	.word	0x00027da0


	//   ....[1]....
        /*0080*/ 	.word	0x00027de0


	//   ....[2]....
        /*0084*/ 	.word	0x00027e00


	//   ....[3]....
        /*0088*/ 	.word	0x00027e20


	//   ....[4]....
        /*008c*/ 	.word	0x00027e40


	//   ....[5]....
        /*0090*/ 	.word	0x000284d0


	//   ....[6]....
        /*0094*/ 	.word	0x000284f0


	//   ....[7]....
        /*0098*/ 	.word	0x00028510


	//   ....[8]....
        /*009c*/ 	.word	0x00028530


	//   ....[9]....
        /*00a0*/ 	.word	0x00028550


	//   ....[10]....
        /*00a4*/ 	.word	0x00029b60


	//   ....[11]....
        /*00a8*/ 	.word	0x00029bf0


	//   ....[12]....
        /*00ac*/ 	.word	0x00029c50


	//   ....[13]....
        /*00b0*/ 	.word	0x00029cb0


	//   ....[14]....
        /*00b4*/ 	.word	0x00029d10


	//   ....[15]....
        /*00b8*/ 	.word	0x0002a3f0


	//   ....[16]....
        /*00bc*/ 	.word	0x0002a450


	//   ....[17]....
        /*00c0*/ 	.word	0x0002a4b0


	//   ....[18]....
        /*00c4*/ 	.word	0x0002a510


	//   ....[19]....
        /*00c8*/ 	.word	0x0002a570


	//----- nvinfo : EIATTR_VRC_CTA_INIT_COUNT
	.align		4
.L_3490:
        /*00cc*/ 	.byte	0x02, 0x4a
	.zero		1
	.zero		1


	//----- nvinfo : EIATTR_EXIT_INSTR_OFFSETS
	.align		4
        /*00d0*/ 	.byte	0x04, 0x1c
        /*00d2*/ 	.short	(.L_3492 - .L_3491)


	//   ....[0]....
.L_3491:
        /*00d4*/ 	.word	0x00000e10


	//   ....[1]....
        /*00d8*/ 	.word	0x00029af0


	//----- nvinfo : EIATTR_INDIRECT_BRANCH_TARGETS
	.align		4
.L_3492:
        /*00dc*/ 	.byte	0x04, 0x34
        /*00de*/ 	.short	(.L_3494 - .L_3493)


	//   ....[0]....
.L_3493:
        /*00e0*/ 	.word	.L_x_54296@srel
        /*00e4*/ 	.short	0x0
        /*00e6*/ 	.short	0x0
        /*00e8*/ 	.word	0x3
        /*00ec*/ 	.word	.L_x_54297@srel
        /*00f0*/ 	.word	.L_x_54298@srel
        /*00f4*/ 	.word	.L_x_54299@srel


	//----- nvinfo : EIATTR_MAX_THREADS
	.align		4
.L_3494:
        /*00f8*/ 	.byte	0x04, 0x05
        /*00fa*/ 	.short	(.L_3496 - .L_3495)
.L_3495:
        /*00fc*/ 	.word	0x00000080
        /*0100*/ 	.word	0x00000001
        /*0104*/ 	.word	0x00000001


	//----- nvinfo : EIATTR_CRS_STACK_SIZE
	.align		4
.L_3496:
        /*0108*/ 	.byte	0x04, 0x1e
        /*010a*/ 	.short	(.L_3498 - .L_3497)
.L_3497:
        /*010c*/ 	.word	0x00000000


	//----- nvinfo : EIATTR_CBANK_PARAM_SIZE
	.align		4
.L_3498:
        /*0110*/ 	.byte	0x03, 0x19
        /*0112*/ 	.short	0x00e8


	//----- nvinfo : EIATTR_PARAM_CBANK
	.align		4
        /*0114*/ 	.byte	0x04, 0x0a
        /*0116*/ 	.short	(.L_3500 - .L_3499)
	.align		4
.L_3499:
        /*0118*/ 	.word	index@(.nv.constant0._ZN10layer_norm13ln_fwd_kernelINS_13Kernel_traitsI6__halfffffjLj1536ELj1ELj4ELj1ELj16ENS_18Kernel_traits_baseILj1536ES2_ffffjLj128EEEEELb1ELb0ELb0ELb0EEEvNS_9FwdParamsE)
        /*011c*/ 	.short	0x0380
        /*011e*/ 	.short	0x00e8


	//----- nvinfo : EIATTR_SW_WAR
	.align		4
.L_3500:
        /*0120*/ 	.byte	0x04, 0x36
        /*0122*/ 	.short	(.L_3502 - .L_3501)
.L_3501:
        /*0124*/ 	.word	0x00000008
.L_3502:


//--------------------- .nv.info._ZN10layer_norm13ln_fwd_kernelINS_13Kernel_traitsI6__halfffffjLj1536ELj1ELj4ELj1ELj16ENS_18Kernel_traits_baseILj1536ES2_ffffjLj128EEEEELb1ELb0ELb0ELb1EEEvNS_9FwdParamsE --------------------------
	.section	.nv.info._ZN10layer_norm13ln_fwd_kernelINS_13Kernel_traitsI6__halfffffjLj1536ELj1ELj4ELj1ELj16ENS_18Kernel_traits_baseILj1536ES2_ffffjLj128EEEEELb1ELb0ELb0ELb1EEEvNS_9FwdParamsE,"",@"SHT_CUDA_INFO"
	.sectionflags	@""
	.align	4


	//----- nvinfo : EIATTR_CUDA_API_VERSION
	.align		4
        /*0000*/ 	.byte	0x04, 0x37
        /*0002*/ 	.short	(.L_3504 - .L_3503)
.L_3503:
        /*0004*/ 	.word	0x00000082


	//----- nvinfo : EIATTR_KPARAM_INFO
	.align		4
.L_3504:
        /*0008*/ 	.byte	0x04, 0x17
        /*000a*/ 	.short	(.L_3506 - .L_3505)
.L_3505:
        /*000c*/ 	.word	0x00000000
        /*0010*/ 	.short	0x0000
        /*0012*/ 	.short	0x0000
        /*0014*/ 	.byte	0x00, 0xf0, 0xa1, 0x03


	//----- nvinfo : EIATTR_SPARSE_MMA_MASK
	.align		4
.L_3506:
        /*0018*/ 	.byte	0x03, 0x50
        /*001a*/ 	.short	0x0000


	//----- nvinfo : EIATTR_MAXREG_COUNT
	.align		4
        /*001c*/ 	.byte	0x03, 0x1b
        /*001e*/ 	.short	0x00ff


	//----- nvinfo : EIATTR_ANNOTATIONS
	.align		4
        /*0020*/ 	.byte	0x04, 0x55
        /*0022*/ 	.short	(.L_3508 - .L_3507)


	//   ....[0]....
.L_3507:
        /*0024*/ 	.word	0x00000001
        /*0028*/ 	.byte	0x30, 0x07, 0x00, 0x00, 0x01, 0x00, 0x00, 0x00, 0x70, 0x07, 0x00, 0x00, 0x01, 0x00, 0x00, 0x00
        /*0038*/ 	.byte	0xb0, 0x07, 0x00, 0x00, 0x01, 0x00, 0x00, 0x00, 0x80, 0x04, 0x02, 0x00, 0x01, 0x00, 0x00, 0x00
        /*0048*/ 	.byte	0x90, 0x04, 0x02, 0x00, 0x01, 0x00, 0x00, 0x00, 0x10, 0x05, 0x02, 0x00


	//----- nvinfo : EIATTR_MERCURY_ISA_VERSION
	.align		4
.L_3508:
        /*0054*/ 	.byte	0x03, 0x5f
        /*0056*/ 	.short	0x0101


	//----- nvinfo : EIATTR_COOP_GROUP_MASK_REGIDS
	.align		4
        /*0058*/ 	.byte	0x04, 0x29
        /*005a*/ 	.short	(.L_3510 - .L_3509)


	//   ....[0]....
.L_3509:
        /*005c*/ 	.word	0xffffffff


	//   ....[1]....
        /*0060*/ 	.word	0xffffffff


	//   ....[2]....
        /*0064*/ 	.word	0xffffffff


	//   ....[3]....
        /*0068*/ 	.word	0xffffffff


	//   ....[4]....
        /*006c*/ 	.word	0xffffffff


	//   ....[5]....
        /*0070*/ 	.word	0xffffffff


	//   ....[6]....
        /*0074*/ 	.word	0xffffffff


	//   ....[7]....
        /*0078*/ 	.word	0xffffffff


	//   ....[8]....
        /*007c*/ 	.word	0xffffffff


	//   ....[9]....
        /*0080*/ 	.word	0xffffffff


	//   ....[10]....
        /*0084*/ 	.word	0x0500000d


	//   ....[11]....
        /*0088*/ 	.word	0x0500000d


	//   ....[12]....
        /*008c*/ 	.word	0x0500000d


	//   ....[13]....
        /*0090*/ 	.word	0x0500000d


	//   ....[14]....
        /*0094*/ 	.word	0x0500000d


	//   ....[15]....
        /*0098*/ 	.word	0x0500000d


	//   ....[16]....
        /*009c*/ 	.word	0x0500000d


	//   ....[17]....
        /*00a0*/ 	.word	0x0500000d


	//   ....[18]....
        /*00a4*/ 	.word	0x0500000d


	//   ....[19]....
        /*00a8*/ 	.word	0x0500000d


	//----- nvinfo : EIATTR_COOP_GROUP_INSTR_OFFSETS
	.align		4
.L_3510:
        /*00ac*/ 	.byte	0x04, 0x28
        /*00ae*/ 	.short	(.L_3512 - .L_3511)


	//   ....[0]....
.L_3511:
        /*00b0*/ 	.word	0x0001fd20


	//   ....[1]....
        /*00b4*/ 	.word	0x0001fd40


	//   ....[2]....
        /*00b8*/ 	.word	0x0001fd60


	//   ....[3]....
        /*00bc*/ 	.word	0x0001fd80


	//   ....[4]....
        /*00c0*/ 	.word	0x0001fdb0


	//   ....[5]....
        /*00c4*/ 	.word	0x000203e0


	//   ....[6]....
        /*00c8*/ 	.word	0x00020400


	//   ....[7]....
        /*00cc*/ 	.word	0x00020420


	//   ....[8]....
        /*00d0*/ 	.word	0x00020440


	//   ....[9]....
        /*00d4*/ 	.word	0x00020460


	//   ....[10]....
        /*00d8*/ 	.word	0x00021790


	//   ....[11]....
        /*00dc*/ 	.word	0x00021820


	//   ....[12]....
        /*00e0*/ 	.word	0x000218a0


	//   ....[13]....
        /*00e4*/ 	.word	0x00021920


	//   ....[14]....
        /*00e8*/ 	.word	0x000219b0


	//   ....[15]....
        /*00ec*/ 	.word	0x00022040


	//   ....[16]....
        /*00f0*/ 	.word	0x000220b0


	//   ....[17]....
        /*00f4*/ 	.word	0x00022120


	//   ....[18]....
        /*00f8*/ 	.word	0x00022190


	//   ....[19]....
        /*00fc*/ 	.word	0x00022200


	//----- nvinfo : EIATTR_VRC_CTA_INIT_COUNT
	.align		4
.L_3512:
        /*0100*/ 	.byte	0x02, 0x4a
	.zero		1
	.zero		1


	//----- nvinfo : EIATTR_EXIT_INSTR_OFFSETS
	.align		4
        /*0104*/ 	.byte	0x04, 0x1c
        /*0106*/ 	.short	(.L_3514 - .L_3513)


	//   ....[0]....
.L_3513:
        /*0108*/ 	.word	0x000006a0


	//   ....[1]....
        /*010c*/ 	.word	0x00021720


	//----- nvinfo : EIATTR_INDIRECT_BRANCH_TARGETS
	.align		4
.L_3514:
        /*0110*/ 	.byte	0x04, 0x34
        /*0112*/ 	.short	(.L_3516 - .L_3515)


	//   ....[0]....
.L_3515:
        /*0114*/ 	.word	.L_x_54300@srel
        /*0118*/ 	.short	0x0
        /*011a*/ 	.short	0x0
        /*011c*/ 	.word	0x3
        /*0120*/ 	.word	.L_x_54301@srel
        /*0124*/ 	.word	.L_x_54302@srel
        /*0128*/ 	.word	.L_x_54303@srel


	//----- nvinfo : EIATTR_MAX_THREADS
	.align		4
.L_3516:
        /*012c*/ 	.byte	0x04, 0x05
        /*012e*/ 	.short	(.L_3518 - .L_3517)
.L_3517:
        /*0130*/ 	.word	0x00000080
        /*0134*/ 	.word	0x00000001
        /*0138*/ 	.word	0x00000001


	//----- nvinfo : EIATTR_CRS_STACK_SIZE
	.align		4
.L_3518:
        /*013c*/ 	.byte	0x04, 0x1e
        /*013e*/ 	.short	(.L_3520 - .L_3519)
.L_3519:
        /*0140*/ 	.word	0x00000000


	//----- nvinfo : EIATTR_CBANK_PARAM_SIZE
	.align		4
.L_3520:
        /*0144*/ 	.byte	0x03, 0x19
        /*0146*/ 	.short	0x00e8


	//----- nvinfo : EIATTR_PARAM_CBANK
	.align		4
        /*0148*/ 	.byte	0x04, 0x0a
        /*014a*/ 	.short	(.L_3522 - .L_3521)
	.align		4
.L_3521:
        /*014c*/ 	.word	index@(.nv.constant0._ZN10layer_norm13ln_fwd_kernelINS_13Kernel_traitsI6__halfffffjLj1536ELj1ELj4ELj1ELj16ENS_18Kernel_traits_baseILj1536ES2_ffffjLj128EEEEELb1ELb0ELb0ELb1EEEvNS_9FwdParamsE)
        /*0150*/ 	.short	0x0380
        /*0152*/ 	.short	0x00e8


	//----- nvinfo : EIATTR_SW_WAR
	.align		4
.L_3522:
        /*0154*/ 	.byte	0x04, 0x36
        /*0156*/ 	.short	(.L_3524 - .L_3523)
.L_3523:
        /*0158*/ 	.word	0x00000008
.L_3524:


//--------------------- .nv.info._ZN10layer_norm13ln_fwd_kernelINS_13Kernel_traitsI6__halfffffjLj1536ELj1ELj4ELj1ELj16ENS_18Kernel_traits_baseILj1536ES2_ffffjLj128EEEEELb1ELb0ELb1ELb0EEEvNS_9FwdParamsE --------------------------
	.section	.nv.info._ZN10layer_norm13ln_fwd_kernelINS_13Kernel_traitsI6__halfffffjLj1536ELj1ELj4ELj1ELj16ENS_18Kernel_traits_baseILj1536ES2_ffffjLj128EEEEELb1ELb0ELb1ELb0EEEvNS_9FwdParamsE,"",@"SHT_CUDA_INFO"
	.sectionflags	@""
	.align	4


	//----- nvinfo : EIATTR_CUDA_API_VERSION
	.align		4
        /*0000*/ 	.byte	0x04, 0x37
        /*0002*/ 	.short	(.L_3526 - .L_3525)
.L_3525:
        /*0004*/ 	.word	0x00000082


	//----- nvinfo : EIATTR_KPARAM_INFO
	.align		4
.L_3526:
        /*0008*/ 	.byte	0x04, 0x17
        /*000a*/ 	.short	(.L_3528 - .L_3527)
.L_3527:
        /*000c*/ 	.word	0x00000000
        /*0010*/ 	.short	0x0000
        /*0012*/ 	.short	0x0000
        /*0014*/ 	.byte	0x00, 0xf0, 0xa1, 0x03


	//----- nvinfo : EIATTR_SPARSE_MMA_MASK
	.align		4
.L_3528:
        /*0018*/ 	.byte	0x03, 0x50
        /*001a*/ 	.short	0x0000


	//----- nvinfo : EIATTR_MAXREG_COUNT
	.align		4
        /*001c*/ 	.byte	0x03, 0x1b
        /*001e*/ 	.short	0x00ff


	//----- nvinfo : EIATTR_MERCURY_ISA_VERSION
	.align		4
        /*0020*/ 	.byte	0x03, 0x5f
        /*0022*/ 	.short	0x0101


	//----- nvinfo : EIATTR_COOP_GROUP_MASK_REGIDS
	.align		4
        /*0024*/ 	.byte	0x04, 0x29
        /*0026*/ 	.short	(.L_3530 - .L_3529)


	//   ....[0]....
.L_3529:
        /*0028*/ 	.word	0xffffffff


	//   ....[1]....
        /*002c*/ 	.word	0xffffffff


	//   ....[2]....
        /*0030*/ 	.word	0xffffffff


	//   ....[3]....
        /*0034*/ 	.word	0xffffffff


	//   ....[4]....
        /*0038*/ 	.word	0xffffffff


	//   ....[5]....
        /*003c*/ 	.word	0xffffffff


	//   ....[6]....
        /*0040*/ 	.word	0xffffffff


	//   ....[7]....
        /*0044*/ 	.word	0xffffffff


	//   ....[8]....
        /*0048*/ 	.word	0xffffffff


	//   ....[9]....
        /*004c*/ 	.word	0xffffffff


	//   ....[10]....
        /*0050*/ 	.word	0x0500005c


	//   ....[11]....
        /*0054*/ 	.word	0x0500005c


	//   ....[12]....
        /*0058*/ 	.word	0x0500005c


	//   ....[13]....
        /*005c*/ 	.word	0x0500005c


	//   ....[14]....
        /*0060*/ 	.word	0x0500005c


	//   ....[15]....
        /*0064*/ 	.word	0x0500005c


	//   ....[16]....
        /*0068*/ 	.word	0x0500005c


	//   ....[17]....
        /*006c*/ 	.word	0x0500005c


	//   ....[18]....
        /*0070*/ 	.word	0x0500005c


	//   ....[19]....
        /*0074*/ 	.word	0x0500005c


	//----- nvinfo : EIATTR_COOP_GROUP_INSTR_OFFSETS
	.align		4
.L_3530:
        /*0078*/ 	.byte	0x04, 0x28
        /*007a*/ 	.short	(.L_3532 - .L_3531)


	//   ....[0]....
.L_3531:
        /*007c*/ 	.word	0x0002b310


	//   ....[1]....
        /*0080*/ 	.word	0x0002b350


	//   ....[2]....
        /*0084*/ 	.word	0x0002b370


	//   ....[3]....
        /*0088*/ 	.word	0x0002b390


	//   ....[4]....
        /*008c*/ 	.word	0x0002b3b0


	//   ....[5]....
        /*0090*/ 	.word	0x0002ba40


	//   ....[6]....
        /*0094*/ 	.word	0x0002ba60


	//   ....[7]....
        /*0098*/ 	.word	0x0002ba80


	//   ....[8]....
        /*009c*/ 	.word	0x0002baa0


	//   ....[9]....
        /*00a0*/ 	.word	0x0002bac0


	//   ....[10]....
        /*00a4*/ 	.word	0x0002d130


	//   ....[11]....
        /*00a8*/ 	.word	0x0002d1c0


	//   ....[12]....
        /*00ac*/ 	.word	0x0002d220


	//   ....[13]....
        /*00b0*/ 	.word	0x0002d280


	//   ....[14]....
        /*00b4*/ 	.word	0x0002d2e0


	//   ....[15]....
        /*00b8*/ 	.word	0x0002d9d0


	//   ....[16]....
        /*00bc*/ 	.word	0x0002da30


	//   ....[17]....
        /*00c0*/ 	.word	0x0002da90


	//   ....[18]....
        /*00c4*/ 	.word	0x0002daf0


	//   ....[19]....
        /*00c8*/ 	.word	0x0002db50


	//----- nvinfo : EIATTR_VRC_CTA_INIT_COUNT
	.align		4
.L_3532:
        /*00cc*/ 	.byte	0x02, 0x4a
	.zero		1
	.zero		1


	//----- nvinfo : EIATTR_EXIT_INSTR_OFFSETS
	.align		4
        /*00d0*/ 	.byte	0x04, 0x1c
        /*00d2*/ 	.short	(.L_3534 - .L_3533)


	//   ....[0]....
.L_3533:
        /*00d4*/ 	.word	0x00000e10


	//   ....[1]....
        /*00d8*/ 	.word	0x0002d0d0


	//----- nvinfo : EIATTR_MAX_THREADS
	.align		4
.L_3534:
        /*00dc*/ 	.byte	0x04, 0x05
        /*00de*/ 	.short	(.L_3536 - .L_3535)
.L_3535:
        /*00e0*/ 	.word	0x00000080
        /*00e4*/ 	.word	0x00000001
        /*00e8*/ 	.word	0x00000001


	//----- nvinfo : EIATTR_CRS_STACK_SIZE
	.align		4
.L_3536:
        /*00ec*/ 	.byte	0x04, 0x1e
        /*00ee*/ 	.short	(.L_3538 - .L_3537)
.L_3537:
        /*00f0*/ 	.word	0x00000000


	//----- nvinfo : EIATTR_CBANK_PARAM_SIZE
	.align		4
.L_3538:
        /*00f4*/ 	.byte	0x03, 0x19
        /*00f6*/ 	.short	0x00e8


	//----- nvinfo : EIATTR_PARAM_CBANK
	.align		4
        /*00f8*/ 	.byte	0x04, 0x0a
        /*00fa*/ 	.short	(.L_3540 - .L_3539)
	.align		4
.L_3539:
        /*00fc*/ 	.word	index@(.nv.constant0._ZN10layer_norm13ln_fwd_kernelINS_13Kernel_traitsI6__halfffffjLj1536ELj1ELj4ELj1ELj16ENS_18Kernel_traits_baseILj1536ES2_ffffjLj128EEEEELb1ELb0ELb1ELb0EEEvNS_9FwdParamsE)
        /*0100*/ 	.short	0x0380
        /*0102*/ 	.short	0x00e8


	//----- nvinfo : EIATTR_SW_WAR
	.align		4
.L_3540:
        /*0104*/ 	.byte	0x04, 0x36
        /*0106*/ 	.short	(.L_3542 - .L_3541)
.L_3541:
        /*0108*/ 	.word	0x00000008
.L_3542:


//--------------------- .nv.info._ZN10layer_norm13ln_fwd_kernelINS_13Kernel_traitsI6__halfffffjLj1536ELj1ELj4ELj1ELj16ENS_18Kernel_traits_baseILj1536ES2_ffffjLj128EEEEELb1ELb0ELb1ELb1EEEvNS_9FwdParamsE --------------------------
	.section	.nv.info._ZN10layer_norm13ln_fwd_kernelINS_13Kernel_traitsI6__halfffffjLj1536ELj1ELj4ELj1ELj16ENS_18Kernel_traits_baseILj1536ES2_ffffjLj128EEEEELb1ELb0ELb1ELb1EEEvNS_9FwdParamsE,"",@"SHT_CUDA_INFO"
	.sectionflags	@""
	.align	4


	//----- nvinfo : EIATTR_CUDA_API_VERSION
	.align		4
        /*0000*/ 	.byte	0x04, 0x37
        /*0002*/ 	.short	(.L_3544 - .L_3543)
.L_3543:
        /*0004*/ 	.word	0x00000082


	//----- nvinfo : EIATTR_KPARAM_INFO
	.align		4
.L_3544:
        /*0008*/ 	.byte	0x04, 0x17
        /*000a*/ 	.short	(.L_3546 - .L_3545)
.L_3545:
        /*000c*/ 	.word	0x00000000
        /*0010*/ 	.short	0x0000
        /*0012*/ 	.short	0x0000
        /*0014*/ 	.byte	0x00, 0xf0, 0xa1, 0x03


	//----- nvinfo : EIATTR_SPARSE_MMA_MASK
	.align		4
.L_3546:
        /*0018*/ 	.byte	0x03, 0x50
        /*001a*/ 	.short	0x0000


	//----- nvinfo : EIATTR_MAXREG_COUNT
	.align		4
        /*001c*/ 	.byte	0x03, 0x1b
        /*001e*/ 	.short	0x00ff


	//----- nvinfo : EIATTR_MERCURY_ISA_VERSION
	.align		4
        /*0020*/ 	.byte	0x03, 0x5f
        /*0022*/ 	.short	0x0101


	//----- nvinfo : EIATTR_COOP_GROUP_MASK_REGIDS
	.align		4
        /*0024*/ 	.byte	0x04, 0x29
        /*0026*/ 	.short	(.L_3548 - .L_3547)


	//   ....[0]....
.L_3547:
        /*0028*/ 	.word	0xffffffff


	//   ....[1]....
        /*002c*/ 	.word	0xffffffff


	//   ....[2]....
        /*0030*/ 	.word	0xffffffff


	//   ....[3]....
        /*0034*/ 	.word	0xffffffff


	//   ....[4]....
        /*0038*/ 	.word	0xffffffff


	//   ....[5]....
        /*003c*/ 	.word	0xffffffff


	//   ....[6]....
        /*0040*/ 	.word	0xffffffff


	//   ....[7]....
        /*0044*/ 	.word	0xffffffff


	//   ....[8]....
        /*0048*/ 	.word	0xffffffff


	//   ....[9]....
        /*004c*/ 	.word	0xffffffff


	//   ....[10]....
        /*0050*/ 	.word	0x0500000e


	//   ....[11]....
        /*0054*/ 	.word	0x0500000e


	//   ....[12]....
        /*0058*/ 	.word	0x0500000e


	//   ....[13]....
        /*005c*/ 	.word	0x0500000e


	//   ....[14]....
        /*0060*/ 	.word	0x0500000e


	//   ....[15]....
        /*0064*/ 	.word	0x0500000e


	//   ....[16]....
        /*0068*/ 	.word	0x0500000e


	//   ....[17]....
        /*006c*/ 	.word	0x0500000e


	//   ....[18]....
        /*0070*/ 	.word	0x0500000e


	//   ....[19]....
        /*0074*/ 	.word	0x0500000e


	//----- nvinfo : EIATTR_COOP_GROUP_INSTR_OFFSETS
	.align		4
.L_3548:
        /*0078*/ 	.byte	0x04, 0x28
        /*007a*/ 	.short	(.L_3550 - .L_3549)


	//   ....[0]....
.L_3549:
        /*007c*/ 	.word	0x00023540


	//   ....[1]....
        /*0080*/ 	.word	0x00023570


	//   ....[2]....
        /*0084*/ 	.word	0x00023590


	//   ....[3]....
        /*0088*/ 	.word	0x000235b0


	//   ....[4]....
        /*008c*/ 	.word	0x000235d0


	//   ....[5]....
        /*0090*/ 	.word	0x00023c00


	//   ....[6]....
        /*0094*/ 	.word	0x00023c20


	//   ....[7]....
        /*0098*/ 	.word	0x00023c40


	//   ....[8]....
        /*009c*/ 	.word	0x00023c60


	//   ....[9]....
        /*00a0*/ 	.word	0x00023c80


	//   ....[10]....
        /*00a4*/ 	.word	0x000251b0


	//   ....[11]....
        /*00a8*/ 	.word	0x00025250


	//   ....[12]....
        /*00ac*/ 	.word	0x000252b0


	//   ....[13]....
        /*00b0*/ 	.word	0x00025310


	//   ....[14]....
        /*00b4*/ 	.word	0x00025370


	//   ....[15]....
        /*00b8*/ 	.word	0x000259e0


	//   ....[16]....
        /*00bc*/ 	.word	0x00025a40


	//   ....[17]....
        /*00c0*/ 	.word	0x00025aa0


	//   ....[18]....
        /*00c4*/ 	.word	0x00025b00


	//   ....[19]....
        /*00c8*/ 	.word	0x00025b60


	//----- nvinfo : EIATTR_VRC_CTA_INIT_COUNT
	.align		4
.L_3550:
        /*00cc*/ 	.byte	0x02, 0x4a
	.zero		1
	.zero		1


	//----- nvinfo : EIATTR_EXIT_INSTR_OFFSETS
	.align		4
        /*00d0*/ 	.byte	0x04, 0x1c
        /*00d2*/ 	.short	(.L_3552 - .L_3551)


	//   ....[0]....
.L_3551:
        /*00d4*/ 	.word	0x00000690


	//   ....[1]....
        /*00d8*/ 	.word	0x00025150


	//----- nvinfo : EIATTR_MAX_THREADS
	.align		4
.L_3552:
        /*00dc*/ 	.byte	0x04, 0x05
        /*00de*/ 	.short	(.L_3554 - .L_3553)
.L_3553:
        /*00e0*/ 	.word	0x00000080
        /*00e4*/ 	.word	0x00000001
        /*00e8*/ 	.word	0x00000001


	//----- nvinfo : EIATTR_CRS_STACK_SIZE
	.align		4
.L_3554:
        /*00ec*/ 	.byte	0x04, 0x1e
        /*00ee*/ 	.short	(.L_3556 - .L_3555)
.L_3555:
        /*00f0*/ 	.word	0x00000000


	//----- nvinfo : EIATTR_CBANK_PARAM_SIZE
	.align		4
.L_3556:
        /*00f4*/ 	.byte	0x03, 0x19
        /*00f6*/ 	.short	0x00e8


	//----- nvinfo : EIATTR_PARAM_CBANK
	.align		4
        /*00f8*/ 	.byte	0x04, 0x0a
        /*00fa*/ 	.short	(.L_3558 - .L_3557)
	.align		4
.L_3557:
        /*00fc*/ 	.word	index@(.nv.constant0._ZN10layer_norm13ln_fwd_kernelINS_13Kernel_traitsI6__halfffffjLj1536ELj1ELj4ELj1ELj16ENS_18Kernel_traits_baseILj1536ES2_ffffjLj128EEEEELb1ELb0ELb1ELb1EEEvNS_9FwdParamsE)
        /*0100*/ 	.short	0x0380
        /*0102*/ 	.short	0x00e8


	//----- nvinfo : EIATTR_SW_WAR
	.align		4
.L_3558:
        /*0104*/ 	.byte	0x04, 0x36
        /*0106*/ 	.short	(.L_3560 - .L_3559)
.L_3559:
        /*0108*/ 	.word	0x00000008
.L_3560:


//--------------------- .nv.info._ZN10layer_norm13ln_fwd_kernelINS_13Kernel_traitsI6__halfffffjLj1536ELj1ELj4ELj1ELj16ENS_18Kernel_traits_baseILj1536ES2_ffffjLj128EEEEELb1ELb1ELb0ELb0EEEvNS_9FwdParamsE --------------------------
	.section	.nv.info._ZN10layer_norm13ln_fwd_kernelINS_13Kernel_traitsI6__halfffffjLj1536ELj1ELj4ELj1ELj16ENS_18Kernel_traits_baseILj1536ES2_ffffjLj128EEEEELb1ELb1ELb0ELb0EEEvNS_9FwdParamsE,"",@"SHT_CUDA_INFO"
	.sectionflags	@""
	.align	4


	//----- nvinfo : EIATTR_CUDA_API_VERSION
	.align		4
        /*0000*/ 	.byte	0x04, 0x37
        /*0002*/ 	.short	(.L_3562 - .L_3561)
.L_3561:
        /*0004*/ 	.word	0x00000082


	//----- nvinfo : EIATTR_KPARAM_INFO
	.align		4
.L_3562:
        /*0008*/ 	.byte	0x04, 0x17
        /*000a*/ 	.short	(.L_3564 - .L_3563)
.L_3563:
        /*000c*/ 	.word	0x00000000
        /*0010*/ 	.short	0x0000
        /*0012*/ 	.short	0x0000
        /*0014*/ 	.byte	0x00, 0xf0, 0xa1, 0x03


	//----- nvinfo : EIATTR_SPARSE_MMA_MASK
	.align		4
.L_3564:
        /*0018*/ 	.byte	0x03, 0x50
        /*001a*/ 	.short	0x0000


	//----- nvinfo : EIATTR_MAXREG_COUNT
	.align		4
        /*001c*/ 	.byte	0x03, 0x1b
        /*001e*/ 	.short	0x00ff


	//----- nvinfo : EIATTR_ANNOTATIONS
	.align		4
        /*0020*/ 	.byte	0x04, 0x55
        /*0022*/ 	.short	(.L_3566 - .L_3565)


	//   ....[0]....
.L_3565:
        /*0024*/ 	.word	0x00000001
        /*0028*/ 	.byte	0xa0, 0x15, 0x00, 0x00, 0x01, 0x00, 0x00, 0x00, 0x60, 0x1d, 0x00, 0x00, 0x01, 0x00, 0x00, 0x00
        /*0038*/ 	.byte	0x80, 0x31, 0x02, 0x00, 0x01, 0x00, 0x00, 0x00, 0x90, 0x31, 0x02, 0x00


	//----- nvinfo : EIATTR_MERCURY_ISA_VERSION
	.align		4
.L_3566:
        /*0044*/ 	.byte	0x03, 0x5f
        /*0046*/ 	.short	0x0101


	//----- nvinfo : EIATTR_COOP_GROUP_MASK_REGIDS
	.align		4
        /*0048*/ 	.byte	0x04, 0x29
        /*004a*/ 	.short	(.L_3568 - .L_3567)


	//   ....[0]....
.L_3567:
        /*004c*/ 	.word	0xffffffff


	//   ....[1]....
        /*0050*/ 	.word	0xffffffff


	//   ....[2]....
        /*0054*/ 	.word	0xffffffff


	//   ....[3]....
        /*0058*/ 	.word	0xffffffff


	//   ....[4]....
        /*005c*/ 	.word	0xffffffff


	//   ....[5]....
        /*0060*/ 	.word	0xffffffff


	//   ....[6]....
        /*0064*/ 	.word	0xffffffff


	//   ....[7]....
        /*0068*/ 	.word	0xffffffff


	//   ....[8]....
        /*006c*/ 	.word	0xffffffff


	//   ....[9]....
        /*0070*/ 	.word	0xffffffff


	//   ....[10]....
        /*0074*/ 	.word	0x0500005c


	//   ....[11]....
        /*0078*/ 	.word	0x0500005c


	//   ....[12]....
        /*007c*/ 	.word	0x0500005c


	//   ....[13]....
        /*0080*/ 	.word	0x0500005c


	//   ....[14]....
        /*0084*/ 	.word	0x0500005c


	//   ....[15]....
        /*0088*/ 	.word	0x0500005c


	//   ....[16]....
        /*008c*/ 	.word	0x0500005c


	//   ....[17]....
        /*0090*/ 	.word	0x0500005c


	//   ....[18]....
        /*0094*/ 	.word	0x0500005c


	//   ....[19]....
        /*0098*/ 	.word	0x0500005c


	//----- nvinfo : EIATTR_COOP_GROUP_INSTR_OFFSETS
	.align		4
.L_3568:
        /*009c*/ 	.byte	0x04, 0x28
        /*009e*/ 	.short	(.L_3570 - .L_3569)


	//   ....[0]....
.L_3569:
        /*00a0*/ 	.word	0x000228a0


	//   ....[1]....
        /*00a4*/ 	.word	0x000228d0


	//   ....[2]....
        /*00a8*/ 	.word	0x000228f0


	//   ....[3]....
        /*00ac*/ 	.word	0x00022910


	//   ....[4]....
        /*00b0*/ 	.word	0x00022940


	//   ....[5]....
        /*00b4*/ 	.word	0x00022fe0


	//   ....[6]....
        /*00b8*/ 	.word	0x00023000


	//   ....[7]....
        /*00bc*/ 	.word	0x00023020


	//   ....[8]....
        /*00c0*/ 	.word	0x00023040


	//   ....[9]....
        /*00c4*/ 	.word	0x00023060


	//   ....[10]....
        /*00c8*/ 	.word	0x000246a0


	//   ....[11]....
        /*00cc*/ 	.word	0x00024730


	//   ....[12]....
        /*00d0*/ 	.word	0x000247a0


	//   ....[13]....
        /*00d4*/ 	.word	0x00024810


	//   ....[14]....
        /*00d8*/ 	.word	0x000248a0


	//   ....[15]....
        /*00dc*/ 	.word	0x00024fb0


	//   ....[16]....
        /*00e0*/ 	.word	0x00025020


	//   ....[17]....
        /*00e4*/ 	.word	0x00025090


	//   ....[18]....
        /*00e8*/ 	.word	0x00025100


	//   ....[19]....
        /*00ec*/ 	.word	0x00025170


	//----- nvinfo : EIATTR_VRC_CTA_INIT_COUNT
	.align		4
.L_3570:
        /*00f0*/ 	.byte	0x02, 0x4a
	.zero		1
	.zero		1


	//----- nvinfo : EIATTR_EXIT_INSTR_OFFSETS
	.align		4
        /*00f4*/ 	.byte	0x04, 0x1c
        /*00f6*/ 	.short	(.L_3572 - .L_3571)


	//   ....[0]....
.L_3571:
        /*00f8*/ 	.word	0x000012c0


	//   ....[1]....
        /*00fc*/ 	.word	0x00024630


	//----- nvinfo : EIATTR_INDIRECT_BRANCH_TARGETS
	.align		4
.L_3572:
        /*0100*/ 	.byte	0x04, 0x34
        /*0102*/ 	.short	(.L_3574 - .L_3573)


	//   ....[0]....
.L_3573:
        /*0104*/ 	.word	.L_x_54304@srel
        /*0108*/ 	.short	0x0
        /*010a*/ 	.short	0x0
        /*010c*/ 	.word	0x3
        /*0110*/ 	.word	.L_x_54305@srel
        /*0114*/ 	.word	.L_x_54306@srel
        /*0118*/ 	.word	.L_x_54307@srel


	//----- nvinfo : EIATTR_MAX_THREADS
	.align		4
.L_3574:
        /*011c*/ 	.byte	0x04, 0x05
        /*011e*/ 	.short	(.L_3576 - .L_3575)
.L_3575:
        /*0120*/ 	.word	0x00000080
        /*0124*/ 	.word	0x00000001
        /*0128*/ 	.word	0x00000001


	//----- nvinfo : EIATTR_CRS_STACK_SIZE
	.align		4
.L_3576:
        /*012c*/ 	.byte	0x04, 0x1e
        /*012e*/ 	.short	(.L_3578 - .L_3577)
.L_3577:
        /*0130*/ 	.word	0x00000000


	//----- nvinfo : EIATTR_CBANK_PARAM_SIZE
	.align		4
.L_3578:
        /*0134*/ 	.byte	0x03, 0x19
        /*0136*/ 	.short	0x00e8


	//----- nvinfo : EIATTR_PARAM_CBANK
	.align		4
        /*0138*/ 	.byte	0x04, 0x0a
        /*013a*/ 	.short	(.L_3580 - .L_3579)
	.align		4
.L_3579:
        /*013c*/ 	.word	index@(.nv.constant0._ZN10layer_norm13ln_fwd_kernelINS_13Kernel_traitsI6__halfffffjLj1536ELj1ELj4ELj1ELj16ENS_18Kernel_traits_baseILj1536ES2_ffffjLj128EEEEELb1ELb1ELb0ELb0EEEvNS_9FwdParamsE)
        /*0140*/ 	.short	0x0380
        /*0142*/ 	.short	0x00e8


	//----- nvinfo : EIATTR_SW_WAR
	.align		4
.L_3580:
        /*0144*/ 	.byte	0x04, 0x36
        /*0146*/ 	.short	(.L_3582 - .L_3581)
.L_3581:
        /*0148*/ 	.word	0x00000008
.L_3582:


//--------------------- .nv.info._ZN10layer_norm13ln_fwd_kernelINS_13Kernel_traitsI6__halfffffjLj1536ELj1ELj4ELj1ELj16ENS_18Kernel_traits_baseILj1536ES2_ffffjLj128EEEEELb1ELb1ELb0ELb1EEEvNS_9FwdParamsE --------------------------
	.section	.nv.info._ZN10layer_norm13ln_fwd_kernelINS_13Kernel_traitsI6__halfffffjLj1536ELj1ELj4ELj1ELj16ENS_18Kernel_traits_baseILj1536ES2_ffffjLj128EEEEELb1ELb1ELb0ELb1EEEvNS_9FwdParamsE,"",@"SHT_CUDA_INFO"
	.sectionflags	@""
	.align	4


	//----- nvinfo : EIATTR_CUDA_API_VERSION
	.align		4
        /*0000*/ 	.byte	0x04, 0x37
        /*0002*/ 	.short	(.L_3584 - .L_3583)
.L_3583:
        /*0004*/ 	.word	0x00000082


	//----- nvinfo : EIATTR_KPARAM_INFO
	.align		4
.L_3584:
        /*0008*/ 	.byte	0x04, 0x17
        /*000a*/ 	.short	(.L_3586 - .L_3585)
.L_3585:
        /*000c*/ 	.word	0x00000000
        /*0010*/ 	.short	0x0000
        /*0012*/ 	.short	0x0000
        /*0014*/ 	.byte	0x00, 0xf0, 0xa1, 0x03


	//----- nvinfo : EIATTR_SPARSE_MMA_MASK
	.align		4
.L_3586:
        /*0018*/ 	.byte	0x03, 0x50
        /*001a*/ 	.short	0x0000


	//----- nvinfo : EIATTR_MAXREG_COUNT
	.align		4
        /*001c*/ 	.byte	0x03, 0x1b
        /*001e*/ 	.short	0x00ff


	//----- nvinfo : EIATTR_MERCURY_ISA_VERSION
	.align		4
        /*0020*/ 	.byte	0x03, 0x5f
        /*0022*/ 	.short	0x0101


	//----- nvinfo : EIATTR_COOP_GROUP_MASK_REGIDS
	.align		4
        /*0024*/ 	.byte	0x04, 0x29
        /*0026*/ 	.short	(.L_3588 - .L_3587)


	//   ....[0]....
.L_3587:
        /*0028*/ 	.word	0xffffffff


	//   ....[1]....
        /*002c*/ 	.word	0xffffffff


	//   ....[2]....
        /*0030*/ 	.word	0xffffffff


	//   ....[3]....
        /*0034*/ 	.word	0xffffffff


	//   ....[4]....
        /*0038*/ 	.word	0xffffffff


	//   ....[5]....
        /*003c*/ 	.word	0xffffffff


	//   ....[6]....
        /*0040*/ 	.word	0xffffffff


	//   ....[7]....
        /*0044*/ 	.word	0xffffffff


	//   ....[8]....
        /*0048*/ 	.word	0xffffffff


	//   ....[9]....
        /*004c*/ 	.word	0xffffffff


	//   ....[10]....
        /*0050*/ 	.word	0x05000083


	//   ....[11]....
        /*0054*/ 	.word	0x05000083


	//   ....[12]....
        /*0058*/ 	.word	0x05000083


	//   ....[13]....
        /*005c*/ 	.word	0x05000083


	//   ....[14]....
        /*0060*/ 	.word	0x05000083


	//   ....[15]....
        /*0064*/ 	.word	0x05000083


	//   ....[16]....
        /*0068*/ 	.word	0x05000083


	//   ....[17]....
        /*006c*/ 	.word	0x05000083


	//   ....[18]....
        /*0070*/ 	.word	0x05000083


	//   ....[19]....
        /*0074*/ 	.word	0x05000083


	//----- nvinfo : EIATTR_COOP_GROUP_INSTR_OFFSETS
	.align		4
.L_3588:
        /*0078*/ 	.byte	0x04, 0x28
        /*007a*/ 	.short	(.L_3590 - .L_3589)


	//   ....[0]....
.L_3589:
        /*007c*/ 	.word	0x00020dc0


	//   ....[1]....
        /*0080*/ 	.word	0x00020df0


	//   ....[2]....
        /*0084*/ 	.word	0x00020e10


	//   ....[3]....
        /*0088*/ 	.word	0x00020e30


	//   ....[4]....
        /*008c*/ 	.word	0x00020e50


	//   ....[5]....
        /*0090*/ 	.word	0x00021480


	//   ....[6]....
        /*0094*/ 	.word	0x000214a0


	//   ....[7]....
        /*0098*/ 	.word	0x000214c0


	//   ....[8]....
        /*009c*/ 	.word	0x000214e0


	//   ....[9]....
        /*00a0*/ 	.word	0x00021500


	//   ....[10]....
        /*00a4*/ 	.word	0x00022740


	//   ....[11]....
        /*00a8*/ 	.word	0x000227f0


	//   ....[12]....
        /*00ac*/ 	.word	0x00022860


	//   ....[13]....
        /*00b0*/ 	.word	0x000228d0


	//   ....[14]....
        /*00b4*/ 	.word	0x00022940


	//   ....[15]....
        /*00b8*/ 	.word	0x00022fc0


	//   ....[16]....
        /*00bc*/ 	.word	0x00023030


	//   ....[17]....
        /*00c0*/ 	.word	0x000230a0


	//   ....[18]....
        /*00c4*/ 	.word	0x00023110


	//   ....[19]....
        /*00c8*/ 	.word	0x00023180


	//----- nvinfo : EIATTR_VRC_CTA_INIT_COUNT
	.align		4
.L_3590:
        /*00cc*/ 	.byte	0x02, 0x4a
	.zero		1
	.zero		1


	//----- nvinfo : EIATTR_EXIT_INSTR_OFFSETS
	.align		4
        /*00d0*/ 	.byte	0x04, 0x1c
        /*00d2*/ 	.short	(.L_3592 - .L_3591)


	//   ....[0]....
.L_3591:
        /*00d4*/ 	.word	0x00000850


	//   ....[1]....
        /*00d8*/ 	.word	0x000226d0


	//----- nvinfo : EIATTR_INDIRECT_BRANCH_TARGETS
	.align		4
.L_3592:
        /*00dc*/ 	.byte	0x04, 0x34
        /*00de*/ 	.short	(.L_3594 - .L_3593)


	//   ....[0]....
.L_3593:
        /*00e0*/ 	.word	.L_x_54308@srel
        /*00e4*/ 	.short	0x0
        /*00e6*/ 	.short	0x0
        /*00e8*/ 	.word	0x3
        /*00ec*/ 	.word	.L_x_54309@srel
        /*00f0*/ 	.word	.L_x_54310@srel
        /*00f4*/ 	.word	.L_x_54311@srel


	//----- nvinfo : EIATTR_MAX_THREADS
	.align		4
.L_3594:
        /*00f8*/ 	.byte	0x04, 0x05
        /*00fa*/ 	.short	(.L_3596 - .L_3595)
.L_3595:
        /*00fc*/ 	.word	0x00000080
        /*0100*/ 	.word	0x00000001
        /*0104*/ 	.word	0x00000001


	//----- nvinfo : EIATTR_CRS_STACK_SIZE
	.align		4
.L_3596:
        /*0108*/ 	.byte	0x04, 0x1e
        /*010a*/ 	.short	(.L_3598 - .L_3597)
.L_3597:
        /*010c*/ 	.word	0x00000000


	//----- nvinfo : EIATTR_CBANK_PARAM_SIZE
	.align		4
.L_3598:
        /*0110*/ 	.byte	0x03, 0x19
        /*0112*/ 	.short	0x00e8


	//----- nvinfo : EIATTR_PARAM_CBANK
	.align		4
        /*0114*/ 	.byte	0x04, 0x0a
        /*0116*/ 	.short	(.L_3600 - .L_3599)
	.align		4
.L_3599:
        /*0118*/ 	.word	index@(.nv.constant0._ZN10layer_norm13ln_fwd_kernelINS_13Kernel_traitsI6__halfffffjLj1536ELj1ELj4ELj1ELj16ENS_18Kernel_traits_baseILj1536ES2_ffffjLj128EEEEELb1ELb1ELb0ELb1EEEvNS_9FwdParamsE)
        /*011c*/ 	.short	0x0380
        /*011e*/ 	.short	0x00e8


	//----- nvinfo : EIATTR_SW_WAR
	.align		4
.L_3600:
        /*0120*/ 	.byte	0x04, 0x36
        /*0122*/ 	.short	(.L_3602 - .L_3601)
.L_3601:
        /*0124*/ 	.word	0x00000008
.L_3602:


//--------------------- .nv.info._ZN10layer_norm13ln_fwd_kernelINS_13Kernel_traitsI6__halfffffjLj1536ELj1ELj4ELj1ELj16ENS_18Kernel_traits_baseILj1536ES2_ffffjLj128EEEEELb1ELb1ELb1ELb0EEEvNS_9FwdParamsE --------------------------
	.section	.nv.info._ZN10layer_norm13ln_fwd_kernelINS_13Kernel_traitsI6__halfffffjLj1536ELj1ELj4ELj1ELj16ENS_18Kernel_traits_baseILj1536ES2_ffffjLj128EEEEELb1ELb1ELb1ELb0EEEvNS_9FwdParamsE,"",@"SHT_CUDA_INFO"
	.sectionflags	@""
	.align	4


	//----- nvinfo : EIATTR_CUDA_API_VERSION
	.align		4
        /*0000*/ 	.byte	0x04, 0x37
        /*0002*/ 	.short	(.L_3604 - .L_3603)
.L_3603:
        /*0004*/ 	.word	0x00000082


	//----- nvinfo : EIATTR_KPARAM_INFO
	.align		4
.L_3604:
        /*0008*/ 	.byte	0x04, 0x17
        /*000a*/ 	.short	(.L_3606 - .L_3605)
.L_3605:
        /*000c*/ 	.word	0x00000000
        /*0010*/ 	.short	0x0000
        /*0012*/ 	.short	0x0000
        /*0014*/ 	.byte	0x00, 0xf0, 0xa1, 0x03


	//----- nvinfo : EIATTR_SPARSE_MMA_MASK
	.align		4
.L_3606:
        /*0018*/ 	.byte	0x03, 0x50
        /*001a*/ 	.short	0x0000


	//----- nvinfo : EIATTR_MAXREG_COUNT
	.align		4
        /*001c*/ 	.byte	0x03, 0x1b
        /*001e*/ 	.short	0x00ff


	//----- nvinfo : EIATTR_MERCURY_ISA_VERSION
	.align		4
        /*0020*/ 	.byte	0x03, 0x5f
        /*0022*/ 	.short	0x0101


	//----- nvinfo : EIATTR_COOP_GROUP_MASK_REGIDS
	.align		4
        /*0024*/ 	.byte	0x04, 0x29
        /*0026*/ 	.short	(.L_3608 - .L_3607)


	//   ....[0]....
.L_3607:
        /*0028*/ 	.word	0xffffffff


	//   ....[1]....
        /*002c*/ 	.word	0xffffffff


	//   ....[2]....
        /*0030*/ 	.word	0xffffffff


	//   ....[3]....
        /*0034*/ 	.word	0xffffffff


	//   ....[4]....
        /*0038*/ 	.word	0xffffffff


	//   ....[5]....
        /*003c*/ 	.word	0xffffffff


	//   ....[6]....
        /*0040*/ 	.word	0xffffffff


	//   ....[7]....
        /*0044*/ 	.word	0xffffffff


	//   ....[8]....
        /*0048*/ 	.word	0xffffffff


	//   ....[9]....
        /*004c*/ 	.word	0xffffffff


	//   ....[10]....
        /*0050*/ 	.word	0x050000b3


	//   ....[11]....
        /*0054*/ 	.word	0x050000b3


	//   ....[12]....
        /*0058*/ 	.word	0x050000b3


	//   ....[13]....
        /*005c*/ 	.word	0x050000b3


	//   ....[14]....
        /*0060*/ 	.word	0x050000b3


	//   ....[15]....
        /*0064*/ 	.word	0x050000b3


	//   ....[16]....
        /*0068*/ 	.word	0x050000b3


	//   ....[17]....
        /*006c*/ 	.word	0x050000b3


	//   ....[18]....
        /*0070*/ 	.word	0x050000b3


	//   ....[19]....
        /*0074*/ 	.word	0x050000b3


	//----- nvinfo : EIATTR_COOP_GROUP_INSTR_OFFSETS
	.align		4
.L_3608:
        /*0078*/ 	.byte	0x04, 0x28
        /*007a*/ 	.short	(.L_3610 - .L_3609)


	//   ....[0]....
.L_3609:
        /*007c*/ 	.word	0x00025190


	//   ....[1]....
        /*0080*/ 	.word	0x000251d0


	//   ....[2]....
        /*0084*/ 	.word	0x000251f0


	//   ....[3]....
        /*0088*/ 	.word	0x00025210


	//   ....[4]....
        /*008c*/ 	.word	0x00025230


	//   ....[5]....
        /*0090*/ 	.word	0x000258c0


	//   ....[6]....
        /*0094*/ 	.word	0x000258e0


	//   ....[7]....
        /*0098*/ 	.word	0x00025900


	//   ....[8]....
        /*009c*/ 	.word	0x00025920


	//   ....[9]....
        /*00a0*/ 	.word	0x00025940


	//   ....[10]....
        /*00a4*/ 	.word	0x00026fe0


	//   ....[11]....
        /*00a8*/ 	.word	0x00027090


	//   ....[12]....
        /*00ac*/ 	.word	0x00027100


	//   ....[13]....
        /*00b0*/ 	.word	0x00027170


	//   ....[14]....
        /*00b4*/ 	.word	0x000271e0


	//   ....[15]....
        /*00b8*/ 	.word	0x000278d0


	//   ....[16]....
        /*00bc*/ 	.word	0x00027940


	//   ....[17]....
        /*00c0*/ 	.word	0x000279b0


	//   ....[18]....
        /*00c4*/ 	.word	0x00027a20


	//   ....[19]....
        /*00c8*/ 	.word	0x00027a90


	//----- nvinfo : EIATTR_VRC_CTA_INIT_COUNT
	.align		4
.L_3610:
        /*00cc*/ 	.byte	0x02, 0x4a
	.zero		1
	.zero		1


	//----- nvinfo : EIATTR_EXIT_INSTR_OFFSETS
	.align		4
        /*00d0*/ 	.byte	0x04, 0x1c
        /*00d2*/ 	.short	(.L_3612 - .L_3611)


	//   ....[0]....
.L_3611:
        /*00d4*/ 	.word	0x00001290


	//   ....[1]....
        /*00d8*/ 	.word	0x00026f70


	//----- nvinfo : EIATTR_MAX_THREADS
	.align		4
.L_3612:
        /*00dc*/ 	.byte	0x04, 0x05
        /*00de*/ 	.short	(.L_3614 - .L_3613)
.L_3613:
        /*00e0*/ 	.word	0x00000080
        /*00e4*/ 	.word	0x00000001
        /*00e8*/ 	.word	0x00000001


	//----- nvinfo : EIATTR_CRS_STACK_SIZE
	.align		4
.L_3614:
        /*00ec*/ 	.byte	0x04, 0x1e
        /*00ee*/ 	.short	(.L_3616 - .L_3615)
.L_3615:
        /*00f0*/ 	.word	0x00000000


	//----- nvinfo : EIATTR_CBANK_PARAM_SIZE
	.align		4
.L_3616:
        /*00f4*/ 	.byte	0x03, 0x19
        /*00f6*/ 	.short	0x00e8


	//----- nvinfo : EIATTR_PARAM_CBANK
	.align		4
        /*00f8*/ 	.byte	0x04, 0x0a
        /*00fa*/ 	.short	(.L_3618 - .L_3617)
	.align		4
.L_3617:
        /*00fc*/ 	.word	index@(.nv.constant0._ZN10layer_norm13ln_fwd_kernelINS_13Kernel_traitsI6__halfffffjLj1536ELj1ELj4ELj1ELj16ENS_18Kernel_traits_baseILj1536ES2_ffffjLj128EEEEELb1ELb1ELb1ELb0EEEvNS_9FwdParamsE)
        /*0100*/ 	.short	0x0380
        /*0102*/ 	.short	0x00e8


	//----- nvinfo : EIATTR_SW_WAR
	.align		4
.L_3618:
        /*0104*/ 	.byte	0x04, 0x36
        /*0106*/ 	.short	(.L_3620 - .L_3619)
.L_3619:
        /*0108*/ 	.word	0x00000008
.L_3620:


//--------------------- .nv.info._ZN10layer_norm13ln_fwd_kernelINS_13Kernel_traitsI6__halfffffjLj1536ELj1ELj4ELj1ELj16ENS_18Kernel_traits_baseILj1536ES2_ffffjLj128EEEEELb1ELb1ELb1ELb1EEEvNS_9FwdParamsE --------------------------
	.section	.nv.info._ZN10layer_norm13ln_fwd_kernelINS_13Kernel_traitsI6__halfffffjLj1536ELj1ELj4ELj1ELj16ENS_18Kernel_traits_baseILj1536ES2_ffffjLj128EEEEELb1ELb1ELb1ELb1EEEvNS_9FwdParamsE,"",@"SHT_CUDA_INFO"
	.sectionflags	@""
	.align	4


	//----- nvinfo : EIATTR_CUDA_API_VERSION
	.align		4
        /*0000*/ 	.byte	0x04, 0x37
        /*0002*/ 	.short	(.L_3622 - .L_3621)
.L_3621:
        /*0004*/ 	.word	0x00000082


	//----- nvinfo : EIATTR_KPARAM_INFO
	.align		4
.L_3622:
        /*0008*/ 	.byte	0x04, 0x17
        /*000a*/ 	.short	(.L_3624 - .L_3623)
.L_3623:
        /*000c*/ 	.word	0x00000000
        /*0010*/ 	.short	0x0000
        /*0012*/ 	.short	0x0000
        /*0014*/ 	.byte	0x00, 0xf0, 0xa1, 0x03


	//----- nvinfo : EIATTR_SPARSE_MMA_MASK
	.align		4
.L_3624:
        /*0018*/ 	.byte	0x03, 0x50
        /*001a*/ 	.short	0x0000


	//----- nvinfo : EIATTR_MAXREG_COUNT
	.align		4
        /*001c*/ 	.byte	0x03, 0x1b
        /*001e*/ 	.short	0x00ff


	//----- nvinfo : EIATTR_MERCURY_ISA_VERSION
	.align		4
        /*0020*/ 	.byte	0x03, 0x5f
        /*0022*/ 	.short	0x0101


	//----- nvinfo : EIATTR_COOP_GROUP_MASK_REGIDS
	.align		4
        /*0024*/ 	.byte	0x04, 0x29
        /*0026*/ 	.short	(.L_3626 - .L_3625)


	//   ....[0]....
.L_3625:
        /*0028*/ 	.word	0xffffffff


	//   ....[1]....
        /*002c*/ 	.word	0xffffffff


	//   ....[2]....
        /*0030*/ 	.word	0xffffffff


	//   ....[3]....
        /*0034*/ 	.word	0xffffffff


	//   ....[4]....
        /*0038*/ 	.word	0xffffffff


	//   ....[5]....
        /*003c*/ 	.word	0xffffffff


	//   ....[6]....
        /*0040*/ 	.word	0xffffffff


	//   ....[7]....
        /*0044*/ 	.word	0xffffffff


	//   ....[8]....
        /*0048*/ 	.word	0xffffffff


	//   ....[9]....
        /*004c*/ 	.word	0xffffffff


	//   ....[10]....
        /*0050*/ 	.word	0x05000053


	//   ....[11]....
        /*0054*/ 	.word	0x05000053


	//   ....[12]....
        /*0058*/ 	.word	0x05000053


	//   ....[13]....
        /*005c*/ 	.word	0x05000053


	//   ....[14]....
        /*0060*/ 	.word	0x05000053


	//   ....[15]....
        /*0064*/ 	.word	0x05000053


	//   ....[16]....
        /*0068*/ 	.word	0x05000053


	//   ....[17]....
        /*006c*/ 	.word	0x05000053


	//   ....[18]....
        /*0070*/ 	.word	0x05000053


	//   ....[19]....
        /*0074*/ 	.word	0x05000053


	//----- nvinfo : EIATTR_COOP_GROUP_INSTR_OFFSETS
	.align		4
.L_3626:
        /*0078*/ 	.byte	0x04, 0x28
        /*007a*/ 	.short	(.L_3628 - .L_3627)


	//   ....[0]....
.L_3627:
        /*007c*/ 	.word	0x00024080


	//   ....[1]....
        /*0080*/ 	.word	0x000240a0


	//   ....[2]....
        /*0084*/ 	.word	0x000240c0


	//   ....[3]....
        /*0088*/ 	.word	0x000240e0


	//   ....[4]....
        /*008c*/ 	.word	0x00024110


	//   ....[5]....
        /*0090*/ 	.word	0x00024740


	//   ....[6]....
        /*0094*/ 	.word	0x00024760


	//   ....[7]....
        /*0098*/ 	.word	0x00024780


	//   ....[8]....
        /*009c*/ 	.word	0x000247a0


	//   ....[9]....
        /*00a0*/ 	.word	0x000247c0


	//   ....[10]....
        /*00a4*/ 	.word	0x00025b40


	//   ....[11]....
        /*00a8*/ 	.word	0x00025bd0


	//   ....[12]....
        /*00ac*/ 	.word	0x00025c40


	//   ....[13]....
        /*00b0*/ 	.word	0x00025cb0


	//   ....[14]....
        /*00b4*/ 	.word	0x00025d40


	//   ....[15]....
        /*00b8*/ 	.word	0x000263d0


	//   ....[16]....
        /*00bc*/ 	.word	0x00026440


	//   ....[17]....
        /*00c0*/ 	.word	0x000264b0


	//   ....[18]....
        /*00c4*/ 	.word	0x00026520


	//   ....[19]....
        /*00c8*/ 	.word	0x00026590


	//----- nvinfo : EIATTR_VRC_CTA_INIT_COUNT
	.align		4
.L_3628:
        /*00cc*/ 	.byte	0x02, 0x4a
	.zero		1
	.zero		1


	//----- nvinfo : EIATTR_EXIT_INSTR_OFFSETS
	.align		4
        /*00d0*/ 	.byte	0x04, 0x1c
        /*00d2*/ 	.short	(.L_3630 - .L_3629)


	//   ....[0]....
.L_3629:
        /*00d4*/ 	.word	0x00000850


	//   ....[1]....
        /*00d8*/ 	.word	0x00025ad0


	//----- nvinfo : EIATTR_MAX_THREADS
	.align		4
.L_3630:
        /*00dc*/ 	.byte	0x04, 0x05
        /*00de*/ 	.short	(.L_3632 - .L_3631)
.L_3631:
        /*00e0*/ 	.word	0x00000080
        /*00e4*/ 	.word	0x00000001
        /*00e8*/ 	.word	0x00000001


	//----- nvinfo : EIATTR_CRS_STACK_SIZE
	.align		4
.L_3632:
        /*00ec*/ 	.byte	0x04, 0x1e
        /*00ee*/ 	.short	(.L_3634 - .L_3633)
.L_3633:
        /*00f0*/ 	.word	0x00000000


	//----- nvinfo : EIATTR_CBANK_PARAM_SIZE
	.align		4
.L_3634:
        /*00f4*/ 	.byte	0x03, 0x19
        /*00f6*/ 	.short	0x00e8


	//----- nvinfo : EIATTR_PARAM_CBANK
	.align		4
        /*00f8*/ 	.byte	0x04, 0x0a
        /*00fa*/ 	.short	(.L_3636 - .L_3635)
	.align		4
.L_3635:
        /*00fc*/ 	.word	index@(.nv.constant0._ZN10layer_norm13ln_fwd_kernelINS_13Kernel_traitsI6__halfffffjLj1536ELj1ELj4ELj1ELj16ENS_18Kernel_traits_baseILj1536ES2_ffffjLj128EEEEELb1ELb1ELb1ELb1EEEvNS_9FwdParamsE)
        /*0100*/ 	.short	0x0380
        /*0102*/ 	.short	0x00e8


	//----- nvinfo : EIATTR_SW_WAR
	.align		4
.L_3636:
        /*0104*/ 	.byte	0x04, 0x36
        /*0106*/ 	.short	(.L_3638 - .L_3637)
.L_3637:
        /*0108*/ 	.word	0x00000008
.L_3638:


//--------------------- .nv.info._ZN10layer_norm13ln_fwd_kernelINS_13Kernel_traitsIfffffjLj1536ELj1ELj4ELj1ELj16ENS_18Kernel_traits_baseILj1536EfffffjLj128EEEEELb0ELb0ELb0ELb0EEEvNS_9FwdParamsE --------------------------
	.section	.nv.info._ZN10layer_norm13ln_fwd_kernelINS_13Kernel_traitsIfffffjLj1536ELj1ELj4ELj1ELj16ENS_18Kernel_traits_baseILj1536EfffffjLj128EEEEELb0ELb0ELb0ELb0EEEvNS_9FwdParamsE,"",@"SHT_CUDA_INFO"
	.sectionflags	@""
	.align	4


	//----- nvinfo : EIATTR_CUDA_API_VERSION
	.align		4
        /*0000*/ 	.byte	0x04, 0x37
        /*0002*/ 	.short	(.L_3640 - .L_3639)
.L_3639:
        /*0004*/ 	.word	0x00000082


	//----- nvinfo : EIATTR_KPARAM_INFO
	.align		4
.L_3640:
        /*0008*/ 	.byte	0x04, 0x17
        /*000a*/ 	.short	(.L_3642 - .L_3641)
.L_3641:
        /*000c*/ 	.word	0x00000000
        /*0010*/ 	.short	0x0000
        /*0012*/ 	.short	0x0000
        /*0014*/ 	.byte	0x00, 0xf0, 0xa1, 0x03


	//----- nvinfo : EIATTR_SPARSE_MMA_MASK
	.align		4
.L_3642:
        /*0018*/ 	.byte	0x03, 0x50
        /*001a*/ 	.short	0x0000


	//----- nvinfo : EIATTR_MAXREG_COUNT
	.align		4
        /*001c*/ 	.byte	0x03, 0x1b
        /*001e*/ 	.short	0x00ff


	//----- nvinfo : EIATTR_MERCURY_ISA_VERSION
	.align		4
        /*0020*/ 	.byte	0x03, 0x5f
        /*0022*/ 	.short	0x0101


	//----- nvinfo : EIATTR_COOP_GROUP_MASK_REGIDS
	.align		4
        /*0024*/ 	.byte	0x04, 0x29
        /*0026*/ 	.short	(.L_3644 - .L_3643)


	//   ....[0]....
.L_3643:
        /*0028*/ 	.word	0xffffffff


	//   ....[1]....
        /*002c*/ 	.word	0xffffffff


	//   ....[2]....
        /*0030*/ 	.word	0xffffffff


	//   ....[3]....
        /*0034*/ 	.word	0xffffffff


	//   ....[4]....
        /*0038*/ 	.word	0xffffffff


	//   ....[5]....
        /*003c*/ 	.word	0xffffffff


	//   ....[6]....
        /*0040*/ 	.word	0xffffffff


	//   ....[7]....
        /*0044*/ 	.word	0xffffffff


	//   ....[8]....
        /*0048*/ 	.word	0xffffffff


	//   ....[9]....
        /*004c*/ 	.word	0xffffffff


	//   ....[10]....
        /*0050*/ 	.word	0x0500000f


	//   ....[11]....
        /*0054*/ 	.word	0x0500000f


	//   ....[12]....
        /*0058*/ 	.word	0x0500000f


	//   ....[13]....
        /*005c*/ 	.word	0x0500000f


	//   ....[14]....
        /*0060*/ 	.word	0x0500000f


	//   ....[15]....
        /*0064*/ 	.word	0x0500000f


	//   ....[16]....
        /*0068*/ 	.word	0x0500000f


	//   ....[17]....
        /*006c*/ 	.word	0x0500000f


	//   ....[18]....
        /*0070*/ 	.word	0x0500000f


	//   ....[19]....
        /*0074*/ 	.word	0x0500000f


	//----- nvinfo : EIATTR_COOP_GROUP_INSTR_OFFSETS
	.align		4
.L_3644:
        /*0078*/ 	.byte	0x04, 0x28
        /*007a*/ 	.short	(.L_3646 - .L_3645)


	//   ....[0]....
.L_3645:
        /*007c*/ 	.word	0x00002ec0


	//   ....[1]....
        /*0080*/ 	.word	0x00002f00


	//   ....[2]....
        /*0084*/ 	.word	0x00002f20


	//   ....[3]....
        /*0088*/ 	.word	0x00002f40


	//   ....[4]....
        /*008c*/ 	.word	0x00002f60


	//   ....[5]....
        /*0090*/ 	.word	0x00003600


	//   ....[6]....
        /*0094*/ 	.word	0x00003620


	//   ....[7]....
        /*0098*/ 	.word	0x00003640


	//   ....[8]....
        /*009c*/ 	.word	0x00003660


	//   ....[9]....
        /*00a0*/ 	.word	0x00003680


	//   ....[10]....
        /*00a4*/ 	.word	0x00004710


	//   ....[11]....
        /*00a8*/ 	.word	0x000047b0


	//   ....[12]....
        /*00ac*/ 	.word	0x00004810


	//   ....[13]....
        /*00b0*/ 	.word	0x00004870


	//   ....[14]....
        /*00b4*/ 	.word	0x000048d0


	//   ....[15]....
        /*00b8*/ 	.word	0x00004fd0


	//   ....[16]....
        /*00bc*/ 	.word	0x00005030


	//   ....[17]....
        /*00c0*/ 	.word	0x00005090


	//   ....[18]....
        /*00c4*/ 	.word	0x000050f0


	//   ....[19]....
        /*00c8*/ 	.word	0x00005150


	//----- nvinfo : EIATTR_VRC_CTA_INIT_COUNT
	.align		4
.L_3646:
        /*00cc*/ 	.byte	0x02, 0x4a
	.zero		1
	.zero		1


	//----- nvinfo : EIATTR_EXIT_INSTR_OFFSETS
	.align		4
        /*00d0*/ 	.byte	0x04, 0x1c
        /*00d2*/ 	.short	(.L_3648 - .L_3647)


	//   ....[0]....
.L_3647:
        /*00d4*/ 	.word	0x00000c90


	//   ....[1]....
        /*00d8*/ 	.word	0x000046a0


	//----- nvinfo : EIATTR_MAX_THREADS
	.align		4
.L_3648:
        /*00dc*/ 	.byte	0x04, 0x05
        /*00de*/ 	.short	(.L_3650 - .L_3649)
.L_3649:
        /*00e0*/ 	.word	0x00000080
        /*00e4*/ 	.word	0x00000001
        /*00e8*/ 	.word	0x00000001


	//----- nvinfo : EIATTR_CRS_STACK_SIZE
	.align		4
.L_3650:
        /*00ec*/ 	.byte	0x04, 0x1e
        /*00ee*/ 	.short	(.L_3652 - .L_3651)
.L_3651:
        /*00f0*/ 	.word	0x00000000


	//----- nvinfo : EIATTR_CBANK_PARAM_SIZE
	.align		4
.L_3652:
        /*00f4*/ 	.byte	0x03, 0x19
        /*00f6*/ 	.short	0x00e8


	//----- nvinfo : EIATTR_PARAM_CBANK
	.align		4
        /*00f8*/ 	.byte	0x04, 0x0a
        /*00fa*/ 	.short	(.L_3654 - .L_3653)
	.align		4
.L_3653:
        /*00fc*/ 	.word	index@(.nv.constant0._ZN10layer_norm13ln_fwd_kernelINS_13Kernel_traitsIfffffjLj1536ELj1ELj4ELj1ELj16ENS_18Kernel_traits_baseILj1536EfffffjLj128EEEEELb0ELb0ELb0ELb0EEEvNS_9FwdParamsE)
        /*0100*/ 	.short	0x0380
        /*0102*/ 	.short	0x00e8


	//----- nvinfo : EIATTR_SW_WAR
	.align		4
.L_3654:
        /*0104*/ 	.byte	0x04, 0x36
        /*0106*/ 	.short	(.L_3656 - .L_3655)
.L_3655:
        /*0108*/ 	.word	0x00000008
.L_3656:


//--------------------- .nv.info._ZN10layer_norm13ln_fwd_kernelINS_13Kernel_traitsIfffffjLj1536ELj1ELj4ELj1ELj16ENS_18Kernel_traits_baseILj1536EfffffjLj128EEEEELb0ELb0ELb0ELb1EEEvNS_9FwdParamsE --------------------------
	.section	.nv.info._ZN10layer_norm13ln_fwd_kernelINS_13Kernel_traitsIfffffjLj1536ELj1ELj4ELj1ELj16ENS_18Kernel_traits_baseILj1536EfffffjLj128EEEEELb0ELb0ELb0ELb1EEEvNS_9FwdParamsE,"",@"SHT_CUDA_INFO"
	.sectionflags	@""
	.align	4


	//----- nvinfo : EIATTR_CUDA_API_VERSION
	.align		4
        /*0000*/ 	.byte	0x04, 0x37
        /*0002*/ 	.short	(.L_3658 - .L_3657)
.L_3657:
        /*0004*/ 	.word	0x00000082


	//----- nvinfo : EIATTR_KPARAM_INFO
	.align		4
.L_3658:
        /*0008*/ 	.byte	0x04, 0x17
        /*000a*/ 	.short	(.L_3660 - .L_3659)
.L_3659:
        /*000c*/ 	.word	0x00000000
        /*0010*/ 	.short	0x0000
        /*0012*/ 	.short	0x0000
        /*0014*/ 	.byte	0x00, 0xf0, 0xa1, 0x03


	//----- nvinfo : EIATTR_SPARSE_MMA_MASK
	.align		4
.L_3660:
        /*0018*/ 	.byte	0x03, 0x50
        /*001a*/ 	.short	0x0000


	//----- nvinfo : EIATTR_MAXREG_COUNT
	.align		4
        /*001c*/ 	.byte	0x03, 0x1b
        /*001e*/ 	.short	0x00ff


	//----- nvinfo : EIATTR_MERCURY_ISA_VERSION
	.align		4
        /*0020*/ 	.byte	0x03, 0x5f
        /*0022*/ 	.short	0x0101


	//----- nvinfo : EIATTR_COOP_GROUP_MASK_REGIDS
	.align		4
        /*0024*/ 	.byte	0x04, 0x29
        /*0026*/ 	.short	(.L_3662 - .L_3661)


	//   ....[0]....
.L_3661:
        /*0028*/ 	.word	0xffffffff


	//   ....[1]....
        /*002c*/ 	.word	0xffffffff


	//   ....[2]....
        /*0030*/ 	.word	0xffffffff


	//   ....[3]....
        /*0034*/ 	.word	0xffffffff


	//   ....[4]....
        /*0038*/ 	.word	0xffffffff


	//   ....[5]....
        /*003c*/ 	.word	0xffffffff


	//   ....[6]....
        /*0040*/ 	.word	0xffffffff


	//   ....[7]....
        /*0044*/ 	.word	0xffffffff


	//   ....[8]....
        /*0048*/ 	.word	0xffffffff


	//   ....[9]....
        /*004c*/ 	.word	0xffffffff


	//   ....[10]....
        /*0050*/ 	.word	0x050000ab


	//   ....[11]....
        /*0054*/ 	.word	0x050000ab


	//   ....[12]....
        /*0058*/ 	.word	0x050000ab


	//   ....[13]....
        /*005c*/ 	.word	0x050000ab


	//   ....[14]....
        /*0060*/ 	.word	0x050000ab


	//   ....[15]....
        /*0064*/ 	.word	0x050000ab


	//   ....[16]....
        /*0068*/ 	.word	0x050000ab


	//   ....[17]....
        /*006c*/ 	.word	0x050000ab


	//   ....[18]....
        /*0070*/ 	.word	0x050000ab


	//   ....[19]....
        /*0074*/ 	.word	0x050000ab


	//----- nvinfo : EIATTR_COOP_GROUP_INSTR_OFFSETS
	.align		4
.L_3662:
        /*0078*/ 	.byte	0x04, 0x28
        /*007a*/ 	.short	(.L_3664 - .L_3663)


	//   ....[0]....
.L_3663:
        /*007c*/ 	.word	0x00001f10


	//   ....[1]....
        /*0080*/ 	.word	0x00001f30


	//   ....[2]....
        /*0084*/ 	.word	0x00001f50


	//   ....[3]....
        /*0088*/ 	.word	0x00001f80


	//   ....[4]....
        /*008c*/ 	.word	0x00001fa0


	//   ....[5]....
        /*0090*/ 	.word	0x000025d0


	//   ....[6]....
        /*0094*/ 	.word	0x000025f0


	//   ....[7]....
        /*0098*/ 	.word	0x00002610


	//   ....[8]....
        /*009c*/ 	.word	0x00002630


	//   ....[9]....
        /*00a0*/ 	.word	0x00002650


	//   ....[10]....
        /*00a4*/ 	.word	0x00003280


	//   ....[11]....
        /*00a8*/ 	.word	0x00003320


	//   ....[12]....
        /*00ac*/ 	.word	0x00003390


	//   ....[13]....
        /*00b0*/ 	.word	0x00003410


	//   ....[14]....
        /*00b4*/ 	.word	0x00003480


	//   ....[15]....
        /*00b8*/ 	.word	0x00003af0


	//   ....[16]....
        /*00bc*/ 	.word	0x00003b60


	//   ....[17]....
        /*00c0*/ 	.word	0x00003bd0


	//   ....[18]....
        /*00c4*/ 	.word	0x00003c40


	//   ....[19]....
        /*00c8*/ 	.word	0x00003cb0


	//----- nvinfo : EIATTR_VRC_CTA_INIT_COUNT
	.align		4
.L_3664:
        /*00cc*/ 	.byte	0x02, 0x4a
	.zero		1
	.zero		1


	//----- nvinfo : EIATTR_EXIT_INSTR_OFFSETS
	.align		4
        /*00d0*/ 	.byte	0x04, 0x1c
        /*00d2*/ 	.short	(.L_3666 - .L_3665)


	//   ....[0]....
.L_3665:
        /*00d4*/ 	.word	0x00000550


	//   ....[1]....
        /*00d8*/ 	.word	0x00003210


	//----- nvinfo : EIATTR_MAX_THREADS
	.align		4
.L_3666:
        /*00dc*/ 	.byte	0x04, 0x05
        /*00de*/ 	.short	(.L_3668 - .L_3667)
.L_3667:
        /*00e0*/ 	.word	0x00000080
        /*00e4*/ 	.word	0x00000001
        /*00e8*/ 	.word	0x00000001


	//----- nvinfo : EIATTR_CRS_STACK_SIZE
	.align		4
.L_3668:
        /*00ec*/ 	.byte	0x04, 0x1e
        /*00ee*/ 	.short	(.L_3670 - .L_3669)
.L_3669:
        /*00f0*/ 	.word	0x00000000


	//----- nvinfo : EIATTR_CBANK_PARAM_SIZE
	.align		4
.L_3670:
        /*00f4*/ 	.byte	0x03, 0x19
        /*00f6*/ 	.short	0x00e8


	//----- nvinfo : EIATTR_PARAM_CBANK
	.align		4
        /*00f8*/ 	.byte	0x04, 0x0a
        /*00fa*/ 	.short	(.L_3672 - .L_3671)
	.align		4
.L_3671:
        /*00fc*/ 	.word	index@(.nv.constant0._ZN10layer_norm13ln_fwd_kernelINS_13Kernel_traitsIfffffjLj1536ELj1ELj4ELj1ELj16ENS_18Kernel_traits_baseILj1536EfffffjLj128EEEEELb0ELb0ELb0ELb1EEEvNS_9FwdParamsE)
        /*0100*/ 	.short	0x0380
        /*0102*/ 	.short	0x00e8


	//----- nvinfo : EIATTR_SW_WAR
	.align		4
.L_3672:
        /*0104*/ 	.byte	0x04, 0x36
        /*0106*/ 	.short	(.L_3674 - .L_3673)
.L_3673:
        /*0108*/ 	.word	0x00000008
.L_3674:


//--------------------- .nv.info._ZN10layer_norm13ln_fwd_kernelINS_13Kernel_traitsIfffffjLj1536ELj1ELj4ELj1ELj16ENS_18Kernel_traits_baseILj1536EfffffjLj128EEEEELb0ELb0ELb1ELb0EEEvNS_9FwdParamsE --------------------------
	.section	.nv.info._ZN10layer_norm13ln_fwd_kernelINS_13Kernel_traitsIfffffjLj1536ELj1ELj4ELj1ELj16ENS_18Kernel_traits_baseILj1536EfffffjLj128EEEEELb0ELb0ELb1ELb0EEEvNS_9FwdParamsE,"",@"SHT_CUDA_INFO"
	.sectionflags	@""
	.align	4


	//----- nvinfo : EIATTR_CUDA_API_VERSION
	.align		4
        /*0000*/ 	.byte	0x04, 0x37
        /*0002*/ 	.short	(.L_3676 - .L_3675)
.L_3675:
        /*0004*/ 	.word	0x00000082


	//----- nvinfo : EIATTR_KPARAM_INFO
	.align		4
.L_3676:
        /*0008*/ 	.byte	0x04, 0x17
        /*000a*/ 	.short	(.L_3678 - .L_3677)
.L_3677:
        /*000c*/ 	.word	0x00000000
        /*0010*/ 	.short	0x0000
        /*0012*/ 	.short	0x0000
        /*0014*/ 	.byte	0x00, 0xf0, 0xa1, 0x03


	//----- nvinfo : EIATTR_SPARSE_MMA_MASK
	.align		4
.L_3678:
        /*0018*/ 	.byte	0x03, 0x50
        /*001a*/ 	.short	0x0000


	//----- nvinfo : EIATTR_MAXREG_COUNT
	.align		4
        /*001c*/ 	.byte	0x03, 0x1b
        /*001e*/ 	.short	0x00ff


	//----- nvinfo : EIATTR_MERCURY_ISA_VERSION
	.align		4
        /*0020*/ 	.byte	0x03, 0x5f
        /*0022*/ 	.short	0x0101


	//----- nvinfo : EIATTR_COOP_GROUP_MASK_REGIDS
	.align		4
        /*0024*/ 	.byte	0x04, 0x29
        /*0026*/ 	.short	(.L_3680 - .L_3679)


	//   ....[0]....
.L_3679:
        /*0028*/ 	.word	0xffffffff


	//   ....[1]....
        /*002c*/ 	.word	0xffffffff


	//   ....[2]....
        /*0030*/ 	.word	0xffffffff


	//   ....[3]....
        /*0034*/ 	.word	0xffffffff


	//   ....[4]....
        /*0038*/ 	.word	0xffffffff


	//   ....[5]....
        /*003c*/ 	.word	0xffffffff


	//   ....[6]....
        /*0040*/ 	.word	0xffffffff


	//   ....[7]....
        /*0044*/ 	.word	0xffffffff


	//   ....[8]....
        /*0048*/ 	.word	0xffffffff


	//   ....[9]....
        /*004c*/ 	.word	0xffffffff


	//   ....[10]....
        /*0050*/ 	.word	0x0500009d


	//   ....[11]....
        /*0054*/ 	.word	0x0500009d


	//   ....[12]....
        /*0058*/ 	.word	0x0500009d


	//   ....[13]....
        /*005c*/ 	.word	0x0500009d


	//   ....[14]....
        /*0060*/ 	.word	0x0500009d


	//   ....[15]....
        /*0064*/ 	.word	0x0500009d


	//   ....[16]....
        /*0068*/ 	.word	0x0500009d


	//   ....[17]....
        /*006c*/ 	.word	0x0500009d


	//   ....[18]....
        /*0070*/ 	.word	0x0500009d


	//   ....[19]....
        /*0074*/ 	.word	0x0500009d


	//----- nvinfo : EIATTR_COOP_GROUP_INSTR_OFFSETS
	.align		4
.L_3680:
        /*0078*/ 	.byte	0x04, 0x28
        /*007a*/ 	.short	(.L_3682 - .L_3681)


	//   ....[0]....
.L_3681:
        /*007c*/ 	.word	0x00002a50


	//   ....[1]....
        /*0080*/ 	.word	0x00002a90


	//   ....[2]....
        /*0084*/ 	.word	0x00002ab0


	//   ....[3]....
        /*0088*/ 	.word	0x00002ad0


	//   ....[4]....
        /*008c*/ 	.word	0x00002af0


	//   ....[5]....
        /*0090*/ 	.word	0x00003190


	//   ....[6]....
        /*0094*/ 	.word	0x000031b0


	//   ....[7]....
        /*0098*/ 	.word	0x000031d0


	//   ....[8]....
        /*009c*/ 	.word	0x000031f0


	//   ....[9]....
        /*00a0*/ 	.word	0x00003210


	//   ....[10]....
        /*00a4*/ 	.word	0x00004300


	//   ....[11]....
        /*00a8*/ 	.word	0x00004390


	//   ....[12]....
        /*00ac*/ 	.word	0x000043f0


	//   ....[13]....
        /*00b0*/ 	.word	0x00004450


	//   ....[14]....
        /*00b4*/ 	.word	0x000044b0


	//   ....[15]....
        /*00b8*/ 	.word	0x00004bb0


	//   ....[16]....
        /*00bc*/ 	.word	0x00004c10


	//   ....[17]....
        /*00c0*/ 	.word	0x00004c60


	//   ....[18]....
        /*00c4*/ 	.word	0x00004cc0


	//   ....[19]....
        /*00c8*/ 	.word	0x00004d20


	//----- nvinfo : EIATTR_VRC_CTA_INIT_COUNT
	.align		4
.L_3682:
        /*00cc*/ 	.byte	0x02, 0x4a
	.zero		1
	.zero		1


	//----- nvinfo : EIATTR_EXIT_INSTR_OFFSETS
	.align		4
        /*00d0*/ 	.byte	0x04, 0x1c
        /*00d2*/ 	.short	(.L_3684 - .L_3683)


	//   ....[0]....
.L_3683:
        /*00d4*/ 	.word	0x00000cf0


	//   ....[1]....
        /*00d8*/ 	.word	0x00004290


	//----- nvinfo : EIATTR_MAX_THREADS
	.align		4
.L_3684:
        /*00dc*/ 	.byte	0x04, 0x05
        /*00de*/ 	.short	(.L_3686 - .L_3685)
.L_3685:
        /*00e0*/ 	.word	0x00000080
        /*00e4*/ 	.word	0x00000001
        /*00e8*/ 	.word	0x00000001


	//----- nvinfo : EIATTR_CRS_STACK_SIZE
	.align		4
.L_3686:
        /*00ec*/ 	.byte	0x04, 0x1e
        /*00ee*/ 	.short	(.L_3688 - .L_3687)
.L_3687:
        /*00f0*/ 	.word	0x00000000


	//----- nvinfo : EIATTR_CBANK_PARAM_SIZE
	.align		4
.L_3688:
        /*00f4*/ 	.byte	0x03, 0x19
        /*00f6*/ 	.short	0x00e8


	//----- nvinfo : EIATTR_PARAM_CBANK
	.align		4
        /*00f8*/ 	.byte	0x04, 0x0a
        /*00fa*/ 	.short	(.L_3690 - .L_3689)
	.align		4
.L_3689:
        /*00fc*/ 	.word	index@(.nv.constant0._ZN10layer_norm13ln_fwd_kernelINS_13Kernel_traitsIfffffjLj1536ELj1ELj4ELj1ELj16ENS_18Kernel_traits_baseILj1536EfffffjLj128EEEEELb0ELb0ELb1ELb0EEEvNS_9FwdParamsE)
        /*0100*/ 	.short	0x0380
        /*0102*/ 	.short	0x00e8


	//----- nvinfo : EIATTR_SW_WAR
	.align		4
.L_3690:
        /*0104*/ 	.byte	0x04, 0x36
        /*0106*/ 	.short	(.L_3692 - .L_3691)
.L_3691:
        /*0108*/ 	.word	0x00000008
.L_3692:


//--------------------- .nv.info._ZN10layer_norm13ln_fwd_kernelINS_13Kernel_traitsIfffffjLj1536ELj1ELj4ELj1ELj16ENS_18Kernel_traits_baseILj1536EfffffjLj128EEEEELb0ELb0ELb1ELb1EEEvNS_9FwdParamsE --------------------------
	.section	.nv.info._ZN10layer_norm13ln_fwd_kernelINS_13Kernel_traitsIfffffjLj1536ELj1ELj4ELj1ELj16ENS_18Kernel_traits_baseILj1536EfffffjLj128EEEEELb0ELb0ELb1ELb1EEEvNS_9FwdParamsE,"",@"SHT_CUDA_INFO"
	.sectionflags	@""
	.align	4


	//----- nvinfo : EIATTR_CUDA_API_VERSION
	.align		4
        /*0000*/ 	.byte	0x04, 0x37
        /*0002*/ 	.short	(.L_3694 - .L_3693)
.L_3693:
        /*0004*/ 	.word	0x00000082


	//----- nvinfo : EIATTR_KPARAM_INFO
	.align		4
.L_3694:
        /*0008*/ 	.byte	0x04, 0x17
        /*000a*/ 	.short	(.L_3696 - .L_3695)
.L_3695:
        /*000c*/ 	.word	0x00000000
        /*0010*/ 	.short	0x0000
        /*0012*/ 	.short	0x0000
        /*0014*/ 	.byte	0x00, 0xf0, 0xa1, 0x03


	//----- nvinfo : EIATTR_SPARSE_MMA_MASK
	.align		4
.L_3696:
        /*0018*/ 	.byte	0x03, 0x50
        /*001a*/ 	.short	0x0000


	//----- nvinfo : EIATTR_MAXREG_COUNT
	.align		4
        /*001c*/ 	.byte	0x03, 0x1b
        /*001e*/ 	.short	0x00ff


	//----- nvinfo : EIATTR_MERCURY_ISA_VERSION
	.align		4
        /*0020*/ 	.byte	0x03, 0x5f
        /*0022*/ 	.short	0x0101


	//----- nvinfo : EIATTR_COOP_GROUP_MASK_REGIDS
	.align		4
        /*0024*/ 	.byte	0x04, 0x29
        /*0026*/ 	.short	(.L_3698 - .L_3697)


	//   ....[0]....
.L_3697:
        /*0028*/ 	.word	0xffffffff


	//   ....[1]....
        /*002c*/ 	.word	0xffffffff


	//   ....[2]....
        /*0030*/ 	.word	0xffffffff


	//   ....[3]....
        /*0034*/ 	.word	0xffffffff


	//   ....[4]....
        /*0038*/ 	.word	0xffffffff


	//   ....[5]....
        /*003c*/ 	.word	0xffffffff


	//   ....[6]....
        /*0040*/ 	.word	0xffffffff


	//   ....[7]....
        /*0044*/ 	.word	0xffffffff


	//   ....[8]....
        /*0048*/ 	.word	0xffffffff


	//   ....[9]....
        /*004c*/ 	.word	0xffffffff


	//   ....[10]....
        /*0050*/ 	.word	0x0500009c


	//   ....[11]....
        /*0054*/ 	.word	0x0500009c


	//   ....[12]....
        /*0058*/ 	.word	0x0500009c


	//   ....[13]....
        /*005c*/ 	.word	0x0500009c


	//   ....[14]....
        /*0060*/ 	.word	0x0500009c


	//   ....[15]....
        /*0064*/ 	.word	0x0500009c


	//   ....[16]....
        /*0068*/ 	.word	0x0500009c


	//   ....[17]....
        /*006c*/ 	.word	0x0500009c


	//   ....[18]....
        /*0070*/ 	.word	0x0500009c


	//   ....[19]....
        /*0074*/ 	.word	0x0500009c


	//----- nvinfo : EIATTR_COOP_GROUP_INSTR_OFFSETS
	.align		4
.L_3698:
        /*0078*/ 	.byte	0x04, 0x28
        /*007a*/ 	.short	(.L_3700 - .L_3699)


	//   ....[0]....
.L_3699:
        /*007c*/ 	.word	0x00002070


	//   ....[1]....
        /*0080*/ 	.word	0x000020a0


	//   ....[2]....
        /*0084*/ 	.word	0x000020c0


	//   ....[3]....
        /*0088*/ 	.word	0x000020e0


	//   ....[4]....
        /*008c*/ 	.word	0x00002100


	//   ....[5]....
        /*0090*/ 	.word	0x00002730


	//   ....[6]....
        /*0094*/ 	.word	0x00002750


	//   ....[7]....
        /*0098*/ 	.word	0x00002770


	//   ....[8]....
        /*009c*/ 	.word	0x00002790


	//   ....[9]....
        /*00a0*/ 	.word	0x000027b0


	//   ....[10]....
        /*00a4*/ 	.word	0x00003520


	//   ....[11]....
        /*00a8*/ 	.word	0x000035d0


	//   ....[12]....
        /*00ac*/ 	.word	0x00003640


	//   ....[13]....
        /*00b0*/ 	.word	0x000036b0


	//   ....[14]....
        /*00b4*/ 	.word	0x00003720


	//   ....[15]....
        /*00b8*/ 	.word	0x00003db0


	//   ....[16]....
        /*00bc*/ 	.word	0x00003e20


	//   ....[17]....
        /*00c0*/ 	.word	0x00003e90


	//   ....[18]....
        /*00c4*/ 	.word	0x00003f00


	//   ....[19]....
        /*00c8*/ 	.word	0x00003f70


	//----- nvinfo : EIATTR_VRC_CTA_INIT_COUNT
	.align		4
.L_3700:
        /*00cc*/ 	.byte	0x02, 0x4a
	.zero		1
	.zero		1


	//----- nvinfo : EIATTR_EXIT_INSTR_OFFSETS
	.align		4
        /*00d0*/ 	.byte	0x04, 0x1c
        /*00d2*/ 	.short	(.L_3702 - .L_3701)


	//   ....[0]....
.L_3701:
        /*00d4*/ 	.word	0x00000540


	//   ....[1]....
        /*00d8*/ 	.word	0x000034b0


	//----- nvinfo : EIATTR_MAX_THREADS
	.align		4
.L_3702:
        /*00dc*/ 	.byte	0x04, 0x05
        /*00de*/ 	.short	(.L_3704 - .L_3703)
.L_3703:
        /*00e0*/ 	.word	0x00000080
        /*00e4*/ 	.word	0x00000001
        /*00e8*/ 	.word	0x00000001


	//----- nvinfo : EIATTR_CRS_STACK_SIZE
	.align		4
.L_3704:
        /*00ec*/ 	.byte	0x04, 0x1e
        /*00ee*/ 	.short	(.L_3706 - .L_3705)
.L_3705:
        /*00f0*/ 	.word	0x00000000


	//----- nvinfo : EIATTR_CBANK_PARAM_SIZE
	.align		4
.L_3706:
        /*00f4*/ 	.byte	0x03, 0x19
        /*00f6*/ 	.short	0x00e8


	//----- nvinfo : EIATTR_PARAM_CBANK
	.align		4
        /*00f8*/ 	.byte	0x04, 0x0a
        /*00fa*/ 	.short	(.L_3708 - .L_3707)
	.align		4
.L_3707:
        /*00fc*/ 	.word	index@(.nv.constant0._ZN10layer_norm13ln_fwd_kernelINS_13Kernel_traitsIfffffjLj1536ELj1ELj4ELj1ELj16ENS_18Kernel_traits_baseILj1536EfffffjLj128EEEEELb0ELb0ELb1ELb1EEEvNS_9FwdParamsE)
        /*0100*/ 	.short	0x0380
        /*0102*/ 	.short	0x00e8


	//----- nvinfo : EIATTR_SW_WAR
	.align		4
.L_3708:
        /*0104*/ 	.byte	0x04, 0x36
        /*0106*/ 	.short	(.L_3710 - .L_3709)
.L_3709:
        /*0108*/ 	.word	0x00000008
.L_3710:


//--------------------- .nv.info._ZN10layer_norm13ln_fwd_kernelINS_13Kernel_traitsIfffffjLj1536ELj1ELj4ELj1ELj16ENS_18Kernel_traits_baseILj1536EfffffjLj128EEEEELb0ELb1ELb0ELb0EEEvNS_9FwdParamsE --------------------------
	.section	.nv.info._ZN10layer_norm13ln_fwd_kernelINS_13Kernel_traitsIfffffjLj1536ELj1ELj4ELj1ELj16ENS_18Kernel_traits_baseILj1536EfffffjLj128EEEEELb0ELb1ELb0ELb0EEEvNS_9FwdParamsE,"",@"SHT_CUDA_INFO"
	.sectionflags	@""
	.align	4


	//----- nvinfo : EIATTR_CUDA_API_VERSION
	.align		4
        /*0000*/ 	.byte	0x04, 0x37
        /*0002*/ 	.short	(.L_3712 - .L_3711)
.L_3711:
        /*0004*/ 	.word	0x00000082


	//----- nvinfo : EIATTR_KPARAM_INFO
	.align		4
.L_3712:
        /*0008*/ 	.byte	0x04, 0x17
        /*000a*/ 	.short	(.L_3714 - .L_3713)
.L_3713:
        /*000c*/ 	.word	0x00000000
        /*0010*/ 	.short	0x0000
        /*0012*/ 	.short	0x0000
        /*0014*/ 	.byte	0x00, 0xf0, 0xa1, 0x03


	//----- nvinfo : EIATTR_SPARSE_MMA_MASK
	.align		4
.L_3714:
        /*0018*/ 	.byte	0x03, 0x50
        /*001a*/ 	.short	0x0000


	//----- nvinfo : EIATTR_MAXREG_COUNT
	.align		4
        /*001c*/ 	.byte	0x03, 0x1b
        /*001e*/ 	.short	0x00ff


	//----- nvinfo : EIATTR_MERCURY_ISA_VERSION
	.align		4
        /*0020*/ 	.byte	0x03, 0x5f
        /*0022*/ 	.short	0x0101


	//----- nvinfo : EIATTR_COOP_GROUP_MASK_REGIDS
	.align		4
        /*0024*/ 	.byte	0x04, 0x29
        /*0026*/ 	.short	(.L_3716 - .L_3715)


	//   ....[0]....
.L_3715:
        /*0028*/ 	.word	0xffffffff


	//   ....[1]....
        /*002c*/ 	.word	0xffffffff


	//   ....[2]....
        /*0030*/ 	.word	0xffffffff


	//   ....[3]....
        /*0034*/ 	.word	0xffffffff


	//   ....[4]....
        /*0038*/ 	.word	0xffffffff


	//   ....[5]....
        /*003c*/ 	.word	0xffffffff


	//   ....[6]....
        /*0040*/ 	.word	0xffffffff


	//   ....[7]....
        /*0044*/ 	.word	0xffffffff


	//   ....[8]....
        /*0048*/ 	.word	0xffffffff


	//   ....[9]....
        /*004c*/ 	.word	0xffffffff


	//   ....[10]....
        /*0050*/ 	.word	0x050000d3


	//   ....[11]....
        /*0054*/ 	.word	0x050000d3


	//   ....[12]....
        /*0058*/ 	.word	0x050000d3


	//   ....[13]....
        /*005c*/ 	.word	0x050000d3


	//   ....[14]....
        /*0060*/ 	.word	0x050000d3


	//   ....[15]....
        /*0064*/ 	.word	0x050000d3


	//   ....[16]....
        /*0068*/ 	.word	0x050000d3


	//   ....[17]....
        /*006c*/ 	.word	0x050000d3


	//   ....[18]....
        /*0070*/ 	.word	0x050000d3


	//   ....[19]....
        /*0074*/ 	.word	0x050000d3


	//----- nvinfo : EIATTR_COOP_GROUP_INSTR_OFFSETS
	.align		4
.L_3716:
        /*0078*/ 	.byte	0x04, 0x28
        /*007a*/ 	.short	(.L_3718 - .L_3717)


	//   ....[0]....
.L_3717:
        /*007c*/ 	.word	0x00002d90


	//   ....[1]....
        /*0080*/ 	.word	0x00002dd0


	//   ....[2]....
        /*0084*/ 	.word	0x00002df0


	//   ....[3]....
        /*0088*/ 	.word	0x00002e10


	//   ....[4]....
        /*008c*/ 	.word	0x00002e30


	//   ....[5]....
        /*0090*/ 	.word	0x000034c0


	//   ....[6]....
        /*0094*/ 	.word	0x000034e0


	//   ....[7]....
        /*0098*/ 	.word	0x00003500


	//   ....[8]....
        /*009c*/ 	.word	0x00003520


	//   ....[9]....
        /*00a0*/ 	.word	0x00003540


	//   ....[10]....
        /*00a4*/ 	.word	0x000045d0


	//   ....[11]....
        /*00a8*/ 	.word	0x00004680


	//   ....[12]....
        /*00ac*/ 	.word	0x000046f0


	//   ....[13]....
        /*00b0*/ 	.word	0x00004760


	//   ....[14]....
        /*00b4*/ 	.word	0x000047d0


	//   ....[15]....
        /*00b8*/ 	.word	0x00004ec0


	//   ....[16]....
        /*00bc*/ 	.word	0x00004f30


	//   ....[17]....
        /*00c0*/ 	.word	0x00004fa0


	//   ....[18]....
        /*00c4*/ 	.word	0x00005010


	//   ....[19]....
        /*00c8*/ 	.word	0x00005080


	//----- nvinfo : EIATTR_VRC_CTA_INIT_COUNT
	.align		4
.L_3718:
        /*00cc*/ 	.byte	0x02, 0x4a
	.zero		1
	.zero		1


	//----- nvinfo : EIATTR_EXIT_INSTR_OFFSETS
	.align		4
        /*00d0*/ 	.byte	0x04, 0x1c
        /*00d2*/ 	.short	(.L_3720 - .L_3719)


	//   ....[0]....
.L_3719:
        /*00d4*/ 	.word	0x00001120


	//   ....[1]....
        /*00d8*/ 	.word	0x00004560


	//----- nvinfo : EIATTR_MAX_THREADS
	.align		4
.L_3720:
        /*00dc*/ 	.byte	0x04, 0x05
        /*00de*/ 	.short	(.L_3722 - .L_3721)
.L_3721:
        /*00e0*/ 	.word	0x00000080
        /*00e4*/ 	.word	0x00000001
        /*00e8*/ 	.word	0x00000001


	//----- nvinfo : EIATTR_CRS_STACK_SIZE
	.align		4
.L_3722:
        /*00ec*/ 	.byte	0x04, 0x1e
        /*00ee*/ 	.short	(.L_3724 - .L_3723)
.L_3723:
        /*00f0*/ 	.word	0x00000000


	//----- nvinfo : EIATTR_CBANK_PARAM_SIZE
	.align		4
.L_3724:
        /*00f4*/ 	.byte	0x03, 0x19
        /*00f6*/ 	.short	0x00e8


	//----- nvinfo : EIATTR_PARAM_CBANK
	.align		4
        /*00f8*/ 	.byte	0x04, 0x0a
        /*00fa*/ 	.short	(.L_3726 - .L_3725)
	.align		4
.L_3725:
        /*00fc*/ 	.word	index@(.nv.constant0._ZN10layer_norm13ln_fwd_kernelINS_13Kernel_traitsIfffffjLj1536ELj1ELj4ELj1ELj16ENS_18Kernel_traits_baseILj1536EfffffjLj128EEEEELb0ELb1ELb0ELb0EEEvNS_9FwdParamsE)
        /*0100*/ 	.short	0x0380
        /*0102*/ 	.short	0x00e8


	//----- nvinfo : EIATTR_SW_WAR
	.align		4
.L_3726:
        /*0104*/ 	.byte	0x04, 0x36
        /*0106*/ 	.short	(.L_3728 - .L_3727)
.L_3727:
        /*0108*/ 	.word	0x00000008
.L_3728:


//--------------------- .nv.info._ZN10layer_norm13ln_fwd_kernelINS_13Kernel_traitsIfffffjLj1536ELj1ELj4ELj1ELj16ENS_18Kernel_traits_baseILj1536EfffffjLj128EEEEELb0ELb1ELb0ELb1EEEvNS_9FwdParamsE --------------------------
	.section	.nv.info._ZN10layer_norm13ln_fwd_kernelINS_13Kernel_traitsIfffffjLj1536ELj1ELj4ELj1ELj16ENS_18Kernel_traits_baseILj1536EfffffjLj128EEEEELb0ELb1ELb0ELb1EEEvNS_9FwdParamsE,"",@"SHT_CUDA_INFO"
	.sectionflags	@""
	.align	4


	//----- nvinfo : EIATTR_CUDA_API_VERSION
	.align		4
        /*0000*/ 	.byte	0x04, 0x37
        /*0002*/ 	.short	(.L_3730 - .L_3729)
.L_3729:
        /*0004*/ 	.word	0x00000082


	//----- nvinfo : EIATTR_KPARAM_INFO
	.align		4
.L_3730:
        /*0008*/ 	.byte	0x04, 0x17
        /*000a*/ 	.short	(.L_3732 - .L_3731)
.L_3731:
        /*000c*/ 	.word	0x00000000
        /*0010*/ 	.short	0x0000
        /*0012*/ 	.short	0x0000
        /*0014*/ 	.byte	0x00, 0xf0, 0xa1, 0x03


	//----- nvinfo : EIATTR_SPARSE_MMA_MASK
	.align		4
.L_3732:
        /*0018*/ 	.byte	0x03, 0x50
        /*001a*/ 	.short	0x0000


	//----- nvinfo : EIATTR_MAXREG_COUNT
	.align		4
        /*001c*/ 	.byte	0x03, 0x1b
        /*001e*/ 	.short	0x00ff


	//----- nvinfo : EIATTR_MERCURY_ISA_VERSION
	.align		4
        /*0020*/ 	.byte	0x03, 0x5f
        /*0022*/ 	.short	0x0101


	//----- nvinfo : EIATTR_COOP_GROUP_MASK_REGIDS
	.align		4
        /*0024*/ 	.byte	0x04, 0x29
        /*0026*/ 	.short	(.L_3734 - .L_3733)


	//   ....[0]....
.L_3733:
        /*0028*/ 	.word	0xffffffff


	//   ....[1]....
        /*002c*/ 	.word	0xffffffff


	//   ....[2]....
        /*0030*/ 	.word	0xffffffff


	//   ....[3]....
        /*0034*/ 	.word	0xffffffff


	//   ....[4]....
        /*0038*/ 	.word	0xffffffff


	//   ....[5]....
        /*003c*/ 	.word	0xffffffff


	//   ....[6]....
        /*0040*/ 	.word	0xffffffff


	//   ....[7]....
        /*0044*/ 	.word	0xffffffff


	//   ....[8]....
        /*0048*/ 	.word	0xffffffff


	//   ....[9]....
        /*004c*/ 	.word	0xffffffff


	//   ....[10]....
        /*0050*/ 	.word	0xffffffff


	//   ....[11]....
        /*0054*/ 	.word	0xffffffff


	//   ....[12]....
        /*0058*/ 	.word	0xffffffff


	//   ....[13]....
        /*005c*/ 	.word	0xffffffff


	//   ....[14]....
        /*0060*/ 	.word	0xffffffff


	//   ....[15]....
        /*0064*/ 	.word	0xffffffff


	//   ....[16]....
        /*0068*/ 	.word	0xffffffff


	//   ....[17]....
        /*006c*/ 	.word	0xffffffff


	//   ....[18]....
        /*0070*/ 	.word	0xffffffff


	//   ....[19]....
        /*0074*/ 	.word	0xffffffff


	//   ....[20]....
        /*0078*/ 	.word	0x050000d4


	//   ....[21]....
        /*007c*/ 	.word	0x050000d4


	//   ....[22]....
        /*0080*/ 	.word	0x050000d4


	//   ....[23]....
        /*0084*/ 	.word	0x050000d4


	//   ....[24]....
        /*0088*/ 	.word	0x050000d4


	//   ....[25]....
        /*008c*/ 	.word	0x050000d4


	//   ....[26]....
        /*0090*/ 	.word	0x050000d4


	//   ....[27]....
        /*0094*/ 	.word	0x050000d4


	//   ....[28]....
        /*0098*/ 	.word	0x050000d4


	//   ....[29]....
        /*009c*/ 	.word	0x050000d4


	//   ....[30]....
        /*00a0*/ 	.word	0x050000d4


	//   ....[31]....
        /*00a4*/ 	.word	0x050000d4


	//   ....[32]....
        /*00a8*/ 	.word	0x050000d4


	//   ....[33]....
        /*00ac*/ 	.word	0x050000d4


	//   ....[34]....
        /*00b0*/ 	.word	0x050000d4


	//   ....[35]....
        /*00b4*/ 	.word	0x050000d4


	//   ....[36]....
        /*00b8*/ 	.word	0x050000d4


	//   ....[37]....
        /*00bc*/ 	.word	0x050000d4


	//   ....[38]....
        /*00c0*/ 	.word	0x050000d4


	//   ....[39]....
        /*00c4*/ 	.word	0x050000d4


	//----- nvinfo : EIATTR_COOP_GROUP_INSTR_OFFSETS
	.align		4
.L_3734:
        /*00c8*/ 	.byte	0x04, 0x28
        /*00ca*/ 	.short	(.L_3736 - .L_3735)


	//   ....[0]....
.L_3735:
        /*00cc*/ 	.word	0x00001d50


	//   ....[1]....
        /*00d0*/ 	.word	0x00001d80


	//   ....[2]....
        /*00d4*/ 	.word	0x00001da0


	//   ....[3]....
        /*00d8*/ 	.word	0x00001dc0


	//   ....[4]....
        /*00dc*/ 	.word	0x00001de0


	//   ....[5]....
        /*00e0*/ 	.word	0x00002410


	//   ....[6]....
        /*00e4*/ 	.word	0x00002430


	//   ....[7]....
        /*00e8*/ 	.word	0x00002450


	//   ....[8]....
        /*00ec*/ 	.word	0x00002470


	//   ....[9]....
        /*00f0*/ 	.word	0x00002490


	//   ....[10]....
        /*00f4*/ 	.word	0x000040a0


	//   ....[11]....
        /*00f8*/ 	.word	0x000040d0


	//   ....[12]....
        /*00fc*/ 	.word	0x000040f0


	//   ....[13]....
        /*0100*/ 	.word	0x00004110


	//   ....[14]....
        /*0104*/ 	.word	0x00004130


	//   ....[15]....
        /*0108*/ 	.word	0x00004760


	//   ....[16]....
        /*010c*/ 	.word	0x00004780


	//   ....[17]....
        /*0110*/ 	.word	0x000047a0


	//   ....[18]....
        /*0114*/ 	.word	0x000047c0


	//   ....[19]....
        /*0118*/ 	.word	0x000047e0


	//   ....[20]....
        /*011c*/ 	.word	0x00005400


	//   ....[21]....
        /*0120*/ 	.word	0x00005490


	//   ....[22]....
        /*0124*/ 	.word	0x000054f0


	//   ....[23]....
        /*0128*/ 	.word	0x00005550


	//   ....[24]....
        /*012c*/ 	.word	0x000055b0


	//   ....[25]....
        /*0130*/ 	.word	0x00005c20


	//   ....[26]....
        /*0134*/ 	.word	0x00005c80


	//   ....[27]....
        /*0138*/ 	.word	0x00005ce0


	//   ....[28]....
        /*013c*/ 	.word	0x00005d40


	//   ....[29]....
        /*0140*/ 	.word	0x00005da0


	//   ....[30]....
        /*0144*/ 	.word	0x00005e20


	//   ....[31]....
        /*0148*/ 	.word	0x00005eb0


	//   ....[32]....
        /*014c*/ 	.word	0x00005f10


	//   ....[33]....
        /*0150*/ 	.word	0x00005f70


	//   ....[34]....
        /*0154*/ 	.word	0x00005fd0


	//   ....[35]....
        /*0158*/ 	.word	0x00006640


	//   ....[36]....
        /*015c*/ 	.word	0x000066a0


	//   ....[37]....
        /*0160*/ 	.word	0x00006700


	//   ....[38]....
        /*0164*/ 	.word	0x00006760


	//   ....[39]....
        /*0168*/ 	.word	0x000067c0


	//----- nvinfo : EIATTR_VRC_CTA_INIT_COUNT
	.align		4
.L_3736:
        /*016c*/ 	.byte	0x02, 0x4a
	.zero		1
	.zero		1


	//----- nvinfo : EIATTR_EXIT_INSTR_OFFSETS
	.align		4
        /*0170*/ 	.byte	0x04, 0x1c
        /*0172*/ 	.short	(.L_3738 - .L_3737)


	//   ....[0]....
.L_3737:
        /*0174*/ 	.word	0x000006d0


	//   ....[1]....
        /*0178*/ 	.word	0x00003050


	//   ....[2]....
        /*017c*/ 	.word	0x000053a0


	//----- nvinfo : EIATTR_MAX_THREADS
	.align		4
.L_3738:
        /*0180*/ 	.byte	0x04, 0x05
        /*0182*/ 	.short	(.L_3740 - .L_3739)
.L_3739:
        /*0184*/ 	.word	0x00000080
        /*0188*/ 	.word	0x00000001
        /*018c*/ 	.word	0x00000001


	//----- nvinfo : EIATTR_CRS_STACK_SIZE
	.align		4
.L_3740:
        /*0190*/ 	.byte	0x04, 0x1e
        /*0192*/ 	.short	(.L_3742 - .L_3741)
.L_3741:
        /*0194*/ 	.word	0x00000000


	//----- nvinfo : EIATTR_CBANK_PARAM_SIZE
	.align		4
.L_3742:
        /*0198*/ 	.byte	0x03, 0x19
        /*019a*/ 	.short	0x00e8


	//----- nvinfo : EIATTR_PARAM_CBANK
	.align		4
        /*019c*/ 	.byte	0x04, 0x0a
        /*019e*/ 	.short	(.L_3744 - .L_3743)
	.align		4
.L_3743:
        /*01a0*/ 	.word	index@(.nv.constant0._ZN10layer_norm13ln_fwd_kernelINS_13Kernel_traitsIfffffjLj1536ELj1ELj4ELj1ELj16ENS_18Kernel_traits_baseILj1536EfffffjLj128EEEEELb0ELb1ELb0ELb1EEEvNS_9FwdParamsE)
        /*01a4*/ 	.short	0x0380
        /*01a6*/ 	.short	0x00e8


	//----- nvinfo : EIATTR_SW_WAR
	.align		4
.L_3744:
        /*01a8*/ 	.byte	0x04, 0x36
        /*01aa*/ 	.short	(.L_3746 - .L_3745)
.L_3745:
        /*01ac*/ 	.word	0x00000008
.L_3746:


//--------------------- .nv.info._ZN10layer_norm13ln_fwd_kernelINS_13Kernel_traitsIfffffjLj1536ELj1ELj4ELj1ELj16ENS_18Kernel_traits_baseILj1536EfffffjLj128EEEEELb0ELb1ELb1ELb0EEEvNS_9FwdParamsE --------------------------
	.section	.nv.info._ZN10layer_norm13ln_fwd_kernelINS_13Kernel_traitsIfffffjLj1536ELj1ELj4ELj1ELj16ENS_18Kernel_traits_baseILj1536EfffffjLj128EEEEELb0ELb1ELb1ELb0EEEvNS_9FwdParamsE,"",@"SHT_CUDA_INFO"
	.sectionflags	@""
	.align	4


	//----- nvinfo : EIATTR_CUDA_API_VERSION
	.align		4
        /*0000*/ 	.byte	0x04, 0x37
        /*0002*/ 	.short	(.L_3748 - .L_3747)
.L_3747:
        /*0004*/ 	.word	0x00000082


	//----- nvinfo : EIATTR_KPARAM_INFO
	.align		4
.L_3748:
        /*0008*/ 	.byte	0x04, 0x17
        /*000a*/ 	.short	(.L_3750 - .L_3749)
.L_3749:
        /*000c*/ 	.word	0x00000000
        /*0010*/ 	.short	0x0000
        /*0012*/ 	.short	0x0000
        /*0014*/ 	.byte	0x00, 0xf0, 0xa1, 0x03


	//----- nvinfo : EIATTR_SPARSE_MMA_MASK
	.align		4
.L_3750:
        /*0018*/ 	.byte	0x03, 0x50
        /*001a*/ 	.short	0x0000


	//----- nvinfo : EIATTR_MAXREG_COUNT
	.align		4
        /*001c*/ 	.byte	0x03, 0x1b
        /*001e*/ 	.short	0x00ff


	//----- nvinfo : EIATTR_MERCURY_ISA_VERSION
	.align		4
        /*0020*/ 	.byte	0x03, 0x5f
        /*0022*/ 	.short	0x0101


	//----- nvinfo : EIATTR_COOP_GROUP_MASK_REGIDS
	.align		4
        /*0024*/ 	.byte	0x04, 0x29
        /*0026*/ 	.short	(.L_3752 - .L_3751)


	//   ....[0]....
.L_3751:
        /*0028*/ 	.word	0xffffffff


	//   ....[1]....
        /*002c*/ 	.word	0xffffffff


	//   ....[2]....
        /*0030*/ 	.word	0xffffffff


	//   ....[3]....
        /*0034*/ 	.word	0xffffffff


	//   ....[4]....
        /*0038*/ 	.word	0xffffffff


	//   ....[5]....
        /*003c*/ 	.word	0xffffffff


	//   ....[6]....
        /*0040*/ 	.word	0xffffffff


	//   ....[7]....
        /*0044*/ 	.word	0xffffffff


	//   ....[8]....
        /*0048*/ 	.word	0xffffffff


	//   ....[9]....
        /*004c*/ 	.word	0xffffffff


	//   ....[10]....
        /*0050*/ 	.word	0x050000d6


	//   ....[11]....
        /*0054*/ 	.word	0x050000d6


	//   ....[12]....
        /*0058*/ 	.word	0x050000d6


	//   ....[13]....
        /*005c*/ 	.word	0x050000d6


	//   ....[14]....
        /*0060*/ 	.word	0x050000d6


	//   ....[15]....
        /*0064*/ 	.word	0x050000d6


	//   ....[16]....
        /*0068*/ 	.word	0x050000d6


	//   ....[17]....
        /*006c*/ 	.word	0x050000d6


	//   ....[18]....
        /*0070*/ 	.word	0x050000d6


	//   ....[19]....
        /*0074*/ 	.word	0x050000d6


	//----- nvinfo : EIATTR_COOP_GROUP_INSTR_OFFSETS
	.align		4
.L_3752:
        /*0078*/ 	.byte	0x04, 0x28
        /*007a*/ 	.short	(.L_3754 - .L_3753)


	//   ....[0]....
.L_3753:
        /*007c*/ 	.word	0x00004200


	//   ....[1]....
        /*0080*/ 	.word	0x00004230


	//   ....[2]....
        /*0084*/ 	.word	0x00004250


	//   ....[3]....
        /*0088*/ 	.word	0x00004270


	//   ....[4]....
        /*008c*/ 	.word	0x000042a0


	//   ....[5]....
        /*0090*/ 	.word	0x00004930


	//   ....[6]....
        /*0094*/ 	.word	0x00004950


	//   ....[7]....
        /*0098*/ 	.word	0x00004970


	//   ....[8]....
        /*009c*/ 	.word	0x00004990


	//   ....[9]....
        /*00a0*/ 	.word	0x000049b0


	//   ....[10]....
        /*00a4*/ 	.word	0x00005ac0


	//   ....[11]....
        /*00a8*/ 	.word	0x00005b60


	//   ....[12]....
        /*00ac*/ 	.word	0x00005bd0


	//   ....[13]....
        /*00b0*/ 	.word	0x00005c40


	//   ....[14]....
        /*00b4*/ 	.word	0x00005cc0


	//   ....[15]....
        /*00b8*/ 	.word	0x000063b0


	//   ....[16]....
        /*00bc*/ 	.word	0x00006420


	//   ....[17]....
        /*00c0*/ 	.word	0x00006490


	//   ....[18]....
        /*00c4*/ 	.word	0x00006500


	//   ....[19]....
        /*00c8*/ 	.word	0x00006570


	//----- nvinfo : EIATTR_VRC_CTA_INIT_COUNT
	.align		4
.L_3754:
        /*00cc*/ 	.byte	0x02, 0x4a
	.zero		1
	.zero		1


	//----- nvinfo : EIATTR_EXIT_INSTR_OFFSETS
	.align		4
        /*00d0*/ 	.byte	0x04, 0x1c
        /*00d2*/ 	.short	(.L_3756 - .L_3755)


	//   ....[0]....
.L_3755:
        /*00d4*/ 	.word	0x00001160


	//   ....[1]....
        /*00d8*/ 	.word	0x00005a50


	//----- nvinfo : EIATTR_MAX_THREADS
	.align		4
.L_3756:
        /*00dc*/ 	.byte	0x04, 0x05
        /*00de*/ 	.short	(.L_3758 - .L_3757)
.L_3757:
        /*00e0*/ 	.word	0x00000080
        /*00e4*/ 	.word	0x00000001
        /*00e8*/ 	.word	0x00000001


	//----- nvinfo : EIATTR_CRS_STACK_SIZE
	.align		4
.L_3758:
        /*00ec*/ 	.byte	0x04, 0x1e
        /*00ee*/ 	.short	(.L_3760 - .L_3759)
.L_3759:
        /*00f0*/ 	.word	0x00000000


	//----- nvinfo : EIATTR_CBANK_PARAM_SIZE
	.align		4
.L_3760:
        /*00f4*/ 	.byte	0x03, 0x19
        /*00f6*/ 	.short	0x00e8


	//----- nvinfo : EIATTR_PARAM_CBANK
	.align		4
        /*00f8*/ 	.byte	0x04, 0x0a
        /*00fa*/ 	.short	(.L_3762 - .L_3761)
	.align		4
.L_3761:
        /*00fc*/ 	.word	index@(.nv.constant0._ZN10layer_norm13ln_fwd_kernelINS_13Kernel_traitsIfffffjLj1536ELj1ELj4ELj1ELj16ENS_18Kernel_traits_baseILj1536EfffffjLj128EEEEELb0ELb1ELb1ELb0EEEvNS_9FwdParamsE)
        /*0100*/ 	.short	0x0380
        /*0102*/ 	.short	0x00e8


	//----- nvinfo : EIATTR_SW_WAR
	.align		4
.L_3762:
        /*0104*/ 	.byte	0x04, 0x36
        /*0106*/ 	.short	(.L_3764 - .L_3763)
.L_3763:
        /*0108*/ 	.word	0x00000008
.L_3764:


//--------------------- .nv.info._ZN10layer_norm13ln_fwd_kernelINS_13Kernel_traitsIfffffjLj1536ELj1ELj4ELj1ELj16ENS_18Kernel_traits_baseILj1536EfffffjLj128EEEEELb0ELb1ELb1ELb1EEEvNS_9FwdParamsE --------------------------
	.section	.nv.info._ZN10layer_norm13ln_fwd_kernelINS_13Kernel_traitsIfffffjLj1536ELj1ELj4ELj1ELj16ENS_18Kernel_traits_baseILj1536EfffffjLj128EEEEELb0ELb1ELb1ELb1EEEvNS_9FwdParamsE,"",@"SHT_CUDA_INFO"
	.sectionflags	@""
	.align	4


	//----- nvinfo : EIATTR_CUDA_API_VERSION
	.align		4
        /*0000*/ 	.byte	0x04, 0x37
        /*0002*/ 	.short	(.L_3766 - .L_3765)
.L_3765:
        /*0004*/ 	.word	0x00000082


	//----- nvinfo : EIATTR_KPARAM_INFO
	.align		4
.L_3766:
        /*0008*/ 	.byte	0x04, 0x17
        /*000a*/ 	.short	(.L_3768 - .L_3767)
.L_3767:
        /*000c*/ 	.word	0x00000000
        /*0010*/ 	.short	0x0000
        /*0012*/ 	.short	0x0000
        /*0014*/ 	.byte	0x00, 0xf0, 0xa1, 0x03


	//----- nvinfo : EIATTR_SPARSE_MMA_MASK
	.align		4
.L_3768:
        /*0018*/ 	.byte	0x03, 0x50
        /*001a*/ 	.short	0x0000


	//----- nvinfo : EIATTR_MAXREG_COUNT
	.align		4
        /*001c*/ 	.byte	0x03, 0x1b
        /*001e*/ 	.short	0x00ff


	//----- nvinfo : EIATTR_MERCURY_ISA_VERSION
	.align		4
        /*0020*/ 	.byte	0x03, 0x5f
        /*0022*/ 	.short	0x0101


	//----- nvinfo : EIATTR_COOP_GROUP_MASK_REGIDS
	.align		4
        /*0024*/ 	.byte	0x04, 0x29
        /*0026*/ 	.short	(.L_3770 - .L_3769)


	//   ....[0]....
.L_3769:
        /*0028*/ 	.word	0xffffffff


	//   ....[1]....
        /*002c*/ 	.word	0xffffffff


	//   ....[2]....
        /*0030*/ 	.word	0xffffffff


	//   ....[3]....
        /*0034*/ 	.word	0xffffffff


	//   ....[4]....
        /*0038*/ 	.word	0xffffffff


	//   ....[5]....
        /*003c*/ 	.word	0xffffffff


	//   ....[6]....
        /*0040*/ 	.word	0xffffffff


	//   ....[7]....
        /*0044*/ 	.word	0xffffffff


	//   ....[8]....
        /*0048*/ 	.word	0xffffffff


	//   ....[9]....
        /*004c*/ 	.word	0xffffffff


	//   ....[10]....
        /*0050*/ 	.word	0x050000d6


	//   ....[11]....
        /*0054*/ 	.word	0x050000d6


	//   ....[12]....
        /*0058*/ 	.word	0x050000d6


	//   ....[13]....
        /*005c*/ 	.word	0x050000d6


	//   ....[14]....
        /*0060*/ 	.word	0x050000d6


	//   ....[15]....
        /*0064*/ 	.word	0x050000d6


	//   ....[16]....
        /*0068*/ 	.word	0x050000d6


	//   ....[17]....
        /*006c*/ 	.word	0x050000d6


	//   ....[18]....
        /*0070*/ 	.word	0x050000d6


	//   ....[19]....
        /*0074*/ 	.word	0x050000d6


	//----- nvinfo : EIATTR_COOP_GROUP_INSTR_OFFSETS
	.align		4
.L_3770:
        /*0078*/ 	.byte	0x04, 0x28
        /*007a*/ 	.short	(.L_3772 - .L_3771)


	//   ....[0]....
.L_3771:
        /*007c*/ 	.word	0x00002e90


	//   ....[1]....
        /*0080*/ 	.word	0x00002eb0


	//   ....[2]....
        /*0084*/ 	.word	0x00002ee0


	//   ....[3]....
        /*0088*/ 	.word	0x00002f00


	//   ....[4]....
        /*008c*/ 	.word	0x00002f20


	//   ....[5]....
        /*0090*/ 	.word	0x00003550


	//   ....[6]....
        /*0094*/ 	.word	0x00003570


	//   ....[7]....
        /*0098*/ 	.word	0x00003590


	//   ....[8]....
        /*009c*/ 	.word	0x000035b0


	//   ....[9]....
        /*00a0*/ 	.word	0x000035d0


	//   ....[10]....
        /*00a4*/ 	.word	0x00004350


	//   ....[11]....
        /*00a8*/ 	.word	0x000043f0


	//   ....[12]....
        /*00ac*/ 	.word	0x00004470


	//   ....[13]....
        /*00b0*/ 	.word	0x000044e0


	//   ....[14]....
        /*00b4*/ 	.word	0x00004550


	//   ....[15]....
        /*00b8*/ 	.word	0x00004bc0


	//   ....[16]....
        /*00bc*/ 	.word	0x00004c30


	//   ....[17]....
        /*00c0*/ 	.word	0x00004ca0


	//   ....[18]....
        /*00c4*/ 	.word	0x00004d10


	//   ....[19]....
        /*00c8*/ 	.word	0x00004d80


	//----- nvinfo : EIATTR_VRC_CTA_INIT_COUNT
	.align		4
.L_3772:
        /*00cc*/ 	.byte	0x02, 0x4a
	.zero		1
	.zero		1


	//----- nvinfo : EIATTR_EXIT_INSTR_OFFSETS
	.align		4
        /*00d0*/ 	.byte	0x04, 0x1c
        /*00d2*/ 	.short	(.L_3774 - .L_3773)


	//   ....[0]....
.L_3773:
        /*00d4*/ 	.word	0x00000710


	//   ....[1]....
        /*00d8*/ 	.word	0x000042e0


	//----- nvinfo : EIATTR_MAX_THREADS
	.align		4
.L_3774:
        /*00dc*/ 	.byte	0x04, 0x05
        /*00de*/ 	.short	(.L_3776 - .L_3775)
.L_3775:
        /*00e0*/ 	.word	0x00000080
        /*00e4*/ 	.word	0x00000001
        /*00e8*/ 	.word	0x00000001


	//----- nvinfo : EIATTR_CRS_STACK_SIZE
	.align		4
.L_3776:
        /*00ec*/ 	.byte	0x04, 0x1e
        /*00ee*/ 	.short	(.L_3778 - .L_3777)
.L_3777:
        /*00f0*/ 	.word	0x00000000


	//----- nvinfo : EIATTR_CBANK_PARAM_SIZE
	.align		4
.L_3778:
        /*00f4*/ 	.byte	0x03, 0x19
        /*00f6*/ 	.short	0x00e8


	//----- nvinfo : EIATTR_PARAM_CBANK
	.align		4
        /*00f8*/ 	.byte	0x04, 0x0a
        /*00fa*/ 	.short	(.L_3780 - .L_3779)
	.align		4
.L_3779:
        /*00fc*/ 	.word	index@(.nv.constant0._ZN10layer_norm13ln_fwd_kernelINS_13Kernel_traitsIfffffjLj1536ELj1ELj4ELj1ELj16ENS_18Kernel_traits_baseILj1536EfffffjLj128EEEEELb0ELb1ELb1ELb1EEEvNS_9FwdParamsE)
        /*0100*/ 	.short	0x0380
        /*0102*/ 	.short	0x00e8


	//----- nvinfo : EIATTR_SW_WAR
	.align		4
.L_3780:
        /*0104*/ 	.byte	0x04, 0x36
        /*0106*/ 	.short	(.L_3782 - .L_3781)
.L_3781:
        /*0108*/ 	.word	0x00000008
.L_3782:


//--------------------- .nv.info._ZN10layer_norm13ln_fwd_kernelINS_13Kernel_traitsIfffffjLj1536ELj1ELj4ELj1ELj16ENS_18Kernel_traits_baseILj1536EfffffjLj128EEEEELb1ELb0ELb0ELb0EEEvNS_9FwdParamsE --------------------------
	.section	.nv.info._ZN10layer_norm13ln_fwd_kernelINS_13Kernel_traitsIfffffjLj1536ELj1ELj4ELj1ELj16ENS_18Kernel_traits_baseILj1536EfffffjLj128EEEEELb1ELb0ELb0ELb0EEEvNS_9FwdParamsE,"",@"SHT_CUDA_INFO"
	.sectionflags	@""
	.align	4


	//----- nvinfo : EIATTR_CUDA_API_VERSION
	.align		4
        /*0000*/ 	.byte	0x04, 0x37
        /*0002*/ 	.short	(.L_3784 - .L_3783)
.L_3783:
        /*0004*/ 	.word	0x00000082


	//----- nvinfo : EIATTR_KPARAM_INFO
	.align		4
.L_3784:
        /*0008*/ 	.byte	0x04, 0x17
        /*000a*/ 	.short	(.L_3786 - .L_3785)
.L_3785:
        /*000c*/ 	.word	0x00000000
        /*0010*/ 	.short	0x0000
        /*0012*/ 	.short	0x0000
        /*0014*/ 	.byte	0x00, 0xf0, 0xa1, 0x03


	//----- nvinfo : EIATTR_SPARSE_MMA_MASK
	.align		4
.L_3786:
        /*0018*/ 	.byte	0x03, 0x50
        /*001a*/ 	.short	0x0000


	//----- nvinfo : EIATTR_MAXREG_COUNT
	.align		4
        /*001c*/ 	.byte	0x03, 0x1b
        /*001e*/ 	.short	0x00ff


	//----- nvinfo : EIATTR_MERCURY_ISA_VERSION
	.align		4
        /*0020*/ 	.byte	0x03, 0x5f
        /*0022*/ 	.short	0x0101


	//----- nvinfo : EIATTR_COOP_GROUP_MASK_REGIDS
	.align		4
        /*0024*/ 	.byte	0x04, 0x29
        /*0026*/ 	.short	(.L_3788 - .L_3787)


	//   ....[0]....
.L_3787:
        /*0028*/ 	.word	0xffffffff


	//   ....[1]....
        /*002c*/ 	.word	0xffffffff


	//   ....[2]....
        /*0030*/ 	.word	0xffffffff


	//   ....[3]....
        /*0034*/ 	.word	0xffffffff


	//   ....[4]....
        /*0038*/ 	.word	0xffffffff


	//   ....[5]....
        /*003c*/ 	.word	0xffffffff


	//   ....[6]....
        /*0040*/ 	.word	0xffffffff


	//   ....[7]....
        /*0044*/ 	.word	0xffffffff


	//   ....[8]....
        /*0048*/ 	.word	0xffffffff


	//   ....[9]....
        /*004c*/ 	.word	0xffffffff


	//   ....[10]....
        /*0050*/ 	.word	0x050000a4


	//   ....[11]....
        /*0054*/ 	.word	0x050000a4


	//   ....[12]....
        /*0058*/ 	.word	0x050000a4


	//   ....[13]....
        /*005c*/ 	.word	0x050000a4


	//   ....[14]....
        /*0060*/ 	.word	0x050000a4


	//   ....[15]....
        /*0064*/ 	.word	0x050000a4


	//   ....[16]....
        /*0068*/ 	.word	0x050000a4


	//   ....[17]....
        /*006c*/ 	.word	0x050000a4


	//   ....[18]....
        /*0070*/ 	.word	0x050000a4


	//   ....[19]....
        /*0074*/ 	.word	0x050000a4


	//----- nvinfo : EIATTR_COOP_GROUP_INSTR_OFFSETS
	.align		4
.L_3788:
        /*0078*/ 	.byte	0x04, 0x28
        /*007a*/ 	.short	(.L_3790 - .L_3789)


	//   ....[0]....
.L_3789:
        /*007c*/ 	.word	0x00027860


	//   ....[1]....
        /*0080*/ 	.word	0x00027890


	//   ....[2]....
        /*0084*/ 	.word	0x000278b0


	//   ....[3]....
        /*0088*/ 	.word	0x000278d0


	//   ....[4]....
        /*008c*/ 	.word	0x00027900


	//   ....[5]....
        /*0090*/ 	.word	0x00027f90


	//   ....[6]....
        /*0094*/ 	.word	0x00027fb0


	//   ....[7]....
        /*0098*/ 	.word	0x00027fd0


	//   ....[8]....
        /*009c*/ 	.word	0x00027ff0


	//   ....[9]....
        /*00a0*/ 	.word	0x00028010


	//   ....[10]....
        /*00a4*/ 	.word	0x000290a0


	//   ....[11]....
        /*00a8*/ 	.word	0x00029140


	//   ....[12]....
        /*00ac*/ 	.word	0x000291b0


	//   ....[13]....
        /*00b0*/ 	.word	0x00029220


	//   ....[14]....
        /*00b4*/ 	.word	0x000292a0


	//   ....[15]....
        /*00b8*/ 	.word	0x00029990


	//   ....[16]....
        /*00bc*/ 	.word	0x00029a00


	//   ....[17]....
        /*00c0*/ 	.word	0x00029a70


	//   ....[18]....
        /*00c4*/ 	.word	0x00029ae0


	//   ....[19]....
        /*00c8*/ 	.word	0x00029b50


	//----- nvinfo : EIATTR_VRC_CTA_INIT_COUNT
	.align		4
.L_3790:
        /*00cc*/ 	.byte	0x02, 0x4a
	.zero		1
	.zero		1


	//----- nvinfo : EIATTR_EXIT_INSTR_OFFSETS
	.align		4
        /*00d0*/ 	.byte	0x04, 0x1c
        /*00d2*/ 	.short	(.L_3792 - .L_3791)


	//   ....[0]....
.L_3791:
        /*00d4*/ 	.word	0x00000ed0


	//   ....[1]....
        /*00d8*/ 	.word	0x00029030


	//----- nvinfo : EIATTR_INDIRECT_BRANCH_TARGETS
	.align		4
.L_3792:
        /*00dc*/ 	.byte	0x04, 0x34
        /*00de*/ 	.short	(.L_3794 - .L_3793)


	//   ....[0]....
.L_3793:
        /*00e0*/ 	.word	.L_x_54312@srel
        /*00e4*/ 	.short	0x0
        /*00e6*/ 	.short	0x0
        /*00e8*/ 	.word	0x3
        /*00ec*/ 	.word	.L_x_54313@srel
        /*00f0*/ 	.word	.L_x_54314@srel
        /*00f4*/ 	.word	.L_x_54315@srel


	//----- nvinfo : EIATTR_MAX_THREADS
	.align		4
.L_3794:
        /*00f8*/ 	.byte	0x04, 0x05
        /*00fa*/ 	.short	(.L_3796 - .L_3795)
.L_3795:
        /*00fc*/ 	.word	0x00000080
        /*0100*/ 	.word	0x00000001
        /*0104*/ 	.word	0x00000001


	//----- nvinfo : EIATTR_CRS_STACK_SIZE
	.align		4
.L_3796:
        /*0108*/ 	.byte	0x04, 0x1e
        /*010a*/ 	.short	(.L_3798 - .L_3797)
.L_3797:
        /*010c*/ 	.word	0x00000000


	//----- nvinfo : EIATTR_CBANK_PARAM_SIZE
	.align		4
.L_3798:
        /*0110*/ 	.byte	0x03, 0x19
        /*0112*/ 	.short	0x00e8


	//----- nvinfo : EIATTR_PARAM_CBANK
	.align		4
        /*0114*/ 	.byte	0x04, 0x0a
        /*0116*/ 	.short	(.L_3800 - .L_3799)
	.align		4
.L_3799:
        /*0118*/ 	.word	index@(.nv.constant0._ZN10layer_norm13ln_fwd_kernelINS_13Kernel_traitsIfffffjLj1536ELj1ELj4ELj1ELj16ENS_18Kernel_traits_baseILj1536EfffffjLj128EEEEELb1ELb0ELb0ELb0EEEvNS_9FwdParamsE)
        /*011c*/ 	.short	0x0380
        /*011e*/ 	.short	0x00e8


	//----- nvinfo : EIATTR_SW_WAR
	.align		4
.L_3800:
        /*0120*/ 	.byte	0x04, 0x36
        /*0122*/ 	.short	(.L_3802 - .L_3801)
.L_3801:
        /*0124*/ 	.word	0x00000008
.L_3802:


//--------------------- .nv.info._ZN10layer_norm13ln_fwd_kernelINS_13Kernel_traitsIfffffjLj1536ELj1ELj4ELj1ELj16ENS_18Kernel_traits_baseILj1536EfffffjLj128EEEEELb1ELb0ELb0ELb1EEEvNS_9FwdParamsE --------------------------
	.section	.nv.info._ZN10layer_norm13ln_fwd_kernelINS_13Kernel_traitsIfffffjLj1536ELj1ELj4ELj1ELj16ENS_18Kernel_traits_baseILj1536EfffffjLj128EEEEELb1ELb0ELb0ELb1EEEvNS_9FwdParamsE,"",@"SHT_CUDA_INFO"
	.sectionflags	@""
	.align	4


	//----- nvinfo : EIATTR_CUDA_API_VERSION
	.align		4
        /*0000*/ 	.byte	0x04, 0x37
        /*0002*/ 	.short	(.L_3804 - .L_3803)
.L_3803:
        /*0004*/ 	.word	0x00000082


	//----- nvinfo : EIATTR_KPARAM_INFO
	.align		4
.L_3804:
        /*0008*/ 	.byte	0x04, 0x17
        /*000a*/ 	.short	(.L_3806 - .L_3805)
.L_3805:
        /*000c*/ 	.word	0x00000000
        /*0010*/ 	.short	0x0000
        /*0012*/ 	.short	0x0000
        /*0014*/ 	.byte	0x00, 0xf0, 0xa1, 0x03


	//----- nvinfo : EIATTR_SPARSE_MMA_MASK
	.align		4
.L_3806:
        /*0018*/ 	.byte	0x03, 0x50
        /*001a*/ 	.short	0x0000


	//----- nvinfo : EIATTR_MAXREG_COUNT
	.align		4
        /*001c*/ 	.byte	0x03, 0x1b
        /*001e*/ 	.short	0x00ff


	//----- nvinfo : EIATTR_MERCURY_ISA_VERSION
	.align		4
        /*0020*/ 	.byte	0x03, 0x5f
        /*0022*/ 	.short	0x0101


	//----- nvinfo : EIATTR_COOP_GROUP_MASK_REGIDS
	.align		4
        /*0024*/ 	.byte	0x04, 0x29
        /*0026*/ 	.short	(.L_3808 - .L_3807)


	//   ....[0]....
.L_3807:
        /*0028*/ 	.word	0xffffffff


	//   ....[1]....
        /*002c*/ 	.word	0xffffffff


	//   ....[2]....
        /*0030*/ 	.word	0xffffffff


	//   ....[3]....
        /*0034*/ 	.word	0xffffffff


	//   ....[4]....
        /*0038*/ 	.word	0xffffffff


	//   ....[5]....
        /*003c*/ 	.word	0xffffffff


	//   ....[6]....
        /*0040*/ 	.word	0xffffffff


	//   ....[7]....
        /*0044*/ 	.word	0xffffffff


	//   ....[8]....
        /*0048*/ 	.word	0xffffffff


	//   ....[9]....
        /*004c*/ 	.word	0xffffffff


	//   ....[10]....
        /*0050*/ 	.word	0x05000014


	//   ....[11]....
        /*0054*/ 	.word	0x05000014


	//   ....[12]....
        /*0058*/ 	.word	0x05000014


	//   ....[13]....
        /*005c*/ 	.word	0x05000014


	//   ....[14]....
        /*0060*/ 	.word	0x05000014


	//   ....[15]....
        /*0064*/ 	.word	0x05000014


	//   ....[16]....
        /*0068*/ 	.word	0x05000014


	//   ....[17]....
        /*006c*/ 	.word	0x05000014


	//   ....[18]....
        /*0070*/ 	.word	0x05000014


	//   ....[19]....
        /*0074*/ 	.word	0x05000014


	//----- nvinfo : EIATTR_COOP_GROUP_INSTR_OFFSETS
	.align		4
.L_3808:
        /*0078*/ 	.byte	0x04, 0x28
        /*007a*/ 	.short	(.L_3810 - .L_3809)


	//   ....[0]....
.L_3809:
        /*007c*/ 	.word	0x0001f670


	//   ....[1]....
        /*0080*/ 	.word	0x0001f690


	//   ....[2]....
        /*0084*/ 	.word	0x0001f6b0


	//   ....[3]....
        /*0088*/ 	.word	0x0001f6d0


	//   ....[4]....
        /*008c*/ 	.word	0x0001f700


	//   ....[5]....
        /*0090*/ 	.word	0x0001fd30


	//   ....[6]....
        /*0094*/ 	.word	0x0001fd50


	//   ....[7]....
        /*0098*/ 	.word	0x0001fd70


	//   ....[8]....
        /*009c*/ 	.word	0x0001fd90


	//   ....[9]....
        /*00a0*/ 	.word	0x0001fdb0


	//   ....[10]....
        /*00a4*/ 	.word	0x000209e0


	//   ....[11]....
        /*00a8*/ 	.word	0x00020a80


	//   ....[12]....
        /*00ac*/ 	.word	0x00020af0


	//   ....[13]....
        /*00b0*/ 	.word	0x00020b60


	//   ....[14]....
        /*00b4*/ 	.word	0x00020be0


	//   ....[15]....
        /*00b8*/ 	.word	0x00021260


	//   ....[16]....
        /*00bc*/ 	.word	0x000212d0


	//   ....[17]....
        /*00c0*/ 	.word	0x00021340


	//   ....[18]....
        /*00c4*/ 	.word	0x000213b0


	//   ....[19]....
        /*00c8*/ 	.word	0x00021420


	//----- nvinfo : EIATTR_VRC_CTA_INIT_COUNT
	.align		4
.L_3810:
        /*00cc*/ 	.byte	0x02, 0x4a
	.zero		1
	.zero		1


	//----- nvinfo : EIATTR_EXIT_INSTR_OFFSETS
	.align		4
        /*00d0*/ 	.byte	0x04, 0x1c
        /*00d2*/ 	.short	(.L_3812 - .L_3811)


	//   ....[0]....
.L_3811:
        /*00d4*/ 	.word	0x00000750


	//   ....[1]....
        /*00d8*/ 	.word	0x00020970


	//----- nvinfo : EIATTR_INDIRECT_BRANCH_TARGETS
	.align		4
.L_3812:
        /*00dc*/ 	.byte	0x04, 0x34
        /*00de*/ 	.short	(.L_3814 - .L_3813)


	//   ....[0]....
.L_3813:
        /*00e0*/ 	.word	.L_x_54316@srel
        /*00e4*/ 	.short	0x0
        /*00e6*/ 	.short	0x0
        /*00e8*/ 	.word	0x3
        /*00ec*/ 	.word	.L_x_54317@srel
        /*00f0*/ 	.word	.L_x_54318@srel
        /*00f4*/ 	.word	.L_x_54319@srel


	//----- nvinfo : EIATTR_MAX_THREADS
	.align		4
.L_3814:
        /*00f8*/ 	.byte	0x04, 0x05
        /*00fa*/ 	.short	(.L_3816 - .L_3815)
.L_3815:
        /*00fc*/ 	.word	0x00000080
        /*0100*/ 	.word	0x00000001
        /*0104*/ 	.word	0x00000001


	//----- nvinfo : EIATTR_CRS_STACK_SIZE
	.align		4
.L_3816:
        /*0108*/ 	.byte	0x04, 0x1e
        /*010a*/ 	.short	(.L_3818 - .L_3817)
.L_3817:
        /*010c*/ 	.word	0x00000000


	//----- nvinfo : EIATTR_CBANK_PARAM_SIZE
	.align		4
.L_3818:
        /*0110*/ 	.byte	0x03, 0x19
        /*0112*/ 	.short	0x00e8


	//----- nvinfo : EIATTR_PARAM_CBANK
	.align		4
        /*0114*/ 	.byte	0x04, 0x0a
        /*0116*/ 	.short	(.L_3820 - .L_3819)
	.align		4
.L_3819:
        /*0118*/ 	.word	index@(.nv.constant0._ZN10layer_norm13ln_fwd_kernelINS_13Kernel_traitsIfffffjLj1536ELj1ELj4ELj1ELj16ENS_18Kernel_traits_baseILj1536EfffffjLj128EEEEELb1ELb0ELb0ELb1EEEvNS_9FwdParamsE)
        /*011c*/ 	.short	0x0380
        /*011e*/ 	.short	0x00e8


	//----- nvinfo : EIATTR_SW_WAR
	.align		4
.L_3820:
        /*0120*/ 	.byte	0x04, 0x36
        /*0122*/ 	.short	(.L_3822 - .L_3821)
.L_3821:
        /*0124*/ 	.word	0x00000008
.L_3822:


//--------------------- .nv.info._ZN10layer_norm13ln_fwd_kernelINS_13Kernel_traitsIfffffjLj1536ELj1ELj4ELj1ELj16ENS_18Kernel_traits_baseILj1536EfffffjLj128EEEEELb1ELb0ELb1ELb0EEEvNS_9FwdParamsE --------------------------
	.section	.nv.info._ZN10layer_norm13ln_fwd_kernelINS_13Kernel_traitsIfffffjLj1536ELj1ELj4ELj1ELj16ENS_18Kernel_traits_baseILj1536EfffffjLj128EEEEELb1ELb0ELb1ELb0EEEvNS_9FwdParamsE,"",@"SHT_CUDA_INFO"
	.sectionflags	@""
	.align	4


	//----- nvinfo : EIATTR_CUDA_API_VERSION
	.align		4
        /*0000*/ 	.byte	0x04, 0x37
        /*0002*/ 	.short	(.L_3824 - .L_3823)
.L_3823:
        /*0004*/ 	.word	0x00000082


	//----- nvinfo : EIATTR_KPARAM_INFO
	.align		4
.L_3824:
        /*0008*/ 	.byte	0x04, 0x17
        /*000a*/ 	.short	(.L_3826 - .L_3825)
.L_3825:
        /*000c*/ 	.word	0x00000000
        /*0010*/ 	.short	0x0000
        /*0012*/ 	.short	0x0000
        /*0014*/ 	.byte	0x00, 0xf0, 0xa1, 0x03


	//----- nvinfo : EIATTR_SPARSE_MMA_MASK
	.align		4
.L_3826:
        /*0018*/ 	.byte	0x03, 0x50
        /*001a*/ 	.short	0x0000


	//----- nvinfo : EIATTR_MAXREG_COUNT
	.align		4
        /*001c*/ 	.byte	0x03, 0x1b
        /*001e*/ 	.short	0x00ff


	//----- nvinfo : EIATTR_MERCURY_ISA_VERSION
	.align		4
        /*0020*/ 	.byte	0x03, 0x5f
        /*0022*/ 	.short	0x0101


	//----- nvinfo : EIATTR_COOP_GROUP_MASK_REGIDS
	.align		4
        /*0024*/ 	.byte	0x04, 0x29
        /*0026*/ 	.short	(.L_3828 - .L_3827)


	//   ....[0]....
.L_3827:
        /*0028*/ 	.word	0xffffffff


	//   ....[1]....
        /*002c*/ 	.word	0xffffffff


	//   ....[2]....
        /*0030*/ 	.word	0xffffffff


	//   ....[3]....
        /*0034*/ 	.word	0xffffffff


	//   ....[4]....
        /*0038*/ 	.word	0xffffffff


	//   ....[5]....
        /*003c*/ 	.word	0xffffffff


	//   ....[6]....
        /*0040*/ 	.word	0xffffffff


	//   ....[7]....
        /*0044*/ 	.word	0xffffffff


	//   ....[8]....
        /*0048*/ 	.word	0xffffffff


	//   ....[9]....
        /*004c*/ 	.word	0xffffffff


	//   ....[10]....
        /*0050*/ 	.word	0x050000b2


	//   ....[11]....
        /*0054*/ 	.word	0x050000b2


	//   ....[12]....
        /*0058*/ 	.word	0x050000b2


	//   ....[13]....
        /*005c*/ 	.word	0x050000b2


	//   ....[14]....
        /*0060*/ 	.word	0x050000b2


	//   ....[15]....
        /*0064*/ 	.word	0x050000b2


	//   ....[16]....
        /*0068*/ 	.word	0x050000b2


	//   ....[17]....
        /*006c*/ 	.word	0x050000b2


	//   ....[18]....
        /*0070*/ 	.word	0x050000b2


	//   ....[19]....
        /*0074*/ 	.word	0x050000b2


	//----- nvinfo : EIATTR_COOP_GROUP_INSTR_OFFSETS
	.align		4
.L_3828:
        /*0078*/ 	.byte	0x04, 0x28
        /*007a*/ 	.short	(.L_3830 - .L_3829)


	//   ....[0]....
.L_3829:
        /*007c*/ 	.word	0x0002a7c0


	//   ....[1]....
        /*0080*/ 	.word	0x0002a800


	//   ....[2]....
        /*0084*/ 	.word	0x0002a820


	//   ....[3]....
        /*0088*/ 	.word	0x0002a840


	//   ....[4]....
        /*008c*/ 	.word	0x0002a860


	//   ....[5]....
        /*0090*/ 	.word	0x0002aef0


	//   ....[6]....
        /*0094*/ 	.word	0x0002af10


	//   ....[7]....
        /*0098*/ 	.word	0x0002af30


	//   ....[8]....
        /*009c*/ 	.word	0x0002af50


	//   ....[9]....
        /*00a0*/ 	.word	0x0002af70


	//   ....[10]....
        /*00a4*/ 	.word	0x0002c070


	//   ....[11]....
        /*00a8*/ 	.word	0x0002c120


	//   ....[12]....
        /*00ac*/ 	.word	0x0002c190


	//   ....[13]....
        /*00b0*/ 	.word	0x0002c200


	//   ....[14]....
        /*00b4*/ 	.word	0x0002c270


	//   ....[15]....
        /*00b8*/ 	.word	0x0002c960


	//   ....[16]....
        /*00bc*/ 	.word	0x0002c9d0


	//   ....[17]....
        /*00c0*/ 	.word	0x0002ca40


	//   ....[18]....
        /*00c4*/ 	.word	0x0002cab0


	//   ....[19]....
        /*00c8*/ 	.word	0x0002cb20


	//----- nvinfo : EIATTR_VRC_CTA_INIT_COUNT
	.align		4
.L_3830:
        /*00cc*/ 	.byte	0x02, 0x4a
	.zero		1
	.zero		1


	//----- nvinfo : EIATTR_EXIT_INSTR_OFFSETS
	.align		4
        /*00d0*/ 	.byte	0x04, 0x1c
        /*00d2*/ 	.short	(.L_3832 - .L_3831)


	//   ....[0]....
.L_3831:
        /*00d4*/ 	.word	0x00000ed0


	//   ....[1]....
        /*00d8*/ 	.word	0x0002c000


	//----- nvinfo : EIATTR_MAX_THREADS
	.align		4
.L_3832:
        /*00dc*/ 	.byte	0x04, 0x05
        /*00de*/ 	.short	(.L_3834 - .L_3833)
.L_3833:
        /*00e0*/ 	.word	0x00000080
        /*00e4*/ 	.word	0x00000001
        /*00e8*/ 	.word	0x00000001


	//----- nvinfo : EIATTR_CRS_STACK_SIZE
	.align		4
.L_3834:
        /*00ec*/ 	.byte	0x04, 0x1e
        /*00ee*/ 	.short	(.L_3836 - .L_3835)
.L_3835:
        /*00f0*/ 	.word	0x00000000


	//----- nvinfo : EIATTR_CBANK_PARAM_SIZE
	.align		4
.L_3836:
        /*00f4*/ 	.byte	0x03, 0x19
        /*00f6*/ 	.short	0x00e8


	//----- nvinfo : EIATTR_PARAM_CBANK
	.align		4
        /*00f8*/ 	.byte	0x04, 0x0a
        /*00fa*/ 	.short	(.L_3838 - .L_3837)
	.align		4
.L_3837:
        /*00fc*/ 	.word	index@(.nv.constant0._ZN10layer_norm13ln_fwd_kernelINS_13Kernel_traitsIfffffjLj1536ELj1ELj4ELj1ELj16ENS_18Kernel_traits_baseILj1536EfffffjLj128EEEEELb1ELb0ELb1ELb0EEEvNS_9FwdParamsE)
        /*0100*/ 	.short	0x0380
        /*0102*/ 	.short	0x00e8


	//----- nvinfo : EIATTR_SW_WAR
	.align		4
.L_3838:
        /*0104*/ 	.byte	0x04, 0x36
        /*0106*/ 	.short	(.L_3840 - .L_3839)
.L_3839:
        /*0108*/ 	.word	0x00000008
.L_3840:


//--------------------- .nv.info._ZN10layer_norm13ln_fwd_kernelINS_13Kernel_traitsIfffffjLj1536ELj1ELj4ELj1ELj16ENS_18Kernel_traits_baseILj1536EfffffjLj128EEEEELb1ELb0ELb1ELb1EEEvNS_9FwdParamsE --------------------------
	.section	.nv.info._ZN10layer_norm13ln_fwd_kernelINS_13Kernel_traitsIfffffjLj1536ELj1ELj4ELj1ELj16ENS_18Kernel_traits_baseILj1536EfffffjLj128EEEEELb1ELb0ELb1ELb1EEEvNS_9FwdParamsE,"",@"SHT_CUDA_INFO"
	.sectionflags	@""
	.align	4


	//----- nvinfo : EIATTR_CUDA_API_VERSION
	.align		4
        /*0000*/ 	.byte	0x04, 0x37
        /*0002*/ 	.short	(.L_3842 - .L_3841)
.L_3841:
        /*0004*/ 	.word	0x00000082


	//----- nvinfo : EIATTR_KPARAM_INFO
	.align		4
.L_3842:
        /*0008*/ 	.byte	0x04, 0x17
        /*000a*/ 	.short	(.L_3844 - .L_3843)
.L_3843:
        /*000c*/ 	.word	0x00000000
        /*0010*/ 	.short	0x0000
        /*0012*/ 	.short	0x0000
        /*0014*/ 	.byte	0x00, 0xf0, 0xa1, 0x03


	//----- nvinfo : EIATTR_SPARSE_MMA_MASK
	.align		4
.L_3844:
        /*0018*/ 	.byte	0x03, 0x50
        /*001a*/ 	.short	0x0000


	//----- nvinfo : EIATTR_MAXREG_COUNT
	.align		4
        /*001c*/ 	.byte	0x03, 0x1b
        /*001e*/ 	.short	0x00ff


	//----- nvinfo : EIATTR_MERCURY_ISA_VERSION
	.align		4
        /*0020*/ 	.byte	0x03, 0x5f
        /*0022*/ 	.short	0x0101


	//----- nvinfo : EIATTR_COOP_GROUP_MASK_REGIDS
	.align		4
        /*0024*/ 	.byte	0x04, 0x29
        /*0026*/ 	.short	(.L_3846 - .L_3845)


	//   ....[0]....
.L_3845:
        /*0028*/ 	.word	0xffffffff


	//   ....[1]....
        /*002c*/ 	.word	0xffffffff


	//   ....[2]....
        /*0030*/ 	.word	0xffffffff


	//   ....[3]....
        /*0034*/ 	.word	0xffffffff


	//   ....[4]....
        /*0038*/ 	.word	0xffffffff


	//   ....[5]....
        /*003c*/ 	.word	0xffffffff


	//   ....[6]....
        /*0040*/ 	.word	0xffffffff


	//   ....[7]....
        /*0044*/ 	.word	0xffffffff


	//   ....[8]....
        /*0048*/ 	.word	0xffffffff


	//   ....[9]....
        /*004c*/ 	.word	0xffffffff


	//   ....[10]....
        /*0050*/ 	.word	0x050000b0


	//   ....[11]....
        /*0054*/ 	.word	0x050000b0


	//   ....[12]....
        /*0058*/ 	.word	0x050000b0


	//   ....[13]....
        /*005c*/ 	.word	0x050000b0


	//   ....[14]....
        /*0060*/ 	.word	0x050000b0


	//   ....[15]....
        /*0064*/ 	.word	0x050000b0


	//   ....[16]....
        /*0068*/ 	.word	0x050000b0


	//   ....[17]....
        /*006c*/ 	.word	0x050000b0


	//   ....[18]....
        /*0070*/ 	.word	0x050000b0


	//   ....[19]....
        /*0074*/ 	.word	0x050000b0


	//----- nvinfo : EIATTR_COOP_GROUP_INSTR_OFFSETS
	.align		4
.L_3846:
        /*0078*/ 	.byte	0x04, 0x28
        /*007a*/ 	.short	(.L_3848 - .L_3847)


	//   ....[0]....
.L_3847:
        /*007c*/ 	.word	0x00022cb0


	//   ....[1]....
        /*0080*/ 	.word	0x00022cd0


	//   ....[2]....
        /*0084*/ 	.word	0x00022cf0


	//   ....[3]....
        /*0088*/ 	.word	0x00022d20


	//   ....[4]....
        /*008c*/ 	.word	0x00022d40


	//   ....[5]....
        /*0090*/ 	.word	0x00023370


	//   ....[6]....
        /*0094*/ 	.word	0x00023390


	//   ....[7]....
        /*0098*/ 	.word	0x000233b0


	//   ....[8]....
        /*009c*/ 	.word	0x000233d0


	//   ....[9]....
        /*00a0*/ 	.word	0x000233f0


	//   ....[10]....
        /*00a4*/ 	.word	0x00024170


	//   ....[11]....
        /*00a8*/ 	.word	0x00024210


	//   ....[12]....
        /*00ac*/ 	.word	0x00024280


	//   ....[13]....
        /*00b0*/ 	.word	0x00024300


	//   ....[14]....
        /*00b4*/ 	.word	0x00024370


	//   ....[15]....
        /*00b8*/ 	.word	0x000249e0


	//   ....[16]....
        /*00bc*/ 	.word	0x00024a50


	//   ....[17]....
        /*00c0*/ 	.word	0x00024ac0


	//   ....[18]....
        /*00c4*/ 	.word	0x00024b30


	//   ....[19]....
        /*00c8*/ 	.word	0x00024ba0


	//----- nvinfo : EIATTR_VRC_CTA_INIT_COUNT
	.align		4
.L_3848:
        /*00cc*/ 	.byte	0x02, 0x4a
	.zero		1
	.zero		1


	//----- nvinfo : EIATTR_EXIT_INSTR_OFFSETS
	.align		4
        /*00d0*/ 	.byte	0x04, 0x1c
        /*00d2*/ 	.short	(.L_3850 - .L_3849)


	//   ....[0]....
.L_3849:
        /*00d4*/ 	.word	0x00000750


	//   ....[1]....
        /*00d8*/ 	.word	0x00024100


	//----- nvinfo : EIATTR_MAX_THREADS
	.align		4
.L_3850:
        /*00dc*/ 	.byte	0x04, 0x05
        /*00de*/ 	.short	(.L_3852 - .L_3851)
.L_3851:
        /*00e0*/ 	.word	0x00000080
        /*00e4*/ 	.word	0x00000001
        /*00e8*/ 	.word	0x00000001


	//----- nvinfo : EIATTR_CRS_STACK_SIZE
	.align		4
.L_3852:
        /*00ec*/ 	.byte	0x04, 0x1e
        /*00ee*/ 	.short	(.L_3854 - .L_3853)
.L_3853:
        /*00f0*/ 	.word	0x00000000


	//----- nvinfo : EIATTR_CBANK_PARAM_SIZE
	.align		4
.L_3854:
        /*00f4*/ 	.byte	0x03, 0x19
        /*00f6*/ 	.short	0x00e8


	//----- nvinfo : EIATTR_PARAM_CBANK
	.align		4
        /*00f8*/ 	.byte	0x04, 0x0a
        /*00fa*/ 	.short	(.L_3856 - .L_3855)
	.align		4
.L_3855:
        /*00fc*/ 	.word	index@(.nv.constant0._ZN10layer_norm13ln_fwd_kernelINS_13Kernel_traitsIfffffjLj1536ELj1ELj4ELj1ELj16ENS_18Kernel_traits_baseILj1536EfffffjLj128EEEEELb1ELb0ELb1ELb1EEEvNS_9FwdParamsE)
        /*0100*/ 	.short	0x0380
        /*0102*/ 	.short	0x00e8


	//----- nvinfo : EIATTR_SW_WAR
	.align		4
.L_3856:
        /*0104*/ 	.byte	0x04, 0x36
        /*0106*/ 	.short	(.L_3858 - .L_3857)
.L_3857:
        /*0108*/ 	.word	0x00000008
.L_3858:


//--------------------- .nv.info._ZN10layer_norm13ln_fwd_kernelINS_13Kernel_traitsIfffffjLj1536ELj1ELj4ELj1ELj16ENS_18Kernel_traits_baseILj1536EfffffjLj128EEEEELb1ELb1ELb0ELb0EEEvNS_9FwdParamsE --------------------------
	.section	.nv.info._ZN10layer_norm13ln_fwd_kernelINS_13Kernel_traitsIfffffjLj1536ELj1ELj4ELj1ELj16ENS_18Kernel_traits_baseILj1536EfffffjLj128EEEEELb1ELb1ELb0ELb0EEEvNS_9FwdParamsE,"",@"SHT_CUDA_INFO"
	.sectionflags	@""
	.align	4


	//----- nvinfo : EIATTR_CUDA_API_VERSION
	.align		4
        /*0000*/ 	.byte	0x04, 0x37
        /*0002*/ 	.short	(.L_3860 - .L_3859)
.L_3859:
        /*0004*/ 	.word	0x00000082


	//----- nvinfo : EIATTR_KPARAM_INFO
	.align		4
.L_3860:
        /*0008*/ 	.byte	0x04, 0x17
        /*000a*/ 	.short	(.L_3862 - .L_3861)
.L_3861:
        /*000c*/ 	.word	0x00000000
        /*0010*/ 	.short	0x0000
        /*0012*/ 	.short	0x0000
        /*0014*/ 	.byte	0x00, 0xf0, 0xa1, 0x03


	//----- nvinfo : EIATTR_SPARSE_MMA_MASK
	.align		4
.L_3862:
        /*0018*/ 	.byte	0x03, 0x50
        /*001a*/ 	.short	0x0000


	//----- nvinfo : EIATTR_MAXREG_COUNT
	.align		4
        /*001c*/ 	.byte	0x03, 0x1b
        /*001e*/ 	.short	0x00ff


	//----- nvinfo : EIATTR_MERCURY_ISA_VERSION
	.align		4
        /*0020*/ 	.byte	0x03, 0x5f
        /*0022*/ 	.short	0x0101


	//----- nvinfo : EIATTR_COOP_GROUP_MASK_REGIDS
	.align		4
        /*0024*/ 	.byte	0x04, 0x29
        /*0026*/ 	.short	(.L_3864 - .L_3863)


	//   ....[0]....
.L_3863:
        /*0028*/ 	.word	0xffffffff


	//   ....[1]....
        /*002c*/ 	.word	0xffffffff


	//   ....[2]....
        /*0030*/ 	.word	0xffffffff


	//   ....[3]....
        /*0034*/ 	.word	0xffffffff


	//   ....[4]....
        /*0038*/ 	.word	0xffffffff


	//   ....[5]....
        /*003c*/ 	.word	0xffffffff


	//   ....[6]....
        /*0040*/ 	.word	0xffffffff


	//   ....[7]....
        /*0044*/ 	.word	0xffffffff


	//   ....[8]....
        /*0048*/ 	.word	0xffffffff


	//   ....[9]....
        /*004c*/ 	.word	0xffffffff


	//   ....[10]....
        /*0050*/ 	.word	0x050000db


	//   ....[11]....
        /*0054*/ 	.word	0x050000db


	//   ....[12]....
        /*0058*/ 	.word	0x050000db


	//   ....[13]....
        /*005c*/ 	.word	0x050000db


	//   ....[14]....
        /*0060*/ 	.word	0x050000db


	//   ....[15]....
        /*0064*/ 	.word	0x050000db


	//   ....[16]....
        /*0068*/ 	.word	0x050000db


	//   ....[17]....
        /*006c*/ 	.word	0x050000db


	//   ....[18]....
        /*0070*/ 	.word	0x050000db


	//   ....[19]....
        /*0074*/ 	.word	0x050000db


	//----- nvinfo : EIATTR_COOP_GROUP_INSTR_OFFSETS
	.align		4
.L_3864:
        /*0078*/ 	.byte	0x04, 0x28
        /*007a*/ 	.short	(.L_3866 - .L_3865)


	//   ....[0]....
.L_3865:
        /*007c*/ 	.word	0x00021690


	//   ....[1]....
        /*0080*/ 	.word	0x000216c0


	//   ....[2]....
        /*0084*/ 	.word	0x000216e0


	//   ....[3]....
        /*0088*/ 	.word	0x00021700


	//   ....[4]....
        /*008c*/ 	.word	0x00021730


	//   ....[5]....
        /*0090*/ 	.word	0x00021dd0


	//   ....[6]....
        /*0094*/ 	.word	0x00021df0


	//   ....[7]....
        /*0098*/ 	.word	0x00021e10


	//   ....[8]....
        /*009c*/ 	.word	0x00021e30


	//   ....[9]....
        /*00a0*/ 	.word	0x00021e50


	//   ....[10]....
        /*00a4*/ 	.word	0x00022ef0


	//   ....[11]....
        /*00a8*/ 	.word	0x00022f90


	//   ....[12]....
        /*00ac*/ 	.word	0x00023000


	//   ....[13]....
        /*00b0*/ 	.word	0x00023070


	//   ....[14]....
        /*00b4*/ 	.word	0x000230f0


	//   ....[15]....
        /*00b8*/ 	.word	0x000237f0


	//   ....[16]....
        /*00bc*/ 	.word	0x00023860


	//   ....[17]....
        /*00c0*/ 	.word	0x000238d0


	//   ....[18]....
        /*00c4*/ 	.word	0x00023940


	//   ....[19]....
        /*00c8*/ 	.word	0x000239b0


	//----- nvinfo : EIATTR_VRC_CTA_INIT_COUNT
	.align		4
.L_3866:
        /*00cc*/ 	.byte	0x02, 0x4a
	.zero		1
	.zero		1


	//----- nvinfo : EIATTR_EXIT_INSTR_OFFSETS
	.align		4
        /*00d0*/ 	.byte	0x04, 0x1c
        /*00d2*/ 	.short	(.L_3868 - .L_3867)


	//   ....[0]....
.L_3867:
        /*00d4*/ 	.word	0x00001370


	//   ....[1]....
        /*00d8*/ 	.word	0x00022e80


	//----- nvinfo : EIATTR_INDIRECT_BRANCH_TARGETS
	.align		4
.L_3868:
        /*00dc*/ 	.byte	0x04, 0x34
        /*00de*/ 	.short	(.L_3870 - .L_3869)


	//   ....[0]....
.L_3869:
        /*00e0*/ 	.word	.L_x_54320@srel
        /*00e4*/ 	.short	0x0
        /*00e6*/ 	.short	0x0
        /*00e8*/ 	.word	0x3
        /*00ec*/ 	.word	.L_x_54321@srel
        /*00f0*/ 	.word	.L_x_54322@srel
        /*00f4*/ 	.word	.L_x_54323@srel


	//----- nvinfo : EIATTR_MAX_THREADS
	.align		4
.L_3870:
        /*00f8*/ 	.byte	0x04, 0x05
        /*00fa*/ 	.short	(.L_3872 - .L_3871)
.L_3871:
        /*00fc*/ 	.word	0x00000080
        /*0100*/ 	.word	0x00000001
        /*0104*/ 	.word	0x00000001


	//----- nvinfo : EIATTR_CRS_STACK_SIZE
	.align		4
.L_3872:
        /*0108*/ 	.byte	0x04, 0x1e
        /*010a*/ 	.short	(.L_3874 - .L_3873)
.L_3873:
        /*010c*/ 	.word	0x00000000


	//----- nvinfo : EIATTR_CBANK_PARAM_SIZE
	.align		4
.L_3874:
        /*0110*/ 	.byte	0x03, 0x19
        /*0112*/ 	.short	0x00e8


	//----- nvinfo : EIATTR_PARAM_CBANK
	.align		4
        /*0114*/ 	.byte	0x04, 0x0a
        /*0116*/ 	.short	(.L_3876 - .L_3875)
	.align		4
.L_3875:
        /*0118*/ 	.word	index@(.nv.constant0._ZN10layer_norm13ln_fwd_kernelINS_13Kernel_traitsIfffffjLj1536ELj1ELj4ELj1ELj16ENS_18Kernel_traits_baseILj1536EfffffjLj128EEEEELb1ELb1ELb0ELb0EEEvNS_9FwdParamsE)
        /*011c*/ 	.short	0x0380
        /*011e*/ 	.short	0x00e8


	//----- nvinfo : EIATTR_SW_WAR
	.align		4
.L_3876:
        /*0120*/ 	.byte	0x04, 0x36
        /*0122*/ 	.short	(.L_3878 - .L_3877)
.L_3877:
        /*0124*/ 	.word	0x00000008
.L_3878:


//--------------------- .nv.info._ZN10layer_norm13ln_fwd_kernelINS_13Kernel_traitsIfffffjLj1536ELj1ELj4ELj1ELj16ENS_18Kernel_traits_baseILj1536EfffffjLj128EEEEELb1ELb1ELb0ELb1EEEvNS_9FwdParamsE --------------------------
	.section	.nv.info._ZN10layer_norm13ln_fwd_kernelINS_13Kernel_traitsIfffffjLj1536ELj1ELj4ELj1ELj16ENS_18Kernel_traits_baseILj1536EfffffjLj128EEEEELb1ELb1ELb0ELb1EEEvNS_9FwdParamsE,"",@"SHT_CUDA_INFO"
	.sectionflags	@""
	.align	4


	//----- nvinfo : EIATTR_CUDA_API_VERSION
	.align		4
        /*0000*/ 	.byte	0x04, 0x37
        /*0002*/ 	.short	(.L_3880 - .L_3879)
.L_3879:
        /*0004*/ 	.word	0x00000082


	//----- nvinfo : EIATTR_KPARAM_INFO
	.align		4
.L_3880:
        /*0008*/ 	.byte	0x04, 0x17
        /*000a*/ 	.short	(.L_3882 - .L_3881)
.L_3881:
        /*000c*/ 	.word	0x00000000
        /*0010*/ 	.short	0x0000
        /*0012*/ 	.short	0x0000
        /*0014*/ 	.byte	0x00, 0xf0, 0xa1, 0x03


	//----- nvinfo : EIATTR_SPARSE_MMA_MASK
	.align		4
.L_3882:
        /*0018*/ 	.byte	0x03, 0x50
        /*001a*/ 	.short	0x0000


	//----- nvinfo : EIATTR_MAXREG_COUNT
	.align		4
        /*001c*/ 	.byte	0x03, 0x1b
        /*001e*/ 	.short	0x00ff


	//----- nvinfo : EIATTR_MERCURY_ISA_VERSION
	.align		4
        /*0020*/ 	.byte	0x03, 0x5f
        /*0022*/ 	.short	0x0101


	//----- nvinfo : EIATTR_COOP_GROUP_MASK_REGIDS
	.align		4
        /*0024*/ 	.byte	0x04, 0x29
        /*0026*/ 	.short	(.L_3884 - .L_3883)


	//   ....[0]....
.L_3883:
        /*0028*/ 	.word	0xffffffff


	//   ....[1]....
        /*002c*/ 	.word	0xffffffff


	//   ....[2]....
        /*0030*/ 	.word	0xffffffff


	//   ....[3]....
        /*0034*/ 	.word	0xffffffff


	//   ....[4]....
        /*0038*/ 	.word	0xffffffff


	//   ....[5]....
        /*003c*/ 	.word	0xffffffff


	//   ....[6]....
        /*0040*/ 	.word	0xffffffff


	//   ....[7]....
        /*0044*/ 	.word	0xffffffff


	//   ....[8]....
        /*0048*/ 	.word	0xffffffff


	//   ....[9]....
        /*004c*/ 	.word	0xffffffff


	//   ....[10]....
        /*0050*/ 	.word	0x050000e4


	//   ....[11]....
        /*0054*/ 	.word	0x050000e4


	//   ....[12]....
        /*0058*/ 	.word	0x050000e4


	//   ....[13]....
        /*005c*/ 	.word	0x050000e4


	//   ....[14]....
        /*0060*/ 	.word	0x050000e4


	//   ....[15]....
        /*0064*/ 	.word	0x050000e4


	//   ....[16]....
        /*0068*/ 	.word	0x050000e4


	//   ....[17]....
        /*006c*/ 	.word	0x050000e4


	//   ....[18]....
        /*0070*/ 	.word	0x050000e4


	//   ....[19]....
        /*0074*/ 	.word	0x050000e4


	//----- nvinfo : EIATTR_COOP_GROUP_INSTR_OFFSETS
	.align		4
.L_3884:
        /*0078*/ 	.byte	0x04, 0x28
        /*007a*/ 	.short	(.L_3886 - .L_3885)


	//   ....[0]....
.L_3885:
        /*007c*/ 	.word	0x0001fe80


	//   ....[1]....
        /*0080*/ 	.word	0x0001fea0


	//   ....[2]....
        /*0084*/ 	.word	0x0001fec0


	//   ....[3]....
        /*0088*/ 	.word	0x0001fee0


	//   ....[4]....
        /*008c*/ 	.word	0x0001ff10


	//   ....[5]....
        /*0090*/ 	.word	0x00020540


	//   ....[6]....
        /*0094*/ 	.word	0x00020560


	//   ....[7]....
        /*0098*/ 	.word	0x00020580


	//   ....[8]....
        /*009c*/ 	.word	0x000205a0


	//   ....[9]....
        /*00a0*/ 	.word	0x000205c0


	//   ....[10]....
        /*00a4*/ 	.word	0x00021200


	//   ....[11]....
        /*00a8*/ 	.word	0x000212a0


	//   ....[12]....
        /*00ac*/ 	.word	0x00021310


	//   ....[13]....
        /*00b0*/ 	.word	0x00021380


	//   ....[14]....
        /*00b4*/ 	.word	0x00021400


	//   ....[15]....
        /*00b8*/ 	.word	0x00021a80


	//   ....[16]....
        /*00bc*/ 	.word	0x00021af0


	//   ....[17]....
        /*00c0*/ 	.word	0x00021b60


	//   ....[18]....
        /*00c4*/ 	.word	0x00021bd0


	//   ....[19]....
        /*00c8*/ 	.word	0x00021c40


	//----- nvinfo : EIATTR_VRC_CTA_INIT_COUNT
	.align		4
.L_3886:
        /*00cc*/ 	.byte	0x02, 0x4a
	.zero		1
	.zero		1


	//----- nvinfo : EIATTR_EXIT_INSTR_OFFSETS
	.align		4
        /*00d0*/ 	.byte	0x04, 0x1c
        /*00d2*/ 	.short	(.L_3888 - .L_3887)


	//   ....[0]....
.L_3887:
        /*00d4*/ 	.word	0x00000930


	//   ....[1]....
        /*00d8*/ 	.word	0x00021190


	//----- nvinfo : EIATTR_INDIRECT_BRANCH_TARGETS
	.align		4
.L_3888:
        /*00dc*/ 	.byte	0x04, 0x34
        /*00de*/ 	.short	(.L_3890 - .L_3889)


	//   ....[0]....
.L_3889:
        /*00e0*/ 	.word	.L_x_54324@srel
        /*00e4*/ 	.short	0x0
        /*00e6*/ 	.short	0x0
        /*00e8*/ 	.word	0x3
        /*00ec*/ 	.word	.L_x_54325@srel
        /*00f0*/ 	.word	.L_x_54326@srel
        /*00f4*/ 	.word	.L_x_54327@srel


	//----- nvinfo : EIATTR_MAX_THREADS
	.align		4
.L_3890:
        /*00f8*/ 	.byte	0x04, 0x05
        /*00fa*/ 	.short	(.L_3892 - .L_3891)
.L_3891:
        /*00fc*/ 	.word	0x00000080
        /*0100*/ 	.word	0x00000001
        /*0104*/ 	.word	0x00000001


	//----- nvinfo : EIATTR_CRS_STACK_SIZE
	.align		4
.L_3892:
        /*0108*/ 	.byte	0x04, 0x1e
        /*010a*/ 	.short	(.L_3894 - .L_3893)
.L_3893:
        /*010c*/ 	.word	0x00000000


	//----- nvinfo : EIATTR_CBANK_PARAM_SIZE
	.align		4
.L_3894:
        /*0110*/ 	.byte	0x03, 0x19
        /*0112*/ 	.short	0x00e8


	//----- nvinfo : EIATTR_PARAM_CBANK
	.align		4
        /*0114*/ 	.byte	0x04, 0x0a
        /*0116*/ 	.short	(.L_3896 - .L_3895)
	.align		4
.L_3895:
        /*0118*/ 	.word	index@(.nv.constant0._ZN10layer_norm13ln_fwd_kernelINS_13Kernel_traitsIfffffjLj1536ELj1ELj4ELj1ELj16ENS_18Kernel_traits_baseILj1536EfffffjLj128EEEEELb1ELb1ELb0ELb1EEEvNS_9FwdParamsE)
        /*011c*/ 	.short	0x0380
        /*011e*/ 	.short	0x00e8


	//----- nvinfo : EIATTR_SW_WAR
	.align		4
.L_3896:
        /*0120*/ 	.byte	0x04, 0x36
        /*0122*/ 	.short	(.L_3898 - .L_3897)
.L_3897:
        /*0124*/ 	.word	0x00000008
.L_3898:


//--------------------- .nv.info._ZN10layer_norm13ln_fwd_kernelINS_13Kernel_traitsIfffffjLj1536ELj1ELj4ELj1ELj16ENS_18Kernel_traits_baseILj1536EfffffjLj128EEEEELb1ELb1ELb1ELb0EEEvNS_9FwdParamsE --------------------------
	.section	.nv.info._ZN10layer_norm13ln_fwd_kernelINS_13Kernel_traitsIfffffjLj1536ELj1ELj4ELj1ELj16ENS_18Kernel_traits_baseILj1536EfffffjLj128EEEEELb1ELb1ELb1ELb0EEEvNS_9FwdParamsE,"",@"SHT_CUDA_INFO"
	.sectionflags	@""
	.align	4


	//----- nvinfo : EIATTR_CUDA_API_VERSION
	.align		4
        /*0000*/ 	.byte	0x04, 0x37
        /*0002*/ 	.short	(.L_3900 - .L_3899)
.L_3899:
        /*0004*/ 	.word	0x00000082


	//----- nvinfo : EIATTR_KPARAM_INFO
	.align		4
.L_3900:
        /*0008*/ 	.byte	0x04, 0x17
        /*000a*/ 	.short	(.L_3902 - .L_3901)
.L_3901:
        /*000c*/ 	.word	0x00000000
        /*0010*/ 	.short	0x0000
        /*0012*/ 	.short	0x0000
        /*0014*/ 	.byte	0x00, 0xf0, 0xa1, 0x03


	//----- nvinfo : EIATTR_SPARSE_MMA_MASK
	.align		4
.L_3902:
        /*0018*/ 	.byte	0x03, 0x50
        /*001a*/ 	.short	0x0000


	//----- nvinfo : EIATTR_MAXREG_COUNT
	.align		4
        /*001c*/ 	.byte	0x03, 0x1b
        /*001e*/ 	.short	0x00ff


	//----- nvinfo : EIATTR_MERCURY_ISA_VERSION
	.align		4
        /*0020*/ 	.byte	0x03, 0x5f
        /*0022*/ 	.short	0x0101


	//----- nvinfo : EIATTR_COOP_GROUP_MASK_REGIDS
	.align		4
        /*0024*/ 	.byte	0x04, 0x29
        /*0026*/ 	.short	(.L_3904 - .L_3903)


	//   ....[0]....
.L_3903:
        /*0028*/ 	.word	0xffffffff


	//   ....[1]....
        /*002c*/ 	.word	0xffffffff


	//   ....[2]....
        /*0030*/ 	.word	0xffffffff


	//   ....[3]....
        /*0034*/ 	.word	0xffffffff


	//   ....[4]....
        /*0038*/ 	.word	0xffffffff


	//   ....[5]....
        /*003c*/ 	.word	0xffffffff


	//   ....[6]....
        /*0040*/ 	.word	0xffffffff


	//   ....[7]....
        /*0044*/ 	.word	0xffffffff


	//   ....[8]....
        /*0048*/ 	.word	0xffffffff


	//   ....[9]....
        /*004c*/ 	.word	0xffffffff


	//   ....[10]....
        /*0050*/ 	.word	0x050000e4


	//   ....[11]....
        /*0054*/ 	.word	0x050000e4


	//   ....[12]....
        /*0058*/ 	.word	0x050000e4


	//   ....[13]....
        /*005c*/ 	.word	0x050000e4


	//   ....[14]....
        /*0060*/ 	.word	0x050000e4


	//   ....[15]....
        /*0064*/ 	.word	0x050000e4


	//   ....[16]....
        /*0068*/ 	.word	0x050000e4


	//   ....[17]....
        /*006c*/ 	.word	0x050000e4


	//   ....[18]....
        /*0070*/ 	.word	0x050000e4


	//   ....[19]....
        /*0074*/ 	.word	0x050000e4


	//----- nvinfo : EIATTR_COOP_GROUP_INSTR_OFFSETS
	.align		4
.L_3904:
        /*0078*/ 	.byte	0x04, 0x28
        /*007a*/ 	.short	(.L_3906 - .L_3905)


	//   ....[0]....
.L_3905:
        /*007c*/ 	.word	0x00023b10


	//   ....[1]....
        /*0080*/ 	.word	0x00023b50


	//   ....[2]....
        /*0084*/ 	.word	0x00023b70


	//   ....[3]....
        /*0088*/ 	.word	0x00023b90


	//   ....[4]....
        /*008c*/ 	.word	0x00023bb0


	//   ....[5]....
        /*0090*/ 	.word	0x00024240


	//   ....[6]....
        /*0094*/ 	.word	0x00024260


	//   ....[7]....
        /*0098*/ 	.word	0x00024280


	//   ....[8]....
        /*009c*/ 	.word	0x000242a0


	//   ....[9]....
        /*00a0*/ 	.word	0x000242c0


	//   ....[10]....
        /*00a4*/ 	.word	0x000253f0


	//   ....[11]....
        /*00a8*/ 	.word	0x000254a0


	//   ....[12]....
        /*00ac*/ 	.word	0x00025510


	//   ....[13]....
        /*00b0*/ 	.word	0x00025580


	//   ....[14]....
        /*00b4*/ 	.word	0x000255f0


	//   ....[15]....
        /*00b8*/ 	.word	0x00025ce0


	//   ....[16]....
        /*00bc*/ 	.word	0x00025d50


	//   ....[17]....
        /*00c0*/ 	.word	0x00025dc0


	//   ....[18]....
        /*00c4*/ 	.word	0x00025e30


	//   ....[19]....
        /*00c8*/ 	.word	0x00025ea0


	//----- nvinfo : EIATTR_VRC_CTA_INIT_COUNT
	.align		4
.L_3906:
        /*00cc*/ 	.byte	0x02, 0x4a
	.zero		1
	.zero		1


	//----- nvinfo : EIATTR_EXIT_INSTR_OFFSETS
	.align		4
        /*00d0*/ 	.byte	0x04, 0x1c
        /*00d2*/ 	.short	(.L_3908 - .L_3907)


	//   ....[0]....
.L_3907:
        /*00d4*/ 	.word	0x00001350


	//   ....[1]....
        /*00d8*/ 	.word	0x00025380


	//----- nvinfo : EIATTR_MAX_THREADS
	.align		4
.L_3908:
        /*00dc*/ 	.byte	0x04, 0x05
        /*00de*/ 	.short	(.L_3910 - .L_3909)
.L_3909:
        /*00e0*/ 	.word	0x00000080
        /*00e4*/ 	.word	0x00000001
        /*00e8*/ 	.word	0x00000001


	//----- nvinfo : EIATTR_CRS_STACK_SIZE
	.align		4
.L_3910:
        /*00ec*/ 	.byte	0x04, 0x1e
        /*00ee*/ 	.short	(.L_3912 - .L_3911)
.L_3911:
        /*00f0*/ 	.word	0x00000000


	//----- nvinfo : EIATTR_CBANK_PARAM_SIZE
	.align		4
.L_3912:
        /*00f4*/ 	.byte	0x03, 0x19
        /*00f6*/ 	.short	0x00e8


	//----- nvinfo : EIATTR_PARAM_CBANK
	.align		4
        /*00f8*/ 	.byte	0x04, 0x0a
        /*00fa*/ 	.short	(.L_3914 - .L_3913)
	.align		4
.L_3913:
        /*00fc*/ 	.word	index@(.nv.constant0._ZN10layer_norm13ln_fwd_kernelINS_13Kernel_traitsIfffffjLj1536ELj1ELj4ELj1ELj16ENS_18Kernel_traits_baseILj1536EfffffjLj128EEEEELb1ELb1ELb1ELb0EEEvNS_9FwdParamsE)
        /*0100*/ 	.short	0x0380
        /*0102*/ 	.short	0x00e8


	//----- nvinfo : EIATTR_SW_WAR
	.align		4
.L_3914:
        /*0104*/ 	.byte	0x04, 0x36
        /*0106*/ 	.short	(.L_3916 - .L_3915)
.L_3915:
        /*0108*/ 	.word	0x00000008
.L_3916:


//--------------------- .nv.info._ZN10layer_norm13ln_fwd_kernelINS_13Kernel_traitsIfffffjLj1536ELj1ELj4ELj1ELj16ENS_18Kernel_traits_baseILj1536EfffffjLj128EEEEELb1ELb1ELb1ELb1EEEvNS_9FwdParamsE --------------------------
	.section	.nv.info._ZN10layer_norm13ln_fwd_kernelINS_13Kernel_traitsIfffffjLj1536ELj1ELj4ELj1ELj16ENS_18Kernel_traits_baseILj1536EfffffjLj128EEEEELb1ELb1ELb1ELb1EEEvNS_9FwdParamsE,"",@"SHT_CUDA_INFO"
	.sectionflags	@""
	.align	4


	//----- nvinfo : EIATTR_CUDA_API_VERSION
	.align		4
        /*0000*/ 	.byte	0x04, 0x37
        /*0002*/ 	.short	(.L_3918 - .L_3917)
.L_3917:
        /*0004*/ 	.word	0x00000082


	//----- nvinfo : EIATTR_KPARAM_INFO
	.align		4
.L_3918:
        /*0008*/ 	.byte	0x04, 0x17
        /*000a*/ 	.short	(.L_3920 - .L_3919)
.L_3919:
        /*000c*/ 	.word	0x00000000
        /*0010*/ 	.short	0x0000
        /*0012*/ 	.short	0x0000
        /*0014*/ 	.byte	0x00, 0xf0, 0xa1, 0x03


	//----- nvinfo : EIATTR_SPARSE_MMA_MASK
	.align		4
.L_3920:
        /*0018*/ 	.byte	0x03, 0x50
        /*001a*/ 	.short	0x0000


	//----- nvinfo : EIATTR_MAXREG_COUNT
	.align		4
        /*001c*/ 	.byte	0x03, 0x1b
        /*001e*/ 	.short	0x00ff


	//----- nvinfo : EIATTR_MERCURY_ISA_VERSION
	.align		4
        /*0020*/ 	.byte	0x03, 0x5f
        /*0022*/ 	.short	0x0101


	//----- nvinfo : EIATTR_COOP_GROUP_MASK_REGIDS
	.align		4
        /*0024*/ 	.byte	0x04, 0x29
        /*0026*/ 	.short	(.L_3922 - .L_3921)


	//   ....[0]....
.L_3921:
        /*0028*/ 	.word	0xffffffff


	//   ....[1]....
        /*002c*/ 	.word	0xffffffff


	//   ....[2]....
        /*0030*/ 	.word	0xffffffff


	//   ....[3]....
        /*0034*/ 	.word	0xffffffff


	//   ....[4]....
        /*0038*/ 	.word	0xffffffff


	//   ....[5]....
        /*003c*/ 	.word	0xffffffff


	//   ....[6]....
        /*0040*/ 	.word	0xffffffff


	//   ....[7]....
        /*0044*/ 	.word	0xffffffff


	//   ....[8]....
        /*0048*/ 	.word	0xffffffff


	//   ....[9]....
        /*004c*/ 	.word	0xffffffff


	//   ....[10]....
        /*0050*/ 	.word	0x050000e2


	//   ....[11]....
        /*0054*/ 	.word	0x050000e2


	//   ....[12]....
        /*0058*/ 	.word	0x050000e2


	//   ....[13]....
        /*005c*/ 	.word	0x050000e2


	//   ....[14]....
        /*0060*/ 	.word	0x050000e2


	//   ....[15]....
        /*0064*/ 	.word	0x050000e2


	//   ....[16]....
        /*0068*/ 	.word	0x050000e2


	//   ....[17]....
        /*006c*/ 	.word	0x050000e2


	//   ....[18]....
        /*0070*/ 	.word	0x050000e2


	//   ....[19]....
        /*0074*/ 	.word	0x050000e2


	//----- nvinfo : EIATTR_COOP_GROUP_INSTR_OFFSETS
	.align		4
.L_3922:
        /*0078*/ 	.byte	0x04, 0x28
        /*007a*/ 	.short	(.L_3924 - .L_3923)


	//   ....[0]....
.L_3923:
        /*007c*/ 	.word	0x000228a0


	//   ....[1]....
        /*0080*/ 	.word	0x000228d0


	//   ....[2]....
        /*0084*/ 	.word	0x000228f0


	//   ....[3]....
        /*0088*/ 	.word	0x00022910


	//   ....[4]....
        /*008c*/ 	.word	0x00022930


	//   ....[5]....
        /*0090*/ 	.word	0x00022f60


	//   ....[6]....
        /*0094*/ 	.word	0x00022f80


	//   ....[7]....
        /*0098*/ 	.word	0x00022fa0


	//   ....[8]....
        /*009c*/ 	.word	0x00022fc0


	//   ....[9]....
        /*00a0*/ 	.word	0x00022fe0


	//   ....[10]....
        /*00a4*/ 	.word	0x00023d60


	//   ....[11]....
        /*00a8*/ 	.word	0x00023e10


	//   ....[12]....
        /*00ac*/ 	.word	0x00023e80


	//   ....[13]....
        /*00b0*/ 	.word	0x00023ef0


	//   ....[14]....
        /*00b4*/ 	.word	0x00023f60


	//   ....[15]....
        /*00b8*/ 	.word	0x000245e0


	//   ....[16]....
        /*00bc*/ 	.word	0x00024650


	//   ....[17]....
        /*00c0*/ 	.word	0x000246c0


	//   ....[18]....
        /*00c4*/ 	.word	0x00024730


	//   ....[19]....
        /*00c8*/ 	.word	0x000247a0


	//----- nvinfo : EIATTR_VRC_CTA_INIT_COUNT
	.align		4
.L_3924:
        /*00cc*/ 	.byte	0x02, 0x4a
	.zero		1
	.zero		1


	//----- nvinfo : EIATTR_EXIT_INSTR_OFFSETS
	.align		4
        /*00d0*/ 	.byte	0x04, 0x1c
        /*00d2*/ 	.short	(.L_3926 - .L_3925)


	//   ....[0]....
.L_3925:
        /*00d4*/ 	.word	0x00000930


	//   ....[1]....
        /*00d8*/ 	.word	0x00023cf0


	//----- nvinfo : EIATTR_MAX_THREADS
	.align		4
.L_3926:
        /*00dc*/ 	.byte	0x04, 0x05
        /*00de*/ 	.short	(.L_3928 - .L_3927)
.L_3927:
        /*00e0*/ 	.word	0x00000080
        /*00e4*/ 	.word	0x00000001
        /*00e8*/ 	.word	0x00000001


	//----- nvinfo : EIATTR_CRS_STACK_SIZE
	.align		4
.L_3928:
        /*00ec*/ 	.byte	0x04, 0x1e
        /*00ee*/ 	.short	(.L_3930 - .L_3929)
.L_3929:
        /*00f0*/ 	.word	0x00000000


	//----- nvinfo : EIATTR_CBANK_PARAM_SIZE
	.align		4
.L_3930:
        /*00f4*/ 	.byte	0x03, 0x19
        /*00f6*/ 	.short	0x00e8


	//----- nvinfo : EIATTR_PARAM_CBANK
	.align		4
        /*00f8*/ 	.byte	0x04, 0x0a
        /*00fa*/ 	.short	(.L_3932 - .L_3931)
	.align		4
.L_3931:
        /*00fc*/ 	.word	index@(.nv.constant0._ZN10layer_norm13ln_fwd_kernelINS_13Kernel_traitsIfffffjLj1536ELj1ELj4ELj1ELj16ENS_18Kernel_traits_baseILj1536EfffffjLj128EEEEELb1ELb1ELb1ELb1EEEvNS_9FwdParamsE)
        /*0100*/ 	.short	0x0380
        /*0102*/ 	.short	0x00e8


	//----- nvinfo : EIATTR_SW_WAR
	.align		4
.L_3932:
        /*0104*/ 	.byte	0x04, 0x36
        /*0106*/ 	.short	(.L_3934 - .L_3933)
.L_3933:
        /*0108*/ 	.word	0x00000008
.L_3934:


//--------------------- .nv.callgraph             --------------------------
	.section	.nv.callgraph,"",@"SHT_CUDA_CALLGRAPH"
	.align	4
	.sectionentsize	8
	.align		4
        /*0000*/ 	.word	0x00000000
	.align		4
        /*0004*/ 	.word	0xffffffff
	.align		4
        /*0008*/ 	.word	0x00000000
	.align		4
        /*000c*/ 	.word	0xfffffffe
	.align		4
        /*0010*/ 	.word	0x00000000
	.align		4
        /*0014*/ 	.word	0xfffffffd
	.align		4
        /*0018*/ 	.word	0x00000000
	.align		4
        /*001c*/ 	.word	0xfffffffc


//--------------------- .nv.constant4             --------------------------
	.section	.nv.constant4,"a",@progbits
	.align	8
	.align		8
.nv.constant4:
        /*0000*/ 	.dword	precalc_xorwow_matrix
	.align		8
        /*0008*/ 	.dword	precalc_xorwow_offset_matrix
	.align		8
        /*0010*/ 	.dword	mrg32k3aM1
	.align		8
        /*0018*/ 	.dword	mrg32k3aM2
	.align		8
        /*0020*/ 	.dword	mrg32k3aM1SubSeq
	.align		8
        /*0028*/ 	.dword	mrg32k3aM2SubSeq
	.align		8
        /*0030*/ 	.dword	mrg32k3aM1Seq
	.align		8
        /*0038*/ 	.dword	mrg32k3aM2Seq


//--------------------- .nv.constant3             --------------------------
	.section	.nv.constant3,"a",@progbits
	.align	8
.nv.constant3:
	.type		__cr_lgamma_table,@object
	.size		__cr_lgamma_table,(.L_8 - __cr_lgamma_table)
__cr_lgamma_table:
        /*0000*/ 	.byte	0x00, 0x00, 0x00, 0x00, 0x00, 0x00, 0x00, 0x00, 0x00, 0x00, 0x00, 0x00, 0x00, 0x00, 0x00, 0x00
        /*0010*/ 	.byte	0xef, 0x39, 0xfa, 0xfe, 0x42, 0x2e, 0xe6, 0x3f, 0x02, 0x20, 0x2a, 0xfa, 0x0b, 0xab, 0xfc, 0x3f
        /*0020*/ 	.byte	0xf9, 0x2c, 0x92, 0x7c, 0xa7, 0x6c, 0x09, 0x40, 0xc9, 0x79, 0x44, 0x3c, 0x64, 0x26, 0x13, 0x40
        /*0030*/ 	.byte	0xca, 0x01, 0xcf, 0x3a, 0x27, 0x51, 0x1a, 0x40, 0x30, 0xcc, 0x2d, 0xf3, 0xe1, 0x0c, 0x21, 0x40
        /*0040*/ 	.byte	0x0d, 0xb7, 0xfc, 0x82, 0x8e, 0x35, 0x25, 0x40
.L_8:


//--------------------- .nv.constant2._ZN10layer_norm13ln_fwd_kernelINS_13Kernel_traitsI13__nv_bfloat16S2_S2_S2_fjLj1536ELj1ELj4ELj1ELj16ENS_18Kernel_traits_baseILj1536ES2_S2_S2_S2_fjLj128EEEEELb1ELb0ELb0ELb0EEEvNS_9FwdParamsE --------------------------
	.section	.nv.constant2._ZN10layer_norm13ln_fwd_kernelINS_13Kernel_traitsI13__nv_bfloat16S2_S2_S2_fjLj1536ELj1ELj4ELj1ELj16ENS_18Kernel_traits_baseILj1536ES2_S2_S2_S2_fjLj128EEEEELb1ELb0ELb0ELb0EEEvNS_9FwdParamsE,"a",@progbits
	.sectionflags	@""
	.align	4
.nv.constant2._ZN10layer_norm13ln_fwd_kernelINS_13Kernel_traitsI13__nv_bfloat16S2_S2_S2_fjLj1536ELj1ELj4ELj1ELj16ENS_18Kernel_traits_baseILj1536ES2_S2_S2_S2_fjLj128EEEEELb1ELb0ELb0ELb0EEEvNS_9FwdParamsE:
        /*0000*/ 	.byte	0xb0, 0x13, 0x00, 0x00, 0xf0, 0x13, 0x00, 0x00, 0x70, 0x13, 0x00, 0x00


//--------------------- .nv.constant2._ZN10layer_norm13ln_fwd_kernelINS_13Kernel_traitsI13__nv_bfloat16S2_S2_S2_fjLj1536ELj1ELj4ELj1ELj16ENS_18Kernel_traits_baseILj1536ES2_S2_S2_S2_fjLj128EEEEELb1ELb0ELb0ELb1EEEvNS_9FwdParamsE --------------------------
	.section	.nv.constant2._ZN10layer_norm13ln_fwd_kernelINS_13Kernel_traitsI13__nv_bfloat16S2_S2_S2_fjLj1536ELj1ELj4ELj1ELj16ENS_18Kernel_traits_baseILj1536ES2_S2_S2_S2_fjLj128EEEEELb1ELb0ELb0ELb1EEEvNS_9FwdParamsE,"a",@progbits
	.sectionflags	@""
	.align	4
.nv.constant2._ZN10layer_norm13ln_fwd_kernelINS_13Kernel_traitsI13__nv_bfloat16S2_S2_S2_fjLj1536ELj1ELj4ELj1ELj16ENS_18Kernel_traits_baseILj1536ES2_S2_S2_S2_fjLj128EEEEELb1ELb0ELb0ELb1EEEvNS_9FwdParamsE:
        /*0000*/ 	.byte	0xa0, 0x10, 0x00, 0x00, 0xe0, 0x10, 0x00, 0x00, 0x60, 0x10, 0x00, 0x00


//--------------------- .nv.constant2._ZN10layer_norm13ln_fwd_kernelINS_13Kernel_traitsI13__nv_bfloat16S2_S2_S2_fjLj1536ELj1ELj4ELj1ELj16ENS_18Kernel_traits_baseILj1536ES2_S2_S2_S2_fjLj128EEEEELb1ELb1ELb0ELb0EEEvNS_9FwdParamsE --------------------------
	.section	.nv.constant2._ZN10layer_norm13ln_fwd_kernelINS_13Kernel_traitsI13__nv_bfloat16S2_S2_S2_fjLj1536ELj1ELj4ELj1ELj16ENS_18Kernel_traits_baseILj1536ES2_S2_S2_S2_fjLj128EEEEELb1ELb1ELb0ELb0EEEvNS_9FwdParamsE,"a",@progbits
	.sectionflags	@""
	.align	4
.nv.constant2._ZN10layer_norm13ln_fwd_kernelINS_13Kernel_traitsI13__nv_bfloat16S2_S2_S2_fjLj1536ELj1ELj4ELj1ELj16ENS_18Kernel_traits_baseILj1536ES2_S2_S2_S2_fjLj128EEEEELb1ELb1ELb0ELb0EEEvNS_9FwdParamsE:
        /*0000*/ 	.byte	0x40, 0x17, 0x00, 0x00, 0x80, 0x17, 0x00, 0x00, 0x00, 0x17, 0x00, 0x00


//--------------------- .nv.constant2._ZN10layer_norm13ln_fwd_kernelINS_13Kernel_traitsI13__nv_bfloat16S2_S2_S2_fjLj1536ELj1ELj4ELj1ELj16ENS_18Kernel_traits_baseILj1536ES2_S2_S2_S2_fjLj128EEEEELb1ELb1ELb0ELb1EEEvNS_9FwdParamsE --------------------------
	.section	.nv.constant2._ZN10layer_norm13ln_fwd_kernelINS_13Kernel_traitsI13__nv_bfloat16S2_S2_S2_fjLj1536ELj1ELj4ELj1ELj16ENS_18Kernel_traits_baseILj1536ES2_S2_S2_S2_fjLj128EEEEELb1ELb1ELb0ELb1EEEvNS_9FwdParamsE,"a",@progbits
	.sectionflags	@""
	.align	4
.nv.constant2._ZN10layer_norm13ln_fwd_kernelINS_13Kernel_traitsI13__nv_bfloat16S2_S2_S2_fjLj1536ELj1ELj4ELj1ELj16ENS_18Kernel_traits_baseILj1536ES2_S2_S2_S2_fjLj128EEEEELb1ELb1ELb0ELb1EEEvNS_9FwdParamsE:
        /*0000*/ 	.byte	0xb0, 0x11, 0x00, 0x00, 0xf0, 0x11, 0x00, 0x00, 0x70, 0x11, 0x00, 0x00


//--------------------- .nv.constant2._ZN10layer_norm13ln_fwd_kernelINS_13Kernel_traitsI6__halfS2_S2_S2_fjLj1536ELj1ELj4ELj1ELj16ENS_18Kernel_traits_baseILj1536ES2_S2_S2_S2_fjLj128EEEEELb1ELb0ELb0ELb0EEEvNS_9FwdParamsE --------------------------
	.section	.nv.constant2._ZN10layer_norm13ln_fwd_kernelINS_13Kernel_traitsI6__halfS2_S2_S2_fjLj1536ELj1ELj4ELj1ELj16ENS_18Kernel_traits_baseILj1536ES2_S2_S2_S2_fjLj128EEEEELb1ELb0ELb0ELb0EEEvNS_9FwdParamsE,"a",@progbits
	.sectionflags	@""
	.align	4
.nv.constant2._ZN10layer_norm13ln_fwd_kernelINS_13Kernel_traitsI6__halfS2_S2_S2_fjLj1536ELj1ELj4ELj1ELj16ENS_18Kernel_traits_baseILj1536ES2_S2_S2_S2_fjLj128EEEEELb1ELb0ELb0ELb0EEEvNS_9FwdParamsE:
        /*0000*/ 	.byte	0xc0, 0x10, 0x00, 0x00, 0x00, 0x11, 0x00, 0x00, 0x80, 0x10, 0x00, 0x00


//--------------------- .nv.constant2._ZN10layer_norm13ln_fwd_kernelINS_13Kernel_traitsI6__halfS2_S2_S2_fjLj1536ELj1ELj4ELj1ELj16ENS_18Kernel_traits_baseILj1536ES2_S2_S2_S2_fjLj128EEEEELb1ELb0ELb0ELb1EEEvNS_9FwdParamsE --------------------------
	.section	.nv.constant2._ZN10layer_norm13ln_fwd_kernelINS_13Kernel_traitsI6__halfS2_S2_S2_fjLj1536ELj1ELj4ELj1ELj16ENS_18Kernel_traits_baseILj1536ES2_S2_S2_S2_fjLj128EEEEELb1ELb0ELb0ELb1EEEvNS_9FwdParamsE,"a",@progbits
	.sectionflags	@""
	.align	4
.nv.constant2._ZN10layer_norm13ln_fwd_kernelINS_13Kernel_traitsI6__halfS2_S2_S2_fjLj1536ELj1ELj4ELj1ELj16ENS_18Kernel_traits_baseILj1536ES2_S2_S2_S2_fjLj128EEEEELb1ELb0ELb0ELb1EEEvNS_9FwdParamsE:
        /*0000*/ 	.byte	0xb0, 0x0d, 0x00, 0x00, 0xf0, 0x0d, 0x00, 0x00, 0x70, 0x0d, 0x00, 0x00


//--------------------- .nv.constant2._ZN10layer_norm13ln_fwd_kernelINS_13Kernel_traitsI6__halfS2_S2_S2_fjLj1536ELj1ELj4ELj1ELj16ENS_18Kernel_traits_baseILj1536ES2_S2_S2_S2_fjLj128EEEEELb1ELb1ELb0ELb0EEEvNS_9FwdParamsE --------------------------
	.section	.nv.constant2._ZN10layer_norm13ln_fwd_kernelINS_13Kernel_traitsI6__halfS2_S2_S2_fjLj1536ELj1ELj4ELj1ELj16ENS_18Kernel_traits_baseILj1536ES2_S2_S2_S2_fjLj128EEEEELb1ELb1ELb0ELb0EEEvNS_9FwdParamsE,"a",@progbits
	.sectionflags	@""
	.align	4
.nv.constant2._ZN10layer_norm13ln_fwd_kernelINS_13Kernel_traitsI6__halfS2_S2_S2_fjLj1536ELj1ELj4ELj1ELj16ENS_18Kernel_traits_baseILj1536ES2_S2_S2_S2_fjLj128EEEEELb1ELb1ELb0ELb0EEEvNS_9FwdParamsE:
        /*0000*/ 	.byte	0x10, 0x13, 0x00, 0x00, 0x50, 0x13, 0x00, 0x00, 0xd0, 0x12, 0x00, 0x00


//--------------------- .nv.constant2._ZN10layer_norm13ln_fwd_kernelINS_13Kernel_traitsI6__halfS2_S2_S2_fjLj1536ELj1ELj4ELj1ELj16ENS_18Kernel_traits_baseILj1536ES2_S2_S2_S2_fjLj128EEEEELb1ELb1ELb0ELb1EEEvNS_9FwdParamsE --------------------------
	.section	.nv.constant2._ZN10layer_norm13ln_fwd_kernelINS_13Kernel_traitsI6__halfS2_S2_S2_fjLj1536ELj1ELj4ELj1ELj16ENS_18Kernel_traits_baseILj1536ES2_S2_S2_S2_fjLj128EEEEELb1ELb1ELb0ELb1EEEvNS_9FwdParamsE,"a",@progbits
	.sectionflags	@""
	.align	4
.nv.constant2._ZN10layer_norm13ln_fwd_kernelINS_13Kernel_traitsI6__halfS2_S2_S2_fjLj1536ELj1ELj4ELj1ELj16ENS_18Kernel_traits_baseILj1536ES2_S2_S2_S2_fjLj128EEEEELb1ELb1ELb0ELb1EEEvNS_9FwdParamsE:
        /*0000*/ 	.byte	0xb0, 0x0d, 0x00, 0x00, 0xf0, 0x0d, 0x00, 0x00, 0x70, 0x0d, 0x00, 0x00


//--------------------- .nv.constant2._ZN10layer_norm13ln_fwd_kernelINS_13Kernel_traitsIf13__nv_bfloat16S2_S2_fjLj1536ELj1ELj4ELj1ELj16ENS_18Kernel_traits_baseILj1536EfS2_S2_S2_fjLj128EEEEELb1ELb0ELb0ELb0EEEvNS_9FwdParamsE --------------------------
	.section	.nv.constant2._ZN10layer_norm13ln_fwd_kernelINS_13Kernel_traitsIf13__nv_bfloat16S2_S2_fjLj1536ELj1ELj4ELj1ELj16ENS_18Kernel_traits_baseILj1536EfS2_S2_S2_fjLj128EEEEELb1ELb0ELb0ELb0EEEvNS_9FwdParamsE,"a",@progbits
	.sectionflags	@""
	.align	4
.nv.constant2._ZN10layer_norm13ln_fwd_kernelINS_13Kernel_traitsIf13__nv_bfloat16S2_S2_fjLj1536ELj1ELj4ELj1ELj16ENS_18Kernel_traits_baseILj1536EfS2_S2_S2_fjLj128EEEEELb1ELb0ELb0ELb0EEEvNS_9FwdParamsE:
        /*0000*/ 	.byte	0x40, 0x12, 0x00, 0x00, 0x80, 0x12, 0x00, 0x00, 0x00, 0x12, 0x00, 0x00


//--------------------- .nv.constant2._ZN10layer_norm13ln_fwd_kernelINS_13Kernel_traitsIf13__nv_bfloat16S2_S2_fjLj1536ELj1ELj4ELj1ELj16ENS_18Kernel_traits_baseILj1536EfS2_S2_S2_fjLj128EEEEELb1ELb0ELb0ELb1EEEvNS_9FwdParamsE --------------------------
	.section	.nv.constant2._ZN10layer_norm13ln_fwd_kernelINS_13Kernel_traitsIf13__nv_bfloat16S2_S2_fjLj1536ELj1ELj4ELj1ELj16ENS_18Kernel_traits_baseILj1536EfS2_S2_S2_fjLj128EEEEELb1ELb0ELb0ELb1EEEvNS_9FwdParamsE,"a",@progbits
	.sectionflags	@""
	.align	4
.nv.constant2._ZN10layer_norm13ln_fwd_kernelINS_13Kernel_traitsIf13__nv_bfloat16S2_S2_fjLj1536ELj1ELj4ELj1ELj16ENS_18Kernel_traits_baseILj1536EfS2_S2_S2_fjLj128EEEEELb1ELb0ELb0ELb1EEEvNS_9FwdParamsE:
        /*0000*/ 	.byte	0x90, 0x0f, 0x00, 0x00, 0xd0, 0x0f, 0x00, 0x00, 0x50, 0x0f, 0x00, 0x00


//--------------------- .nv.constant2._ZN10layer_norm13ln_fwd_kernelINS_13Kernel_traitsIf13__nv_bfloat16S2_S2_fjLj1536ELj1ELj4ELj1ELj16ENS_18Kernel_traits_baseILj1536EfS2_S2_S2_fjLj128EEEEELb1ELb1ELb0ELb0EEEvNS_9FwdParamsE --------------------------
	.section	.nv.constant2._ZN10layer_norm13ln_fwd_kernelINS_13Kernel_traitsIf13__nv_bfloat16S2_S2_fjLj1536ELj1ELj4ELj1ELj16ENS_18Kernel_traits_baseILj1536EfS2_S2_S2_fjLj128EEEEELb1ELb1ELb0ELb0EEEvNS_9FwdParamsE,"a",@progbits
	.sectionflags	@""
	.align	4
.nv.constant2._ZN10layer_norm13ln_fwd_kernelINS_13Kernel_traitsIf13__nv_bfloat16S2_S2_fjLj1536ELj1ELj4ELj1ELj16ENS_18Kernel_traits_baseILj1536EfS2_S2_S2_fjLj128EEEEELb1ELb1ELb0ELb0EEEvNS_9FwdParamsE:
        /*0000*/ 	.byte	0x70, 0x15, 0x00, 0x00, 0xb0, 0x15, 0x00, 0x00, 0x30, 0x15, 0x00, 0x00


//--------------------- .nv.constant2._ZN10layer_norm13ln_fwd_kernelINS_13Kernel_traitsIf13__nv_bfloat16S2_S2_fjLj1536ELj1ELj4ELj1ELj16ENS_18Kernel_traits_baseILj1536EfS2_S2_S2_fjLj128EEEEELb1ELb1ELb0ELb1EEEvNS_9FwdParamsE --------------------------
	.section	.nv.constant2._ZN10layer_norm13ln_fwd_kernelINS_13Kernel_traitsIf13__nv_bfloat16S2_S2_fjLj1536ELj1ELj4ELj1ELj16ENS_18Kernel_traits_baseILj1536EfS2_S2_S2_fjLj128EEEEELb1ELb1ELb0ELb1EEEvNS_9FwdParamsE,"a",@progbits
	.sectionflags	@""
	.align	4
.nv.constant2._ZN10layer_norm13ln_fwd_kernelINS_13Kernel_traitsIf13__nv_bfloat16S2_S2_fjLj1536ELj1ELj4ELj1ELj16ENS_18Kernel_traits_baseILj1536EfS2_S2_S2_fjLj128EEEEELb1ELb1ELb0ELb1EEEvNS_9FwdParamsE:
        /*0000*/ 	.byte	0x40, 0x10, 0x00, 0x00, 0x80, 0x10, 0x00, 0x00, 0x00, 0x10, 0x00, 0x00


//--------------------- .nv.constant2._ZN10layer_norm13ln_fwd_kernelINS_13Kernel_traitsI13__nv_bfloat16S2_fS2_fjLj1536ELj1ELj4ELj1ELj16ENS_18Kernel_traits_baseILj1536ES2_S2_fS2_fjLj128EEEEELb1ELb0ELb0ELb0EEEvNS_9FwdParamsE --------------------------
	.section	.nv.constant2._ZN10layer_norm13ln_fwd_kernelINS_13Kernel_traitsI13__nv_bfloat16S2_fS2_fjLj1536ELj1ELj4ELj1ELj16ENS_18Kernel_traits_baseILj1536ES2_S2_fS2_fjLj128EEEEELb1ELb0ELb0ELb0EEEvNS_9FwdParamsE,"a",@progbits
	.sectionflags	@""
	.align	4
.nv.constant2._ZN10layer_norm13ln_fwd_kernelINS_13Kernel_traitsI13__nv_bfloat16S2_fS2_fjLj1536ELj1ELj4ELj1ELj16ENS_18Kernel_traits_baseILj1536ES2_S2_fS2_fjLj128EEEEELb1ELb0ELb0ELb0EEEvNS_9FwdParamsE:
        /*0000*/ 	.byte	0xc0, 0x13, 0x00, 0x00, 0x00, 0x14, 0x00, 0x00, 0x80, 0x13, 0x00, 0x00


//--------------------- .nv.constant2._ZN10layer_norm13ln_fwd_kernelINS_13Kernel_traitsI13__nv_bfloat16S2_fS2_fjLj1536ELj1ELj4ELj1ELj16ENS_18Kernel_traits_baseILj1536ES2_S2_fS2_fjLj128EEEEELb1ELb0ELb0ELb1EEEvNS_9FwdParamsE --------------------------
	.section	.nv.constant2._ZN10layer_norm13ln_fwd_kernelINS_13Kernel_traitsI13__nv_bfloat16S2_fS2_fjLj1536ELj1ELj4ELj1ELj16ENS_18Kernel_traits_baseILj1536ES2_S2_fS2_fjLj128EEEEELb1ELb0ELb0ELb1EEEvNS_9FwdParamsE,"a",@progbits
	.sectionflags	@""
	.align	4
.nv.constant2._ZN10layer_norm13ln_fwd_kernelINS_13Kernel_traitsI13__nv_bfloat16S2_fS2_fjLj1536ELj1ELj4ELj1ELj16ENS_18Kernel_traits_baseILj1536ES2_S2_fS2_fjLj128EEEEELb1ELb0ELb0ELb1EEEvNS_9FwdParamsE:
        /*0000*/ 	.byte	0x50, 0x0f, 0x00, 0x00, 0x90, 0x0f, 0x00, 0x00, 0x10, 0x0f, 0x00, 0x00


//--------------------- .nv.constant2._ZN10layer_norm13ln_fwd_kernelINS_13Kernel_traitsI13__nv_bfloat16S2_fS2_fjLj1536ELj1ELj4ELj1ELj16ENS_18Kernel_traits_baseILj1536ES2_S2_fS2_fjLj128EEEEELb1ELb1ELb0ELb0EEEvNS_9FwdParamsE --------------------------
	.section	.nv.constant2._ZN10layer_norm13ln_fwd_kernelINS_13Kernel_traitsI13__nv_bfloat16S2_fS2_fjLj1536ELj1ELj4ELj1ELj16ENS_18Kernel_traits_baseILj1536ES2_S2_fS2_fjLj128EEEEELb1ELb1ELb0ELb0EEEvNS_9FwdParamsE,"a",@progbits
	.sectionflags	@""
	.align	4
.nv.constant2._ZN10layer_norm13ln_fwd_kernelINS_13Kernel_traitsI13__nv_bfloat16S2_fS2_fjLj1536ELj1ELj4ELj1ELj16ENS_18Kernel_traits_baseILj1536ES2_S2_fS2_fjLj128EEEEELb1ELb1ELb0ELb0EEEvNS_9FwdParamsE:
        /*0000*/ 	.byte	0x70, 0x17, 0x00, 0x00, 0xb0, 0x17, 0x00, 0x00, 0x30, 0x17, 0x00, 0x00


//--------------------- .nv.constant2._ZN10layer_norm13ln_fwd_kernelINS_13Kernel_traitsI13__nv_bfloat16S2_fS2_fjLj1536ELj1ELj4ELj1ELj16ENS_18Kernel_traits_baseILj1536ES2_S2_fS2_fjLj128EEEEELb1ELb1ELb0ELb1EEEvNS_9FwdParamsE --------------------------
	.section	.nv.constant2._ZN10layer_norm13ln_fwd_kernelINS_13Kernel_traitsI13__nv_bfloat16S2_fS2_fjLj1536ELj1ELj4ELj1ELj16ENS_18Kernel_traits_baseILj1536ES2_S2_fS2_fjLj128EEEEELb1ELb1ELb0ELb1EEEvNS_9FwdParamsE,"a",@progbits
	.sectionflags	@""
	.align	4
.nv.constant2._ZN10layer_norm13ln_fwd_kernelINS_13Kernel_traitsI13__nv_bfloat16S2_fS2_fjLj1536ELj1ELj4ELj1ELj16ENS_18Kernel_traits_baseILj1536ES2_S2_fS2_fjLj128EEEEELb1ELb1ELb0ELb1EEEvNS_9FwdParamsE:
        /*0000*/ 	.byte	0xf0, 0x11, 0x00, 0x00, 0x30, 0x12, 0x00, 0x00, 0xb0, 0x11, 0x00, 0x00


//--------------------- .nv.constant2._ZN10layer_norm13ln_fwd_kernelINS_13Kernel_traitsIf13__nv_bfloat16fS2_fjLj1536ELj1ELj4ELj1ELj16ENS_18Kernel_traits_baseILj1536EfS2_fS2_fjLj128EEEEELb1ELb0ELb0ELb0EEEvNS_9FwdParamsE --------------------------
	.section	.nv.constant2._ZN10layer_norm13ln_fwd_kernelINS_13Kernel_traitsIf13__nv_bfloat16fS2_fjLj1536ELj1ELj4ELj1ELj16ENS_18Kernel_traits_baseILj1536EfS2_fS2_fjLj128EEEEELb1ELb0ELb0ELb0EEEvNS_9FwdParamsE,"a",@progbits
	.sectionflags	@""
	.align	4
.nv.constant2._ZN10layer_norm13ln_fwd_kernelINS_13Kernel_traitsIf13__nv_bfloat16fS2_fjLj1536ELj1ELj4ELj1ELj16ENS_18Kernel_traits_baseILj1536EfS2_fS2_fjLj128EEEEELb1ELb0ELb0ELb0EEEvNS_9FwdParamsE:
        /*0000*/ 	.byte	0x50, 0x12, 0x00, 0x00, 0x90, 0x12, 0x00, 0x00, 0x10, 0x12, 0x00, 0x00


//--------------------- .nv.constant2._ZN10layer_norm13ln_fwd_kernelINS_13Kernel_traitsIf13__nv_bfloat16fS2_fjLj1536ELj1ELj4ELj1ELj16ENS_18Kernel_traits_baseILj1536EfS2_fS2_fjLj128EEEEELb1ELb0ELb0ELb1EEEvNS_9FwdParamsE --------------------------
	.section	.nv.constant2._ZN10layer_norm13ln_fwd_kernelINS_13Kernel_traitsIf13__nv_bfloat16fS2_fjLj1536ELj1ELj4ELj1ELj16ENS_18Kernel_traits_baseILj1536EfS2_fS2_fjLj128EEEEELb1ELb0ELb0ELb1EEEvNS_9FwdParamsE,"a",@progbits
	.sectionflags	@""
	.align	4
.nv.constant2._ZN10layer_norm13ln_fwd_kernelINS_13Kernel_traitsIf13__nv_bfloat16fS2_fjLj1536ELj1ELj4ELj1ELj16ENS_18Kernel_traits_baseILj1536EfS2_fS2_fjLj128EEEEELb1ELb0ELb0ELb1EEEvNS_9FwdParamsE:
        /*0000*/ 	.byte	0xa0, 0x0f, 0x00, 0x00, 0xe0, 0x0f, 0x00, 0x00, 0x60, 0x0f, 0x00, 0x00


//--------------------- .nv.constant2._ZN10layer_norm13ln_fwd_kernelINS_13Kernel_traitsIf13__nv_bfloat16fS2_fjLj1536ELj1ELj4ELj1ELj16ENS_18Kernel_traits_baseILj1536EfS2_fS2_fjLj128EEEEELb1ELb1ELb0ELb0EEEvNS_9FwdParamsE --------------------------
	.section	.nv.constant2._ZN10layer_norm13ln_fwd_kernelINS_13Kernel_traitsIf13__nv_bfloat16fS2_fjLj1536ELj1ELj4ELj1ELj16ENS_18Kernel_traits_baseILj1536EfS2_fS2_fjLj128EEEEELb1ELb1ELb0ELb0EEEvNS_9FwdParamsE,"a",@progbits
	.sectionflags	@""
	.align	4
.nv.constant2._ZN10layer_norm13ln_fwd_kernelINS_13Kernel_traitsIf13__nv_bfloat16fS2_fjLj1536ELj1ELj4ELj1ELj16ENS_18Kernel_traits_baseILj1536EfS2_fS2_fjLj128EEEEELb1ELb1ELb0ELb0EEEvNS_9FwdParamsE:
        /*0000*/ 	.byte	0x90, 0x15, 0x00, 0x00, 0xd0, 0x15, 0x00, 0x00, 0x50, 0x15, 0x00, 0x00


//--------------------- .nv.constant2._ZN10layer_norm13ln_fwd_kernelINS_13Kernel_traitsIf13__nv_bfloat16fS2_fjLj1536ELj1ELj4ELj1ELj16ENS_18Kernel_traits_baseILj1536EfS2_fS2_fjLj128EEEEELb1ELb1ELb0ELb1EEEvNS_9FwdParamsE --------------------------
	.section	.nv.constant2._ZN10layer_norm13ln_fwd_kernelINS_13Kernel_traitsIf13__nv_bfloat16fS2_fjLj1536ELj1ELj4ELj1ELj16ENS_18Kernel_traits_baseILj1536EfS2_fS2_fjLj128EEEEELb1ELb1ELb0ELb1EEEvNS_9FwdParamsE,"a",@progbits
	.sectionflags	@""
	.align	4
.nv.constant2._ZN10layer_norm13ln_fwd_kernelINS_13Kernel_traitsIf13__nv_bfloat16fS2_fjLj1536ELj1ELj4ELj1ELj16ENS_18Kernel_traits_baseILj1536EfS2_fS2_fjLj128EEEEELb1ELb1ELb0ELb1EEEvNS_9FwdParamsE:
        /*0000*/ 	.byte	0x60, 0x10, 0x00, 0x00, 0xa0, 0x10, 0x00, 0x00, 0x20, 0x10, 0x00, 0x00


//--------------------- .nv.constant2._ZN10layer_norm13ln_fwd_kernelINS_13Kernel_traitsIf6__halfS2_S2_fjLj1536ELj1ELj4ELj1ELj16ENS_18Kernel_traits_baseILj1536EfS2_S2_S2_fjLj128EEEEELb1ELb0ELb0ELb0EEEvNS_9FwdParamsE --------------------------
	.section	.nv.constant2._ZN10layer_norm13ln_fwd_kernelINS_13Kernel_traitsIf6__halfS2_S2_fjLj1536ELj1ELj4ELj1ELj16ENS_18Kernel_traits_baseILj1536EfS2_S2_S2_fjLj128EEEEELb1ELb0ELb0ELb0EEEvNS_9FwdParamsE,"a",@progbits
	.sectionflags	@""
	.align	4
.nv.constant2._ZN10layer_norm13ln_fwd_kernelINS_13Kernel_traitsIf6__halfS2_S2_fjLj1536ELj1ELj4ELj1ELj16ENS_18Kernel_traits_baseILj1536EfS2_S2_S2_fjLj128EEEEELb1ELb0ELb0ELb0EEEvNS_9FwdParamsE:
        /*0000*/ 	.byte	0x40, 0x12, 0x00, 0x00, 0x80, 0x12, 0x00, 0x00, 0x00, 0x12, 0x00, 0x00


//--------------------- .nv.constant2._ZN10layer_norm13ln_fwd_kernelINS_13Kernel_traitsIf6__halfS2_S2_fjLj1536ELj1ELj4ELj1ELj16ENS_18Kernel_traits_baseILj1536EfS2_S2_S2_fjLj128EEEEELb1ELb0ELb0ELb1EEEvNS_9FwdParamsE --------------------------
	.section	.nv.constant2._ZN10layer_norm13ln_fwd_kernelINS_13Kernel_traitsIf6__halfS2_S2_fjLj1536ELj1ELj4ELj1ELj16ENS_18Kernel_traits_baseILj1536EfS2_S2_S2_fjLj128EEEEELb1ELb0ELb0ELb1EEEvNS_9FwdParamsE,"a",@progbits
	.sectionflags	@""
	.align	4
.nv.constant2._ZN10layer_norm13ln_fwd_kernelINS_13Kernel_traitsIf6__halfS2_S2_fjLj1536ELj1ELj4ELj1ELj16ENS_18Kernel_traits_baseILj1536EfS2_S2_S2_fjLj128EEEEELb1ELb0ELb0ELb1EEEvNS_9FwdParamsE:
        /*0000*/ 	.byte	0x90, 0x0f, 0x00, 0x00, 0xd0, 0x0f, 0x00, 0x00, 0x50, 0x0f, 0x00, 0x00


//--------------------- .nv.constant2._ZN10layer_norm13ln_fwd_kernelINS_13Kernel_traitsIf6__halfS2_S2_fjLj1536ELj1ELj4ELj1ELj16ENS_18Kernel_traits_baseILj1536EfS2_S2_S2_fjLj128EEEEELb1ELb1ELb0ELb0EEEvNS_9FwdParamsE --------------------------
	.section	.nv.constant2._ZN10layer_norm13ln_fwd_kernelINS_13Kernel_traitsIf6__halfS2_S2_fjLj1536ELj1ELj4ELj1ELj16ENS_18Kernel_traits_baseILj1536EfS2_S2_S2_fjLj128EEEEELb1ELb1ELb0ELb0EEEvNS_9FwdParamsE,"a",@progbits
	.sectionflags	@""
	.align	4
.nv.constant2._ZN10layer_norm13ln_fwd_kernelINS_13Kernel_traitsIf6__halfS2_S2_fjLj1536ELj1ELj4ELj1ELj16ENS_18Kernel_traits_baseILj1536EfS2_S2_S2_fjLj128EEEEELb1ELb1ELb0ELb0EEEvNS_9FwdParamsE:
        /*0000*/ 	.byte	0x90, 0x15, 0x00, 0x00, 0xd0, 0x15, 0x00, 0x00, 0x50, 0x15, 0x00, 0x00


//--------------------- .nv.constant2._ZN10layer_norm13ln_fwd_kernelINS_13Kernel_traitsIf6__halfS2_S2_fjLj1536ELj1ELj4ELj1ELj16ENS_18Kernel_traits_baseILj1536EfS2_S2_S2_fjLj128EEEEELb1ELb1ELb0ELb1EEEvNS_9FwdParamsE --------------------------
	.section	.nv.constant2._ZN10layer_norm13ln_fwd_kernelINS_13Kernel_traitsIf6__halfS2_S2_fjLj1536ELj1ELj4ELj1ELj16ENS_18Kernel_traits_baseILj1536EfS2_S2_S2_fjLj128EEEEELb1ELb1ELb0ELb1EEEvNS_9FwdParamsE,"a",@progbits
	.sectionflags	@""
	.align	4
.nv.constant2._ZN10layer_norm13ln_fwd_kernelINS_13Kernel_traitsIf6__halfS2_S2_fjLj1536ELj1ELj4ELj1ELj16ENS_18Kernel_traits_baseILj1536EfS2_S2_S2_fjLj128EEEEELb1ELb1ELb0ELb1EEEvNS_9FwdParamsE:
        /*0000*/ 	.byte	0x40, 0x10, 0x00, 0x00, 0x80, 0x10, 0x00, 0x00, 0x00, 0x10, 0x00, 0x00


//--------------------- .nv.constant2._ZN10layer_norm13ln_fwd_kernelINS_13Kernel_traitsI6__halfS2_fS2_fjLj1536ELj1ELj4ELj1ELj16ENS_18Kernel_traits_baseILj1536ES2_S2_fS2_fjLj128EEEEELb1ELb0ELb0ELb0EEEvNS_9FwdParamsE --------------------------
	.section	.nv.constant2._ZN10layer_norm13ln_fwd_kernelINS_13Kernel_traitsI6__halfS2_fS2_fjLj1536ELj1ELj4ELj1ELj16ENS_18Kernel_traits_baseILj1536ES2_S2_fS2_fjLj128EEEEELb1ELb0ELb0ELb0EEEvNS_9FwdParamsE,"a",@progbits
	.sectionflags	@""
	.align	4
.nv.constant2._ZN10layer_norm13ln_fwd_kernelINS_13Kernel_traitsI6__halfS2_fS2_fjLj1536ELj1ELj4ELj1ELj16ENS_18Kernel_traits_baseILj1536ES2_S2_fS2_fjLj128EEEEELb1ELb0ELb0ELb0EEEvNS_9FwdParamsE:
        /*0000*/ 	.byte	0xd0, 0x10, 0x00, 0x00, 0x10, 0x11, 0x00, 0x00, 0x90, 0x10, 0x00, 0x00


//--------------------- .nv.constant2._ZN10layer_norm13ln_fwd_kernelINS_13Kernel_traitsI6__halfS2_fS2_fjLj1536ELj1ELj4ELj1ELj16ENS_18Kernel_traits_baseILj1536ES2_S2_fS2_fjLj128EEEEELb1ELb0ELb0ELb1EEEvNS_9FwdParamsE --------------------------
	.section	.nv.constant2._ZN10layer_norm13ln_fwd_kernelINS_13Kernel_traitsI6__halfS2_fS2_fjLj1536ELj1ELj4ELj1ELj16ENS_18Kernel_traits_baseILj1536ES2_S2_fS2_fjLj128EEEEELb1ELb0ELb0ELb1EEEvNS_9FwdParamsE,"a",@progbits
	.sectionflags	@""
	.align	4
.nv.constant2._ZN10layer_norm13ln_fwd_kernelINS_13Kernel_traitsI6__halfS2_fS2_fjLj1536ELj1ELj4ELj1ELj16ENS_18Kernel_traits_baseILj1536ES2_S2_fS2_fjLj128EEEEELb1ELb0ELb0ELb1EEEvNS_9FwdParamsE:
        /*0000*/ 	.byte	0x90, 0x0d, 0x00, 0x00, 0xd0, 0x0d, 0x00, 0x00, 0x50, 0x0d, 0x00, 0x00


//--------------------- .nv.constant2._ZN10layer_norm13ln_fwd_kernelINS_13Kernel_traitsI6__halfS2_fS2_fjLj1536ELj1ELj4ELj1ELj16ENS_18Kernel_traits_baseILj1536ES2_S2_fS2_fjLj128EEEEELb1ELb1ELb0ELb0EEEvNS_9FwdParamsE --------------------------
	.section	.nv.constant2._ZN10layer_norm13ln_fwd_kernelINS_13Kernel_traitsI6__halfS2_fS2_fjLj1536ELj1ELj4ELj1ELj16ENS_18Kernel_traits_baseILj1536ES2_S2_fS2_fjLj128EEEEELb1ELb1ELb0ELb0EEEvNS_9FwdParamsE,"a",@progbits
	.sectionflags	@""
	.align	4
.nv.constant2._ZN10layer_norm13ln_fwd_kernelINS_13Kernel_traitsI6__halfS2_fS2_fjLj1536ELj1ELj4ELj1ELj16ENS_18Kernel_traits_baseILj1536ES2_S2_fS2_fjLj128EEEEELb1ELb1ELb0ELb0EEEvNS_9FwdParamsE:
        /*0000*/ 	.byte	0x20, 0x13, 0x00, 0x00, 0x60, 0x13, 0x00, 0x00, 0xe0, 0x12, 0x00, 0x00


//--------------------- .nv.constant2._ZN10layer_norm13ln_fwd_kernelINS_13Kernel_traitsI6__halfS2_fS2_fjLj1536ELj1ELj4ELj1ELj16ENS_18Kernel_traits_baseILj1536ES2_S2_fS2_fjLj128EEEEELb1ELb1ELb0ELb1EEEvNS_9FwdParamsE --------------------------
	.section	.nv.constant2._ZN10layer_norm13ln_fwd_kernelINS_13Kernel_traitsI6__halfS2_fS2_fjLj1536ELj1ELj4ELj1ELj16ENS_18Kernel_traits_baseILj1536ES2_S2_fS2_fjLj128EEEEELb1ELb1ELb0ELb1EEEvNS_9FwdParamsE,"a",@progbits
	.sectionflags	@""
	.align	4
.nv.constant2._ZN10layer_norm13ln_fwd_kernelINS_13Kernel_traitsI6__halfS2_fS2_fjLj1536ELj1ELj4ELj1ELj16ENS_18Kernel_traits_baseILj1536ES2_S2_fS2_fjLj128EEEEELb1ELb1ELb0ELb1EEEvNS_9FwdParamsE:
        /*0000*/ 	.byte	0x90, 0x0d, 0x00, 0x00, 0xd0, 0x0d, 0x00, 0x00, 0x50, 0x0d, 0x00, 0x00


//--------------------- .nv.constant2._ZN10layer_norm13ln_fwd_kernelINS_13Kernel_traitsIf6__halffS2_fjLj1536ELj1ELj4ELj1ELj16ENS_18Kernel_traits_baseILj1536EfS2_fS2_fjLj128EEEEELb1ELb0ELb0ELb0EEEvNS_9FwdParamsE --------------------------
	.section	.nv.constant2._ZN10layer_norm13ln_fwd_kernelINS_13Kernel_traitsIf6__halffS2_fjLj1536ELj1ELj4ELj1ELj16ENS_18Kernel_traits_baseILj1536EfS2_fS2_fjLj128EEEEELb1ELb0ELb0ELb0EEEvNS_9FwdParamsE,"a",@progbits
	.sectionflags	@""
	.align	4
.nv.constant2._ZN10layer_norm13ln_fwd_kernelINS_13Kernel_traitsIf6__halffS2_fjLj1536ELj1ELj4ELj1ELj16ENS_18Kernel_traits_baseILj1536EfS2_fS2_fjLj128EEEEELb1ELb0ELb0ELb0EEEvNS_9FwdParamsE:
        /*0000*/ 	.byte	0x50, 0x12, 0x00, 0x00, 0x90, 0x12, 0x00, 0x00, 0x10, 0x12, 0x00, 0x00


//--------------------- .nv.constant2._ZN10layer_norm13ln_fwd_kernelINS_13Kernel_traitsIf6__halffS2_fjLj1536ELj1ELj4ELj1ELj16ENS_18Kernel_traits_baseILj1536EfS2_fS2_fjLj128EEEEELb1ELb0ELb0ELb1EEEvNS_9FwdParamsE --------------------------
	.section	.nv.constant2._ZN10layer_norm13ln_fwd_kernelINS_13Kernel_traitsIf6__halffS2_fjLj1536ELj1ELj4ELj1ELj16ENS_18Kernel_traits_baseILj1536EfS2_fS2_fjLj128EEEEELb1ELb0ELb0ELb1EEEvNS_9FwdParamsE,"a",@progbits
	.sectionflags	@""
	.align	4
.nv.constant2._ZN10layer_norm13ln_fwd_kernelINS_13Kernel_traitsIf6__halffS2_fjLj1536ELj1ELj4ELj1ELj16ENS_18Kernel_traits_baseILj1536EfS2_fS2_fjLj128EEEEELb1ELb0ELb0ELb1EEEvNS_9FwdParamsE:
        /*0000*/ 	.byte	0xa0, 0x0f, 0x00, 0x00, 0xe0, 0x0f, 0x00, 0x00, 0x60, 0x0f, 0x00, 0x00


//--------------------- .nv.constant2._ZN10layer_norm13ln_fwd_kernelINS_13Kernel_traitsIf6__halffS2_fjLj1536ELj1ELj4ELj1ELj16ENS_18Kernel_traits_baseILj1536EfS2_fS2_fjLj128EEEEELb1ELb1ELb0ELb0EEEvNS_9FwdParamsE --------------------------
	.section	.nv.constant2._ZN10layer_norm13ln_fwd_kernelINS_13Kernel_traitsIf6__halffS2_fjLj1536ELj1ELj4ELj1ELj16ENS_18Kernel_traits_baseILj1536EfS2_fS2_fjLj128EEEEELb1ELb1ELb0ELb0EEEvNS_9FwdParamsE,"a",@progbits
	.sectionflags	@""
	.align	4
.nv.constant2._ZN10layer_norm13ln_fwd_kernelINS_13Kernel_traitsIf6__halffS2_fjLj1536ELj1ELj4ELj1ELj16ENS_18Kernel_traits_baseILj1536EfS2_fS2_fjLj128EEEEELb1ELb1ELb0ELb0EEEvNS_9FwdParamsE:
        /*0000*/ 	.byte	0x90, 0x15, 0x00, 0x00, 0xd0, 0x15, 0x00, 0x00, 0x50, 0x15, 0x00, 0x00


//--------------------- .nv.constant2._ZN10layer_norm13ln_fwd_kernelINS_13Kernel_traitsIf6__halffS2_fjLj1536ELj1ELj4ELj1ELj16ENS_18Kernel_traits_baseILj1536EfS2_fS2_fjLj128EEEEELb1ELb1ELb0ELb1EEEvNS_9FwdParamsE --------------------------
	.section	.nv.constant2._ZN10layer_norm13ln_fwd_kernelINS_13Kernel_traitsIf6__halffS2_fjLj1536ELj1ELj4ELj1ELj16ENS_18Kernel_traits_baseILj1536EfS2_fS2_fjLj128EEEEELb1ELb1ELb0ELb1EEEvNS_9FwdParamsE,"a",@progbits
	.sectionflags	@""
	.align	4
.nv.constant2._ZN10layer_norm13ln_fwd_kernelINS_13Kernel_traitsIf6__halffS2_fjLj1536ELj1ELj4ELj1ELj16ENS_18Kernel_traits_baseILj1536EfS2_fS2_fjLj128EEEEELb1ELb1ELb0ELb1EEEvNS_9FwdParamsE:
        /*0000*/ 	.byte	0x60, 0x10, 0x00, 0x00, 0xa0, 0x10, 0x00, 0x00, 0x20, 0x10, 0x00, 0x00


//--------------------- .nv.constant2._ZN10layer_norm13ln_fwd_kernelINS_13Kernel_traitsI6__halfffffjLj1536ELj1ELj4ELj1ELj16ENS_18Kernel_traits_baseILj1536ES2_ffffjLj128EEEEELb1ELb0ELb0ELb0EEEvNS_9FwdParamsE --------------------------
	.section	.nv.constant2._ZN10layer_norm13ln_fwd_kernelINS_13Kernel_traitsI6__halfffffjLj1536ELj1ELj4ELj1ELj16ENS_18Kernel_traits_baseILj1536ES2_ffffjLj128EEEEELb1ELb0ELb0ELb0EEEvNS_9FwdParamsE,"a",@progbits
	.sectionflags	@""
	.align	4
.nv.constant2._ZN10layer_norm13ln_fwd_kernelINS_13Kernel_traitsI6__halfffffjLj1536ELj1ELj4ELj1ELj16ENS_18Kernel_traits_baseILj1536ES2_ffffjLj128EEEEELb1ELb0ELb0ELb0EEEvNS_9FwdParamsE:
        /*0000*/ 	.byte	0x20, 0x1c, 0x00, 0x00, 0x60, 0x1c, 0x00, 0x00, 0xe0, 0x1b, 0x00, 0x00


//--------------------- .nv.constant2._ZN10layer_norm13ln_fwd_kernelINS_13Kernel_traitsI6__halfffffjLj1536ELj1ELj4ELj1ELj16ENS_18Kernel_traits_baseILj1536ES2_ffffjLj128EEEEELb1ELb0ELb0ELb1EEEvNS_9FwdParamsE --------------------------
	.section	.nv.constant2._ZN10layer_norm13ln_fwd_kernelINS_13Kernel_traitsI6__halfffffjLj1536ELj1ELj4ELj1ELj16ENS_18Kernel_traits_baseILj1536ES2_ffffjLj128EEEEELb1ELb0ELb0ELb1EEEvNS_9FwdParamsE,"a",@progbits
	.sectionflags	@""
	.align	4
.nv.constant2._ZN10layer_norm13ln_fwd_kernelINS_13Kernel_traitsI6__halfffffjLj1536ELj1ELj4ELj1ELj16ENS_18Kernel_traits_baseILj1536ES2_ffffjLj128EEEEELb1ELb0ELb0ELb1EEEvNS_9FwdParamsE:
        /*0000*/ 	.byte	0x00, 0x15, 0x00, 0x00, 0x40, 0x15, 0x00, 0x00, 0xc0, 0x14, 0x00, 0x00


//--------------------- .nv.constant2._ZN10layer_norm13ln_fwd_kernelINS_13Kernel_traitsI6__halfffffjLj1536ELj1ELj4ELj1ELj16ENS_18Kernel_traits_baseILj1536ES2_ffffjLj128EEEEELb1ELb1ELb0ELb0EEEvNS_9FwdParamsE --------------------------
	.section	.nv.constant2._ZN10layer_norm13ln_fwd_kernelINS_13Kernel_traitsI6__halfffffjLj1536ELj1ELj4ELj1ELj16ENS_18Kernel_traits_baseILj1536ES2_ffffjLj128EEEEELb1ELb1ELb0ELb0EEEvNS_9FwdParamsE,"a",@progbits
	.sectionflags	@""
	.align	4
.nv.constant2._ZN10layer_norm13ln_fwd_kernelINS_13Kernel_traitsI6__halfffffjLj1536ELj1ELj4ELj1ELj16ENS_18Kernel_traits_baseILj1536ES2_ffffjLj128EEEEELb1ELb1ELb0ELb0EEEvNS_9FwdParamsE:
        /*0000*/ 	.byte	0x50, 0x26, 0x00, 0x00, 0x90, 0x26, 0x00, 0x00, 0x10, 0x26, 0x00, 0x00


//--------------------- .nv.constant2._ZN10layer_norm13ln_fwd_kernelINS_13Kernel_traitsI6__halfffffjLj1536ELj1ELj4ELj1ELj16ENS_18Kernel_traits_baseILj1536ES2_ffffjLj128EEEEELb1ELb1ELb0ELb1EEEvNS_9FwdParamsE --------------------------
	.section	.nv.constant2._ZN10layer_norm13ln_fwd_kernelINS_13Kernel_traitsI6__halfffffjLj1536ELj1ELj4ELj1ELj16ENS_18Kernel_traits_baseILj1536ES2_ffffjLj128EEEEELb1ELb1ELb0ELb1EEEvNS_9FwdParamsE,"a",@progbits
	.sectionflags	@""
	.align	4
.nv.constant2._ZN10layer_norm13ln_fwd_kernelINS_13Kernel_traitsI6__halfffffjLj1536ELj1ELj4ELj1ELj16ENS_18Kernel_traits_baseILj1536ES2_ffffjLj128EEEEELb1ELb1ELb0ELb1EEEvNS_9FwdParamsE:
        /*0000*/ 	.byte	0x80, 0x1a, 0x00, 0x00, 0xc0, 0x1a, 0x00, 0x00, 0x40, 0x1a, 0x00, 0x00


//--------------------- .nv.constant2._ZN10layer_norm13ln_fwd_kernelINS_13Kernel_traitsIfffffjLj1536ELj1ELj4ELj1ELj16ENS_18Kernel_traits_baseILj1536EfffffjLj128EEEEELb1ELb0ELb0ELb0EEEvNS_9FwdParamsE --------------------------
	.section	.nv.constant2._ZN10layer_norm13ln_fwd_kernelINS_13Kernel_traitsIfffffjLj1536ELj1ELj4ELj1ELj16ENS_18Kernel_traits_baseILj1536EfffffjLj128EEEEELb1ELb0ELb0ELb0EEEvNS_9FwdParamsE,"a",@progbits
	.sectionflags	@""
	.align	4
.nv.constant2._ZN10layer_norm13ln_fwd_kernelINS_13Kernel_traitsIfffffjLj1536ELj1ELj4ELj1ELj16ENS_18Kernel_traits_baseILj1536EfffffjLj128EEEEELb1ELb0ELb0ELb0EEEvNS_9FwdParamsE:
        /*0000*/ 	.byte	0xd0, 0x15, 0x00, 0x00, 0x10, 0x16, 0x00, 0x00, 0x90, 0x15, 0x00, 0x00


//--------------------- .nv.constant2._ZN10layer_norm13ln_fwd_kernelINS_13Kernel_traitsIfffffjLj1536ELj1ELj4ELj1ELj16ENS_18Kernel_traits_baseILj1536EfffffjLj128EEEEELb1ELb0ELb0ELb1EEEvNS_9FwdParamsE --------------------------
	.section	.nv.constant2._ZN10layer_norm13ln_fwd_kernelINS_13Kernel_traitsIfffffjLj1536ELj1ELj4ELj1ELj16ENS_18Kernel_traits_baseILj1536EfffffjLj128EEEEELb1ELb0ELb0ELb1EEEvNS_9FwdParamsE,"a",@progbits
	.sectionflags	@""
	.align	4
.nv.constant2._ZN10layer_norm13ln_fwd_kernelINS_13Kernel_traitsIfffffjLj1536ELj1ELj4ELj1ELj16ENS_18Kernel_traits_baseILj1536EfffffjLj128EEEEELb1ELb0ELb0ELb1EEEvNS_9FwdParamsE:
        /*0000*/ 	.byte	0x30, 0x0f, 0x00, 0x00, 0x70, 0x0f, 0x00, 0x00, 0xf0, 0x0e, 0x00, 0x00


//--------------------- .nv.constant2._ZN10layer_norm13ln_fwd_kernelINS_13Kernel_traitsIfffffjLj1536ELj1ELj4ELj1ELj16ENS_18Kernel_traits_baseILj1536EfffffjLj128EEEEELb1ELb1ELb0ELb0EEEvNS_9FwdParamsE --------------------------
	.section	.nv.constant2._ZN10layer_norm13ln_fwd_kernelINS_13Kernel_traitsIfffffjLj1536ELj1ELj4ELj1ELj16ENS_18Kernel_traits_baseILj1536EfffffjLj128EEEEELb1ELb1ELb0ELb0EEEvNS_9FwdParamsE,"a",@progbits
	.sectionflags	@""
	.align	4
.nv.constant2._ZN10layer_norm13ln_fwd_kernelINS_13Kernel_traitsIfffffjLj1536ELj1ELj4ELj1ELj16ENS_18Kernel_traits_baseILj1536EfffffjLj128EEEEELb1ELb1ELb0ELb0EEEvNS_9FwdParamsE:
        /*0000*/ 	.byte	0x30, 0x1b, 0x00, 0x00, 0x70, 0x1b, 0x00, 0x00, 0xf0, 0x1a, 0x00, 0x00


//--------------------- .nv.constant2._ZN10layer_norm13ln_fwd_kernelINS_13Kernel_traitsIfffffjLj1536ELj1ELj4ELj1ELj16ENS_18Kernel_traits_baseILj1536EfffffjLj128EEEEELb1ELb1ELb0ELb1EEEvNS_9FwdParamsE --------------------------
	.section	.nv.constant2._ZN10layer_norm13ln_fwd_kernelINS_13Kernel_traitsIfffffjLj1536ELj1ELj4ELj1ELj16ENS_18Kernel_traits_baseILj1536EfffffjLj128EEEEELb1ELb1ELb0ELb1EEEvNS_9FwdParamsE,"a",@progbits
	.sectionflags	@""
	.align	4
.nv.constant2._ZN10layer_norm13ln_fwd_kernelINS_13Kernel_traitsIfffffjLj1536ELj1ELj4ELj1ELj16ENS_18Kernel_traits_baseILj1536EfffffjLj128EEEEELb1ELb1ELb0ELb1EEEvNS_9FwdParamsE:
        /*0000*/ 	.byte	0x00, 0x10, 0x00, 0x00, 0x40, 0x10, 0x00, 0x00, 0xc0, 0x0f, 0x00, 0x00


//--------------------- .text._ZN10layer_norm13ln_fwd_kernelINS_13Kernel_traitsI13__nv_bfloat16S2_S2_S2_fjLj1536ELj1ELj4ELj1ELj16ENS_18Kernel_traits_baseILj1536ES2_S2_S2_S2_fjLj128EEEEELb0ELb0ELb0ELb0EEEvNS_9FwdParamsE --------------------------
	.section	.text._ZN10layer_norm13ln_fwd_kernelINS_13Kernel_traitsI13__nv_bfloat16S2_S2_S2_fjLj1536ELj1ELj4ELj1ELj16ENS_18Kernel_traits_baseILj1536ES2_S2_S2_S2_fjLj128EEEEELb0ELb0ELb0ELb0EEEvNS_9FwdParamsE,"ax",@progbits
	.align	128
        .global         _ZN10layer_norm13ln_fwd_kernelINS_13Kernel_traitsI13__nv_bfloat16S2_S2_S2_fjLj1536ELj1ELj4ELj1ELj16ENS_18Kernel_traits_baseILj1536ES2_S2_S2_S2_fjLj128EEEEELb0ELb0ELb0ELb0EEEvNS_9FwdParamsE
        .type           _ZN10layer_norm13ln_fwd_kernelINS_13Kernel_traitsI13__nv_bfloat16S2_S2_S2_fjLj1536ELj1ELj4ELj1ELj16ENS_18Kernel_traits_baseILj1536ES2_S2_S2_S2_fjLj128EEEEELb0ELb0ELb0ELb0EEEvNS_9FwdParamsE,@function
        .size           _ZN10layer_norm13ln_fwd_kernelINS_13Kernel_traitsI13__nv_bfloat16S2_S2_S2_fjLj1536ELj1ELj4ELj1ELj16ENS_18Kernel_traits_baseILj1536ES2_S2_S2_S2_fjLj128EEEEELb0ELb0ELb0ELb0EEEvNS_9FwdParamsE,(.L_x_54328 - _ZN10layer_norm13ln_fwd_kernelINS_13Kernel_traitsI13__nv_bfloat16S2_S2_S2_fjLj1536ELj1ELj4ELj1ELj16ENS_18Kernel_traits_baseILj1536ES2_S2_S2_S2_fjLj128EEEEELb0ELb0ELb0ELb0EEEvNS_9FwdParamsE)
        .other          _ZN10layer_norm13ln_fwd_kernelINS_13Kernel_traitsI13__nv_bfloat16S2_S2_S2_fjLj1536ELj1ELj4ELj1ELj16ENS_18Kernel_traits_baseILj1536ES2_S2_S2_S2_fjLj128EEEEELb0ELb0ELb0ELb0EEEvNS_9FwdParamsE,@"STO_CUDA_ENTRY STV_DEFAULT"
_ZN10layer_norm13ln_fwd_kernelINS_13Kernel_traitsI13__nv_bfloat16S2_S2_S2_fjLj1536ELj1ELj4ELj1ELj16ENS_18Kernel_traits_baseILj1536ES2_S2_S2_S2_fjLj128EEEEELb0ELb0ELb0ELb0EEEvNS_9FwdParamsE:
.text._ZN10layer_norm13ln_fwd_kernelINS_13Kernel_traitsI13__nv_bfloat16S2_S2_S2_fjLj1536ELj1ELj4ELj1ELj16ENS_18Kernel_traits_baseILj1536ES2_S2_S2_S2_fjLj128EEEEELb0ELb0ELb0ELb0EEEvNS_9FwdParamsE:
[----:B------:R-:W-:Y:S01]  /*0000*/  LDC R1, c[0x0][0x37c] ;  /* 0x0000df00ff017b82 */ /* 0x000fe20000000800 */
[----:B------:R-:W0:Y:S01]  /*0010*/  S2R R110, SR_TID.X ;  /* 0x00000000006e7919 */ /* 0x000e220000002100 */
[----:B------:R-:W1:Y:S06]  /*0020*/  LDCU.64 UR8, c[0x0][0x438] ;  /* 0x00008700ff0877ac */ /* 0x000e6c0008000a00 */
[----:B------:R-:W2:Y:S01]  /*0030*/  LDC R3, c[0x0][0x388] ;  /* 0x0000e200ff037b82 */ /* 0x000ea20000000800 */
[----:B------:R-:W-:Y:S01]  /*0040*/  BSSY.RECONVERGENT B0, `(.L_x_0) ;  /* 0x000006f000007945 */ /* 0x000fe20003800200 */
[----:B------:R-:W3:Y:S06]  /*0050*/  LDCU.64 UR6, c[0x0][0x358] ;  /* 0x00006b00ff0677ac */ /* 0x000eec0008000a00 */
[----:B------:R-:W4:Y:S01]  /*0060*/  S2UR UR4, SR_CTAID.X ;  /* 0x00000000000479c3 */ /* 0x000f220000002500 */
[----:B-1----:R-:W-:-:S04]  /*0070*/  UISETP.NE.U32.AND UP0, UPT, UR8, URZ, UPT ;  /* 0x000000ff0800728c */ /* 0x002fc8000bf05070 */
[----:B------:R-:W-:Y:S01]  /*0080*/  UISETP.NE.AND.EX UP0, UPT, UR9, URZ, UPT, UP0 ;  /* 0x000000ff0900728c */ /* 0x000fe2000bf05300 */
[----:B--2---:R-:W-:-:S04]  /*0090*/  SHF.R.S32.HI R0, RZ, 0x1f, R3 ;  /* 0x0000001fff007819 */ /* 0x004fc80000011403 */
[----:B------:R-:W-:Y:S02]  /*00a0*/  LEA.HI R0, R0, R3, RZ, 0x3 ;  /* 0x0000000300007211 */ /* 0x000fe400078f18ff */
[----:B0-----:R-:W-:Y:S01]  /*00b0*/  LOP3.LUT R109, R110, 0x1f, RZ, 0xc, !PT ;  /* 0x0000001f6e6d7812 */ /* 0x001fe200078e0cff */
[----:B----4-:R-:W-:Y:S01]  /*00c0*/  USHF.L.U32 UR4, UR4, 0x2, URZ ;  /* 0x0000000204047899 */ /* 0x010fe200080006ff */
[----:B------:R-:W-:Y:S02]  /*00d0*/  SHF.R.U32.HI R108, RZ, 0x5, R110 ;  /* 0x00000005ff6c7819 */ /* 0x000fe4000001166e */
[----:B------:R-:W-:Y:S02]  /*00e0*/  LEA.HI.SX32 R109, R0, R109, 0x1d ;  /* 0x0000006d006d7211 */ /* 0x000fe400078feaff */
[----:B------:R-:W-:Y:S02]  /*00f0*/  LOP3.LUT R110, R110, 0x1f, RZ, 0xc0, !PT ;  /* 0x0000001f6e6e7812 */ /* 0x000fe400078ec0ff */
[----:B------:R-:W-:Y:S01]  /*0100*/  LOP3.LUT R108, R108, UR4, RZ, 0xfc, !PT ;  /* 0x000000046c6c7c12 */ /* 0x000fe2000f8efcff */
[----:B---3--:R-:W-:Y:S06]  /*0110*/  BRA.U !UP0, `(.L_x_1) ;  /* 0x0000000108c87547 */ /* 0x008fec000b800000 */
[C---:B------:R-:W-:Y:S02]  /*0120*/  ISETP.GE.U32.AND P1, PT, R109.reuse, 0x40, PT ;  /* 0x000000406d00780c */ /* 0x040fe40003f26070 */
[C---:B------:R-:W-:Y:S02]  /*0130*/  ISETP.GE.U32.AND P2, PT, R109.reuse, 0x60, PT ;  /* 0x000000606d00780c */ /* 0x040fe40003f46070 */
[C---:B------:R-:W-:Y:S02]  /*0140*/  ISETP.GE.U32.AND P3, PT, R109.reuse, 0x80, PT ;  /* 0x000000806d00780c */ /* 0x040fe40003f66070 */
[C---:B------:R-:W-:Y:S02]  /*0150*/  ISETP.GE.U32.AND P4, PT, R109.reuse, 0xa0, PT ;  /* 0x000000a06d00780c */ /* 0x040fe40003f86070 */
[----:B------:R-:W-:Y:S02]  /*0160*/  ISETP.GE.U32.AND P0, PT, R109, 0x20, PT ;  /* 0x000000206d00780c */ /* 0x000fe40003f06070 */
[----:B------:R-:W-:-:S03]  /*0170*/  MOV R23, R110 ;  /* 0x0000006e00177202 */ /* 0x000fc60000000f00 */
[----:B------:R-:W0:Y:S08]  /*0180*/  @P1 LDC.64 R6, c[0x0][0x3d0] ;  /* 0x0000f400ff061b82 */ /* 0x000e300000000a00 */
[----:B------:R-:W1:Y:S01]  /*0190*/  @P1 LDC.64 R8, c[0x0][0x438] ;  /* 0x00010e00ff081b82 */ /* 0x000e620000000a00 */
[----:B------:R-:W-:-:S07]  /*01a0*/  @P0 LOP3.LUT R23, R110, 0x20, RZ, 0xfc, !PT ;  /* 0x000000206e170812 */ /* 0x000fce00078efcff */
[----:B------:R-:W2:Y:S08]  /*01b0*/  @P2 LDC.64 R10, c[0x0][0x3d0] ;  /* 0x0000f400ff0a2b82 */ /* 0x000eb00000000a00 */
[----:B------:R-:W3:Y:S01]  /*01c0*/  @P2 LDC.64 R12, c[0x0][0x438] ;  /* 0x00010e00ff0c2b82 */ /* 0x000ee20000000a00 */
[----:B0-----:R-:W-:-:S05]  /*01d0*/  @P1 IMAD.WIDE.U32 R6, R23, 0x10, R6 ;  /* 0x0000001017061825 */ /* 0x001fca00078e0006 */
[----:B------:R0:W5:Y:S02]  /*01e0*/  @P1 LDG.E.128 R68, desc[UR6][R6.64] ;  /* 0x0000000606441981 */ /* 0x000164000c1e1d00 */
[----:B------:R-:W4:Y:S01]  /*01f0*/  @P3 LDC.64 R14, c[0x0][0x3d0] ;  /* 0x0000f400ff0e3b82 */ /* 0x000f220000000a00 */
[C---:B-1----:R-:W-:Y:S01]  /*0200*/  @P1 IMAD.WIDE.U32 R8, R23.reuse, 0x10, R8 ;  /* 0x0000001017081825 */ /* 0x042fe200078e0008 */
[----:B------:R-:W-:-:S04]  /*0210*/  @P1 IADD3 R23, PT, PT, R23, 0x20, RZ ;  /* 0x0000002017171810 */ /* 0x000fc80007ffe0ff */
[----:B------:R0:W5:Y:S02]  /*0220*/  @P1 LD.E.128 R64, desc[UR6][R8.64] ;  /* 0x0000000608401980 */ /* 0x000164000c101d00 */
[----:B------:R-:W1:Y:S01]  /*0230*/  @P3 LDC.64 R16, c[0x0][0x438] ;  /* 0x00010e00ff103b82 */ /* 0x000e620000000a00 */
[----:B--2---:R-:W-:-:S05]  /*0240*/  @P2 IMAD.WIDE.U32 R10, R23, 0x10, R10 ;  /* 0x00000010170a2825 */ /* 0x004fca00078e000a */
[----:B------:R0:W5:Y:S02]  /*0250*/  @P2 LDG.E.128 R60, desc[UR6][R10.64] ;  /* 0x000000060a3c2981 */ /* 0x000164000c1e1d00 */
[----:B------:R-:W2:Y:S01]  /*0260*/  @P4 LDC.64 R18, c[0x0][0x3d0] ;  /* 0x0000f400ff124b82 */ /* 0x000ea20000000a00 */
[C---:B---3--:R-:W-:Y:S01]  /*0270*/  @P2 IMAD.WIDE.U32 R12, R23.reuse, 0x10, R12 ;  /* 0x00000010170c2825 */ /* 0x048fe200078e000c */
[----:B------:R-:W-:-:S04]  /*0280*/  @P2 IADD3 R23, PT, PT, R23, 0x20, RZ ;  /* 0x0000002017172810 */ /* 0x000fc80007ffe0ff */
[----:B------:R0:W5:Y:S02]  /*0290*/  @P2 LD.E.128 R56, desc[UR6][R12.64] ;  /* 0x000000060c382980 */ /* 0x000164000c101d00 */
[----:B------:R-:W3:Y:S01]  /*02a0*/  @P4 LDC.64 R20, c[0x0][0x438] ;  /* 0x00010e00ff144b82 */ /* 0x000ee20000000a00 */
[----:B----4-:R-:W-:-:S05]  /*02b0*/  @P3 IMAD.WIDE.U32 R14, R23, 0x10, R14 ;  /* 0x00000010170e3825 */ /* 0x010fca00078e000e */
[----:B------:R0:W5:Y:S01]  /*02c0*/  @P3 LDG.E.128 R52, desc[UR6][R14.64] ;  /* 0x000000060e343981 */ /* 0x000162000c1e1d00 */
[C---:B-1----:R-:W-:Y:S01]  /*02d0*/  @P3 IMAD.WIDE.U32 R16, R23.reuse, 0x10, R16 ;  /* 0x0000001017103825 */ /* 0x042fe200078e0010 */
[----:B------:R-:W-:Y:S01]  /*02e0*/  @P3 IADD3 R23, PT, PT, R23, 0x20, RZ ;  /* 0x0000002017173810 */ /* 0x000fe20007ffe0ff */
[----:B------:R-:W1:Y:S03]  /*02f0*/  @P0 LDC.64 R2, c[0x0][0x3d0] ;  /* 0x0000f400ff020b82 */ /* 0x000e660000000a00 */
[----:B------:R0:W5:Y:S01]  /*0300*/  @P3 LD.E.128 R48, desc[UR6][R16.64] ;  /* 0x0000000610303980 */ /* 0x000162000c101d00 */
[----:B--2---:R-:W-:-:S04]  /*0310*/  @P4 IMAD.WIDE.U32 R18, R23, 0x10, R18 ;  /* 0x0000001017124825 */ /* 0x004fc800078e0012 */
[----:B------:R-:W2:Y:S01]  /*0320*/  @P0 LDC.64 R4, c[0x0][0x438] ;  /* 0x00010e00ff040b82 */ /* 0x000ea20000000a00 */
[----:B------:R0:W5:Y:S01]  /*0330*/  @P4 LDG.E.128 R44, desc[UR6][R18.64] ;  /* 0x00000006122c4981 */ /* 0x000162000c1e1d00 */
[----:B---3--:R-:W-:-:S05]  /*0340*/  @P4 IMAD.WIDE.U32 R20, R23, 0x10, R20 ;  /* 0x0000001017144825 */ /* 0x008fca00078e0014 */
[----:B------:R0:W5:Y:S01]  /*0350*/  @P4 LD.E.128 R40, desc[UR6][R20.64] ;  /* 0x0000000614284980 */ /* 0x000162000c101d00 */
[----:B-1----:R-:W-:-:S05]  /*0360*/  @P0 IMAD.WIDE.U32 R2, R110, 0x10, R2 ;  /* 0x000000106e020825 */ /* 0x002fca00078e0002 */
[----:B------:R0:W5:Y:S01]  /*0370*/  @P0 LDG.E.128 R76, desc[UR6][R2.64] ;  /* 0x00000006024c0981 */ /* 0x000162000c1e1d00 */
[----:B--2---:R-:W-:-:S05]  /*0380*/  @P0 IMAD.WIDE.U32 R4, R110, 0x10, R4 ;  /* 0x000000106e040825 */ /* 0x004fca00078e0004 */
[----:B------:R0:W5:Y:S01]  /*0390*/  @P0 LD.E.128 R72, desc[UR6][R4.64] ;  /* 0x0000000604480980 */ /* 0x000162000c101d00 */
[----:B------:R-:W-:Y:S02]  /*03a0*/  ISETP.GE.U32.AND P0, PT, R109, 0xc0, PT ;  /* 0x000000c06d00780c */ /* 0x000fe40003f06070 */
[----:B------:R-:W-:-:S11]  /*03b0*/  @P4 IADD3 R23, PT, PT, R23, 0x20, RZ ;  /* 0x0000002017174810 */ /* 0x000fd60007ffe0ff */
[----:B0-----:R-:W-:Y:S05]  /*03c0*/  @!P0 BRA `(.L_x_2) ;  /* 0x0000000000d88947 */ /* 0x001fea0003800000 */
[----:B------:R-:W0:Y:S08]  /*03d0*/  LDC.64 R36, c[0x0][0x3d0] ;  /* 0x0000f400ff247b82 */ /* 0x000e300000000a00 */
[----:B------:R-:W1:Y:S01]  /*03e0*/  LDC.64 R32, c[0x0][0x438] ;  /* 0x00010e00ff207b82 */ /* 0x000e620000000a00 */
[----:B0-----:R-:W-:-:S06]  /*03f0*/  IMAD.WIDE.U32 R36, R23, 0x10, R36 ;  /* 0x0000001017247825 */ /* 0x001fcc00078e0024 */
[----:B------:R-:W5:Y:S01]  /*0400*/  LDG.E.128 R36, desc[UR6][R36.64] ;  /* 0x0000000624247981 */ /* 0x000f62000c1e1d00 */
[----:B-1----:R-:W-:-:S06]  /*0410*/  IMAD.WIDE.U32 R32, R23, 0x10, R32 ;  /* 0x0000001017207825 */ /* 0x002fcc00078e0020 */
[----:B------:R-:W5:Y:S01]  /*0420*/  LD.E.128 R32, desc[UR6][R32.64] ;  /* 0x0000000620207980 */ /* 0x000f62000c101d00 */
[----:B------:R-:W-:Y:S05]  /*0430*/  BRA `(.L_x_2) ;  /* 0x0000000000bc7947 */ /* 0x000fea0003800000 */
.L_x_1:
[C---:B------:R-:W-:Y:S02]  /*0440*/  ISETP.GE.U32.AND P1, PT, R109.reuse, 0x40, PT ;  /* 0x000000406d00780c */ /* 0x040fe40003f26070 */
[C---:B------:R-:W-:Y:S02]  /*0450*/  ISETP.GE.U32.AND P2, PT, R109.reuse, 0x60, PT ;  /* 0x000000606d00780c */ /* 0x040fe40003f46070 */
[C---:B------:R-:W-:Y:S02]  /*0460*/  ISETP.GE.U32.AND P3, PT, R109.reuse, 0x80, PT ;  /* 0x000000806d00780c */ /* 0x040fe40003f66070 */
[C---:B------:R-:W-:Y:S02]  /*0470*/  ISETP.GE.U32.AND P4, PT, R109.reuse, 0xa0, PT ;  /* 0x000000a06d00780c */ /* 0x040fe40003f86070 */
[C---:B------:R-:W-:Y:S02]  /*0480*/  ISETP.GE.U32.AND P0, PT, R109.reuse, 0x20, PT ;  /* 0x000000206d00780c */ /* 0x040fe40003f06070 */
[----:B------:R-:W-:-:S02]  /*0490*/  ISETP.GE.U32.AND P5, PT, R109, 0xc0, PT ;  /* 0x000000c06d00780c */ /* 0x000fc40003fa6070 */
[----:B------:R-:W-:Y:S01]  /*04a0*/  MOV R17, R110 ;  /* 0x0000006e00117202 */ /* 0x000fe20000000f00 */
[----:B------:R-:W0:Y:S08]  /*04b0*/  @P1 LDC.64 R2, c[0x0][0x3d0] ;  /* 0x0000f400ff021b82 */ /* 0x000e300000000a00 */
[----:B------:R-:W1:Y:S01]  /*04c0*/  @P2 LDC.64 R6, c[0x0][0x3d0] ;  /* 0x0000f400ff062b82 */ /* 0x000e620000000a00 */
[----:B------:R-:W-:-:S07]  /*04d0*/  @P0 LOP3.LUT R17, R110, 0x20, RZ, 0xfc, !PT ;  /* 0x000000206e110812 */ /* 0x000fce00078efcff */
[----:B------:R-:W2:Y:S08]  /*04e0*/  @P3 LDC.64 R10, c[0x0][0x3d0] ;  /* 0x0000f400ff0a3b82 */ /* 0x000eb00000000a00 */
[----:B------:R-:W3:Y:S01]  /*04f0*/  @P4 LDC.64 R12, c[0x0][0x3d0] ;  /* 0x0000f400ff0c4b82 */ /* 0x000ee20000000a00 */
[C---:B0-----:R-:W-:Y:S01]  /*0500*/  @P1 IMAD.WIDE.U32 R2, R17.reuse, 0x10, R2 ;  /* 0x0000001011021825 */ /* 0x041fe200078e0002 */
[----:B------:R-:W-:-:S04]  /*0510*/  @P1 IADD3 R17, PT, PT, R17, 0x20, RZ ;  /* 0x0000002011111810 */ /* 0x000fc80007ffe0ff */
[----:B------:R0:W5:Y:S02]  /*0520*/  @P1 LDG.E.128 R68, desc[UR6][R2.64] ;  /* 0x0000000602441981 */ /* 0x000164000c1e1d00 */
[----:B------:R-:W4:Y:S01]  /*0530*/  @P0 LDC.64 R4, c[0x0][0x3d0] ;  /* 0x0000f400ff040b82 */ /* 0x000f220000000a00 */
[C---:B-1----:R-:W-:Y:S01]  /*0540*/  @P2 IMAD.WIDE.U32 R8, R17.reuse, 0x10, R6 ;  /* 0x0000001011082825 */ /* 0x042fe200078e0006 */
[----:B------:R-:W-:-:S04]  /*0550*/  @P2 IADD3 R17, PT, PT, R17, 0x20, RZ ;  /* 0x0000002011112810 */ /* 0x000fc80007ffe0ff */
[----:B------:R0:W5:Y:S02]  /*0560*/  @P2 LDG.E.128 R60, desc[UR6][R8.64] ;  /* 0x00000006083c2981 */ /* 0x000164000c1e1d00 */
[----:B------:R-:W1:Y:S01]  /*0570*/  @P5 LDC.64 R14, c[0x0][0x3d0] ;  /* 0x0000f400ff0e5b82 */ /* 0x000e620000000a00 */
[C---:B--2---:R-:W-:Y:S01]  /*0580*/  @P3 IMAD.WIDE.U32 R10, R17.reuse, 0x10, R10 ;  /* 0x00000010110a3825 */ /* 0x044fe200078e000a */
[----:B------:R-:W-:-:S04]  /*0590*/  @P3 IADD3 R17, PT, PT, R17, 0x20, RZ ;  /* 0x0000002011113810 */ /* 0x000fc80007ffe0ff */
[----:B------:R0:W5:Y:S01]  /*05a0*/  @P3 LDG.E.128 R52, desc[UR6][R10.64] ;  /* 0x000000060a343981 */ /* 0x000162000c1e1d00 */
[----:B---3--:R-:W-:-:S04]  /*05b0*/  @P4 IMAD.WIDE.U32 R12, R17, 0x10, R12 ;  /* 0x00000010110c4825 */ /* 0x008fc800078e000c */
[----:B------:R-:W-:Y:S01]  /*05c0*/  @P4 VIADD R17, R17, 0x20 ;  /* 0x0000002011114836 */ /* 0x000fe20000000000 */
[----:B------:R0:W5:Y:S01]  /*05d0*/  @P4 LDG.E.128 R44, desc[UR6][R12.64] ;  /* 0x000000060c2c4981 */ /* 0x000162000c1e1d00 */
[----:B----4-:R-:W-:-:S05]  /*05e0*/  @P0 IMAD.WIDE.U32 R6, R110, 0x10, R4 ;  /* 0x000000106e060825 */ /* 0x010fca00078e0004 */
[----:B------:R0:W5:Y:S01]  /*05f0*/  @P0 LDG.E.128 R76, desc[UR6][R6.64] ;  /* 0x00000006064c0981 */ /* 0x000162000c1e1d00 */
[----:B-1----:R-:W-:-:S05]  /*0600*/  @P5 IMAD.WIDE.U32 R4, R17, 0x10, R14 ;  /* 0x0000001011045825 */ /* 0x002fca00078e000e */
[----:B------:R0:W5:Y:S01]  /*0610*/  @P5 LDG.E.128 R36, desc[UR6][R4.64] ;  /* 0x0000000604245981 */ /* 0x000162000c1e1d00 */
[----:B------:R-:W-:Y:S02]  /*0620*/  HFMA2 R42, -RZ, RZ, 0, 0 ;  /* 0x00000000ff2a7431 */ /* 0x000fe400000001ff */
[----:B------:R-:W-:Y:S02]  /*0630*/  HFMA2 R58, -RZ, RZ, 0, 0 ;  /* 0x00000000ff3a7431 */ /* 0x000fe400000001ff */
[----:B------:R-:W-:Y:S01]  /*0640*/  HFMA2 R74, -RZ, RZ, 0, 0 ;  /* 0x00000000ff4a7431 */ /* 0x000fe200000001ff */
[----:B------:R-:W-:Y:S02]  /*0650*/  CS2R R40, SRZ ;  /* 0x0000000000287805 */ /* 0x000fe4000001ff00 */
[----:B------:R-:W-:Y:S02]  /*0660*/  MOV R50, RZ ;  /* 0x000000ff00327202 */ /* 0x000fe40000000f00 */
[----:B------:R-:W-:-:S02]  /*0670*/  CS2R R48, SRZ ;  /* 0x0000000000307805 */ /* 0x000fc4000001ff00 */
[----:B------:R-:W-:Y:S02]  /*0680*/  CS2R R56, SRZ ;  /* 0x0000000000387805 */ /* 0x000fe4000001ff00 */
[----:B------:R-:W-:Y:S02]  /*0690*/  MOV R66, RZ ;  /* 0x000000ff00427202 */ /* 0x000fe40000000f00 */
[----:B------:R-:W-:Y:S02]  /*06a0*/  CS2R R64, SRZ ;  /* 0x0000000000407805 */ /* 0x000fe4000001ff00 */
[----:B------:R-:W-:Y:S02]  /*06b0*/  CS2R R72, SRZ ;  /* 0x0000000000487805 */ /* 0x000fe4000001ff00 */
[----:B------:R-:W-:Y:S02]  /*06c0*/  @P5 CS2R R34, SRZ ;  /* 0x0000000000225805 */ /* 0x000fe4000001ff00 */
[----:B------:R-:W-:-:S02]  /*06d0*/  @P5 CS2R R32, SRZ ;  /* 0x0000000000205805 */ /* 0x000fc4000001ff00 */
[----:B------:R-:W-:Y:S01]  /*06e0*/  @P1 MOV R67, RZ ;  /* 0x000000ff00431202 */ /* 0x000fe20000000f00 */
[----:B------:R-:W-:Y:S01]  /*06f0*/  @P0 IMAD.MOV.U32 R75, RZ, RZ, RZ ;  /* 0x000000ffff4b0224 */ /* 0x000fe200078e00ff */
[----:B------:R-:W-:Y:S02]  /*0700*/  @P2 MOV R59, RZ ;  /* 0x000000ff003b2202 */ /* 0x000fe40000000f00 */
[----:B------:R-:W-:Y:S02]  /*0710*/  @P3 MOV R51, RZ ;  /* 0x000000ff00333202 */ /* 0x000fe40000000f00 */
[----:B0-----:R-:W-:-:S07]  /*0720*/  @P4 MOV R43, RZ ;  /* 0x000000ff002b4202 */ /* 0x001fce0000000f00 */
.L_x_2:
[----:B------:R-:W-:Y:S05]  /*0730*/  BSYNC.RECONVERGENT B0 ;  /* 0x0000000000007941 */ /* 0x000fea0003800200 */
.L_x_0:
[----:B------:R-:W0:Y:S02]  /*0740*/  LDCU UR4, c[0x0][0x384] ;  /* 0x00007080ff0477ac */ /* 0x000e240008000800 */
[----:B0-----:R-:W-:-:S13]  /*0750*/  ISETP.GE.AND P0, PT, R108, UR4, PT ;  /* 0x000000046c007c0c */ /* 0x001fda000bf06270 */
[----:B------:R-:W-:Y:S05]  /*0760*/  @P0 EXIT ;  /* 0x000000000000094d */ /* 0x000fea0003800000 */
[----:B------:R-:W0:Y:S01]  /*0770*/  LDCU.64 UR4, c[0x0][0x3e0] ;  /* 0x00007c00ff0477ac */ /* 0x000e220008000a00 */
[----:B-----5:R-:W-:Y:S02]  /*0780*/  PRMT R107, R37, 0x7632, R107 ;  /* 0x00007632256b7816 */ /* 0x020fe4000000006b */
[----:B------:R-:W-:Y:S01]  /*0790*/  PRMT R106, R32, 0x7632, R106 ;  /* 0x00007632206a7816 */ /* 0x000fe2000000006a */
[----:B------:R-:W1:Y:S01]  /*07a0*/  LDCU UR8, c[0x0][0x388] ;  /* 0x00007100ff0877ac */ /* 0x000e620008000800 */
[----:B------:R-:W-:Y:S02]  /*07b0*/  PRMT R105, R36, 0x7632, R105 ;  /* 0x0000763224697816 */ /* 0x000fe40000000069 */
[----:B------:R-:W-:Y:S02]  /*07c0*/  PRMT R104, R43, 0x7632, R104 ;  /* 0x000076322b687816 */ /* 0x000fe40000000068 */
[----:B------:R-:W-:Y:S02]  /*07d0*/  PRMT R103, R47, 0x7632, R103 ;  /* 0x000076322f677816 */ /* 0x000fe40000000067 */
[----:B------:R-:W-:-:S02]  /*07e0*/  PRMT R102, R42, 0x7632, R102 ;  /* 0x000076322a667816 */ /* 0x000fc40000000066 */
[----:B------:R-:W-:Y:S02]  /*07f0*/  PRMT R101, R46, 0x7632, R101 ;  /* 0x000076322e657816 */ /* 0x000fe40000000065 */
[----:B------:R-:W-:Y:S02]  /*0800*/  PRMT R100, R41, 0x7632, R100 ;  /* 0x0000763229647816 */ /* 0x000fe40000000064 */
[----:B------:R-:W-:Y:S01]  /*0810*/  PRMT R99, R45, 0x7632, R99 ;  /* 0x000076322d637816 */ /* 0x000fe20000000063 */
[----:B0-----:R-:W-:Y:S01]  /*0820*/  UISETP.NE.U32.AND UP0, UPT, UR4, URZ, UPT ;  /* 0x000000ff0400728c */ /* 0x001fe2000bf05070 */
[----:B------:R-:W-:Y:S01]  /*0830*/  PRMT R98, R40, 0x7632, R98 ;  /* 0x0000763228627816 */ /* 0x000fe20000000062 */
[----:B------:R-:W0:Y:S01]  /*0840*/  LDCU.U8 UR4, c[0x0][0x410] ;  /* 0x00008200ff0477ac */ /* 0x000e220008000000 */
[----:B------:R-:W-:Y:S02]  /*0850*/  PRMT R0, R44, 0x7632, R0 ;  /* 0x000076322c007816 */ /* 0x000fe40000000000 */
[----:B------:R-:W-:Y:S01]  /*0860*/  PRMT R2, R51, 0x7632, R2 ;  /* 0x0000763233027816 */ /* 0x000fe20000000002 */
[----:B------:R-:W-:Y:S01]  /*0870*/  UISETP.NE.AND.EX UP0, UPT, UR5, URZ, UPT, UP0 ;  /* 0x000000ff0500728c */ /* 0x000fe2000bf05300 */
[----:B------:R-:W-:Y:S01]  /*0880*/  PRMT R3, R55, 0x7632, R3 ;  /* 0x0000763237037816 */ /* 0x000fe20000000003 */
[----:B------:R-:W2:Y:S01]  /*0890*/  LDCU UR5, c[0x0][0x448] ;  /* 0x00008900ff0577ac */ /* 0x000ea20008000800 */
[----:B------:R-:W-:-:S02]  /*08a0*/  PRMT R4, R50, 0x7632, R4 ;  /* 0x0000763232047816 */ /* 0x000fc40000000004 */
[----:B------:R-:W-:Y:S02]  /*08b0*/  PRMT R5, R54, 0x7632, R5 ;  /* 0x0000763236057816 */ /* 0x000fe40000000005 */
[----:B------:R-:W-:Y:S02]  /*08c0*/  PRMT R6, R49, 0x7632, R6 ;  /* 0x0000763231067816 */ /* 0x000fe40000000006 */
[----:B------:R-:W-:Y:S02]  /*08d0*/  PRMT R7, R53, 0x7632, R7 ;  /* 0x0000763235077816 */ /* 0x000fe40000000007 */
[----:B------:R-:W-:Y:S02]  /*08e0*/  PRMT R8, R48, 0x7632, R8 ;  /* 0x0000763230087816 */ /* 0x000fe40000000008 */
[----:B------:R-:W-:Y:S02]  /*08f0*/  PRMT R9, R52, 0x7632, R9 ;  /* 0x0000763234097816 */ /* 0x000fe40000000009 */
        /* <DEDUP_REMOVED lines=18> */
[----:B------:R-:W-:-:S02]  /*0a20*/  PLOP3.LUT P4, PT, PT, PT, UP0, 0x80, 0x8 ;  /* 0x000000000008781c */ /* 0x000fc40003f8f008 */
[----:B------:R-:W-:Y:S02]  /*0a30*/  PRMT R84, R74, 0x7632, R84 ;  /* 0x000076324a547816 */ /* 0x000fe40000000054 */
[----:B------:R-:W-:Y:S02]  /*0a40*/  PRMT R85, R78, 0x7632, R85 ;  /* 0x000076324e557816 */ /* 0x000fe40000000055 */
[----:B------:R-:W-:Y:S02]  /*0a50*/  PRMT R86, R73, 0x7632, R86 ;  /* 0x0000763249567816 */ /* 0x000fe40000000056 */
[----:B------:R-:W-:Y:S02]  /*0a60*/  PRMT R87, R77, 0x7632, R87 ;  /* 0x000076324d577816 */ /* 0x000fe40000000057 */
[----:B------:R-:W-:Y:S02]  /*0a70*/  PRMT R88, R72, 0x7632, R88 ;  /* 0x0000763248587816 */ /* 0x000fe40000000058 */
[----:B012---:R-:W-:-:S07]  /*0a80*/  PRMT R89, R76, 0x7632, R89 ;  /* 0x000076324c597816 */ /* 0x007fce0000000059 */
.L_x_46:
[----:B------:R-:W0:Y:S08]  /*0a90*/  @P4 LDC.64 R80, c[0x0][0x3e0] ;  /* 0x0000f800ff504b82 */ /* 0x000e300000000a00 */
[----:B------:R-:W1:Y:S08]  /*0aa0*/  LDC.64 R90, c[0x0][0x3a0] ;  /* 0x0000e800ff5a7b82 */ /* 0x000e700000000a00 */
[----:B------:R-:W1:Y:S01]  /*0ab0*/  LDC.64 R92, c[0x0][0x3e0] ;  /* 0x0000f800ff5c7b82 */ /* 0x000e620000000a00 */
[----:B0-----:R-:W-:-:S06]  /*0ac0*/  @P4 IMAD.WIDE R80, R108, 0x2, R80 ;  /* 0x000000026c504825 */ /* 0x001fcc00078e0250 */
[----:B------:R-:W2:Y:S01]  /*0ad0*/  @P4 LDG.E.U16 R80, desc[UR6][R80.64] ;  /* 0x0000000650504981 */ /* 0x000ea2000c1e1500 */
[----:B------:R-:W-:Y:S01]  /*0ae0*/  IMAD R82, R108, UR8, RZ ;  /* 0x000000086c527c24 */ /* 0x000fe2000f8e02ff */
[----:B------:R-:W-:Y:S01]  /*0af0*/  ISETP.GE.U32.AND P3, PT, R109, 0x20, PT ;  /* 0x000000206d00780c */ /* 0x000fe20003f66070 */
[----:B------:R-:W-:Y:S01]  /*0b00*/  BSSY.RECONVERGENT B0, `(.L_x_3) ;  /* 0x000006c000007945 */ /* 0x000fe20003800200 */
[----:B------:R-:W-:Y:S02]  /*0b10*/  HFMA2 R155, -RZ, RZ, 1.875, 0 ;  /* 0x3f800000ff9b7431 */ /* 0x000fe400000001ff */
[----:B------:R-:W-:-:S04]  /*0b20*/  SHF.R.S32.HI R83, RZ, 0x1f, R82 ;  /* 0x0000001fff537819 */ /* 0x000fc80000011452 */
[----:B------:R-:W-:Y:S02]  /*0b30*/  LEA.HI R83, R83, R82, RZ, 0x3 ;  /* 0x0000005253537211 */ /* 0x000fe400078f18ff */
[----:B-1----:R-:W-:Y:S02]  /*0b40*/  LOP3.LUT P0, RZ, R90, R92, RZ, 0xfc, !PT ;  /* 0x0000005c5aff7212 */ /* 0x002fe4000780fcff */
[----:B------:R-:W-:Y:S02]  /*0b50*/  LEA.HI.SX32 R136, R83, R110, 0x1d ;  /* 0x0000006e53887211 */ /* 0x000fe400078feaff */
[----:B------:R-:W-:Y:S02]  /*0b60*/  LOP3.LUT P0, RZ, R91, R93, RZ, 0xfc, P0 ;  /* 0x0000005d5bff7212 */ /* 0x000fe4000000fcff */
[----:B------:R-:W-:Y:S02]  /*0b70*/  MOV R157, R136 ;  /* 0x00000088009d7202 */ /* 0x000fe40000000f00 */
[----:B--2---:R-:W-:Y:S01]  /*0b80*/  @P4 SHF.L.U32 R155, R80, 0x10, RZ ;  /* 0x00000010509b4819 */ /* 0x004fe200000006ff */
[----:B------:R-:W-:Y:S08]  /*0b90*/  @!P3 BRA `(.L_x_4) ;  /* 0x000000040088b947 */ /* 0x000ff00003800000 */
[----:B------:R-:W0:Y:S02]  /*0ba0*/  LDC.64 R80, c[0x0][0x390] ;  /* 0x0000e400ff507b82 */ /* 0x000e240000000a00 */
[----:B0-----:R-:W-:-:S06]  /*0bb0*/  IMAD.WIDE.U32 R80, R136, 0x10, R80 ;  /* 0x0000001088507825 */ /* 0x001fcc00078e0050 */
[----:B------:R-:W5:Y:S01]  /*0bc0*/  LDG.E.128 R80, desc[UR6][R80.64] ;  /* 0x0000000650507981 */ /* 0x000f62000c1e1d00 */
[----:B------:R-:W-:-:S04]  /*0bd0*/  ISETP.NE.U32.AND P1, PT, R90, RZ, PT ;  /* 0x000000ff5a00720c */ /* 0x000fc80003f25070 */
[----:B------:R-:W-:-:S13]  /*0be0*/  ISETP.NE.AND.EX P1, PT, R91, RZ, PT, P1 ;  /* 0x000000ff5b00720c */ /* 0x000fda0003f25310 */
[----:B------:R-:W-:Y:S05]  /*0bf0*/  @!P1 BRA `(.L_x_5) ;  /* 0x0000000000a09947 */ /* 0x000fea0003800000 */
[----:B------:R-:W0:Y:S02]  /*0c00*/  LDC.64 R28, c[0x0][0x3a0] ;  /* 0x0000e800ff1c7b82 */ /* 0x000e240000000a00 */
[----:B0-----:R-:W-:-:S06]  /*0c10*/  IMAD.WIDE.U32 R28, R136, 0x10, R28 ;  /* 0x00000010881c7825 */ /* 0x001fcc00078e001c */
[----:B------:R-:W2:Y:S01]  /*0c20*/  LDG.E.128 R28, desc[UR6][R28.64] ;  /* 0x000000061c1c7981 */ /* 0x000ea2000c1e1d00 */
[C---:B-----5:R-:W-:Y:S02]  /*0c30*/  SHF.L.U32 R114, R83.reuse, 0x10, RZ ;  /* 0x0000001053727819 */ /* 0x060fe400000006ff */
[----:B------:R-:W-:Y:S02]  /*0c40*/  PRMT R83, R83, 0x7632, R83 ;  /* 0x0000763253537816 */ /* 0x000fe40000000053 */
[C---:B------:R-:W-:Y:S02]  /*0c50*/  SHF.L.U32 R112, R80.reuse, 0x10, RZ ;  /* 0x0000001050707819 */ /* 0x040fe400000006ff */
[----:B------:R-:W-:Y:S02]  /*0c60*/  SHF.L.U32 R138, R83, 0x10, RZ ;  /* 0x00000010538a7819 */ /* 0x000fe400000006ff */
[----:B------:R-:W-:-:S04]  /*0c70*/  PRMT R80, R80, 0x7632, R80 ;  /* 0x0000763250507816 */ /* 0x000fc80000000050 */
[----:B------:R-:W-:Y:S02]  /*0c80*/  SHF.L.U32 R80, R80, 0x10, RZ ;  /* 0x0000001050507819 */ /* 0x000fe400000006ff */
[C---:B--2---:R-:W-:Y:S02]  /*0c90*/  SHF.L.U32 R111, R31.reuse, 0x10, RZ ;  /* 0x000000101f6f7819 */ /* 0x044fe400000006ff */
[----:B------:R-:W-:Y:S02]  /*0ca0*/  PRMT R31, R31, 0x7632, R31 ;  /* 0x000076321f1f7816 */ /* 0x000fe4000000001f */
[----:B------:R-:W-:Y:S01]  /*0cb0*/  SHF.L.U32 R113, R30, 0x10, RZ ;  /* 0x000000101e717819 */ /* 0x000fe200000006ff */
[----:B------:R-:W-:Y:S01]  /*0cc0*/  FFMA.FTZ R114, R114, R155, R111 ;  /* 0x0000009b72727223 */ /* 0x000fe2000001006f */
[----:B------:R-:W-:Y:S02]  /*0cd0*/  SHF.L.U32 R31, R31, 0x10, RZ ;  /* 0x000000101f1f7819 */ /* 0x000fe400000006ff */
[----:B------:R-:W-:-:S02]  /*0ce0*/  SHF.L.U32 R111, R28, 0x10, RZ ;  /* 0x000000101c6f7819 */ /* 0x000fc400000006ff */
[----:B------:R-:W-:Y:S01]  /*0cf0*/  PRMT R28, R28, 0x7632, R28 ;  /* 0x000076321c1c7816 */ /* 0x000fe2000000001c */
[-C--:B------:R-:W-:Y:S01]  /*0d00*/  FFMA.FTZ R115, R138, R155.reuse, R31 ;  /* 0x0000009b8a737223 */ /* 0x080fe2000001001f */
[----:B------:R-:W-:Y:S01]  /*0d10*/  SHF.L.U32 R31, R29, 0x10, RZ ;  /* 0x000000101d1f7819 */ /* 0x000fe200000006ff */
[-C--:B------:R-:W-:Y:S01]  /*0d20*/  FFMA.FTZ R111, R112, R155.reuse, R111 ;  /* 0x0000009b706f7223 */ /* 0x080fe2000001006f */
[----:B------:R-:W-:Y:S01]  /*0d30*/  IMAD.U32 R112, R81, 0x10000, RZ ;  /* 0x0001000051707824 */ /* 0x000fe200078e00ff */
[----:B------:R-:W-:Y:S02]  /*0d40*/  SHF.L.U32 R138, R82, 0x10, RZ ;  /* 0x00000010528a7819 */ /* 0x000fe400000006ff */
[----:B------:R-:W-:Y:S01]  /*0d50*/  PRMT R29, R29, 0x7632, R29 ;  /* 0x000076321d1d7816 */ /* 0x000fe2000000001d */
[-C--:B------:R-:W-:Y:S01]  /*0d60*/  FFMA.FTZ R112, R112, R155.reuse, R31 ;  /* 0x0000009b70707223 */ /* 0x080fe2000001001f */
[----:B------:R-:W-:Y:S01]  /*0d70*/  PRMT R81, R81, 0x7632, R81 ;  /* 0x0000763251517816 */ /* 0x000fe20000000051 */
[----:B------:R-:W-:Y:S01]  /*0d80*/  FFMA.FTZ R113, R138, R155, R113 ;  /* 0x0000009b8a717223 */ /* 0x000fe20000010071 */
[----:B------:R-:W-:-:S02]  /*0d90*/  PRMT R82, R82, 0x7632, R82 ;  /* 0x0000763252527816 */ /* 0x000fc40000000052 */
[----:B------:R-:W-:Y:S02]  /*0da0*/  PRMT R31, R30, 0x7632, R31 ;  /* 0x000076321e1f7816 */ /* 0x000fe4000000001f */
[----:B------:R-:W-:Y:S02]  /*0db0*/  SHF.L.U32 R137, R29, 0x10, RZ ;  /* 0x000000101d897819 */ /* 0x000fe400000006ff */
[----:B------:R-:W-:Y:S02]  /*0dc0*/  SHF.L.U32 R30, R81, 0x10, RZ ;  /* 0x00000010511e7819 */ /* 0x000fe400000006ff */
[----:B------:R-:W-:Y:S02]  /*0dd0*/  SHF.L.U32 R82, R82, 0x10, RZ ;  /* 0x0000001052527819 */ /* 0x000fe400000006ff */
[----:B------:R-:W-:Y:S01]  /*0de0*/  SHF.L.U32 R31, R31, 0x10, RZ ;  /* 0x000000101f1f7819 */ /* 0x000fe200000006ff */
[----:B------:R-:W-:Y:S01]  /*0df0*/  FFMA.FTZ R137, R30, R155, R137 ;  /* 0x0000009b1e897223 */ /* 0x000fe20000010089 */
[----:B------:R-:W-:-:S03]  /*0e00*/  SHF.L.U32 R29, R28, 0x10, RZ ;  /* 0x000000101c1d7819 */ /* 0x000fc600000006ff */
[-C--:B------:R-:W-:Y:S01]  /*0e10*/  FFMA.FTZ R140, R82, R155.reuse, R31 ;  /* 0x0000009b528c7223 */ /* 0x080fe2000001001f */
[----:B------:R-:W-:Y:S01]  /*0e20*/  F2FP.BF16.F32.PACK_AB R31, R115, R114 ;  /* 0x00000072731f723e */ /* 0x000fe200000010ff */
[----:B------:R-:W-:Y:S01]  /*0e30*/  FFMA.FTZ R138, R80, R155, R29 ;  /* 0x0000009b508a7223 */ /* 0x000fe2000001001d */
[----:B------:R-:W-:Y:S02]  /*0e40*/  F2FP.BF16.F32.PACK_AB R29, R137, R112 ;  /* 0x00000070891d723e */ /* 0x000fe400000010ff */
[----:B------:R-:W-:Y:S02]  /*0e50*/  F2FP.BF16.F32.PACK_AB R30, R140, R113 ;  /* 0x000000718c1e723e */ /* 0x000fe400000010ff */
[----:B------:R-:W-:Y:S01]  /*0e60*/  F2FP.BF16.F32.PACK_AB R28, R138, R111 ;  /* 0x0000006f8a1c723e */ /* 0x000fe200000010ff */
[----:B------:R-:W-:Y:S06]  /*0e70*/  BRA `(.L_x_6) ;  /* 0x0000000000c07947 */ /* 0x000fec0003800000 */
.L_x_5:
[----:B------:R-:W-:-:S04]  /*0e80*/  ISETP.NE.U32.AND P4, PT, R92, RZ, PT ;  /* 0x000000ff5c00720c */ /* 0x000fc80003f85070 */
[----:B------:R-:W-:-:S13]  /*0e90*/  ISETP.NE.AND.EX P4, PT, R93, RZ, PT, P4 ;  /* 0x000000ff5d00720c */ /* 0x000fda0003f85340 */
[----:B------:R-:W-:Y:S05]  /*0ea0*/  @!P4 BRA `(.L_x_7) ;  /* 0x000000000064c947 */ /* 0x000fea0003800000 */
[C---:B-----5:R-:W-:Y:S01]  /*0eb0*/  PRMT R28, R80.reuse, 0x7632, R28 ;  /* 0x00007632501c7816 */ /* 0x060fe2000000001c */
[----:B------:R-:W-:Y:S01]  /*0ec0*/  IMAD.U32 R80, R80, 0x10000, RZ ;  /* 0x0001000050507824 */ /* 0x000fe200078e00ff */
[----:B------:R-:W-:Y:S02]  /*0ed0*/  PRMT R30, R82, 0x7632, R30 ;  /* 0x00007632521e7816 */ /* 0x000fe4000000001e */
[----:B------:R-:W-:Y:S01]  /*0ee0*/  PRMT R29, R81, 0x7632, R29 ;  /* 0x00007632511d7816 */ /* 0x000fe2000000001d */
[----:B------:R-:W-:Y:S01]  /*0ef0*/  FMUL.FTZ R111, R80, R155 ;  /* 0x0000009b506f7220 */ /* 0x000fe20000410000 */
[----:B------:R-:W-:Y:S02]  /*0f00*/  PRMT R31, R83, 0x7632, R31 ;  /* 0x00007632531f7816 */ /* 0x000fe4000000001f */
[----:B------:R-:W-:Y:S02]  /*0f10*/  SHF.L.U32 R140, R30, 0x10, RZ ;  /* 0x000000101e8c7819 */ /* 0x000fe400000006ff */
[----:B------:R-:W-:-:S02]  /*0f20*/  SHF.L.U32 R112, R81, 0x10, RZ ;  /* 0x0000001051707819 */ /* 0x000fc400000006ff */
[----:B------:R-:W-:Y:S01]  /*0f30*/  SHF.L.U32 R82, R82, 0x10, RZ ;  /* 0x0000001052527819 */ /* 0x000fe200000006ff */
[-C--:B------:R-:W-:Y:S01]  /*0f40*/  FMUL.FTZ R140, R140, R155.reuse ;  /* 0x0000009b8c8c7220 */ /* 0x080fe20000410000 */
[----:B------:R-:W-:Y:S01]  /*0f50*/  SHF.L.U32 R114, R83, 0x10, RZ ;  /* 0x0000001053727819 */ /* 0x000fe200000006ff */
[-C--:B------:R-:W-:Y:S01]  /*0f60*/  FMUL.FTZ R112, R112, R155.reuse ;  /* 0x0000009b70707220 */ /* 0x080fe20000410000 */
[----:B------:R-:W-:Y:S01]  /*0f70*/  SHF.L.U32 R28, R28, 0x10, RZ ;  /* 0x000000101c1c7819 */ /* 0x000fe200000006ff */
[-C--:B------:R-:W-:Y:S01]  /*0f80*/  FMUL.FTZ R113, R82, R155.reuse ;  /* 0x0000009b52717220 */ /* 0x080fe20000410000 */
[----:B------:R-:W-:Y:S01]  /*0f90*/  SHF.L.U32 R80, R31, 0x10, RZ ;  /* 0x000000101f507819 */ /* 0x000fe200000006ff */
[-C--:B------:R-:W-:Y:S01]  /*0fa0*/  FMUL.FTZ R114, R114, R155.reuse ;  /* 0x0000009b72727220 */ /* 0x080fe20000410000 */
[----:B------:R-:W-:Y:S01]  /*0fb0*/  SHF.L.U32 R30, R29, 0x10, RZ ;  /* 0x000000101d1e7819 */ /* 0x000fe200000006ff */
[-C--:B------:R-:W-:Y:S02]  /*0fc0*/  FMUL.FTZ R138, R28, R155.reuse ;  /* 0x0000009b1c8a7220 */ /* 0x080fe40000410000 */
[----:B------:R-:W-:-:S02]  /*0fd0*/  FMUL.FTZ R115, R80, R155 ;  /* 0x0000009b50737220 */ /* 0x000fc40000410000 */
[----:B------:R-:W-:Y:S01]  /*0fe0*/  FMUL.FTZ R137, R30, R155 ;  /* 0x0000009b1e897220 */ /* 0x000fe20000410000 */
[----:B------:R-:W-:Y:S02]  /*0ff0*/  F2FP.BF16.F32.PACK_AB R30, R140, R113 ;  /* 0x000000718c1e723e */ /* 0x000fe400000010ff */
[----:B------:R-:W-:Y:S02]  /*1000*/  F2FP.BF16.F32.PACK_AB R31, R115, R114 ;  /* 0x00000072731f723e */ /* 0x000fe400000010ff */
[----:B------:R-:W-:Y:S02]  /*1010*/  F2FP.BF16.F32.PACK_AB R29, R137, R112 ;  /* 0x00000070891d723e */ /* 0x000fe400000010ff */
[----:B------:R-:W-:Y:S01]  /*1020*/  F2FP.BF16.F32.PACK_AB R28, R138, R111 ;  /* 0x0000006f8a1c723e */ /* 0x000fe200000010ff */
[----:B------:R-:W-:Y:S06]  /*1030*/  BRA `(.L_x_6) ;  /* 0x0000000000507947 */ /* 0x000fec0003800000 */
.L_x_7:
[C---:B-----5:R-:W-:Y:S02]  /*1040*/  PRMT R112, R80.reuse, 0x7632, R112 ;  /* 0x0000763250707816 */ /* 0x060fe40000000070 */
[----:B------:R-:W-:Y:S02]  /*1050*/  SHF.L.U32 R80, R80, 0x10, RZ ;  /* 0x0000001050507819 */ /* 0x000fe400000006ff */
[C---:B------:R-:W-:Y:S02]  /*1060*/  PRMT R113, R81.reuse, 0x7632, R113 ;  /* 0x0000763251717816 */ /* 0x040fe40000000071 */
[----:B------:R-:W-:Y:S01]  /*1070*/  SHF.L.U32 R114, R81, 0x10, RZ ;  /* 0x0000001051727819 */ /* 0x000fe200000006ff */
[----:B------:R-:W-:Y:S01]  /*1080*/  FMUL.FTZ R111, R80, R155 ;  /* 0x0000009b506f7220 */ /* 0x000fe20000410000 */
[C---:B------:R-:W-:Y:S01]  /*1090*/  PRMT R81, R82.reuse, 0x7632, R81 ;  /* 0x0000763252517816 */ /* 0x040fe20000000051 */
[----:B------:R-:W-:Y:S01]  /*10a0*/  IMAD.U32 R82, R82, 0x10000, RZ ;  /* 0x0001000052527824 */ /* 0x000fe200078e00ff */
[----:B------:R-:W-:-:S02]  /*10b0*/  PRMT R115, R83, 0x7632, R115 ;  /* 0x0000763253737816 */ /* 0x000fc40000000073 */
[----:B------:R-:W-:Y:S01]  /*10c0*/  SHF.L.U32 R80, R113, 0x10, RZ ;  /* 0x0000001071507819 */ /* 0x000fe200000006ff */
[-C--:B------:R-:W-:Y:S01]  /*10d0*/  FMUL.FTZ R113, R82, R155.reuse ;  /* 0x0000009b52717220 */ /* 0x080fe20000410000 */
[----:B------:R-:W-:Y:S02]  /*10e0*/  SHF.L.U32 R158, R83, 0x10, RZ ;  /* 0x00000010539e7819 */ /* 0x000fe400000006ff */
[----:B------:R-:W-:Y:S01]  /*10f0*/  SHF.L.U32 R138, R112, 0x10, RZ ;  /* 0x00000010708a7819 */ /* 0x000fe200000006ff */
[-C--:B------:R-:W-:Y:S01]  /*1100*/  FMUL.FTZ R112, R114, R155.reuse ;  /* 0x0000009b72707220 */ /* 0x080fe20000410000 */
[----:B------:R-:W-:Y:S01]  /*1110*/  SHF.L.U32 R140, R81, 0x10, RZ ;  /* 0x00000010518c7819 */ /* 0x000fe200000006ff */
[-C--:B------:R-:W-:Y:S01]  /*1120*/  FMUL.FTZ R114, R158, R155.reuse ;  /* 0x0000009b9e727220 */ /* 0x080fe20000410000 */
[----:B------:R-:W-:Y:S01]  /*1130*/  SHF.L.U32 R82, R115, 0x10, RZ ;  /* 0x0000001073527819 */ /* 0x000fe200000006ff */
[-C--:B------:R-:W-:Y:S01]  /*1140*/  FMUL.FTZ R138, R138, R155.reuse ;  /* 0x0000009b8a8a7220 */ /* 0x080fe20000410000 */
[-C--:B------:R-:W-:Y:S01]  /*1150*/  FMUL.FTZ R137, R80, R155.reuse ;  /* 0x0000009b50897220 */ /* 0x080fe20000410000 */
[----:B------:R-:W-:-:S02]  /*1160*/  FMUL.FTZ R140, R140, R155 ;  /* 0x0000009b8c8c7220 */ /* 0x000fc40000410000 */
[----:B------:R-:W-:-:S07]  /*1170*/  FMUL.FTZ R115, R82, R155 ;  /* 0x0000009b52737220 */ /* 0x000fce0000410000 */
.L_x_6:
[----:B------:R-:W0:Y:S01]  /*1180*/  @P0 LDC.64 R80, c[0x0][0x3a8] ;  /* 0x0000ea00ff500b82 */ /* 0x000e220000000a00 */
[C---:B------:R-:W-:Y:S01]  /*1190*/  IADD3 R157, PT, PT, R136.reuse, 0x20, RZ ;  /* 0x00000020889d7810 */ /* 0x040fe20007ffe0ff */
[----:B0-----:R-:W-:-:S05]  /*11a0*/  @P0 IMAD.WIDE.U32 R80, R136, 0x10, R80 ;  /* 0x0000001088500825 */ /* 0x001fca00078e0050 */
[----:B------:R0:W-:Y:S02]  /*11b0*/  @P0 STG.E.128 desc[UR6][R80.64], R28 ;  /* 0x0000001c50000986 */ /* 0x0001e4000c101d06 */
.L_x_4:
[----:B------:R-:W-:Y:S05]  /*11c0*/  BSYNC.RECONVERGENT B0 ;  /* 0x0000000000007941 */ /* 0x000fea0003800200 */
.L_x_3:
[----:B------:R-:W-:Y:S01]  /*11d0*/  ISETP.GE.U32.AND P1, PT, R109, 0x40, PT ;  /* 0x000000406d00780c */ /* 0x000fe20003f26070 */
[----:B------:R-:W-:Y:S03]  /*11e0*/  BSSY.RECONVERGENT B0, `(.L_x_8) ;  /* 0x0000065000007945 */ /* 0x000fe60003800200 */
[----:B0-----:R-:W-:-:S09]  /*11f0*/  P2R R80, PR, RZ, 0x2 ;  /* 0x00000002ff507803 */ /* 0x001fd20000000000 */
[----:B------:R-:W-:Y:S05]  /*1200*/  @!P1 BRA `(.L_x_9) ;  /* 0x0000000400889947 */ /* 0x000fea0003800000 */
        /* <DEDUP_REMOVED lines=9> */
[C---:B-----5:R-:W-:Y:S02]  /*12a0*/  PRMT R116, R83.reuse, 0x7632, R116 ;  /* 0x0000763253747816 */ /* 0x060fe40000000074 */
[----:B------:R-:W-:Y:S02]  /*12b0*/  SHF.L.U32 R118, R83, 0x10, RZ ;  /* 0x0000001053767819 */ /* 0x000fe400000006ff */
[----:B------:R-:W-:Y:S02]  /*12c0*/  SHF.L.U32 R116, R116, 0x10, RZ ;  /* 0x0000001074747819 */ /* 0x000fe400000006ff */
[C---:B------:R-:W-:Y:S02]  /*12d0*/  SHF.L.U32 R142, R82.reuse, 0x10, RZ ;  /* 0x00000010528e7819 */ /* 0x040fe400000006ff */
[----:B------:R-:W-:-:S04]  /*12e0*/  PRMT R82, R82, 0x7632, R82 ;  /* 0x0000763252527816 */ /* 0x000fc80000000052 */
[----:B------:R-:W-:Y:S02]  /*12f0*/  SHF.L.U32 R82, R82, 0x10, RZ ;  /* 0x0000001052527819 */ /* 0x000fe400000006ff */
[C---:B--2---:R-:W-:Y:S02]  /*1300*/  PRMT R83, R31.reuse, 0x7632, R83 ;  /* 0x000076321f537816 */ /* 0x044fe40000000053 */
[----:B------:R-:W-:Y:S02]  /*1310*/  SHF.L.U32 R31, R31, 0x10, RZ ;  /* 0x000000101f1f7819 */ /* 0x000fe400000006ff */
[----:B------:R-:W-:Y:S01]  /*1320*/  SHF.L.U32 R117, R29, 0x10, RZ ;  /* 0x000000101d757819 */ /* 0x000fe200000006ff */
[----:B------:R-:W-:Y:S01]  /*1330*/  IMAD.U32 R83, R83, 0x10000, RZ ;  /* 0x0001000053537824 */ /* 0x000fe200078e00ff */
[----:B------:R-:W-:Y:S01]  /*1340*/  PRMT R29, R29, 0x7632, R29 ;  /* 0x000076321d1d7816 */ /* 0x000fe2000000001d */
[-C--:B------:R-:W-:Y:S01]  /*1350*/  FFMA.FTZ R119, R118, R155.reuse, R31 ;  /* 0x0000009b76777223 */ /* 0x080fe2000001001f */
[----:B------:R-:W-:Y:S01]  /*1360*/  SHF.L.U32 R31, R28, 0x10, RZ ;  /* 0x000000101c1f7819 */ /* 0x000fe200000006ff */
[----:B------:R-:W-:Y:S01]  /*1370*/  FFMA.FTZ R120, R116, R155, R83 ;  /* 0x0000009b74787223 */ /* 0x000fe20000010053 */
[----:B------:R-:W-:-:S02]  /*1380*/  SHF.L.U32 R116, R80, 0x10, RZ ;  /* 0x0000001050747819 */ /* 0x000fc400000006ff */
[C---:B------:R-:W-:Y:S02]  /*1390*/  SHF.L.U32 R118, R81.reuse, 0x10, RZ ;  /* 0x0000001051767819 */ /* 0x040fe400000006ff */
[----:B------:R-:W-:Y:S01]  /*13a0*/  PRMT R80, R80, 0x7632, R80 ;  /* 0x0000763250507816 */ /* 0x000fe20000000050 */
[-C--:B------:R-:W-:Y:S01]  /*13b0*/  FFMA.FTZ R116, R116, R155.reuse, R31 ;  /* 0x0000009b74747223 */ /* 0x080fe2000001001f */
[----:B------:R-:W-:Y:S01]  /*13c0*/  SHF.L.U32 R31, R30, 0x10, RZ ;  /* 0x000000101e1f7819 */ /* 0x000fe200000006ff */
[-C--:B------:R-:W-:Y:S01]  /*13d0*/  FFMA.FTZ R117, R118, R155.reuse, R117 ;  /* 0x0000009b76757223 */ /* 0x080fe20000010075 */
[----:B------:R-:W-:Y:S02]  /*13e0*/  PRMT R81, R81, 0x7632, R81 ;  /* 0x0000763251517816 */ /* 0x000fe40000000051 */
[----:B------:R-:W-:Y:S01]  /*13f0*/  PRMT R28, R28, 0x7632, R28 ;  /* 0x000076321c1c7816 */ /* 0x000fe2000000001c */
[----:B------:R-:W-:Y:S01]  /*1400*/  FFMA.FTZ R118, R142, R155, R31 ;  /* 0x0000009b8e767223 */ /* 0x000fe2000001001f */
[----:B------:R-:W-:-:S02]  /*1410*/  PRMT R30, R30, 0x7632, R30 ;  /* 0x000076321e1e7816 */ /* 0x000fc4000000001e */
[----:B------:R-:W-:Y:S02]  /*1420*/  SHF.L.U32 R80, R80, 0x10, RZ ;  /* 0x0000001050507819 */ /* 0x000fe400000006ff */
[----:B------:R-:W-:Y:S01]  /*1430*/  SHF.L.U32 R142, R81, 0x10, RZ ;  /* 0x00000010518e7819 */ /* 0x000fe200000006ff */
[----:B------:R-:W-:Y:S01]  /*1440*/  IMAD.U32 R141, R30, 0x10000, RZ ;  /* 0x000100001e8d7824 */ /* 0x000fe200078e00ff */
[----:B------:R-:W-:Y:S02]  /*1450*/  SHF.L.U32 R29, R29, 0x10, RZ ;  /* 0x000000101d1d7819 */ /* 0x000fe400000006ff */
[----:B------:R-:W-:Y:S01]  /*1460*/  SHF.L.U32 R139, R28, 0x10, RZ ;  /* 0x000000101c8b7819 */ /* 0x000fe200000006ff */
[----:B------:R-:W-:Y:S01]  /*1470*/  FFMA.FTZ R141, R82, R155, R141 ;  /* 0x0000009b528d7223 */ /* 0x000fe2000001008d */
[----:B------:R-:W-:Y:S01]  /*1480*/  F2FP.BF16.F32.PACK_AB R31, R120, R119 ;  /* 0x00000077781f723e */ /* 0x000fe200000010ff */
[-C--:B------:R-:W-:Y:S02]  /*1490*/  FFMA.FTZ R142, R142, R155.reuse, R29 ;  /* 0x0000009b8e8e7223 */ /* 0x080fe4000001001d */
[----:B------:R-:W-:Y:S01]  /*14a0*/  FFMA.FTZ R139, R80, R155, R139 ;  /* 0x0000009b508b7223 */ /* 0x000fe2000001008b */
[----:B------:R-:W-:-:S02]  /*14b0*/  F2FP.BF16.F32.PACK_AB R30, R141, R118 ;  /* 0x000000768d1e723e */ /* 0x000fc400000010ff */
[----:B------:R-:W-:Y:S02]  /*14c0*/  F2FP.BF16.F32.PACK_AB R29, R142, R117 ;  /* 0x000000758e1d723e */ /* 0x000fe400000010ff */
[----:B------:R-:W-:Y:S01]  /*14d0*/  F2FP.BF16.F32.PACK_AB R28, R139, R116 ;  /* 0x000000748b1c723e */ /* 0x000fe200000010ff */
[----:B------:R-:W-:Y:S06]  /*14e0*/  BRA `(.L_x_11) ;  /* 0x0000000000c07947 */ /* 0x000fec0003800000 */
.L_x_10:
[----:B------:R-:W-:-:S04]  /*14f0*/  ISETP.NE.U32.AND P1, PT, R92, RZ, PT ;  /* 0x000000ff5c00720c */ /* 0x000fc80003f25070 */
[----:B------:R-:W-:-:S13]  /*1500*/  ISETP.NE.AND.EX P1, PT, R93, RZ, PT, P1 ;  /* 0x000000ff5d00720c */ /* 0x000fda0003f25310 */
[----:B------:R-:W-:Y:S05]  /*1510*/  @P1 BRA `(.L_x_12) ;  /* 0x0000000000541947 */ /* 0x000fea0003800000 */
[C---:B-----5:R-:W-:Y:S02]  /*1520*/  PRMT R117, R80.reuse, 0x7632, R117 ;  /* 0x0000763250757816 */ /* 0x060fe40000000075 */
[C---:B------:R-:W-:Y:S02]  /*1530*/  PRMT R118, R81.reuse, 0x7632, R118 ;  /* 0x0000763251767816 */ /* 0x040fe40000000076 */
[----:B------:R-:W-:Y:S02]  /*1540*/  SHF.L.U32 R120, R81, 0x10, RZ ;  /* 0x0000001051787819 */ /* 0x000fe400000006ff */
[----:B------:R-:W-:Y:S02]  /*1550*/  SHF.L.U32 R80, R80, 0x10, RZ ;  /* 0x0000001050507819 */ /* 0x000fe400000006ff */
[C---:B------:R-:W-:Y:S02]  /*1560*/  PRMT R81, R82.reuse, 0x7632, R81 ;  /* 0x0000763252517816 */ /* 0x040fe40000000051 */
[----:B------:R-:W-:Y:S01]  /*1570*/  SHF.L.U32 R82, R82, 0x10, RZ ;  /* 0x0000001052527819 */ /* 0x000fe200000006ff */
[----:B------:R-:W-:Y:S01]  /*1580*/  FMUL.FTZ R116, R80, R155 ;  /* 0x0000009b50747220 */ /* 0x000fe20000410000 */
[----:B------:R-:W-:-:S02]  /*1590*/  PRMT R119, R83, 0x7632, R119 ;  /* 0x0000763253777816 */ /* 0x000fc40000000077 */
[----:B------:R-:W-:Y:S01]  /*15a0*/  SHF.L.U32 R142, R118, 0x10, RZ ;  /* 0x00000010768e7819 */ /* 0x000fe200000006ff */
[-C--:B------:R-:W-:Y:S01]  /*15b0*/  FMUL.FTZ R118, R82, R155.reuse ;  /* 0x0000009b52767220 */ /* 0x080fe20000410000 */
[----:B------:R-:W-:Y:S01]  /*15c0*/  SHF.L.U32 R80, R117, 0x10, RZ ;  /* 0x0000001075507819 */ /* 0x000fe200000006ff */
[-C--:B------:R-:W-:Y:S01]  /*15d0*/  FMUL.FTZ R117, R120, R155.reuse ;  /* 0x0000009b78757220 */ /* 0x080fe20000410000 */
[----:B------:R-:W-:Y:S01]  /*15e0*/  SHF.L.U32 R158, R83, 0x10, RZ ;  /* 0x00000010539e7819 */ /* 0x000fe200000006ff */
[----:B------:R-:W-:Y:S01]  /*15f0*/  IMAD.U32 R120, R119, 0x10000, RZ ;  /* 0x0001000077787824 */ /* 0x000fe200078e00ff */
[----:B------:R-:W-:Y:S01]  /*1600*/  SHF.L.U32 R82, R81, 0x10, RZ ;  /* 0x0000001051527819 */ /* 0x000fe200000006ff */
[-C--:B------:R-:W-:Y:S01]  /*1610*/  FMUL.FTZ R139, R80, R155.reuse ;  /* 0x0000009b508b7220 */ /* 0x080fe20000410000 */
[-C--:B------:R-:W-:Y:S01]  /*1620*/  FMUL.FTZ R142, R142, R155.reuse ;  /* 0x0000009b8e8e7220 */ /* 0x080fe20000410000 */
[-C--:B------:R-:W-:Y:S01]  /*1630*/  FMUL.FTZ R119, R158, R155.reuse ;  /* 0x0000009b9e777220 */ /* 0x080fe20000410000 */
[-C--:B------:R-:W-:Y:S01]  /*1640*/  FMUL.FTZ R120, R120, R155.reuse ;  /* 0x0000009b78787220 */ /* 0x080fe20000410000 */
[----:B------:R-:W-:Y:S01]  /*1650*/  FMUL.FTZ R141, R82, R155 ;  /* 0x0000009b528d7220 */ /* 0x000fe20000410000 */
[----:B------:R-:W-:Y:S06]  /*1660*/  BRA `(.L_x_11) ;  /* 0x0000000000607947 */ /* 0x000fec0003800000 */
.L_x_12:
[C---:B-----5:R-:W-:Y:S02]  /*1670*/  PRMT R28, R80.reuse, 0x7632, R28 ;  /* 0x00007632501c7816 */ /* 0x060fe4000000001c */
[----:B------:R-:W-:Y:S02]  /*1680*/  SHF.L.U32 R80, R80, 0x10, RZ ;  /* 0x0000001050507819 */ /* 0x000fe400000006ff */
[C---:B------:R-:W-:Y:S02]  /*1690*/  SHF.L.U32 R30, R81.reuse, 0x10, RZ ;  /* 0x00000010511e7819 */ /* 0x040fe400000006ff */
[----:B------:R-:W-:Y:S01]  /*16a0*/  PRMT R29, R81, 0x7632, R29 ;  /* 0x00007632511d7816 */ /* 0x000fe2000000001d */
[-C--:B------:R-:W-:Y:S01]  /*16b0*/  FMUL.FTZ R116, R80, R155.reuse ;  /* 0x0000009b50747220 */ /* 0x080fe20000410000 */
[----:B------:R-:W-:Y:S01]  /*16c0*/  PRMT R31, R82, 0x7632, R31 ;  /* 0x00007632521f7816 */ /* 0x000fe2000000001f */
[----:B------:R-:W-:Y:S01]  /*16d0*/  FMUL.FTZ R117, R30, R155 ;  /* 0x0000009b1e757220 */ /* 0x000fe20000410000 */
[----:B------:R-:W-:-:S02]  /*16e0*/  PRMT R81, R83, 0x7632, R81 ;  /* 0x0000763253517816 */ /* 0x000fc40000000051 */
[----:B------:R-:W-:Y:S02]  /*16f0*/  SHF.L.U32 R120, R83, 0x10, RZ ;  /* 0x0000001053787819 */ /* 0x000fe400000006ff */
[----:B------:R-:W-:Y:S02]  /*1700*/  SHF.L.U32 R82, R82, 0x10, RZ ;  /* 0x0000001052527819 */ /* 0x000fe400000006ff */
[----:B------:R-:W-:Y:S01]  /*1710*/  SHF.L.U32 R28, R28, 0x10, RZ ;  /* 0x000000101c1c7819 */ /* 0x000fe200000006ff */
[-C--:B------:R-:W-:Y:S01]  /*1720*/  FMUL.FTZ R119, R120, R155.reuse ;  /* 0x0000009b78777220 */ /* 0x080fe20000410000 */
[----:B------:R-:W-:Y:S01]  /*1730*/  SHF.L.U32 R80, R81, 0x10, RZ ;  /* 0x0000001051507819 */ /* 0x000fe200000006ff */
[-C--:B------:R-:W-:Y:S01]  /*1740*/  FMUL.FTZ R118, R82, R155.reuse ;  /* 0x0000009b52767220 */ /* 0x080fe20000410000 */
[----:B------:R-:W-:Y:S01]  /*1750*/  SHF.L.U32 R30, R31, 0x10, RZ ;  /* 0x000000101f1e7819 */ /* 0x000fe200000006ff */
[-C--:B------:R-:W-:Y:S01]  /*1760*/  FMUL.FTZ R139, R28, R155.reuse ;  /* 0x0000009b1c8b7220 */ /* 0x080fe20000410000 */
[----:B------:R-:W-:Y:S01]  /*1770*/  SHF.L.U32 R142, R29, 0x10, RZ ;  /* 0x000000101d8e7819 */ /* 0x000fe200000006ff */
[----:B------:R-:W-:-:S02]  /*1780*/  FMUL.FTZ R120, R80, R155 ;  /* 0x0000009b50787220 */ /* 0x000fc40000410000 */
[-C--:B------:R-:W-:Y:S01]  /*1790*/  FMUL.FTZ R141, R30, R155.reuse ;  /* 0x0000009b1e8d7220 */ /* 0x080fe20000410000 */
[----:B------:R-:W-:Y:S01]  /*17a0*/  F2FP.BF16.F32.PACK_AB R28, R139, R116 ;  /* 0x000000748b1c723e */ /* 0x000fe200000010ff */
[----:B------:R-:W-:Y:S01]  /*17b0*/  FMUL.FTZ R142, R142, R155 ;  /* 0x0000009b8e8e7220 */ /* 0x000fe20000410000 */
[----:B------:R-:W-:Y:S02]  /*17c0*/  F2FP.BF16.F32.PACK_AB R31, R120, R119 ;  /* 0x00000077781f723e */ /* 0x000fe400000010ff */
[----:B------:R-:W-:Y:S02]  /*17d0*/  F2FP.BF16.F32.PACK_AB R30, R141, R118 ;  /* 0x000000768d1e723e */ /* 0x000fe400000010ff */
[----:B------:R-:W-:-:S07]  /*17e0*/  F2FP.BF16.F32.PACK_AB R29, R142, R117 ;  /* 0x000000758e1d723e */ /* 0x000fce00000010ff */
.L_x_11:
[----:B------:R-:W0:Y:S02]  /*17f0*/  @P0 LDC.64 R80, c[0x0][0x3a8] ;  /* 0x0000ea00ff500b82 */ /* 0x000e240000000a00 */
[C---:B0-----:R-:W-:Y:S01]  /*1800*/  @P0 IMAD.WIDE.U32 R80, R157.reuse, 0x10, R80 ;  /* 0x000000109d500825 */ /* 0x041fe200078e0050 */
[----:B------:R-:W-:-:S04]  /*1810*/  IADD3 R157, PT, PT, R157, 0x20, RZ ;  /* 0x000000209d9d7810 */ /* 0x000fc80007ffe0ff */
[----:B------:R0:W-:Y:S03]  /*1820*/  @P0 STG.E.128 desc[UR6][R80.64], R28 ;  /* 0x0000001c50000986 */ /* 0x0001e6000c101d06 */
.L_x_9:
[----:B------:R-:W-:Y:S05]  /*1830*/  BSYNC.RECONVERGENT B0 ;  /* 0x0000000000007941 */ /* 0x000fea0003800200 */
.L_x_8:
        /* <DEDUP_REMOVED lines=13> */
[C---:B-----5:R-:W-:Y:S01]  /*1910*/  PRMT R121, R83.reuse, 0x7632, R121 ;  /* 0x0000763253797816 */ /* 0x060fe20000000079 */
[----:B------:R-:W-:Y:S01]  /*1920*/  IMAD.U32 R124, R83, 0x10000, RZ ;  /* 0x00010000537c7824 */ /* 0x000fe200078e00ff */
[C---:B------:R-:W-:Y:S02]  /*1930*/  SHF.L.U32 R144, R82.reuse, 0x10, RZ ;  /* 0x0000001052907819 */ /* 0x040fe400000006ff */
[----:B------:R-:W-:Y:S02]  /*1940*/  SHF.L.U32 R122, R121, 0x10, RZ ;  /* 0x00000010797a7819 */ /* 0x000fe400000006ff */
[----:B------:R-:W-:-:S04]  /*1950*/  PRMT R82, R82, 0x7632, R82 ;  /* 0x0000763252527816 */ /* 0x000fc80000000052 */
[----:B------:R-:W-:Y:S02]  /*1960*/  SHF.L.U32 R82, R82, 0x10, RZ ;  /* 0x0000001052527819 */ /* 0x000fe400000006ff */
[C---:B--2---:R-:W-:Y:S02]  /*1970*/  PRMT R83, R31.reuse, 0x7632, R83 ;  /* 0x000076321f537816 */ /* 0x044fe40000000053 */
[----:B------:R-:W-:Y:S02]  /*1980*/  SHF.L.U32 R31, R31, 0x10, RZ ;  /* 0x000000101f1f7819 */ /* 0x000fe400000006ff */
[----:B------:R-:W-:Y:S02]  /*1990*/  SHF.L.U32 R83, R83, 0x10, RZ ;  /* 0x0000001053537819 */ /* 0x000fe400000006ff */
[----:B------:R-:W-:Y:S01]  /*19a0*/  SHF.L.U32 R121, R28, 0x10, RZ ;  /* 0x000000101c797819 */ /* 0x000fe200000006ff */
[-C--:B------:R-:W-:Y:S01]  /*19b0*/  FFMA.FTZ R124, R124, R155.reuse, R31 ;  /* 0x0000009b7c7c7223 */ /* 0x080fe2000001001f */
[----:B------:R-:W-:Y:S01]  /*19c0*/  SHF.L.U32 R31, R29, 0x10, RZ ;  /* 0x000000101d1f7819 */ /* 0x000fe200000006ff */
[----:B------:R-:W-:Y:S01]  /*19d0*/  FFMA.FTZ R125, R122, R155, R83 ;  /* 0x0000009b7a7d7223 */ /* 0x000fe20000010053 */
[----:B------:R-:W-:-:S02]  /*19e0*/  SHF.L.U32 R122, R80, 0x10, RZ ;  /* 0x00000010507a7819 */ /* 0x000fc400000006ff */
[----:B------:R-:W-:Y:S02]  /*19f0*/  PRMT R29, R29, 0x7632, R29 ;  /* 0x000076321d1d7816 */ /* 0x000fe4000000001d */
[----:B------:R-:W-:Y:S01]  /*1a00*/  PRMT R80, R80, 0x7632, R80 ;  /* 0x0000763250507816 */ /* 0x000fe20000000050 */
[-C--:B------:R-:W-:Y:S01]  /*1a10*/  FFMA.FTZ R121, R122, R155.reuse, R121 ;  /* 0x0000009b7a797223 */ /* 0x080fe20000010079 */
[C---:B------:R-:W-:Y:S02]  /*1a20*/  SHF.L.U32 R122, R81.reuse, 0x10, RZ ;  /* 0x00000010517a7819 */ /* 0x040fe400000006ff */
[----:B------:R-:W-:Y:S01]  /*1a30*/  PRMT R81, R81, 0x7632, R81 ;  /* 0x0000763251517816 */ /* 0x000fe20000000051 */
[----:B------:R-:W-:Y:S01]  /*1a40*/  IMAD.U32 R80, R80, 0x10000, RZ ;  /* 0x0001000050507824 */ /* 0x000fe200078e00ff */
[----:B------:R-:W-:Y:S01]  /*1a50*/  PRMT R28, R28, 0x7632, R28 ;  /* 0x000076321c1c7816 */ /* 0x000fe2000000001c */
[--C-:B------:R-:W-:Y:S01]  /*1a60*/  FFMA.FTZ R122, R122, R155, R31.reuse ;  /* 0x0000009b7a7a7223 */ /* 0x100fe2000001001f */
[----:B------:R-:W-:-:S02]  /*1a70*/  PRMT R31, R30, 0x7632, R31 ;  /* 0x000076321e1f7816 */ /* 0x000fc4000000001f */
[----:B------:R-:W-:Y:S02]  /*1a80*/  SHF.L.U32 R123, R30, 0x10, RZ ;  /* 0x000000101e7b7819 */ /* 0x000fe400000006ff */
[----:B------:R-:W-:Y:S02]  /*1a90*/  SHF.L.U32 R143, R29, 0x10, RZ ;  /* 0x000000101d8f7819 */ /* 0x000fe400000006ff */
[----:B------:R-:W-:Y:S01]  /*1aa0*/  SHF.L.U32 R30, R81, 0x10, RZ ;  /* 0x00000010511e7819 */ /* 0x000fe200000006ff */
[-C--:B------:R-:W-:Y:S01]  /*1ab0*/  FFMA.FTZ R123, R144, R155.reuse, R123 ;  /* 0x0000009b907b7223 */ /* 0x080fe2000001007b */
[----:B------:R-:W-:Y:S02]  /*1ac0*/  SHF.L.U32 R31, R31, 0x10, RZ ;  /* 0x000000101f1f7819 */ /* 0x000fe400000006ff */
[----:B------:R-:W-:Y:S01]  /*1ad0*/  SHF.L.U32 R29, R28, 0x10, RZ ;  /* 0x000000101c1d7819 */ /* 0x000fe200000006ff */
[-C--:B------:R-:W-:Y:S02]  /*1ae0*/  FFMA.FTZ R143, R30, R155.reuse, R143 ;  /* 0x0000009b1e8f7223 */ /* 0x080fe4000001008f */
[-C--:B------:R-:W-:Y:S01]  /*1af0*/  FFMA.FTZ R146, R82, R155.reuse, R31 ;  /* 0x0000009b52927223 */ /* 0x080fe2000001001f */
[----:B------:R-:W-:Y:S01]  /*1b00*/  F2FP.BF16.F32.PACK_AB R31, R125, R124 ;  /* 0x0000007c7d1f723e */ /* 0x000fe200000010ff */
[----:B------:R-:W-:Y:S01]  /*1b10*/  FFMA.FTZ R144, R80, R155, R29 ;  /* 0x0000009b50907223 */ /* 0x000fe2000001001d */
[----:B------:R-:W-:-:S02]  /*1b20*/  F2FP.BF16.F32.PACK_AB R29, R143, R122 ;  /* 0x0000007a8f1d723e */ /* 0x000fc400000010ff */
[----:B------:R-:W-:Y:S02]  /*1b30*/  F2FP.BF16.F32.PACK_AB R30, R146, R123 ;  /* 0x0000007b921e723e */ /* 0x000fe400000010ff */
[----:B------:R-:W-:Y:S01]  /*1b40*/  F2FP.BF16.F32.PACK_AB R28, R144, R121 ;  /* 0x00000079901c723e */ /* 0x000fe200000010ff */
[----:B------:R-:W-:Y:S06]  /*1b50*/  BRA `(.L_x_16) ;  /* 0x0000000000c07947 */ /* 0x000fec0003800000 */
.L_x_15:
[----:B------:R-:W-:-:S04]  /*1b60*/  ISETP.NE.U32.AND P1, PT, R92, RZ, PT ;  /* 0x000000ff5c00720c */ /* 0x000fc80003f25070 */
[----:B------:R-:W-:-:S13]  /*1b70*/  ISETP.NE.AND.EX P1, PT, R93, RZ, PT, P1 ;  /* 0x000000ff5d00720c */ /* 0x000fda0003f25310 */
[----:B------:R-:W-:Y:S05]  /*1b80*/  @P1 BRA `(.L_x_17) ;  /* 0x0000000000541947 */ /* 0x000fea0003800000 */
[C---:B-----5:R-:W-:Y:S02]  /*1b90*/  PRMT R122, R80.reuse, 0x7632, R122 ;  /* 0x00007632507a7816 */ /* 0x060fe4000000007a */
[----:B------:R-:W-:Y:S02]  /*1ba0*/  SHF.L.U32 R80, R80, 0x10, RZ ;  /* 0x0000001050507819 */ /* 0x000fe400000006ff */
[C---:B------:R-:W-:Y:S01]  /*1bb0*/  PRMT R123, R81.reuse, 0x7632, R123 ;  /* 0x00007632517b7816 */ /* 0x040fe2000000007b */
[----:B------:R-:W-:Y:S01]  /*1bc0*/  IMAD.U32 R144, R122, 0x10000, RZ ;  /* 0x000100007a907824 */ /* 0x000fe200078e00ff */
[----:B------:R-:W-:Y:S01]  /*1bd0*/  SHF.L.U32 R124, R81, 0x10, RZ ;  /* 0x00000010517c7819 */ /* 0x000fe200000006ff */
[-C--:B------:R-:W-:Y:S01]  /*1be0*/  FMUL.FTZ R121, R80, R155.reuse ;  /* 0x0000009b50797220 */ /* 0x080fe20000410000 */
[----:B------:R-:W-:Y:S01]  /*1bf0*/  PRMT R81, R82, 0x7632, R81 ;  /* 0x0000763252517816 */ /* 0x000fe20000000051 */
[-C--:B------:R-:W-:Y:S01]  /*1c00*/  FMUL.FTZ R144, R144, R155.reuse ;  /* 0x0000009b90907220 */ /* 0x080fe20000410000 */
[----:B------:R-:W-:Y:S01]  /*1c10*/  SHF.L.U32 R82, R82, 0x10, RZ ;  /* 0x0000001052527819 */ /* 0x000fe200000006ff */
[----:B------:R-:W-:Y:S01]  /*1c20*/  FMUL.FTZ R122, R124, R155 ;  /* 0x0000009b7c7a7220 */ /* 0x000fe20000410000 */
[----:B------:R-:W-:-:S02]  /*1c30*/  PRMT R125, R83, 0x7632, R125 ;  /* 0x00007632537d7816 */ /* 0x000fc4000000007d */
[----:B------:R-:W-:Y:S01]  /*1c40*/  SHF.L.U32 R80, R123, 0x10, RZ ;  /* 0x000000107b507819 */ /* 0x000fe200000006ff */
[-C--:B------:R-:W-:Y:S01]  /*1c50*/  FMUL.FTZ R123, R82, R155.reuse ;  /* 0x0000009b527b7220 */ /* 0x080fe20000410000 */
[----:B------:R-:W-:Y:S02]  /*1c60*/  SHF.L.U32 R158, R83, 0x10, RZ ;  /* 0x00000010539e7819 */ /* 0x000fe400000006ff */
[----:B------:R-:W-:Y:S01]  /*1c70*/  SHF.L.U32 R146, R81, 0x10, RZ ;  /* 0x0000001051927819 */ /* 0x000fe200000006ff */
[-C--:B------:R-:W-:Y:S01]  /*1c80*/  FMUL.FTZ R143, R80, R155.reuse ;  /* 0x0000009b508f7220 */ /* 0x080fe20000410000 */
[----:B------:R-:W-:Y:S01]  /*1c90*/  SHF.L.U32 R82, R125, 0x10, RZ ;  /* 0x000000107d527819 */ /* 0x000fe200000006ff */
[-C--:B------:R-:W-:Y:S02]  /*1ca0*/  FMUL.FTZ R124, R158, R155.reuse ;  /* 0x0000009b9e7c7220 */ /* 0x080fe40000410000 */
[-C--:B------:R-:W-:Y:S02]  /*1cb0*/  FMUL.FTZ R146, R146, R155.reuse ;  /* 0x0000009b92927220 */ /* 0x080fe40000410000 */
[----:B------:R-:W-:Y:S01]  /*1cc0*/  FMUL.FTZ R125, R82, R155 ;  /* 0x0000009b527d7220 */ /* 0x000fe20000410000 */
[----:B------:R-:W-:Y:S06]  /*1cd0*/  BRA `(.L_x_16) ;  /* 0x0000000000607947 */ /* 0x000fec0003800000 */
.L_x_17:
[C---:B-----5:R-:W-:Y:S02]  /*1ce0*/  PRMT R28, R80.reuse, 0x7632, R28 ;  /* 0x00007632501c7816 */ /* 0x060fe4000000001c */
[----:B------:R-:W-:Y:S02]  /*1cf0*/  SHF.L.U32 R80, R80, 0x10, RZ ;  /* 0x0000001050507819 */ /* 0x000fe400000006ff */
[----:B------:R-:W-:Y:S02]  /*1d00*/  PRMT R30, R82, 0x7632, R30 ;  /* 0x00007632521e7816 */ /* 0x000fe4000000001e */
[----:B------:R-:W-:Y:S01]  /*1d10*/  PRMT R29, R81, 0x7632, R29 ;  /* 0x00007632511d7816 */ /* 0x000fe2000000001d */
[----:B------:R-:W-:Y:S01]  /*1d20*/  FMUL.FTZ R121, R80, R155 ;  /* 0x0000009b50797220 */ /* 0x000fe20000410000 */
[----:B------:R-:W-:Y:S01]  /*1d30*/  PRMT R31, R83, 0x7632, R31 ;  /* 0x00007632531f7816 */ /* 0x000fe2000000001f */
[----:B------:R-:W-:Y:S01]  /*1d40*/  IMAD.U32 R146, R30, 0x10000, RZ ;  /* 0x000100001e927824 */ /* 0x000fe200078e00ff */
        /* <DEDUP_REMOVED lines=16> */
[----:B------:R-:W-:-:S07]  /*1e50*/  F2FP.BF16.F32.PACK_AB R28, R144, R121 ;  /* 0x00000079901c723e */ /* 0x000fce00000010ff */
.L_x_16:
[----:B------:R-:W0:Y:S02]  /*1e60*/  @P0 LDC.64 R80, c[0x0][0x3a8] ;  /* 0x0000ea00ff500b82 */ /* 0x000e240000000a00 */
[C---:B0-----:R-:W-:Y:S01]  /*1e70*/  @P0 IMAD.WIDE.U32 R80, R157.reuse, 0x10, R80 ;  /* 0x000000109d500825 */ /* 0x041fe200078e0050 */
[----:B------:R-:W-:-:S04]  /*1e80*/  IADD3 R157, PT, PT, R157, 0x20, RZ ;  /* 0x000000209d9d7810 */ /* 0x000fc80007ffe0ff */
[----:B------:R0:W-:Y:S03]  /*1e90*/  @P0 STG.E.128 desc[UR6][R80.64], R28 ;  /* 0x0000001c50000986 */ /* 0x0001e6000c101d06 */
.L_x_14:
[----:B------:R-:W-:Y:S05]  /*1ea0*/  BSYNC.RECONVERGENT B0 ;  /* 0x0000000000007941 */ /* 0x000fea0003800200 */
.L_x_13:
        /* <DEDUP_REMOVED lines=15> */
[----:B------:R-:W-:Y:S02]  /*1fa0*/  SHF.L.U32 R128, R83, 0x10, RZ ;  /* 0x0000001053807819 */ /* 0x000fe400000006ff */
        /* <DEDUP_REMOVED lines=20> */
[----:B------:R-:W-:Y:S02]  /*20f0*/  PRMT R30, R30, 0x7632, R30 ;  /* 0x000076321e1e7816 */ /* 0x000fe4000000001e */
[----:B------:R-:W-:Y:S02]  /*2100*/  SHF.L.U32 R80, R80, 0x10, RZ ;  /* 0x0000001050507819 */ /* 0x000fe400000006ff */
[----:B------:R-:W-:Y:S02]  /*2110*/  SHF.L.U32 R148, R81, 0x10, RZ ;  /* 0x0000001051947819 */ /* 0x000fe400000006ff */
[----:B------:R-:W-:Y:S02]  /*2120*/  SHF.L.U32 R147, R30, 0x10, RZ ;  /* 0x000000101e937819 */ /* 0x000fe400000006ff */
[----:B------:R-:W-:Y:S02]  /*2130*/  SHF.L.U32 R29, R29, 0x10, RZ ;  /* 0x000000101d1d7819 */ /* 0x000fe400000006ff */
[----:B------:R-:W-:Y:S01]  /*2140*/  SHF.L.U32 R145, R28, 0x10, RZ ;  /* 0x000000101c917819 */ /* 0x000fe200000006ff */
[----:B------:R-:W-:Y:S01]  /*2150*/  FFMA.FTZ R147, R82, R155, R147 ;  /* 0x0000009b52937223 */ /* 0x000fe20000010093 */
[----:B------:R-:W-:Y:S01]  /*2160*/  F2FP.BF16.F32.PACK_AB R31, R130, R129 ;  /* 0x00000081821f723e */ /* 0x000fe200000010ff */
[----:B------:R-:W-:-:S02]  /*2170*/  FFMA.FTZ R148, R148, R155, R29 ;  /* 0x0000009b94947223 */ /* 0x000fc4000001001d */
[----:B------:R-:W-:Y:S01]  /*2180*/  FFMA.FTZ R145, R80, R155, R145 ;  /* 0x0000009b50917223 */ /* 0x000fe20000010091 */
[----:B------:R-:W-:Y:S02]  /*2190*/  F2FP.BF16.F32.PACK_AB R30, R147, R128 ;  /* 0x00000080931e723e */ /* 0x000fe400000010ff */
[----:B------:R-:W-:Y:S02]  /*21a0*/  F2FP.BF16.F32.PACK_AB R29, R148, R127 ;  /* 0x0000007f941d723e */ /* 0x000fe400000010ff */
[----:B------:R-:W-:Y:S01]  /*21b0*/  F2FP.BF16.F32.PACK_AB R28, R145, R126 ;  /* 0x0000007e911c723e */ /* 0x000fe200000010ff */
[----:B------:R-:W-:Y:S06]  /*21c0*/  BRA `(.L_x_21) ;  /* 0x0000000000c07947 */ /* 0x000fec0003800000 */
.L_x_20:
[----:B------:R-:W-:-:S04]  /*21d0*/  ISETP.NE.U32.AND P1, PT, R92, RZ, PT ;  /* 0x000000ff5c00720c */ /* 0x000fc80003f25070 */
[----:B------:R-:W-:-:S13]  /*21e0*/  ISETP.NE.AND.EX P1, PT, R93, RZ, PT, P1 ;  /* 0x000000ff5d00720c */ /* 0x000fda0003f25310 */
[----:B------:R-:W-:Y:S05]  /*21f0*/  @P1 BRA `(.L_x_22) ;  /* 0x0000000000541947 */ /* 0x000fea0003800000 */
[C---:B-----5:R-:W-:Y:S01]  /*2200*/  PRMT R127, R80.reuse, 0x7632, R127 ;  /* 0x00007632507f7816 */ /* 0x060fe2000000007f */
[C---:B------:R-:W-:Y:S01]  /*2210*/  IMAD.U32 R130, R81.reuse, 0x10000, RZ ;  /* 0x0001000051827824 */ /* 0x040fe200078e00ff */
[----:B------:R-:W-:Y:S02]  /*2220*/  SHF.L.U32 R80, R80, 0x10, RZ ;  /* 0x0000001050507819 */ /* 0x000fe400000006ff */
[----:B------:R-:W-:Y:S02]  /*2230*/  PRMT R128, R81, 0x7632, R128 ;  /* 0x0000763251807816 */ /* 0x000fe40000000080 */
[----:B------:R-:W-:Y:S01]  /*2240*/  PRMT R81, R82, 0x7632, R81 ;  /* 0x0000763252517816 */ /* 0x000fe20000000051 */
[----:B------:R-:W-:Y:S01]  /*2250*/  FMUL.FTZ R126, R80, R155 ;  /* 0x0000009b507e7220 */ /* 0x000fe20000410000 */
[----:B------:R-:W-:Y:S02]  /*2260*/  SHF.L.U32 R82, R82, 0x10, RZ ;  /* 0x0000001052527819 */ /* 0x000fe400000006ff */
[----:B------:R-:W-:-:S02]  /*2270*/  PRMT R129, R83, 0x7632, R129 ;  /* 0x0000763253817816 */ /* 0x000fc40000000081 */
        /* <DEDUP_REMOVED lines=12> */
[----:B------:R-:W-:Y:S06]  /*2340*/  BRA `(.L_x_21) ;  /* 0x0000000000607947 */ /* 0x000fec0003800000 */
.L_x_22:
[C---:B-----5:R-:W-:Y:S01]  /*2350*/  PRMT R28, R80.reuse, 0x7632, R28 ;  /* 0x00007632501c7816 */ /* 0x060fe2000000001c */
[----:B------:R-:W-:Y:S01]  /*2360*/  IMAD.U32 R130, R83, 0x10000, RZ ;  /* 0x0001000053827824 */ /* 0x000fe200078e00ff */
[----:B------:R-:W-:Y:S02]  /*2370*/  SHF.L.U32 R80, R80, 0x10, RZ ;  /* 0x0000001050507819 */ /* 0x000fe400000006ff */
[C---:B------:R-:W-:Y:S01]  /*2380*/  SHF.L.U32 R30, R81.reuse, 0x10, RZ ;  /* 0x00000010511e7819 */ /* 0x040fe200000006ff */
[-C--:B------:R-:W-:Y:S01]  /*2390*/  FMUL.FTZ R129, R130, R155.reuse ;  /* 0x0000009b82817220 */ /* 0x080fe20000410000 */
        /* <DEDUP_REMOVED lines=12> */
[-C--:B------:R-:W-:Y:S02]  /*2460*/  FMUL.FTZ R130, R80, R155.reuse ;  /* 0x0000009b50827220 */ /* 0x080fe40000410000 */
[-C--:B------:R-:W-:Y:S01]  /*2470*/  FMUL.FTZ R147, R30, R155.reuse ;  /* 0x0000009b1e937220 */ /* 0x080fe20000410000 */
[----:B------:R-:W-:Y:S01]  /*2480*/  F2FP.BF16.F32.PACK_AB R28, R145, R126 ;  /* 0x0000007e911c723e */ /* 0x000fe200000010ff */
[----:B------:R-:W-:Y:S01]  /*2490*/  FMUL.FTZ R148, R148, R155 ;  /* 0x0000009b94947220 */ /* 0x000fe20000410000 */
[----:B------:R-:W-:-:S02]  /*24a0*/  F2FP.BF16.F32.PACK_AB R31, R130, R129 ;  /* 0x00000081821f723e */ /* 0x000fc400000010ff */
[----:B------:R-:W-:Y:S02]  /*24b0*/  F2FP.BF16.F32.PACK_AB R30, R147, R128 ;  /* 0x00000080931e723e */ /* 0x000fe400000010ff */
[----:B------:R-:W-:-:S07]  /*24c0*/  F2FP.BF16.F32.PACK_AB R29, R148, R127 ;  /* 0x0000007f941d723e */ /* 0x000fce00000010ff */
.L_x_21:
[----:B------:R-:W0:Y:S02]  /*24d0*/  @P0 LDC.64 R80, c[0x0][0x3a8] ;  /* 0x0000ea00ff500b82 */ /* 0x000e240000000a00 */
[C---:B0-----:R-:W-:Y:S01]  /*24e0*/  @P0 IMAD.WIDE.U32 R80, R157.reuse, 0x10, R80 ;  /* 0x000000109d500825 */ /* 0x041fe200078e0050 */
[----:B------:R-:W-:-:S04]  /*24f0*/  IADD3 R157, PT, PT, R157, 0x20, RZ ;  /* 0x000000209d9d7810 */ /* 0x000fc80007ffe0ff */
[----:B------:R0:W-:Y:S03]  /*2500*/  @P0 STG.E.128 desc[UR6][R80.64], R28 ;  /* 0x0000001c50000986 */ /* 0x0001e6000c101d06 */
.L_x_19:
[----:B------:R-:W-:Y:S05]  /*2510*/  BSYNC.RECONVERGENT B0 ;  /* 0x0000000000007941 */ /* 0x000fea0003800200 */
.L_x_18:
        /* <DEDUP_REMOVED lines=21> */
[----:B------:R-:W-:Y:S02]  /*2670*/  SHF.L.U32 R83, R83, 0x10, RZ ;  /* 0x0000001053537819 */ /* 0x000fe400000006ff */
[----:B------:R-:W-:Y:S01]  /*2680*/  SHF.L.U32 R131, R28, 0x10, RZ ;  /* 0x000000101c837819 */ /* 0x000fe200000006ff */
[-C--:B------:R-:W-:Y:S01]  /*2690*/  FFMA.FTZ R134, R134, R155.reuse, R31 ;  /* 0x0000009b86867223 */ /* 0x080fe2000001001f */
[C---:B------:R-:W-:Y:S01]  /*26a0*/  SHF.L.U32 R31, R29.reuse, 0x10, RZ ;  /* 0x000000101d1f7819 */ /* 0x040fe200000006ff */
[----:B------:R-:W-:Y:S01]  /*26b0*/  FFMA.FTZ R135, R132, R155, R83 ;  /* 0x0000009b84877223 */ /* 0x000fe20000010053 */
[----:B------:R-:W-:Y:S01]  /*26c0*/  IMAD.U32 R132, R80, 0x10000, RZ ;  /* 0x0001000050847824 */ /* 0x000fe200078e00ff */
[----:B------:R-:W-:-:S02]  /*26d0*/  PRMT R29, R29, 0x7632, R29 ;  /* 0x000076321d1d7816 */ /* 0x000fc4000000001d */
[----:B------:R-:W-:Y:S01]  /*26e0*/  PRMT R80, R80, 0x7632, R80 ;  /* 0x0000763250507816 */ /* 0x000fe20000000050 */
[-C--:B------:R-:W-:Y:S01]  /*26f0*/  FFMA.FTZ R131, R132, R155.reuse, R131 ;  /* 0x0000009b84837223 */ /* 0x080fe20000010083 */
[----:B------:R-:W-:Y:S01]  /*2700*/  SHF.L.U32 R132, R81, 0x10, RZ ;  /* 0x0000001051847819 */ /* 0x000fe200000006ff */
[----:B------:R-:W-:Y:S01]  /*2710*/  IMAD.U32 R149, R29, 0x10000, RZ ;  /* 0x000100001d957824 */ /* 0x000fe200078e00ff */
[----:B------:R-:W-:Y:S02]  /*2720*/  PRMT R81, R81, 0x7632, R81 ;  /* 0x0000763251517816 */ /* 0x000fe40000000051 */
[----:B------:R-:W-:Y:S01]  /*2730*/  PRMT R28, R28, 0x7632, R28 ;  /* 0x000076321c1c7816 */ /* 0x000fe2000000001c */
[--C-:B------:R-:W-:Y:S01]  /*2740*/  FFMA.FTZ R132, R132, R155, R31.reuse ;  /* 0x0000009b84847223 */ /* 0x100fe2000001001f */
[C---:B------:R-:W-:Y:S02]  /*2750*/  PRMT R31, R30.reuse, 0x7632, R31 ;  /* 0x000076321e1f7816 */ /* 0x040fe4000000001f */
[----:B------:R-:W-:-:S02]  /*2760*/  SHF.L.U32 R133, R30, 0x10, RZ ;  /* 0x000000101e857819 */ /* 0x000fc400000006ff */
        /* <DEDUP_REMOVED lines=13> */
.L_x_25:
[----:B------:R-:W-:-:S04]  /*2840*/  ISETP.NE.U32.AND P1, PT, R92, RZ, PT ;  /* 0x000000ff5c00720c */ /* 0x000fc80003f25070 */
[----:B------:R-:W-:-:S13]  /*2850*/  ISETP.NE.AND.EX P1, PT, R93, RZ, PT, P1 ;  /* 0x000000ff5d00720c */ /* 0x000fda0003f25310 */
[----:B------:R-:W-:Y:S05]  /*2860*/  @P1 BRA `(.L_x_27) ;  /* 0x0000000000541947 */ /* 0x000fea0003800000 */
[C---:B-----5:R-:W-:Y:S02]  /*2870*/  PRMT R132, R80.reuse, 0x7632, R132 ;  /* 0x0000763250847816 */ /* 0x060fe40000000084 */
[----:B------:R-:W-:Y:S02]  /*2880*/  SHF.L.U32 R80, R80, 0x10, RZ ;  /* 0x0000001050507819 */ /* 0x000fe400000006ff */
[C---:B------:R-:W-:Y:S02]  /*2890*/  PRMT R133, R81.reuse, 0x7632, R133 ;  /* 0x0000763251857816 */ /* 0x040fe40000000085 */
[----:B------:R-:W-:Y:S01]  /*28a0*/  SHF.L.U32 R134, R81, 0x10, RZ ;  /* 0x0000001051867819 */ /* 0x000fe200000006ff */
[----:B------:R-:W-:Y:S01]  /*28b0*/  FMUL.FTZ R131, R80, R155 ;  /* 0x0000009b50837220 */ /* 0x000fe20000410000 */
[C---:B------:R-:W-:Y:S02]  /*28c0*/  PRMT R81, R82.reuse, 0x7632, R81 ;  /* 0x0000763252517816 */ /* 0x040fe40000000051 */
[----:B------:R-:W-:-:S02]  /*28d0*/  SHF.L.U32 R82, R82, 0x10, RZ ;  /* 0x0000001052527819 */ /* 0x000fc400000006ff */
[----:B------:R-:W-:Y:S02]  /*28e0*/  PRMT R135, R83, 0x7632, R135 ;  /* 0x0000763253877816 */ /* 0x000fe40000000087 */
        /* <DEDUP_REMOVED lines=11> */
[----:B------:R-:W-:Y:S01]  /*29a0*/  FMUL.FTZ R135, R82, R155 ;  /* 0x0000009b52877220 */ /* 0x000fe20000410000 */
[----:B------:R-:W-:Y:S06]  /*29b0*/  BRA `(.L_x_26) ;  /* 0x0000000000607947 */ /* 0x000fec0003800000 */
.L_x_27:
        /* <DEDUP_REMOVED lines=24> */
.L_x_26:
[----:B------:R-:W0:Y:S02]  /*2b40*/  @P0 LDC.64 R80, c[0x0][0x3a8] ;  /* 0x0000ea00ff500b82 */ /* 0x000e240000000a00 */
[C---:B0-----:R-:W-:Y:S01]  /*2b50*/  @P0 IMAD.WIDE.U32 R80, R157.reuse, 0x10, R80 ;  /* 0x000000109d500825 */ /* 0x041fe200078e0050 */
[----:B------:R-:W-:-:S04]  /*2b60*/  IADD3 R157, PT, PT, R157, 0x20, RZ ;  /* 0x000000209d9d7810 */ /* 0x000fc80007ffe0ff */
[----:B------:R0:W-:Y:S03]  /*2b70*/  @P0 STG.E.128 desc[UR6][R80.64], R28 ;  /* 0x0000001c50000986 */ /* 0x0001e6000c101d06 */
.L_x_24:
[----:B------:R-:W-:Y:S05]  /*2b80*/  BSYNC.RECONVERGENT B0 ;  /* 0x0000000000007941 */ /* 0x000fea0003800200 */
.L_x_23:
        /* <DEDUP_REMOVED lines=13> */
[C---:B-----5:R-:W-:Y:S01]  /*2c60*/  IMAD.U32 R90, R80.reuse, 0x10000, RZ ;  /* 0x00010000505a7824 */ /* 0x060fe200078e00ff */
[----:B------:R-:W-:Y:S02]  /*2c70*/  SHF.L.U32 R94, R83, 0x10, RZ ;  /* 0x00000010535e7819 */ /* 0x000fe400000006ff */
[----:B------:R-:W-:Y:S02]  /*2c80*/  SHF.L.U32 R96, R81, 0x10, RZ ;  /* 0x0000001051607819 */ /* 0x000fe400000006ff */
[----:B------:R-:W-:Y:S02]  /*2c90*/  PRMT R83, R83, 0x7632, R83 ;  /* 0x0000763253537816 */ /* 0x000fe40000000053 */
[----:B------:R-:W-:Y:S02]  /*2ca0*/  PRMT R80, R80, 0x7632, R80 ;  /* 0x0000763250507816 */ /* 0x000fe40000000050 */
[----:B------:R-:W-:-:S02]  /*2cb0*/  PRMT R81, R81, 0x7632, R81 ;  /* 0x0000763251517816 */ /* 0x000fc40000000051 */
[----:B------:R-:W-:Y:S02]  /*2cc0*/  SHF.L.U32 R92, R83, 0x10, RZ ;  /* 0x00000010535c7819 */ /* 0x000fe400000006ff */
[----:B------:R-:W-:Y:S02]  /*2cd0*/  SHF.L.U32 R80, R80, 0x10, RZ ;  /* 0x0000001050507819 */ /* 0x000fe400000006ff */
[----:B--2---:R-:W-:Y:S02]  /*2ce0*/  SHF.L.U32 R95, R28, 0x10, RZ ;  /* 0x000000101c5f7819 */ /* 0x004fe400000006ff */
[----:B------:R-:W-:Y:S02]  /*2cf0*/  SHF.L.U32 R91, R31, 0x10, RZ ;  /* 0x000000101f5b7819 */ /* 0x000fe400000006ff */
[----:B------:R-:W-:Y:S01]  /*2d00*/  SHF.L.U32 R97, R30, 0x10, RZ ;  /* 0x000000101e617819 */ /* 0x000fe200000006ff */
[-C--:B------:R-:W-:Y:S01]  /*2d10*/  FFMA.FTZ R95, R90, R155.reuse, R95 ;  /* 0x0000009b5a5f7223 */ /* 0x080fe2000001005f */
[----:B------:R-:W-:Y:S01]  /*2d20*/  SHF.L.U32 R90, R82, 0x10, RZ ;  /* 0x00000010525a7819 */ /* 0x000fe200000006ff */
[----:B------:R-:W-:Y:S01]  /*2d30*/  FFMA.FTZ R94, R94, R155, R91 ;  /* 0x0000009b5e5e7223 */ /* 0x000fe2000001005b */
[----:B------:R-:W-:-:S02]  /*2d40*/  SHF.L.U32 R91, R29, 0x10, RZ ;  /* 0x000000101d5b7819 */ /* 0x000fc400000006ff */
[----:B------:R-:W-:Y:S01]  /*2d50*/  PRMT R29, R29, 0x7632, R29 ;  /* 0x000076321d1d7816 */ /* 0x000fe2000000001d */
[-C--:B------:R-:W-:Y:S01]  /*2d60*/  FFMA.FTZ R97, R90, R155.reuse, R97 ;  /* 0x0000009b5a617223 */ /* 0x080fe20000010061 */
[----:B------:R-:W-:Y:S01]  /*2d70*/  PRMT R90, R31, 0x7632, R90 ;  /* 0x000076321f5a7816 */ /* 0x000fe2000000005a */
[----:B------:R-:W-:Y:S01]  /*2d80*/  FFMA.FTZ R96, R96, R155, R91 ;  /* 0x0000009b60607223 */ /* 0x000fe2000001005b */
[----:B------:R-:W-:Y:S02]  /*2d90*/  PRMT R82, R82, 0x7632, R82 ;  /* 0x0000763252527816 */ /* 0x000fe40000000052 */
[----:B------:R-:W-:Y:S02]  /*2da0*/  PRMT R28, R28, 0x7632, R28 ;  /* 0x000076321c1c7816 */ /* 0x000fe4000000001c */
[----:B------:R-:W-:Y:S02]  /*2db0*/  PRMT R31, R30, 0x7632, R31 ;  /* 0x000076321e1f7816 */ /* 0x000fe4000000001f */
[----:B------:R-:W-:-:S02]  /*2dc0*/  SHF.L.U32 R151, R29, 0x10, RZ ;  /* 0x000000101d977819 */ /* 0x000fc400000006ff */
[----:B------:R-:W-:Y:S01]  /*2dd0*/  SHF.L.U32 R30, R81, 0x10, RZ ;  /* 0x00000010511e7819 */ /* 0x000fe200000006ff */
[----:B------:R-:W-:Y:S01]  /*2de0*/  IMAD.U32 R31, R31, 0x10000, RZ ;  /* 0x000100001f1f7824 */ /* 0x000fe200078e00ff */
[----:B------:R-:W-:Y:S02]  /*2df0*/  SHF.L.U32 R82, R82, 0x10, RZ ;  /* 0x0000001052527819 */ /* 0x000fe400000006ff */
[----:B------:R-:W-:Y:S01]  /*2e00*/  SHF.L.U32 R153, R90, 0x10, RZ ;  /* 0x000000105a997819 */ /* 0x000fe200000006ff */
[-C--:B------:R-:W-:Y:S01]  /*2e10*/  FFMA.FTZ R151, R30, R155.reuse, R151 ;  /* 0x0000009b1e977223 */ /* 0x080fe20000010097 */
[----:B------:R-:W-:Y:S01]  /*2e20*/  SHF.L.U32 R29, R28, 0x10, RZ ;  /* 0x000000101c1d7819 */ /* 0x000fe200000006ff */
[-C--:B------:R-:W-:Y:S02]  /*2e30*/  FFMA.FTZ R156, R82, R155.reuse, R31 ;  /* 0x0000009b529c7223 */ /* 0x080fe4000001001f */
[-C--:B------:R-:W-:Y:S02]  /*2e40*/  FFMA.FTZ R153, R92, R155.reuse, R153 ;  /* 0x0000009b5c997223 */ /* 0x080fe40000010099 */
[----:B------:R-:W-:Y:S01]  /*2e50*/  FFMA.FTZ R154, R80, R155, R29 ;  /* 0x0000009b509a7223 */ /* 0x000fe2000001001d */
[----:B------:R-:W-:-:S02]  /*2e60*/  F2FP.BF16.F32.PACK_AB R30, R156, R97 ;  /* 0x000000619c1e723e */ /* 0x000fc400000010ff */
[----:B------:R-:W-:Y:S02]  /*2e70*/  F2FP.BF16.F32.PACK_AB R31, R153, R94 ;  /* 0x0000005e991f723e */ /* 0x000fe400000010ff */
[----:B------:R-:W-:Y:S02]  /*2e80*/  F2FP.BF16.F32.PACK_AB R29, R151, R96 ;  /* 0x00000060971d723e */ /* 0x000fe400000010ff */
[----:B------:R-:W-:Y:S01]  /*2e90*/  F2FP.BF16.F32.PACK_AB R28, R154, R95 ;  /* 0x0000005f9a1c723e */ /* 0x000fe200000010ff */
[----:B------:R-:W-:Y:S06]  /*2ea0*/  BRA `(.L_x_31) ;  /* 0x0000000000c07947 */ /* 0x000fec0003800000 */
.L_x_30:
[----:B------:R-:W-:-:S04]  /*2eb0*/  ISETP.NE.U32.AND P1, PT, R92, RZ, PT ;  /* 0x000000ff5c00720c */ /* 0x000fc80003f25070 */
[----:B------:R-:W-:-:S13]  /*2ec0*/  ISETP.NE.AND.EX P1, PT, R93, RZ, PT, P1 ;  /* 0x000000ff5d00720c */ /* 0x000fda0003f25310 */
[----:B------:R-:W-:Y:S05]  /*2ed0*/  @P1 BRA `(.L_x_32) ;  /* 0x0000000000541947 */ /* 0x000fea0003800000 */
[C---:B-----5:R-:W-:Y:S02]  /*2ee0*/  PRMT R91, R83.reuse, 0x7632, R91 ;  /* 0x00007632535b7816 */ /* 0x060fe4000000005b */
[----:B------:R-:W-:Y:S02]  /*2ef0*/  SHF.L.U32 R94, R83, 0x10, RZ ;  /* 0x00000010535e7819 */ /* 0x000fe400000006ff */
[C---:B------:R-:W-:Y:S02]  /*2f00*/  PRMT R90, R81.reuse, 0x7632, R90 ;  /* 0x00007632515a7816 */ /* 0x040fe4000000005a */
[----:B------:R-:W-:Y:S01]  /*2f10*/  SHF.L.U32 R96, R81, 0x10, RZ ;  /* 0x0000001051607819 */ /* 0x000fe200000006ff */
[-C--:B------:R-:W-:Y:S01]  /*2f20*/  FMUL.FTZ R94, R94, R155.reuse ;  /* 0x0000009b5e5e7220 */ /* 0x080fe20000410000 */
[----:B------:R-:W-:Y:S02]  /*2f30*/  PRMT R83, R80, 0x7632, R83 ;  /* 0x0000763250537816 */ /* 0x000fe40000000053 */
[----:B------:R-:W-:Y:S01]  /*2f40*/  PRMT R81, R82, 0x7632, R81 ;  /* 0x0000763252517816 */ /* 0x000fe20000000051 */
[----:B------:R-:W-:Y:S01]  /*2f50*/  FMUL.FTZ R96, R96, R155 ;  /* 0x0000009b60607220 */ /* 0x000fe20000410000 */
[----:B------:R-:W-:-:S02]  /*2f60*/  SHF.L.U32 R80, R80, 0x10, RZ ;  /* 0x0000001050507819 */ /* 0x000fc400000006ff */
        /* <DEDUP_REMOVED lines=12> */
.L_x_32:
[----:B-----5:R-:W-:Y:S01]  /*3030*/  PRMT R30, R82, 0x7632, R30 ;  /* 0x00007632521e7816 */ /* 0x020fe2000000001e */
[C---:B------:R-:W-:Y:S01]  /*3040*/  IMAD.U32 R94, R83.reuse, 0x10000, RZ ;  /* 0x00010000535e7824 */ /* 0x040fe200078e00ff */
        /* <DEDUP_REMOVED lines=22> */
.L_x_31:
[----:B------:R-:W0:Y:S02]  /*31b0*/  @P0 LDC.64 R80, c[0x0][0x3a8] ;  /* 0x0000ea00ff500b82 */ /* 0x000e240000000a00 */
[----:B0-----:R-:W-:-:S05]  /*31c0*/  @P0 IMAD.WIDE.U32 R80, R157, 0x10, R80 ;  /* 0x000000109d500825 */ /* 0x001fca00078e0050 */
[----:B------:R0:W-:Y:S02]  /*31d0*/  @P0 STG.E.128 desc[UR6][R80.64], R28 ;  /* 0x0000001c50000986 */ /* 0x0001e4000c101d06 */
.L_x_29:
[----:B------:R-:W-:Y:S05]  /*31e0*/  BSYNC.RECONVERGENT B0 ;  /* 0x0000000000007941 */ /* 0x000fea0003800200 */
.L_x_28:
[----:B0-----:R-:W-:Y:S01]  /*31f0*/  FADD.FTZ R81, RZ, R111 ;  /* 0x0000006fff517221 */ /* 0x001fe20000010000 */
[C---:B------:R-:W-:Y:S01]  /*3200*/  ISETP.GT.U32.AND P2, PT, R109.reuse, 0x3f, PT ;  /* 0x0000003f6d00780c */ /* 0x040fe20003f44070 */
[----:B------:R-:W-:Y:S01]  /*3210*/  UMOV UR9, 0xffffffff ;  /* 0xffffffff00097882 */ /* 0x000fe20000000000 */
[C---:B------:R-:W-:Y:S01]  /*3220*/  ISETP.GT.U32.AND P1, PT, R109.reuse, 0x5f, PT ;  /* 0x0000005f6d00780c */ /* 0x040fe20003f24070 */
[----:B------:R-:W-:Y:S01]  /*3230*/  FADD.FTZ R81, R138, R81 ;  /* 0x000000518a517221 */ /* 0x000fe20000010000 */
[C---:B------:R-:W-:Y:S02]  /*3240*/  ISETP.GT.U32.AND P0, PT, R109.reuse, 0x7f, PT ;  /* 0x0000007f6d00780c */ /* 0x040fe40003f04070 */
[----:B------:R-:W-:Y:S01]  /*3250*/  ISETP.GT.U32.AND P5, PT, R109, 0x9f, PT ;  /* 0x0000009f6d00780c */ /* 0x000fe20003fa4070 */
[----:B------:R-:W-:-:S04]  /*3260*/  FADD.FTZ R80, R112, R81 ;  /* 0x0000005170507221 */ /* 0x000fc80000010000 */
[----:B------:R-:W-:-:S04]  /*3270*/  FADD.FTZ R80, R137, R80 ;  /* 0x0000005089507221 */ /* 0x000fc80000010000 */
[----:B------:R-:W-:-:S04]  /*3280*/  FADD.FTZ R81, R113, R80 ;  /* 0x0000005071517221 */ /* 0x000fc80000010000 */
[----:B------:R-:W-:-:S04]  /*3290*/  FADD.FTZ R81, R140, R81 ;  /* 0x000000518c517221 */ /* 0x000fc80000010000 */
[----:B------:R-:W-:-:S04]  /*32a0*/  FADD.FTZ R80, R114, R81 ;  /* 0x0000005172507221 */ /* 0x000fc80000010000 */
[----:B------:R-:W-:-:S05]  /*32b0*/  FADD.FTZ R80, R115, R80 ;  /* 0x0000005073507221 */ /* 0x000fca0000010000 */
[----:B------:R-:W-:-:S05]  /*32c0*/  FSEL R80, R80, RZ, P3 ;  /* 0x000000ff50507208 */ /* 0x000fca0001800000 */
[----:B------:R-:W-:-:S04]  /*32d0*/  FADD.FTZ R82, R116, R80 ;  /* 0x0000005074527221 */ /* 0x000fc80000010000 */
[----:B------:R-:W-:-:S04]  /*32e0*/  FADD.FTZ R82, R139, R82 ;  /* 0x000000528b527221 */ /* 0x000fc80000010000 */
[----:B------:R-:W-:-:S04]  /*32f0*/  FADD.FTZ R81, R117, R82 ;  /* 0x0000005275517221 */ /* 0x000fc80000010000 */
[----:B------:R-:W-:-:S04]  /*3300*/  FADD.FTZ R81, R142, R81 ;  /* 0x000000518e517221 */ /* 0x000fc80000010000 */
[----:B------:R-:W-:-:S04]  /*3310*/  FADD.FTZ R82, R118, R81 ;  /* 0x0000005176527221 */ /* 0x000fc80000010000 */
[----:B------:R-:W-:-:S04]  /*3320*/  FADD.FTZ R82, R141, R82 ;  /* 0x000000528d527221 */ /* 0x000fc80000010000 */
[----:B------:R-:W-:-:S04]  /*3330*/  FADD.FTZ R81, R119, R82 ;  /* 0x0000005277517221 */ /* 0x000fc80000010000 */
[----:B------:R-:W-:-:S04]  /*3340*/  @P2 FADD.FTZ R80, R120, R81 ;  /* 0x0000005178502221 */ /* 0x000fc80000010000 */
        /* <DEDUP_REMOVED lines=22> */
[----:B------:R-:W-:Y:S01]  /*34b0*/  FADD.FTZ R82, R134, R81 ;  /* 0x0000005186527221 */ /* 0x000fe20000010000 */
[----:B------:R-:W-:-:S03]  /*34c0*/  P2R R81, PR, RZ, 0x20 ;  /* 0x00000020ff517803 */ /* 0x000fc60000000000 */
[----:B------:R-:W-:Y:S01]  /*34d0*/  @P5 FADD.FTZ R80, R135, R82 ;  /* 0x0000005287505221 */ /* 0x000fe20000010000 */
[----:B------:R-:W-:-:S03]  /*34e0*/  ISETP.GT.U32.AND P5, PT, R109, 0xbf, PT ;  /* 0x000000bf6d00780c */ /* 0x000fc60003fa4070 */
        /* <DEDUP_REMOVED lines=9> */
[----:B------:R-:W-:Y:S01]  /*3580*/  ISETP.NE.AND P5, PT, R110, RZ, PT ;  /* 0x000000ff6e00720c */ /* 0x000fe20003fa5270 */
[----:B------:R-:W-:-:S12]  /*3590*/  BRA.DIV UR9, `(.L_x_33) ;  /* 0x0000001e09187947 */ /* 0x000fd8000b800000 */
[----:B------:R-:W0:Y:S01]  /*35a0*/  SHFL.BFLY PT, R81, R80, 0x1, 0x1f ;  /* 0x0c201f0050517f89 */ /* 0x000e2200000e0000 */
[----:B------:R-:W-:Y:S01]  /*35b0*/  ISETP.GT.U32.AND P6, PT, R109, 0x9f, PT ;  /* 0x0000009f6d00780c */ /* 0x000fe20003fc4070 */
[----:B0-----:R-:W-:-:S05]  /*35c0*/  FADD.FTZ R82, R80, R81 ;  /* 0x0000005150527221 */ /* 0x001fca0000010000 */
[----:B------:R-:W0:Y:S02]  /*35d0*/  SHFL.BFLY PT, R81, R82, 0x2, 0x1f ;  /* 0x0c401f0052517f89 */ /* 0x000e2400000e0000 */
[----:B0-----:R-:W-:-:S05]  /*35e0*/  FADD.FTZ R83, R82, R81 ;  /* 0x0000005152537221 */ /* 0x001fca0000010000 */
[----:B------:R-:W0:Y:S02]  /*35f0*/  SHFL.BFLY PT, R90, R83, 0x4, 0x1f ;  /* 0x0c801f00535a7f89 */ /* 0x000e2400000e0000 */
[----:B0-----:R-:W-:-:S05]  /*3600*/  FADD.FTZ R90, R83, R90 ;  /* 0x0000005a535a7221 */ /* 0x001fca0000010000 */
[----:B------:R-:W0:Y:S02]  /*3610*/  SHFL.BFLY PT, R81, R90, 0x8, 0x1f ;  /* 0x0d001f005a517f89 */ /* 0x000e2400000e0000 */
[----:B0-----:R-:W-:Y:S02]  /*3620*/  FADD.FTZ R91, R90, R81 ;  /* 0x000000515a5b7221 */ /* 0x001fe40000010000 */
[----:B------:R-:W0:Y:S03]  /*3630*/  LDC R81, c[0x0][0x400] ;  /* 0x00010000ff517b82 */ /* 0x000e260000000800 */
[----:B------:R-:W1:Y:S02]  /*3640*/  SHFL.BFLY PT, R92, R91, 0x10, 0x1f ;  /* 0x0e001f005b5c7f89 */ /* 0x000e6400000e0000 */
[----:B-1----:R-:W-:-:S04]  /*3650*/  FADD.FTZ R92, R91, R92 ;  /* 0x0000005c5b5c7221 */ /* 0x002fc80000010000 */
[----:B0-----:R-:W-:-:S04]  /*3660*/  FMUL.FTZ R93, R92, R81 ;  /* 0x000000515c5d7220 */ /* 0x001fc80000410000 */
[--C-:B------:R-:W-:Y:S01]  /*3670*/  FADD.FTZ R80, R111, -R93.reuse ;  /* 0x8000005d6f507221 */ /* 0x100fe20000010000 */
[--C-:B------:R-:W-:Y:S01]  /*3680*/  FADD.FTZ R155, R138, -R93.reuse ;  /* 0x8000005d8a9b7221 */ /* 0x100fe20000010000 */
[--C-:B------:R-:W-:Y:S01]  /*3690*/  FADD.FTZ R83, R112, -R93.reuse ;  /* 0x8000005d70537221 */ /* 0x100fe20000010000 */
[----:B------:R-:W-:Y:S01]  /*36a0*/  FADD.FTZ R82, R139, -R93 ;  /* 0x8000005d8b527221 */ /* 0x000fe20000010000 */
[----:B------:R-:W-:-:S04]  /*36b0*/  FFMA.FTZ R80, R80, R80, RZ ;  /* 0x0000005050507223 */ /* 0x000fc800000100ff */
[----:B------:R-:W-:-:S04]  /*36c0*/  FFMA.FTZ R80, R155, R155, R80 ;  /* 0x0000009b9b507223 */ /* 0x000fc80000010050 */
[----:B------:R-:W-:Y:S01]  /*36d0*/  FFMA.FTZ R80, R83, R83, R80 ;  /* 0x0000005353507223 */ /* 0x000fe20000010050 */
[----:B------:R-:W-:-:S04]  /*36e0*/  FADD.FTZ R83, R137, -R93 ;  /* 0x8000005d89537221 */ /* 0x000fc80000010000 */
        /* <DEDUP_REMOVED lines=10> */
[----:B------:R-:W-:-:S05]  /*3790*/  FSEL R80, R80, RZ, P3 ;  /* 0x000000ff50507208 */ /* 0x000fca0001800000 */
        /* <DEDUP_REMOVED lines=13> */
[----:B------:R-:W-:Y:S01]  /*3870*/  @P2 FFMA.FTZ R80, R82, R82, R83 ;  /* 0x0000005252502223 */ /* 0x000fe20000010053 */
[--C-:B------:R-:W-:Y:S01]  /*3880*/  FADD.FTZ R83, R121, -R93.reuse ;  /* 0x8000005d79537221 */ /* 0x100fe20000010000 */
[----:B------:R-:W-:-:S03]  /*3890*/  FADD.FTZ R82, R144, -R93 ;  /* 0x8000005d90527221 */ /* 0x000fc60000010000 */
        /* <DEDUP_REMOVED lines=47> */
[----:B------:R-:W-:Y:S01]  /*3b90*/  FADD.FTZ R82, R154, -R93 ;  /* 0x8000005d9a527221 */ /* 0x000fe20000010000 */
[----:B------:R-:W-:Y:S02]  /*3ba0*/  ISETP.GT.U32.AND P6, PT, R109, 0xbf, PT ;  /* 0x000000bf6d00780c */ /* 0x000fe40003fc4070 */
        /* <DEDUP_REMOVED lines=13> */
[----:B------:R-:W-:-:S05]  /*3c80*/  @P6 FFMA.FTZ R80, R82, R82, R83 ;  /* 0x0000005252506223 */ /* 0x000fca0000010053 */
[----:B------:R-:W0:Y:S02]  /*3c90*/  SHFL.BFLY PT, R83, R80, 0x1, 0x1f ;  /* 0x0c201f0050537f89 */ /* 0x000e2400000e0000 */
[----:B0-----:R-:W-:-:S05]  /*3ca0*/  FADD.FTZ R83, R80, R83 ;  /* 0x0000005350537221 */ /* 0x001fca0000010000 */
[----:B------:R-:W0:Y:S02]  /*3cb0*/  SHFL.BFLY PT, R82, R83, 0x2, 0x1f ;  /* 0x0c401f0053527f89 */ /* 0x000e2400000e0000 */
[----:B0-----:R-:W-:-:S05]  /*3cc0*/  FADD.FTZ R82, R83, R82 ;  /* 0x0000005253527221 */ /* 0x001fca0000010000 */
[----:B------:R-:W0:Y:S02]  /*3cd0*/  SHFL.BFLY PT, R91, R82, 0x4, 0x1f ;  /* 0x0c801f00525b7f89 */ /* 0x000e2400000e0000 */
[----:B0-----:R-:W-:-:S05]  /*3ce0*/  FADD.FTZ R91, R82, R91 ;  /* 0x0000005b525b7221 */ /* 0x001fca0000010000 */
[----:B------:R-:W0:Y:S02]  /*3cf0*/  SHFL.BFLY PT, R90, R91, 0x8, 0x1f ;  /* 0x0d001f005b5a7f89 */ /* 0x000e2400000e0000 */
[----:B0-----:R-:W-:-:S05]  /*3d00*/  FADD.FTZ R90, R91, R90 ;  /* 0x0000005a5b5a7221 */ /* 0x001fca0000010000 */
[----:B------:R0:W1:Y:S02]  /*3d10*/  SHFL.BFLY PT, R155, R90, 0x10, 0x1f ;  /* 0x0e001f005a9b7f89 */ /* 0x00006400000e0000 */
.L_x_58:
[----:B------:R-:W-:Y:S01]  /*3d20*/  FMUL.FTZ R80, R93, R93 ;  /* 0x0000005d5d507220 */ /* 0x000fe20000410000 */
[----:B01----:R-:W-:Y:S01]  /*3d30*/  FADD.FTZ R90, R90, R155 ;  /* 0x0000009b5a5a7221 */ /* 0x003fe20000010000 */
[----:B------:R-:W-:Y:S01]  /*3d40*/  ISETP.NE.AND P0, PT, RZ, UR4, PT ;  /* 0x00000004ff007c0c */ /* 0x000fe2000bf05270 */
[----:B------:R-:W0:Y:S01]  /*3d50*/  @!P5 LDC.64 R82, c[0x0][0x3c0] ;  /* 0x0000f000ff52db82 */ /* 0x000e220000000a00 */
[----:B------:R-:W-:Y:S01]  /*3d60*/  BSSY.RECONVERGENT B0, `(.L_x_34) ;  /* 0x000003c000007945 */ /* 0x000fe20003800200 */
[----:B------:R-:W-:Y:S01]  /*3d70*/  FFMA.FTZ R90, R90, R81, UR5 ;  /* 0x000000055a5a7e23 */ /* 0x000fe20008010051 */
[----:B------:R-:W-:-:S05]  /*3d80*/  FSEL R91, R80, RZ, P0 ;  /* 0x000000ff505b7208 */ /* 0x000fca0000000000 */
[----:B------:R-:W1:Y:S01]  /*3d90*/  @!P5 LDC.64 R80, c[0x0][0x3c8] ;  /* 0x0000f200ff50db82 */ /* 0x000e620000000a00 */
[----:B------:R-:W-:Y:S01]  /*3da0*/  FADD.FTZ R91, R90, R91 ;  /* 0x0000005b5a5b7221 */ /* 0x000fe20000010000 */
[----:B------:R-:W-:-:S05]  /*3db0*/  FSEL R90, R93, RZ, !P0 ;  /* 0x000000ff5d5a7208 */ /* 0x000fca0004000000 */
[----:B------:R-:W2:Y:S01]  /*3dc0*/  MUFU.RSQ R91, R91 ;  /* 0x0000005b005b7308 */ /* 0x000ea20000001400 */
[----:B0-----:R-:W-:-:S05]  /*3dd0*/  @!P5 IMAD.WIDE R82, R108, 0x4, R82 ;  /* 0x000000046c52d825 */ /* 0x001fca00078e0252 */
[----:B------:R0:W-:Y:S01]  /*3de0*/  @!P5 STG.E desc[UR6][R82.64], R93 ;  /* 0x0000005d5200d986 */ /* 0x0001e2000c101906 */
[----:B-1----:R-:W-:-:S05]  /*3df0*/  @!P5 IMAD.WIDE R80, R108, 0x4, R80 ;  /* 0x000000046c50d825 */ /* 0x002fca00078e0250 */
[----:B--2---:R0:W-:Y:S01]  /*3e00*/  @!P5 STG.E desc[UR6][R80.64], R91 ;  /* 0x0000005b5000d986 */ /* 0x0041e2000c101906 */
[----:B------:R-:W-:Y:S05]  /*3e10*/  @!P3 BRA `(.L_x_35) ;  /* 0x0000000000c0b947 */ /* 0x000fea0003800000 */
[--C-:B0-----:R-:W-:Y:S01]  /*3e20*/  FADD.FTZ R80, R111, -R90.reuse ;  /* 0x8000005a6f507221 */ /* 0x101fe20000010000 */
[----:B------:R-:W-:Y:S01]  /*3e30*/  SHF.L.U32 R81, R76, 0x10, RZ ;  /* 0x000000104c517819 */ /* 0x000fe200000006ff */
[----:B------:R-:W-:Y:S01]  /*3e40*/  FADD.FTZ R82, R138, -R90 ;  /* 0x8000005a8a527221 */ /* 0x000fe20000010000 */
[----:B------:R-:W-:Y:S01]  /*3e50*/  SHF.L.U32 R83, R72, 0x10, RZ ;  /* 0x0000001048537819 */ /* 0x000fe200000006ff */
[----:B------:R-:W-:Y:S01]  /*3e60*/  FMUL.FTZ R80, R91, R80 ;  /* 0x000000505b507220 */ /* 0x000fe20000410000 */
[----:B------:R-:W-:Y:S01]  /*3e70*/  SHF.L.U32 R155, R89, 0x10, RZ ;  /* 0x00000010599b7819 */ /* 0x000fe200000006ff */
[----:B------:R-:W-:Y:S01]  /*3e80*/  FMUL.FTZ R82, R91, R82 ;  /* 0x000000525b527220 */ /* 0x000fe20000410000 */
[----:B------:R-:W-:Y:S01]  /*3e90*/  SHF.L.U32 R92, R73, 0x10, RZ ;  /* 0x00000010495c7819 */ /* 0x000fe200000006ff */
[----:B------:R-:W-:Y:S01]  /*3ea0*/  FFMA.FTZ R80, R80, R81, R83 ;  /* 0x0000005150507223 */ /* 0x000fe20000010053 */
[----:B------:R-:W-:Y:S01]  /*3eb0*/  IMAD.U32 R81, R88, 0x10000, RZ ;  /* 0x0001000058517824 */ /* 0x000fe200078e00ff */
[----:B------:R-:W-:-:S02]  /*3ec0*/  SHF.L.U32 R83, R87, 0x10, RZ ;  /* 0x0000001057537819 */ /* 0x000fc400000006ff */
[----:B------:R-:W-:Y:S01]  /*3ed0*/  SHF.L.U32 R93, R86, 0x10, RZ ;  /* 0x00000010565d7819 */ /* 0x000fe200000006ff */
[----:B------:R-:W-:Y:S01]  /*3ee0*/  FFMA.FTZ R155, R82, R155, R81 ;  /* 0x0000009b529b7223 */ /* 0x000fe20000010051 */
[----:B------:R-:W-:Y:S01]  /*3ef0*/  FADD.FTZ R82, R112, -R90 ;  /* 0x8000005a70527221 */ /* 0x000fe20000010000 */
[----:B------:R-:W-:Y:S02]  /*3f00*/  SHF.L.U32 R157, R85, 0x10, RZ ;  /* 0x00000010559d7819 */ /* 0x000fe400000006ff */
[----:B------:R-:W-:Y:S01]  /*3f10*/  SHF.L.U32 R159, R26, 0x10, RZ ;  /* 0x000000101a9f7819 */ /* 0x000fe200000006ff */
[----:B------:R-:W-:Y:S01]  /*3f20*/  FMUL.FTZ R81, R91, R82 ;  /* 0x000000525b517220 */ /* 0x000fe20000410000 */
[----:B------:R-:W-:Y:S02]  /*3f30*/  SHF.L.U32 R82, R77, 0x10, RZ ;  /* 0x000000104d527819 */ /* 0x000fe400000006ff */
[----:B------:R-:W-:-:S03]  /*3f40*/  F2FP.BF16.F32.PACK_AB R80, R155, R80 ;  /* 0x000000509b50723e */ /* 0x000fc600000010ff */
[----:B------:R-:W-:Y:S01]  /*3f50*/  FFMA.FTZ R81, R81, R82, R92 ;  /* 0x0000005251517223 */ /* 0x000fe2000001005c */
[--C-:B------:R-:W-:Y:S01]  /*3f60*/  FADD.FTZ R82, R137, -R90.reuse ;  /* 0x8000005a89527221 */ /* 0x100fe20000010000 */
[----:B------:R-:W-:-:S03]  /*3f70*/  FADD.FTZ R92, R140, -R90 ;  /* 0x8000005a8c5c7221 */ /* 0x000fc60000010000 */
[C---:B------:R-:W-:Y:S01]  /*3f80*/  FMUL.FTZ R82, R91.reuse, R82 ;  /* 0x000000525b527220 */ /* 0x040fe20000410000 */
[----:B------:R-:W-:-:S03]  /*3f90*/  FMUL.FTZ R92, R91, R92 ;  /* 0x0000005c5b5c7220 */ /* 0x000fc60000410000 */
[----:B------:R-:W-:Y:S01]  /*3fa0*/  FFMA.FTZ R158, R82, R83, R93 ;  /* 0x00000053529e7223 */ /* 0x000fe2000001005d */
[----:B------:R-:W-:Y:S01]  /*3fb0*/  FADD.FTZ R82, R113, -R90 ;  /* 0x8000005a71527221 */ /* 0x000fe20000010000 */
[----:B------:R-:W-:Y:S02]  /*3fc0*/  SHF.L.U32 R83, R78, 0x10, RZ ;  /* 0x000000104e537819 */ /* 0x000fe400000006ff */
[----:B------:R-:W-:Y:S01]  /*3fd0*/  SHF.L.U32 R93, R74, 0x10, RZ ;  /* 0x000000104a5d7819 */ /* 0x000fe200000006ff */
[----:B------:R-:W-:Y:S01]  /*3fe0*/  FMUL.FTZ R82, R91, R82 ;  /* 0x000000525b527220 */ /* 0x000fe20000410000 */
[----:B------:R-:W-:-:S03]  /*3ff0*/  F2FP.BF16.F32.PACK_AB R81, R158, R81 ;  /* 0x000000519e51723e */ /* 0x000fc600000010ff */
[----:B------:R-:W-:Y:S01]  /*4000*/  FFMA.FTZ R82, R82, R83, R93 ;  /* 0x0000005352527223 */ /* 0x000fe2000001005d */
[----:B------:R-:W-:Y:S02]  /*4010*/  SHF.L.U32 R83, R84, 0x10, RZ ;  /* 0x0000001054537819 */ /* 0x000fe400000006ff */
[----:B------:R-:W-:-:S03]  /*4020*/  SHF.L.U32 R93, R75, 0x10, RZ ;  /* 0x000000104b5d7819 */ /* 0x000fc600000006ff */
[----:B------:R-:W-:Y:S01]  /*4030*/  FFMA.FTZ R157, R92, R157, R83 ;  /* 0x0000009d5c9d7223 */ /* 0x000fe20000010053 */
[----:B------:R-:W-:Y:S01]  /*4040*/  FADD.FTZ R92, R114, -R90 ;  /* 0x8000005a725c7221 */ /* 0x000fe20000010000 */
[----:B------:R-:W-:-:S03]  /*4050*/  SHF.L.U32 R83, R79, 0x10, RZ ;  /* 0x000000104f537819 */ /* 0x000fc600000006ff */
[----:B------:R-:W-:Y:S01]  /*4060*/  FMUL.FTZ R92, R91, R92 ;  /* 0x0000005c5b5c7220 */ /* 0x000fe20000410000 */
[----:B------:R-:W-:-:S03]  /*4070*/  F2FP.BF16.F32.PACK_AB R82, R157, R82 ;  /* 0x000000529d52723e */ /* 0x000fc600000010ff */
[----:B------:R-:W-:Y:S01]  /*4080*/  FFMA.FTZ R83, R92, R83, R93 ;  /* 0x000000535c537223 */ /* 0x000fe2000001005d */
[----:B------:R-:W-:Y:S01]  /*4090*/  FADD.FTZ R92, R115, -R90 ;  /* 0x8000005a735c7221 */ /* 0x000fe20000010000 */
[----:B------:R-:W-:-:S03]  /*40a0*/  IMAD.U32 R93, R27, 0x10000, RZ ;  /* 0x000100001b5d7824 */ /* 0x000fc600078e00ff */
[----:B------:R-:W-:-:S04]  /*40b0*/  FMUL.FTZ R92, R91, R92 ;  /* 0x0000005c5b5c7220 */ /* 0x000fc80000410000 */
[----:B------:R-:W-:Y:S02]  /*40c0*/  FFMA.FTZ R160, R92, R93, R159 ;  /* 0x0000005d5ca07223 */ /* 0x000fe4000001009f */
[----:B------:R-:W0:Y:S03]  /*40d0*/  LDC.64 R92, c[0x0][0x428] ;  /* 0x00010a00ff5c7b82 */ /* 0x000e260000000a00 */
[----:B------:R-:W-:Y:S01]  /*40e0*/  F2FP.BF16.F32.PACK_AB R83, R160, R83 ;  /* 0x00000053a053723e */ /* 0x000fe200000010ff */
[C---:B0-----:R-:W-:Y:S01]  /*40f0*/  IMAD.WIDE.U32 R92, R136.reuse, 0x10, R92 ;  /* 0x00000010885c7825 */ /* 0x041fe200078e005c */
[----:B------:R-:W-:-:S04]  /*4100*/  IADD3 R136, PT, PT, R136, 0x20, RZ ;  /* 0x0000002088887810 */ /* 0x000fc80007ffe0ff */
[----:B------:R1:W-:Y:S03]  /*4110*/  STG.E.128 desc[UR6][R92.64], R80 ;  /* 0x000000505c007986 */ /* 0x0003e6000c101d06 */
.L_x_35:
[----:B------:R-:W-:Y:S05]  /*4120*/  BSYNC.RECONVERGENT B0 ;  /* 0x0000000000007941 */ /* 0x000fea0003800200 */
.L_x_34:
[----:B------:R-:W-:Y:S01]  /*4130*/  ISETP.GE.U32.AND P0, PT, R109, 0x40, PT ;  /* 0x000000406d00780c */ /* 0x000fe20003f06070 */
[----:B------:R-:W-:-:S12]  /*4140*/  BSSY.RECONVERGENT B0, `(.L_x_36) ;  /* 0x0000032000007945 */ /* 0x000fd80003800200 */
[----:B------:R-:W-:Y:S05]  /*4150*/  @!P0 BRA `(.L_x_37) ;  /* 0x0000000000c08947 */ /* 0x000fea0003800000 */
[--C-:B01----:R-:W-:Y:S01]  /*4160*/  FADD.FTZ R80, R116, -R90.reuse ;  /* 0x8000005a74507221 */ /* 0x103fe20000010000 */
        /* <DEDUP_REMOVED lines=8> */
[----:B------:R-:W-:Y:S02]  /*41f0*/  SHF.L.U32 R81, R24, 0x10, RZ ;  /* 0x0000001018517819 */ /* 0x000fe400000006ff */
        /* <DEDUP_REMOVED lines=16> */
[----:B------:R-:W-:Y:S01]  /*4300*/  SHF.L.U32 R93, R66, 0x10, RZ ;  /* 0x00000010425d7819 */ /* 0x000fe200000006ff */
[----:B------:R-:W-:Y:S02]  /*4310*/  IMAD.U32 R83, R70, 0x10000, RZ ;  /* 0x0001000046537824 */ /* 0x000fe400078e00ff */
        /* <DEDUP_REMOVED lines=12> */
[----:B------:R-:W-:-:S03]  /*43e0*/  SHF.L.U32 R93, R19, 0x10, RZ ;  /* 0x00000010135d7819 */ /* 0x000fc600000006ff */
[----:B------:R-:W-:-:S04]  /*43f0*/  FMUL.FTZ R92, R91, R92 ;  /* 0x0000005c5b5c7220 */ /* 0x000fc80000410000 */
[----:B------:R-:W-:Y:S02]  /*4400*/  FFMA.FTZ R160, R92, R93, R159 ;  /* 0x0000005d5ca07223 */ /* 0x000fe4000001009f */
[----:B------:R-:W0:Y:S03]  /*4410*/  LDC.64 R92, c[0x0][0x428] ;  /* 0x00010a00ff5c7b82 */ /* 0x000e260000000a00 */
[----:B------:R-:W-:Y:S01]  /*4420*/  F2FP.BF16.F32.PACK_AB R83, R160, R83 ;  /* 0x00000053a053723e */ /* 0x000fe200000010ff */
[C---:B0-----:R-:W-:Y:S01]  /*4430*/  IMAD.WIDE.U32 R92, R136.reuse, 0x10, R92 ;  /* 0x00000010885c7825 */ /* 0x041fe200078e005c */
[----:B------:R-:W-:-:S04]  /*4440*/  IADD3 R136, PT, PT, R136, 0x20, RZ ;  /* 0x0000002088887810 */ /* 0x000fc80007ffe0ff */
[----:B------:R2:W-:Y:S03]  /*4450*/  STG.E.128 desc[UR6][R92.64], R80 ;  /* 0x000000505c007986 */ /* 0x0005e6000c101d06 */
.L_x_37:
[----:B------:R-:W-:Y:S05]  /*4460*/  BSYNC.RECONVERGENT B0 ;  /* 0x0000000000007941 */ /* 0x000fea0003800200 */
.L_x_36:
[----:B------:R-:W-:Y:S01]  /*4470*/  ISETP.GE.U32.AND P0, PT, R109, 0x60, PT ;  /* 0x000000606d00780c */ /* 0x000fe20003f06070 */
[----:B------:R-:W-:-:S12]  /*4480*/  BSSY.RECONVERGENT B0, `(.L_x_38) ;  /* 0x0000032000007945 */ /* 0x000fd80003800200 */
[----:B------:R-:W-:Y:S05]  /*4490*/  @!P0 BRA `(.L_x_39) ;  /* 0x0000000000c08947 */ /* 0x000fea0003800000 */
[--C-:B012---:R-:W-:Y:S01]  /*44a0*/  FADD.FTZ R80, R121, -R90.reuse ;  /* 0x8000005a79507221 */ /* 0x107fe20000010000 */
[----:B------:R-:W-:Y:S01]  /*44b0*/  SHF.L.U32 R81, R60, 0x10, RZ ;  /* 0x000000103c517819 */ /* 0x000fe200000006ff */
[----:B------:R-:W-:Y:S01]  /*44c0*/  FADD.FTZ R82, R144, -R90 ;  /* 0x8000005a90527221 */ /* 0x000fe20000010000 */
[----:B------:R-:W-:Y:S01]  /*44d0*/  SHF.L.U32 R83, R56, 0x10, RZ ;  /* 0x0000001038537819 */ /* 0x000fe200000006ff */
[----:B------:R-:W-:Y:S01]  /*44e0*/  FMUL.FTZ R80, R91, R80 ;  /* 0x000000505b507220 */ /* 0x000fe20000410000 */
[----:B------:R-:W-:Y:S02]  /*44f0*/  IMAD.U32 R155, R17, 0x10000, RZ ;  /* 0x00010000119b7824 */ /* 0x000fe400078e00ff */
[----:B------:R-:W-:Y:S01]  /*4500*/  FMUL.FTZ R82, R91, R82 ;  /* 0x000000525b527220 */ /* 0x000fe20000410000 */
[----:B------:R-:W-:Y:S01]  /*4510*/  SHF.L.U32 R92, R57, 0x10, RZ ;  /* 0x00000010395c7819 */ /* 0x000fe200000006ff */
[----:B------:R-:W-:Y:S01]  /*4520*/  FFMA.FTZ R80, R80, R81, R83 ;  /* 0x0000005150507223 */ /* 0x000fe20000010053 */
[----:B------:R-:W-:-:S02]  /*4530*/  SHF.L.U32 R81, R16, 0x10, RZ ;  /* 0x0000001010517819 */ /* 0x000fc400000006ff */
[----:B------:R-:W-:Y:S02]  /*4540*/  SHF.L.U32 R83, R15, 0x10, RZ ;  /* 0x000000100f537819 */ /* 0x000fe400000006ff */
        /* <DEDUP_REMOVED lines=20> */
[----:B------:R-:W-:Y:S01]  /*4690*/  SHF.L.U32 R83, R12, 0x10, RZ ;  /* 0x000000100c537819 */ /* 0x000fe200000006ff */
[----:B------:R-:W-:-:S04]  /*46a0*/  IMAD.U32 R93, R59, 0x10000, RZ ;  /* 0x000100003b5d7824 */ /* 0x000fc800078e00ff */
        /* <DEDUP_REMOVED lines=15> */
.L_x_39:
[----:B------:R-:W-:Y:S05]  /*47a0*/  BSYNC.RECONVERGENT B0 ;  /* 0x0000000000007941 */ /* 0x000fea0003800200 */
.L_x_38:
[----:B------:R-:W-:Y:S01]  /*47b0*/  ISETP.GE.U32.AND P0, PT, R109, 0x80, PT ;  /* 0x000000806d00780c */ /* 0x000fe20003f06070 */
[----:B------:R-:W-:-:S12]  /*47c0*/  BSSY.RECONVERGENT B0, `(.L_x_40) ;  /* 0x0000032000007945 */ /* 0x000fd80003800200 */
[----:B------:R-:W-:Y:S05]  /*47d0*/  @!P0 BRA `(.L_x_41) ;  /* 0x0000000000c08947 */ /* 0x000fea0003800000 */
[--C-:B0123--:R-:W-:Y:S01]  /*47e0*/  FADD.FTZ R80, R126, -R90.reuse ;  /* 0x8000005a7e507221 */ /* 0x10ffe20000010000 */
        /* <DEDUP_REMOVED lines=8> */
[----:B------:R-:W-:Y:S01]  /*4870*/  SHF.L.U32 R81, R8, 0x10, RZ ;  /* 0x0000001008517819 */ /* 0x000fe200000006ff */
[----:B------:R-:W-:Y:S01]  /*4880*/  IMAD.U32 R93, R6, 0x10000, RZ ;  /* 0x00010000065d7824 */ /* 0x000fe200078e00ff */
[----:B------:R-:W-:-:S02]  /*4890*/  SHF.L.U32 R83, R7, 0x10, RZ ;  /* 0x0000001007537819 */ /* 0x000fc400000006ff */
[----:B------:R-:W-:Y:S01]  /*48a0*/  SHF.L.U32 R157, R5, 0x10, RZ ;  /* 0x00000010059d7819 */ /* 0x000fe200000006ff */
[----:B------:R-:W-:Y:S01]  /*48b0*/  FFMA.FTZ R155, R82, R155, R81 ;  /* 0x0000009b529b7223 */ /* 0x000fe20000010051 */
[----:B------:R-:W-:Y:S01]  /*48c0*/  FADD.FTZ R82, R127, -R90 ;  /* 0x8000005a7f527221 */ /* 0x000fe20000010000 */
[----:B------:R-:W-:-:S03]  /*48d0*/  SHF.L.U32 R159, R2, 0x10, RZ ;  /* 0x00000010029f7819 */ /* 0x000fc600000006ff */
        /* <DEDUP_REMOVED lines=32> */
.L_x_41:
[----:B------:R-:W-:Y:S05]  /*4ae0*/  BSYNC.RECONVERGENT B0 ;  /* 0x0000000000007941 */ /* 0x000fea0003800200 */
.L_x_40:
[----:B------:R-:W-:Y:S01]  /*4af0*/  ISETP.GE.U32.AND P0, PT, R109, 0xa0, PT ;  /* 0x000000a06d00780c */ /* 0x000fe20003f06070 */
[----:B------:R-:W-:-:S12]  /*4b00*/  BSSY.RECONVERGENT B0, `(.L_x_42) ;  /* 0x0000032000007945 */ /* 0x000fd80003800200 */
[----:B------:R-:W-:Y:S05]  /*4b10*/  @!P0 BRA `(.L_x_43) ;  /* 0x0000000000c08947 */ /* 0x000fea0003800000 */
[--C-:B01234-:R-:W-:Y:S01]  /*4b20*/  FADD.FTZ R80, R131, -R90.reuse ;  /* 0x8000005a83507221 */ /* 0x11ffe20000010000 */
[----:B------:R-:W-:Y:S01]  /*4b30*/  SHF.L.U32 R81, R44, 0x10, RZ ;  /* 0x000000102c517819 */ /* 0x000fe200000006ff */
[----:B------:R-:W-:Y:S02]  /*4b40*/  IMAD.U32 R83, R40, 0x10000, RZ ;  /* 0x0001000028537824 */ /* 0x000fe400078e00ff */
[----:B------:R-:W-:Y:S01]  /*4b50*/  FADD.FTZ R82, R150, -R90 ;  /* 0x8000005a96527221 */ /* 0x000fe20000010000 */
[C---:B------:R-:W-:Y:S01]  /*4b60*/  FMUL.FTZ R80, R91.reuse, R80 ;  /* 0x000000505b507220 */ /* 0x040fe20000410000 */
[----:B------:R-:W-:Y:S02]  /*4b70*/  SHF.L.U32 R155, R0, 0x10, RZ ;  /* 0x00000010009b7819 */ /* 0x000fe400000006ff */
[----:B------:R-:W-:Y:S01]  /*4b80*/  FMUL.FTZ R82, R91, R82 ;  /* 0x000000525b527220 */ /* 0x000fe20000410000 */
        /* <DEDUP_REMOVED lines=10> */
[----:B------:R-:W-:-:S02]  /*4c30*/  SHF.L.U32 R159, R104, 0x10, RZ ;  /* 0x00000010689f7819 */ /* 0x000fc400000006ff */
[----:B------:R-:W-:Y:S01]  /*4c40*/  F2FP.BF16.F32.PACK_AB R80, R155, R80 ;  /* 0x000000509b50723e */ /* 0x000fe200000010ff */
        /* <DEDUP_REMOVED lines=16> */
[----:B------:R-:W-:-:S03]  /*4d50*/  IMAD.U32 R83, R47, 0x10000, RZ ;  /* 0x000100002f537824 */ /* 0x000fc600078e00ff */
        /* <DEDUP_REMOVED lines=12> */
.L_x_43:
[----:B------:R-:W-:Y:S05]  /*4e20*/  BSYNC.RECONVERGENT B0 ;  /* 0x0000000000007941 */ /* 0x000fea0003800200 */
.L_x_42:
[----:B------:R-:W-:Y:S01]  /*4e30*/  ISETP.GE.U32.AND P0, PT, R109, 0xc0, PT ;  /* 0x000000c06d00780c */ /* 0x000fe20003f06070 */
[----:B------:R-:W-:-:S12]  /*4e40*/  BSSY.RECONVERGENT B0, `(.L_x_44) ;  /* 0x0000036000007945 */ /* 0x000fd80003800200 */
[----:B------:R-:W-:Y:S05]  /*4e50*/  @!P0 BRA `(.L_x_45) ;  /* 0x0000000000d08947 */ /* 0x000fea0003800000 */
[----:B01234-:R-:W-:Y:S01]  /*4e60*/  PRMT R83, R33, 0x7632, R83 ;  /* 0x0000763221537816 */ /* 0x01ffe20000000053 */
[--C-:B------:R-:W-:Y:S01]  /*4e70*/  FADD.FTZ R80, R151, -R90.reuse ;  /* 0x8000005a97507221 */ /* 0x100fe20000010000 */
[----:B------:R-:W-:Y:S01]  /*4e80*/  SHF.L.U32 R81, R107, 0x10, RZ ;  /* 0x000000106b517819 */ /* 0x000fe200000006ff */
[--C-:B------:R-:W-:Y:S01]  /*4e90*/  FADD.FTZ R92, R96, -R90.reuse ;  /* 0x8000005a605c7221 */ /* 0x100fe20000010000 */
[----:B------:R-:W-:Y:S01]  /*4ea0*/  SHF.L.U32 R83, R83, 0x10, RZ ;  /* 0x0000001053537819 */ /* 0x000fe200000006ff */
[C---:B------:R-:W-:Y:S01]  /*4eb0*/  FMUL.FTZ R80, R91.reuse, R80 ;  /* 0x000000505b507220 */ /* 0x040fe20000410000 */
[----:B------:R-:W-:Y:S01]  /*4ec0*/  PRMT R93, R34, 0x7632, R93 ;  /* 0x00007632225d7816 */ /* 0x000fe2000000005d */
[----:B------:R-:W-:Y:S01]  /*4ed0*/  FMUL.FTZ R92, R91, R92 ;  /* 0x0000005c5b5c7220 */ /* 0x000fe20000410000 */
[----:B------:R-:W-:Y:S01]  /*4ee0*/  SHF.L.U32 R155, R32, 0x10, RZ ;  /* 0x00000010209b7819 */ /* 0x000fe200000006ff */
[--C-:B------:R-:W-:Y:S01]  /*4ef0*/  FFMA.FTZ R81, R80, R81, R83.reuse ;  /* 0x0000005150517223 */ /* 0x100fe20000010053 */
[----:B------:R-:W-:Y:S01]  /*4f00*/  PRMT R83, R38, 0x7632, R83 ;  /* 0x0000763226537816 */ /* 0x000fe20000000053 */
[----:B------:R-:W-:Y:S01]  /*4f10*/  FADD.FTZ R80, R156, -R90 ;  /* 0x8000005a9c507221 */ /* 0x000fe20000010000 */
[----:B------:R-:W-:-:S02]  /*4f20*/  SHF.L.U32 R93, R93, 0x10, RZ ;  /* 0x000000105d5d7819 */ /* 0x000fc400000006ff */
[----:B------:R-:W-:Y:S01]  /*4f30*/  SHF.L.U32 R83, R83, 0x10, RZ ;  /* 0x0000001053537819 */ /* 0x000fe200000006ff */
[----:B------:R-:W-:Y:S01]  /*4f40*/  FMUL.FTZ R80, R91, R80 ;  /* 0x000000505b507220 */ /* 0x000fe20000410000 */
[----:B------:R-:W-:-:S03]  /*4f50*/  SHF.L.U32 R157, R35, 0x10, RZ ;  /* 0x00000010239d7819 */ /* 0x000fc600000006ff */
[----:B------:R-:W-:Y:S01]  /*4f60*/  FFMA.FTZ R82, R80, R83, R93 ;  /* 0x0000005350527223 */ /* 0x000fe2000001005d */
[----:B------:R-:W-:Y:S01]  /*4f70*/  PRMT R83, R39, 0x7632, R83 ;  /* 0x0000763227537816 */ /* 0x000fe20000000053 */
[----:B------:R-:W-:Y:S01]  /*4f80*/  FADD.FTZ R80, R153, -R90 ;  /* 0x8000005a99507221 */ /* 0x000fe20000010000 */
[----:B------:R-:W-:Y:S02]  /*4f90*/  PRMT R93, R35, 0x7632, R93 ;  /* 0x00007632235d7816 */ /* 0x000fe4000000005d */
[----:B------:R-:W-:Y:S01]  /*4fa0*/  SHF.L.U32 R83, R83, 0x10, RZ ;  /* 0x0000001053537819 */ /* 0x000fe200000006ff */
[----:B------:R-:W-:Y:S01]  /*4fb0*/  FMUL.FTZ R80, R91, R80 ;  /* 0x000000505b507220 */ /* 0x000fe20000410000 */
[----:B------:R-:W-:-:S05]  /*4fc0*/  SHF.L.U32 R93, R93, 0x10, RZ ;  /* 0x000000105d5d7819 */ /* 0x000fca00000006ff */
[----:B------:R-:W-:Y:S01]  /*4fd0*/  FFMA.FTZ R83, R80, R83, R93 ;  /* 0x0000005350537223 */ /* 0x000fe2000001005d */
[----:B------:R-:W-:Y:S01]  /*4fe0*/  FADD.FTZ R80, R95, -R90 ;  /* 0x8000005a5f507221 */ /* 0x000fe20000010000 */
[----:B------:R-:W-:-:S03]  /*4ff0*/  IMAD.U32 R93, R36, 0x10000, RZ ;  /* 0x00010000245d7824 */ /* 0x000fc600078e00ff */
[----:B------:R-:W-:-:S04]  /*5000*/  FMUL.FTZ R80, R91, R80 ;  /* 0x000000505b507220 */ /* 0x000fc80000410000 */
[----:B------:R-:W-:Y:S01]  /*5010*/  FFMA.FTZ R80, R80, R93, R155 ;  /* 0x0000005d50507223 */ /* 0x000fe2000001009b */
[----:B------:R-:W-:Y:S02]  /*5020*/  SHF.L.U32 R93, R37, 0x10, RZ ;  /* 0x00000010255d7819 */ /* 0x000fe400000006ff */
[----:B------:R-:W-:-:S05]  /*5030*/  SHF.L.U32 R155, R33, 0x10, RZ ;  /* 0x00000010219b7819 */ /* 0x000fca00000006ff */
[----:B------:R-:W-:Y:S01]  /*5040*/  FFMA.FTZ R158, R92, R93, R155 ;  /* 0x0000005d5c9e7223 */ /* 0x000fe2000001009b */
[----:B------:R-:W-:Y:S01]  /*5050*/  FADD.FTZ R92, R97, -R90 ;  /* 0x8000005a615c7221 */ /* 0x000fe20000010000 */
[----:B------:R-:W-:Y:S02]  /*5060*/  SHF.L.U32 R155, R38, 0x10, RZ ;  /* 0x00000010269b7819 */ /* 0x000fe400000006ff */
[----:B------:R-:W-:Y:S01]  /*5070*/  SHF.L.U32 R93, R34, 0x10, RZ ;  /* 0x00000010225d7819 */ /* 0x000fe200000006ff */
[----:B------:R-:W-:Y:S01]  /*5080*/  FMUL.FTZ R92, R91, R92 ;  /* 0x0000005c5b5c7220 */ /* 0x000fe20000410000 */
[----:B------:R-:W-:-:S03]  /*5090*/  F2FP.BF16.F32.PACK_AB R81, R81, R158 ;  /* 0x0000009e5151723e */ /* 0x000fc600000010ff */
[----:B------:R-:W-:Y:S01]  /*50a0*/  FFMA.FTZ R155, R92, R155, R93 ;  /* 0x0000009b5c9b7223 */ /* 0x000fe2000001005d */
[--C-:B------:R-:W-:Y:S01]  /*50b0*/  FADD.FTZ R92, R94, -R90.reuse ;  /* 0x8000005a5e5c7221 */ /* 0x100fe20000010000 */
[----:B------:R-:W-:Y:S01]  /*50c0*/  SHF.L.U32 R93, R39, 0x10, RZ ;  /* 0x00000010275d7819 */ /* 0x000fe200000006ff */
[----:B------:R-:W-:Y:S02]  /*50d0*/  FADD.FTZ R90, R154, -R90 ;  /* 0x8000005a9a5a7221 */ /* 0x000fe40000010000 */
[C---:B------:R-:W-:Y:S01]  /*50e0*/  FMUL.FTZ R92, R91.reuse, R92 ;  /* 0x0000005c5b5c7220 */ /* 0x040fe20000410000 */
[----:B------:R-:W-:Y:S01]  /*50f0*/  F2FP.BF16.F32.PACK_AB R82, R82, R155 ;  /* 0x0000009b5252723e */ /* 0x000fe200000010ff */
[----:B------:R-:W-:Y:S01]  /*5100*/  FMUL.FTZ R90, R91, R90 ;  /* 0x0000005a5b5a7220 */ /* 0x000fe20000410000 */
[----:B------:R-:W-:Y:S01]  /*5110*/  SHF.L.U32 R91, R105, 0x10, RZ ;  /* 0x00000010695b7819 */ /* 0x000fe200000006ff */
[----:B------:R-:W-:Y:S01]  /*5120*/  FFMA.FTZ R160, R92, R93, R157 ;  /* 0x0000005d5ca07223 */ /* 0x000fe2000001009d */
[----:B------:R-:W-:Y:S01]  /*5130*/  SHF.L.U32 R157, R106, 0x10, RZ ;  /* 0x000000106a9d7819 */ /* 0x000fe200000006ff */
[----:B------:R-:W0:Y:S03]  /*5140*/  LDC.64 R92, c[0x0][0x428] ;  /* 0x00010a00ff5c7b82 */ /* 0x000e260000000a00 */
[----:B------:R-:W-:Y:S01]  /*5150*/  F2FP.BF16.F32.PACK_AB R83, R83, R160 ;  /* 0x000000a05353723e */ /* 0x000fe200000010ff */
[----:B------:R-:W-:-:S05]  /*5160*/  FFMA.FTZ R91, R90, R91, R157 ;  /* 0x0000005b5a5b7223 */ /* 0x000fca000001009d */
[----:B------:R-:W-:Y:S01]  /*5170*/  F2FP.BF16.F32.PACK_AB R80, R91, R80 ;  /* 0x000000505b50723e */ /* 0x000fe200000010ff */
[----:B0-----:R-:W-:-:S05]  /*5180*/  IMAD.WIDE.U32 R92, R136, 0x10, R92 ;  /* 0x00000010885c7825 */ /* 0x001fca00078e005c */
[----:B------:R0:W-:Y:S02]  /*5190*/  STG.E.128 desc[UR6][R92.64], R80 ;  /* 0x000000505c007986 */ /* 0x0001e4000c101d06 */
.L_x_45:
[----:B------:R-:W-:Y:S05]  /*51a0*/  BSYNC.RECONVERGENT B0 ;  /* 0x0000000000007941 */ /* 0x000fea0003800200 */
.L_x_44:
[----:B01234-:R-:W0:Y:S02]  /*51b0*/  LDC.64 R80, c[0x0][0x380] ;  /* 0x0000e000ff507b82 */ /* 0x01fe240000000a00 */
[----:B0-----:R-:W-:-:S04]  /*51c0*/  LEA R108, R80, R108, 0x2 ;  /* 0x0000006c506c7211 */ /* 0x001fc800078e10ff */
[----:B------:R-:W-:-:S13]  /*51d0*/  ISETP.GE.AND P0, PT, R108, R81, PT ;  /* 0x000000516c00720c */ /* 0x000fda0003f06270 */
[----:B------:R-:W-:Y:S05]  /*51e0*/  @!P0 BRA `(.L_x_46) ;  /* 0xffffffb800288947 */ /* 0x000fea000383ffff */
[----:B------:R-:W-:Y:S05]  /*51f0*/  EXIT ;  /* 0x000000000000794d */ /* 0x000fea0003800000 */
.L_x_33:
[----:B------:R-:W-:Y:S01]  /*5200*/  HFMA2 R159, -RZ, RZ, 0, 5.9604644775390625e-08 ;  /* 0x00000001ff9f7431 */ /* 0x000fe200000001ff */
[----:B------:R-:W-:Y:S01]  /*5210*/  BSSY B0, `(.L_x_47) ;  /* 0x0000007000007945 */ /* 0x000fe20003800000 */
[----:B------:R-:W-:Y:S01]  /*5220*/  IMAD.MOV.U32 R158, RZ, RZ, R80 ;  /* 0x000000ffff9e7224 */ /* 0x000fe200078e0050 */
[----:B------:R-:W-:Y:S02]  /*5230*/  MOV R160, 0x1f ;  /* 0x0000001f00a07802 */ /* 0x000fe40000000f00 */
[----:B------:R-:W-:-:S07]  /*5240*/  MOV R157, 0xffffffff ;  /* 0xffffffff009d7802 */ /* 0x000fce0000000f00 */
[----:B------:R-:W-:Y:S05]  /*5250*/  WARPSYNC.COLLECTIVE R157, `(.L_x_48) ;  /* 0x000000009d087348 */ /* 0x000fea0003c00000 */
[----:B------:R0:W1:Y:S02]  /*5260*/  SHFL.BFLY P6, R92, R158, R159, R160 ;  /* 0x0c00009f9e5c7389 */ /* 0x00006400000c00a0 */
[----:B01----:R-:W-:Y:S05]  /*5270*/  ENDCOLLECTIVE ;  /* 0x000000000000791b */ /* 0x003fea0003800000 */
.L_x_48:
[----:B------:R-:W-:Y:S05]  /*5280*/  BSYNC B0 ;  /* 0x0000000000007941 */ /* 0x000fea0003800000 */
.L_x_47:
[----:B------:R-:W-:Y:S01]  /*5290*/  MOV R81, R92 ;  /* 0x0000005c00517202 */ /* 0x000fe20000000f00 */
[----:B------:R-:W-:Y:S01]  /*52a0*/  HFMA2 R159, -RZ, RZ, 0, 1.1920928955078125e-07 ;  /* 0x00000002ff9f7431 */ /* 0x000fe200000001ff */
[----:B------:R-:W-:Y:S02]  /*52b0*/  MOV R160, 0x1f ;  /* 0x0000001f00a07802 */ /* 0x000fe40000000f00 */
[----:B------:R-:W-:Y:S01]  /*52c0*/  MOV R157, 0xffffffff ;  /* 0xffffffff009d7802 */ /* 0x000fe20000000f00 */
[----:B------:R-:W-:-:S05]  /*52d0*/  FADD.FTZ R82, R80, R81 ;  /* 0x0000005150527221 */ /* 0x000fca0000010000 */
[----:B------:R-:W-:-:S07]  /*52e0*/  MOV R158, R82 ;  /* 0x00000052009e7202 */ /* 0x000fce0000000f00 */
[----:B------:R-:W-:Y:S05]  /*52f0*/  WARPSYNC.COLLECTIVE R157, `(.L_x_49) ;  /* 0x000000009d087348 */ /* 0x000fea0003c00000 */
[----:B------:R0:W1:Y:S02]  /*5300*/  SHFL.BFLY P6, R92, R158, R159, R160 ;  /* 0x0c00009f9e5c7389 */ /* 0x00006400000c00a0 */
[----:B01----:R-:W-:Y:S05]  /*5310*/  ENDCOLLECTIVE ;  /* 0x000000000000791b */ /* 0x003fea0003800000 */
.L_x_49:
[----:B------:R-:W-:Y:S01]  /*5320*/  IMAD.MOV.U32 R159, RZ, RZ, 0x4 ;  /* 0x00000004ff9f7424 */ /* 0x000fe200078e00ff */
[----:B------:R-:W-:-:S05]  /*5330*/  MOV R81, R92 ;  /* 0x0000005c00517202 */ /* 0x000fca0000000f00 */
[----:B------:R-:W-:-:S05]  /*5340*/  FADD.FTZ R83, R82, R81 ;  /* 0x0000005152537221 */ /* 0x000fca0000010000 */
[----:B------:R-:W-:-:S07]  /*5350*/  MOV R158, R83 ;  /* 0x00000053009e7202 */ /* 0x000fce0000000f00 */
[----:B------:R-:W-:Y:S05]  /*5360*/  WARPSYNC.COLLECTIVE R157, `(.L_x_50) ;  /* 0x000000009d087348 */ /* 0x000fea0003c00000 */
[----:B------:R0:W1:Y:S02]  /*5370*/  SHFL.BFLY P6, R92, R158, R159, R160 ;  /* 0x0c00009f9e5c7389 */ /* 0x00006400000c00a0 */
[----:B01----:R-:W-:Y:S05]  /*5380*/  ENDCOLLECTIVE ;  /* 0x000000000000791b */ /* 0x003fea0003800000 */
.L_x_50:
[----:B------:R-:W-:Y:S01]  /*5390*/  HFMA2 R159, -RZ, RZ, 0, 4.76837158203125e-07 ;  /* 0x00000008ff9f7431 */ /* 0x000fe200000001ff */
[----:B------:R-:W-:-:S05]  /*53a0*/  MOV R90, R92 ;  /* 0x0000005c005a7202 */ /* 0x000fca0000000f00 */
[----:B------:R-:W-:-:S05]  /*53b0*/  FADD.FTZ R90, R83, R90 ;  /* 0x0000005a535a7221 */ /* 0x000fca0000010000 */
[----:B------:R-:W-:-:S07]  /*53c0*/  MOV R158, R90 ;  /* 0x0000005a009e7202 */ /* 0x000fce0000000f00 */
[----:B------:R-:W-:Y:S05]  /*53d0*/  WARPSYNC.COLLECTIVE R157, `(.L_x_51) ;  /* 0x000000009d087348 */ /* 0x000fea0003c00000 */
[----:B------:R0:W1:Y:S02]  /*53e0*/  SHFL.BFLY P6, R92, R158, R159, R160 ;  /* 0x0c00009f9e5c7389 */ /* 0x00006400000c00a0 */
[----:B01----:R-:W-:Y:S05]  /*53f0*/  ENDCOLLECTIVE ;  /* 0x000000000000791b */ /* 0x003fea0003800000 */
.L_x_51:
[----:B------:R-:W-:Y:S01]  /*5400*/  HFMA2 R159, -RZ, RZ, 0, 9.5367431640625e-07 ;  /* 0x00000010ff9f7431 */ /* 0x000fe200000001ff */
[----:B------:R-:W-:-:S05]  /*5410*/  MOV R81, R92 ;  /* 0x0000005c00517202 */ /* 0x000fca0000000f00 */
[----:B------:R-:W-:Y:S02]  /*5420*/  FADD.FTZ R91, R90, R81 ;  /* 0x000000515a5b7221 */ /* 0x000fe40000010000 */
[----:B------:R-:W0:Y:S03]  /*5430*/  LDC R81, c[0x0][0x400] ;  /* 0x00010000ff517b82 */ /* 0x000e260000000800 */
[----:B------:R-:W-:-:S07]  /*5440*/  MOV R158, R91 ;  /* 0x0000005b009e7202 */ /* 0x000fce0000000f00 */
[----:B0-----:R-:W-:Y:S05]  /*5450*/  WARPSYNC.COLLECTIVE R157, `(.L_x_52) ;  /* 0x000000009d087348 */ /* 0x001fea0003c00000 */
[----:B------:R1:W2:Y:S02]  /*5460*/  SHFL.BFLY P6, R92, R158, R159, R160 ;  /* 0x0c00009f9e5c7389 */ /* 0x0002a400000c00a0 */
[----:B012---:R-:W-:Y:S05]  /*5470*/  ENDCOLLECTIVE ;  /* 0x000000000000791b */ /* 0x007fea0003800000 */
.L_x_52:
[----:B------:R-:W-:Y:S02]  /*5480*/  HFMA2 R159, -RZ, RZ, 0, 5.9604644775390625e-08 ;  /* 0x00000001ff9f7431 */ /* 0x000fe400000001ff */
[----:B------:R-:W-:Y:S01]  /*5490*/  FADD.FTZ R92, R91, R92 ;  /* 0x0000005c5b5c7221 */ /* 0x000fe20000010000 */
[----:B------:R-:W-:-:S03]  /*54a0*/  ISETP.GT.U32.AND P6, PT, R109, 0x9f, PT ;  /* 0x0000009f6d00780c */ /* 0x000fc60003fc4070 */
[----:B------:R-:W-:-:S04]  /*54b0*/  FMUL.FTZ R93, R92, R81 ;  /* 0x000000515c5d7220 */ /* 0x000fc80000410000 */
[--C-:B------:R-:W-:Y:S01]  /*54c0*/  FADD.FTZ R80, R111, -R93.reuse ;  /* 0x8000005d6f507221 */ /* 0x100fe20000010000 */
[--C-:B------:R-:W-:Y:S01]  /*54d0*/  FADD.FTZ R83, R138, -R93.reuse ;  /* 0x8000005d8a537221 */ /* 0x100fe20000010000 */
[----:B------:R-:W-:Y:S02]  /*54e0*/  FADD.FTZ R82, R139, -R93 ;  /* 0x8000005d8b527221 */ /* 0x000fe40000010000 */
[----:B------:R-:W-:-:S04]  /*54f0*/  FFMA.FTZ R80, R80, R80, RZ ;  /* 0x0000005050507223 */ /* 0x000fc800000100ff */
        /* <DEDUP_REMOVED lines=94> */
[----:B------:R-:W-:-:S07]  /*5ae0*/  MOV R158, R80 ;  /* 0x00000050009e7202 */ /* 0x000fce0000000f00 */
[----:B------:R-:W-:Y:S05]  /*5af0*/  WARPSYNC.COLLECTIVE R157, `(.L_x_53) ;  /* 0x000000009d087348 */ /* 0x000fea0003c00000 */
[----:B------:R0:W1:Y:S02]  /*5b00*/  SHFL.BFLY P6, R92, R158, R159, R160 ;  /* 0x0c00009f9e5c7389 */ /* 0x00006400000c00a0 */
[----:B01----:R-:W-:Y:S05]  /*5b10*/  ENDCOLLECTIVE ;  /* 0x000000000000791b */ /* 0x003fea0003800000 */
.L_x_53:
[----:B------:R-:W-:Y:S01]  /*5b20*/  IMAD.MOV.U32 R159, RZ, RZ, 0x2 ;  /* 0x00000002ff9f7424 */ /* 0x000fe200078e00ff */
[----:B------:R-:W-:-:S05]  /*5b30*/  MOV R83, R92 ;  /* 0x0000005c00537202 */ /* 0x000fca0000000f00 */
[----:B------:R-:W-:-:S05]  /*5b40*/  FADD.FTZ R83, R80, R83 ;  /* 0x0000005350537221 */ /* 0x000fca0000010000 */
[----:B------:R-:W-:-:S07]  /*5b50*/  MOV R158, R83 ;  /* 0x00000053009e7202 */ /* 0x000fce0000000f00 */
[----:B------:R-:W-:Y:S05]  /*5b60*/  WARPSYNC.COLLECTIVE R157, `(.L_x_54) ;  /* 0x000000009d087348 */ /* 0x000fea0003c00000 */
[----:B------:R0:W1:Y:S02]  /*5b70*/  SHFL.BFLY P6, R92, R158, R159, R160 ;  /* 0x0c00009f9e5c7389 */ /* 0x00006400000c00a0 */
[----:B01----:R-:W-:Y:S05]  /*5b80*/  ENDCOLLECTIVE ;  /* 0x000000000000791b */ /* 0x003fea0003800000 */
.L_x_54:
[----:B------:R-:W-:Y:S01]  /*5b90*/  HFMA2 R159, -RZ, RZ, 0, 2.384185791015625e-07 ;  /* 0x00000004ff9f7431 */ /* 0x000fe200000001ff */
[----:B------:R-:W-:-:S05]  /*5ba0*/  MOV R82, R92 ;  /* 0x0000005c00527202 */ /* 0x000fca0000000f00 */
[----:B------:R-:W-:-:S05]  /*5bb0*/  FADD.FTZ R82, R83, R82 ;  /* 0x0000005253527221 */ /* 0x000fca0000010000 */
[----:B------:R-:W-:-:S07]  /*5bc0*/  MOV R158, R82 ;  /* 0x00000052009e7202 */ /* 0x000fce0000000f00 */
[----:B------:R-:W-:Y:S05]  /*5bd0*/  WARPSYNC.COLLECTIVE R157, `(.L_x_55) ;  /* 0x000000009d087348 */ /* 0x000fea0003c00000 */
[----:B------:R0:W1:Y:S02]  /*5be0*/  SHFL.BFLY P6, R92, R158, R159, R160 ;  /* 0x0c00009f9e5c7389 */ /* 0x00006400000c00a0 */
[----:B01----:R-:W-:Y:S05]  /*5bf0*/  ENDCOLLECTIVE ;  /* 0x000000000000791b */ /* 0x003fea0003800000 */
.L_x_55:
[----:B------:R-:W-:Y:S01]  /*5c00*/  HFMA2 R159, -RZ, RZ, 0, 4.76837158203125e-07 ;  /* 0x00000008ff9f7431 */ /* 0x000fe200000001ff */
[----:B------:R-:W-:-:S05]  /*5c10*/  MOV R91, R92 ;  /* 0x0000005c005b7202 */ /* 0x000fca0000000f00 */
[----:B------:R-:W-:-:S05]  /*5c20*/  FADD.FTZ R91, R82, R91 ;  /* 0x0000005b525b7221 */ /* 0x000fca0000010000 */
[----:B------:R-:W-:-:S07]  /*5c30*/  MOV R158, R91 ;  /* 0x0000005b009e7202 */ /* 0x000fce0000000f00 */
[----:B------:R-:W-:Y:S05]  /*5c40*/  WARPSYNC.COLLECTIVE R157, `(.L_x_56) ;  /* 0x000000009d087348 */ /* 0x000fea0003c00000 */
[----:B------:R0:W1:Y:S02]  /*5c50*/  SHFL.BFLY P6, R92, R158, R159, R160 ;  /* 0x0c00009f9e5c7389 */ /* 0x00006400000c00a0 */
[----:B01----:R-:W-:Y:S05]  /*5c60*/  ENDCOLLECTIVE ;  /* 0x000000000000791b */ /* 0x003fea0003800000 */
.L_x_56:
[----:B------:R-:W-:Y:S01]  /*5c70*/  HFMA2 R159, -RZ, RZ, 0, 9.5367431640625e-07 ;  /* 0x00000010ff9f7431 */ /* 0x000fe200000001ff */
[----:B------:R-:W-:-:S05]  /*5c80*/  MOV R90, R92 ;  /* 0x0000005c005a7202 */ /* 0x000fca0000000f00 */
[----:B------:R-:W-:-:S05]  /*5c90*/  FADD.FTZ R90, R91, R90 ;  /* 0x0000005a5b5a7221 */ /* 0x000fca0000010000 */
[----:B------:R-:W-:-:S07]  /*5ca0*/  MOV R158, R90 ;  /* 0x0000005a009e7202 */ /* 0x000fce0000000f00 */
[----:B------:R-:W-:Y:S05]  /*5cb0*/  WARPSYNC.COLLECTIVE R157, `(.L_x_57) ;  /* 0x000000009d087348 */ /* 0x000fea0003c00000 */
[----:B------:R0:W1:Y:S02]  /*5cc0*/  SHFL.BFLY P6, R92, R158, R159, R160 ;  /* 0x0c00009f9e5c7389 */ /* 0x00006400000c00a0 */
[----:B01----:R-:W-:Y:S05]  /*5cd0*/  ENDCOLLECTIVE ;  /* 0x000000000000791b */ /* 0x003fea0003800000 */
.L_x_57:
[----:B------:R-:W-:Y:S01]  /*5ce0*/  MOV R155, R92 ;  /* 0x0000005c009b7202 */ /* 0x000fe20000000f00 */
[----:B------:R-:W-:Y:S06]  /*5cf0*/  BRA `(.L_x_58) ;  /* 0xffffffe000087947 */ /* 0x000fec000383ffff */
.L_x_59:
[----:B------:R-:W-:-:S00]  /*5d00*/  BRA `(.L_x_59) ;  /* 0xfffffffc00fc7947 */ /* 0x000fc0000383ffff */
[----:B------:R-:W-:-:S00]  /*5d10*/  NOP ;  /* 0x0000000000007918 */ /* 0x000fc00000000000 */
        /* <DEDUP_REMOVED lines=14> */
.L_x_54328:


//--------------------- .text._ZN10layer_norm13ln_fwd_kernelINS_13Kernel_traitsI13__nv_bfloat16S2_S2_S2_fjLj1536ELj1ELj4ELj1ELj16ENS_18Kernel_traits_baseILj1536ES2_S2_S2_S2_fjLj128EEEEELb0ELb0ELb0ELb1EEEvNS_9FwdParamsE --------------------------
	.section	.text._ZN10layer_norm13ln_fwd_kernelINS_13Kernel_traitsI13__nv_bfloat16S2_S2_S2_fjLj1536ELj1ELj4ELj1ELj16ENS_18Kernel_traits_baseILj1536ES2_S2_S2_S2_fjLj128EEEEELb0ELb0ELb0ELb1EEEvNS_9FwdParamsE,"ax",@progbits
	.align	128
        .global         _ZN10layer_norm13ln_fwd_kernelINS_13Kernel_traitsI13__nv_bfloat16S2_S2_S2_fjLj1536ELj1ELj4ELj1ELj16ENS_18Kernel_traits_baseILj1536ES2_S2_S2_S2_fjLj128EEEEELb0ELb0ELb0ELb1EEEvNS_9FwdParamsE
        .type           _ZN10layer_norm13ln_fwd_kernelINS_13Kernel_traitsI13__nv_bfloat16S2_S2_S2_fjLj1536ELj1ELj4ELj1ELj16ENS_18Kernel_traits_baseILj1536ES2_S2_S2_S2_fjLj128EEEEELb0ELb0ELb0ELb1EEEvNS_9FwdParamsE,@function
        .size           _ZN10layer_norm13ln_fwd_kernelINS_13Kernel_traitsI13__nv_bfloat16S2_S2_S2_fjLj1536ELj1ELj4ELj1ELj16ENS_18Kernel_traits_baseILj1536ES2_S2_S2_S2_fjLj128EEEEELb0ELb0ELb0ELb1EEEvNS_9FwdParamsE,(.L_x_54329 - _ZN10layer_norm13ln_fwd_kernelINS_13Kernel_traitsI13__nv_bfloat16S2_S2_S2_fjLj1536ELj1ELj4ELj1ELj16ENS_18Kernel_traits_baseILj1536ES2_S2_S2_S2_fjLj128EEEEELb0ELb0ELb0ELb1EEEvNS_9FwdParamsE)
        .other          _ZN10layer_norm13ln_fwd_kernelINS_13Kernel_traitsI13__nv_bfloat16S2_S2_S2_fjLj1536ELj1ELj4ELj1ELj16ENS_18Kernel_traits_baseILj1536ES2_S2_S2_S2_fjLj128EEEEELb0ELb0ELb0ELb1EEEvNS_9FwdParamsE,@"STO_CUDA_ENTRY STV_DEFAULT"
_ZN10layer_norm13ln_fwd_kernelINS_13Kernel_traitsI13__nv_bfloat16S2_S2_S2_fjLj1536ELj1ELj4ELj1ELj16ENS_18Kernel_traits_baseILj1536ES2_S2_S2_S2_fjLj128EEEEELb0ELb0ELb0ELb1EEEvNS_9FwdParamsE:
.text._ZN10layer_norm13ln_fwd_kernelINS_13Kernel_traitsI13__nv_bfloat16S2_S2_S2_fjLj1536ELj1ELj4ELj1ELj16ENS_18Kernel_traits_baseILj1536ES2_S2_S2_S2_fjLj128EEEEELb0ELb0ELb0ELb1EEEvNS_9FwdParamsE:
[----:B------:R-:W-:Y:S01]  /*0000*/  LDC R1, c[0x0][0x37c] ;  /* 0x0000df00ff017b82 */ /* 0x000fe20000000800 */
[----:B------:R-:W0:Y:S01]  /*0010*/  LDCU.64 UR4, c[0x0][0x438] ;  /* 0x00008700ff0477ac */ /* 0x000e220008000a00 */
[----:B------:R-:W1:Y:S06]  /*0020*/  S2R R123, SR_TID.X ;  /* 0x00000000007b7919 */ /* 0x000e6c0000002100 */
[----:B------:R-:W2:Y:S01]  /*0030*/  LDC.64 R8, c[0x0][0x3e0] ;  /* 0x0000f800ff087b82 */ /* 0x000ea20000000a00 */
[----:B------:R-:W3:Y:S01]  /*0040*/  LDCU.64 UR6, c[0x0][0x358] ;  /* 0x00006b00ff0677ac */ /* 0x000ee20008000a00 */
[----:B------:R-:W2:Y:S01]  /*0050*/  LDCU.64 UR8, c[0x0][0x3a0] ;  /* 0x00007400ff0877ac */ /* 0x000ea20008000a00 */
[----:B0-----:R-:W-:-:S04]  /*0060*/  ISETP.NE.U32.AND P1, PT, RZ, UR4, PT ;  /* 0x00000004ff007c0c */ /* 0x001fc8000bf25070 */
[----:B------:R-:W-:Y:S02]  /*0070*/  ISETP.NE.AND.EX P1, PT, RZ, UR5, PT, P1 ;  /* 0x00000005ff007c0c */ /* 0x000fe4000bf25310 */
[----:B-1----:R-:W-:-:S11]  /*0080*/  LOP3.LUT R7, R123, 0x1f, RZ, 0xc0, !PT ;  /* 0x0000001f7b077812 */ /* 0x002fd600078ec0ff */
[----:B------:R-:W0:Y:S08]  /*0090*/  @P1 LDC.64 R2, c[0x0][0x3d0] ;  /* 0x0000f400ff021b82 */ /* 0x000e300000000a00 */
[----:B------:R-:W1:Y:S01]  /*00a0*/  @P1 LDC.64 R4, c[0x0][0x438] ;  /* 0x00010e00ff041b82 */ /* 0x000e620000000a00 */
[----:B0-----:R-:W-:-:S05]  /*00b0*/  @P1 IMAD.WIDE.U32 R2, R7, 0x10, R2 ;  /* 0x0000001007021825 */ /* 0x001fca00078e0002 */
[----:B---3--:R0:W5:Y:S01]  /*00c0*/  @P1 LDG.E.128 R24, desc[UR6][R2.64] ;  /* 0x0000000602181981 */ /* 0x008162000c1e1d00 */
[----:B-1----:R-:W-:-:S03]  /*00d0*/  @P1 IMAD.WIDE.U32 R4, R7, 0x10, R4 ;  /* 0x0000001007041825 */ /* 0x002fc600078e0004 */
[----:B------:R0:W5:Y:S04]  /*00e0*/  @P1 LDG.E.128 R28, desc[UR6][R2.64+0x200] ;  /* 0x00020006021c1981 */ /* 0x000168000c1e1d00 */
        /* <DEDUP_REMOVED lines=9> */
[----:B------:R0:W5:Y:S01]  /*0180*/  @P1 LDG.E.128 R68, desc[UR6][R4.64+0xa00] ;  /* 0x000a000604441981 */ /* 0x000162000c1e1d00 */
[----:B------:R-:W1:Y:S01]  /*0190*/  S2UR UR4, SR_CTAID.X ;  /* 0x00000000000479c3 */ /* 0x000e620000002500 */
[----:B--2---:R-:W-:-:S02]  /*01a0*/  LOP3.LUT P0, RZ, R8, UR8, RZ, 0xfc, !PT ;  /* 0x0000000808ff7c12 */ /* 0x004fc4000f80fcff */
[----:B------:R-:W-:Y:S02]  /*01b0*/  SHF.R.U32.HI R123, RZ, 0x5, R123 ;  /* 0x00000005ff7b7819 */ /* 0x000fe4000001167b */
[----:B------:R-:W-:Y:S01]  /*01c0*/  LOP3.LUT P0, RZ, R9, UR9, RZ, 0xfc, P0 ;  /* 0x0000000909ff7c12 */ /* 0x000fe2000800fcff */
[----:B-1----:R-:W-:-:S06]  /*01d0*/  USHF.L.U32 UR4, UR4, 0x2, URZ ;  /* 0x0000000204047899 */ /* 0x002fcc00080006ff */
[----:B------:R-:W-:Y:S01]  /*01e0*/  LOP3.LUT R123, R123, UR4, RZ, 0xfc, !PT ;  /* 0x000000047b7b7c12 */ /* 0x000fe2000f8efcff */
[----:B0-----:R-:W-:Y:S06]  /*01f0*/  @P1 BRA `(.L_x_60) ;  /* 0x0000000000501947 */ /* 0x001fec0003800000 */
[----:B------:R-:W0:Y:S02]  /*0200*/  LDC.64 R2, c[0x0][0x3d0] ;  /* 0x0000f400ff027b82 */ /* 0x000e240000000a00 */
[----:B0-----:R-:W-:-:S05]  /*0210*/  IMAD.WIDE.U32 R2, R7, 0x10, R2 ;  /* 0x0000001007027825 */ /* 0x001fca00078e0002 */
[----:B-----5:R0:W5:Y:S04]  /*0220*/  LDG.E.128 R24, desc[UR6][R2.64] ;  /* 0x0000000602187981 */ /* 0x020168000c1e1d00 */
[----:B------:R0:W5:Y:S04]  /*0230*/  LDG.E.128 R28, desc[UR6][R2.64+0x200] ;  /* 0x00020006021c7981 */ /* 0x000168000c1e1d00 */
[----:B------:R0:W5:Y:S04]  /*0240*/  LDG.E.128 R32, desc[UR6][R2.64+0x400] ;  /* 0x0004000602207981 */ /* 0x000168000c1e1d00 */
[----:B------:R0:W5:Y:S04]  /*0250*/  LDG.E.128 R36, desc[UR6][R2.64+0x600] ;  /* 0x0006000602247981 */ /* 0x000168000c1e1d00 */
[----:B------:R0:W5:Y:S04]  /*0260*/  LDG.E.128 R40, desc[UR6][R2.64+0x800] ;  /* 0x0008000602287981 */ /* 0x000168000c1e1d00 */
[----:B------:R0:W5:Y:S01]  /*0270*/  LDG.E.128 R44, desc[UR6][R2.64+0xa00] ;  /* 0x000a0006022c7981 */ /* 0x000162000c1e1d00 */
[----:B------:R-:W-:-:S02]  /*0280*/  CS2R R70, SRZ ;  /* 0x0000000000467805 */ /* 0x000fc4000001ff00 */
[----:B------:R-:W-:Y:S02]  /*0290*/  CS2R R68, SRZ ;  /* 0x0000000000447805 */ /* 0x000fe4000001ff00 */
[----:B------:R-:W-:Y:S02]  /*02a0*/  CS2R R66, SRZ ;  /* 0x0000000000427805 */ /* 0x000fe4000001ff00 */
[----:B------:R-:W-:Y:S02]  /*02b0*/  CS2R R64, SRZ ;  /* 0x0000000000407805 */ /* 0x000fe4000001ff00 */
[----:B------:R-:W-:Y:S02]  /*02c0*/  CS2R R62, SRZ ;  /* 0x00000000003e7805 */ /* 0x000fe4000001ff00 */
[----:B------:R-:W-:Y:S02]  /*02d0*/  CS2R R60, SRZ ;  /* 0x00000000003c7805 */ /* 0x000fe4000001ff00 */
[----:B------:R-:W-:-:S02]  /*02e0*/  CS2R R58, SRZ ;  /* 0x00000000003a7805 */ /* 0x000fc4000001ff00 */
[----:B------:R-:W-:Y:S02]  /*02f0*/  CS2R R56, SRZ ;  /* 0x0000000000387805 */ /* 0x000fe4000001ff00 */
[----:B------:R-:W-:Y:S02]  /*0300*/  CS2R R54, SRZ ;  /* 0x0000000000367805 */ /* 0x000fe4000001ff00 */
[----:B------:R-:W-:Y:S02]  /*0310*/  CS2R R52, SRZ ;  /* 0x0000000000347805 */ /* 0x000fe4000001ff00 */
[----:B------:R-:W-:Y:S02]  /*0320*/  CS2R R50, SRZ ;  /* 0x0000000000327805 */ /* 0x000fe4000001ff00 */
[----:B0-----:R-:W-:-:S07]  /*0330*/  CS2R R48, SRZ ;  /* 0x0000000000307805 */ /* 0x001fce000001ff00 */
.L_x_60:
[----:B------:R-:W0:Y:S02]  /*0340*/  LDCU UR4, c[0x0][0x384] ;  /* 0x00007080ff0477ac */ /* 0x000e240008000800 */
[----:B0-----:R-:W-:-:S13]  /*0350*/  ISETP.GE.AND P1, PT, R123, UR4, PT ;  /* 0x000000047b007c0c */ /* 0x001fda000bf26270 */
[----:B------:R-:W-:Y:S05]  /*0360*/  @P1 EXIT ;  /* 0x000000000000194d */ /* 0x000fea0003800000 */
[----:B------:R-:W-:Y:S01]  /*0370*/  ISETP.NE.U32.AND P1, PT, R8, RZ, PT ;  /* 0x000000ff0800720c */ /* 0x000fe20003f25070 */
[----:B------:R-:W0:Y:S01]  /*0380*/  LDCU UR4, c[0x0][0x388] ;  /* 0x00007100ff0477ac */ /* 0x000e220008000800 */
[----:B-----5:R-:W-:Y:S02]  /*0390*/  PRMT R122, R71, 0x7632, R122 ;  /* 0x00007632477a7816 */ /* 0x020fe4000000007a */
[----:B------:R-:W-:Y:S01]  /*03a0*/  ISETP.NE.AND.EX P1, PT, R9, RZ, PT, P1 ;  /* 0x000000ff0900720c */ /* 0x000fe20003f25310 */
[----:B------:R-:W1:Y:S01]  /*03b0*/  LDCU.U8 UR5, c[0x0][0x410] ;  /* 0x00008200ff0577ac */ /* 0x000e620008000000 */
[----:B------:R-:W-:Y:S02]  /*03c0*/  PRMT R121, R47, 0x7632, R121 ;  /* 0x000076322f797816 */ /* 0x000fe40000000079 */
[----:B------:R-:W-:Y:S01]  /*03d0*/  PRMT R120, R70, 0x7632, R120 ;  /* 0x0000763246787816 */ /* 0x000fe20000000078 */
[----:B------:R-:W2:Y:S01]  /*03e0*/  LDCU UR8, c[0x0][0x448] ;  /* 0x00008900ff0877ac */ /* 0x000ea20008000800 */
[----:B------:R-:W-:-:S02]  /*03f0*/  PRMT R117, R46, 0x7632, R117 ;  /* 0x000076322e757816 */ /* 0x000fc40000000075 */
[----:B------:R-:W-:Y:S01]  /*0400*/  PRMT R116, R69, 0x7632, R116 ;  /* 0x0000763245747816 */ /* 0x000fe20000000074 */
[----:B------:R-:W3:Y:S01]  /*0410*/  LDCU.64 UR12, c[0x0][0x3e0] ;  /* 0x00007c00ff0c77ac */ /* 0x000ee20008000a00 */
[----:B------:R-:W-:Y:S02]  /*0420*/  PRMT R115, R45, 0x7632, R115 ;  /* 0x000076322d737816 */ /* 0x000fe40000000073 */
[----:B------:R-:W-:Y:S01]  /*0430*/  PRMT R114, R68, 0x7632, R114 ;  /* 0x0000763244727816 */ /* 0x000fe20000000072 */
[----:B------:R-:W4:Y:S01]  /*0440*/  LDCU.64 UR10, c[0x0][0x3a0] ;  /* 0x00007400ff0a77ac */ /* 0x000f220008000a00 */
        /* <DEDUP_REMOVED lines=40> */
[----:B01234-:R-:W-:-:S07]  /*06d0*/  PRMT R113, R24, 0x7632, R113 ;  /* 0x0000763218717816 */ /* 0x01ffce0000000071 */
.L_x_80:
[----:B0-----:R-:W0:Y:S01]  /*06e0*/  S2R R82, SR_TID.X ;  /* 0x0000000000527919 */ /* 0x001e220000002100 */
[----:B------:R-:W1:Y:S01]  /*06f0*/  @P1 LDC.64 R84, c[0x0][0x3e0] ;  /* 0x0000f800ff541b82 */ /* 0x000e620000000a00 */
[----:B------:R-:W-:-:S05]  /*0700*/  IMAD R76, R123, UR4, RZ ;  /* 0x000000047b4c7c24 */ /* 0x000fca000f8e02ff */
[----:B------:R-:W-:Y:S02]  /*0710*/  SHF.R.S32.HI R77, RZ, 0x1f, R76 ;  /* 0x0000001fff4d7819 */ /* 0x000fe4000001144c */
[----:B------:R-:W2:Y:S02]  /*0720*/  LDC.64 R154, c[0x0][0x390] ;  /* 0x0000e400ff9a7b82 */ /* 0x000ea40000000a00 */
[----:B------:R-:W-:Y:S01]  /*0730*/  LEA.HI R77, R77, R76, RZ, 0x3 ;  /* 0x0000004c4d4d7211 */ /* 0x000fe200078f18ff */
[----:B-1----:R-:W-:-:S06]  /*0740*/  @P1 IMAD.WIDE R84, R123, 0x2, R84 ;  /* 0x000000027b541825 */ /* 0x002fcc00078e0254 */
[----:B------:R-:W3:Y:S01]  /*0750*/  @P1 LDG.E.U16 R84, desc[UR6][R84.64] ;  /* 0x0000000654541981 */ /* 0x000ee2000c1e1500 */
[----:B0-----:R-:W-:-:S04]  /*0760*/  LOP3.LUT R80, R82, 0x1f, RZ, 0xc0, !PT ;  /* 0x0000001f52507812 */ /* 0x001fc800078ec0ff */
[----:B------:R-:W-:-:S05]  /*0770*/  LEA.HI.SX32 R80, R77, R80, 0x1d ;  /* 0x000000504d507211 */ /* 0x000fca00078feaff */
[----:B--2---:R-:W-:-:S06]  /*0780*/  IMAD.WIDE.U32 R76, R80, 0x10, R154 ;  /* 0x00000010504c7825 */ /* 0x004fcc00078e009a */
[----:B------:R-:W5:Y:S01]  /*0790*/  LDG.E.128 R76, desc[UR6][R76.64] ;  /* 0x000000064c4c7981 */ /* 0x000f62000c1e1d00 */
[----:B------:R-:W-:-:S04]  /*07a0*/  UISETP.NE.U32.AND UP0, UPT, UR10, URZ, UPT ;  /* 0x000000ff0a00728c */ /* 0x000fc8000bf05070 */
[----:B------:R-:W-:Y:S01]  /*07b0*/  UISETP.NE.AND.EX UP0, UPT, UR11, URZ, UPT, UP0 ;  /* 0x000000ff0b00728c */ /* 0x000fe2000bf05300 */
[----:B------:R-:W-:Y:S01]  /*07c0*/  HFMA2 R81, -RZ, RZ, 1.875, 0 ;  /* 0x3f800000ff517431 */ /* 0x000fe200000001ff */
[----:B---3--:R-:W-:-:S07]  /*07d0*/  @P1 SHF.L.U32 R81, R84, 0x10, RZ ;  /* 0x0000001054511819 */ /* 0x008fce00000006ff */
[----:B------:R-:W-:Y:S05]  /*07e0*/  BRA.U !UP0, `(.L_x_61) ;  /* 0x0000000108a07547 */ /* 0x000fea000b800000 */
[----:B------:R-:W0:Y:S02]  /*07f0*/  LDC.64 R72, c[0x0][0x3a0] ;  /* 0x0000e800ff487b82 */ /* 0x000e240000000a00 */
[----:B0-----:R-:W-:-:S06]  /*0800*/  IMAD.WIDE.U32 R72, R80, 0x10, R72 ;  /* 0x0000001050487825 */ /* 0x001fcc00078e0048 */
[----:B------:R-:W2:Y:S01]  /*0810*/  LDG.E.128 R72, desc[UR6][R72.64] ;  /* 0x0000000648487981 */ /* 0x000ea2000c1e1d00 */
[C---:B-----5:R-:W-:Y:S02]  /*0820*/  PRMT R83, R76.reuse, 0x7632, R83 ;  /* 0x000076324c537816 */ /* 0x060fe40000000053 */
[----:B------:R-:W-:Y:S02]  /*0830*/  SHF.L.U32 R76, R76, 0x10, RZ ;  /* 0x000000104c4c7819 */ /* 0x000fe400000006ff */
[C---:B------:R-:W-:Y:S02]  /*0840*/  PRMT R85, R77.reuse, 0x7632, R85 ;  /* 0x000076324d557816 */ /* 0x040fe40000000055 */
[----:B------:R-:W-:Y:S02]  /*0850*/  SHF.L.U32 R90, R77, 0x10, RZ ;  /* 0x000000104d5a7819 */ /* 0x000fe400000006ff */
[C---:B------:R-:W-:Y:S02]  /*0860*/  PRMT R87, R79.reuse, 0x7632, R87 ;  /* 0x000076324f577816 */ /* 0x040fe40000000057 */
[----:B------:R-:W-:-:S02]  /*0870*/  SHF.L.U32 R88, R79, 0x10, RZ ;  /* 0x000000104f587819 */ /* 0x000fc400000006ff */
[C---:B------:R-:W-:Y:S02]  /*0880*/  PRMT R86, R78.reuse, 0x7632, R86 ;  /* 0x000076324e567816 */ /* 0x040fe40000000056 */
[----:B------:R-:W-:Y:S02]  /*0890*/  SHF.L.U32 R78, R78, 0x10, RZ ;  /* 0x000000104e4e7819 */ /* 0x000fe400000006ff */
[----:B------:R-:W-:Y:S02]  /*08a0*/  SHF.L.U32 R84, R83, 0x10, RZ ;  /* 0x0000001053547819 */ /* 0x000fe400000006ff */
[----:B------:R-:W-:Y:S02]  /*08b0*/  SHF.L.U32 R86, R86, 0x10, RZ ;  /* 0x0000001056567819 */ /* 0x000fe400000006ff */
[C---:B--2---:R-:W-:Y:S02]  /*08c0*/  SHF.L.U32 R91, R72.reuse, 0x10, RZ ;  /* 0x00000010485b7819 */ /* 0x044fe400000006ff */
[----:B------:R-:W-:-:S02]  /*08d0*/  PRMT R77, R72, 0x7632, R77 ;  /* 0x00007632484d7816 */ /* 0x000fc4000000004d */
[----:B------:R-:W-:Y:S01]  /*08e0*/  PRMT R72, R73, 0x7632, R72 ;  /* 0x0000763249487816 */ /* 0x000fe20000000048 */
[-C--:B------:R-:W-:Y:S01]  /*08f0*/  FFMA.FTZ R91, R76, R81.reuse, R91 ;  /* 0x000000514c5b7223 */ /* 0x080fe2000001005b */
[C---:B------:R-:W-:Y:S02]  /*0900*/  PRMT R79, R74.reuse, 0x7632, R79 ;  /* 0x000076324a4f7816 */ /* 0x040fe4000000004f */
[----:B------:R-:W-:Y:S02]  /*0910*/  PRMT R92, R75, 0x7632, R92 ;  /* 0x000076324b5c7816 */ /* 0x000fe4000000005c */
[----:B------:R-:W-:Y:S02]  /*0920*/  SHF.L.U32 R89, R74, 0x10, RZ ;  /* 0x000000104a597819 */ /* 0x000fe400000006ff */
[----:B------:R-:W-:Y:S02]  /*0930*/  SHF.L.U32 R74, R85, 0x10, RZ ;  /* 0x00000010554a7819 */ /* 0x000fe400000006ff */
[----:B------:R-:W-:Y:S01]  /*0940*/  SHF.L.U32 R76, R87, 0x10, RZ ;  /* 0x00000010574c7819 */ /* 0x000fe200000006ff */
[----:B------:R-:W-:Y:S01]  /*0950*/  FFMA.FTZ R89, R78, R81, R89 ;  /* 0x000000514e597223 */ /* 0x000fe20000010059 */
[----:B------:R-:W-:-:S02]  /*0960*/  SHF.L.U32 R73, R73, 0x10, RZ ;  /* 0x0000001049497819 */ /* 0x000fc400000006ff */
[----:B------:R-:W-:Y:S02]  /*0970*/  SHF.L.U32 R75, R75, 0x10, RZ ;  /* 0x000000104b4b7819 */ /* 0x000fe400000006ff */
[----:B------:R-:W-:Y:S01]  /*0980*/  SHF.L.U32 R87, R92, 0x10, RZ ;  /* 0x000000105c577819 */ /* 0x000fe200000006ff */
[-C--:B------:R-:W-:Y:S01]  /*0990*/  FFMA.FTZ R90, R90, R81.reuse, R73 ;  /* 0x000000515a5a7223 */ /* 0x080fe20000010049 */
[----:B------:R-:W-:Y:S01]  /*09a0*/  SHF.L.U32 R79, R79, 0x10, RZ ;  /* 0x000000104f4f7819 */ /* 0x000fe200000006ff */
[-C--:B------:R-:W-:Y:S01]  /*09b0*/  FFMA.FTZ R88, R88, R81.reuse, R75 ;  /* 0x0000005158587223 */ /* 0x080fe2000001004b */
[----:B------:R-:W-:Y:S01]  /*09c0*/  SHF.L.U32 R85, R72, 0x10, RZ ;  /* 0x0000001048557819 */ /* 0x000fe200000006ff */
[-C--:B------:R-:W-:Y:S01]  /*09d0*/  FFMA.FTZ R87, R76, R81.reuse, R87 ;  /* 0x000000514c577223 */ /* 0x080fe20000010057 */
        /* <DEDUP_REMOVED lines=9> */
.L_x_61:
[----:B------:R-:W-:-:S04]  /*0a70*/  UISETP.NE.U32.AND UP1, UPT, UR12, URZ, UPT ;  /* 0x000000ff0c00728c */ /* 0x000fc8000bf25070 */
[----:B------:R-:W-:-:S06]  /*0a80*/  UISETP.NE.AND.EX UP1, UPT, UR13, URZ, UPT, UP1 ;  /* 0x000000ff0d00728c */ /* 0x000fcc000bf25310 */
[----:B------:R-:W-:-:S13]  /*0a90*/  PLOP3.LUT P1, PT, PT, PT, UP1, 0x80, 0x8 ;  /* 0x000000000008781c */ /* 0x000fda0003f2f018 */
[----:B------:R-:W-:Y:S05]  /*0aa0*/  @!P1 BRA `(.L_x_63) ;  /* 0x0000000000649947 */ /* 0x000fea0003800000 */
[C---:B-----5:R-:W-:Y:S02]  /*0ab0*/  PRMT R72, R76.reuse, 0x7632, R72 ;  /* 0x000076324c487816 */ /* 0x060fe40000000048 */
[----:B------:R-:W-:Y:S02]  /*0ac0*/  SHF.L.U32 R76, R76, 0x10, RZ ;  /* 0x000000104c4c7819 */ /* 0x000fe400000006ff */
[----:B------:R-:W-:Y:S02]  /*0ad0*/  PRMT R74, R78, 0x7632, R74 ;  /* 0x000076324e4a7816 */ /* 0x000fe4000000004a */
[----:B------:R-:W-:Y:S01]  /*0ae0*/  PRMT R73, R77, 0x7632, R73 ;  /* 0x000076324d497816 */ /* 0x000fe20000000049 */
[----:B------:R-:W-:Y:S01]  /*0af0*/  FMUL.FTZ R91, R76, R81 ;  /* 0x000000514c5b7220 */ /* 0x000fe20000410000 */
[----:B------:R-:W-:Y:S02]  /*0b00*/  PRMT R75, R79, 0x7632, R75 ;  /* 0x000076324f4b7816 */ /* 0x000fe4000000004b */
        /* <DEDUP_REMOVED lines=12> */
[-C--:B------:R-:W-:Y:S02]  /*0bd0*/  FMUL.FTZ R87, R76, R81.reuse ;  /* 0x000000514c577220 */ /* 0x080fe40000410000 */
[----:B------:R-:W-:Y:S01]  /*0be0*/  FMUL.FTZ R85, R74, R81 ;  /* 0x000000514a557220 */ /* 0x000fe20000410000 */
[----:B------:R-:W-:Y:S02]  /*0bf0*/  F2FP.BF16.F32.PACK_AB R74, R86, R89 ;  /* 0x00000059564a723e */ /* 0x000fe400000010ff */
[----:B------:R-:W-:Y:S02]  /*0c00*/  F2FP.BF16.F32.PACK_AB R75, R87, R88 ;  /* 0x00000058574b723e */ /* 0x000fe400000010ff */
[----:B------:R-:W-:Y:S02]  /*0c10*/  F2FP.BF16.F32.PACK_AB R73, R85, R90 ;  /* 0x0000005a5549723e */ /* 0x000fe400000010ff */
[----:B------:R-:W-:Y:S01]  /*0c20*/  F2FP.BF16.F32.PACK_AB R72, R84, R91 ;  /* 0x0000005b5448723e */ /* 0x000fe200000010ff */
[----:B------:R-:W-:Y:S06]  /*0c30*/  BRA `(.L_x_62) ;  /* 0x0000000000507947 */ /* 0x000fec0003800000 */
.L_x_63:
[C---:B-----5:R-:W-:Y:S02]  /*0c40*/  PRMT R85, R77.reuse, 0x7632, R85 ;  /* 0x000076324d557816 */ /* 0x060fe40000000055 */
[----:B------:R-:W-:Y:S02]  /*0c50*/  SHF.L.U32 R90, R77, 0x10, RZ ;  /* 0x000000104d5a7819 */ /* 0x000fe400000006ff */
[----:B------:R-:W-:Y:S02]  /*0c60*/  PRMT R83, R76, 0x7632, R83 ;  /* 0x000076324c537816 */ /* 0x000fe40000000053 */
[----:B------:R-:W-:Y:S01]  /*0c70*/  PRMT R77, R78, 0x7632, R77 ;  /* 0x000076324e4d7816 */ /* 0x000fe2000000004d */
[----:B------:R-:W-:Y:S01]  /*0c80*/  FMUL.FTZ R90, R90, R81 ;  /* 0x000000515a5a7220 */ /* 0x000fe20000410000 */
[----:B------:R-:W-:Y:S02]  /*0c90*/  SHF.L.U32 R76, R76, 0x10, RZ ;  /* 0x000000104c4c7819 */ /* 0x000fe400000006ff */
[----:B------:R-:W-:-:S02]  /*0ca0*/  SHF.L.U32 R78, R78, 0x10, RZ ;  /* 0x000000104e4e7819 */ /* 0x000fc400000006ff */
[C---:B------:R-:W-:Y:S01]  /*0cb0*/  PRMT R87, R79.reuse, 0x7632, R87 ;  /* 0x000076324f577816 */ /* 0x040fe20000000057 */
[-C--:B------:R-:W-:Y:S01]  /*0cc0*/  FMUL.FTZ R91, R76, R81.reuse ;  /* 0x000000514c5b7220 */ /* 0x080fe20000410000 */
        /* <DEDUP_REMOVED lines=8> */
[----:B------:R-:W-:-:S02]  /*0d50*/  FMUL.FTZ R85, R76, R81 ;  /* 0x000000514c557220 */ /* 0x000fc40000410000 */
[-C--:B------:R-:W-:Y:S02]  /*0d60*/  FMUL.FTZ R86, R86, R81.reuse ;  /* 0x0000005156567220 */ /* 0x080fe40000410000 */
[----:B------:R-:W-:-:S07]  /*0d70*/  FMUL.FTZ R87, R78, R81 ;  /* 0x000000514e577220 */ /* 0x000fce0000410000 */
.L_x_62:
[----:B------:R-:W0:Y:S01]  /*0d80*/  @P0 LDC.64 R92, c[0x0][0x3a8] ;  /* 0x0000ea00ff5c0b82 */ /* 0x000e220000000a00 */
[----:B------:R-:W-:-:S05]  /*0d90*/  IADD3 R83, PT, PT, R80, 0x20, RZ ;  /* 0x0000002050537810 */ /* 0x000fca0007ffe0ff */
[----:B------:R-:W-:-:S04]  /*0da0*/  IMAD.WIDE.U32 R76, R83, 0x10, R154 ;  /* 0x00000010534c7825 */ /* 0x000fc800078e009a */
[----:B0-----:R-:W-:-:S05]  /*0db0*/  @P0 IMAD.WIDE.U32 R92, R80, 0x10, R92 ;  /* 0x00000010505c0825 */ /* 0x001fca00078e005c */
[----:B------:R0:W-:Y:S04]  /*0dc0*/  @P0 STG.E.128 desc[UR6][R92.64], R72 ;  /* 0x000000485c000986 */ /* 0x0001e8000c101d06 */
[----:B------:R-:W5:Y:S01]  /*0dd0*/  LDG.E.128 R76, desc[UR6][R76.64] ;  /* 0x000000064c4c7981 */ /* 0x000f62000c1e1d00 */
[----:B------:R-:W-:Y:S05]  /*0de0*/  BRA.U !UP0, `(.L_x_64) ;  /* 0x0000000108a07547 */ /* 0x000fea000b800000 */
[----:B0-----:R-:W0:Y:S02]  /*0df0*/  LDC.64 R72, c[0x0][0x3a0] ;  /* 0x0000e800ff487b82 */ /* 0x001e240000000a00 */
        /* <DEDUP_REMOVED lines=11> */
[C---:B--2---:R-:W-:Y:S02]  /*0eb0*/  PRMT R77, R72.reuse, 0x7632, R77 ;  /* 0x00007632484d7816 */ /* 0x044fe4000000004d */
[----:B------:R-:W-:Y:S02]  /*0ec0*/  SHF.L.U32 R79, R72, 0x10, RZ ;  /* 0x00000010484f7819 */ /* 0x000fe400000006ff */
[----:B------:R-:W-:-:S02]  /*0ed0*/  PRMT R72, R73, 0x7632, R72 ;  /* 0x0000763249487816 */ /* 0x000fc40000000048 */
[----:B------:R-:W-:Y:S01]  /*0ee0*/  SHF.L.U32 R73, R73, 0x10, RZ ;  /* 0x0000001049497819 */ /* 0x000fe200000006ff */
[-C--:B------:R-:W-:Y:S01]  /*0ef0*/  FFMA.FTZ R126, R76, R81.reuse, R79 ;  /* 0x000000514c7e7223 */ /* 0x080fe2000001004f */
[----:B------:R-:W-:Y:S02]  /*0f00*/  PRMT R118, R74, 0x7632, R118 ;  /* 0x000076324a767816 */ /* 0x000fe40000000076 */
[----:B------:R-:W-:Y:S01]  /*0f10*/  PRMT R129, R75, 0x7632, R129 ;  /* 0x000076324b817816 */ /* 0x000fe20000000081 */
[-C--:B------:R-:W-:Y:S01]  /*0f20*/  FFMA.FTZ R125, R94, R81.reuse, R73 ;  /* 0x000000515e7d7223 */ /* 0x080fe20000010049 */
[----:B------:R-:W-:Y:S02]  /*0f30*/  SHF.L.U32 R119, R74, 0x10, RZ ;  /* 0x000000104a777819 */ /* 0x000fe400000006ff */
[----:B------:R-:W-:Y:S02]  /*0f40*/  SHF.L.U32 R74, R95, 0x10, RZ ;  /* 0x000000105f4a7819 */ /* 0x000fe400000006ff */
[----:B------:R-:W-:Y:S01]  /*0f50*/  SHF.L.U32 R75, R75, 0x10, RZ ;  /* 0x000000104b4b7819 */ /* 0x000fe200000006ff */
[----:B------:R-:W-:Y:S01]  /*0f60*/  FFMA.FTZ R124, R78, R81, R119 ;  /* 0x000000514e7c7223 */ /* 0x000fe20000010077 */
[----:B------:R-:W-:-:S02]  /*0f70*/  SHF.L.U32 R94, R93, 0x10, RZ ;  /* 0x000000105d5e7819 */ /* 0x000fc400000006ff */
[----:B------:R-:W-:Y:S01]  /*0f80*/  SHF.L.U32 R76, R127, 0x10, RZ ;  /* 0x000000107f4c7819 */ /* 0x000fe200000006ff */
[-C--:B------:R-:W-:Y:S01]  /*0f90*/  FFMA.FTZ R119, R128, R81.reuse, R75 ;  /* 0x0000005180777223 */ /* 0x080fe2000001004b */
[----:B------:R-:W-:Y:S02]  /*0fa0*/  SHF.L.U32 R129, R129, 0x10, RZ ;  /* 0x0000001081817819 */ /* 0x000fe400000006ff */
[----:B------:R-:W-:Y:S02]  /*0fb0*/  SHF.L.U32 R95, R118, 0x10, RZ ;  /* 0x00000010765f7819 */ /* 0x000fe400000006ff */
[----:B------:R-:W-:Y:S01]  /*0fc0*/  SHF.L.U32 R73, R72, 0x10, RZ ;  /* 0x0000001048497819 */ /* 0x000fe200000006ff */
[-C--:B------:R-:W-:Y:S01]  /*0fd0*/  FFMA.FTZ R118, R76, R81.reuse, R129 ;  /* 0x000000514c767223 */ /* 0x080fe20000010081 */
[----:B------:R-:W-:Y:S01]  /*0fe0*/  SHF.L.U32 R77, R77, 0x10, RZ ;  /* 0x000000104d4d7819 */ /* 0x000fe200000006ff */
[-C--:B------:R-:W-:Y:S02]  /*0ff0*/  FFMA.FTZ R95, R74, R81.reuse, R95 ;  /* 0x000000514a5f7223 */ /* 0x080fe4000001005f */
[----:B------:R-:W-:Y:S01]  /*1000*/  FFMA.FTZ R94, R94, R81, R73 ;  /* 0x000000515e5e7223 */ /* 0x000fe20000010049 */
[----:B------:R-:W-:Y:S01]  /*1010*/  F2FP.BF16.F32.PACK_AB R75, R118, R119 ;  /* 0x00000077764b723e */ /* 0x000fe200000010ff */
[----:B------:R-:W-:Y:S01]  /*1020*/  FFMA.FTZ R93, R92, R81, R77 ;  /* 0x000000515c5d7223 */ /* 0x000fe2000001004d */
[----:B------:R-:W-:-:S02]  /*1030*/  F2FP.BF16.F32.PACK_AB R74, R95, R124 ;  /* 0x0000007c5f4a723e */ /* 0x000fc400000010ff */
[----:B------:R-:W-:Y:S02]  /*1040*/  F2FP.BF16.F32.PACK_AB R73, R94, R125 ;  /* 0x0000007d5e49723e */ /* 0x000fe400000010ff */
[----:B------:R-:W-:Y:S01]  /*1050*/  F2FP.BF16.F32.PACK_AB R72, R93, R126 ;  /* 0x0000007e5d48723e */ /* 0x000fe200000010ff */
[----:B------:R-:W-:Y:S06]  /*1060*/  BRA `(.L_x_65) ;  /* 0x0000000000c07947 */ /* 0x000fec0003800000 */
.L_x_64:
[----:B------:R-:W-:-:S04]  /*1070*/  UISETP.NE.U32.AND UP1, UPT, UR12, URZ, UPT ;  /* 0x000000ff0c00728c */ /* 0x000fc8000bf25070 */
[----:B------:R-:W-:-:S09]  /*1080*/  UISETP.NE.AND.EX UP1, UPT, UR13, URZ, UPT, UP1 ;  /* 0x000000ff0d00728c */ /* 0x000fd2000bf25310 */
[----:B------:R-:W-:Y:S05]  /*1090*/  BRA.U UP1, `(.L_x_66) ;  /* 0x0000000101547547 */ /* 0x000fea000b800000 */
[C---:B0----5:R-:W-:Y:S02]  /*10a0*/  PRMT R93, R77.reuse, 0x7632, R93 ;  /* 0x000076324d5d7816 */ /* 0x061fe4000000005d */
        /* <DEDUP_REMOVED lines=19> */
[----:B------:R-:W-:Y:S06]  /*11e0*/  BRA `(.L_x_65) ;  /* 0x0000000000607947 */ /* 0x000fec0003800000 */
.L_x_66:
[C---:B0----5:R-:W-:Y:S02]  /*11f0*/  SHF.L.U32 R74, R77.reuse, 0x10, RZ ;  /* 0x000000104d4a7819 */ /* 0x061fe400000006ff */
[----:B------:R-:W-:Y:S02]  /*1200*/  PRMT R73, R77, 0x7632, R73 ;  /* 0x000076324d497816 */ /* 0x000fe40000000049 */
[----:B------:R-:W-:Y:S01]  /*1210*/  PRMT R72, R76, 0x7632, R72 ;  /* 0x000076324c487816 */ /* 0x000fe20000000048 */
[----:B------:R-:W-:Y:S01]  /*1220*/  FMUL.FTZ R125, R74, R81 ;  /* 0x000000514a7d7220 */ /* 0x000fe20000410000 */
[----:B------:R-:W-:Y:S02]  /*1230*/  PRMT R75, R78, 0x7632, R75 ;  /* 0x000076324e4b7816 */ /* 0x000fe4000000004b */
        /* <DEDUP_REMOVED lines=19> */
.L_x_65:
        /* <DEDUP_REMOVED lines=47> */
.L_x_67:
        /* <DEDUP_REMOVED lines=24> */
.L_x_69:
[C---:B0----5:R-:W-:Y:S02]  /*17e0*/  PRMT R72, R76.reuse, 0x7632, R72 ;  /* 0x000076324c487816 */ /* 0x061fe40000000048 */
        /* <DEDUP_REMOVED lines=22> */
[----:B------:R-:W-:-:S07]  /*1950*/  F2FP.BF16.F32.PACK_AB R72, R128, R135 ;  /* 0x000000878048723e */ /* 0x000fce00000010ff */
.L_x_68:
        /* <DEDUP_REMOVED lines=20> */
[C---:B--2---:R-:W-:Y:S02]  /*1aa0*/  PRMT R77, R72.reuse, 0x7632, R77 ;  /* 0x00007632484d7816 */ /* 0x044fe4000000004d */
[----:B------:R-:W-:-:S02]  /*1ab0*/  SHF.L.U32 R79, R72, 0x10, RZ ;  /* 0x00000010484f7819 */ /* 0x000fc400000006ff */
[C---:B------:R-:W-:Y:S02]  /*1ac0*/  PRMT R72, R73.reuse, 0x7632, R72 ;  /* 0x0000763249487816 */ /* 0x040fe40000000048 */
[----:B------:R-:W-:Y:S01]  /*1ad0*/  SHF.L.U32 R73, R73, 0x10, RZ ;  /* 0x0000001049497819 */ /* 0x000fe200000006ff */
[-C--:B------:R-:W-:Y:S01]  /*1ae0*/  FFMA.FTZ R148, R76, R81.reuse, R79 ;  /* 0x000000514c947223 */ /* 0x080fe2000001004f */
[----:B------:R-:W-:Y:S02]  /*1af0*/  PRMT R140, R74, 0x7632, R140 ;  /* 0x000076324a8c7816 */ /* 0x000fe4000000008c */
[C---:B------:R-:W-:Y:S01]  /*1b00*/  PRMT R145, R75.reuse, 0x7632, R145 ;  /* 0x000076324b917816 */ /* 0x040fe20000000091 */
[----:B------:R-:W-:Y:S01]  /*1b10*/  FFMA.FTZ R147, R138, R81, R73 ;  /* 0x000000518a937223 */ /* 0x000fe20000010049 */
[----:B------:R-:W-:Y:S02]  /*1b20*/  SHF.L.U32 R141, R74, 0x10, RZ ;  /* 0x000000104a8d7819 */ /* 0x000fe400000006ff */
[----:B------:R-:W-:-:S02]  /*1b30*/  SHF.L.U32 R75, R75, 0x10, RZ ;  /* 0x000000104b4b7819 */ /* 0x000fc400000006ff */
[----:B------:R-:W-:Y:S01]  /*1b40*/  SHF.L.U32 R76, R143, 0x10, RZ ;  /* 0x000000108f4c7819 */ /* 0x000fe200000006ff */
[-C--:B------:R-:W-:Y:S01]  /*1b50*/  FFMA.FTZ R146, R78, R81.reuse, R141 ;  /* 0x000000514e927223 */ /* 0x080fe2000001008d */
[----:B------:R-:W-:Y:S02]  /*1b60*/  SHF.L.U32 R74, R139, 0x10, RZ ;  /* 0x000000108b4a7819 */ /* 0x000fe400000006ff */
[----:B------:R-:W-:Y:S01]  /*1b70*/  SHF.L.U32 R79, R145, 0x10, RZ ;  /* 0x00000010914f7819 */ /* 0x000fe200000006ff */
[-C--:B------:R-:W-:Y:S01]  /*1b80*/  FFMA.FTZ R145, R144, R81.reuse, R75 ;  /* 0x0000005190917223 */ /* 0x080fe2000001004b */
[----:B------:R-:W-:Y:S02]  /*1b90*/  SHF.L.U32 R143, R140, 0x10, RZ ;  /* 0x000000108c8f7819 */ /* 0x000fe400000006ff */
[----:B------:R-:W-:Y:S01]  /*1ba0*/  SHF.L.U32 R73, R72, 0x10, RZ ;  /* 0x0000001048497819 */ /* 0x000fe200000006ff */
[-C--:B------:R-:W-:Y:S01]  /*1bb0*/  FFMA.FTZ R144, R76, R81.reuse, R79 ;  /* 0x000000514c907223 */ /* 0x080fe2000001004f */
[----:B------:R-:W-:Y:S01]  /*1bc0*/  SHF.L.U32 R77, R77, 0x10, RZ ;  /* 0x000000104d4d7819 */ /* 0x000fe200000006ff */
[----:B------:R-:W-:-:S02]  /*1bd0*/  FFMA.FTZ R143, R74, R81, R143 ;  /* 0x000000514a8f7223 */ /* 0x000fc4000001008f */
[----:B------:R-:W-:Y:S01]  /*1be0*/  FFMA.FTZ R142, R142, R81, R73 ;  /* 0x000000518e8e7223 */ /* 0x000fe20000010049 */
[----:B------:R-:W-:Y:S01]  /*1bf0*/  F2FP.BF16.F32.PACK_AB R75, R144, R145 ;  /* 0x00000091904b723e */ /* 0x000fe200000010ff */
[----:B------:R-:W-:Y:S01]  /*1c00*/  FFMA.FTZ R141, R136, R81, R77 ;  /* 0x00000051888d7223 */ /* 0x000fe2000001004d */
[----:B------:R-:W-:Y:S02]  /*1c10*/  F2FP.BF16.F32.PACK_AB R74, R143, R146 ;  /* 0x000000928f4a723e */ /* 0x000fe400000010ff */
[----:B------:R-:W-:Y:S02]  /*1c20*/  F2FP.BF16.F32.PACK_AB R73, R142, R147 ;  /* 0x000000938e49723e */ /* 0x000fe400000010ff */
[----:B------:R-:W-:Y:S01]  /*1c30*/  F2FP.BF16.F32.PACK_AB R72, R141, R148 ;  /* 0x000000948d48723e */ /* 0x000fe200000010ff */
[----:B------:R-:W-:Y:S06]  /*1c40*/  BRA `(.L_x_71) ;  /* 0x0000000000c07947 */ /* 0x000fec0003800000 */
.L_x_70:
[----:B------:R-:W-:-:S04]  /*1c50*/  UISETP.NE.U32.AND UP1, UPT, UR12, URZ, UPT ;  /* 0x000000ff0c00728c */ /* 0x000fc8000bf25070 */
[----:B------:R-:W-:-:S09]  /*1c60*/  UISETP.NE.AND.EX UP1, UPT, UR13, URZ, UPT, UP1 ;  /* 0x000000ff0d00728c */ /* 0x000fd2000bf25310 */
[----:B------:R-:W-:Y:S05]  /*1c70*/  BRA.U UP1, `(.L_x_72) ;  /* 0x0000000101547547 */ /* 0x000fea000b800000 */
[C---:B0----5:R-:W-:Y:S02]  /*1c80*/  PRMT R136, R76.reuse, 0x7632, R136 ;  /* 0x000076324c887816 */ /* 0x061fe40000000088 */
        /* <DEDUP_REMOVED lines=20> */
.L_x_72:
        /* <DEDUP_REMOVED lines=24> */
.L_x_71:
        /* <DEDUP_REMOVED lines=10> */
[C---:B-----5:R-:W-:Y:S02]  /*1ff0*/  SHF.L.U32 R136, R76.reuse, 0x10, RZ ;  /* 0x000000104c887819 */ /* 0x060fe400000006ff */
[----:B------:R-:W-:Y:S02]  /*2000*/  SHF.L.U32 R138, R77, 0x10, RZ ;  /* 0x000000104d8a7819 */ /* 0x000fe400000006ff */
[C---:B------:R-:W-:Y:S02]  /*2010*/  SHF.L.U32 R150, R79.reuse, 0x10, RZ ;  /* 0x000000104f967819 */ /* 0x040fe400000006ff */
[----:B------:R-:W-:Y:S02]  /*2020*/  PRMT R79, R79, 0x7632, R79 ;  /* 0x000076324f4f7816 */ /* 0x000fe4000000004f */
[----:B------:R-:W-:Y:S02]  /*2030*/  PRMT R76, R76, 0x7632, R76 ;  /* 0x000076324c4c7816 */ /* 0x000fe4000000004c */
[----:B------:R-:W-:-:S02]  /*2040*/  PRMT R77, R77, 0x7632, R77 ;  /* 0x000076324d4d7816 */ /* 0x000fc4000000004d */
        /* <DEDUP_REMOVED lines=11> */
[--C-:B------:R-:W-:Y:S01]  /*2100*/  FFMA.FTZ R136, R150, R81, R149.reuse ;  /* 0x0000005196887223 */ /* 0x100fe20000010095 */
[----:B------:R-:W-:Y:S02]  /*2110*/  PRMT R149, R75, 0x7632, R149 ;  /* 0x000076324b957816 */ /* 0x000fe40000000095 */
[----:B------:R-:W-:Y:S02]  /*2120*/  PRMT R78, R78, 0x7632, R78 ;  /* 0x000076324e4e7816 */ /* 0x000fe4000000004e */
[----:B------:R-:W-:Y:S02]  /*2130*/  PRMT R72, R72, 0x7632, R72 ;  /* 0x0000763248487816 */ /* 0x000fe40000000048 */
[----:B------:R-:W-:-:S02]  /*2140*/  SHF.L.U32 R150, R79, 0x10, RZ ;  /* 0x000000104f967819 */ /* 0x000fc400000006ff */
[----:B------:R-:W-:Y:S02]  /*2150*/  SHF.L.U32 R149, R149, 0x10, RZ ;  /* 0x0000001095957819 */ /* 0x000fe400000006ff */
[----:B------:R-:W-:Y:S02]  /*2160*/  SHF.L.U32 R151, R73, 0x10, RZ ;  /* 0x0000001049977819 */ /* 0x000fe400000006ff */
[----:B------:R-:W-:Y:S01]  /*2170*/  SHF.L.U32 R74, R77, 0x10, RZ ;  /* 0x000000104d4a7819 */ /* 0x000fe200000006ff */
[-C--:B------:R-:W-:Y:S01]  /*2180*/  FFMA.FTZ R153, R150, R81.reuse, R149 ;  /* 0x0000005196997223 */ /* 0x080fe20000010095 */
        /* <DEDUP_REMOVED lines=11> */
.L_x_73:
        /* <DEDUP_REMOVED lines=8> */
[C---:B------:R-:W-:Y:S02]  /*22c0*/  PRMT R77, R78.reuse, 0x7632, R77 ;  /* 0x000076324e4d7816 */ /* 0x040fe4000000004d */
        /* <DEDUP_REMOVED lines=15> */
.L_x_75:
        /* <DEDUP_REMOVED lines=24> */
.L_x_74:
[----:B------:R-:W0:Y:S01]  /*2540*/  @P0 LDC.64 R76, c[0x0][0x3a8] ;  /* 0x0000ea00ff4c0b82 */ /* 0x000e220000000a00 */
[----:B------:R-:W-:Y:S01]  /*2550*/  IADD3 R149, PT, PT, R80, 0xa0, RZ ;  /* 0x000000a050957810 */ /* 0x000fe20007ffe0ff */
[----:B0-----:R-:W-:-:S04]  /*2560*/  @P0 IMAD.WIDE.U32 R156, R140, 0x10, R76 ;  /* 0x000000108c9c0825 */ /* 0x001fc800078e004c */
[----:B------:R-:W-:Y:S01]  /*2570*/  IMAD.WIDE.U32 R76, R149, 0x10, R154 ;  /* 0x00000010954c7825 */ /* 0x000fe200078e009a */
[----:B------:R0:W-:Y:S05]  /*2580*/  @P0 STG.E.128 desc[UR6][R156.64], R72 ;  /* 0x000000489c000986 */ /* 0x0001ea000c101d06 */
[----:B------:R-:W5:Y:S01]  /*2590*/  LDG.E.128 R76, desc[UR6][R76.64] ;  /* 0x000000064c4c7981 */ /* 0x000f62000c1e1d00 */
[----:B------:R-:W-:Y:S05]  /*25a0*/  BRA.U !UP0, `(.L_x_76) ;  /* 0x0000000108a07547 */ /* 0x000fea000b800000 */
[----:B0-----:R-:W0:Y:S02]  /*25b0*/  LDC.64 R72, c[0x0][0x3a0] ;  /* 0x0000e800ff487b82 */ /* 0x001e240000000a00 */
[----:B0-----:R-:W-:-:S06]  /*25c0*/  IMAD.WIDE.U32 R72, R149, 0x10, R72 ;  /* 0x0000001095487825 */ /* 0x001fcc00078e0048 */
[----:B------:R-:W2:Y:S01]  /*25d0*/  LDG.E.128 R72, desc[UR6][R72.64] ;  /* 0x0000000648487981 */ /* 0x000ea2000c1e1d00 */
[C---:B-----5:R-:W-:Y:S02]  /*25e0*/  PRMT R154, R79.reuse, 0x7632, R154 ;  /* 0x000076324f9a7816 */ /* 0x060fe4000000009a */
[----:B------:R-:W-:Y:S02]  /*25f0*/  SHF.L.U32 R158, R79, 0x10, RZ ;  /* 0x000000104f9e7819 */ /* 0x000fe400000006ff */
[----:B------:R-:W-:Y:S02]  /*2600*/  SHF.L.U32 R154, R154, 0x10, RZ ;  /* 0x000000109a9a7819 */ /* 0x000fe400000006ff */
[----:B------:R-:W-:Y:S02]  /*2610*/  SHF.L.U32 R156, R76, 0x10, RZ ;  /* 0x000000104c9c7819 */ /* 0x000fe400000006ff */
[----:B------:R-:W-:Y:S02]  /*2620*/  SHF.L.U32 R160, R78, 0x10, RZ ;  /* 0x000000104ea07819 */ /* 0x000fe400000006ff */
[----:B------:R-:W-:-:S02]  /*2630*/  PRMT R76, R76, 0x7632, R76 ;  /* 0x000076324c4c7816 */ /* 0x000fc4000000004c */
[----:B------:R-:W-:Y:S02]  /*2640*/  PRMT R78, R78, 0x7632, R78 ;  /* 0x000076324e4e7816 */ /* 0x000fe4000000004e */
[----:B------:R-:W-:Y:S02]  /*2650*/  SHF.L.U32 R76, R76, 0x10, RZ ;  /* 0x000000104c4c7819 */ /* 0x000fe400000006ff */
[----:B------:R-:W-:Y:S02]  /*2660*/  SHF.L.U32 R78, R78, 0x10, RZ ;  /* 0x000000104e4e7819 */ /* 0x000fe400000006ff */
[C---:B--2---:R-:W-:Y:S02]  /*2670*/  PRMT R79, R75.reuse, 0x7632, R79 ;  /* 0x000076324b4f7816 */ /* 0x044fe4000000004f */
[----:B------:R-:W-:Y:S02]  /*2680*/  SHF.L.U32 R75, R75, 0x10, RZ ;  /* 0x000000104b4b7819 */ /* 0x000fe400000006ff */
[----:B------:R-:W-:-:S02]  /*2690*/  SHF.L.U32 R79, R79, 0x10, RZ ;  /* 0x000000104f4f7819 */ /* 0x000fc400000006ff */
[----:B------:R-:W-:Y:S01]  /*26a0*/  SHF.L.U32 R155, R73, 0x10, RZ ;  /* 0x00000010499b7819 */ /* 0x000fe200000006ff */
[-C--:B------:R-:W-:Y:S01]  /*26b0*/  FFMA.FTZ R158, R158, R81.reuse, R75 ;  /* 0x000000519e9e7223 */ /* 0x080fe2000001004b */
[----:B------:R-:W-:Y:S01]  /*26c0*/  SHF.L.U32 R75, R72, 0x10, RZ ;  /* 0x00000010484b7819 */ /* 0x000fe200000006ff */
[-C--:B------:R-:W-:Y:S01]  /*26d0*/  FFMA.FTZ R157, R154, R81.reuse, R79 ;  /* 0x000000519a9d7223 */ /* 0x080fe2000001004f */
[C---:B------:R-:W-:Y:S02]  /*26e0*/  SHF.L.U32 R154, R77.reuse, 0x10, RZ ;  /* 0x000000104d9a7819 */ /* 0x040fe400000006ff */
[----:B------:R-:W-:Y:S01]  /*26f0*/  PRMT R77, R77, 0x7632, R77 ;  /* 0x000076324d4d7816 */ /* 0x000fe2000000004d */
[-C--:B------:R-:W-:Y:S01]  /*2700*/  FFMA.FTZ R156, R156, R81.reuse, R75 ;  /* 0x000000519c9c7223 */ /* 0x080fe2000001004b */
[----:B------:R-:W-:Y:S01]  /*2710*/  SHF.L.U32 R75, R74, 0x10, RZ ;  /* 0x000000104a4b7819 */ /* 0x000fe200000006ff */
[----:B------:R-:W-:Y:S01]  /*2720*/  FFMA.FTZ R155, R154, R81, R155 ;  /* 0x000000519a9b7223 */ /* 0x000fe2000001009b */
[----:B------:R-:W-:-:S02]  /*2730*/  PRMT R72, R72, 0x7632, R72 ;  /* 0x0000763248487816 */ /* 0x000fc40000000048 */
[----:B------:R-:W-:Y:S01]  /*2740*/  PRMT R73, R73, 0x7632, R73 ;  /* 0x0000763249497816 */ /* 0x000fe20000000049 */
[-C--:B------:R-:W-:Y:S01]  /*2750*/  FFMA.FTZ R154, R160, R81.reuse, R75 ;  /* 0x00000051a09a7223 */ /* 0x080fe2000001004b */
[----:B------:R-:W-:Y:S02]  /*2760*/  PRMT R74, R74, 0x7632, R74 ;  /* 0x000076324a4a7816 */ /* 0x000fe4000000004a */
[----:B------:R-:W-:Y:S02]  /*2770*/  SHF.L.U32 R160, R77, 0x10, RZ ;  /* 0x000000104da07819 */ /* 0x000fe400000006ff */
[----:B------:R-:W-:Y:S02]  /*2780*/  SHF.L.U32 R161, R74, 0x10, RZ ;  /* 0x000000104aa17819 */ /* 0x000fe400000006ff */
[----:B------:R-:W-:Y:S02]  /*2790*/  SHF.L.U32 R73, R73, 0x10, RZ ;  /* 0x0000001049497819 */ /* 0x000fe400000006ff */
[----:B------:R-:W-:Y:S01]  /*27a0*/  SHF.L.U32 R159, R72, 0x10, RZ ;  /* 0x00000010489f7819 */ /* 0x000fe200000006ff */
[-C--:B------:R-:W-:Y:S01]  /*27b0*/  FFMA.FTZ R161, R78, R81.reuse, R161 ;  /* 0x000000514ea17223 */ /* 0x080fe200000100a1 */
[----:B------:R-:W-:Y:S01]  /*27c0*/  F2FP.BF16.F32.PACK_AB R75, R157, R158 ;  /* 0x0000009e9d4b723e */ /* 0x000fe200000010ff */
[----:B------:R-:W-:-:S02]  /*27d0*/  FFMA.FTZ R160, R160, R81, R73 ;  /* 0x00000051a0a07223 */ /* 0x000fc40000010049 */
[----:B------:R-:W-:Y:S01]  /*27e0*/  FFMA.FTZ R159, R76, R81, R159 ;  /* 0x000000514c9f7223 */ /* 0x000fe2000001009f */
[----:B------:R-:W-:Y:S02]  /*27f0*/  F2FP.BF16.F32.PACK_AB R74, R161, R154 ;  /* 0x0000009aa14a723e */ /* 0x000fe400000010ff */
[----:B------:R-:W-:Y:S02]  /*2800*/  F2FP.BF16.F32.PACK_AB R73, R160, R155 ;  /* 0x0000009ba049723e */ /* 0x000fe400000010ff */
[----:B------:R-:W-:Y:S01]  /*2810*/  F2FP.BF16.F32.PACK_AB R72, R159, R156 ;  /* 0x0000009c9f48723e */ /* 0x000fe200000010ff */
[----:B------:R-:W-:Y:S06]  /*2820*/  BRA `(.L_x_77) ;  /* 0x0000000000c07947 */ /* 0x000fec0003800000 */
.L_x_76:
[----:B------:R-:W-:-:S04]  /*2830*/  UISETP.NE.U32.AND UP0, UPT, UR12, URZ, UPT ;  /* 0x000000ff0c00728c */ /* 0x000fc8000bf05070 */
[----:B------:R-:W-:-:S09]  /*2840*/  UISETP.NE.AND.EX UP0, UPT, UR13, URZ, UPT, UP0 ;  /* 0x000000ff0d00728c */ /* 0x000fd2000bf05300 */
[----:B------:R-:W-:Y:S05]  /*2850*/  BRA.U UP0, `(.L_x_78) ;  /* 0x0000000100547547 */ /* 0x000fea000b800000 */
[C---:B-----5:R-:W-:Y:S02]  /*2860*/  PRMT R155, R79.reuse, 0x7632, R155 ;  /* 0x000076324f9b7816 */ /* 0x060fe4000000009b */
[----:B------:R-:W-:Y:S02]  /*2870*/  SHF.L.U32 R158, R79, 0x10, RZ ;  /* 0x000000104f9e7819 */ /* 0x000fe400000006ff */
[C---:B------:R-:W-:Y:S02]  /*2880*/  PRMT R79, R76.reuse, 0x7632, R79 ;  /* 0x000076324c4f7816 */ /* 0x040fe4000000004f */
[----:B------:R-:W-:Y:S01]  /*2890*/  SHF.L.U32 R76, R76, 0x10, RZ ;  /* 0x000000104c4c7819 */ /* 0x000fe200000006ff */
[-C--:B------:R-:W-:Y:S01]  /*28a0*/  FMUL.FTZ R158, R158, R81.reuse ;  /* 0x000000519e9e7220 */ /* 0x080fe20000410000 */
[C---:B------:R-:W-:Y:S02]  /*28b0*/  SHF.L.U32 R160, R77.reuse, 0x10, RZ ;  /* 0x000000104da07819 */ /* 0x040fe400000006ff */
[----:B------:R-:W-:Y:S01]  /*28c0*/  PRMT R154, R77, 0x7632, R154 ;  /* 0x000076324d9a7816 */ /* 0x000fe2000000009a */
[----:B0-----:R-:W-:Y:S01]  /*28d0*/  FMUL.FTZ R156, R76, R81 ;  /* 0x000000514c9c7220 */ /* 0x001fe20000410000 */
        /* <DEDUP_REMOVED lines=13> */
.L_x_78:
        /* <DEDUP_REMOVED lines=24> */
.L_x_77:
[----:B------:R-:W-:Y:S01]  /*2b30*/  FADD.FTZ R79, RZ, R91 ;  /* 0x0000005bff4f7221 */ /* 0x000fe20000010000 */
[----:B------:R-:W0:Y:S01]  /*2b40*/  @P0 LDC.64 R76, c[0x0][0x3a8] ;  /* 0x0000ea00ff4c0b82 */ /* 0x000e220000000a00 */
[----:B------:R-:W-:Y:S01]  /*2b50*/  UMOV UR9, 0xffffffff ;  /* 0xffffffff00097882 */ /* 0x000fe20000000000 */
[----:B------:R-:W-:Y:S01]  /*2b60*/  LOP3.LUT P2, RZ, R82, 0x1f, RZ, 0xc0, !PT ;  /* 0x0000001f52ff7812 */ /* 0x000fe2000784c0ff */
[----:B------:R-:W-:-:S04]  /*2b70*/  FADD.FTZ R79, R79, R84 ;  /* 0x000000544f4f7221 */ /* 0x000fc80000010000 */
[----:B------:R-:W-:-:S04]  /*2b80*/  FADD.FTZ R78, R79, R90 ;  /* 0x0000005a4f4e7221 */ /* 0x000fc80000010000 */
[----:B------:R-:W-:-:S04]  /*2b90*/  FADD.FTZ R78, R78, R85 ;  /* 0x000000554e4e7221 */ /* 0x000fc80000010000 */
[----:B------:R-:W-:-:S04]  /*2ba0*/  FADD.FTZ R79, R78, R89 ;  /* 0x000000594e4f7221 */ /* 0x000fc80000010000 */
[----:B------:R-:W-:-:S04]  /*2bb0*/  FADD.FTZ R79, R79, R86 ;  /* 0x000000564f4f7221 */ /* 0x000fc80000010000 */
[----:B------:R-:W-:Y:S01]  /*2bc0*/  FADD.FTZ R78, R79, R88 ;  /* 0x000000584f4e7221 */ /* 0x000fe20000010000 */
[----:B0-----:R-:W-:-:S04]  /*2bd0*/  @P0 IMAD.WIDE.U32 R76, R149, 0x10, R76 ;  /* 0x00000010954c0825 */ /* 0x001fc800078e004c */
[----:B------:R-:W-:Y:S01]  /*2be0*/  FADD.FTZ R79, R78, R87 ;  /* 0x000000574e4f7221 */ /* 0x000fe20000010000 */
[----:B------:R0:W-:Y:S03]  /*2bf0*/  @P0 STG.E.128 desc[UR6][R76.64], R72 ;  /* 0x000000484c000986 */ /* 0x0001e6000c101d06 */
[----:B------:R-:W-:-:S04]  /*2c00*/  FADD.FTZ R78, R79, R126 ;  /* 0x0000007e4f4e7221 */ /* 0x000fc80000010000 */
[----:B------:R-:W-:-:S04]  /*2c10*/  FADD.FTZ R78, R78, R93 ;  /* 0x0000005d4e4e7221 */ /* 0x000fc80000010000 */
[----:B0-----:R-:W-:-:S04]  /*2c20*/  FADD.FTZ R77, R78, R125 ;  /* 0x0000007d4e4d7221 */ /* 0x001fc80000010000 */
[----:B------:R-:W-:-:S04]  /*2c30*/  FADD.FTZ R77, R77, R94 ;  /* 0x0000005e4d4d7221 */ /* 0x000fc80000010000 */
        /* <DEDUP_REMOVED lines=35> */
[----:B------:R-:W-:Y:S01]  /*2e70*/  FADD.FTZ R82, R76, R157 ;  /* 0x0000009d4c527221 */ /* 0x000fe20000010000 */
[----:B------:R-:W-:Y:S06]  /*2e80*/  BRA.DIV UR9, `(.L_x_79) ;  /* 0x0000001a09747947 */ /* 0x000fec000b800000 */
[----:B------:R-:W0:Y:S01]  /*2e90*/  SHFL.BFLY PT, R76, R82, 0x1, 0x1f ;  /* 0x0c201f00524c7f89 */ /* 0x000e2200000e0000 */
[----:B------:R-:W1:Y:S01]  /*2ea0*/  LDC R81, c[0x0][0x400] ;  /* 0x00010000ff517b82 */ /* 0x000e620000000800 */
[----:B0-----:R-:W-:-:S05]  /*2eb0*/  FADD.FTZ R162, R82, R76 ;  /* 0x0000004c52a27221 */ /* 0x001fca0000010000 */
[----:B------:R-:W0:Y:S02]  /*2ec0*/  SHFL.BFLY PT, R76, R162, 0x2, 0x1f ;  /* 0x0c401f00a24c7f89 */ /* 0x000e2400000e0000 */
[----:B0-----:R-:W-:-:S05]  /*2ed0*/  FADD.FTZ R164, R162, R76 ;  /* 0x0000004ca2a47221 */ /* 0x001fca0000010000 */
[----:B------:R-:W0:Y:S02]  /*2ee0*/  SHFL.BFLY PT, R76, R164, 0x4, 0x1f ;  /* 0x0c801f00a44c7f89 */ /* 0x000e2400000e0000 */
[----:B0-----:R-:W-:-:S05]  /*2ef0*/  FADD.FTZ R165, R164, R76 ;  /* 0x0000004ca4a57221 */ /* 0x001fca0000010000 */
[----:B------:R-:W0:Y:S02]  /*2f00*/  SHFL.BFLY PT, R76, R165, 0x8, 0x1f ;  /* 0x0d001f00a54c7f89 */ /* 0x000e2400000e0000 */
[----:B0-----:R-:W-:-:S05]  /*2f10*/  FADD.FTZ R165, R165, R76 ;  /* 0x0000004ca5a57221 */ /* 0x001fca0000010000 */
[----:B------:R-:W0:Y:S02]  /*2f20*/  SHFL.BFLY PT, R76, R165, 0x10, 0x1f ;  /* 0x0e001f00a54c7f89 */ /* 0x000e2400000e0000 */
[----:B0-----:R-:W-:-:S04]  /*2f30*/  FADD.FTZ R76, R165, R76 ;  /* 0x0000004ca54c7221 */ /* 0x001fc80000010000 */
[----:B-1----:R-:W-:-:S04]  /*2f40*/  FMUL.FTZ R163, R76, R81 ;  /* 0x000000514ca37220 */ /* 0x002fc80000410000 */
[C---:B------:R-:W-:Y:S01]  /*2f50*/  FADD.FTZ R76, -R163.reuse, R91 ;  /* 0x0000005ba34c7221 */ /* 0x040fe20000010100 */
[----:B------:R-:W-:-:S03]  /*2f60*/  FADD.FTZ R77, -R163, R84 ;  /* 0x00000054a34d7221 */ /* 0x000fc60000010100 */
[----:B------:R-:W-:-:S04]  /*2f70*/  FFMA.FTZ R76, R76, R76, RZ ;  /* 0x0000004c4c4c7223 */ /* 0x000fc800000100ff */
[----:B------:R-:W-:Y:S01]  /*2f80*/  FFMA.FTZ R76, R77, R77, R76 ;  /* 0x0000004d4d4c7223 */ /* 0x000fe2000001004c */
[----:B------:R-:W-:-:S04]  /*2f90*/  FADD.FTZ R77, -R163, R90 ;  /* 0x0000005aa34d7221 */ /* 0x000fc80000010100 */
        /* <DEDUP_REMOVED lines=90> */
[----:B------:R-:W-:-:S05]  /*3540*/  FFMA.FTZ R82, R77, R77, R76 ;  /* 0x0000004d4d527223 */ /* 0x000fca000001004c */
        /* <DEDUP_REMOVED lines=9> */
.L_x_92:
[----:B-1----:R-:W-:Y:S01]  /*35e0*/  FADD.FTZ R82, R165, R76 ;  /* 0x0000004ca5527221 */ /* 0x002fe20000010000 */
[----:B------:R-:W-:Y:S01]  /*35f0*/  ISETP.NE.AND P3, PT, RZ, UR5, PT ;  /* 0x00000005ff007c0c */ /* 0x000fe2000bf65270 */
[----:B------:R-:W1:Y:S02]  /*3600*/  @!P2 LDC.64 R76, c[0x0][0x3c0] ;  /* 0x0000f000ff4cab82 */ /* 0x000e640000000a00 */
[----:B------:R-:W-:Y:S01]  /*3610*/  FFMA.FTZ R81, R82, R81, UR8 ;  /* 0x0000000852517e23 */ /* 0x000fe20008010051 */
[----:B-1----:R-:W-:-:S04]  /*3620*/  @!P2 IMAD.WIDE R78, R123, 0x4, R76 ;  /* 0x000000047b4ea825 */ /* 0x002fc800078e024c */
[----:B------:R-:W-:Y:S01]  /*3630*/  FMUL.FTZ R76, R163, R163 ;  /* 0x000000a3a34c7220 */ /* 0x000fe20000410000 */
[----:B------:R1:W-:Y:S04]  /*3640*/  @!P2 STG.E desc[UR6][R78.64], R163 ;  /* 0x000000a34e00a986 */ /* 0x0003e8000c101906 */
[----:B------:R-:W-:Y:S02]  /*3650*/  FSEL R82, R76, RZ, P3 ;  /* 0x000000ff4c527208 */ /* 0x000fe40001800000 */
[----:B------:R-:W2:Y:S03]  /*3660*/  @!P2 LDC.64 R76, c[0x0][0x3c8] ;  /* 0x0000f200ff4cab82 */ /* 0x000ea60000000a00 */
[----:B------:R-:W-:Y:S01]  /*3670*/  FADD.FTZ R81, R81, R82 ;  /* 0x0000005251517221 */ /* 0x000fe20000010000 */
[----:B------:R-:W-:-:S05]  /*3680*/  FSEL R82, R163, RZ, !P3 ;  /* 0x000000ffa3527208 */ /* 0x000fca0005800000 */
[----:B------:R-:W3:Y:S01]  /*3690*/  MUFU.RSQ R81, R81 ;  /* 0x0000005100517308 */ /* 0x000ee20000001400 */
[----:B-1----:R-:W-:Y:S01]  /*36a0*/  FADD.FTZ R78, -R82, R91 ;  /* 0x0000005b524e7221 */ /* 0x002fe20000010100 */
[----:B------:R-:W-:Y:S01]  /*36b0*/  SHF.L.U32 R91, R24, 0x10, RZ ;  /* 0x00000010185b7819 */ /* 0x000fe200000006ff */
[----:B------:R-:W-:Y:S01]  /*36c0*/  FADD.FTZ R84, -R82, R84 ;  /* 0x0000005452547221 */ /* 0x000fe20000010100 */
[----:B------:R-:W-:Y:S01]  /*36d0*/  SHF.L.U32 R79, R48, 0x10, RZ ;  /* 0x00000010304f7819 */ /* 0x000fe200000006ff */
[----:B------:R-:W-:Y:S01]  /*36e0*/  FADD.FTZ R90, -R82, R90 ;  /* 0x0000005a525a7221 */ /* 0x000fe20000010100 */
[----:B------:R-:W-:Y:S01]  /*36f0*/  SHF.L.U32 R163, R112, 0x10, RZ ;  /* 0x0000001070a37819 */ /* 0x000fe200000006ff */
[C---:B------:R-:W-:Y:S01]  /*3700*/  FADD.FTZ R86, -R82.reuse, R86 ;  /* 0x0000005652567221 */ /* 0x040fe20000010100 */
[C---:B------:R-:W-:Y:S01]  /*3710*/  FADD.FTZ R88, -R82.reuse, R88 ;  /* 0x0000005852587221 */ /* 0x040fe20000010100 */
[C---:B------:R-:W-:Y:S01]  /*3720*/  FADD.FTZ R126, -R82.reuse, R126 ;  /* 0x0000007e527e7221 */ /* 0x040fe20000010100 */
[C---:B------:R-:W-:Y:S01]  /*3730*/  FADD.FTZ R94, -R82.reuse, R94 ;  /* 0x0000005e525e7221 */ /* 0x040fe20000010100 */
[C---:B------:R-:W-:Y:S01]  /*3740*/  FADD.FTZ R124, -R82.reuse, R124 ;  /* 0x0000007c527c7221 */ /* 0x040fe20000010100 */
[C---:B------:R-:W-:Y:S01]  /*3750*/  FADD.FTZ R118, -R82.reuse, R118 ;  /* 0x0000007652767221 */ /* 0x040fe20000010100 */
[C---:B------:R-:W-:Y:S01]  /*3760*/  FADD.FTZ R128, -R82.reuse, R128 ;  /* 0x0000008052807221 */ /* 0x040fe20000010100 */
[----:B------:R-:W-:Y:S01]  /*3770*/  FADD.FTZ R134, -R82, R134 ;  /* 0x0000008652867221 */ /* 0x000fe20000010100 */
[----:B--2---:R-:W-:-:S04]  /*3780*/  @!P2 IMAD.WIDE R76, R123, 0x4, R76 ;  /* 0x000000047b4ca825 */ /* 0x004fc800078e024c */
[C---:B------:R-:W-:Y:S01]  /*3790*/  FADD.FTZ R130, -R82.reuse, R130 ;  /* 0x0000008252827221 */ /* 0x040fe20000010100 */
[----:B------:R-:W-:Y:S01]  /*37a0*/  FADD.FTZ R132, -R82, R132 ;  /* 0x0000008452847221 */ /* 0x000fe20000010100 */
[C---:B---3--:R-:W-:Y:S01]  /*37b0*/  FMUL.FTZ R78, R81.reuse, R78 ;  /* 0x0000004e514e7220 */ /* 0x048fe20000410000 */
[C---:B------:R-:W-:Y:S01]  /*37c0*/  FMUL.FTZ R84, R81.reuse, R84 ;  /* 0x0000005451547220 */ /* 0x040fe20000410000 */
[----:B------:R1:W-:Y:S01]  /*37d0*/  @!P2 STG.E desc[UR6][R76.64], R81 ;  /* 0x000000514c00a986 */ /* 0x0003e2000c101906 */
[----:B------:R-:W-:Y:S01]  /*37e0*/  FMUL.FTZ R88, R81, R88 ;  /* 0x0000005851587220 */ /* 0x000fe20000410000 */
[----:B------:R-:W-:Y:S01]  /*37f0*/  FFMA.FTZ R91, R78, R91, R79 ;  /* 0x0000005b4e5b7223 */ /* 0x000fe2000001004f */
[----:B------:R-:W-:Y:S01]  /*3800*/  SHF.L.U32 R79, R113, 0x10, RZ ;  /* 0x00000010714f7819 */ /* 0x000fe200000006ff */
[C---:B------:R-:W-:Y:S01]  /*3810*/  FADD.FTZ R148, -R82.reuse, R148 ;  /* 0x0000009452947221 */ /* 0x040fe20000010100 */
[----:B------:R-:W-:Y:S01]  /*3820*/  SHF.L.U32 R78, R25, 0x10, RZ ;  /* 0x00000010194e7819 */ /* 0x000fe200000006ff */
[C---:B------:R-:W-:Y:S01]  /*3830*/  FADD.FTZ R142, -R82.reuse, R142 ;  /* 0x0000008e528e7221 */ /* 0x040fe20000010100 */
[C---:B------:R-:W-:Y:S01]  /*3840*/  FADD.FTZ R146, -R82.reuse, R146 ;  /* 0x0000009252927221 */ /* 0x040fe20000010100 */
[C---:B------:R-:W-:Y:S01]  /*3850*/  FADD.FTZ R144, -R82.reuse, R144 ;  /* 0x0000009052907221 */ /* 0x040fe20000010100 */
[C---:B------:R-:W-:Y:S01]  /*3860*/  FADD.FTZ R150, -R82.reuse, R150 ;  /* 0x0000009652967221 */ /* 0x040fe20000010100 */
[C---:B------:R-:W-:Y:S01]  /*3870*/  FADD.FTZ R138, -R82.reuse, R138 ;  /* 0x0000008a528a7221 */ /* 0x040fe20000010100 */
[----:B------:R-:W-:Y:S01]  /*3880*/  FADD.FTZ R152, -R82, R152 ;  /* 0x0000009852987221 */ /* 0x000fe20000010100 */
[----:B-1----:R-:W-:Y:S01]  /*3890*/  FFMA.FTZ R76, R84, R79, R163 ;  /* 0x0000004f544c7223 */ /* 0x002fe200000100a3 */
[----:B------:R-:W-:Y:S01]  /*38a0*/  SHF.L.U32 R84, R49, 0x10, RZ ;  /* 0x0000001031547819 */ /* 0x000fe200000006ff */
[----:B------:R-:W-:Y:S01]  /*38b0*/  FMUL.FTZ R77, R81, R90 ;  /* 0x0000005a514d7220 */ /* 0x000fe20000410000 */
[----:B------:R-:W-:Y:S01]  /*38c0*/  SHF.L.U32 R79, R111, 0x10, RZ ;  /* 0x000000106f4f7819 */ /* 0x000fe200000006ff */
[----:B------:R-:W1:Y:S01]  /*38d0*/  LDC.64 R162, c[0x0][0x428] ;  /* 0x00010a00ffa27b82 */ /* 0x000e620000000a00 */
[----:B------:R-:W-:Y:S01]  /*38e0*/  SHF.L.U32 R90, R108, 0x10, RZ ;  /* 0x000000106c5a7819 */ /* 0x000fe200000006ff */
[----:B------:R-:W-:Y:S01]  /*38f0*/  FFMA.FTZ R77, R77, R78, R84 ;  /* 0x0000004e4d4d7223 */ /* 0x000fe20000010054 */
[----:B------:R-:W-:Y:S01]  /*3900*/  FADD.FTZ R78, -R82, R85 ;  /* 0x00000055524e7221 */ /* 0x000fe20000010100 */
[----:B------:R-:W-:Y:S01]  /*3910*/  SHF.L.U32 R85, R110, 0x10, RZ ;  /* 0x000000106e557819 */ /* 0x000fe200000006ff */
[----:B------:R-:W-:Y:S01]  /*3920*/  FADD.FTZ R136, -R82, R136 ;  /* 0x0000008852887221 */ /* 0x000fe20000010100 */
[----:B------:R-:W-:Y:S01]  /*3930*/  F2FP.BF16.F32.PACK_AB R76, R76, R91 ;  /* 0x0000005b4c4c723e */ /* 0x000fe200000010ff */
[----:B------:R-:W-:Y:S01]  /*3940*/  FMUL.FTZ R78, R81, R78 ;  /* 0x0000004e514e7220 */ /* 0x000fe20000410000 */
[----:B------:R-:W-:Y:S01]  /*3950*/  SHF.L.U32 R91, R101, 0x10, RZ ;  /* 0x00000010655b7819 */ /* 0x000fe200000006ff */
[C---:B------:R-:W-:Y:S01]  /*3960*/  FMUL.FTZ R136, R81.reuse, R136 ;  /* 0x0000008851887220 */ /* 0x040fe20000410000 */
[----:B------:R-:W-:Y:S01]  /*3970*/  FADD.FTZ R156, -R82, R156 ;  /* 0x0000009c529c7221 */ /* 0x000fe20000010100 */
[----:B------:R-:W-:Y:S01]  /*3980*/  FFMA.FTZ R84, R78, R79, R85 ;  /* 0x0000004f4e547223 */ /* 0x000fe20000010055 */
[----:B------:R-:W-:Y:S01]  /*3990*/  FADD.FTZ R78, -R82, R89 ;  /* 0x00000059524e7221 */ /* 0x000fe20000010100 */
[----:B------:R-:W-:Y:S01]  /*39a0*/  SHF.L.U32 R79, R26, 0x10, RZ ;  /* 0x000000101a4f7819 */ /* 0x000fe200000006ff */
[----:B------:R-:W-:Y:S01]  /*39b0*/  FADD.FTZ R160, -R82, R160 ;  /* 0x000000a052a07221 */ /* 0x000fe20000010100 */
[----:B------:R-:W-:Y:S01]  /*39c0*/  SHF.L.U32 R85, R50, 0x10, RZ ;  /* 0x0000001032557819 */ /* 0x000fe200000006ff */
[----:B------:R-:W-:Y:S01]  /*39d0*/  FMUL.FTZ R78, R81, R78 ;  /* 0x0000004e514e7220 */ /* 0x000fe20000410000 */
[----:B------:R-:W-:Y:S01]  /*39e0*/  SHF.L.U32 R89, R51, 0x10, RZ ;  /* 0x0000001033597819 */ /* 0x000fe200000006ff */
[----:B------:R-:W-:Y:S01]  /*39f0*/  FADD.FTZ R154, -R82, R154 ;  /* 0x0000009a529a7221 */ /* 0x000fe20000010100 */
[----:B------:R-:W-:Y:S01]  /*3a00*/  F2FP.BF16.F32.PACK_AB R77, R84, R77 ;  /* 0x0000004d544d723e */ /* 0x000fe200000010ff */
[----:B------:R-:W-:Y:S01]  /*3a10*/  FFMA.FTZ R78, R78, R79, R85 ;  /* 0x0000004f4e4e7223 */ /* 0x000fe20000010055 */
[----:B------:R-:W-:Y:S01]  /*3a20*/  FMUL.FTZ R85, R81, R86 ;  /* 0x0000005651557220 */ /* 0x000fe20000410000 */
[----:B------:R-:W-:Y:S01]  /*3a30*/  SHF.L.U32 R86, R109, 0x10, RZ ;  /* 0x000000106d567819 */ /* 0x000fe200000006ff */
[C---:B------:R-:W-:Y:S01]  /*3a40*/  FADD.FTZ R84, -R82.reuse, R93 ;  /* 0x0000005d52547221 */ /* 0x040fe20000010100 */
[----:B------:R-:W-:Y:S01]  /*3a50*/  SHF.L.U32 R79, R27, 0x10, RZ ;  /* 0x000000101b4f7819 */ /* 0x000fe200000006ff */
[C---:B------:R-:W-:Y:S01]  /*3a60*/  FADD.FTZ R158, -R82.reuse, R158 ;  /* 0x0000009e529e7221 */ /* 0x040fe20000010100 */
[----:B------:R-:W-:Y:S01]  /*3a70*/  SHF.L.U32 R93, R57, 0x10, RZ ;  /* 0x00000010395d7819 */ /* 0x000fe200000006ff */
[----:B------:R-:W-:Y:S01]  /*3a80*/  FFMA.FTZ R85, R85, R86, R90 ;  /* 0x0000005655557223 */ /* 0x000fe2000001005a */
[----:B------:R-:W-:Y:S01]  /*3a90*/  FADD.FTZ R86, -R82, R87 ;  /* 0x0000005752567221 */ /* 0x000fe20000010100 */
[----:B------:R-:W-:Y:S01]  /*3aa0*/  FFMA.FTZ R79, R88, R79, R89 ;  /* 0x0000004f584f7223 */ /* 0x000fe20000010059 */
[----:B------:R-:W-:Y:S01]  /*3ab0*/  SHF.L.U32 R87, R107, 0x10, RZ ;  /* 0x000000106b577819 */ /* 0x000fe200000006ff */
[C---:B------:R-:W-:Y:S01]  /*3ac0*/  FMUL.FTZ R84, R81.reuse, R84 ;  /* 0x0000005451547220 */ /* 0x040fe20000410000 */
[----:B------:R-:W-:Y:S01]  /*3ad0*/  SHF.L.U32 R89, R106, 0x10, RZ ;  /* 0x000000106a597819 */ /* 0x000fe200000006ff */
[----:B------:R-:W-:Y:S01]  /*3ae0*/  FMUL.FTZ R86, R81, R86 ;  /* 0x0000005651567220 */ /* 0x000fe20000410000 */
[----:B------:R-:W-:-:S02]  /*3af0*/  F2FP.BF16.F32.PACK_AB R78, R85, R78 ;  /* 0x0000004e554e723e */ /* 0x000fc400000010ff */
[----:B------:R-:W-:Y:S01]  /*3b00*/  SHF.L.U32 R85, R28, 0x10, RZ ;  /* 0x000000101c557819 */ /* 0x000fe200000006ff */
[----:B------:R-:W-:Y:S01]  /*3b10*/  FFMA.FTZ R86, R86, R87, R89 ;  /* 0x0000005756567223 */ /* 0x000fe20000010059 */
[----:B------:R-:W-:Y:S02]  /*3b20*/  SHF.L.U32 R89, R52, 0x10, RZ ;  /* 0x0000001034597819 */ /* 0x000fe400000006ff */
[----:B------:R-:W-:Y:S02]  /*3b30*/  SHF.L.U32 R88, R96, 0x10, RZ ;  /* 0x0000001060587819 */ /* 0x000fe400000006ff */
[----:B------:R-:W-:Y:S01]  /*3b40*/  F2FP.BF16.F32.PACK_AB R79, R86, R79 ;  /* 0x0000004f564f723e */ /* 0x000fe200000010ff */
[----:B-1----:R-:W-:-:S04]  /*3b50*/  IMAD.WIDE.U32 R86, R80, 0x10, R162 ;  /* 0x0000001050567825 */ /* 0x002fc800078e00a2 */
[----:B------:R-:W-:Y:S01]  /*3b60*/  FMUL.FTZ R80, R81, R126 ;  /* 0x0000007e51507220 */ /* 0x000fe20000410000 */
[----:B------:R-:W-:Y:S02]  /*3b70*/  SHF.L.U32 R90, R20, 0x10, RZ ;  /* 0x00000010145a7819 */ /* 0x000fe400000006ff */
[----:B------:R-:W-:Y:S01]  /*3b80*/  SHF.L.U32 R126, R14, 0x10, RZ ;  /* 0x000000100e7e7819 */ /* 0x000fe200000006ff */
[----:B------:R1:W-:Y:S01]  /*3b90*/  STG.E.128 desc[UR6][R86.64], R76 ;  /* 0x0000004c56007986 */ /* 0x0003e2000c101d06 */
[----:B------:R-:W-:Y:S01]  /*3ba0*/  FFMA.FTZ R80, R80, R85, R89 ;  /* 0x0000005550507223 */ /* 0x000fe20000010059 */
[----:B------:R-:W-:Y:S02]  /*3bb0*/  SHF.L.U32 R85, R105, 0x10, RZ ;  /* 0x0000001069557819 */ /* 0x000fe400000006ff */
[----:B------:R-:W-:-:S05]  /*3bc0*/  SHF.L.U32 R89, R104, 0x10, RZ ;  /* 0x0000001068597819 */ /* 0x000fca00000006ff */
[----:B------:R-:W-:Y:S01]  /*3bd0*/  FFMA.FTZ R85, R84, R85, R89 ;  /* 0x0000005554557223 */ /* 0x000fe20000010059 */
[----:B------:R-:W-:Y:S01]  /*3be0*/  FADD.FTZ R84, -R82, R95 ;  /* 0x0000005f52547221 */ /* 0x000fe20000010100 */
[----:B------:R-:W-:Y:S02]  /*3bf0*/  SHF.L.U32 R89, R98, 0x10, RZ ;  /* 0x0000001062597819 */ /* 0x000fe400000006ff */
[----:B------:R-:W-:Y:S01]  /*3c00*/  SHF.L.U32 R95, R58, 0x10, RZ ;  /* 0x000000103a5f7819 */ /* 0x000fe200000006ff */
[----:B------:R-:W-:Y:S01]  /*3c10*/  FMUL.FTZ R84, R81, R84 ;  /* 0x0000005451547220 */ /* 0x000fe20000410000 */
[----:B-1----:R-:W-:Y:S01]  /*3c20*/  FADD.FTZ R76, -R82, R125 ;  /* 0x0000007d524c7221 */ /* 0x002fe20000010100 */
[----:B------:R-:W-:Y:S01]  /*3c30*/  SHF.L.U32 R77, R29, 0x10, RZ ;  /* 0x000000101d4d7819 */ /* 0x000fe200000006ff */
[----:B------:R-:W-:Y:S01]  /*3c40*/  FMUL.FTZ R78, R81, R124 ;  /* 0x0000007c514e7220 */ /* 0x000fe20000410000 */
[----:B------:R-:W-:Y:S01]  /*3c50*/  SHF.L.U32 R79, R53, 0x10, RZ ;  /* 0x00000010354f7819 */ /* 0x000fe200000006ff */
[----:B------:R-:W-:Y:S01]  /*3c60*/  FMUL.FTZ R76, R81, R76 ;  /* 0x0000004c514c7220 */ /* 0x000fe20000410000 */
[----:B------:R-:W-:-:S02]  /*3c70*/  SHF.L.U32 R87, R102, 0x10, RZ ;  /* 0x0000001066577819 */ /* 0x000fc400000006ff */
[----:B------:R-:W-:Y:S01]  /*3c80*/  SHF.L.U32 R86, R55, 0x10, RZ ;  /* 0x0000001037567819 */ /* 0x000fe200000006ff */
[----:B------:R-:W-:Y:S01]  /*3c90*/  FFMA.FTZ R77, R76, R77, R79 ;  /* 0x0000004d4c4d7223 */ /* 0x000fe2000001004f */
[----:B------:R-:W-:Y:S01]  /*3ca0*/  SHF.L.U32 R79, R103, 0x10, RZ ;  /* 0x00000010674f7819 */ /* 0x000fe200000006ff */
[C---:B------:R-:W-:Y:S01]  /*3cb0*/  FMUL.FTZ R76, R81.reuse, R94 ;  /* 0x0000005e514c7220 */ /* 0x040fe20000410000 */
[----:B------:R-:W-:Y:S01]  /*3cc0*/  FMUL.FTZ R94, R81, R118 ;  /* 0x00000076515e7220 */ /* 0x000fe20000410000 */
[----:B------:R-:W-:Y:S02]  /*3cd0*/  SHF.L.U32 R124, R16, 0x10, RZ ;  /* 0x00000010107c7819 */ /* 0x000fe400000006ff */
[----:B------:R-:W-:Y:S01]  /*3ce0*/  FFMA.FTZ R76, R76, R79, R87 ;  /* 0x0000004f4c4c7223 */ /* 0x000fe20000010057 */
[----:B------:R-:W-:Y:S02]  /*3cf0*/  SHF.L.U32 R79, R30, 0x10, RZ ;  /* 0x000000101e4f7819 */ /* 0x000fe400000006ff */
[----:B------:R-:W-:-:S02]  /*3d00*/  SHF.L.U32 R87, R54, 0x10, RZ ;  /* 0x0000001036577819 */ /* 0x000fc400000006ff */
[----:B------:R-:W-:Y:S02]  /*3d10*/  SHF.L.U32 R125, R61, 0x10, RZ ;  /* 0x000000103d7d7819 */ /* 0x000fe400000006ff */
[----:B------:R-:W-:Y:S01]  /*3d20*/  F2FP.BF16.F32.PACK_AB R77, R76, R77 ;  /* 0x0000004d4c4d723e */ /* 0x000fe200000010ff */
[----:B------:R-:W-:Y:S01]  /*3d30*/  FFMA.FTZ R78, R78, R79, R87 ;  /* 0x0000004f4e4e7223 */ /* 0x000fe20000010057 */
[----:B------:R-:W-:Y:S02]  /*3d40*/  SHF.L.U32 R79, R100, 0x10, RZ ;  /* 0x00000010644f7819 */ /* 0x000fe400000006ff */
[----:B------:R-:W-:Y:S02]  /*3d50*/  SHF.L.U32 R87, R99, 0x10, RZ ;  /* 0x0000001063577819 */ /* 0x000fe400000006ff */
[----:B------:R-:W-:Y:S01]  /*3d60*/  F2FP.BF16.F32.PACK_AB R76, R85, R80 ;  /* 0x00000050554c723e */ /* 0x000fe200000010ff */
[----:B------:R-:W-:Y:S01]  /*3d70*/  FFMA.FTZ R91, R84, R91, R79 ;  /* 0x0000005b545b7223 */ /* 0x000fe2000001004f */
[----:B------:R-:W-:Y:S01]  /*3d80*/  FADD.FTZ R84, -R82, R119 ;  /* 0x0000007752547221 */ /* 0x000fe20000010100 */
[----:B------:R-:W-:Y:S01]  /*3d90*/  FFMA.FTZ R94, R94, R87, R89 ;  /* 0x000000575e5e7223 */ /* 0x000fe20000010059 */
[----:B------:R-:W-:Y:S01]  /*3da0*/  SHF.L.U32 R87, R32, 0x10, RZ ;  /* 0x0000001020577819 */ /* 0x000fe200000006ff */
[C---:B------:R-:W-:Y:S01]  /*3db0*/  FMUL.FTZ R119, R81.reuse, R130 ;  /* 0x0000008251777220 */ /* 0x040fe20000410000 */
[----:B------:R-:W-:Y:S01]  /*3dc0*/  FMUL.FTZ R79, R81, R84 ;  /* 0x00000054514f7220 */ /* 0x000fe20000410000 */
[----:B------:R-:W-:Y:S01]  /*3dd0*/  SHF.L.U32 R84, R31, 0x10, RZ ;  /* 0x000000101f547819 */ /* 0x000fe200000006ff */
[----:B------:R-:W-:Y:S01]  /*3de0*/  FMUL.FTZ R130, R81, R132 ;  /* 0x0000008451827220 */ /* 0x000fe20000410000 */
[----:B------:R-:W-:-:S02]  /*3df0*/  SHF.L.U32 R89, R56, 0x10, RZ ;  /* 0x0000001038597819 */ /* 0x000fc400000006ff */
[----:B------:R-:W-:Y:S01]  /*3e00*/  SHF.L.U32 R132, R8, 0x10, RZ ;  /* 0x0000001008847819 */ /* 0x000fe200000006ff */
[----:B------:R-:W-:Y:S01]  /*3e10*/  FFMA.FTZ R79, R79, R84, R86 ;  /* 0x000000544f4f7223 */ /* 0x000fe20000010056 */
[----:B------:R-:W-:Y:S01]  /*3e20*/  FADD.FTZ R84, -R82, R135 ;  /* 0x0000008752547221 */ /* 0x000fe20000010100 */
[----:B------:R-:W-:Y:S02]  /*3e30*/  SHF.L.U32 R86, R97, 0x10, RZ ;  /* 0x0000001061567819 */ /* 0x000fe400000006ff */
[----:B------:R-:W-:Y:S01]  /*3e40*/  SHF.L.U32 R135, R65, 0x10, RZ ;  /* 0x0000001041877819 */ /* 0x000fe200000006ff */
[----:B------:R-:W-:Y:S01]  /*3e50*/  FMUL.FTZ R84, R81, R84 ;  /* 0x0000005451547220 */ /* 0x000fe20000410000 */
[----:B------:R-:W-:Y:S02]  /*3e60*/  F2FP.BF16.F32.PACK_AB R79, R94, R79 ;  /* 0x0000004f5e4f723e */ /* 0x000fe400000010ff */
[----:B------:R-:W-:Y:S01]  /*3e70*/  F2FP.BF16.F32.PACK_AB R78, R91, R78 ;  /* 0x0000004e5b4e723e */ /* 0x000fe200000010ff */
[----:B------:R-:W-:Y:S01]  /*3e80*/  FFMA.FTZ R84, R84, R87, R89 ;  /* 0x0000005754547223 */ /* 0x000fe20000010059 */
[----:B------:R-:W-:Y:S01]  /*3e90*/  FMUL.FTZ R87, R81, R128 ;  /* 0x0000008051577220 */ /* 0x000fe20000410000 */
[----:B------:R-:W-:-:S02]  /*3ea0*/  SHF.L.U32 R89, R33, 0x10, RZ ;  /* 0x0000001021597819 */ /* 0x000fc400000006ff */
[----:B------:R-:W-:Y:S01]  /*3eb0*/  SHF.L.U32 R128, R10, 0x10, RZ ;  /* 0x000000100a807819 */ /* 0x000fe200000006ff */
[----:B------:R-:W-:Y:S01]  /*3ec0*/  FFMA.FTZ R87, R87, R86, R88 ;  /* 0x0000005657577223 */ /* 0x000fe20000010058 */
[----:B------:R-:W-:Y:S01]  /*3ed0*/  FMUL.FTZ R86, R81, R134 ;  /* 0x0000008651567220 */ /* 0x000fe20000410000 */
[----:B------:R-:W-:Y:S01]  /*3ee0*/  FADD.FTZ R88, -R82, R129 ;  /* 0x0000008152587221 */ /* 0x000fe20000010100 */
[----:B------:R-:W-:Y:S02]  /*3ef0*/  SHF.L.U32 R129, R62, 0x10, RZ ;  /* 0x000000103e817819 */ /* 0x000fe400000006ff */
[----:B------:R-:W-:Y:S01]  /*3f00*/  FFMA.FTZ R86, R86, R89, R93 ;  /* 0x0000005956567223 */ /* 0x000fe2000001005d */
[----:B------:R-:W-:Y:S01]  /*3f10*/  SHF.L.U32 R93, R23, 0x10, RZ ;  /* 0x00000010175d7819 */ /* 0x000fe200000006ff */
[----:B------:R-:W-:Y:S01]  /*3f20*/  FMUL.FTZ R88, R81, R88 ;  /* 0x0000005851587220 */ /* 0x000fe20000410000 */
[----:B------:R-:W-:Y:S02]  /*3f30*/  SHF.L.U32 R89, R22, 0x10, RZ ;  /* 0x0000001016597819 */ /* 0x000fe400000006ff */
[----:B------:R-:W-:-:S03]  /*3f40*/  F2FP.BF16.F32.PACK_AB R80, R87, R84 ;  /* 0x000000545750723e */ /* 0x000fc600000010ff */
[----:B------:R-:W-:Y:S01]  /*3f50*/  FFMA.FTZ R93, R88, R93, R89 ;  /* 0x0000005d585d7223 */ /* 0x000fe20000010059 */
[----:B------:R-:W-:Y:S01]  /*3f60*/  FADD.FTZ R88, -R82, R133 ;  /* 0x0000008552587221 */ /* 0x000fe20000010100 */
[----:B------:R-:W-:Y:S02]  /*3f70*/  SHF.L.U32 R89, R34, 0x10, RZ ;  /* 0x0000001022597819 */ /* 0x000fe400000006ff */
[----:B------:R-:W-:Y:S01]  /*3f80*/  SHF.L.U32 R133, R63, 0x10, RZ ;  /* 0x000000103f857819 */ /* 0x000fe200000006ff */
[----:B------:R-:W-:-:S04]  /*3f90*/  FMUL.FTZ R88, R81, R88 ;  /* 0x0000005851587220 */ /* 0x000fc80000410000 */
[----:B------:R-:W-:Y:S01]  /*3fa0*/  FFMA.FTZ R118, R88, R89, R95 ;  /* 0x0000005958767223 */ /* 0x000fe2000001005f */
[----:B------:R-:W-:Y:S02]  /*3fb0*/  SHF.L.U32 R88, R21, 0x10, RZ ;  /* 0x0000001015587819 */ /* 0x000fe400000006ff */
[----:B------:R-:W-:Y:S02]  /*3fc0*/  SHF.L.U32 R89, R35, 0x10, RZ ;  /* 0x0000001023597819 */ /* 0x000fe400000006ff */
[----:B------:R-:W-:Y:S01]  /*3fd0*/  SHF.L.U32 R95, R59, 0x10, RZ ;  /* 0x000000103b5f7819 */ /* 0x000fe200000006ff */
[----:B------:R-:W-:Y:S01]  /*3fe0*/  FFMA.FTZ R119, R119, R88, R90 ;  /* 0x0000005877777223 */ /* 0x000fe2000001005a */
[C---:B------:R-:W-:Y:S01]  /*3ff0*/  FADD.FTZ R88, -R82.reuse, R131 ;  /* 0x0000008352587221 */ /* 0x040fe20000010100 */
[----:B------:R-:W-:Y:S01]  /*4000*/  SHF.L.U32 R131, R19, 0x10, RZ ;  /* 0x0000001013837819 */ /* 0x000fe200000006ff */
[----:B------:R-:W-:Y:S01]  /*4010*/  FADD.FTZ R90, -R82, R141 ;  /* 0x0000008d525a7221 */ /* 0x000fe20000010100 */
[----:B------:R-:W-:Y:S01]  /*4020*/  FFMA.FTZ R130, R130, R89, R95 ;  /* 0x0000005982827223 */ /* 0x000fe2000001005f */
[----:B------:R-:W-:Y:S01]  /*4030*/  SHF.L.U32 R89, R18, 0x10, RZ ;  /* 0x0000001012597819 */ /* 0x000fe200000006ff */
[C---:B------:R-:W-:Y:S01]  /*4040*/  FMUL.FTZ R88, R81.reuse, R88 ;  /* 0x0000005851587220 */ /* 0x040fe20000410000 */
[----:B------:R-:W-:Y:S01]  /*4050*/  SHF.L.U32 R95, R60, 0x10, RZ ;  /* 0x000000103c5f7819 */ /* 0x000fe200000006ff */
[C---:B------:R-:W-:Y:S01]  /*4060*/  FMUL.FTZ R141, R81.reuse, R144 ;  /* 0x00000090518d7220 */ /* 0x040fe20000410000 */
[----:B------:R-:W-:Y:S01]  /*4070*/  SHF.L.U32 R144, R114, 0x10, RZ ;  /* 0x0000001072907819 */ /* 0x000fe200000006ff */
[----:B------:R-:W-:Y:S01]  /*4080*/  FFMA.FTZ R131, R88, R131, R89 ;  /* 0x0000008358837223 */ /* 0x000fe20000010059 */
[----:B------:R-:W-:Y:S01]  /*4090*/  SHF.L.U32 R89, R36, 0x10, RZ ;  /* 0x0000001024597819 */ /* 0x000fe200000006ff */
[----:B------:R-:W-:-:S04]  /*40a0*/  FMUL.FTZ R88, R81, R148 ;  /* 0x0000009451587220 */ /* 0x000fc80000410000 */
[----:B------:R-:W-:Y:S01]  /*40b0*/  FFMA.FTZ R88, R88, R89, R95 ;  /* 0x0000005958587223 */ /* 0x000fe2000001005f */
[----:B------:R-:W-:Y:S01]  /*40c0*/  FMUL.FTZ R89, R81, R90 ;  /* 0x0000005a51597220 */ /* 0x000fe20000410000 */
[----:B------:R-:W-:Y:S02]  /*40d0*/  SHF.L.U32 R90, R17, 0x10, RZ ;  /* 0x00000010115a7819 */ /* 0x000fe400000006ff */
[----:B------:R-:W-:-:S03]  /*40e0*/  SHF.L.U32 R95, R37, 0x10, RZ ;  /* 0x00000010255f7819 */ /* 0x000fc600000006ff */
[----:B------:R-:W-:Y:S01]  /*40f0*/  FFMA.FTZ R89, R89, R90, R124 ;  /* 0x0000005a59597223 */ /* 0x000fe2000001007c */
[----:B------:R-:W-:Y:S01]  /*4100*/  FADD.FTZ R90, -R82, R147 ;  /* 0x00000093525a7221 */ /* 0x000fe20000010100 */
[----:B------:R-:W-:Y:S02]  /*4110*/  SHF.L.U32 R124, R15, 0x10, RZ ;  /* 0x000000100f7c7819 */ /* 0x000fe400000006ff */
[----:B------:R-:W-:Y:S01]  /*4120*/  SHF.L.U32 R147, R117, 0x10, RZ ;  /* 0x0000001075937819 */ /* 0x000fe200000006ff */
[----:B------:R-:W-:Y:S01]  /*4130*/  FMUL.FTZ R90, R81, R90 ;  /* 0x0000005a515a7220 */ /* 0x000fe20000410000 */
[----:B------:R-:W-:-:S03]  /*4140*/  F2FP.BF16.F32.PACK_AB R84, R89, R88 ;  /* 0x000000585954723e */ /* 0x000fc600000010ff */
[----:B------:R-:W-:Y:S01]  /*4150*/  FFMA.FTZ R90, R90, R95, R125 ;  /* 0x0000005f5a5a7223 */ /* 0x000fe2000001007d */
[----:B------:R-:W-:Y:S01]  /*4160*/  FMUL.FTZ R95, R81, R142 ;  /* 0x0000008e515f7220 */ /* 0x000fe20000410000 */
[----:B------:R-:W-:-:S03]  /*4170*/  SHF.L.U32 R125, R38, 0x10, RZ ;  /* 0x00000010267d7819 */ /* 0x000fc600000006ff */
        /* <DEDUP_REMOVED lines=8> */
[----:B------:R-:W-:-:S02]  /*4200*/  SHF.L.U32 R146, R116, 0x10, RZ ;  /* 0x0000001074927819 */ /* 0x000fc400000006ff */
[----:B------:R-:W-:Y:S01]  /*4210*/  F2FP.BF16.F32.PACK_AB R85, R95, R90 ;  /* 0x0000005a5f55723e */ /* 0x000fe200000010ff */
        /* <DEDUP_REMOVED lines=19> */
[C---:B------:R-:W-:Y:S01]  /*4350*/  FMUL.FTZ R128, R81.reuse, R138 ;  /* 0x0000008a51807220 */ /* 0x040fe20000410000 */
[----:B------:R-:W-:Y:S01]  /*4360*/  FADD.FTZ R132, -R82, R151 ;  /* 0x0000009752847221 */ /* 0x000fe20000010100 */
[----:B------:R-:W-:Y:S01]  /*4370*/  FMUL.FTZ R138, R81, R152 ;  /* 0x00000098518a7220 */ /* 0x000fe20000410000 */
[----:B------:R-:W-:Y:S01]  /*4380*/  SHF.L.U32 R151, R120, 0x10, RZ ;  /* 0x0000001078977819 */ /* 0x000fe200000006ff */
        /* <DEDUP_REMOVED lines=9> */
[----:B------:R-:W-:Y:S01]  /*4420*/  FMUL.FTZ R132, R81, R132 ;  /* 0x0000008451847220 */ /* 0x000fe20000410000 */
[----:B------:R-:W-:-:S03]  /*4430*/  F2FP.BF16.F32.PACK_AB R89, R133, R128 ;  /* 0x000000808559723e */ /* 0x000fc600000010ff */
[----:B------:R-:W-:Y:S01]  /*4440*/  FFMA.FTZ R137, R132, R137, R135 ;  /* 0x0000008984897223 */ /* 0x000fe20000010087 */
[----:B------:R-:W-:Y:S01]  /*4450*/  SHF.L.U32 R135, R5, 0x10, RZ ;  /* 0x0000001005877819 */ /* 0x000fe200000006ff */
[----:B------:R-:W-:Y:S01]  /*4460*/  FADD.FTZ R132, -R82, R153 ;  /* 0x0000009952847221 */ /* 0x000fe20000010100 */
[----:B------:R-:W-:-:S04]  /*4470*/  IMAD.WIDE.U32 R152, R92, 0x10, R162 ;  /* 0x000000105c987825 */ /* 0x000fc800078e00a2 */
[----:B------:R-:W-:Y:S01]  /*4480*/  FFMA.FTZ R138, R138, R135, R139 ;  /* 0x000000878a8a7223 */ /* 0x000fe2000001008b */
[----:B------:R-:W-:Y:S01]  /*4490*/  SHF.L.U32 R135, R43, 0x10, RZ ;  /* 0x000000102b877819 */ /* 0x000fe200000006ff */
[----:B------:R-:W-:Y:S01]  /*44a0*/  FMUL.FTZ R132, R81, R132 ;  /* 0x0000008451847220 */ /* 0x000fe20000410000 */
[----:B------:R-:W-:Y:S02]  /*44b0*/  SHF.L.U32 R139, R67, 0x10, RZ ;  /* 0x00000010438b7819 */ /* 0x000fe400000006ff */
[----:B------:R-:W-:-:S03]  /*44c0*/  F2FP.BF16.F32.PACK_AB R90, R138, R137 ;  /* 0x000000898a5a723e */ /* 0x000fc600000010ff */
[----:B------:R-:W-:Y:S01]  /*44d0*/  FFMA.FTZ R142, R136, R135, R139 ;  /* 0x00000087888e7223 */ /* 0x000fe2000001008b */
[----:B------:R-:W-:Y:S01]  /*44e0*/  SHF.L.U32 R135, R2, 0x10, RZ ;  /* 0x0000001002877819 */ /* 0x000fe200000006ff */
[----:B------:R-:W-:Y:S01]  /*44f0*/  FADD.FTZ R136, -R82, R159 ;  /* 0x0000009f52887221 */ /* 0x000fe20000010100 */
[----:B------:R-:W-:-:S03]  /*4500*/  SHF.L.U32 R139, R68, 0x10, RZ ;  /* 0x00000010448b7819 */ /* 0x000fc600000006ff */
[----:B------:R-:W-:Y:S01]  /*4510*/  FFMA.FTZ R145, R132, R145, R135 ;  /* 0x0000009184917223 */ /* 0x000fe20000010087 */
[----:B------:R-:W-:Y:S01]  /*4520*/  SHF.L.U32 R135, R44, 0x10, RZ ;  /* 0x000000102c877819 */ /* 0x000fe200000006ff */
[----:B------:R-:W-:-:S03]  /*4530*/  FMUL.FTZ R132, R81, R156 ;  /* 0x0000009c51847220 */ /* 0x000fc60000410000 */
[----:B------:R-:W-:Y:S01]  /*4540*/  F2FP.BF16.F32.PACK_AB R91, R145, R142 ;  /* 0x0000008e915b723e */ /* 0x000fe200000010ff */
[----:B------:R-:W-:Y:S01]  /*4550*/  FFMA.FTZ R132, R132, R135, R139 ;  /* 0x0000008784847223 */ /* 0x000fe2000001008b */
[----:B------:R-:W-:Y:S01]  /*4560*/  FMUL.FTZ R135, R81, R136 ;  /* 0x0000008851877220 */ /* 0x000fe20000410000 */
[----:B------:R-:W-:Y:S02]  /*4570*/  SHF.L.U32 R136, R0, 0x10, RZ ;  /* 0x0000001000887819 */ /* 0x000fe400000006ff */
[----:B------:R-:W-:-:S03]  /*4580*/  SHF.L.U32 R139, R45, 0x10, RZ ;  /* 0x000000102d8b7819 */ /* 0x000fc600000006ff */
[----:B------:R-:W-:Y:S01]  /*4590*/  FFMA.FTZ R135, R135, R136, R144 ;  /* 0x0000008887877223 */ /* 0x000fe20000010090 */
[----:B------:R-:W-:Y:S01]  /*45a0*/  FADD.FTZ R136, -R82, R155 ;  /* 0x0000009b52887221 */ /* 0x000fe20000010100 */
[----:B------:R-:W-:-:S03]  /*45b0*/  SHF.L.U32 R144, R115, 0x10, RZ ;  /* 0x0000001073907819 */ /* 0x000fc600000006ff */
[----:B------:R-:W-:Y:S01]  /*45c0*/  FMUL.FTZ R136, R81, R136 ;  /* 0x0000008851887220 */ /* 0x000fe20000410000 */
[----:B------:R-:W-:-:S03]  /*45d0*/  F2FP.BF16.F32.PACK_AB R92, R135, R132 ;  /* 0x00000084875c723e */ /* 0x000fc600000010ff */
[----:B------:R-:W-:Y:S01]  /*45e0*/  FFMA.FTZ R136, R136, R139, R143 ;  /* 0x0000008b88887223 */ /* 0x000fe2000001008f */
[C---:B------:R-:W-:Y:S01]  /*45f0*/  FMUL.FTZ R139, R81.reuse, R160 ;  /* 0x000000a0518b7220 */ /* 0x040fe20000410000 */
[----:B------:R-:W-:Y:S01]  /*4600*/  FMUL.FTZ R143, R81, R154 ;  /* 0x0000009a518f7220 */ /* 0x000fe20000410000 */
[----:B------:R-:W-:-:S04]  /*4610*/  IMAD.WIDE.U32 R154, R127, 0x10, R162 ;  /* 0x000000107f9a7825 */ /* 0x000fc800078e00a2 */
[----:B------:R-:W-:Y:S01]  /*4620*/  FFMA.FTZ R139, R139, R144, R146 ;  /* 0x000000908b8b7223 */ /* 0x000fe20000010092 */
[----:B------:R-:W-:Y:S02]  /*4630*/  SHF.L.U32 R144, R46, 0x10, RZ ;  /* 0x000000102e907819 */ /* 0x000fe400000006ff */
[----:B------:R-:W-:-:S05]  /*4640*/  SHF.L.U32 R146, R70, 0x10, RZ ;  /* 0x0000001046927819 */ /* 0x000fca00000006ff */
[----:B------:R-:W-:Y:S01]  /*4650*/  FFMA.FTZ R143, R143, R144, R146 ;  /* 0x000000908f8f7223 */ /* 0x000fe20000010092 */
[C---:B------:R-:W-:Y:S01]  /*4660*/  FADD.FTZ R144, -R82.reuse, R161 ;  /* 0x000000a152907221 */ /* 0x040fe20000010100 */
[----:B------:R-:W-:Y:S01]  /*4670*/  FADD.FTZ R82, -R82, R157 ;  /* 0x0000009d52527221 */ /* 0x000fe20000010100 */
[----:B------:R-:W-:Y:S01]  /*4680*/  FMUL.FTZ R146, R81, R158 ;  /* 0x0000009e51927220 */ /* 0x000fe20000410000 */
[----:B------:R-:W-:-:S04]  /*4690*/  IMAD.WIDE.U32 R156, R140, 0x10, R162 ;  /* 0x000000108c9c7825 */ /* 0x000fc800078e00a2 */
[C---:B------:R-:W-:Y:S01]  /*46a0*/  FMUL.FTZ R144, R81.reuse, R144 ;  /* 0x0000009051907220 */ /* 0x040fe20000410000 */
[----:B------:R-:W-:Y:S01]  /*46b0*/  FMUL.FTZ R82, R81, R82 ;  /* 0x0000005251527220 */ /* 0x000fe20000410000 */
[----:B------:R-:W-:Y:S02]  /*46c0*/  SHF.L.U32 R81, R122, 0x10, RZ ;  /* 0x000000107a517819 */ /* 0x000fe400000006ff */
[----:B------:R-:W-:Y:S01]  /*46d0*/  FFMA.FTZ R144, R144, R147, R151 ;  /* 0x0000009390907223 */ /* 0x000fe20000010097 */
[----:B------:R-:W-:Y:S02]  /*46e0*/  SHF.L.U32 R147, R47, 0x10, RZ ;  /* 0x000000102f937819 */ /* 0x000fe400000006ff */
[----:B------:R-:W-:Y:S02]  /*46f0*/  SHF.L.U32 R151, R71, 0x10, RZ ;  /* 0x0000001047977819 */ /* 0x000fe400000006ff */
[----:B------:R-:W-:-:S03]  /*4700*/  F2FP.BF16.F32.PACK_AB R94, R144, R143 ;  /* 0x0000008f905e723e */ /* 0x000fc600000010ff */
[----:B------:R-:W-:Y:S01]  /*4710*/  FFMA.FTZ R146, R146, R147, R151 ;  /* 0x0000009392927223 */ /* 0x000fe20000010097 */
[----:B------:R-:W-:Y:S01]  /*4720*/  SHF.L.U32 R147, R121, 0x10, RZ ;  /* 0x0000001079937819 */ /* 0x000fe200000006ff */
[----:B------:R-:W-:Y:S01]  /*4730*/  IMAD.WIDE.U32 R150, R83, 0x10, R162 ;  /* 0x0000001053967825 */ /* 0x000fe200078e00a2 */
[----:B------:R-:W-:-:S03]  /*4740*/  F2FP.BF16.F32.PACK_AB R83, R131, R130 ;  /* 0x000000828353723e */ /* 0x000fc600000010ff */
[----:B------:R-:W-:Y:S01]  /*4750*/  FFMA.FTZ R147, R82, R147, R81 ;  /* 0x0000009352937223 */ /* 0x000fe20000010051 */
[----:B------:R-:W-:Y:S01]  /*4760*/  F2FP.BF16.F32.PACK_AB R82, R119, R118 ;  /* 0x000000767752723e */ /* 0x000fe200000010ff */
[----:B------:R-:W-:Y:S01]  /*4770*/  IMAD.WIDE.U32 R162, R149, 0x10, R162 ;  /* 0x0000001095a27825 */ /* 0x000fe200078e00a2 */
[----:B------:R-:W1:Y:S01]  /*4780*/  LDC.64 R118, c[0x0][0x380] ;  /* 0x0000e000ff767b82 */ /* 0x000e620000000a00 */
[----:B------:R-:W-:Y:S01]  /*4790*/  F2FP.BF16.F32.PACK_AB R81, R93, R86 ;  /* 0x000000565d51723e */ /* 0x000fe200000010ff */
[----:B------:R2:W-:Y:S01]  /*47a0*/  STG.E.128 desc[UR6][R150.64], R76 ;  /* 0x0000004c96007986 */ /* 0x0005e2000c101d06 */
[----:B------:R-:W-:Y:S02]  /*47b0*/  F2FP.BF16.F32.PACK_AB R86, R129, R126 ;  /* 0x0000007e8156723e */ /* 0x000fe400000010ff */
[----:B------:R-:W-:Y:S01]  /*47c0*/  F2FP.BF16.F32.PACK_AB R95, R147, R146 ;  /* 0x00000092935f723e */ /* 0x000fe200000010ff */
[----:B------:R2:W-:Y:S01]  /*47d0*/  STG.E.128 desc[UR6][R152.64], R80 ;  /* 0x0000005098007986 */ /* 0x0005e2000c101d06 */
[----:B------:R-:W-:-:S03]  /*47e0*/  F2FP.BF16.F32.PACK_AB R93, R139, R136 ;  /* 0x000000888b5d723e */ /* 0x000fc600000010ff */
[----:B------:R2:W-:Y:S04]  /*47f0*/  STG.E.128 desc[UR6][R154.64], R84 ;  /* 0x000000549a007986 */ /* 0x0005e8000c101d06 */
[----:B------:R2:W-:Y:S04]  /*4800*/  STG.E.128 desc[UR6][R156.64], R88 ;  /* 0x000000589c007986 */ /* 0x0005e8000c101d06 */
[----:B------:R2:W-:Y:S01]  /*4810*/  STG.E.128 desc[UR6][R162.64], R92 ;  /* 0x0000005ca2007986 */ /* 0x0005e2000c101d06 */
[----:B-1----:R-:W-:-:S04]  /*4820*/  LEA R123, R118, R123, 0x2 ;  /* 0x0000007b767b7211 */ /* 0x002fc800078e10ff */
[----:B------:R-:W-:-:S13]  /*4830*/  ISETP.GE.AND P2, PT, R123, R119, PT ;  /* 0x000000777b00720c */ /* 0x000fda0003f46270 */
[----:B--2---:R-:W-:Y:S05]  /*4840*/  @!P2 BRA `(.L_x_80) ;  /* 0xffffffbc00a4a947 */ /* 0x004fea000383ffff */
[----:B------:R-:W-:Y:S05]  /*4850*/  EXIT ;  /* 0x000000000000794d */ /* 0x000fea0003800000 */
.L_x_79:
[----:B------:R-:W-:Y:S01]  /*4860*/  HFMA2 R79, -RZ, RZ, 0, 5.9604644775390625e-08 ;  /* 0x00000001ff4f7431 */ /* 0x000fe200000001ff */
[----:B------:R-:W-:Y:S01]  /*4870*/  BSSY B0, `(.L_x_81) ;  /* 0x0000006000007945 */ /* 0x000fe20003800000 */
[----:B------:R-:W-:Y:S02]  /*4880*/  MOV R78, 0x1f ;  /* 0x0000001f004e7802 */ /* 0x000fe40000000f00 */
[----:B------:R-:W-:-:S07]  /*4890*/  MOV R77, 0xffffffff ;  /* 0xffffffff004d7802 */ /* 0x000fce0000000f00 */
[----:B------:R-:W-:Y:S05]  /*48a0*/  WARPSYNC.COLLECTIVE R77, `(.L_x_82) ;  /* 0x000000004d087348 */ /* 0x000fea0003c00000 */
[----:B------:R0:W1:Y:S02]  /*48b0*/  SHFL.BFLY P3, R76, R82, R79, R78 ;  /* 0x0c00004f524c7389 */ /* 0x000064000006004e */
[----:B01----:R-:W-:Y:S05]  /*48c0*/  ENDCOLLECTIVE ;  /* 0x000000000000791b */ /* 0x003fea0003800000 */
.L_x_82:
[----:B------:R-:W-:Y:S05]  /*48d0*/  BSYNC B0 ;  /* 0x0000000000007941 */ /* 0x000fea0003800000 */
.L_x_81:
[----:B------:R-:W-:Y:S01]  /*48e0*/  FADD.FTZ R162, R82, R76 ;  /* 0x0000004c52a27221 */ /* 0x000fe20000010000 */
[----:B------:R-:W-:Y:S01]  /*48f0*/  HFMA2 R79, -RZ, RZ, 0, 1.1920928955078125e-07 ;  /* 0x00000002ff4f7431 */ /* 0x000fe200000001ff */
[----:B------:R-:W-:Y:S01]  /*4900*/  MOV R78, 0x1f ;  /* 0x0000001f004e7802 */ /* 0x000fe20000000f00 */
[----:B------:R-:W0:Y:S01]  /*4910*/  LDC R81, c[0x0][0x400] ;  /* 0x00010000ff517b82 */ /* 0x000e220000000800 */
[----:B------:R-:W-:Y:S02]  /*4920*/  MOV R77, 0xffffffff ;  /* 0xffffffff004d7802 */ /* 0x000fe40000000f00 */
[----:B------:R-:W-:-:S07]  /*4930*/  MOV R82, R162 ;  /* 0x000000a200527202 */ /* 0x000fce0000000f00 */
[----:B0-----:R-:W-:Y:S05]  /*4940*/  WARPSYNC.COLLECTIVE R77, `(.L_x_83) ;  /* 0x000000004d087348 */ /* 0x001fea0003c00000 */
[----:B------:R1:W2:Y:S02]  /*4950*/  SHFL.BFLY P3, R76, R82, R79, R78 ;  /* 0x0c00004f524c7389 */ /* 0x0002a4000006004e */
[----:B012---:R-:W-:Y:S05]  /*4960*/  ENDCOLLECTIVE ;  /* 0x000000000000791b */ /* 0x007fea0003800000 */
.L_x_83:
[----:B------:R-:W-:Y:S02]  /*4970*/  HFMA2 R79, -RZ, RZ, 0, 2.384185791015625e-07 ;  /* 0x00000004ff4f7431 */ /* 0x000fe400000001ff */
[----:B------:R-:W-:-:S05]  /*4980*/  FADD.FTZ R164, R162, R76 ;  /* 0x0000004ca2a47221 */ /* 0x000fca0000010000 */
[----:B------:R-:W-:-:S07]  /*4990*/  MOV R82, R164 ;  /* 0x000000a400527202 */ /* 0x000fce0000000f00 */
[----:B------:R-:W-:Y:S05]  /*49a0*/  WARPSYNC.COLLECTIVE R77, `(.L_x_84) ;  /* 0x000000004d087348 */ /* 0x000fea0003c00000 */
[----:B------:R0:W1:Y:S02]  /*49b0*/  SHFL.BFLY P3, R76, R82, R79, R78 ;  /* 0x0c00004f524c7389 */ /* 0x000064000006004e */
[----:B01----:R-:W-:Y:S05]  /*49c0*/  ENDCOLLECTIVE ;  /* 0x000000000000791b */ /* 0x003fea0003800000 */
.L_x_84:
[----:B------:R-:W-:Y:S02]  /*49d0*/  HFMA2 R79, -RZ, RZ, 0, 4.76837158203125e-07 ;  /* 0x00000008ff4f7431 */ /* 0x000fe400000001ff */
[----:B------:R-:W-:-:S05]  /*49e0*/  FADD.FTZ R165, R164, R76 ;  /* 0x0000004ca4a57221 */ /* 0x000fca0000010000 */
[----:B------:R-:W-:-:S07]  /*49f0*/  MOV R82, R165 ;  /* 0x000000a500527202 */ /* 0x000fce0000000f00 */
[----:B------:R-:W-:Y:S05]  /*4a00*/  WARPSYNC.COLLECTIVE R77, `(.L_x_85) ;  /* 0x000000004d087348 */ /* 0x000fea0003c00000 */
[----:B------:R0:W1:Y:S02]  /*4a10*/  SHFL.BFLY P3, R76, R82, R79, R78 ;  /* 0x0c00004f524c7389 */ /* 0x000064000006004e */
[----:B01----:R-:W-:Y:S05]  /*4a20*/  ENDCOLLECTIVE ;  /* 0x000000000000791b */ /* 0x003fea0003800000 */
.L_x_85:
[----:B------:R-:W-:Y:S02]  /*4a30*/  HFMA2 R79, -RZ, RZ, 0, 9.5367431640625e-07 ;  /* 0x00000010ff4f7431 */ /* 0x000fe400000001ff */
[----:B------:R-:W-:-:S05]  /*4a40*/  FADD.FTZ R165, R165, R76 ;  /* 0x0000004ca5a57221 */ /* 0x000fca0000010000 */
[----:B------:R-:W-:-:S07]  /*4a50*/  MOV R82, R165 ;  /* 0x000000a500527202 */ /* 0x000fce0000000f00 */
[----:B------:R-:W-:Y:S05]  /*4a60*/  WARPSYNC.COLLECTIVE R77, `(.L_x_86) ;  /* 0x000000004d087348 */ /* 0x000fea0003c00000 */
[----:B------:R0:W1:Y:S02]  /*4a70*/  SHFL.BFLY P3, R76, R82, R79, R78 ;  /* 0x0c00004f524c7389 */ /* 0x000064000006004e */
[----:B01----:R-:W-:Y:S05]  /*4a80*/  ENDCOLLECTIVE ;  /* 0x000000000000791b */ /* 0x003fea0003800000 */
.L_x_86:
[----:B------:R-:W-:Y:S01]  /*4a90*/  MOV R79, 0x1 ;  /* 0x00000001004f7802 */ /* 0x000fe20000000f00 */
[----:B------:R-:W-:-:S04]  /*4aa0*/  FADD.FTZ R76, R165, R76 ;  /* 0x0000004ca54c7221 */ /* 0x000fc80000010000 */
[----:B------:R-:W-:-:S04]  /*4ab0*/  FMUL.FTZ R163, R76, R81 ;  /* 0x000000514ca37220 */ /* 0x000fc80000410000 */
[C---:B------:R-:W-:Y:S01]  /*4ac0*/  FADD.FTZ R76, -R163.reuse, R91 ;  /* 0x0000005ba34c7221 */ /* 0x040fe20000010100 */
[C---:B------:R-:W-:Y:S01]  /*4ad0*/  FADD.FTZ R165, -R163.reuse, R84 ;  /* 0x00000054a3a57221 */ /* 0x040fe20000010100 */
[----:B------:R-:W-:Y:S02]  /*4ae0*/  FADD.FTZ R77, -R163, R85 ;  /* 0x00000055a34d7221 */ /* 0x000fe40000010100 */
[----:B------:R-:W-:-:S04]  /*4af0*/  FFMA.FTZ R76, R76, R76, RZ ;  /* 0x0000004c4c4c7223 */ /* 0x000fc800000100ff */
[----:B------:R-:W-:Y:S01]  /*4b00*/  FFMA.FTZ R76, R165, R165, R76 ;  /* 0x000000a5a54c7223 */ /* 0x000fe2000001004c */
[----:B------:R-:W-:-:S04]  /*4b10*/  FADD.FTZ R165, -R163, R90 ;  /* 0x0000005aa3a57221 */ /* 0x000fc80000010100 */
[----:B------:R-:W-:-:S04]  /*4b20*/  FFMA.FTZ R76, R165, R165, R76 ;  /* 0x000000a5a54c7223 */ /* 0x000fc8000001004c */
        /* <DEDUP_REMOVED lines=89> */
[----:B------:R-:W-:-:S07]  /*50c0*/  MOV R77, 0xffffffff ;  /* 0xffffffff004d7802 */ /* 0x000fce0000000f00 */
[----:B------:R-:W-:Y:S05]  /*50d0*/  WARPSYNC.COLLECTIVE R77, `(.L_x_87) ;  /* 0x000000004d087348 */ /* 0x000fea0003c00000 */
[----:B------:R0:W1:Y:S02]  /*50e0*/  SHFL.BFLY P3, R76, R82, R79, R78 ;  /* 0x0c00004f524c7389 */ /* 0x000064000006004e */
[----:B01----:R-:W-:Y:S05]  /*50f0*/  ENDCOLLECTIVE ;  /* 0x000000000000791b */ /* 0x003fea0003800000 */
.L_x_87:
[----:B------:R-:W-:Y:S02]  /*5100*/  HFMA2 R79, -RZ, RZ, 0, 1.1920928955078125e-07 ;  /* 0x00000002ff4f7431 */ /* 0x000fe400000001ff */
[----:B------:R-:W-:-:S05]  /*5110*/  FADD.FTZ R162, R82, R76 ;  /* 0x0000004c52a27221 */ /* 0x000fca0000010000 */
[----:B------:R-:W-:-:S07]  /*5120*/  MOV R82, R162 ;  /* 0x000000a200527202 */ /* 0x000fce0000000f00 */
[----:B------:R-:W-:Y:S05]  /*5130*/  WARPSYNC.COLLECTIVE R77, `(.L_x_88) ;  /* 0x000000004d087348 */ /* 0x000fea0003c00000 */
[----:B------:R0:W1:Y:S02]  /*5140*/  SHFL.BFLY P3, R76, R82, R79, R78 ;  /* 0x0c00004f524c7389 */ /* 0x000064000006004e */
[----:B01----:R-:W-:Y:S05]  /*5150*/  ENDCOLLECTIVE ;  /* 0x000000000000791b */ /* 0x003fea0003800000 */
.L_x_88:
[----:B------:R-:W-:Y:S02]  /*5160*/  HFMA2 R79, -RZ, RZ, 0, 2.384185791015625e-07 ;  /* 0x00000004ff4f7431 */ /* 0x000fe400000001ff */
[----:B------:R-:W-:-:S05]  /*5170*/  FADD.FTZ R164, R162, R76 ;  /* 0x0000004ca2a47221 */ /* 0x000fca0000010000 */
[----:B------:R-:W-:-:S07]  /*5180*/  MOV R82, R164 ;  /* 0x000000a400527202 */ /* 0x000fce0000000f00 */
[----:B------:R-:W-:Y:S05]  /*5190*/  WARPSYNC.COLLECTIVE R77, `(.L_x_89) ;  /* 0x000000004d087348 */ /* 0x000fea0003c00000 */
[----:B------:R0:W1:Y:S02]  /*51a0*/  SHFL.BFLY P3, R76, R82, R79, R78 ;  /* 0x0c00004f524c7389 */ /* 0x000064000006004e */
[----:B01----:R-:W-:Y:S05]  /*51b0*/  ENDCOLLECTIVE ;  /* 0x000000000000791b */ /* 0x003fea0003800000 */
.L_x_89:
[----:B------:R-:W-:Y:S02]  /*51c0*/  HFMA2 R79, -RZ, RZ, 0, 4.76837158203125e-07 ;  /* 0x00000008ff4f7431 */ /* 0x000fe400000001ff */
[----:B------:R-:W-:-:S05]  /*51d0*/  FADD.FTZ R165, R164, R76 ;  /* 0x0000004ca4a57221 */ /* 0x000fca0000010000 */
[----:B------:R-:W-:-:S07]  /*51e0*/  MOV R82, R165 ;  /* 0x000000a500527202 */ /* 0x000fce0000000f00 */
[----:B------:R-:W-:Y:S05]  /*51f0*/  WARPSYNC.COLLECTIVE R77, `(.L_x_90) ;  /* 0x000000004d087348 */ /* 0x000fea0003c00000 */
[----:B------:R0:W1:Y:S02]  /*5200*/  SHFL.BFLY P3, R76, R82, R79, R78 ;  /* 0x0c00004f524c7389 */ /* 0x000064000006004e */
[----:B01----:R-:W-:Y:S05]  /*5210*/  ENDCOLLECTIVE ;  /* 0x000000000000791b */ /* 0x003fea0003800000 */
.L_x_90:
[----:B------:R-:W-:Y:S02]  /*5220*/  HFMA2 R79, -RZ, RZ, 0, 9.5367431640625e-07 ;  /* 0x00000010ff4f7431 */ /* 0x000fe400000001ff */
[----:B------:R-:W-:-:S05]  /*5230*/  FADD.FTZ R165, R165, R76 ;  /* 0x0000004ca5a57221 */ /* 0x000fca0000010000 */
[----:B------:R-:W-:-:S07]  /*5240*/  MOV R82, R165 ;  /* 0x000000a500527202 */ /* 0x000fce0000000f00 */
[----:B------:R-:W-:Y:S05]  /*5250*/  WARPSYNC.COLLECTIVE R77, `(.L_x_91) ;  /* 0x000000004d087348 */ /* 0x000fea0003c00000 */
[----:B------:R0:W1:Y:S02]  /*5260*/  SHFL.BFLY P3, R76, R82, R79, R78 ;  /* 0x0c00004f524c7389 */ /* 0x000064000006004e */
[----:B01----:R-:W-:Y:S05]  /*5270*/  ENDCOLLECTIVE ;  /* 0x000000000000791b */ /* 0x003fea0003800000 */
.L_x_91:
[----:B------:R-:W-:Y:S05]  /*5280*/  BRA `(.L_x_92) ;  /* 0xffffffe000d47947 */ /* 0x000fea000383ffff */
.L_x_93:
        /* <DEDUP_REMOVED lines=15> */
.L_x_54329:


//--------------------- .text._ZN10layer_norm13ln_fwd_kernelINS_13Kernel_traitsI13__nv_bfloat16S2_S2_S2_fjLj1536ELj1ELj4ELj1ELj16ENS_18Kernel_traits_baseILj1536ES2_S2_S2_S2_fjLj128EEEEELb0ELb0ELb1ELb0EEEvNS_9FwdParamsE --------------------------
	.section	.text._ZN10layer_norm13ln_fwd_kernelINS_13Kernel_traitsI13__nv_bfloat16S2_S2_S2_fjLj1536ELj1ELj4ELj1ELj16ENS_18Kernel_traits_baseILj1536ES2_S2_S2_S2_fjLj128EEEEELb0ELb0ELb1ELb0EEEvNS_9FwdParamsE,"ax",@progbits
	.align	128
        .global         _ZN10layer_norm13ln_fwd_kernelINS_13Kernel_traitsI13__nv_bfloat16S2_S2_S2_fjLj1536ELj1ELj4ELj1ELj16ENS_18Kernel_traits_baseILj1536ES2_S2_S2_S2_fjLj128EEEEELb0ELb0ELb1ELb0EEEvNS_9FwdParamsE
        .type           _ZN10layer_norm13ln_fwd_kernelINS_13Kernel_traitsI13__nv_bfloat16S2_S2_S2_fjLj1536ELj1ELj4ELj1ELj16ENS_18Kernel_traits_baseILj1536ES2_S2_S2_S2_fjLj128EEEEELb0ELb0ELb1ELb0EEEvNS_9FwdParamsE,@function
        .size           _ZN10layer_norm13ln_fwd_kernelINS_13Kernel_traitsI13__nv_bfloat16S2_S2_S2_fjLj1536ELj1ELj4ELj1ELj16ENS_18Kernel_traits_baseILj1536ES2_S2_S2_S2_fjLj128EEEEELb0ELb0ELb1ELb0EEEvNS_9FwdParamsE,(.L_x_54330 - _ZN10layer_norm13ln_fwd_kernelINS_13Kernel_traitsI13__nv_bfloat16S2_S2_S2_fjLj1536ELj1ELj4ELj1ELj16ENS_18Kernel_traits_baseILj1536ES2_S2_S2_S2_fjLj128EEEEELb0ELb0ELb1ELb0EEEvNS_9FwdParamsE)
        .other          _ZN10layer_norm13ln_fwd_kernelINS_13Kernel_traitsI13__nv_bfloat16S2_S2_S2_fjLj1536ELj1ELj4ELj1ELj16ENS_18Kernel_traits_baseILj1536ES2_S2_S2_S2_fjLj128EEEEELb0ELb0ELb1ELb0EEEvNS_9FwdParamsE,@"STO_CUDA_ENTRY STV_DEFAULT"
_ZN10layer_norm13ln_fwd_kernelINS_13Kernel_traitsI13__nv_bfloat16S2_S2_S2_fjLj1536ELj1ELj4ELj1ELj16ENS_18Kernel_traits_baseILj1536ES2_S2_S2_S2_fjLj128EEEEELb0ELb0ELb1ELb0EEEvNS_9FwdParamsE:
.text._ZN10layer_norm13ln_fwd_kernelINS_13Kernel_traitsI13__nv_bfloat16S2_S2_S2_fjLj1536ELj1ELj4ELj1ELj16ENS_18Kernel_traits_baseILj1536ES2_S2_S2_S2_fjLj128EEEEELb0ELb0ELb1ELb0EEEvNS_9FwdParamsE:
[----:B------:R-:W-:Y:S01]  /*0000*/  LDC R1, c[0x0][0x37c] ;  /* 0x0000df00ff017b82 */ /* 0x000fe20000000800 */
[----:B------:R-:W0:Y:S07]  /*0010*/  S2R R109, SR_TID.X ;  /* 0x00000000006d7919 */ /* 0x000e2e0000002100 */
[----:B------:R-:W1:Y:S01]  /*0020*/  LDC R3, c[0x0][0x388] ;  /* 0x0000e200ff037b82 */ /* 0x000e620000000800 */
[----:B------:R-:W2:Y:S01]  /*0030*/  LDCU.64 UR8, c[0x0][0x438] ;  /* 0x00008700ff0877ac */ /* 0x000ea20008000a00 */
[----:B------:R-:W-:Y:S01]  /*0040*/  BSSY.RECONVERGENT B0, `(.L_x_94) ;  /* 0x000006f000007945 */ /* 0x000fe20003800200 */
[----:B------:R-:W3:Y:S05]  /*0050*/  LDCU.64 UR6, c[0x0][0x358] ;  /* 0x00006b00ff0677ac */ /* 0x000eea0008000a00 */
[----:B------:R-:W4:Y:S01]  /*0060*/  S2UR UR4, SR_CTAID.X ;  /* 0x00000000000479c3 */ /* 0x000f220000002500 */
[----:B--2---:R-:W-:-:S04]  /*0070*/  UISETP.NE.U32.AND UP0, UPT, UR8, URZ, UPT ;  /* 0x000000ff0800728c */ /* 0x004fc8000bf05070 */
[----:B------:R-:W-:Y:S01]  /*0080*/  UISETP.NE.AND.EX UP0, UPT, UR9, URZ, UPT, UP0 ;  /* 0x000000ff0900728c */ /* 0x000fe2000bf05300 */
[----:B-1----:R-:W-:-:S04]  /*0090*/  SHF.R.S32.HI R0, RZ, 0x1f, R3 ;  /* 0x0000001fff007819 */ /* 0x002fc80000011403 */
[----:B------:R-:W-:Y:S02]  /*00a0*/  LEA.HI R0, R0, R3, RZ, 0x3 ;  /* 0x0000000300007211 */ /* 0x000fe400078f18ff */
[C---:B0-----:R-:W-:Y:S01]  /*00b0*/  LOP3.LUT R3, R109.reuse, 0x1f, RZ, 0xc, !PT ;  /* 0x0000001f6d037812 */ /* 0x041fe200078e0cff */
        /* <DEDUP_REMOVED lines=34> */
[----:B------:R-:W1:Y:S03]  /*02e0*/  @P0 LDC.64 R2, c[0x0][0x3d0] ;  /* 0x0000f400ff020b82 */ /* 0x000e660000000a00 */
[----:B------:R-:W-:Y:S01]  /*02f0*/  @P3 VIADD R23, R23, 0x20 ;  /* 0x0000002017173836 */ /* 0x000fe20000000000 */
[----:B------:R0:W5:Y:S03]  /*0300*/  @P3 LD.E.128 R48, desc[UR6][R16.64] ;  /* 0x0000000610303980 */ /* 0x000166000c101d00 */
[C---:B--2---:R-:W-:Y:S01]  /*0310*/  @P4 IMAD.WIDE.U32 R18, R23.reuse, 0x10, R18 ;  /* 0x0000001017124825 */ /* 0x044fe200078e0012 */
[----:B------:R-:W2:Y:S04]  /*0320*/  @P0 LDC.64 R4, c[0x0][0x438] ;  /* 0x00010e00ff040b82 */ /* 0x000ea80000000a00 */
        /* <DEDUP_REMOVED lines=17> */
.L_x_95:
        /* <DEDUP_REMOVED lines=16> */
[----:B-1----:R-:W-:-:S04]  /*0540*/  @P2 IMAD.WIDE.U32 R8, R17, 0x10, R6 ;  /* 0x0000001011082825 */ /* 0x002fc800078e0006 */
[----:B------:R-:W-:Y:S01]  /*0550*/  @P2 VIADD R17, R17, 0x20 ;  /* 0x0000002011112836 */ /* 0x000fe20000000000 */
[----:B------:R0:W5:Y:S02]  /*0560*/  @P2 LDG.E.128 R60, desc[UR6][R8.64] ;  /* 0x00000006083c2981 */ /* 0x000164000c1e1d00 */
[----:B------:R-:W1:Y:S01]  /*0570*/  @P5 LDC.64 R14, c[0x0][0x3d0] ;  /* 0x0000f400ff0e5b82 */ /* 0x000e620000000a00 */
[C---:B--2---:R-:W-:Y:S01]  /*0580*/  @P3 IMAD.WIDE.U32 R10, R17.reuse, 0x10, R10 ;  /* 0x00000010110a3825 */ /* 0x044fe200078e000a */
[----:B------:R-:W-:-:S04]  /*0590*/  @P3 IADD3 R17, PT, PT, R17, 0x20, RZ ;  /* 0x0000002011113810 */ /* 0x000fc80007ffe0ff */
[----:B------:R0:W5:Y:S01]  /*05a0*/  @P3 LDG.E.128 R52, desc[UR6][R10.64] ;  /* 0x000000060a343981 */ /* 0x000162000c1e1d00 */
[C---:B---3--:R-:W-:Y:S01]  /*05b0*/  @P4 IMAD.WIDE.U32 R12, R17.reuse, 0x10, R12 ;  /* 0x00000010110c4825 */ /* 0x048fe200078e000c */
[----:B------:R-:W-:-:S04]  /*05c0*/  @P4 IADD3 R17, PT, PT, R17, 0x20, RZ ;  /* 0x0000002011114810 */ /* 0x000fc80007ffe0ff */
[----:B------:R0:W5:Y:S01]  /*05d0*/  @P4 LDG.E.128 R44, desc[UR6][R12.64] ;  /* 0x000000060c2c4981 */ /* 0x000162000c1e1d00 */
[----:B----4-:R-:W-:-:S05]  /*05e0*/  @P0 IMAD.WIDE.U32 R6, R109, 0x10, R4 ;  /* 0x000000106d060825 */ /* 0x010fca00078e0004 */
[----:B------:R0:W5:Y:S01]  /*05f0*/  @P0 LDG.E.128 R76, desc[UR6][R6.64] ;  /* 0x00000006064c0981 */ /* 0x000162000c1e1d00 */
[----:B-1----:R-:W-:-:S05]  /*0600*/  @P5 IMAD.WIDE.U32 R4, R17, 0x10, R14 ;  /* 0x0000001011045825 */ /* 0x002fca00078e000e */
[----:B------:R0:W5:Y:S01]  /*0610*/  @P5 LDG.E.128 R36, desc[UR6][R4.64] ;  /* 0x0000000604245981 */ /* 0x000162000c1e1d00 */
[----:B------:R-:W-:Y:S02]  /*0620*/  HFMA2 R42, -RZ, RZ, 0, 0 ;  /* 0x00000000ff2a7431 */ /* 0x000fe400000001ff */
[----:B------:R-:W-:Y:S01]  /*0630*/  HFMA2 R66, -RZ, RZ, 0, 0 ;  /* 0x00000000ff427431 */ /* 0x000fe200000001ff */
[----:B------:R-:W-:Y:S01]  /*0640*/  CS2R R40, SRZ ;  /* 0x0000000000287805 */ /* 0x000fe2000001ff00 */
[----:B------:R-:W-:Y:S01]  /*0650*/  IMAD.MOV.U32 R50, RZ, RZ, RZ ;  /* 0x000000ffff327224 */ /* 0x000fe200078e00ff */
[----:B------:R-:W-:Y:S02]  /*0660*/  CS2R R48, SRZ ;  /* 0x0000000000307805 */ /* 0x000fe4000001ff00 */
[----:B------:R-:W-:Y:S02]  /*0670*/  MOV R58, RZ ;  /* 0x000000ff003a7202 */ /* 0x000fe40000000f00 */
[----:B------:R-:W-:-:S02]  /*0680*/  CS2R R56, SRZ ;  /* 0x0000000000387805 */ /* 0x000fc4000001ff00 */
[----:B------:R-:W-:Y:S02]  /*0690*/  CS2R R64, SRZ ;  /* 0x0000000000407805 */ /* 0x000fe4000001ff00 */
[----:B------:R-:W-:Y:S02]  /*06a0*/  MOV R74, RZ ;  /* 0x000000ff004a7202 */ /* 0x000fe40000000f00 */
[----:B------:R-:W-:Y:S02]  /*06b0*/  CS2R R72, SRZ ;  /* 0x0000000000487805 */ /* 0x000fe4000001ff00 */
[----:B------:R-:W-:Y:S02]  /*06c0*/  @P5 CS2R R34, SRZ ;  /* 0x0000000000225805 */ /* 0x000fe4000001ff00 */
[----:B------:R-:W-:Y:S01]  /*06d0*/  @P5 CS2R R32, SRZ ;  /* 0x0000000000205805 */ /* 0x000fe2000001ff00 */
[----:B------:R-:W-:Y:S01]  /*06e0*/  @P1 IMAD.MOV.U32 R67, RZ, RZ, RZ ;  /* 0x000000ffff431224 */ /* 0x000fe200078e00ff */
[----:B------:R-:W-:Y:S01]  /*06f0*/  @P2 MOV R59, RZ ;  /* 0x000000ff003b2202 */ /* 0x000fe20000000f00 */
[----:B------:R-:W-:Y:S01]  /*0700*/  @P0 IMAD.MOV.U32 R75, RZ, RZ, RZ ;  /* 0x000000ffff4b0224 */ /* 0x000fe200078e00ff */
[----:B------:R-:W-:-:S02]  /*0710*/  @P3 MOV R51, RZ ;  /* 0x000000ff00333202 */ /* 0x000fc40000000f00 */
[----:B0-----:R-:W-:-:S07]  /*0720*/  @P4 MOV R43, RZ ;  /* 0x000000ff002b4202 */ /* 0x001fce0000000f00 */
.L_x_96:
[----:B------:R-:W-:Y:S05]  /*0730*/  BSYNC.RECONVERGENT B0 ;  /* 0x0000000000007941 */ /* 0x000fea0003800200 */
.L_x_94:
[----:B------:R-:W0:Y:S02]  /*0740*/  LDCU UR4, c[0x0][0x384] ;  /* 0x00007080ff0477ac */ /* 0x000e240008000800 */
[----:B0-----:R-:W-:-:S13]  /*0750*/  ISETP.GE.AND P0, PT, R107, UR4, PT ;  /* 0x000000046b007c0c */ /* 0x001fda000bf06270 */
[----:B------:R-:W-:Y:S05]  /*0760*/  @P0 EXIT ;  /* 0x000000000000094d */ /* 0x000fea0003800000 */
[----:B-----5:R-:W-:Y:S01]  /*0770*/  PRMT R106, R43, 0x7632, R106 ;  /* 0x000076322b6a7816 */ /* 0x020fe2000000006a */
[----:B------:R-:W0:Y:S01]  /*0780*/  LDCU.U8 UR8, c[0x0][0x410] ;  /* 0x00008200ff0877ac */ /* 0x000e220008000000 */
[----:B------:R-:W-:Y:S02]  /*0790*/  PRMT R105, R47, 0x7632, R105 ;  /* 0x000076322f697816 */ /* 0x000fe40000000069 */
[----:B------:R-:W-:Y:S01]  /*07a0*/  PRMT R104, R42, 0x7632, R104 ;  /* 0x000076322a687816 */ /* 0x000fe20000000068 */
[----:B------:R-:W1:Y:S01]  /*07b0*/  LDCU UR9, c[0x0][0x448] ;  /* 0x00008900ff0977ac */ /* 0x000e620008000800 */
[----:B------:R-:W-:Y:S02]  /*07c0*/  PRMT R103, R46, 0x7632, R103 ;  /* 0x000076322e677816 */ /* 0x000fe40000000067 */
[----:B------:R-:W-:Y:S01]  /*07d0*/  PRMT R102, R41, 0x7632, R102 ;  /* 0x0000763229667816 */ /* 0x000fe20000000066 */
[----:B------:R-:W2:Y:S01]  /*07e0*/  LDCU.64 UR4, c[0x0][0x3a0] ;  /* 0x00007400ff0477ac */ /* 0x000ea20008000a00 */
        /* <DEDUP_REMOVED lines=34> */
[----:B012---:R-:W-:-:S07]  /*0a10*/  PRMT R87, R76, 0x7632, R87 ;  /* 0x000076324c577816 */ /* 0x007fce0000000057 */
.L_x_146:
[----:B------:R-:W0:Y:S08]  /*0a20*/  LDC.64 R80, c[0x0][0x3f0] ;  /* 0x0000fc00ff507b82 */ /* 0x000e300000000a00 */
[----:B------:R-:W1:Y:S01]  /*0a30*/  LDC R148, c[0x0][0x388] ;  /* 0x0000e200ff947b82 */ /* 0x000e620000000800 */
[----:B0-----:R-:W-:-:S07]  /*0a40*/  IMAD.WIDE R82, R107, 0x4, R80 ;  /* 0x000000046b527825 */ /* 0x001fce00078e0250 */
[----:B------:R-:W0:Y:S01]  /*0a50*/  LDC.64 R80, c[0x0][0x3f8] ;  /* 0x0000fe00ff507b82 */ /* 0x000e220000000a00 */
[----:B------:R-:W2:Y:S01]  /*0a60*/  LDG.E R151, desc[UR6][R82.64] ;  /* 0x0000000652977981 */ /* 0x000ea2000c1e1900 */
[----:B0-----:R-:W-:-:S05]  /*0a70*/  IMAD.WIDE R80, R107, 0x4, R80 ;  /* 0x000000046b507825 */ /* 0x001fca00078e0250 */
[----:B------:R0:W5:Y:S01]  /*0a80*/  LDG.E R149, desc[UR6][R80.64] ;  /* 0x0000000650957981 */ /* 0x000162000c1e1900 */
[----:B------:R-:W-:Y:S01]  /*0a90*/  ISETP.GE.U32.AND P4, PT, R108, 0x20, PT ;  /* 0x000000206c00780c */ /* 0x000fe20003f86070 */
[----:B-1----:R-:W-:Y:S01]  /*0aa0*/  IMAD R150, R107, R148, RZ ;  /* 0x000000946b967224 */ /* 0x002fe200078e02ff */
[----:B------:R-:W-:Y:S01]  /*0ab0*/  BSSY.RECONVERGENT B0, `(.L_x_97) ;  /* 0x0000083000007945 */ /* 0x000fe20003800200 */
[----:B--2---:R-:W-:-:S13]  /*0ac0*/  ISETP.GE.AND P0, PT, R151, 0x1, PT ;  /* 0x000000019700780c */ /* 0x004fda0003f06270 */
[----:B------:R-:W-:-:S05]  /*0ad0*/  @P0 IADD3 R153, PT, PT, R151, -0x1, RZ ;  /* 0xffffffff97990810 */ /* 0x000fca0007ffe0ff */
[----:B------:R-:W-:Y:S01]  /*0ae0*/  @P0 IMAD R152, R153, R148, RZ ;  /* 0x0000009499980224 */ /* 0x000fe200078e02ff */
[----:B------:R-:W-:-:S04]  /*0af0*/  SHF.R.S32.HI R153, RZ, 0x1f, R150 ;  /* 0x0000001fff997819 */ /* 0x000fc80000011496 */
[----:B------:R-:W-:Y:S02]  /*0b00*/  @P0 SHF.R.S32.HI R155, RZ, 0x1f, R152 ;  /* 0x0000001fff9b0819 */ /* 0x000fe40000011498 */
[----:B------:R-:W-:Y:S02]  /*0b10*/  LEA.HI R150, R153, R150, RZ, 0x3 ;  /* 0x0000009699967211 */ /* 0x000fe400078f18ff */
[----:B------:R-:W-:Y:S01]  /*0b20*/  @P0 LEA.HI R82, R155, R152, RZ, 0x3 ;  /* 0x000000989b520211 */ /* 0x000fe200078f18ff */
[----:B------:R-:W-:Y:S01]  /*0b30*/  HFMA2 R152, -RZ, RZ, 0, 0 ;  /* 0x00000000ff987431 */ /* 0x000fe200000001ff */
[-C--:B------:R-:W-:Y:S02]  /*0b40*/  LEA.HI.SX32 R150, R150, R109.reuse, 0x1d ;  /* 0x0000006d96967211 */ /* 0x080fe400078feaff */
[----:B------:R-:W-:Y:S01]  /*0b50*/  @P0 LEA.HI.SX32 R152, R82, R109, 0x1d ;  /* 0x0000006d52980211 */ /* 0x000fe200078feaff */
[----:B0-----:R-:W-:Y:S06]  /*0b60*/  @!P4 BRA `(.L_x_98) ;  /* 0x0000000400dcc947 */ /* 0x001fec0003800000 */
[----:B------:R-:W-:Y:S04]  /*0b70*/  BSSY.RECONVERGENT B1, `(.L_x_99) ;  /* 0x0000005000017945 */ /* 0x000fe80003800200 */
[----:B------:R-:W-:Y:S05]  /*0b80*/  @!P0 BRA `(.L_x_100) ;  /* 0x00000000000c8947 */ /* 0x000fea0003800000 */
[----:B------:R-:W0:Y:S02]  /*0b90*/  LDC.64 R28, c[0x0][0x390] ;  /* 0x0000e400ff1c7b82 */ /* 0x000e240000000a00 */
[----:B0-----:R-:W-:-:S06]  /*0ba0*/  IMAD.WIDE.U32 R28, R152, 0x10, R28 ;  /* 0x00000010981c7825 */ /* 0x001fcc00078e001c */
[----:B------:R-:W5:Y:S02]  /*0bb0*/  LDG.E.128 R28, desc[UR6][R28.64] ;  /* 0x000000061c1c7981 */ /* 0x000f64000c1e1d00 */
.L_x_100:
[----:B------:R-:W-:Y:S05]  /*0bc0*/  BSYNC.RECONVERGENT B1 ;  /* 0x0000000000017941 */ /* 0x000fea0003800200 */
.L_x_99:
[----:B------:R-:W-:-:S04]  /*0bd0*/  UISETP.NE.U32.AND UP0, UPT, UR4, URZ, UPT ;  /* 0x000000ff0400728c */ /* 0x000fc8000bf05070 */
[----:B------:R-:W-:-:S09]  /*0be0*/  UISETP.NE.AND.EX UP0, UPT, UR5, URZ, UPT, UP0 ;  /* 0x000000ff0500728c */ /* 0x000fd2000bf05300 */
[----:B------:R-:W-:Y:S05]  /*0bf0*/  BRA.U !UP0, `(.L_x_101) ;  /* 0x0000000108e47547 */ /* 0x000fea000b800000 */
[----:B------:R-:W0:Y:S02]  /*0c00*/  LDC.64 R80, c[0x0][0x3a0] ;  /* 0x0000e800ff507b82 */ /* 0x000e240000000a00 */
[----:B0-----:R-:W-:-:S06]  /*0c10*/  IMAD.WIDE.U32 R80, R150, 0x10, R80 ;  /* 0x0000001096507825 */ /* 0x001fcc00078e0050 */
[----:B------:R-:W2:Y:S01]  /*0c20*/  LDG.E.128 R80, desc[UR6][R80.64] ;  /* 0x0000000650507981 */ /* 0x000ea2000c1e1d00 */
[----:B------:R-:W-:-:S13]  /*0c30*/  ISETP.GT.AND P1, PT, R151, RZ, PT ;  /* 0x000000ff9700720c */ /* 0x000fda0003f24270 */
[----:B------:R-:W0:Y:S01]  /*0c40*/  @P1 LDC R110, c[0x0][0x40c] ;  /* 0x00010300ff6e1b82 */ /* 0x000e220000000800 */
[----:B-----5:R-:W-:-:S07]  /*0c50*/  @P1 IMAD.U32 R89, R29, 0x10000, RZ ;  /* 0x000100001d591824 */ /* 0x020fce00078e00ff */
[----:B------:R-:W1:Y:S08]  /*0c60*/  @P1 LDC R111, c[0x0][0x40c] ;  /* 0x00010300ff6f1b82 */ /* 0x000e700000000800 */
[----:B------:R-:W3:Y:S08]  /*0c70*/  @P1 LDC R122, c[0x0][0x40c] ;  /* 0x00010300ff7a1b82 */ /* 0x000ef00000000800 */
[----:B------:R-:W4:Y:S08]  /*0c80*/  @P1 LDC R123, c[0x0][0x40c] ;  /* 0x00010300ff7b1b82 */ /* 0x000f300000000800 */
[----:B------:R-:W4:Y:S08]  /*0c90*/  @P1 LDC R136, c[0x0][0x40c] ;  /* 0x00010300ff881b82 */ /* 0x000f300000000800 */
[----:B------:R-:W4:Y:S01]  /*0ca0*/  @P1 LDC R142, c[0x0][0x40c] ;  /* 0x00010300ff8e1b82 */ /* 0x000f220000000800 */
[----:B--2---:R-:W-:-:S02]  /*0cb0*/  SHF.L.U32 R88, R81, 0x10, RZ ;  /* 0x0000001051587819 */ /* 0x004fc400000006ff */
[----:B------:R-:W-:-:S03]  /*0cc0*/  PRMT R81, R81, 0x7632, R81 ;  /* 0x0000763251517816 */ /* 0x000fc60000000051 */
[----:B0-----:R-:W-:Y:S01]  /*0cd0*/  @P1 FFMA.FTZ R88, R89, R110, R88 ;  /* 0x0000006e59581223 */ /* 0x001fe20000010058 */
[----:B------:R-:W-:Y:S02]  /*0ce0*/  PRMT R89, R80, 0x7632, R89 ;  /* 0x0000763250597816 */ /* 0x000fe40000000059 */
[----:B------:R-:W-:Y:S02]  /*0cf0*/  @P1 PRMT R110, R28, 0x7632, R110 ;  /* 0x000076321c6e1816 */ /* 0x000fe4000000006e */
[----:B------:R-:W-:Y:S02]  /*0d00*/  SHF.L.U32 R89, R89, 0x10, RZ ;  /* 0x0000001059597819 */ /* 0x000fe400000006ff */
[----:B------:R-:W-:-:S05]  /*0d10*/  @P1 SHF.L.U32 R110, R110, 0x10, RZ ;  /* 0x000000106e6e1819 */ /* 0x000fca00000006ff */
[----:B-1----:R-:W-:Y:S01]  /*0d20*/  @P1 FFMA.FTZ R89, R110, R111, R89 ;  /* 0x0000006f6e591223 */ /* 0x002fe20000010059 */
[----:B------:R-:W-:Y:S02]  /*0d30*/  @P1 PRMT R111, R29, 0x7632, R111 ;  /* 0x000076321d6f1816 */ /* 0x000fe4000000006f */
[----:B------:R-:W-:Y:S02]  /*0d40*/  SHF.L.U32 R110, R81, 0x10, RZ ;  /* 0x00000010516e7819 */ /* 0x000fe400000006ff */
[----:B------:R-:W-:Y:S01]  /*0d50*/  @P1 PRMT R81, R30, 0x7632, R81 ;  /* 0x000076321e511816 */ /* 0x000fe20000000051 */
[----:B------:R-:W-:Y:S01]  /*0d60*/  @P1 IMAD.U32 R111, R111, 0x10000, RZ ;  /* 0x000100006f6f1824 */ /* 0x000fe200078e00ff */
[----:B------:R-:W-:-:S03]  /*0d70*/  F2FP.BF16.F32.PACK_AB R153, RZ, R89 ;  /* 0x00000059ff99723e */ /* 0x000fc600000010ff */
[----:B---3--:R-:W-:Y:S01]  /*0d80*/  @P1 FFMA.FTZ R110, R111, R122, R110 ;  /* 0x0000007a6f6e1223 */ /* 0x008fe2000001006e */
[----:B------:R-:W-:Y:S01]  /*0d90*/  SHF.L.U32 R111, R82, 0x10, RZ ;  /* 0x00000010526f7819 */ /* 0x000fe200000006ff */
[----:B------:R-:W-:Y:S01]  /*0da0*/  @P1 IMAD.U32 R81, R81, 0x10000, RZ ;  /* 0x0001000051511824 */ /* 0x000fe200078e00ff */
[----:B------:R-:W-:Y:S02]  /*0db0*/  @P1 SHF.L.U32 R122, R30, 0x10, RZ ;  /* 0x000000101e7a1819 */ /* 0x000fe400000006ff */
[----:B------:R-:W-:-:S03]  /*0dc0*/  PRMT R82, R82, 0x7632, R82 ;  /* 0x0000763252527816 */ /* 0x000fc60000000052 */
[----:B----4-:R-:W-:Y:S01]  /*0dd0*/  @P1 FFMA.FTZ R111, R122, R123, R111 ;  /* 0x0000007b7a6f1223 */ /* 0x010fe2000001006f */
[----:B------:R-:W-:Y:S02]  /*0de0*/  SHF.L.U32 R122, R82, 0x10, RZ ;  /* 0x00000010527a7819 */ /* 0x000fe400000006ff */
[----:B------:R-:W-:Y:S02]  /*0df0*/  SHF.L.U32 R123, R83, 0x10, RZ ;  /* 0x00000010537b7819 */ /* 0x000fe400000006ff */
[----:B------:R-:W-:Y:S01]  /*0e00*/  @P1 SHF.L.U32 R82, R31, 0x10, RZ ;  /* 0x000000101f521819 */ /* 0x000fe200000006ff */
[----:B------:R-:W-:Y:S01]  /*0e10*/  @P1 FFMA.FTZ R122, R81, R136, R122 ;  /* 0x00000088517a1223 */ /* 0x000fe2000001007a */
[----:B------:R-:W-:Y:S01]  /*0e20*/  SHF.L.U32 R136, R80, 0x10, RZ ;  /* 0x0000001050887819 */ /* 0x000fe200000006ff */
[----:B------:R-:W0:Y:S01]  /*0e30*/  @P1 LDC R81, c[0x0][0x40c] ;  /* 0x00010300ff511b82 */ /* 0x000e220000000800 */
[----:B------:R-:W-:Y:S02]  /*0e40*/  @P1 IMAD.U32 R80, R28, 0x10000, RZ ;  /* 0x000100001c501824 */ /* 0x000fe400078e00ff */
[----:B------:R-:W-:Y:S01]  /*0e50*/  @P1 FFMA.FTZ R123, R82, R142, R123 ;  /* 0x0000008e527b1223 */ /* 0x000fe2000001007b */
[----:B------:R-:W-:-:S02]  /*0e60*/  PRMT R83, R83, 0x7632, R83 ;  /* 0x0000763253537816 */ /* 0x000fc40000000053 */
[----:B------:R-:W-:Y:S02]  /*0e70*/  F2FP.BF16.F32.PACK_AB R154, RZ, R111 ;  /* 0x0000006fff9a723e */ /* 0x000fe400000010ff */
[----:B------:R-:W-:Y:S01]  /*0e80*/  SHF.L.U32 R142, R83, 0x10, RZ ;  /* 0x00000010538e7819 */ /* 0x000fe200000006ff */
[----:B------:R-:W1:Y:S01]  /*0e90*/  @P1 LDC R82, c[0x0][0x40c] ;  /* 0x00010300ff521b82 */ /* 0x000e620000000800 */
[----:B------:R-:W-:Y:S02]  /*0ea0*/  F2FP.BF16.F32.PACK_AB R155, RZ, R122 ;  /* 0x0000007aff9b723e */ /* 0x000fe400000010ff */
[----:B------:R-:W-:Y:S01]  /*0eb0*/  F2FP.BF16.F32.PACK_AB R156, RZ, R123 ;  /* 0x0000007bff9c723e */ /* 0x000fe200000010ff */
[----:B0-----:R-:W-:Y:S01]  /*0ec0*/  @P1 FFMA.FTZ R136, R80, R81, R136 ;  /* 0x0000005150881223 */ /* 0x001fe20000010088 */
[----:B------:R-:W-:-:S04]  /*0ed0*/  @P1 PRMT R80, R31, 0x7632, R80 ;  /* 0x000076321f501816 */ /* 0x000fc80000000050 */
[----:B------:R-:W-:Y:S02]  /*0ee0*/  @P1 SHF.L.U32 R81, R80, 0x10, RZ ;  /* 0x0000001050511819 */ /* 0x000fe400000006ff */
[----:B------:R-:W-:-:S03]  /*0ef0*/  F2FP.BF16.F32.PACK_AB R80, RZ, R136 ;  /* 0x00000088ff50723e */ /* 0x000fc600000010ff */
[----:B-1----:R-:W-:Y:S01]  /*0f00*/  @P1 FFMA.FTZ R142, R81, R82, R142 ;  /* 0x00000052518e1223 */ /* 0x002fe2000001008e */
[----:B------:R-:W-:Y:S02]  /*0f10*/  F2FP.BF16.F32.PACK_AB R81, RZ, R88 ;  /* 0x00000058ff51723e */ /* 0x000fe400000010ff */
[----:B------:R-:W-:Y:S02]  /*0f20*/  F2FP.BF16.F32.PACK_AB R82, RZ, R110 ;  /* 0x0000006eff52723e */ /* 0x000fe400000010ff */
[----:B------:R-:W-:Y:S02]  /*0f30*/  F2FP.BF16.F32.PACK_AB R83, RZ, R142 ;  /* 0x0000008eff53723e */ /* 0x000fe400000010ff */
[----:B------:R-:W-:Y:S02]  /*0f40*/  PRMT R81, R81, 0x5410, R82 ;  /* 0x0000541051517816 */ /* 0x000fe40000000052 */
[----:B------:R-:W-:Y:S02]  /*0f50*/  PRMT R82, R154, 0x5410, R155 ;  /* 0x000054109a527816 */ /* 0x000fe4000000009b */
[----:B------:R-:W-:-:S02]  /*0f60*/  PRMT R80, R80, 0x5410, R153 ;  /* 0x0000541050507816 */ /* 0x000fc40000000099 */
[----:B------:R-:W-:Y:S01]  /*0f70*/  PRMT R83, R156, 0x5410, R83 ;  /* 0x000054109c537816 */ /* 0x000fe20000000053 */
[----:B------:R-:W-:Y:S06]  /*0f80*/  BRA `(.L_x_102) ;  /* 0x0000000000c07947 */ /* 0x000fec0003800000 */
.L_x_101:
[----:B------:R-:W0:Y:S01]  /*0f90*/  @P0 LDC R88, c[0x0][0x40c] ;  /* 0x00010300ff580b82 */ /* 0x000e220000000800 */
[----:B-----5:R-:W-:Y:S01]  /*0fa0*/  @P0 PRMT R81, R29, 0x7632, R81 ;  /* 0x000076321d510816 */ /* 0x020fe20000000051 */
[----:B------:R-:W-:Y:S01]  /*0fb0*/  IMAD.MOV.U32 R110, RZ, RZ, RZ ;  /* 0x000000ffff6e7224 */ /* 0x000fe200078e00ff */
[----:B------:R-:W-:Y:S01]  /*0fc0*/  @P0 PRMT R80, R28, 0x7632, R80 ;  /* 0x000076321c500816 */ /* 0x000fe20000000050 */
[----:B------:R-:W-:Y:S01]  /*0fd0*/  HFMA2 R122, -RZ, RZ, 0, 0 ;  /* 0x00000000ff7a7431 */ /* 0x000fe200000001ff */
[----:B------:R-:W-:Y:S01]  /*0fe0*/  @P0 SHF.L.U32 R81, R81, 0x10, RZ ;  /* 0x0000001051510819 */ /* 0x000fe200000006ff */
[----:B------:R-:W-:Y:S01]  /*0ff0*/  HFMA2 R136, -RZ, RZ, 0, 0 ;  /* 0x00000000ff887431 */ /* 0x000fe200000001ff */
[----:B------:R-:W-:Y:S01]  /*1000*/  @P0 SHF.L.U32 R80, R80, 0x10, RZ ;  /* 0x0000001050500819 */ /* 0x000fe200000006ff */
[----:B------:R-:W1:Y:S01]  /*1010*/  @P0 LDC R111, c[0x0][0x40c] ;  /* 0x00010300ff6f0b82 */ /* 0x000e620000000800 */
[----:B------:R-:W-:Y:S02]  /*1020*/  @P0 PRMT R82, R30, 0x7632, R82 ;  /* 0x000076321e520816 */ /* 0x000fe40000000052 */
[----:B------:R-:W-:-:S02]  /*1030*/  MOV R89, RZ ;  /* 0x000000ff00597202 */ /* 0x000fc40000000f00 */
[----:B------:R-:W-:Y:S01]  /*1040*/  MOV R142, RZ ;  /* 0x000000ff008e7202 */ /* 0x000fe20000000f00 */
[----:B------:R-:W-:Y:S02]  /*1050*/  @P0 IMAD.U32 R82, R82, 0x10000, RZ ;  /* 0x0001000052520824 */ /* 0x000fe400078e00ff */
[----:B------:R-:W2:Y:S08]  /*1060*/  @P0 LDC R123, c[0x0][0x40c] ;  /* 0x00010300ff7b0b82 */ /* 0x000eb00000000800 */
[----:B------:R-:W3:Y:S01]  /*1070*/  @P0 LDC R153, c[0x0][0x40c] ;  /* 0x00010300ff990b82 */ /* 0x000ee20000000800 */
[----:B0-----:R-:W-:Y:S01]  /*1080*/  @P0 FMUL.FTZ R110, R81, R88 ;  /* 0x00000058516e0220 */ /* 0x001fe20000410000 */
[----:B------:R-:W-:-:S06]  /*1090*/  MOV R88, RZ ;  /* 0x000000ff00587202 */ /* 0x000fcc0000000f00 */
[----:B------:R-:W0:Y:S01]  /*10a0*/  @P0 LDC R83, c[0x0][0x40c] ;  /* 0x00010300ff530b82 */ /* 0x000e220000000800 */
[----:B-1----:R-:W-:Y:S01]  /*10b0*/  @P0 FMUL.FTZ R89, R80, R111 ;  /* 0x0000006f50590220 */ /* 0x002fe20000410000 */
[----:B------:R-:W-:Y:S01]  /*10c0*/  @P0 PRMT R80, R31, 0x7632, R80 ;  /* 0x000076321f500816 */ /* 0x000fe20000000050 */
[----:B------:R-:W-:-:S03]  /*10d0*/  HFMA2 R111, -RZ, RZ, 0, 0 ;  /* 0x00000000ff6f7431 */ /* 0x000fc600000001ff */
[----:B------:R-:W-:Y:S02]  /*10e0*/  @P0 SHF.L.U32 R80, R80, 0x10, RZ ;  /* 0x0000001050500819 */ /* 0x000fe400000006ff */
[----:B------:R-:W1:Y:S01]  /*10f0*/  @P0 LDC R81, c[0x0][0x40c] ;  /* 0x00010300ff510b82 */ /* 0x000e620000000800 */
[----:B--2---:R-:W-:-:S05]  /*1100*/  @P0 FMUL.FTZ R122, R82, R123 ;  /* 0x0000007b527a0220 */ /* 0x004fca0000410000 */
[----:B------:R-:W-:Y:S02]  /*1110*/  F2FP.BF16.F32.PACK_AB R154, RZ, R122 ;  /* 0x0000007aff9a723e */ /* 0x000fe400000010ff */
[----:B------:R-:W2:Y:S01]  /*1120*/  @P0 LDC R123, c[0x0][0x40c] ;  /* 0x00010300ff7b0b82 */ /* 0x000ea20000000800 */
[----:B---3--:R-:W-:Y:S01]  /*1130*/  @P0 FMUL.FTZ R142, R80, R153 ;  /* 0x00000099508e0220 */ /* 0x008fe20000410000 */
[----:B------:R-:W-:-:S04]  /*1140*/  @P0 IMAD.U32 R80, R28, 0x10000, RZ ;  /* 0x000100001c500824 */ /* 0x000fc800078e00ff */
[----:B------:R-:W-:Y:S02]  /*1150*/  F2FP.BF16.F32.PACK_AB R156, RZ, R142 ;  /* 0x0000008eff9c723e */ /* 0x000fe400000010ff */
[----:B------:R-:W3:Y:S01]  /*1160*/  @P0 LDC R153, c[0x0][0x40c] ;  /* 0x00010300ff990b82 */ /* 0x000ee20000000800 */
[----:B0-----:R-:W-:Y:S01]  /*1170*/  @P0 FMUL.FTZ R136, R80, R83 ;  /* 0x0000005350880220 */ /* 0x001fe20000410000 */
[----:B------:R-:W-:Y:S02]  /*1180*/  @P0 SHF.L.U32 R80, R29, 0x10, RZ ;  /* 0x000000101d500819 */ /* 0x000fe400000006ff */
[----:B------:R-:W-:-:S03]  /*1190*/  F2FP.BF16.F32.PACK_AB R83, RZ, R110 ;  /* 0x0000006eff53723e */ /* 0x000fc600000010ff */
[----:B-1----:R-:W-:Y:S01]  /*11a0*/  @P0 FMUL.FTZ R88, R80, R81 ;  /* 0x0000005150580220 */ /* 0x002fe20000410000 */
[----:B------:R-:W-:Y:S01]  /*11b0*/  @P0 IMAD.U32 R80, R30, 0x10000, RZ ;  /* 0x000100001e500824 */ /* 0x000fe200078e00ff */
[----:B------:R-:W-:-:S03]  /*11c0*/  F2FP.BF16.F32.PACK_AB R81, RZ, R89 ;  /* 0x00000059ff51723e */ /* 0x000fc600000010ff */
[----:B------:R-:W-:Y:S01]  /*11d0*/  F2FP.BF16.F32.PACK_AB R82, RZ, R88 ;  /* 0x00000058ff52723e */ /* 0x000fe200000010ff */
[----:B--2---:R-:W-:Y:S01]  /*11e0*/  @P0 FMUL.FTZ R111, R80, R123 ;  /* 0x0000007b506f0220 */ /* 0x004fe20000410000 */
[----:B------:R-:W-:Y:S02]  /*11f0*/  @P0 SHF.L.U32 R80, R31, 0x10, RZ ;  /* 0x000000101f500819 */ /* 0x000fe400000006ff */
[----:B------:R-:W-:-:S03]  /*1200*/  MOV R123, RZ ;  /* 0x000000ff007b7202 */ /* 0x000fc60000000f00 */
[----:B---3--:R-:W-:Y:S01]  /*1210*/  @P0 FMUL.FTZ R123, R80, R153 ;  /* 0x00000099507b0220 */ /* 0x008fe20000410000 */
[----:B------:R-:W-:Y:S02]  /*1220*/  F2FP.BF16.F32.PACK_AB R80, RZ, R136 ;  /* 0x00000088ff50723e */ /* 0x000fe400000010ff */
[----:B------:R-:W-:Y:S02]  /*1230*/  F2FP.BF16.F32.PACK_AB R153, RZ, R111 ;  /* 0x0000006fff99723e */ /* 0x000fe400000010ff */
[----:B------:R-:W-:Y:S02]  /*1240*/  F2FP.BF16.F32.PACK_AB R155, RZ, R123 ;  /* 0x0000007bff9b723e */ /* 0x000fe400000010ff */
[----:B------:R-:W-:Y:S02]  /*1250*/  PRMT R80, R80, 0x5410, R81 ;  /* 0x0000541050507816 */ /* 0x000fe40000000051 */
[----:B------:R-:W-:Y:S02]  /*1260*/  PRMT R81, R82, 0x5410, R83 ;  /* 0x0000541052517816 */ /* 0x000fe40000000053 */
[----:B------:R-:W-:-:S02]  /*1270*/  PRMT R82, R153, 0x5410, R154 ;  /* 0x0000541099527816 */ /* 0x000fc4000000009a */
[----:B------:R-:W-:-:S07]  /*1280*/  PRMT R83, R155, 0x5410, R156 ;  /* 0x000054109b537816 */ /* 0x000fce000000009c */
.L_x_102:
[----:B------:R-:W0:Y:S01]  /*1290*/  LDC.64 R154, c[0x0][0x3a8] ;  /* 0x0000ea00ff9a7b82 */ /* 0x000e220000000a00 */
[----:B------:R-:W-:Y:S01]  /*12a0*/  IADD3 R152, PT, PT, R152, 0x20, RZ ;  /* 0x0000002098987810 */ /* 0x000fe20007ffe0ff */
[----:B0-----:R-:W-:-:S04]  /*12b0*/  IMAD.WIDE.U32 R154, R150, 0x10, R154 ;  /* 0x00000010969a7825 */ /* 0x001fc800078e009a */
[----:B------:R-:W-:Y:S01]  /*12c0*/  VIADD R150, R150, 0x20 ;  /* 0x0000002096967836 */ /* 0x000fe20000000000 */
[----:B------:R0:W-:Y:S06]  /*12d0*/  STG.E.128 desc[UR6][R154.64], R80 ;  /* 0x000000509a007986 */ /* 0x0001ec000c101d06 */
.L_x_98:
[----:B------:R-:W-:Y:S05]  /*12e0*/  BSYNC.RECONVERGENT B0 ;  /* 0x0000000000007941 */ /* 0x000fea0003800200 */
.L_x_97:
[----:B------:R-:W-:Y:S01]  /*12f0*/  ISETP.GE.U32.AND P1, PT, R108, 0x40, PT ;  /* 0x000000406c00780c */ /* 0x000fe20003f26070 */
[----:B------:R-:W-:Y:S03]  /*1300*/  BSSY.RECONVERGENT B0, `(.L_x_103) ;  /* 0x000007a000007945 */ /* 0x000fe60003800200 */
[----:B0-----:R-:W-:-:S09]  /*1310*/  P2R R80, PR, RZ, 0x2 ;  /* 0x00000002ff507803 */ /* 0x001fd20000000000 */
[----:B------:R-:W-:Y:S05]  /*1320*/  @!P1 BRA `(.L_x_104) ;  /* 0x0000000400dc9947 */ /* 0x000fea0003800000 */
[----:B------:R-:W-:Y:S04]  /*1330*/  BSSY.RECONVERGENT B1, `(.L_x_105) ;  /* 0x0000005000017945 */ /* 0x000fe80003800200 */
[----:B------:R-:W-:Y:S05]  /*1340*/  @!P0 BRA `(.L_x_106) ;  /* 0x00000000000c8947 */ /* 0x000fea0003800000 */
[----:B------:R-:W0:Y:S02]  /*1350*/  LDC.64 R28, c[0x0][0x390] ;  /* 0x0000e400ff1c7b82 */ /* 0x000e240000000a00 */
[----:B0-----:R-:W-:-:S06]  /*1360*/  IMAD.WIDE.U32 R28, R152, 0x10, R28 ;  /* 0x00000010981c7825 */ /* 0x001fcc00078e001c */
[----:B------:R-:W5:Y:S02]  /*1370*/  LDG.E.128 R28, desc[UR6][R28.64] ;  /* 0x000000061c1c7981 */ /* 0x000f64000c1e1d00 */
.L_x_106:
[----:B------:R-:W-:Y:S05]  /*1380*/  BSYNC.RECONVERGENT B1 ;  /* 0x0000000000017941 */ /* 0x000fea0003800200 */
.L_x_105:
        /* <DEDUP_REMOVED lines=8> */
[----:B-----5:R-:W-:-:S07]  /*1410*/  @P1 SHF.L.U32 R91, R29, 0x10, RZ ;  /* 0x000000101d5b1819 */ /* 0x020fce00000006ff */
        /* <DEDUP_REMOVED lines=10> */
[----:B------:R-:W-:-:S03]  /*14c0*/  SHF.L.U32 R91, R91, 0x10, RZ ;  /* 0x000000105b5b7819 */ /* 0x000fc600000006ff */
[----:B------:R-:W-:-:S04]  /*14d0*/  @P1 IMAD.U32 R112, R112, 0x10000, RZ ;  /* 0x0001000070701824 */ /* 0x000fc800078e00ff */
[----:B-1----:R-:W-:Y:S01]  /*14e0*/  @P1 FFMA.FTZ R91, R112, R113, R91 ;  /* 0x00000071705b1223 */ /* 0x002fe2000001005b */
[----:B------:R-:W-:Y:S02]  /*14f0*/  @P1 PRMT R113, R29, 0x7632, R113 ;  /* 0x000076321d711816 */ /* 0x000fe40000000071 */
[----:B------:R-:W-:Y:S02]  /*1500*/  SHF.L.U32 R112, R81, 0x10, RZ ;  /* 0x0000001051707819 */ /* 0x000fe400000006ff */
[----:B------:R-:W-:Y:S02]  /*1510*/  @P1 SHF.L.U32 R113, R113, 0x10, RZ ;  /* 0x0000001071711819 */ /* 0x000fe400000006ff */
[----:B------:R-:W-:Y:S02]  /*1520*/  @P1 PRMT R81, R30, 0x7632, R81 ;  /* 0x000076321e511816 */ /* 0x000fe40000000051 */
[----:B------:R-:W-:Y:S01]  /*1530*/  F2FP.BF16.F32.PACK_AB R153, RZ, R91 ;  /* 0x0000005bff99723e */ /* 0x000fe200000010ff */
[----:B---3--:R-:W-:Y:S01]  /*1540*/  @P1 FFMA.FTZ R112, R113, R124, R112 ;  /* 0x0000007c71701223 */ /* 0x008fe20000010070 */
[----:B------:R-:W-:Y:S01]  /*1550*/  SHF.L.U32 R113, R82, 0x10, RZ ;  /* 0x0000001052717819 */ /* 0x000fe200000006ff */
[----:B------:R-:W-:Y:S01]  /*1560*/  @P1 IMAD.U32 R124, R30, 0x10000, RZ ;  /* 0x000100001e7c1824 */ /* 0x000fe200078e00ff */
[----:B------:R-:W-:-:S02]  /*1570*/  PRMT R82, R82, 0x7632, R82 ;  /* 0x0000763252527816 */ /* 0x000fc40000000052 */
[----:B------:R-:W-:Y:S01]  /*1580*/  @P1 SHF.L.U32 R81, R81, 0x10, RZ ;  /* 0x0000001051511819 */ /* 0x000fe200000006ff */
[----:B----4-:R-:W-:Y:S01]  /*1590*/  @P1 FFMA.FTZ R113, R124, R125, R113 ;  /* 0x0000007d7c711223 */ /* 0x010fe20000010071 */
[----:B------:R-:W-:Y:S01]  /*15a0*/  SHF.L.U32 R124, R82, 0x10, RZ ;  /* 0x00000010527c7819 */ /* 0x000fe200000006ff */
[----:B------:R-:W-:Y:S01]  /*15b0*/  @P1 IMAD.U32 R82, R31, 0x10000, RZ ;  /* 0x000100001f521824 */ /* 0x000fe200078e00ff */
[C---:B------:R-:W-:Y:S02]  /*15c0*/  SHF.L.U32 R125, R83.reuse, 0x10, RZ ;  /* 0x00000010537d7819 */ /* 0x040fe400000006ff */
[----:B------:R-:W-:Y:S01]  /*15d0*/  PRMT R83, R83, 0x7632, R83 ;  /* 0x0000763253537816 */ /* 0x000fe20000000053 */
[----:B------:R-:W-:Y:S01]  /*15e0*/  @P1 FFMA.FTZ R124, R81, R137, R124 ;  /* 0x00000089517c1223 */ /* 0x000fe2000001007c */
[----:B------:R-:W-:Y:S01]  /*15f0*/  SHF.L.U32 R137, R80, 0x10, RZ ;  /* 0x0000001050897819 */ /* 0x000fe200000006ff */
[----:B------:R-:W0:Y:S01]  /*1600*/  @P1 LDC R81, c[0x0][0x40c] ;  /* 0x00010300ff511b82 */ /* 0x000e220000000800 */
[----:B------:R-:W-:Y:S01]  /*1610*/  @P1 FFMA.FTZ R125, R82, R143, R125 ;  /* 0x0000008f527d1223 */ /* 0x000fe2000001007d */
[----:B------:R-:W-:-:S02]  /*1620*/  @P1 SHF.L.U32 R80, R28, 0x10, RZ ;  /* 0x000000101c501819 */ /* 0x000fc400000006ff */
[----:B------:R-:W-:Y:S02]  /*1630*/  SHF.L.U32 R143, R83, 0x10, RZ ;  /* 0x00000010538f7819 */ /* 0x000fe400000006ff */
[----:B------:R-:W-:Y:S02]  /*1640*/  F2FP.BF16.F32.PACK_AB R154, RZ, R113 ;  /* 0x00000071ff9a723e */ /* 0x000fe400000010ff */
[----:B------:R-:W1:Y:S01]  /*1650*/  @P1 LDC R82, c[0x0][0x40c] ;  /* 0x00010300ff521b82 */ /* 0x000e620000000800 */
[----:B------:R-:W-:Y:S02]  /*1660*/  F2FP.BF16.F32.PACK_AB R155, RZ, R124 ;  /* 0x0000007cff9b723e */ /* 0x000fe400000010ff */
[----:B------:R-:W-:Y:S01]  /*1670*/  F2FP.BF16.F32.PACK_AB R156, RZ, R125 ;  /* 0x0000007dff9c723e */ /* 0x000fe200000010ff */
[----:B0-----:R-:W-:Y:S01]  /*1680*/  @P1 FFMA.FTZ R137, R80, R81, R137 ;  /* 0x0000005150891223 */ /* 0x001fe20000010089 */
[----:B------:R-:W-:Y:S02]  /*1690*/  @P1 PRMT R80, R31, 0x7632, R80 ;  /* 0x000076321f501816 */ /* 0x000fe40000000050 */
[----:B------:R-:W-:-:S03]  /*16a0*/  F2FP.BF16.F32.PACK_AB R81, RZ, R90 ;  /* 0x0000005aff51723e */ /* 0x000fc600000010ff */
[----:B------:R-:W-:-:S04]  /*16b0*/  @P1 IMAD.U32 R80, R80, 0x10000, RZ ;  /* 0x0001000050501824 */ /* 0x000fc800078e00ff */
        /* <DEDUP_REMOVED lines=9> */
.L_x_107:
[----:B------:R-:W0:Y:S01]  /*1750*/  @P0 LDC R90, c[0x0][0x40c] ;  /* 0x00010300ff5a0b82 */ /* 0x000e220000000800 */
[----:B-----5:R-:W-:Y:S01]  /*1760*/  @P0 PRMT R81, R29, 0x7632, R81 ;  /* 0x000076321d510816 */ /* 0x020fe20000000051 */
[----:B------:R-:W-:Y:S01]  /*1770*/  HFMA2 R91, -RZ, RZ, 0, 0 ;  /* 0x00000000ff5b7431 */ /* 0x000fe200000001ff */
[----:B------:R-:W-:Y:S01]  /*1780*/  @P0 PRMT R80, R28, 0x7632, R80 ;  /* 0x000076321c500816 */ /* 0x000fe20000000050 */
[----:B------:R-:W-:Y:S01]  /*1790*/  HFMA2 R124, -RZ, RZ, 0, 0 ;  /* 0x00000000ff7c7431 */ /* 0x000fe200000001ff */
[----:B------:R-:W-:Y:S01]  /*17a0*/  @P0 PRMT R82, R30, 0x7632, R82 ;  /* 0x000076321e520816 */ /* 0x000fe20000000052 */
[----:B------:R-:W-:Y:S01]  /*17b0*/  @P0 IMAD.U32 R81, R81, 0x10000, RZ ;  /* 0x0001000051510824 */ /* 0x000fe200078e00ff */
[----:B------:R-:W-:Y:S01]  /*17c0*/  MOV R112, RZ ;  /* 0x000000ff00707202 */ /* 0x000fe20000000f00 */
[----:B------:R-:W1:Y:S01]  /*17d0*/  @P0 LDC R113, c[0x0][0x40c] ;  /* 0x00010300ff710b82 */ /* 0x000e620000000800 */
[----:B------:R-:W-:Y:S02]  /*17e0*/  @P0 SHF.L.U32 R80, R80, 0x10, RZ ;  /* 0x0000001050500819 */ /* 0x000fe400000006ff */
[----:B------:R-:W-:-:S02]  /*17f0*/  @P0 SHF.L.U32 R82, R82, 0x10, RZ ;  /* 0x0000001052520819 */ /* 0x000fc400000006ff */
[----:B------:R-:W-:-:S03]  /*1800*/  MOV R143, RZ ;  /* 0x000000ff008f7202 */ /* 0x000fc60000000f00 */
[----:B------:R-:W2:Y:S08]  /*1810*/  @P0 LDC R125, c[0x0][0x40c] ;  /* 0x00010300ff7d0b82 */ /* 0x000eb00000000800 */
[----:B------:R-:W3:Y:S01]  /*1820*/  @P0 LDC R137, c[0x0][0x40c] ;  /* 0x00010300ff890b82 */ /* 0x000ee20000000800 */
[----:B0-----:R-:W-:Y:S01]  /*1830*/  @P0 FMUL.FTZ R112, R81, R90 ;  /* 0x0000005a51700220 */ /* 0x001fe20000410000 */
[----:B------:R-:W-:-:S06]  /*1840*/  MOV R90, RZ ;  /* 0x000000ff005a7202 */ /* 0x000fcc0000000f00 */
[----:B------:R-:W0:Y:S01]  /*1850*/  @P0 LDC R83, c[0x0][0x40c] ;  /* 0x00010300ff530b82 */ /* 0x000e220000000800 */
[----:B-1----:R-:W-:Y:S01]  /*1860*/  @P0 FMUL.FTZ R91, R80, R113 ;  /* 0x00000071505b0220 */ /* 0x002fe20000410000 */
[----:B------:R-:W-:Y:S01]  /*1870*/  @P0 PRMT R80, R31, 0x7632, R80 ;  /* 0x000076321f500816 */ /* 0x000fe20000000050 */
[----:B------:R-:W-:-:S04]  /*1880*/  HFMA2 R113, -RZ, RZ, 0, 0 ;  /* 0x00000000ff717431 */ /* 0x000fc800000001ff */
[----:B------:R-:W-:Y:S01]  /*1890*/  @P0 IMAD.U32 R80, R80, 0x10000, RZ ;  /* 0x0001000050500824 */ /* 0x000fe200078e00ff */
[----:B------:R-:W1:Y:S01]  /*18a0*/  @P0 LDC R81, c[0x0][0x40c] ;  /* 0x00010300ff510b82 */ /* 0x000e620000000800 */
[----:B--2---:R-:W-:-:S05]  /*18b0*/  @P0 FMUL.FTZ R124, R82, R125 ;  /* 0x0000007d527c0220 */ /* 0x004fca0000410000 */
[----:B------:R-:W-:Y:S02]  /*18c0*/  F2FP.BF16.F32.PACK_AB R154, RZ, R124 ;  /* 0x0000007cff9a723e */ /* 0x000fe400000010ff */
[----:B------:R-:W2:Y:S01]  /*18d0*/  @P0 LDC R125, c[0x0][0x40c] ;  /* 0x00010300ff7d0b82 */ /* 0x000ea20000000800 */
[----:B---3--:R-:W-:Y:S01]  /*18e0*/  @P0 FMUL.FTZ R143, R80, R137 ;  /* 0x00000089508f0220 */ /* 0x008fe20000410000 */
[----:B------:R-:W-:Y:S01]  /*18f0*/  @P0 SHF.L.U32 R80, R28, 0x10, RZ ;  /* 0x000000101c500819 */ /* 0x000fe200000006ff */
[----:B------:R-:W-:-:S03]  /*1900*/  HFMA2 R137, -RZ, RZ, 0, 0 ;  /* 0x00000000ff897431 */ /* 0x000fc600000001ff */
[----:B------:R-:W-:Y:S02]  /*1910*/  F2FP.BF16.F32.PACK_AB R156, RZ, R143 ;  /* 0x0000008fff9c723e */ /* 0x000fe400000010ff */
[----:B------:R-:W3:Y:S01]  /*1920*/  @P0 LDC R153, c[0x0][0x40c] ;  /* 0x00010300ff990b82 */ /* 0x000ee20000000800 */
[----:B0-----:R-:W-:Y:S01]  /*1930*/  @P0 FMUL.FTZ R137, R80, R83 ;  /* 0x0000005350890220 */ /* 0x001fe20000410000 */
[----:B------:R-:W-:Y:S01]  /*1940*/  @P0 IMAD.U32 R80, R29, 0x10000, RZ ;  /* 0x000100001d500824 */ /* 0x000fe200078e00ff */
[----:B------:R-:W-:-:S03]  /*1950*/  F2FP.BF16.F32.PACK_AB R83, RZ, R112 ;  /* 0x00000070ff53723e */ /* 0x000fc600000010ff */
[----:B-1----:R-:W-:Y:S01]  /*1960*/  @P0 FMUL.FTZ R90, R80, R81 ;  /* 0x00000051505a0220 */ /* 0x002fe20000410000 */
[----:B------:R-:W-:Y:S02]  /*1970*/  @P0 SHF.L.U32 R80, R30, 0x10, RZ ;  /* 0x000000101e500819 */ /* 0x000fe400000006ff */
[----:B------:R-:W-:Y:S02]  /*1980*/  F2FP.BF16.F32.PACK_AB R81, RZ, R91 ;  /* 0x0000005bff51723e */ /* 0x000fe400000010ff */
[----:B------:R-:W-:Y:S01]  /*1990*/  F2FP.BF16.F32.PACK_AB R82, RZ, R90 ;  /* 0x0000005aff52723e */ /* 0x000fe200000010ff */
[----:B--2---:R-:W-:Y:S01]  /*19a0*/  @P0 FMUL.FTZ R113, R80, R125 ;  /* 0x0000007d50710220 */ /* 0x004fe20000410000 */
[----:B------:R-:W-:Y:S01]  /*19b0*/  @P0 IMAD.U32 R80, R31, 0x10000, RZ ;  /* 0x000100001f500824 */ /* 0x000fe200078e00ff */
        /* <DEDUP_REMOVED lines=9> */
.L_x_108:
[----:B------:R-:W0:Y:S01]  /*1a50*/  LDC.64 R154, c[0x0][0x3a8] ;  /* 0x0000ea00ff9a7b82 */ /* 0x000e220000000a00 */
[----:B------:R-:W-:Y:S01]  /*1a60*/  IADD3 R152, PT, PT, R152, 0x20, RZ ;  /* 0x0000002098987810 */ /* 0x000fe20007ffe0ff */
[C---:B0-----:R-:W-:Y:S01]  /*1a70*/  IMAD.WIDE.U32 R154, R150.reuse, 0x10, R154 ;  /* 0x00000010969a7825 */ /* 0x041fe200078e009a */
[----:B------:R-:W-:-:S04]  /*1a80*/  IADD3 R150, PT, PT, R150, 0x20, RZ ;  /* 0x0000002096967810 */ /* 0x000fc80007ffe0ff */
[----:B------:R0:W-:Y:S03]  /*1a90*/  STG.E.128 desc[UR6][R154.64], R80 ;  /* 0x000000509a007986 */ /* 0x0001e6000c101d06 */
.L_x_104:
[----:B------:R-:W-:Y:S05]  /*1aa0*/  BSYNC.RECONVERGENT B0 ;  /* 0x0000000000007941 */ /* 0x000fea0003800200 */
.L_x_103:
        /* <DEDUP_REMOVED lines=9> */
.L_x_112:
[----:B------:R-:W-:Y:S05]  /*1b40*/  BSYNC.RECONVERGENT B1 ;  /* 0x0000000000017941 */ /* 0x000fea0003800200 */
.L_x_111:
        /* <DEDUP_REMOVED lines=26> */
[----:B------:R-:W-:-:S04]  /*1cf0*/  @P1 IMAD.U32 R115, R115, 0x10000, RZ ;  /* 0x0001000073731824 */ /* 0x000fc800078e00ff */
[----:B---3--:R-:W-:Y:S01]  /*1d00*/  @P1 FFMA.FTZ R114, R115, R126, R114 ;  /* 0x0000007e73721223 */ /* 0x008fe20000010072 */
[----:B------:R-:W-:Y:S01]  /*1d10*/  SHF.L.U32 R115, R82, 0x10, RZ ;  /* 0x0000001052737819 */ /* 0x000fe200000006ff */
[----:B------:R-:W-:Y:S01]  /*1d20*/  @P1 IMAD.U32 R81, R81, 0x10000, RZ ;  /* 0x0001000051511824 */ /* 0x000fe200078e00ff */
[----:B------:R-:W-:Y:S02]  /*1d30*/  @P1 SHF.L.U32 R126, R30, 0x10, RZ ;  /* 0x000000101e7e1819 */ /* 0x000fe400000006ff */
[----:B------:R-:W-:-:S03]  /*1d40*/  PRMT R82, R82, 0x7632, R82 ;  /* 0x0000763252527816 */ /* 0x000fc60000000052 */
[----:B----4-:R-:W-:Y:S01]  /*1d50*/  @P1 FFMA.FTZ R115, R126, R127, R115 ;  /* 0x0000007f7e731223 */ /* 0x010fe20000010073 */
[----:B------:R-:W-:Y:S02]  /*1d60*/  SHF.L.U32 R126, R82, 0x10, RZ ;  /* 0x00000010527e7819 */ /* 0x000fe400000006ff */
[----:B------:R-:W0:Y:S01]  /*1d70*/  @P1 LDC R82, c[0x0][0x40c] ;  /* 0x00010300ff521b82 */ /* 0x000e220000000800 */
[----:B------:R-:W-:Y:S02]  /*1d80*/  SHF.L.U32 R127, R83, 0x10, RZ ;  /* 0x00000010537f7819 */ /* 0x000fe400000006ff */
[----:B------:R-:W-:Y:S01]  /*1d90*/  @P1 FFMA.FTZ R126, R81, R138, R126 ;  /* 0x0000008a517e1223 */ /* 0x000fe2000001007e */
[----:B------:R-:W-:Y:S01]  /*1da0*/  @P1 SHF.L.U32 R138, R31, 0x10, RZ ;  /* 0x000000101f8a1819 */ /* 0x000fe200000006ff */
[----:B------:R-:W-:Y:S01]  /*1db0*/  @P1 IMAD.U32 R81, R28, 0x10000, RZ ;  /* 0x000100001c511824 */ /* 0x000fe200078e00ff */
[----:B------:R-:W-:Y:S02]  /*1dc0*/  PRMT R83, R83, 0x7632, R83 ;  /* 0x0000763253537816 */ /* 0x000fe40000000053 */
[----:B------:R-:W-:Y:S01]  /*1dd0*/  F2FP.BF16.F32.PACK_AB R154, RZ, R115 ;  /* 0x00000073ff9a723e */ /* 0x000fe200000010ff */
[----:B------:R-:W-:Y:S01]  /*1de0*/  @P1 FFMA.FTZ R127, R138, R144, R127 ;  /* 0x000000908a7f1223 */ /* 0x000fe2000001007f */
[----:B------:R-:W-:-:S02]  /*1df0*/  SHF.L.U32 R138, R80, 0x10, RZ ;  /* 0x00000010508a7819 */ /* 0x000fc400000006ff */
[----:B------:R-:W-:Y:S02]  /*1e00*/  @P1 PRMT R80, R31, 0x7632, R80 ;  /* 0x000076321f501816 */ /* 0x000fe40000000050 */
[----:B------:R-:W-:Y:S02]  /*1e10*/  SHF.L.U32 R144, R83, 0x10, RZ ;  /* 0x0000001053907819 */ /* 0x000fe400000006ff */
[----:B------:R-:W-:Y:S02]  /*1e20*/  F2FP.BF16.F32.PACK_AB R155, RZ, R126 ;  /* 0x0000007eff9b723e */ /* 0x000fe400000010ff */
[----:B------:R-:W-:Y:S01]  /*1e30*/  F2FP.BF16.F32.PACK_AB R156, RZ, R127 ;  /* 0x0000007fff9c723e */ /* 0x000fe200000010ff */
[----:B0-----:R-:W-:Y:S01]  /*1e40*/  @P1 FFMA.FTZ R138, R81, R82, R138 ;  /* 0x00000052518a1223 */ /* 0x001fe2000001008a */
[----:B------:R-:W-:Y:S02]  /*1e50*/  @P1 SHF.L.U32 R81, R80, 0x10, RZ ;  /* 0x0000001050511819 */ /* 0x000fe400000006ff */
[----:B------:R-:W-:-:S02]  /*1e60*/  F2FP.BF16.F32.PACK_AB R82, RZ, R114 ;  /* 0x00000072ff52723e */ /* 0x000fc400000010ff */
[----:B------:R-:W-:Y:S01]  /*1e70*/  F2FP.BF16.F32.PACK_AB R80, RZ, R138 ;  /* 0x0000008aff50723e */ /* 0x000fe200000010ff */
[----:B------:R-:W-:Y:S01]  /*1e80*/  @P1 FFMA.FTZ R144, R81, R153, R144 ;  /* 0x0000009951901223 */ /* 0x000fe20000010090 */
[----:B------:R-:W-:Y:S02]  /*1e90*/  F2FP.BF16.F32.PACK_AB R81, RZ, R92 ;  /* 0x0000005cff51723e */ /* 0x000fe400000010ff */
[----:B------:R-:W-:Y:S02]  /*1ea0*/  F2FP.BF16.F32.PACK_AB R153, RZ, R93 ;  /* 0x0000005dff99723e */ /* 0x000fe400000010ff */
[----:B------:R-:W-:Y:S02]  /*1eb0*/  F2FP.BF16.F32.PACK_AB R83, RZ, R144 ;  /* 0x00000090ff53723e */ /* 0x000fe400000010ff */
[----:B------:R-:W-:Y:S02]  /*1ec0*/  PRMT R81, R81, 0x5410, R82 ;  /* 0x0000541051517816 */ /* 0x000fe40000000052 */
[----:B------:R-:W-:-:S02]  /*1ed0*/  PRMT R82, R154, 0x5410, R155 ;  /* 0x000054109a527816 */ /* 0x000fc4000000009b */
[----:B------:R-:W-:Y:S02]  /*1ee0*/  PRMT R80, R80, 0x5410, R153 ;  /* 0x0000541050507816 */ /* 0x000fe40000000099 */
[----:B------:R-:W-:Y:S01]  /*1ef0*/  PRMT R83, R156, 0x5410, R83 ;  /* 0x000054109c537816 */ /* 0x000fe20000000053 */
[----:B------:R-:W-:Y:S06]  /*1f00*/  BRA `(.L_x_114) ;  /* 0x0000000000c07947 */ /* 0x000fec0003800000 */
.L_x_113:
        /* <DEDUP_REMOVED lines=16> */
[----:B------:R-:W-:-:S06]  /*2010*/  HFMA2 R92, -RZ, RZ, 0, 0 ;  /* 0x00000000ff5c7431 */ /* 0x000fcc00000001ff */
[----:B------:R-:W0:Y:S01]  /*2020*/  @P0 LDC R83, c[0x0][0x40c] ;  /* 0x00010300ff530b82 */ /* 0x000e220000000800 */
[----:B-1----:R-:W-:Y:S01]  /*2030*/  @P0 FMUL.FTZ R93, R80, R115 ;  /* 0x00000073505d0220 */ /* 0x002fe20000410000 */
[----:B------:R-:W-:Y:S02]  /*2040*/  @P0 PRMT R80, R31, 0x7632, R80 ;  /* 0x000076321f500816 */ /* 0x000fe40000000050 */
[----:B------:R-:W-:Y:S02]  /*2050*/  MOV R115, RZ ;  /* 0x000000ff00737202 */ /* 0x000fe40000000f00 */
        /* <DEDUP_REMOVED lines=17> */
[----:B------:R-:W-:Y:S01]  /*2170*/  @P0 SHF.L.U32 R80, R31, 0x10, RZ ;  /* 0x000000101f500819 */ /* 0x000fe200000006ff */
[----:B------:R-:W-:-:S04]  /*2180*/  HFMA2 R127, -RZ, RZ, 0, 0 ;  /* 0x00000000ff7f7431 */ /* 0x000fc800000001ff */
        /* <DEDUP_REMOVED lines=8> */
.L_x_114:
[----:B------:R-:W0:Y:S01]  /*2210*/  LDC.64 R154, c[0x0][0x3a8] ;  /* 0x0000ea00ff9a7b82 */ /* 0x000e220000000a00 */
[----:B------:R-:W-:Y:S01]  /*2220*/  IADD3 R152, PT, PT, R152, 0x20, RZ ;  /* 0x0000002098987810 */ /* 0x000fe20007ffe0ff */
[----:B0-----:R-:W-:-:S04]  /*2230*/  IMAD.WIDE.U32 R154, R150, 0x10, R154 ;  /* 0x00000010969a7825 */ /* 0x001fc800078e009a */
[----:B------:R-:W-:Y:S01]  /*2240*/  VIADD R150, R150, 0x20 ;  /* 0x0000002096967836 */ /* 0x000fe20000000000 */
[----:B------:R0:W-:Y:S06]  /*2250*/  STG.E.128 desc[UR6][R154.64], R80 ;  /* 0x000000509a007986 */ /* 0x0001ec000c101d06 */
.L_x_110:
[----:B------:R-:W-:Y:S05]  /*2260*/  BSYNC.RECONVERGENT B0 ;  /* 0x0000000000007941 */ /* 0x000fea0003800200 */
.L_x_109:
        /* <DEDUP_REMOVED lines=9> */
.L_x_118:
[----:B------:R-:W-:Y:S05]  /*2300*/  BSYNC.RECONVERGENT B1 ;  /* 0x0000000000017941 */ /* 0x000fea0003800200 */
.L_x_117:
        /* <DEDUP_REMOVED lines=60> */
.L_x_119:
[----:B------:R-:W0:Y:S01]  /*26d0*/  @P0 LDC R94, c[0x0][0x40c] ;  /* 0x00010300ff5e0b82 */ /* 0x000e220000000800 */
[----:B-----5:R-:W-:Y:S01]  /*26e0*/  @P0 PRMT R81, R29, 0x7632, R81 ;  /* 0x000076321d510816 */ /* 0x020fe20000000051 */
[----:B------:R-:W-:Y:S01]  /*26f0*/  HFMA2 R116, -RZ, RZ, 0, 0 ;  /* 0x00000000ff747431 */ /* 0x000fe200000001ff */
[----:B------:R-:W-:Y:S01]  /*2700*/  @P0 PRMT R80, R28, 0x7632, R80 ;  /* 0x000076321c500816 */ /* 0x000fe20000000050 */
[----:B------:R-:W-:Y:S01]  /*2710*/  HFMA2 R145, -RZ, RZ, 0, 0 ;  /* 0x00000000ff917431 */ /* 0x000fe200000001ff */
[----:B------:R-:W-:Y:S01]  /*2720*/  @P0 PRMT R82, R30, 0x7632, R82 ;  /* 0x000076321e520816 */ /* 0x000fe20000000052 */
[----:B------:R-:W-:Y:S01]  /*2730*/  @P0 IMAD.U32 R81, R81, 0x10000, RZ ;  /* 0x0001000051510824 */ /* 0x000fe200078e00ff */
[----:B------:R-:W-:Y:S01]  /*2740*/  @P0 SHF.L.U32 R80, R80, 0x10, RZ ;  /* 0x0000001050500819 */ /* 0x000fe200000006ff */
[----:B------:R-:W1:Y:S01]  /*2750*/  @P0 LDC R117, c[0x0][0x40c] ;  /* 0x00010300ff750b82 */ /* 0x000e620000000800 */
[----:B------:R-:W-:Y:S02]  /*2760*/  @P0 SHF.L.U32 R82, R82, 0x10, RZ ;  /* 0x0000001052520819 */ /* 0x000fe400000006ff */
[----:B------:R-:W-:-:S02]  /*2770*/  MOV R95, RZ ;  /* 0x000000ff005f7202 */ /* 0x000fc40000000f00 */
[----:B------:R-:W-:-:S03]  /*2780*/  MOV R128, RZ ;  /* 0x000000ff00807202 */ /* 0x000fc60000000f00 */
[----:B------:R-:W2:Y:S08]  /*2790*/  @P0 LDC R129, c[0x0][0x40c] ;  /* 0x00010300ff810b82 */ /* 0x000eb00000000800 */
[----:B------:R-:W3:Y:S01]  /*27a0*/  @P0 LDC R139, c[0x0][0x40c] ;  /* 0x00010300ff8b0b82 */ /* 0x000ee20000000800 */
[----:B0-----:R-:W-:Y:S01]  /*27b0*/  @P0 FMUL.FTZ R116, R81, R94 ;  /* 0x0000005e51740220 */ /* 0x001fe20000410000 */
[----:B------:R-:W-:-:S06]  /*27c0*/  HFMA2 R94, -RZ, RZ, 0, 0 ;  /* 0x00000000ff5e7431 */ /* 0x000fcc00000001ff */
[----:B------:R-:W0:Y:S01]  /*27d0*/  @P0 LDC R83, c[0x0][0x40c] ;  /* 0x00010300ff530b82 */ /* 0x000e220000000800 */
[----:B-1----:R-:W-:Y:S01]  /*27e0*/  @P0 FMUL.FTZ R95, R80, R117 ;  /* 0x00000075505f0220 */ /* 0x002fe20000410000 */
[----:B------:R-:W-:Y:S02]  /*27f0*/  @P0 PRMT R80, R31, 0x7632, R80 ;  /* 0x000076321f500816 */ /* 0x000fe40000000050 */
[----:B------:R-:W-:-:S03]  /*2800*/  MOV R117, RZ ;  /* 0x000000ff00757202 */ /* 0x000fc60000000f00 */
[----:B------:R-:W-:Y:S01]  /*2810*/  @P0 IMAD.U32 R80, R80, 0x10000, RZ ;  /* 0x0001000050500824 */ /* 0x000fe200078e00ff */
[----:B------:R-:W1:Y:S01]  /*2820*/  @P0 LDC R81, c[0x0][0x40c] ;  /* 0x00010300ff510b82 */ /* 0x000e620000000800 */
[----:B--2---:R-:W-:-:S05]  /*2830*/  @P0 FMUL.FTZ R128, R82, R129 ;  /* 0x0000008152800220 */ /* 0x004fca0000410000 */
[----:B------:R-:W-:Y:S02]  /*2840*/  F2FP.BF16.F32.PACK_AB R154, RZ, R128 ;  /* 0x00000080ff9a723e */ /* 0x000fe400000010ff */
[----:B------:R-:W2:Y:S01]  /*2850*/  @P0 LDC R129, c[0x0][0x40c] ;  /* 0x00010300ff810b82 */ /* 0x000ea20000000800 */
[----:B---3--:R-:W-:Y:S01]  /*2860*/  @P0 FMUL.FTZ R145, R80, R139 ;  /* 0x0000008b50910220 */ /* 0x008fe20000410000 */
[----:B------:R-:W-:Y:S02]  /*2870*/  @P0 SHF.L.U32 R80, R28, 0x10, RZ ;  /* 0x000000101c500819 */ /* 0x000fe400000006ff */
[----:B------:R-:W-:Y:S02]  /*2880*/  MOV R139, RZ ;  /* 0x000000ff008b7202 */ /* 0x000fe40000000f00 */
        /* <DEDUP_REMOVED lines=10> */
[----:B------:R-:W-:Y:S02]  /*2930*/  @P0 IMAD.U32 R80, R31, 0x10000, RZ ;  /* 0x000100001f500824 */ /* 0x000fe400078e00ff */
[----:B------:R-:W-:Y:S02]  /*2940*/  HFMA2 R129, -RZ, RZ, 0, 0 ;  /* 0x00000000ff817431 */ /* 0x000fe400000001ff */
[----:B---3--:R-:W-:Y:S01]  /*2950*/  @P0 FMUL.FTZ R129, R80, R153 ;  /* 0x0000009950810220 */ /* 0x008fe20000410000 */
[----:B------:R-:W-:-:S02]  /*2960*/  F2FP.BF16.F32.PACK_AB R80, RZ, R139 ;  /* 0x0000008bff50723e */ /* 0x000fc400000010ff */
[----:B------:R-:W-:Y:S02]  /*2970*/  F2FP.BF16.F32.PACK_AB R153, RZ, R117 ;  /* 0x00000075ff99723e */ /* 0x000fe400000010ff */
[----:B------:R-:W-:Y:S02]  /*2980*/  F2FP.BF16.F32.PACK_AB R155, RZ, R129 ;  /* 0x00000081ff9b723e */ /* 0x000fe400000010ff */
[----:B------:R-:W-:Y:S02]  /*2990*/  PRMT R80, R80, 0x5410, R81 ;  /* 0x0000541050507816 */ /* 0x000fe40000000051 */
[----:B------:R-:W-:Y:S02]  /*29a0*/  PRMT R81, R82, 0x5410, R83 ;  /* 0x0000541052517816 */ /* 0x000fe40000000053 */
[----:B------:R-:W-:Y:S02]  /*29b0*/  PRMT R82, R153, 0x5410, R154 ;  /* 0x0000541099527816 */ /* 0x000fe4000000009a */
[----:B------:R-:W-:-:S07]  /*29c0*/  PRMT R83, R155, 0x5410, R156 ;  /* 0x000054109b537816 */ /* 0x000fce000000009c */
.L_x_120:
[----:B------:R-:W0:Y:S01]  /*29d0*/  LDC.64 R154, c[0x0][0x3a8] ;  /* 0x0000ea00ff9a7b82 */ /* 0x000e220000000a00 */
[----:B------:R-:W-:Y:S01]  /*29e0*/  IADD3 R152, PT, PT, R152, 0x20, RZ ;  /* 0x0000002098987810 */ /* 0x000fe20007ffe0ff */
[C---:B0-----:R-:W-:Y:S01]  /*29f0*/  IMAD.WIDE.U32 R154, R150.reuse, 0x10, R154 ;  /* 0x00000010969a7825 */ /* 0x041fe200078e009a */
[----:B------:R-:W-:-:S04]  /*2a00*/  IADD3 R150, PT, PT, R150, 0x20, RZ ;  /* 0x0000002096967810 */ /* 0x000fc80007ffe0ff */
[----:B------:R0:W-:Y:S03]  /*2a10*/  STG.E.128 desc[UR6][R154.64], R80 ;  /* 0x000000509a007986 */ /* 0x0001e6000c101d06 */
.L_x_116:
[----:B------:R-:W-:Y:S05]  /*2a20*/  BSYNC.RECONVERGENT B0 ;  /* 0x0000000000007941 */ /* 0x000fea0003800200 */
.L_x_115:
        /* <DEDUP_REMOVED lines=9> */
.L_x_124:
[----:B------:R-:W-:Y:S05]  /*2ac0*/  BSYNC.RECONVERGENT B1 ;  /* 0x0000000000017941 */ /* 0x000fea0003800200 */
.L_x_123:
        /* <DEDUP_REMOVED lines=60> */
.L_x_125:
        /* <DEDUP_REMOVED lines=48> */
.L_x_126:
[----:B------:R-:W0:Y:S01]  /*3190*/  LDC.64 R154, c[0x0][0x3a8] ;  /* 0x0000ea00ff9a7b82 */ /* 0x000e220000000a00 */
[----:B------:R-:W-:Y:S01]  /*31a0*/  IADD3 R152, PT, PT, R152, 0x20, RZ ;  /* 0x0000002098987810 */ /* 0x000fe20007ffe0ff */
[----:B0-----:R-:W-:-:S04]  /*31b0*/  IMAD.WIDE.U32 R154, R150, 0x10, R154 ;  /* 0x00000010969a7825 */ /* 0x001fc800078e009a */
[----:B------:R-:W-:Y:S01]  /*31c0*/  VIADD R150, R150, 0x20 ;  /* 0x0000002096967836 */ /* 0x000fe20000000000 */
[----:B------:R0:W-:Y:S06]  /*31d0*/  STG.E.128 desc[UR6][R154.64], R80 ;  /* 0x000000509a007986 */ /* 0x0001ec000c101d06 */
.L_x_122:
[----:B------:R-:W-:Y:S05]  /*31e0*/  BSYNC.RECONVERGENT B0 ;  /* 0x0000000000007941 */ /* 0x000fea0003800200 */
.L_x_121:
        /* <DEDUP_REMOVED lines=9> */
.L_x_130:
[----:B------:R-:W-:Y:S05]  /*3280*/  BSYNC.RECONVERGENT B1 ;  /* 0x0000000000017941 */ /* 0x000fea0003800200 */
.L_x_129:
        /* <DEDUP_REMOVED lines=8> */
[C---:B-----5:R-:W-:Y:S02]  /*3310*/  @P0 PRMT R132, R29.reuse, 0x7632, R132 ;  /* 0x000076321d840816 */ /* 0x060fe40000000084 */
[----:B------:R-:W-:-:S03]  /*3320*/  @P0 SHF.L.U32 R133, R29, 0x10, RZ ;  /* 0x000000101d850819 */ /* 0x000fc600000006ff */
[----:B------:R-:W-:Y:S02]  /*3330*/  @P0 IMAD.U32 R132, R132, 0x10000, RZ ;  /* 0x0001000084840824 */ /* 0x000fe400078e00ff */
[----:B------:R-:W1:Y:S08]  /*3340*/  @P0 LDC R135, c[0x0][0x40c] ;  /* 0x00010300ff870b82 */ /* 0x000e700000000800 */
[----:B------:R-:W3:Y:S08]  /*3350*/  @P0 LDC R141, c[0x0][0x40c] ;  /* 0x00010300ff8d0b82 */ /* 0x000ef00000000800 */
[----:B------:R-:W4:Y:S08]  /*3360*/  @P0 LDC R147, c[0x0][0x40c] ;  /* 0x00010300ff930b82 */ /* 0x000f300000000800 */
[----:B------:R-:W4:Y:S01]  /*3370*/  @P0 LDC R151, c[0x0][0x40c] ;  /* 0x00010300ff970b82 */ /* 0x000f220000000800 */
[----:B--2---:R-:W-:-:S02]  /*3380*/  PRMT R121, R81, 0x7632, R121 ;  /* 0x0000763251797816 */ /* 0x004fc40000000079 */
[----:B------:R-:W-:Y:S02]  /*3390*/  SHF.L.U32 R120, R81, 0x10, RZ ;  /* 0x0000001051787819 */ /* 0x000fe400000006ff */
[----:B------:R-:W-:Y:S02]  /*33a0*/  SHF.L.U32 R121, R121, 0x10, RZ ;  /* 0x0000001079797819 */ /* 0x000fe400000006ff */
[----:B------:R-:W-:Y:S01]  /*33b0*/  @P0 PRMT R81, R30, 0x7632, R81 ;  /* 0x000076321e510816 */ /* 0x000fe20000000051 */
[----:B0-----:R-:W-:Y:S01]  /*33c0*/  @P0 FFMA.FTZ R120, R133, R134, R120 ;  /* 0x0000008685780223 */ /* 0x001fe20000010078 */
[----:B------:R-:W-:Y:S01]  /*33d0*/  SHF.L.U32 R133, R82, 0x10, RZ ;  /* 0x0000001052857819 */ /* 0x000fe200000006ff */
[----:B-1----:R-:W-:Y:S01]  /*33e0*/  @P0 FFMA.FTZ R121, R132, R135, R121 ;  /* 0x0000008784790223 */ /* 0x002fe20000010079 */
[----:B------:R-:W-:Y:S01]  /*33f0*/  @P0 SHF.L.U32 R132, R30, 0x10, RZ ;  /* 0x000000101e840819 */ /* 0x000fe200000006ff */
[----:B------:R-:W-:Y:S01]  /*3400*/  @P0 IMAD.U32 R81, R81, 0x10000, RZ ;  /* 0x0001000051510824 */ /* 0x000fe200078e00ff */
[----:B------:R-:W-:-:S02]  /*3410*/  PRMT R82, R82, 0x7632, R82 ;  /* 0x0000763252527816 */ /* 0x000fc40000000052 */
[----:B------:R-:W-:Y:S01]  /*3420*/  SHF.L.U32 R135, R83, 0x10, RZ ;  /* 0x0000001053877819 */ /* 0x000fe200000006ff */
[----:B---3--:R-:W-:Y:S01]  /*3430*/  @P0 FFMA.FTZ R133, R132, R141, R133 ;  /* 0x0000008d84850223 */ /* 0x008fe20000010085 */
[----:B------:R-:W-:Y:S01]  /*3440*/  SHF.L.U32 R134, R82, 0x10, RZ ;  /* 0x0000001052867819 */ /* 0x000fe200000006ff */
[----:B------:R-:W0:Y:S01]  /*3450*/  @P0 LDC R141, c[0x0][0x40c] ;  /* 0x00010300ff8d0b82 */ /* 0x000e220000000800 */
[----:B------:R-:W-:Y:S02]  /*3460*/  @P0 SHF.L.U32 R82, R31, 0x10, RZ ;  /* 0x000000101f520819 */ /* 0x000fe400000006ff */
[----:B------:R-:W-:Y:S01]  /*3470*/  PRMT R83, R83, 0x7632, R83 ;  /* 0x0000763253537816 */ /* 0x000fe20000000053 */
[----:B----4-:R-:W-:Y:S01]  /*3480*/  @P0 FFMA.FTZ R134, R81, R147, R134 ;  /* 0x0000009351860223 */ /* 0x010fe20000010086 */
[----:B------:R-:W-:Y:S01]  /*3490*/  PRMT R81, R80, 0x7632, R81 ;  /* 0x0000763250517816 */ /* 0x000fe20000000051 */
[----:B------:R-:W-:Y:S01]  /*34a0*/  @P0 FFMA.FTZ R135, R82, R151, R135 ;  /* 0x0000009752870223 */ /* 0x000fe20000010087 */
[----:B------:R-:W-:Y:S01]  /*34b0*/  @P0 PRMT R82, R28, 0x7632, R82 ;  /* 0x000076321c520816 */ /* 0x000fe20000000052 */
[----:B------:R-:W1:Y:S01]  /*34c0*/  @P0 LDC R147, c[0x0][0x40c] ;  /* 0x00010300ff930b82 */ /* 0x000e620000000800 */
[----:B------:R-:W-:-:S02]  /*34d0*/  SHF.L.U32 R132, R81, 0x10, RZ ;  /* 0x0000001051847819 */ /* 0x000fc400000006ff */
[----:B------:R-:W-:Y:S01]  /*34e0*/  F2FP.BF16.F32.PACK_AB R152, RZ, R133 ;  /* 0x00000085ff98723e */ /* 0x000fe200000010ff */
[----:B------:R-:W-:Y:S01]  /*34f0*/  @P0 IMAD.U32 R81, R82, 0x10000, RZ ;  /* 0x0001000052510824 */ /* 0x000fe200078e00ff */
[----:B------:R-:W-:Y:S02]  /*3500*/  F2FP.BF16.F32.PACK_AB R82, RZ, R121 ;  /* 0x00000079ff52723e */ /* 0x000fe400000010ff */
[----:B------:R-:W-:Y:S02]  /*3510*/  F2FP.BF16.F32.PACK_AB R153, RZ, R134 ;  /* 0x00000086ff99723e */ /* 0x000fe400000010ff */
[----:B------:R-:W-:Y:S01]  /*3520*/  F2FP.BF16.F32.PACK_AB R154, RZ, R135 ;  /* 0x00000087ff9a723e */ /* 0x000fe200000010ff */
[----:B0-----:R-:W-:Y:S01]  /*3530*/  @P0 FFMA.FTZ R132, R81, R141, R132 ;  /* 0x0000008d51840223 */ /* 0x001fe20000010084 */
[----:B------:R-:W-:Y:S01]  /*3540*/  SHF.L.U32 R141, R80, 0x10, RZ ;  /* 0x00000010508d7819 */ /* 0x000fe200000006ff */
[----:B------:R-:W0:Y:S01]  /*3550*/  @P0 LDC R81, c[0x0][0x40c] ;  /* 0x00010300ff510b82 */ /* 0x000e220000000800 */
[----:B------:R-:W-:-:S02]  /*3560*/  @P0 SHF.L.U32 R80, R28, 0x10, RZ ;  /* 0x000000101c500819 */ /* 0x000fc400000006ff */
[----:B------:R-:W-:-:S03]  /*3570*/  F2FP.BF16.F32.PACK_AB R151, RZ, R132 ;  /* 0x00000084ff97723e */ /* 0x000fc600000010ff */
[----:B-1----:R-:W-:Y:S01]  /*3580*/  @P0 FFMA.FTZ R141, R80, R147, R141 ;  /* 0x00000093508d0223 */ /* 0x002fe2000001008d */
[----:B------:R-:W-:Y:S02]  /*3590*/  @P0 PRMT R80, R31, 0x7632, R80 ;  /* 0x000076321f500816 */ /* 0x000fe40000000050 */
[----:B------:R-:W-:-:S03]  /*35a0*/  SHF.L.U32 R147, R83, 0x10, RZ ;  /* 0x0000001053937819 */ /* 0x000fc600000006ff */
[----:B------:R-:W-:-:S04]  /*35b0*/  @P0 IMAD.U32 R80, R80, 0x10000, RZ ;  /* 0x0001000050500824 */ /* 0x000fc800078e00ff */
[----:B0-----:R-:W-:Y:S01]  /*35c0*/  @P0 FFMA.FTZ R147, R80, R81, R147 ;  /* 0x0000005150930223 */ /* 0x001fe20000010093 */
        /* <DEDUP_REMOVED lines=8> */
.L_x_131:
[----:B------:R-:W0:Y:S01]  /*3650*/  @P0 LDC R133, c[0x0][0x40c] ;  /* 0x00010300ff850b82 */ /* 0x000e220000000800 */
[----:B-----5:R-:W-:Y:S01]  /*3660*/  @P0 PRMT R80, R28, 0x7632, R80 ;  /* 0x000076321c500816 */ /* 0x020fe20000000050 */
[----:B------:R-:W-:Y:S01]  /*3670*/  HFMA2 R132, -RZ, RZ, 0, 0 ;  /* 0x00000000ff847431 */ /* 0x000fe200000001ff */
[----:B------:R-:W-:Y:S01]  /*3680*/  @P0 PRMT R81, R29, 0x7632, R81 ;  /* 0x000076321d510816 */ /* 0x000fe20000000051 */
[----:B------:R-:W-:Y:S01]  /*3690*/  HFMA2 R134, -RZ, RZ, 0, 0 ;  /* 0x00000000ff867431 */ /* 0x000fe200000001ff */
[----:B------:R-:W-:Y:S01]  /*36a0*/  @P0 SHF.L.U32 R80, R80, 0x10, RZ ;  /* 0x0000001050500819 */ /* 0x000fe200000006ff */
[----:B------:R-:W-:Y:S01]  /*36b0*/  IMAD.MOV.U32 R147, RZ, RZ, RZ ;  /* 0x000000ffff937224 */ /* 0x000fe200078e00ff */
[----:B------:R-:W-:Y:S01]  /*36c0*/  MOV R121, RZ ;  /* 0x000000ff00797202 */ /* 0x000fe20000000f00 */
[----:B------:R-:W1:Y:S01]  /*36d0*/  @P0 LDC R120, c[0x0][0x40c] ;  /* 0x00010300ff780b82 */ /* 0x000e620000000800 */
[----:B------:R-:W-:Y:S01]  /*36e0*/  @P0 IMAD.U32 R81, R81, 0x10000, RZ ;  /* 0x0001000051510824 */ /* 0x000fe200078e00ff */
[----:B------:R-:W-:-:S06]  /*36f0*/  MOV R141, RZ ;  /* 0x000000ff008d7202 */ /* 0x000fcc0000000f00 */
[----:B------:R-:W2:Y:S08]  /*3700*/  @P0 LDC R135, c[0x0][0x40c] ;  /* 0x00010300ff870b82 */ /* 0x000eb00000000800 */
[----:B------:R-:W3:Y:S01]  /*3710*/  @P0 LDC R154, c[0x0][0x40c] ;  /* 0x00010300ff9a0b82 */ /* 0x000ee20000000800 */
[----:B0-----:R-:W-:Y:S01]  /*3720*/  @P0 FMUL.FTZ R132, R80, R133 ;  /* 0x0000008550840220 */ /* 0x001fe20000410000 */
[----:B------:R-:W-:-:S02]  /*3730*/  @P0 PRMT R80, R30, 0x7632, R80 ;  /* 0x000076321e500816 */ /* 0x000fc40000000050 */
[----:B------:R-:W-:Y:S02]  /*3740*/  MOV R133, RZ ;  /* 0x000000ff00857202 */ /* 0x000fe40000000f00 */
[----:B------:R-:W-:Y:S02]  /*3750*/  @P0 SHF.L.U32 R80, R80, 0x10, RZ ;  /* 0x0000001050500819 */ /* 0x000fe400000006ff */
[----:B------:R-:W0:Y:S01]  /*3760*/  @P0 LDC R83, c[0x0][0x40c] ;  /* 0x00010300ff530b82 */ /* 0x000e220000000800 */
[----:B-1----:R-:W-:Y:S01]  /*3770*/  @P0 FMUL.FTZ R121, R81, R120 ;  /* 0x0000007851790220 */ /* 0x002fe20000410000 */
[----:B------:R-:W-:Y:S01]  /*3780*/  @P0 PRMT R81, R31, 0x7632, R81 ;  /* 0x000076321f510816 */ /* 0x000fe20000000051 */
[----:B------:R-:W-:-:S03]  /*3790*/  HFMA2 R120, -RZ, RZ, 0, 0 ;  /* 0x00000000ff787431 */ /* 0x000fc600000001ff */
[----:B------:R-:W-:Y:S02]  /*37a0*/  @P0 SHF.L.U32 R81, R81, 0x10, RZ ;  /* 0x0000001051510819 */ /* 0x000fe400000006ff */
[----:B------:R-:W1:Y:S01]  /*37b0*/  @P0 LDC R82, c[0x0][0x40c] ;  /* 0x00010300ff520b82 */ /* 0x000e620000000800 */
[----:B--2---:R-:W-:Y:S01]  /*37c0*/  @P0 FMUL.FTZ R134, R80, R135 ;  /* 0x0000008750860220 */ /* 0x004fe20000410000 */
[----:B------:R-:W-:Y:S01]  /*37d0*/  @P0 SHF.L.U32 R80, R28, 0x10, RZ ;  /* 0x000000101c500819 */ /* 0x000fe200000006ff */
[----:B------:R-:W-:-:S05]  /*37e0*/  HFMA2 R135, -RZ, RZ, 0, 0 ;  /* 0x00000000ff877431 */ /* 0x000fca00000001ff */
[----:B------:R-:W2:Y:S01]  /*37f0*/  @P0 LDC R151, c[0x0][0x40c] ;  /* 0x00010300ff970b82 */ /* 0x000ea20000000800 */
[----:B---3--:R-:W-:Y:S01]  /*3800*/  @P0 FMUL.FTZ R147, R81, R154 ;  /* 0x0000009a51930220 */ /* 0x008fe20000410000 */
[----:B------:R-:W-:-:S04]  /*3810*/  @P0 IMAD.U32 R81, R29, 0x10000, RZ ;  /* 0x000100001d510824 */ /* 0x000fc800078e00ff */
[----:B------:R-:W-:Y:S02]  /*3820*/  F2FP.BF16.F32.PACK_AB R154, RZ, R147 ;  /* 0x00000093ff9a723e */ /* 0x000fe400000010ff */
[----:B------:R-:W3:Y:S01]  /*3830*/  @P0 LDC R152, c[0x0][0x40c] ;  /* 0x00010300ff980b82 */ /* 0x000ee20000000800 */
[----:B0-----:R-:W-:Y:S01]  /*3840*/  @P0 FMUL.FTZ R141, R80, R83 ;  /* 0x00000053508d0220 */ /* 0x001fe20000410000 */
[----:B------:R-:W-:Y:S02]  /*3850*/  @P0 SHF.L.U32 R80, R30, 0x10, RZ ;  /* 0x000000101e500819 */ /* 0x000fe400000006ff */
[----:B------:R-:W-:Y:S01]  /*3860*/  F2FP.BF16.F32.PACK_AB R83, RZ, R121 ;  /* 0x00000079ff53723e */ /* 0x000fe200000010ff */
[----:B-1----:R-:W-:Y:S01]  /*3870*/  @P0 FMUL.FTZ R120, R81, R82 ;  /* 0x0000005251780220 */ /* 0x002fe20000410000 */
[----:B------:R-:W-:-:S04]  /*3880*/  @P0 IMAD.U32 R81, R31, 0x10000, RZ ;  /* 0x000100001f510824 */ /* 0x000fc800078e00ff */
[----:B------:R-:W-:Y:S01]  /*3890*/  F2FP.BF16.F32.PACK_AB R82, RZ, R120 ;  /* 0x00000078ff52723e */ /* 0x000fe200000010ff */
[----:B--2---:R-:W-:Y:S01]  /*38a0*/  @P0 FMUL.FTZ R133, R80, R151 ;  /* 0x0000009750850220 */ /* 0x004fe20000410000 */
[----:B------:R-:W-:-:S04]  /*38b0*/  F2FP.BF16.F32.PACK_AB R80, RZ, R141 ;  /* 0x0000008dff50723e */ /* 0x000fc800000010ff */
[----:B------:R-:W-:Y:S01]  /*38c0*/  F2FP.BF16.F32.PACK_AB R151, RZ, R133 ;  /* 0x00000085ff97723e */ /* 0x000fe200000010ff */
[----:B---3--:R-:W-:Y:S01]  /*38d0*/  @P0 FMUL.FTZ R135, R81, R152 ;  /* 0x0000009851870220 */ /* 0x008fe20000410000 */
[----:B------:R-:W-:Y:S02]  /*38e0*/  F2FP.BF16.F32.PACK_AB R81, RZ, R132 ;  /* 0x00000084ff51723e */ /* 0x000fe400000010ff */
[----:B------:R-:W-:Y:S02]  /*38f0*/  F2FP.BF16.F32.PACK_AB R152, RZ, R134 ;  /* 0x00000086ff98723e */ /* 0x000fe400000010ff */
[----:B------:R-:W-:Y:S02]  /*3900*/  F2FP.BF16.F32.PACK_AB R153, RZ, R135 ;  /* 0x00000087ff99723e */ /* 0x000fe400000010ff */
[----:B------:R-:W-:Y:S02]  /*3910*/  PRMT R80, R80, 0x5410, R81 ;  /* 0x0000541050507816 */ /* 0x000fe40000000051 */
[----:B------:R-:W-:-:S02]  /*3920*/  PRMT R81, R82, 0x5410, R83 ;  /* 0x0000541052517816 */ /* 0x000fc40000000053 */
[----:B------:R-:W-:Y:S02]  /*3930*/  PRMT R82, R151, 0x5410, R152 ;  /* 0x0000541097527816 */ /* 0x000fe40000000098 */
[----:B------:R-:W-:-:S07]  /*3940*/  PRMT R83, R153, 0x5410, R154 ;  /* 0x0000541099537816 */ /* 0x000fce000000009a */
.L_x_132:
[----:B------:R-:W0:Y:S02]  /*3950*/  LDC.64 R152, c[0x0][0x3a8] ;  /* 0x0000ea00ff987b82 */ /* 0x000e240000000a00 */
[----:B0-----:R-:W-:-:S05]  /*3960*/  IMAD.WIDE.U32 R152, R150, 0x10, R152 ;  /* 0x0000001096987825 */ /* 0x001fca00078e0098 */
[----:B------:R0:W-:Y:S02]  /*3970*/  STG.E.128 desc[UR6][R152.64], R80 ;  /* 0x0000005098007986 */ /* 0x0001e4000c101d06 */
.L_x_128:
[----:B------:R-:W-:Y:S05]  /*3980*/  BSYNC.RECONVERGENT B0 ;  /* 0x0000000000007941 */ /* 0x000fea0003800200 */
.L_x_127:
[----:B0-----:R-:W-:Y:S01]  /*3990*/  FADD.FTZ R80, RZ, R136 ;  /* 0x00000088ff507221 */ /* 0x001fe20000010000 */
[C---:B------:R-:W-:Y:S01]  /*39a0*/  ISETP.GT.U32.AND P3, PT, R108.reuse, 0x3f, PT ;  /* 0x0000003f6c00780c */ /* 0x040fe20003f64070 */
[----:B------:R-:W-:Y:S01]  /*39b0*/  UMOV UR10, 0xffffffff ;  /* 0xffffffff000a7882 */ /* 0x000fe20000000000 */
[C---:B------:R-:W-:Y:S01]  /*39c0*/  ISETP.GT.U32.AND P2, PT, R108.reuse, 0x5f, PT ;  /* 0x0000005f6c00780c */ /* 0x040fe20003f44070 */
[----:B------:R-:W-:Y:S01]  /*39d0*/  FADD.FTZ R81, R89, R80 ;  /* 0x0000005059517221 */ /* 0x000fe20000010000 */
[C---:B------:R-:W-:Y:S02]  /*39e0*/  ISETP.GT.U32.AND P1, PT, R108.reuse, 0x7f, PT ;  /* 0x0000007f6c00780c */ /* 0x040fe40003f24070 */
[----:B------:R-:W-:Y:S01]  /*39f0*/  ISETP.GT.U32.AND P0, PT, R108, 0x9f, PT ;  /* 0x0000009f6c00780c */ /* 0x000fe20003f04070 */
[----:B------:R-:W-:Y:S01]  /*3a00*/  FADD.FTZ R81, R88, R81 ;  /* 0x0000005158517221 */ /* 0x000fe20000010000 */
[----:B------:R-:W-:-:S03]  /*3a10*/  ISETP.GT.U32.AND P5, PT, R108, 0xbf, PT ;  /* 0x000000bf6c00780c */ /* 0x000fc60003fa4070 */
        /* <DEDUP_REMOVED lines=43> */
[----:B------:R-:W-:Y:S01]  /*3cd0*/  FADD.FTZ R82, R134, R81 ;  /* 0x0000005186527221 */ /* 0x000fe20000010000 */
[----:B------:R-:W-:-:S03]  /*3ce0*/  P2R R81, PR, RZ, 0x20 ;  /* 0x00000020ff517803 */ /* 0x000fc60000000000 */
[----:B------:R-:W-:-:S04]  /*3cf0*/  FADD.FTZ R82, R135, R82 ;  /* 0x0000005287527221 */ /* 0x000fc80000010000 */
        /* <DEDUP_REMOVED lines=122> */
.L_x_158:
[----:B------:R-:W-:Y:S01]  /*44a0*/  FMUL.FTZ R80, R151, R151 ;  /* 0x0000009797507220 */ /* 0x000fe20000410000 */
[----:B01----:R-:W-:Y:S01]  /*44b0*/  FADD.FTZ R150, R150, R155 ;  /* 0x0000009b96967221 */ /* 0x003fe20000010000 */
[----:B------:R-:W-:Y:S01]  /*44c0*/  ISETP.NE.AND P1, PT, RZ, UR8, PT ;  /* 0x00000008ff007c0c */ /* 0x000fe2000bf25270 */
[----:B------:R-:W0:Y:S01]  /*44d0*/  @!P5 LDC.64 R82, c[0x0][0x3c0] ;  /* 0x0000f000ff52db82 */ /* 0x000e220000000a00 */
[----:B-----5:R-:W-:Y:S01]  /*44e0*/  ISETP.GE.AND P0, PT, R149, 0x1, PT ;  /* 0x000000019500780c */ /* 0x020fe20003f06270 */
[----:B------:R-:W-:Y:S01]  /*44f0*/  FFMA.FTZ R150, R150, R81, UR9 ;  /* 0x0000000996967e23 */ /* 0x000fe20008010051 */
[----:B------:R-:W-:Y:S01]  /*4500*/  FSEL R153, R80, RZ, P1 ;  /* 0x000000ff50997208 */ /* 0x000fe20000800000 */
[----:B------:R-:W-:Y:S04]  /*4510*/  BSSY.RECONVERGENT B0, `(.L_x_134) ;  /* 0x000014b000007945 */ /* 0x000fe80003800200 */
[----:B------:R-:W1:Y:S01]  /*4520*/  @!P5 LDC.64 R80, c[0x0][0x3c8] ;  /* 0x0000f200ff50db82 */ /* 0x000e620000000a00 */
[----:B------:R-:W-:-:S06]  /*4530*/  FADD.FTZ R150, R150, R153 ;  /* 0x0000009996967221 */ /* 0x000fcc0000010000 */
[----:B------:R-:W2:Y:S01]  /*4540*/  MUFU.RSQ R150, R150 ;  /* 0x0000009600967308 */ /* 0x000ea20000001400 */
[----:B0-----:R-:W-:-:S05]  /*4550*/  @!P5 IMAD.WIDE R82, R107, 0x4, R82 ;  /* 0x000000046b52d825 */ /* 0x001fca00078e0252 */
[----:B------:R0:W-:Y:S01]  /*4560*/  @!P5 STG.E desc[UR6][R82.64], R151 ;  /* 0x000000975200d986 */ /* 0x0001e2000c101906 */
[----:B-1----:R-:W-:-:S05]  /*4570*/  @!P5 IMAD.WIDE R80, R107, 0x4, R80 ;  /* 0x000000046b50d825 */ /* 0x002fca00078e0250 */
[----:B--2---:R0:W-:Y:S01]  /*4580*/  @!P5 STG.E desc[UR6][R80.64], R150 ;  /* 0x000000965000d986 */ /* 0x0041e2000c101906 */
[----:B------:R-:W-:Y:S05]  /*4590*/  @!P0 BRA `(.L_x_135) ;  /* 0x0000001400088947 */ /* 0x000fea0003800000 */
[----:B------:R-:W-:Y:S01]  /*45a0*/  IADD3 R149, PT, PT, R149, -0x1, RZ ;  /* 0xffffffff95957810 */ /* 0x000fe20007ffe0ff */
[----:B------:R-:W-:Y:S04]  /*45b0*/  BSSY.RECONVERGENT B1, `(.L_x_136) ;  /* 0x0000037000017945 */ /* 0x000fe80003800200 */
[----:B------:R-:W-:-:S05]  /*45c0*/  IMAD R149, R149, R148, RZ ;  /* 0x0000009495957224 */ /* 0x000fca00078e02ff */
[----:B0-----:R-:W-:-:S04]  /*45d0*/  SHF.R.S32.HI R80, RZ, 0x1f, R149 ;  /* 0x0000001fff507819 */ /* 0x001fc80000011495 */
[----:B------:R-:W-:Y:S02]  /*45e0*/  LEA.HI R80, R80, R149, RZ, 0x3 ;  /* 0x0000009550507211 */ /* 0x000fe400078f18ff */
[----:B------:R-:W-:Y:S02]  /*45f0*/  FSEL R149, R151, RZ, !P1 ;  /* 0x000000ff97957208 */ /* 0x000fe40004800000 */
[----:B------:R-:W-:Y:S01]  /*4600*/  LEA.HI.SX32 R148, R80, R109, 0x1d ;  /* 0x0000006d50947211 */ /* 0x000fe200078feaff */
[----:B------:R-:W-:Y:S06]  /*4610*/  @!P4 BRA `(.L_x_137) ;  /* 0x0000000000c0c947 */ /* 0x000fec0003800000 */
[--C-:B------:R-:W-:Y:S01]  /*4620*/  FADD.FTZ R81, R136, -R149.reuse ;  /* 0x8000009588517221 */ /* 0x100fe20000010000 */
[----:B------:R-:W-:Y:S01]  /*4630*/  SHF.L.U32 R83, R76, 0x10, RZ ;  /* 0x000000104c537819 */ /* 0x000fe200000006ff */
[----:B------:R-:W-:Y:S01]  /*4640*/  IMAD.U32 R82, R77, 0x10000, RZ ;  /* 0x000100004d527824 */ /* 0x000fe200078e00ff */
[----:B------:R-:W-:Y:S01]  /*4650*/  SHF.L.U32 R151, R72, 0x10, RZ ;  /* 0x0000001048977819 */ /* 0x000fe200000006ff */
[----:B------:R-:W-:Y:S01]  /*4660*/  FMUL.FTZ R80, R150, R81 ;  /* 0x0000005196507220 */ /* 0x000fe20000410000 */
[----:B------:R-:W-:Y:S01]  /*4670*/  FADD.FTZ R81, R88, -R149 ;  /* 0x8000009558517221 */ /* 0x000fe20000010000 */
[----:B------:R-:W-:Y:S02]  /*4680*/  SHF.L.U32 R152, R73, 0x10, RZ ;  /* 0x0000001049987819 */ /* 0x000fe400000006ff */
[----:B------:R-:W-:Y:S01]  /*4690*/  FFMA.FTZ R80, R80, R83, R151 ;  /* 0x0000005350507223 */ /* 0x000fe20000010097 */
[----:B------:R-:W-:Y:S01]  /*46a0*/  FMUL.FTZ R81, R150, R81 ;  /* 0x0000005196517220 */ /* 0x000fe20000410000 */
[----:B------:R-:W-:Y:S01]  /*46b0*/  FADD.FTZ R83, R110, -R149 ;  /* 0x800000956e537221 */ /* 0x000fe20000010000 */
[----:B------:R-:W-:-:S02]  /*46c0*/  SHF.L.U32 R154, R85, 0x10, RZ ;  /* 0x00000010559a7819 */ /* 0x000fc400000006ff */
[----:B------:R-:W-:Y:S01]  /*46d0*/  FFMA.FTZ R81, R81, R82, R152 ;  /* 0x0000005251517223 */ /* 0x000fe20000010098 */
[----:B------:R-:W-:Y:S01]  /*46e0*/  SHF.L.U32 R82, R84, 0x10, RZ ;  /* 0x0000001054527819 */ /* 0x000fe200000006ff */
[----:B------:R-:W-:Y:S01]  /*46f0*/  FMUL.FTZ R83, R150, R83 ;  /* 0x0000005396537220 */ /* 0x000fe20000410000 */
[----:B------:R-:W-:Y:S02]  /*4700*/  SHF.L.U32 R151, R74, 0x10, RZ ;  /* 0x000000104a977819 */ /* 0x000fe400000006ff */
[----:B------:R-:W-:Y:S01]  /*4710*/  SHF.L.U32 R152, R27, 0x10, RZ ;  /* 0x000000101b987819 */ /* 0x000fe200000006ff */
[----:B------:R-:W-:Y:S01]  /*4720*/  FFMA.FTZ R154, R83, R154, R82 ;  /* 0x0000009a539a7223 */ /* 0x000fe20000010052 */
[----:B------:R-:W-:Y:S01]  /*4730*/  FADD.FTZ R83, R111, -R149 ;  /* 0x800000956f537221 */ /* 0x000fe20000010000 */
[----:B------:R-:W-:Y:S02]  /*4740*/  SHF.L.U32 R156, R26, 0x10, RZ ;  /* 0x000000101a9c7819 */ /* 0x000fe400000006ff */
[----:B------:R-:W-:Y:S01]  /*4750*/  SHF.L.U32 R158, R86, 0x10, RZ ;  /* 0x00000010569e7819 */ /* 0x000fe200000006ff */
[----:B------:R-:W-:Y:S01]  /*4760*/  FMUL.FTZ R82, R150, R83 ;  /* 0x0000005396527220 */ /* 0x000fe20000410000 */
[----:B------:R-:W-:Y:S01]  /*4770*/  IMAD.U32 R83, R78, 0x10000, RZ ;  /* 0x000100004e537824 */ /* 0x000fe200078e00ff */
[----:B------:R-:W-:-:S03]  /*4780*/  F2FP.BF16.F32.PACK_AB R81, R154, R81 ;  /* 0x000000519a51723e */ /* 0x000fc600000010ff */
[----:B------:R-:W-:Y:S01]  /*4790*/  FFMA.FTZ R82, R82, R83, R151 ;  /* 0x0000005352527223 */ /* 0x000fe20000010097 */
[----:B------:R-:W-:-:S04]  /*47a0*/  FADD.FTZ R83, R122, -R149 ;  /* 0x800000957a537221 */ /* 0x000fc80000010000 */
[----:B------:R-:W-:-:S04]  /*47b0*/  FMUL.FTZ R83, R150, R83 ;  /* 0x0000005396537220 */ /* 0x000fc80000410000 */
[----:B------:R-:W-:Y:S01]  /*47c0*/  FFMA.FTZ R151, R83, R152, R156 ;  /* 0x0000009853977223 */ /* 0x000fe2000001009c */
[----:B------:R-:W-:Y:S01]  /*47d0*/  FADD.FTZ R83, R123, -R149 ;  /* 0x800000957b537221 */ /* 0x000fe20000010000 */
[----:B------:R-:W-:Y:S01]  /*47e0*/  SHF.L.U32 R156, R75, 0x10, RZ ;  /* 0x000000104b9c7819 */ /* 0x000fe200000006ff */
[----:B------:R-:W-:Y:S02]  /*47f0*/  IMAD.U32 R152, R79, 0x10000, RZ ;  /* 0x000100004f987824 */ /* 0x000fe400078e00ff */
[----:B------:R-:W-:Y:S01]  /*4800*/  FMUL.FTZ R83, R150, R83 ;  /* 0x0000005396537220 */ /* 0x000fe20000410000 */
[----:B------:R-:W-:-:S03]  /*4810*/  F2FP.BF16.F32.PACK_AB R82, R151, R82 ;  /* 0x000000529752723e */ /* 0x000fc600000010ff */
[----:B------:R-:W-:Y:S01]  /*4820*/  FFMA.FTZ R157, R83, R152, R156 ;  /* 0x00000098539d7223 */ /* 0x000fe2000001009c */
[----:B------:R-:W-:Y:S01]  /*4830*/  FADD.FTZ R83, R142, -R149 ;  /* 0x800000958e537221 */ /* 0x000fe20000010000 */
[----:B------:R-:W-:Y:S02]  /*4840*/  SHF.L.U32 R152, R25, 0x10, RZ ;  /* 0x0000001019987819 */ /* 0x000fe400000006ff */
[----:B------:R-:W-:Y:S01]  /*4850*/  SHF.L.U32 R156, R24, 0x10, RZ ;  /* 0x00000010189c7819 */ /* 0x000fe200000006ff */
[----:B------:R-:W-:-:S04]  /*4860*/  FMUL.FTZ R83, R150, R83 ;  /* 0x0000005396537220 */ /* 0x000fc80000410000 */
[----:B------:R-:W-:Y:S01]  /*4870*/  FFMA.FTZ R160, R83, R152, R156 ;  /* 0x0000009853a07223 */ /* 0x000fe2000001009c */
[----:B------:R-:W-:Y:S01]  /*4880*/  FADD.FTZ R83, R89, -R149 ;  /* 0x8000009559537221 */ /* 0x000fe20000010000 */
[----:B------:R-:W0:Y:S01]  /*4890*/  LDC.64 R152, c[0x0][0x428] ;  /* 0x00010a00ff987b82 */ /* 0x000e220000000a00 */
[----:B------:R-:W-:Y:S02]  /*48a0*/  IMAD.U32 R156, R87, 0x10000, RZ ;  /* 0x00010000579c7824 */ /* 0x000fe400078e00ff */
[----:B------:R-:W-:-:S04]  /*48b0*/  FMUL.FTZ R83, R150, R83 ;  /* 0x0000005396537220 */ /* 0x000fc80000410000 */
[----:B------:R-:W-:Y:S01]  /*48c0*/  FFMA.FTZ R155, R83, R156, R158 ;  /* 0x0000009c539b7223 */ /* 0x000fe2000001009e */
[----:B------:R-:W-:-:S04]  /*48d0*/  F2FP.BF16.F32.PACK_AB R83, R160, R157 ;  /* 0x0000009da053723e */ /* 0x000fc800000010ff */
[----:B------:R-:W-:Y:S01]  /*48e0*/  F2FP.BF16.F32.PACK_AB R80, R155, R80 ;  /* 0x000000509b50723e */ /* 0x000fe200000010ff */
[C---:B0-----:R-:W-:Y:S01]  /*48f0*/  IMAD.WIDE.U32 R152, R148.reuse, 0x10, R152 ;  /* 0x0000001094987825 */ /* 0x041fe200078e0098 */
[----:B------:R-:W-:-:S04]  /*4900*/  IADD3 R148, PT, PT, R148, 0x20, RZ ;  /* 0x0000002094947810 */ /* 0x000fc80007ffe0ff */
[----:B------:R0:W-:Y:S03]  /*4910*/  STG.E.128 desc[UR6][R152.64], R80 ;  /* 0x0000005098007986 */ /* 0x0001e6000c101d06 */
.L_x_137:
[----:B------:R-:W-:Y:S05]  /*4920*/  BSYNC.RECONVERGENT B1 ;  /* 0x0000000000017941 */ /* 0x000fea0003800200 */
.L_x_136:
[----:B------:R-:W-:Y:S01]  /*4930*/  ISETP.GE.U32.AND P0, PT, R108, 0x40, PT ;  /* 0x000000406c00780c */ /* 0x000fe20003f06070 */
[----:B------:R-:W-:-:S12]  /*4940*/  BSSY.RECONVERGENT B1, `(.L_x_138) ;  /* 0x0000032000017945 */ /* 0x000fd80003800200 */
[----:B------:R-:W-:Y:S05]  /*4950*/  @!P0 BRA `(.L_x_139) ;  /* 0x0000000000c08947 */ /* 0x000fea0003800000 */
[--C-:B0-----:R-:W-:Y:S01]  /*4960*/  FADD.FTZ R81, R137, -R149.reuse ;  /* 0x8000009589517221 */ /* 0x101fe20000010000 */
[----:B------:R-:W-:Y:S01]  /*4970*/  SHF.L.U32 R83, R68, 0x10, RZ ;  /* 0x0000001044537819 */ /* 0x000fe200000006ff */
[----:B------:R-:W-:Y:S01]  /*4980*/  IMAD.U32 R151, R64, 0x10000, RZ ;  /* 0x0001000040977824 */ /* 0x000fe200078e00ff */
[----:B------:R-:W-:Y:S01]  /*4990*/  SHF.L.U32 R82, R69, 0x10, RZ ;  /* 0x0000001045527819 */ /* 0x000fe200000006ff */
[----:B------:R-:W-:Y:S01]  /*49a0*/  FMUL.FTZ R80, R150, R81 ;  /* 0x0000005196507220 */ /* 0x000fe20000410000 */
[----:B------:R-:W-:Y:S01]  /*49b0*/  FADD.FTZ R81, R90, -R149 ;  /* 0x800000955a517221 */ /* 0x000fe20000010000 */
[----:B------:R-:W-:Y:S01]  /*49c0*/  SHF.L.U32 R152, R65, 0x10, RZ ;  /* 0x0000001041987819 */ /* 0x000fe200000006ff */
[----:B------:R-:W-:Y:S02]  /*49d0*/  IMAD.U32 R156, R18, 0x10000, RZ ;  /* 0x00010000129c7824 */ /* 0x000fe400078e00ff */
[----:B------:R-:W-:Y:S01]  /*49e0*/  FFMA.FTZ R80, R80, R83, R151 ;  /* 0x0000005350507223 */ /* 0x000fe20000010097 */
[----:B------:R-:W-:Y:S01]  /*49f0*/  FMUL.FTZ R81, R150, R81 ;  /* 0x0000005196517220 */ /* 0x000fe20000410000 */
[----:B------:R-:W-:Y:S01]  /*4a00*/  FADD.FTZ R83, R112, -R149 ;  /* 0x8000009570537221 */ /* 0x000fe20000010000 */
[----:B------:R-:W-:-:S02]  /*4a10*/  SHF.L.U32 R154, R21, 0x10, RZ ;  /* 0x00000010159a7819 */ /* 0x000fc400000006ff */
[----:B------:R-:W-:Y:S01]  /*4a20*/  FFMA.FTZ R81, R81, R82, R152 ;  /* 0x0000005251517223 */ /* 0x000fe20000010098 */
[----:B------:R-:W-:Y:S01]  /*4a30*/  FMUL.FTZ R83, R150, R83 ;  /* 0x0000005396537220 */ /* 0x000fe20000410000 */
[----:B------:R-:W-:Y:S01]  /*4a40*/  IMAD.U32 R82, R20, 0x10000, RZ ;  /* 0x0001000014527824 */ /* 0x000fe200078e00ff */
[----:B------:R-:W-:Y:S02]  /*4a50*/  SHF.L.U32 R151, R66, 0x10, RZ ;  /* 0x0000001042977819 */ /* 0x000fe400000006ff */
        /* <DEDUP_REMOVED lines=8> */
[----:B------:R-:W-:-:S04]  /*4ae0*/  FADD.FTZ R83, R124, -R149 ;  /* 0x800000957c537221 */ /* 0x000fc80000010000 */
[----:B------:R-:W-:-:S04]  /*4af0*/  FMUL.FTZ R83, R150, R83 ;  /* 0x0000005396537220 */ /* 0x000fc80000410000 */
[----:B------:R-:W-:Y:S01]  /*4b00*/  FFMA.FTZ R151, R83, R152, R156 ;  /* 0x0000009853977223 */ /* 0x000fe2000001009c */
[----:B------:R-:W-:Y:S01]  /*4b10*/  FADD.FTZ R83, R125, -R149 ;  /* 0x800000957d537221 */ /* 0x000fe20000010000 */
[----:B------:R-:W-:Y:S02]  /*4b20*/  SHF.L.U32 R152, R71, 0x10, RZ ;  /* 0x0000001047987819 */ /* 0x000fe400000006ff */
[----:B------:R-:W-:Y:S01]  /*4b30*/  SHF.L.U32 R156, R67, 0x10, RZ ;  /* 0x00000010439c7819 */ /* 0x000fe200000006ff */
[----:B------:R-:W-:Y:S01]  /*4b40*/  FMUL.FTZ R83, R150, R83 ;  /* 0x0000005396537220 */ /* 0x000fe20000410000 */
[----:B------:R-:W-:-:S03]  /*4b50*/  F2FP.BF16.F32.PACK_AB R82, R151, R82 ;  /* 0x000000529752723e */ /* 0x000fc600000010ff */
[----:B------:R-:W-:Y:S01]  /*4b60*/  FFMA.FTZ R157, R83, R152, R156 ;  /* 0x00000098539d7223 */ /* 0x000fe2000001009c */
[----:B------:R-:W-:Y:S01]  /*4b70*/  FADD.FTZ R83, R143, -R149 ;  /* 0x800000958f537221 */ /* 0x000fe20000010000 */
[----:B------:R-:W-:Y:S01]  /*4b80*/  SHF.L.U32 R152, R17, 0x10, RZ ;  /* 0x0000001011987819 */ /* 0x000fe200000006ff */
[----:B------:R-:W-:Y:S02]  /*4b90*/  IMAD.U32 R156, R16, 0x10000, RZ ;  /* 0x00010000109c7824 */ /* 0x000fe400078e00ff */
[----:B------:R-:W-:-:S04]  /*4ba0*/  FMUL.FTZ R83, R150, R83 ;  /* 0x0000005396537220 */ /* 0x000fc80000410000 */
[----:B------:R-:W-:Y:S01]  /*4bb0*/  FFMA.FTZ R160, R83, R152, R156 ;  /* 0x0000009853a07223 */ /* 0x000fe2000001009c */
[----:B------:R-:W-:Y:S01]  /*4bc0*/  FADD.FTZ R83, R91, -R149 ;  /* 0x800000955b537221 */ /* 0x000fe20000010000 */
[----:B------:R-:W0:Y:S01]  /*4bd0*/  LDC.64 R152, c[0x0][0x428] ;  /* 0x00010a00ff987b82 */ /* 0x000e220000000a00 */
[----:B------:R-:W-:Y:S02]  /*4be0*/  SHF.L.U32 R156, R23, 0x10, RZ ;  /* 0x00000010179c7819 */ /* 0x000fe400000006ff */
[----:B------:R-:W-:-:S04]  /*4bf0*/  FMUL.FTZ R83, R150, R83 ;  /* 0x0000005396537220 */ /* 0x000fc80000410000 */
[----:B------:R-:W-:Y:S01]  /*4c00*/  FFMA.FTZ R155, R83, R156, R158 ;  /* 0x0000009c539b7223 */ /* 0x000fe2000001009e */
[----:B------:R-:W-:-:S04]  /*4c10*/  F2FP.BF16.F32.PACK_AB R83, R160, R157 ;  /* 0x0000009da053723e */ /* 0x000fc800000010ff */
[----:B------:R-:W-:Y:S01]  /*4c20*/  F2FP.BF16.F32.PACK_AB R80, R155, R80 ;  /* 0x000000509b50723e */ /* 0x000fe200000010ff */
[C---:B0-----:R-:W-:Y:S01]  /*4c30*/  IMAD.WIDE.U32 R152, R148.reuse, 0x10, R152 ;  /* 0x0000001094987825 */ /* 0x041fe200078e0098 */
[----:B------:R-:W-:-:S04]  /*4c40*/  IADD3 R148, PT, PT, R148, 0x20, RZ ;  /* 0x0000002094947810 */ /* 0x000fc80007ffe0ff */
[----:B------:R1:W-:Y:S03]  /*4c50*/  STG.E.128 desc[UR6][R152.64], R80 ;  /* 0x0000005098007986 */ /* 0x0003e6000c101d06 */
.L_x_139:
[----:B------:R-:W-:Y:S05]  /*4c60*/  BSYNC.RECONVERGENT B1 ;  /* 0x0000000000017941 */ /* 0x000fea0003800200 */
.L_x_138:
[----:B------:R-:W-:Y:S01]  /*4c70*/  ISETP.GE.U32.AND P0, PT, R108, 0x60, PT ;  /* 0x000000606c00780c */ /* 0x000fe20003f06070 */
[----:B------:R-:W-:-:S12]  /*4c80*/  BSSY.RECONVERGENT B1, `(.L_x_140) ;  /* 0x0000032000017945 */ /* 0x000fd80003800200 */
[----:B------:R-:W-:Y:S05]  /*4c90*/  @!P0 BRA `(.L_x_141) ;  /* 0x0000000000c08947 */ /* 0x000fea0003800000 */
[--C-:B01----:R-:W-:Y:S01]  /*4ca0*/  FADD.FTZ R81, R138, -R149.reuse ;  /* 0x800000958a517221 */ /* 0x103fe20000010000 */
        /* <DEDUP_REMOVED lines=12> */
[----:B------:R-:W-:Y:S01]  /*4d70*/  SHF.L.U32 R82, R12, 0x10, RZ ;  /* 0x000000100c527819 */ /* 0x000fe200000006ff */
[----:B------:R-:W-:Y:S01]  /*4d80*/  FMUL.FTZ R83, R150, R83 ;  /* 0x0000005396537220 */ /* 0x000fe20000410000 */
[----:B------:R-:W-:Y:S01]  /*4d90*/  SHF.L.U32 R156, R10, 0x10, RZ ;  /* 0x000000100a9c7819 */ /* 0x000fe200000006ff */
[----:B------:R-:W-:Y:S01]  /*4da0*/  IMAD.U32 R152, R11, 0x10000, RZ ;  /* 0x000100000b987824 */ /* 0x000fe200078e00ff */
[----:B------:R-:W-:Y:S01]  /*4db0*/  SHF.L.U32 R158, R14, 0x10, RZ ;  /* 0x000000100e9e7819 */ /* 0x000fe200000006ff */
[----:B------:R-:W-:Y:S01]  /*4dc0*/  FFMA.FTZ R154, R83, R154, R82 ;  /* 0x0000009a539a7223 */ /* 0x000fe20000010052 */
[----:B------:R-:W-:-:S04]  /*4dd0*/  FADD.FTZ R83, R115, -R149 ;  /* 0x8000009573537221 */ /* 0x000fc80000010000 */
        /* <DEDUP_REMOVED lines=14> */
[----:B------:R-:W-:Y:S01]  /*4ec0*/  IMAD.U32 R152, R9, 0x10000, RZ ;  /* 0x0001000009987824 */ /* 0x000fe200078e00ff */
[----:B------:R-:W-:Y:S02]  /*4ed0*/  SHF.L.U32 R156, R8, 0x10, RZ ;  /* 0x00000010089c7819 */ /* 0x000fe400000006ff */
        /* <DEDUP_REMOVED lines=9> */
[----:B0-----:R-:W-:-:S04]  /*4f70*/  IMAD.WIDE.U32 R152, R148, 0x10, R152 ;  /* 0x0000001094987825 */ /* 0x001fc800078e0098 */
[----:B------:R-:W-:Y:S01]  /*4f80*/  VIADD R148, R148, 0x20 ;  /* 0x0000002094947836 */ /* 0x000fe20000000000 */
[----:B------:R2:W-:Y:S06]  /*4f90*/  STG.E.128 desc[UR6][R152.64], R80 ;  /* 0x0000005098007986 */ /* 0x0005ec000c101d06 */
.L_x_141:
[----:B------:R-:W-:Y:S05]  /*4fa0*/  BSYNC.RECONVERGENT B1 ;  /* 0x0000000000017941 */ /* 0x000fea0003800200 */
.L_x_140:
[----:B------:R-:W-:Y:S01]  /*4fb0*/  ISETP.GE.U32.AND P0, PT, R108, 0x80, PT ;  /* 0x000000806c00780c */ /* 0x000fe20003f06070 */
[----:B------:R-:W-:-:S12]  /*4fc0*/  BSSY.RECONVERGENT B1, `(.L_x_142) ;  /* 0x0000032000017945 */ /* 0x000fd80003800200 */
[----:B------:R-:W-:Y:S05]  /*4fd0*/  @!P0 BRA `(.L_x_143) ;  /* 0x0000000000c08947 */ /* 0x000fea0003800000 */
[--C-:B012---:R-:W-:Y:S01]  /*4fe0*/  FADD.FTZ R81, R139, -R149.reuse ;  /* 0x800000958b517221 */ /* 0x107fe20000010000 */
        /* <DEDUP_REMOVED lines=10> */
[----:B------:R-:W-:Y:S01]  /*5090*/  SHF.L.U32 R154, R5, 0x10, RZ ;  /* 0x00000010059a7819 */ /* 0x000fe200000006ff */
[----:B------:R-:W-:-:S02]  /*50a0*/  IMAD.U32 R151, R50, 0x10000, RZ ;  /* 0x0001000032977824 */ /* 0x000fc400078e00ff */
[----:B------:R-:W-:Y:S01]  /*50b0*/  FFMA.FTZ R81, R81, R82, R152 ;  /* 0x0000005251517223 */ /* 0x000fe20000010098 */
[----:B------:R-:W-:Y:S01]  /*50c0*/  SHF.L.U32 R82, R4, 0x10, RZ ;  /* 0x0000001004527819 */ /* 0x000fe200000006ff */
[----:B------:R-:W-:Y:S01]  /*50d0*/  FMUL.FTZ R83, R150, R83 ;  /* 0x0000005396537220 */ /* 0x000fe20000410000 */
[----:B------:R-:W-:Y:S02]  /*50e0*/  SHF.L.U32 R152, R3, 0x10, RZ ;  /* 0x0000001003987819 */ /* 0x000fe400000006ff */
        /* <DEDUP_REMOVED lines=31> */
.L_x_143:
[----:B------:R-:W-:Y:S05]  /*52e0*/  BSYNC.RECONVERGENT B1 ;  /* 0x0000000000017941 */ /* 0x000fea0003800200 */
.L_x_142:
[----:B------:R-:W-:Y:S01]  /*52f0*/  ISETP.GE.U32.AND P0, PT, R108, 0xa0, PT ;  /* 0x000000a06c00780c */ /* 0x000fe20003f06070 */
[----:B------:R-:W-:-:S12]  /*5300*/  BSSY.RECONVERGENT B1, `(.L_x_144) ;  /* 0x0000032000017945 */ /* 0x000fd80003800200 */
[----:B------:R-:W-:Y:S05]  /*5310*/  @!P0 BRA `(.L_x_145) ;  /* 0x0000000000c08947 */ /* 0x000fea0003800000 */
[--C-:B0123--:R-:W-:Y:S01]  /*5320*/  FADD.FTZ R81, R140, -R149.reuse ;  /* 0x800000958c517221 */ /* 0x10ffe20000010000 */
        /* <DEDUP_REMOVED lines=47> */
.L_x_145:
[----:B------:R-:W-:Y:S05]  /*5620*/  BSYNC.RECONVERGENT B1 ;  /* 0x0000000000017941 */ /* 0x000fea0003800200 */
.L_x_144:
[----:B------:R-:W-:-:S13]  /*5630*/  ISETP.GE.U32.AND P0, PT, R108, 0xc0, PT ;  /* 0x000000c06c00780c */ /* 0x000fda0003f06070 */
[----:B------:R-:W-:Y:S05]  /*5640*/  @!P0 BRA `(.L_x_135) ;  /* 0x0000000000dc8947 */ /* 0x000fea0003800000 */
[----:B01234-:R-:W-:Y:S01]  /*5650*/  PRMT R83, R36, 0x7632, R83 ;  /* 0x0000763224537816 */ /* 0x01ffe20000000053 */
[----:B------:R-:W-:Y:S01]  /*5660*/  FADD.FTZ R81, R132, -R149 ;  /* 0x8000009584517221 */ /* 0x000fe20000010000 */
[----:B------:R-:W-:Y:S02]  /*5670*/  PRMT R151, R32, 0x7632, R151 ;  /* 0x0000763220977816 */ /* 0x000fe40000000097 */
[----:B------:R-:W-:Y:S01]  /*5680*/  PRMT R82, R37, 0x7632, R82 ;  /* 0x0000763225527816 */ /* 0x000fe20000000052 */
[----:B------:R-:W-:Y:S01]  /*5690*/  FMUL.FTZ R80, R150, R81 ;  /* 0x0000005196507220 */ /* 0x000fe20000410000 */
[----:B------:R-:W-:Y:S01]  /*56a0*/  SHF.L.U32 R151, R151, 0x10, RZ ;  /* 0x0000001097977819 */ /* 0x000fe200000006ff */
[----:B------:R-:W-:Y:S01]  /*56b0*/  IMAD.U32 R83, R83, 0x10000, RZ ;  /* 0x0001000053537824 */ /* 0x000fe200078e00ff */
[----:B------:R-:W-:Y:S01]  /*56c0*/  PRMT R152, R33, 0x7632, R152 ;  /* 0x0000763221987816 */ /* 0x000fe20000000098 */
[----:B------:R-:W-:Y:S01]  /*56d0*/  FADD.FTZ R81, R121, -R149 ;  /* 0x8000009579517221 */ /* 0x000fe20000010000 */
[----:B------:R-:W-:Y:S01]  /*56e0*/  SHF.L.U32 R82, R82, 0x10, RZ ;  /* 0x0000001052527819 */ /* 0x000fe200000006ff */
[----:B------:R-:W-:Y:S01]  /*56f0*/  FFMA.FTZ R80, R80, R83, R151 ;  /* 0x0000005350507223 */ /* 0x000fe20000010097 */
[----:B------:R-:W-:Y:S01]  /*5700*/  SHF.L.U32 R152, R152, 0x10, RZ ;  /* 0x0000001098987819 */ /* 0x000fe200000006ff */
[----:B------:R-:W-:Y:S01]  /*5710*/  FMUL.FTZ R81, R150, R81 ;  /* 0x0000005196517220 */ /* 0x000fe20000410000 */
[----:B------:R-:W-:Y:S01]  /*5720*/  FADD.FTZ R83, R134, -R149 ;  /* 0x8000009586537221 */ /* 0x000fe20000010000 */
[----:B------:R-:W-:-:S02]  /*5730*/  PRMT R151, R38, 0x7632, R151 ;  /* 0x0000763226977816 */ /* 0x000fc40000000097 */
[----:B------:R-:W-:Y:S01]  /*5740*/  PRMT R153, R34, 0x7632, R153 ;  /* 0x0000763222997816 */ /* 0x000fe20000000099 */
[--C-:B------:R-:W-:Y:S01]  /*5750*/  FFMA.FTZ R81, R81, R82, R152.reuse ;  /* 0x0000005251517223 */ /* 0x100fe20000010098 */
[C---:B------:R-:W-:Y:S01]  /*5760*/  FMUL.FTZ R82, R150.reuse, R83 ;  /* 0x0000005396527220 */ /* 0x040fe20000410000 */
[----:B------:R-:W-:Y:S01]  /*5770*/  PRMT R152, R39, 0x7632, R152 ;  /* 0x0000763227987816 */ /* 0x000fe20000000098 */
[----:B------:R-:W-:Y:S01]  /*5780*/  FADD.FTZ R83, R147, -R149 ;  /* 0x8000009593537221 */ /* 0x000fe20000010000 */
[----:B------:R-:W-:Y:S01]  /*5790*/  PRMT R154, R35, 0x7632, R154 ;  /* 0x00007632239a7816 */ /* 0x000fe2000000009a */
[----:B------:R-:W-:Y:S01]  /*57a0*/  IMAD.U32 R153, R153, 0x10000, RZ ;  /* 0x0001000099997824 */ /* 0x000fe200078e00ff */
[----:B------:R-:W-:Y:S01]  /*57b0*/  SHF.L.U32 R151, R151, 0x10, RZ ;  /* 0x0000001097977819 */ /* 0x000fe200000006ff */
[----:B------:R-:W-:Y:S01]  /*57c0*/  FMUL.FTZ R83, R150, R83 ;  /* 0x0000005396537220 */ /* 0x000fe20000410000 */
[----:B------:R-:W-:Y:S02]  /*57d0*/  SHF.L.U32 R152, R152, 0x10, RZ ;  /* 0x0000001098987819 */ /* 0x000fe400000006ff */
[----:B------:R-:W-:Y:S01]  /*57e0*/  SHF.L.U32 R154, R154, 0x10, RZ ;  /* 0x000000109a9a7819 */ /* 0x000fe200000006ff */
[----:B------:R-:W-:Y:S01]  /*57f0*/  FFMA.FTZ R82, R82, R151, R153 ;  /* 0x0000009752527223 */ /* 0x000fe20000010099 */
[--C-:B------:R-:W-:Y:S01]  /*5800*/  FADD.FTZ R151, R120, -R149.reuse ;  /* 0x8000009578977221 */ /* 0x100fe20000010000 */
[----:B------:R-:W-:Y:S01]  /*5810*/  SHF.L.U32 R156, R34, 0x10, RZ ;  /* 0x00000010229c7819 */ /* 0x000fe200000006ff */
[----:B------:R-:W-:Y:S01]  /*5820*/  FADD.FTZ R153, R135, -R149 ;  /* 0x8000009587997221 */ /* 0x000fe20000010000 */
[----:B------:R-:W-:Y:S01]  /*5830*/  FFMA.FTZ R83, R83, R152, R154 ;  /* 0x0000009853537223 */ /* 0x000fe2000001009a */
[----:B------:R-:W-:Y:S01]  /*5840*/  SHF.L.U32 R154, R37, 0x10, RZ ;  /* 0x00000010259a7819 */ /* 0x000fe200000006ff */
[C---:B------:R-:W-:Y:S01]  /*5850*/  FMUL.FTZ R151, R150.reuse, R151 ;  /* 0x0000009796977220 */ /* 0x040fe20000410000 */
[----:B------:R-:W-:Y:S01]  /*5860*/  SHF.L.U32 R152, R33, 0x10, RZ ;  /* 0x0000001021987819 */ /* 0x000fe200000006ff */
[----:B------:R-:W-:-:S04]  /*5870*/  FMUL.FTZ R153, R150, R153 ;  /* 0x0000009996997220 */ /* 0x000fc80000410000 */
[----:B------:R-:W-:Y:S01]  /*5880*/  FFMA.FTZ R154, R151, R154, R152 ;  /* 0x0000009a979a7223 */ /* 0x000fe20000010098 */
[--C-:B------:R-:W-:Y:S01]  /*5890*/  FADD.FTZ R151, R133, -R149.reuse ;  /* 0x8000009585977221 */ /* 0x100fe20000010000 */
[----:B------:R-:W-:Y:S02]  /*58a0*/  IMAD.U32 R152, R38, 0x10000, RZ ;  /* 0x0001000026987824 */ /* 0x000fe400078e00ff */
[----:B------:R-:W-:Y:S01]  /*58b0*/  FADD.FTZ R149, R141, -R149 ;  /* 0x800000958d957221 */ /* 0x000fe20000010000 */
[C---:B------:R-:W-:Y:S01]  /*58c0*/  FMUL.FTZ R151, R150.reuse, R151 ;  /* 0x0000009796977220 */ /* 0x040fe20000410000 */
[----:B------:R-:W-:Y:S02]  /*58d0*/  F2FP.BF16.F32.PACK_AB R81, R81, R154 ;  /* 0x0000009a5151723e */ /* 0x000fe400000010ff */
[----:B------:R-:W-:Y:S01]  /*58e0*/  FMUL.FTZ R149, R150, R149 ;  /* 0x0000009596957220 */ /* 0x000fe20000410000 */
[----:B------:R-:W-:Y:S01]  /*58f0*/  SHF.L.U32 R150, R36, 0x10, RZ ;  /* 0x0000001024967819 */ /* 0x000fe200000006ff */
[----:B------:R-:W-:Y:S01]  /*5900*/  FFMA.FTZ R151, R151, R152, R156 ;  /* 0x0000009897977223 */ /* 0x000fe2000001009c */
[----:B------:R-:W-:-:S02]  /*5910*/  SHF.L.U32 R152, R39, 0x10, RZ ;  /* 0x0000001027987819 */ /* 0x000fc400000006ff */
[----:B------:R-:W-:Y:S02]  /*5920*/  SHF.L.U32 R156, R35, 0x10, RZ ;  /* 0x00000010239c7819 */ /* 0x000fe400000006ff */
[----:B------:R-:W-:-:S03]  /*5930*/  F2FP.BF16.F32.PACK_AB R82, R82, R151 ;  /* 0x000000975252723e */ /* 0x000fc600000010ff */
[----:B------:R-:W-:Y:S01]  /*5940*/  FFMA.FTZ R158, R153, R152, R156 ;  /* 0x00000098999e7223 */ /* 0x000fe2000001009c */
[----:B------:R-:W-:Y:S01]  /*5950*/  IMAD.U32 R156, R32, 0x10000, RZ ;  /* 0x00010000209c7824 */ /* 0x000fe200078e00ff */
[----:B------:R-:W0:Y:S03]  /*5960*/  LDC.64 R152, c[0x0][0x428] ;  /* 0x00010a00ff987b82 */ /* 0x000e260000000a00 */
[----:B------:R-:W-:Y:S01]  /*5970*/  FFMA.FTZ R149, R149, R150, R156 ;  /* 0x0000009695957223 */ /* 0x000fe2000001009c */
[----:B------:R-:W-:-:S04]  /*5980*/  F2FP.BF16.F32.PACK_AB R83, R83, R158 ;  /* 0x0000009e5353723e */ /* 0x000fc800000010ff */
[----:B------:R-:W-:Y:S01]  /*5990*/  F2FP.BF16.F32.PACK_AB R80, R80, R149 ;  /* 0x000000955050723e */ /* 0x000fe200000010ff */
[----:B0-----:R-:W-:-:S05]  /*59a0*/  IMAD.WIDE.U32 R152, R148, 0x10, R152 ;  /* 0x0000001094987825 */ /* 0x001fca00078e0098 */
[----:B------:R0:W-:Y:S02]  /*59b0*/  STG.E.128 desc[UR6][R152.64], R80 ;  /* 0x0000005098007986 */ /* 0x0001e4000c101d06 */
.L_x_135:
[----:B------:R-:W-:Y:S05]  /*59c0*/  BSYNC.RECONVERGENT B0 ;  /* 0x0000000000007941 */ /* 0x000fea0003800200 */
.L_x_134:
[----:B01234-:R-:W0:Y:S02]  /*59d0*/  LDC.64 R80, c[0x0][0x380] ;  /* 0x0000e000ff507b82 */ /* 0x01fe240000000a00 */
[----:B0-----:R-:W-:-:S04]  /*59e0*/  LEA R107, R80, R107, 0x2 ;  /* 0x0000006b506b7211 */ /* 0x001fc800078e10ff */
[----:B------:R-:W-:-:S13]  /*59f0*/  ISETP.GE.AND P0, PT, R107, R81, PT ;  /* 0x000000516b00720c */ /* 0x000fda0003f06270 */
[----:B------:R-:W-:Y:S05]  /*5a00*/  @!P0 BRA `(.L_x_146) ;  /* 0xffffffb000048947 */ /* 0x000fea000383ffff */
[----:B------:R-:W-:Y:S05]  /*5a10*/  EXIT ;  /* 0x000000000000794d */ /* 0x000fea0003800000 */
.L_x_133:
[----:B------:R-:W-:Y:S01]  /*5a20*/  HFMA2 R156, -RZ, RZ, 0, 5.9604644775390625e-08 ;  /* 0x00000001ff9c7431 */ /* 0x000fe200000001ff */
[----:B------:R-:W-:Y:S01]  /*5a30*/  BSSY B0, `(.L_x_147) ;  /* 0x0000007000007945 */ /* 0x000fe20003800000 */
[----:B------:R-:W-:Y:S01]  /*5a40*/  MOV R157, R80 ;  /* 0x00000050009d7202 */ /* 0x000fe20000000f00 */
[----:B------:R-:W-:Y:S01]  /*5a50*/  IMAD.MOV.U32 R154, RZ, RZ, -0x1 ;  /* 0xffffffffff9a7424 */ /* 0x000fe200078e00ff */
[----:B------:R-:W-:-:S07]  /*5a60*/  MOV R159, 0x1f ;  /* 0x0000001f009f7802 */ /* 0x000fce0000000f00 */
[----:B-----5:R-:W-:Y:S05]  /*5a70*/  WARPSYNC.COLLECTIVE R154, `(.L_x_148) ;  /* 0x000000009a087348 */ /* 0x020fea0003c00000 */
[----:B------:R0:W1:Y:S02]  /*5a80*/  SHFL.BFLY P6, R155, R157, R156, R159 ;  /* 0x0c00009c9d9b7389 */ /* 0x00006400000c009f */
[----:B01---5:R-:W-:Y:S05]  /*5a90*/  ENDCOLLECTIVE ;  /* 0x000000000000791b */ /* 0x023fea0003800000 */
.L_x_148:
[----:B------:R-:W-:Y:S05]  /*5aa0*/  BSYNC B0 ;  /* 0x0000000000007941 */ /* 0x000fea0003800000 */
.L_x_147:
[----:B------:R-:W-:Y:S01]  /*5ab0*/  MOV R81, R155 ;  /* 0x0000009b00517202 */ /* 0x000fe20000000f00 */
[----:B------:R-:W-:Y:S01]  /*5ac0*/  HFMA2 R156, -RZ, RZ, 0, 1.1920928955078125e-07 ;  /* 0x00000002ff9c7431 */ /* 0x000fe200000001ff */
[----:B------:R-:W-:Y:S01]  /*5ad0*/  MOV R159, 0x1f ;  /* 0x0000001f009f7802 */ /* 0x000fe20000000f00 */
[----:B------:R-:W-:Y:S02]  /*5ae0*/  IMAD.MOV.U32 R154, RZ, RZ, -0x1 ;  /* 0xffffffffff9a7424 */ /* 0x000fe400078e00ff */
[----:B------:R-:W-:-:S05]  /*5af0*/  FADD.FTZ R82, R80, R81 ;  /* 0x0000005150527221 */ /* 0x000fca0000010000 */
[----:B------:R-:W-:-:S07]  /*5b00*/  MOV R157, R82 ;  /* 0x00000052009d7202 */ /* 0x000fce0000000f00 */
[----:B------:R-:W-:Y:S05]  /*5b10*/  WARPSYNC.COLLECTIVE R154, `(.L_x_149) ;  /* 0x000000009a087348 */ /* 0x000fea0003c00000 */
[----:B------:R0:W1:Y:S02]  /*5b20*/  SHFL.BFLY P6, R155, R157, R156, R159 ;  /* 0x0c00009c9d9b7389 */ /* 0x00006400000c009f */
[----:B01----:R-:W-:Y:S05]  /*5b30*/  ENDCOLLECTIVE ;  /* 0x000000000000791b */ /* 0x003fea0003800000 */
.L_x_149:
[----:B------:R-:W-:Y:S01]  /*5b40*/  HFMA2 R156, -RZ, RZ, 0, 2.384185791015625e-07 ;  /* 0x00000004ff9c7431 */ /* 0x000fe200000001ff */
[----:B------:R-:W-:-:S05]  /*5b50*/  MOV R81, R155 ;  /* 0x0000009b00517202 */ /* 0x000fca0000000f00 */
[----:B------:R-:W-:-:S05]  /*5b60*/  FADD.FTZ R83, R82, R81 ;  /* 0x0000005152537221 */ /* 0x000fca0000010000 */
[----:B------:R-:W-:-:S07]  /*5b70*/  MOV R157, R83 ;  /* 0x00000053009d7202 */ /* 0x000fce0000000f00 */
[----:B------:R-:W-:Y:S05]  /*5b80*/  WARPSYNC.COLLECTIVE R154, `(.L_x_150) ;  /* 0x000000009a087348 */ /* 0x000fea0003c00000 */
[----:B------:R0:W1:Y:S02]  /*5b90*/  SHFL.BFLY P6, R155, R157, R156, R159 ;  /* 0x0c00009c9d9b7389 */ /* 0x00006400000c009f */
[----:B01----:R-:W-:Y:S05]  /*5ba0*/  ENDCOLLECTIVE ;  /* 0x000000000000791b */ /* 0x003fea0003800000 */
.L_x_150:
[----:B------:R-:W-:Y:S01]  /*5bb0*/  HFMA2 R156, -RZ, RZ, 0, 4.76837158203125e-07 ;  /* 0x00000008ff9c7431 */ /* 0x000fe200000001ff */
[----:B------:R-:W-:-:S05]  /*5bc0*/  MOV R150, R155 ;  /* 0x0000009b00967202 */ /* 0x000fca0000000f00 */
[----:B------:R-:W-:-:S04]  /*5bd0*/  FADD.FTZ R150, R83, R150 ;  /* 0x0000009653967221 */ /* 0x000fc80000010000 */
[----:B------:R-:W-:-:S07]  /*5be0*/  IMAD.MOV.U32 R157, RZ, RZ, R150 ;  /* 0x000000ffff9d7224 */ /* 0x000fce00078e0096 */
[----:B------:R-:W-:Y:S05]  /*5bf0*/  WARPSYNC.COLLECTIVE R154, `(.L_x_151) ;  /* 0x000000009a087348 */ /* 0x000fea0003c00000 */
[----:B------:R0:W1:Y:S02]  /*5c00*/  SHFL.BFLY P6, R155, R157, R156, R159 ;  /* 0x0c00009c9d9b7389 */ /* 0x00006400000c009f */
[----:B01----:R-:W-:Y:S05]  /*5c10*/  ENDCOLLECTIVE ;  /* 0x000000000000791b */ /* 0x003fea0003800000 */
.L_x_151:
        /* <DEDUP_REMOVED lines=8> */
.L_x_152:
[----:B------:R-:W-:Y:S02]  /*5ca0*/  HFMA2 R156, -RZ, RZ, 0, 5.9604644775390625e-08 ;  /* 0x00000001ff9c7431 */ /* 0x000fe400000001ff */
[----:B------:R-:W-:Y:S01]  /*5cb0*/  IMAD.MOV.U32 R151, RZ, RZ, R155 ;  /* 0x000000ffff977224 */ /* 0x000fe200078e009b */
[----:B------:R-:W-:-:S03]  /*5cc0*/  ISETP.GT.U32.AND P6, PT, R108, 0xbf, PT ;  /* 0x000000bf6c00780c */ /* 0x000fc60003fc4070 */
[----:B------:R-:W-:-:S04]  /*5cd0*/  FADD.FTZ R152, R152, R151 ;  /* 0x0000009798987221 */ /* 0x000fc80000010000 */
        /* <DEDUP_REMOVED lines=102> */
.L_x_153:
[----:B------:R-:W-:Y:S01]  /*6340*/  IMAD.MOV.U32 R156, RZ, RZ, 0x2 ;  /* 0x00000002ff9c7424 */ /* 0x000fe200078e00ff */
[----:B------:R-:W-:-:S05]  /*6350*/  MOV R83, R155 ;  /* 0x0000009b00537202 */ /* 0x000fca0000000f00 */
[----:B------:R-:W-:-:S05]  /*6360*/  FADD.FTZ R83, R80, R83 ;  /* 0x0000005350537221 */ /* 0x000fca0000010000 */
[----:B------:R-:W-:-:S07]  /*6370*/  MOV R157, R83 ;  /* 0x00000053009d7202 */ /* 0x000fce0000000f00 */
[----:B------:R-:W-:Y:S05]  /*6380*/  WARPSYNC.COLLECTIVE R154, `(.L_x_154) ;  /* 0x000000009a087348 */ /* 0x000fea0003c00000 */
[----:B------:R0:W1:Y:S02]  /*6390*/  SHFL.BFLY P6, R155, R157, R156, R159 ;  /* 0x0c00009c9d9b7389 */ /* 0x00006400000c009f */
[----:B01----:R-:W-:Y:S05]  /*63a0*/  ENDCOLLECTIVE ;  /* 0x000000000000791b */ /* 0x003fea0003800000 */
.L_x_154:
[----:B------:R-:W-:Y:S01]  /*63b0*/  HFMA2 R156, -RZ, RZ, 0, 2.384185791015625e-07 ;  /* 0x00000004ff9c7431 */ /* 0x000fe200000001ff */
[----:B------:R-:W-:-:S05]  /*63c0*/  MOV R82, R155 ;  /* 0x0000009b00527202 */ /* 0x000fca0000000f00 */
[----:B------:R-:W-:-:S05]  /*63d0*/  FADD.FTZ R82, R83, R82 ;  /* 0x0000005253527221 */ /* 0x000fca0000010000 */
[----:B------:R-:W-:-:S07]  /*63e0*/  MOV R157, R82 ;  /* 0x00000052009d7202 */ /* 0x000fce0000000f00 */
[----:B------:R-:W-:Y:S05]  /*63f0*/  WARPSYNC.COLLECTIVE R154, `(.L_x_155) ;  /* 0x000000009a087348 */ /* 0x000fea0003c00000 */
[----:B------:R0:W1:Y:S02]  /*6400*/  SHFL.BFLY P6, R155, R157, R156, R159 ;  /* 0x0c00009c9d9b7389 */ /* 0x00006400000c009f */
[----:B01----:R-:W-:Y:S05]  /*6410*/  ENDCOLLECTIVE ;  /* 0x000000000000791b */ /* 0x003fea0003800000 */
.L_x_155:
[----:B------:R-:W-:Y:S01]  /*6420*/  HFMA2 R156, -RZ, RZ, 0, 4.76837158203125e-07 ;  /* 0x00000008ff9c7431 */ /* 0x000fe200000001ff */
[----:B------:R-:W-:-:S05]  /*6430*/  MOV R153, R155 ;  /* 0x0000009b00997202 */ /* 0x000fca0000000f00 */
[----:B------:R-:W-:-:S04]  /*6440*/  FADD.FTZ R153, R82, R153 ;  /* 0x0000009952997221 */ /* 0x000fc80000010000 */
[----:B------:R-:W-:-:S07]  /*6450*/  IMAD.MOV.U32 R157, RZ, RZ, R153 ;  /* 0x000000ffff9d7224 */ /* 0x000fce00078e0099 */
[----:B------:R-:W-:Y:S05]  /*6460*/  WARPSYNC.COLLECTIVE R154, `(.L_x_156) ;  /* 0x000000009a087348 */ /* 0x000fea0003c00000 */
[----:B------:R0:W1:Y:S02]  /*6470*/  SHFL.BFLY P6, R155, R157, R156, R159 ;  /* 0x0c00009c9d9b7389 */ /* 0x00006400000c009f */
[----:B01----:R-:W-:Y:S05]  /*6480*/  ENDCOLLECTIVE ;  /* 0x000000000000791b */ /* 0x003fea0003800000 */
.L_x_156:
[----:B------:R-:W-:Y:S01]  /*6490*/  HFMA2 R156, -RZ, RZ, 0, 9.5367431640625e-07 ;  /* 0x00000010ff9c7431 */ /* 0x000fe200000001ff */
[----:B------:R-:W-:-:S05]  /*64a0*/  MOV R150, R155 ;  /* 0x0000009b00967202 */ /* 0x000fca0000000f00 */
[----:B------:R-:W-:-:S05]  /*64b0*/  FADD.FTZ R150, R153, R150 ;  /* 0x0000009699967221 */ /* 0x000fca0000010000 */
[----:B------:R-:W-:-:S07]  /*64c0*/  MOV R157, R150 ;  /* 0x00000096009d7202 */ /* 0x000fce0000000f00 */
[----:B------:R-:W-:Y:S05]  /*64d0*/  WARPSYNC.COLLECTIVE R154, `(.L_x_157) ;  /* 0x000000009a087348 */ /* 0x000fea0003c00000 */
[----:B------:R0:W1:Y:S02]  /*64e0*/  SHFL.BFLY P6, R155, R157, R156, R159 ;  /* 0x0c00009c9d9b7389 */ /* 0x00006400000c009f */
[----:B01----:R-:W-:Y:S05]  /*64f0*/  ENDCOLLECTIVE ;  /* 0x000000000000791b */ /* 0x003fea0003800000 */
.L_x_157:
[----:B------:R-:W-:Y:S05]  /*6500*/  BRA `(.L_x_158) ;  /* 0xffffffdc00e47947 */ /* 0x000fea000383ffff */
.L_x_159:
        /* <DEDUP_REMOVED lines=15> */
.L_x_54330:


//--------------------- .text._ZN10layer_norm13ln_fwd_kernelINS_13Kernel_traitsI13__nv_bfloat16S2_S2_S2_fjLj1536ELj1ELj4ELj1ELj16ENS_18Kernel_traits_baseILj1536ES2_S2_S2_S2_fjLj128EEEEELb0ELb0ELb1ELb1EEEvNS_9FwdParamsE --------------------------
	.section	.text._ZN10layer_norm13ln_fwd_kernelINS_13Kernel_traitsI13__nv_bfloat16S2_S2_S2_fjLj1536ELj1ELj4ELj1ELj16ENS_18Kernel_traits_baseILj1536ES2_S2_S2_S2_fjLj128EEEEELb0ELb0ELb1ELb1EEEvNS_9FwdParamsE,"ax",@progbits
	.align	128
        .global         _ZN10layer_norm13ln_fwd_kernelINS_13Kernel_traitsI13__nv_bfloat16S2_S2_S2_fjLj1536ELj1ELj4ELj1ELj16ENS_18Kernel_traits_baseILj1536ES2_S2_S2_S2_fjLj128EEEEELb0ELb0ELb1ELb1EEEvNS_9FwdParamsE
        .type           _ZN10layer_norm13ln_fwd_kernelINS_13Kernel_traitsI13__nv_bfloat16S2_S2_S2_fjLj1536ELj1ELj4ELj1ELj16ENS_18Kernel_traits_baseILj1536ES2_S2_S2_S2_fjLj128EEEEELb0ELb0ELb1ELb1EEEvNS_9FwdParamsE,@function
        .size           _ZN10layer_norm13ln_fwd_kernelINS_13Kernel_traitsI13__nv_bfloat16S2_S2_S2_fjLj1536ELj1ELj4ELj1ELj16ENS_18Kernel_traits_baseILj1536ES2_S2_S2_S2_fjLj128EEEEELb0ELb0ELb1ELb1EEEvNS_9FwdParamsE,(.L_x_54331 - _ZN10layer_norm13ln_fwd_kernelINS_13Kernel_traitsI13__nv_bfloat16S2_S2_S2_fjLj1536ELj1ELj4ELj1ELj16ENS_18Kernel_traits_baseILj1536ES2_S2_S2_S2_fjLj128EEEEELb0ELb0ELb1ELb1EEEvNS_9FwdParamsE)
        .other          _ZN10layer_norm13ln_fwd_kernelINS_13Kernel_traitsI13__nv_bfloat16S2_S2_S2_fjLj1536ELj1ELj4ELj1ELj16ENS_18Kernel_traits_baseILj1536ES2_S2_S2_S2_fjLj128EEEEELb0ELb0ELb1ELb1EEEvNS_9FwdParamsE,@"STO_CUDA_ENTRY STV_DEFAULT"
_ZN10layer_norm13ln_fwd_kernelINS_13Kernel_traitsI13__nv_bfloat16S2_S2_S2_fjLj1536ELj1ELj4ELj1ELj16ENS_18Kernel_traits_baseILj1536ES2_S2_S2_S2_fjLj128EEEEELb0ELb0ELb1ELb1EEEvNS_9FwdParamsE:
.text._ZN10layer_norm13ln_fwd_kernelINS_13Kernel_traitsI13__nv_bfloat16S2_S2_S2_fjLj1536ELj1ELj4ELj1ELj16ENS_18Kernel_traits_baseILj1536ES2_S2_S2_S2_fjLj128EEEEELb0ELb0ELb1ELb1EEEvNS_9FwdParamsE:
[----:B------:R-:W-:Y:S01]  /*0000*/  LDC R1, c[0x0][0x37c] ;  /* 0x0000df00ff017b82 */ /* 0x000fe20000000800 */
[----:B------:R-:W0:Y:S01]  /*0010*/  S2R R122, SR_TID.X ;  /* 0x00000000007a7919 */ /* 0x000e220000002100 */
[----:B------:R-:W1:Y:S06]  /*0020*/  LDCU.64 UR8, c[0x0][0x438] ;  /* 0x00008700ff0877ac */ /* 0x000e6c0008000a00 */
[----:B------:R-:W2:Y:S01]  /*0030*/  S2UR UR4, SR_CTAID.X ;  /* 0x00000000000479c3 */ /* 0x000ea20000002500 */
[----:B------:R-:W3:Y:S01]  /*0040*/  LDCU.64 UR6, c[0x0][0x358] ;  /* 0x00006b00ff0677ac */ /* 0x000ee20008000a00 */
[----:B-1----:R-:W-:-:S04]  /*0050*/  UISETP.NE.U32.AND UP0, UPT, UR8, URZ, UPT ;  /* 0x000000ff0800728c */ /* 0x002fc8000bf05070 */
[----:B------:R-:W-:Y:S02]  /*0060*/  UISETP.NE.AND.EX UP0, UPT, UR9, URZ, UPT, UP0 ;  /* 0x000000ff0900728c */ /* 0x000fe4000bf05300 */
[----:B--2---:R-:W-:Y:S01]  /*0070*/  USHF.L.U32 UR4, UR4, 0x2, URZ ;  /* 0x0000000204047899 */ /* 0x004fe200080006ff */
[----:B0-----:R-:W-:Y:S02]  /*0080*/  SHF.R.U32.HI R121, RZ, 0x5, R122 ;  /* 0x00000005ff797819 */ /* 0x001fe4000001167a */
[----:B------:R-:W-:-:S03]  /*0090*/  LOP3.LUT R122, R122, 0x1f, RZ, 0xc0, !PT ;  /* 0x0000001f7a7a7812 */ /* 0x000fc600078ec0ff */
[----:B------:R-:W-:Y:S01]  /*00a0*/  LOP3.LUT R121, R121, UR4, RZ, 0xfc, !PT ;  /* 0x0000000479797c12 */ /* 0x000fe2000f8efcff */
[----:B---3--:R-:W-:Y:S06]  /*00b0*/  BRA.U !UP0, `(.L_x_160) ;  /* 0x0000000108447547 */ /* 0x008fec000b800000 */
[----:B------:R-:W0:Y:S08]  /*00c0*/  LDC.64 R2, c[0x0][0x3d0] ;  /* 0x0000f400ff027b82 */ /* 0x000e300000000a00 */
[----:B------:R-:W1:Y:S01]  /*00d0*/  LDC.64 R4, c[0x0][0x438] ;  /* 0x00010e00ff047b82 */ /* 0x000e620000000a00 */
[----:B0-----:R-:W-:-:S05]  /*00e0*/  IMAD.WIDE.U32 R2, R122, 0x10, R2 ;  /* 0x000000107a027825 */ /* 0x001fca00078e0002 */
[----:B------:R0:W5:Y:S01]  /*00f0*/  LDG.E.128 R24, desc[UR6][R2.64] ;  /* 0x0000000602187981 */ /* 0x000162000c1e1d00 */
[----:B-1----:R-:W-:-:S03]  /*0100*/  IMAD.WIDE.U32 R4, R122, 0x10, R4 ;  /* 0x000000107a047825 */ /* 0x002fc600078e0004 */
[----:B------:R0:W5:Y:S04]  /*0110*/  LDG.E.128 R28, desc[UR6][R2.64+0x200] ;  /* 0x00020006021c7981 */ /* 0x000168000c1e1d00 */
        /* <DEDUP_REMOVED lines=9> */
[----:B------:R0:W5:Y:S01]  /*01b0*/  LDG.E.128 R68, desc[UR6][R4.64+0xa00] ;  /* 0x000a000604447981 */ /* 0x000162000c1e1d00 */
[----:B------:R-:W-:Y:S05]  /*01c0*/  BRA `(.L_x_161) ;  /* 0x0000000000507947 */ /* 0x000fea0003800000 */
.L_x_160:
[----:B------:R-:W0:Y:S02]  /*01d0*/  LDC.64 R2, c[0x0][0x3d0] ;  /* 0x0000f400ff027b82 */ /* 0x000e240000000a00 */
[----:B0-----:R-:W-:-:S05]  /*01e0*/  IMAD.WIDE.U32 R2, R122, 0x10, R2 ;  /* 0x000000107a027825 */ /* 0x001fca00078e0002 */
[----:B------:R0:W5:Y:S04]  /*01f0*/  LDG.E.128 R24, desc[UR6][R2.64] ;  /* 0x0000000602187981 */ /* 0x000168000c1e1d00 */
        /* <DEDUP_REMOVED lines=17> */
.L_x_161:
[----:B------:R-:W1:Y:S02]  /*0310*/  LDCU UR4, c[0x0][0x384] ;  /* 0x00007080ff0477ac */ /* 0x000e640008000800 */
[----:B-1----:R-:W-:-:S13]  /*0320*/  ISETP.GE.AND P0, PT, R121, UR4, PT ;  /* 0x0000000479007c0c */ /* 0x002fda000bf06270 */
[----:B------:R-:W-:Y:S05]  /*0330*/  @P0 EXIT ;  /* 0x000000000000094d */ /* 0x000fea0003800000 */
[----:B-----5:R-:W-:Y:S01]  /*0340*/  PRMT R120, R71, 0x7632, R120 ;  /* 0x0000763247787816 */ /* 0x020fe20000000078 */
[----:B------:R-:W1:Y:S01]  /*0350*/  LDCU.U8 UR8, c[0x0][0x410] ;  /* 0x00008200ff0877ac */ /* 0x000e620008000000 */
[----:B------:R-:W-:Y:S02]  /*0360*/  PRMT R119, R47, 0x7632, R119 ;  /* 0x000076322f777816 */ /* 0x000fe40000000077 */
[----:B------:R-:W-:Y:S01]  /*0370*/  PRMT R118, R70, 0x7632, R118 ;  /* 0x0000763246767816 */ /* 0x000fe20000000076 */
[----:B------:R-:W2:Y:S01]  /*0380*/  LDCU UR9, c[0x0][0x448] ;  /* 0x00008900ff0977ac */ /* 0x000ea20008000800 */
[----:B------:R-:W-:Y:S02]  /*0390*/  PRMT R117, R46, 0x7632, R117 ;  /* 0x000076322e757816 */ /* 0x000fe40000000075 */
[----:B------:R-:W-:Y:S01]  /*03a0*/  PRMT R116, R69, 0x7632, R116 ;  /* 0x0000763245747816 */ /* 0x000fe20000000074 */
[----:B------:R-:W3:Y:S01]  /*03b0*/  LDCU.64 UR4, c[0x0][0x3a0] ;  /* 0x00007400ff0477ac */ /* 0x000ee20008000a00 */
[----:B------:R-:W-:-:S02]  /*03c0*/  PRMT R115, R45, 0x7632, R115 ;  /* 0x000076322d737816 */ /* 0x000fc40000000073 */
[----:B------:R-:W-:Y:S02]  /*03d0*/  PRMT R114, R68, 0x7632, R114 ;  /* 0x0000763244727816 */ /* 0x000fe40000000072 */
[----:B------:R-:W-:Y:S02]  /*03e0*/  PRMT R0, R44, 0x7632, R0 ;  /* 0x000076322c007816 */ /* 0x000fe40000000000 */
[----:B0-----:R-:W-:Y:S02]  /*03f0*/  PRMT R2, R67, 0x7632, R2 ;  /* 0x0000763243027816 */ /* 0x001fe40000000002 */
        /* <DEDUP_REMOVED lines=38> */
[----:B-123--:R-:W-:-:S07]  /*0660*/  PRMT R113, R24, 0x7632, R113 ;  /* 0x0000763218717816 */ /* 0x00efce0000000071 */
.L_x_177:
[----:B0-----:R-:W0:Y:S08]  /*0670*/  LDC.64 R92, c[0x0][0x3f0] ;  /* 0x0000fc00ff5c7b82 */ /* 0x001e300000000a00 */
[----:B------:R-:W1:Y:S01]  /*0680*/  LDC R84, c[0x0][0x388] ;  /* 0x0000e200ff547b82 */ /* 0x000e620000000800 */
[----:B0-----:R-:W-:-:S06]  /*0690*/  IMAD.WIDE R92, R121, 0x4, R92 ;  /* 0x00000004795c7825 */ /* 0x001fcc00078e025c */
[----:B------:R-:W2:Y:S01]  /*06a0*/  LDG.E R92, desc[UR6][R92.64] ;  /* 0x000000065c5c7981 */ /* 0x000ea2000c1e1900 */
[----:B------:R-:W-:Y:S01]  /*06b0*/  HFMA2 R128, -RZ, RZ, 0, 0 ;  /* 0x00000000ff807431 */ /* 0x000fe200000001ff */
[----:B--2---:R-:W-:-:S13]  /*06c0*/  ISETP.GE.AND P0, PT, R92, 0x1, PT ;  /* 0x000000015c00780c */ /* 0x004fda0003f06270 */
[----:B------:R-:W-:Y:S01]  /*06d0*/  @P0 IADD3 R79, PT, PT, R92, -0x1, RZ ;  /* 0xffffffff5c4f0810 */ /* 0x000fe20007ffe0ff */
[----:B------:R-:W0:Y:S04]  /*06e0*/  @P0 LDC.64 R76, c[0x0][0x390] ;  /* 0x0000e400ff4c0b82 */ /* 0x000e280000000a00 */
[----:B-1----:R-:W-:-:S04]  /*06f0*/  @P0 IMAD R80, R79, R84, RZ ;  /* 0x000000544f500224 */ /* 0x002fc800078e02ff */
[----:B------:R-:W1:Y:S01]  /*0700*/  LDC.64 R78, c[0x0][0x3f8] ;  /* 0x0000fe00ff4e7b82 */ /* 0x000e620000000a00 */
[----:B------:R-:W-:-:S04]  /*0710*/  @P0 SHF.R.S32.HI R81, RZ, 0x1f, R80 ;  /* 0x0000001fff510819 */ /* 0x000fc80000011450 */
[----:B------:R-:W-:-:S04]  /*0720*/  @P0 LEA.HI R81, R81, R80, RZ, 0x3 ;  /* 0x0000005051510211 */ /* 0x000fc800078f18ff */
[----:B------:R-:W-:-:S05]  /*0730*/  @P0 LEA.HI.SX32 R128, R81, R122, 0x1d ;  /* 0x0000007a51800211 */ /* 0x000fca00078feaff */
[----:B0-----:R-:W-:-:S05]  /*0740*/  @P0 IMAD.WIDE.U32 R76, R128, 0x10, R76 ;  /* 0x00000010804c0825 */ /* 0x001fca00078e004c */
[----:B------:R-:W2:Y:S01]  /*0750*/  @P0 LDG.E.128 R72, desc[UR6][R76.64] ;  /* 0x000000064c480981 */ /* 0x000ea2000c1e1d00 */
[----:B-1----:R-:W-:-:S05]  /*0760*/  IMAD.WIDE R78, R121, 0x4, R78 ;  /* 0x00000004794e7825 */ /* 0x002fca00078e024e */
[----:B------:R0:W5:Y:S01]  /*0770*/  LDG.E R82, desc[UR6][R78.64] ;  /* 0x000000064e527981 */ /* 0x000162000c1e1900 */
[----:B------:R-:W-:Y:S01]  /*0780*/  UISETP.NE.U32.AND UP0, UPT, UR4, URZ, UPT ;  /* 0x000000ff0400728c */ /* 0x000fe2000bf05070 */
[----:B------:R-:W-:-:S03]  /*0790*/  IMAD R80, R121, R84, RZ ;  /* 0x0000005479507224 */ /* 0x000fc600078e02ff */
[----:B------:R-:W-:Y:S02]  /*07a0*/  UISETP.NE.AND.EX UP0, UPT, UR5, URZ, UPT, UP0 ;  /* 0x000000ff0500728c */ /* 0x000fe4000bf05300 */
[----:B------:R-:W-:-:S04]  /*07b0*/  SHF.R.S32.HI R81, RZ, 0x1f, R80 ;  /* 0x0000001fff517819 */ /* 0x000fc80000011450 */
[----:B------:R-:W-:-:S04]  /*07c0*/  LEA.HI R81, R81, R80, RZ, 0x3 ;  /* 0x0000005051517211 */ /* 0x000fc800078f18ff */
[----:B------:R-:W-:Y:S02]  /*07d0*/  LEA.HI.SX32 R129, R81, R122, 0x1d ;  /* 0x0000007a51817211 */ /* 0x000fe400078feaff */
[----:B--2---:R-:W-:Y:S02]  /*07e0*/  PRMT R80, R75, 0x7632, R80 ;  /* 0x000076324b507816 */ /* 0x004fe40000000050 */
[----:B------:R-:W-:Y:S02]  /*07f0*/  PRMT R81, R74, 0x7632, R81 ;  /* 0x000076324a517816 */ /* 0x000fe40000000051 */
[----:B------:R-:W-:Y:S02]  /*0800*/  PRMT R83, R73, 0x7632, R83 ;  /* 0x0000763249537816 */ /* 0x000fe40000000053 */
[----:B------:R-:W-:Y:S01]  /*0810*/  PRMT R85, R72, 0x7632, R85 ;  /* 0x0000763248557816 */ /* 0x000fe20000000055 */
[----:B0-----:R-:W-:Y:S06]  /*0820*/  BRA.U !UP0, `(.L_x_162) ;  /* 0x0000000108d47547 */ /* 0x001fec000b800000 */
[----:B------:R-:W0:Y:S02]  /*0830*/  LDC.64 R76, c[0x0][0x3a0] ;  /* 0x0000e800ff4c7b82 */ /* 0x000e240000000a00 */
[----:B0-----:R-:W-:-:S06]  /*0840*/  IMAD.WIDE.U32 R76, R129, 0x10, R76 ;  /* 0x00000010814c7825 */ /* 0x001fcc00078e004c */
[----:B------:R-:W2:Y:S01]  /*0850*/  LDG.E.128 R76, desc[UR6][R76.64] ;  /* 0x000000064c4c7981 */ /* 0x000ea2000c1e1d00 */
[----:B------:R-:W-:-:S13]  /*0860*/  ISETP.GT.AND P1, PT, R92, RZ, PT ;  /* 0x000000ff5c00720c */ /* 0x000fda0003f24270 */
[----:B------:R-:W0:Y:S01]  /*0870*/  @P1 LDC R123, c[0x0][0x40c] ;  /* 0x00010300ff7b1b82 */ /* 0x000e220000000800 */
[----:B------:R-:W-:Y:S01]  /*0880*/  @P1 SHF.L.U32 R87, R85, 0x10, RZ ;  /* 0x0000001055571819 */ /* 0x000fe200000006ff */
[----:B------:R-:W-:Y:S01]  /*0890*/  @P1 IMAD.U32 R90, R73, 0x10000, RZ ;  /* 0x00010000495a1824 */ /* 0x000fe200078e00ff */
[----:B------:R-:W-:Y:S02]  /*08a0*/  @P1 SHF.L.U32 R94, R83, 0x10, RZ ;  /* 0x00000010535e1819 */ /* 0x000fe400000006ff */
[----:B------:R-:W-:-:S03]  /*08b0*/  @P1 SHF.L.U32 R81, R81, 0x10, RZ ;  /* 0x0000001051511819 */ /* 0x000fc600000006ff */
[----:B------:R-:W1:Y:S08]  /*08c0*/  @P1 LDC R95, c[0x0][0x40c] ;  /* 0x00010300ff5f1b82 */ /* 0x000e700000000800 */
[----:B------:R-:W3:Y:S08]  /*08d0*/  @P1 LDC R124, c[0x0][0x40c] ;  /* 0x00010300ff7c1b82 */ /* 0x000ef00000000800 */
[----:B------:R-:W4:Y:S08]  /*08e0*/  @P1 LDC R125, c[0x0][0x40c] ;  /* 0x00010300ff7d1b82 */ /* 0x000f300000000800 */
[----:B------:R-:W4:Y:S08]  /*08f0*/  @P1 LDC R126, c[0x0][0x40c] ;  /* 0x00010300ff7e1b82 */ /* 0x000f300000000800 */
[----:B------:R-:W4:Y:S08]  /*0900*/  @P1 LDC R127, c[0x0][0x40c] ;  /* 0x00010300ff7f1b82 */ /* 0x000f300000000800 */
[----:B------:R-:W4:Y:S08]  /*0910*/  @P1 LDC R93, c[0x0][0x40c] ;  /* 0x00010300ff5d1b82 */ /* 0x000f300000000800 */
[----:B------:R-:W4:Y:S01]  /*0920*/  @P1 LDC R130, c[0x0][0x40c] ;  /* 0x00010300ff821b82 */ /* 0x000f220000000800 */
[----:B--2---:R-:W-:-:S02]  /*0930*/  SHF.L.U32 R85, R77, 0x10, RZ ;  /* 0x000000104d557819 */ /* 0x004fc400000006ff */
[----:B------:R-:W-:Y:S02]  /*0940*/  PRMT R83, R76, 0x7632, R83 ;  /* 0x000076324c537816 */ /* 0x000fe40000000053 */
[----:B------:R-:W-:Y:S01]  /*0950*/  PRMT R77, R77, 0x7632, R77 ;  /* 0x000076324d4d7816 */ /* 0x000fe2000000004d */
[----:B0-----:R-:W-:Y:S01]  /*0960*/  @P1 FFMA.FTZ R85, R90, R123, R85 ;  /* 0x0000007b5a551223 */ /* 0x001fe20000010055 */
[----:B------:R-:W-:Y:S02]  /*0970*/  SHF.L.U32 R88, R76, 0x10, RZ ;  /* 0x000000104c587819 */ /* 0x000fe400000006ff */
[----:B------:R-:W-:Y:S01]  /*0980*/  SHF.L.U32 R86, R83, 0x10, RZ ;  /* 0x0000001053567819 */ /* 0x000fe200000006ff */
[----:B------:R-:W-:Y:S01]  /*0990*/  IMAD.U32 R83, R77, 0x10000, RZ ;  /* 0x000100004d537824 */ /* 0x000fe200078e00ff */
[----:B------:R-:W-:Y:S02]  /*09a0*/  PRMT R76, R78, 0x7632, R76 ;  /* 0x000076324e4c7816 */ /* 0x000fe4000000004c */
[----:B------:R-:W-:Y:S01]  /*09b0*/  SHF.L.U32 R89, R79, 0x10, RZ ;  /* 0x000000104f597819 */ /* 0x000fe200000006ff */
[----:B-1----:R-:W-:Y:S01]  /*09c0*/  @P1 FFMA.FTZ R86, R87, R95, R86 ;  /* 0x0000005f57561223 */ /* 0x002fe20000010056 */
[----:B------:R-:W-:Y:S01]  /*09d0*/  PRMT R79, R79, 0x7632, R79 ;  /* 0x000076324f4f7816 */ /* 0x000fe2000000004f */
[----:B---3--:R-:W-:Y:S01]  /*09e0*/  @P1 FFMA.FTZ R83, R94, R124, R83 ;  /* 0x0000007c5e531223 */ /* 0x008fe20000010053 */
[----:B------:R-:W-:-:S02]  /*09f0*/  SHF.L.U32 R91, R78, 0x10, RZ ;  /* 0x000000104e5b7819 */ /* 0x000fc400000006ff */
[----:B------:R-:W-:Y:S02]  /*0a00*/  SHF.L.U32 R90, R76, 0x10, RZ ;  /* 0x000000104c5a7819 */ /* 0x000fe400000006ff */
[----:B------:R-:W-:Y:S01]  /*0a10*/  @P1 SHF.L.U32 R94, R80, 0x10, RZ ;  /* 0x00000010505e1819 */ /* 0x000fe200000006ff */
[----:B------:R-:W-:Y:S01]  /*0a20*/  @P1 IMAD.U32 R80, R75, 0x10000, RZ ;  /* 0x000100004b501824 */ /* 0x000fe200078e00ff */
[----:B------:R-:W-:Y:S01]  /*0a30*/  @P1 SHF.L.U32 R78, R74, 0x10, RZ ;  /* 0x000000104a4e1819 */ /* 0x000fe200000006ff */
[----:B----4-:R-:W-:Y:S01]  /*0a40*/  @P1 FFMA.FTZ R90, R81, R126, R90 ;  /* 0x0000007e515a1223 */ /* 0x010fe2000001005a */
[----:B------:R-:W-:Y:S01]  /*0a50*/  @P1 SHF.L.U32 R76, R72, 0x10, RZ ;  /* 0x00000010484c1819 */ /* 0x000fe200000006ff */
[----:B------:R-:W-:Y:S01]  /*0a60*/  @P1 FFMA.FTZ R89, R80, R127, R89 ;  /* 0x0000007f50591223 */ /* 0x000fe20000010059 */
[----:B------:R-:W-:Y:S01]  /*0a70*/  SHF.L.U32 R87, R79, 0x10, RZ ;  /* 0x000000104f577819 */ /* 0x000fe200000006ff */
[----:B------:R-:W-:Y:S01]  /*0a80*/  @P1 FFMA.FTZ R91, R78, R125, R91 ;  /* 0x0000007d4e5b1223 */ /* 0x000fe2000001005b */
[----:B------:R-:W-:Y:S01]  /*0a90*/  F2FP.BF16.F32.PACK_AB R77, RZ, R85 ;  /* 0x00000055ff4d723e */ /* 0x000fe200000010ff */
[----:B------:R-:W-:Y:S01]  /*0aa0*/  @P1 FFMA.FTZ R88, R76, R93, R88 ;  /* 0x0000005d4c581223 */ /* 0x000fe20000010058 */
[----:B------:R-:W-:Y:S01]  /*0ab0*/  F2FP.BF16.F32.PACK_AB R78, RZ, R83 ;  /* 0x00000053ff4e723e */ /* 0x000fe200000010ff */
[----:B------:R-:W-:Y:S01]  /*0ac0*/  @P1 FFMA.FTZ R87, R94, R130, R87 ;  /* 0x000000825e571223 */ /* 0x000fe20000010057 */
[----:B------:R-:W-:-:S02]  /*0ad0*/  F2FP.BF16.F32.PACK_AB R80, RZ, R86 ;  /* 0x00000056ff50723e */ /* 0x000fc400000010ff */
[----:B------:R-:W-:Y:S02]  /*0ae0*/  F2FP.BF16.F32.PACK_AB R81, RZ, R91 ;  /* 0x0000005bff51723e */ /* 0x000fe400000010ff */
[----:B------:R-:W-:Y:S02]  /*0af0*/  F2FP.BF16.F32.PACK_AB R93, RZ, R90 ;  /* 0x0000005aff5d723e */ /* 0x000fe400000010ff */
[----:B------:R-:W-:Y:S02]  /*0b00*/  F2FP.BF16.F32.PACK_AB R94, RZ, R89 ;  /* 0x00000059ff5e723e */ /* 0x000fe400000010ff */
[----:B------:R-:W-:Y:S02]  /*0b10*/  F2FP.BF16.F32.PACK_AB R76, RZ, R88 ;  /* 0x00000058ff4c723e */ /* 0x000fe400000010ff */
[----:B------:R-:W-:Y:S02]  /*0b20*/  F2FP.BF16.F32.PACK_AB R79, RZ, R87 ;  /* 0x00000057ff4f723e */ /* 0x000fe400000010ff */
[----:B------:R-:W-:-:S02]  /*0b30*/  PRMT R77, R77, 0x5410, R78 ;  /* 0x000054104d4d7816 */ /* 0x000fc4000000004e */
[----:B------:R-:W-:Y:S02]  /*0b40*/  PRMT R78, R81, 0x5410, R93 ;  /* 0x00005410514e7816 */ /* 0x000fe4000000005d */
[----:B------:R-:W-:Y:S02]  /*0b50*/  PRMT R76, R76, 0x5410, R80 ;  /* 0x000054104c4c7816 */ /* 0x000fe40000000050 */
[----:B------:R-:W-:Y:S01]  /*0b60*/  PRMT R79, R94, 0x5410, R79 ;  /* 0x000054105e4f7816 */ /* 0x000fe2000000004f */
[----:B------:R-:W-:Y:S06]  /*0b70*/  BRA `(.L_x_163) ;  /* 0x0000000000a87947 */ /* 0x000fec0003800000 */
.L_x_162:
[----:B------:R-:W0:Y:S01]  /*0b80*/  @P0 LDC R76, c[0x0][0x40c] ;  /* 0x00010300ff4c0b82 */ /* 0x000e220000000800 */
[----:B------:R-:W-:Y:S01]  /*0b90*/  @P0 SHF.L.U32 R85, R85, 0x10, RZ ;  /* 0x0000001055550819 */ /* 0x000fe200000006ff */
[----:B------:R-:W-:Y:S01]  /*0ba0*/  @P0 IMAD.U32 R78, R83, 0x10000, RZ ;  /* 0x00010000534e0824 */ /* 0x000fe200078e00ff */
[----:B------:R-:W-:Y:S02]  /*0bb0*/  @P0 SHF.L.U32 R81, R81, 0x10, RZ ;  /* 0x0000001051510819 */ /* 0x000fe400000006ff */
[----:B------:R-:W-:Y:S02]  /*0bc0*/  CS2R R90, SRZ ;  /* 0x00000000005a7805 */ /* 0x000fe4000001ff00 */
[----:B------:R-:W-:Y:S02]  /*0bd0*/  MOV R86, RZ ;  /* 0x000000ff00567202 */ /* 0x000fe40000000f00 */
[----:B------:R-:W-:Y:S01]  /*0be0*/  MOV R83, RZ ;  /* 0x000000ff00537202 */ /* 0x000fe20000000f00 */
[----:B------:R-:W1:Y:S01]  /*0bf0*/  @P0 LDC R87, c[0x0][0x40c] ;  /* 0x00010300ff570b82 */ /* 0x000e620000000800 */
[----:B------:R-:W-:-:S02]  /*0c00*/  @P0 SHF.L.U32 R95, R80, 0x10, RZ ;  /* 0x00000010505f0819 */ /* 0x000fc400000006ff */
[----:B------:R-:W-:-:S05]  /*0c10*/  @P0 SHF.L.U32 R80, R74, 0x10, RZ ;  /* 0x000000104a500819 */ /* 0x000fca00000006ff */
[----:B------:R-:W2:Y:S08]  /*0c20*/  @P0 LDC R88, c[0x0][0x40c] ;  /* 0x00010300ff580b82 */ /* 0x000eb00000000800 */
[----:B------:R-:W3:Y:S01]  /*0c30*/  @P0 LDC R77, c[0x0][0x40c] ;  /* 0x00010300ff4d0b82 */ /* 0x000ee20000000800 */
[----:B0-----:R-:W-:Y:S01]  /*0c40*/  @P0 FMUL.FTZ R86, R85, R76 ;  /* 0x0000004c55560220 */ /* 0x001fe20000410000 */
[----:B------:R-:W-:-:S02]  /*0c50*/  @P0 SHF.L.U32 R76, R72, 0x10, RZ ;  /* 0x00000010484c0819 */ /* 0x000fc400000006ff */
[----:B------:R-:W-:-:S04]  /*0c60*/  MOV R85, RZ ;  /* 0x000000ff00557202 */ /* 0x000fc80000000f00 */
[----:B------:R-:W0:Y:S01]  /*0c70*/  @P0 LDC R79, c[0x0][0x40c] ;  /* 0x00010300ff4f0b82 */ /* 0x000e220000000800 */
[----:B-1----:R-:W-:Y:S01]  /*0c80*/  @P0 FMUL.FTZ R83, R78, R87 ;  /* 0x000000574e530220 */ /* 0x002fe20000410000 */
[----:B------:R-:W-:Y:S01]  /*0c90*/  @P0 SHF.L.U32 R78, R73, 0x10, RZ ;  /* 0x00000010494e0819 */ /* 0x000fe200000006ff */
[----:B------:R-:W-:-:S05]  /*0ca0*/  IMAD.MOV.U32 R87, RZ, RZ, RZ ;  /* 0x000000ffff577224 */ /* 0x000fca00078e00ff */
[----:B------:R-:W1:Y:S01]  /*0cb0*/  @P0 LDC R124, c[0x0][0x40c] ;  /* 0x00010300ff7c0b82 */ /* 0x000e620000000800 */
[----:B--2---:R-:W-:Y:S01]  /*0cc0*/  @P0 FMUL.FTZ R90, R81, R88 ;  /* 0x00000058515a0220 */ /* 0x004fe20000410000 */
[----:B------:R-:W-:Y:S01]  /*0cd0*/  CS2R R88, SRZ ;  /* 0x0000000000587805 */ /* 0x000fe2000001ff00 */
[----:B------:R-:W-:-:S05]  /*0ce0*/  @P0 IMAD.U32 R81, R75, 0x10000, RZ ;  /* 0x000100004b510824 */ /* 0x000fca00078e00ff */
[----:B------:R-:W2:Y:S01]  /*0cf0*/  @P0 LDC R93, c[0x0][0x40c] ;  /* 0x00010300ff5d0b82 */ /* 0x000ea20000000800 */
[----:B---3--:R-:W-:Y:S01]  /*0d00*/  @P0 FMUL.FTZ R88, R76, R77 ;  /* 0x0000004d4c580220 */ /* 0x008fe20000410000 */
[----:B------:R-:W-:-:S04]  /*0d10*/  F2FP.BF16.F32.PACK_AB R77, RZ, R86 ;  /* 0x00000056ff4d723e */ /* 0x000fc800000010ff */
[----:B------:R-:W-:Y:S02]  /*0d20*/  F2FP.BF16.F32.PACK_AB R76, RZ, R88 ;  /* 0x00000058ff4c723e */ /* 0x000fe400000010ff */
[----:B------:R-:W3:Y:S01]  /*0d30*/  @P0 LDC R94, c[0x0][0x40c] ;  /* 0x00010300ff5e0b82 */ /* 0x000ee20000000800 */
[----:B0-----:R-:W-:Y:S01]  /*0d40*/  @P0 FMUL.FTZ R85, R78, R79 ;  /* 0x0000004f4e550220 */ /* 0x001fe20000410000 */
[----:B------:R-:W-:Y:S02]  /*0d50*/  F2FP.BF16.F32.PACK_AB R79, RZ, R83 ;  /* 0x00000053ff4f723e */ /* 0x000fe400000010ff */
[----:B------:R-:W-:Y:S02]  /*0d60*/  PRMT R76, R76, 0x5410, R77 ;  /* 0x000054104c4c7816 */ /* 0x000fe4000000004d */
[----:B------:R-:W-:Y:S01]  /*0d70*/  F2FP.BF16.F32.PACK_AB R78, RZ, R85 ;  /* 0x00000055ff4e723e */ /* 0x000fe200000010ff */
[----:B-1----:R-:W-:-:S03]  /*0d80*/  @P0 FMUL.FTZ R87, R95, R124 ;  /* 0x0000007c5f570220 */ /* 0x002fc60000410000 */
[----:B------:R-:W-:Y:S01]  /*0d90*/  PRMT R77, R78, 0x5410, R79 ;  /* 0x000054104e4d7816 */ /* 0x000fe2000000004f */
[----:B--2---:R-:W-:-:S05]  /*0da0*/  @P0 FMUL.FTZ R91, R80, R93 ;  /* 0x0000005d505b0220 */ /* 0x004fca0000410000 */
[----:B------:R-:W-:Y:S01]  /*0db0*/  F2FP.BF16.F32.PACK_AB R80, RZ, R91 ;  /* 0x0000005bff50723e */ /* 0x000fe200000010ff */
[----:B---3--:R-:W-:Y:S01]  /*0dc0*/  @P0 FMUL.FTZ R89, R81, R94 ;  /* 0x0000005e51590220 */ /* 0x008fe20000410000 */
[----:B------:R-:W-:Y:S02]  /*0dd0*/  F2FP.BF16.F32.PACK_AB R81, RZ, R90 ;  /* 0x0000005aff51723e */ /* 0x000fe400000010ff */
[----:B------:R-:W-:Y:S02]  /*0de0*/  F2FP.BF16.F32.PACK_AB R94, RZ, R87 ;  /* 0x00000057ff5e723e */ /* 0x000fe400000010ff */
[----:B------:R-:W-:Y:S02]  /*0df0*/  F2FP.BF16.F32.PACK_AB R93, RZ, R89 ;  /* 0x00000059ff5d723e */ /* 0x000fe400000010ff */
[----:B------:R-:W-:Y:S02]  /*0e00*/  PRMT R78, R80, 0x5410, R81 ;  /* 0x00005410504e7816 */ /* 0x000fe40000000051 */
[----:B------:R-:W-:-:S07]  /*0e10*/  PRMT R79, R93, 0x5410, R94 ;  /* 0x000054105d4f7816 */ /* 0x000fce000000005e */
.L_x_163:
[----:B------:R-:W0:Y:S01]  /*0e20*/  LDC.64 R80, c[0x0][0x3a8] ;  /* 0x0000ea00ff507b82 */ /* 0x000e220000000a00 */
[----:B------:R-:W-:-:S07]  /*0e30*/  @P0 IADD3 R93, PT, PT, R128, 0x20, RZ ;  /* 0x00000020805d0810 */ /* 0x000fce0007ffe0ff */
[----:B------:R-:W1:Y:S01]  /*0e40*/  @P0 LDC.64 R94, c[0x0][0x390] ;  /* 0x0000e400ff5e0b82 */ /* 0x000e620000000a00 */
[----:B0-----:R-:W-:-:S05]  /*0e50*/  IMAD.WIDE.U32 R124, R129, 0x10, R80 ;  /* 0x00000010817c7825 */ /* 0x001fca00078e0050 */
[----:B------:R0:W-:Y:S01]  /*0e60*/  STG.E.128 desc[UR6][R124.64], R76 ;  /* 0x0000004c7c007986 */ /* 0x0001e2000c101d06 */
[----:B-1----:R-:W-:-:S05]  /*0e70*/  @P0 IMAD.WIDE.U32 R94, R93, 0x10, R94 ;  /* 0x000000105d5e0825 */ /* 0x002fca00078e005e */
[----:B------:R-:W2:Y:S01]  /*0e80*/  @P0 LDG.E.128 R72, desc[UR6][R94.64] ;  /* 0x000000065e480981 */ /* 0x000ea2000c1e1d00 */
[----:B------:R-:W-:Y:S02]  /*0e90*/  IADD3 R133, PT, PT, R129, 0x20, RZ ;  /* 0x0000002081857810 */ /* 0x000fe40007ffe0ff */
        /* <DEDUP_REMOVED lines=12> */
[----:B------:R-:W-:-:S05]  /*0f60*/  @P1 SHF.L.U32 R130, R127, 0x10, RZ ;  /* 0x000000107f821819 */ /* 0x000fca00000006ff */
        /* <DEDUP_REMOVED lines=10> */
[----:B---3--:R-:W-:Y:S01]  /*1010*/  @P1 FFMA.FTZ R94, R135, R136, R94 ;  /* 0x00000088875e1223 */ /* 0x008fe2000001005e */
[----:B------:R-:W-:Y:S02]  /*1020*/  SHF.L.U32 R93, R93, 0x10, RZ ;  /* 0x000000105d5d7819 */ /* 0x000fe400000006ff */
[----:B------:R-:W-:Y:S01]  /*1030*/  SHF.L.U32 R127, R78, 0x10, RZ ;  /* 0x000000104e7f7819 */ /* 0x000fe200000006ff */
[----:B------:R-:W-:Y:S01]  /*1040*/  IMAD.U32 R95, R77, 0x10000, RZ ;  /* 0x000100004d5f7824 */ /* 0x000fe200078e00ff */
[C---:B------:R-:W-:Y:S01]  /*1050*/  SHF.L.U32 R125, R79.reuse, 0x10, RZ ;  /* 0x000000104f7d7819 */ /* 0x040fe200000006ff */
[----:B0-----:R-:W-:Y:S01]  /*1060*/  @P1 FFMA.FTZ R93, R130, R131, R93 ;  /* 0x00000083825d1223 */ /* 0x001fe2000001005d */
[----:B------:R-:W-:Y:S01]  /*1070*/  PRMT R78, R78, 0x7632, R78 ;  /* 0x000076324e4e7816 */ /* 0x000fe2000000004e */
[----:B-1----:R-:W-:Y:S01]  /*1080*/  @P1 FFMA.FTZ R95, R132, R137, R95 ;  /* 0x00000089845f1223 */ /* 0x002fe2000001005f */
[----:B------:R-:W-:-:S02]  /*1090*/  PRMT R79, R79, 0x7632, R79 ;  /* 0x000076324f4f7816 */ /* 0x000fc4000000004f */
[----:B------:R-:W-:Y:S02]  /*10a0*/  SHF.L.U32 R124, R76, 0x10, RZ ;  /* 0x000000104c7c7819 */ /* 0x000fe400000006ff */
[----:B------:R-:W-:Y:S02]  /*10b0*/  @P1 SHF.L.U32 R76, R123, 0x10, RZ ;  /* 0x000000107b4c1819 */ /* 0x000fe400000006ff */
[----:B------:R-:W-:Y:S01]  /*10c0*/  @P1 SHF.L.U32 R77, R126, 0x10, RZ ;  /* 0x000000107e4d1819 */ /* 0x000fe200000006ff */
[----:B------:R-:W-:Y:S01]  /*10d0*/  IMAD.U32 R126, R78, 0x10000, RZ ;  /* 0x000100004e7e7824 */ /* 0x000fe200078e00ff */
[----:B------:R-:W-:Y:S02]  /*10e0*/  @P1 SHF.L.U32 R130, R74, 0x10, RZ ;  /* 0x000000104a821819 */ /* 0x000fe400000006ff */
        /* <DEDUP_REMOVED lines=21> */
.L_x_164:
[----:B------:R-:W0:Y:S01]  /*1240*/  @P0 LDC R76, c[0x0][0x40c] ;  /* 0x00010300ff4c0b82 */ /* 0x000e220000000800 */
[----:B------:R-:W-:Y:S02]  /*1250*/  @P0 SHF.L.U32 R127, R127, 0x10, RZ ;  /* 0x000000107f7f0819 */ /* 0x000fe400000006ff */
[----:B------:R-:W-:Y:S01]  /*1260*/  @P0 SHF.L.U32 R78, R93, 0x10, RZ ;  /* 0x000000105d4e0819 */ /* 0x000fe200000006ff */
[----:B------:R-:W-:Y:S01]  /*1270*/  IMAD.MOV.U32 R93, RZ, RZ, RZ ;  /* 0x000000ffff5d7224 */ /* 0x000fe200078e00ff */
[----:B------:R-:W-:Y:S01]  /*1280*/  @P0 SHF.L.U32 R94, R126, 0x10, RZ ;  /* 0x000000107e5e0819 */ /* 0x000fe200000006ff */
[----:B------:R-:W-:Y:S01]  /*1290*/  HFMA2 R126, -RZ, RZ, 0, 0 ;  /* 0x00000000ff7e7431 */ /* 0x000fe200000001ff */
[----:B------:R-:W-:Y:S01]  /*12a0*/  MOV R95, RZ ;  /* 0x000000ff005f7202 */ /* 0x000fe20000000f00 */
[----:B------:R-:W1:Y:S01]  /*12b0*/  @P0 LDC R125, c[0x0][0x40c] ;  /* 0x00010300ff7d0b82 */ /* 0x000e620000000800 */
[----:B------:R-:W-:Y:S02]  /*12c0*/  @P0 SHF.L.U32 R134, R123, 0x10, RZ ;  /* 0x000000107b860819 */ /* 0x000fe400000006ff */
[----:B------:R-:W-:-:S02]  /*12d0*/  @P0 SHF.L.U32 R130, R74, 0x10, RZ ;  /* 0x000000104a820819 */ /* 0x000fc400000006ff */
[----:B------:R-:W-:Y:S02]  /*12e0*/  @P0 SHF.L.U32 R132, R75, 0x10, RZ ;  /* 0x000000104b840819 */ /* 0x000fe400000006ff */
[----:B------:R-:W-:Y:S01]  /*12f0*/  MOV R123, RZ ;  /* 0x000000ff007b7202 */ /* 0x000fe20000000f00 */
[----:B------:R-:W2:Y:S08]  /*1300*/  @P0 LDC R135, c[0x0][0x40c] ;  /* 0x00010300ff870b82 */ /* 0x000eb00000000800 */
[----:B------:R-:W3:Y:S01]  /*1310*/  @P0 LDC R77, c[0x0][0x40c] ;  /* 0x00010300ff4d0b82 */ /* 0x000ee20000000800 */
[----:B0-----:R-:W-:Y:S01]  /*1320*/  @P0 FMUL.FTZ R93, R127, R76 ;  /* 0x0000004c7f5d0220 */ /* 0x001fe20000410000 */
[----:B------:R-:W-:Y:S01]  /*1330*/  @P0 SHF.L.U32 R76, R72, 0x10, RZ ;  /* 0x00000010484c0819 */ /* 0x000fe200000006ff */
[----:B------:R-:W-:-:S05]  /*1340*/  HFMA2 R127, -RZ, RZ, 0, 0 ;  /* 0x00000000ff7f7431 */ /* 0x000fca00000001ff */
[----:B------:R-:W0:Y:S01]  /*1350*/  @P0 LDC R79, c[0x0][0x40c] ;  /* 0x00010300ff4f0b82 */ /* 0x000e220000000800 */
[----:B-1----:R-:W-:Y:S01]  /*1360*/  @P0 FMUL.FTZ R95, R78, R125 ;  /* 0x0000007d4e5f0220 */ /* 0x002fe20000410000 */
[----:B------:R-:W-:Y:S02]  /*1370*/  @P0 SHF.L.U32 R78, R73, 0x10, RZ ;  /* 0x00000010494e0819 */ /* 0x000fe400000006ff */
[----:B------:R-:W-:-:S04]  /*1380*/  CS2R R124, SRZ ;  /* 0x00000000007c7805 */ /* 0x000fc8000001ff00 */
[----:B------:R-:W1:Y:S01]  /*1390*/  @P0 LDC R139, c[0x0][0x40c] ;  /* 0x00010300ff8b0b82 */ /* 0x000e620000000800 */
[----:B--2---:R-:W-:Y:S01]  /*13a0*/  @P0 FMUL.FTZ R126, R94, R135 ;  /* 0x000000875e7e0220 */ /* 0x004fe20000410000 */
[----:B------:R-:W-:-:S06]  /*13b0*/  IMAD.MOV.U32 R94, RZ, RZ, RZ ;  /* 0x000000ffff5e7224 */ /* 0x000fcc00078e00ff */
        /* <DEDUP_REMOVED lines=10> */
[----:B------:R-:W-:Y:S02]  /*1460*/  PRMT R77, R78, 0x5410, R79 ;  /* 0x000054104e4d7816 */ /* 0x000fe4000000004f */
[----:B------:R-:W-:Y:S01]  /*1470*/  F2FP.BF16.F32.PACK_AB R134, RZ, R123 ;  /* 0x0000007bff86723e */ /* 0x000fe200000010ff */
[----:B--2---:R-:W-:Y:S01]  /*1480*/  @P0 FMUL.FTZ R127, R130, R131 ;  /* 0x00000083827f0220 */ /* 0x004fe20000410000 */
[----:B------:R-:W-:-:S04]  /*1490*/  F2FP.BF16.F32.PACK_AB R131, RZ, R126 ;  /* 0x0000007eff83723e */ /* 0x000fc800000010ff */
[----:B------:R-:W-:Y:S01]  /*14a0*/  F2FP.BF16.F32.PACK_AB R130, RZ, R127 ;  /* 0x0000007fff82723e */ /* 0x000fe200000010ff */
[----:B---3--:R-:W-:-:S03]  /*14b0*/  @P0 FMUL.FTZ R125, R132, R137 ;  /* 0x00000089847d0220 */ /* 0x008fc60000410000 */
[----:B------:R-:W-:Y:S02]  /*14c0*/  PRMT R78, R130, 0x5410, R131 ;  /* 0x00005410824e7816 */ /* 0x000fe40000000083 */
[----:B------:R-:W-:-:S04]  /*14d0*/  F2FP.BF16.F32.PACK_AB R132, RZ, R125 ;  /* 0x0000007dff84723e */ /* 0x000fc800000010ff */
[----:B------:R-:W-:-:S07]  /*14e0*/  PRMT R79, R132, 0x5410, R134 ;  /* 0x00005410844f7816 */ /* 0x000fce0000000086 */
.L_x_165:
[----:B------:R-:W0:Y:S01]  /*14f0*/  @P0 LDC.64 R130, c[0x0][0x390] ;  /* 0x0000e400ff820b82 */ /* 0x000e220000000a00 */
[----:B------:R-:W-:Y:S01]  /*1500*/  @P0 IADD3 R135, PT, PT, R128, 0x40, RZ ;  /* 0x0000004080870810 */ /* 0x000fe20007ffe0ff */
[----:B------:R-:W-:-:S05]  /*1510*/  IMAD.WIDE.U32 R132, R133, 0x10, R80 ;  /* 0x0000001085847825 */ /* 0x000fca00078e0050 */
[----:B------:R1:W-:Y:S01]  /*1520*/  STG.E.128 desc[UR6][R132.64], R76 ;  /* 0x0000004c84007986 */ /* 0x0003e2000c101d06 */
[----:B0-----:R-:W-:-:S05]  /*1530*/  @P0 IMAD.WIDE.U32 R130, R135, 0x10, R130 ;  /* 0x0000001087820825 */ /* 0x001fca00078e0082 */
[----:B------:R-:W2:Y:S01]  /*1540*/  @P0 LDG.E.128 R72, desc[UR6][R130.64] ;  /* 0x0000000682480981 */ /* 0x000ea2000c1e1d00 */
[----:B------:R-:W-:Y:S01]  /*1550*/  VIADD R141, R129, 0x40 ;  /* 0x00000040818d7836 */ /* 0x000fe20000000000 */
[----:B--2---:R-:W-:Y:S02]  /*1560*/  PRMT R134, R75, 0x7632, R134 ;  /* 0x000076324b867816 */ /* 0x004fe40000000086 */
[----:B------:R-:W-:Y:S02]  /*1570*/  PRMT R135, R74, 0x7632, R135 ;  /* 0x000076324a877816 */ /* 0x000fe40000000087 */
[----:B------:R-:W-:Y:S02]  /*1580*/  PRMT R136, R73, 0x7632, R136 ;  /* 0x0000763249887816 */ /* 0x000fe40000000088 */
[----:B------:R-:W-:Y:S01]  /*1590*/  PRMT R137, R72, 0x7632, R137 ;  /* 0x0000763248897816 */ /* 0x000fe20000000089 */
[----:B-1----:R-:W-:Y:S06]  /*15a0*/  BRA.U !UP0, `(.L_x_166) ;  /* 0x0000000108dc7547 */ /* 0x002fec000b800000 */
        /* <DEDUP_REMOVED lines=8> */
[----:B------:R-:W-:Y:S02]  /*1630*/  @P1 SHF.L.U32 R133, R73, 0x10, RZ ;  /* 0x0000001049851819 */ /* 0x000fe400000006ff */
[----:B------:R-:W-:Y:S01]  /*1640*/  @P1 SHF.L.U32 R147, R75, 0x10, RZ ;  /* 0x000000104b931819 */ /* 0x000fe200000006ff */
[----:B------:R-:W1:Y:S08]  /*1650*/  @P1 LDC R139, c[0x0][0x40c] ;  /* 0x00010300ff8b1b82 */ /* 0x000e700000000800 */
[----:B------:R-:W3:Y:S08]  /*1660*/  @P1 LDC R140, c[0x0][0x40c] ;  /* 0x00010300ff8c1b82 */ /* 0x000ef00000000800 */
[----:B------:R-:W4:Y:S08]  /*1670*/  @P1 LDC R143, c[0x0][0x40c] ;  /* 0x00010300ff8f1b82 */ /* 0x000f300000000800 */
[----:B------:R-:W3:Y:S08]  /*1680*/  @P1 LDC R145, c[0x0][0x40c] ;  /* 0x00010300ff911b82 */ /* 0x000ef00000000800 */
[----:B------:R-:W3:Y:S08]  /*1690*/  @P1 LDC R146, c[0x0][0x40c] ;  /* 0x00010300ff921b82 */ /* 0x000ef00000000800 */
[----:B------:R-:W3:Y:S08]  /*16a0*/  @P1 LDC R142, c[0x0][0x40c] ;  /* 0x00010300ff8e1b82 */ /* 0x000ef00000000800 */
[----:B------:R-:W3:Y:S01]  /*16b0*/  @P1 LDC R148, c[0x0][0x40c] ;  /* 0x00010300ff941b82 */ /* 0x000ee20000000800 */
[----:B--2---:R-:W-:-:S02]  /*16c0*/  PRMT R130, R76, 0x7632, R130 ;  /* 0x000076324c827816 */ /* 0x004fc40000000082 */
[----:B------:R-:W-:Y:S02]  /*16d0*/  SHF.L.U32 R132, R77, 0x10, RZ ;  /* 0x000000104d847819 */ /* 0x000fe400000006ff */
[----:B------:R-:W-:Y:S02]  /*16e0*/  SHF.L.U32 R130, R130, 0x10, RZ ;  /* 0x0000001082827819 */ /* 0x000fe400000006ff */
[----:B------:R-:W-:Y:S01]  /*16f0*/  SHF.L.U32 R138, R79, 0x10, RZ ;  /* 0x000000104f8a7819 */ /* 0x000fe200000006ff */
[----:B-1----:R-:W-:Y:S01]  /*1700*/  @P1 FFMA.FTZ R132, R133, R139, R132 ;  /* 0x0000008b85841223 */ /* 0x002fe20000010084 */
[----:B------:R-:W-:Y:S01]  /*1710*/  PRMT R79, R79, 0x7632, R79 ;  /* 0x000076324f4f7816 */ /* 0x000fe2000000004f */
[----:B0-----:R-:W-:Y:S01]  /*1720*/  @P1 FFMA.FTZ R130, R137, R131, R130 ;  /* 0x0000008389821223 */ /* 0x001fe20000010082 */
[----:B------:R-:W-:Y:S02]  /*1730*/  PRMT R131, R77, 0x7632, R131 ;  /* 0x000076324d837816 */ /* 0x000fe40000000083 */
[----:B------:R-:W-:-:S02]  /*1740*/  SHF.L.U32 R137, R78, 0x10, RZ ;  /* 0x000000104e897819 */ /* 0x000fc400000006ff */
[----:B------:R-:W-:Y:S01]  /*1750*/  PRMT R78, R78, 0x7632, R78 ;  /* 0x000076324e4e7816 */ /* 0x000fe2000000004e */
[----:B------:R-:W-:Y:S01]  /*1760*/  IMAD.U32 R131, R131, 0x10000, RZ ;  /* 0x0001000083837824 */ /* 0x000fe200078e00ff */
[----:B------:R-:W-:Y:S01]  /*1770*/  SHF.L.U32 R76, R76, 0x10, RZ ;  /* 0x000000104c4c7819 */ /* 0x000fe200000006ff */
[----:B----4-:R-:W-:Y:S01]  /*1780*/  @P1 FFMA.FTZ R137, R144, R143, R137 ;  /* 0x0000008f90891223 */ /* 0x010fe20000010089 */
[----:B------:R-:W-:Y:S01]  /*1790*/  @P1 SHF.L.U32 R77, R135, 0x10, RZ ;  /* 0x00000010874d1819 */ /* 0x000fe200000006ff */
[----:B---3--:R-:W-:Y:S01]  /*17a0*/  @P1 FFMA.FTZ R131, R136, R140, R131 ;  /* 0x0000008c88831223 */ /* 0x008fe20000010083 */
[----:B------:R-:W-:Y:S01]  /*17b0*/  @P1 SHF.L.U32 R140, R134, 0x10, RZ ;  /* 0x00000010868c1819 */ /* 0x000fe200000006ff */
[----:B------:R-:W-:Y:S01]  /*17c0*/  @!P1 IMAD.MOV.U32 R134, RZ, RZ, R76 ;  /* 0x000000ffff869224 */ /* 0x000fe200078e004c */
[----:B------:R-:W-:Y:S02]  /*17d0*/  SHF.L.U32 R136, R78, 0x10, RZ ;  /* 0x000000104e887819 */ /* 0x000fe400000006ff */
[----:B------:R-:W-:-:S02]  /*17e0*/  @P1 SHF.L.U32 R139, R72, 0x10, RZ ;  /* 0x00000010488b1819 */ /* 0x000fc400000006ff */
[----:B------:R-:W-:Y:S01]  /*17f0*/  SHF.L.U32 R133, R79, 0x10, RZ ;  /* 0x000000104f857819 */ /* 0x000fe200000006ff */
[----:B------:R-:W-:Y:S01]  /*1800*/  @P1 FFMA.FTZ R136, R77, R145, R136 ;  /* 0x000000914d881223 */ /* 0x000fe20000010088 */
[----:B------:R-:W-:Y:S01]  /*1810*/  @!P1 MOV R135, R138 ;  /* 0x0000008a00879202 */ /* 0x000fe20000000f00 */
[----:B------:R-:W-:Y:S01]  /*1820*/  @P1 FFMA.FTZ R135, R147, R146, R138 ;  /* 0x0000009293871223 */ /* 0x000fe2000001008a */
[----:B------:R-:W-:Y:S01]  /*1830*/  @P1 FFMA.FTZ R134, R139, R142, R76 ;  /* 0x0000008e8b861223 */ /* 0x000fe2000001004c */
[----:B------:R-:W-:Y:S01]  /*1840*/  @P1 FFMA.FTZ R133, R140, R148, R133 ;  /* 0x000000948c851223 */ /* 0x000fe20000010085 */
[----:B------:R-:W-:Y:S02]  /*1850*/  F2FP.BF16.F32.PACK_AB R77, RZ, R132 ;  /* 0x00000084ff4d723e */ /* 0x000fe400000010ff */
[----:B------:R-:W-:Y:S02]  /*1860*/  F2FP.BF16.F32.PACK_AB R78, RZ, R131 ;  /* 0x00000083ff4e723e */ /* 0x000fe400000010ff */
        /* <DEDUP_REMOVED lines=11> */
.L_x_166:
[----:B------:R-:W0:Y:S01]  /*1920*/  @P0 LDC R76, c[0x0][0x40c] ;  /* 0x00010300ff4c0b82 */ /* 0x000e220000000800 */
[----:B------:R-:W-:Y:S02]  /*1930*/  @P0 SHF.L.U32 R137, R137, 0x10, RZ ;  /* 0x0000001089890819 */ /* 0x000fe400000006ff */
[----:B------:R-:W-:Y:S02]  /*1940*/  CS2R R130, SRZ ;  /* 0x0000000000827805 */ /* 0x000fe4000001ff00 */
[----:B------:R-:W-:Y:S01]  /*1950*/  @P0 SHF.L.U32 R78, R136, 0x10, RZ ;  /* 0x00000010884e0819 */ /* 0x000fe200000006ff */
[----:B------:R-:W-:Y:S01]  /*1960*/  HFMA2 R136, -RZ, RZ, 0, 0 ;  /* 0x00000000ff887431 */ /* 0x000fe200000001ff */
[----:B------:R-:W-:Y:S02]  /*1970*/  @P0 SHF.L.U32 R135, R135, 0x10, RZ ;  /* 0x0000001087870819 */ /* 0x000fe400000006ff */
[----:B------:R-:W-:Y:S01]  /*1980*/  @P0 SHF.L.U32 R142, R134, 0x10, RZ ;  /* 0x00000010868e0819 */ /* 0x000fe200000006ff */
[----:B------:R-:W1:Y:S01]  /*1990*/  @P0 LDC R133, c[0x0][0x40c] ;  /* 0x00010300ff850b82 */ /* 0x000e620000000800 */
[----:B------:R-:W-:-:S02]  /*19a0*/  @P0 SHF.L.U32 R138, R74, 0x10, RZ ;  /* 0x000000104a8a0819 */ /* 0x000fc400000006ff */
[----:B------:R-:W-:-:S05]  /*19b0*/  @P0 SHF.L.U32 R140, R75, 0x10, RZ ;  /* 0x000000104b8c0819 */ /* 0x000fca00000006ff */
[----:B------:R-:W2:Y:S08]  /*19c0*/  @P0 LDC R132, c[0x0][0x40c] ;  /* 0x00010300ff840b82 */ /* 0x000eb00000000800 */
[----:B------:R-:W3:Y:S01]  /*19d0*/  @P0 LDC R77, c[0x0][0x40c] ;  /* 0x00010300ff4d0b82 */ /* 0x000ee20000000800 */
[----:B0-----:R-:W-:Y:S01]  /*19e0*/  @P0 FMUL.FTZ R130, R137, R76 ;  /* 0x0000004c89820220 */ /* 0x001fe20000410000 */
[----:B------:R-:W-:Y:S01]  /*19f0*/  @P0 IMAD.U32 R76, R72, 0x10000, RZ ;  /* 0x00010000484c0824 */ /* 0x000fe200078e00ff */
[----:B------:R-:W-:-:S05]  /*1a00*/  MOV R137, RZ ;  /* 0x000000ff00897202 */ /* 0x000fca0000000f00 */
[----:B------:R-:W0:Y:S01]  /*1a10*/  @P0 LDC R79, c[0x0][0x40c] ;  /* 0x00010300ff4f0b82 */ /* 0x000e220000000800 */
[----:B-1----:R-:W-:Y:S01]  /*1a20*/  @P0 FMUL.FTZ R131, R78, R133 ;  /* 0x000000854e830220 */ /* 0x002fe20000410000 */
[----:B------:R-:W-:-:S06]  /*1a30*/  @P0 SHF.L.U32 R78, R73, 0x10, RZ ;  /* 0x00000010494e0819 */ /* 0x000fcc00000006ff */
[----:B------:R-:W1:Y:S01]  /*1a40*/  @P0 LDC R145, c[0x0][0x40c] ;  /* 0x00010300ff910b82 */ /* 0x000e620000000800 */
[----:B--2---:R-:W-:Y:S01]  /*1a50*/  @P0 FMUL.FTZ R136, R135, R132 ;  /* 0x0000008487880220 */ /* 0x004fe20000410000 */
[----:B------:R-:W-:Y:S02]  /*1a60*/  CS2R R134, SRZ ;  /* 0x0000000000867805 */ /* 0x000fe4000001ff00 */
[----:B------:R-:W-:-:S04]  /*1a70*/  CS2R R132, SRZ ;  /* 0x0000000000847805 */ /* 0x000fc8000001ff00 */
        /* <DEDUP_REMOVED lines=19> */
.L_x_167:
[----:B------:R-:W0:Y:S01]  /*1bb0*/  @P0 LDC.64 R138, c[0x0][0x390] ;  /* 0x0000e400ff8a0b82 */ /* 0x000e220000000a00 */
[----:B------:R-:W-:Y:S01]  /*1bc0*/  @P0 IADD3 R143, PT, PT, R128, 0x60, RZ ;  /* 0x00000060808f0810 */ /* 0x000fe20007ffe0ff */
[----:B------:R-:W-:-:S05]  /*1bd0*/  IMAD.WIDE.U32 R140, R141, 0x10, R80 ;  /* 0x000000108d8c7825 */ /* 0x000fca00078e0050 */
[----:B------:R1:W-:Y:S01]  /*1be0*/  STG.E.128 desc[UR6][R140.64], R76 ;  /* 0x0000004c8c007986 */ /* 0x0003e2000c101d06 */
[----:B0-----:R-:W-:-:S05]  /*1bf0*/  @P0 IMAD.WIDE.U32 R138, R143, 0x10, R138 ;  /* 0x000000108f8a0825 */ /* 0x001fca00078e008a */
[----:B------:R-:W2:Y:S02]  /*1c00*/  @P0 LDG.E.128 R72, desc[UR6][R138.64] ;  /* 0x000000068a480981 */ /* 0x000ea4000c1e1d00 */
[----:B--2---:R-:W-:Y:S02]  /*1c10*/  PRMT R142, R73, 0x7632, R142 ;  /* 0x00007632498e7816 */ /* 0x004fe4000000008e */
[----:B------:R-:W-:Y:S01]  /*1c20*/  PRMT R143, R72, 0x7632, R143 ;  /* 0x00007632488f7816 */ /* 0x000fe2000000008f */
[----:B-1----:R-:W-:Y:S06]  /*1c30*/  BRA.U !UP0, `(.L_x_168) ;  /* 0x0000000108e87547 */ /* 0x002fec000b800000 */
[----:B------:R-:W0:Y:S01]  /*1c40*/  LDC.64 R76, c[0x0][0x3a0] ;  /* 0x0000e800ff4c7b82 */ /* 0x000e220000000a00 */
[----:B------:R-:W-:-:S04]  /*1c50*/  VIADD R79, R129, 0x60 ;  /* 0x00000060814f7836 */ /* 0x000fc80000000000 */
[----:B0-----:R-:W-:-:S06]  /*1c60*/  IMAD.WIDE.U32 R76, R79, 0x10, R76 ;  /* 0x000000104f4c7825 */ /* 0x001fcc00078e004c */
[----:B------:R-:W2:Y:S01]  /*1c70*/  LDG.E.128 R76, desc[UR6][R76.64] ;  /* 0x000000064c4c7981 */ /* 0x000ea2000c1e1d00 */
[----:B------:R-:W-:-:S13]  /*1c80*/  ISETP.GT.AND P1, PT, R92, RZ, PT ;  /* 0x000000ff5c00720c */ /* 0x000fda0003f24270 */
[----:B------:R-:W0:Y:S01]  /*1c90*/  @P1 LDC R146, c[0x0][0x40c] ;  /* 0x00010300ff921b82 */ /* 0x000e220000000800 */
[----:B------:R-:W-:Y:S02]  /*1ca0*/  @P1 PRMT R139, R72, 0x7632, R139 ;  /* 0x00007632488b1816 */ /* 0x000fe4000000008b */
[----:B------:R-:W-:Y:S02]  /*1cb0*/  @P1 PRMT R145, R73, 0x7632, R145 ;  /* 0x0000763249911816 */ /* 0x000fe40000000091 */
[----:B------:R-:W-:Y:S02]  /*1cc0*/  @P1 SHF.L.U32 R141, R139, 0x10, RZ ;  /* 0x000000108b8d1819 */ /* 0x000fe400000006ff */
[----:B------:R-:W-:Y:S01]  /*1cd0*/  @P1 SHF.L.U32 R148, R73, 0x10, RZ ;  /* 0x0000001049941819 */ /* 0x000fe200000006ff */
[----:B------:R-:W1:Y:S01]  /*1ce0*/  @P1 LDC R147, c[0x0][0x40c] ;  /* 0x00010300ff931b82 */ /* 0x000e620000000800 */
[----:B------:R-:W-:-:S07]  /*1cf0*/  @P1 IMAD.U32 R145, R145, 0x10000, RZ ;  /* 0x0001000091911824 */ /* 0x000fce00078e00ff */
[----:B------:R-:W3:Y:S08]  /*1d00*/  @P1 LDC R149, c[0x0][0x40c] ;  /* 0x00010300ff951b82 */ /* 0x000ef00000000800 */
[----:B------:R-:W4:Y:S08]  /*1d10*/  @P1 LDC R144, c[0x0][0x40c] ;  /* 0x00010300ff901b82 */ /* 0x000f300000000800 */
[----:B------:R-:W4:Y:S01]  /*1d20*/  @P1 LDC R143, c[0x0][0x40c] ;  /* 0x00010300ff8f1b82 */ /* 0x000f220000000800 */
[----:B--2---:R-:W-:-:S02]  /*1d30*/  PRMT R138, R76, 0x7632, R138 ;  /* 0x000076324c8a7816 */ /* 0x004fc4000000008a */
[C---:B------:R-:W-:Y:S02]  /*1d40*/  PRMT R142, R77.reuse, 0x7632, R142 ;  /* 0x000076324d8e7816 */ /* 0x040fe4000000008e */
[----:B------:R-:W-:Y:S02]  /*1d50*/  SHF.L.U32 R140, R138, 0x10, RZ ;  /* 0x000000108a8c7819 */ /* 0x000fe400000006ff */
[----:B------:R-:W-:Y:S02]  /*1d60*/  SHF.L.U32 R139, R77, 0x10, RZ ;  /* 0x000000104d8b7819 */ /* 0x000fe400000006ff */
[----:B------:R-:W-:Y:S01]  /*1d70*/  SHF.L.U32 R138, R142, 0x10, RZ ;  /* 0x000000108e8a7819 */ /* 0x000fe200000006ff */
[----:B0-----:R-:W-:Y:S01]  /*1d80*/  @P1 FFMA.FTZ R140, R141, R146, R140 ;  /* 0x000000928d8c1223 */ /* 0x001fe2000001008c */
[----:B------:R-:W-:Y:S01]  /*1d90*/  SHF.L.U32 R142, R78, 0x10, RZ ;  /* 0x000000104e8e7819 */ /* 0x000fe200000006ff */
[----:B-1----:R-:W-:Y:S01]  /*1da0*/  @P1 FFMA.FTZ R139, R148, R147, R139 ;  /* 0x00000093948b1223 */ /* 0x002fe2000001008b */
[----:B------:R-:W0:Y:S01]  /*1db0*/  @P1 LDC R146, c[0x0][0x40c] ;  /* 0x00010300ff921b82 */ /* 0x000e220000000800 */
[----:B---3--:R-:W-:Y:S01]  /*1dc0*/  @P1 FFMA.FTZ R138, R145, R149, R138 ;  /* 0x00000095918a1223 */ /* 0x008fe2000001008a */
[----:B------:R-:W-:-:S02]  /*1dd0*/  @P1 SHF.L.U32 R147, R74, 0x10, RZ ;  /* 0x000000104a931819 */ /* 0x000fc400000006ff */
[----:B------:R-:W-:Y:S02]  /*1de0*/  @P1 PRMT R145, R74, 0x7632, R145 ;  /* 0x000076324a911816 */ /* 0x000fe40000000091 */
[----:B------:R-:W-:Y:S01]  /*1df0*/  PRMT R77, R78, 0x7632, R77 ;  /* 0x000076324e4d7816 */ /* 0x000fe2000000004d */
[----:B----4-:R-:W-:Y:S01]  /*1e00*/  @P1 FFMA.FTZ R142, R147, R144, R142 ;  /* 0x00000090938e1223 */ /* 0x010fe2000001008e */
[----:B------:R-:W1:Y:S01]  /*1e10*/  @P1 LDC R148, c[0x0][0x40c] ;  /* 0x00010300ff941b82 */ /* 0x000e620000000800 */
[----:B------:R-:W-:Y:S01]  /*1e20*/  @P1 SHF.L.U32 R78, R145, 0x10, RZ ;  /* 0x00000010914e1819 */ /* 0x000fe200000006ff */
[----:B------:R-:W-:Y:S01]  /*1e30*/  IMAD.U32 R145, R79, 0x10000, RZ ;  /* 0x000100004f917824 */ /* 0x000fe200078e00ff */
[----:B------:R-:W-:Y:S02]  /*1e40*/  SHF.L.U32 R141, R77, 0x10, RZ ;  /* 0x000000104d8d7819 */ /* 0x000fe400000006ff */
[----:B------:R-:W-:Y:S02]  /*1e50*/  SHF.L.U32 R144, R76, 0x10, RZ ;  /* 0x000000104c907819 */ /* 0x000fe400000006ff */
[----:B------:R-:W-:Y:S01]  /*1e60*/  PRMT R79, R79, 0x7632, R79 ;  /* 0x000076324f4f7816 */ /* 0x000fe2000000004f */
[----:B------:R-:W2:Y:S01]  /*1e70*/  @P1 LDC R149, c[0x0][0x40c] ;  /* 0x00010300ff951b82 */ /* 0x000ea20000000800 */
[C---:B------:R-:W-:Y:S01]  /*1e80*/  @P1 PRMT R76, R75.reuse, 0x7632, R76 ;  /* 0x000076324b4c1816 */ /* 0x040fe2000000004c */
[----:B------:R-:W-:Y:S01]  /*1e90*/  @P1 FFMA.FTZ R141, R78, R143, R141 ;  /* 0x0000008f4e8d1223 */ /* 0x000fe2000001008d */
[----:B------:R-:W-:-:S02]  /*1ea0*/  @P1 SHF.L.U32 R78, R75, 0x10, RZ ;  /* 0x000000104b4e1819 */ /* 0x000fc400000006ff */
[----:B------:R-:W-:Y:S02]  /*1eb0*/  @P1 SHF.L.U32 R77, R72, 0x10, RZ ;  /* 0x00000010484d1819 */ /* 0x000fe400000006ff */
[----:B------:R-:W-:Y:S02]  /*1ec0*/  SHF.L.U32 R143, R79, 0x10, RZ ;  /* 0x000000104f8f7819 */ /* 0x000fe400000006ff */
[----:B------:R-:W-:Y:S01]  /*1ed0*/  @P1 SHF.L.U32 R76, R76, 0x10, RZ ;  /* 0x000000104c4c1819 */ /* 0x000fe200000006ff */
[----:B0-----:R-:W-:Y:S01]  /*1ee0*/  @P1 FFMA.FTZ R144, R77, R146, R144 ;  /* 0x000000924d901223 */ /* 0x001fe20000010090 */
[----:B------:R-:W-:Y:S02]  /*1ef0*/  F2FP.BF16.F32.PACK_AB R77, RZ, R139 ;  /* 0x0000008bff4d723e */ /* 0x000fe400000010ff */
[----:B------:R-:W-:Y:S02]  /*1f00*/  F2FP.BF16.F32.PACK_AB R146, RZ, R140 ;  /* 0x0000008cff92723e */ /* 0x000fe400000010ff */
[----:B------:R-:W-:Y:S01]  /*1f10*/  F2FP.BF16.F32.PACK_AB R147, RZ, R142 ;  /* 0x0000008eff93723e */ /* 0x000fe200000010ff */
[----:B-1----:R-:W-:Y:S01]  /*1f20*/  @P1 FFMA.FTZ R145, R78, R148, R145 ;  /* 0x000000944e911223 */ /* 0x002fe20000010091 */
[----:B------:R-:W-:-:S02]  /*1f30*/  F2FP.BF16.F32.PACK_AB R78, RZ, R138 ;  /* 0x0000008aff4e723e */ /* 0x000fc400000010ff */
[----:B------:R-:W-:Y:S02]  /*1f40*/  F2FP.BF16.F32.PACK_AB R148, RZ, R141 ;  /* 0x0000008dff94723e */ /* 0x000fe400000010ff */
[----:B------:R-:W-:Y:S02]  /*1f50*/  PRMT R77, R77, 0x5410, R78 ;  /* 0x000054104d4d7816 */ /* 0x000fe4000000004e */
[----:B------:R-:W-:Y:S01]  /*1f60*/  PRMT R78, R147, 0x5410, R148 ;  /* 0x00005410934e7816 */ /* 0x000fe20000000094 */
[----:B--2---:R-:W-:Y:S01]  /*1f70*/  @P1 FFMA.FTZ R143, R76, R149, R143 ;  /* 0x000000954c8f1223 */ /* 0x004fe2000001008f */
[----:B------:R-:W-:Y:S02]  /*1f80*/  F2FP.BF16.F32.PACK_AB R149, RZ, R145 ;  /* 0x00000091ff95723e */ /* 0x000fe400000010ff */
[----:B------:R-:W-:Y:S02]  /*1f90*/  F2FP.BF16.F32.PACK_AB R76, RZ, R144 ;  /* 0x00000090ff4c723e */ /* 0x000fe400000010ff */
[----:B------:R-:W-:-:S02]  /*1fa0*/  F2FP.BF16.F32.PACK_AB R79, RZ, R143 ;  /* 0x0000008fff4f723e */ /* 0x000fc400000010ff */
[----:B------:R-:W-:Y:S02]  /*1fb0*/  PRMT R76, R76, 0x5410, R146 ;  /* 0x000054104c4c7816 */ /* 0x000fe40000000092 */
[----:B------:R-:W-:Y:S01]  /*1fc0*/  PRMT R79, R149, 0x5410, R79 ;  /* 0x00005410954f7816 */ /* 0x000fe2000000004f */
[----:B------:R-:W-:Y:S06]  /*1fd0*/  BRA `(.L_x_169) ;  /* 0x0000000000b07947 */ /* 0x000fec0003800000 */
.L_x_168:
[----:B------:R-:W0:Y:S01]  /*1fe0*/  @P0 LDC R139, c[0x0][0x40c] ;  /* 0x00010300ff8b0b82 */ /* 0x000e220000000800 */
[----:B------:R-:W-:Y:S02]  /*1ff0*/  @P0 PRMT R77, R74, 0x7632, R77 ;  /* 0x000076324a4d0816 */ /* 0x000fe4000000004d */
[----:B------:R-:W-:Y:S02]  /*2000*/  CS2R R140, SRZ ;  /* 0x00000000008c7805 */ /* 0x000fe4000001ff00 */
[----:B------:R-:W-:Y:S01]  /*2010*/  @P0 PRMT R78, R75, 0x7632, R78 ;  /* 0x000076324b4e0816 */ /* 0x000fe2000000004e */
[----:B------:R-:W-:Y:S01]  /*2020*/  @P0 IMAD.U32 R142, R142, 0x10000, RZ ;  /* 0x000100008e8e0824 */ /* 0x000fe200078e00ff */
[----:B------:R-:W-:Y:S01]  /*2030*/  @P0 SHF.L.U32 R76, R143, 0x10, RZ ;  /* 0x000000108f4c0819 */ /* 0x000fe200000006ff */
[----:B------:R-:W-:Y:S01]  /*2040*/  HFMA2 R138, -RZ, RZ, 0, 0 ;  /* 0x00000000ff8a7431 */ /* 0x000fe200000001ff */
[----:B------:R-:W-:Y:S01]  /*2050*/  @P0 SHF.L.U32 R77, R77, 0x10, RZ ;  /* 0x000000104d4d0819 */ /* 0x000fe200000006ff */
[----:B------:R-:W1:Y:S01]  /*2060*/  @P0 LDC R144, c[0x0][0x40c] ;  /* 0x00010300ff900b82 */ /* 0x000e620000000800 */
[----:B------:R-:W-:-:S02]  /*2070*/  @P0 SHF.L.U32 R78, R78, 0x10, RZ ;  /* 0x000000104e4e0819 */ /* 0x000fc400000006ff */
[----:B------:R-:W-:Y:S02]  /*2080*/  MOV R143, RZ ;  /* 0x000000ff008f7202 */ /* 0x000fe40000000f00 */
[----:B------:R-:W-:-:S03]  /*2090*/  @P0 SHF.L.U32 R148, R75, 0x10, RZ ;  /* 0x000000104b940819 */ /* 0x000fc600000006ff */
[----:B------:R-:W2:Y:S08]  /*20a0*/  @P0 LDC R151, c[0x0][0x40c] ;  /* 0x00010300ff970b82 */ /* 0x000eb00000000800 */
[----:B------:R-:W3:Y:S01]  /*20b0*/  @P0 LDC R145, c[0x0][0x40c] ;  /* 0x00010300ff910b82 */ /* 0x000ee20000000800 */
[----:B0-----:R-:W-:Y:S01]  /*20c0*/  @P0 FMUL.FTZ R140, R76, R139 ;  /* 0x0000008b4c8c0220 */ /* 0x001fe20000410000 */
[----:B------:R-:W-:Y:S01]  /*20d0*/  @P0 SHF.L.U32 R76, R72, 0x10, RZ ;  /* 0x00000010484c0819 */ /* 0x000fe200000006ff */
[----:B------:R-:W-:-:S05]  /*20e0*/  IMAD.MOV.U32 R139, RZ, RZ, RZ ;  /* 0x000000ffff8b7224 */ /* 0x000fca00078e00ff */
[----:B------:R-:W0:Y:S01]  /*20f0*/  @P0 LDC R79, c[0x0][0x40c] ;  /* 0x00010300ff4f0b82 */ /* 0x000e220000000800 */
[----:B-1----:R-:W-:Y:S01]  /*2100*/  @P0 FMUL.FTZ R141, R77, R144 ;  /* 0x000000904d8d0220 */ /* 0x002fe20000410000 */
[----:B------:R-:W-:-:S06]  /*2110*/  @P0 SHF.L.U32 R77, R73, 0x10, RZ ;  /* 0x00000010494d0819 */ /* 0x000fcc00000006ff */
[----:B------:R-:W1:Y:S01]  /*2120*/  @P0 LDC R146, c[0x0][0x40c] ;  /* 0x00010300ff920b82 */ /* 0x000e620000000800 */
[----:B--2---:R-:W-:Y:S01]  /*2130*/  @P0 FMUL.FTZ R143, R78, R151 ;  /* 0x000000974e8f0220 */ /* 0x004fe20000410000 */
[----:B------:R-:W-:-:S06]  /*2140*/  @P0 SHF.L.U32 R78, R74, 0x10, RZ ;  /* 0x000000104a4e0819 */ /* 0x000fcc00000006ff */
[----:B------:R-:W2:Y:S01]  /*2150*/  @P0 LDC R147, c[0x0][0x40c] ;  /* 0x00010300ff930b82 */ /* 0x000ea20000000800 */
[----:B---3--:R-:W-:Y:S01]  /*2160*/  @P0 FMUL.FTZ R138, R142, R145 ;  /* 0x000000918e8a0220 */ /* 0x008fe20000410000 */
[----:B------:R-:W-:Y:S01]  /*2170*/  CS2R R144, SRZ ;  /* 0x0000000000907805 */ /* 0x000fe2000001ff00 */
[----:B------:R-:W-:-:S05]  /*2180*/  HFMA2 R142, -RZ, RZ, 0, 0 ;  /* 0x00000000ff8e7431 */ /* 0x000fca00000001ff */
[----:B------:R-:W3:Y:S01]  /*2190*/  @P0 LDC R149, c[0x0][0x40c] ;  /* 0x00010300ff950b82 */ /* 0x000ee20000000800 */
[----:B0-----:R-:W-:Y:S01]  /*21a0*/  @P0 FMUL.FTZ R144, R76, R79 ;  /* 0x0000004f4c900220 */ /* 0x001fe20000410000 */
[----:B------:R-:W-:-:S04]  /*21b0*/  F2FP.BF16.F32.PACK_AB R79, RZ, R138 ;  /* 0x0000008aff4f723e */ /* 0x000fc800000010ff */
[----:B------:R-:W-:Y:S01]  /*21c0*/  F2FP.BF16.F32.PACK_AB R76, RZ, R144 ;  /* 0x00000090ff4c723e */ /* 0x000fe200000010ff */
[----:B-1----:R-:W-:Y:S01]  /*21d0*/  @P0 FMUL.FTZ R139, R77, R146 ;  /* 0x000000924d8b0220 */ /* 0x002fe20000410000 */
[----:B------:R-:W-:-:S04]  /*21e0*/  F2FP.BF16.F32.PACK_AB R77, RZ, R140 ;  /* 0x0000008cff4d723e */ /* 0x000fc800000010ff */
[----:B------:R-:W-:Y:S01]  /*21f0*/  PRMT R76, R76, 0x5410, R77 ;  /* 0x000054104c4c7816 */ /* 0x000fe2000000004d */
[----:B--2---:R-:W-:Y:S01]  /*2200*/  @P0 FMUL.FTZ R142, R78, R147 ;  /* 0x000000934e8e0220 */ /* 0x004fe20000410000 */
[----:B------:R-:W-:Y:S02]  /*2210*/  F2FP.BF16.F32.PACK_AB R78, RZ, R139 ;  /* 0x0000008bff4e723e */ /* 0x000fe400000010ff */
[----:B------:R-:W-:Y:S02]  /*2220*/  F2FP.BF16.F32.PACK_AB R147, RZ, R141 ;  /* 0x0000008dff93723e */ /* 0x000fe400000010ff */
[----:B------:R-:W-:Y:S02]  /*2230*/  F2FP.BF16.F32.PACK_AB R146, RZ, R142 ;  /* 0x0000008eff92723e */ /* 0x000fe400000010ff */
[----:B------:R-:W-:Y:S01]  /*2240*/  PRMT R77, R78, 0x5410, R79 ;  /* 0x000054104e4d7816 */ /* 0x000fe2000000004f */
[----:B---3--:R-:W-:Y:S01]  /*2250*/  @P0 FMUL.FTZ R145, R148, R149 ;  /* 0x0000009594910220 */ /* 0x008fe20000410000 */
[----:B------:R-:W-:-:S02]  /*2260*/  F2FP.BF16.F32.PACK_AB R149, RZ, R143 ;  /* 0x0000008fff95723e */ /* 0x000fc400000010ff */
[----:B------:R-:W-:Y:S02]  /*2270*/  PRMT R78, R146, 0x5410, R147 ;  /* 0x00005410924e7816 */ /* 0x000fe40000000093 */
[----:B------:R-:W-:-:S04]  /*2280*/  F2FP.BF16.F32.PACK_AB R148, RZ, R145 ;  /* 0x00000091ff94723e */ /* 0x000fc800000010ff */
[----:B------:R-:W-:-:S07]  /*2290*/  PRMT R79, R148, 0x5410, R149 ;  /* 0x00005410944f7816 */ /* 0x000fce0000000095 */
.L_x_169:
[----:B------:R-:W0:Y:S01]  /*22a0*/  @P0 LDC.64 R146, c[0x0][0x390] ;  /* 0x0000e400ff920b82 */ /* 0x000e220000000a00 */
[----:B------:R-:W-:Y:S01]  /*22b0*/  IADD3 R149, PT, PT, R129, 0x60, RZ ;  /* 0x0000006081957810 */ /* 0x000fe20007ffe0ff */
[----:B------:R-:W-:-:S04]  /*22c0*/  @P0 VIADD R151, R128, 0x80 ;  /* 0x0000008080970836 */ /* 0x000fc80000000000 */
[----:B------:R-:W-:-:S05]  /*22d0*/  IMAD.WIDE.U32 R148, R149, 0x10, R80 ;  /* 0x0000001095947825 */ /* 0x000fca00078e0050 */
[----:B------:R1:W-:Y:S01]  /*22e0*/  STG.E.128 desc[UR6][R148.64], R76 ;  /* 0x0000004c94007986 */ /* 0x0003e2000c101d06 */
[----:B0-----:R-:W-:-:S05]  /*22f0*/  @P0 IMAD.WIDE.U32 R146, R151, 0x10, R146 ;  /* 0x0000001097920825 */ /* 0x001fca00078e0092 */
[----:B------:R1:W5:Y:S01]  /*2300*/  @P0 LDG.E.128 R72, desc[UR6][R146.64] ;  /* 0x0000000692480981 */ /* 0x000362000c1e1d00 */
[----:B------:R-:W-:Y:S05]  /*2310*/  BRA.U !UP0, `(.L_x_170) ;  /* 0x0000000108e87547 */ /* 0x000fea000b800000 */
[----:B-1----:R-:W0:Y:S01]  /*2320*/  LDC.64 R76, c[0x0][0x3a0] ;  /* 0x0000e800ff4c7b82 */ /* 0x002e220000000a00 */
[----:B------:R-:W-:-:S05]  /*2330*/  IADD3 R79, PT, PT, R129, 0x80, RZ ;  /* 0x00000080814f7810 */ /* 0x000fca0007ffe0ff */
        /* <DEDUP_REMOVED lines=16> */
[----:B------:R-:W-:Y:S02]  /*2440*/  @P1 SHF.L.U32 R149, R148, 0x10, RZ ;  /* 0x0000001094951819 */ /* 0x000fe400000006ff */
[----:B------:R-:W-:-:S03]  /*2450*/  @P1 PRMT R148, R73, 0x7632, R148 ;  /* 0x0000763249941816 */ /* 0x000fc60000000094 */
[----:B-1----:R-:W-:Y:S01]  /*2460*/  @P1 FFMA.FTZ R146, R149, R150, R146 ;  /* 0x0000009695921223 */ /* 0x002fe20000010092 */
[----:B------:R-:W-:Y:S01]  /*2470*/  @P1 SHF.L.U32 R148, R148, 0x10, RZ ;  /* 0x0000001094941819 */ /* 0x000fe200000006ff */
[----:B------:R-:W0:Y:S01]  /*2480*/  @P1 LDC R150, c[0x0][0x40c] ;  /* 0x00010300ff961b82 */ /* 0x000e220000000800 */
[----:B------:R-:W-:Y:S01]  /*2490*/  IMAD.U32 R149, R77, 0x10000, RZ ;  /* 0x000100004d957824 */ /* 0x000fe200078e00ff */
[----:B------:R-:W-:-:S03]  /*24a0*/  @P1 SHF.L.U32 R77, R74, 0x10, RZ ;  /* 0x000000104a4d1819 */ /* 0x000fc600000006ff */
[----:B---3--:R-:W-:Y:S01]  /*24b0*/  @P1 FFMA.FTZ R149, R148, R151, R149 ;  /* 0x0000009794951223 */ /* 0x008fe20000010095 */
[C---:B------:R-:W-:Y:S02]  /*24c0*/  SHF.L.U32 R148, R78.reuse, 0x10, RZ ;  /* 0x000000104e947819 */ /* 0x040fe400000006ff */
[----:B------:R-:W-:-:S04]  /*24d0*/  PRMT R78, R78, 0x7632, R78 ;  /* 0x000076324e4e7816 */ /* 0x000fc8000000004e */
[----:B------:R-:W-:Y:S01]  /*24e0*/  SHF.L.U32 R151, R78, 0x10, RZ ;  /* 0x000000104e977819 */ /* 0x000fe200000006ff */
[----:B0-----:R-:W-:Y:S01]  /*24f0*/  @P1 FFMA.FTZ R148, R77, R150, R148 ;  /* 0x000000964d941223 */ /* 0x001fe20000010094 */
[----:B------:R-:W-:Y:S01]  /*2500*/  @P1 PRMT R77, R74, 0x7632, R77 ;  /* 0x000076324a4d1816 */ /* 0x000fe2000000004d */
[C---:B------:R-:W-:Y:S01]  /*2510*/  IMAD.U32 R150, R79.reuse, 0x10000, RZ ;  /* 0x000100004f967824 */ /* 0x040fe200078e00ff */
[----:B------:R-:W-:Y:S02]  /*2520*/  PRMT R79, R79, 0x7632, R79 ;  /* 0x000076324f4f7816 */ /* 0x000fe4000000004f */
[----:B------:R-:W-:Y:S02]  /*2530*/  @P1 SHF.L.U32 R78, R77, 0x10, RZ ;  /* 0x000000104d4e1819 */ /* 0x000fe400000006ff */
[C---:B------:R-:W-:Y:S02]  /*2540*/  @P1 SHF.L.U32 R77, R75.reuse, 0x10, RZ ;  /* 0x000000104b4d1819 */ /* 0x040fe400000006ff */
[----:B------:R-:W-:Y:S01]  /*2550*/  F2FP.BF16.F32.PACK_AB R155, RZ, R148 ;  /* 0x00000094ff9b723e */ /* 0x000fe200000010ff */
[----:B----4-:R-:W-:Y:S01]  /*2560*/  @P1 FFMA.FTZ R151, R78, R152, R151 ;  /* 0x000000984e971223 */ /* 0x010fe20000010097 */
[----:B------:R-:W-:Y:S01]  /*2570*/  SHF.L.U32 R152, R76, 0x10, RZ ;  /* 0x000000104c987819 */ /* 0x000fe200000006ff */
[----:B------:R-:W0:Y:S01]  /*2580*/  @P1 LDC R78, c[0x0][0x40c] ;  /* 0x00010300ff4e1b82 */ /* 0x000e220000000800 */
[----:B------:R-:W-:Y:S01]  /*2590*/  @P1 PRMT R76, R75, 0x7632, R76 ;  /* 0x000076324b4c1816 */ /* 0x000fe2000000004c */
[----:B------:R-:W-:Y:S01]  /*25a0*/  @P1 FFMA.FTZ R150, R77, R153, R150 ;  /* 0x000000994d961223 */ /* 0x000fe20000010096 */
[----:B------:R-:W-:-:S02]  /*25b0*/  @P1 SHF.L.U32 R77, R72, 0x10, RZ ;  /* 0x00000010484d1819 */ /* 0x000fc400000006ff */
[----:B------:R-:W-:Y:S02]  /*25c0*/  SHF.L.U32 R153, R79, 0x10, RZ ;  /* 0x000000104f997819 */ /* 0x000fe400000006ff */
[----:B------:R-:W-:Y:S02]  /*25d0*/  @P1 SHF.L.U32 R76, R76, 0x10, RZ ;  /* 0x000000104c4c1819 */ /* 0x000fe400000006ff */
[----:B------:R-:W-:Y:S02]  /*25e0*/  F2FP.BF16.F32.PACK_AB R156, RZ, R151 ;  /* 0x00000097ff9c723e */ /* 0x000fe400000010ff */
[----:B------:R-:W-:Y:S01]  /*25f0*/  F2FP.BF16.F32.PACK_AB R157, RZ, R150 ;  /* 0x00000096ff9d723e */ /* 0x000fe200000010ff */
[----:B------:R-:W-:Y:S01]  /*2600*/  @P1 FFMA.FTZ R153, R76, R154, R153 ;  /* 0x0000009a4c991223 */ /* 0x000fe20000010099 */
[----:B------:R-:W-:-:S04]  /*2610*/  F2FP.BF16.F32.PACK_AB R154, RZ, R146 ;  /* 0x00000092ff9a723e */ /* 0x000fc800000010ff */
[----:B------:R-:W-:-:S04]  /*2620*/  F2FP.BF16.F32.PACK_AB R79, RZ, R153 ;  /* 0x00000099ff4f723e */ /* 0x000fc800000010ff */
[----:B------:R-:W-:Y:S01]  /*2630*/  PRMT R79, R157, 0x5410, R79 ;  /* 0x000054109d4f7816 */ /* 0x000fe2000000004f */
[----:B0-----:R-:W-:Y:S01]  /*2640*/  @P1 FFMA.FTZ R152, R77, R78, R152 ;  /* 0x0000004e4d981223 */ /* 0x001fe20000010098 */
[----:B------:R-:W-:Y:S02]  /*2650*/  F2FP.BF16.F32.PACK_AB R77, RZ, R147 ;  /* 0x00000093ff4d723e */ /* 0x000fe400000010ff */
[----:B------:R-:W-:Y:S02]  /*2660*/  F2FP.BF16.F32.PACK_AB R78, RZ, R149 ;  /* 0x00000095ff4e723e */ /* 0x000fe400000010ff */
[----:B------:R-:W-:Y:S02]  /*2670*/  F2FP.BF16.F32.PACK_AB R76, RZ, R152 ;  /* 0x00000098ff4c723e */ /* 0x000fe400000010ff */
[----:B------:R-:W-:Y:S02]  /*2680*/  PRMT R77, R77, 0x5410, R78 ;  /* 0x000054104d4d7816 */ /* 0x000fe4000000004e */
[----:B------:R-:W-:-:S02]  /*2690*/  PRMT R78, R155, 0x5410, R156 ;  /* 0x000054109b4e7816 */ /* 0x000fc4000000009c */
[----:B------:R-:W-:Y:S01]  /*26a0*/  PRMT R76, R76, 0x5410, R154 ;  /* 0x000054104c4c7816 */ /* 0x000fe2000000009a */
[----:B------:R-:W-:Y:S06]  /*26b0*/  BRA `(.L_x_171) ;  /* 0x0000000000b87947 */ /* 0x000fec0003800000 */
.L_x_170:
[----:B-1----:R-:W0:Y:S01]  /*26c0*/  @P0 LDC R79, c[0x0][0x40c] ;  /* 0x00010300ff4f0b82 */ /* 0x002e220000000800 */
[----:B-----5:R-:W-:Y:S01]  /*26d0*/  @P0 PRMT R76, R72, 0x7632, R76 ;  /* 0x00007632484c0816 */ /* 0x020fe2000000004c */
[----:B------:R-:W-:Y:S01]  /*26e0*/  IMAD.MOV.U32 R146, RZ, RZ, RZ ;  /* 0x000000ffff927224 */ /* 0x000fe200078e00ff */
[----:B------:R-:W-:Y:S02]  /*26f0*/  @P0 PRMT R77, R73, 0x7632, R77 ;  /* 0x00007632494d0816 */ /* 0x000fe4000000004d */
[----:B------:R-:W-:Y:S02]  /*2700*/  CS2R R152, SRZ ;  /* 0x0000000000987805 */ /* 0x000fe4000001ff00 */
[----:B------:R-:W-:Y:S02]  /*2710*/  @P0 SHF.L.U32 R76, R76, 0x10, RZ ;  /* 0x000000104c4c0819 */ /* 0x000fe400000006ff */
[----:B------:R-:W-:Y:S02]  /*2720*/  CS2R R150, SRZ ;  /* 0x0000000000967805 */ /* 0x000fe4000001ff00 */
[----:B------:R-:W-:Y:S01]  /*2730*/  @P0 SHF.L.U32 R77, R77, 0x10, RZ ;  /* 0x000000104d4d0819 */ /* 0x000fe200000006ff */
[----:B------:R-:W1:Y:S01]  /*2740*/  @P0 LDC R78, c[0x0][0x40c] ;  /* 0x00010300ff4e0b82 */ /* 0x000e620000000800 */
[----:B------:R-:W-:-:S07]  /*2750*/  MOV R149, RZ ;  /* 0x000000ff00957202 */ /* 0x000fce0000000f00 */
[----:B------:R-:W2:Y:S08]  /*2760*/  @P0 LDC R148, c[0x0][0x40c] ;  /* 0x00010300ff940b82 */ /* 0x000eb00000000800 */
[----:B------:R-:W3:Y:S01]  /*2770*/  @P0 LDC R147, c[0x0][0x40c] ;  /* 0x00010300ff930b82 */ /* 0x000ee20000000800 */
[----:B0-----:R-:W-:Y:S01]  /*2780*/  @P0 FMUL.FTZ R146, R76, R79 ;  /* 0x0000004f4c920220 */ /* 0x001fe20000410000 */
[----:B------:R-:W-:-:S04]  /*2790*/  @P0 PRMT R76, R74, 0x7632, R76 ;  /* 0x000076324a4c0816 */ /* 0x000fc8000000004c */
[----:B------:R-:W-:Y:S02]  /*27a0*/  @P0 SHF.L.U32 R76, R76, 0x10, RZ ;  /* 0x000000104c4c0819 */ /* 0x000fe400000006ff */
[----:B------:R-:W0:Y:S01]  /*27b0*/  @P0 LDC R79, c[0x0][0x40c] ;  /* 0x00010300ff4f0b82 */ /* 0x000e220000000800 */
[----:B-1----:R-:W-:Y:S01]  /*27c0*/  @P0 FMUL.FTZ R149, R77, R78 ;  /* 0x0000004e4d950220 */ /* 0x002fe20000410000 */
[----:B------:R-:W-:-:S04]  /*27d0*/  @P0 PRMT R77, R75, 0x7632, R77 ;  /* 0x000076324b4d0816 */ /* 0x000fc8000000004d */
[----:B------:R-:W-:Y:S02]  /*27e0*/  @P0 SHF.L.U32 R77, R77, 0x10, RZ ;  /* 0x000000104d4d0819 */ /* 0x000fe400000006ff */
[----:B------:R-:W1:Y:S03]  /*27f0*/  @P0 LDC R155, c[0x0][0x40c] ;  /* 0x00010300ff9b0b82 */ /* 0x000e660000000800 */
[----:B--2---:R-:W-:Y:S01]  /*2800*/  @P0 FMUL.FTZ R153, R77, R148 ;  /* 0x000000944d990220 */ /* 0x004fe20000410000 */
[----:B------:R-:W-:-:S04]  /*2810*/  MOV R148, RZ ;  /* 0x000000ff00947202 */ /* 0x000fc80000000f00 */
[----:B------:R-:W2:Y:S01]  /*2820*/  @P0 LDC R157, c[0x0][0x40c] ;  /* 0x00010300ff9d0b82 */ /* 0x000ea20000000800 */
[----:B---3--:R-:W-:Y:S01]  /*2830*/  @P0 FMUL.FTZ R151, R76, R147 ;  /* 0x000000934c970220 */ /* 0x008fe20000410000 */
[----:B------:R-:W-:Y:S02]  /*2840*/  @P0 IMAD.U32 R76, R72, 0x10000, RZ ;  /* 0x00010000484c0824 */ /* 0x000fe400078e00ff */
[----:B------:R-:W-:-:S04]  /*2850*/  HFMA2 R147, -RZ, RZ, 0, 0 ;  /* 0x00000000ff937431 */ /* 0x000fc800000001ff */
[----:B------:R-:W3:Y:S01]  /*2860*/  @P0 LDC R77, c[0x0][0x40c] ;  /* 0x00010300ff4d0b82 */ /* 0x000ee20000000800 */
[----:B0-----:R-:W-:Y:S01]  /*2870*/  @P0 FMUL.FTZ R152, R76, R79 ;  /* 0x0000004f4c980220 */ /* 0x001fe20000410000 */
[----:B------:R-:W-:Y:S02]  /*2880*/  @P0 SHF.L.U32 R76, R73, 0x10, RZ ;  /* 0x00000010494c0819 */ /* 0x000fe400000006ff */
[----:B------:R-:W-:-:S03]  /*2890*/  F2FP.BF16.F32.PACK_AB R79, RZ, R149 ;  /* 0x00000095ff4f723e */ /* 0x000fc600000010ff */
[----:B-1----:R-:W-:Y:S01]  /*28a0*/  @P0 FMUL.FTZ R147, R76, R155 ;  /* 0x0000009b4c930220 */ /* 0x002fe20000410000 */
[----:B------:R-:W-:Y:S02]  /*28b0*/  @P0 SHF.L.U32 R76, R74, 0x10, RZ ;  /* 0x000000104a4c0819 */ /* 0x000fe400000006ff */
[----:B------:R-:W-:Y:S02]  /*28c0*/  F2FP.BF16.F32.PACK_AB R155, RZ, R151 ;  /* 0x00000097ff9b723e */ /* 0x000fe400000010ff */
[----:B------:R-:W-:Y:S01]  /*28d0*/  F2FP.BF16.F32.PACK_AB R78, RZ, R147 ;  /* 0x00000093ff4e723e */ /* 0x000fe200000010ff */
[----:B--2---:R-:W-:Y:S01]  /*28e0*/  @P0 FMUL.FTZ R148, R76, R157 ;  /* 0x0000009d4c940220 */ /* 0x004fe20000410000 */
[----:B------:R-:W-:Y:S02]  /*28f0*/  @P0 SHF.L.U32 R76, R75, 0x10, RZ ;  /* 0x000000104b4c0819 */ /* 0x000fe400000006ff */
[----:B------:R-:W-:Y:S02]  /*2900*/  F2FP.BF16.F32.PACK_AB R157, RZ, R153 ;  /* 0x00000099ff9d723e */ /* 0x000fe400000010ff */
[----:B------:R-:W-:Y:S01]  /*2910*/  F2FP.BF16.F32.PACK_AB R154, RZ, R148 ;  /* 0x00000094ff9a723e */ /* 0x000fe200000010ff */
        /* <DEDUP_REMOVED lines=8> */
.L_x_171:
[----:B------:R-:W0:Y:S01]  /*29a0*/  @P0 LDC.64 R154, c[0x0][0x390] ;  /* 0x0000e400ff9a0b82 */ /* 0x000e220000000a00 */
[----:B------:R-:W-:Y:S01]  /*29b0*/  VIADD R157, R129, 0x80 ;  /* 0x00000080819d7836 */ /* 0x000fe20000000000 */
[----:B------:R-:W-:-:S03]  /*29c0*/  @P0 IADD3 R159, PT, PT, R128, 0xa0, RZ ;  /* 0x000000a0809f0810 */ /* 0x000fc60007ffe0ff */
[----:B------:R-:W-:-:S05]  /*29d0*/  IMAD.WIDE.U32 R156, R157, 0x10, R80 ;  /* 0x000000109d9c7825 */ /* 0x000fca00078e0050 */
[----:B------:R1:W-:Y:S01]  /*29e0*/  STG.E.128 desc[UR6][R156.64], R76 ;  /* 0x0000004c9c007986 */ /* 0x0003e2000c101d06 */
[----:B0-----:R-:W-:-:S05]  /*29f0*/  @P0 IMAD.WIDE.U32 R154, R159, 0x10, R154 ;  /* 0x000000109f9a0825 */ /* 0x001fca00078e009a */
[----:B------:R1:W5:Y:S01]  /*2a00*/  @P0 LDG.E.128 R72, desc[UR6][R154.64] ;  /* 0x000000069a480981 */ /* 0x000362000c1e1d00 */
[----:B------:R-:W-:Y:S01]  /*2a10*/  IADD3 R159, PT, PT, R129, 0xa0, RZ ;  /* 0x000000a0819f7810 */ /* 0x000fe20007ffe0ff */
[----:B------:R-:W-:Y:S06]  /*2a20*/  BRA.U !UP0, `(.L_x_172) ;  /* 0x0000000108e47547 */ /* 0x000fec000b800000 */
[----:B-1----:R-:W0:Y:S02]  /*2a30*/  LDC.64 R76, c[0x0][0x3a0] ;  /* 0x0000e800ff4c7b82 */ /* 0x002e240000000a00 */
[----:B0-----:R-:W-:-:S06]  /*2a40*/  IMAD.WIDE.U32 R76, R159, 0x10, R76 ;  /* 0x000000109f4c7825 */ /* 0x001fcc00078e004c */
[----:B------:R-:W2:Y:S01]  /*2a50*/  LDG.E.128 R76, desc[UR6][R76.64] ;  /* 0x000000064c4c7981 */ /* 0x000ea2000c1e1d00 */
[----:B------:R-:W-:-:S13]  /*2a60*/  ISETP.GT.AND P0, PT, R92, RZ, PT ;  /* 0x000000ff5c00720c */ /* 0x000fda0003f04270 */
[----:B------:R-:W0:Y:S01]  /*2a70*/  @P0 LDC R92, c[0x0][0x40c] ;  /* 0x00010300ff5c0b82 */ /* 0x000e220000000800 */
[----:B-----5:R-:W-:-:S07]  /*2a80*/  @P0 SHF.L.U32 R129, R73, 0x10, RZ ;  /* 0x0000001049810819 */ /* 0x020fce00000006ff */
[----:B------:R-:W1:Y:S08]  /*2a90*/  @P0 LDC R154, c[0x0][0x40c] ;  /* 0x00010300ff9a0b82 */ /* 0x000e700000000800 */
[----:B------:R-:W3:Y:S08]  /*2aa0*/  @P0 LDC R155, c[0x0][0x40c] ;  /* 0x00010300ff9b0b82 */ /* 0x000ef00000000800 */
[----:B------:R-:W4:Y:S01]  /*2ab0*/  @P0 LDC R157, c[0x0][0x40c] ;  /* 0x00010300ff9d0b82 */ /* 0x000f220000000800 */
[----:B--2---:R-:W-:-:S02]  /*2ac0*/  SHF.L.U32 R128, R77, 0x10, RZ ;  /* 0x000000104d807819 */ /* 0x004fc400000006ff */
[----:B------:R-:W-:-:S03]  /*2ad0*/  PRMT R77, R77, 0x7632, R77 ;  /* 0x000076324d4d7816 */ /* 0x000fc6000000004d */
[----:B0-----:R-:W-:Y:S01]  /*2ae0*/  @P0 FFMA.FTZ R128, R129, R92, R128 ;  /* 0x0000005c81800223 */ /* 0x001fe20000010080 */
[----:B------:R-:W-:Y:S01]  /*2af0*/  SHF.L.U32 R92, R78, 0x10, RZ ;  /* 0x000000104e5c7819 */ /* 0x000fe200000006ff */
[----:B------:R-:W-:Y:S01]  /*2b00*/  @P0 IMAD.U32 R129, R74, 0x10000, RZ ;  /* 0x000100004a810824 */ /* 0x000fe200078e00ff */
[----:B------:R-:W-:-:S03]  /*2b10*/  PRMT R78, R78, 0x7632, R78 ;  /* 0x000076324e4e7816 */ /* 0x000fc6000000004e */
[----:B-1----:R-:W-:Y:S01]  /*2b20*/  @P0 FFMA.FTZ R92, R129, R154, R92 ;  /* 0x0000009a815c0223 */ /* 0x002fe2000001005c */
[----:B------:R-:W-:Y:S02]  /*2b30*/  SHF.L.U32 R129, R77, 0x10, RZ ;  /* 0x000000104d817819 */ /* 0x000fe400000006ff */
[----:B------:R-:W-:Y:S02]  /*2b40*/  @P0 PRMT R77, R73, 0x7632, R77 ;  /* 0x00007632494d0816 */ /* 0x000fe4000000004d */
[----:B------:R-:W-:Y:S01]  /*2b50*/  SHF.L.U32 R156, R78, 0x10, RZ ;  /* 0x000000104e9c7819 */ /* 0x000fe200000006ff */
[----:B------:R-:W-:Y:S01]  /*2b60*/  @P0 IMAD.U32 R78, R75, 0x10000, RZ ;  /* 0x000100004b4e0824 */ /* 0x000fe200078e00ff */
[----:B------:R-:W-:Y:S02]  /*2b70*/  @P0 SHF.L.U32 R154, R77, 0x10, RZ ;  /* 0x000000104d9a0819 */ /* 0x000fe400000006ff */
[----:B------:R-:W-:Y:S02]  /*2b80*/  @P0 PRMT R77, R74, 0x7632, R77 ;  /* 0x000076324a4d0816 */ /* 0x000fe4000000004d */
[----:B------:R-:W-:Y:S01]  /*2b90*/  F2FP.BF16.F32.PACK_AB R162, RZ, R92 ;  /* 0x0000005cffa2723e */ /* 0x000fe200000010ff */
[----:B---3--:R-:W-:Y:S01]  /*2ba0*/  @P0 FFMA.FTZ R129, R154, R155, R129 ;  /* 0x0000009b9a810223 */ /* 0x008fe20000010081 */
[----:B------:R-:W-:Y:S01]  /*2bb0*/  SHF.L.U32 R155, R79, 0x10, RZ ;  /* 0x000000104f9b7819 */ /* 0x000fe200000006ff */
[----:B------:R-:W0:Y:S01]  /*2bc0*/  @P0 LDC R154, c[0x0][0x40c] ;  /* 0x00010300ff9a0b82 */ /* 0x000e220000000800 */
[----:B------:R-:W-:-:S02]  /*2bd0*/  @P0 SHF.L.U32 R77, R77, 0x10, RZ ;  /* 0x000000104d4d0819 */ /* 0x000fc400000006ff */
[----:B------:R-:W-:Y:S01]  /*2be0*/  PRMT R79, R79, 0x7632, R79 ;  /* 0x000076324f4f7816 */ /* 0x000fe2000000004f */
[----:B----4-:R-:W-:-:S03]  /*2bf0*/  @P0 FFMA.FTZ R155, R78, R157, R155 ;  /* 0x0000009d4e9b0223 */ /* 0x010fc6000001009b */
[----:B------:R-:W-:Y:S01]  /*2c00*/  SHF.L.U32 R158, R79, 0x10, RZ ;  /* 0x000000104f9e7819 */ /* 0x000fe200000006ff */
[----:B------:R-:W1:Y:S01]  /*2c10*/  @P0 LDC R157, c[0x0][0x40c] ;  /* 0x00010300ff9d0b82 */ /* 0x000e620000000800 */
[----:B------:R-:W-:-:S07]  /*2c20*/  F2FP.BF16.F32.PACK_AB R79, RZ, R155 ;  /* 0x0000009bff4f723e */ /* 0x000fce00000010ff */
[----:B------:R-:W2:Y:S01]  /*2c30*/  @P0 LDC R78, c[0x0][0x40c] ;  /* 0x00010300ff4e0b82 */ /* 0x000ea20000000800 */
[----:B0-----:R-:W-:Y:S01]  /*2c40*/  @P0 FFMA.FTZ R156, R77, R154, R156 ;  /* 0x0000009a4d9c0223 */ /* 0x001fe2000001009c */
[----:B------:R-:W-:-:S04]  /*2c50*/  PRMT R77, R76, 0x7632, R77 ;  /* 0x000076324c4d7816 */ /* 0x000fc8000000004d */
[----:B------:R-:W-:Y:S02]  /*2c60*/  SHF.L.U32 R154, R77, 0x10, RZ ;  /* 0x000000104d9a7819 */ /* 0x000fe400000006ff */
[----:B------:R-:W-:Y:S02]  /*2c70*/  @P0 PRMT R77, R72, 0x7632, R77 ;  /* 0x00007632484d0816 */ /* 0x000fe4000000004d */
[----:B------:R-:W-:Y:S02]  /*2c80*/  F2FP.BF16.F32.PACK_AB R163, RZ, R156 ;  /* 0x0000009cffa3723e */ /* 0x000fe400000010ff */
[----:B------:R-:W-:-:S05]  /*2c90*/  @P0 SHF.L.U32 R77, R77, 0x10, RZ ;  /* 0x000000104d4d0819 */ /* 0x000fca00000006ff */
[----:B-1----:R-:W-:Y:S01]  /*2ca0*/  @P0 FFMA.FTZ R154, R77, R157, R154 ;  /* 0x0000009d4d9a0223 */ /* 0x002fe2000001009a */
[----:B------:R-:W-:Y:S02]  /*2cb0*/  SHF.L.U32 R157, R76, 0x10, RZ ;  /* 0x000000104c9d7819 */ /* 0x000fe400000006ff */
[----:B------:R-:W-:Y:S02]  /*2cc0*/  @P0 SHF.L.U32 R76, R72, 0x10, RZ ;  /* 0x00000010484c0819 */ /* 0x000fe400000006ff */
[----:B------:R-:W-:-:S03]  /*2cd0*/  F2FP.BF16.F32.PACK_AB R161, RZ, R154 ;  /* 0x0000009affa1723e */ /* 0x000fc600000010ff */
[----:B--2---:R-:W-:Y:S01]  /*2ce0*/  @P0 FFMA.FTZ R157, R76, R78, R157 ;  /* 0x0000004e4c9d0223 */ /* 0x004fe2000001009d */
[----:B------:R-:W-:Y:S01]  /*2cf0*/  @P0 PRMT R76, R75, 0x7632, R76 ;  /* 0x000076324b4c0816 */ /* 0x000fe2000000004c */
[----:B------:R-:W0:Y:S04]  /*2d00*/  @P0 LDC R78, c[0x0][0x40c] ;  /* 0x00010300ff4e0b82 */ /* 0x000e280000000800 */
[----:B------:R-:W-:Y:S01]  /*2d10*/  @P0 IMAD.U32 R77, R76, 0x10000, RZ ;  /* 0x000100004c4d0824 */ /* 0x000fe200078e00ff */
        /* <DEDUP_REMOVED lines=10> */
.L_x_172:
[----:B-1----:R-:W0:Y:S01]  /*2dc0*/  @P0 LDC R77, c[0x0][0x40c] ;  /* 0x00010300ff4d0b82 */ /* 0x002e220000000800 */
[----:B-----5:R-:W-:Y:S01]  /*2dd0*/  @P0 PRMT R76, R72, 0x7632, R76 ;  /* 0x00007632484c0816 */ /* 0x020fe2000000004c */
[----:B------:R-:W-:Y:S01]  /*2de0*/  HFMA2 R154, -RZ, RZ, 0, 0 ;  /* 0x00000000ff9a7431 */ /* 0x000fe200000001ff */
[----:B------:R-:W-:Y:S02]  /*2df0*/  CS2R R128, SRZ ;  /* 0x0000000000807805 */ /* 0x000fe4000001ff00 */
[----:B------:R-:W-:Y:S02]  /*2e00*/  CS2R R156, SRZ ;  /* 0x00000000009c7805 */ /* 0x000fe4000001ff00 */
[----:B------:R-:W-:Y:S01]  /*2e10*/  @P0 SHF.L.U32 R76, R76, 0x10, RZ ;  /* 0x000000104c4c0819 */ /* 0x000fe200000006ff */
[----:B------:R-:W-:Y:S01]  /*2e20*/  IMAD.MOV.U32 R158, RZ, RZ, RZ ;  /* 0x000000ffff9e7224 */ /* 0x000fe200078e00ff */
[----:B------:R-:W-:Y:S01]  /*2e30*/  MOV R92, RZ ;  /* 0x000000ff005c7202 */ /* 0x000fe20000000f00 */
[----:B------:R-:W1:Y:S08]  /*2e40*/  @P0 LDC R79, c[0x0][0x40c] ;  /* 0x00010300ff4f0b82 */ /* 0x000e700000000800 */
[----:B------:R-:W2:Y:S01]  /*2e50*/  @P0 LDC R155, c[0x0][0x40c] ;  /* 0x00010300ff9b0b82 */ /* 0x000ea20000000800 */
[----:B0-----:R-:W-:Y:S01]  /*2e60*/  @P0 FMUL.FTZ R154, R76, R77 ;  /* 0x0000004d4c9a0220 */ /* 0x001fe20000410000 */
[----:B------:R-:W-:-:S06]  /*2e70*/  @P0 PRMT R76, R73, 0x7632, R76 ;  /* 0x00007632494c0816 */ /* 0x000fcc000000004c */
[----:B------:R-:W0:Y:S01]  /*2e80*/  @P0 LDC R77, c[0x0][0x40c] ;  /* 0x00010300ff4d0b82 */ /* 0x000e220000000800 */
[----:B------:R-:W-:-:S05]  /*2e90*/  @P0 SHF.L.U32 R76, R76, 0x10, RZ ;  /* 0x000000104c4c0819 */ /* 0x000fca00000006ff */
[----:B-1----:R-:W-:Y:S01]  /*2ea0*/  @P0 FMUL.FTZ R129, R76, R79 ;  /* 0x0000004f4c810220 */ /* 0x002fe20000410000 */
[----:B------:R-:W-:Y:S01]  /*2eb0*/  @P0 PRMT R76, R74, 0x7632, R76 ;  /* 0x000076324a4c0816 */ /* 0x000fe2000000004c */
[----:B------:R-:W1:Y:S03]  /*2ec0*/  @P0 LDC R79, c[0x0][0x40c] ;  /* 0x00010300ff4f0b82 */ /* 0x000e660000000800 */
[----:B------:R-:W-:Y:S02]  /*2ed0*/  @P0 SHF.L.U32 R76, R76, 0x10, RZ ;  /* 0x000000104c4c0819 */ /* 0x000fe400000006ff */
[----:B------:R-:W-:-:S03]  /*2ee0*/  F2FP.BF16.F32.PACK_AB R161, RZ, R129 ;  /* 0x00000081ffa1723e */ /* 0x000fc600000010ff */
[----:B0-----:R-:W-:Y:S01]  /*2ef0*/  @P0 FMUL.FTZ R156, R76, R77 ;  /* 0x0000004d4c9c0220 */ /* 0x001fe20000410000 */
[----:B------:R-:W-:Y:S01]  /*2f00*/  @P0 PRMT R76, R75, 0x7632, R76 ;  /* 0x000076324b4c0816 */ /* 0x000fe2000000004c */
[----:B------:R-:W0:Y:S03]  /*2f10*/  @P0 LDC R77, c[0x0][0x40c] ;  /* 0x00010300ff4d0b82 */ /* 0x000e260000000800 */
[----:B------:R-:W-:Y:S02]  /*2f20*/  @P0 SHF.L.U32 R76, R76, 0x10, RZ ;  /* 0x000000104c4c0819 */ /* 0x000fe400000006ff */
[----:B------:R-:W-:-:S03]  /*2f30*/  F2FP.BF16.F32.PACK_AB R163, RZ, R156 ;  /* 0x0000009cffa3723e */ /* 0x000fc600000010ff */
[----:B-1----:R-:W-:Y:S01]  /*2f40*/  @P0 FMUL.FTZ R158, R76, R79 ;  /* 0x0000004f4c9e0220 */ /* 0x002fe20000410000 */
[----:B------:R-:W-:Y:S01]  /*2f50*/  @P0 SHF.L.U32 R76, R72, 0x10, RZ ;  /* 0x00000010484c0819 */ /* 0x000fe200000006ff */
[----:B------:R-:W1:Y:S04]  /*2f60*/  @P0 LDC R79, c[0x0][0x40c] ;  /* 0x00010300ff4f0b82 */ /* 0x000e680000000800 */
[----:B0-----:R-:W-:Y:S01]  /*2f70*/  @P0 FMUL.FTZ R157, R76, R77 ;  /* 0x0000004d4c9d0220 */ /* 0x001fe20000410000 */
[----:B------:R-:W-:-:S03]  /*2f80*/  @P0 SHF.L.U32 R76, R73, 0x10, RZ ;  /* 0x00000010494c0819 */ /* 0x000fc600000006ff */
[----:B------:R-:W0:Y:S02]  /*2f90*/  @P0 LDC R77, c[0x0][0x40c] ;  /* 0x00010300ff4d0b82 */ /* 0x000e240000000800 */
[----:B-1----:R-:W-:Y:S01]  /*2fa0*/  @P0 FMUL.FTZ R128, R76, R79 ;  /* 0x0000004f4c800220 */ /* 0x002fe20000410000 */
[----:B------:R-:W-:Y:S02]  /*2fb0*/  @P0 SHF.L.U32 R76, R74, 0x10, RZ ;  /* 0x000000104a4c0819 */ /* 0x000fe400000006ff */
[----:B------:R-:W-:Y:S02]  /*2fc0*/  F2FP.BF16.F32.PACK_AB R79, RZ, R158 ;  /* 0x0000009eff4f723e */ /* 0x000fe400000010ff */
[----:B------:R-:W-:Y:S01]  /*2fd0*/  F2FP.BF16.F32.PACK_AB R78, RZ, R128 ;  /* 0x00000080ff4e723e */ /* 0x000fe200000010ff */
[----:B--2---:R-:W-:Y:S01]  /*2fe0*/  @P0 FMUL.FTZ R92, R76, R155 ;  /* 0x0000009b4c5c0220 */ /* 0x004fe20000410000 */
[----:B------:R-:W-:Y:S02]  /*2ff0*/  @P0 IMAD.U32 R76, R75, 0x10000, RZ ;  /* 0x000100004b4c0824 */ /* 0x000fe400078e00ff */
[----:B------:R-:W-:-:S02]  /*3000*/  HFMA2 R155, -RZ, RZ, 0, 0 ;  /* 0x00000000ff9b7431 */ /* 0x000fc400000001ff */
[----:B------:R-:W-:Y:S01]  /*3010*/  F2FP.BF16.F32.PACK_AB R162, RZ, R92 ;  /* 0x0000005cffa2723e */ /* 0x000fe200000010ff */
[----:B0-----:R-:W-:Y:S01]  /*3020*/  @P0 FMUL.FTZ R155, R76, R77 ;  /* 0x0000004d4c9b0220 */ /* 0x001fe20000410000 */
[----:B------:R-:W-:Y:S02]  /*3030*/  F2FP.BF16.F32.PACK_AB R77, RZ, R154 ;  /* 0x0000009aff4d723e */ /* 0x000fe400000010ff */
[----:B------:R-:W-:Y:S02]  /*3040*/  F2FP.BF16.F32.PACK_AB R76, RZ, R157 ;  /* 0x0000009dff4c723e */ /* 0x000fe400000010ff */
[----:B------:R-:W-:Y:S02]  /*3050*/  F2FP.BF16.F32.PACK_AB R160, RZ, R155 ;  /* 0x0000009bffa0723e */ /* 0x000fe400000010ff */
[----:B------:R-:W-:Y:S02]  /*3060*/  PRMT R76, R76, 0x5410, R77 ;  /* 0x000054104c4c7816 */ /* 0x000fe4000000004d */
[----:B------:R-:W-:-:S02]  /*3070*/  PRMT R77, R78, 0x5410, R161 ;  /* 0x000054104e4d7816 */ /* 0x000fc400000000a1 */
[----:B------:R-:W-:Y:S02]  /*3080*/  PRMT R78, R162, 0x5410, R163 ;  /* 0x00005410a24e7816 */ /* 0x000fe400000000a3 */
[----:B------:R-:W-:-:S07]  /*3090*/  PRMT R79, R160, 0x5410, R79 ;  /* 0x00005410a04f7816 */ /* 0x000fce000000004f */
.L_x_173:
[----:B------:R-:W-:-:S04]  /*30a0*/  IMAD.WIDE.U32 R80, R159, 0x10, R80 ;  /* 0x000000109f507825 */ /* 0x000fc800078e0050 */
[----:B------:R-:W-:Y:S01]  /*30b0*/  FADD.FTZ R159, RZ, R88 ;  /* 0x00000058ff9f7221 */ /* 0x000fe20000010000 */
[----:B------:R-:W-:Y:S01]  /*30c0*/  UMOV UR10, 0xffffffff ;  /* 0xffffffff000a7882 */ /* 0x000fe20000000000 */
[----:B------:R-:W-:Y:S02]  /*30d0*/  ISETP.NE.AND P1, PT, R122, RZ, PT ;  /* 0x000000ff7a00720c */ /* 0x000fe40003f25270 */
[----:B------:R-:W-:Y:S01]  /*30e0*/  FADD.FTZ R160, R159, R86 ;  /* 0x000000569fa07221 */ /* 0x000fe20000010000 */
[----:B------:R0:W-:Y:S03]  /*30f0*/  STG.E.128 desc[UR6][R80.64], R76 ;  /* 0x0000004c50007986 */ /* 0x0001e6000c101d06 */
        /* <DEDUP_REMOVED lines=47> */
[----:B------:R-:W0:Y:S02]  /*33f0*/  SHFL.BFLY PT, R77, R76, 0x1, 0x1f ;  /* 0x0c201f004c4d7f89 */ /* 0x000e2400000e0000 */
[----:B0-----:R-:W-:Y:S02]  /*3400*/  FADD.FTZ R81, R76, R77 ;  /* 0x0000004d4c517221 */ /* 0x001fe40000010000 */
[----:B------:R-:W0:Y:S03]  /*3410*/  LDC R77, c[0x0][0x400] ;  /* 0x00010000ff4d7b82 */ /* 0x000e260000000800 */
[----:B------:R-:W1:Y:S02]  /*3420*/  SHFL.BFLY PT, R160, R81, 0x2, 0x1f ;  /* 0x0c401f0051a07f89 */ /* 0x000e6400000e0000 */
[----:B-1----:R-:W-:-:S05]  /*3430*/  FADD.FTZ R159, R81, R160 ;  /* 0x000000a0519f7221 */ /* 0x002fca0000010000 */
[----:B------:R-:W1:Y:S02]  /*3440*/  SHFL.BFLY PT, R160, R159, 0x4, 0x1f ;  /* 0x0c801f009fa07f89 */ /* 0x000e6400000e0000 */
[----:B-1----:R-:W-:-:S05]  /*3450*/  FADD.FTZ R161, R159, R160 ;  /* 0x000000a09fa17221 */ /* 0x002fca0000010000 */
[----:B------:R-:W1:Y:S02]  /*3460*/  SHFL.BFLY PT, R160, R161, 0x8, 0x1f ;  /* 0x0d001f00a1a07f89 */ /* 0x000e6400000e0000 */
[----:B-1----:R-:W-:-:S05]  /*3470*/  FADD.FTZ R162, R161, R160 ;  /* 0x000000a0a1a27221 */ /* 0x002fca0000010000 */
[----:B------:R-:W1:Y:S02]  /*3480*/  SHFL.BFLY PT, R163, R162, 0x10, 0x1f ;  /* 0x0e001f00a2a37f89 */ /* 0x000e6400000e0000 */
[----:B-1----:R-:W-:-:S04]  /*3490*/  FADD.FTZ R160, R162, R163 ;  /* 0x000000a3a2a07221 */ /* 0x002fc80000010000 */
[----:B0-----:R-:W-:-:S04]  /*34a0*/  FMUL.FTZ R160, R160, R77 ;  /* 0x0000004da0a07220 */ /* 0x001fc80000410000 */
        /* <DEDUP_REMOVED lines=105> */
.L_x_189:
[----:B------:R-:W-:Y:S01]  /*3b40*/  FMUL.FTZ R76, R160, R160 ;  /* 0x000000a0a04c7220 */ /* 0x000fe20000410000 */
[----:B-1----:R-:W-:Y:S01]  /*3b50*/  FADD.FTZ R80, R164, R161 ;  /* 0x000000a1a4507221 */ /* 0x002fe20000010000 */
[----:B------:R-:W-:Y:S01]  /*3b60*/  ISETP.NE.AND P0, PT, RZ, UR8, PT ;  /* 0x00000008ff007c0c */ /* 0x000fe2000bf05270 */
[----:B------:R-:W1:Y:S01]  /*3b70*/  @!P1 LDC.64 R78, c[0x0][0x3c0] ;  /* 0x0000f000ff4e9b82 */ /* 0x000e620000000a00 */
[----:B------:R-:W-:Y:S01]  /*3b80*/  BSSY.RECONVERGENT B0, `(.L_x_175) ;  /* 0x000012c000007945 */ /* 0x000fe20003800200 */
[----:B------:R-:W-:Y:S01]  /*3b90*/  FFMA.FTZ R80, R80, R77, UR9 ;  /* 0x0000000950507e23 */ /* 0x000fe2000801004d */
[----:B------:R-:W-:-:S05]  /*3ba0*/  FSEL R81, R76, RZ, P0 ;  /* 0x000000ff4c517208 */ /* 0x000fca0000000000 */
[----:B------:R-:W2:Y:S01]  /*3bb0*/  @!P1 LDC.64 R76, c[0x0][0x3c8] ;  /* 0x0000f200ff4c9b82 */ /* 0x000ea20000000a00 */
[----:B------:R-:W-:-:S04]  /*3bc0*/  FADD.FTZ R80, R80, R81 ;  /* 0x0000005150507221 */ /* 0x000fc80000010000 */
[----:B------:R-:W3:Y:S01]  /*3bd0*/  MUFU.RSQ R159, R80 ;  /* 0x00000050009f7308 */ /* 0x000ee20000001400 */
[----:B-1----:R-:W-:-:S05]  /*3be0*/  @!P1 IMAD.WIDE R78, R121, 0x4, R78 ;  /* 0x00000004794e9825 */ /* 0x002fca00078e024e */
[----:B------:R1:W-:Y:S01]  /*3bf0*/  @!P1 STG.E desc[UR6][R78.64], R160 ;  /* 0x000000a04e009986 */ /* 0x0003e2000c101906 */
[----:B--2---:R-:W-:-:S05]  /*3c00*/  @!P1 IMAD.WIDE R76, R121, 0x4, R76 ;  /* 0x00000004794c9825 */ /* 0x004fca00078e024c */
[----:B---3--:R1:W-:Y:S01]  /*3c10*/  @!P1 STG.E desc[UR6][R76.64], R159 ;  /* 0x0000009f4c009986 */ /* 0x0083e2000c101906 */
[----:B------:R-:W-:-:S13]  /*3c20*/  ISETP.GE.AND P1, PT, R82, 0x1, PT ;  /* 0x000000015200780c */ /* 0x000fda0003f26270 */
[----:B-1----:R-:W-:Y:S05]  /*3c30*/  @!P1 BRA `(.L_x_176) ;  /* 0x0000001000809947 */ /* 0x002fea0003800000 */
[----:B------:R-:W-:Y:S01]  /*3c40*/  FSEL R160, R160, RZ, !P0 ;  /* 0x000000ffa0a07208 */ /* 0x000fe20004000000 */
[----:B------:R-:W-:Y:S01]  /*3c50*/  IMAD.U32 R80, R49, 0x10000, RZ ;  /* 0x0001000031507824 */ /* 0x000fe200078e00ff */
[----:B------:R-:W-:Y:S02]  /*3c60*/  SHF.L.U32 R77, R24, 0x10, RZ ;  /* 0x00000010184d7819 */ /* 0x000fe400000006ff */
[----:B------:R-:W-:Y:S01]  /*3c70*/  SHF.L.U32 R79, R48, 0x10, RZ ;  /* 0x00000010304f7819 */ /* 0x000fe200000006ff */
[C---:B------:R-:W-:Y:S01]  /*3c80*/  FADD.FTZ R88, -R160.reuse, R88 ;  /* 0x00000058a0587221 */ /* 0x040fe20000010100 */
[C---:B------:R-:W-:Y:S01]  /*3c90*/  FADD.FTZ R86, -R160.reuse, R86 ;  /* 0x00000056a0567221 */ /* 0x040fe20000010100 */
[----:B------:R-:W-:Y:S01]  /*3ca0*/  SHF.L.U32 R161, R113, 0x10, RZ ;  /* 0x0000001071a17819 */ /* 0x000fe200000006ff */
[----:B------:R-:W-:Y:S01]  /*3cb0*/  FADD.FTZ R78, -R160, R85 ;  /* 0x00000055a04e7221 */ /* 0x000fe20000010100 */
[C---:B------:R-:W-:Y:S01]  /*3cc0*/  FMUL.FTZ R76, R159.reuse, R88 ;  /* 0x000000589f4c7220 */ /* 0x040fe20000410000 */
[----:B------:R-:W-:Y:S01]  /*3cd0*/  FMUL.FTZ R86, R159, R86 ;  /* 0x000000569f567220 */ /* 0x000fe20000410000 */
[----:B------:R-:W-:Y:S01]  /*3ce0*/  SHF.L.U32 R81, R110, 0x10, RZ ;  /* 0x000000106e517819 */ /* 0x000fe200000006ff */
[----:B------:R-:W-:Y:S01]  /*3cf0*/  FADD.FTZ R90, -R160, R90 ;  /* 0x0000005aa05a7221 */ /* 0x000fe20000010100 */
[----:B------:R-:W-:Y:S01]  /*3d00*/  FFMA.FTZ R76, R76, R77, R79 ;  /* 0x0000004d4c4c7223 */ /* 0x000fe2000001004f */
[----:B------:R-:W-:Y:S01]  /*3d10*/  SHF.L.U32 R77, R112, 0x10, RZ ;  /* 0x00000010704d7819 */ /* 0x000fe200000006ff */
[----:B------:R-:W-:Y:S01]  /*3d20*/  IMAD.U32 R88, R108, 0x10000, RZ ;  /* 0x000100006c587824 */ /* 0x000fe200078e00ff */
[----:B------:R-:W-:Y:S01]  /*3d30*/  SHF.L.U32 R79, R111, 0x10, RZ ;  /* 0x000000106f4f7819 */ /* 0x000fe200000006ff */
[----:B------:R-:W-:Y:S01]  /*3d40*/  FADD.FTZ R124, -R160, R124 ;  /* 0x0000007ca07c7221 */ /* 0x000fe20000010100 */
[----:B------:R-:W-:Y:S01]  /*3d50*/  SHF.L.U32 R85, R107, 0x10, RZ ;  /* 0x000000106b557819 */ /* 0x000fe200000006ff */
[----:B------:R-:W-:Y:S01]  /*3d60*/  FFMA.FTZ R161, R86, R161, R77 ;  /* 0x000000a156a17223 */ /* 0x000fe2000001004d */
[----:B------:R-:W-:Y:S01]  /*3d70*/  FMUL.FTZ R77, R159, R78 ;  /* 0x0000004e9f4d7220 */ /* 0x000fe20000410000 */
[----:B------:R-:W-:Y:S01]  /*3d80*/  SHF.L.U32 R78, R25, 0x10, RZ ;  /* 0x00000010194e7819 */ /* 0x000fe200000006ff */
[C---:B------:R-:W-:Y:S01]  /*3d90*/  FADD.FTZ R94, -R160.reuse, R94 ;  /* 0x0000005ea05e7221 */ /* 0x040fe20000010100 */
[C---:B------:R-:W-:Y:S01]  /*3da0*/  FADD.FTZ R126, -R160.reuse, R126 ;  /* 0x0000007ea07e7221 */ /* 0x040fe20000010100 */
[----:B------:R-:W-:Y:S01]  /*3db0*/  F2FP.BF16.F32.PACK_AB R76, R161, R76 ;  /* 0x0000004ca14c723e */ /* 0x000fe200000010ff */
[C---:B------:R-:W-:Y:S01]  /*3dc0*/  FADD.FTZ R134, -R160.reuse, R134 ;  /* 0x00000086a0867221 */ /* 0x040fe20000010100 */
[----:B------:R-:W-:Y:S01]  /*3dd0*/  FFMA.FTZ R77, R77, R78, R80 ;  /* 0x0000004e4d4d7223 */ /* 0x000fe20000010050 */
[C---:B------:R-:W-:Y:S01]  /*3de0*/  FADD.FTZ R78, -R160.reuse, R83 ;  /* 0x00000053a04e7221 */ /* 0x040fe20000010100 */
[----:B------:R-:W-:Y:S01]  /*3df0*/  SHF.L.U32 R80, R109, 0x10, RZ ;  /* 0x000000106d507819 */ /* 0x000fe200000006ff */
[C---:B------:R-:W-:Y:S01]  /*3e00*/  FMUL.FTZ R83, R159.reuse, R90 ;  /* 0x0000005a9f537220 */ /* 0x040fe20000410000 */
[C---:B------:R-:W-:Y:S01]  /*3e10*/  FADD.FTZ R90, -R160.reuse, R123 ;  /* 0x0000007ba05a7221 */ /* 0x040fe20000010100 */
[----:B------:R-:W-:Y:S01]  /*3e20*/  FMUL.FTZ R78, R159, R78 ;  /* 0x0000004e9f4e7220 */ /* 0x000fe20000410000 */
[C---:B------:R-:W-:Y:S01]  /*3e30*/  FADD.FTZ R130, -R160.reuse, R130 ;  /* 0x00000082a0827221 */ /* 0x040fe20000010100 */
[----:B------:R-:W-:Y:S01]  /*3e40*/  FFMA.FTZ R83, R83, R80, R88 ;  /* 0x0000005053537223 */ /* 0x000fe20000010058 */
[----:B------:R-:W-:Y:S01]  /*3e50*/  FADD.FTZ R80, -R160, R89 ;  /* 0x00000059a0507221 */ /* 0x000fe20000010100 */
[----:B------:R-:W-:Y:S01]  /*3e60*/  FFMA.FTZ R86, R78, R79, R81 ;  /* 0x0000004f4e567223 */ /* 0x000fe20000010051 */
[----:B------:R-:W-:Y:S01]  /*3e70*/  FADD.FTZ R78, -R160, R91 ;  /* 0x0000005ba04e7221 */ /* 0x000fe20000010100 */
[----:B------:R-:W-:Y:S01]  /*3e80*/  SHF.L.U32 R79, R26, 0x10, RZ ;  /* 0x000000101a4f7819 */ /* 0x000fe200000006ff */
[C---:B------:R-:W-:Y:S01]  /*3e90*/  FMUL.FTZ R80, R159.reuse, R80 ;  /* 0x000000509f507220 */ /* 0x040fe20000410000 */
[----:B------:R-:W-:Y:S01]  /*3ea0*/  SHF.L.U32 R81, R50, 0x10, RZ ;  /* 0x0000001032517819 */ /* 0x000fe200000006ff */
[C---:B------:R-:W-:Y:S01]  /*3eb0*/  FMUL.FTZ R78, R159.reuse, R78 ;  /* 0x0000004e9f4e7220 */ /* 0x040fe20000410000 */
[----:B------:R-:W-:Y:S01]  /*3ec0*/  F2FP.BF16.F32.PACK_AB R77, R86, R77 ;  /* 0x0000004d564d723e */ /* 0x000fe200000010ff */
[----:B------:R-:W-:Y:S01]  /*3ed0*/  FMUL.FTZ R90, R159, R90 ;  /* 0x0000005a9f5a7220 */ /* 0x000fe20000410000 */
[----:B------:R-:W-:Y:S01]  /*3ee0*/  SHF.L.U32 R89, R105, 0x10, RZ ;  /* 0x0000001069597819 */ /* 0x000fe200000006ff */
[----:B------:R-:W-:Y:S01]  /*3ef0*/  FFMA.FTZ R78, R78, R79, R81 ;  /* 0x0000004f4e4e7223 */ /* 0x000fe20000010051 */
[----:B------:R-:W-:Y:S01]  /*3f00*/  SHF.L.U32 R79, R27, 0x10, RZ ;  /* 0x000000101b4f7819 */ /* 0x000fe200000006ff */
[----:B------:R-:W-:Y:S01]  /*3f10*/  FMUL.FTZ R130, R159, R130 ;  /* 0x000000829f827220 */ /* 0x000fe20000410000 */
[----:B------:R-:W-:Y:S01]  /*3f20*/  SHF.L.U32 R81, R51, 0x10, RZ ;  /* 0x0000001033517819 */ /* 0x000fe200000006ff */
[C---:B------:R-:W-:Y:S01]  /*3f30*/  FADD.FTZ R132, -R160.reuse, R132 ;  /* 0x00000084a0847221 */ /* 0x040fe20000010100 */
[----:B------:R-:W-:Y:S01]  /*3f40*/  F2FP.BF16.F32.PACK_AB R78, R83, R78 ;  /* 0x0000004e534e723e */ /* 0x000fe200000010ff */
[----:B------:R-:W-:Y:S01]  /*3f50*/  FADD.FTZ R136, -R160, R136 ;  /* 0x00000088a0887221 */ /* 0x000fe20000010100 */
[----:B------:R-:W-:Y:S01]  /*3f60*/  SHF.L.U32 R91, R104, 0x10, RZ ;  /* 0x00000010685b7819 */ /* 0x000fe200000006ff */
[----:B------:R-:W-:Y:S01]  /*3f70*/  FFMA.FTZ R88, R80, R79, R81 ;  /* 0x0000004f50587223 */ /* 0x000fe20000010051 */
[----:B------:R-:W-:Y:S01]  /*3f80*/  FADD.FTZ R80, -R160, R87 ;  /* 0x00000057a0507221 */ /* 0x000fe20000010100 */
[----:B------:R-:W-:Y:S01]  /*3f90*/  IADD3 R79, PT, PT, R82, -0x1, RZ ;  /* 0xffffffff524f7810 */ /* 0x000fe20007ffe0ff */
[----:B------:R-:W-:Y:S01]  /*3fa0*/  FADD.FTZ R144, -R160, R144 ;  /* 0x00000090a0907221 */ /* 0x000fe20000010100 */
[----:B------:R-:W-:Y:S01]  /*3fb0*/  SHF.L.U32 R87, R106, 0x10, RZ ;  /* 0x000000106a577819 */ /* 0x000fe200000006ff */
[----:B------:R-:W-:Y:S01]  /*3fc0*/  FMUL.FTZ R82, R159, R80 ;  /* 0x000000509f527220 */ /* 0x000fe20000410000 */
[----:B------:R-:W-:Y:S01]  /*3fd0*/  SHF.L.U32 R123, R21, 0x10, RZ ;  /* 0x00000010157b7819 */ /* 0x000fe200000006ff */
[----:B------:R-:W1:Y:S01]  /*3fe0*/  LDC.64 R80, c[0x0][0x428] ;  /* 0x00010a00ff507b82 */ /* 0x000e620000000a00 */
[----:B------:R-:W-:-:S02]  /*3ff0*/  IMAD R79, R79, R84, RZ ;  /* 0x000000544f4f7224 */ /* 0x000fc400078e02ff */
[----:B------:R-:W-:Y:S01]  /*4000*/  FFMA.FTZ R87, R82, R85, R87 ;  /* 0x0000005552577223 */ /* 0x000fe20000010057 */
[----:B------:R-:W-:Y:S01]  /*4010*/  SHF.L.U32 R84, R52, 0x10, RZ ;  /* 0x0000001034547819 */ /* 0x000fe200000006ff */
[C---:B------:R-:W-:Y:S01]  /*4020*/  FADD.FTZ R140, -R160.reuse, R140 ;  /* 0x0000008ca08c7221 */ /* 0x040fe20000010100 */
[C---:B------:R-:W-:Y:S01]  /*4030*/  FADD.FTZ R138, -R160.reuse, R138 ;  /* 0x0000008aa08a7221 */ /* 0x040fe20000010100 */
[----:B------:R-:W-:Y:S01]  /*4040*/  SHF.R.S32.HI R82, RZ, 0x1f, R79 ;  /* 0x0000001fff527819 */ /* 0x000fe2000001144f */
[----:B------:R-:W-:Y:S01]  /*4050*/  FADD.FTZ R142, -R160, R142 ;  /* 0x0000008ea08e7221 */ /* 0x000fe20000010100 */
[C---:B------:R-:W-:Y:S01]  /*4060*/  FMUL.FTZ R140, R159.reuse, R140 ;  /* 0x0000008c9f8c7220 */ /* 0x040fe20000410000 */
[----:B------:R-:W-:Y:S01]  /*4070*/  FMUL.FTZ R138, R159, R138 ;  /* 0x0000008a9f8a7220 */ /* 0x000fe20000410000 */
[----:B------:R-:W-:Y:S01]  /*4080*/  LEA.HI R85, R82, R79, RZ, 0x3 ;  /* 0x0000004f52557211 */ /* 0x000fe200078f18ff */
[----:B------:R-:W-:Y:S01]  /*4090*/  IMAD.U32 R82, R28, 0x10000, RZ ;  /* 0x000100001c527824 */ /* 0x000fe200078e00ff */
[----:B------:R-:W-:Y:S01]  /*40a0*/  F2FP.BF16.F32.PACK_AB R79, R87, R88 ;  /* 0x00000058574f723e */ /* 0x000fe200000010ff */
[----:B------:R-:W-:Y:S01]  /*40b0*/  FADD.FTZ R88, -R160, R93 ;  /* 0x0000005da0587221 */ /* 0x000fe20000010100 */
[----:B------:R-:W-:Y:S01]  /*40c0*/  LEA.HI.SX32 R83, R85, R122, 0x1d ;  /* 0x0000007a55537211 */ /* 0x000fe200078feaff */
[C---:B------:R-:W-:Y:S01]  /*40d0*/  FMUL.FTZ R85, R159.reuse, R124 ;  /* 0x0000007c9f557220 */ /* 0x040fe20000410000 */
[----:B------:R-:W-:Y:S01]  /*40e0*/  SHF.L.U32 R93, R96, 0x10, RZ ;  /* 0x00000010605d7819 */ /* 0x000fe200000006ff */
[----:B------:R-:W-:Y:S01]  /*40f0*/  FMUL.FTZ R88, R159, R88 ;  /* 0x000000589f587220 */ /* 0x000fe20000410000 */
[C---:B------:R-:W-:Y:S01]  /*4100*/  FADD.FTZ R124, -R160.reuse, R133 ;  /* 0x00000085a07c7221 */ /* 0x040fe20000010100 */
[----:B------:R-:W-:Y:S01]  /*4110*/  FFMA.FTZ R85, R85, R82, R84 ;  /* 0x0000005255557223 */ /* 0x000fe20000010054 */
[----:B------:R-:W-:Y:S01]  /*4120*/  FADD.FTZ R84, -R160, R95 ;  /* 0x0000005fa0547221 */ /* 0x000fe20000010100 */
[----:B------:R-:W-:Y:S01]  /*4130*/  FFMA.FTZ R82, R88, R89, R91 ;  /* 0x0000005958527223 */ /* 0x000fe2000001005b */
[----:B------:R-:W-:Y:S01]  /*4140*/  FMUL.FTZ R89, R159, R126 ;  /* 0x0000007e9f597220 */ /* 0x000fe20000410000 */
[----:B------:R-:W-:Y:S01]  /*4150*/  SHF.L.U32 R88, R55, 0x10, RZ ;  /* 0x0000001037587819 */ /* 0x000fe200000006ff */
[----:B-1----:R-:W-:-:S04]  /*4160*/  IMAD.WIDE.U32 R86, R83, 0x10, R80 ;  /* 0x0000001053567825 */ /* 0x002fc800078e0050 */
[C---:B------:R-:W-:Y:S01]  /*4170*/  FMUL.FTZ R84, R159.reuse, R84 ;  /* 0x000000549f547220 */ /* 0x040fe20000410000 */
[----:B------:R-:W-:Y:S01]  /*4180*/  SHF.L.U32 R91, R98, 0x10, RZ ;  /* 0x00000010625b7819 */ /* 0x000fe200000006ff */
[C---:B------:R-:W-:Y:S01]  /*4190*/  FMUL.FTZ R124, R159.reuse, R124 ;  /* 0x0000007c9f7c7220 */ /* 0x040fe20000410000 */
[----:B------:R-:W-:Y:S01]  /*41a0*/  SHF.L.U32 R95, R22, 0x10, RZ ;  /* 0x00000010165f7819 */ /* 0x000fe200000006ff */
[----:B------:R1:W-:Y:S01]  /*41b0*/  STG.E.128 desc[UR6][R86.64], R76 ;  /* 0x0000004c56007986 */ /* 0x0003e2000c101d06 */
[----:B------:R-:W-:Y:S01]  /*41c0*/  SHF.L.U32 R133, R14, 0x10, RZ ;  /* 0x000000100e857819 */ /* 0x000fe200000006ff */
[C---:B------:R-:W-:Y:S01]  /*41d0*/  FADD.FTZ R152, -R160.reuse, R152 ;  /* 0x00000098a0987221 */ /* 0x040fe20000010100 */
[C---:B------:R-:W-:Y:S01]  /*41e0*/  FADD.FTZ R146, -R160.reuse, R146 ;  /* 0x00000092a0927221 */ /* 0x040fe20000010100 */
[C---:B------:R-:W-:Y:S01]  /*41f0*/  FADD.FTZ R148, -R160.reuse, R148 ;  /* 0x00000094a0947221 */ /* 0x040fe20000010100 */
[C---:B------:R-:W-:Y:S01]  /*4200*/  FADD.FTZ R150, -R160.reuse, R150 ;  /* 0x00000096a0967221 */ /* 0x040fe20000010100 */
[C---:B------:R-:W-:Y:S01]  /*4210*/  FADD.FTZ R154, -R160.reuse, R154 ;  /* 0x0000009aa09a7221 */ /* 0x040fe20000010100 */
[----:B------:R-:W-:Y:S01]  /*4220*/  FMUL.FTZ R146, R159, R146 ;  /* 0x000000929f927220 */ /* 0x000fe20000410000 */
[C---:B------:R-:W-:Y:S01]  /*4230*/  FADD.FTZ R128, -R160.reuse, R128 ;  /* 0x00000080a0807221 */ /* 0x040fe20000010100 */
[C---:B------:R-:W-:Y:S01]  /*4240*/  FADD.FTZ R156, -R160.reuse, R156 ;  /* 0x0000009ca09c7221 */ /* 0x040fe20000010100 */
[----:B------:R-:W-:-:S03]  /*4250*/  FADD.FTZ R158, -R160, R158 ;  /* 0x0000009ea09e7221 */ /* 0x000fc60000010100 */
[----:B------:R-:W-:Y:S01]  /*4260*/  FMUL.FTZ R156, R159, R156 ;  /* 0x0000009c9f9c7220 */ /* 0x000fe20000410000 */
[----:B-1----:R-:W-:Y:S01]  /*4270*/  SHF.L.U32 R76, R29, 0x10, RZ ;  /* 0x000000101d4c7819 */ /* 0x002fe200000006ff */
[----:B------:R-:W-:Y:S01]  /*4280*/  FMUL.FTZ R77, R159, R94 ;  /* 0x0000005e9f4d7220 */ /* 0x000fe20000410000 */
[----:B------:R-:W-:Y:S01]  /*4290*/  SHF.L.U32 R78, R53, 0x10, RZ ;  /* 0x00000010354e7819 */ /* 0x000fe200000006ff */
[----:B------:R-:W-:Y:S01]  /*42a0*/  IMAD.U32 R79, R103, 0x10000, RZ ;  /* 0x00010000674f7824 */ /* 0x000fe200078e00ff */
[----:B------:R-:W-:Y:S01]  /*42b0*/  SHF.L.U32 R87, R102, 0x10, RZ ;  /* 0x0000001066577819 */ /* 0x000fe200000006ff */
[----:B------:R-:W-:Y:S01]  /*42c0*/  FADD.FTZ R94, -R160, R131 ;  /* 0x00000083a05e7221 */ /* 0x000fe20000010100 */
        /* <DEDUP_REMOVED lines=8> */
[----:B------:R-:W-:Y:S01]  /*4350*/  SHF.L.U32 R87, R54, 0x10, RZ ;  /* 0x0000001036577819 */ /* 0x000fe200000006ff */
[----:B------:R-:W-:Y:S01]  /*4360*/  FFMA.FTZ R89, R89, R84, R86 ;  /* 0x0000005459597223 */ /* 0x000fe20000010056 */
[----:B------:R-:W-:Y:S01]  /*4370*/  FADD.FTZ R84, -R160, R125 ;  /* 0x0000007da0547221 */ /* 0x000fe20000010100 */
[----:B------:R-:W-:Y:S01]  /*4380*/  IMAD.U32 R86, R31, 0x10000, RZ ;  /* 0x000100001f567824 */ /* 0x000fe200078e00ff */
[----:B------:R-:W-:Y:S01]  /*4390*/  SHF.L.U32 R125, R20, 0x10, RZ ;  /* 0x00000010147d7819 */ /* 0x000fe200000006ff */
[----:B------:R-:W-:Y:S01]  /*43a0*/  FFMA.FTZ R78, R78, R79, R87 ;  /* 0x0000004f4e4e7223 */ /* 0x000fe20000010057 */
[----:B------:R-:W-:Y:S01]  /*43b0*/  FMUL.FTZ R79, R159, R84 ;  /* 0x000000549f4f7220 */ /* 0x000fe20000410000 */
[----:B------:R-:W-:Y:S01]  /*43c0*/  SHF.L.U32 R87, R99, 0x10, RZ ;  /* 0x0000001063577819 */ /* 0x000fe200000006ff */
[----:B------:R-:W-:Y:S01]  /*43d0*/  IMAD.U32 R131, R19, 0x10000, RZ ;  /* 0x0001000013837824 */ /* 0x000fe200078e00ff */
[----:B------:R-:W-:Y:S01]  /*43e0*/  SHF.L.U32 R84, R32, 0x10, RZ ;  /* 0x0000001020547819 */ /* 0x000fe200000006ff */
[----:B------:R-:W-:Y:S01]  /*43f0*/  FFMA.FTZ R79, R79, R86, R88 ;  /* 0x000000564f4f7223 */ /* 0x000fe20000010058 */
[----:B------:R-:W-:Y:S01]  /*4400*/  SHF.L.U32 R86, R56, 0x10, RZ ;  /* 0x0000001038567819 */ /* 0x000fe200000006ff */
[----:B------:R-:W-:Y:S01]  /*4410*/  FFMA.FTZ R90, R90, R87, R91 ;  /* 0x000000575a5a7223 */ /* 0x000fe2000001005b */
[----:B------:R-:W-:Y:S01]  /*4420*/  FMUL.FTZ R87, R159, R134 ;  /* 0x000000869f577220 */ /* 0x000fe20000410000 */
[----:B------:R-:W-:Y:S01]  /*4430*/  IMAD.U32 R91, R97, 0x10000, RZ ;  /* 0x00010000615b7824 */ /* 0x000fe200078e00ff */
[----:B------:R-:W-:Y:S01]  /*4440*/  SHF.L.U32 R88, R57, 0x10, RZ ;  /* 0x0000001039587819 */ /* 0x000fe200000006ff */
[----:B------:R-:W-:Y:S01]  /*4450*/  FMUL.FTZ R134, R159, R142 ;  /* 0x0000008e9f867220 */ /* 0x000fe20000410000 */
[----:B------:R-:W-:Y:S01]  /*4460*/  FFMA.FTZ R87, R87, R84, R86 ;  /* 0x0000005457577223 */ /* 0x000fe20000010056 */
[----:B------:R-:W-:Y:S01]  /*4470*/  FFMA.FTZ R84, R130, R91, R93 ;  /* 0x0000005b82547223 */ /* 0x000fe2000001005d */
[----:B------:R-:W-:Y:S01]  /*4480*/  SHF.L.U32 R86, R33, 0x10, RZ ;  /* 0x0000001021567819 */ /* 0x000fe200000006ff */
[----:B------:R-:W-:Y:S01]  /*4490*/  FMUL.FTZ R91, R159, R132 ;  /* 0x000000849f5b7220 */ /* 0x000fe20000410000 */
[----:B------:R-:W-:Y:S01]  /*44a0*/  SHF.L.U32 R93, R23, 0x10, RZ ;  /* 0x00000010175d7819 */ /* 0x000fe200000006ff */
[C---:B------:R-:W-:Y:S01]  /*44b0*/  FADD.FTZ R130, -R160.reuse, R143 ;  /* 0x0000008fa0827221 */ /* 0x040fe20000010100 */
[----:B------:R-:W-:Y:S01]  /*44c0*/  SHF.L.U32 R127, R15, 0x10, RZ ;  /* 0x000000100f7f7819 */ /* 0x000fe200000006ff */
[----:B------:R-:W-:Y:S01]  /*44d0*/  FFMA.FTZ R91, R91, R86, R88 ;  /* 0x000000565b5b7223 */ /* 0x000fe20000010058 */
[----:B------:R-:W-:Y:S01]  /*44e0*/  FADD.FTZ R88, -R160, R137 ;  /* 0x00000089a0587221 */ /* 0x000fe20000010100 */
[----:B------:R-:W-:Y:S01]  /*44f0*/  FFMA.FTZ R86, R94, R93, R95 ;  /* 0x0000005d5e567223 */ /* 0x000fe2000001005f */
[----:B------:R-:W-:Y:S01]  /*4500*/  SHF.L.U32 R93, R58, 0x10, RZ ;  /* 0x000000103a5d7819 */ /* 0x000fe200000006ff */
[----:B------:R-:W-:-:S02]  /*4510*/  IMAD.U32 R95, R34, 0x10000, RZ ;  /* 0x00010000225f7824 */ /* 0x000fc400078e00ff */
[C---:B------:R-:W-:Y:S01]  /*4520*/  FMUL.FTZ R88, R159.reuse, R88 ;  /* 0x000000589f587220 */ /* 0x040fe20000410000 */
[C---:B------:R-:W-:Y:S01]  /*4530*/  FMUL.FTZ R94, R159.reuse, R136 ;  /* 0x000000889f5e7220 */ /* 0x040fe20000410000 */
[----:B------:R-:W-:Y:S01]  /*4540*/  FMUL.FTZ R130, R159, R130 ;  /* 0x000000829f827220 */ /* 0x000fe20000410000 */
[----:B------:R-:W-:Y:S01]  /*4550*/  SHF.L.U32 R137, R8, 0x10, RZ ;  /* 0x0000001008897819 */ /* 0x000fe200000006ff */
[----:B------:R-:W-:Y:S01]  /*4560*/  FFMA.FTZ R95, R88, R95, R93 ;  /* 0x0000005f585f7223 */ /* 0x000fe2000001005d */
[----:B------:R-:W-:Y:S01]  /*4570*/  FADD.FTZ R88, -R160, R135 ;  /* 0x00000087a0587221 */ /* 0x000fe20000010100 */
[----:B------:R-:W-:Y:S01]  /*4580*/  FFMA.FTZ R94, R94, R123, R125 ;  /* 0x0000007b5e5e7223 */ /* 0x000fe2000001007d */
[----:B------:R-:W-:Y:S01]  /*4590*/  SHF.L.U32 R93, R35, 0x10, RZ ;  /* 0x00000010235d7819 */ /* 0x000fe200000006ff */
[----:B------:R-:W-:Y:S01]  /*45a0*/  FADD.FTZ R136, -R160, R149 ;  /* 0x00000095a0887221 */ /* 0x000fe20000010100 */
[----:B------:R-:W-:Y:S01]  /*45b0*/  SHF.L.U32 R123, R59, 0x10, RZ ;  /* 0x000000103b7b7819 */ /* 0x000fe200000006ff */
[----:B------:R-:W-:Y:S01]  /*45c0*/  FMUL.FTZ R88, R159, R88 ;  /* 0x000000589f587220 */ /* 0x000fe20000410000 */
[----:B------:R-:W-:-:S02]  /*45d0*/  SHF.L.U32 R125, R18, 0x10, RZ ;  /* 0x00000010127d7819 */ /* 0x000fc400000006ff */
[----:B------:R-:W-:Y:S01]  /*45e0*/  SHF.L.U32 R135, R12, 0x10, RZ ;  /* 0x000000100c877819 */ /* 0x000fe200000006ff */
[----:B------:R-:W-:Y:S01]  /*45f0*/  FFMA.FTZ R132, R88, R93, R123 ;  /* 0x0000005d58847223 */ /* 0x000fe2000001007b */
[----:B------:R-:W-:Y:S01]  /*4600*/  SHF.L.U32 R88, R36, 0x10, RZ ;  /* 0x0000001024587819 */ /* 0x000fe200000006ff */
[----:B------:R-:W-:Y:S01]  /*4610*/  FFMA.FTZ R131, R124, R131, R125 ;  /* 0x000000837c837223 */ /* 0x000fe2000001007d */
[----:B------:R-:W-:Y:S01]  /*4620*/  SHF.L.U32 R124, R60, 0x10, RZ ;  /* 0x000000103c7c7819 */ /* 0x000fe200000006ff */
[----:B------:R-:W-:Y:S01]  /*4630*/  FMUL.FTZ R93, R159, R144 ;  /* 0x000000909f5d7220 */ /* 0x000fe20000410000 */
[----:B------:R-:W-:Y:S01]  /*4640*/  SHF.L.U32 R123, R17, 0x10, RZ ;  /* 0x00000010117b7819 */ /* 0x000fe200000006ff */
[----:B------:R-:W-:Y:S01]  /*4650*/  FMUL.FTZ R144, R159, R150 ;  /* 0x000000969f907220 */ /* 0x000fe20000410000 */
[----:B------:R-:W-:Y:S01]  /*4660*/  SHF.L.U32 R125, R16, 0x10, RZ ;  /* 0x00000010107d7819 */ /* 0x000fe200000006ff */
[----:B------:R-:W-:Y:S01]  /*4670*/  FFMA.FTZ R93, R93, R88, R124 ;  /* 0x000000585d5d7223 */ /* 0x000fe2000001007c */
[----:B------:R-:W-:Y:S01]  /*4680*/  FADD.FTZ R124, -R160, R139 ;  /* 0x0000008ba07c7221 */ /* 0x000fe20000010100 */
[----:B------:R-:W-:-:S02]  /*4690*/  SHF.L.U32 R139, R11, 0x10, RZ ;  /* 0x000000100b8b7819 */ /* 0x000fc400000006ff */
[----:B------:R-:W-:Y:S01]  /*46a0*/  FFMA.FTZ R88, R140, R123, R125 ;  /* 0x0000007b8c587223 */ /* 0x000fe2000001007d */
[----:B------:R-:W-:Y:S01]  /*46b0*/  SHF.L.U32 R125, R61, 0x10, RZ ;  /* 0x000000103d7d7819 */ /* 0x000fe200000006ff */
[----:B------:R-:W-:Y:S02]  /*46c0*/  IMAD.U32 R123, R37, 0x10000, RZ ;  /* 0x00010000257b7824 */ /* 0x000fe400078e00ff */
[----:B------:R-:W-:Y:S01]  /*46d0*/  FMUL.FTZ R124, R159, R124 ;  /* 0x0000007c9f7c7220 */ /* 0x000fe20000410000 */
[----:B------:R-:W-:Y:S02]  /*46e0*/  SHF.L.U32 R142, R6, 0x10, RZ ;  /* 0x00000010068e7819 */ /* 0x000fe400000006ff */
[----:B------:R-:W-:Y:S01]  /*46f0*/  SHF.L.U32 R143, R4, 0x10, RZ ;  /* 0x00000010048f7819 */ /* 0x000fe200000006ff */
[----:B------:R-:W-:Y:S01]  /*4700*/  FFMA.FTZ R126, R124, R123, R125 ;  /* 0x0000007b7c7e7223 */ /* 0x000fe2000001007d */
[----:B------:R-:W-:Y:S01]  /*4710*/  FADD.FTZ R124, -R160, R141 ;  /* 0x0000008da07c7221 */ /* 0x000fe20000010100 */
[----:B------:R-:W-:Y:S01]  /*4720*/  FFMA.FTZ R123, R138, R127, R133 ;  /* 0x0000007f8a7b7223 */ /* 0x000fe20000010085 */
[----:B------:R-:W-:Y:S01]  /*4730*/  IMAD.U32 R133, R13, 0x10000, RZ ;  /* 0x000100000d857824 */ /* 0x000fe200078e00ff */
[----:B------:R-:W-:Y:S01]  /*4740*/  SHF.L.U32 R125, R38, 0x10, RZ ;  /* 0x00000010267d7819 */ /* 0x000fe200000006ff */
[----:B------:R-:W-:Y:S01]  /*4750*/  FMUL.FTZ R124, R159, R124 ;  /* 0x0000007c9f7c7220 */ /* 0x000fe20000410000 */
[----:B------:R-:W-:Y:S01]  /*4760*/  SHF.L.U32 R127, R62, 0x10, RZ ;  /* 0x000000103e7f7819 */ /* 0x000fe200000006ff */
[----:B------:R-:W-:Y:S01]  /*4770*/  IMAD.U32 R138, R7, 0x10000, RZ ;  /* 0x00010000078a7824 */ /* 0x000fe200078e00ff */
[----:B------:R-:W-:Y:S01]  /*4780*/  SHF.L.U32 R141, R5, 0x10, RZ ;  /* 0x00000010058d7819 */ /* 0x000fe200000006ff */
[----:B------:R-:W-:Y:S01]  /*4790*/  FFMA.FTZ R133, R124, R133, R135 ;  /* 0x000000857c857223 */ /* 0x000fe20000010087 */
[----:B------:R-:W-:Y:S01]  /*47a0*/  FADD.FTZ R124, -R160, R145 ;  /* 0x00000091a07c7221 */ /* 0x000fe20000010100 */
[----:B------:R-:W-:Y:S01]  /*47b0*/  FFMA.FTZ R134, R134, R125, R127 ;  /* 0x0000007d86867223 */ /* 0x000fe2000001007f */
[----:B------:R-:W-:-:S02]  /*47c0*/  SHF.L.U32 R125, R39, 0x10, RZ ;  /* 0x00000010277d7819 */ /* 0x000fc400000006ff */
[----:B------:R-:W-:Y:S01]  /*47d0*/  SHF.L.U32 R127, R63, 0x10, RZ ;  /* 0x000000103f7f7819 */ /* 0x000fe200000006ff */
[C---:B------:R-:W-:Y:S01]  /*47e0*/  FMUL.FTZ R124, R159.reuse, R124 ;  /* 0x0000007c9f7c7220 */ /* 0x040fe20000410000 */
[----:B------:R-:W-:Y:S02]  /*47f0*/  SHF.L.U32 R135, R10, 0x10, RZ ;  /* 0x000000100a877819 */ /* 0x000fe400000006ff */
[----:B------:R-:W-:Y:S01]  /*4800*/  SHF.L.U32 R145, R2, 0x10, RZ ;  /* 0x0000001002917819 */ /* 0x000fe200000006ff */
[----:B------:R-:W-:Y:S01]  /*4810*/  FFMA.FTZ R140, R124, R125, R127 ;  /* 0x0000007d7c8c7223 */ /* 0x000fe2000001007f */
[----:B------:R-:W-:Y:S01]  /*4820*/  SHF.L.U32 R127, R64, 0x10, RZ ;  /* 0x00000010407f7819 */ /* 0x000fe200000006ff */
[----:B------:R-:W-:Y:S01]  /*4830*/  FFMA.FTZ R139, R130, R139, R135 ;  /* 0x0000008b828b7223 */ /* 0x000fe20000010087 */
[----:B------:R-:W-:Y:S02]  /*4840*/  IMAD.U32 R125, R40, 0x10000, RZ ;  /* 0x00010000287d7824 */ /* 0x000fe400078e00ff */
[----:B------:R-:W-:Y:S01]  /*4850*/  FMUL.FTZ R130, R159, R152 ;  /* 0x000000989f827220 */ /* 0x000fe20000410000 */
[----:B------:R-:W-:Y:S01]  /*4860*/  SHF.L.U32 R135, R9, 0x10, RZ ;  /* 0x0000001009877819 */ /* 0x000fe200000006ff */
[----:B------:R-:W-:Y:S01]  /*4870*/  FADD.FTZ R124, -R160, R147 ;  /* 0x00000093a07c7221 */ /* 0x000fe20000010100 */
[----:B------:R-:W-:Y:S01]  /*4880*/  SHF.L.U32 R147, R114, 0x10, RZ ;  /* 0x0000001072937819 */ /* 0x000fe200000006ff */
[----:B------:R-:W-:Y:S01]  /*4890*/  FFMA.FTZ R130, R130, R125, R127 ;  /* 0x0000007d82827223 */ /* 0x000fe2000001007f */
[----:B------:R-:W-:Y:S01]  /*48a0*/  SHF.L.U32 R125, R41, 0x10, RZ ;  /* 0x00000010297d7819 */ /* 0x000fe200000006ff */
[----:B------:R-:W-:Y:S01]  /*48b0*/  FFMA.FTZ R127, R146, R135, R137 ;  /* 0x00000087927f7223 */ /* 0x000fe20000010089 */
[----:B------:R-:W-:Y:S01]  /*48c0*/  SHF.L.U32 R135, R65, 0x10, RZ ;  /* 0x0000001041877819 */ /* 0x000fe200000006ff */
[C---:B------:R-:W-:Y:S01]  /*48d0*/  FMUL.FTZ R124, R159.reuse, R124 ;  /* 0x0000007c9f7c7220 */ /* 0x040fe20000410000 */
[C---:B------:R-:W-:Y:S01]  /*48e0*/  FMUL.FTZ R137, R159.reuse, R136 ;  /* 0x000000889f897220 */ /* 0x040fe20000410000 */
[----:B------:R-:W-:Y:S01]  /*48f0*/  FADD.FTZ R146, -R160, R92 ;  /* 0x0000005ca0927221 */ /* 0x000fe20000010100 */
[----:B------:R-:W-:Y:S01]  /*4900*/  FMUL.FTZ R92, R159, R128 ;  /* 0x000000809f5c7220 */ /* 0x000fe20000410000 */
[----:B------:R-:W-:Y:S01]  /*4910*/  FFMA.FTZ R136, R124, R125, R135 ;  /* 0x0000007d7c887223 */ /* 0x000fe20000010087 */
[----:B------:R-:W-:Y:S01]  /*4920*/  FADD.FTZ R124, -R160, R151 ;  /* 0x00000097a07c7221 */ /* 0x000fe20000010100 */
[----:B------:R-:W-:Y:S01]  /*4930*/  FFMA.FTZ R135, R137, R138, R142 ;  /* 0x0000008a89877223 */ /* 0x000fe2000001008e */
[----:B------:R-:W-:Y:S01]  /*4940*/  SHF.L.U32 R125, R42, 0x10, RZ ;  /* 0x000000102a7d7819 */ /* 0x000fe200000006ff */
[C---:B------:R-:W-:Y:S01]  /*4950*/  FMUL.FTZ R142, R159.reuse, R148 ;  /* 0x000000949f8e7220 */ /* 0x040fe20000410000 */
[C---:B------:R-:W-:Y:S01]  /*4960*/  FMUL.FTZ R124, R159.reuse, R124 ;  /* 0x0000007c9f7c7220 */ /* 0x040fe20000410000 */
[----:B------:R-:W-:Y:S01]  /*4970*/  SHF.L.U32 R137, R66, 0x10, RZ ;  /* 0x0000001042897819 */ /* 0x000fe200000006ff */
[C---:B------:R-:W-:Y:S01]  /*4980*/  FMUL.FTZ R138, R159.reuse, R154 ;  /* 0x0000009a9f8a7220 */ /* 0x040fe20000410000 */
[----:B------:R-:W-:Y:S01]  /*4990*/  FMUL.FTZ R146, R159, R146 ;  /* 0x000000929f927220 */ /* 0x000fe20000410000 */
[----:B------:R-:W-:Y:S01]  /*49a0*/  FFMA.FTZ R141, R124, R141, R143 ;  /* 0x0000008d7c8d7223 */ /* 0x000fe2000001008f */
[----:B------:R-:W-:Y:S01]  /*49b0*/  FADD.FTZ R124, -R160, R153 ;  /* 0x00000099a07c7221 */ /* 0x000fe20000010100 */
[----:B------:R-:W-:Y:S01]  /*49c0*/  SHF.L.U32 R143, R3, 0x10, RZ ;  /* 0x00000010038f7819 */ /* 0x000fe200000006ff */
[----:B------:R-:W-:Y:S01]  /*49d0*/  FFMA.FTZ R142, R142, R125, R137 ;  /* 0x0000007d8e8e7223 */ /* 0x000fe20000010089 */
[----:B------:R-:W-:Y:S01]  /*49e0*/  SHF.L.U32 R137, R67, 0x10, RZ ;  /* 0x0000001043897819 */ /* 0x000fe200000006ff */
[----:B------:R-:W-:Y:S01]  /*49f0*/  FMUL.FTZ R124, R159, R124 ;  /* 0x0000007c9f7c7220 */ /* 0x000fe20000410000 */
[----:B------:R-:W-:-:S02]  /*4a00*/  IMAD.U32 R125, R43, 0x10000, RZ ;  /* 0x000100002b7d7824 */ /* 0x000fc400078e00ff */
[----:B------:R-:W-:Y:S01]  /*4a10*/  FADD.FTZ R128, -R160, R155 ;  /* 0x0000009ba0807221 */ /* 0x000fe20000010100 */
[----:B------:R-:W-:Y:S01]  /*4a20*/  SHF.L.U32 R149, R47, 0x10, RZ ;  /* 0x000000102f957819 */ /* 0x000fe200000006ff */
[----:B------:R-:W-:Y:S01]  /*4a30*/  FFMA.FTZ R143, R124, R143, R145 ;  /* 0x0000008f7c8f7223 */ /* 0x000fe20000010091 */
[----:B------:R-:W-:Y:S01]  /*4a40*/  FADD.FTZ R124, -R160, R157 ;  /* 0x0000009da07c7221 */ /* 0x000fe20000010100 */
[----:B------:R-:W-:Y:S01]  /*4a50*/  FFMA.FTZ R144, R144, R125, R137 ;  /* 0x0000007d90907223 */ /* 0x000fe20000010089 */
[----:B------:R-:W-:Y:S01]  /*4a60*/  SHF.L.U32 R137, R44, 0x10, RZ ;  /* 0x000000102c897819 */ /* 0x000fe200000006ff */
[----:B------:R-:W-:Y:S01]  /*4a70*/  IMAD.U32 R145, R0, 0x10000, RZ ;  /* 0x0001000000917824 */ /* 0x000fe200078e00ff */
[----:B------:R-:W-:Y:S01]  /*4a80*/  SHF.L.U32 R125, R68, 0x10, RZ ;  /* 0x00000010447d7819 */ /* 0x000fe200000006ff */
[----:B------:R-:W-:Y:S01]  /*4a90*/  FMUL.FTZ R124, R159, R124 ;  /* 0x0000007c9f7c7220 */ /* 0x000fe20000410000 */
[----:B------:R-:W-:Y:S01]  /*4aa0*/  SHF.L.U32 R151, R71, 0x10, RZ ;  /* 0x0000001047977819 */ /* 0x000fe200000006ff */
[----:B------:R-:W-:Y:S01]  /*4ab0*/  FFMA.FTZ R138, R138, R145, R147 ;  /* 0x000000918a8a7223 */ /* 0x000fe20000010093 */
[----:B------:R-:W-:Y:S01]  /*4ac0*/  SHF.L.U32 R145, R69, 0x10, RZ ;  /* 0x0000001045917819 */ /* 0x000fe200000006ff */
[----:B------:R-:W-:Y:S01]  /*4ad0*/  FFMA.FTZ R137, R124, R137, R125 ;  /* 0x000000897c897223 */ /* 0x000fe2000001007d */
[----:B------:R-:W-:Y:S01]  /*4ae0*/  SHF.L.U32 R125, R45, 0x10, RZ ;  /* 0x000000102d7d7819 */ /* 0x000fe200000006ff */
[----:B------:R-:W-:Y:S01]  /*4af0*/  FADD.FTZ R124, -R160, R129 ;  /* 0x00000081a07c7221 */ /* 0x000fe20000010100 */
[----:B------:R-:W-:Y:S01]  /*4b00*/  SHF.L.U32 R129, R70, 0x10, RZ ;  /* 0x0000001046817819 */ /* 0x000fe200000006ff */
[----:B------:R-:W-:Y:S01]  /*4b10*/  IMAD.U32 R147, R46, 0x10000, RZ ;  /* 0x000100002e937824 */ /* 0x000fe200078e00ff */
[----:B------:R-:W-:Y:S01]  /*4b20*/  SHF.L.U32 R155, R120, 0x10, RZ ;  /* 0x00000010789b7819 */ /* 0x000fe200000006ff */
[----:B------:R-:W-:Y:S01]  /*4b30*/  FFMA.FTZ R92, R92, R125, R145 ;  /* 0x0000007d5c5c7223 */ /* 0x000fe20000010091 */
[----:B------:R-:W-:Y:S01]  /*4b40*/  SHF.L.U32 R145, R115, 0x10, RZ ;  /* 0x0000001073917819 */ /* 0x000fe200000006ff */
[C---:B------:R-:W-:Y:S01]  /*4b50*/  FMUL.FTZ R124, R159.reuse, R124 ;  /* 0x0000007c9f7c7220 */ /* 0x040fe20000410000 */
[----:B------:R-:W-:Y:S01]  /*4b60*/  SHF.L.U32 R125, R116, 0x10, RZ ;  /* 0x00000010747d7819 */ /* 0x000fe200000006ff */
[----:B------:R-:W-:Y:S01]  /*4b70*/  FFMA.FTZ R147, R146, R147, R129 ;  /* 0x0000009392937223 */ /* 0x000fe20000010081 */
[----:B------:R-:W-:Y:S01]  /*4b80*/  SHF.L.U32 R129, R118, 0x10, RZ ;  /* 0x0000001076817819 */ /* 0x000fe200000006ff */
[C---:B------:R-:W-:Y:S01]  /*4b90*/  FMUL.FTZ R128, R159.reuse, R128 ;  /* 0x000000809f807220 */ /* 0x040fe20000410000 */
[----:B------:R-:W-:Y:S01]  /*4ba0*/  FMUL.FTZ R148, R159, R158 ;  /* 0x0000009e9f947220 */ /* 0x000fe20000410000 */
[----:B------:R-:W-:Y:S01]  /*4bb0*/  FFMA.FTZ R145, R124, R145, R125 ;  /* 0x000000917c917223 */ /* 0x000fe2000001007d */
[----:B------:R-:W-:Y:S01]  /*4bc0*/  SHF.L.U32 R125, R117, 0x10, RZ ;  /* 0x00000010757d7819 */ /* 0x000fe200000006ff */
[----:B------:R-:W-:-:S02]  /*4bd0*/  IMAD.U32 R153, R119, 0x10000, RZ ;  /* 0x0001000077997824 */ /* 0x000fc400078e00ff */
[----:B------:R-:W-:Y:S01]  /*4be0*/  FFMA.FTZ R149, R128, R149, R151 ;  /* 0x0000009580957223 */ /* 0x000fe20000010097 */
[C---:B------:R-:W-:Y:S01]  /*4bf0*/  IADD3 R151, PT, PT, R83.reuse, 0x40, RZ ;  /* 0x0000004053977810 */ /* 0x040fe20007ffe0ff */
[----:B------:R-:W-:Y:S01]  /*4c00*/  FFMA.FTZ R146, R156, R125, R129 ;  /* 0x0000007d9c927223 */ /* 0x000fe20000010081 */
[----:B------:R-:W-:Y:S01]  /*4c10*/  FFMA.FTZ R148, R148, R153, R155 ;  /* 0x0000009994947223 */ /* 0x000fe2000001009b */
[C---:B------:R-:W-:Y:S01]  /*4c20*/  IADD3 R153, PT, PT, R83.reuse, 0x20, RZ ;  /* 0x0000002053997810 */ /* 0x040fe20007ffe0ff */
[C---:B------:R-:W-:Y:S01]  /*4c30*/  VIADD R155, R83.reuse, 0xa0 ;  /* 0x000000a0539b7836 */ /* 0x040fe20000000000 */
[----:B------:R-:W-:Y:S01]  /*4c40*/  IADD3 R129, PT, PT, R83, 0x60, RZ ;  /* 0x0000006053817810 */ /* 0x000fe20007ffe0ff */
[--C-:B------:R-:W-:Y:S01]  /*4c50*/  IMAD.WIDE.U32 R150, R151, 0x10, R80.reuse ;  /* 0x0000001097967825 */ /* 0x100fe200078e0050 */
[----:B------:R-:W-:Y:S02]  /*4c60*/  IADD3 R125, PT, PT, R83, 0x80, RZ ;  /* 0x00000080537d7810 */ /* 0x000fe40007ffe0ff */
[----:B------:R-:W-:Y:S01]  /*4c70*/  F2FP.BF16.F32.PACK_AB R77, R76, R77 ;  /* 0x0000004d4c4d723e */ /* 0x000fe200000010ff */
[----:B------:R-:W-:Y:S01]  /*4c80*/  IMAD.WIDE.U32 R152, R153, 0x10, R80 ;  /* 0x0000001099987825 */ /* 0x000fe200078e0050 */
[----:B------:R-:W-:-:S02]  /*4c90*/  F2FP.BF16.F32.PACK_AB R79, R90, R79 ;  /* 0x0000004f5a4f723e */ /* 0x000fc400000010ff */
[----:B------:R-:W-:Y:S01]  /*4ca0*/  F2FP.BF16.F32.PACK_AB R78, R89, R78 ;  /* 0x0000004e594e723e */ /* 0x000fe200000010ff */
[--C-:B------:R-:W-:Y:S01]  /*4cb0*/  IMAD.WIDE.U32 R128, R129, 0x10, R80.reuse ;  /* 0x0000001081807825 */ /* 0x100fe200078e0050 */
[----:B------:R-:W-:Y:S02]  /*4cc0*/  F2FP.BF16.F32.PACK_AB R76, R82, R85 ;  /* 0x00000055524c723e */ /* 0x000fe400000010ff */
[----:B------:R-:W-:Y:S01]  /*4cd0*/  F2FP.BF16.F32.PACK_AB R83, R131, R132 ;  /* 0x000000848353723e */ /* 0x000fe200000010ff */
[--C-:B------:R-:W-:Y:S01]  /*4ce0*/  IMAD.WIDE.U32 R124, R125, 0x10, R80.reuse ;  /* 0x000000107d7c7825 */ /* 0x100fe200078e0050 */
[----:B------:R-:W-:Y:S01]  /*4cf0*/  F2FP.BF16.F32.PACK_AB R82, R94, R95 ;  /* 0x0000005f5e52723e */ /* 0x000fe200000010ff */
[----:B------:R1:W-:Y:S01]  /*4d00*/  STG.E.128 desc[UR6][R152.64], R76 ;  /* 0x0000004c98007986 */ /* 0x0003e2000c101d06 */
[----:B------:R-:W-:Y:S01]  /*4d10*/  F2FP.BF16.F32.PACK_AB R85, R123, R126 ;  /* 0x0000007e7b55723e */ /* 0x000fe200000010ff */
[----:B------:R-:W-:Y:S01]  /*4d20*/  IMAD.WIDE.U32 R154, R155, 0x10, R80 ;  /* 0x000000109b9a7825 */ /* 0x000fe200078e0050 */
[----:B------:R-:W-:-:S02]  /*4d30*/  F2FP.BF16.F32.PACK_AB R81, R86, R91 ;  /* 0x0000005b5651723e */ /* 0x000fc400000010ff */
[----:B------:R-:W-:Y:S02]  /*4d40*/  F2FP.BF16.F32.PACK_AB R80, R84, R87 ;  /* 0x000000575450723e */ /* 0x000fe400000010ff */
[----:B------:R-:W-:Y:S02]  /*4d50*/  F2FP.BF16.F32.PACK_AB R87, R139, R140 ;  /* 0x0000008c8b57723e */ /* 0x000fe400000010ff */
[----:B------:R-:W-:Y:S01]  /*4d60*/  F2FP.BF16.F32.PACK_AB R86, R133, R134 ;  /* 0x000000868556723e */ /* 0x000fe200000010ff */
[----:B------:R1:W-:Y:S01]  /*4d70*/  STG.E.128 desc[UR6][R150.64], R80 ;  /* 0x0000005096007986 */ /* 0x0003e2000c101d06 */
[----:B------:R-:W-:Y:S02]  /*4d80*/  F2FP.BF16.F32.PACK_AB R84, R88, R93 ;  /* 0x0000005d5854723e */ /* 0x000fe400000010ff */
[----:B------:R-:W-:Y:S02]  /*4d90*/  F2FP.BF16.F32.PACK_AB R91, R143, R144 ;  /* 0x000000908f5b723e */ /* 0x000fe400000010ff */
[----:B------:R-:W-:Y:S01]  /*4da0*/  F2FP.BF16.F32.PACK_AB R90, R141, R142 ;  /* 0x0000008e8d5a723e */ /* 0x000fe200000010ff */
[----:B------:R1:W-:Y:S01]  /*4db0*/  STG.E.128 desc[UR6][R128.64], R84 ;  /* 0x0000005480007986 */ /* 0x0003e2000c101d06 */
[----:B------:R-:W-:-:S02]  /*4dc0*/  F2FP.BF16.F32.PACK_AB R89, R135, R136 ;  /* 0x000000888759723e */ /* 0x000fc400000010ff */
[----:B------:R-:W-:Y:S02]  /*4dd0*/  F2FP.BF16.F32.PACK_AB R88, R127, R130 ;  /* 0x000000827f58723e */ /* 0x000fe400000010ff */
[----:B------:R-:W-:Y:S02]  /*4de0*/  F2FP.BF16.F32.PACK_AB R93, R145, R92 ;  /* 0x0000005c915d723e */ /* 0x000fe400000010ff */
[----:B------:R-:W-:Y:S01]  /*4df0*/  F2FP.BF16.F32.PACK_AB R95, R148, R149 ;  /* 0x00000095945f723e */ /* 0x000fe200000010ff */
[----:B------:R1:W-:Y:S01]  /*4e00*/  STG.E.128 desc[UR6][R124.64], R88 ;  /* 0x000000587c007986 */ /* 0x0003e2000c101d06 */
[----:B------:R-:W-:Y:S02]  /*4e10*/  F2FP.BF16.F32.PACK_AB R94, R146, R147 ;  /* 0x00000093925e723e */ /* 0x000fe400000010ff */
[----:B------:R-:W-:-:S05]  /*4e20*/  F2FP.BF16.F32.PACK_AB R92, R138, R137 ;  /* 0x000000898a5c723e */ /* 0x000fca00000010ff */
[----:B------:R1:W-:Y:S02]  /*4e30*/  STG.E.128 desc[UR6][R154.64], R92 ;  /* 0x0000005c9a007986 */ /* 0x0003e4000c101d06 */
.L_x_176:
[----:B------:R-:W-:Y:S05]  /*4e40*/  BSYNC.RECONVERGENT B0 ;  /* 0x0000000000007941 */ /* 0x000fea0003800200 */
.L_x_175:
[----:B-1----:R-:W1:Y:S02]  /*4e50*/  LDC.64 R76, c[0x0][0x380] ;  /* 0x0000e000ff4c7b82 */ /* 0x002e640000000a00 */
[----:B-1----:R-:W-:-:S04]  /*4e60*/  LEA R121, R76, R121, 0x2 ;  /* 0x000000794c797211 */ /* 0x002fc800078e10ff */
[----:B------:R-:W-:-:S13]  /*4e70*/  ISETP.GE.AND P0, PT, R121, R77, PT ;  /* 0x0000004d7900720c */ /* 0x000fda0003f06270 */
[----:B------:R-:W-:Y:S05]  /*4e80*/  @!P0 BRA `(.L_x_177) ;  /* 0xffffffb400f88947 */ /* 0x000fea000383ffff */
[----:B------:R-:W-:Y:S05]  /*4e90*/  EXIT ;  /* 0x000000000000794d */ /* 0x000fea0003800000 */
.L_x_174:
[----:B------:R-:W-:Y:S01]  /*4ea0*/  HFMA2 R80, -RZ, RZ, 0, 5.9604644775390625e-08 ;  /* 0x00000001ff507431 */ /* 0x000fe200000001ff */
[----:B------:R-:W-:Y:S01]  /*4eb0*/  BSSY B0, `(.L_x_178) ;  /* 0x0000007000007945 */ /* 0x000fe20003800000 */
[----:B------:R-:W-:Y:S02]  /*4ec0*/  MOV R165, R76 ;  /* 0x0000004c00a57202 */ /* 0x000fe40000000f00 */
[----:B------:R-:W-:Y:S02]  /*4ed0*/  MOV R79, 0x1f ;  /* 0x0000001f004f7802 */ /* 0x000fe40000000f00 */
[----:B------:R-:W-:-:S07]  /*4ee0*/  MOV R78, 0xffffffff ;  /* 0xffffffff004e7802 */ /* 0x000fce0000000f00 */
[----:B------:R-:W-:Y:S05]  /*4ef0*/  WARPSYNC.COLLECTIVE R78, `(.L_x_179) ;  /* 0x000000004e087348 */ /* 0x000fea0003c00000 */
[----:B------:R0:W1:Y:S02]  /*4f00*/  SHFL.BFLY P0, R163, R165, R80, R79 ;  /* 0x0c000050a5a37389 */ /* 0x000064000000004f */
[----:B01----:R-:W-:Y:S05]  /*4f10*/  ENDCOLLECTIVE ;  /* 0x000000000000791b */ /* 0x003fea0003800000 */
.L_x_179:
[----:B------:R-:W-:Y:S05]  /*4f20*/  BSYNC B0 ;  /* 0x0000000000007941 */ /* 0x000fea0003800000 */
.L_x_178:
[----:B------:R-:W-:Y:S02]  /*4f30*/  IMAD.MOV.U32 R77, RZ, RZ, R163 ;  /* 0x000000ffff4d7224 */ /* 0x000fe400078e00a3 */
[----:B------:R-:W-:Y:S01]  /*4f40*/  HFMA2 R80, -RZ, RZ, 0, 1.1920928955078125e-07 ;  /* 0x00000002ff507431 */ /* 0x000fe200000001ff */
[----:B------:R-:W-:Y:S01]  /*4f50*/  MOV R79, 0x1f ;  /* 0x0000001f004f7802 */ /* 0x000fe20000000f00 */
[----:B------:R-:W-:Y:S01]  /*4f60*/  FADD.FTZ R81, R76, R77 ;  /* 0x0000004d4c517221 */ /* 0x000fe20000010000 */
[----:B------:R-:W-:Y:S01]  /*4f70*/  MOV R78, 0xffffffff ;  /* 0xffffffff004e7802 */ /* 0x000fe20000000f00 */
[----:B------:R-:W0:Y:S03]  /*4f80*/  LDC R77, c[0x0][0x400] ;  /* 0x00010000ff4d7b82 */ /* 0x000e260000000800 */
[----:B------:R-:W-:-:S07]  /*4f90*/  MOV R165, R81 ;  /* 0x0000005100a57202 */ /* 0x000fce0000000f00 */
[----:B0-----:R-:W-:Y:S05]  /*4fa0*/  WARPSYNC.COLLECTIVE R78, `(.L_x_180) ;  /* 0x000000004e087348 */ /* 0x001fea0003c00000 */
[----:B------:R1:W2:Y:S02]  /*4fb0*/  SHFL.BFLY P0, R163, R165, R80, R79 ;  /* 0x0c000050a5a37389 */ /* 0x0002a4000000004f */
[----:B012---:R-:W-:Y:S05]  /*4fc0*/  ENDCOLLECTIVE ;  /* 0x000000000000791b */ /* 0x007fea0003800000 */
.L_x_180:
[----:B------:R-:W-:Y:S01]  /*4fd0*/  HFMA2 R80, -RZ, RZ, 0, 2.384185791015625e-07 ;  /* 0x00000004ff507431 */ /* 0x000fe200000001ff */
[----:B------:R-:W-:-:S05]  /*4fe0*/  MOV R160, R163 ;  /* 0x000000a300a07202 */ /* 0x000fca0000000f00 */
[----:B------:R-:W-:-:S04]  /*4ff0*/  FADD.FTZ R159, R81, R160 ;  /* 0x000000a0519f7221 */ /* 0x000fc80000010000 */
[----:B------:R-:W-:-:S07]  /*5000*/  IMAD.MOV.U32 R165, RZ, RZ, R159 ;  /* 0x000000ffffa57224 */ /* 0x000fce00078e009f */
[----:B------:R-:W-:Y:S05]  /*5010*/  WARPSYNC.COLLECTIVE R78, `(.L_x_181) ;  /* 0x000000004e087348 */ /* 0x000fea0003c00000 */
[----:B------:R0:W1:Y:S02]  /*5020*/  SHFL.BFLY P0, R163, R165, R80, R79 ;  /* 0x0c000050a5a37389 */ /* 0x000064000000004f */
[----:B01----:R-:W-:Y:S05]  /*5030*/  ENDCOLLECTIVE ;  /* 0x000000000000791b */ /* 0x003fea0003800000 */
.L_x_181:
[----:B------:R-:W-:Y:S01]  /*5040*/  HFMA2 R80, -RZ, RZ, 0, 4.76837158203125e-07 ;  /* 0x00000008ff507431 */ /* 0x000fe200000001ff */
[----:B------:R-:W-:-:S05]  /*5050*/  MOV R160, R163 ;  /* 0x000000a300a07202 */ /* 0x000fca0000000f00 */
[----:B------:R-:W-:-:S05]  /*5060*/  FADD.FTZ R161, R159, R160 ;  /* 0x000000a09fa17221 */ /* 0x000fca0000010000 */
[----:B------:R-:W-:-:S07]  /*5070*/  MOV R165, R161 ;  /* 0x000000a100a57202 */ /* 0x000fce0000000f00 */
[----:B------:R-:W-:Y:S05]  /*5080*/  WARPSYNC.COLLECTIVE R78, `(.L_x_182) ;  /* 0x000000004e087348 */ /* 0x000fea0003c00000 */
[----:B------:R0:W1:Y:S02]  /*5090*/  SHFL.BFLY P0, R163, R165, R80, R79 ;  /* 0x0c000050a5a37389 */ /* 0x000064000000004f */
[----:B01----:R-:W-:Y:S05]  /*50a0*/  ENDCOLLECTIVE ;  /* 0x000000000000791b */ /* 0x003fea0003800000 */
.L_x_182:
[----:B------:R-:W-:Y:S01]  /*50b0*/  HFMA2 R80, -RZ, RZ, 0, 9.5367431640625e-07 ;  /* 0x00000010ff507431 */ /* 0x000fe200000001ff */
[----:B------:R-:W-:-:S05]  /*50c0*/  MOV R160, R163 ;  /* 0x000000a300a07202 */ /* 0x000fca0000000f00 */
[----:B------:R-:W-:-:S04]  /*50d0*/  FADD.FTZ R162, R161, R160 ;  /* 0x000000a0a1a27221 */ /* 0x000fc80000010000 */
[----:B------:R-:W-:-:S07]  /*50e0*/  IMAD.MOV.U32 R165, RZ, RZ, R162 ;  /* 0x000000ffffa57224 */ /* 0x000fce00078e00a2 */
[----:B------:R-:W-:Y:S05]  /*50f0*/  WARPSYNC.COLLECTIVE R78, `(.L_x_183) ;  /* 0x000000004e087348 */ /* 0x000fea0003c00000 */
[----:B------:R0:W1:Y:S02]  /*5100*/  SHFL.BFLY P0, R163, R165, R80, R79 ;  /* 0x0c000050a5a37389 */ /* 0x000064000000004f */
[----:B01----:R-:W-:Y:S05]  /*5110*/  ENDCOLLECTIVE ;  /* 0x000000000000791b */ /* 0x003fea0003800000 */
.L_x_183:
[----:B------:R-:W-:Y:S02]  /*5120*/  HFMA2 R80, -RZ, RZ, 0, 5.9604644775390625e-08 ;  /* 0x00000001ff507431 */ /* 0x000fe400000001ff */
        /* <DEDUP_REMOVED lines=98> */
[----:B------:R-:W-:-:S04]  /*5750*/  MOV R79, 0x1f ;  /* 0x0000001f004f7802 */ /* 0x000fc80000000f00 */
[----:B------:R-:W-:-:S07]  /*5760*/  MOV R165, R76 ;  /* 0x0000004c00a57202 */ /* 0x000fce0000000f00 */
[----:B------:R-:W-:Y:S05]  /*5770*/  WARPSYNC.COLLECTIVE R78, `(.L_x_184) ;  /* 0x000000004e087348 */ /* 0x000fea0003c00000 */
[----:B------:R0:W1:Y:S02]  /*5780*/  SHFL.BFLY P0, R163, R165, R80, R79 ;  /* 0x0c000050a5a37389 */ /* 0x000064000000004f */
[----:B01----:R-:W-:Y:S05]  /*5790*/  ENDCOLLECTIVE ;  /* 0x000000000000791b */ /* 0x003fea0003800000 */
.L_x_184:
[----:B------:R-:W-:Y:S01]  /*57a0*/  HFMA2 R80, -RZ, RZ, 0, 1.1920928955078125e-07 ;  /* 0x00000002ff507431 */ /* 0x000fe200000001ff */
[----:B------:R-:W-:-:S05]  /*57b0*/  MOV R81, R163 ;  /* 0x000000a300517202 */ /* 0x000fca0000000f00 */
[----:B------:R-:W-:-:S04]  /*57c0*/  FADD.FTZ R81, R76, R81 ;  /* 0x000000514c517221 */ /* 0x000fc80000010000 */
[----:B------:R-:W-:-:S07]  /*57d0*/  IMAD.MOV.U32 R165, RZ, RZ, R81 ;  /* 0x000000ffffa57224 */ /* 0x000fce00078e0051 */
[----:B------:R-:W-:Y:S05]  /*57e0*/  WARPSYNC.COLLECTIVE R78, `(.L_x_185) ;  /* 0x000000004e087348 */ /* 0x000fea0003c00000 */
[----:B------:R0:W1:Y:S02]  /*57f0*/  SHFL.BFLY P0, R163, R165, R80, R79 ;  /* 0x0c000050a5a37389 */ /* 0x000064000000004f */
[----:B01----:R-:W-:Y:S05]  /*5800*/  ENDCOLLECTIVE ;  /* 0x000000000000791b */ /* 0x003fea0003800000 */
.L_x_185:
[----:B------:R-:W-:Y:S01]  /*5810*/  HFMA2 R80, -RZ, RZ, 0, 2.384185791015625e-07 ;  /* 0x00000004ff507431 */ /* 0x000fe200000001ff */
[----:B------:R-:W-:-:S05]  /*5820*/  MOV R162, R163 ;  /* 0x000000a300a27202 */ /* 0x000fca0000000f00 */
[----:B------:R-:W-:-:S05]  /*5830*/  FADD.FTZ R162, R81, R162 ;  /* 0x000000a251a27221 */ /* 0x000fca0000010000 */
[----:B------:R-:W-:-:S07]  /*5840*/  MOV R165, R162 ;  /* 0x000000a200a57202 */ /* 0x000fce0000000f00 */
[----:B------:R-:W-:Y:S05]  /*5850*/  WARPSYNC.COLLECTIVE R78, `(.L_x_186) ;  /* 0x000000004e087348 */ /* 0x000fea0003c00000 */
[----:B------:R0:W1:Y:S02]  /*5860*/  SHFL.BFLY P0, R163, R165, R80, R79 ;  /* 0x0c000050a5a37389 */ /* 0x000064000000004f */
[----:B01----:R-:W-:Y:S05]  /*5870*/  ENDCOLLECTIVE ;  /* 0x000000000000791b */ /* 0x003fea0003800000 */
.L_x_186:
[----:B------:R-:W-:Y:S01]  /*5880*/  HFMA2 R80, -RZ, RZ, 0, 4.76837158203125e-07 ;  /* 0x00000008ff507431 */ /* 0x000fe200000001ff */
[----:B------:R-:W-:-:S05]  /*5890*/  MOV R159, R163 ;  /* 0x000000a3009f7202 */ /* 0x000fca0000000f00 */
[----:B------:R-:W-:-:S04]  /*58a0*/  FADD.FTZ R159, R162, R159 ;  /* 0x0000009fa29f7221 */ /* 0x000fc80000010000 */
[----:B------:R-:W-:-:S07]  /*58b0*/  IMAD.MOV.U32 R165, RZ, RZ, R159 ;  /* 0x000000ffffa57224 */ /* 0x000fce00078e009f */
[----:B------:R-:W-:Y:S05]  /*58c0*/  WARPSYNC.COLLECTIVE R78, `(.L_x_187) ;  /* 0x000000004e087348 */ /* 0x000fea0003c00000 */
[----:B------:R0:W1:Y:S02]  /*58d0*/  SHFL.BFLY P0, R163, R165, R80, R79 ;  /* 0x0c000050a5a37389 */ /* 0x000064000000004f */
[----:B01----:R-:W-:Y:S05]  /*58e0*/  ENDCOLLECTIVE ;  /* 0x000000000000791b */ /* 0x003fea0003800000 */
.L_x_187:
[----:B------:R-:W-:Y:S01]  /*58f0*/  HFMA2 R80, -RZ, RZ, 0, 9.5367431640625e-07 ;  /* 0x00000010ff507431 */ /* 0x000fe200000001ff */
[----:B------:R-:W-:-:S05]  /*5900*/  MOV R164, R163 ;  /* 0x000000a300a47202 */ /* 0x000fca0000000f00 */
[----:B------:R-:W-:-:S05]  /*5910*/  FADD.FTZ R164, R159, R164 ;  /* 0x000000a49fa47221 */ /* 0x000fca0000010000 */
[----:B------:R-:W-:-:S07]  /*5920*/  MOV R165, R164 ;  /* 0x000000a400a57202 */ /* 0x000fce0000000f00 */
[----:B------:R-:W-:Y:S05]  /*5930*/  WARPSYNC.COLLECTIVE R78, `(.L_x_188) ;  /* 0x000000004e087348 */ /* 0x000fea0003c00000 */
[----:B------:R0:W1:Y:S02]  /*5940*/  SHFL.BFLY P0, R163, R165, R80, R79 ;  /* 0x0c000050a5a37389 */ /* 0x000064000000004f */
[----:B01----:R-:W-:Y:S05]  /*5950*/  ENDCOLLECTIVE ;  /* 0x000000000000791b */ /* 0x003fea0003800000 */
.L_x_188:
[----:B------:R-:W-:Y:S01]  /*5960*/  MOV R161, R163 ;  /* 0x000000a300a17202 */ /* 0x000fe20000000f00 */
[----:B------:R-:W-:Y:S06]  /*5970*/  BRA `(.L_x_189) ;  /* 0xffffffe000707947 */ /* 0x000fec000383ffff */
.L_x_190:
        /* <DEDUP_REMOVED lines=16> */
.L_x_54331:


//--------------------- .text._ZN10layer_norm13ln_fwd_kernelINS_13Kernel_traitsI13__nv_bfloat16S2_S2_S2_fjLj1536ELj1ELj4ELj1ELj16ENS_18Kernel_traits_baseILj1536ES2_S2_S2_S2_fjLj128EEEEELb0ELb1ELb0ELb0EEEvNS_9FwdParamsE --------------------------
	.section	.text._ZN10layer_norm13ln_fwd_kernelINS_13Kernel_traitsI13__nv_bfloat16S2_S2_S2_fjLj1536ELj1ELj4ELj1ELj16ENS_18Kernel_traits_baseILj1536ES2_S2_S2_S2_fjLj128EEEEELb0ELb1ELb0ELb0EEEvNS_9FwdParamsE,"ax",@progbits
	.align	128
        .global         _ZN10layer_norm13ln_fwd_kernelINS_13Kernel_traitsI13__nv_bfloat16S2_S2_S2_fjLj1536ELj1ELj4ELj1ELj16ENS_18Kernel_traits_baseILj1536ES2_S2_S2_S2_fjLj128EEEEELb0ELb1ELb0ELb0EEEvNS_9FwdParamsE
        .type           _ZN10layer_norm13ln_fwd_kernelINS_13Kernel_traitsI13__nv_bfloat16S2_S2_S2_fjLj1536ELj1ELj4ELj1ELj16ENS_18Kernel_traits_baseILj1536ES2_S2_S2_S2_fjLj128EEEEELb0ELb1ELb0ELb0EEEvNS_9FwdParamsE,@function
        .size           _ZN10layer_norm13ln_fwd_kernelINS_13Kernel_traitsI13__nv_bfloat16S2_S2_S2_fjLj1536ELj1ELj4ELj1ELj16ENS_18Kernel_traits_baseILj1536ES2_S2_S2_S2_fjLj128EEEEELb0ELb1ELb0ELb0EEEvNS_9FwdParamsE,(.L_x_54332 - _ZN10layer_norm13ln_fwd_kernelINS_13Kernel_traitsI13__nv_bfloat16S2_S2_S2_fjLj1536ELj1ELj4ELj1ELj16ENS_18Kernel_traits_baseILj1536ES2_S2_S2_S2_fjLj128EEEEELb0ELb1ELb0ELb0EEEvNS_9FwdParamsE)
        .other          _ZN10layer_norm13ln_fwd_kernelINS_13Kernel_traitsI13__nv_bfloat16S2_S2_S2_fjLj1536ELj1ELj4ELj1ELj16ENS_18Kernel_traits_baseILj1536ES2_S2_S2_S2_fjLj128EEEEELb0ELb1ELb0ELb0EEEvNS_9FwdParamsE,@"STO_CUDA_ENTRY STV_DEFAULT"
_ZN10layer_norm13ln_fwd_kernelINS_13Kernel_traitsI13__nv_bfloat16S2_S2_S2_fjLj1536ELj1ELj4ELj1ELj16ENS_18Kernel_traits_baseILj1536ES2_S2_S2_S2_fjLj128EEEEELb0ELb1ELb0ELb0EEEvNS_9FwdParamsE:
.text._ZN10layer_norm13ln_fwd_kernelINS_13Kernel_traitsI13__nv_bfloat16S2_S2_S2_fjLj1536ELj1ELj4ELj1ELj16ENS_18Kernel_traits_baseILj1536ES2_S2_S2_S2_fjLj128EEEEELb0ELb1ELb0ELb0EEEvNS_9FwdParamsE:
[----:B------:R-:W-:Y:S01]  /*0000*/  LDC R1, c[0x0][0x37c] ;  /* 0x0000df00ff017b82 */ /* 0x000fe20000000800 */
[----:B------:R-:W0:Y:S07]  /*0010*/  S2R R32, SR_TID.X ;  /* 0x0000000000207919 */ /* 0x000e2e0000002100 */
[----:B------:R-:W1:Y:S01]  /*0020*/  LDC R3, c[0x0][0x388] ;  /* 0x0000e200ff037b82 */ /* 0x000e620000000800 */
[----:B------:R-:W2:Y:S01]  /*0030*/  LDCU.64 UR4, c[0x0][0x438] ;  /* 0x00008700ff0477ac */ /* 0x000ea20008000a00 */
[----:B------:R-:W-:Y:S01]  /*0040*/  BSSY.RECONVERGENT B0, `(.L_x_191) ;  /* 0x000008d000007945 */ /* 0x000fe20003800200 */
[----:B------:R-:W3:Y:S01]  /*0050*/  LDCU.64 UR6, c[0x0][0x358] ;  /* 0x00006b00ff0677ac */ /* 0x000ee20008000a00 */
[----:B--2---:R-:W-:-:S04]  /*0060*/  UISETP.NE.U32.AND UP0, UPT, UR4, URZ, UPT ;  /* 0x000000ff0400728c */ /* 0x004fc8000bf05070 */
[----:B------:R-:W-:Y:S01]  /*0070*/  UISETP.NE.AND.EX UP0, UPT, UR5, URZ, UPT, UP0 ;  /* 0x000000ff0500728c */ /* 0x000fe2000bf05300 */
[----:B-1----:R-:W-:-:S04]  /*0080*/  SHF.R.S32.HI R0, RZ, 0x1f, R3 ;  /* 0x0000001fff007819 */ /* 0x002fc80000011403 */
[----:B------:R-:W-:Y:S02]  /*0090*/  LEA.HI R0, R0, R3, RZ, 0x3 ;  /* 0x0000000300007211 */ /* 0x000fe400078f18ff */
[C---:B0-----:R-:W-:Y:S02]  /*00a0*/  LOP3.LUT R3, R32.reuse, 0x1f, RZ, 0xc, !PT ;  /* 0x0000001f20037812 */ /* 0x041fe400078e0cff */
[----:B------:R-:W-:Y:S02]  /*00b0*/  LOP3.LUT R33, R32, 0x1f, RZ, 0xc0, !PT ;  /* 0x0000001f20217812 */ /* 0x000fe400078ec0ff */
[----:B------:R-:W-:Y:S01]  /*00c0*/  LEA.HI.SX32 R154, R0, R3, 0x1d ;  /* 0x00000003009a7211 */ /* 0x000fe200078feaff */
[----:B---3--:R-:W-:Y:S06]  /*00d0*/  BRA.U !UP0, `(.L_x_192) ;  /* 0x00000005080c7547 */ /* 0x008fec000b800000 */
[C---:B------:R-:W-:Y:S02]  /*00e0*/  ISETP.GE.U32.AND P0, PT, R154.reuse, 0x20, PT ;  /* 0x000000209a00780c */ /* 0x040fe40003f06070 */
[C---:B------:R-:W-:Y:S02]  /*00f0*/  ISETP.GE.U32.AND P1, PT, R154.reuse, 0x40, PT ;  /* 0x000000409a00780c */ /* 0x040fe40003f26070 */
[C---:B------:R-:W-:Y:S02]  /*0100*/  ISETP.GE.U32.AND P2, PT, R154.reuse, 0x60, PT ;  /* 0x000000609a00780c */ /* 0x040fe40003f46070 */
[C---:B------:R-:W-:Y:S02]  /*0110*/  ISETP.GE.U32.AND P3, PT, R154.reuse, 0x80, PT ;  /* 0x000000809a00780c */ /* 0x040fe40003f66070 */
[----:B------:R-:W-:-:S05]  /*0120*/  ISETP.GE.U32.AND P4, PT, R154, 0xa0, PT ;  /* 0x000000a09a00780c */ /* 0x000fca0003f86070 */
[----:B------:R-:W0:Y:S08]  /*0130*/  @P0 LDC.64 R2, c[0x0][0x3d0] ;  /* 0x0000f400ff020b82 */ /* 0x000e300000000a00 */
[----:B------:R-:W1:Y:S08]  /*0140*/  @P0 LDC.64 R4, c[0x0][0x438] ;  /* 0x00010e00ff040b82 */ /* 0x000e700000000a00 */
[----:B------:R-:W2:Y:S08]  /*0150*/  @P0 LDC.64 R6, c[0x0][0x3e8] ;  /* 0x0000fa00ff060b82 */ /* 0x000eb00000000a00 */
[----:B------:R-:W3:Y:S01]  /*0160*/  @P1 LDC.64 R8, c[0x0][0x3d0] ;  /* 0x0000f400ff081b82 */ /* 0x000ee20000000a00 */
[----:B0-----:R-:W-:-:S05]  /*0170*/  @P0 IMAD.WIDE.U32 R2, R33, 0x10, R2 ;  /* 0x0000001021020825 */ /* 0x001fca00078e0002 */
[----:B------:R0:W5:Y:S02]  /*0180*/  @P0 LDG.E.128 R116, desc[UR6][R2.64] ;  /* 0x0000000602740981 */ /* 0x000164000c1e1d00 */
[----:B------:R-:W4:Y:S01]  /*0190*/  @P1 LDC.64 R10, c[0x0][0x438] ;  /* 0x00010e00ff0a1b82 */ /* 0x000f220000000a00 */
[----:B-1----:R-:W-:-:S05]  /*01a0*/  @P0 IMAD.WIDE.U32 R4, R33, 0x10, R4 ;  /* 0x0000001021040825 */ /* 0x002fca00078e0004 */
[----:B------:R0:W5:Y:S02]  /*01b0*/  @P0 LD.E.128 R112, desc[UR6][R4.64] ;  /* 0x0000000604700980 */ /* 0x000164000c101d00 */
[----:B------:R-:W1:Y:S01]  /*01c0*/  @P1 LDC.64 R12, c[0x0][0x3e8] ;  /* 0x0000fa00ff0c1b82 */ /* 0x000e620000000a00 */
[C---:B--2---:R-:W-:Y:S01]  /*01d0*/  @P0 IMAD.WIDE.U32 R6, R33.reuse, 0x10, R6 ;  /* 0x0000001021060825 */ /* 0x044fe200078e0006 */
[----:B------:R-:W-:-:S04]  /*01e0*/  @P0 LOP3.LUT R33, R33, 0x20, RZ, 0xfc, !PT ;  /* 0x0000002021210812 */ /* 0x000fc800078efcff */
[----:B------:R0:W5:Y:S02]  /*01f0*/  @P0 LDG.E.128 R108, desc[UR6][R6.64] ;  /* 0x00000006066c0981 */ /* 0x000164000c1e1d00 */
[----:B------:R-:W2:Y:S01]  /*0200*/  @P2 LDC.64 R14, c[0x0][0x3d0] ;  /* 0x0000f400ff0e2b82 */ /* 0x000ea20000000a00 */
[----:B---3--:R-:W-:-:S05]  /*0210*/  @P1 IMAD.WIDE.U32 R8, R33, 0x10, R8 ;  /* 0x0000001021081825 */ /* 0x008fca00078e0008 */
[----:B------:R0:W5:Y:S02]  /*0220*/  @P1 LDG.E.128 R104, desc[UR6][R8.64] ;  /* 0x0000000608681981 */ /* 0x000164000c1e1d00 */
[----:B------:R-:W3:Y:S01]  /*0230*/  @P2 LDC.64 R16, c[0x0][0x438] ;  /* 0x00010e00ff102b82 */ /* 0x000ee20000000a00 */
[----:B----4-:R-:W-:-:S05]  /*0240*/  @P1 IMAD.WIDE.U32 R10, R33, 0x10, R10 ;  /* 0x00000010210a1825 */ /* 0x010fca00078e000a */
[----:B------:R0:W5:Y:S02]  /*0250*/  @P1 LD.E.128 R100, desc[UR6][R10.64] ;  /* 0x000000060a641980 */ /* 0x000164000c101d00 */
[----:B------:R-:W4:Y:S01]  /*0260*/  @P2 LDC.64 R18, c[0x0][0x3e8] ;  /* 0x0000fa00ff122b82 */ /* 0x000f220000000a00 */
[C---:B-1----:R-:W-:Y:S01]  /*0270*/  @P1 IMAD.WIDE.U32 R12, R33.reuse, 0x10, R12 ;  /* 0x00000010210c1825 */ /* 0x042fe200078e000c */
[----:B------:R-:W-:-:S04]  /*0280*/  @P1 IADD3 R33, PT, PT, R33, 0x20, RZ ;  /* 0x0000002021211810 */ /* 0x000fc80007ffe0ff */
[----:B------:R0:W5:Y:S02]  /*0290*/  @P1 LDG.E.128 R96, desc[UR6][R12.64] ;  /* 0x000000060c601981 */ /* 0x000164000c1e1d00 */
[----:B------:R-:W1:Y:S08]  /*02a0*/  @P3 LDC.64 R20, c[0x0][0x3d0] ;  /* 0x0000f400ff143b82 */ /* 0x000e700000000a00 */
[----:B------:R-:W0:Y:S08]  /*02b0*/  @P3 LDC.64 R22, c[0x0][0x438] ;  /* 0x00010e00ff163b82 */ /* 0x000e300000000a00 */
[----:B------:R-:W0:Y:S08]  /*02c0*/  @P3 LDC.64 R24, c[0x0][0x3e8] ;  /* 0x0000fa00ff183b82 */ /* 0x000e300000000a00 */
[----:B------:R-:W0:Y:S08]  /*02d0*/  @P4 LDC.64 R26, c[0x0][0x3d0] ;  /* 0x0000f400ff1a4b82 */ /* 0x000e300000000a00 */
[----:B------:R-:W0:Y:S08]  /*02e0*/  @P4 LDC.64 R28, c[0x0][0x438] ;  /* 0x00010e00ff1c4b82 */ /* 0x000e300000000a00 */
[----:B------:R-:W0:Y:S01]  /*02f0*/  @P4 LDC.64 R30, c[0x0][0x3e8] ;  /* 0x0000fa00ff1e4b82 */ /* 0x000e220000000a00 */
[----:B--2---:R-:W-:-:S04]  /*0300*/  @P2 IMAD.WIDE.U32 R14, R33, 0x10, R14 ;  /* 0x00000010210e2825 */ /* 0x004fc800078e000e */
[C---:B---3--:R-:W-:Y:S01]  /*0310*/  @P2 IMAD.WIDE.U32 R16, R33.reuse, 0x10, R16 ;  /* 0x0000001021102825 */ /* 0x048fe200078e0010 */
[----:B------:R2:W5:Y:S03]  /*0320*/  @P2 LDG.E.128 R92, desc[UR6][R14.64] ;  /* 0x000000060e5c2981 */ /* 0x000566000c1e1d00 */
[C---:B----4-:R-:W-:Y:S01]  /*0330*/  @P2 IMAD.WIDE.U32 R18, R33.reuse, 0x10, R18 ;  /* 0x0000001021122825 */ /* 0x050fe200078e0012 */
[----:B------:R-:W-:Y:S01]  /*0340*/  @P2 IADD3 R33, PT, PT, R33, 0x20, RZ ;  /* 0x0000002021212810 */ /* 0x000fe20007ffe0ff */
[----:B------:R2:W5:Y:S04]  /*0350*/  @P2 LD.E.128 R88, desc[UR6][R16.64] ;  /* 0x0000000610582980 */ /* 0x000568000c101d00 */
[C---:B-1----:R-:W-:Y:S01]  /*0360*/  @P3 IMAD.WIDE.U32 R20, R33.reuse, 0x10, R20 ;  /* 0x0000001021143825 */ /* 0x042fe200078e0014 */
[----:B------:R2:W5:Y:S03]  /*0370*/  @P2 LDG.E.128 R84, desc[UR6][R18.64] ;  /* 0x0000000612542981 */ /* 0x000566000c1e1d00 */
[C---:B0-----:R-:W-:Y:S01]  /*0380*/  @P3 IMAD.WIDE.U32 R22, R33.reuse, 0x10, R22 ;  /* 0x0000001021163825 */ /* 0x041fe200078e0016 */
[----:B------:R2:W5:Y:S03]  /*0390*/  @P3 LDG.E.128 R80, desc[UR6][R20.64] ;  /* 0x0000000614503981 */ /* 0x000566000c1e1d00 */
[C---:B------:R-:W-:Y:S01]  /*03a0*/  @P3 IMAD.WIDE.U32 R24, R33.reuse, 0x10, R24 ;  /* 0x0000001021183825 */ /* 0x040fe200078e0018 */
[----:B------:R-:W-:Y:S01]  /*03b0*/  @P3 IADD3 R33, PT, PT, R33, 0x20, RZ ;  /* 0x0000002021213810 */ /* 0x000fe20007ffe0ff */
[----:B------:R2:W5:Y:S04]  /*03c0*/  @P3 LD.E.128 R76, desc[UR6][R22.64] ;  /* 0x00000006164c3980 */ /* 0x000568000c101d00 */
[C---:B------:R-:W-:Y:S01]  /*03d0*/  @P4 IMAD.WIDE.U32 R26, R33.reuse, 0x10, R26 ;  /* 0x00000010211a4825 */ /* 0x040fe200078e001a */
[----:B------:R2:W5:Y:S03]  /*03e0*/  @P3 LDG.E.128 R72, desc[UR6][R24.64] ;  /* 0x0000000618483981 */ /* 0x000566000c1e1d00 */
[C---:B------:R-:W-:Y:S01]  /*03f0*/  @P4 IMAD.WIDE.U32 R28, R33.reuse, 0x10, R28 ;  /* 0x00000010211c4825 */ /* 0x040fe200078e001c */
[----:B------:R2:W5:Y:S03]  /*0400*/  @P4 LDG.E.128 R68, desc[UR6][R26.64] ;  /* 0x000000061a444981 */ /* 0x000566000c1e1d00 */
[----:B------:R-:W-:Y:S01]  /*0410*/  @P4 IMAD.WIDE.U32 R30, R33, 0x10, R30 ;  /* 0x00000010211e4825 */ /* 0x000fe200078e001e */
[----:B------:R2:W5:Y:S04]  /*0420*/  @P4 LD.E.128 R64, desc[UR6][R28.64] ;  /* 0x000000061c404980 */ /* 0x000568000c101d00 */
[----:B------:R2:W5:Y:S01]  /*0430*/  @P4 LDG.E.128 R60, desc[UR6][R30.64] ;  /* 0x000000061e3c4981 */ /* 0x000562000c1e1d00 */
[----:B------:R-:W-:-:S02]  /*0440*/  ISETP.GE.U32.AND P0, PT, R154, 0xc0, PT ;  /* 0x000000c09a00780c */ /* 0x000fc40003f06070 */
[----:B------:R-:W-:-:S11]  /*0450*/  @P4 IADD3 R33, PT, PT, R33, 0x20, RZ ;  /* 0x0000002021214810 */ /* 0x000fd60007ffe0ff */
[----:B--2---:R-:W-:Y:S05]  /*0460*/  @!P0 BRA `(.L_x_193) ;  /* 0x0000000400288947 */ /* 0x004fea0003800000 */
[----:B------:R-:W0:Y:S08]  /*0470*/  LDC.64 R56, c[0x0][0x3d0] ;  /* 0x0000f400ff387b82 */ /* 0x000e300000000a00 */
[----:B------:R-:W1:Y:S08]  /*0480*/  LDC.64 R52, c[0x0][0x438] ;  /* 0x00010e00ff347b82 */ /* 0x000e700000000a00 */
[----:B------:R-:W2:Y:S01]  /*0490*/  LDC.64 R48, c[0x0][0x3e8] ;  /* 0x0000fa00ff307b82 */ /* 0x000ea20000000a00 */
[----:B0-----:R-:W-:-:S06]  /*04a0*/  IMAD.WIDE.U32 R56, R33, 0x10, R56 ;  /* 0x0000001021387825 */ /* 0x001fcc00078e0038 */
[----:B------:R-:W5:Y:S01]  /*04b0*/  LDG.E.128 R56, desc[UR6][R56.64] ;  /* 0x0000000638387981 */ /* 0x000f62000c1e1d00 */
[----:B-1----:R-:W-:-:S06]  /*04c0*/  IMAD.WIDE.U32 R52, R33, 0x10, R52 ;  /* 0x0000001021347825 */ /* 0x002fcc00078e0034 */
[----:B------:R-:W5:Y:S01]  /*04d0*/  LD.E.128 R52, desc[UR6][R52.64] ;  /* 0x0000000634347980 */ /* 0x000f62000c101d00 */
[----:B--2---:R-:W-:-:S06]  /*04e0*/  IMAD.WIDE.U32 R48, R33, 0x10, R48 ;  /* 0x0000001021307825 */ /* 0x004fcc00078e0030 */
[----:B------:R-:W5:Y:S01]  /*04f0*/  LDG.E.128 R48, desc[UR6][R48.64] ;  /* 0x0000000630307981 */ /* 0x000f62000c1e1d00 */
[----:B------:R-:W-:Y:S05]  /*0500*/  BRA `(.L_x_193) ;  /* 0x0000000400007947 */ /* 0x000fea0003800000 */
.L_x_192:
[C---:B------:R-:W-:Y:S02]  /*0510*/  ISETP.GE.U32.AND P0, PT, R154.reuse, 0x20, PT ;  /* 0x000000209a00780c */ /* 0x040fe40003f06070 */
[C---:B------:R-:W-:Y:S02]  /*0520*/  ISETP.GE.U32.AND P1, PT, R154.reuse, 0x40, PT ;  /* 0x000000409a00780c */ /* 0x040fe40003f26070 */
[C---:B------:R-:W-:Y:S02]  /*0530*/  ISETP.GE.U32.AND P2, PT, R154.reuse, 0x60, PT ;  /* 0x000000609a00780c */ /* 0x040fe40003f46070 */
[C---:B------:R-:W-:Y:S02]  /*0540*/  ISETP.GE.U32.AND P3, PT, R154.reuse, 0x80, PT ;  /* 0x000000809a00780c */ /* 0x040fe40003f66070 */
[C---:B------:R-:W-:Y:S02]  /*0550*/  ISETP.GE.U32.AND P4, PT, R154.reuse, 0xa0, PT ;  /* 0x000000a09a00780c */ /* 0x040fe40003f86070 */
[----:B------:R-:W-:-:S03]  /*0560*/  ISETP.GE.U32.AND P5, PT, R154, 0xc0, PT ;  /* 0x000000c09a00780c */ /* 0x000fc60003fa6070 */
[----:B------:R-:W0:Y:S08]  /*0570*/  @P0 LDC.64 R2, c[0x0][0x3d0] ;  /* 0x0000f400ff020b82 */ /* 0x000e300000000a00 */
[----:B------:R-:W1:Y:S08]  /*0580*/  @P0 LDC.64 R4, c[0x0][0x3e8] ;  /* 0x0000fa00ff040b82 */ /* 0x000e700000000a00 */
[----:B------:R-:W2:Y:S08]  /*0590*/  @P1 LDC.64 R10, c[0x0][0x3d0] ;  /* 0x0000f400ff0a1b82 */ /* 0x000eb00000000a00 */
[----:B------:R-:W3:Y:S01]  /*05a0*/  @P1 LDC.64 R12, c[0x0][0x3e8] ;  /* 0x0000fa00ff0c1b82 */ /* 0x000ee20000000a00 */
[----:B0-----:R-:W-:-:S05]  /*05b0*/  @P0 IMAD.WIDE.U32 R6, R33, 0x10, R2 ;  /* 0x0000001021060825 */ /* 0x001fca00078e0002 */
[----:B------:R0:W5:Y:S02]  /*05c0*/  @P0 LDG.E.128 R116, desc[UR6][R6.64] ;  /* 0x0000000606740981 */ /* 0x000164000c1e1d00 */
[----:B------:R-:W4:Y:S01]  /*05d0*/  @P2 LDC.64 R14, c[0x0][0x3d0] ;  /* 0x0000f400ff0e2b82 */ /* 0x000f220000000a00 */
[C---:B-1----:R-:W-:Y:S01]  /*05e0*/  @P0 IMAD.WIDE.U32 R8, R33.reuse, 0x10, R4 ;  /* 0x0000001021080825 */ /* 0x042fe200078e0004 */
[----:B------:R-:W-:-:S04]  /*05f0*/  @P0 LOP3.LUT R33, R33, 0x20, RZ, 0xfc, !PT ;  /* 0x0000002021210812 */ /* 0x000fc800078efcff */
[----:B------:R0:W5:Y:S02]  /*0600*/  @P0 LDG.E.128 R108, desc[UR6][R8.64] ;  /* 0x00000006086c0981 */ /* 0x000164000c1e1d00 */
[----:B------:R-:W1:Y:S01]  /*0610*/  @P2 LDC.64 R16, c[0x0][0x3e8] ;  /* 0x0000fa00ff102b82 */ /* 0x000e620000000a00 */
[----:B--2---:R-:W-:-:S05]  /*0620*/  @P1 IMAD.WIDE.U32 R10, R33, 0x10, R10 ;  /* 0x00000010210a1825 */ /* 0x004fca00078e000a */
[----:B------:R0:W5:Y:S02]  /*0630*/  @P1 LDG.E.128 R104, desc[UR6][R10.64] ;  /* 0x000000060a681981 */ /* 0x000164000c1e1d00 */
[----:B------:R-:W2:Y:S01]  /*0640*/  @P3 LDC.64 R18, c[0x0][0x3d0] ;  /* 0x0000f400ff123b82 */ /* 0x000ea20000000a00 */
[C---:B---3--:R-:W-:Y:S01]  /*0650*/  @P1 IMAD.WIDE.U32 R12, R33.reuse, 0x10, R12 ;  /* 0x00000010210c1825 */ /* 0x048fe200078e000c */
[----:B------:R-:W-:-:S04]  /*0660*/  @P1 IADD3 R33, PT, PT, R33, 0x20, RZ ;  /* 0x0000002021211810 */ /* 0x000fc80007ffe0ff */
[----:B------:R0:W5:Y:S02]  /*0670*/  @P1 LDG.E.128 R96, desc[UR6][R12.64] ;  /* 0x000000060c601981 */ /* 0x000164000c1e1d00 */
[----:B------:R-:W3:Y:S01]  /*0680*/  @P3 LDC.64 R20, c[0x0][0x3e8] ;  /* 0x0000fa00ff143b82 */ /* 0x000ee20000000a00 */
[----:B----4-:R-:W-:-:S05]  /*0690*/  @P2 IMAD.WIDE.U32 R14, R33, 0x10, R14 ;  /* 0x00000010210e2825 */ /* 0x010fca00078e000e */
[----:B------:R0:W5:Y:S02]  /*06a0*/  @P2 LDG.E.128 R92, desc[UR6][R14.64] ;  /* 0x000000060e5c2981 */ /* 0x000164000c1e1d00 */
[----:B------:R-:W4:Y:S01]  /*06b0*/  @P4 LDC.64 R2, c[0x0][0x3d0] ;  /* 0x0000f400ff024b82 */ /* 0x000f220000000a00 */
[C---:B-1----:R-:W-:Y:S01]  /*06c0*/  @P2 IMAD.WIDE.U32 R16, R33.reuse, 0x10, R16 ;  /* 0x0000001021102825 */ /* 0x042fe200078e0010 */
[----:B------:R-:W-:-:S04]  /*06d0*/  @P2 IADD3 R33, PT, PT, R33, 0x20, RZ ;  /* 0x0000002021212810 */ /* 0x000fc80007ffe0ff */
        /* <DEDUP_REMOVED lines=10> */
[----:B------:R0:W5:Y:S01]  /*0780*/  @P4 LDG.E.128 R68, desc[UR6][R22.64] ;  /* 0x0000000616444981 */ /* 0x000162000c1e1d00 */
[C---:B-1----:R-:W-:Y:S01]  /*0790*/  @P4 IMAD.WIDE.U32 R24, R33.reuse, 0x10, R4 ;  /* 0x0000001021184825 */ /* 0x042fe200078e0004 */
[----:B------:R-:W-:-:S04]  /*07a0*/  @P4 IADD3 R33, PT, PT, R33, 0x20, RZ ;  /* 0x0000002021214810 */ /* 0x000fc80007ffe0ff */
[----:B------:R0:W5:Y:S01]  /*07b0*/  @P4 LDG.E.128 R60, desc[UR6][R24.64] ;  /* 0x00000006183c4981 */ /* 0x000162000c1e1d00 */
[----:B--2---:R-:W-:-:S05]  /*07c0*/  @P5 IMAD.WIDE.U32 R2, R33, 0x10, R26 ;  /* 0x0000001021025825 */ /* 0x004fca00078e001a */
[----:B------:R0:W5:Y:S01]  /*07d0*/  @P5 LDG.E.128 R56, desc[UR6][R2.64] ;  /* 0x0000000602385981 */ /* 0x000162000c1e1d00 */
[----:B---3--:R-:W-:-:S05]  /*07e0*/  @P5 IMAD.WIDE.U32 R4, R33, 0x10, R28 ;  /* 0x0000001021045825 */ /* 0x008fca00078e001c */
        /* <DEDUP_REMOVED lines=18> */
.L_x_193:
[----:B------:R-:W-:Y:S05]  /*0910*/  BSYNC.RECONVERGENT B0 ;  /* 0x0000000000007941 */ /* 0x000fea0003800200 */
.L_x_191:
[----:B------:R-:W0:Y:S01]  /*0920*/  S2UR UR4, SR_CTAID.X ;  /* 0x00000000000479c3 */ /* 0x000e220000002500 */
[----:B------:R-:W1:Y:S01]  /*0930*/  LDCU UR5, c[0x0][0x384] ;  /* 0x00007080ff0577ac */ /* 0x000e620008000800 */
[----:B------:R-:W-:Y:S01]  /*0940*/  SHF.R.U32.HI R0, RZ, 0x5, R32 ;  /* 0x00000005ff007819 */ /* 0x000fe20000011620 */
[----:B0-----:R-:W-:-:S06]  /*0950*/  USHF.L.U32 UR4, UR4, 0x2, URZ ;  /* 0x0000000204047899 */ /* 0x001fcc00080006ff */
[----:B------:R-:W-:-:S04]  /*0960*/  LOP3.LUT R153, R0, UR4, RZ, 0xfc, !PT ;  /* 0x0000000400997c12 */ /* 0x000fc8000f8efcff */
[----:B-1----:R-:W-:-:S13]  /*0970*/  ISETP.GE.AND P0, PT, R153, UR5, PT ;  /* 0x0000000599007c0c */ /* 0x002fda000bf06270 */
[----:B------:R-:W-:Y:S05]  /*0980*/  @P0 EXIT ;  /* 0x000000000000094d */ /* 0x000fea0003800000 */
[----:B------:R-:W0:Y:S01]  /*0990*/  LDCU.64 UR4, c[0x0][0x3e0] ;  /* 0x00007c00ff0477ac */ /* 0x000e220008000a00 */
[----:B-----5:R-:W-:Y:S02]  /*09a0*/  PRMT R152, R55, 0x7632, R152 ;  /* 0x0000763237987816 */ /* 0x020fe40000000098 */
[----:B------:R-:W-:Y:S01]  /*09b0*/  PRMT R151, R59, 0x7632, R151 ;  /* 0x000076323b977816 */ /* 0x000fe20000000097 */
[----:B------:R-:W1:Y:S01]  /*09c0*/  LDCU UR10, c[0x0][0x388] ;  /* 0x00007100ff0a77ac */ /* 0x000e620008000800 */
[----:B------:R-:W-:Y:S02]  /*09d0*/  PRMT R150, R54, 0x7632, R150 ;  /* 0x0000763236967816 */ /* 0x000fe40000000096 */
[----:B------:R-:W-:Y:S01]  /*09e0*/  PRMT R149, R58, 0x7632, R149 ;  /* 0x000076323a957816 */ /* 0x000fe20000000095 */
[----:B------:R-:W2:Y:S01]  /*09f0*/  LDCU.U8 UR8, c[0x0][0x410] ;  /* 0x00008200ff0877ac */ /* 0x000ea20008000000 */
[----:B------:R-:W-:Y:S02]  /*0a00*/  PRMT R148, R53, 0x7632, R148 ;  /* 0x0000763235947816 */ /* 0x000fe40000000094 */
[----:B------:R-:W-:Y:S01]  /*0a10*/  PRMT R147, R57, 0x7632, R147 ;  /* 0x0000763239937816 */ /* 0x000fe20000000093 */
[----:B------:R-:W3:Y:S01]  /*0a20*/  LDCU UR9, c[0x0][0x448] ;  /* 0x00008900ff0977ac */ /* 0x000ee20008000800 */
[----:B------:R-:W-:-:S02]  /*0a30*/  PRMT R146, R52, 0x7632, R146 ;  /* 0x0000763234927816 */ /* 0x000fc40000000092 */
[----:B------:R-:W-:Y:S02]  /*0a40*/  PRMT R145, R56, 0x7632, R145 ;  /* 0x0000763238917816 */ /* 0x000fe40000000091 */
[----:B------:R-:W-:Y:S02]  /*0a50*/  PRMT R144, R67, 0x7632, R144 ;  /* 0x0000763243907816 */ /* 0x000fe40000000090 */
[----:B0-----:R-:W-:Y:S02]  /*0a60*/  ISETP.NE.U32.AND P5, PT, RZ, UR4, PT ;  /* 0x00000004ff007c0c */ /* 0x001fe4000bfa5070 */
        /* <DEDUP_REMOVED lines=63> */
[----:B------:R-:W-:Y:S01]  /*0e60*/  ISETP.NE.AND.EX P5, PT, RZ, UR5, PT, P5 ;  /* 0x00000005ff007c0c */ /* 0x000fe2000bfa5350 */
[----:B-123--:R-:W0:-:S12]  /*0e70*/  LDCU.64 UR4, c[0x0][0x3a0] ;  /* 0x00007400ff0477ac */ /* 0x00ee180008000a00 */
.L_x_231:
[----:B------:R-:W1:Y:S02]  /*0e80*/  @P5 LDC.64 R120, c[0x0][0x3e0] ;  /* 0x0000f800ff785b82 */ /* 0x000e640000000a00 */
[----:B-1----:R-:W-:-:S06]  /*0e90*/  @P5 IMAD.WIDE R120, R153, 0x2, R120 ;  /* 0x0000000299785825 */ /* 0x002fcc00078e0278 */
[----:B------:R-:W2:Y:S01]  /*0ea0*/  @P5 LDG.E.U16 R120, desc[UR6][R120.64] ;  /* 0x0000000678785981 */ /* 0x000ea2000c1e1500 */
[----:B------:R-:W-:Y:S01]  /*0eb0*/  IMAD R122, R153, UR10, RZ ;  /* 0x0000000a997a7c24 */ /* 0x000fe2000f8e02ff */
[----:B------:R-:W-:Y:S01]  /*0ec0*/  ISETP.GE.U32.AND P4, PT, R154, 0x20, PT ;  /* 0x000000209a00780c */ /* 0x000fe20003f86070 */
[----:B------:R-:W-:Y:S01]  /*0ed0*/  BSSY.RECONVERGENT B0, `(.L_x_194) ;  /* 0x0000074000007945 */ /* 0x000fe20003800200 */
[----:B------:R-:W1:Y:S01]  /*0ee0*/  S2R R205, SR_TID.X ;  /* 0x0000000000cd7919 */ /* 0x000e620000002100 */
[----:B------:R-:W-:Y:S01]  /*0ef0*/  HFMA2 R208, -RZ, RZ, 1.875, 0 ;  /* 0x3f800000ffd07431 */ /* 0x000fe200000001ff */
[----:B------:R-:W-:-:S04]  /*0f00*/  SHF.R.S32.HI R123, RZ, 0x1f, R122 ;  /* 0x0000001fff7b7819 */ /* 0x000fc8000001147a */
[----:B------:R-:W-:Y:S02]  /*0f10*/  LEA.HI R123, R123, R122, RZ, 0x3 ;  /* 0x0000007a7b7b7211 */ /* 0x000fe400078f18ff */
[----:B-1----:R-:W-:-:S04]  /*0f20*/  LOP3.LUT R204, R205, 0x1f, RZ, 0xc0, !PT ;  /* 0x0000001fcdcc7812 */ /* 0x002fc800078ec0ff */
[----:B------:R-:W-:-:S04]  /*0f30*/  LEA.HI.SX32 R204, R123, R204, 0x1d ;  /* 0x000000cc7bcc7211 */ /* 0x000fc800078feaff */
[----:B------:R-:W-:Y:S02]  /*0f40*/  MOV R209, R204 ;  /* 0x000000cc00d17202 */ /* 0x000fe40000000f00 */
[----:B--2---:R-:W-:Y:S01]  /*0f50*/  @P5 SHF.L.U32 R208, R120, 0x10, RZ ;  /* 0x0000001078d05819 */ /* 0x004fe200000006ff */
[----:B------:R-:W-:Y:S06]  /*0f60*/  @!P4 BRA `(.L_x_195) ;  /* 0x0000000400a8c947 */ /* 0x000fec0003800000 */
[----:B------:R-:W1:Y:S02]  /*0f70*/  LDC.64 R120, c[0x0][0x390] ;  /* 0x0000e400ff787b82 */ /* 0x000e640000000a00 */
[----:B-1----:R-:W-:-:S06]  /*0f80*/  IMAD.WIDE.U32 R120, R204, 0x10, R120 ;  /* 0x00000010cc787825 */ /* 0x002fcc00078e0078 */
[----:B------:R-:W5:Y:S01]  /*0f90*/  LDG.E.128 R120, desc[UR6][R120.64] ;  /* 0x0000000678787981 */ /* 0x000f62000c1e1d00 */
[----:B0-----:R-:W-:-:S04]  /*0fa0*/  UISETP.NE.U32.AND UP0, UPT, UR4, URZ, UPT ;  /* 0x000000ff0400728c */ /* 0x001fc8000bf05070 */
[----:B------:R-:W-:-:S09]  /*0fb0*/  UISETP.NE.AND.EX UP0, UPT, UR5, URZ, UPT, UP0 ;  /* 0x000000ff0500728c */ /* 0x000fd2000bf05300 */
[----:B------:R-:W-:Y:S05]  /*0fc0*/  BRA.U !UP0, `(.L_x_196) ;  /* 0x0000000108e07547 */ /* 0x000fea000b800000 */
[----:B------:R-:W0:Y:S02]  /*0fd0*/  LDC.64 R44, c[0x0][0x3a0] ;  /* 0x0000e800ff2c7b82 */ /* 0x000e240000000a00 */
[----:B0-----:R-:W-:-:S06]  /*0fe0*/  IMAD.WIDE.U32 R44, R204, 0x10, R44 ;  /* 0x00000010cc2c7825 */ /* 0x001fcc00078e002c */
[----:B------:R-:W2:Y:S01]  /*0ff0*/  LDG.E.128 R44, desc[UR6][R44.64] ;  /* 0x000000062c2c7981 */ /* 0x000ea2000c1e1d00 */
[C---:B-----5:R-:W-:Y:S02]  /*1000*/  PRMT R178, R121.reuse, 0x7632, R178 ;  /* 0x0000763279b27816 */ /* 0x060fe400000000b2 */
[----:B------:R-:W-:Y:S02]  /*1010*/  SHF.L.U32 R121, R121, 0x10, RZ ;  /* 0x0000001079797819 */ /* 0x000fe400000006ff */
[C---:B------:R-:W-:Y:S02]  /*1020*/  PRMT R209, R123.reuse, 0x7632, R209 ;  /* 0x000076327bd17816 */ /* 0x040fe400000000d1 */
[----:B------:R-:W-:Y:S01]  /*1030*/  SHF.L.U32 R123, R123, 0x10, RZ ;  /* 0x000000107b7b7819 */ /* 0x000fe200000006ff */
[-C--:B------:R-:W-:Y:S01]  /*1040*/  FMUL.FTZ R121, R121, R208.reuse ;  /* 0x000000d079797220 */ /* 0x080fe20000410000 */
[----:B------:R-:W-:Y:S02]  /*1050*/  SHF.L.U32 R182, R109, 0x10, RZ ;  /* 0x000000106db67819 */ /* 0x000fe400000006ff */
[----:B------:R-:W-:Y:S01]  /*1060*/  SHF.L.U32 R212, R111, 0x10, RZ ;  /* 0x000000106fd47819 */ /* 0x000fe200000006ff */
[----:B------:R-:W-:Y:S01]  /*1070*/  FMUL.FTZ R123, R123, R208 ;  /* 0x000000d07b7b7220 */ /* 0x000fe20000410000 */
[----:B------:R-:W-:-:S02]  /*1080*/  SHF.L.U32 R177, R120, 0x10, RZ ;  /* 0x0000001078b17819 */ /* 0x000fc400000006ff */
[----:B------:R-:W-:Y:S02]  /*1090*/  PRMT R179, R122, 0x7632, R179 ;  /* 0x000076327ab37816 */ /* 0x000fe400000000b3 */
[----:B------:R-:W-:Y:S01]  /*10a0*/  PRMT R176, R120, 0x7632, R176 ;  /* 0x0000763278b07816 */ /* 0x000fe200000000b0 */
[-C--:B------:R-:W-:Y:S01]  /*10b0*/  FMUL.FTZ R177, R177, R208.reuse ;  /* 0x000000d0b1b17220 */ /* 0x080fe20000410000 */
[----:B------:R-:W-:Y:S02]  /*10c0*/  SHF.L.U32 R181, R122, 0x10, RZ ;  /* 0x000000107ab57819 */ /* 0x000fe400000006ff */
[----:B------:R-:W-:Y:S02]  /*10d0*/  SHF.L.U32 R120, R108, 0x10, RZ ;  /* 0x000000106c787819 */ /* 0x000fe400000006ff */
[----:B------:R-:W-:Y:S01]  /*10e0*/  SHF.L.U32 R179, R179, 0x10, RZ ;  /* 0x00000010b3b37819 */ /* 0x000fe200000006ff */
[----:B------:R-:W-:Y:S01]  /*10f0*/  FMUL.FTZ R181, R181, R208 ;  /* 0x000000d0b5b57220 */ /* 0x000fe20000410000 */
[----:B------:R-:W-:-:S02]  /*1100*/  SHF.L.U32 R206, R110, 0x10, RZ ;  /* 0x000000106ece7819 */ /* 0x000fc400000006ff */
[----:B------:R-:W-:Y:S02]  /*1110*/  SHF.L.U32 R209, R209, 0x10, RZ ;  /* 0x00000010d1d17819 */ /* 0x000fe400000006ff */
[----:B------:R-:W-:Y:S02]  /*1120*/  SHF.L.U32 R207, R3, 0x10, RZ ;  /* 0x0000001003cf7819 */ /* 0x000fe400000006ff */
[----:B------:R-:W-:Y:S02]  /*1130*/  SHF.L.U32 R211, R4, 0x10, RZ ;  /* 0x0000001004d37819 */ /* 0x000fe400000006ff */
[----:B--2---:R-:W-:Y:S02]  /*1140*/  SHF.L.U32 R180, R45, 0x10, RZ ;  /* 0x000000102db47819 */ /* 0x004fe400000006ff */
[----:B------:R-:W-:Y:S02]  /*1150*/  SHF.L.U32 R214, R47, 0x10, RZ ;  /* 0x000000102fd67819 */ /* 0x000fe400000006ff */
[----:B------:R-:W-:Y:S01]  /*1160*/  SHF.L.U32 R122, R44, 0x10, RZ ;  /* 0x000000102c7a7819 */ /* 0x000fe200000006ff */
[----:B------:R-:W-:Y:S01]  /*1170*/  FFMA.FTZ R182, R121, R182, R180 ;  /* 0x000000b679b67223 */ /* 0x000fe200000100b4 */
[----:B------:R-:W-:Y:S01]  /*1180*/  SHF.L.U32 R210, R46, 0x10, RZ ;  /* 0x000000102ed27819 */ /* 0x000fe200000006ff */
[----:B------:R-:W-:Y:S01]  /*1190*/  FFMA.FTZ R180, R123, R212, R214 ;  /* 0x000000d47bb47223 */ /* 0x000fe200000100d6 */
[----:B------:R-:W-:Y:S01]  /*11a0*/  SHF.L.U32 R123, R178, 0x10, RZ ;  /* 0x00000010b27b7819 */ /* 0x000fe200000006ff */
[----:B------:R-:W-:Y:S01]  /*11b0*/  FFMA.FTZ R183, R177, R120, R122 ;  /* 0x00000078b1b77223 */ /* 0x000fe2000001007a */
[----:B------:R-:W-:Y:S01]  /*11c0*/  SHF.L.U32 R121, R176, 0x10, RZ ;  /* 0x00000010b0797819 */ /* 0x000fe200000006ff */
[-C--:B------:R-:W-:Y:S01]  /*11d0*/  FMUL.FTZ R178, R179, R208.reuse ;  /* 0x000000d0b3b27220 */ /* 0x080fe20000410000 */
[----:B------:R-:W-:Y:S01]  /*11e0*/  PRMT R176, R46, 0x7632, R176 ;  /* 0x000076322eb07816 */ /* 0x000fe200000000b0 */
[----:B------:R-:W-:Y:S01]  /*11f0*/  FMUL.FTZ R177, R123, R208 ;  /* 0x000000d07bb17220 */ /* 0x000fe20000410000 */
[----:B------:R-:W-:Y:S01]  /*1200*/  PRMT R123, R45, 0x7632, R123 ;  /* 0x000076322d7b7816 */ /* 0x000fe2000000007b */
[----:B------:R-:W-:Y:S01]  /*1210*/  FFMA.FTZ R181, R181, R206, R210 ;  /* 0x000000ceb5b57223 */ /* 0x000fe200000100d2 */
[----:B------:R-:W-:Y:S01]  /*1220*/  PRMT R179, R47, 0x7632, R179 ;  /* 0x000076322fb37816 */ /* 0x000fe200000000b3 */
[-C--:B------:R-:W-:Y:S01]  /*1230*/  FMUL.FTZ R210, R209, R208.reuse ;  /* 0x000000d0d1d27220 */ /* 0x080fe20000410000 */
[----:B------:R-:W-:Y:S01]  /*1240*/  PRMT R120, R44, 0x7632, R120 ;  /* 0x000076322c787816 */ /* 0x000fe20000000078 */
[----:B------:R-:W-:Y:S01]  /*1250*/  IMAD.U32 R206, R2, 0x10000, RZ ;  /* 0x0001000002ce7824 */ /* 0x000fe200078e00ff */
[----:B------:R-:W-:Y:S01]  /*1260*/  SHF.L.U32 R209, R176, 0x10, RZ ;  /* 0x00000010b0d17819 */ /* 0x000fe200000006ff */
[----:B------:R-:W-:Y:S01]  /*1270*/  FMUL.FTZ R121, R121, R208 ;  /* 0x000000d079797220 */ /* 0x000fe20000410000 */
[----:B------:R-:W-:-:S02]  /*1280*/  SHF.L.U32 R176, R123, 0x10, RZ ;  /* 0x000000107bb07819 */ /* 0x000fc400000006ff */
[----:B------:R-:W-:Y:S01]  /*1290*/  SHF.L.U32 R122, R0, 0x10, RZ ;  /* 0x00000010007a7819 */ /* 0x000fe200000006ff */
[----:B------:R-:W-:Y:S01]  /*12a0*/  FFMA.FTZ R178, R178, R207, R209 ;  /* 0x000000cfb2b27223 */ /* 0x000fe200000100d1 */
[----:B------:R-:W-:Y:S01]  /*12b0*/  SHF.L.U32 R179, R179, 0x10, RZ ;  /* 0x00000010b3b37819 */ /* 0x000fe200000006ff */
[----:B------:R-:W-:Y:S01]  /*12c0*/  FFMA.FTZ R177, R177, R206, R176 ;  /* 0x000000ceb1b17223 */ /* 0x000fe200000100b0 */
[----:B------:R-:W-:-:S03]  /*12d0*/  SHF.L.U32 R120, R120, 0x10, RZ ;  /* 0x0000001078787819 */ /* 0x000fc600000006ff */
[----:B------:R-:W-:Y:S02]  /*12e0*/  FFMA.FTZ R179, R210, R211, R179 ;  /* 0x000000d3d2b37223 */ /* 0x000fe400000100b3 */
[----:B------:R-:W-:Y:S01]  /*12f0*/  FFMA.FTZ R176, R121, R122, R120 ;  /* 0x0000007a79b07223 */ /* 0x000fe20000010078 */
[----:B------:R-:W-:Y:S02]  /*1300*/  F2FP.BF16.F32.PACK_AB R122, R178, R181 ;  /* 0x000000b5b27a723e */ /* 0x000fe400000010ff */
[----:B------:R-:W-:Y:S02]  /*1310*/  F2FP.BF16.F32.PACK_AB R123, R179, R180 ;  /* 0x000000b4b37b723e */ /* 0x000fe400000010ff */
[----:B------:R-:W-:Y:S02]  /*1320*/  F2FP.BF16.F32.PACK_AB R121, R177, R182 ;  /* 0x000000b6b179723e */ /* 0x000fe400000010ff */
[----:B------:R-:W-:Y:S01]  /*1330*/  F2FP.BF16.F32.PACK_AB R120, R176, R183 ;  /* 0x000000b7b078723e */ /* 0x000fe200000010ff */
[----:B------:R-:W-:Y:S06]  /*1340*/  BRA `(.L_x_197) ;  /* 0x0000000000a07947 */ /* 0x000fec0003800000 */
.L_x_196:
[----:B-----5:R-:W-:Y:S02]  /*1350*/  PRMT R178, R121, 0x7632, R178 ;  /* 0x0000763279b27816 */ /* 0x020fe400000000b2 */
[----:B------:R-:W-:Y:S02]  /*1360*/  PRMT R206, R123, 0x7632, R206 ;  /* 0x000076327bce7816 */ /* 0x000fe400000000ce */
[----:B------:R-:W-:Y:S02]  /*1370*/  SHF.L.U32 R121, R121, 0x10, RZ ;  /* 0x0000001079797819 */ /* 0x000fe400000006ff */
[----:B------:R-:W-:Y:S02]  /*1380*/  SHF.L.U32 R123, R123, 0x10, RZ ;  /* 0x000000107b7b7819 */ /* 0x000fe400000006ff */
[----:B------:R-:W-:Y:S01]  /*1390*/  SHF.L.U32 R177, R120, 0x10, RZ ;  /* 0x0000001078b17819 */ /* 0x000fe200000006ff */
[-C--:B------:R-:W-:Y:S01]  /*13a0*/  FMUL.FTZ R121, R121, R208.reuse ;  /* 0x000000d079797220 */ /* 0x080fe20000410000 */
[C---:B------:R-:W-:Y:S01]  /*13b0*/  SHF.L.U32 R181, R122.reuse, 0x10, RZ ;  /* 0x000000107ab57819 */ /* 0x040fe200000006ff */
[-C--:B------:R-:W-:Y:S01]  /*13c0*/  FMUL.FTZ R123, R123, R208.reuse ;  /* 0x000000d07b7b7220 */ /* 0x080fe20000410000 */
[----:B------:R-:W-:Y:S01]  /*13d0*/  SHF.L.U32 R182, R109, 0x10, RZ ;  /* 0x000000106db67819 */ /* 0x000fe200000006ff */
[-C--:B------:R-:W-:Y:S01]  /*13e0*/  FMUL.FTZ R177, R177, R208.reuse ;  /* 0x000000d0b1b17220 */ /* 0x080fe20000410000 */
[----:B------:R-:W-:Y:S01]  /*13f0*/  SHF.L.U32 R180, R111, 0x10, RZ ;  /* 0x000000106fb47819 */ /* 0x000fe200000006ff */
[----:B------:R-:W-:Y:S01]  /*1400*/  FMUL.FTZ R181, R181, R208 ;  /* 0x000000d0b5b57220 */ /* 0x000fe20000410000 */
[----:B------:R-:W-:Y:S01]  /*1410*/  PRMT R179, R122, 0x7632, R179 ;  /* 0x000076327ab37816 */ /* 0x000fe200000000b3 */
[----:B------:R-:W-:Y:S01]  /*1420*/  IMAD.U32 R122, R110, 0x10000, RZ ;  /* 0x000100006e7a7824 */ /* 0x000fe200078e00ff */
[----:B------:R-:W-:Y:S01]  /*1430*/  PRMT R176, R120, 0x7632, R176 ;  /* 0x0000763278b07816 */ /* 0x000fe200000000b0 */
[----:B------:R-:W-:Y:S01]  /*1440*/  FMUL.FTZ R182, R121, R182 ;  /* 0x000000b679b67220 */ /* 0x000fe20000410000 */
[----:B------:R-:W-:Y:S01]  /*1450*/  SHF.L.U32 R120, R108, 0x10, RZ ;  /* 0x000000106c787819 */ /* 0x000fe200000006ff */
[----:B------:R-:W-:Y:S01]  /*1460*/  FMUL.FTZ R180, R123, R180 ;  /* 0x000000b47bb47220 */ /* 0x000fe20000410000 */
[----:B------:R-:W-:Y:S01]  /*1470*/  SHF.L.U32 R207, R206, 0x10, RZ ;  /* 0x00000010cecf7819 */ /* 0x000fe200000006ff */
[----:B------:R-:W-:Y:S01]  /*1480*/  FMUL.FTZ R181, R181, R122 ;  /* 0x0000007ab5b57220 */ /* 0x000fe20000410000 */
[----:B------:R-:W-:Y:S01]  /*1490*/  SHF.L.U32 R179, R179, 0x10, RZ ;  /* 0x00000010b3b37819 */ /* 0x000fe200000006ff */
[----:B------:R-:W-:Y:S01]  /*14a0*/  FMUL.FTZ R183, R177, R120 ;  /* 0x00000078b1b77220 */ /* 0x000fe20000410000 */
[----:B------:R-:W-:Y:S01]  /*14b0*/  SHF.L.U32 R123, R178, 0x10, RZ ;  /* 0x00000010b27b7819 */ /* 0x000fe200000006ff */
[-C--:B------:R-:W-:Y:S01]  /*14c0*/  FMUL.FTZ R207, R207, R208.reuse ;  /* 0x000000d0cfcf7220 */ /* 0x080fe20000410000 */
[----:B------:R-:W-:Y:S01]  /*14d0*/  SHF.L.U32 R121, R176, 0x10, RZ ;  /* 0x00000010b0797819 */ /* 0x000fe200000006ff */
[-C--:B------:R-:W-:Y:S01]  /*14e0*/  FMUL.FTZ R178, R179, R208.reuse ;  /* 0x000000d0b3b27220 */ /* 0x080fe20000410000 */
[----:B------:R-:W-:Y:S01]  /*14f0*/  SHF.L.U32 R177, R3, 0x10, RZ ;  /* 0x0000001003b17819 */ /* 0x000fe200000006ff */
[-C--:B------:R-:W-:Y:S01]  /*1500*/  FMUL.FTZ R123, R123, R208.reuse ;  /* 0x000000d07b7b7220 */ /* 0x080fe20000410000 */
[----:B------:R-:W-:Y:S01]  /*1510*/  SHF.L.U32 R176, R4, 0x10, RZ ;  /* 0x0000001004b07819 */ /* 0x000fe200000006ff */
[----:B------:R-:W-:Y:S01]  /*1520*/  FMUL.FTZ R121, R121, R208 ;  /* 0x000000d079797220 */ /* 0x000fe20000410000 */
[----:B------:R-:W-:Y:S01]  /*1530*/  SHF.L.U32 R120, R0, 0x10, RZ ;  /* 0x0000001000787819 */ /* 0x000fe200000006ff */
[----:B------:R-:W-:Y:S01]  /*1540*/  FMUL.FTZ R178, R178, R177 ;  /* 0x000000b1b2b27220 */ /* 0x000fe20000410000 */
[----:B------:R-:W-:Y:S01]  /*1550*/  SHF.L.U32 R122, R2, 0x10, RZ ;  /* 0x00000010027a7819 */ /* 0x000fe200000006ff */
[----:B------:R-:W-:-:S02]  /*1560*/  FMUL.FTZ R179, R207, R176 ;  /* 0x000000b0cfb37220 */ /* 0x000fc40000410000 */
[----:B------:R-:W-:Y:S02]  /*1570*/  FMUL.FTZ R176, R121, R120 ;  /* 0x0000007879b07220 */ /* 0x000fe40000410000 */
[----:B------:R-:W-:Y:S01]  /*1580*/  FMUL.FTZ R177, R123, R122 ;  /* 0x0000007a7bb17220 */ /* 0x000fe20000410000 */
[----:B------:R-:W-:Y:S02]  /*1590*/  F2FP.BF16.F32.PACK_AB R123, R179, R180 ;  /* 0x000000b4b37b723e */ /* 0x000fe400000010ff */
[----:B------:R-:W-:Y:S02]  /*15a0*/  F2FP.BF16.F32.PACK_AB R122, R178, R181 ;  /* 0x000000b5b27a723e */ /* 0x000fe400000010ff */
[----:B------:R-:W-:Y:S02]  /*15b0*/  F2FP.BF16.F32.PACK_AB R121, R177, R182 ;  /* 0x000000b6b179723e */ /* 0x000fe400000010ff */
[----:B------:R-:W-:-:S07]  /*15c0*/  F2FP.BF16.F32.PACK_AB R120, R176, R183 ;  /* 0x000000b7b078723e */ /* 0x000fce00000010ff */
.L_x_197:
[----:B------:R-:W0:Y:S01]  /*15d0*/  LDC.64 R206, c[0x0][0x3a8] ;  /* 0x0000ea00ffce7b82 */ /* 0x000e220000000a00 */
[C---:B------:R-:W-:Y:S01]  /*15e0*/  IADD3 R209, PT, PT, R204.reuse, 0x20, RZ ;  /* 0x00000020ccd17810 */ /* 0x040fe20007ffe0ff */
[----:B0-----:R-:W-:-:S05]  /*15f0*/  IMAD.WIDE.U32 R206, R204, 0x10, R206 ;  /* 0x00000010ccce7825 */ /* 0x001fca00078e00ce */
[----:B------:R1:W-:Y:S02]  /*1600*/  STG.E.128 desc[UR6][R206.64], R120 ;  /* 0x00000078ce007986 */ /* 0x0003e4000c101d06 */
.L_x_195:
[----:B0-----:R-:W-:Y:S05]  /*1610*/  BSYNC.RECONVERGENT B0 ;  /* 0x0000000000007941 */ /* 0x001fea0003800200 */
.L_x_194:
[----:B------:R-:W-:Y:S01]  /*1620*/  ISETP.GE.U32.AND P0, PT, R154, 0x40, PT ;  /* 0x000000409a00780c */ /* 0x000fe20003f06070 */
[----:B------:R-:W-:Y:S01]  /*1630*/  BSSY.RECONVERGENT B0, `(.L_x_198) ;  /* 0x000006e000007945 */ /* 0x000fe20003800200 */
[----:B------:R-:W-:-:S11]  /*1640*/  LOP3.LUT R155, R155, 0xffffffbf, RZ, 0xc0, !PT ;  /* 0xffffffbf9b9b7812 */ /* 0x000fd600078ec0ff */
[----:B------:R-:W-:Y:S01]  /*1650*/  @P0 LOP3.LUT R155, R155, 0x40, RZ, 0xfc, !PT ;  /* 0x000000409b9b0812 */ /* 0x000fe200078efcff */
[----:B------:R-:W-:Y:S06]  /*1660*/  @!P0 BRA `(.L_x_199) ;  /* 0x0000000400a88947 */ /* 0x000fec0003800000 */
[----:B------:R-:W-:Y:S01]  /*1670*/  ISETP.NE.U32.AND P0, PT, RZ, UR4, PT ;  /* 0x00000004ff007c0c */ /* 0x000fe2000bf05070 */
[----:B-1----:R-:W0:Y:S03]  /*1680*/  LDC.64 R120, c[0x0][0x390] ;  /* 0x0000e400ff787b82 */ /* 0x002e260000000a00 */
[----:B------:R-:W-:-:S13]  /*1690*/  ISETP.NE.AND.EX P0, PT, RZ, UR5, PT, P0 ;  /* 0x00000005ff007c0c */ /* 0x000fda000bf05300 */
[----:B------:R-:W1:Y:S01]  /*16a0*/  @P0 LDC.64 R168, c[0x0][0x3a0] ;  /* 0x0000e800ffa80b82 */ /* 0x000e620000000a00 */
[----:B0-----:R-:W-:-:S06]  /*16b0*/  IMAD.WIDE.U32 R120, R209, 0x10, R120 ;  /* 0x00000010d1787825 */ /* 0x001fcc00078e0078 */
[----:B------:R-:W5:Y:S01]  /*16c0*/  LDG.E.128 R120, desc[UR6][R120.64] ;  /* 0x0000000678787981 */ /* 0x000f62000c1e1d00 */
[----:B-1----:R-:W-:-:S05]  /*16d0*/  @P0 IMAD.WIDE.U32 R168, R209, 0x10, R168 ;  /* 0x00000010d1a80825 */ /* 0x002fca00078e00a8 */
[----:B------:R0:W5:Y:S01]  /*16e0*/  @P0 LDG.E.128 R44, desc[UR6][R168.64] ;  /* 0x00000006a82c0981 */ /* 0x000162000c1e1d00 */
[----:B------:R-:W-:Y:S05]  /*16f0*/  @!P0 BRA `(.L_x_200) ;  /* 0x0000000000d48947 */ /* 0x000fea0003800000 */
[----:B-----5:R-:W-:Y:S01]  /*1700*/  PRMT R170, R121, 0x7632, R170 ;  /* 0x0000763279aa7816 */ /* 0x020fe200000000aa */
[----:B------:R-:W-:Y:S01]  /*1710*/  IMAD.U32 R174, R97, 0x10000, RZ ;  /* 0x0001000061ae7824 */ /* 0x000fe200078e00ff */
[----:B------:R-:W-:Y:S02]  /*1720*/  SHF.L.U32 R121, R121, 0x10, RZ ;  /* 0x0000001079797819 */ /* 0x000fe400000006ff */
[----:B------:R-:W-:Y:S02]  /*1730*/  PRMT R212, R123, 0x7632, R212 ;  /* 0x000076327bd47816 */ /* 0x000fe400000000d4 */
[----:B0-----:R-:W-:Y:S01]  /*1740*/  SHF.L.U32 R169, R120, 0x10, RZ ;  /* 0x0000001078a97819 */ /* 0x001fe200000006ff */
[-C--:B------:R-:W-:Y:S01]  /*1750*/  FMUL.FTZ R121, R121, R208.reuse ;  /* 0x000000d079797220 */ /* 0x080fe20000410000 */
[----:B------:R-:W-:Y:S02]  /*1760*/  SHF.L.U32 R123, R123, 0x10, RZ ;  /* 0x000000107b7b7819 */ /* 0x000fe400000006ff */
[----:B------:R-:W-:Y:S01]  /*1770*/  SHF.L.U32 R173, R122, 0x10, RZ ;  /* 0x000000107aad7819 */ /* 0x000fe200000006ff */
[-C--:B------:R-:W-:Y:S01]  /*1780*/  FMUL.FTZ R169, R169, R208.reuse ;  /* 0x000000d0a9a97220 */ /* 0x080fe20000410000 */
[----:B------:R-:W-:Y:S01]  /*1790*/  PRMT R168, R120, 0x7632, R168 ;  /* 0x0000763278a87816 */ /* 0x000fe200000000a8 */
[-C--:B------:R-:W-:Y:S01]  /*17a0*/  FMUL.FTZ R123, R123, R208.reuse ;  /* 0x000000d07b7b7220 */ /* 0x080fe20000410000 */
[----:B------:R-:W-:Y:S01]  /*17b0*/  PRMT R171, R122, 0x7632, R171 ;  /* 0x000076327aab7816 */ /* 0x000fe200000000ab */
[----:B------:R-:W-:Y:S01]  /*17c0*/  FMUL.FTZ R173, R173, R208 ;  /* 0x000000d0adad7220 */ /* 0x000fe20000410000 */
[----:B------:R-:W-:-:S02]  /*17d0*/  SHF.L.U32 R172, R45, 0x10, RZ ;  /* 0x000000102dac7819 */ /* 0x000fc400000006ff */
[----:B------:R-:W-:Y:S02]  /*17e0*/  SHF.L.U32 R120, R96, 0x10, RZ ;  /* 0x0000001060787819 */ /* 0x000fe400000006ff */
[----:B------:R-:W-:Y:S01]  /*17f0*/  SHF.L.U32 R122, R44, 0x10, RZ ;  /* 0x000000102c7a7819 */ /* 0x000fe200000006ff */
[----:B------:R-:W-:Y:S01]  /*1800*/  FFMA.FTZ R174, R121, R174, R172 ;  /* 0x000000ae79ae7223 */ /* 0x000fe200000100ac */
[----:B------:R-:W-:Y:S02]  /*1810*/  SHF.L.U32 R214, R99, 0x10, RZ ;  /* 0x0000001063d67819 */ /* 0x000fe400000006ff */
[----:B------:R-:W-:Y:S01]  /*1820*/  SHF.L.U32 R216, R47, 0x10, RZ ;  /* 0x000000102fd87819 */ /* 0x000fe200000006ff */
[----:B------:R-:W-:Y:S01]  /*1830*/  FFMA.FTZ R175, R169, R120, R122 ;  /* 0x00000078a9af7223 */ /* 0x000fe2000001007a */
[----:B------:R-:W-:Y:S02]  /*1840*/  SHF.L.U32 R206, R98, 0x10, RZ ;  /* 0x0000001062ce7819 */ /* 0x000fe400000006ff */
[----:B------:R-:W-:Y:S01]  /*1850*/  SHF.L.U32 R210, R46, 0x10, RZ ;  /* 0x000000102ed27819 */ /* 0x000fe200000006ff */
[----:B------:R-:W-:Y:S01]  /*1860*/  FFMA.FTZ R172, R123, R214, R216 ;  /* 0x000000d67bac7223 */ /* 0x000fe200000100d8 */
[----:B------:R-:W-:-:S02]  /*1870*/  PRMT R123, R45, 0x7632, R123 ;  /* 0x000076322d7b7816 */ /* 0x000fc4000000007b */
[----:B------:R-:W-:Y:S01]  /*1880*/  SHF.L.U32 R169, R170, 0x10, RZ ;  /* 0x00000010aaa97819 */ /* 0x000fe200000006ff */
[----:B------:R-:W-:Y:S01]  /*1890*/  FFMA.FTZ R173, R173, R206, R210 ;  /* 0x000000ceadad7223 */ /* 0x000fe200000100d2 */
[----:B------:R-:W-:Y:S02]  /*18a0*/  PRMT R120, R44, 0x7632, R120 ;  /* 0x000076322c787816 */ /* 0x000fe40000000078 */
[----:B------:R-:W-:Y:S01]  /*18b0*/  PRMT R207, R46, 0x7632, R207 ;  /* 0x000076322ecf7816 */ /* 0x000fe200000000cf */
[-C--:B------:R-:W-:Y:S01]  /*18c0*/  FMUL.FTZ R169, R169, R208.reuse ;  /* 0x000000d0a9a97220 */ /* 0x080fe20000410000 */
[----:B------:R-:W-:Y:S02]  /*18d0*/  PRMT R210, R47, 0x7632, R210 ;  /* 0x000076322fd27816 */ /* 0x000fe400000000d2 */
[----:B------:R-:W-:Y:S02]  /*18e0*/  SHF.L.U32 R121, R168, 0x10, RZ ;  /* 0x00000010a8797819 */ /* 0x000fe400000006ff */
[----:B------:R-:W-:Y:S01]  /*18f0*/  SHF.L.U32 R213, R212, 0x10, RZ ;  /* 0x00000010d4d57819 */ /* 0x000fe200000006ff */
[----:B------:R-:W-:Y:S01]  /*1900*/  IMAD.U32 R210, R210, 0x10000, RZ ;  /* 0x00010000d2d27824 */ /* 0x000fe200078e00ff */
[----:B------:R-:W-:Y:S01]  /*1910*/  SHF.L.U32 R171, R171, 0x10, RZ ;  /* 0x00000010abab7819 */ /* 0x000fe200000006ff */
[-C--:B------:R-:W-:Y:S01]  /*1920*/  FMUL.FTZ R121, R121, R208.reuse ;  /* 0x000000d079797220 */ /* 0x080fe20000410000 */
[----:B------:R-:W-:Y:S01]  /*1930*/  SHF.L.U32 R206, R6, 0x10, RZ ;  /* 0x0000001006ce7819 */ /* 0x000fe200000006ff */
[-C--:B------:R-:W-:Y:S01]  /*1940*/  FMUL.FTZ R213, R213, R208.reuse ;  /* 0x000000d0d5d57220 */ /* 0x080fe20000410000 */
[----:B------:R-:W-:Y:S01]  /*1950*/  SHF.L.U32 R168, R123, 0x10, RZ ;  /* 0x000000107ba87819 */ /* 0x000fe200000006ff */
[----:B------:R-:W-:Y:S01]  /*1960*/  FMUL.FTZ R170, R171, R208 ;  /* 0x000000d0abaa7220 */ /* 0x000fe20000410000 */
[----:B------:R-:W-:-:S02]  /*1970*/  SHF.L.U32 R122, R5, 0x10, RZ ;  /* 0x00000010057a7819 */ /* 0x000fc400000006ff */
[----:B------:R-:W-:Y:S01]  /*1980*/  SHF.L.U32 R211, R7, 0x10, RZ ;  /* 0x0000001007d37819 */ /* 0x000fe200000006ff */
[----:B------:R-:W-:Y:S01]  /*1990*/  FFMA.FTZ R169, R169, R206, R168 ;  /* 0x000000cea9a97223 */ /* 0x000fe200000100a8 */
[----:B------:R-:W-:Y:S02]  /*19a0*/  SHF.L.U32 R214, R8, 0x10, RZ ;  /* 0x0000001008d67819 */ /* 0x000fe400000006ff */
[----:B------:R-:W-:Y:S02]  /*19b0*/  SHF.L.U32 R120, R120, 0x10, RZ ;  /* 0x0000001078787819 */ /* 0x000fe400000006ff */
[----:B------:R-:W-:Y:S01]  /*19c0*/  SHF.L.U32 R207, R207, 0x10, RZ ;  /* 0x00000010cfcf7819 */ /* 0x000fe200000006ff */
[----:B------:R-:W-:Y:S02]  /*19d0*/  FFMA.FTZ R171, R213, R214, R210 ;  /* 0x000000d6d5ab7223 */ /* 0x000fe400000100d2 */
[----:B------:R-:W-:Y:S01]  /*19e0*/  FFMA.FTZ R168, R121, R122, R120 ;  /* 0x0000007a79a87223 */ /* 0x000fe20000010078 */
[----:B------:R-:W-:Y:S01]  /*19f0*/  F2FP.BF16.F32.PACK_AB R121, R169, R174 ;  /* 0x000000aea979723e */ /* 0x000fe200000010ff */
[----:B------:R-:W-:Y:S01]  /*1a00*/  FFMA.FTZ R170, R170, R211, R207 ;  /* 0x000000d3aaaa7223 */ /* 0x000fe200000100cf */
[----:B------:R-:W-:-:S02]  /*1a10*/  F2FP.BF16.F32.PACK_AB R123, R171, R172 ;  /* 0x000000acab7b723e */ /* 0x000fc400000010ff */
[----:B------:R-:W-:Y:S02]  /*1a20*/  F2FP.BF16.F32.PACK_AB R120, R168, R175 ;  /* 0x000000afa878723e */ /* 0x000fe400000010ff */
[----:B------:R-:W-:Y:S01]  /*1a30*/  F2FP.BF16.F32.PACK_AB R122, R170, R173 ;  /* 0x000000adaa7a723e */ /* 0x000fe200000010ff */
[----:B------:R-:W-:Y:S06]  /*1a40*/  BRA `(.L_x_201) ;  /* 0x0000000000a07947 */ /* 0x000fec0003800000 */
.L_x_200:
[----:B-----5:R-:W-:Y:S02]  /*1a50*/  PRMT R170, R121, 0x7632, R170 ;  /* 0x0000763279aa7816 */ /* 0x020fe400000000aa */
[----:B------:R-:W-:Y:S02]  /*1a60*/  PRMT R206, R123, 0x7632, R206 ;  /* 0x000076327bce7816 */ /* 0x000fe400000000ce */
[----:B------:R-:W-:Y:S02]  /*1a70*/  SHF.L.U32 R121, R121, 0x10, RZ ;  /* 0x0000001079797819 */ /* 0x000fe400000006ff */
[----:B------:R-:W-:Y:S02]  /*1a80*/  SHF.L.U32 R123, R123, 0x10, RZ ;  /* 0x000000107b7b7819 */ /* 0x000fe400000006ff */
[----:B0-----:R-:W-:Y:S01]  /*1a90*/  SHF.L.U32 R169, R120, 0x10, RZ ;  /* 0x0000001078a97819 */ /* 0x001fe200000006ff */
        /* <DEDUP_REMOVED lines=8> */
[----:B------:R-:W-:Y:S01]  /*1b20*/  FMUL.FTZ R174, R121, R174 ;  /* 0x000000ae79ae7220 */ /* 0x000fe20000410000 */
[----:B------:R-:W-:Y:S01]  /*1b30*/  PRMT R168, R120, 0x7632, R168 ;  /* 0x0000763278a87816 */ /* 0x000fe200000000a8 */
[----:B------:R-:W-:Y:S01]  /*1b40*/  FMUL.FTZ R172, R123, R172 ;  /* 0x000000ac7bac7220 */ /* 0x000fe20000410000 */
[----:B------:R-:W-:-:S02]  /*1b50*/  SHF.L.U32 R120, R96, 0x10, RZ ;  /* 0x0000001060787819 */ /* 0x000fc400000006ff */
[----:B------:R-:W-:Y:S02]  /*1b60*/  SHF.L.U32 R122, R98, 0x10, RZ ;  /* 0x00000010627a7819 */ /* 0x000fe400000006ff */
        /* <DEDUP_REMOVED lines=22> */
.L_x_201:
[----:B------:R-:W0:Y:S02]  /*1cd0*/  LDC.64 R206, c[0x0][0x3a8] ;  /* 0x0000ea00ffce7b82 */ /* 0x000e240000000a00 */
[----:B0-----:R-:W-:-:S04]  /*1ce0*/  IMAD.WIDE.U32 R206, R209, 0x10, R206 ;  /* 0x00000010d1ce7825 */ /* 0x001fc800078e00ce */
[----:B------:R-:W-:Y:S01]  /*1cf0*/  VIADD R209, R209, 0x20 ;  /* 0x00000020d1d17836 */ /* 0x000fe20000000000 */
[----:B------:R0:W-:Y:S06]  /*1d00*/  STG.E.128 desc[UR6][R206.64], R120 ;  /* 0x00000078ce007986 */ /* 0x0001ec000c101d06 */
.L_x_199:
[----:B------:R-:W-:Y:S05]  /*1d10*/  BSYNC.RECONVERGENT B0 ;  /* 0x0000000000007941 */ /* 0x000fea0003800200 */
.L_x_198:
[----:B------:R-:W-:Y:S01]  /*1d20*/  ISETP.GE.U32.AND P0, PT, R154, 0x60, PT ;  /* 0x000000609a00780c */ /* 0x000fe20003f06070 */
[----:B------:R-:W-:Y:S01]  /*1d30*/  BSSY.RECONVERGENT B0, `(.L_x_202) ;  /* 0x000006e000007945 */ /* 0x000fe20003800200 */
[----:B------:R-:W-:-:S11]  /*1d40*/  LOP3.LUT R155, R155, 0xffffffef, RZ, 0xc0, !PT ;  /* 0xffffffef9b9b7812 */ /* 0x000fd600078ec0ff */
[----:B------:R-:W-:Y:S01]  /*1d50*/  @P0 LOP3.LUT R155, R155, 0x10, RZ, 0xfc, !PT ;  /* 0x000000109b9b0812 */ /* 0x000fe200078efcff */
[----:B------:R-:W-:Y:S06]  /*1d60*/  @!P0 BRA `(.L_x_203) ;  /* 0x0000000400a88947 */ /* 0x000fec0003800000 */
[----:B------:R-:W-:Y:S01]  /*1d70*/  ISETP.NE.U32.AND P0, PT, RZ, UR4, PT ;  /* 0x00000004ff007c0c */ /* 0x000fe2000bf05070 */
[----:B01----:R-:W0:Y:S03]  /*1d80*/  LDC.64 R120, c[0x0][0x390] ;  /* 0x0000e400ff787b82 */ /* 0x003e260000000a00 */
[----:B------:R-:W-:-:S13]  /*1d90*/  ISETP.NE.AND.EX P0, PT, RZ, UR5, PT, P0 ;  /* 0x00000005ff007c0c */ /* 0x000fda000bf05300 */
[----:B------:R-:W1:Y:S01]  /*1da0*/  @P0 LDC.64 R160, c[0x0][0x3a0] ;  /* 0x0000e800ffa00b82 */ /* 0x000e620000000a00 */
[----:B0-----:R-:W-:-:S06]  /*1db0*/  IMAD.WIDE.U32 R120, R209, 0x10, R120 ;  /* 0x00000010d1787825 */ /* 0x001fcc00078e0078 */
[----:B------:R-:W5:Y:S01]  /*1dc0*/  LDG.E.128 R120, desc[UR6][R120.64] ;  /* 0x0000000678787981 */ /* 0x000f62000c1e1d00 */
[----:B-1----:R-:W-:-:S05]  /*1dd0*/  @P0 IMAD.WIDE.U32 R160, R209, 0x10, R160 ;  /* 0x00000010d1a00825 */ /* 0x002fca00078e00a0 */
[----:B------:R0:W5:Y:S01]  /*1de0*/  @P0 LDG.E.128 R44, desc[UR6][R160.64] ;  /* 0x00000006a02c0981 */ /* 0x000162000c1e1d00 */
[----:B------:R-:W-:Y:S05]  /*1df0*/  @!P0 BRA `(.L_x_204) ;  /* 0x0000000000d48947 */ /* 0x000fea0003800000 */
[----:B-----5:R-:W-:Y:S02]  /*1e00*/  PRMT R210, R123, 0x7632, R210 ;  /* 0x000076327bd27816 */ /* 0x020fe400000000d2 */
[C---:B0-----:R-:W-:Y:S02]  /*1e10*/  SHF.L.U32 R161, R120.reuse, 0x10, RZ ;  /* 0x0000001078a17819 */ /* 0x041fe400000006ff */
[----:B------:R-:W-:Y:S02]  /*1e20*/  PRMT R162, R121, 0x7632, R162 ;  /* 0x0000763279a27816 */ /* 0x000fe400000000a2 */
[----:B------:R-:W-:Y:S01]  /*1e30*/  SHF.L.U32 R123, R123, 0x10, RZ ;  /* 0x000000107b7b7819 */ /* 0x000fe200000006ff */
[-C--:B------:R-:W-:Y:S01]  /*1e40*/  FMUL.FTZ R161, R161, R208.reuse ;  /* 0x000000d0a1a17220 */ /* 0x080fe20000410000 */
[----:B------:R-:W-:Y:S02]  /*1e50*/  SHF.L.U32 R121, R121, 0x10, RZ ;  /* 0x0000001079797819 */ /* 0x000fe400000006ff */
[----:B------:R-:W-:Y:S01]  /*1e60*/  PRMT R160, R120, 0x7632, R160 ;  /* 0x0000763278a07816 */ /* 0x000fe200000000a0 */
[-C--:B------:R-:W-:Y:S01]  /*1e70*/  FMUL.FTZ R123, R123, R208.reuse ;  /* 0x000000d07b7b7220 */ /* 0x080fe20000410000 */
[----:B------:R-:W-:Y:S01]  /*1e80*/  SHF.L.U32 R120, R84, 0x10, RZ ;  /* 0x0000001054787819 */ /* 0x000fe200000006ff */
[----:B------:R-:W-:Y:S01]  /*1e90*/  FMUL.FTZ R121, R121, R208 ;  /* 0x000000d079797220 */ /* 0x000fe20000410000 */
[----:B------:R-:W-:-:S02]  /*1ea0*/  SHF.L.U32 R206, R44, 0x10, RZ ;  /* 0x000000102cce7819 */ /* 0x000fc400000006ff */
[----:B------:R-:W-:Y:S02]  /*1eb0*/  SHF.L.U32 R164, R87, 0x10, RZ ;  /* 0x0000001057a47819 */ /* 0x000fe400000006ff */
[----:B------:R-:W-:Y:S01]  /*1ec0*/  SHF.L.U32 R216, R47, 0x10, RZ ;  /* 0x000000102fd87819 */ /* 0x000fe200000006ff */
[----:B------:R-:W-:Y:S01]  /*1ed0*/  FFMA.FTZ R167, R161, R120, R206 ;  /* 0x00000078a1a77223 */ /* 0x000fe200000100ce */
[C---:B------:R-:W-:Y:S02]  /*1ee0*/  SHF.L.U32 R165, R122.reuse, 0x10, RZ ;  /* 0x000000107aa57819 */ /* 0x040fe400000006ff */
[----:B------:R-:W-:Y:S01]  /*1ef0*/  SHF.L.U32 R166, R85, 0x10, RZ ;  /* 0x0000001055a67819 */ /* 0x000fe200000006ff */
[----:B------:R-:W-:Y:S01]  /*1f00*/  FFMA.FTZ R164, R123, R164, R216 ;  /* 0x000000a47ba47223 */ /* 0x000fe200000100d8 */
[----:B------:R-:W-:Y:S01]  /*1f10*/  SHF.L.U32 R212, R45, 0x10, RZ ;  /* 0x000000102dd47819 */ /* 0x000fe200000006ff */
[----:B------:R-:W-:Y:S01]  /*1f20*/  FMUL.FTZ R165, R165, R208 ;  /* 0x000000d0a5a57220 */ /* 0x000fe20000410000 */
[----:B------:R-:W-:-:S02]  /*1f30*/  PRMT R163, R122, 0x7632, R163 ;  /* 0x000076327aa37816 */ /* 0x000fc400000000a3 */
[----:B------:R-:W-:Y:S01]  /*1f40*/  SHF.L.U32 R122, R86, 0x10, RZ ;  /* 0x00000010567a7819 */ /* 0x000fe200000006ff */
[----:B------:R-:W-:Y:S01]  /*1f50*/  FFMA.FTZ R166, R121, R166, R212 ;  /* 0x000000a679a67223 */ /* 0x000fe200000100d4 */
[----:B------:R-:W-:Y:S01]  /*1f60*/  SHF.L.U32 R214, R46, 0x10, RZ ;  /* 0x000000102ed67819 */ /* 0x000fe200000006ff */
[----:B------:R-:W-:Y:S01]  /*1f70*/  IMAD.U32 R121, R160, 0x10000, RZ ;  /* 0x00010000a0797824 */ /* 0x000fe200078e00ff */
[----:B------:R-:W-:Y:S02]  /*1f80*/  PRMT R123, R45, 0x7632, R123 ;  /* 0x000076322d7b7816 */ /* 0x000fe4000000007b */
[----:B------:R-:W-:Y:S01]  /*1f90*/  SHF.L.U32 R161, R162, 0x10, RZ ;  /* 0x00000010a2a17819 */ /* 0x000fe200000006ff */
[----:B------:R-:W-:Y:S01]  /*1fa0*/  FFMA.FTZ R165, R165, R122, R214 ;  /* 0x0000007aa5a57223 */ /* 0x000fe200000100d6 */
        /* <DEDUP_REMOVED lines=10> */
[----:B------:R-:W-:Y:S01]  /*2050*/  FMUL.FTZ R162, R163, R208 ;  /* 0x000000d0a3a27220 */ /* 0x000fe20000410000 */
[----:B------:R-:W-:Y:S02]  /*2060*/  SHF.L.U32 R122, R9, 0x10, RZ ;  /* 0x00000010097a7819 */ /* 0x000fe400000006ff */
[----:B------:R-:W-:Y:S01]  /*2070*/  SHF.L.U32 R211, R11, 0x10, RZ ;  /* 0x000000100bd37819 */ /* 0x000fe200000006ff */
[----:B------:R-:W-:Y:S01]  /*2080*/  FFMA.FTZ R161, R161, R206, R160 ;  /* 0x000000cea1a17223 */ /* 0x000fe200000100a0 */
[----:B------:R-:W-:-:S02]  /*2090*/  SHF.L.U32 R214, R12, 0x10, RZ ;  /* 0x000000100cd67819 */ /* 0x000fc400000006ff */
[----:B------:R-:W-:Y:S02]  /*20a0*/  SHF.L.U32 R120, R120, 0x10, RZ ;  /* 0x0000001078787819 */ /* 0x000fe400000006ff */
[----:B------:R-:W-:Y:S02]  /*20b0*/  SHF.L.U32 R207, R207, 0x10, RZ ;  /* 0x00000010cfcf7819 */ /* 0x000fe400000006ff */
[----:B------:R-:W-:Y:S01]  /*20c0*/  SHF.L.U32 R212, R212, 0x10, RZ ;  /* 0x00000010d4d47819 */ /* 0x000fe200000006ff */
[----:B------:R-:W-:Y:S01]  /*20d0*/  FFMA.FTZ R160, R121, R122, R120 ;  /* 0x0000007a79a07223 */ /* 0x000fe20000010078 */
[----:B------:R-:W-:Y:S01]  /*20e0*/  F2FP.BF16.F32.PACK_AB R121, R161, R166 ;  /* 0x000000a6a179723e */ /* 0x000fe200000010ff */
[----:B------:R-:W-:Y:S02]  /*20f0*/  FFMA.FTZ R162, R162, R211, R207 ;  /* 0x000000d3a2a27223 */ /* 0x000fe400000100cf */
[----:B------:R-:W-:Y:S01]  /*2100*/  FFMA.FTZ R163, R213, R214, R212 ;  /* 0x000000d6d5a37223 */ /* 0x000fe200000100d4 */
[----:B------:R-:W-:-:S02]  /*2110*/  F2FP.BF16.F32.PACK_AB R120, R160, R167 ;  /* 0x000000a7a078723e */ /* 0x000fc400000010ff */
[----:B------:R-:W-:Y:S02]  /*2120*/  F2FP.BF16.F32.PACK_AB R122, R162, R165 ;  /* 0x000000a5a27a723e */ /* 0x000fe400000010ff */
[----:B------:R-:W-:Y:S01]  /*2130*/  F2FP.BF16.F32.PACK_AB R123, R163, R164 ;  /* 0x000000a4a37b723e */ /* 0x000fe200000010ff */
[----:B------:R-:W-:Y:S06]  /*2140*/  BRA `(.L_x_205) ;  /* 0x0000000000a07947 */ /* 0x000fec0003800000 */
.L_x_204:
[----:B-----5:R-:W-:Y:S02]  /*2150*/  PRMT R162, R121, 0x7632, R162 ;  /* 0x0000763279a27816 */ /* 0x020fe400000000a2 */
[----:B------:R-:W-:Y:S02]  /*2160*/  PRMT R206, R123, 0x7632, R206 ;  /* 0x000076327bce7816 */ /* 0x000fe400000000ce */
[----:B------:R-:W-:Y:S02]  /*2170*/  SHF.L.U32 R121, R121, 0x10, RZ ;  /* 0x0000001079797819 */ /* 0x000fe400000006ff */
[----:B------:R-:W-:Y:S02]  /*2180*/  SHF.L.U32 R123, R123, 0x10, RZ ;  /* 0x000000107b7b7819 */ /* 0x000fe400000006ff */
[----:B0-----:R-:W-:Y:S01]  /*2190*/  SHF.L.U32 R161, R120, 0x10, RZ ;  /* 0x0000001078a17819 */ /* 0x001fe200000006ff */
[-C--:B------:R-:W-:Y:S01]  /*21a0*/  FMUL.FTZ R121, R121, R208.reuse ;  /* 0x000000d079797220 */ /* 0x080fe20000410000 */
[----:B------:R-:W-:Y:S01]  /*21b0*/  SHF.L.U32 R166, R85, 0x10, RZ ;  /* 0x0000001055a67819 */ /* 0x000fe200000006ff */
[-C--:B------:R-:W-:Y:S01]  /*21c0*/  FMUL.FTZ R123, R123, R208.reuse ;  /* 0x000000d07b7b7220 */ /* 0x080fe20000410000 */
[----:B------:R-:W-:Y:S01]  /*21d0*/  SHF.L.U32 R164, R87, 0x10, RZ ;  /* 0x0000001057a47819 */ /* 0x000fe200000006ff */
[----:B------:R-:W-:Y:S01]  /*21e0*/  FMUL.FTZ R161, R161, R208 ;  /* 0x000000d0a1a17220 */ /* 0x000fe20000410000 */
[C---:B------:R-:W-:Y:S01]  /*21f0*/  PRMT R163, R122.reuse, 0x7632, R163 ;  /* 0x000076327aa37816 */ /* 0x040fe200000000a3 */
[----:B------:R-:W-:Y:S01]  /*2200*/  FMUL.FTZ R166, R121, R166 ;  /* 0x000000a679a67220 */ /* 0x000fe20000410000 */
[----:B------:R-:W-:Y:S01]  /*2210*/  SHF.L.U32 R165, R122, 0x10, RZ ;  /* 0x000000107aa57819 */ /* 0x000fe200000006ff */
[----:B------:R-:W-:Y:S01]  /*2220*/  FMUL.FTZ R164, R123, R164 ;  /* 0x000000a47ba47220 */ /* 0x000fe20000410000 */
[----:B------:R-:W-:-:S02]  /*2230*/  PRMT R160, R120, 0x7632, R160 ;  /* 0x0000763278a07816 */ /* 0x000fc400000000a0 */
[----:B------:R-:W-:Y:S01]  /*2240*/  SHF.L.U32 R120, R84, 0x10, RZ ;  /* 0x0000001054787819 */ /* 0x000fe200000006ff */
[----:B------:R-:W-:Y:S01]  /*2250*/  FMUL.FTZ R165, R165, R208 ;  /* 0x000000d0a5a57220 */ /* 0x000fe20000410000 */
        /* <DEDUP_REMOVED lines=13> */
[----:B------:R-:W-:Y:S01]  /*2330*/  SHF.L.U32 R120, R9, 0x10, RZ ;  /* 0x0000001009787819 */ /* 0x000fe200000006ff */
[----:B------:R-:W-:Y:S01]  /*2340*/  FMUL.FTZ R121, R121, R208 ;  /* 0x000000d079797220 */ /* 0x000fe20000410000 */
[----:B------:R-:W-:Y:S01]  /*2350*/  FMUL.FTZ R162, R162, R161 ;  /* 0x000000a1a2a27220 */ /* 0x000fe20000410000 */
[----:B------:R-:W-:Y:S01]  /*2360*/  FMUL.FTZ R163, R207, R160 ;  /* 0x000000a0cfa37220 */ /* 0x000fe20000410000 */
[----:B------:R-:W-:Y:S01]  /*2370*/  FMUL.FTZ R161, R123, R122 ;  /* 0x0000007a7ba17220 */ /* 0x000fe20000410000 */
[----:B------:R-:W-:-:S02]  /*2380*/  FMUL.FTZ R160, R121, R120 ;  /* 0x0000007879a07220 */ /* 0x000fc40000410000 */
[----:B------:R-:W-:Y:S02]  /*2390*/  F2FP.BF16.F32.PACK_AB R122, R162, R165 ;  /* 0x000000a5a27a723e */ /* 0x000fe400000010ff */
[----:B------:R-:W-:Y:S02]  /*23a0*/  F2FP.BF16.F32.PACK_AB R123, R163, R164 ;  /* 0x000000a4a37b723e */ /* 0x000fe400000010ff */
[----:B------:R-:W-:Y:S02]  /*23b0*/  F2FP.BF16.F32.PACK_AB R121, R161, R166 ;  /* 0x000000a6a179723e */ /* 0x000fe400000010ff */
[----:B------:R-:W-:-:S07]  /*23c0*/  F2FP.BF16.F32.PACK_AB R120, R160, R167 ;  /* 0x000000a7a078723e */ /* 0x000fce00000010ff */
.L_x_205:
[----:B------:R-:W0:Y:S02]  /*23d0*/  LDC.64 R206, c[0x0][0x3a8] ;  /* 0x0000ea00ffce7b82 */ /* 0x000e240000000a00 */
[C---:B0-----:R-:W-:Y:S01]  /*23e0*/  IMAD.WIDE.U32 R206, R209.reuse, 0x10, R206 ;  /* 0x00000010d1ce7825 */ /* 0x041fe200078e00ce */
[----:B------:R-:W-:-:S04]  /*23f0*/  IADD3 R209, PT, PT, R209, 0x20, RZ ;  /* 0x00000020d1d17810 */ /* 0x000fc80007ffe0ff */
[----:B------:R2:W-:Y:S03]  /*2400*/  STG.E.128 desc[UR6][R206.64], R120 ;  /* 0x00000078ce007986 */ /* 0x0005e6000c101d06 */
.L_x_203:
[----:B------:R-:W-:Y:S05]  /*2410*/  BSYNC.RECONVERGENT B0 ;  /* 0x0000000000007941 */ /* 0x000fea0003800200 */
.L_x_202:
[----:B------:R-:W-:Y:S01]  /*2420*/  ISETP.GE.U32.AND P0, PT, R154, 0x80, PT ;  /* 0x000000809a00780c */ /* 0x000fe20003f06070 */
[----:B------:R-:W-:Y:S01]  /*2430*/  BSSY.RECONVERGENT B0, `(.L_x_206) ;  /* 0x000006e000007945 */ /* 0x000fe20003800200 */
[----:B------:R-:W-:-:S11]  /*2440*/  LOP3.LUT R155, R155, 0xfffffff7, RZ, 0xc0, !PT ;  /* 0xfffffff79b9b7812 */ /* 0x000fd600078ec0ff */
[----:B------:R-:W-:Y:S01]  /*2450*/  @P0 LOP3.LUT R155, R155, 0x8, RZ, 0xfc, !PT ;  /* 0x000000089b9b0812 */ /* 0x000fe200078efcff */
[----:B------:R-:W-:Y:S06]  /*2460*/  @!P0 BRA `(.L_x_207) ;  /* 0x0000000400a88947 */ /* 0x000fec0003800000 */
[----:B------:R-:W-:Y:S01]  /*2470*/  ISETP.NE.U32.AND P0, PT, RZ, UR4, PT ;  /* 0x00000004ff007c0c */ /* 0x000fe2000bf05070 */
[----:B012---:R-:W0:Y:S03]  /*2480*/  LDC.64 R120, c[0x0][0x390] ;  /* 0x0000e400ff787b82 */ /* 0x007e260000000a00 */
[----:B------:R-:W-:-:S13]  /*2490*/  ISETP.NE.AND.EX P0, PT, RZ, UR5, PT, P0 ;  /* 0x00000005ff007c0c */ /* 0x000fda000bf05300 */
[----:B------:R-:W1:Y:S01]  /*24a0*/  @P0 LDC.64 R156, c[0x0][0x3a0] ;  /* 0x0000e800ff9c0b82 */ /* 0x000e620000000a00 */
[----:B0-----:R-:W-:-:S06]  /*24b0*/  IMAD.WIDE.U32 R120, R209, 0x10, R120 ;  /* 0x00000010d1787825 */ /* 0x001fcc00078e0078 */
[----:B------:R-:W5:Y:S01]  /*24c0*/  LDG.E.128 R120, desc[UR6][R120.64] ;  /* 0x0000000678787981 */ /* 0x000f62000c1e1d00 */
[----:B-1----:R-:W-:-:S05]  /*24d0*/  @P0 IMAD.WIDE.U32 R156, R209, 0x10, R156 ;  /* 0x00000010d19c0825 */ /* 0x002fca00078e009c */
[----:B------:R0:W5:Y:S01]  /*24e0*/  @P0 LDG.E.128 R44, desc[UR6][R156.64] ;  /* 0x000000069c2c0981 */ /* 0x000162000c1e1d00 */
[----:B------:R-:W-:Y:S05]  /*24f0*/  @!P0 BRA `(.L_x_208) ;  /* 0x0000000000d48947 */ /* 0x000fea0003800000 */
[----:B0----5:R-:W-:Y:S01]  /*2500*/  SHF.L.U32 R157, R120, 0x10, RZ ;  /* 0x00000010789d7819 */ /* 0x021fe200000006ff */
[----:B------:R-:W-:Y:S01]  /*2510*/  IMAD.U32 R211, R46, 0x10000, RZ ;  /* 0x000100002ed37824 */ /* 0x000fe200078e00ff */
[C---:B------:R-:W-:Y:S02]  /*2520*/  PRMT R185, R121.reuse, 0x7632, R185 ;  /* 0x0000763279b97816 */ /* 0x040fe400000000b9 */
[----:B------:R-:W-:Y:S01]  /*2530*/  SHF.L.U32 R121, R121, 0x10, RZ ;  /* 0x0000001079797819 */ /* 0x000fe200000006ff */
[-C--:B------:R-:W-:Y:S01]  /*2540*/  FMUL.FTZ R157, R157, R208.reuse ;  /* 0x000000d09d9d7220 */ /* 0x080fe20000410000 */
[----:B------:R-:W-:Y:S02]  /*2550*/  SHF.L.U32 R159, R122, 0x10, RZ ;  /* 0x000000107a9f7819 */ /* 0x000fe400000006ff */
[----:B------:R-:W-:Y:S01]  /*2560*/  PRMT R184, R120, 0x7632, R184 ;  /* 0x0000763278b87816 */ /* 0x000fe200000000b8 */
[----:B------:R-:W-:Y:S01]  /*2570*/  FMUL.FTZ R121, R121, R208 ;  /* 0x000000d079797220 */ /* 0x000fe20000410000 */
[----:B------:R-:W-:-:S02]  /*2580*/  PRMT R210, R123, 0x7632, R210 ;  /* 0x000076327bd27816 */ /* 0x000fc400000000d2 */
[----:B------:R-:W-:Y:S02]  /*2590*/  SHF.L.U32 R207, R123, 0x10, RZ ;  /* 0x000000107bcf7819 */ /* 0x000fe400000006ff */
[----:B------:R-:W-:Y:S02]  /*25a0*/  SHF.L.U32 R120, R72, 0x10, RZ ;  /* 0x0000001048787819 */ /* 0x000fe400000006ff */
[----:B------:R-:W-:Y:S01]  /*25b0*/  SHF.L.U32 R186, R44, 0x10, RZ ;  /* 0x000000102cba7819 */ /* 0x000fe200000006ff */
[-C--:B------:R-:W-:Y:S01]  /*25c0*/  FMUL.FTZ R207, R207, R208.reuse ;  /* 0x000000d0cfcf7220 */ /* 0x080fe20000410000 */
[----:B------:R-:W-:Y:S01]  /*25d0*/  PRMT R187, R122, 0x7632, R187 ;  /* 0x000076327abb7816 */ /* 0x000fe200000000bb */
[----:B------:R-:W-:Y:S01]  /*25e0*/  FMUL.FTZ R122, R159, R208 ;  /* 0x000000d09f7a7220 */ /* 0x000fe20000410000 */
[----:B------:R-:W-:Y:S01]  /*25f0*/  SHF.L.U32 R158, R73, 0x10, RZ ;  /* 0x00000010499e7819 */ /* 0x000fe200000006ff */
[----:B------:R-:W-:Y:S01]  /*2600*/  FFMA.FTZ R159, R157, R120, R186 ;  /* 0x000000789d9f7223 */ /* 0x000fe200000100ba */
[----:B------:R-:W-:-:S02]  /*2610*/  SHF.L.U32 R206, R45, 0x10, RZ ;  /* 0x000000102dce7819 */ /* 0x000fc400000006ff */
[----:B------:R-:W-:Y:S02]  /*2620*/  SHF.L.U32 R123, R74, 0x10, RZ ;  /* 0x000000104a7b7819 */ /* 0x000fe400000006ff */
[----:B------:R-:W-:Y:S01]  /*2630*/  SHF.L.U32 R156, R75, 0x10, RZ ;  /* 0x000000104b9c7819 */ /* 0x000fe200000006ff */
[----:B------:R-:W-:Y:S01]  /*2640*/  FFMA.FTZ R158, R121, R158, R206 ;  /* 0x0000009e799e7223 */ /* 0x000fe200000100ce */
[----:B------:R-:W-:Y:S01]  /*2650*/  SHF.L.U32 R212, R47, 0x10, RZ ;  /* 0x000000102fd47819 */ /* 0x000fe200000006ff */
[----:B------:R-:W-:Y:S01]  /*2660*/  FFMA.FTZ R157, R122, R123, R211 ;  /* 0x0000007b7a9d7223 */ /* 0x000fe200000100d3 */
[----:B------:R-:W-:Y:S02]  /*2670*/  PRMT R120, R44, 0x7632, R120 ;  /* 0x000076322c787816 */ /* 0x000fe40000000078 */
[----:B------:R-:W-:Y:S01]  /*2680*/  PRMT R122, R45, 0x7632, R122 ;  /* 0x000076322d7a7816 */ /* 0x000fe2000000007a */
[----:B------:R-:W-:Y:S01]  /*2690*/  FFMA.FTZ R156, R207, R156, R212 ;  /* 0x0000009ccf9c7223 */ /* 0x000fe200000100d4 */
[----:B------:R-:W-:-:S02]  /*26a0*/  PRMT R123, R46, 0x7632, R123 ;  /* 0x000076322e7b7816 */ /* 0x000fc4000000007b */
[----:B------:R-:W-:Y:S02]  /*26b0*/  PRMT R211, R47, 0x7632, R211 ;  /* 0x000076322fd37816 */ /* 0x000fe400000000d3 */
        /* <DEDUP_REMOVED lines=10> */
[----:B------:R-:W-:-:S02]  /*2760*/  SHF.L.U32 R207, R15, 0x10, RZ ;  /* 0x000000100fcf7819 */ /* 0x000fc400000006ff */
[----:B------:R-:W-:Y:S02]  /*2770*/  SHF.L.U32 R212, R16, 0x10, RZ ;  /* 0x0000001010d47819 */ /* 0x000fe400000006ff */
[----:B------:R-:W-:Y:S02]  /*2780*/  SHF.L.U32 R120, R120, 0x10, RZ ;  /* 0x0000001078787819 */ /* 0x000fe400000006ff */
[----:B------:R-:W-:Y:S02]  /*2790*/  SHF.L.U32 R122, R122, 0x10, RZ ;  /* 0x000000107a7a7819 */ /* 0x000fe400000006ff */
[----:B------:R-:W-:Y:S01]  /*27a0*/  SHF.L.U32 R123, R123, 0x10, RZ ;  /* 0x000000107b7b7819 */ /* 0x000fe200000006ff */
[----:B------:R-:W-:Y:S01]  /*27b0*/  FFMA.FTZ R186, R121, R186, R120 ;  /* 0x000000ba79ba7223 */ /* 0x000fe20000010078 */
        /* <DEDUP_REMOVED lines=9> */
.L_x_208:
[C---:B-----5:R-:W-:Y:S01]  /*2850*/  PRMT R185, R121.reuse, 0x7632, R185 ;  /* 0x0000763279b97816 */ /* 0x060fe200000000b9 */
[----:B------:R-:W-:Y:S01]  /*2860*/  IMAD.U32 R159, R122, 0x10000, RZ ;  /* 0x000100007a9f7824 */ /* 0x000fe200078e00ff */
[----:B------:R-:W-:Y:S02]  /*2870*/  SHF.L.U32 R121, R121, 0x10, RZ ;  /* 0x0000001079797819 */ /* 0x000fe400000006ff */
[----:B------:R-:W-:Y:S02]  /*2880*/  SHF.L.U32 R207, R123, 0x10, RZ ;  /* 0x000000107bcf7819 */ /* 0x000fe400000006ff */
[C---:B0-----:R-:W-:Y:S01]  /*2890*/  SHF.L.U32 R157, R120.reuse, 0x10, RZ ;  /* 0x00000010789d7819 */ /* 0x041fe200000006ff */
        /* <DEDUP_REMOVED lines=27> */
[----:B------:R-:W-:Y:S01]  /*2a50*/  FMUL.FTZ R185, R185, R120 ;  /* 0x00000078b9b97220 */ /* 0x000fe20000410000 */
[----:B------:R-:W-:Y:S01]  /*2a60*/  FMUL.FTZ R186, R121, R186 ;  /* 0x000000ba79ba7220 */ /* 0x000fe20000410000 */
[----:B------:R-:W-:Y:S02]  /*2a70*/  FMUL.FTZ R184, R184, R123 ;  /* 0x0000007bb8b87220 */ /* 0x000fe40000410000 */
[----:B------:R-:W-:Y:S01]  /*2a80*/  FMUL.FTZ R187, R207, R122 ;  /* 0x0000007acfbb7220 */ /* 0x000fe20000410000 */
[----:B------:R-:W-:Y:S02]  /*2a90*/  F2FP.BF16.F32.PACK_AB R121, R185, R158 ;  /* 0x0000009eb979723e */ /* 0x000fe400000010ff */
[----:B------:R-:W-:Y:S02]  /*2aa0*/  F2FP.BF16.F32.PACK_AB R122, R184, R157 ;  /* 0x0000009db87a723e */ /* 0x000fe400000010ff */
[----:B------:R-:W-:-:S02]  /*2ab0*/  F2FP.BF16.F32.PACK_AB R123, R187, R156 ;  /* 0x0000009cbb7b723e */ /* 0x000fc400000010ff */
[----:B------:R-:W-:-:S07]  /*2ac0*/  F2FP.BF16.F32.PACK_AB R120, R186, R159 ;  /* 0x0000009fba78723e */ /* 0x000fce00000010ff */
.L_x_209:
[----:B------:R-:W0:Y:S02]  /*2ad0*/  LDC.64 R206, c[0x0][0x3a8] ;  /* 0x0000ea00ffce7b82 */ /* 0x000e240000000a00 */
[C---:B0-----:R-:W-:Y:S01]  /*2ae0*/  IMAD.WIDE.U32 R206, R209.reuse, 0x10, R206 ;  /* 0x00000010d1ce7825 */ /* 0x041fe200078e00ce */
[----:B------:R-:W-:-:S04]  /*2af0*/  IADD3 R209, PT, PT, R209, 0x20, RZ ;  /* 0x00000020d1d17810 */ /* 0x000fc80007ffe0ff */
[----:B------:R3:W-:Y:S03]  /*2b00*/  STG.E.128 desc[UR6][R206.64], R120 ;  /* 0x00000078ce007986 */ /* 0x0007e6000c101d06 */
.L_x_207:
[----:B------:R-:W-:Y:S05]  /*2b10*/  BSYNC.RECONVERGENT B0 ;  /* 0x0000000000007941 */ /* 0x000fea0003800200 */
.L_x_206:
[----:B------:R-:W-:Y:S01]  /*2b20*/  ISETP.GE.U32.AND P0, PT, R154, 0xa0, PT ;  /* 0x000000a09a00780c */ /* 0x000fe20003f06070 */
[----:B------:R-:W-:Y:S01]  /*2b30*/  BSSY.RECONVERGENT B0, `(.L_x_210) ;  /* 0x000006e000007945 */ /* 0x000fe20003800200 */
[----:B------:R-:W-:-:S11]  /*2b40*/  LOP3.LUT R155, R155, 0xfffffffb, RZ, 0xc0, !PT ;  /* 0xfffffffb9b9b7812 */ /* 0x000fd600078ec0ff */
[----:B------:R-:W-:Y:S01]  /*2b50*/  @P0 LOP3.LUT R155, R155, 0x4, RZ, 0xfc, !PT ;  /* 0x000000049b9b0812 */ /* 0x000fe200078efcff */
[----:B------:R-:W-:Y:S06]  /*2b60*/  @!P0 BRA `(.L_x_211) ;  /* 0x0000000400a88947 */ /* 0x000fec0003800000 */
[----:B------:R-:W-:Y:S01]  /*2b70*/  ISETP.NE.U32.AND P0, PT, RZ, UR4, PT ;  /* 0x00000004ff007c0c */ /* 0x000fe2000bf05070 */
[----:B0123--:R-:W0:Y:S03]  /*2b80*/  LDC.64 R120, c[0x0][0x390] ;  /* 0x0000e400ff787b82 */ /* 0x00fe260000000a00 */
        /* <DEDUP_REMOVED lines=9> */
[----:B------:R-:W-:Y:S02]  /*2c20*/  PRMT R210, R123, 0x7632, R210 ;  /* 0x000076327bd27816 */ /* 0x000fe400000000d2 */
[C---:B------:R-:W-:Y:S01]  /*2c30*/  SHF.L.U32 R191, R120.reuse, 0x10, RZ ;  /* 0x0000001078bf7819 */ /* 0x040fe200000006ff */
[-C--:B------:R-:W-:Y:S01]  /*2c40*/  FMUL.FTZ R207, R207, R208.reuse ;  /* 0x000000d0cfcf7220 */ /* 0x080fe20000410000 */
[----:B------:R-:W-:Y:S02]  /*2c50*/  SHF.L.U32 R121, R121, 0x10, RZ ;  /* 0x0000001079797819 */ /* 0x000fe400000006ff */
[----:B------:R-:W-:Y:S01]  /*2c60*/  SHF.L.U32 R123, R123, 0x10, RZ ;  /* 0x000000107b7b7819 */ /* 0x000fe200000006ff */
[-C--:B------:R-:W-:Y:S01]  /*2c70*/  FMUL.FTZ R191, R191, R208.reuse ;  /* 0x000000d0bfbf7220 */ /* 0x080fe20000410000 */
[----:B0-----:R-:W-:Y:S01]  /*2c80*/  PRMT R189, R120, 0x7632, R189 ;  /* 0x0000763278bd7816 */ /* 0x001fe200000000bd */
[-C--:B------:R-:W-:Y:S01]  /*2c90*/  FMUL.FTZ R121, R121, R208.reuse ;  /* 0x000000d079797220 */ /* 0x080fe20000410000 */
[----:B------:R-:W-:Y:S01]  /*2ca0*/  PRMT R195, R122, 0x7632, R195 ;  /* 0x000076327ac37816 */ /* 0x000fe200000000c3 */
[----:B------:R-:W-:Y:S01]  /*2cb0*/  FMUL.FTZ R123, R123, R208 ;  /* 0x000000d07b7b7220 */ /* 0x000fe20000410000 */
[----:B------:R-:W-:-:S02]  /*2cc0*/  SHF.L.U32 R188, R60, 0x10, RZ ;  /* 0x000000103cbc7819 */ /* 0x000fc400000006ff */
[----:B------:R-:W-:Y:S02]  /*2cd0*/  SHF.L.U32 R120, R44, 0x10, RZ ;  /* 0x000000102c787819 */ /* 0x000fe400000006ff */
[----:B------:R-:W-:Y:S02]  /*2ce0*/  SHF.L.U32 R190, R61, 0x10, RZ ;  /* 0x000000103dbe7819 */ /* 0x000fe400000006ff */
[----:B------:R-:W-:Y:S01]  /*2cf0*/  SHF.L.U32 R122, R45, 0x10, RZ ;  /* 0x000000102d7a7819 */ /* 0x000fe200000006ff */
[----:B------:R-:W-:Y:S01]  /*2d00*/  FFMA.FTZ R188, R191, R188, R120 ;  /* 0x000000bcbfbc7223 */ /* 0x000fe20000010078 */
[----:B------:R-:W-:Y:S02]  /*2d10*/  SHF.L.U32 R194, R63, 0x10, RZ ;  /* 0x000000103fc27819 */ /* 0x000fe400000006ff */
[----:B------:R-:W-:Y:S01]  /*2d20*/  SHF.L.U32 R212, R47, 0x10, RZ ;  /* 0x000000102fd47819 */ /* 0x000fe200000006ff */
[----:B------:R-:W-:Y:S01]  /*2d30*/  FFMA.FTZ R190, R121, R190, R122 ;  /* 0x000000be79be7223 */ /* 0x000fe2000001007a */
[----:B------:R-:W-:-:S02]  /*2d40*/  SHF.L.U32 R192, R62, 0x10, RZ ;  /* 0x000000103ec07819 */ /* 0x000fc400000006ff */
[----:B------:R-:W-:Y:S01]  /*2d50*/  SHF.L.U32 R206, R46, 0x10, RZ ;  /* 0x000000102ece7819 */ /* 0x000fe200000006ff */
[----:B------:R-:W-:Y:S01]  /*2d60*/  FFMA.FTZ R194, R123, R194, R212 ;  /* 0x000000c27bc27223 */ /* 0x000fe200000100d4 */
[----:B------:R-:W-:Y:S02]  /*2d70*/  PRMT R120, R44, 0x7632, R120 ;  /* 0x000076322c787816 */ /* 0x000fe40000000078 */
[----:B------:R-:W-:Y:S01]  /*2d80*/  PRMT R121, R45, 0x7632, R121 ;  /* 0x000076322d797816 */ /* 0x000fe20000000079 */
[----:B------:R-:W-:Y:S01]  /*2d90*/  FFMA.FTZ R192, R207, R192, R206 ;  /* 0x000000c0cfc07223 */ /* 0x000fe200000100ce */
[----:B------:R-:W-:Y:S01]  /*2da0*/  PRMT R123, R46, 0x7632, R123 ;  /* 0x000076322e7b7816 */ /* 0x000fe2000000007b */
[----:B------:R-:W-:Y:S01]  /*2db0*/  IMAD.U32 R207, R210, 0x10000, RZ ;  /* 0x00010000d2cf7824 */ /* 0x000fe200078e00ff */
[----:B------:R-:W-:Y:S02]  /*2dc0*/  PRMT R191, R47, 0x7632, R191 ;  /* 0x000076322fbf7816 */ /* 0x000fe400000000bf */
[----:B------:R-:W-:Y:S01]  /*2dd0*/  SHF.L.U32 R189, R189, 0x10, RZ ;  /* 0x00000010bdbd7819 */ /* 0x000fe200000006ff */
[----:B------:R-:W-:Y:S01]  /*2de0*/  FMUL.FTZ R207, R207, R208 ;  /* 0x000000d0cfcf7220 */ /* 0x000fe20000410000 */
[----:B------:R-:W-:-:S02]  /*2df0*/  SHF.L.U32 R193, R193, 0x10, RZ ;  /* 0x00000010c1c17819 */ /* 0x000fc400000006ff */
[----:B------:R-:W-:Y:S01]  /*2e00*/  SHF.L.U32 R195, R195, 0x10, RZ ;  /* 0x00000010c3c37819 */ /* 0x000fe200000006ff */
[----:B------:R-:W-:Y:S01]  /*2e10*/  FMUL.FTZ R189, R189, R208 ;  /* 0x000000d0bdbd7220 */ /* 0x000fe20000410000 */
[----:B------:R-:W-:Y:S02]  /*2e20*/  SHF.L.U32 R122, R17, 0x10, RZ ;  /* 0x00000010117a7819 */ /* 0x000fe400000006ff */
[----:B------:R-:W-:Y:S02]  /*2e30*/  SHF.L.U32 R206, R18, 0x10, RZ ;  /* 0x0000001012ce7819 */ /* 0x000fe400000006ff */
[----:B------:R-:W-:Y:S02]  /*2e40*/  SHF.L.U32 R212, R19, 0x10, RZ ;  /* 0x0000001013d47819 */ /* 0x000fe400000006ff */
[----:B------:R-:W-:Y:S02]  /*2e50*/  SHF.L.U32 R216, R20, 0x10, RZ ;  /* 0x0000001014d87819 */ /* 0x000fe400000006ff */
[----:B------:R-:W-:-:S02]  /*2e60*/  SHF.L.U32 R120, R120, 0x10, RZ ;  /* 0x0000001078787819 */ /* 0x000fc400000006ff */
[----:B------:R-:W-:Y:S01]  /*2e70*/  SHF.L.U32 R210, R121, 0x10, RZ ;  /* 0x0000001079d27819 */ /* 0x000fe200000006ff */
[----:B------:R-:W-:Y:S01]  /*2e80*/  FMUL.FTZ R121, R195, R208 ;  /* 0x000000d0c3797220 */ /* 0x000fe20000410000 */
[----:B------:R-:W-:Y:S01]  /*2e90*/  SHF.L.U32 R214, R123, 0x10, RZ ;  /* 0x000000107bd67819 */ /* 0x000fe200000006ff */
[----:B------:R-:W-:Y:S01]  /*2ea0*/  FFMA.FTZ R189, R189, R122, R120 ;  /* 0x0000007abdbd7223 */ /* 0x000fe20000010078 */
[----:B------:R-:W-:Y:S01]  /*2eb0*/  SHF.L.U32 R218, R191, 0x10, RZ ;  /* 0x00000010bfda7819 */ /* 0x000fe200000006ff */
[----:B------:R-:W-:Y:S02]  /*2ec0*/  FMUL.FTZ R191, R193, R208 ;  /* 0x000000d0c1bf7220 */ /* 0x000fe40000410000 */
[----:B------:R-:W-:Y:S01]  /*2ed0*/  FFMA.FTZ R193, R121, R212, R214 ;  /* 0x000000d479c17223 */ /* 0x000fe200000100d6 */
[----:B------:R-:W-:Y:S01]  /*2ee0*/  F2FP.BF16.F32.PACK_AB R120, R189, R188 ;  /* 0x000000bcbd78723e */ /* 0x000fe200000010ff */
[----:B------:R-:W-:Y:S01]  /*2ef0*/  FFMA.FTZ R195, R207, R216, R218 ;  /* 0x000000d8cfc37223 */ /* 0x000fe200000100da */
[----:B------:R-:W-:-:S02]  /*2f00*/  FFMA.FTZ R191, R191, R206, R210 ;  /* 0x000000cebfbf7223 */ /* 0x000fc400000100d2 */
[----:B------:R-:W-:Y:S02]  /*2f10*/  F2FP.BF16.F32.PACK_AB R122, R193, R192 ;  /* 0x000000c0c17a723e */ /* 0x000fe400000010ff */
[----:B------:R-:W-:Y:S02]  /*2f20*/  F2FP.BF16.F32.PACK_AB R123, R195, R194 ;  /* 0x000000c2c37b723e */ /* 0x000fe400000010ff */
[----:B------:R-:W-:Y:S01]  /*2f30*/  F2FP.BF16.F32.PACK_AB R121, R191, R190 ;  /* 0x000000bebf79723e */ /* 0x000fe200000010ff */
[----:B------:R-:W-:Y:S06]  /*2f40*/  BRA `(.L_x_213) ;  /* 0x0000000000a07947 */ /* 0x000fec0003800000 */
.L_x_212:
[C---:B-----5:R-:W-:Y:S02]  /*2f50*/  PRMT R193, R121.reuse, 0x7632, R193 ;  /* 0x0000763279c17816 */ /* 0x060fe400000000c1 */
[----:B------:R-:W-:Y:S02]  /*2f60*/  SHF.L.U32 R121, R121, 0x10, RZ ;  /* 0x0000001079797819 */ /* 0x000fe400000006ff */
[----:B------:R-:W-:Y:S02]  /*2f70*/  PRMT R210, R123, 0x7632, R210 ;  /* 0x000076327bd27816 */ /* 0x000fe400000000d2 */
[----:B------:R-:W-:Y:S01]  /*2f80*/  SHF.L.U32 R190, R61, 0x10, RZ ;  /* 0x000000103dbe7819 */ /* 0x000fe200000006ff */
[----:B------:R-:W-:Y:S01]  /*2f90*/  FMUL.FTZ R121, R121, R208 ;  /* 0x000000d079797220 */ /* 0x000fe20000410000 */
[----:B------:R-:W-:Y:S02]  /*2fa0*/  SHF.L.U32 R123, R123, 0x10, RZ ;  /* 0x000000107b7b7819 */ /* 0x000fe400000006ff */
[C---:B------:R-:W-:Y:S01]  /*2fb0*/  SHF.L.U32 R191, R120.reuse, 0x10, RZ ;  /* 0x0000001078bf7819 */ /* 0x040fe200000006ff */
[----:B------:R-:W-:Y:S01]  /*2fc0*/  FMUL.FTZ R190, R121, R190 ;  /* 0x000000be79be7220 */ /* 0x000fe20000410000 */
[----:B0-----:R-:W-:Y:S01]  /*2fd0*/  PRMT R189, R120, 0x7632, R189 ;  /* 0x0000763278bd7816 */ /* 0x001fe200000000bd */
[-C--:B------:R-:W-:Y:S01]  /*2fe0*/  FMUL.FTZ R123, R123, R208.reuse ;  /* 0x000000d07b7b7220 */ /* 0x080fe20000410000 */
[----:B------:R-:W-:Y:S01]  /*2ff0*/  PRMT R195, R122, 0x7632, R195 ;  /* 0x000076327ac37816 */ /* 0x000fe200000000c3 */
[----:B------:R-:W-:Y:S01]  /*3000*/  FMUL.FTZ R191, R191, R208 ;  /* 0x000000d0bfbf7220 */ /* 0x000fe20000410000 */
[----:B------:R-:W-:-:S02]  /*3010*/  SHF.L.U32 R194, R63, 0x10, RZ ;  /* 0x000000103fc27819 */ /* 0x000fc400000006ff */
[----:B------:R-:W-:Y:S01]  /*3020*/  SHF.L.U32 R188, R60, 0x10, RZ ;  /* 0x000000103cbc7819 */ /* 0x000fe200000006ff */
[----:B------:R-:W-:Y:S01]  /*3030*/  IMAD.U32 R195, R195, 0x10000, RZ ;  /* 0x00010000c3c37824 */ /* 0x000fe200078e00ff */
        /* <DEDUP_REMOVED lines=17> */
[----:B------:R-:W-:Y:S01]  /*3150*/  FMUL.FTZ R191, R191, R122 ;  /* 0x0000007abfbf7220 */ /* 0x000fe20000410000 */
[----:B------:R-:W-:Y:S01]  /*3160*/  FMUL.FTZ R189, R189, R120 ;  /* 0x00000078bdbd7220 */ /* 0x000fe20000410000 */
[----:B------:R-:W-:-:S02]  /*3170*/  FMUL.FTZ R193, R121, R206 ;  /* 0x000000ce79c17220 */ /* 0x000fc40000410000 */
[----:B------:R-:W-:Y:S01]  /*3180*/  FMUL.FTZ R195, R123, R210 ;  /* 0x000000d27bc37220 */ /* 0x000fe20000410000 */
[----:B------:R-:W-:Y:S02]  /*3190*/  F2FP.BF16.F32.PACK_AB R121, R191, R190 ;  /* 0x000000bebf79723e */ /* 0x000fe400000010ff */
[----:B------:R-:W-:Y:S02]  /*31a0*/  F2FP.BF16.F32.PACK_AB R122, R193, R192 ;  /* 0x000000c0c17a723e */ /* 0x000fe400000010ff */
[----:B------:R-:W-:Y:S02]  /*31b0*/  F2FP.BF16.F32.PACK_AB R123, R195, R194 ;  /* 0x000000c2c37b723e */ /* 0x000fe400000010ff */
[----:B------:R-:W-:-:S07]  /*31c0*/  F2FP.BF16.F32.PACK_AB R120, R189, R188 ;  /* 0x000000bcbd78723e */ /* 0x000fce00000010ff */
.L_x_213:
[----:B------:R-:W0:Y:S02]  /*31d0*/  LDC.64 R206, c[0x0][0x3a8] ;  /* 0x0000ea00ffce7b82 */ /* 0x000e240000000a00 */
[C---:B0-----:R-:W-:Y:S01]  /*31e0*/  IMAD.WIDE.U32 R206, R209.reuse, 0x10, R206 ;  /* 0x00000010d1ce7825 */ /* 0x041fe200078e00ce */
[----:B------:R-:W-:-:S04]  /*31f0*/  IADD3 R209, PT, PT, R209, 0x20, RZ ;  /* 0x00000020d1d17810 */ /* 0x000fc80007ffe0ff */
[----:B------:R4:W-:Y:S03]  /*3200*/  STG.E.128 desc[UR6][R206.64], R120 ;  /* 0x00000078ce007986 */ /* 0x0009e6000c101d06 */
.L_x_211:
[----:B------:R-:W-:Y:S05]  /*3210*/  BSYNC.RECONVERGENT B0 ;  /* 0x0000000000007941 */ /* 0x000fea0003800200 */
.L_x_210:
[----:B------:R-:W-:Y:S01]  /*3220*/  ISETP.GE.U32.AND P0, PT, R154, 0xc0, PT ;  /* 0x000000c09a00780c */ /* 0x000fe20003f06070 */
[----:B------:R-:W-:Y:S01]  /*3230*/  BSSY.RECONVERGENT B0, `(.L_x_214) ;  /* 0x000006d000007945 */ /* 0x000fe20003800200 */
[----:B------:R-:W-:-:S11]  /*3240*/  LOP3.LUT R155, R155, 0xfffffffd, RZ, 0xc0, !PT ;  /* 0xfffffffd9b9b7812 */ /* 0x000fd600078ec0ff */
[----:B------:R-:W-:Y:S01]  /*3250*/  @P0 LOP3.LUT R155, R155, 0x2, RZ, 0xfc, !PT ;  /* 0x000000029b9b0812 */ /* 0x000fe200078efcff */
[----:B------:R-:W-:Y:S06]  /*3260*/  @!P0 BRA `(.L_x_215) ;  /* 0x0000000400a48947 */ /* 0x000fec0003800000 */
[----:B------:R-:W-:Y:S01]  /*3270*/  ISETP.NE.U32.AND P0, PT, RZ, UR4, PT ;  /* 0x00000004ff007c0c */ /* 0x000fe2000bf05070 */
[----:B01234-:R-:W0:Y:S03]  /*3280*/  LDC.64 R120, c[0x0][0x390] ;  /* 0x0000e400ff787b82 */ /* 0x01fe260000000a00 */
        /* <DEDUP_REMOVED lines=8> */
[----:B------:R-:W-:Y:S02]  /*3310*/  PRMT R210, R123, 0x7632, R210 ;  /* 0x000076327bd27816 */ /* 0x000fe400000000d2 */
[----:B------:R-:W-:Y:S02]  /*3320*/  SHF.L.U32 R199, R120, 0x10, RZ ;  /* 0x0000001078c77819 */ /* 0x000fe400000006ff */
[----:B------:R-:W-:Y:S02]  /*3330*/  SHF.L.U32 R121, R121, 0x10, RZ ;  /* 0x0000001079797819 */ /* 0x000fe400000006ff */
[----:B------:R-:W-:Y:S01]  /*3340*/  SHF.L.U32 R207, R122, 0x10, RZ ;  /* 0x000000107acf7819 */ /* 0x000fe200000006ff */
[-C--:B------:R-:W-:Y:S01]  /*3350*/  FMUL.FTZ R199, R199, R208.reuse ;  /* 0x000000d0c7c77220 */ /* 0x080fe20000410000 */
        /* <DEDUP_REMOVED lines=17> */
[----:B------:R-:W-:Y:S01]  /*3470*/  PRMT R120, R44, 0x7632, R120 ;  /* 0x000076322c787816 */ /* 0x000fe20000000078 */
[----:B------:R-:W-:Y:S01]  /*3480*/  IMAD.U32 R206, R22, 0x10000, RZ ;  /* 0x0001000016ce7824 */ /* 0x000fe200078e00ff */
[----:B------:R-:W-:Y:S01]  /*3490*/  PRMT R121, R45, 0x7632, R121 ;  /* 0x000076322d797816 */ /* 0x000fe20000000079 */
[----:B------:R-:W-:Y:S01]  /*34a0*/  FFMA.FTZ R202, R123, R202, R212 ;  /* 0x000000ca7bca7223 */ /* 0x000fe200000100d4 */
[----:B------:R-:W-:Y:S02]  /*34b0*/  PRMT R123, R46, 0x7632, R123 ;  /* 0x000076322e7b7816 */ /* 0x000fe4000000007b */
[----:B------:R-:W-:Y:S02]  /*34c0*/  PRMT R199, R47, 0x7632, R199 ;  /* 0x000076322fc77816 */ /* 0x000fe400000000c7 */
[----:B------:R-:W-:-:S02]  /*34d0*/  SHF.L.U32 R197, R197, 0x10, RZ ;  /* 0x00000010c5c57819 */ /* 0x000fc400000006ff */
[----:B------:R-:W-:Y:S02]  /*34e0*/  SHF.L.U32 R201, R201, 0x10, RZ ;  /* 0x00000010c9c97819 */ /* 0x000fe400000006ff */
[----:B------:R-:W-:Y:S01]  /*34f0*/  SHF.L.U32 R207, R210, 0x10, RZ ;  /* 0x00000010d2cf7819 */ /* 0x000fe200000006ff */
[-C--:B------:R-:W-:Y:S01]  /*3500*/  FMUL.FTZ R197, R197, R208.reuse ;  /* 0x000000d0c5c57220 */ /* 0x080fe20000410000 */
[----:B------:R-:W-:Y:S02]  /*3510*/  SHF.L.U32 R203, R203, 0x10, RZ ;  /* 0x00000010cbcb7819 */ /* 0x000fe400000006ff */
[----:B------:R-:W-:Y:S01]  /*3520*/  SHF.L.U32 R122, R21, 0x10, RZ ;  /* 0x00000010157a7819 */ /* 0x000fe200000006ff */
[----:B------:R-:W-:Y:S01]  /*3530*/  FMUL.FTZ R207, R207, R208 ;  /* 0x000000d0cfcf7220 */ /* 0x000fe20000410000 */
[----:B------:R-:W-:Y:S02]  /*3540*/  SHF.L.U32 R212, R23, 0x10, RZ ;  /* 0x0000001017d47819 */ /* 0x000fe400000006ff */
[----:B------:R-:W-:-:S02]  /*3550*/  SHF.L.U32 R216, R24, 0x10, RZ ;  /* 0x0000001018d87819 */ /* 0x000fc400000006ff */
[----:B------:R-:W-:Y:S02]  /*3560*/  SHF.L.U32 R120, R120, 0x10, RZ ;  /* 0x0000001078787819 */ /* 0x000fe400000006ff */
        /* <DEDUP_REMOVED lines=14> */
.L_x_216:
[C---:B0----5:R-:W-:Y:S02]  /*3650*/  PRMT R197, R120.reuse, 0x7632, R197 ;  /* 0x0000763278c57816 */ /* 0x061fe400000000c5 */
[----:B------:R-:W-:Y:S02]  /*3660*/  SHF.L.U32 R199, R120, 0x10, RZ ;  /* 0x0000001078c77819 */ /* 0x000fe400000006ff */
[----:B------:R-:W-:Y:S01]  /*3670*/  PRMT R120, R121, 0x7632, R120 ;  /* 0x0000763279787816 */ /* 0x000fe20000000078 */
[----:B------:R-:W-:Y:S01]  /*3680*/  IMAD.U32 R197, R197, 0x10000, RZ ;  /* 0x00010000c5c57824 */ /* 0x000fe200078e00ff */
[----:B------:R-:W-:Y:S01]  /*3690*/  SHF.L.U32 R121, R121, 0x10, RZ ;  /* 0x0000001079797819 */ /* 0x000fe200000006ff */
        /* <DEDUP_REMOVED lines=28> */
[----:B------:R-:W-:-:S02]  /*3860*/  FMUL.FTZ R201, R201, R206 ;  /* 0x000000cec9c97220 */ /* 0x000fc40000410000 */
[----:B------:R-:W-:Y:S01]  /*3870*/  FMUL.FTZ R199, R121, R122 ;  /* 0x0000007a79c77220 */ /* 0x000fe20000410000 */
[----:B------:R-:W-:Y:S01]  /*3880*/  F2FP.BF16.F32.PACK_AB R123, R203, R202 ;  /* 0x000000cacb7b723e */ /* 0x000fe200000010ff */
[----:B------:R-:W-:Y:S01]  /*3890*/  FMUL.FTZ R197, R197, R120 ;  /* 0x00000078c5c57220 */ /* 0x000fe20000410000 */
[----:B------:R-:W-:Y:S02]  /*38a0*/  F2FP.BF16.F32.PACK_AB R122, R201, R200 ;  /* 0x000000c8c97a723e */ /* 0x000fe400000010ff */
[----:B------:R-:W-:Y:S02]  /*38b0*/  F2FP.BF16.F32.PACK_AB R121, R199, R198 ;  /* 0x000000c6c779723e */ /* 0x000fe400000010ff */
[----:B------:R-:W-:-:S07]  /*38c0*/  F2FP.BF16.F32.PACK_AB R120, R197, R196 ;  /* 0x000000c4c578723e */ /* 0x000fce00000010ff */
.L_x_217:
[----:B------:R-:W0:Y:S02]  /*38d0*/  LDC.64 R206, c[0x0][0x3a8] ;  /* 0x0000ea00ffce7b82 */ /* 0x000e240000000a00 */
[----:B0-----:R-:W-:-:S05]  /*38e0*/  IMAD.WIDE.U32 R206, R209, 0x10, R206 ;  /* 0x00000010d1ce7825 */ /* 0x001fca00078e00ce */
[----:B------:R0:W-:Y:S02]  /*38f0*/  STG.E.128 desc[UR6][R206.64], R120 ;  /* 0x00000078ce007986 */ /* 0x0001e4000c101d06 */
.L_x_215:
[----:B------:R-:W-:Y:S05]  /*3900*/  BSYNC.RECONVERGENT B0 ;  /* 0x0000000000007941 */ /* 0x000fea0003800200 */
.L_x_214:
[----:B01234-:R-:W-:Y:S01]  /*3910*/  FADD.FTZ R121, RZ, R183 ;  /* 0x000000b7ff797221 */ /* 0x01ffe20000010000 */
[C---:B------:R-:W-:Y:S01]  /*3920*/  ISETP.GT.U32.AND P3, PT, R154.reuse, 0x3f, PT ;  /* 0x0000003f9a00780c */ /* 0x040fe20003f64070 */
[----:B------:R-:W-:Y:S01]  /*3930*/  UMOV UR11, 0xffffffff ;  /* 0xffffffff000b7882 */ /* 0x000fe20000000000 */
[----:B------:R-:W-:Y:S01]  /*3940*/  ISETP.GT.U32.AND P2, PT, R154, 0x5f, PT ;  /* 0x0000005f9a00780c */ /* 0x000fe20003f44070 */
[----:B------:R-:W-:Y:S01]  /*3950*/  FADD.FTZ R121, R176, R121 ;  /* 0x00000079b0797221 */ /* 0x000fe20000010000 */
[C---:B------:R-:W-:Y:S02]  /*3960*/  ISETP.GT.U32.AND P1, PT, R154.reuse, 0x7f, PT ;  /* 0x0000007f9a00780c */ /* 0x040fe40003f24070 */
[----:B------:R-:W-:Y:S01]  /*3970*/  ISETP.GT.U32.AND P0, PT, R154, 0x9f, PT ;  /* 0x0000009f9a00780c */ /* 0x000fe20003f04070 */
[----:B------:R-:W-:Y:S01]  /*3980*/  FADD.FTZ R120, R182, R121 ;  /* 0x00000079b6787221 */ /* 0x000fe20000010000 */
[----:B------:R-:W-:Y:S02]  /*3990*/  ISETP.GT.U32.AND P6, PT, R154, 0xbf, PT ;  /* 0x000000bf9a00780c */ /* 0x000fe40003fc4070 */
[----:B------:R-:W-:Y:S01]  /*39a0*/  LOP3.LUT R155, R155, 0xfffffffe, RZ, 0xc0, !PT ;  /* 0xfffffffe9b9b7812 */ /* 0x000fe200078ec0ff */
[----:B------:R-:W-:-:S04]  /*39b0*/  FADD.FTZ R120, R177, R120 ;  /* 0x00000078b1787221 */ /* 0x000fc80000010000 */
[----:B------:R-:W-:-:S04]  /*39c0*/  FADD.FTZ R121, R181, R120 ;  /* 0x00000078b5797221 */ /* 0x000fc80000010000 */
[----:B------:R-:W-:Y:S02]  /*39d0*/  FADD.FTZ R121, R178, R121 ;  /* 0x00000079b2797221 */ /* 0x000fe40000010000 */
[----:B------:R-:W-:Y:S02]  /*39e0*/  @P6 LOP3.LUT R155, R155, 0x1, RZ, 0xfc, !PT ;  /* 0x000000019b9b6812 */ /* 0x000fe400078efcff */
[----:B------:R-:W-:Y:S02]  /*39f0*/  FADD.FTZ R120, R180, R121 ;  /* 0x00000079b4787221 */ /* 0x000fe40000010000 */
[----:B------:R-:W-:Y:S02]  /*3a00*/  LOP3.LUT R155, R155, 0xffffffdf, RZ, 0xc0, !PT ;  /* 0xffffffdf9b9b7812 */ /* 0x000fe400078ec0ff */
        /* <DEDUP_REMOVED lines=41> */
[----:B------:R-:W-:Y:S01]  /*3ca0*/  @P6 FADD.FTZ R120, R203, R122 ;  /* 0x0000007acb786221 */ /* 0x000fe20000010000 */
[----:B------:R-:W-:-:S13]  /*3cb0*/  LOP3.LUT P6, RZ, R205, 0x1f, RZ, 0xc0, !PT ;  /* 0x0000001fcdff7812 */ /* 0x000fda00078cc0ff */
[----:B------:R-:W-:Y:S01]  /*3cc0*/  @P6 LOP3.LUT R155, R155, 0x20, RZ, 0xfc, !PT ;  /* 0x000000209b9b6812 */ /* 0x000fe200078efcff */
[----:B------:R-:W-:Y:S06]  /*3cd0*/  BRA.DIV UR11, `(.L_x_218) ;  /* 0x0000001e0b047947 */ /* 0x000fec000b800000 */
        /* <DEDUP_REMOVED lines=16> */
[--C-:B------:R-:W-:Y:S01]  /*3de0*/  FADD.FTZ R123, R181, -R207.reuse ;  /* 0x800000cfb57b7221 */ /* 0x100fe20000010000 */
[----:B------:R-:W-:Y:S01]  /*3df0*/  FFMA.FTZ R120, R120, R120, RZ ;  /* 0x0000007878787223 */ /* 0x000fe200000100ff */
[--C-:B------:R-:W-:Y:S01]  /*3e00*/  FADD.FTZ R122, R168, -R207.reuse ;  /* 0x800000cfa87a7221 */ /* 0x100fe20000010000 */
[--C-:B------:R-:W-:Y:S02]  /*3e10*/  FADD.FTZ R208, R174, -R207.reuse ;  /* 0x800000cfaed07221 */ /* 0x100fe40000010000 */
[----:B------:R-:W-:Y:S01]  /*3e20*/  FFMA.FTZ R120, R121, R121, R120 ;  /* 0x0000007979787223 */ /* 0x000fe20000010078 */
[----:B------:R-:W-:-:S03]  /*3e30*/  FADD.FTZ R121, R177, -R207 ;  /* 0x800000cfb1797221 */ /* 0x000fc60000010000 */
[----:B------:R-:W-:-:S04]  /*3e40*/  FFMA.FTZ R120, R209, R209, R120 ;  /* 0x000000d1d1787223 */ /* 0x000fc80000010078 */
[----:B------:R-:W-:Y:S01]  /*3e50*/  FFMA.FTZ R120, R121, R121, R120 ;  /* 0x0000007979787223 */ /* 0x000fe20000010078 */
[----:B------:R-:W-:-:S03]  /*3e60*/  FADD.FTZ R121, R178, -R207 ;  /* 0x800000cfb2797221 */ /* 0x000fc60000010000 */
[----:B------:R-:W-:Y:S01]  /*3e70*/  FFMA.FTZ R120, R123, R123, R120 ;  /* 0x0000007b7b787223 */ /* 0x000fe20000010078 */
[----:B------:R-:W-:-:S03]  /*3e80*/  FADD.FTZ R123, R180, -R207 ;  /* 0x800000cfb47b7221 */ /* 0x000fc60000010000 */
[----:B------:R-:W-:Y:S01]  /*3e90*/  FFMA.FTZ R120, R121, R121, R120 ;  /* 0x0000007979787223 */ /* 0x000fe20000010078 */
[----:B------:R-:W-:-:S03]  /*3ea0*/  FADD.FTZ R121, R179, -R207 ;  /* 0x800000cfb3797221 */ /* 0x000fc60000010000 */
[----:B------:R-:W-:-:S04]  /*3eb0*/  FFMA.FTZ R120, R123, R123, R120 ;  /* 0x0000007b7b787223 */ /* 0x000fc80000010078 */
[----:B------:R-:W-:Y:S01]  /*3ec0*/  FFMA.FTZ R120, R121, R121, R120 ;  /* 0x0000007979787223 */ /* 0x000fe20000010078 */
[----:B------:R-:W-:-:S04]  /*3ed0*/  FADD.FTZ R121, R175, -R207 ;  /* 0x800000cfaf797221 */ /* 0x000fc80000010000 */
[----:B------:R-:W-:-:S05]  /*3ee0*/  FSEL R120, R120, RZ, P4 ;  /* 0x000000ff78787208 */ /* 0x000fca0002000000 */
[----:B------:R-:W-:-:S04]  /*3ef0*/  FFMA.FTZ R121, R121, R121, R120 ;  /* 0x0000007979797223 */ /* 0x000fc80000010078 */
[----:B------:R-:W-:Y:S01]  /*3f00*/  FFMA.FTZ R121, R122, R122, R121 ;  /* 0x0000007a7a797223 */ /* 0x000fe20000010079 */
[----:B------:R-:W-:-:S03]  /*3f10*/  FADD.FTZ R122, R169, -R207 ;  /* 0x800000cfa97a7221 */ /* 0x000fc60000010000 */
        /* <DEDUP_REMOVED lines=10> */
[----:B------:R-:W-:Y:S01]  /*3fc0*/  @P3 FFMA.FTZ R120, R122, R122, R121 ;  /* 0x0000007a7a783223 */ /* 0x000fe20000010079 */
[--C-:B------:R-:W-:Y:S01]  /*3fd0*/  FADD.FTZ R121, R167, -R207.reuse ;  /* 0x800000cfa7797221 */ /* 0x100fe20000010000 */
        /* <DEDUP_REMOVED lines=60> */
[----:B------:R-:W-:-:S04]  /*43a0*/  FFMA.FTZ R121, R208, R208, R121 ;  /* 0x000000d0d0797223 */ /* 0x000fc80000010079 */
        /* <DEDUP_REMOVED lines=10> */
.L_x_243:
[----:B------:R-:W-:Y:S01]  /*4450*/  LOP3.LUT P1, RZ, R205, 0x1f, RZ, 0xc0, !PT ;  /* 0x0000001fcdff7812 */ /* 0x000fe2000782c0ff */
[----:B------:R-:W-:Y:S01]  /*4460*/  FMUL.FTZ R120, R207, R207 ;  /* 0x000000cfcf787220 */ /* 0x000fe20000410000 */
[----:B------:R-:W-:Y:S01]  /*4470*/  ISETP.NE.AND P0, PT, RZ, UR8, PT ;  /* 0x00000008ff007c0c */ /* 0x000fe2000bf05270 */
[----:B01----:R-:W-:Y:S01]  /*4480*/  FADD.FTZ R209, R209, R210 ;  /* 0x000000d2d1d17221 */ /* 0x003fe20000010000 */
[----:B------:R-:W-:Y:S02]  /*4490*/  BSSY.RECONVERGENT B0, `(.L_x_219) ;  /* 0x000003d000007945 */ /* 0x000fe40003800200 */
[----:B------:R-:W-:Y:S01]  /*44a0*/  FSEL R205, R120, RZ, P0 ;  /* 0x000000ff78cd7208 */ /* 0x000fe20000000000 */
[----:B------:R-:W-:Y:S01]  /*44b0*/  FFMA.FTZ R206, R209, R206, UR9 ;  /* 0x00000009d1ce7e23 */ /* 0x000fe200080100ce */
[----:B------:R-:W-:-:S03]  /*44c0*/  FSEL R208, R207, RZ, !P0 ;  /* 0x000000ffcfd07208 */ /* 0x000fc60004000000 */
[----:B------:R-:W-:Y:S02]  /*44d0*/  FADD.FTZ R205, R206, R205 ;  /* 0x000000cdcecd7221 */ /* 0x000fe40000010000 */
[----:B------:R-:W0:Y:S04]  /*44e0*/  @!P1 LDC.64 R122, c[0x0][0x3c0] ;  /* 0x0000f000ff7a9b82 */ /* 0x000e280000000a00 */
[----:B------:R-:W1:Y:S04]  /*44f0*/  MUFU.RSQ R205, R205 ;  /* 0x000000cd00cd7308 */ /* 0x000e680000001400 */
[----:B------:R-:W2:Y:S01]  /*4500*/  @!P1 LDC.64 R120, c[0x0][0x3c8] ;  /* 0x0000f200ff789b82 */ /* 0x000ea20000000a00 */
[----:B0-----:R-:W-:-:S05]  /*4510*/  @!P1 IMAD.WIDE R122, R153, 0x4, R122 ;  /* 0x00000004997a9825 */ /* 0x001fca00078e027a */
[----:B------:R0:W-:Y:S01]  /*4520*/  @!P1 STG.E desc[UR6][R122.64], R207 ;  /* 0x000000cf7a009986 */ /* 0x0001e2000c101906 */
[----:B--2---:R-:W-:-:S05]  /*4530*/  @!P1 IMAD.WIDE R120, R153, 0x4, R120 ;  /* 0x0000000499789825 */ /* 0x004fca00078e0278 */
[----:B-1----:R0:W-:Y:S01]  /*4540*/  @!P1 STG.E desc[UR6][R120.64], R205 ;  /* 0x000000cd78009986 */ /* 0x0021e2000c101906 */
[----:B------:R-:W-:Y:S05]  /*4550*/  @!P4 BRA `(.L_x_220) ;  /* 0x0000000000c0c947 */ /* 0x000fea0003800000 */
[--C-:B------:R-:W-:Y:S01]  /*4560*/  FADD.FTZ R206, R181, -R208.reuse ;  /* 0x800000d0b5ce7221 */ /* 0x100fe20000010000 */
[--C-:B0-----:R-:W-:Y:S01]  /*4570*/  FADD.FTZ R122, R182, -R208.reuse ;  /* 0x800000d0b67a7221 */ /* 0x101fe20000010000 */
[----:B------:R-:W-:Y:S01]  /*4580*/  SHF.L.U32 R207, R117, 0x10, RZ ;  /* 0x0000001075cf7819 */ /* 0x000fe200000006ff */
[--C-:B------:R-:W-:Y:S01]  /*4590*/  FADD.FTZ R210, R180, -R208.reuse ;  /* 0x800000d0b4d27221 */ /* 0x100fe20000010000 */
[----:B------:R-:W-:Y:S01]  /*45a0*/  SHF.L.U32 R209, R113, 0x10, RZ ;  /* 0x0000001071d17819 */ /* 0x000fe200000006ff */
[C---:B------:R-:W-:Y:S01]  /*45b0*/  FMUL.FTZ R206, R205.reuse, R206 ;  /* 0x000000cecdce7220 */ /* 0x040fe20000410000 */
[----:B------:R-:W-:Y:S01]  /*45c0*/  SHF.L.U32 R211, R118, 0x10, RZ ;  /* 0x0000001076d37819 */ /* 0x000fe200000006ff */
[C---:B------:R-:W-:Y:S01]  /*45d0*/  FMUL.FTZ R122, R205.reuse, R122 ;  /* 0x0000007acd7a7220 */ /* 0x040fe20000410000 */
[----:B------:R-:W-:Y:S01]  /*45e0*/  SHF.L.U32 R213, R114, 0x10, RZ ;  /* 0x0000001072d57819 */ /* 0x000fe200000006ff */
[----:B------:R-:W-:Y:S01]  /*45f0*/  FMUL.FTZ R212, R205, R210 ;  /* 0x000000d2cdd47220 */ /* 0x000fe20000410000 */
[----:B------:R-:W-:Y:S01]  /*4600*/  SHF.L.U32 R215, R119, 0x10, RZ ;  /* 0x0000001077d77819 */ /* 0x000fe200000006ff */
[----:B------:R-:W-:Y:S01]  /*4610*/  FFMA.FTZ R210, R122, R207, R209 ;  /* 0x000000cf7ad27223 */ /* 0x000fe200000100d1 */
[----:B------:R-:W-:Y:S01]  /*4620*/  SHF.L.U32 R217, R115, 0x10, RZ ;  /* 0x0000001073d97819 */ /* 0x000fe200000006ff */
[----:B------:R-:W-:Y:S01]  /*4630*/  FFMA.FTZ R213, R206, R211, R213 ;  /* 0x000000d3ced57223 */ /* 0x000fe200000100d5 */
[--C-:B------:R-:W-:Y:S01]  /*4640*/  FADD.FTZ R120, R183, -R208.reuse ;  /* 0x800000d0b7787221 */ /* 0x100fe20000010000 */
[----:B------:R-:W0:Y:S01]  /*4650*/  LDC.64 R206, c[0x0][0x428] ;  /* 0x00010a00ffce7b82 */ /* 0x000e220000000a00 */
[----:B------:R-:W-:Y:S01]  /*4660*/  SHF.L.U32 R121, R116, 0x10, RZ ;  /* 0x0000001074797819 */ /* 0x000fe200000006ff */
[----:B------:R-:W-:Y:S01]  /*4670*/  FFMA.FTZ R216, R212, R215, R217 ;  /* 0x000000d7d4d87223 */ /* 0x000fe200000100d9 */
[----:B------:R-:W-:Y:S01]  /*4680*/  SHF.L.U32 R123, R112, 0x10, RZ ;  /* 0x00000010707b7819 */ /* 0x000fe200000006ff */
[----:B------:R-:W-:Y:S01]  /*4690*/  FMUL.FTZ R120, R205, R120 ;  /* 0x00000078cd787220 */ /* 0x000fe20000410000 */
[--C-:B------:R-:W-:Y:S01]  /*46a0*/  FADD.FTZ R212, R177, -R208.reuse ;  /* 0x800000d0b1d47221 */ /* 0x100fe20000010000 */
[--C-:B------:R-:W-:Y:S01]  /*46b0*/  FADD.FTZ R122, R176, -R208.reuse ;  /* 0x800000d0b07a7221 */ /* 0x100fe20000010000 */
[--C-:B------:R-:W-:Y:S01]  /*46c0*/  FADD.FTZ R214, R178, -R208.reuse ;  /* 0x800000d0b2d67221 */ /* 0x100fe20000010000 */
[----:B------:R-:W-:Y:S01]  /*46d0*/  FADD.FTZ R218, R179, -R208 ;  /* 0x800000d0b3da7221 */ /* 0x000fe20000010000 */
[----:B------:R-:W-:Y:S01]  /*46e0*/  FFMA.FTZ R120, R120, R121, R123 ;  /* 0x0000007978787223 */ /* 0x000fe2000001007b */
[----:B------:R-:W-:Y:S01]  /*46f0*/  SHF.L.U32 R209, R27, 0x10, RZ ;  /* 0x000000101bd17819 */ /* 0x000fe200000006ff */
[----:B------:R-:W-:Y:S01]  /*4700*/  FMUL.FTZ R212, R205, R212 ;  /* 0x000000d4cdd47220 */ /* 0x000fe20000410000 */
[----:B------:R-:W-:Y:S01]  /*4710*/  SHF.L.U32 R211, R28, 0x10, RZ ;  /* 0x000000101cd37819 */ /* 0x000fe200000006ff */
[----:B------:R-:W-:Y:S01]  /*4720*/  IMAD.U32 R123, R26, 0x10000, RZ ;  /* 0x000100001a7b7824 */ /* 0x000fe200078e00ff */
[----:B------:R-:W-:Y:S01]  /*4730*/  SHF.L.U32 R121, R25, 0x10, RZ ;  /* 0x0000001019797819 */ /* 0x000fe200000006ff */
[----:B------:R-:W-:Y:S01]  /*4740*/  FMUL.FTZ R218, R205, R218 ;  /* 0x000000dacdda7220 */ /* 0x000fe20000410000 */
        /* <DEDUP_REMOVED lines=8> */
[----:B------:R-:W-:Y:S01]  /*47d0*/  FFMA.FTZ R209, R122, R121, R123 ;  /* 0x000000797ad17223 */ /* 0x000fe2000001007b */
[----:B0-----:R-:W-:Y:S01]  /*47e0*/  IMAD.WIDE.U32 R206, R204, 0x10, R206 ;  /* 0x00000010ccce7825 */ /* 0x001fe200078e00ce */
[----:B------:R-:W-:-:S03]  /*47f0*/  F2FP.BF16.F32.PACK_AB R121, R211, R210 ;  /* 0x000000d2d379723e */ /* 0x000fc600000010ff */
[----:B------:R-:W-:Y:S01]  /*4800*/  FFMA.FTZ R219, R218, R219, R221 ;  /* 0x000000dbdadb7223 */ /* 0x000fe200000100dd */
[----:B------:R-:W-:Y:S02]  /*4810*/  F2FP.BF16.F32.PACK_AB R122, R214, R213 ;  /* 0x000000d5d67a723e */ /* 0x000fe400000010ff */
[----:B------:R-:W-:Y:S02]  /*4820*/  F2FP.BF16.F32.PACK_AB R120, R209, R120 ;  /* 0x00000078d178723e */ /* 0x000fe400000010ff */
[----:B------:R-:W-:Y:S02]  /*4830*/  F2FP.BF16.F32.PACK_AB R123, R219, R216 ;  /* 0x000000d8db7b723e */ /* 0x000fe400000010ff */
[----:B------:R-:W-:-:S03]  /*4840*/  IADD3 R204, PT, PT, R204, 0x20, RZ ;  /* 0x00000020cccc7810 */ /* 0x000fc60007ffe0ff */
[----:B------:R1:W-:Y:S04]  /*4850*/  STG.E.128 desc[UR6][R206.64], R120 ;  /* 0x00000078ce007986 */ /* 0x0003e8000c101d06 */
.L_x_220:
[----:B------:R-:W-:Y:S05]  /*4860*/  BSYNC.RECONVERGENT B0 ;  /* 0x0000000000007941 */ /* 0x000fea0003800200 */
.L_x_219:
[----:B------:R-:W-:Y:S01]  /*4870*/  ISETP.GE.U32.AND P0, PT, R154, 0x40, PT ;  /* 0x000000409a00780c */ /* 0x000fe20003f06070 */
[----:B------:R-:W-:-:S12]  /*4880*/  BSSY.RECONVERGENT B0, `(.L_x_221) ;  /* 0x0000032000007945 */ /* 0x000fd80003800200 */
[----:B------:R-:W-:Y:S05]  /*4890*/  @!P0 BRA `(.L_x_222) ;  /* 0x0000000000c08947 */ /* 0x000fea0003800000 */
[--C-:B-1----:R-:W-:Y:S01]  /*48a0*/  FADD.FTZ R206, R173, -R208.reuse ;  /* 0x800000d0adce7221 */ /* 0x102fe20000010000 */
        /* <DEDUP_REMOVED lines=25> */
[----:B------:R-:W-:Y:S01]  /*4a40*/  IMAD.U32 R209, R35, 0x10000, RZ ;  /* 0x0001000023d17824 */ /* 0x000fe200078e00ff */
[----:B------:R-:W-:Y:S01]  /*4a50*/  SHF.L.U32 R121, R33, 0x10, RZ ;  /* 0x0000001021797819 */ /* 0x000fe200000006ff */
[C---:B------:R-:W-:Y:S01]  /*4a60*/  FMUL.FTZ R212, R205.reuse, R212 ;  /* 0x000000d4cdd47220 */ /* 0x040fe20000410000 */
        /* <DEDUP_REMOVED lines=19> */
.L_x_222:
[----:B------:R-:W-:Y:S05]  /*4ba0*/  BSYNC.RECONVERGENT B0 ;  /* 0x0000000000007941 */ /* 0x000fea0003800200 */
.L_x_221:
[----:B------:R-:W-:Y:S01]  /*4bb0*/  ISETP.GE.U32.AND P0, PT, R154, 0x60, PT ;  /* 0x000000609a00780c */ /* 0x000fe20003f06070 */
[----:B------:R-:W-:-:S12]  /*4bc0*/  BSSY.RECONVERGENT B0, `(.L_x_223) ;  /* 0x0000032000007945 */ /* 0x000fd80003800200 */
[----:B------:R-:W-:Y:S05]  /*4bd0*/  @!P0 BRA `(.L_x_224) ;  /* 0x0000000000c08947 */ /* 0x000fea0003800000 */
[--C-:B-12---:R-:W-:Y:S01]  /*4be0*/  FADD.FTZ R206, R165, -R208.reuse ;  /* 0x800000d0a5ce7221 */ /* 0x106fe20000010000 */
        /* <DEDUP_REMOVED lines=47> */
.L_x_224:
[----:B------:R-:W-:Y:S05]  /*4ee0*/  BSYNC.RECONVERGENT B0 ;  /* 0x0000000000007941 */ /* 0x000fea0003800200 */
.L_x_223:
[----:B------:R-:W-:Y:S01]  /*4ef0*/  ISETP.GE.U32.AND P0, PT, R154, 0x80, PT ;  /* 0x000000809a00780c */ /* 0x000fe20003f06070 */
[----:B------:R-:W-:-:S12]  /*4f00*/  BSSY.RECONVERGENT B0, `(.L_x_225) ;  /* 0x0000032000007945 */ /* 0x000fd80003800200 */
[----:B------:R-:W-:Y:S05]  /*4f10*/  @!P0 BRA `(.L_x_226) ;  /* 0x0000000000c08947 */ /* 0x000fea0003800000 */
[--C-:B-123--:R-:W-:Y:S01]  /*4f20*/  FADD.FTZ R206, R157, -R208.reuse ;  /* 0x800000d09dce7221 */ /* 0x10efe20000010000 */
        /* <DEDUP_REMOVED lines=47> */
.L_x_226:
[----:B------:R-:W-:Y:S05]  /*5220*/  BSYNC.RECONVERGENT B0 ;  /* 0x0000000000007941 */ /* 0x000fea0003800200 */
.L_x_225:
[----:B------:R-:W-:Y:S01]  /*5230*/  ISETP.GE.U32.AND P0, PT, R154, 0xa0, PT ;  /* 0x000000a09a00780c */ /* 0x000fe20003f06070 */
[----:B------:R-:W-:-:S12]  /*5240*/  BSSY.RECONVERGENT B0, `(.L_x_227) ;  /* 0x0000032000007945 */ /* 0x000fd80003800200 */
[----:B------:R-:W-:Y:S05]  /*5250*/  @!P0 BRA `(.L_x_228) ;  /* 0x0000000000c08947 */ /* 0x000fea0003800000 */
[--C-:B-1234-:R-:W-:Y:S01]  /*5260*/  FADD.FTZ R206, R192, -R208.reuse ;  /* 0x800000d0c0ce7221 */ /* 0x11efe20000010000 */
        /* <DEDUP_REMOVED lines=31> */
[----:B------:R-:W-:Y:S01]  /*5460*/  FMUL.FTZ R214, R205, R214 ;  /* 0x000000d6cdd67220 */ /* 0x000fe20000410000 */
        /* <DEDUP_REMOVED lines=15> */
.L_x_228:
[----:B------:R-:W-:Y:S05]  /*5560*/  BSYNC.RECONVERGENT B0 ;  /* 0x0000000000007941 */ /* 0x000fea0003800200 */
.L_x_227:
[----:B------:R-:W-:Y:S01]  /*5570*/  ISETP.GE.U32.AND P0, PT, R154, 0xc0, PT ;  /* 0x000000c09a00780c */ /* 0x000fe20003f06070 */
[----:B------:R-:W-:-:S12]  /*5580*/  BSSY.RECONVERGENT B0, `(.L_x_229) ;  /* 0x0000031000007945 */ /* 0x000fd80003800200 */
[----:B------:R-:W-:Y:S05]  /*5590*/  @!P0 BRA `(.L_x_230) ;  /* 0x0000000000bc8947 */ /* 0x000fea0003800000 */
[----:B01234-:R-:W0:Y:S01]  /*55a0*/  LDC.64 R120, c[0x0][0x428] ;  /* 0x00010a00ff787b82 */ /* 0x01fe220000000a00 */
[--C-:B------:R-:W-:Y:S01]  /*55b0*/  FADD.FTZ R122, R196, -R208.reuse ;  /* 0x800000d0c47a7221 */ /* 0x100fe20000010000 */
[--C-:B------:R-:W-:Y:S01]  /*55c0*/  FADD.FTZ R210, R198, -R208.reuse ;  /* 0x800000d0c6d27221 */ /* 0x100fe20000010000 */
[--C-:B------:R-:W-:Y:S01]  /*55d0*/  FADD.FTZ R214, R200, -R208.reuse ;  /* 0x800000d0c8d67221 */ /* 0x100fe20000010000 */
[----:B------:R-:W-:Y:S01]  /*55e0*/  SHF.L.U32 R123, R56, 0x10, RZ ;  /* 0x00000010387b7819 */ /* 0x000fe200000006ff */
[--C-:B------:R-:W-:Y:S01]  /*55f0*/  FADD.FTZ R206, R197, -R208.reuse ;  /* 0x800000d0c5ce7221 */ /* 0x100fe20000010000 */
[----:B------:R-:W-:Y:S01]  /*5600*/  SHF.L.U32 R207, R52, 0x10, RZ ;  /* 0x0000001034cf7819 */ /* 0x000fe200000006ff */
[--C-:B------:R-:W-:Y:S01]  /*5610*/  FADD.FTZ R212, R199, -R208.reuse ;  /* 0x800000d0c7d47221 */ /* 0x100fe20000010000 */
[--C-:B------:R-:W-:Y:S01]  /*5620*/  FADD.FTZ R216, R201, -R208.reuse ;  /* 0x800000d0c9d87221 */ /* 0x100fe20000010000 */
[--C-:B------:R-:W-:Y:S01]  /*5630*/  FADD.FTZ R218, R202, -R208.reuse ;  /* 0x800000d0cada7221 */ /* 0x100fe20000010000 */
[----:B------:R-:W-:Y:S01]  /*5640*/  SHF.L.U32 R209, R57, 0x10, RZ ;  /* 0x0000001039d17819 */ /* 0x000fe200000006ff */
[----:B------:R-:W-:Y:S01]  /*5650*/  FMUL.FTZ R122, R205, R122 ;  /* 0x0000007acd7a7220 */ /* 0x000fe20000410000 */
[----:B------:R-:W-:Y:S01]  /*5660*/  SHF.L.U32 R211, R53, 0x10, RZ ;  /* 0x0000001035d37819 */ /* 0x000fe200000006ff */
[----:B------:R-:W-:Y:S01]  /*5670*/  FADD.FTZ R208, R203, -R208 ;  /* 0x800000d0cbd07221 */ /* 0x000fe20000010000 */
[----:B------:R-:W-:Y:S01]  /*5680*/  SHF.L.U32 R213, R58, 0x10, RZ ;  /* 0x000000103ad57819 */ /* 0x000fe200000006ff */
[C---:B------:R-:W-:Y:S01]  /*5690*/  FMUL.FTZ R210, R205.reuse, R210 ;  /* 0x000000d2cdd27220 */ /* 0x040fe20000410000 */
[----:B------:R-:W-:Y:S01]  /*56a0*/  SHF.L.U32 R215, R54, 0x10, RZ ;  /* 0x0000001036d77819 */ /* 0x000fe200000006ff */
[C---:B------:R-:W-:Y:S01]  /*56b0*/  FMUL.FTZ R214, R205.reuse, R214 ;  /* 0x000000d6cdd67220 */ /* 0x040fe20000410000 */
[----:B------:R-:W-:Y:S01]  /*56c0*/  FFMA.FTZ R207, R122, R123, R207 ;  /* 0x0000007b7acf7223 */ /* 0x000fe200000100cf */
[C---:B------:R-:W-:Y:S01]  /*56d0*/  FMUL.FTZ R206, R205.reuse, R206 ;  /* 0x000000cecdce7220 */ /* 0x040fe20000410000 */
[C---:B------:R-:W-:Y:S01]  /*56e0*/  FMUL.FTZ R212, R205.reuse, R212 ;  /* 0x000000d4cdd47220 */ /* 0x040fe20000410000 */
[C---:B------:R-:W-:Y:S01]  /*56f0*/  FMUL.FTZ R216, R205.reuse, R216 ;  /* 0x000000d8cdd87220 */ /* 0x040fe20000410000 */
[C---:B------:R-:W-:Y:S01]  /*5700*/  FMUL.FTZ R218, R205.reuse, R218 ;  /* 0x000000dacdda7220 */ /* 0x040fe20000410000 */
[----:B------:R-:W-:Y:S01]  /*5710*/  FMUL.FTZ R208, R205, R208 ;  /* 0x000000d0cdd07220 */ /* 0x000fe20000410000 */
[----:B------:R-:W-:Y:S01]  /*5720*/  FFMA.FTZ R209, R210, R209, R211 ;  /* 0x000000d1d2d17223 */ /* 0x000fe200000100d3 */
[----:B------:R-:W-:Y:S01]  /*5730*/  FFMA.FTZ R122, R214, R213, R215 ;  /* 0x000000d5d67a7223 */ /* 0x000fe200000100d7 */
[----:B------:R-:W-:Y:S01]  /*5740*/  SHF.L.U32 R123, R145, 0x10, RZ ;  /* 0x00000010917b7819 */ /* 0x000fe200000006ff */
[----:B------:R-:W-:Y:S01]  /*5750*/  IMAD.U32 R213, R148, 0x10000, RZ ;  /* 0x0001000094d57824 */ /* 0x000fe200078e00ff */
[----:B------:R-:W-:-:S02]  /*5760*/  SHF.L.U32 R211, R147, 0x10, RZ ;  /* 0x0000001093d37819 */ /* 0x000fc400000006ff */
[----:B------:R-:W-:Y:S02]  /*5770*/  SHF.L.U32 R215, R149, 0x10, RZ ;  /* 0x0000001095d77819 */ /* 0x000fe400000006ff */
[----:B------:R-:W-:Y:S01]  /*5780*/  SHF.L.U32 R219, R59, 0x10, RZ ;  /* 0x000000103bdb7819 */ /* 0x000fe200000006ff */
[----:B------:R-:W-:Y:S01]  /*5790*/  FFMA.FTZ R212, R212, R211, R213 ;  /* 0x000000d3d4d47223 */ /* 0x000fe200000100d5 */
[----:B------:R-:W-:Y:S02]  /*57a0*/  SHF.L.U32 R221, R55, 0x10, RZ ;  /* 0x0000001037dd7819 */ /* 0x000fe400000006ff */
[----:B------:R-:W-:Y:S02]  /*57b0*/  SHF.L.U32 R223, R151, 0x10, RZ ;  /* 0x0000001097df7819 */ /* 0x000fe400000006ff */
[----:B------:R-:W-:Y:S01]  /*57c0*/  SHF.L.U32 R225, R152, 0x10, RZ ;  /* 0x0000001098e17819 */ /* 0x000fe200000006ff */
[----:B------:R-:W-:Y:S01]  /*57d0*/  FFMA.FTZ R218, R218, R219, R221 ;  /* 0x000000dbdada7223 */ /* 0x000fe200000100dd */
[----:B------:R-:W-:-:S02]  /*57e0*/  SHF.L.U32 R217, R150, 0x10, RZ ;  /* 0x0000001096d97819 */ /* 0x000fc400000006ff */
[----:B------:R-:W-:Y:S01]  /*57f0*/  SHF.L.U32 R205, R146, 0x10, RZ ;  /* 0x0000001092cd7819 */ /* 0x000fe200000006ff */
[----:B------:R-:W-:Y:S02]  /*5800*/  FFMA.FTZ R223, R208, R223, R225 ;  /* 0x000000dfd0df7223 */ /* 0x000fe400000100e1 */
[----:B------:R-:W-:Y:S02]  /*5810*/  FFMA.FTZ R215, R216, R215, R217 ;  /* 0x000000d7d8d77223 */ /* 0x000fe400000100d9 */
[----:B------:R-:W-:Y:S01]  /*5820*/  FFMA.FTZ R206, R206, R123, R205 ;  /* 0x0000007bcece7223 */ /* 0x000fe200000100cd */
[----:B0-----:R-:W-:Y:S01]  /*5830*/  IMAD.WIDE.U32 R204, R204, 0x10, R120 ;  /* 0x00000010cccc7825 */ /* 0x001fe200078e0078 */
[----:B------:R-:W-:Y:S02]  /*5840*/  F2FP.BF16.F32.PACK_AB R123, R223, R218 ;  /* 0x000000dadf7b723e */ /* 0x000fe400000010ff */
[----:B------:R-:W-:Y:S02]  /*5850*/  F2FP.BF16.F32.PACK_AB R122, R215, R122 ;  /* 0x0000007ad77a723e */ /* 0x000fe400000010ff */
[----:B------:R-:W-:-:S02]  /*5860*/  F2FP.BF16.F32.PACK_AB R121, R212, R209 ;  /* 0x000000d1d479723e */ /* 0x000fc400000010ff */
[----:B------:R-:W-:-:S05]  /*5870*/  F2FP.BF16.F32.PACK_AB R120, R206, R207 ;  /* 0x000000cfce78723e */ /* 0x000fca00000010ff */
[----:B------:R0:W-:Y:S02]  /*5880*/  STG.E.128 desc[UR6][R204.64], R120 ;  /* 0x00000078cc007986 */ /* 0x0001e4000c101d06 */
.L_x_230:
[----:B------:R-:W-:Y:S05]  /*5890*/  BSYNC.RECONVERGENT B0 ;  /* 0x0000000000007941 */ /* 0x000fea0003800200 */
.L_x_229:
[----:B01234-:R-:W0:Y:S02]  /*58a0*/  LDC.64 R120, c[0x0][0x380] ;  /* 0x0000e000ff787b82 */ /* 0x01fe240000000a00 */
[----:B0-----:R-:W-:-:S04]  /*58b0*/  LEA R153, R120, R153, 0x2 ;  /* 0x0000009978997211 */ /* 0x001fc800078e10ff */
[----:B------:R-:W-:-:S13]  /*58c0*/  ISETP.GE.AND P0, PT, R153, R121, PT ;  /* 0x000000799900720c */ /* 0x000fda0003f06270 */
[----:B------:R-:W-:Y:S05]  /*58d0*/  @!P0 BRA `(.L_x_231) ;  /* 0xffffffb400688947 */ /* 0x000fea000383ffff */
[----:B------:R-:W-:Y:S05]  /*58e0*/  EXIT ;  /* 0x000000000000794d */ /* 0x000fea0003800000 */
.L_x_218:
        /* <DEDUP_REMOVED lines=8> */
.L_x_233:
[----:B------:R-:W-:Y:S05]  /*5970*/  BSYNC B0 ;  /* 0x0000000000007941 */ /* 0x000fea0003800000 */
.L_x_232:
        /* <DEDUP_REMOVED lines=9> */
.L_x_234:
[----:B------:R-:W-:Y:S01]  /*5a10*/  HFMA2 R213, -RZ, RZ, 0, 2.384185791015625e-07 ;  /* 0x00000004ffd57431 */ /* 0x000fe200000001ff */
[----:B------:R-:W-:-:S05]  /*5a20*/  MOV R122, R210 ;  /* 0x000000d2007a7202 */ /* 0x000fca0000000f00 */
[----:B------:R-:W-:-:S05]  /*5a30*/  FADD.FTZ R122, R121, R122 ;  /* 0x0000007a797a7221 */ /* 0x000fca0000010000 */
[----:B------:R-:W-:-:S07]  /*5a40*/  MOV R212, R122 ;  /* 0x0000007a00d47202 */ /* 0x000fce0000000f00 */
[----:B------:R-:W-:Y:S05]  /*5a50*/  WARPSYNC.COLLECTIVE R211, `(.L_x_235) ;  /* 0x00000000d3087348 */ /* 0x000fea0003c00000 */
[----:B------:R0:W1:Y:S02]  /*5a60*/  SHFL.BFLY P6, R210, R212, R213, R214 ;  /* 0x0c0000d5d4d27389 */ /* 0x00006400000c00d6 */
[----:B01----:R-:W-:Y:S05]  /*5a70*/  ENDCOLLECTIVE ;  /* 0x000000000000791b */ /* 0x003fea0003800000 */
.L_x_235:
[----:B------:R-:W-:Y:S01]  /*5a80*/  HFMA2 R213, -RZ, RZ, 0, 4.76837158203125e-07 ;  /* 0x00000008ffd57431 */ /* 0x000fe200000001ff */
[----:B------:R-:W-:-:S05]  /*5a90*/  MOV R123, R210 ;  /* 0x000000d2007b7202 */ /* 0x000fca0000000f00 */
[----:B------:R-:W-:-:S05]  /*5aa0*/  FADD.FTZ R123, R122, R123 ;  /* 0x0000007b7a7b7221 */ /* 0x000fca0000010000 */
[----:B------:R-:W-:-:S07]  /*5ab0*/  MOV R212, R123 ;  /* 0x0000007b00d47202 */ /* 0x000fce0000000f00 */
[----:B------:R-:W-:Y:S05]  /*5ac0*/  WARPSYNC.COLLECTIVE R211, `(.L_x_236) ;  /* 0x00000000d3087348 */ /* 0x000fea0003c00000 */
[----:B------:R0:W1:Y:S02]  /*5ad0*/  SHFL.BFLY P6, R210, R212, R213, R214 ;  /* 0x0c0000d5d4d27389 */ /* 0x00006400000c00d6 */
[----:B01----:R-:W-:Y:S05]  /*5ae0*/  ENDCOLLECTIVE ;  /* 0x000000000000791b */ /* 0x003fea0003800000 */
.L_x_236:
[----:B------:R-:W-:Y:S02]  /*5af0*/  HFMA2 R213, -RZ, RZ, 0, 9.5367431640625e-07 ;  /* 0x00000010ffd57431 */ /* 0x000fe400000001ff */
[----:B------:R-:W-:-:S04]  /*5b00*/  IMAD.MOV.U32 R206, RZ, RZ, R210 ;  /* 0x000000ffffce7224 */ /* 0x000fc800078e00d2 */
[----:B------:R-:W-:Y:S02]  /*5b10*/  FADD.FTZ R208, R123, R206 ;  /* 0x000000ce7bd07221 */ /* 0x000fe40000010000 */
[----:B------:R-:W0:Y:S03]  /*5b20*/  LDC R206, c[0x0][0x400] ;  /* 0x00010000ffce7b82 */ /* 0x000e260000000800 */
[----:B------:R-:W-:-:S07]  /*5b30*/  MOV R212, R208 ;  /* 0x000000d000d47202 */ /* 0x000fce0000000f00 */
[----:B0-----:R-:W-:Y:S05]  /*5b40*/  WARPSYNC.COLLECTIVE R211, `(.L_x_237) ;  /* 0x00000000d3087348 */ /* 0x001fea0003c00000 */
[----:B------:R1:W2:Y:S02]  /*5b50*/  SHFL.BFLY P6, R210, R212, R213, R214 ;  /* 0x0c0000d5d4d27389 */ /* 0x0002a400000c00d6 */
[----:B012---:R-:W-:Y:S05]  /*5b60*/  ENDCOLLECTIVE ;  /* 0x000000000000791b */ /* 0x007fea0003800000 */
.L_x_237:
[----:B------:R-:W-:Y:S01]  /*5b70*/  HFMA2 R213, -RZ, RZ, 0, 5.9604644775390625e-08 ;  /* 0x00000001ffd57431 */ /* 0x000fe200000001ff */
[----:B------:R-:W-:Y:S02]  /*5b80*/  MOV R207, R210 ;  /* 0x000000d200cf7202 */ /* 0x000fe40000000f00 */
        /* <DEDUP_REMOVED lines=104> */
.L_x_238:
[----:B------:R-:W-:Y:S01]  /*6210*/  HFMA2 R213, -RZ, RZ, 0, 1.1920928955078125e-07 ;  /* 0x00000002ffd57431 */ /* 0x000fe200000001ff */
[----:B------:R-:W-:-:S05]  /*6220*/  MOV R121, R210 ;  /* 0x000000d200797202 */ /* 0x000fca0000000f00 */
[----:B------:R-:W-:-:S05]  /*6230*/  FADD.FTZ R121, R120, R121 ;  /* 0x0000007978797221 */ /* 0x000fca0000010000 */
[----:B------:R-:W-:-:S07]  /*6240*/  MOV R212, R121 ;  /* 0x0000007900d47202 */ /* 0x000fce0000000f00 */
[----:B------:R-:W-:Y:S05]  /*6250*/  WARPSYNC.COLLECTIVE R211, `(.L_x_239) ;  /* 0x00000000d3087348 */ /* 0x000fea0003c00000 */
[----:B------:R0:W1:Y:S02]  /*6260*/  SHFL.BFLY P6, R210, R212, R213, R214 ;  /* 0x0c0000d5d4d27389 */ /* 0x00006400000c00d6 */
[----:B01----:R-:W-:Y:S05]  /*6270*/  ENDCOLLECTIVE ;  /* 0x000000000000791b */ /* 0x003fea0003800000 */
.L_x_239:
[----:B------:R-:W-:Y:S01]  /*6280*/  HFMA2 R213, -RZ, RZ, 0, 2.384185791015625e-07 ;  /* 0x00000004ffd57431 */ /* 0x000fe200000001ff */
[----:B------:R-:W-:-:S05]  /*6290*/  MOV R122, R210 ;  /* 0x000000d2007a7202 */ /* 0x000fca0000000f00 */
[----:B------:R-:W-:-:S05]  /*62a0*/  FADD.FTZ R122, R121, R122 ;  /* 0x0000007a797a7221 */ /* 0x000fca0000010000 */
[----:B------:R-:W-:-:S07]  /*62b0*/  MOV R212, R122 ;  /* 0x0000007a00d47202 */ /* 0x000fce0000000f00 */
[----:B------:R-:W-:Y:S05]  /*62c0*/  WARPSYNC.COLLECTIVE R211, `(.L_x_240) ;  /* 0x00000000d3087348 */ /* 0x000fea0003c00000 */
[----:B------:R0:W1:Y:S02]  /*62d0*/  SHFL.BFLY P6, R210, R212, R213, R214 ;  /* 0x0c0000d5d4d27389 */ /* 0x00006400000c00d6 */
[----:B01----:R-:W-:Y:S05]  /*62e0*/  ENDCOLLECTIVE ;  /* 0x000000000000791b */ /* 0x003fea0003800000 */
.L_x_240:
[----:B------:R-:W-:Y:S01]  /*62f0*/  HFMA2 R213, -RZ, RZ, 0, 4.76837158203125e-07 ;  /* 0x00000008ffd57431 */ /* 0x000fe200000001ff */
[----:B------:R-:W-:-:S05]  /*6300*/  MOV R123, R210 ;  /* 0x000000d2007b7202 */ /* 0x000fca0000000f00 */
[----:B------:R-:W-:-:S05]  /*6310*/  FADD.FTZ R123, R122, R123 ;  /* 0x0000007b7a7b7221 */ /* 0x000fca0000010000 */
[----:B------:R-:W-:-:S07]  /*6320*/  MOV R212, R123 ;  /* 0x0000007b00d47202 */ /* 0x000fce0000000f00 */
[----:B------:R-:W-:Y:S05]  /*6330*/  WARPSYNC.COLLECTIVE R211, `(.L_x_241) ;  /* 0x00000000d3087348 */ /* 0x000fea0003c00000 */
[----:B------:R0:W1:Y:S02]  /*6340*/  SHFL.BFLY P6, R210, R212, R213, R214 ;  /* 0x0c0000d5d4d27389 */ /* 0x00006400000c00d6 */
[----:B01----:R-:W-:Y:S05]  /*6350*/  ENDCOLLECTIVE ;  /* 0x000000000000791b */ /* 0x003fea0003800000 */
.L_x_241:
[----:B------:R-:W-:Y:S01]  /*6360*/  HFMA2 R213, -RZ, RZ, 0, 9.5367431640625e-07 ;  /* 0x00000010ffd57431 */ /* 0x000fe200000001ff */
[----:B------:R-:W-:-:S05]  /*6370*/  MOV R208, R210 ;  /* 0x000000d200d07202 */ /* 0x000fca0000000f00 */
[----:B------:R-:W-:-:S05]  /*6380*/  FADD.FTZ R209, R123, R208 ;  /* 0x000000d07bd17221 */ /* 0x000fca0000010000 */
[----:B------:R-:W-:-:S07]  /*6390*/  MOV R212, R209 ;  /* 0x000000d100d47202 */ /* 0x000fce0000000f00 */
[----:B------:R-:W-:Y:S05]  /*63a0*/  WARPSYNC.COLLECTIVE R211, `(.L_x_242) ;  /* 0x00000000d3087348 */ /* 0x000fea0003c00000 */
[----:B------:R0:W1:Y:S02]  /*63b0*/  SHFL.BFLY P6, R210, R212, R213, R214 ;  /* 0x0c0000d5d4d27389 */ /* 0x00006400000c00d6 */
[----:B01----:R-:W-:Y:S05]  /*63c0*/  ENDCOLLECTIVE ;  /* 0x000000000000791b */ /* 0x003fea0003800000 */
.L_x_242:
[----:B------:R-:W-:Y:S05]  /*63d0*/  BRA `(.L_x_243) ;  /* 0xffffffe0001c7947 */ /* 0x000fea000383ffff */
.L_x_244:
        /* <DEDUP_REMOVED lines=10> */
.L_x_54332:


//--------------------- .text._ZN10layer_norm13ln_fwd_kernelINS_13Kernel_traitsI13__nv_bfloat16S2_S2_S2_fjLj1536ELj1ELj4ELj1ELj16ENS_18Kernel_traits_baseILj1536ES2_S2_S2_S2_fjLj128EEEEELb0ELb1ELb0ELb1EEEvNS_9FwdParamsE --------------------------
	.section	.text._ZN10layer_norm13ln_fwd_kernelINS_13Kernel_traitsI13__nv_bfloat16S2_S2_S2_fjLj1536ELj1ELj4ELj1ELj16ENS_18Kernel_traits_baseILj1536ES2_S2_S2_S2_fjLj128EEEEELb0ELb1ELb0ELb1EEEvNS_9FwdParamsE,"ax",@progbits
	.align	128
        .global         _ZN10layer_norm13ln_fwd_kernelINS_13Kernel_traitsI13__nv_bfloat16S2_S2_S2_fjLj1536ELj1ELj4ELj1ELj16ENS_18Kernel_traits_baseILj1536ES2_S2_S2_S2_fjLj128EEEEELb0ELb1ELb0ELb1EEEvNS_9FwdParamsE
        .type           _ZN10layer_norm13ln_fwd_kernelINS_13Kernel_traitsI13__nv_bfloat16S2_S2_S2_fjLj1536ELj1ELj4ELj1ELj16ENS_18Kernel_traits_baseILj1536ES2_S2_S2_S2_fjLj128EEEEELb0ELb1ELb0ELb1EEEvNS_9FwdParamsE,@function
        .size           _ZN10layer_norm13ln_fwd_kernelINS_13Kernel_traitsI13__nv_bfloat16S2_S2_S2_fjLj1536ELj1ELj4ELj1ELj16ENS_18Kernel_traits_baseILj1536ES2_S2_S2_S2_fjLj128EEEEELb0ELb1ELb0ELb1EEEvNS_9FwdParamsE,(.L_x_54333 - _ZN10layer_norm13ln_fwd_kernelINS_13Kernel_traitsI13__nv_bfloat16S2_S2_S2_fjLj1536ELj1ELj4ELj1ELj16ENS_18Kernel_traits_baseILj1536ES2_S2_S2_S2_fjLj128EEEEELb0ELb1ELb0ELb1EEEvNS_9FwdParamsE)
        .other          _ZN10layer_norm13ln_fwd_kernelINS_13Kernel_traitsI13__nv_bfloat16S2_S2_S2_fjLj1536ELj1ELj4ELj1ELj16ENS_18Kernel_traits_baseILj1536ES2_S2_S2_S2_fjLj128EEEEELb0ELb1ELb0ELb1EEEvNS_9FwdParamsE,@"STO_CUDA_ENTRY STV_DEFAULT"
_ZN10layer_norm13ln_fwd_kernelINS_13Kernel_traitsI13__nv_bfloat16S2_S2_S2_fjLj1536ELj1ELj4ELj1ELj16ENS_18Kernel_traits_baseILj1536ES2_S2_S2_S2_fjLj128EEEEELb0ELb1ELb0ELb1EEEvNS_9FwdParamsE:
.text._ZN10layer_norm13ln_fwd_kernelINS_13Kernel_traitsI13__nv_bfloat16S2_S2_S2_fjLj1536ELj1ELj4ELj1ELj16ENS_18Kernel_traits_baseILj1536ES2_S2_S2_S2_fjLj128EEEEELb0ELb1ELb0ELb1EEEvNS_9FwdParamsE:
[----:B------:R-:W-:Y:S01]  /*0000*/  LDC R1, c[0x0][0x37c] ;  /* 0x0000df00ff017b82 */ /* 0x000fe20000000800 */
[----:B------:R-:W0:Y:S01]  /*0010*/  LDCU.64 UR4, c[0x0][0x438] ;  /* 0x00008700ff0477ac */ /* 0x000e220008000a00 */
[----:B------:R-:W1:Y:S01]  /*0020*/  S2R R0, SR_TID.X ;  /* 0x0000000000007919 */ /* 0x000e620000002100 */
[----:B------:R-:W2:Y:S01]  /*0030*/  LDCU.64 UR6, c[0x0][0x358] ;  /* 0x00006b00ff0677ac */ /* 0x000ea20008000a00 */
[----:B0-----:R-:W-:-:S04]  /*0040*/  UISETP.NE.U32.AND UP0, UPT, UR4, URZ, UPT ;  /* 0x000000ff0400728c */ /* 0x001fc8000bf05070 */
[----:B------:R-:W-:Y:S01]  /*0050*/  UISETP.NE.AND.EX UP0, UPT, UR5, URZ, UPT, UP0 ;  /* 0x000000ff0500728c */ /* 0x000fe2000bf05300 */
[----:B-1----:R-:W-:-:S08]  /*0060*/  LOP3.LUT R170, R0, 0x1f, RZ, 0xc0, !PT ;  /* 0x0000001f00aa7812 */ /* 0x002fd000078ec0ff */
[----:B--2---:R-:W-:Y:S05]  /*0070*/  BRA.U !UP0, `(.L_x_245) ;  /* 0x0000000108647547 */ /* 0x004fea000b800000 */
[----:B------:R-:W0:Y:S08]  /*0080*/  LDC.64 R2, c[0x0][0x3d0] ;  /* 0x0000f400ff027b82 */ /* 0x000e300000000a00 */
[----:B------:R-:W1:Y:S08]  /*0090*/  LDC.64 R4, c[0x0][0x438] ;  /* 0x00010e00ff047b82 */ /* 0x000e700000000a00 */
[----:B------:R-:W2:Y:S01]  /*00a0*/  LDC.64 R6, c[0x0][0x3e8] ;  /* 0x0000fa00ff067b82 */ /* 0x000ea20000000a00 */
[----:B0-----:R-:W-:-:S05]  /*00b0*/  IMAD.WIDE.U32 R2, R170, 0x10, R2 ;  /* 0x00000010aa027825 */ /* 0x001fca00078e0002 */
[----:B------:R0:W5:Y:S01]  /*00c0*/  LDG.E.128 R108, desc[UR6][R2.64] ;  /* 0x00000006026c7981 */ /* 0x000162000c1e1d00 */
[----:B-1----:R-:W-:-:S03]  /*00d0*/  IMAD.WIDE.U32 R4, R170, 0x10, R4 ;  /* 0x00000010aa047825 */ /* 0x002fc600078e0004 */
[----:B------:R0:W5:Y:S04]  /*00e0*/  LDG.E.128 R104, desc[UR6][R2.64+0x200] ;  /* 0x0002000602687981 */ /* 0x000168000c1e1d00 */
[----:B------:R0:W5:Y:S01]  /*00f0*/  LDG.E.128 R100, desc[UR6][R2.64+0x400] ;  /* 0x0004000602647981 */ /* 0x000162000c1e1d00 */
[----:B--2---:R-:W-:-:S03]  /*0100*/  IMAD.WIDE.U32 R6, R170, 0x10, R6 ;  /* 0x00000010aa067825 */ /* 0x004fc600078e0006 */
        /* <DEDUP_REMOVED lines=16> */
.L_x_245:
        /* <DEDUP_REMOVED lines=28> */
.L_x_246:
[----:B------:R-:W1:Y:S01]  /*03d0*/  S2UR UR4, SR_CTAID.X ;  /* 0x00000000000479c3 */ /* 0x000e620000002500 */
[----:B------:R-:W2:Y:S01]  /*03e0*/  LDCU UR5, c[0x0][0x384] ;  /* 0x00007080ff0577ac */ /* 0x000ea20008000800 */
[----:B------:R-:W-:Y:S01]  /*03f0*/  SHF.R.U32.HI R0, RZ, 0x5, R0 ;  /* 0x00000005ff007819 */ /* 0x000fe20000011600 */
[----:B-1----:R-:W-:-:S06]  /*0400*/  USHF.L.U32 UR4, UR4, 0x2, URZ ;  /* 0x0000000204047899 */ /* 0x002fcc00080006ff */
[----:B------:R-:W-:-:S04]  /*0410*/  LOP3.LUT R138, R0, UR4, RZ, 0xfc, !PT ;  /* 0x00000004008a7c12 */ /* 0x000fc8000f8efcff */
[----:B--2---:R-:W-:-:S13]  /*0420*/  ISETP.GE.AND P0, PT, R138, UR5, PT ;  /* 0x000000058a007c0c */ /* 0x004fda000bf06270 */
[----:B------:R-:W-:Y:S05]  /*0430*/  @P0 EXIT ;  /* 0x000000000000094d */ /* 0x000fea0003800000 */
[----:B------:R-:W1:Y:S01]  /*0440*/  LDCU.64 UR4, c[0x0][0x3e0] ;  /* 0x00007c00ff0477ac */ /* 0x000e620008000a00 */
[----:B-----5:R-:W-:Y:S02]  /*0450*/  PRMT R169, R67, 0x7632, R169 ;  /* 0x0000763243a97816 */ /* 0x020fe400000000a9 */
[----:B------:R-:W-:Y:S02]  /*0460*/  PRMT R168, R91, 0x7632, R168 ;  /* 0x000076325ba87816 */ /* 0x000fe400000000a8 */
[----:B------:R-:W-:Y:S02]  /*0470*/  PRMT R167, R66, 0x7632, R167 ;  /* 0x0000763242a77816 */ /* 0x000fe400000000a7 */
[----:B------:R-:W-:Y:S02]  /*0480*/  PRMT R166, R90, 0x7632, R166 ;  /* 0x000076325aa67816 */ /* 0x000fe400000000a6 */
[----:B------:R-:W-:Y:S02]  /*0490*/  PRMT R165, R65, 0x7632, R165 ;  /* 0x0000763241a57816 */ /* 0x000fe400000000a5 */
[----:B------:R-:W-:-:S02]  /*04a0*/  PRMT R164, R89, 0x7632, R164 ;  /* 0x0000763259a47816 */ /* 0x000fc400000000a4 */
[----:B------:R-:W-:Y:S02]  /*04b0*/  PRMT R163, R64, 0x7632, R163 ;  /* 0x0000763240a37816 */ /* 0x000fe400000000a3 */
[----:B------:R-:W-:Y:S02]  /*04c0*/  PRMT R162, R88, 0x7632, R162 ;  /* 0x0000763258a27816 */ /* 0x000fe400000000a2 */
[----:B------:R-:W-:Y:S01]  /*04d0*/  PRMT R161, R71, 0x7632, R161 ;  /* 0x0000763247a17816 */ /* 0x000fe200000000a1 */
[----:B-1----:R-:W-:Y:S01]  /*04e0*/  UISETP.NE.U32.AND UP0, UPT, UR4, URZ, UPT ;  /* 0x000000ff0400728c */ /* 0x002fe2000bf05070 */
[----:B------:R-:W-:Y:S01]  /*04f0*/  PRMT R160, R95, 0x7632, R160 ;  /* 0x000076325fa07816 */ /* 0x000fe200000000a0 */
[----:B------:R-:W1:Y:S01]  /*0500*/  LDCU.U8 UR4, c[0x0][0x410] ;  /* 0x00008200ff0477ac */ /* 0x000e620008000000 */
[----:B------:R-:W-:Y:S02]  /*0510*/  PRMT R159, R70, 0x7632, R159 ;  /* 0x00007632469f7816 */ /* 0x000fe4000000009f */
[----:B------:R-:W-:Y:S01]  /*0520*/  PRMT R158, R94, 0x7632, R158 ;  /* 0x000076325e9e7816 */ /* 0x000fe2000000009e */
[----:B------:R-:W-:Y:S01]  /*0530*/  UISETP.NE.AND.EX UP0, UPT, UR5, URZ, UPT, UP0 ;  /* 0x000000ff0500728c */ /* 0x000fe2000bf05300 */
        /* <DEDUP_REMOVED lines=53> */
[----:B0-----:R-:W-:Y:S02]  /*0890*/  PRMT R7, R58, 0x7632, R7 ;  /* 0x000076323a077816 */ /* 0x001fe40000000007 */
[----:B------:R-:W-:-:S02]  /*08a0*/  PRMT R6, R57, 0x7632, R6 ;  /* 0x0000763239067816 */ /* 0x000fc40000000006 */
[----:B------:R-:W-:Y:S02]  /*08b0*/  PRMT R5, R56, 0x7632, R5 ;  /* 0x0000763238057816 */ /* 0x000fe40000000005 */
[----:B------:R-:W-:Y:S02]  /*08c0*/  PRMT R4, R63, 0x7632, R4 ;  /* 0x000076323f047816 */ /* 0x000fe40000000004 */
[----:B------:R-:W-:Y:S02]  /*08d0*/  PRMT R3, R62, 0x7632, R3 ;  /* 0x000076323e037816 */ /* 0x000fe40000000003 */
[----:B------:R-:W-:Y:S02]  /*08e0*/  PRMT R2, R61, 0x7632, R2 ;  /* 0x000076323d027816 */ /* 0x000fe40000000002 */
[----:B------:R-:W-:Y:S01]  /*08f0*/  PRMT R0, R60, 0x7632, R0 ;  /* 0x000076323c007816 */ /* 0x000fe20000000000 */
[----:B-1----:R-:W-:Y:S06]  /*0900*/  BRA.U UP0, `(.L_x_247) ;  /* 0x0000003d007c7547 */ /* 0x002fec000b800000 */
[----:B------:R-:W0:Y:S01]  /*0910*/  LDCU.64 UR8, c[0x0][0x3a0] ;  /* 0x00007400ff0877ac */ /* 0x000e220008000a00 */
[----:B------:R-:W1:Y:S01]  /*0920*/  LDCU UR5, c[0x0][0x388] ;  /* 0x00007100ff0577ac */ /* 0x000e620008000800 */
[----:B------:R-:W2:Y:S01]  /*0930*/  LDCU UR10, c[0x0][0x448] ;  /* 0x00008900ff0a77ac */ /* 0x000ea20008000800 */
[----:B0-----:R-:W-:-:S04]  /*0940*/  ISETP.NE.U32.AND P0, PT, RZ, UR8, PT ;  /* 0x00000008ff007c0c */ /* 0x001fc8000bf05070 */
[----:B-12---:R-:W-:-:S13]  /*0950*/  ISETP.NE.AND.EX P0, PT, RZ, UR9, PT, P0 ;  /* 0x00000009ff007c0c */ /* 0x006fda000bf05300 */
.L_x_261:
[----:B--2---:R-:W0:Y:S01]  /*0960*/  LDC.64 R126, c[0x0][0x390] ;  /* 0x0000e400ff7e7b82 */ /* 0x004e220000000a00 */
[----:B------:R-:W-:-:S05]  /*0970*/  IMAD R116, R138, UR5, RZ ;  /* 0x000000058a747c24 */ /* 0x000fca000f8e02ff */
[----:B------:R-:W-:-:S04]  /*0980*/  SHF.R.S32.HI R117, RZ, 0x1f, R116 ;  /* 0x0000001fff757819 */ /* 0x000fc80000011474 */
[----:B------:R-:W-:-:S04]  /*0990*/  LEA.HI R117, R117, R116, RZ, 0x3 ;  /* 0x0000007475757211 */ /* 0x000fc800078f18ff */
[----:B------:R-:W-:-:S05]  /*09a0*/  LEA.HI.SX32 R133, R117, R170, 0x1d ;  /* 0x000000aa75857211 */ /* 0x000fca00078feaff */
[----:B0-----:R-:W-:-:S06]  /*09b0*/  IMAD.WIDE.U32 R116, R133, 0x10, R126 ;  /* 0x0000001085747825 */ /* 0x001fcc00078e007e */
[----:B------:R-:W5:Y:S01]  /*09c0*/  LDG.E.128 R116, desc[UR6][R116.64] ;  /* 0x0000000674747981 */ /* 0x000f62000c1e1d00 */
[----:B------:R-:W-:Y:S05]  /*09d0*/  @!P0 BRA `(.L_x_248) ;  /* 0x0000000000c08947 */ /* 0x000fea0003800000 */
[----:B------:R-:W0:Y:S02]  /*09e0*/  LDC.64 R112, c[0x0][0x3a0] ;  /* 0x0000e800ff707b82 */ /* 0x000e240000000a00 */
[----:B0-----:R-:W-:-:S06]  /*09f0*/  IMAD.WIDE.U32 R112, R133, 0x10, R112 ;  /* 0x0000001085707825 */ /* 0x001fcc00078e0070 */
[----:B------:R-:W2:Y:S01]  /*0a00*/  LDG.E.128 R112, desc[UR6][R112.64] ;  /* 0x0000000670707981 */ /* 0x000ea2000c1e1d00 */
[----:B-----5:R-:W-:Y:S02]  /*0a10*/  PRMT R120, R116, 0x7632, R120 ;  /* 0x0000763274787816 */ /* 0x020fe40000000078 */
[C---:B------:R-:W-:Y:S02]  /*0a20*/  PRMT R121, R117.reuse, 0x7632, R121 ;  /* 0x0000763275797816 */ /* 0x040fe40000000079 */
[----:B------:R-:W-:Y:S02]  /*0a30*/  SHF.L.U32 R173, R117, 0x10, RZ ;  /* 0x0000001075ad7819 */ /* 0x000fe400000006ff */
[C---:B------:R-:W-:Y:S02]  /*0a40*/  PRMT R123, R118.reuse, 0x7632, R123 ;  /* 0x00007632767b7816 */ /* 0x040fe4000000007b */
[----:B------:R-:W-:Y:S02]  /*0a50*/  SHF.L.U32 R174, R118, 0x10, RZ ;  /* 0x0000001076ae7819 */ /* 0x000fe400000006ff */
[----:B------:R-:W-:-:S02]  /*0a60*/  PRMT R124, R119, 0x7632, R124 ;  /* 0x00007632777c7816 */ /* 0x000fc4000000007c */
[----:B------:R-:W-:Y:S02]  /*0a70*/  SHF.L.U32 R116, R116, 0x10, RZ ;  /* 0x0000001074747819 */ /* 0x000fe400000006ff */
[----:B------:R-:W-:Y:S02]  /*0a80*/  SHF.L.U32 R175, R60, 0x10, RZ ;  /* 0x000000103caf7819 */ /* 0x000fe400000006ff */
[----:B------:R-:W-:Y:S02]  /*0a90*/  SHF.L.U32 R118, R61, 0x10, RZ ;  /* 0x000000103d767819 */ /* 0x000fe400000006ff */
[----:B------:R-:W-:Y:S02]  /*0aa0*/  SHF.L.U32 R171, R124, 0x10, RZ ;  /* 0x000000107cab7819 */ /* 0x000fe400000006ff */
[----:B------:R-:W-:Y:S02]  /*0ab0*/  SHF.L.U32 R125, R62, 0x10, RZ ;  /* 0x000000103e7d7819 */ /* 0x000fe400000006ff */
[----:B------:R-:W-:-:S02]  /*0ac0*/  SHF.L.U32 R172, R119, 0x10, RZ ;  /* 0x0000001077ac7819 */ /* 0x000fc400000006ff */
[----:B------:R-:W-:Y:S02]  /*0ad0*/  SHF.L.U32 R134, R2, 0x10, RZ ;  /* 0x0000001002867819 */ /* 0x000fe400000006ff */
[----:B------:R-:W-:Y:S02]  /*0ae0*/  SHF.L.U32 R128, R4, 0x10, RZ ;  /* 0x0000001004807819 */ /* 0x000fe400000006ff */
[----:B------:R-:W-:Y:S02]  /*0af0*/  SHF.L.U32 R120, R120, 0x10, RZ ;  /* 0x0000001078787819 */ /* 0x000fe400000006ff */
[----:B------:R-:W-:Y:S02]  /*0b00*/  SHF.L.U32 R121, R121, 0x10, RZ ;  /* 0x0000001079797819 */ /* 0x000fe400000006ff */
[----:B------:R-:W-:Y:S02]  /*0b10*/  SHF.L.U32 R123, R123, 0x10, RZ ;  /* 0x000000107b7b7819 */ /* 0x000fe400000006ff */
[----:B--2---:R-:W-:-:S02]  /*0b20*/  SHF.L.U32 R117, R112, 0x10, RZ ;  /* 0x0000001070757819 */ /* 0x004fc400000006ff */
[----:B------:R-:W-:Y:S02]  /*0b30*/  SHF.L.U32 R122, R113, 0x10, RZ ;  /* 0x00000010717a7819 */ /* 0x000fe400000006ff */
[----:B------:R-:W-:Y:S01]  /*0b40*/  SHF.L.U32 R129, R114, 0x10, RZ ;  /* 0x0000001072817819 */ /* 0x000fe200000006ff */
[----:B------:R-:W-:Y:S01]  /*0b50*/  FFMA.FTZ R175, R116, R175, R117 ;  /* 0x000000af74af7223 */ /* 0x000fe20000010075 */
[----:B------:R-:W-:Y:S01]  /*0b60*/  PRMT R124, R115, 0x7632, R124 ;  /* 0x00007632737c7816 */ /* 0x000fe2000000007c */
[----:B------:R-:W-:Y:S01]  /*0b70*/  FFMA.FTZ R173, R173, R118, R122 ;  /* 0x00000076adad7223 */ /* 0x000fe2000001007a */
[----:B------:R-:W-:Y:S01]  /*0b80*/  PRMT R119, R114, 0x7632, R119 ;  /* 0x0000763272777816 */ /* 0x000fe20000000077 */
[----:B------:R-:W-:Y:S01]  /*0b90*/  FFMA.FTZ R174, R174, R125, R129 ;  /* 0x0000007daeae7223 */ /* 0x000fe20000010081 */
[----:B------:R-:W-:Y:S02]  /*0ba0*/  PRMT R116, R112, 0x7632, R116 ;  /* 0x0000763270747816 */ /* 0x000fe40000000074 */
[----:B------:R-:W-:-:S02]  /*0bb0*/  PRMT R118, R113, 0x7632, R118 ;  /* 0x0000763271767816 */ /* 0x000fc40000000076 */
[----:B------:R-:W-:Y:S02]  /*0bc0*/  SHF.L.U32 R130, R124, 0x10, RZ ;  /* 0x000000107c827819 */ /* 0x000fe400000006ff */
        /* <DEDUP_REMOVED lines=10> */
[----:B------:R-:W-:Y:S01]  /*0c70*/  FFMA.FTZ R134, R121, R134, R118 ;  /* 0x0000008679867223 */ /* 0x000fe20000010076 */
[----:B------:R-:W-:Y:S01]  /*0c80*/  F2FP.BF16.F32.PACK_AB R118, R135, R174 ;  /* 0x000000ae8776723e */ /* 0x000fe200000010ff */
[----:B------:R-:W-:Y:S01]  /*0c90*/  FFMA.FTZ R132, R120, R117, R119 ;  /* 0x0000007578847223 */ /* 0x000fe20000010077 */
[----:B------:R-:W-:Y:S02]  /*0ca0*/  F2FP.BF16.F32.PACK_AB R119, R171, R172 ;  /* 0x000000acab77723e */ /* 0x000fe400000010ff */
[----:B------:R-:W-:Y:S02]  /*0cb0*/  F2FP.BF16.F32.PACK_AB R117, R134, R173 ;  /* 0x000000ad8675723e */ /* 0x000fe400000010ff */
[----:B------:R-:W-:Y:S01]  /*0cc0*/  F2FP.BF16.F32.PACK_AB R116, R132, R175 ;  /* 0x000000af8474723e */ /* 0x000fe200000010ff */
[----:B------:R-:W-:Y:S06]  /*0cd0*/  BRA `(.L_x_249) ;  /* 0x0000000000807947 */ /* 0x000fec0003800000 */
.L_x_248:
[C---:B-----5:R-:W-:Y:S02]  /*0ce0*/  PRMT R121, R117.reuse, 0x7632, R121 ;  /* 0x0000763275797816 */ /* 0x060fe40000000079 */
[C---:B------:R-:W-:Y:S02]  /*0cf0*/  PRMT R122, R118.reuse, 0x7632, R122 ;  /* 0x00007632767a7816 */ /* 0x040fe4000000007a */
[----:B------:R-:W-:Y:S02]  /*0d00*/  SHF.L.U32 R174, R118, 0x10, RZ ;  /* 0x0000001076ae7819 */ /* 0x000fe400000006ff */
[----:B------:R-:W-:Y:S02]  /*0d10*/  SHF.L.U32 R117, R117, 0x10, RZ ;  /* 0x0000001075757819 */ /* 0x000fe400000006ff */
[----:B------:R-:W-:Y:S02]  /*0d20*/  SHF.L.U32 R118, R61, 0x10, RZ ;  /* 0x000000103d767819 */ /* 0x000fe400000006ff */
[----:B------:R-:W-:-:S02]  /*0d30*/  PRMT R120, R116, 0x7632, R120 ;  /* 0x0000763274787816 */ /* 0x000fc40000000078 */
[----:B------:R-:W-:Y:S01]  /*0d40*/  PRMT R124, R119, 0x7632, R124 ;  /* 0x00007632777c7816 */ /* 0x000fe2000000007c */
[----:B------:R-:W-:Y:S01]  /*0d50*/  FMUL.FTZ R173, R117, R118 ;  /* 0x0000007675ad7220 */ /* 0x000fe20000410000 */
[----:B------:R-:W-:Y:S02]  /*0d60*/  SHF.L.U32 R116, R116, 0x10, RZ ;  /* 0x0000001074747819 */ /* 0x000fe400000006ff */
[----:B------:R-:W-:Y:S02]  /*0d70*/  SHF.L.U32 R175, R60, 0x10, RZ ;  /* 0x000000103caf7819 */ /* 0x000fe400000006ff */
[----:B------:R-:W-:Y:S02]  /*0d80*/  SHF.L.U32 R123, R62, 0x10, RZ ;  /* 0x000000103e7b7819 */ /* 0x000fe400000006ff */
[----:B------:R-:W-:Y:S01]  /*0d90*/  SHF.L.U32 R119, R119, 0x10, RZ ;  /* 0x0000001077777819 */ /* 0x000fe200000006ff */
[----:B------:R-:W-:Y:S01]  /*0da0*/  FMUL.FTZ R175, R116, R175 ;  /* 0x000000af74af7220 */ /* 0x000fe20000410000 */
[----:B------:R-:W-:Y:S01]  /*0db0*/  SHF.L.U32 R117, R0, 0x10, RZ ;  /* 0x0000001000757819 */ /* 0x000fe200000006ff */
[----:B------:R-:W-:Y:S01]  /*0dc0*/  FMUL.FTZ R174, R174, R123 ;  /* 0x0000007baeae7220 */ /* 0x000fe20000410000 */
[----:B------:R-:W-:-:S02]  /*0dd0*/  SHF.L.U32 R134, R2, 0x10, RZ ;  /* 0x0000001002867819 */ /* 0x000fc400000006ff */
[----:B------:R-:W-:Y:S02]  /*0de0*/  SHF.L.U32 R135, R3, 0x10, RZ ;  /* 0x0000001003877819 */ /* 0x000fe400000006ff */
[----:B------:R-:W-:Y:S02]  /*0df0*/  SHF.L.U32 R172, R63, 0x10, RZ ;  /* 0x000000103fac7819 */ /* 0x000fe400000006ff */
[----:B------:R-:W-:Y:S02]  /*0e00*/  SHF.L.U32 R171, R4, 0x10, RZ ;  /* 0x0000001004ab7819 */ /* 0x000fe400000006ff */
[----:B------:R-:W-:Y:S01]  /*0e10*/  SHF.L.U32 R124, R124, 0x10, RZ ;  /* 0x000000107c7c7819 */ /* 0x000fe200000006ff */
[----:B------:R-:W-:Y:S01]  /*0e20*/  FMUL.FTZ R172, R119, R172 ;  /* 0x000000ac77ac7220 */ /* 0x000fe20000410000 */
[----:B------:R-:W-:Y:S02]  /*0e30*/  SHF.L.U32 R122, R122, 0x10, RZ ;  /* 0x000000107a7a7819 */ /* 0x000fe400000006ff */
        /* <DEDUP_REMOVED lines=10> */
.L_x_249:
[----:B------:R-:W0:Y:S01]  /*0ee0*/  LDC.64 R124, c[0x0][0x3a8] ;  /* 0x0000ea00ff7c7b82 */ /* 0x000e220000000a00 */
[----:B------:R-:W-:-:S05]  /*0ef0*/  IADD3 R183, PT, PT, R133, 0x20, RZ ;  /* 0x0000002085b77810 */ /* 0x000fca0007ffe0ff */
[----:B------:R-:W-:Y:S02]  /*0f00*/  IMAD.WIDE.U32 R120, R183, 0x10, R126 ;  /* 0x00000010b7787825 */ /* 0x000fe400078e007e */
[----:B------:R-:W1:Y:S02]  /*0f10*/  @P0 LDC.64 R130, c[0x0][0x3a0] ;  /* 0x0000e800ff820b82 */ /* 0x000e640000000a00 */
[----:B0-----:R-:W-:-:S05]  /*0f20*/  IMAD.WIDE.U32 R128, R133, 0x10, R124 ;  /* 0x0000001085807825 */ /* 0x001fca00078e007c */
[----:B------:R0:W-:Y:S01]  /*0f30*/  STG.E.128 desc[UR6][R128.64], R116 ;  /* 0x0000007480007986 */ /* 0x0001e2000c101d06 */
[----:B-1----:R-:W-:-:S03]  /*0f40*/  @P0 IMAD.WIDE.U32 R130, R183, 0x10, R130 ;  /* 0x00000010b7820825 */ /* 0x002fc600078e0082 */
[----:B------:R-:W5:Y:S04]  /*0f50*/  LDG.E.128 R120, desc[UR6][R120.64] ;  /* 0x0000000678787981 */ /* 0x000f68000c1e1d00 */
[----:B------:R0:W5:Y:S01]  /*0f60*/  @P0 LDG.E.128 R112, desc[UR6][R130.64] ;  /* 0x0000000682700981 */ /* 0x000162000c1e1d00 */
[----:B------:R-:W-:Y:S05]  /*0f70*/  @!P0 BRA `(.L_x_250) ;  /* 0x0000000000b48947 */ /* 0x000fea0003800000 */
[C---:B0----5:R-:W-:Y:S02]  /*0f80*/  PRMT R118, R121.reuse, 0x7632, R118 ;  /* 0x0000763279767816 */ /* 0x061fe40000000076 */
[C---:B------:R-:W-:Y:S02]  /*0f90*/  PRMT R128, R122.reuse, 0x7632, R128 ;  /* 0x000076327a807816 */ /* 0x040fe40000000080 */
[----:B------:R-:W-:Y:S02]  /*0fa0*/  SHF.L.U32 R185, R122, 0x10, RZ ;  /* 0x000000107ab97819 */ /* 0x000fe400000006ff */
[----:B------:R-:W-:Y:S02]  /*0fb0*/  PRMT R116, R120, 0x7632, R116 ;  /* 0x0000763278747816 */ /* 0x000fe40000000074 */
[----:B------:R-:W-:Y:S02]  /*0fc0*/  SHF.L.U32 R121, R121, 0x10, RZ ;  /* 0x0000001079797819 */ /* 0x000fe400000006ff */
[----:B------:R-:W-:-:S02]  /*0fd0*/  SHF.L.U32 R182, R57, 0x10, RZ ;  /* 0x0000001039b67819 */ /* 0x000fc400000006ff */
        /* <DEDUP_REMOVED lines=8> */
[----:B------:R-:W-:-:S02]  /*1060*/  PRMT R129, R123, 0x7632, R129 ;  /* 0x000076327b817816 */ /* 0x000fc40000000081 */
[----:B------:R-:W-:Y:S01]  /*1070*/  PRMT R121, R114, 0x7632, R121 ;  /* 0x0000763272797816 */ /* 0x000fe20000000079 */
[----:B------:R-:W-:Y:S01]  /*1080*/  FFMA.FTZ R185, R185, R130, R176 ;  /* 0x00000082b9b97223 */ /* 0x000fe200000100b0 */
[----:B------:R-:W-:Y:S02]  /*1090*/  PRMT R117, R112, 0x7632, R117 ;  /* 0x0000763270757816 */ /* 0x000fe40000000075 */
[----:B------:R-:W-:Y:S02]  /*10a0*/  PRMT R120, R113, 0x7632, R120 ;  /* 0x0000763271787816 */ /* 0x000fe40000000078 */
[----:B------:R-:W-:Y:S02]  /*10b0*/  PRMT R122, R115, 0x7632, R122 ;  /* 0x00007632737a7816 */ /* 0x000fe4000000007a */
[----:B------:R-:W-:Y:S02]  /*10c0*/  SHF.L.U32 R130, R129, 0x10, RZ ;  /* 0x0000001081827819 */ /* 0x000fe400000006ff */
[----:B------:R-:W-:-:S02]  /*10d0*/  SHF.L.U32 R180, R123, 0x10, RZ ;  /* 0x000000107bb47819 */ /* 0x000fc400000006ff */
[----:B------:R-:W-:Y:S02]  /*10e0*/  SHF.L.U32 R131, R59, 0x10, RZ ;  /* 0x000000103b837819 */ /* 0x000fe400000006ff */
[----:B------:R-:W-:Y:S02]  /*10f0*/  SHF.L.U32 R179, R115, 0x10, RZ ;  /* 0x0000001073b37819 */ /* 0x000fe400000006ff */
[----:B------:R-:W-:Y:S02]  /*1100*/  SHF.L.U32 R129, R121, 0x10, RZ ;  /* 0x0000001079817819 */ /* 0x000fe400000006ff */
[----:B------:R-:W-:Y:S01]  /*1110*/  SHF.L.U32 R119, R5, 0x10, RZ ;  /* 0x0000001005777819 */ /* 0x000fe200000006ff */
[----:B------:R-:W-:Y:S01]  /*1120*/  FFMA.FTZ R180, R180, R131, R179 ;  /* 0x00000083b4b47223 */ /* 0x000fe200000100b3 */
[----:B------:R-:W-:Y:S02]  /*1130*/  SHF.L.U32 R177, R6, 0x10, RZ ;  /* 0x0000001006b17819 */ /* 0x000fe400000006ff */
[----:B------:R-:W-:-:S02]  /*1140*/  SHF.L.U32 R123, R7, 0x10, RZ ;  /* 0x00000010077b7819 */ /* 0x000fc400000006ff */
[----:B------:R-:W-:Y:S02]  /*1150*/  SHF.L.U32 R181, R8, 0x10, RZ ;  /* 0x0000001008b57819 */ /* 0x000fe400000006ff */
[----:B------:R-:W-:Y:S02]  /*1160*/  SHF.L.U32 R116, R116, 0x10, RZ ;  /* 0x0000001074747819 */ /* 0x000fe400000006ff */
[----:B------:R-:W-:Y:S02]  /*1170*/  SHF.L.U32 R118, R118, 0x10, RZ ;  /* 0x0000001076767819 */ /* 0x000fe400000006ff */
[----:B------:R-:W-:Y:S02]  /*1180*/  SHF.L.U32 R128, R128, 0x10, RZ ;  /* 0x0000001080807819 */ /* 0x000fe400000006ff */
[----:B------:R-:W-:Y:S02]  /*1190*/  SHF.L.U32 R189, R122, 0x10, RZ ;  /* 0x000000107abd7819 */ /* 0x000fe400000006ff */
[----:B------:R-:W-:Y:S01]  /*11a0*/  SHF.L.U32 R121, R120, 0x10, RZ ;  /* 0x0000001078797819 */ /* 0x000fe200000006ff */
[----:B------:R-:W-:Y:S01]  /*11b0*/  FFMA.FTZ R178, R128, R123, R129 ;  /* 0x0000007b80b27223 */ /* 0x000fe20000010081 */
        /* <DEDUP_REMOVED lines=9> */
.L_x_250:
[----:B0----5:R-:W-:Y:S02]  /*1250*/  PRMT R116, R120, 0x7632, R116 ;  /* 0x0000763278747816 */ /* 0x021fe40000000074 */
        /* <DEDUP_REMOVED lines=9> */
[----:B------:R-:W-:Y:S01]  /*12f0*/  FMUL.FTZ R187, R120, R187 ;  /* 0x000000bb78bb7220 */ /* 0x000fe20000410000 */
        /* <DEDUP_REMOVED lines=21> */
.L_x_251:
[----:B------:R-:W0:Y:S01]  /*1450*/  @P0 LDC.64 R130, c[0x0][0x3a0] ;  /* 0x0000e800ff820b82 */ /* 0x000e220000000a00 */
[----:B------:R-:W-:Y:S01]  /*1460*/  IADD3 R181, PT, PT, R133, 0x40, RZ ;  /* 0x0000004085b57810 */ /* 0x000fe20007ffe0ff */
[----:B------:R-:W-:-:S04]  /*1470*/  IMAD.WIDE.U32 R128, R183, 0x10, R124 ;  /* 0x00000010b7807825 */ /* 0x000fc800078e007c */
[C---:B------:R-:W-:Y:S01]  /*1480*/  IMAD.WIDE.U32 R120, R181.reuse, 0x10, R126 ;  /* 0x00000010b5787825 */ /* 0x040fe200078e007e */
[----:B------:R1:W-:Y:S05]  /*1490*/  STG.E.128 desc[UR6][R128.64], R116 ;  /* 0x0000007480007986 */ /* 0x0003ea000c101d06 */
[----:B------:R-:W5:Y:S01]  /*14a0*/  LDG.E.128 R120, desc[UR6][R120.64] ;  /* 0x0000000678787981 */ /* 0x000f62000c1e1d00 */
[----:B0-----:R-:W-:-:S05]  /*14b0*/  @P0 IMAD.WIDE.U32 R130, R181, 0x10, R130 ;  /* 0x00000010b5820825 */ /* 0x001fca00078e0082 */
[----:B------:R1:W5:Y:S01]  /*14c0*/  @P0 LDG.E.128 R112, desc[UR6][R130.64] ;  /* 0x0000000682700981 */ /* 0x000362000c1e1d00 */
[----:B------:R-:W-:Y:S05]  /*14d0*/  @!P0 BRA `(.L_x_252) ;  /* 0x0000000000b48947 */ /* 0x000fea0003800000 */
[----:B-1---5:R-:W-:Y:S02]  /*14e0*/  PRMT R116, R120, 0x7632, R116 ;  /* 0x0000763278747816 */ /* 0x022fe40000000074 */
[C---:B------:R-:W-:Y:S02]  /*14f0*/  PRMT R118, R121.reuse, 0x7632, R118 ;  /* 0x0000763279767816 */ /* 0x040fe40000000076 */
[C---:B------:R-:W-:Y:S02]  /*1500*/  PRMT R128, R122.reuse, 0x7632, R128 ;  /* 0x000076327a807816 */ /* 0x040fe40000000080 */
[----:B------:R-:W-:Y:S02]  /*1510*/  SHF.L.U32 R193, R122, 0x10, RZ ;  /* 0x000000107ac17819 */ /* 0x000fe400000006ff */
        /* <DEDUP_REMOVED lines=14> */
[----:B------:R-:W-:Y:S02]  /*1600*/  PRMT R117, R112, 0x7632, R117 ;  /* 0x0000763270757816 */ /* 0x000fe40000000075 */
[----:B------:R-:W-:Y:S02]  /*1610*/  PRMT R120, R113, 0x7632, R120 ;  /* 0x0000763271787816 */ /* 0x000fe40000000078 */
[----:B------:R-:W-:Y:S02]  /*1620*/  PRMT R122, R114, 0x7632, R122 ;  /* 0x00007632727a7816 */ /* 0x000fe4000000007a */
[----:B------:R-:W-:-:S02]  /*1630*/  SHF.L.U32 R130, R55, 0x10, RZ ;  /* 0x0000001037827819 */ /* 0x000fc400000006ff */
[----:B------:R-:W-:Y:S02]  /*1640*/  SHF.L.U32 R184, R115, 0x10, RZ ;  /* 0x0000001073b87819 */ /* 0x000fe400000006ff */
[----:B------:R-:W-:Y:S02]  /*1650*/  SHF.L.U32 R190, R131, 0x10, RZ ;  /* 0x0000001083be7819 */ /* 0x000fe400000006ff */
[----:B------:R-:W-:Y:S01]  /*1660*/  SHF.L.U32 R199, R123, 0x10, RZ ;  /* 0x000000107bc77819 */ /* 0x000fe200000006ff */
[----:B------:R-:W-:Y:S01]  /*1670*/  FFMA.FTZ R191, R191, R130, R184 ;  /* 0x00000082bfbf7223 */ /* 0x000fe200000100b8 */
[----:B------:R-:W-:Y:S02]  /*1680*/  SHF.L.U32 R119, R9, 0x10, RZ ;  /* 0x0000001009777819 */ /* 0x000fe400000006ff */
        /* <DEDUP_REMOVED lines=9> */
[----:B------:R-:W-:Y:S01]  /*1720*/  SHF.L.U32 R117, R117, 0x10, RZ ;  /* 0x0000001075757819 */ /* 0x000fe200000006ff */
[----:B------:R-:W-:Y:S02]  /*1730*/  FFMA.FTZ R188, R128, R129, R131 ;  /* 0x0000008180bc7223 */ /* 0x000fe40000010083 */
[----:B------:R-:W-:Y:S02]  /*1740*/  FFMA.FTZ R186, R118, R121, R123 ;  /* 0x0000007976ba7223 */ /* 0x000fe4000001007b */
[----:B------:R-:W-:Y:S01]  /*1750*/  FFMA.FTZ R184, R116, R119, R117 ;  /* 0x0000007774b87223 */ /* 0x000fe20000010075 */
[----:B------:R-:W-:Y:S02]  /*1760*/  F2FP.BF16.F32.PACK_AB R119, R190, R191 ;  /* 0x000000bfbe77723e */ /* 0x000fe400000010ff */
[----:B------:R-:W-:Y:S02]  /*1770*/  F2FP.BF16.F32.PACK_AB R118, R188, R193 ;  /* 0x000000c1bc76723e */ /* 0x000fe400000010ff */
[----:B------:R-:W-:-:S02]  /*1780*/  F2FP.BF16.F32.PACK_AB R117, R186, R195 ;  /* 0x000000c3ba75723e */ /* 0x000fc400000010ff */
[----:B------:R-:W-:Y:S01]  /*1790*/  F2FP.BF16.F32.PACK_AB R116, R184, R197 ;  /* 0x000000c5b874723e */ /* 0x000fe200000010ff */
[----:B------:R-:W-:Y:S06]  /*17a0*/  BRA `(.L_x_253) ;  /* 0x0000000000807947 */ /* 0x000fec0003800000 */
.L_x_252:
        /* <DEDUP_REMOVED lines=8> */
[----:B------:R-:W-:Y:S01]  /*1830*/  PRMT R129, R123, 0x7632, R129 ;  /* 0x000076327b817816 */ /* 0x000fe20000000081 */
[----:B------:R-:W-:Y:S01]  /*1840*/  FMUL.FTZ R197, R120, R197 ;  /* 0x000000c578c57220 */ /* 0x000fe20000410000 */
[----:B------:R-:W-:Y:S01]  /*1850*/  SHF.L.U32 R130, R54, 0x10, RZ ;  /* 0x0000001036827819 */ /* 0x000fe200000006ff */
[----:B------:R-:W-:Y:S01]  /*1860*/  FMUL.FTZ R195, R121, R122 ;  /* 0x0000007a79c37220 */ /* 0x000fe20000410000 */
[----:B------:R-:W-:Y:S02]  /*1870*/  SHF.L.U32 R123, R123, 0x10, RZ ;  /* 0x000000107b7b7819 */ /* 0x000fe400000006ff */
        /* <DEDUP_REMOVED lines=19> */
.L_x_253:
        /* <DEDUP_REMOVED lines=54> */
.L_x_254:
        /* <DEDUP_REMOVED lines=32> */
.L_x_255:
        /* <DEDUP_REMOVED lines=38> */
[----:B------:R-:W-:-:S02]  /*2170*/  SHF.L.U32 R118, R118, 0x10, RZ ;  /* 0x0000001076767819 */ /* 0x000fc400000006ff */
        /* <DEDUP_REMOVED lines=15> */
.L_x_256:
[C---:B-1---5:R-:W-:Y:S02]  /*2270*/  PRMT R116, R120.reuse, 0x7632, R116 ;  /* 0x0000763278747816 */ /* 0x062fe40000000074 */
[----:B------:R-:W-:Y:S02]  /*2280*/  SHF.L.U32 R120, R120, 0x10, RZ ;  /* 0x0000001078787819 */ /* 0x000fe400000006ff */
[----:B------:R-:W-:Y:S02]  /*2290*/  SHF.L.U32 R117, R44, 0x10, RZ ;  /* 0x000000102c757819 */ /* 0x000fe400000006ff */
[----:B------:R-:W-:Y:S02]  /*22a0*/  PRMT R118, R121, 0x7632, R118 ;  /* 0x0000763279767816 */ /* 0x000fe40000000076 */
[----:B------:R-:W-:Y:S01]  /*22b0*/  PRMT R119, R122, 0x7632, R119 ;  /* 0x000076327a777816 */ /* 0x000fe20000000077 */
[----:B------:R-:W-:Y:S01]  /*22c0*/  FMUL.FTZ R202, R120, R117 ;  /* 0x0000007578ca7220 */ /* 0x000fe20000410000 */
[----:B------:R-:W-:-:S02]  /*22d0*/  PRMT R128, R123, 0x7632, R128 ;  /* 0x000076327b807816 */ /* 0x000fc40000000080 */
[----:B------:R-:W-:Y:S02]  /*22e0*/  SHF.L.U32 R206, R122, 0x10, RZ ;  /* 0x000000107ace7819 */ /* 0x000fe400000006ff */
        /* <DEDUP_REMOVED lines=24> */
.L_x_257:
        /* <DEDUP_REMOVED lines=9> */
[C---:B-1---5:R-:W-:Y:S02]  /*2500*/  PRMT R116, R120.reuse, 0x7632, R116 ;  /* 0x0000763278747816 */ /* 0x062fe40000000074 */
[----:B------:R-:W-:Y:S02]  /*2510*/  SHF.L.U32 R120, R120, 0x10, RZ ;  /* 0x0000001078787819 */ /* 0x000fe400000006ff */
[----:B------:R-:W-:Y:S02]  /*2520*/  PRMT R118, R121, 0x7632, R118 ;  /* 0x0000763279767816 */ /* 0x000fe40000000076 */
[C---:B------:R-:W-:Y:S02]  /*2530*/  PRMT R126, R122.reuse, 0x7632, R126 ;  /* 0x000076327a7e7816 */ /* 0x040fe4000000007e */
        /* <DEDUP_REMOVED lines=9> */
[C---:B------:R-:W-:Y:S02]  /*25d0*/  PRMT R131, R123.reuse, 0x7632, R131 ;  /* 0x000076327b837816 */ /* 0x040fe40000000083 */
[----:B------:R-:W-:Y:S01]  /*25e0*/  SHF.L.U32 R208, R123, 0x10, RZ ;  /* 0x000000107bd07819 */ /* 0x000fe200000006ff */
[----:B------:R-:W-:Y:S01]  /*25f0*/  FFMA.FTZ R123, R121, R122, R210 ;  /* 0x0000007a797b7223 */ /* 0x000fe200000100d2 */
[----:B------:R-:W-:Y:S01]  /*2600*/  FFMA.FTZ R128, R128, R119, R129 ;  /* 0x0000007780807223 */ /* 0x000fe20000010081 */
[----:B------:R-:W-:Y:S02]  /*2610*/  PRMT R120, R114, 0x7632, R120 ;  /* 0x0000763272787816 */ /* 0x000fe40000000078 */
[----:B------:R-:W-:Y:S02]  /*2620*/  PRMT R117, R112, 0x7632, R117 ;  /* 0x0000763270757816 */ /* 0x000fe40000000075 */
[----:B------:R-:W-:Y:S02]  /*2630*/  PRMT R119, R113, 0x7632, R119 ;  /* 0x0000763271777816 */ /* 0x000fe40000000077 */
[----:B------:R-:W-:-:S02]  /*2640*/  PRMT R210, R115, 0x7632, R210 ;  /* 0x0000763273d27816 */ /* 0x000fc400000000d2 */
        /* <DEDUP_REMOVED lines=15> */
[----:B------:R-:W-:Y:S01]  /*2740*/  SHF.L.U32 R117, R117, 0x10, RZ ;  /* 0x0000001075757819 */ /* 0x000fe200000006ff */
[----:B------:R-:W-:Y:S02]  /*2750*/  FFMA.FTZ R131, R131, R212, R210 ;  /* 0x000000d483837223 */ /* 0x000fe400000100d2 */
[----:B------:R-:W-:Y:S01]  /*2760*/  FFMA.FTZ R122, R118, R121, R119 ;  /* 0x00000079767a7223 */ /* 0x000fe20000010077 */
[----:B------:R-:W-:Y:S01]  /*2770*/  F2FP.BF16.F32.PACK_AB R118, R127, R128 ;  /* 0x000000807f76723e */ /* 0x000fe200000010ff */
[----:B------:R-:W-:Y:S01]  /*2780*/  FFMA.FTZ R129, R116, R129, R117 ;  /* 0x0000008174817223 */ /* 0x000fe20000010075 */
[----:B------:R-:W-:Y:S02]  /*2790*/  F2FP.BF16.F32.PACK_AB R119, R131, R126 ;  /* 0x0000007e8377723e */ /* 0x000fe400000010ff */
[----:B------:R-:W-:-:S02]  /*27a0*/  F2FP.BF16.F32.PACK_AB R117, R122, R123 ;  /* 0x0000007b7a75723e */ /* 0x000fc400000010ff */
[----:B------:R-:W-:Y:S01]  /*27b0*/  F2FP.BF16.F32.PACK_AB R116, R129, R130 ;  /* 0x000000828174723e */ /* 0x000fe200000010ff */
[----:B------:R-:W-:Y:S06]  /*27c0*/  BRA `(.L_x_259) ;  /* 0x0000000000807947 */ /* 0x000fec0003800000 */
.L_x_258:
[C---:B-1---5:R-:W-:Y:S02]  /*27d0*/  PRMT R118, R121.reuse, 0x7632, R118 ;  /* 0x0000763279767816 */ /* 0x062fe40000000076 */
[C---:B------:R-:W-:Y:S02]  /*27e0*/  PRMT R119, R122.reuse, 0x7632, R119 ;  /* 0x000076327a777816 */ /* 0x040fe40000000077 */
[----:B------:R-:W-:Y:S02]  /*27f0*/  SHF.L.U32 R128, R122, 0x10, RZ ;  /* 0x000000107a807819 */ /* 0x000fe400000006ff */
[----:B------:R-:W-:Y:S02]  /*2800*/  PRMT R116, R120, 0x7632, R116 ;  /* 0x0000763278747816 */ /* 0x000fe40000000074 */
[----:B------:R-:W-:Y:S02]  /*2810*/  SHF.L.U32 R121, R121, 0x10, RZ ;  /* 0x0000001079797819 */ /* 0x000fe400000006ff */
[----:B------:R-:W-:-:S02]  /*2820*/  SHF.L.U32 R122, R41, 0x10, RZ ;  /* 0x00000010297a7819 */ /* 0x000fc400000006ff */
[----:B------:R-:W-:Y:S02]  /*2830*/  SHF.L.U32 R120, R120, 0x10, RZ ;  /* 0x0000001078787819 */ /* 0x000fe400000006ff */
[----:B------:R-:W-:Y:S02]  /*2840*/  SHF.L.U32 R117, R40, 0x10, RZ ;  /* 0x0000001028757819 */ /* 0x000fe400000006ff */
[C---:B------:R-:W-:Y:S02]  /*2850*/  PRMT R126, R123.reuse, 0x7632, R126 ;  /* 0x000076327b7e7816 */ /* 0x040fe4000000007e */
[----:B------:R-:W-:Y:S01]  /*2860*/  SHF.L.U32 R131, R123, 0x10, RZ ;  /* 0x000000107b837819 */ /* 0x000fe200000006ff */
[----:B------:R-:W-:Y:S01]  /*2870*/  FMUL.FTZ R123, R121, R122 ;  /* 0x0000007a797b7220 */ /* 0x000fe20000410000 */
        /* <DEDUP_REMOVED lines=8> */
[----:B------:R-:W-:Y:S01]  /*2900*/  SHF.L.U32 R121, R126, 0x10, RZ ;  /* 0x000000107e797819 */ /* 0x000fe200000006ff */
[----:B------:R-:W-:Y:S01]  /*2910*/  FMUL.FTZ R126, R131, R122 ;  /* 0x0000007a837e7220 */ /* 0x000fe20000410000 */
[----:B------:R-:W-:-:S02]  /*2920*/  SHF.L.U32 R119, R119, 0x10, RZ ;  /* 0x0000001077777819 */ /* 0x000fc400000006ff */
[----:B------:R-:W-:Y:S01]  /*2930*/  SHF.L.U32 R118, R118, 0x10, RZ ;  /* 0x0000001076767819 */ /* 0x000fe200000006ff */
[----:B------:R-:W-:Y:S01]  /*2940*/  FMUL.FTZ R131, R121, R208 ;  /* 0x000000d079837220 */ /* 0x000fe20000410000 */
[----:B------:R-:W-:Y:S01]  /*2950*/  SHF.L.U32 R116, R116, 0x10, RZ ;  /* 0x0000001074747819 */ /* 0x000fe200000006ff */
[----:B------:R-:W-:Y:S02]  /*2960*/  FMUL.FTZ R127, R119, R120 ;  /* 0x00000078777f7220 */ /* 0x000fe40000410000 */
[----:B------:R-:W-:Y:S01]  /*2970*/  FMUL.FTZ R122, R118, R117 ;  /* 0x00000075767a7220 */ /* 0x000fe20000410000 */
[----:B------:R-:W-:Y:S01]  /*2980*/  F2FP.BF16.F32.PACK_AB R119, R131, R126 ;  /* 0x0000007e8377723e */ /* 0x000fe200000010ff */
[----:B------:R-:W-:Y:S01]  /*2990*/  FMUL.FTZ R129, R116, R129 ;  /* 0x0000008174817220 */ /* 0x000fe20000410000 */
[----:B------:R-:W-:Y:S02]  /*29a0*/  F2FP.BF16.F32.PACK_AB R118, R127, R128 ;  /* 0x000000807f76723e */ /* 0x000fe400000010ff */
[----:B------:R-:W-:-:S02]  /*29b0*/  F2FP.BF16.F32.PACK_AB R117, R122, R123 ;  /* 0x0000007b7a75723e */ /* 0x000fc400000010ff */
[----:B------:R-:W-:-:S07]  /*29c0*/  F2FP.BF16.F32.PACK_AB R116, R129, R130 ;  /* 0x000000828174723e */ /* 0x000fce00000010ff */
.L_x_259:
[----:B------:R-:W-:Y:S01]  /*29d0*/  FADD.FTZ R121, RZ, R175 ;  /* 0x000000afff797221 */ /* 0x000fe20000010000 */
[----:B------:R-:W-:Y:S01]  /*29e0*/  IMAD.WIDE.U32 R124, R201, 0x10, R124 ;  /* 0x00000010c97c7825 */ /* 0x000fe200078e007c */
        /* <DEDUP_REMOVED lines=50> */
[----:B0-----:R-:W-:Y:S06]  /*2d10*/  BRA.DIV UR8, `(.L_x_260) ;  /* 0x0000005e08807947 */ /* 0x001fec000b800000 */
        /* <DEDUP_REMOVED lines=13> */
[C---:B------:R-:W-:Y:S01]  /*2df0*/  FADD.FTZ R117, -R121.reuse, R132 ;  /* 0x0000008479757221 */ /* 0x040fe20000010100 */
[----:B------:R-:W-:Y:S02]  /*2e00*/  FADD.FTZ R119, -R121, R173 ;  /* 0x000000ad79777221 */ /* 0x000fe40000010100 */
[----:B------:R-:W-:-:S04]  /*2e10*/  FFMA.FTZ R116, R116, R116, RZ ;  /* 0x0000007474747223 */ /* 0x000fc800000100ff */
[----:B------:R-:W-:Y:S01]  /*2e20*/  FFMA.FTZ R116, R117, R117, R116 ;  /* 0x0000007575747223 */ /* 0x000fe20000010074 */
[----:B------:R-:W-:-:S03]  /*2e30*/  FADD.FTZ R117, -R121, R134 ;  /* 0x0000008679757221 */ /* 0x000fc60000010100 */
        /* <DEDUP_REMOVED lines=88> */
[----:B------:R-:W-:-:S04]  /*33c0*/  FFMA.FTZ R116, R119, R119, R116 ;  /* 0x0000007777747223 */ /* 0x000fc80000010074 */
        /* <DEDUP_REMOVED lines=10> */
.L_x_287:
[----:B------:R-:W-:Y:S01]  /*3470*/  FMUL.FTZ R116, R121, R121 ;  /* 0x0000007979747220 */ /* 0x000fe20000410000 */
[----:B------:R-:W-:Y:S01]  /*3480*/  ISETP.NE.AND P1, PT, RZ, UR4, PT ;  /* 0x00000004ff007c0c */ /* 0x000fe2000bf25270 */
[----:B-1----:R-:W-:Y:S01]  /*3490*/  FADD.FTZ R219, R212, R219 ;  /* 0x000000dbd4db7221 */ /* 0x002fe20000010000 */
[----:B------:R-:W-:Y:S02]  /*34a0*/  SHF.L.U32 R119, R25, 0x10, RZ ;  /* 0x0000001019777819 */ /* 0x000fe400000006ff */
[----:B------:R-:W-:Y:S01]  /*34b0*/  FSEL R117, R116, RZ, P1 ;  /* 0x000000ff74757208 */ /* 0x000fe20000800000 */
[----:B------:R-:W-:Y:S01]  /*34c0*/  FFMA.FTZ R124, R219, R124, UR10 ;  /* 0x0000000adb7c7e23 */ /* 0x000fe2000801007c */
[----:B------:R-:W-:Y:S02]  /*34d0*/  SHF.L.U32 R118, R26, 0x10, RZ ;  /* 0x000000101a767819 */ /* 0x000fe400000006ff */
[----:B------:R-:W-:Y:S01]  /*34e0*/  SHF.L.U32 R125, R108, 0x10, RZ ;  /* 0x000000106c7d7819 */ /* 0x000fe200000006ff */
[----:B------:R-:W-:Y:S01]  /*34f0*/  FADD.FTZ R208, R124, R117 ;  /* 0x000000757cd07221 */ /* 0x000fe20000010000 */
[----:B------:R-:W-:-:S02]  /*3500*/  FSEL R124, R121, RZ, !P1 ;  /* 0x000000ff797c7208 */ /* 0x000fc40004800000 */
[----:B------:R-:W-:Y:S02]  /*3510*/  SHF.L.U32 R116, R84, 0x10, RZ ;  /* 0x0000001054747819 */ /* 0x000fe400000006ff */
[----:B------:R-:W-:Y:S01]  /*3520*/  SHF.L.U32 R120, R109, 0x10, RZ ;  /* 0x000000106d787819 */ /* 0x000fe200000006ff */
[C---:B------:R-:W-:Y:S01]  /*3530*/  FADD.FTZ R219, -R124.reuse, R176 ;  /* 0x000000b07cdb7221 */ /* 0x040fe20000010100 */
[C---:B------:R-:W-:Y:S01]  /*3540*/  FADD.FTZ R132, -R124.reuse, R132 ;  /* 0x000000847c847221 */ /* 0x040fe20000010100 */
[----:B------:R-:W1:Y:S01]  /*3550*/  MUFU.RSQ R176, R208 ;  /* 0x000000d000b07308 */ /* 0x000e620000001400 */
[C---:B------:R-:W-:Y:S01]  /*3560*/  FADD.FTZ R175, -R124.reuse, R175 ;  /* 0x000000af7caf7221 */ /* 0x040fe20000010100 */
[C---:B------:R-:W-:Y:S01]  /*3570*/  FADD.FTZ R241, -R124.reuse, R180 ;  /* 0x000000b47cf17221 */ /* 0x040fe20000010100 */
[C---:B------:R-:W-:Y:S01]  /*3580*/  FADD.FTZ R173, -R124.reuse, R173 ;  /* 0x000000ad7cad7221 */ /* 0x040fe20000010100 */
[C---:B------:R-:W-:Y:S01]  /*3590*/  FADD.FTZ R180, -R124.reuse, R129 ;  /* 0x000000817cb47221 */ /* 0x040fe20000010100 */
[C---:B------:R-:W-:Y:S01]  /*35a0*/  FADD.FTZ R129, -R124.reuse, R123 ;  /* 0x0000007b7c817221 */ /* 0x040fe20000010100 */
        /* <DEDUP_REMOVED lines=12> */
[C---:B-1----:R-:W-:Y:S01]  /*3670*/  FMUL.FTZ R123, R176.reuse, R132 ;  /* 0x00000084b07b7220 */ /* 0x042fe20000410000 */
[C---:B------:R-:W-:Y:S01]  /*3680*/  FMUL.FTZ R175, R176.reuse, R175 ;  /* 0x000000afb0af7220 */ /* 0x040fe20000410000 */
[----:B------:R-:W-:Y:S01]  /*3690*/  FMUL.FTZ R122, R176, R173 ;  /* 0x000000adb07a7220 */ /* 0x000fe20000410000 */
[C---:B------:R-:W-:Y:S01]  /*36a0*/  FADD.FTZ R178, -R124.reuse, R215 ;  /* 0x000000d77cb27221 */ /* 0x040fe20000010100 */
[----:B------:R-:W-:Y:S01]  /*36b0*/  FFMA.FTZ R128, R123, R119, R118 ;  /* 0x000000777b807223 */ /* 0x000fe20000010076 */
        /* <DEDUP_REMOVED lines=29> */
[----:B------:R-:W-:Y:S01]  /*3890*/  FFMA.FTZ R125, R175, R125, R116 ;  /* 0x0000007daf7d7223 */ /* 0x000fe20000010074 */
[----:B------:R-:W-:Y:S01]  /*38a0*/  SHF.L.U32 R119, R110, 0x10, RZ ;  /* 0x000000106e777819 */ /* 0x000fe200000006ff */
[----:B------:R-:W-:Y:S01]  /*38b0*/  FFMA.FTZ R124, R122, R120, R117 ;  /* 0x000000787a7c7223 */ /* 0x000fe20000010075 */
        /* <DEDUP_REMOVED lines=10> */
[----:B------:R-:W-:Y:S01]  /*3960*/  SHF.L.U32 R116, R31, 0x10, RZ ;  /* 0x000000101f747819 */ /* 0x000fe200000006ff */
[----:B------:R-:W-:Y:S01]  /*3970*/  FMUL.FTZ R171, R176, R171 ;  /* 0x000000abb0ab7220 */ /* 0x000fe20000410000 */
[----:B------:R-:W-:Y:S01]  /*3980*/  SHF.L.U32 R118, R32, 0x10, RZ ;  /* 0x0000001020767819 */ /* 0x000fe200000006ff */
[----:B------:R-:W-:Y:S01]  /*3990*/  FFMA.FTZ R175, R134, R175, R117 ;  /* 0x000000af86af7223 */ /* 0x000fe20000010075 */
[----:B------:R-:W-:Y:S01]  /*39a0*/  SHF.L.U32 R122, R33, 0x10, RZ ;  /* 0x00000010217a7819 */ /* 0x000fe200000006ff */
[----:B------:R-:W-:Y:S01]  /*39b0*/  FMUL.FTZ R123, R176, R219 ;  /* 0x000000dbb07b7220 */ /* 0x000fe20000410000 */
        /* <DEDUP_REMOVED lines=56> */
[----:B------:R-:W-:Y:S01]  /*3d40*/  SHF.L.U32 R173, R143, 0x10, RZ ;  /* 0x000000108fad7819 */ /* 0x000fe200000006ff */
[----:B------:R-:W-:Y:S01]  /*3d50*/  FMUL.FTZ R196, R176, R237 ;  /* 0x000000edb0c47220 */ /* 0x000fe20000410000 */
[----:B------:R-:W-:Y:S01]  /*3d60*/  SHF.L.U32 R179, R103, 0x10, RZ ;  /* 0x0000001067b37819 */ /* 0x000fe200000006ff */
        /* <DEDUP_REMOVED lines=51> */
[----:B------:R-:W-:Y:S01]  /*40a0*/  ISETP.NE.AND P1, PT, R170, RZ, PT ;  /* 0x000000ffaa00720c */ /* 0x000fe20003f25270 */
[----:B------:R-:W-:Y:S01]  /*40b0*/  FFMA.FTZ R213, R203, R116, R118 ;  /* 0x00000074cbd57223 */ /* 0x000fe20000010076 */
[----:B0-----:R-:W-:Y:S01]  /*40c0*/  SHF.L.U32 R212, R95, 0x10, RZ ;  /* 0x000000105fd47819 */ /* 0x001fe200000006ff */
        /* <DEDUP_REMOVED lines=12> */
[----:B------:R-:W0:Y:S01]  /*4190*/  @!P2 LDC.64 R118, c[0x0][0x3c0] ;  /* 0x0000f000ff76ab82 */ /* 0x000e220000000a00 */
[----:B------:R-:W-:Y:S01]  /*41a0*/  SHF.L.U32 R179, R151, 0x10, RZ ;  /* 0x0000001097b37819 */ /* 0x000fe200000006ff */
[----:B------:R-:W-:Y:S01]  /*41b0*/  FFMA.FTZ R221, R178, R221, R117 ;  /* 0x000000ddb2dd7223 */ /* 0x000fe20000010075 */
[----:B------:R-:W-:Y:S01]  /*41c0*/  SHF.L.U32 R172, R94, 0x10, RZ ;  /* 0x000000105eac7819 */ /* 0x000fe200000006ff */
[----:B------:R-:W-:Y:S01]  /*41d0*/  FMUL.FTZ R211, R176, R235 ;  /* 0x000000ebb0d37220 */ /* 0x000fe20000410000 */
[----:B------:R-:W-:Y:S01]  /*41e0*/  SHF.L.U32 R202, R70, 0x10, RZ ;  /* 0x0000001046ca7819 */ /* 0x000fe200000006ff */
[----:B------:R-:W-:Y:S01]  /*41f0*/  FFMA.FTZ R198, R198, R173, R179 ;  /* 0x000000adc6c67223 */ /* 0x000fe200000100b3 */
[----:B------:R-:W-:Y:S01]  /*4200*/  SHF.L.U32 R173, R88, 0x10, RZ ;  /* 0x0000001058ad7819 */ /* 0x000fe200000006ff */
[----:B------:R-:W1:Y:S01]  /*4210*/  @!P1 LDC.64 R116, c[0x0][0x3c8] ;  /* 0x0000f200ff749b82 */ /* 0x000e620000000a00 */
[----:B------:R-:W-:Y:S01]  /*4220*/  SHF.L.U32 R179, R64, 0x10, RZ ;  /* 0x0000001040b37819 */ /* 0x000fe200000006ff */
[----:B------:R-:W-:Y:S01]  /*4230*/  FMUL.FTZ R130, R176, R130 ;  /* 0x00000082b0827220 */ /* 0x000fe20000410000 */
[----:B------:R-:W-:Y:S01]  /*4240*/  FFMA.FTZ R211, R211, R172, R202 ;  /* 0x000000acd3d37223 */ /* 0x000fe200000100ca */
[----:B------:R-:W-:Y:S01]  /*4250*/  SHF.L.U32 R203, R162, 0x10, RZ ;  /* 0x00000010a2cb7819 */ /* 0x000fe200000006ff */
[----:B------:R-:W-:Y:S01]  /*4260*/  FMUL.FTZ R180, R176, R180 ;  /* 0x000000b4b0b47220 */ /* 0x000fe20000410000 */
[----:B------:R-:W-:Y:S01]  /*4270*/  FFMA.FTZ R202, R130, R173, R179 ;  /* 0x000000ad82ca7223 */ /* 0x000fe200000100b3 */
[----:B------:R-:W-:Y:S01]  /*4280*/  SHF.L.U32 R217, R163, 0x10, RZ ;  /* 0x00000010a3d97819 */ /* 0x000fe200000006ff */
[----:B------:R-:W2:Y:S01]  /*4290*/  LDC.64 R172, c[0x0][0x428] ;  /* 0x00010a00ffac7b82 */ /* 0x000ea20000000a00 */
[----:B------:R-:W-:Y:S01]  /*42a0*/  SHF.L.U32 R130, R89, 0x10, RZ ;  /* 0x0000001059827819 */ /* 0x000fe200000006ff */
[----:B------:R-:W-:Y:S01]  /*42b0*/  FMUL.FTZ R129, R176, R129 ;  /* 0x00000081b0817220 */ /* 0x000fe20000410000 */
[----:B------:R-:W-:Y:S01]  /*42c0*/  SHF.L.U32 R178, R65, 0x10, RZ ;  /* 0x0000001041b27819 */ /* 0x000fe200000006ff */
[----:B------:R-:W-:Y:S01]  /*42d0*/  FFMA.FTZ R203, R180, R203, R217 ;  /* 0x000000cbb4cb7223 */ /* 0x000fe200000100d9 */
[C---:B------:R-:W-:Y:S01]  /*42e0*/  FMUL.FTZ R208, R176.reuse, R247 ;  /* 0x000000f7b0d07220 */ /* 0x040fe20000410000 */
[C---:B------:R-:W-:Y:S01]  /*42f0*/  FMUL.FTZ R212, R176.reuse, R251 ;  /* 0x000000fbb0d47220 */ /* 0x040fe20000410000 */
[----:B------:R-:W-:Y:S01]  /*4300*/  FMUL.FTZ R127, R176, R127 ;  /* 0x0000007fb07f7220 */ /* 0x000fe20000410000 */
[----:B0-----:R-:W-:-:S04]  /*4310*/  @!P2 IMAD.WIDE R118, R138, 0x4, R118 ;  /* 0x000000048a76a825 */ /* 0x001fc800078e0276 */
[----:B------:R-:W-:Y:S01]  /*4320*/  FFMA.FTZ R217, R129, R130, R178 ;  /* 0x0000008281d97223 */ /* 0x000fe200000100b2 */
[C---:B------:R-:W-:Y:S01]  /*4330*/  FMUL.FTZ R129, R176.reuse, R215 ;  /* 0x000000d7b0817220 */ /* 0x040fe20000410000 */
[----:B------:R-:W-:Y:S01]  /*4340*/  FMUL.FTZ R131, R176, R131 ;  /* 0x00000083b0837220 */ /* 0x000fe20000410000 */
[----:B------:R-:W-:Y:S01]  /*4350*/  SHF.L.U32 R179, R164, 0x10, RZ ;  /* 0x00000010a4b37819 */ /* 0x000fe200000006ff */
[----:B------:R0:W-:Y:S01]  /*4360*/  @!P2 STG.E desc[UR6][R118.64], R121 ;  /* 0x000000797600a986 */ /* 0x0001e2000c101906 */
[----:B------:R-:W-:Y:S01]  /*4370*/  SHF.L.U32 R223, R165, 0x10, RZ ;  /* 0x00000010a5df7819 */ /* 0x000fe200000006ff */
[----:B-1----:R-:W-:Y:S01]  /*4380*/  @!P1 IMAD.WIDE R116, R138, 0x4, R116 ;  /* 0x000000048a749825 */ /* 0x002fe200078e0274 */
[----:B------:R-:W-:Y:S02]  /*4390*/  SHF.L.U32 R180, R91, 0x10, RZ ;  /* 0x000000105bb47819 */ /* 0x000fe400000006ff */
[----:B------:R-:W-:Y:S01]  /*43a0*/  SHF.L.U32 R214, R67, 0x10, RZ ;  /* 0x0000001043d67819 */ /* 0x000fe200000006ff */
[----:B------:R-:W-:Y:S01]  /*43b0*/  FFMA.FTZ R208, R208, R179, R223 ;  /* 0x000000b3d0d07223 */ /* 0x000fe200000100df */
[----:B------:R1:W-:Y:S01]  /*43c0*/  @!P1 STG.E desc[UR6][R116.64], R176 ;  /* 0x000000b074009986 */ /* 0x0003e2000c101906 */
[----:B------:R-:W-:-:S02]  /*43d0*/  SHF.L.U32 R130, R166, 0x10, RZ ;  /* 0x00000010a6827819 */ /* 0x000fc400000006ff */
[----:B------:R-:W-:Y:S01]  /*43e0*/  SHF.L.U32 R178, R167, 0x10, RZ ;  /* 0x00000010a7b27819 */ /* 0x000fe200000006ff */
[----:B------:R-:W-:Y:S01]  /*43f0*/  FFMA.FTZ R214, R129, R180, R214 ;  /* 0x000000b481d67223 */ /* 0x000fe200000100d6 */
[----:B0-----:R-:W-:Y:S01]  /*4400*/  F2FP.BF16.F32.PACK_AB R118, R134, R177 ;  /* 0x000000b18676723e */ /* 0x001fe200000010ff */
[----:B--2---:R-:W-:Y:S01]  /*4410*/  IMAD.WIDE.U32 R180, R181, 0x10, R172 ;  /* 0x00000010b5b47825 */ /* 0x004fe200078e00ac */
[----:B------:R-:W-:-:S03]  /*4420*/  SHF.L.U32 R216, R168, 0x10, RZ ;  /* 0x00000010a8d87819 */ /* 0x000fc600000006ff */
[----:B------:R-:W-:Y:S01]  /*4430*/  FFMA.FTZ R215, R127, R130, R178 ;  /* 0x000000827fd77223 */ /* 0x000fe200000100b2 */
[----:B------:R-:W-:Y:S01]  /*4440*/  SHF.L.U32 R218, R169, 0x10, RZ ;  /* 0x00000010a9da7819 */ /* 0x000fe200000006ff */
[----:B------:R-:W-:Y:S01]  /*4450*/  IMAD.WIDE.U32 R178, R189, 0x10, R172 ;  /* 0x00000010bdb27825 */ /* 0x000fe200078e00ac */
[----:B------:R-:W-:Y:S01]  /*4460*/  SHF.L.U32 R225, R90, 0x10, RZ ;  /* 0x000000105ae17819 */ /* 0x000fe200000006ff */
[----:B-1----:R-:W0:Y:S01]  /*4470*/  LDC.64 R176, c[0x0][0x380] ;  /* 0x0000e000ffb07b82 */ /* 0x002e220000000a00 */
[----:B------:R-:W-:Y:S01]  /*4480*/  SHF.L.U32 R227, R66, 0x10, RZ ;  /* 0x0000001042e37819 */ /* 0x000fe200000006ff */
[----:B------:R-:W-:Y:S01]  /*4490*/  FFMA.FTZ R223, R131, R216, R218 ;  /* 0x000000d883df7223 */ /* 0x000fe200000100da */
[----:B------:R-:W-:Y:S02]  /*44a0*/  F2FP.BF16.F32.PACK_AB R129, R175, R124 ;  /* 0x0000007caf81723e */ /* 0x000fe400000010ff */
[----:B------:R-:W-:Y:S01]  /*44b0*/  F2FP.BF16.F32.PACK_AB R128, R128, R125 ;  /* 0x0000007d8080723e */ /* 0x000fe200000010ff */
[----:B------:R-:W-:Y:S01]  /*44c0*/  IMAD.WIDE.U32 R124, R133, 0x10, R172 ;  /* 0x00000010857c7825 */ /* 0x000fe200078e00ac */
[----:B------:R-:W-:-:S03]  /*44d0*/  F2FP.BF16.F32.PACK_AB R131, R219, R206 ;  /* 0x000000cedb83723e */ /* 0x000fc600000010ff */
[----:B------:R-:W-:Y:S01]  /*44e0*/  FFMA.FTZ R212, R212, R225, R227 ;  /* 0x000000e1d4d47223 */ /* 0x000fe200000100e3 */
[----:B------:R-:W-:Y:S01]  /*44f0*/  F2FP.BF16.F32.PACK_AB R130, R174, R182 ;  /* 0x000000b6ae82723e */ /* 0x000fe200000010ff */
[--C-:B------:R-:W-:Y:S01]  /*4500*/  IMAD.WIDE.U32 R182, R183, 0x10, R172.reuse ;  /* 0x00000010b7b67825 */ /* 0x100fe200078e00ac */
[----:B------:R-:W-:Y:S02]  /*4510*/  F2FP.BF16.F32.PACK_AB R119, R197, R186 ;  /* 0x000000bac577723e */ /* 0x000fe400000010ff */
[----:B------:R-:W-:Y:S01]  /*4520*/  F2FP.BF16.F32.PACK_AB R117, R171, R122 ;  /* 0x0000007aab75723e */ /* 0x000fe200000010ff */
[----:B------:R1:W-:Y:S01]  /*4530*/  STG.E.128 desc[UR6][R124.64], R128 ;  /* 0x000000807c007986 */ /* 0x0003e2000c101d06 */
[----:B------:R-:W-:Y:S01]  /*4540*/  F2FP.BF16.F32.PACK_AB R116, R123, R120 ;  /* 0x000000787b74723e */ /* 0x000fe200000010ff */
[--C-:B------:R-:W-:Y:S01]  /*4550*/  IMAD.WIDE.U32 R174, R199, 0x10, R172.reuse ;  /* 0x00000010c7ae7825 */ /* 0x100fe200078e00ac */
[----:B------:R-:W-:Y:S02]  /*4560*/  F2FP.BF16.F32.PACK_AB R123, R209, R196 ;  /* 0x000000c4d17b723e */ /* 0x000fe400000010ff */
[----:B------:R-:W-:Y:S01]  /*4570*/  F2FP.BF16.F32.PACK_AB R122, R188, R195 ;  /* 0x000000c3bc7a723e */ /* 0x000fe200000010ff */
[----:B------:R-:W-:Y:S01]  /*4580*/  IMAD.WIDE.U32 R172, R201, 0x10, R172 ;  /* 0x00000010c9ac7825 */ /* 0x000fe200078e00ac */
[----:B------:R-:W-:Y:S01]  /*4590*/  F2FP.BF16.F32.PACK_AB R121, R193, R132 ;  /* 0x00000084c179723e */ /* 0x000fe200000010ff */
[----:B------:R2:W-:Y:S01]  /*45a0*/  STG.E.128 desc[UR6][R182.64], R116 ;  /* 0x00000074b6007986 */ /* 0x0005e2000c101d06 */
[----:B------:R-:W-:-:S02]  /*45b0*/  F2FP.BF16.F32.PACK_AB R120, R135, R126 ;  /* 0x0000007e8778723e */ /* 0x000fc400000010ff */
[----:B------:R-:W-:Y:S02]  /*45c0*/  F2FP.BF16.F32.PACK_AB R127, R213, R200 ;  /* 0x000000c8d57f723e */ /* 0x000fe400000010ff */
[----:B------:R-:W-:Y:S01]  /*45d0*/  F2FP.BF16.F32.PACK_AB R126, R198, R205 ;  /* 0x000000cdc67e723e */ /* 0x000fe200000010ff */
[----:B------:R2:W-:Y:S01]  /*45e0*/  STG.E.128 desc[UR6][R180.64], R120 ;  /* 0x00000078b4007986 */ /* 0x0005e2000c101d06 */
[----:B------:R-:W-:Y:S02]  /*45f0*/  F2FP.BF16.F32.PACK_AB R135, R223, R214 ;  /* 0x000000d6df87723e */ /* 0x000fe400000010ff */
[----:B------:R-:W-:Y:S02]  /*4600*/  F2FP.BF16.F32.PACK_AB R134, R215, R212 ;  /* 0x000000d4d786723e */ /* 0x000fe400000010ff */
[----:B-1----:R-:W-:Y:S02]  /*4610*/  F2FP.BF16.F32.PACK_AB R125, R192, R187 ;  /* 0x000000bbc07d723e */ /* 0x002fe400000010ff */
[----:B------:R-:W-:-:S02]  /*4620*/  F2FP.BF16.F32.PACK_AB R124, R185, R184 ;  /* 0x000000b8b97c723e */ /* 0x000fc400000010ff */
[----:B------:R-:W-:Y:S02]  /*4630*/  F2FP.BF16.F32.PACK_AB R131, R221, R210 ;  /* 0x000000d2dd83723e */ /* 0x000fe400000010ff */
[----:B------:R-:W-:Y:S01]  /*4640*/  F2FP.BF16.F32.PACK_AB R130, R204, R211 ;  /* 0x000000d3cc82723e */ /* 0x000fe200000010ff */
[----:B------:R2:W-:Y:S01]  /*4650*/  STG.E.128 desc[UR6][R178.64], R124 ;  /* 0x0000007cb2007986 */ /* 0x0005e2000c101d06 */
[----:B------:R-:W-:Y:S02]  /*4660*/  F2FP.BF16.F32.PACK_AB R129, R207, R194 ;  /* 0x000000c2cf81723e */ /* 0x000fe400000010ff */
[----:B------:R-:W-:Y:S02]  /*4670*/  F2FP.BF16.F32.PACK_AB R128, R191, R190 ;  /* 0x000000bebf80723e */ /* 0x000fe400000010ff */
[----:B------:R-:W-:Y:S02]  /*4680*/  F2FP.BF16.F32.PACK_AB R133, R208, R217 ;  /* 0x000000d9d085723e */ /* 0x000fe400000010ff */
[----:B------:R-:W-:Y:S01]  /*4690*/  F2FP.BF16.F32.PACK_AB R132, R203, R202 ;  /* 0x000000cacb84723e */ /* 0x000fe200000010ff */
[----:B------:R2:W-:Y:S01]  /*46a0*/  STG.E.128 desc[UR6][R174.64], R128 ;  /* 0x00000080ae007986 */ /* 0x0005e2000c101d06 */
[----:B0-----:R-:W-:-:S03]  /*46b0*/  LEA R138, R176, R138, 0x2 ;  /* 0x0000008ab08a7211 */ /* 0x001fc600078e10ff */
[----:B------:R2:W-:Y:S01]  /*46c0*/  STG.E.128 desc[UR6][R172.64], R132 ;  /* 0x00000084ac007986 */ /* 0x0005e2000c101d06 */
[----:B------:R-:W-:-:S13]  /*46d0*/  ISETP.GE.AND P1, PT, R138, R177, PT ;  /* 0x000000b18a00720c */ /* 0x000fda0003f26270 */
[----:B------:R-:W-:Y:S05]  /*46e0*/  @!P1 BRA `(.L_x_261) ;  /* 0xffffffc0009c9947 */ /* 0x000fea000383ffff */
[----:B------:R-:W-:Y:S05]  /*46f0*/  EXIT ;  /* 0x000000000000794d */ /* 0x000fea0003800000 */
.L_x_247:
[----:B------:R-:W0:Y:S01]  /*4700*/  LDCU.64 UR8, c[0x0][0x3a0] ;  /* 0x00007400ff0877ac */ /* 0x000e220008000a00 */
[----:B------:R-:W1:Y:S01]  /*4710*/  LDCU UR5, c[0x0][0x388] ;  /* 0x00007100ff0577ac */ /* 0x000e620008000800 */
[----:B------:R-:W2:Y:S01]  /*4720*/  LDCU UR10, c[0x0][0x448] ;  /* 0x00008900ff0a77ac */ /* 0x000ea20008000800 */
[----:B0-----:R-:W-:-:S04]  /*4730*/  ISETP.NE.U32.AND P0, PT, RZ, UR8, PT ;  /* 0x00000008ff007c0c */ /* 0x001fc8000bf05070 */
[----:B-12---:R-:W-:-:S13]  /*4740*/  ISETP.NE.AND.EX P0, PT, RZ, UR9, PT, P0 ;  /* 0x00000009ff007c0c */ /* 0x006fda000bf05300 */
.L_x_275:
[----:B--2---:R-:W0:Y:S01]  /*4750*/  LDC.64 R120, c[0x0][0x3e0] ;  /* 0x0000f800ff787b82 */ /* 0x004e220000000a00 */
[----:B------:R-:W-:-:S05]  /*4760*/  IMAD R116, R138, UR5, RZ ;  /* 0x000000058a747c24 */ /* 0x000fca000f8e02ff */
[----:B------:R-:W-:Y:S02]  /*4770*/  SHF.R.S32.HI R117, RZ, 0x1f, R116 ;  /* 0x0000001fff757819 */ /* 0x000fe40000011474 */
[----:B------:R-:W1:Y:S02]  /*4780*/  LDC.64 R126, c[0x0][0x390] ;  /* 0x0000e400ff7e7b82 */ /* 0x000e640000000a00 */
[----:B------:R-:W-:-:S04]  /*4790*/  LEA.HI R117, R117, R116, RZ, 0x3 ;  /* 0x0000007475757211 */ /* 0x000fc800078f18ff */
[----:B------:R-:W-:Y:S01]  /*47a0*/  LEA.HI.SX32 R133, R117, R170, 0x1d ;  /* 0x000000aa75857211 */ /* 0x000fe200078feaff */
[----:B0-----:R-:W-:-:S06]  /*47b0*/  IMAD.WIDE R120, R138, 0x2, R120 ;  /* 0x000000028a787825 */ /* 0x001fcc00078e0278 */
[----:B------:R-:W2:Y:S01]  /*47c0*/  LDG.E.U16 R120, desc[UR6][R120.64] ;  /* 0x0000000678787981 */ /* 0x000ea2000c1e1500 */
[----:B-1----:R-:W-:-:S06]  /*47d0*/  IMAD.WIDE.U32 R116, R133, 0x10, R126 ;  /* 0x0000001085747825 */ /* 0x002fcc00078e007e */
[----:B------:R-:W5:Y:S01]  /*47e0*/  LDG.E.128 R116, desc[UR6][R116.64] ;  /* 0x0000000674747981 */ /* 0x000f62000c1e1d00 */
[----:B--2---:R-:W-:Y:S01]  /*47f0*/  SHF.L.U32 R176, R120, 0x10, RZ ;  /* 0x0000001078b07819 */ /* 0x004fe200000006ff */
[----:B------:R-:W-:Y:S06]  /*4800*/  @!P0 BRA `(.L_x_262) ;  /* 0x0000000000e08947 */ /* 0x000fec0003800000 */
[----:B------:R-:W0:Y:S02]  /*4810*/  LDC.64 R112, c[0x0][0x3a0] ;  /* 0x0000e800ff707b82 */ /* 0x000e240000000a00 */
[----:B0-----:R-:W-:-:S06]  /*4820*/  IMAD.WIDE.U32 R112, R133, 0x10, R112 ;  /* 0x0000001085707825 */ /* 0x001fcc00078e0070 */
[----:B------:R-:W2:Y:S01]  /*4830*/  LDG.E.128 R112, desc[UR6][R112.64] ;  /* 0x0000000670707981 */ /* 0x000ea2000c1e1d00 */
[C---:B-----5:R-:W-:Y:S02]  /*4840*/  PRMT R120, R116.reuse, 0x7632, R120 ;  /* 0x0000763274787816 */ /* 0x060fe40000000078 */
[----:B------:R-:W-:Y:S02]  /*4850*/  SHF.L.U32 R121, R116, 0x10, RZ ;  /* 0x0000001074797819 */ /* 0x000fe400000006ff */
[----:B------:R-:W-:Y:S02]  /*4860*/  PRMT R116, R117, 0x7632, R116 ;  /* 0x0000763275747816 */ /* 0x000fe40000000074 */
[----:B------:R-:W-:Y:S01]  /*4870*/  PRMT R124, R119, 0x7632, R124 ;  /* 0x00007632777c7816 */ /* 0x000fe2000000007c */
[----:B------:R-:W-:Y:S01]  /*4880*/  FMUL.FTZ R121, R176, R121 ;  /* 0x00000079b0797220 */ /* 0x000fe20000410000 */
[----:B------:R-:W-:Y:S02]  /*4890*/  SHF.L.U32 R117, R117, 0x10, RZ ;  /* 0x0000001075757819 */ /* 0x000fe400000006ff */
[----:B------:R-:W-:-:S02]  /*48a0*/  SHF.L.U32 R119, R119, 0x10, RZ ;  /* 0x0000001077777819 */ /* 0x000fc400000006ff */
[----:B------:R-:W-:Y:S01]  /*48b0*/  SHF.L.U32 R123, R118, 0x10, RZ ;  /* 0x00000010767b7819 */ /* 0x000fe200000006ff */
[----:B------:R-:W-:Y:S01]  /*48c0*/  FMUL.FTZ R117, R176, R117 ;  /* 0x00000075b0757220 */ /* 0x000fe20000410000 */
[----:B------:R-:W-:Y:S01]  /*48d0*/  PRMT R122, R118, 0x7632, R122 ;  /* 0x00007632767a7816 */ /* 0x000fe2000000007a */
[----:B------:R-:W-:Y:S01]  /*48e0*/  FMUL.FTZ R119, R176, R119 ;  /* 0x00000077b0777220 */ /* 0x000fe20000410000 */
[----:B------:R-:W-:Y:S01]  /*48f0*/  SHF.L.U32 R125, R60, 0x10, RZ ;  /* 0x000000103c7d7819 */ /* 0x000fe200000006ff */
[----:B------:R-:W-:Y:S01]  /*4900*/  FMUL.FTZ R123, R176, R123 ;  /* 0x0000007bb07b7220 */ /* 0x000fe20000410000 */
[----:B------:R-:W-:Y:S02]  /*4910*/  SHF.L.U32 R129, R61, 0x10, RZ ;  /* 0x000000103d817819 */ /* 0x000fe400000006ff */
[----:B------:R-:W-:Y:S02]  /*4920*/  SHF.L.U32 R171, R63, 0x10, RZ ;  /* 0x000000103fab7819 */ /* 0x000fe400000006ff */
[----:B------:R-:W-:-:S02]  /*4930*/  SHF.L.U32 R135, R62, 0x10, RZ ;  /* 0x000000103e877819 */ /* 0x000fc400000006ff */
        /* <DEDUP_REMOVED lines=15> */
[C---:B------:R-:W-:Y:S01]  /*4a30*/  FMUL.FTZ R119, R176.reuse, R119 ;  /* 0x00000077b0777220 */ /* 0x040fe20000410000 */
[----:B------:R-:W-:Y:S01]  /*4a40*/  PRMT R122, R115, 0x7632, R122 ;  /* 0x00007632737a7816 */ /* 0x000fe2000000007a */
[----:B------:R-:W-:Y:S01]  /*4a50*/  FMUL.FTZ R117, R176, R117 ;  /* 0x00000075b0757220 */ /* 0x000fe20000410000 */
[----:B------:R-:W-:Y:S01]  /*4a60*/  PRMT R120, R114, 0x7632, R120 ;  /* 0x0000763272787816 */ /* 0x000fe20000000078 */
[----:B------:R-:W-:Y:S01]  /*4a70*/  FMUL.FTZ R123, R176, R123 ;  /* 0x0000007bb07b7220 */ /* 0x000fe20000410000 */
        /* <DEDUP_REMOVED lines=17> */
.L_x_262:
[----:B-----5:R-:W-:Y:S02]  /*4b90*/  PRMT R122, R117, 0x7632, R122 ;  /* 0x00007632757a7816 */ /* 0x020fe4000000007a */
[----:B------:R-:W-:Y:S02]  /*4ba0*/  PRMT R124, R119, 0x7632, R124 ;  /* 0x00007632777c7816 */ /* 0x000fe4000000007c */
[----:B------:R-:W-:Y:S02]  /*4bb0*/  SHF.L.U32 R121, R116, 0x10, RZ ;  /* 0x0000001074797819 */ /* 0x000fe400000006ff */
[----:B------:R-:W-:Y:S02]  /*4bc0*/  SHF.L.U32 R117, R117, 0x10, RZ ;  /* 0x0000001075757819 */ /* 0x000fe400000006ff */
[----:B------:R-:W-:Y:S01]  /*4bd0*/  SHF.L.U32 R119, R119, 0x10, RZ ;  /* 0x0000001077777819 */ /* 0x000fe200000006ff */
[----:B------:R-:W-:Y:S01]  /*4be0*/  FMUL.FTZ R121, R176, R121 ;  /* 0x00000079b0797220 */ /* 0x000fe20000410000 */
[----:B------:R-:W-:Y:S01]  /*4bf0*/  PRMT R123, R118, 0x7632, R123 ;  /* 0x00007632767b7816 */ /* 0x000fe2000000007b */
[----:B------:R-:W-:Y:S01]  /*4c00*/  FMUL.FTZ R117, R176, R117 ;  /* 0x00000075b0757220 */ /* 0x000fe20000410000 */
[----:B------:R-:W-:Y:S01]  /*4c10*/  SHF.L.U32 R125, R118, 0x10, RZ ;  /* 0x00000010767d7819 */ /* 0x000fe200000006ff */
[----:B------:R-:W-:Y:S01]  /*4c20*/  FMUL.FTZ R119, R176, R119 ;  /* 0x00000077b0777220 */ /* 0x000fe20000410000 */
[----:B------:R-:W-:-:S02]  /*4c30*/  SHF.L.U32 R132, R60, 0x10, RZ ;  /* 0x000000103c847819 */ /* 0x000fc400000006ff */
[----:B------:R-:W-:Y:S01]  /*4c40*/  SHF.L.U32 R134, R61, 0x10, RZ ;  /* 0x000000103d867819 */ /* 0x000fe200000006ff */
[----:B------:R-:W-:Y:S01]  /*4c50*/  FMUL.FTZ R125, R176, R125 ;  /* 0x0000007db07d7220 */ /* 0x000fe20000410000 */
[----:B------:R-:W-:Y:S01]  /*4c60*/  SHF.L.U32 R118, R63, 0x10, RZ ;  /* 0x000000103f767819 */ /* 0x000fe200000006ff */
[----:B------:R-:W-:Y:S01]  /*4c70*/  FMUL.FTZ R132, R132, R121 ;  /* 0x0000007984847220 */ /* 0x000fe20000410000 */
[----:B------:R-:W-:Y:S01]  /*4c80*/  PRMT R120, R116, 0x7632, R120 ;  /* 0x0000763274787816 */ /* 0x000fe20000000078 */
[----:B------:R-:W-:Y:S01]  /*4c90*/  FMUL.FTZ R134, R134, R117 ;  /* 0x0000007586867220 */ /* 0x000fe20000410000 */
        /* <DEDUP_REMOVED lines=23> */
.L_x_263:
        /* <DEDUP_REMOVED lines=10> */
[----:B0----5:R-:W-:Y:S02]  /*4eb0*/  SHF.L.U32 R117, R120, 0x10, RZ ;  /* 0x0000001078757819 */ /* 0x021fe400000006ff */
[C---:B------:R-:W-:Y:S02]  /*4ec0*/  PRMT R128, R122.reuse, 0x7632, R128 ;  /* 0x000076327a807816 */ /* 0x040fe40000000080 */
[----:B------:R-:W-:Y:S01]  /*4ed0*/  SHF.L.U32 R119, R122, 0x10, RZ ;  /* 0x000000107a777819 */ /* 0x000fe200000006ff */
[C---:B------:R-:W-:Y:S01]  /*4ee0*/  FMUL.FTZ R117, R176.reuse, R117 ;  /* 0x00000075b0757220 */ /* 0x040fe20000410000 */
[----:B------:R-:W-:Y:S02]  /*4ef0*/  PRMT R118, R121, 0x7632, R118 ;  /* 0x0000763279767816 */ /* 0x000fe40000000076 */
[----:B------:R-:W-:Y:S01]  /*4f00*/  PRMT R122, R123, 0x7632, R122 ;  /* 0x000076327b7a7816 */ /* 0x000fe2000000007a */
[----:B------:R-:W-:Y:S01]  /*4f10*/  FMUL.FTZ R119, R176, R119 ;  /* 0x00000077b0777220 */ /* 0x000fe20000410000 */
[----:B------:R-:W-:-:S02]  /*4f20*/  SHF.L.U32 R129, R56, 0x10, RZ ;  /* 0x0000001038817819 */ /* 0x000fc400000006ff */
[----:B------:R-:W-:Y:S02]  /*4f30*/  SHF.L.U32 R184, R112, 0x10, RZ ;  /* 0x0000001070b87819 */ /* 0x000fe400000006ff */
[----:B------:R-:W-:Y:S02]  /*4f40*/  SHF.L.U32 R121, R121, 0x10, RZ ;  /* 0x0000001079797819 */ /* 0x000fe400000006ff */
[----:B------:R-:W-:Y:S01]  /*4f50*/  SHF.L.U32 R123, R123, 0x10, RZ ;  /* 0x000000107b7b7819 */ /* 0x000fe200000006ff */
[----:B------:R-:W-:Y:S01]  /*4f60*/  FFMA.FTZ R184, R129, R117, R184 ;  /* 0x0000007581b87223 */ /* 0x000fe200000100b8 */
[----:B------:R-:W-:Y:S01]  /*4f70*/  SHF.L.U32 R131, R58, 0x10, RZ ;  /* 0x000000103a837819 */ /* 0x000fe200000006ff */
[----:B------:R-:W-:Y:S01]  /*4f80*/  FMUL.FTZ R121, R176, R121 ;  /* 0x00000079b0797220 */ /* 0x000fe20000410000 */
[----:B------:R-:W-:Y:S01]  /*4f90*/  SHF.L.U32 R182, R114, 0x10, RZ ;  /* 0x0000001072b67819 */ /* 0x000fe200000006ff */
[----:B------:R-:W-:Y:S01]  /*4fa0*/  FMUL.FTZ R123, R176, R123 ;  /* 0x0000007bb07b7220 */ /* 0x000fe20000410000 */
[----:B------:R-:W-:-:S02]  /*4fb0*/  PRMT R116, R120, 0x7632, R116 ;  /* 0x0000763278747816 */ /* 0x000fc40000000074 */
[----:B------:R-:W-:Y:S01]  /*4fc0*/  SHF.L.U32 R187, R57, 0x10, RZ ;  /* 0x0000001039bb7819 */ /* 0x000fe200000006ff */
[----:B------:R-:W-:Y:S01]  /*4fd0*/  FFMA.FTZ R182, R131, R119, R182 ;  /* 0x0000007783b67223 */ /* 0x000fe200000100b6 */
[----:B------:R-:W-:Y:S02]  /*4fe0*/  SHF.L.U32 R120, R113, 0x10, RZ ;  /* 0x0000001071787819 */ /* 0x000fe400000006ff */
[----:B------:R-:W-:Y:S02]  /*4ff0*/  SHF.L.U32 R185, R59, 0x10, RZ ;  /* 0x000000103bb97819 */ /* 0x000fe400000006ff */
[----:B------:R-:W-:Y:S01]  /*5000*/  SHF.L.U32 R130, R115, 0x10, RZ ;  /* 0x0000001073827819 */ /* 0x000fe200000006ff */
[----:B------:R-:W-:Y:S01]  /*5010*/  FFMA.FTZ R187, R187, R121, R120 ;  /* 0x00000079bbbb7223 */ /* 0x000fe20000010078 */
[----:B------:R-:W-:Y:S02]  /*5020*/  PRMT R117, R112, 0x7632, R117 ;  /* 0x0000763270757816 */ /* 0x000fe40000000075 */
[----:B------:R-:W-:Y:S01]  /*5030*/  SHF.L.U32 R119, R116, 0x10, RZ ;  /* 0x0000001074777819 */ /* 0x000fe200000006ff */
[----:B------:R-:W-:Y:S01]  /*5040*/  FFMA.FTZ R185, R185, R123, R130 ;  /* 0x0000007bb9b97223 */ /* 0x000fe20000010082 */
[----:B------:R-:W-:-:S02]  /*5050*/  SHF.L.U32 R116, R117, 0x10, RZ ;  /* 0x0000001075747819 */ /* 0x000fc400000006ff */
[----:B------:R-:W-:Y:S01]  /*5060*/  PRMT R120, R113, 0x7632, R120 ;  /* 0x0000763271787816 */ /* 0x000fe20000000078 */
[----:B------:R-:W-:Y:S01]  /*5070*/  FMUL.FTZ R119, R176, R119 ;  /* 0x00000077b0777220 */ /* 0x000fe20000410000 */
[----:B------:R-:W-:Y:S02]  /*5080*/  PRMT R121, R114, 0x7632, R121 ;  /* 0x0000763272797816 */ /* 0x000fe40000000079 */
[----:B------:R-:W-:Y:S02]  /*5090*/  PRMT R129, R115, 0x7632, R129 ;  /* 0x0000763273817816 */ /* 0x000fe40000000081 */
[----:B------:R-:W-:Y:S02]  /*50a0*/  SHF.L.U32 R117, R118, 0x10, RZ ;  /* 0x0000001076757819 */ /* 0x000fe400000006ff */
[----:B------:R-:W-:Y:S02]  /*50b0*/  SHF.L.U32 R131, R122, 0x10, RZ ;  /* 0x000000107a837819 */ /* 0x000fe400000006ff */
        /* <DEDUP_REMOVED lines=20> */
.L_x_264:
[----:B0----5:R-:W-:Y:S02]  /*5200*/  PRMT R119, R121, 0x7632, R119 ;  /* 0x0000763279777816 */ /* 0x021fe40000000077 */
[----:B------:R-:W-:Y:S02]  /*5210*/  PRMT R128, R123, 0x7632, R128 ;  /* 0x000076327b807816 */ /* 0x000fe40000000080 */
[----:B------:R-:W-:Y:S02]  /*5220*/  SHF.L.U32 R117, R120, 0x10, RZ ;  /* 0x0000001078757819 */ /* 0x000fe400000006ff */
[----:B------:R-:W-:Y:S02]  /*5230*/  SHF.L.U32 R121, R121, 0x10, RZ ;  /* 0x0000001079797819 */ /* 0x000fe400000006ff */
        /* <DEDUP_REMOVED lines=21> */
[C---:B------:R-:W-:Y:S01]  /*5390*/  FMUL.FTZ R123, R176.reuse, R123 ;  /* 0x0000007bb07b7220 */ /* 0x040fe20000410000 */
        /* <DEDUP_REMOVED lines=14> */
.L_x_265:
        /* <DEDUP_REMOVED lines=9> */
[C---:B-1---5:R-:W-:Y:S02]  /*5510*/  SHF.L.U32 R117, R120.reuse, 0x10, RZ ;  /* 0x0000001078757819 */ /* 0x062fe400000006ff */
[----:B------:R-:W-:Y:S02]  /*5520*/  PRMT R116, R120, 0x7632, R116 ;  /* 0x0000763278747816 */ /* 0x000fe40000000074 */
[----:B------:R-:W-:Y:S01]  /*5530*/  PRMT R128, R122, 0x7632, R128 ;  /* 0x000076327a807816 */ /* 0x000fe20000000080 */
[----:B------:R-:W-:Y:S01]  /*5540*/  FMUL.FTZ R117, R176, R117 ;  /* 0x00000075b0757220 */ /* 0x000fe20000410000 */
[----:B------:R-:W-:Y:S02]  /*5550*/  SHF.L.U32 R119, R122, 0x10, RZ ;  /* 0x000000107a777819 */ /* 0x000fe400000006ff */
        /* <DEDUP_REMOVED lines=12> */
[----:B------:R-:W-:-:S02]  /*5620*/  SHF.L.U32 R130, R53, 0x10, RZ ;  /* 0x0000001035827819 */ /* 0x000fc400000006ff */
[----:B------:R-:W-:Y:S01]  /*5630*/  SHF.L.U32 R195, R113, 0x10, RZ ;  /* 0x0000001071c37819 */ /* 0x000fe200000006ff */
[----:B------:R-:W-:Y:S01]  /*5640*/  FFMA.FTZ R193, R186, R119, R193 ;  /* 0x00000077bac17223 */ /* 0x000fe200000100c1 */
[----:B------:R-:W-:Y:S02]  /*5650*/  SHF.L.U32 R192, R55, 0x10, RZ ;  /* 0x0000001037c07819 */ /* 0x000fe400000006ff */
[----:B------:R-:W-:Y:S01]  /*5660*/  SHF.L.U32 R129, R115, 0x10, RZ ;  /* 0x0000001073817819 */ /* 0x000fe200000006ff */
[----:B------:R-:W-:Y:S01]  /*5670*/  FFMA.FTZ R195, R130, R121, R195 ;  /* 0x0000007982c37223 */ /* 0x000fe200000100c3 */
[----:B------:R-:W-:Y:S02]  /*5680*/  PRMT R117, R112, 0x7632, R117 ;  /* 0x0000763270757816 */ /* 0x000fe40000000075 */
[----:B------:R-:W-:Y:S01]  /*5690*/  PRMT R120, R113, 0x7632, R120 ;  /* 0x0000763271787816 */ /* 0x000fe20000000078 */
[----:B------:R-:W-:Y:S01]  /*56a0*/  FFMA.FTZ R192, R192, R123, R129 ;  /* 0x0000007bc0c07223 */ /* 0x000fe20000010081 */
[----:B------:R-:W-:-:S02]  /*56b0*/  SHF.L.U32 R186, R117, 0x10, RZ ;  /* 0x0000001075ba7819 */ /* 0x000fc400000006ff */
[----:B------:R-:W-:Y:S02]  /*56c0*/  PRMT R121, R114, 0x7632, R121 ;  /* 0x0000763272797816 */ /* 0x000fe40000000079 */
[----:B------:R-:W-:Y:S02]  /*56d0*/  PRMT R129, R115, 0x7632, R129 ;  /* 0x0000763273817816 */ /* 0x000fe40000000081 */
[----:B------:R-:W-:Y:S02]  /*56e0*/  SHF.L.U32 R119, R116, 0x10, RZ ;  /* 0x0000001074777819 */ /* 0x000fe400000006ff */
[----:B------:R-:W-:Y:S02]  /*56f0*/  SHF.L.U32 R117, R118, 0x10, RZ ;  /* 0x0000001076757819 */ /* 0x000fe400000006ff */
        /* <DEDUP_REMOVED lines=14> */
[----:B------:R-:W-:Y:S02]  /*57e0*/  FFMA.FTZ R188, R199, R117, R120 ;  /* 0x00000075c7bc7223 */ /* 0x000fe40000010078 */
[----:B------:R-:W-:Y:S02]  /*57f0*/  FFMA.FTZ R190, R201, R123, R190 ;  /* 0x0000007bc9be7223 */ /* 0x000fe400000100be */
[----:B------:R-:W-:Y:S01]  /*5800*/  FFMA.FTZ R191, R191, R131, R116 ;  /* 0x00000083bfbf7223 */ /* 0x000fe20000010074 */
[----:B------:R-:W-:-:S02]  /*5810*/  F2FP.BF16.F32.PACK_AB R117, R188, R195 ;  /* 0x000000c3bc75723e */ /* 0x000fc400000010ff */
[----:B------:R-:W-:Y:S02]  /*5820*/  F2FP.BF16.F32.PACK_AB R118, R190, R193 ;  /* 0x000000c1be76723e */ /* 0x000fe400000010ff */
[----:B------:R-:W-:Y:S02]  /*5830*/  F2FP.BF16.F32.PACK_AB R119, R191, R192 ;  /* 0x000000c0bf77723e */ /* 0x000fe400000010ff */
[----:B------:R-:W-:Y:S01]  /*5840*/  F2FP.BF16.F32.PACK_AB R116, R186, R197 ;  /* 0x000000c5ba74723e */ /* 0x000fe200000010ff */
[----:B------:R-:W-:Y:S06]  /*5850*/  BRA `(.L_x_267) ;  /* 0x0000000000a07947 */ /* 0x000fec0003800000 */
.L_x_266:
[----:B-1---5:R-:W-:Y:S02]  /*5860*/  PRMT R119, R121, 0x7632, R119 ;  /* 0x0000763279777816 */ /* 0x022fe40000000077 */
        /* <DEDUP_REMOVED lines=39> */
.L_x_267:
        /* <DEDUP_REMOVED lines=62> */
.L_x_268:
        /* <DEDUP_REMOVED lines=40> */
.L_x_269:
        /* <DEDUP_REMOVED lines=9> */
[----:B-1---5:R-:W-:Y:S02]  /*61d0*/  SHF.L.U32 R117, R120, 0x10, RZ ;  /* 0x0000001078757819 */ /* 0x022fe400000006ff */
[C---:B------:R-:W-:Y:S02]  /*61e0*/  PRMT R128, R122.reuse, 0x7632, R128 ;  /* 0x000076327a807816 */ /* 0x040fe40000000080 */
[----:B------:R-:W-:Y:S01]  /*61f0*/  SHF.L.U32 R119, R122, 0x10, RZ ;  /* 0x000000107a777819 */ /* 0x000fe200000006ff */
[----:B------:R-:W-:Y:S01]  /*6200*/  FMUL.FTZ R117, R176, R117 ;  /* 0x00000075b0757220 */ /* 0x000fe20000410000 */
[----:B------:R-:W-:Y:S02]  /*6210*/  PRMT R116, R120, 0x7632, R116 ;  /* 0x0000763278747816 */ /* 0x000fe40000000074 */
[----:B------:R-:W-:Y:S01]  /*6220*/  PRMT R122, R123, 0x7632, R122 ;  /* 0x000076327b7a7816 */ /* 0x000fe2000000007a */
[----:B------:R-:W-:Y:S01]  /*6230*/  FMUL.FTZ R119, R176, R119 ;  /* 0x00000077b0777220 */ /* 0x000fe20000410000 */
[----:B------:R-:W-:-:S02]  /*6240*/  PRMT R118, R121, 0x7632, R118 ;  /* 0x0000763279767816 */ /* 0x000fc40000000076 */
[----:B------:R-:W-:Y:S02]  /*6250*/  SHF.L.U32 R123, R123, 0x10, RZ ;  /* 0x000000107b7b7819 */ /* 0x000fe400000006ff */
[----:B------:R-:W-:Y:S02]  /*6260*/  SHF.L.U32 R120, R44, 0x10, RZ ;  /* 0x000000102c787819 */ /* 0x000fe400000006ff */
[----:B------:R-:W-:Y:S01]  /*6270*/  SHF.L.U32 R211, R112, 0x10, RZ ;  /* 0x0000001070d37819 */ /* 0x000fe200000006ff */
[----:B------:R-:W-:Y:S01]  /*6280*/  FMUL.FTZ R123, R176, R123 ;  /* 0x0000007bb07b7220 */ /* 0x000fe20000410000 */
[----:B------:R-:W-:Y:S02]  /*6290*/  SHF.L.U32 R121, R121, 0x10, RZ ;  /* 0x0000001079797819 */ /* 0x000fe400000006ff */
[----:B------:R-:W-:Y:S01]  /*62a0*/  SHF.L.U32 R202, R47, 0x10, RZ ;  /* 0x000000102fca7819 */ /* 0x000fe200000006ff */
[----:B------:R-:W-:Y:S01]  /*62b0*/  FFMA.FTZ R211, R120, R117, R211 ;  /* 0x0000007578d37223 */ /* 0x000fe200000100d3 */
[----:B------:R-:W-:Y:S01]  /*62c0*/  SHF.L.U32 R217, R115, 0x10, RZ ;  /* 0x0000001073d97819 */ /* 0x000fe200000006ff */
[----:B------:R-:W-:Y:S01]  /*62d0*/  FMUL.FTZ R121, R176, R121 ;  /* 0x00000079b0797220 */ /* 0x000fe20000410000 */
[----:B------:R-:W-:-:S02]  /*62e0*/  SHF.L.U32 R130, R45, 0x10, RZ ;  /* 0x000000102d827819 */ /* 0x000fc400000006ff */
[C---:B------:R-:W-:Y:S01]  /*62f0*/  SHF.L.U32 R213, R113.reuse, 0x10, RZ ;  /* 0x0000001071d57819 */ /* 0x040fe200000006ff */
        /* <DEDUP_REMOVED lines=34> */
.L_x_270:
[C---:B-1---5:R-:W-:Y:S02]  /*6520*/  PRMT R128, R122.reuse, 0x7632, R128 ;  /* 0x000076327a807816 */ /* 0x062fe40000000080 */
        /* <DEDUP_REMOVED lines=39> */
.L_x_271:
        /* <DEDUP_REMOVED lines=10> */
[----:B------:R-:W-:Y:S02]  /*6840*/  SHF.L.U32 R119, R122, 0x10, RZ ;  /* 0x000000107a777819 */ /* 0x000fe400000006ff */
[----:B------:R-:W-:Y:S01]  /*6850*/  PRMT R129, R123, 0x7632, R129 ;  /* 0x000076327b817816 */ /* 0x000fe20000000081 */
[C---:B------:R-:W-:Y:S01]  /*6860*/  FMUL.FTZ R117, R176.reuse, R117 ;  /* 0x00000075b0757220 */ /* 0x040fe20000410000 */
[----:B------:R-:W-:Y:S01]  /*6870*/  PRMT R118, R121, 0x7632, R118 ;  /* 0x0000763279767816 */ /* 0x000fe20000000076 */
[----:B------:R-:W-:Y:S01]  /*6880*/  FMUL.FTZ R119, R176, R119 ;  /* 0x00000077b0777220 */ /* 0x000fe20000410000 */
[----:B------:R-:W-:Y:S02]  /*6890*/  SHF.L.U32 R123, R123, 0x10, RZ ;  /* 0x000000107b7b7819 */ /* 0x000fe400000006ff */
[----:B------:R-:W-:-:S02]  /*68a0*/  SHF.L.U32 R130, R40, 0x10, RZ ;  /* 0x0000001028827819 */ /* 0x000fc400000006ff */
[----:B------:R-:W-:Y:S01]  /*68b0*/  SHF.L.U32 R131, R112, 0x10, RZ ;  /* 0x0000001070837819 */ /* 0x000fe200000006ff */
[----:B------:R-:W-:Y:S01]  /*68c0*/  FMUL.FTZ R123, R176, R123 ;  /* 0x0000007bb07b7220 */ /* 0x000fe20000410000 */
[----:B------:R-:W-:Y:S02]  /*68d0*/  SHF.L.U32 R121, R121, 0x10, RZ ;  /* 0x0000001079797819 */ /* 0x000fe400000006ff */
[----:B------:R-:W-:Y:S01]  /*68e0*/  PRMT R127, R122, 0x7632, R127 ;  /* 0x000076327a7f7816 */ /* 0x000fe2000000007f */
[----:B------:R-:W-:Y:S01]  /*68f0*/  FFMA.FTZ R130, R130, R117, R131 ;  /* 0x0000007582827223 */ /* 0x000fe20000010083 */
[----:B------:R-:W-:Y:S01]  /*6900*/  SHF.L.U32 R126, R42, 0x10, RZ ;  /* 0x000000102a7e7819 */ /* 0x000fe200000006ff */
[----:B------:R-:W-:Y:S01]  /*6910*/  FMUL.FTZ R121, R176, R121 ;  /* 0x00000079b0797220 */ /* 0x000fe20000410000 */
[----:B------:R-:W-:Y:S02]  /*6920*/  SHF.L.U32 R221, R114, 0x10, RZ ;  /* 0x0000001072dd7819 */ /* 0x000fe400000006ff */
[----:B------:R-:W-:-:S02]  /*6930*/  SHF.L.U32 R122, R43, 0x10, RZ ;  /* 0x000000102b7a7819 */ /* 0x000fc400000006ff */
[----:B------:R-:W-:Y:S01]  /*6940*/  SHF.L.U32 R223, R115, 0x10, RZ ;  /* 0x0000001073df7819 */ /* 0x000fe200000006ff */
[----:B------:R-:W-:Y:S01]  /*6950*/  FFMA.FTZ R126, R126, R119, R221 ;  /* 0x000000777e7e7223 */ /* 0x000fe200000100dd */
[----:B------:R-:W-:Y:S02]  /*6960*/  PRMT R116, R120, 0x7632, R116 ;  /* 0x0000763278747816 */ /* 0x000fe40000000074 */
[----:B------:R-:W-:Y:S01]  /*6970*/  SHF.L.U32 R128, R41, 0x10, RZ ;  /* 0x0000001029807819 */ /* 0x000fe200000006ff */
[----:B------:R-:W-:Y:S01]  /*6980*/  FFMA.FTZ R122, R122, R123, R223 ;  /* 0x0000007b7a7a7223 */ /* 0x000fe200000100df */
[----:B------:R-:W-:Y:S02]  /*6990*/  SHF.L.U32 R219, R113, 0x10, RZ ;  /* 0x0000001071db7819 */ /* 0x000fe400000006ff */
[----:B------:R-:W-:Y:S02]  /*69a0*/  PRMT R117, R112, 0x7632, R117 ;  /* 0x0000763270757816 */ /* 0x000fe40000000075 */
[----:B------:R-:W-:Y:S01]  /*69b0*/  SHF.L.U32 R119, R116, 0x10, RZ ;  /* 0x0000001074777819 */ /* 0x000fe200000006ff */
[----:B------:R-:W-:Y:S01]  /*69c0*/  FFMA.FTZ R128, R128, R121, R219 ;  /* 0x0000007980807223 */ /* 0x000fe200000100db */
[----:B------:R-:W-:-:S02]  /*69d0*/  PRMT R123, R115, 0x7632, R123 ;  /* 0x00007632737b7816 */ /* 0x000fc4000000007b */
[----:B------:R-:W-:Y:S01]  /*69e0*/  SHF.L.U32 R116, R117, 0x10, RZ ;  /* 0x0000001075747819 */ /* 0x000fe200000006ff */
[----:B------:R-:W-:Y:S01]  /*69f0*/  FMUL.FTZ R119, R176, R119 ;  /* 0x00000077b0777220 */ /* 0x000fe20000410000 */
[----:B------:R-:W-:Y:S02]  /*6a00*/  SHF.L.U32 R129, R129, 0x10, RZ ;  /* 0x0000001081817819 */ /* 0x000fe400000006ff */
[----:B------:R-:W-:Y:S02]  /*6a10*/  PRMT R120, R113, 0x7632, R120 ;  /* 0x0000763271787816 */ /* 0x000fe40000000078 */
[----:B------:R-:W-:Y:S01]  /*6a20*/  PRMT R121, R114, 0x7632, R121 ;  /* 0x0000763272797816 */ /* 0x000fe20000000079 */
[----:B------:R-:W-:Y:S01]  /*6a30*/  FMUL.FTZ R129, R176, R129 ;  /* 0x00000081b0817220 */ /* 0x000fe20000410000 */
[----:B------:R-:W-:Y:S02]  /*6a40*/  SHF.L.U32 R117, R118, 0x10, RZ ;  /* 0x0000001076757819 */ /* 0x000fe400000006ff */
[----:B------:R-:W-:-:S02]  /*6a50*/  SHF.L.U32 R127, R127, 0x10, RZ ;  /* 0x000000107f7f7819 */ /* 0x000fc400000006ff */
[----:B------:R-:W-:Y:S01]  /*6a60*/  SHF.L.U32 R131, R24, 0x10, RZ ;  /* 0x0000001018837819 */ /* 0x000fe200000006ff */
[C---:B------:R-:W-:Y:S01]  /*6a70*/  FMUL.FTZ R117, R176.reuse, R117 ;  /* 0x00000075b0757220 */ /* 0x040fe20000410000 */
[----:B------:R-:W-:Y:S01]  /*6a80*/  SHF.L.U32 R210, R123, 0x10, RZ ;  /* 0x000000107bd27819 */ /* 0x000fe200000006ff */
[----:B------:R-:W-:Y:S01]  /*6a90*/  FMUL.FTZ R127, R176, R127 ;  /* 0x0000007fb07f7220 */ /* 0x000fe20000410000 */
[----:B------:R-:W-:Y:S02]  /*6aa0*/  SHF.L.U32 R219, R21, 0x10, RZ ;  /* 0x0000001015db7819 */ /* 0x000fe400000006ff */
[----:B------:R-:W-:Y:S01]  /*6ab0*/  SHF.L.U32 R221, R22, 0x10, RZ ;  /* 0x0000001016dd7819 */ /* 0x000fe200000006ff */
[----:B------:R-:W-:Y:S01]  /*6ac0*/  FFMA.FTZ R131, R131, R129, R210 ;  /* 0x0000008183837223 */ /* 0x000fe200000100d2 */
[----:B------:R-:W-:Y:S01]  /*6ad0*/  SHF.L.U32 R223, R23, 0x10, RZ ;  /* 0x0000001017df7819 */ /* 0x000fe200000006ff */
[----:B------:R-:W-:Y:S01]  /*6ae0*/  FFMA.FTZ R129, R219, R119, R116 ;  /* 0x00000077db817223 */ /* 0x000fe20000010074 */
[----:B------:R-:W-:-:S02]  /*6af0*/  SHF.L.U32 R120, R120, 0x10, RZ ;  /* 0x0000001078787819 */ /* 0x000fc400000006ff */
[----:B------:R-:W-:Y:S02]  /*6b00*/  SHF.L.U32 R118, R121, 0x10, RZ ;  /* 0x0000001079767819 */ /* 0x000fe400000006ff */
[----:B------:R-:W-:Y:S01]  /*6b10*/  F2FP.BF16.F32.PACK_AB R119, R131, R122 ;  /* 0x0000007a8377723e */ /* 0x000fe200000010ff */
[----:B------:R-:W-:Y:S01]  /*6b20*/  FFMA.FTZ R123, R221, R117, R120 ;  /* 0x00000075dd7b7223 */ /* 0x000fe20000010078 */
[----:B------:R-:W-:Y:S01]  /*6b30*/  F2FP.BF16.F32.PACK_AB R116, R129, R130 ;  /* 0x000000828174723e */ /* 0x000fe200000010ff */
[----:B------:R-:W-:-:S03]  /*6b40*/  FFMA.FTZ R127, R223, R127, R118 ;  /* 0x0000007fdf7f7223 */ /* 0x000fc60000010076 */
[----:B------:R-:W-:Y:S02]  /*6b50*/  F2FP.BF16.F32.PACK_AB R117, R123, R128 ;  /* 0x000000807b75723e */ /* 0x000fe400000010ff */
[----:B------:R-:W-:Y:S01]  /*6b60*/  F2FP.BF16.F32.PACK_AB R118, R127, R126 ;  /* 0x0000007e7f76723e */ /* 0x000fe200000010ff */
[----:B------:R-:W-:Y:S06]  /*6b70*/  BRA `(.L_x_273) ;  /* 0x0000000000a07947 */ /* 0x000fec0003800000 */
.L_x_272:
[C---:B-1---5:R-:W-:Y:S02]  /*6b80*/  PRMT R118, R121.reuse, 0x7632, R118 ;  /* 0x0000763279767816 */ /* 0x062fe40000000076 */
        /* <DEDUP_REMOVED lines=13> */
[C---:B------:R-:W-:Y:S01]  /*6c60*/  PRMT R122, R123.reuse, 0x7632, R122 ;  /* 0x000076327b7a7816 */ /* 0x040fe2000000007a */
[----:B------:R-:W-:Y:S01]  /*6c70*/  FMUL.FTZ R126, R126, R119 ;  /* 0x000000777e7e7220 */ /* 0x000fe20000410000 */
[----:B------:R-:W-:Y:S02]  /*6c80*/  SHF.L.U32 R123, R123, 0x10, RZ ;  /* 0x000000107b7b7819 */ /* 0x000fe400000006ff */
[----:B------:R-:W-:Y:S02]  /*6c90*/  SHF.L.U32 R117, R116, 0x10, RZ ;  /* 0x0000001074757819 */ /* 0x000fe400000006ff */
[----:B------:R-:W-:Y:S01]  /*6ca0*/  SHF.L.U32 R119, R118, 0x10, RZ ;  /* 0x0000001076777819 */ /* 0x000fe200000006ff */
[----:B------:R-:W-:Y:S01]  /*6cb0*/  FMUL.FTZ R123, R176, R123 ;  /* 0x0000007bb07b7220 */ /* 0x000fe20000410000 */
        /* <DEDUP_REMOVED lines=20> */
.L_x_273:
        /* <DEDUP_REMOVED lines=170> */
.L_x_299:
        /* <DEDUP_REMOVED lines=32> */
[C---:B-1----:R-:W-:Y:S01]  /*7aa0*/  FMUL.FTZ R132, R177.reuse, R132 ;  /* 0x00000084b1847220 */ /* 0x042fe20000410000 */
[C---:B------:R-:W-:Y:S01]  /*7ab0*/  FMUL.FTZ R129, R177.reuse, R134 ;  /* 0x00000086b1817220 */ /* 0x040fe20000410000 */
[----:B------:R-:W-:Y:S01]  /*7ac0*/  FMUL.FTZ R175, R177, R175 ;  /* 0x000000afb1af7220 */ /* 0x000fe20000410000 */
        /* <DEDUP_REMOVED lines=9> */
[C---:B0-----:R-:W-:Y:S01]  /*7b60*/  FADD.FTZ R212, -R124.reuse, R193 ;  /* 0x000000c17cd47221 */ /* 0x041fe20000010100 */
        /* <DEDUP_REMOVED lines=21> */
[----:B------:R-:W-:Y:S01]  /*7cc0*/  FFMA.FTZ R129, R120, R129, R117 ;  /* 0x0000008178817223 */ /* 0x000fe20000010075 */
[----:B------:R-:W-:Y:S01]  /*7cd0*/  FFMA.FTZ R124, R119, R175, R118 ;  /* 0x000000af777c7223 */ /* 0x000fe20000010076 */
[----:B------:R-:W-:Y:S01]  /*7ce0*/  SHF.L.U32 R116, R27, 0x10, RZ ;  /* 0x000000101b747819 */ /* 0x000fe200000006ff */
[C---:B------:R-:W-:Y:S01]  /*7cf0*/  FMUL.FTZ R173, R177.reuse, R173 ;  /* 0x000000adb1ad7220 */ /* 0x040fe20000410000 */
        /* <DEDUP_REMOVED lines=157> */
[----:B------:R-:W-:Y:S01]  /*86d0*/  FFMA.FTZ R207, R178, R207, R179 ;  /* 0x000000cfb2cf7223 */ /* 0x000fe200000100b3 */
[----:B------:R-:W-:Y:S01]  /*86e0*/  SHF.L.U32 R178, R65, 0x10, RZ ;  /* 0x0000001041b27819 */ /* 0x000fe200000006ff */
[C---:B------:R-:W-:Y:S01]  /*86f0*/  FMUL.FTZ R202, R177.reuse, R206 ;  /* 0x000000ceb1ca7220 */ /* 0x040fe20000410000 */
[----:B------:R-:W-:Y:S01]  /*8700*/  SHF.L.U32 R182, R66, 0x10, RZ ;  /* 0x0000001042b67819 */ /* 0x000fe200000006ff */
[----:B------:R-:W-:Y:S01]  /*8710*/  FMUL.FTZ R128, R177, R128 ;  /* 0x00000080b1807220 */ /* 0x000fe20000410000 */
[----:B------:R-:W-:Y:S01]  /*8720*/  SHF.L.U32 R179, R164, 0x10, RZ ;  /* 0x00000010a4b37819 */ /* 0x000fe200000006ff */
[----:B------:R-:W2:Y:S01]  /*8730*/  LDC.64 R172, c[0x0][0x428] ;  /* 0x00010a00ffac7b82 */ /* 0x000ea20000000a00 */
[----:B------:R-:W-:Y:S01]  /*8740*/  SHF.L.U32 R180, R165, 0x10, RZ ;  /* 0x00000010a5b47819 */ /* 0x000fe200000006ff */
[C---:B------:R-:W-:Y:S01]  /*8750*/  FMUL.FTZ R206, R177.reuse, R240 ;  /* 0x000000f0b1ce7220 */ /* 0x040fe20000410000 */
[C---:B------:R-:W-:Y:S01]  /*8760*/  FMUL.FTZ R126, R177.reuse, R126 ;  /* 0x0000007eb17e7220 */ /* 0x040fe20000410000 */
[C---:B------:R-:W-:Y:S01]  /*8770*/  FMUL.FTZ R130, R177.reuse, R130 ;  /* 0x00000082b1827220 */ /* 0x040fe20000410000 */
[----:B------:R-:W-:Y:S01]  /*8780*/  FMUL.FTZ R246, R177, R246 ;  /* 0x000000f6b1f67220 */ /* 0x000fe20000410000 */
[----:B------:R-:W-:Y:S01]  /*8790*/  FFMA.FTZ R215, R215, R128, R178 ;  /* 0x00000080d7d77223 */ /* 0x000fe200000100b2 */
[----:B------:R-:W-:Y:S01]  /*87a0*/  FFMA.FTZ R206, R219, R206, R182 ;  /* 0x000000cedbce7223 */ /* 0x000fe200000100b6 */
[----:B0-----:R-:W-:-:S04]  /*87b0*/  @!P2 IMAD.WIDE R118, R138, 0x4, R118 ;  /* 0x000000048a76a825 */ /* 0x001fc800078e0276 */
[----:B------:R-:W-:Y:S01]  /*87c0*/  FFMA.FTZ R202, R179, R202, R180 ;  /* 0x000000cab3ca7223 */ /* 0x000fe200000100b4 */
[----:B------:R-:W-:Y:S02]  /*87d0*/  SHF.L.U32 R219, R166, 0x10, RZ ;  /* 0x00000010a6db7819 */ /* 0x000fe400000006ff */
[----:B------:R-:W-:Y:S01]  /*87e0*/  SHF.L.U32 R128, R167, 0x10, RZ ;  /* 0x00000010a7807819 */ /* 0x000fe200000006ff */
[----:B------:R0:W-:Y:S01]  /*87f0*/  @!P2 STG.E desc[UR6][R118.64], R121 ;  /* 0x000000797600a986 */ /* 0x0001e2000c101906 */
[----:B------:R-:W-:Y:S01]  /*8800*/  SHF.L.U32 R179, R91, 0x10, RZ ;  /* 0x000000105bb37819 */ /* 0x000fe200000006ff */
[----:B-1----:R-:W-:Y:S01]  /*8810*/  @!P2 IMAD.WIDE R116, R138, 0x4, R116 ;  /* 0x000000048a74a825 */ /* 0x002fe200078e0274 */
[----:B------:R-:W-:-:S03]  /*8820*/  SHF.L.U32 R208, R67, 0x10, RZ ;  /* 0x0000001043d07819 */ /* 0x000fc600000006ff */
[----:B------:R-:W-:Y:S01]  /*8830*/  FFMA.FTZ R219, R219, R126, R128 ;  /* 0x0000007edbdb7223 */ /* 0x000fe20000010080 */
[----:B------:R-:W-:Y:S01]  /*8840*/  SHF.L.U32 R221, R168, 0x10, RZ ;  /* 0x00000010a8dd7819 */ /* 0x000fe200000006ff */
[----:B------:R1:W-:Y:S01]  /*8850*/  @!P2 STG.E desc[UR6][R116.64], R177 ;  /* 0x000000b17400a986 */ /* 0x0003e2000c101906 */
[----:B------:R-:W-:Y:S01]  /*8860*/  SHF.L.U32 R178, R169, 0x10, RZ ;  /* 0x00000010a9b27819 */ /* 0x000fe200000006ff */
[----:B------:R-:W-:Y:S01]  /*8870*/  FFMA.FTZ R208, R179, R130, R208 ;  /* 0x00000082b3d07223 */ /* 0x000fe200000100d0 */
[----:B------:R-:W-:Y:S01]  /*8880*/  F2FP.BF16.F32.PACK_AB R128, R124, R125 ;  /* 0x0000007d7c80723e */ /* 0x000fe200000010ff */
[----:B--2---:R-:W-:Y:S01]  /*8890*/  IMAD.WIDE.U32 R124, R133, 0x10, R172 ;  /* 0x00000010857c7825 */ /* 0x004fe200078e00ac */
[----:B0-----:R-:W-:-:S03]  /*88a0*/  F2FP.BF16.F32.PACK_AB R118, R171, R176 ;  /* 0x000000b0ab76723e */ /* 0x001fc600000010ff */
[----:B------:R-:W-:Y:S01]  /*88b0*/  FFMA.FTZ R221, R221, R246, R178 ;  /* 0x000000f6dddd7223 */ /* 0x000fe200000100b2 */
[----:B------:R-:W-:Y:S01]  /*88c0*/  F2FP.BF16.F32.PACK_AB R131, R216, R131 ;  /* 0x00000083d883723e */ /* 0x000fe200000010ff */
[--C-:B------:R-:W-:Y:S01]  /*88d0*/  IMAD.WIDE.U32 R182, R183, 0x10, R172.reuse ;  /* 0x00000010b7b67825 */ /* 0x100fe200078e00ac */
[----:B------:R-:W-:Y:S02]  /*88e0*/  F2FP.BF16.F32.PACK_AB R130, R175, R250 ;  /* 0x000000faaf82723e */ /* 0x000fe400000010ff */
[----:B------:R-:W-:Y:S01]  /*88f0*/  F2FP.BF16.F32.PACK_AB R129, R174, R129 ;  /* 0x00000081ae81723e */ /* 0x000fe200000010ff */
[----:B-1----:R-:W0:Y:S01]  /*8900*/  LDC.64 R176, c[0x0][0x380] ;  /* 0x0000e000ffb07b82 */ /* 0x002e220000000a00 */
[----:B------:R-:W-:Y:S01]  /*8910*/  F2FP.BF16.F32.PACK_AB R119, R210, R187 ;  /* 0x000000bbd277723e */ /* 0x000fe200000010ff */
[--C-:B------:R-:W-:Y:S01]  /*8920*/  IMAD.WIDE.U32 R180, R181, 0x10, R172.reuse ;  /* 0x00000010b5b47825 */ /* 0x100fe200078e00ac */
[----:B------:R-:W-:Y:S01]  /*8930*/  F2FP.BF16.F32.PACK_AB R117, R135, R122 ;  /* 0x0000007a8775723e */ /* 0x000fe200000010ff */
[----:B------:R1:W-:Y:S01]  /*8940*/  STG.E.128 desc[UR6][R124.64], R128 ;  /* 0x000000807c007986 */ /* 0x0003e2000c101d06 */
[----:B------:R-:W-:Y:S01]  /*8950*/  F2FP.BF16.F32.PACK_AB R116, R123, R120 ;  /* 0x000000787b74723e */ /* 0x000fe200000010ff */
[----:B------:R-:W-:Y:S01]  /*8960*/  IMAD.WIDE.U32 R178, R189, 0x10, R172 ;  /* 0x00000010bdb27825 */ /* 0x000fe200078e00ac */
[----:B------:R-:W-:-:S02]  /*8970*/  F2FP.BF16.F32.PACK_AB R123, R212, R203 ;  /* 0x000000cbd47b723e */ /* 0x000fc400000010ff */
[----:B------:R-:W-:Y:S01]  /*8980*/  F2FP.BF16.F32.PACK_AB R122, R188, R193 ;  /* 0x000000c1bc7a723e */ /* 0x000fe200000010ff */
[--C-:B------:R-:W-:Y:S01]  /*8990*/  IMAD.WIDE.U32 R174, R199, 0x10, R172.reuse ;  /* 0x00000010c7ae7825 */ /* 0x100fe200078e00ac */
[----:B------:R-:W-:Y:S01]  /*89a0*/  F2FP.BF16.F32.PACK_AB R121, R191, R134 ;  /* 0x00000086bf79723e */ /* 0x000fe200000010ff */
[----:B------:R2:W-:Y:S01]  /*89b0*/  STG.E.128 desc[UR6][R182.64], R116 ;  /* 0x00000074b6007986 */ /* 0x0005e2000c101d06 */
[----:B------:R-:W-:Y:S01]  /*89c0*/  F2FP.BF16.F32.PACK_AB R120, R132, R127 ;  /* 0x0000007f8478723e */ /* 0x000fe200000010ff */
[----:B------:R-:W-:Y:S01]  /*89d0*/  IMAD.WIDE.U32 R172, R201, 0x10, R172 ;  /* 0x00000010c9ac7825 */ /* 0x000fe200078e00ac */
[----:B------:R-:W-:Y:S02]  /*89e0*/  F2FP.BF16.F32.PACK_AB R127, R213, R196 ;  /* 0x000000c4d57f723e */ /* 0x000fe400000010ff */
[----:B------:R-:W-:Y:S01]  /*89f0*/  F2FP.BF16.F32.PACK_AB R126, R194, R205 ;  /* 0x000000cdc27e723e */ /* 0x000fe200000010ff */
[----:B------:R2:W-:Y:S01]  /*8a00*/  STG.E.128 desc[UR6][R180.64], R120 ;  /* 0x00000078b4007986 */ /* 0x0005e2000c101d06 */
[----:B------:R-:W-:-:S02]  /*8a10*/  F2FP.BF16.F32.PACK_AB R135, R221, R208 ;  /* 0x000000d0dd87723e */ /* 0x000fc400000010ff */
[----:B------:R-:W-:Y:S02]  /*8a20*/  F2FP.BF16.F32.PACK_AB R134, R219, R206 ;  /* 0x000000cedb86723e */ /* 0x000fe400000010ff */
[----:B-1----:R-:W-:Y:S02]  /*8a30*/  F2FP.BF16.F32.PACK_AB R125, R197, R186 ;  /* 0x000000bac57d723e */ /* 0x002fe400000010ff */
        /* <DEDUP_REMOVED lines=14> */
.L_x_260:
[----:B------:R-:W-:Y:S01]  /*8b20*/  HFMA2 R119, -RZ, RZ, 0, 5.9604644775390625e-08 ;  /* 0x00000001ff777431 */ /* 0x000fe200000001ff */
[----:B------:R-:W-:Y:S01]  /*8b30*/  BSSY B0, `(.L_x_276) ;  /* 0x0000006000007945 */ /* 0x000fe20003800000 */
[----:B------:R-:W-:Y:S02]  /*8b40*/  MOV R118, 0x1f ;  /* 0x0000001f00767802 */ /* 0x000fe40000000f00 */
[----:B------:R-:W-:-:S07]  /*8b50*/  MOV R117, 0xffffffff ;  /* 0xffffffff00757802 */ /* 0x000fce0000000f00 */
[----:B------:R-:W-:Y:S05]  /*8b60*/  WARPSYNC.COLLECTIVE R117, `(.L_x_277) ;  /* 0x0000000075087348 */ /* 0x000fea0003c00000 */
[----:B------:R0:W1:Y:S02]  /*8b70*/  SHFL.BFLY P1, R116, R120, R119, R118 ;  /* 0x0c00007778747389 */ /* 0x0000640000020076 */
[----:B01----:R-:W-:Y:S05]  /*8b80*/  ENDCOLLECTIVE ;  /* 0x000000000000791b */ /* 0x003fea0003800000 */
.L_x_277:
[----:B------:R-:W-:Y:S05]  /*8b90*/  BSYNC B0 ;  /* 0x0000000000007941 */ /* 0x000fea0003800000 */
.L_x_276:
[----:B------:R-:W-:Y:S01]  /*8ba0*/  FADD.FTZ R120, R120, R116 ;  /* 0x0000007478787221 */ /* 0x000fe20000010000 */
[----:B------:R-:W-:Y:S01]  /*8bb0*/  HFMA2 R119, -RZ, RZ, 0, 1.1920928955078125e-07 ;  /* 0x00000002ff777431 */ /* 0x000fe200000001ff */
[----:B------:R-:W-:Y:S01]  /*8bc0*/  MOV R118, 0x1f ;  /* 0x0000001f00767802 */ /* 0x000fe20000000f00 */
[----:B------:R-:W0:Y:S01]  /*8bd0*/  LDC R124, c[0x0][0x400] ;  /* 0x00010000ff7c7b82 */ /* 0x000e220000000800 */
[----:B------:R-:W-:-:S07]  /*8be0*/  MOV R117, 0xffffffff ;  /* 0xffffffff00757802 */ /* 0x000fce0000000f00 */
[----:B0-----:R-:W-:Y:S05]  /*8bf0*/  WARPSYNC.COLLECTIVE R117, `(.L_x_278) ;  /* 0x0000000075087348 */ /* 0x001fea0003c00000 */
[----:B------:R1:W2:Y:S02]  /*8c00*/  SHFL.BFLY P1, R116, R120, R119, R118 ;  /* 0x0c00007778747389 */ /* 0x0002a40000020076 */
[----:B012---:R-:W-:Y:S05]  /*8c10*/  ENDCOLLECTIVE ;  /* 0x000000000000791b */ /* 0x007fea0003800000 */
.L_x_278:
[----:B------:R-:W-:Y:S02]  /*8c20*/  HFMA2 R119, -RZ, RZ, 0, 2.384185791015625e-07 ;  /* 0x00000004ff777431 */ /* 0x000fe400000001ff */
[----:B------:R-:W-:-:S05]  /*8c30*/  FADD.FTZ R125, R120, R116 ;  /* 0x00000074787d7221 */ /* 0x000fca0000010000 */
[----:B------:R-:W-:-:S07]  /*8c40*/  MOV R120, R125 ;  /* 0x0000007d00787202 */ /* 0x000fce0000000f00 */
[----:B------:R-:W-:Y:S05]  /*8c50*/  WARPSYNC.COLLECTIVE R117, `(.L_x_279) ;  /* 0x0000000075087348 */ /* 0x000fea0003c00000 */
[----:B------:R0:W1:Y:S02]  /*8c60*/  SHFL.BFLY P1, R116, R120, R119, R118 ;  /* 0x0c00007778747389 */ /* 0x0000640000020076 */
[----:B01----:R-:W-:Y:S05]  /*8c70*/  ENDCOLLECTIVE ;  /* 0x000000000000791b */ /* 0x003fea0003800000 */
.L_x_279:
[----:B------:R-:W-:Y:S02]  /*8c80*/  HFMA2 R119, -RZ, RZ, 0, 4.76837158203125e-07 ;  /* 0x00000008ff777431 */ /* 0x000fe400000001ff */
[----:B------:R-:W-:-:S05]  /*8c90*/  FADD.FTZ R208, R125, R116 ;  /* 0x000000747dd07221 */ /* 0x000fca0000010000 */
[----:B------:R-:W-:-:S07]  /*8ca0*/  MOV R120, R208 ;  /* 0x000000d000787202 */ /* 0x000fce0000000f00 */
[----:B------:R-:W-:Y:S05]  /*8cb0*/  WARPSYNC.COLLECTIVE R117, `(.L_x_280) ;  /* 0x0000000075087348 */ /* 0x000fea0003c00000 */
[----:B------:R0:W1:Y:S02]  /*8cc0*/  SHFL.BFLY P1, R116, R120, R119, R118 ;  /* 0x0c00007778747389 */ /* 0x0000640000020076 */
[----:B01----:R-:W-:Y:S05]  /*8cd0*/  ENDCOLLECTIVE ;  /* 0x000000000000791b */ /* 0x003fea0003800000 */
.L_x_280:
[----:B------:R-:W-:Y:S02]  /*8ce0*/  HFMA2 R119, -RZ, RZ, 0, 9.5367431640625e-07 ;  /* 0x00000010ff777431 */ /* 0x000fe400000001ff */
[----:B------:R-:W-:-:S05]  /*8cf0*/  FADD.FTZ R210, R208, R116 ;  /* 0x00000074d0d27221 */ /* 0x000fca0000010000 */
[----:B------:R-:W-:-:S07]  /*8d00*/  MOV R120, R210 ;  /* 0x000000d200787202 */ /* 0x000fce0000000f00 */
[----:B------:R-:W-:Y:S05]  /*8d10*/  WARPSYNC.COLLECTIVE R117, `(.L_x_281) ;  /* 0x0000000075087348 */ /* 0x000fea0003c00000 */
[----:B------:R0:W1:Y:S02]  /*8d20*/  SHFL.BFLY P1, R116, R120, R119, R118 ;  /* 0x0c00007778747389 */ /* 0x0000640000020076 */
[----:B01----:R-:W-:Y:S05]  /*8d30*/  ENDCOLLECTIVE ;  /* 0x000000000000791b */ /* 0x003fea0003800000 */
.L_x_281:
        /* <DEDUP_REMOVED lines=103> */
.L_x_282:
[----:B------:R-:W-:Y:S02]  /*93b0*/  HFMA2 R119, -RZ, RZ, 0, 1.1920928955078125e-07 ;  /* 0x00000002ff777431 */ /* 0x000fe400000001ff */
[----:B------:R-:W-:-:S05]  /*93c0*/  FADD.FTZ R125, R120, R116 ;  /* 0x00000074787d7221 */ /* 0x000fca0000010000 */
[----:B------:R-:W-:-:S07]  /*93d0*/  MOV R120, R125 ;  /* 0x0000007d00787202 */ /* 0x000fce0000000f00 */
[----:B------:R-:W-:Y:S05]  /*93e0*/  WARPSYNC.COLLECTIVE R117, `(.L_x_283) ;  /* 0x0000000075087348 */ /* 0x000fea0003c00000 */
[----:B------:R0:W1:Y:S02]  /*93f0*/  SHFL.BFLY P1, R116, R120, R119, R118 ;  /* 0x0c00007778747389 */ /* 0x0000640000020076 */
[----:B01----:R-:W-:Y:S05]  /*9400*/  ENDCOLLECTIVE ;  /* 0x000000000000791b */ /* 0x003fea0003800000 */
.L_x_283:
[----:B------:R-:W-:Y:S02]  /*9410*/  HFMA2 R119, -RZ, RZ, 0, 2.384185791015625e-07 ;  /* 0x00000004ff777431 */ /* 0x000fe400000001ff */
[----:B------:R-:W-:-:S05]  /*9420*/  FADD.FTZ R208, R125, R116 ;  /* 0x000000747dd07221 */ /* 0x000fca0000010000 */
[----:B------:R-:W-:-:S07]  /*9430*/  MOV R120, R208 ;  /* 0x000000d000787202 */ /* 0x000fce0000000f00 */
[----:B------:R-:W-:Y:S05]  /*9440*/  WARPSYNC.COLLECTIVE R117, `(.L_x_284) ;  /* 0x0000000075087348 */ /* 0x000fea0003c00000 */
[----:B------:R0:W1:Y:S02]  /*9450*/  SHFL.BFLY P1, R116, R120, R119, R118 ;  /* 0x0c00007778747389 */ /* 0x0000640000020076 */
[----:B01----:R-:W-:Y:S05]  /*9460*/  ENDCOLLECTIVE ;  /* 0x000000000000791b */ /* 0x003fea0003800000 */
.L_x_284:
[----:B------:R-:W-:Y:S02]  /*9470*/  HFMA2 R119, -RZ, RZ, 0, 4.76837158203125e-07 ;  /* 0x00000008ff777431 */ /* 0x000fe400000001ff */
[----:B------:R-:W-:-:S05]  /*9480*/  FADD.FTZ R210, R208, R116 ;  /* 0x00000074d0d27221 */ /* 0x000fca0000010000 */
[----:B------:R-:W-:-:S07]  /*9490*/  MOV R120, R210 ;  /* 0x000000d200787202 */ /* 0x000fce0000000f00 */
[----:B------:R-:W-:Y:S05]  /*94a0*/  WARPSYNC.COLLECTIVE R117, `(.L_x_285) ;  /* 0x0000000075087348 */ /* 0x000fea0003c00000 */
[----:B------:R0:W1:Y:S02]  /*94b0*/  SHFL.BFLY P1, R116, R120, R119, R118 ;  /* 0x0c00007778747389 */ /* 0x0000640000020076 */
[----:B01----:R-:W-:Y:S05]  /*94c0*/  ENDCOLLECTIVE ;  /* 0x000000000000791b */ /* 0x003fea0003800000 */
.L_x_285:
[----:B------:R-:W-:Y:S02]  /*94d0*/  HFMA2 R119, -RZ, RZ, 0, 9.5367431640625e-07 ;  /* 0x00000010ff777431 */ /* 0x000fe400000001ff */
[----:B------:R-:W-:-:S05]  /*94e0*/  FADD.FTZ R212, R210, R116 ;  /* 0x00000074d2d47221 */ /* 0x000fca0000010000 */
[----:B------:R-:W-:-:S07]  /*94f0*/  MOV R120, R212 ;  /* 0x000000d400787202 */ /* 0x000fce0000000f00 */
[----:B------:R-:W-:Y:S05]  /*9500*/  WARPSYNC.COLLECTIVE R117, `(.L_x_286) ;  /* 0x0000000075087348 */ /* 0x000fea0003c00000 */
[----:B------:R0:W1:Y:S02]  /*9510*/  SHFL.BFLY P1, R116, R120, R119, R118 ;  /* 0x0c00007778747389 */ /* 0x0000640000020076 */
[----:B01----:R-:W-:Y:S05]  /*9520*/  ENDCOLLECTIVE ;  /* 0x000000000000791b */ /* 0x003fea0003800000 */
.L_x_286:
[----:B------:R-:W-:Y:S01]  /*9530*/  MOV R219, R116 ;  /* 0x0000007400db7202 */ /* 0x000fe20000000f00 */
[----:B------:R-:W-:Y:S06]  /*9540*/  BRA `(.L_x_287) ;  /* 0xffffff9c00c87947 */ /* 0x000fec000383ffff */
.L_x_274:
[----:B------:R-:W-:Y:S01]  /*9550*/  HFMA2 R119, -RZ, RZ, 0, 5.9604644775390625e-08 ;  /* 0x00000001ff777431 */ /* 0x000fe200000001ff */
[----:B------:R-:W-:Y:S01]  /*9560*/  BSSY B0, `(.L_x_288) ;  /* 0x0000006000007945 */ /* 0x000fe20003800000 */
[----:B------:R-:W-:Y:S02]  /*9570*/  MOV R118, 0x1f ;  /* 0x0000001f00767802 */ /* 0x000fe40000000f00 */
[----:B------:R-:W-:-:S07]  /*9580*/  MOV R117, 0xffffffff ;  /* 0xffffffff00757802 */ /* 0x000fce0000000f00 */
[----:B------:R-:W-:Y:S05]  /*9590*/  WARPSYNC.COLLECTIVE R117, `(.L_x_289) ;  /* 0x0000000075087348 */ /* 0x000fea0003c00000 */
[----:B------:R0:W1:Y:S02]  /*95a0*/  SHFL.BFLY P1, R116, R120, R119, R118 ;  /* 0x0c00007778747389 */ /* 0x0000640000020076 */
[----:B01----:R-:W-:Y:S05]  /*95b0*/  ENDCOLLECTIVE ;  /* 0x000000000000791b */ /* 0x003fea0003800000 */
.L_x_289:
[----:B------:R-:W-:Y:S05]  /*95c0*/  BSYNC B0 ;  /* 0x0000000000007941 */ /* 0x000fea0003800000 */
.L_x_288:
        /* <DEDUP_REMOVED lines=8> */
.L_x_290:
[----:B------:R-:W-:Y:S02]  /*9650*/  HFMA2 R119, -RZ, RZ, 0, 2.384185791015625e-07 ;  /* 0x00000004ff777431 */ /* 0x000fe400000001ff */
[----:B------:R-:W-:-:S05]  /*9660*/  FADD.FTZ R125, R120, R116 ;  /* 0x00000074787d7221 */ /* 0x000fca0000010000 */
[----:B------:R-:W-:-:S07]  /*9670*/  MOV R120, R125 ;  /* 0x0000007d00787202 */ /* 0x000fce0000000f00 */
[----:B------:R-:W-:Y:S05]  /*9680*/  WARPSYNC.COLLECTIVE R117, `(.L_x_291) ;  /* 0x0000000075087348 */ /* 0x000fea0003c00000 */
[----:B------:R0:W1:Y:S02]  /*9690*/  SHFL.BFLY P1, R116, R120, R119, R118 ;  /* 0x0c00007778747389 */ /* 0x0000640000020076 */
[----:B01----:R-:W-:Y:S05]  /*96a0*/  ENDCOLLECTIVE ;  /* 0x000000000000791b */ /* 0x003fea0003800000 */
.L_x_291:
[----:B------:R-:W-:Y:S02]  /*96b0*/  HFMA2 R119, -RZ, RZ, 0, 4.76837158203125e-07 ;  /* 0x00000008ff777431 */ /* 0x000fe400000001ff */
[----:B------:R-:W-:-:S05]  /*96c0*/  FADD.FTZ R176, R125, R116 ;  /* 0x000000747db07221 */ /* 0x000fca0000010000 */
[----:B------:R-:W-:-:S07]  /*96d0*/  MOV R120, R176 ;  /* 0x000000b000787202 */ /* 0x000fce0000000f00 */
[----:B------:R-:W-:Y:S05]  /*96e0*/  WARPSYNC.COLLECTIVE R117, `(.L_x_292) ;  /* 0x0000000075087348 */ /* 0x000fea0003c00000 */
[----:B------:R0:W1:Y:S02]  /*96f0*/  SHFL.BFLY P1, R116, R120, R119, R118 ;  /* 0x0c00007778747389 */ /* 0x0000640000020076 */
[----:B01----:R-:W-:Y:S05]  /*9700*/  ENDCOLLECTIVE ;  /* 0x000000000000791b */ /* 0x003fea0003800000 */
.L_x_292:
[----:B------:R-:W-:Y:S02]  /*9710*/  HFMA2 R119, -RZ, RZ, 0, 9.5367431640625e-07 ;  /* 0x00000010ff777431 */ /* 0x000fe400000001ff */
[----:B------:R-:W-:-:S05]  /*9720*/  FADD.FTZ R210, R176, R116 ;  /* 0x00000074b0d27221 */ /* 0x000fca0000010000 */
[----:B------:R-:W-:-:S07]  /*9730*/  MOV R120, R210 ;  /* 0x000000d200787202 */ /* 0x000fce0000000f00 */
[----:B------:R-:W-:Y:S05]  /*9740*/  WARPSYNC.COLLECTIVE R117, `(.L_x_293) ;  /* 0x0000000075087348 */ /* 0x000fea0003c00000 */
[----:B------:R0:W1:Y:S02]  /*9750*/  SHFL.BFLY P1, R116, R120, R119, R118 ;  /* 0x0c00007778747389 */ /* 0x0000640000020076 */
[----:B01----:R-:W-:Y:S05]  /*9760*/  ENDCOLLECTIVE ;  /* 0x000000000000791b */ /* 0x003fea0003800000 */
.L_x_293:
        /* <DEDUP_REMOVED lines=103> */
.L_x_294:
[----:B------:R-:W-:Y:S02]  /*9de0*/  HFMA2 R119, -RZ, RZ, 0, 1.1920928955078125e-07 ;  /* 0x00000002ff777431 */ /* 0x000fe400000001ff */
[----:B------:R-:W-:-:S05]  /*9df0*/  FADD.FTZ R125, R120, R116 ;  /* 0x00000074787d7221 */ /* 0x000fca0000010000 */
[----:B------:R-:W-:-:S07]  /*9e00*/  MOV R120, R125 ;  /* 0x0000007d00787202 */ /* 0x000fce0000000f00 */
[----:B------:R-:W-:Y:S05]  /*9e10*/  WARPSYNC.COLLECTIVE R117, `(.L_x_295) ;  /* 0x0000000075087348 */ /* 0x000fea0003c00000 */
[----:B------:R0:W1:Y:S02]  /*9e20*/  SHFL.BFLY P1, R116, R120, R119, R118 ;  /* 0x0c00007778747389 */ /* 0x0000640000020076 */
[----:B01----:R-:W-:Y:S05]  /*9e30*/  ENDCOLLECTIVE ;  /* 0x000000000000791b */ /* 0x003fea0003800000 */
.L_x_295:
[----:B------:R-:W-:Y:S02]  /*9e40*/  HFMA2 R119, -RZ, RZ, 0, 2.384185791015625e-07 ;  /* 0x00000004ff777431 */ /* 0x000fe400000001ff */
[----:B------:R-:W-:-:S05]  /*9e50*/  FADD.FTZ R176, R125, R116 ;  /* 0x000000747db07221 */ /* 0x000fca0000010000 */
[----:B------:R-:W-:-:S07]  /*9e60*/  MOV R120, R176 ;  /* 0x000000b000787202 */ /* 0x000fce0000000f00 */
[----:B------:R-:W-:Y:S05]  /*9e70*/  WARPSYNC.COLLECTIVE R117, `(.L_x_296) ;  /* 0x0000000075087348 */ /* 0x000fea0003c00000 */
[----:B------:R0:W1:Y:S02]  /*9e80*/  SHFL.BFLY P1, R116, R120, R119, R118 ;  /* 0x0c00007778747389 */ /* 0x0000640000020076 */
[----:B01----:R-:W-:Y:S05]  /*9e90*/  ENDCOLLECTIVE ;  /* 0x000000000000791b */ /* 0x003fea0003800000 */
.L_x_296:
[----:B------:R-:W-:Y:S02]  /*9ea0*/  HFMA2 R119, -RZ, RZ, 0, 4.76837158203125e-07 ;  /* 0x00000008ff777431 */ /* 0x000fe400000001ff */
[----:B------:R-:W-:-:S05]  /*9eb0*/  FADD.FTZ R210, R176, R116 ;  /* 0x00000074b0d27221 */ /* 0x000fca0000010000 */
[----:B------:R-:W-:-:S07]  /*9ec0*/  MOV R120, R210 ;  /* 0x000000d200787202 */ /* 0x000fce0000000f00 */
[----:B------:R-:W-:Y:S05]  /*9ed0*/  WARPSYNC.COLLECTIVE R117, `(.L_x_297) ;  /* 0x0000000075087348 */ /* 0x000fea0003c00000 */
[----:B------:R0:W1:Y:S02]  /*9ee0*/  SHFL.BFLY P1, R116, R120, R119, R118 ;  /* 0x0c00007778747389 */ /* 0x0000640000020076 */
[----:B01----:R-:W-:Y:S05]  /*9ef0*/  ENDCOLLECTIVE ;  /* 0x000000000000791b */ /* 0x003fea0003800000 */
.L_x_297:
[----:B------:R-:W-:Y:S02]  /*9f00*/  HFMA2 R119, -RZ, RZ, 0, 9.5367431640625e-07 ;  /* 0x00000010ff777431 */ /* 0x000fe400000001ff */
[----:B------:R-:W-:-:S05]  /*9f10*/  FADD.FTZ R212, R210, R116 ;  /* 0x00000074d2d47221 */ /* 0x000fca0000010000 */
[----:B------:R-:W-:-:S07]  /*9f20*/  MOV R120, R212 ;  /* 0x000000d400787202 */ /* 0x000fce0000000f00 */
[----:B------:R-:W-:Y:S05]  /*9f30*/  WARPSYNC.COLLECTIVE R117, `(.L_x_298) ;  /* 0x0000000075087348 */ /* 0x000fea0003c00000 */
[----:B------:R0:W1:Y:S02]  /*9f40*/  SHFL.BFLY P1, R116, R120, R119, R118 ;  /* 0x0c00007778747389 */ /* 0x0000640000020076 */
[----:B01----:R-:W-:Y:S05]  /*9f50*/  ENDCOLLECTIVE ;  /* 0x000000000000791b */ /* 0x003fea0003800000 */
.L_x_298:
[----:B------:R-:W-:Y:S05]  /*9f60*/  BRA `(.L_x_299) ;  /* 0xffffffd8004c7947 */ /* 0x000fea000383ffff */
.L_x_300:
        /* <DEDUP_REMOVED lines=9> */
.L_x_54333:


//--------------------- .text._ZN10layer_norm13ln_fwd_kernelINS_13Kernel_traitsI13__nv_bfloat16S2_S2_S2_fjLj1536ELj1ELj4ELj1ELj16ENS_18Kernel_traits_baseILj1536ES2_S2_S2_S2_fjLj128EEEEELb0ELb1ELb1ELb0EEEvNS_9FwdParamsE --------------------------
	.section	.text._ZN10layer_norm13ln_fwd_kernelINS_13Kernel_traitsI13__nv_bfloat16S2_S2_S2_fjLj1536ELj1ELj4ELj1ELj16ENS_18Kernel_traits_baseILj1536ES2_S2_S2_S2_fjLj128EEEEELb0ELb1ELb1ELb0EEEvNS_9FwdParamsE,"ax",@progbits
	.align	128
        .global         _ZN10layer_norm13ln_fwd_kernelINS_13Kernel_traitsI13__nv_bfloat16S2_S2_S2_fjLj1536ELj1ELj4ELj1ELj16ENS_18Kernel_traits_baseILj1536ES2_S2_S2_S2_fjLj128EEEEELb0ELb1ELb1ELb0EEEvNS_9FwdParamsE
        .type           _ZN10layer_norm13ln_fwd_kernelINS_13Kernel_traitsI13__nv_bfloat16S2_S2_S2_fjLj1536ELj1ELj4ELj1ELj16ENS_18Kernel_traits_baseILj1536ES2_S2_S2_S2_fjLj128EEEEELb0ELb1ELb1ELb0EEEvNS_9FwdParamsE,@function
        .size           _ZN10layer_norm13ln_fwd_kernelINS_13Kernel_traitsI13__nv_bfloat16S2_S2_S2_fjLj1536ELj1ELj4ELj1ELj16ENS_18Kernel_traits_baseILj1536ES2_S2_S2_S2_fjLj128EEEEELb0ELb1ELb1ELb0EEEvNS_9FwdParamsE,(.L_x_54334 - _ZN10layer_norm13ln_fwd_kernelINS_13Kernel_traitsI13__nv_bfloat16S2_S2_S2_fjLj1536ELj1ELj4ELj1ELj16ENS_18Kernel_traits_baseILj1536ES2_S2_S2_S2_fjLj128EEEEELb0ELb1ELb1ELb0EEEvNS_9FwdParamsE)
        .other          _ZN10layer_norm13ln_fwd_kernelINS_13Kernel_traitsI13__nv_bfloat16S2_S2_S2_fjLj1536ELj1ELj4ELj1ELj16ENS_18Kernel_traits_baseILj1536ES2_S2_S2_S2_fjLj128EEEEELb0ELb1ELb1ELb0EEEvNS_9FwdParamsE,@"STO_CUDA_ENTRY STV_DEFAULT"
_ZN10layer_norm13ln_fwd_kernelINS_13Kernel_traitsI13__nv_bfloat16S2_S2_S2_fjLj1536ELj1ELj4ELj1ELj16ENS_18Kernel_traits_baseILj1536ES2_S2_S2_S2_fjLj128EEEEELb0ELb1ELb1ELb0EEEvNS_9FwdParamsE:
.text._ZN10layer_norm13ln_fwd_kernelINS_13Kernel_traitsI13__nv_bfloat16S2_S2_S2_fjLj1536ELj1ELj4ELj1ELj16ENS_18Kernel_traits_baseILj1536ES2_S2_S2_S2_fjLj128EEEEELb0ELb1ELb1ELb0EEEvNS_9FwdParamsE:
        /* <DEDUP_REMOVED lines=11> */
[----:B0-----:R-:W-:Y:S01]  /*00b0*/  LOP3.LUT R207, R2, 0x1f, RZ, 0xc0, !PT ;  /* 0x0000001f02cf7812 */ /* 0x001fe200078ec0ff */
[----:B----4-:R-:W-:Y:S01]  /*00c0*/  USHF.L.U32 UR4, UR4, 0x2, URZ ;  /* 0x0000000204047899 */ /* 0x010fe200080006ff */
[----:B------:R-:W-:Y:S02]  /*00d0*/  SHF.R.U32.HI R2, RZ, 0x5, R2 ;  /* 0x00000005ff027819 */ /* 0x000fe40000011602 */
[----:B------:R-:W-:-:S03]  /*00e0*/  LOP3.LUT R3, R207, 0x1f, RZ, 0x3c, !PT ;  /* 0x0000001fcf037812 */ /* 0x000fc600078e3cff */
[----:B------:R-:W-:Y:S02]  /*00f0*/  LOP3.LUT R2, R2, UR4, RZ, 0xfc, !PT ;  /* 0x0000000402027c12 */ /* 0x000fe4000f8efcff */
[----:B------:R-:W-:Y:S02]  /*0100*/  LEA.HI.SX32 R0, R0, R3, 0x1d ;  /* 0x0000000300007211 */ /* 0x000fe400078feaff */
[----:B------:R-:W-:Y:S01]  /*0110*/  MOV R3, R207 ;  /* 0x000000cf00037202 */ /* 0x000fe20000000f00 */
        /* <DEDUP_REMOVED lines=46> */
[----:B------:R2:W5:Y:S03]  /*0400*/  @P3 LD.E.128 R80, desc[UR6][R24.64] ;  /* 0x0000000618503980 */ /* 0x000566000c101d00 */
[----:B------:R-:W-:Y:S01]  /*0410*/  @P3 VIADD R3, R3, 0x20 ;  /* 0x0000002003033836 */ /* 0x000fe20000000000 */
[----:B------:R2:W5:Y:S03]  /*0420*/  @P3 LDG.E.128 R76, desc[UR6][R26.64] ;  /* 0x000000061a4c3981 */ /* 0x000566000c1e1d00 */
[----:B------:R-:W-:-:S04]  /*0430*/  @P4 IMAD.WIDE.U32 R28, R3, 0x10, R28 ;  /* 0x00000010031c4825 */ /* 0x000fc800078e001c */
        /* <DEDUP_REMOVED lines=18> */
.L_x_302:
        /* <DEDUP_REMOVED lines=34> */
[----:B---3--:R-:W-:-:S04]  /*0780*/  @P3 IMAD.WIDE.U32 R22, R3, 0x10, R22 ;  /* 0x0000001003163825 */ /* 0x008fc800078e0016 */
[----:B------:R-:W-:Y:S01]  /*0790*/  @P3 VIADD R3, R3, 0x20 ;  /* 0x0000002003033836 */ /* 0x000fe20000000000 */
        /* <DEDUP_REMOVED lines=12> */
[----:B------:R-:W-:Y:S01]  /*0860*/  HFMA2 R106, -RZ, RZ, 0, 0 ;  /* 0x00000000ff6a7431 */ /* 0x000fe200000001ff */
[----:B------:R-:W-:Y:S02]  /*0870*/  CS2R R68, SRZ ;  /* 0x0000000000447805 */ /* 0x000fe4000001ff00 */
[----:B------:R-:W-:Y:S02]  /*0880*/  MOV R82, RZ ;  /* 0x000000ff00527202 */ /* 0x000fe40000000f00 */
[----:B------:R-:W-:Y:S01]  /*0890*/  CS2R R80, SRZ ;  /* 0x0000000000507805 */ /* 0x000fe2000001ff00 */
[----:B------:R-:W-:Y:S01]  /*08a0*/  IMAD.MOV.U32 R94, RZ, RZ, RZ ;  /* 0x000000ffff5e7224 */ /* 0x000fe200078e00ff */
[----:B------:R-:W-:-:S02]  /*08b0*/  CS2R R92, SRZ ;  /* 0x00000000005c7805 */ /* 0x000fc4000001ff00 */
[----:B------:R-:W-:Y:S02]  /*08c0*/  CS2R R104, SRZ ;  /* 0x0000000000687805 */ /* 0x000fe4000001ff00 */
[----:B------:R-:W-:Y:S02]  /*08d0*/  MOV R118, RZ ;  /* 0x000000ff00767202 */ /* 0x000fe40000000f00 */
[----:B------:R-:W-:Y:S02]  /*08e0*/  CS2R R116, SRZ ;  /* 0x0000000000747805 */ /* 0x000fe4000001ff00 */
[----:B------:R-:W-:Y:S02]  /*08f0*/  @P5 CS2R R58, SRZ ;  /* 0x00000000003a5805 */ /* 0x000fe4000001ff00 */
[----:B------:R-:W-:Y:S02]  /*0900*/  @P5 CS2R R56, SRZ ;  /* 0x0000000000385805 */ /* 0x000fe4000001ff00 */
[----:B------:R-:W-:Y:S01]  /*0910*/  @P0 MOV R119, RZ ;  /* 0x000000ff00770202 */ /* 0x000fe20000000f00 */
[----:B------:R-:W-:Y:S01]  /*0920*/  @P1 IMAD.MOV.U32 R107, RZ, RZ, RZ ;  /* 0x000000ffff6b1224 */ /* 0x000fe200078e00ff */
[----:B------:R-:W-:-:S02]  /*0930*/  @P2 MOV R95, RZ ;  /* 0x000000ff005f2202 */ /* 0x000fc40000000f00 */
[----:B------:R-:W-:Y:S02]  /*0940*/  @P3 MOV R83, RZ ;  /* 0x000000ff00533202 */ /* 0x000fe40000000f00 */
[----:B0-----:R-:W-:-:S07]  /*0950*/  @P4 MOV R71, RZ ;  /* 0x000000ff00474202 */ /* 0x001fce0000000f00 */
.L_x_303:
[----:B------:R-:W-:Y:S05]  /*0960*/  BSYNC.RECONVERGENT B0 ;  /* 0x0000000000007941 */ /* 0x000fea0003800200 */
.L_x_301:
        /* <DEDUP_REMOVED lines=77> */
[----:B012---:R-:W-:-:S07]  /*0e40*/  PRMT R158, R112, 0x7632, R158 ;  /* 0x00007632709e7816 */ /* 0x007fce000000009e */
.L_x_343:
[----:B------:R-:W0:Y:S08]  /*0e50*/  LDC.64 R124, c[0x0][0x3f0] ;  /* 0x0000fc00ff7c7b82 */ /* 0x000e300000000a00 */
[----:B------:R-:W1:Y:S01]  /*0e60*/  LDC R213, c[0x0][0x388] ;  /* 0x0000e200ffd57b82 */ /* 0x000e620000000800 */
[----:B0-----:R-:W-:-:S07]  /*0e70*/  IMAD.WIDE R126, R2, 0x4, R124 ;  /* 0x00000004027e7825 */ /* 0x001fce00078e027c */
[----:B------:R-:W0:Y:S01]  /*0e80*/  LDC.64 R124, c[0x0][0x3f8] ;  /* 0x0000fe00ff7c7b82 */ /* 0x000e220000000a00 */
[----:B------:R-:W2:Y:S01]  /*0e90*/  LDG.E R212, desc[UR6][R126.64] ;  /* 0x000000067ed47981 */ /* 0x000ea2000c1e1900 */
[----:B-1----:R-:W-:Y:S01]  /*0ea0*/  IMAD R210, R2, R213, RZ ;  /* 0x000000d502d27224 */ /* 0x002fe200078e02ff */
[----:B------:R-:W-:-:S04]  /*0eb0*/  ISETP.GE.U32.AND P0, PT, R0, 0x20, PT ;  /* 0x000000200000780c */ /* 0x000fc80003f06070 */
[----:B------:R-:W-:-:S04]  /*0ec0*/  SHF.R.S32.HI R211, RZ, 0x1f, R210 ;  /* 0x0000001fffd37819 */ /* 0x000fc800000114d2 */
[----:B------:R-:W-:Y:S01]  /*0ed0*/  LEA.HI R210, R211, R210, RZ, 0x3 ;  /* 0x000000d2d3d27211 */ /* 0x000fe200078f18ff */
[----:B------:R-:W-:Y:S03]  /*0ee0*/  BSSY.RECONVERGENT B0, `(.L_x_304) ;  /* 0x00000b0000007945 */ /* 0x000fe60003800200 */
[----:B------:R-:W-:Y:S01]  /*0ef0*/  LEA.HI.SX32 R215, R210, R207, 0x1d ;  /* 0x000000cfd2d77211 */ /* 0x000fe200078feaff */
[----:B0-----:R-:W-:-:S05]  /*0f00*/  IMAD.WIDE R124, R2, 0x4, R124 ;  /* 0x00000004027c7825 */ /* 0x001fca00078e027c */
[----:B------:R0:W5:Y:S01]  /*0f10*/  LDG.E R209, desc[UR6][R124.64] ;  /* 0x000000067cd17981 */ /* 0x000162000c1e1900 */
[----:B--2---:R-:W-:-:S13]  /*0f20*/  ISETP.GE.AND P1, PT, R212, 0x1, PT ;  /* 0x00000001d400780c */ /* 0x004fda0003f26270 */
[----:B------:R-:W1:Y:S01]  /*0f30*/  @P1 S2R R216, SR_TID.X ;  /* 0x0000000000d81919 */ /* 0x000e620000002100 */
[----:B------:R-:W-:-:S04]  /*0f40*/  @P1 VIADD R214, R212, 0xffffffff ;  /* 0xffffffffd4d61836 */ /* 0x000fc80000000000 */
[----:B------:R-:W-:-:S05]  /*0f50*/  @P1 IMAD R214, R214, R213, RZ ;  /* 0x000000d5d6d61224 */ /* 0x000fca00078e02ff */
[----:B------:R-:W-:-:S04]  /*0f60*/  @P1 SHF.R.S32.HI R127, RZ, 0x1f, R214 ;  /* 0x0000001fff7f1819 */ /* 0x000fc800000114d6 */
[----:B0-----:R-:W-:Y:S01]  /*0f70*/  @P1 LEA.HI R124, R127, R214, RZ, 0x3 ;  /* 0x000000d67f7c1211 */ /* 0x001fe200078f18ff */
[----:B------:R-:W-:Y:S01]  /*0f80*/  HFMA2 R214, -RZ, RZ, 0, 0 ;  /* 0x00000000ffd67431 */ /* 0x000fe200000001ff */
[----:B-1----:R-:W-:-:S04]  /*0f90*/  @P1 LOP3.LUT R207, R216, 0x1f, RZ, 0xc0, !PT ;  /* 0x0000001fd8cf1812 */ /* 0x002fc800078ec0ff */
[----:B------:R-:W-:Y:S01]  /*0fa0*/  @P1 LEA.HI.SX32 R214, R124, R207, 0x1d ;  /* 0x000000cf7cd61211 */ /* 0x000fe200078feaff */
[----:B------:R-:W-:Y:S06]  /*0fb0*/  @!P0 BRA `(.L_x_305) ;  /* 0x0000000800888947 */ /* 0x000fec0003800000 */
[----:B------:R-:W-:Y:S04]  /*0fc0*/  BSSY.RECONVERGENT B1, `(.L_x_306) ;  /* 0x0000005000017945 */ /* 0x000fe80003800200 */
[----:B------:R-:W-:Y:S05]  /*0fd0*/  @!P1 BRA `(.L_x_307) ;  /* 0x00000000000c9947 */ /* 0x000fea0003800000 */
[----:B------:R-:W0:Y:S02]  /*0fe0*/  LDC.64 R48, c[0x0][0x390] ;  /* 0x0000e400ff307b82 */ /* 0x000e240000000a00 */
[----:B0-----:R-:W-:-:S06]  /*0ff0*/  IMAD.WIDE.U32 R48, R214, 0x10, R48 ;  /* 0x00000010d6307825 */ /* 0x001fcc00078e0030 */
[----:B------:R-:W5:Y:S02]  /*1000*/  LDG.E.128 R48, desc[UR6][R48.64] ;  /* 0x0000000630307981 */ /* 0x000f64000c1e1d00 */
.L_x_307:
[----:B------:R-:W-:Y:S05]  /*1010*/  BSYNC.RECONVERGENT B1 ;  /* 0x0000000000017941 */ /* 0x000fea0003800200 */
.L_x_306:
        /* <DEDUP_REMOVED lines=8> */
[C---:B-----5:R-:W-:Y:S01]  /*10a0*/  @P2 PRMT R125, R48.reuse, 0x7632, R125 ;  /* 0x00007632307d2816 */ /* 0x060fe2000000007d */
[----:B------:R-:W-:Y:S01]  /*10b0*/  @P2 IMAD.U32 R219, R155, 0x10000, RZ ;  /* 0x000100009bdb2824 */ /* 0x000fe200078e00ff */
[----:B------:R-:W-:Y:S02]  /*10c0*/  @P2 SHF.L.U32 R124, R48, 0x10, RZ ;  /* 0x00000010307c2819 */ /* 0x000fe400000006ff */
[----:B------:R-:W-:Y:S02]  /*10d0*/  @P2 SHF.L.U32 R125, R125, 0x10, RZ ;  /* 0x000000107d7d2819 */ /* 0x000fe400000006ff */
[C---:B------:R-:W-:Y:S01]  /*10e0*/  @P2 PRMT R163, R49.reuse, 0x7632, R163 ;  /* 0x0000763231a32816 */ /* 0x040fe200000000a3 */
[----:B------:R-:W1:Y:S01]  /*10f0*/  @P2 LDC R126, c[0x0][0x40c] ;  /* 0x00010300ff7e2b82 */ /* 0x000e620000000800 */
[----:B------:R-:W-:Y:S02]  /*1100*/  @P2 SHF.L.U32 R162, R49, 0x10, RZ ;  /* 0x0000001031a22819 */ /* 0x000fe400000006ff */
[----:B------:R-:W-:-:S02]  /*1110*/  @P2 SHF.L.U32 R163, R163, 0x10, RZ ;  /* 0x00000010a3a32819 */ /* 0x000fc400000006ff */
[----:B------:R-:W-:-:S03]  /*1120*/  @P2 PRMT R166, R50, 0x7632, R166 ;  /* 0x0000763232a62816 */ /* 0x000fc600000000a6 */
[----:B------:R-:W3:Y:S02]  /*1130*/  @P2 LDC R211, c[0x0][0x40c] ;  /* 0x00010300ffd32b82 */ /* 0x000ee40000000800 */
[----:B------:R-:W-:-:S06]  /*1140*/  @P2 IMAD.U32 R166, R166, 0x10000, RZ ;  /* 0x00010000a6a62824 */ /* 0x000fcc00078e00ff */
[----:B------:R-:W4:Y:S01]  /*1150*/  @P2 LDC R164, c[0x0][0x40c] ;  /* 0x00010300ffa42b82 */ /* 0x000f220000000800 */
[----:B0-----:R-:W-:Y:S01]  /*1160*/  @P2 FMUL.FTZ R124, R124, R127 ;  /* 0x0000007f7c7c2220 */ /* 0x001fe20000410000 */
[----:B------:R-:W-:-:S06]  /*1170*/  @P2 SHF.L.U32 R127, R158, 0x10, RZ ;  /* 0x000000109e7f2819 */ /* 0x000fcc00000006ff */
[----:B------:R-:W0:Y:S01]  /*1180*/  @P2 LDC R217, c[0x0][0x40c] ;  /* 0x00010300ffd92b82 */ /* 0x000e220000000800 */
[----:B-1----:R-:W-:Y:S01]  /*1190*/  @P2 FMUL.FTZ R126, R125, R126 ;  /* 0x0000007e7d7e2220 */ /* 0x002fe20000410000 */
[----:B------:R-:W-:-:S06]  /*11a0*/  @P2 IMAD.U32 R125, R112, 0x10000, RZ ;  /* 0x00010000707d2824 */ /* 0x000fcc00078e00ff */
[----:B------:R-:W1:Y:S08]  /*11b0*/  @P2 LDC R210, c[0x0][0x40c] ;  /* 0x00010300ffd22b82 */ /* 0x000e700000000800 */
[----:B------:R-:W1:Y:S01]  /*11c0*/  @P2 LDC R216, c[0x0][0x40c] ;  /* 0x00010300ffd82b82 */ /* 0x000e620000000800 */
[----:B----4-:R-:W-:-:S07]  /*11d0*/  @P2 FMUL.FTZ R163, R163, R164 ;  /* 0x000000a4a3a32220 */ /* 0x010fce0000410000 */
[----:B------:R-:W4:Y:S01]  /*11e0*/  @P2 LDC R227, c[0x0][0x40c] ;  /* 0x00010300ffe32b82 */ /* 0x000f220000000800 */
[C---:B--2---:R-:W-:Y:S01]  /*11f0*/  @P2 PRMT R161, R44.reuse, 0x7632, R161 ;  /* 0x000076322ca12816 */ /* 0x044fe200000000a1 */
[C---:B------:R-:W-:Y:S01]  /*1200*/  @P2 IMAD.U32 R165, R44.reuse, 0x10000, RZ ;  /* 0x000100002ca52824 */ /* 0x040fe200078e00ff */
[----:B------:R-:W-:Y:S02]  /*1210*/  @!P2 PRMT R160, R44, 0x7632, R160 ;  /* 0x000076322ca0a816 */ /* 0x000fe400000000a0 */
[----:B------:R-:W-:Y:S02]  /*1220*/  @P2 SHF.L.U32 R161, R161, 0x10, RZ ;  /* 0x00000010a1a12819 */ /* 0x000fe400000006ff */
[----:B------:R-:W-:Y:S02]  /*1230*/  @!P2 SHF.L.U32 R160, R160, 0x10, RZ ;  /* 0x00000010a0a0a819 */ /* 0x000fe400000006ff */
[----:B------:R-:W-:Y:S01]  /*1240*/  @!P2 SHF.L.U32 R159, R44, 0x10, RZ ;  /* 0x000000102c9fa819 */ /* 0x000fe200000006ff */
[----:B------:R-:W-:Y:S01]  /*1250*/  @P2 FFMA.FTZ R160, R126, R127, R161 ;  /* 0x0000007f7ea02223 */ /* 0x000fe200000100a1 */
[----:B------:R-:W-:Y:S01]  /*1260*/  @P2 PRMT R127, R45, 0x7632, R127 ;  /* 0x000076322d7f2816 */ /* 0x000fe2000000007f */
[----:B------:R-:W-:Y:S01]  /*1270*/  @P2 FFMA.FTZ R159, R124, R125, R165 ;  /* 0x0000007d7c9f2223 */ /* 0x000fe200000100a5 */
[----:B---3--:R-:W-:Y:S01]  /*1280*/  @P2 FMUL.FTZ R124, R162, R211 ;  /* 0x000000d3a27c2220 */ /* 0x008fe20000410000 */
[----:B------:R-:W-:Y:S01]  /*1290*/  @P2 SHF.L.U32 R126, R157, 0x10, RZ ;  /* 0x000000109d7e2819 */ /* 0x000fe200000006ff */
[----:B------:R-:W-:Y:S01]  /*12a0*/  @P2 IMAD.U32 R125, R113, 0x10000, RZ ;  /* 0x00010000717d2824 */ /* 0x000fe200078e00ff */
[C---:B------:R-:W-:Y:S01]  /*12b0*/  @!P2 PRMT R162, R45.reuse, 0x7632, R162 ;  /* 0x000076322da2a816 */ /* 0x040fe200000000a2 */
[----:B------:R-:W-:Y:S01]  /*12c0*/  @P2 IMAD.U32 R211, R45, 0x10000, RZ ;  /* 0x000100002dd32824 */ /* 0x000fe200078e00ff */
[----:B------:R-:W-:-:S02]  /*12d0*/  @P2 SHF.L.U32 R164, R127, 0x10, RZ ;  /* 0x000000107fa42819 */ /* 0x000fc400000006ff */
[----:B------:R-:W-:Y:S02]  /*12e0*/  @!P2 SHF.L.U32 R162, R162, 0x10, RZ ;  /* 0x00000010a2a2a819 */ /* 0x000fe400000006ff */
[----:B------:R-:W-:Y:S01]  /*12f0*/  @P2 SHF.L.U32 R165, R50, 0x10, RZ ;  /* 0x0000001032a52819 */ /* 0x000fe200000006ff */
[----:B------:R-:W-:Y:S01]  /*1300*/  @P2 FFMA.FTZ R162, R163, R126, R164 ;  /* 0x0000007ea3a22223 */ /* 0x000fe200000100a4 */
[C---:B------:R-:W-:Y:S01]  /*1310*/  @P2 PRMT R163, R51.reuse, 0x7632, R163 ;  /* 0x0000763233a32816 */ /* 0x040fe200000000a3 */
[----:B0-----:R-:W-:Y:S01]  /*1320*/  @P2 FMUL.FTZ R126, R166, R217 ;  /* 0x000000d9a67e2220 */ /* 0x001fe20000410000 */
[----:B------:R-:W-:Y:S01]  /*1330*/  @P2 SHF.L.U32 R127, R51, 0x10, RZ ;  /* 0x00000010337f2819 */ /* 0x000fe200000006ff */
[----:B------:R-:W-:Y:S01]  /*1340*/  @!P2 IMAD.U32 R164, R47, 0x10000, RZ ;  /* 0x000100002fa4a824 */ /* 0x000fe200078e00ff */
[----:B------:R-:W-:Y:S01]  /*1350*/  @!P2 SHF.L.U32 R161, R45, 0x10, RZ ;  /* 0x000000102da1a819 */ /* 0x000fe200000006ff */
[----:B------:R-:W-:Y:S01]  /*1360*/  @P2 FFMA.FTZ R161, R124, R125, R211 ;  /* 0x0000007d7ca12223 */ /* 0x000fe200000100d3 */
[----:B------:R-:W-:Y:S01]  /*1370*/  @P2 SHF.L.U32 R218, R163, 0x10, RZ ;  /* 0x00000010a3da2819 */ /* 0x000fe200000006ff */
[----:B-1----:R-:W-:Y:S01]  /*1380*/  @P2 FMUL.FTZ R124, R165, R210 ;  /* 0x000000d2a57c2220 */ /* 0x002fe20000410000 */
[----:B------:R-:W-:Y:S01]  /*1390*/  @P2 PRMT R166, R46, 0x7632, R166 ;  /* 0x000076322ea62816 */ /* 0x000fe200000000a6 */
[----:B------:R-:W-:Y:S01]  /*13a0*/  @P2 FMUL.FTZ R210, R127, R216 ;  /* 0x000000d87fd22220 */ /* 0x000fe20000410000 */
[C---:B------:R-:W-:Y:S01]  /*13b0*/  @P2 PRMT R220, R47.reuse, 0x7632, R220 ;  /* 0x000076322fdc2816 */ /* 0x040fe200000000dc */
[----:B----4-:R-:W-:Y:S01]  /*13c0*/  @P2 FMUL.FTZ R218, R218, R227 ;  /* 0x000000e3dada2220 */ /* 0x010fe20000410000 */
[----:B------:R-:W-:-:S02]  /*13d0*/  @!P2 PRMT R216, R47, 0x7632, R216 ;  /* 0x000076322fd8a816 */ /* 0x000fc400000000d8 */
[----:B------:R-:W-:Y:S02]  /*13e0*/  @P2 SHF.L.U32 R125, R114, 0x10, RZ ;  /* 0x00000010727d2819 */ /* 0x000fe400000006ff */
[----:B------:R-:W-:Y:S02]  /*13f0*/  @P2 SHF.L.U32 R127, R156, 0x10, RZ ;  /* 0x000000109c7f2819 */ /* 0x000fe400000006ff */
[----:B------:R-:W-:Y:S02]  /*1400*/  @P2 SHF.L.U32 R217, R115, 0x10, RZ ;  /* 0x0000001073d92819 */ /* 0x000fe400000006ff */
[C---:B------:R-:W-:Y:S02]  /*1410*/  @P2 SHF.L.U32 R223, R46.reuse, 0x10, RZ ;  /* 0x000000102edf2819 */ /* 0x040fe400000006ff */
[----:B------:R-:W-:Y:S02]  /*1420*/  @!P2 PRMT R165, R46, 0x7632, R165 ;  /* 0x000076322ea5a816 */ /* 0x000fe400000000a5 */
[----:B------:R-:W-:-:S02]  /*1430*/  @P2 SHF.L.U32 R225, R47, 0x10, RZ ;  /* 0x000000102fe12819 */ /* 0x000fc400000006ff */
[----:B------:R-:W-:Y:S01]  /*1440*/  @P2 SHF.L.U32 R211, R166, 0x10, RZ ;  /* 0x00000010a6d32819 */ /* 0x000fe200000006ff */
[----:B------:R-:W-:Y:S01]  /*1450*/  @!P2 IMAD.U32 R166, R216, 0x10000, RZ ;  /* 0x00010000d8a6a824 */ /* 0x000fe200078e00ff */
[----:B------:R-:W-:Y:S01]  /*1460*/  @P2 SHF.L.U32 R221, R220, 0x10, RZ ;  /* 0x00000010dcdd2819 */ /* 0x000fe200000006ff */
[----:B------:R-:W-:Y:S01]  /*1470*/  @P2 FFMA.FTZ R164, R210, R217, R225 ;  /* 0x000000d9d2a42223 */ /* 0x000fe200000100e1 */
[----:B------:R-:W-:Y:S01]  /*1480*/  @!P2 SHF.L.U32 R163, R46, 0x10, RZ ;  /* 0x000000102ea3a819 */ /* 0x000fe200000006ff */
[----:B------:R-:W-:Y:S01]  /*1490*/  @P2 FFMA.FTZ R163, R124, R125, R223 ;  /* 0x0000007d7ca32223 */ /* 0x000fe200000100df */
[----:B------:R-:W-:Y:S01]  /*14a0*/  @!P2 SHF.L.U32 R165, R165, 0x10, RZ ;  /* 0x00000010a5a5a819 */ /* 0x000fe200000006ff */
[----:B------:R-:W-:Y:S01]  /*14b0*/  @P2 FFMA.FTZ R165, R126, R127, R211 ;  /* 0x0000007f7ea52223 */ /* 0x000fe200000100d3 */
[----:B------:R-:W-:Y:S01]  /*14c0*/  @P2 FFMA.FTZ R166, R218, R219, R221 ;  /* 0x000000dbdaa62223 */ /* 0x000fe200000100dd */
[----:B------:R-:W-:Y:S02]  /*14d0*/  F2FP.BF16.F32.PACK_AB R124, RZ, R159 ;  /* 0x0000009fff7c723e */ /* 0x000fe400000010ff */
[----:B------:R-:W-:-:S02]  /*14e0*/  F2FP.BF16.F32.PACK_AB R125, RZ, R160 ;  /* 0x000000a0ff7d723e */ /* 0x000fc400000010ff */
[----:B------:R-:W-:Y:S02]  /*14f0*/  F2FP.BF16.F32.PACK_AB R126, RZ, R161 ;  /* 0x000000a1ff7e723e */ /* 0x000fe400000010ff */
[----:B------:R-:W-:Y:S02]  /*1500*/  F2FP.BF16.F32.PACK_AB R210, RZ, R162 ;  /* 0x000000a2ffd2723e */ /* 0x000fe400000010ff */
[----:B------:R-:W-:Y:S02]  /*1510*/  F2FP.BF16.F32.PACK_AB R211, RZ, R163 ;  /* 0x000000a3ffd3723e */ /* 0x000fe400000010ff */
[----:B------:R-:W-:Y:S02]  /*1520*/  F2FP.BF16.F32.PACK_AB R216, RZ, R165 ;  /* 0x000000a5ffd8723e */ /* 0x000fe400000010ff */
[----:B------:R-:W-:Y:S02]  /*1530*/  F2FP.BF16.F32.PACK_AB R217, RZ, R164 ;  /* 0x000000a4ffd9723e */ /* 0x000fe400000010ff */
[----:B------:R-:W-:-:S02]  /*1540*/  F2FP.BF16.F32.PACK_AB R127, RZ, R166 ;  /* 0x000000a6ff7f723e */ /* 0x000fc400000010ff */
[----:B------:R-:W-:Y:S02]  /*1550*/  PRMT R124, R124, 0x5410, R125 ;  /* 0x000054107c7c7816 */ /* 0x000fe4000000007d */
[----:B------:R-:W-:Y:S02]  /*1560*/  PRMT R125, R126, 0x5410, R210 ;  /* 0x000054107e7d7816 */ /* 0x000fe400000000d2 */
[----:B------:R-:W-:Y:S02]  /*1570*/  PRMT R126, R211, 0x5410, R216 ;  /* 0x00005410d37e7816 */ /* 0x000fe400000000d8 */
[----:B------:R-:W-:Y:S01]  /*1580*/  PRMT R127, R217, 0x5410, R127 ;  /* 0x00005410d97f7816 */ /* 0x000fe2000000007f */
[----:B------:R-:W-:Y:S06]  /*1590*/  BRA `(.L_x_309) ;  /* 0x0000000000fc7947 */ /* 0x000fec0003800000 */
.L_x_308:
[----:B------:R-:W0:Y:S01]  /*15a0*/  @P1 LDC R126, c[0x0][0x40c] ;  /* 0x00010300ff7e1b82 */ /* 0x000e220000000800 */
[C---:B-----5:R-:W-:Y:S01]  /*15b0*/  @P1 SHF.L.U32 R125, R48.reuse, 0x10, RZ ;  /* 0x00000010307d1819 */ /* 0x060fe200000006ff */
[----:B------:R-:W-:Y:S01]  /*15c0*/  @P1 IMAD.U32 R162, R49, 0x10000, RZ ;  /* 0x0001000031a21824 */ /* 0x000fe200078e00ff */
[----:B------:R-:W-:Y:S01]  /*15d0*/  @P1 PRMT R124, R48, 0x7632, R124 ;  /* 0x00007632307c1816 */ /* 0x000fe2000000007c */
[----:B------:R-:W-:Y:S01]  /*15e0*/  IMAD.MOV.U32 R159, RZ, RZ, RZ ;  /* 0x000000ffff9f7224 */ /* 0x000fe200078e00ff */
[----:B------:R-:W-:Y:S01]  /*15f0*/  @P1 SHF.L.U32 R161, R158, 0x10, RZ ;  /* 0x000000109ea11819 */ /* 0x000fe200000006ff */
[----:B------:R-:W-:Y:S01]  /*1600*/  @P1 IMAD.U32 R210, R51, 0x10000, RZ ;  /* 0x0001000033d21824 */ /* 0x000fe200078e00ff */
[----:B------:R-:W-:Y:S01]  /*1610*/  @P1 SHF.L.U32 R124, R124, 0x10, RZ ;  /* 0x000000107c7c1819 */ /* 0x000fe200000006ff */
[----:B------:R-:W1:Y:S01]  /*1620*/  @P1 LDC R164, c[0x0][0x40c] ;  /* 0x00010300ffa41b82 */ /* 0x000e620000000800 */
[----:B------:R-:W-:Y:S02]  /*1630*/  MOV R160, RZ ;  /* 0x000000ff00a07202 */ /* 0x000fe40000000f00 */
[----:B------:R-:W-:-:S02]  /*1640*/  @P1 SHF.L.U32 R217, R115, 0x10, RZ ;  /* 0x0000001073d91819 */ /* 0x000fc400000006ff */
[----:B------:R-:W-:-:S03]  /*1650*/  @P1 SHF.L.U32 R218, R155, 0x10, RZ ;  /* 0x000000109bda1819 */ /* 0x000fc600000006ff */
[----:B------:R-:W2:Y:S08]  /*1660*/  @P1 LDC R127, c[0x0][0x40c] ;  /* 0x00010300ff7f1b82 */ /* 0x000eb00000000800 */
[----:B------:R-:W3:Y:S01]  /*1670*/  @P1 LDC R163, c[0x0][0x40c] ;  /* 0x00010300ffa31b82 */ /* 0x000ee20000000800 */
[----:B0-----:R-:W-:Y:S01]  /*1680*/  @P1 FMUL.FTZ R126, R125, R126 ;  /* 0x0000007e7d7e1220 */ /* 0x001fe20000410000 */
[----:B------:R-:W-:-:S04]  /*1690*/  @P1 PRMT R125, R49, 0x7632, R125 ;  /* 0x00007632317d1816 */ /* 0x000fc8000000007d */
[----:B------:R-:W-:Y:S02]  /*16a0*/  @P1 SHF.L.U32 R125, R125, 0x10, RZ ;  /* 0x000000107d7d1819 */ /* 0x000fe400000006ff */
[----:B------:R-:W0:Y:S03]  /*16b0*/  @P1 LDC R211, c[0x0][0x40c] ;  /* 0x00010300ffd31b82 */ /* 0x000e260000000800 */
[----:B-1----:R-:W-:Y:S01]  /*16c0*/  @P1 FMUL.FTZ R125, R125, R164 ;  /* 0x000000a47d7d1220 */ /* 0x002fe20000410000 */
[----:B------:R-:W-:-:S04]  /*16d0*/  @P1 SHF.L.U32 R164, R157, 0x10, RZ ;  /* 0x000000109da41819 */ /* 0x000fc800000006ff */
[----:B------:R-:W1:Y:S01]  /*16e0*/  @P1 LDC R166, c[0x0][0x40c] ;  /* 0x00010300ffa61b82 */ /* 0x000e620000000800 */
[----:B--2---:R-:W-:Y:S01]  /*16f0*/  @P1 FMUL.FTZ R124, R124, R127 ;  /* 0x0000007f7c7c1220 */ /* 0x004fe20000410000 */
[----:B------:R-:W-:-:S03]  /*1700*/  @P1 SHF.L.U32 R127, R112, 0x10, RZ ;  /* 0x00000010707f1819 */ /* 0x000fc600000006ff */
[----:B------:R-:W-:Y:S01]  /*1710*/  @P1 FMUL.FTZ R160, R124, R161 ;  /* 0x000000a17ca01220 */ /* 0x000fe20000410000 */
[----:B------:R-:W-:Y:S01]  /*1720*/  @P1 PRMT R124, R50, 0x7632, R124 ;  /* 0x00007632327c1816 */ /* 0x000fe2000000007c */
[----:B------:R-:W-:Y:S01]  /*1730*/  @P1 FMUL.FTZ R159, R126, R127 ;  /* 0x0000007f7e9f1220 */ /* 0x000fe20000410000 */
[----:B------:R-:W2:Y:S01]  /*1740*/  @P1 LDC R165, c[0x0][0x40c] ;  /* 0x00010300ffa51b82 */ /* 0x000ea20000000800 */
[----:B---3--:R-:W-:Y:S01]  /*1750*/  @P1 FMUL.FTZ R163, R162, R163 ;  /* 0x000000a3a2a31220 */ /* 0x008fe20000410000 */
[----:B------:R-:W-:Y:S02]  /*1760*/  IMAD.MOV.U32 R162, RZ, RZ, RZ ;  /* 0x000000ffffa27224 */ /* 0x000fe400078e00ff */
[----:B------:R-:W-:Y:S01]  /*1770*/  @P1 FMUL.FTZ R162, R125, R164 ;  /* 0x000000a47da21220 */ /* 0x000fe20000410000 */
[----:B------:R-:W-:Y:S01]  /*1780*/  @P1 PRMT R125, R51, 0x7632, R125 ;  /* 0x00007632337d1816 */ /* 0x000fe2000000007d */
[----:B------:R-:W-:Y:S01]  /*1790*/  HFMA2 R161, -RZ, RZ, 0, 0 ;  /* 0x00000000ffa17431 */ /* 0x000fe200000001ff */
[----:B------:R-:W-:Y:S01]  /*17a0*/  @P1 SHF.L.U32 R126, R113, 0x10, RZ ;  /* 0x00000010717e1819 */ /* 0x000fe200000006ff */
[----:B------:R-:W3:Y:S01]  /*17b0*/  @P1 LDC R216, c[0x0][0x40c] ;  /* 0x00010300ffd81b82 */ /* 0x000ee20000000800 */
[----:B------:R-:W-:Y:S01]  /*17c0*/  @P1 SHF.L.U32 R127, R50, 0x10, RZ ;  /* 0x00000010327f1819 */ /* 0x000fe200000006ff */
[----:B------:R-:W-:Y:S01]  /*17d0*/  @P1 IMAD.U32 R125, R125, 0x10000, RZ ;  /* 0x000100007d7d1824 */ /* 0x000fe200078e00ff */
[----:B------:R-:W-:Y:S01]  /*17e0*/  @P1 SHF.L.U32 R124, R124, 0x10, RZ ;  /* 0x000000107c7c1819 */ /* 0x000fe200000006ff */
[----:B------:R-:W-:Y:S01]  /*17f0*/  @P1 FMUL.FTZ R161, R163, R126 ;  /* 0x0000007ea3a11220 */ /* 0x000fe20000410000 */
[----:B0-----:R-:W-:Y:S01]  /*1800*/  @P1 FMUL.FTZ R210, R210, R211 ;  /* 0x000000d3d2d21220 */ /* 0x001fe20000410000 */
[----:B------:R-:W-:-:S02]  /*1810*/  @P1 SHF.L.U32 R126, R114, 0x10, RZ ;  /* 0x00000010727e1819 */ /* 0x000fc400000006ff */
[----:B------:R-:W-:Y:S01]  /*1820*/  @P1 SHF.L.U32 R211, R156, 0x10, RZ ;  /* 0x000000109cd31819 */ /* 0x000fe200000006ff */
[----:B-1----:R-:W-:Y:S01]  /*1830*/  @P1 FMUL.FTZ R127, R127, R166 ;  /* 0x000000a67f7f1220 */ /* 0x002fe20000410000 */
[----:B------:R-:W-:Y:S01]  /*1840*/  MOV R163, RZ ;  /* 0x000000ff00a37202 */ /* 0x000fe20000000f00 */
[----:B------:R-:W-:Y:S02]  /*1850*/  HFMA2 R166, -RZ, RZ, 0, 0 ;  /* 0x00000000ffa67431 */ /* 0x000fe400000001ff */
[----:B------:R-:W-:Y:S01]  /*1860*/  @P1 FMUL.FTZ R163, R127, R126 ;  /* 0x0000007e7fa31220 */ /* 0x000fe20000410000 */
[----:B------:R-:W-:Y:S01]  /*1870*/  F2FP.BF16.F32.PACK_AB R126, RZ, R161 ;  /* 0x000000a1ff7e723e */ /* 0x000fe200000010ff */
[----:B--2---:R-:W-:Y:S01]  /*1880*/  @P1 FMUL.FTZ R124, R124, R165 ;  /* 0x000000a57c7c1220 */ /* 0x004fe20000410000 */
[----:B------:R-:W-:Y:S02]  /*1890*/  CS2R R164, SRZ ;  /* 0x0000000000a47805 */ /* 0x000fe4000001ff00 */
[----:B------:R-:W-:Y:S01]  /*18a0*/  F2FP.BF16.F32.PACK_AB R127, RZ, R162 ;  /* 0x000000a2ff7f723e */ /* 0x000fe200000010ff */
[----:B------:R-:W-:Y:S01]  /*18b0*/  @P1 FMUL.FTZ R164, R210, R217 ;  /* 0x000000d9d2a41220 */ /* 0x000fe20000410000 */
[----:B------:R-:W-:Y:S01]  /*18c0*/  @P1 FMUL.FTZ R165, R124, R211 ;  /* 0x000000d37ca51220 */ /* 0x000fe20000410000 */
[----:B------:R-:W-:-:S02]  /*18d0*/  F2FP.BF16.F32.PACK_AB R124, RZ, R159 ;  /* 0x0000009fff7c723e */ /* 0x000fc400000010ff */
[----:B------:R-:W-:Y:S01]  /*18e0*/  F2FP.BF16.F32.PACK_AB R210, RZ, R163 ;  /* 0x000000a3ffd2723e */ /* 0x000fe200000010ff */
[----:B---3--:R-:W-:Y:S01]  /*18f0*/  @P1 FMUL.FTZ R125, R125, R216 ;  /* 0x000000d87d7d1220 */ /* 0x008fe20000410000 */
[----:B------:R-:W-:Y:S02]  /*1900*/  F2FP.BF16.F32.PACK_AB R211, RZ, R165 ;  /* 0x000000a5ffd3723e */ /* 0x000fe400000010ff */
[----:B------:R-:W-:Y:S01]  /*1910*/  F2FP.BF16.F32.PACK_AB R216, RZ, R164 ;  /* 0x000000a4ffd8723e */ /* 0x000fe200000010ff */
[----:B------:R-:W-:Y:S01]  /*1920*/  @P1 FMUL.FTZ R166, R125, R218 ;  /* 0x000000da7da61220 */ /* 0x000fe20000410000 */
[----:B------:R-:W-:-:S04]  /*1930*/  F2FP.BF16.F32.PACK_AB R125, RZ, R160 ;  /* 0x000000a0ff7d723e */ /* 0x000fc800000010ff */
[----:B------:R-:W-:Y:S02]  /*1940*/  F2FP.BF16.F32.PACK_AB R217, RZ, R166 ;  /* 0x000000a6ffd9723e */ /* 0x000fe400000010ff */
[----:B------:R-:W-:Y:S02]  /*1950*/  PRMT R124, R124, 0x5410, R125 ;  /* 0x000054107c7c7816 */ /* 0x000fe4000000007d */
[----:B------:R-:W-:Y:S02]  /*1960*/  PRMT R125, R126, 0x5410, R127 ;  /* 0x000054107e7d7816 */ /* 0x000fe4000000007f */
[----:B------:R-:W-:Y:S02]  /*1970*/  PRMT R126, R210, 0x5410, R211 ;  /* 0x00005410d27e7816 */ /* 0x000fe400000000d3 */
[----:B------:R-:W-:-:S07]  /*1980*/  PRMT R127, R216, 0x5410, R217 ;  /* 0x00005410d87f7816 */ /* 0x000fce00000000d9 */
.L_x_309:
[----:B------:R-:W0:Y:S01]  /*1990*/  LDC.64 R210, c[0x0][0x3a8] ;  /* 0x0000ea00ffd27b82 */ /* 0x000e220000000a00 */
[----:B------:R-:W-:Y:S02]  /*19a0*/  VIADD R214, R214, 0x20 ;  /* 0x00000020d6d67836 */ /* 0x000fe40000000000 */
[C---:B0-----:R-:W-:Y:S01]  /*19b0*/  IMAD.WIDE.U32 R210, R215.reuse, 0x10, R210 ;  /* 0x00000010d7d27825 */ /* 0x041fe200078e00d2 */
[----:B------:R-:W-:-:S04]  /*19c0*/  IADD3 R215, PT, PT, R215, 0x20, RZ ;  /* 0x00000020d7d77810 */ /* 0x000fc80007ffe0ff */
[----:B------:R0:W-:Y:S03]  /*19d0*/  STG.E.128 desc[UR6][R210.64], R124 ;  /* 0x0000007cd2007986 */ /* 0x0001e6000c101d06 */
.L_x_305:
[----:B------:R-:W-:Y:S05]  /*19e0*/  BSYNC.RECONVERGENT B0 ;  /* 0x0000000000007941 */ /* 0x000fea0003800200 */
.L_x_304:
[----:B------:R-:W-:Y:S01]  /*19f0*/  ISETP.GE.U32.AND P2, PT, R0, 0x40, PT ;  /* 0x000000400000780c */ /* 0x000fe20003f46070 */
[----:B------:R-:W-:Y:S01]  /*1a00*/  BSSY.RECONVERGENT B0, `(.L_x_310) ;  /* 0x0000097000007945 */ /* 0x000fe20003800200 */
[----:B------:R-:W-:-:S11]  /*1a10*/  LOP3.LUT R208, R208, 0xffffffef, RZ, 0xc0, !PT ;  /* 0xffffffefd0d07812 */ /* 0x000fd600078ec0ff */
[----:B------:R-:W-:Y:S01]  /*1a20*/  @P2 LOP3.LUT R208, R208, 0x10, RZ, 0xfc, !PT ;  /* 0x00000010d0d02812 */ /* 0x000fe200078efcff */
[----:B------:R-:W-:Y:S06]  /*1a30*/  @!P2 BRA `(.L_x_311) ;  /* 0x00000008004ca947 */ /* 0x000fec0003800000 */
[----:B------:R-:W-:Y:S01]  /*1a40*/  ISETP.NE.U32.AND P2, PT, RZ, UR4, PT ;  /* 0x00000004ff007c0c */ /* 0x000fe2000bf45070 */
[----:B0-----:R-:W0:Y:S03]  /*1a50*/  @P1 LDC.64 R126, c[0x0][0x390] ;  /* 0x0000e400ff7e1b82 */ /* 0x001e260000000a00 */
[----:B------:R-:W-:-:S13]  /*1a60*/  ISETP.NE.AND.EX P2, PT, RZ, UR5, PT, P2 ;  /* 0x00000005ff007c0c */ /* 0x000fda000bf45320 */
[----:B------:R-:W1:Y:S01]  /*1a70*/  @P2 LDC.64 R124, c[0x0][0x3a0] ;  /* 0x0000e800ff7c2b82 */ /* 0x000e620000000a00 */
[----:B0-----:R-:W-:-:S05]  /*1a80*/  @P1 IMAD.WIDE.U32 R126, R214, 0x10, R126 ;  /* 0x00000010d67e1825 */ /* 0x001fca00078e007e */
[----:B------:R0:W5:Y:S01]  /*1a90*/  @P1 LDG.E.128 R48, desc[UR6][R126.64] ;  /* 0x000000067e301981 */ /* 0x000162000c1e1d00 */
[----:B-1----:R-:W-:-:S05]  /*1aa0*/  @P2 IMAD.WIDE.U32 R124, R215, 0x10, R124 ;  /* 0x00000010d77c2825 */ /* 0x002fca00078e007c */
[----:B------:R0:W5:Y:S01]  /*1ab0*/  @P2 LDG.E.128 R44, desc[UR6][R124.64] ;  /* 0x000000067c2c2981 */ /* 0x000162000c1e1d00 */
[----:B------:R-:W-:Y:S05]  /*1ac0*/  @!P2 BRA `(.L_x_312) ;  /* 0x000000040018a947 */ /* 0x000fea0003800000 */
[----:B------:R-:W-:Y:S02]  /*1ad0*/  ISETP.GT.AND P2, PT, R212, RZ, PT ;  /* 0x000000ffd400720c */ /* 0x000fe40003f44270 */
[C---:B0----5:R-:W-:Y:S02]  /*1ae0*/  PRMT R124, R44.reuse, 0x7632, R124 ;  /* 0x000076322c7c7816 */ /* 0x061fe4000000007c */
[----:B------:R-:W-:Y:S02]  /*1af0*/  SHF.L.U32 R167, R44, 0x10, RZ ;  /* 0x000000102ca77819 */ /* 0x000fe400000006ff */
[----:B------:R-:W-:Y:S01]  /*1b00*/  SHF.L.U32 R169, R45, 0x10, RZ ;  /* 0x000000102da97819 */ /* 0x000fe200000006ff */
[----:B------:R-:W-:-:S06]  /*1b10*/  IMAD.U32 R168, R124, 0x10000, RZ ;  /* 0x000100007ca87824 */ /* 0x000fcc00078e00ff */
[----:B------:R-:W0:Y:S01]  /*1b20*/  @P2 LDC R126, c[0x0][0x40c] ;  /* 0x00010300ff7e2b82 */ /* 0x000e220000000800 */
[----:B------:R-:W-:Y:S02]  /*1b30*/  @P2 SHF.L.U32 R125, R48, 0x10, RZ ;  /* 0x00000010307d2819 */ /* 0x000fe400000006ff */
[----:B------:R-:W-:Y:S02]  /*1b40*/  @P2 SHF.L.U32 R124, R100, 0x10, RZ ;  /* 0x00000010647c2819 */ /* 0x000fe400000006ff */
[----:B------:R-:W-:Y:S02]  /*1b50*/  @P2 PRMT R127, R49, 0x7632, R127 ;  /* 0x00007632317f2816 */ /* 0x000fe4000000007f */
[----:B------:R-:W-:Y:S01]  /*1b60*/  @P2 SHF.L.U32 R216, R151, 0x10, RZ ;  /* 0x0000001097d82819 */ /* 0x000fe200000006ff */
[----:B------:R-:W1:Y:S01]  /*1b70*/  @P2 LDC R172, c[0x0][0x40c] ;  /* 0x00010300ffac2b82 */ /* 0x000e620000000800 */
[----:B------:R-:W-:-:S07]  /*1b80*/  @P2 SHF.L.U32 R127, R127, 0x10, RZ ;  /* 0x000000107f7f2819 */ /* 0x000fce00000006ff */
[----:B------:R-:W2:Y:S08]  /*1b90*/  @P2 LDC R171, c[0x0][0x40c] ;  /* 0x00010300ffab2b82 */ /* 0x000eb00000000800 */
[----:B------:R-:W3:Y:S01]  /*1ba0*/  @P2 LDC R174, c[0x0][0x40c] ;  /* 0x00010300ffae2b82 */ /* 0x000ee20000000800 */
[----:B0-----:R-:W-:Y:S01]  /*1bb0*/  @P2 FMUL.FTZ R170, R125, R126 ;  /* 0x0000007e7daa2220 */ /* 0x001fe20000410000 */
[----:B------:R-:W-:-:S02]  /*1bc0*/  @P2 PRMT R125, R48, 0x7632, R125 ;  /* 0x00007632307d2816 */ /* 0x000fc4000000007d */
[----:B------:R-:W-:Y:S01]  /*1bd0*/  @P2 SHF.L.U32 R126, R154, 0x10, RZ ;  /* 0x000000109a7e2819 */ /* 0x000fe200000006ff */
[----:B------:R-:W-:Y:S01]  /*1be0*/  @P2 FFMA.FTZ R167, R170, R124, R167 ;  /* 0x0000007caaa72223 */ /* 0x000fe200000100a7 */
[----:B------:R-:W-:Y:S01]  /*1bf0*/  @P2 SHF.L.U32 R125, R125, 0x10, RZ ;  /* 0x000000107d7d2819 */ /* 0x000fe200000006ff */
[----:B------:R-:W-:Y:S01]  /*1c00*/  @P2 IMAD.U32 R170, R49, 0x10000, RZ ;  /* 0x0001000031aa2824 */ /* 0x000fe200078e00ff */
[----:B------:R-:W0:Y:S01]  /*1c10*/  @P2 LDC R210, c[0x0][0x40c] ;  /* 0x00010300ffd22b82 */ /* 0x000e220000000800 */
[----:B------:R-:W-:Y:S02]  /*1c20*/  PRMT R124, R45, 0x7632, R124 ;  /* 0x000076322d7c7816 */ /* 0x000fe4000000007c */
[----:B-1----:R-:W-:-:S04]  /*1c30*/  @P2 FMUL.FTZ R125, R125, R172 ;  /* 0x000000ac7d7d2220 */ /* 0x002fc80000410000 */
[----:B------:R-:W-:Y:S01]  /*1c40*/  @P2 FFMA.FTZ R168, R125, R126, R168 ;  /* 0x0000007e7da82223 */ /* 0x000fe200000100a8 */
[----:B------:R-:W1:Y:S01]  /*1c50*/  @P2 LDC R173, c[0x0][0x40c] ;  /* 0x00010300ffad2b82 */ /* 0x000e620000000800 */
[----:B--2---:R-:W-:Y:S01]  /*1c60*/  @P2 FMUL.FTZ R172, R170, R171 ;  /* 0x000000abaaac2220 */ /* 0x004fe20000410000 */
[----:B------:R-:W-:Y:S01]  /*1c70*/  SHF.L.U32 R170, R124, 0x10, RZ ;  /* 0x000000107caa7819 */ /* 0x000fe200000006ff */
[----:B------:R-:W-:Y:S01]  /*1c80*/  @P2 IMAD.U32 R124, R101, 0x10000, RZ ;  /* 0x00010000657c2824 */ /* 0x000fe200078e00ff */
[----:B------:R-:W-:Y:S02]  /*1c90*/  @P2 SHF.L.U32 R125, R153, 0x10, RZ ;  /* 0x00000010997d2819 */ /* 0x000fe400000006ff */
[----:B------:R-:W-:Y:S01]  /*1ca0*/  @P2 PRMT R126, R50, 0x7632, R126 ;  /* 0x00007632327e2816 */ /* 0x000fe2000000007e */
[----:B------:R-:W-:Y:S01]  /*1cb0*/  @P2 FFMA.FTZ R169, R172, R124, R169 ;  /* 0x0000007caca92223 */ /* 0x000fe200000100a9 */
[----:B------:R-:W2:Y:S01]  /*1cc0*/  @P2 LDC R211, c[0x0][0x40c] ;  /* 0x00010300ffd32b82 */ /* 0x000ea20000000800 */
[----:B---3--:R-:W-:Y:S01]  /*1cd0*/  @P2 FMUL.FTZ R127, R127, R174 ;  /* 0x000000ae7f7f2220 */ /* 0x008fe20000410000 */
[----:B------:R-:W-:Y:S01]  /*1ce0*/  @P2 SHF.L.U32 R171, R50, 0x10, RZ ;  /* 0x0000001032ab2819 */ /* 0x000fe200000006ff */
[----:B------:R-:W-:Y:S01]  /*1cf0*/  @P2 IMAD.U32 R174, R51, 0x10000, RZ ;  /* 0x0001000033ae2824 */ /* 0x000fe200078e00ff */
[----:B------:R-:W-:Y:S01]  /*1d00*/  @P2 SHF.L.U32 R126, R126, 0x10, RZ ;  /* 0x000000107e7e2819 */ /* 0x000fe200000006ff */
[----:B------:R-:W-:Y:S01]  /*1d10*/  @P2 FFMA.FTZ R170, R127, R125, R170 ;  /* 0x0000007d7faa2223 */ /* 0x000fe200000100aa */
[----:B------:R-:W-:-:S02]  /*1d20*/  @P2 PRMT R127, R51, 0x7632, R127 ;  /* 0x00007632337f2816 */ /* 0x000fc4000000007f */
[----:B------:R-:W3:Y:S01]  /*1d30*/  @P2 LDC R219, c[0x0][0x40c] ;  /* 0x00010300ffdb2b82 */ /* 0x000ee20000000800 */
[----:B------:R-:W-:Y:S01]  /*1d40*/  PRMT R125, R47, 0x7632, R125 ;  /* 0x000076322f7d7816 */ /* 0x000fe2000000007d */
[----:B0-----:R-:W-:Y:S01]  /*1d50*/  @P2 FMUL.FTZ R218, R171, R210 ;  /* 0x000000d2abda2220 */ /* 0x001fe20000410000 */
[C---:B------:R-:W-:Y:S02]  /*1d60*/  PRMT R124, R46.reuse, 0x7632, R124 ;  /* 0x000076322e7c7816 */ /* 0x040fe4000000007c */
[----:B------:R-:W-:Y:S01]  /*1d70*/  @P2 SHF.L.U32 R210, R127, 0x10, RZ ;  /* 0x000000107fd22819 */ /* 0x000fe200000006ff */
[----:B------:R-:W-:Y:S01]  /*1d80*/  @P2 IMAD.U32 R127, R103, 0x10000, RZ ;  /* 0x00010000677f2824 */ /* 0x000fe200078e00ff */
[----:B------:R-:W-:Y:S01]  /*1d90*/  SHF.L.U32 R171, R46, 0x10, RZ ;  /* 0x000000102eab7819 */ /* 0x000fe200000006ff */
[----:B-1----:R-:W-:Y:S01]  /*1da0*/  @P2 FMUL.FTZ R126, R126, R173 ;  /* 0x000000ad7e7e2220 */ /* 0x002fe20000410000 */
[----:B------:R-:W-:Y:S02]  /*1db0*/  SHF.L.U32 R173, R124, 0x10, RZ ;  /* 0x000000107cad7819 */ /* 0x000fe400000006ff */
[----:B------:R-:W-:-:S02]  /*1dc0*/  SHF.L.U32 R172, R47, 0x10, RZ ;  /* 0x000000102fac7819 */ /* 0x000fc400000006ff */
[----:B------:R-:W-:Y:S01]  /*1dd0*/  @P2 SHF.L.U32 R124, R102, 0x10, RZ ;  /* 0x00000010667c2819 */ /* 0x000fe200000006ff */
[----:B--2---:R-:W-:Y:S01]  /*1de0*/  @P2 FMUL.FTZ R217, R174, R211 ;  /* 0x000000d3aed92220 */ /* 0x004fe20000410000 */
[----:B------:R-:W-:Y:S01]  /*1df0*/  IMAD.U32 R174, R125, 0x10000, RZ ;  /* 0x000100007dae7824 */ /* 0x000fe200078e00ff */
[----:B------:R-:W-:Y:S02]  /*1e00*/  @P2 SHF.L.U32 R125, R152, 0x10, RZ ;  /* 0x00000010987d2819 */ /* 0x000fe400000006ff */
[----:B------:R-:W-:Y:S01]  /*1e10*/  @P2 FFMA.FTZ R171, R218, R124, R171 ;  /* 0x0000007cdaab2223 */ /* 0x000fe200000100ab */
[----:B------:R-:W-:Y:S01]  /*1e20*/  @P2 FFMA.FTZ R172, R217, R127, R172 ;  /* 0x0000007fd9ac2223 */ /* 0x000fe200000100ac */
[----:B------:R-:W-:Y:S01]  /*1e30*/  F2FP.BF16.F32.PACK_AB R124, RZ, R167 ;  /* 0x000000a7ff7c723e */ /* 0x000fe200000010ff */
[----:B------:R-:W-:Y:S01]  /*1e40*/  @P2 FFMA.FTZ R173, R126, R125, R173 ;  /* 0x0000007d7ead2223 */ /* 0x000fe200000100ad */
[----:B---3--:R-:W-:Y:S01]  /*1e50*/  @P2 FMUL.FTZ R211, R210, R219 ;  /* 0x000000dbd2d32220 */ /* 0x008fe20000410000 */
[----:B------:R-:W-:-:S02]  /*1e60*/  F2FP.BF16.F32.PACK_AB R125, RZ, R168 ;  /* 0x000000a8ff7d723e */ /* 0x000fc400000010ff */
[----:B------:R-:W-:Y:S01]  /*1e70*/  F2FP.BF16.F32.PACK_AB R126, RZ, R169 ;  /* 0x000000a9ff7e723e */ /* 0x000fe200000010ff */
[----:B------:R-:W-:Y:S01]  /*1e80*/  @P2 FFMA.FTZ R174, R211, R216, R174 ;  /* 0x000000d8d3ae2223 */ /* 0x000fe200000100ae */
        /* <DEDUP_REMOVED lines=10> */
.L_x_312:
[----:B0-----:R-:W0:Y:S01]  /*1f30*/  @P1 LDC R126, c[0x0][0x40c] ;  /* 0x00010300ff7e1b82 */ /* 0x001e220000000800 */
        /* <DEDUP_REMOVED lines=62> */
.L_x_313:
[----:B------:R-:W0:Y:S01]  /*2320*/  LDC.64 R210, c[0x0][0x3a8] ;  /* 0x0000ea00ffd27b82 */ /* 0x000e220000000a00 */
[----:B------:R-:W-:Y:S02]  /*2330*/  VIADD R214, R214, 0x20 ;  /* 0x00000020d6d67836 */ /* 0x000fe40000000000 */
[C---:B0-----:R-:W-:Y:S01]  /*2340*/  IMAD.WIDE.U32 R210, R215.reuse, 0x10, R210 ;  /* 0x00000010d7d27825 */ /* 0x041fe200078e00d2 */
[----:B------:R-:W-:-:S04]  /*2350*/  IADD3 R215, PT, PT, R215, 0x20, RZ ;  /* 0x00000020d7d77810 */ /* 0x000fc80007ffe0ff */
[----:B------:R1:W-:Y:S03]  /*2360*/  STG.E.128 desc[UR6][R210.64], R124 ;  /* 0x0000007cd2007986 */ /* 0x0003e6000c101d06 */
.L_x_311:
[----:B------:R-:W-:Y:S05]  /*2370*/  BSYNC.RECONVERGENT B0 ;  /* 0x0000000000007941 */ /* 0x000fea0003800200 */
.L_x_310:
[----:B------:R-:W-:Y:S01]  /*2380*/  ISETP.GE.U32.AND P2, PT, R0, 0x60, PT ;  /* 0x000000600000780c */ /* 0x000fe20003f46070 */
[----:B------:R-:W-:Y:S01]  /*2390*/  BSSY.RECONVERGENT B0, `(.L_x_314) ;  /* 0x0000097000007945 */ /* 0x000fe20003800200 */
[----:B------:R-:W-:-:S11]  /*23a0*/  LOP3.LUT R208, R208, 0xfffffff7, RZ, 0xc0, !PT ;  /* 0xfffffff7d0d07812 */ /* 0x000fd600078ec0ff */
[----:B------:R-:W-:Y:S01]  /*23b0*/  @P2 LOP3.LUT R208, R208, 0x8, RZ, 0xfc, !PT ;  /* 0x00000008d0d02812 */ /* 0x000fe200078efcff */
[----:B------:R-:W-:Y:S06]  /*23c0*/  @!P2 BRA `(.L_x_315) ;  /* 0x00000008004ca947 */ /* 0x000fec0003800000 */
[----:B------:R-:W-:Y:S01]  /*23d0*/  ISETP.NE.U32.AND P2, PT, RZ, UR4, PT ;  /* 0x00000004ff007c0c */ /* 0x000fe2000bf45070 */
[----:B01----:R-:W0:Y:S03]  /*23e0*/  @P1 LDC.64 R126, c[0x0][0x390] ;  /* 0x0000e400ff7e1b82 */ /* 0x003e260000000a00 */
        /* <DEDUP_REMOVED lines=77> */
.L_x_316:
        /* <DEDUP_REMOVED lines=63> */
.L_x_317:
[----:B------:R-:W0:Y:S01]  /*2cb0*/  LDC.64 R210, c[0x0][0x3a8] ;  /* 0x0000ea00ffd27b82 */ /* 0x000e220000000a00 */
[----:B------:R-:W-:Y:S02]  /*2cc0*/  VIADD R214, R214, 0x20 ;  /* 0x00000020d6d67836 */ /* 0x000fe40000000000 */
[C---:B0-----:R-:W-:Y:S01]  /*2cd0*/  IMAD.WIDE.U32 R210, R215.reuse, 0x10, R210 ;  /* 0x00000010d7d27825 */ /* 0x041fe200078e00d2 */
[----:B------:R-:W-:-:S04]  /*2ce0*/  IADD3 R215, PT, PT, R215, 0x20, RZ ;  /* 0x00000020d7d77810 */ /* 0x000fc80007ffe0ff */
[----:B------:R2:W-:Y:S03]  /*2cf0*/  STG.E.128 desc[UR6][R210.64], R124 ;  /* 0x0000007cd2007986 */ /* 0x0005e6000c101d06 */
.L_x_315:
[----:B------:R-:W-:Y:S05]  /*2d00*/  BSYNC.RECONVERGENT B0 ;  /* 0x0000000000007941 */ /* 0x000fea0003800200 */
.L_x_314:
[----:B------:R-:W-:Y:S01]  /*2d10*/  ISETP.GE.U32.AND P2, PT, R0, 0x80, PT ;  /* 0x000000800000780c */ /* 0x000fe20003f46070 */
[----:B------:R-:W-:Y:S01]  /*2d20*/  BSSY.RECONVERGENT B0, `(.L_x_318) ;  /* 0x0000097000007945 */ /* 0x000fe20003800200 */
[----:B------:R-:W-:-:S11]  /*2d30*/  LOP3.LUT R208, R208, 0xfffffffb, RZ, 0xc0, !PT ;  /* 0xfffffffbd0d07812 */ /* 0x000fd600078ec0ff */
[----:B------:R-:W-:Y:S01]  /*2d40*/  @P2 LOP3.LUT R208, R208, 0x4, RZ, 0xfc, !PT ;  /* 0x00000004d0d02812 */ /* 0x000fe200078efcff */
[----:B------:R-:W-:Y:S06]  /*2d50*/  @!P2 BRA `(.L_x_319) ;  /* 0x00000008004ca947 */ /* 0x000fec0003800000 */
[----:B------:R-:W-:Y:S01]  /*2d60*/  ISETP.NE.U32.AND P2, PT, RZ, UR4, PT ;  /* 0x00000004ff007c0c */ /* 0x000fe2000bf45070 */
[----:B012---:R-:W0:Y:S03]  /*2d70*/  @P1 LDC.64 R126, c[0x0][0x390] ;  /* 0x0000e400ff7e1b82 */ /* 0x007e260000000a00 */
        /* <DEDUP_REMOVED lines=77> */
.L_x_320:
        /* <DEDUP_REMOVED lines=63> */
.L_x_321:
[----:B------:R-:W0:Y:S01]  /*3640*/  LDC.64 R210, c[0x0][0x3a8] ;  /* 0x0000ea00ffd27b82 */ /* 0x000e220000000a00 */
[----:B------:R-:W-:Y:S02]  /*3650*/  VIADD R214, R214, 0x20 ;  /* 0x00000020d6d67836 */ /* 0x000fe40000000000 */
[C---:B0-----:R-:W-:Y:S01]  /*3660*/  IMAD.WIDE.U32 R210, R215.reuse, 0x10, R210 ;  /* 0x00000010d7d27825 */ /* 0x041fe200078e00d2 */
[----:B------:R-:W-:-:S04]  /*3670*/  IADD3 R215, PT, PT, R215, 0x20, RZ ;  /* 0x00000020d7d77810 */ /* 0x000fc80007ffe0ff */
[----:B------:R3:W-:Y:S03]  /*3680*/  STG.E.128 desc[UR6][R210.64], R124 ;  /* 0x0000007cd2007986 */ /* 0x0007e6000c101d06 */
.L_x_319:
[----:B------:R-:W-:Y:S05]  /*3690*/  BSYNC.RECONVERGENT B0 ;  /* 0x0000000000007941 */ /* 0x000fea0003800200 */
.L_x_318:
[----:B------:R-:W-:Y:S01]  /*36a0*/  ISETP.GE.U32.AND P2, PT, R0, 0xa0, PT ;  /* 0x000000a00000780c */ /* 0x000fe20003f46070 */
[----:B------:R-:W-:Y:S01]  /*36b0*/  BSSY.RECONVERGENT B0, `(.L_x_322) ;  /* 0x0000097000007945 */ /* 0x000fe20003800200 */
[----:B------:R-:W-:-:S11]  /*36c0*/  LOP3.LUT R208, R208, 0xfffffffd, RZ, 0xc0, !PT ;  /* 0xfffffffdd0d07812 */ /* 0x000fd600078ec0ff */
[----:B------:R-:W-:Y:S01]  /*36d0*/  @P2 LOP3.LUT R208, R208, 0x2, RZ, 0xfc, !PT ;  /* 0x00000002d0d02812 */ /* 0x000fe200078efcff */
[----:B------:R-:W-:Y:S06]  /*36e0*/  @!P2 BRA `(.L_x_323) ;  /* 0x00000008004ca947 */ /* 0x000fec0003800000 */
[----:B------:R-:W-:Y:S01]  /*36f0*/  ISETP.NE.U32.AND P2, PT, RZ, UR4, PT ;  /* 0x00000004ff007c0c */ /* 0x000fe2000bf45070 */
[----:B0123--:R-:W0:Y:S03]  /*3700*/  @P1 LDC.64 R126, c[0x0][0x390] ;  /* 0x0000e400ff7e1b82 */ /* 0x00fe260000000a00 */
        /* <DEDUP_REMOVED lines=77> */
.L_x_324:
        /* <DEDUP_REMOVED lines=63> */
.L_x_325:
[----:B------:R-:W0:Y:S01]  /*3fd0*/  LDC.64 R210, c[0x0][0x3a8] ;  /* 0x0000ea00ffd27b82 */ /* 0x000e220000000a00 */
[----:B------:R-:W-:Y:S02]  /*3fe0*/  VIADD R214, R214, 0x20 ;  /* 0x00000020d6d67836 */ /* 0x000fe40000000000 */
[C---:B0-----:R-:W-:Y:S01]  /*3ff0*/  IMAD.WIDE.U32 R210, R215.reuse, 0x10, R210 ;  /* 0x00000010d7d27825 */ /* 0x041fe200078e00d2 */
[----:B------:R-:W-:-:S04]  /*4000*/  IADD3 R215, PT, PT, R215, 0x20, RZ ;  /* 0x00000020d7d77810 */ /* 0x000fc80007ffe0ff */
[----:B------:R4:W-:Y:S03]  /*4010*/  STG.E.128 desc[UR6][R210.64], R124 ;  /* 0x0000007cd2007986 */ /* 0x0009e6000c101d06 */
.L_x_323:
[----:B------:R-:W-:Y:S05]  /*4020*/  BSYNC.RECONVERGENT B0 ;  /* 0x0000000000007941 */ /* 0x000fea0003800200 */
.L_x_322:
[----:B------:R-:W-:Y:S01]  /*4030*/  ISETP.GE.U32.AND P2, PT, R0, 0xc0, PT ;  /* 0x000000c00000780c */ /* 0x000fe20003f46070 */
[----:B------:R-:W-:Y:S01]  /*4040*/  BSSY.RECONVERGENT B0, `(.L_x_326) ;  /* 0x0000095000007945 */ /* 0x000fe20003800200 */
[----:B------:R-:W-:-:S11]  /*4050*/  LOP3.LUT R208, R208, 0xfffffffe, RZ, 0xc0, !PT ;  /* 0xfffffffed0d07812 */ /* 0x000fd600078ec0ff */
[----:B------:R-:W-:Y:S01]  /*4060*/  @P2 LOP3.LUT R208, R208, 0x1, RZ, 0xfc, !PT ;  /* 0x00000001d0d02812 */ /* 0x000fe200078efcff */
[----:B------:R-:W-:Y:S06]  /*4070*/  @!P2 BRA `(.L_x_327) ;  /* 0x000000080044a947 */ /* 0x000fec0003800000 */
[----:B------:R-:W-:Y:S01]  /*4080*/  ISETP.NE.U32.AND P2, PT, RZ, UR4, PT ;  /* 0x00000004ff007c0c */ /* 0x000fe2000bf45070 */
[----:B01234-:R-:W0:Y:S03]  /*4090*/  @P1 LDC.64 R126, c[0x0][0x390] ;  /* 0x0000e400ff7e1b82 */ /* 0x01fe260000000a00 */
        /* <DEDUP_REMOVED lines=17> */
[----:B------:R-:W1:Y:S02]  /*41b0*/  @P1 LDC R204, c[0x0][0x40c] ;  /* 0x00010300ffcc1b82 */ /* 0x000e640000000800 */
[----:B------:R-:W-:-:S06]  /*41c0*/  @P1 IMAD.U32 R127, R127, 0x10000, RZ ;  /* 0x000100007f7f1824 */ /* 0x000fcc00078e00ff */
[----:B------:R-:W2:Y:S08]  /*41d0*/  @P1 LDC R203, c[0x0][0x40c] ;  /* 0x00010300ffcb1b82 */ /* 0x000eb00000000800 */
[----:B------:R-:W3:Y:S01]  /*41e0*/  @P1 LDC R206, c[0x0][0x40c] ;  /* 0x00010300ffce1b82 */ /* 0x000ee20000000800 */
[----:B0-----:R-:W-:Y:S01]  /*41f0*/  @P1 FMUL.FTZ R202, R125, R126 ;  /* 0x0000007e7dca1220 */ /* 0x001fe20000410000 */
[----:B------:R-:W-:-:S02]  /*4200*/  @P1 PRMT R125, R48, 0x7632, R125 ;  /* 0x00007632307d1816 */ /* 0x000fc4000000007d */
[----:B------:R-:W-:Y:S01]  /*4210*/  @P1 SHF.L.U32 R126, R138, 0x10, RZ ;  /* 0x000000108a7e1819 */ /* 0x000fe200000006ff */
[----:B------:R-:W-:Y:S01]  /*4220*/  @P1 FFMA.FTZ R199, R202, R124, R199 ;  /* 0x0000007ccac71223 */ /* 0x000fe200000100c7 */
[----:B------:R-:W-:Y:S02]  /*4230*/  @P1 SHF.L.U32 R125, R125, 0x10, RZ ;  /* 0x000000107d7d1819 */ /* 0x000fe400000006ff */
[----:B------:R-:W0:Y:S01]  /*4240*/  @P1 LDC R210, c[0x0][0x40c] ;  /* 0x00010300ffd21b82 */ /* 0x000e220000000800 */
[----:B------:R-:W-:Y:S02]  /*4250*/  @P1 SHF.L.U32 R202, R49, 0x10, RZ ;  /* 0x0000001031ca1819 */ /* 0x000fe400000006ff */
[----:B-1----:R-:W-:Y:S01]  /*4260*/  @P1 FMUL.FTZ R125, R125, R204 ;  /* 0x000000cc7d7d1220 */ /* 0x002fe20000410000 */
[----:B------:R-:W-:-:S03]  /*4270*/  PRMT R124, R45, 0x7632, R124 ;  /* 0x000076322d7c7816 */ /* 0x000fc6000000007c */
[----:B------:R-:W-:Y:S01]  /*4280*/  @P1 FFMA.FTZ R200, R125, R126, R200 ;  /* 0x0000007e7dc81223 */ /* 0x000fe200000100c8 */
[----:B------:R-:W1:Y:S01]  /*4290*/  @P1 LDC R205, c[0x0][0x40c] ;  /* 0x00010300ffcd1b82 */ /* 0x000e620000000800 */
[----:B--2---:R-:W-:Y:S01]  /*42a0*/  @P1 FMUL.FTZ R204, R202, R203 ;  /* 0x000000cbcacc1220 */ /* 0x004fe20000410000 */
[----:B------:R-:W-:Y:S01]  /*42b0*/  SHF.L.U32 R202, R124, 0x10, RZ ;  /* 0x000000107cca7819 */ /* 0x000fe200000006ff */
[C---:B------:R-:W-:Y:S01]  /*42c0*/  @P1 IMAD.U32 R203, R50.reuse, 0x10000, RZ ;  /* 0x0001000032cb1824 */ /* 0x040fe200078e00ff */
[----:B------:R-:W-:Y:S02]  /*42d0*/  @P1 SHF.L.U32 R125, R137, 0x10, RZ ;  /* 0x00000010897d1819 */ /* 0x000fe400000006ff */
[----:B------:R-:W-:Y:S02]  /*42e0*/  @P1 SHF.L.U32 R124, R53, 0x10, RZ ;  /* 0x00000010357c1819 */ /* 0x000fe400000006ff */
[----:B------:R-:W2:Y:S01]  /*42f0*/  @P1 LDC R211, c[0x0][0x40c] ;  /* 0x00010300ffd31b82 */ /* 0x000ea20000000800 */
[----:B---3--:R-:W-:Y:S01]  /*4300*/  @P1 FMUL.FTZ R127, R127, R206 ;  /* 0x000000ce7f7f1220 */ /* 0x008fe20000410000 */
[----:B------:R-:W-:Y:S01]  /*4310*/  @P1 PRMT R126, R50, 0x7632, R126 ;  /* 0x00007632327e1816 */ /* 0x000fe2000000007e */
[----:B------:R-:W-:Y:S01]  /*4320*/  @P1 FFMA.FTZ R201, R204, R124, R201 ;  /* 0x0000007cccc91223 */ /* 0x000fe200000100c9 */
[----:B------:R-:W-:Y:S01]  /*4330*/  @P1 SHF.L.U32 R206, R51, 0x10, RZ ;  /* 0x0000001033ce1819 */ /* 0x000fe200000006ff */
[----:B------:R-:W-:Y:S01]  /*4340*/  @P1 FFMA.FTZ R202, R127, R125, R202 ;  /* 0x0000007d7fca1223 */ /* 0x000fe200000100ca */
[----:B------:R-:W-:-:S02]  /*4350*/  @P1 PRMT R127, R51, 0x7632, R127 ;  /* 0x00007632337f1816 */ /* 0x000fc4000000007f */
[----:B------:R-:W3:Y:S01]  /*4360*/  @P1 LDC R219, c[0x0][0x40c] ;  /* 0x00010300ffdb1b82 */ /* 0x000ee20000000800 */
[----:B------:R-:W-:Y:S01]  /*4370*/  @P1 SHF.L.U32 R126, R126, 0x10, RZ ;  /* 0x000000107e7e1819 */ /* 0x000fe200000006ff */
[----:B0-----:R-:W-:Y:S01]  /*4380*/  @P1 FMUL.FTZ R214, R203, R210 ;  /* 0x000000d2cbd61220 */ /* 0x001fe20000410000 */
[----:B------:R-:W-:Y:S02]  /*4390*/  PRMT R124, R46, 0x7632, R124 ;  /* 0x000076322e7c7816 */ /* 0x000fe4000000007c */
[----:B------:R-:W-:Y:S02]  /*43a0*/  PRMT R125, R47, 0x7632, R125 ;  /* 0x000076322f7d7816 */ /* 0x000fe4000000007d */
[----:B------:R-:W-:Y:S01]  /*43b0*/  @P1 SHF.L.U32 R210, R127, 0x10, RZ ;  /* 0x000000107fd21819 */ /* 0x000fe200000006ff */
[----:B-1----:R-:W-:Y:S01]  /*43c0*/  @P1 FMUL.FTZ R126, R126, R205 ;  /* 0x000000cd7e7e1220 */ /* 0x002fe20000410000 */
[----:B------:R-:W-:Y:S01]  /*43d0*/  IMAD.U32 R205, R124, 0x10000, RZ ;  /* 0x000100007ccd7824 */ /* 0x000fe200078e00ff */
[----:B------:R-:W-:Y:S01]  /*43e0*/  SHF.L.U32 R203, R46, 0x10, RZ ;  /* 0x000000102ecb7819 */ /* 0x000fe200000006ff */
[----:B------:R-:W-:Y:S01]  /*43f0*/  @P1 IMAD.U32 R127, R55, 0x10000, RZ ;  /* 0x00010000377f1824 */ /* 0x000fe200078e00ff */
[----:B------:R-:W-:-:S02]  /*4400*/  SHF.L.U32 R204, R47, 0x10, RZ ;  /* 0x000000102fcc7819 */ /* 0x000fc400000006ff */
[----:B------:R-:W-:Y:S01]  /*4410*/  @P1 SHF.L.U32 R124, R54, 0x10, RZ ;  /* 0x00000010367c1819 */ /* 0x000fe200000006ff */
[----:B--2---:R-:W-:Y:S01]  /*4420*/  @P1 FMUL.FTZ R217, R206, R211 ;  /* 0x000000d3ced91220 */ /* 0x004fe20000410000 */
[----:B------:R-:W-:Y:S02]  /*4430*/  SHF.L.U32 R206, R125, 0x10, RZ ;  /* 0x000000107dce7819 */ /* 0x000fe400000006ff */
[----:B------:R-:W-:Y:S01]  /*4440*/  @P1 SHF.L.U32 R125, R136, 0x10, RZ ;  /* 0x00000010887d1819 */ /* 0x000fe200000006ff */
[----:B------:R-:W-:Y:S01]  /*4450*/  @P1 FFMA.FTZ R203, R214, R124, R203 ;  /* 0x0000007cd6cb1223 */ /* 0x000fe200000100cb */
[----:B------:R-:W-:Y:S01]  /*4460*/  @P1 FFMA.FTZ R204, R217, R127, R204 ;  /* 0x0000007fd9cc1223 */ /* 0x000fe200000100cc */
[----:B------:R-:W-:Y:S01]  /*4470*/  F2FP.BF16.F32.PACK_AB R124, RZ, R199 ;  /* 0x000000c7ff7c723e */ /* 0x000fe200000010ff */
[----:B---3--:R-:W-:Y:S01]  /*4480*/  @P1 FMUL.FTZ R211, R210, R219 ;  /* 0x000000dbd2d31220 */ /* 0x008fe20000410000 */
[----:B------:R-:W-:Y:S01]  /*4490*/  @P1 FFMA.FTZ R205, R126, R125, R205 ;  /* 0x0000007d7ecd1223 */ /* 0x000fe200000100cd */
[----:B------:R-:W-:-:S02]  /*44a0*/  F2FP.BF16.F32.PACK_AB R125, RZ, R200 ;  /* 0x000000c8ff7d723e */ /* 0x000fc400000010ff */
[----:B------:R-:W-:Y:S01]  /*44b0*/  @P1 FFMA.FTZ R206, R211, R212, R206 ;  /* 0x000000d4d3ce1223 */ /* 0x000fe200000100ce */
        /* <DEDUP_REMOVED lines=11> */
.L_x_328:
[----:B0-----:R-:W0:Y:S01]  /*4570*/  @P1 LDC R126, c[0x0][0x40c] ;  /* 0x00010300ff7e1b82 */ /* 0x001e220000000800 */
[C---:B-----5:R-:W-:Y:S01]  /*4580*/  @P1 SHF.L.U32 R125, R48.reuse, 0x10, RZ ;  /* 0x00000010307d1819 */ /* 0x060fe200000006ff */
[----:B------:R-:W-:Y:S01]  /*4590*/  HFMA2 R200, -RZ, RZ, 0, 0 ;  /* 0x00000000ffc87431 */ /* 0x000fe200000001ff */
[----:B------:R-:W-:Y:S02]  /*45a0*/  @P1 PRMT R124, R48, 0x7632, R124 ;  /* 0x00007632307c1816 */ /* 0x000fe4000000007c */
[----:B------:R-:W-:Y:S02]  /*45b0*/  @P1 SHF.L.U32 R202, R49, 0x10, RZ ;  /* 0x0000001031ca1819 */ /* 0x000fe400000006ff */
[----:B------:R-:W-:Y:S01]  /*45c0*/  @P1 SHF.L.U32 R124, R124, 0x10, RZ ;  /* 0x000000107c7c1819 */ /* 0x000fe200000006ff */
[----:B------:R-:W1:Y:S01]  /*45d0*/  @P1 LDC R204, c[0x0][0x40c] ;  /* 0x00010300ffcc1b82 */ /* 0x000e620000000800 */
[----:B------:R-:W-:Y:S02]  /*45e0*/  @P1 SHF.L.U32 R201, R138, 0x10, RZ ;  /* 0x000000108ac91819 */ /* 0x000fe400000006ff */
[----:B------:R-:W-:-:S02]  /*45f0*/  MOV R199, RZ ;  /* 0x000000ff00c77202 */ /* 0x000fc40000000f00 */
[----:B------:R-:W-:Y:S02]  /*4600*/  @P1 SHF.L.U32 R210, R51, 0x10, RZ ;  /* 0x0000001033d21819 */ /* 0x000fe400000006ff */
[----:B------:R-:W-:Y:S01]  /*4610*/  @P1 SHF.L.U32 R217, R55, 0x10, RZ ;  /* 0x0000001037d91819 */ /* 0x000fe200000006ff */
[----:B------:R-:W2:Y:S01]  /*4620*/  @P1 LDC R127, c[0x0][0x40c] ;  /* 0x00010300ff7f1b82 */ /* 0x000ea20000000800 */
[----:B------:R-:W-:-:S07]  /*4630*/  @P1 SHF.L.U32 R214, R135, 0x10, RZ ;  /* 0x0000001087d61819 */ /* 0x000fce00000006ff */
        /* <DEDUP_REMOVED lines=9> */
[----:B------:R-:W-:-:S03]  /*46d0*/  @P1 IMAD.U32 R127, R52, 0x10000, RZ ;  /* 0x00010000347f1824 */ /* 0x000fc600078e00ff */
[----:B------:R-:W-:Y:S01]  /*46e0*/  @P1 FMUL.FTZ R200, R201, R124 ;  /* 0x0000007cc9c81220 */ /* 0x000fe20000410000 */
[----:B------:R-:W-:Y:S01]  /*46f0*/  @P1 PRMT R124, R50, 0x7632, R124 ;  /* 0x00007632327c1816 */ /* 0x000fe2000000007c */
[----:B------:R-:W-:Y:S01]  /*4700*/  @P1 FMUL.FTZ R199, R126, R127 ;  /* 0x0000007f7ec71220 */ /* 0x000fe20000410000 */
[----:B------:R-:W2:Y:S01]  /*4710*/  @P1 LDC R205, c[0x0][0x40c] ;  /* 0x00010300ffcd1b82 */ /* 0x000ea20000000800 */
[----:B---3--:R-:W-:Y:S01]  /*4720*/  @P1 FMUL.FTZ R203, R202, R203 ;  /* 0x000000cbcacb1220 */ /* 0x008fe20000410000 */
[----:B------:R-:W-:Y:S01]  /*4730*/  MOV R202, RZ ;  /* 0x000000ff00ca7202 */ /* 0x000fe20000000f00 */
[----:B------:R-:W-:Y:S01]  /*4740*/  @P1 FMUL.FTZ R202, R204, R125 ;  /* 0x0000007dccca1220 */ /* 0x000fe20000410000 */
[----:B------:R-:W-:Y:S01]  /*4750*/  @P1 PRMT R125, R51, 0x7632, R125 ;  /* 0x00007632337d1816 */ /* 0x000fe2000000007d */
[----:B------:R-:W-:Y:S01]  /*4760*/  @P1 IMAD.U32 R124, R124, 0x10000, RZ ;  /* 0x000100007c7c1824 */ /* 0x000fe200078e00ff */
[----:B------:R-:W-:Y:S01]  /*4770*/  @P1 SHF.L.U32 R126, R53, 0x10, RZ ;  /* 0x00000010357e1819 */ /* 0x000fe200000006ff */
[----:B------:R-:W-:Y:S01]  /*4780*/  IMAD.MOV.U32 R201, RZ, RZ, RZ ;  /* 0x000000ffffc97224 */ /* 0x000fe200078e00ff */
[----:B------:R-:W3:Y:S01]  /*4790*/  @P1 LDC R212, c[0x0][0x40c] ;  /* 0x00010300ffd41b82 */ /* 0x000ee20000000800 */
[----:B------:R-:W-:Y:S01]  /*47a0*/  @P1 SHF.L.U32 R127, R50, 0x10, RZ ;  /* 0x00000010327f1819 */ /* 0x000fe200000006ff */
[----:B------:R-:W-:-:S02]  /*47b0*/  @P1 IMAD.U32 R125, R125, 0x10000, RZ ;  /* 0x000100007d7d1824 */ /* 0x000fc400078e00ff */
[----:B------:R-:W-:Y:S01]  /*47c0*/  @P1 FMUL.FTZ R201, R203, R126 ;  /* 0x0000007ecbc91220 */ /* 0x000fe20000410000 */
[----:B0-----:R-:W-:Y:S01]  /*47d0*/  @P1 FMUL.FTZ R210, R210, R211 ;  /* 0x000000d3d2d21220 */ /* 0x001fe20000410000 */
[----:B------:R-:W-:Y:S01]  /*47e0*/  @P1 SHF.L.U32 R126, R54, 0x10, RZ ;  /* 0x00000010367e1819 */ /* 0x000fe200000006ff */
[----:B------:R-:W-:Y:S01]  /*47f0*/  HFMA2 R203, -RZ, RZ, 0, 0 ;  /* 0x00000000ffcb7431 */ /* 0x000fe200000001ff */
[----:B------:R-:W-:Y:S01]  /*4800*/  @P1 SHF.L.U32 R211, R136, 0x10, RZ ;  /* 0x0000001088d31819 */ /* 0x000fe200000006ff */
[----:B-1----:R-:W-:Y:S01]  /*4810*/  @P1 FMUL.FTZ R127, R127, R206 ;  /* 0x000000ce7f7f1220 */ /* 0x002fe20000410000 */
[----:B------:R-:W-:-:S03]  /*4820*/  MOV R206, RZ ;  /* 0x000000ff00ce7202 */ /* 0x000fc60000000f00 */
[----:B------:R-:W-:Y:S01]  /*4830*/  @P1 FMUL.FTZ R203, R127, R126 ;  /* 0x0000007e7fcb1220 */ /* 0x000fe20000410000 */
[----:B------:R-:W-:Y:S02]  /*4840*/  F2FP.BF16.F32.PACK_AB R126, RZ, R201 ;  /* 0x000000c9ff7e723e */ /* 0x000fe400000010ff */
[----:B------:R-:W-:Y:S01]  /*4850*/  F2FP.BF16.F32.PACK_AB R127, RZ, R202 ;  /* 0x000000caff7f723e */ /* 0x000fe200000010ff */
[----:B--2---:R-:W-:Y:S01]  /*4860*/  @P1 FMUL.FTZ R124, R124, R205 ;  /* 0x000000cd7c7c1220 */ /* 0x004fe20000410000 */
[----:B------:R-:W-:Y:S02]  /*4870*/  CS2R R204, SRZ ;  /* 0x0000000000cc7805 */ /* 0x000fe4000001ff00 */
[----:B------:R-:W-:Y:S01]  /*4880*/  @P1 FMUL.FTZ R204, R210, R217 ;  /* 0x000000d9d2cc1220 */ /* 0x000fe20000410000 */
[----:B------:R-:W-:Y:S01]  /*4890*/  @P1 FMUL.FTZ R205, R211, R124 ;  /* 0x0000007cd3cd1220 */ /* 0x000fe20000410000 */
[----:B------:R-:W-:Y:S02]  /*48a0*/  F2FP.BF16.F32.PACK_AB R124, RZ, R199 ;  /* 0x000000c7ff7c723e */ /* 0x000fe400000010ff */
[----:B------:R-:W-:Y:S01]  /*48b0*/  F2FP.BF16.F32.PACK_AB R210, RZ, R203 ;  /* 0x000000cbffd2723e */ /* 0x000fe200000010ff */
[----:B---3--:R-:W-:Y:S01]  /*48c0*/  @P1 FMUL.FTZ R125, R125, R212 ;  /* 0x000000d47d7d1220 */ /* 0x008fe20000410000 */
[----:B------:R-:W-:-:S02]  /*48d0*/  F2FP.BF16.F32.PACK_AB R211, RZ, R205 ;  /* 0x000000cdffd3723e */ /* 0x000fc400000010ff */
        /* <DEDUP_REMOVED lines=8> */
.L_x_329:
[----:B------:R-:W0:Y:S02]  /*4960*/  LDC.64 R210, c[0x0][0x3a8] ;  /* 0x0000ea00ffd27b82 */ /* 0x000e240000000a00 */
[----:B0-----:R-:W-:-:S05]  /*4970*/  IMAD.WIDE.U32 R210, R215, 0x10, R210 ;  /* 0x00000010d7d27825 */ /* 0x001fca00078e00d2 */
[----:B------:R0:W-:Y:S02]  /*4980*/  STG.E.128 desc[UR6][R210.64], R124 ;  /* 0x0000007cd2007986 */ /* 0x0001e4000c101d06 */
.L_x_327:
[----:B------:R-:W-:Y:S05]  /*4990*/  BSYNC.RECONVERGENT B0 ;  /* 0x0000000000007941 */ /* 0x000fea0003800200 */
.L_x_326:
[----:B01234-:R-:W-:Y:S01]  /*49a0*/  FADD.FTZ R125, RZ, R159 ;  /* 0x0000009fff7d7221 */ /* 0x01ffe20000010000 */
[C---:B------:R-:W-:Y:S01]  /*49b0*/  ISETP.GT.U32.AND P1, PT, R0.reuse, 0x3f, PT ;  /* 0x0000003f0000780c */ /* 0x040fe20003f24070 */
[----:B------:R-:W0:Y:S01]  /*49c0*/  S2R R210, SR_TID.X ;  /* 0x0000000000d27919 */ /* 0x000e220000002100 */
[----:B------:R-:W-:Y:S01]  /*49d0*/  ISETP.GT.U32.AND P2, PT, R0, 0x5f, PT ;  /* 0x0000005f0000780c */ /* 0x000fe20003f44070 */
[----:B------:R-:W-:Y:S01]  /*49e0*/  FADD.FTZ R124, R160, R125 ;  /* 0x0000007da07c7221 */ /* 0x000fe20000010000 */
[C---:B------:R-:W-:Y:S01]  /*49f0*/  ISETP.GT.U32.AND P3, PT, R0.reuse, 0x7f, PT ;  /* 0x0000007f0000780c */ /* 0x040fe20003f64070 */
[----:B------:R-:W-:Y:S01]  /*4a00*/  UMOV UR10, 0xffffffff ;  /* 0xffffffff000a7882 */ /* 0x000fe20000000000 */
[C---:B------:R-:W-:Y:S01]  /*4a10*/  ISETP.GT.U32.AND P4, PT, R0.reuse, 0x9f, PT ;  /* 0x0000009f0000780c */ /* 0x040fe20003f84070 */
[----:B------:R-:W-:Y:S01]  /*4a20*/  FADD.FTZ R125, R161, R124 ;  /* 0x0000007ca17d7221 */ /* 0x000fe20000010000 */
[----:B------:R-:W-:Y:S02]  /*4a30*/  ISETP.GT.U32.AND P5, PT, R0, 0xbf, PT ;  /* 0x000000bf0000780c */ /* 0x000fe40003fa4070 */
[----:B------:R-:W-:Y:S01]  /*4a40*/  LOP3.LUT R208, R208, 0xffffffdf, RZ, 0xc0, !PT ;  /* 0xffffffdfd0d07812 */ /* 0x000fe200078ec0ff */
[----:B------:R-:W-:-:S04]  /*4a50*/  FADD.FTZ R124, R162, R125 ;  /* 0x0000007da27c7221 */ /* 0x000fc80000010000 */
[----:B------:R-:W-:-:S04]  /*4a60*/  FADD.FTZ R124, R163, R124 ;  /* 0x0000007ca37c7221 */ /* 0x000fc80000010000 */
[----:B------:R-:W-:-:S04]  /*4a70*/  FADD.FTZ R125, R165, R124 ;  /* 0x0000007ca57d7221 */ /* 0x000fc80000010000 */
[----:B------:R-:W-:-:S04]  /*4a80*/  FADD.FTZ R125, R164, R125 ;  /* 0x0000007da47d7221 */ /* 0x000fc80000010000 */
[----:B------:R-:W-:-:S05]  /*4a90*/  FADD.FTZ R125, R166, R125 ;  /* 0x0000007da67d7221 */ /* 0x000fca0000010000 */
[----:B------:R-:W-:Y:S02]  /*4aa0*/  FSEL R124, R125, RZ, P0 ;  /* 0x000000ff7d7c7208 */ /* 0x000fe40000000000 */
[----:B0-----:R-:W-:-:S03]  /*4ab0*/  LOP3.LUT P6, RZ, R210, 0x1f, RZ, 0xc0, !PT ;  /* 0x0000001fd2ff7812 */ /* 0x001fc600078cc0ff */
[----:B------:R-:W-:-:S04]  /*4ac0*/  FADD.FTZ R125, R167, R124 ;  /* 0x0000007ca77d7221 */ /* 0x000fc80000010000 */
[----:B------:R-:W-:-:S04]  /*4ad0*/  FADD.FTZ R126, R168, R125 ;  /* 0x0000007da87e7221 */ /* 0x000fc80000010000 */
[----:B------:R-:W-:Y:S02]  /*4ae0*/  FADD.FTZ R125, R169, R126 ;  /* 0x0000007ea97d7221 */ /* 0x000fe40000010000 */
[----:B------:R-:W-:Y:S02]  /*4af0*/  @P6 LOP3.LUT R208, R208, 0x20, RZ, 0xfc, !PT ;  /* 0x00000020d0d06812 */ /* 0x000fe400078efcff */
        /* <DEDUP_REMOVED lines=37> */
[----:B------:R-:W-:Y:S06]  /*4d50*/  BRA.DIV UR10, `(.L_x_330) ;  /* 0x0000001e0a207947 */ /* 0x000fec000b800000 */
[----:B------:R-:W0:Y:S02]  /*4d60*/  SHFL.BFLY PT, R125, R124, 0x1, 0x1f ;  /* 0x0c201f007c7d7f89 */ /* 0x000e2400000e0000 */
        /* <DEDUP_REMOVED lines=117> */
.L_x_355:
[----:B------:R-:W-:Y:S01]  /*54c0*/  LOP3.LUT P1, RZ, R210, 0x1f, RZ, 0xc0, !PT ;  /* 0x0000001fd2ff7812 */ /* 0x000fe2000782c0ff */
[----:B-1----:R-:W-:Y:S01]  /*54d0*/  FADD.FTZ R217, R214, R215 ;  /* 0x000000d7d6d97221 */ /* 0x002fe20000010000 */
[----:B0-----:R-:W-:Y:S01]  /*54e0*/  FMUL.FTZ R214, R211, R211 ;  /* 0x000000d3d3d67220 */ /* 0x001fe20000410000 */
[----:B------:R-:W-:Y:S01]  /*54f0*/  ISETP.NE.AND P2, PT, RZ, UR8, PT ;  /* 0x00000008ff007c0c */ /* 0x000fe2000bf45270 */
[----:B------:R-:W-:Y:S01]  /*5500*/  BSSY.RECONVERGENT B0, `(.L_x_331) ;  /* 0x0000148000007945 */ /* 0x000fe20003800200 */
[----:B------:R-:W-:Y:S02]  /*5510*/  FFMA.FTZ R212, R217, R212, UR9 ;  /* 0x00000009d9d47e23 */ /* 0x000fe400080100d4 */
[----:B------:R-:W-:-:S05]  /*5520*/  FSEL R215, R214, RZ, P2 ;  /* 0x000000ffd6d77208 */ /* 0x000fca0001000000 */
[----:B------:R-:W-:Y:S01]  /*5530*/  FADD.FTZ R215, R212, R215 ;  /* 0x000000d7d4d77221 */ /* 0x000fe20000010000 */
[----:B------:R-:W0:Y:S05]  /*5540*/  @!P1 LDC.64 R126, c[0x0][0x3c0] ;  /* 0x0000f000ff7e9b82 */ /* 0x000e2a0000000a00 */
[----:B------:R-:W1:Y:S03]  /*5550*/  MUFU.RSQ R215, R215 ;  /* 0x000000d700d77308 */ /* 0x000e660000001400 */
[----:B------:R-:W2:Y:S01]  /*5560*/  @!P1 LDC.64 R124, c[0x0][0x3c8] ;  /* 0x0000f200ff7c9b82 */ /* 0x000ea20000000a00 */
[----:B0-----:R-:W-:-:S05]  /*5570*/  @!P1 IMAD.WIDE R126, R2, 0x4, R126 ;  /* 0x00000004027e9825 */ /* 0x001fca00078e027e */
[----:B------:R0:W-:Y:S01]  /*5580*/  @!P1 STG.E desc[UR6][R126.64], R211 ;  /* 0x000000d37e009986 */ /* 0x0001e2000c101906 */
[----:B--2---:R-:W-:-:S05]  /*5590*/  @!P1 IMAD.WIDE R124, R2, 0x4, R124 ;  /* 0x00000004027c9825 */ /* 0x004fca00078e027c */
[----:B-1----:R0:W-:Y:S01]  /*55a0*/  @!P1 STG.E desc[UR6][R124.64], R215 ;  /* 0x000000d77c009986 */ /* 0x0021e2000c101906 */
[----:B-----5:R-:W-:-:S13]  /*55b0*/  ISETP.GE.AND P1, PT, R209, 0x1, PT ;  /* 0x00000001d100780c */ /* 0x020fda0003f26270 */
[----:B0-----:R-:W-:Y:S05]  /*55c0*/  @!P1 BRA `(.L_x_332) ;  /* 0x0000001000ec9947 */ /* 0x001fea0003800000 */
[----:B------:R-:W-:Y:S01]  /*55d0*/  IADD3 R124, PT, PT, R209, -0x1, RZ ;  /* 0xffffffffd17c7810 */ /* 0x000fe20007ffe0ff */
[----:B------:R-:W-:Y:S01]  /*55e0*/  BSSY.RECONVERGENT B1, `(.L_x_333) ;  /* 0x0000038000017945 */ /* 0x000fe20003800200 */
[----:B------:R-:W-:Y:S02]  /*55f0*/  LOP3.LUT R207, R210, 0x1f, RZ, 0xc0, !PT ;  /* 0x0000001fd2cf7812 */ /* 0x000fe400078ec0ff */
[----:B------:R-:W-:Y:S01]  /*5600*/  FSEL R212, R211, RZ, !P2 ;  /* 0x000000ffd3d47208 */ /* 0x000fe20005000000 */
[----:B------:R-:W-:-:S05]  /*5610*/  IMAD R124, R124, R213, RZ ;  /* 0x000000d57c7c7224 */ /* 0x000fca00078e02ff */
[----:B------:R-:W-:-:S04]  /*5620*/  SHF.R.S32.HI R125, RZ, 0x1f, R124 ;  /* 0x0000001fff7d7819 */ /* 0x000fc8000001147c */
[----:B------:R-:W-:-:S04]  /*5630*/  LEA.HI R124, R125, R124, RZ, 0x3 ;  /* 0x0000007c7d7c7211 */ /* 0x000fc800078f18ff */
[----:B------:R-:W-:Y:S01]  /*5640*/  LEA.HI.SX32 R209, R124, R207, 0x1d ;  /* 0x000000cf7cd17211 */ /* 0x000fe200078feaff */
[----:B------:R-:W-:Y:S06]  /*5650*/  @!P0 BRA `(.L_x_334) ;  /* 0x0000000000c08947 */ /* 0x000fec0003800000 */
[--C-:B------:R-:W-:Y:S01]  /*5660*/  FADD.FTZ R210, R163, -R212.reuse ;  /* 0x800000d4a3d27221 */ /* 0x100fe20000010000 */
[--C-:B------:R-:W-:Y:S01]  /*5670*/  FADD.FTZ R126, R161, -R212.reuse ;  /* 0x800000d4a17e7221 */ /* 0x100fe20000010000 */
[----:B------:R-:W-:Y:S01]  /*5680*/  SHF.L.U32 R211, R121, 0x10, RZ ;  /* 0x0000001079d37819 */ /* 0x000fe200000006ff */
[--C-:B------:R-:W-:Y:S01]  /*5690*/  FADD.FTZ R214, R164, -R212.reuse ;  /* 0x800000d4a4d67221 */ /* 0x100fe20000010000 */
[----:B------:R-:W-:Y:S01]  /*56a0*/  SHF.L.U32 R213, R117, 0x10, RZ ;  /* 0x0000001075d57819 */ /* 0x000fe200000006ff */
[C---:B------:R-:W-:Y:S01]  /*56b0*/  FMUL.FTZ R210, R215.reuse, R210 ;  /* 0x000000d2d7d27220 */ /* 0x040fe20000410000 */
[----:B------:R-:W-:Y:S01]  /*56c0*/  SHF.L.U32 R217, R122, 0x10, RZ ;  /* 0x000000107ad97819 */ /* 0x000fe200000006ff */
[----:B------:R-:W-:Y:S02]  /*56d0*/  IMAD.U32 R219, R118, 0x10000, RZ ;  /* 0x0001000076db7824 */ /* 0x000fe400078e00ff */
[C---:B------:R-:W-:Y:S01]  /*56e0*/  FMUL.FTZ R126, R215.reuse, R126 ;  /* 0x0000007ed77e7220 */ /* 0x040fe20000410000 */
[----:B------:R-:W-:Y:S01]  /*56f0*/  FMUL.FTZ R216, R215, R214 ;  /* 0x000000d6d7d87220 */ /* 0x000fe20000410000 */
[----:B------:R-:W-:Y:S01]  /*5700*/  SHF.L.U32 R221, R123, 0x10, RZ ;  /* 0x000000107bdd7819 */ /* 0x000fe200000006ff */
[----:B------:R-:W-:Y:S01]  /*5710*/  FFMA.FTZ R219, R210, R217, R219 ;  /* 0x000000d9d2db7223 */ /* 0x000fe200000100db */
[----:B------:R-:W-:Y:S01]  /*5720*/  FFMA.FTZ R214, R126, R211, R213 ;  /* 0x000000d37ed67223 */ /* 0x000fe200000100d5 */
[----:B------:R-:W-:Y:S01]  /*5730*/  SHF.L.U32 R223, R119, 0x10, RZ ;  /* 0x0000001077df7819 */ /* 0x000fe200000006ff */
[----:B------:R-:W0:Y:S01]  /*5740*/  LDC.64 R210, c[0x0][0x428] ;  /* 0x00010a00ffd27b82 */ /* 0x000e220000000a00 */
[----:B------:R-:W-:Y:S01]  /*5750*/  FADD.FTZ R124, R159, -R212 ;  /* 0x800000d49f7c7221 */ /* 0x000fe20000010000 */
[----:B------:R-:W-:Y:S01]  /*5760*/  SHF.L.U32 R127, R116, 0x10, RZ ;  /* 0x00000010747f7819 */ /* 0x000fe200000006ff */
[----:B------:R-:W-:-:S02]  /*5770*/  IMAD.U32 R125, R120, 0x10000, RZ ;  /* 0x00010000787d7824 */ /* 0x000fc400078e00ff */
[----:B------:R-:W-:Y:S01]  /*5780*/  FFMA.FTZ R220, R216, R221, R223 ;  /* 0x000000ddd8dc7223 */ /* 0x000fe200000100df */
        /* <DEDUP_REMOVED lines=18> */
[----:B------:R-:W-:Y:S01]  /*58b0*/  FFMA.FTZ R217, R216, R213, R217 ;  /* 0x000000d5d8d97223 */ /* 0x000fe200000100d9 */
[----:B------:R-:W-:Y:S01]  /*58c0*/  FFMA.FTZ R218, R218, R221, R223 ;  /* 0x000000dddada7223 */ /* 0x000fe200000100df */
[----:B0-----:R-:W-:-:S04]  /*58d0*/  IMAD.WIDE.U32 R210, R209, 0x10, R210 ;  /* 0x00000010d1d27825 */ /* 0x001fc800078e00d2 */
[----:B------:R-:W-:Y:S01]  /*58e0*/  FFMA.FTZ R225, R222, R225, R227 ;  /* 0x000000e1dee17223 */ /* 0x000fe200000100e3 */
[----:B------:R-:W-:Y:S01]  /*58f0*/  FFMA.FTZ R213, R126, R125, R127 ;  /* 0x0000007d7ed57223 */ /* 0x000fe2000001007f */
[----:B------:R-:W-:Y:S02]  /*5900*/  F2FP.BF16.F32.PACK_AB R125, R217, R214 ;  /* 0x000000d6d97d723e */ /* 0x000fe400000010ff */
[----:B------:R-:W-:Y:S02]  /*5910*/  F2FP.BF16.F32.PACK_AB R126, R218, R219 ;  /* 0x000000dbda7e723e */ /* 0x000fe400000010ff */
[----:B------:R-:W-:Y:S02]  /*5920*/  F2FP.BF16.F32.PACK_AB R127, R225, R220 ;  /* 0x000000dce17f723e */ /* 0x000fe400000010ff */
[----:B------:R-:W-:Y:S02]  /*5930*/  F2FP.BF16.F32.PACK_AB R124, R213, R124 ;  /* 0x0000007cd57c723e */ /* 0x000fe400000010ff */
[----:B------:R-:W-:-:S03]  /*5940*/  IADD3 R209, PT, PT, R209, 0x20, RZ ;  /* 0x00000020d1d17810 */ /* 0x000fc60007ffe0ff */
[----:B------:R0:W-:Y:S04]  /*5950*/  STG.E.128 desc[UR6][R210.64], R124 ;  /* 0x0000007cd2007986 */ /* 0x0001e8000c101d06 */
.L_x_334:
[----:B------:R-:W-:Y:S05]  /*5960*/  BSYNC.RECONVERGENT B1 ;  /* 0x0000000000017941 */ /* 0x000fea0003800200 */
.L_x_333:
[----:B------:R-:W-:Y:S01]  /*5970*/  LOP3.LUT P0, RZ, R208, 0x10, RZ, 0xc0, !PT ;  /* 0x00000010d0ff7812 */ /* 0x000fe2000780c0ff */
[----:B------:R-:W-:-:S12]  /*5980*/  BSSY.RECONVERGENT B1, `(.L_x_335) ;  /* 0x0000032000017945 */ /* 0x000fd80003800200 */
[----:B------:R-:W-:Y:S05]  /*5990*/  @!P0 BRA `(.L_x_336) ;  /* 0x0000000000c08947 */ /* 0x000fea0003800000 */
[--C-:B0-----:R-:W-:Y:S01]  /*59a0*/  FADD.FTZ R210, R171, -R212.reuse ;  /* 0x800000d4abd27221 */ /* 0x101fe20000010000 */
[--C-:B------:R-:W-:Y:S01]  /*59b0*/  FADD.FTZ R126, R169, -R212.reuse ;  /* 0x800000d4a97e7221 */ /* 0x100fe20000010000 */
[----:B------:R-:W-:Y:S01]  /*59c0*/  SHF.L.U32 R211, R109, 0x10, RZ ;  /* 0x000000106dd37819 */ /* 0x000fe200000006ff */
[--C-:B------:R-:W-:Y:S01]  /*59d0*/  FADD.FTZ R214, R172, -R212.reuse ;  /* 0x800000d4acd67221 */ /* 0x100fe20000010000 */
[----:B------:R-:W-:Y:S01]  /*59e0*/  SHF.L.U32 R217, R110, 0x10, RZ ;  /* 0x000000106ed97819 */ /* 0x000fe200000006ff */
[----:B------:R-:W-:Y:S01]  /*59f0*/  FMUL.FTZ R210, R215, R210 ;  /* 0x000000d2d7d27220 */ /* 0x000fe20000410000 */
        /* <DEDUP_REMOVED lines=9> */
[--C-:B------:R-:W-:Y:S01]  /*5a90*/  FADD.FTZ R124, R167, -R212.reuse ;  /* 0x800000d4a77c7221 */ /* 0x100fe20000010000 */
[----:B------:R-:W-:Y:S01]  /*5aa0*/  SHF.L.U32 R125, R108, 0x10, RZ ;  /* 0x000000106c7d7819 */ /* 0x000fe200000006ff */
[--C-:B------:R-:W-:Y:S01]  /*5ab0*/  FADD.FTZ R126, R168, -R212.reuse ;  /* 0x800000d4a87e7221 */ /* 0x100fe20000010000 */
[----:B------:R-:W-:Y:S01]  /*5ac0*/  SHF.L.U32 R127, R104, 0x10, RZ ;  /* 0x00000010687f7819 */ /* 0x000fe200000006ff */
[----:B------:R-:W-:Y:S01]  /*5ad0*/  FMUL.FTZ R124, R215, R124 ;  /* 0x0000007cd77c7220 */ /* 0x000fe20000410000 */
[----:B------:R-:W-:Y:S01]  /*5ae0*/  FFMA.FTZ R220, R216, R221, R223 ;  /* 0x000000ddd8dc7223 */ /* 0x000fe200000100df */
        /* <DEDUP_REMOVED lines=27> */
.L_x_336:
[----:B------:R-:W-:Y:S05]  /*5ca0*/  BSYNC.RECONVERGENT B1 ;  /* 0x0000000000017941 */ /* 0x000fea0003800200 */
.L_x_335:
[----:B------:R-:W-:Y:S01]  /*5cb0*/  LOP3.LUT P0, RZ, R208, 0x8, RZ, 0xc0, !PT ;  /* 0x00000008d0ff7812 */ /* 0x000fe2000780c0ff */
[----:B------:R-:W-:-:S12]  /*5cc0*/  BSSY.RECONVERGENT B1, `(.L_x_337) ;  /* 0x0000032000017945 */ /* 0x000fd80003800200 */
[----:B------:R-:W-:Y:S05]  /*5cd0*/  @!P0 BRA `(.L_x_338) ;  /* 0x0000000000c08947 */ /* 0x000fea0003800000 */
[--C-:B01----:R-:W-:Y:S01]  /*5ce0*/  FADD.FTZ R210, R179, -R212.reuse ;  /* 0x800000d4b3d27221 */ /* 0x103fe20000010000 */
[--C-:B------:R-:W-:Y:S01]  /*5cf0*/  FADD.FTZ R126, R177, -R212.reuse ;  /* 0x800000d4b17e7221 */ /* 0x100fe20000010000 */
        /* <DEDUP_REMOVED lines=10> */
[----:B------:R-:W-:Y:S01]  /*5da0*/  FADD.FTZ R124, R175, -R212 ;  /* 0x800000d4af7c7221 */ /* 0x000fe20000010000 */
[----:B------:R-:W-:Y:S01]  /*5db0*/  FFMA.FTZ R219, R210, R217, R219 ;  /* 0x000000d9d2db7223 */ /* 0x000fe200000100db */
[----:B------:R-:W-:Y:S01]  /*5dc0*/  IMAD.U32 R221, R99, 0x10000, RZ ;  /* 0x0001000063dd7824 */ /* 0x000fe200078e00ff */
[----:B------:R-:W0:Y:S01]  /*5dd0*/  LDC.64 R210, c[0x0][0x428] ;  /* 0x00010a00ffd27b82 */ /* 0x000e220000000a00 */
[----:B------:R-:W-:Y:S01]  /*5de0*/  SHF.L.U32 R125, R96, 0x10, RZ ;  /* 0x00000010607d7819 */ /* 0x000fe200000006ff */
[----:B------:R-:W-:-:S02]  /*5df0*/  IMAD.U32 R127, R92, 0x10000, RZ ;  /* 0x000100005c7f7824 */ /* 0x000fc400078e00ff */
[----:B------:R-:W-:Y:S01]  /*5e00*/  FMUL.FTZ R124, R215, R124 ;  /* 0x0000007cd77c7220 */ /* 0x000fe20000410000 */
[----:B------:R-:W-:Y:S01]  /*5e10*/  FFMA.FTZ R220, R216, R221, R223 ;  /* 0x000000ddd8dc7223 */ /* 0x000fe200000100df */
        /* <DEDUP_REMOVED lines=23> */
[----:B------:R-:W-:Y:S01]  /*5f90*/  F2FP.BF16.F32.PACK_AB R126, R218, R219 ;  /* 0x000000dbda7e723e */ /* 0x000fe200000010ff */
[----:B------:R-:W-:Y:S01]  /*5fa0*/  VIADD R209, R209, 0x20 ;  /* 0x00000020d1d17836 */ /* 0x000fe20000000000 */
[----:B------:R-:W-:Y:S02]  /*5fb0*/  F2FP.BF16.F32.PACK_AB R124, R213, R124 ;  /* 0x0000007cd57c723e */ /* 0x000fe400000010ff */
[----:B------:R-:W-:-:S05]  /*5fc0*/  F2FP.BF16.F32.PACK_AB R127, R225, R220 ;  /* 0x000000dce17f723e */ /* 0x000fca00000010ff */
[----:B------:R2:W-:Y:S02]  /*5fd0*/  STG.E.128 desc[UR6][R210.64], R124 ;  /* 0x0000007cd2007986 */ /* 0x0005e4000c101d06 */
.L_x_338:
[----:B------:R-:W-:Y:S05]  /*5fe0*/  BSYNC.RECONVERGENT B1 ;  /* 0x0000000000017941 */ /* 0x000fea0003800200 */
.L_x_337:
[----:B------:R-:W-:Y:S01]  /*5ff0*/  LOP3.LUT P0, RZ, R208, 0x4, RZ, 0xc0, !PT ;  /* 0x00000004d0ff7812 */ /* 0x000fe2000780c0ff */
[----:B------:R-:W-:-:S12]  /*6000*/  BSSY.RECONVERGENT B1, `(.L_x_339) ;  /* 0x0000032000017945 */ /* 0x000fd80003800200 */
[----:B------:R-:W-:Y:S05]  /*6010*/  @!P0 BRA `(.L_x_340) ;  /* 0x0000000000c08947 */ /* 0x000fea0003800000 */
[--C-:B012---:R-:W-:Y:S01]  /*6020*/  FADD.FTZ R210, R187, -R212.reuse ;  /* 0x800000d4bbd27221 */ /* 0x107fe20000010000 */
        /* <DEDUP_REMOVED lines=31> */
[----:B------:R-:W-:Y:S01]  /*6220*/  FMUL.FTZ R222, R215, R222 ;  /* 0x000000ded7de7220 */ /* 0x000fe20000410000 */
        /* <DEDUP_REMOVED lines=15> */
.L_x_340:
[----:B------:R-:W-:Y:S05]  /*6320*/  BSYNC.RECONVERGENT B1 ;  /* 0x0000000000017941 */ /* 0x000fea0003800200 */
.L_x_339:
[----:B------:R-:W-:Y:S01]  /*6330*/  LOP3.LUT P0, RZ, R208, 0x2, RZ, 0xc0, !PT ;  /* 0x00000002d0ff7812 */ /* 0x000fe2000780c0ff */
[----:B------:R-:W-:-:S12]  /*6340*/  BSSY.RECONVERGENT B1, `(.L_x_341) ;  /* 0x0000032000017945 */ /* 0x000fd80003800200 */
[----:B------:R-:W-:Y:S05]  /*6350*/  @!P0 BRA `(.L_x_342) ;  /* 0x0000000000c08947 */ /* 0x000fea0003800000 */
[--C-:B0123--:R-:W-:Y:S01]  /*6360*/  FADD.FTZ R210, R195, -R212.reuse ;  /* 0x800000d4c3d27221 */ /* 0x10ffe20000010000 */
[--C-:B------:R-:W-:Y:S01]  /*6370*/  FADD.FTZ R126, R193, -R212.reuse ;  /* 0x800000d4c17e7221 */ /* 0x100fe20000010000 */
[----:B------:R-:W-:Y:S01]  /*6380*/  IMAD.U32 R211, R73, 0x10000, RZ ;  /* 0x0001000049d37824 */ /* 0x000fe200078e00ff */
[----:B------:R-:W-:Y:S01]  /*6390*/  SHF.L.U32 R213, R69, 0x10, RZ ;  /* 0x0000001045d57819 */ /* 0x000fe200000006ff */
[--C-:B------:R-:W-:Y:S01]  /*63a0*/  FADD.FTZ R214, R196, -R212.reuse ;  /* 0x800000d4c4d67221 */ /* 0x100fe20000010000 */
[----:B------:R-:W-:Y:S01]  /*63b0*/  SHF.L.U32 R217, R74, 0x10, RZ ;  /* 0x000000104ad97819 */ /* 0x000fe200000006ff */
[C---:B------:R-:W-:Y:S01]  /*63c0*/  FMUL.FTZ R210, R215.reuse, R210 ;  /* 0x000000d2d7d27220 */ /* 0x040fe20000410000 */
[----:B------:R-:W-:Y:S01]  /*63d0*/  SHF.L.U32 R219, R70, 0x10, RZ ;  /* 0x0000001046db7819 */ /* 0x000fe200000006ff */
[C---:B------:R-:W-:Y:S01]  /*63e0*/  FMUL.FTZ R126, R215.reuse, R126 ;  /* 0x0000007ed77e7220 */ /* 0x040fe20000410000 */
[----:B------:R-:W-:Y:S01]  /*63f0*/  FMUL.FTZ R216, R215, R214 ;  /* 0x000000d6d7d87220 */ /* 0x000fe20000410000 */
[----:B------:R-:W-:Y:S01]  /*6400*/  SHF.L.U32 R221, R75, 0x10, RZ ;  /* 0x000000104bdd7819 */ /* 0x000fe200000006ff */
[--C-:B------:R-:W-:Y:S01]  /*6410*/  FADD.FTZ R124, R191, -R212.reuse ;  /* 0x800000d4bf7c7221 */ /* 0x100fe20000010000 */
[----:B------:R-:W-:Y:S01]  /*6420*/  FFMA.FTZ R214, R126, R211, R213 ;  /* 0x000000d37ed67223 */ /* 0x000fe200000100d5 */
[----:B------:R-:W-:Y:S01]  /*6430*/  FFMA.FTZ R219, R210, R217, R219 ;  /* 0x000000d9d2db7223 */ /* 0x000fe200000100db */
[----:B------:R-:W-:Y:S01]  /*6440*/  IMAD.U32 R223, R71, 0x10000, RZ ;  /* 0x0001000047df7824 */ /* 0x000fe200078e00ff */
[----:B------:R-:W0:Y:S01]  /*6450*/  LDC.64 R210, c[0x0][0x428] ;  /* 0x00010a00ffd27b82 */ /* 0x000e220000000a00 */
[----:B------:R-:W-:Y:S01]  /*6460*/  SHF.L.U32 R125, R72, 0x10, RZ ;  /* 0x00000010487d7819 */ /* 0x000fe200000006ff */
[----:B------:R-:W-:Y:S01]  /*6470*/  FMUL.FTZ R124, R215, R124 ;  /* 0x0000007cd77c7220 */ /* 0x000fe20000410000 */
[----:B------:R-:W-:Y:S01]  /*6480*/  SHF.L.U32 R127, R68, 0x10, RZ ;  /* 0x00000010447f7819 */ /* 0x000fe200000006ff */
[----:B------:R-:W-:Y:S01]  /*6490*/  FFMA.FTZ R220, R216, R221, R223 ;  /* 0x000000ddd8dc7223 */ /* 0x000fe200000100df */
        /* <DEDUP_REMOVED lines=28> */
.L_x_342:
[----:B------:R-:W-:Y:S05]  /*6660*/  BSYNC.RECONVERGENT B1 ;  /* 0x0000000000017941 */ /* 0x000fea0003800200 */
.L_x_341:
[----:B------:R-:W-:-:S13]  /*6670*/  LOP3.LUT P0, RZ, R208, 0x1, RZ, 0xc0, !PT ;  /* 0x00000001d0ff7812 */ /* 0x000fda000780c0ff */
[----:B------:R-:W-:Y:S05]  /*6680*/  @!P0 BRA `(.L_x_332) ;  /* 0x0000000000bc8947 */ /* 0x000fea0003800000 */
[----:B01234-:R-:W0:Y:S01]  /*6690*/  LDC.64 R210, c[0x0][0x428] ;  /* 0x00010a00ffd27b82 */ /* 0x01fe220000000a00 */
[--C-:B------:R-:W-:Y:S01]  /*66a0*/  FADD.FTZ R214, R201, -R212.reuse ;  /* 0x800000d4c9d67221 */ /* 0x100fe20000010000 */
[--C-:B------:R-:W-:Y:S01]  /*66b0*/  FADD.FTZ R124, R199, -R212.reuse ;  /* 0x800000d4c77c7221 */ /* 0x100fe20000010000 */
[--C-:B------:R-:W-:Y:S01]  /*66c0*/  FADD.FTZ R218, R203, -R212.reuse ;  /* 0x800000d4cbda7221 */ /* 0x100fe20000010000 */
[--C-:B------:R-:W-:Y:S01]  /*66d0*/  FADD.FTZ R126, R200, -R212.reuse ;  /* 0x800000d4c87e7221 */ /* 0x100fe20000010000 */
[--C-:B------:R-:W-:Y:S01]  /*66e0*/  FADD.FTZ R216, R202, -R212.reuse ;  /* 0x800000d4cad87221 */ /* 0x100fe20000010000 */
[--C-:B------:R-:W-:Y:S01]  /*66f0*/  FADD.FTZ R220, R205, -R212.reuse ;  /* 0x800000d4cddc7221 */ /* 0x100fe20000010000 */
[--C-:B------:R-:W-:Y:S01]  /*6700*/  FADD.FTZ R222, R204, -R212.reuse ;  /* 0x800000d4ccde7221 */ /* 0x100fe20000010000 */
[----:B------:R-:W-:Y:S01]  /*6710*/  SHF.L.U32 R213, R61, 0x10, RZ ;  /* 0x000000103dd57819 */ /* 0x000fe200000006ff */
[----:B------:R-:W-:Y:S01]  /*6720*/  FADD.FTZ R212, R206, -R212 ;  /* 0x800000d4ced47221 */ /* 0x000fe20000010000 */
[----:B------:R-:W-:Y:S01]  /*6730*/  SHF.L.U32 R217, R57, 0x10, RZ ;  /* 0x0000001039d97819 */ /* 0x000fe200000006ff */
[----:B------:R-:W-:Y:S01]  /*6740*/  FMUL.FTZ R214, R215, R214 ;  /* 0x000000d6d7d67220 */ /* 0x000fe20000410000 */
[----:B------:R-:W-:Y:S01]  /*6750*/  SHF.L.U32 R127, R56, 0x10, RZ ;  /* 0x00000010387f7819 */ /* 0x000fe200000006ff */
[----:B------:R-:W-:Y:S01]  /*6760*/  IMAD.U32 R125, R60, 0x10000, RZ ;  /* 0x000100003c7d7824 */ /* 0x000fe200078e00ff */
[----:B------:R-:W-:Y:S01]  /*6770*/  SHF.L.U32 R219, R62, 0x10, RZ ;  /* 0x000000103edb7819 */ /* 0x000fe200000006ff */
[----:B------:R-:W-:-:S02]  /*6780*/  IMAD.U32 R221, R58, 0x10000, RZ ;  /* 0x000100003add7824 */ /* 0x000fc400078e00ff */
[C---:B------:R-:W-:Y:S01]  /*6790*/  FMUL.FTZ R124, R215.reuse, R124 ;  /* 0x0000007cd77c7220 */ /* 0x040fe20000410000 */
[C---:B------:R-:W-:Y:S01]  /*67a0*/  FMUL.FTZ R218, R215.reuse, R218 ;  /* 0x000000dad7da7220 */ /* 0x040fe20000410000 */
[C---:B------:R-:W-:Y:S01]  /*67b0*/  FMUL.FTZ R126, R215.reuse, R126 ;  /* 0x0000007ed77e7220 */ /* 0x040fe20000410000 */
[C---:B------:R-:W-:Y:S01]  /*67c0*/  FMUL.FTZ R216, R215.reuse, R216 ;  /* 0x000000d8d7d87220 */ /* 0x040fe20000410000 */
[C---:B------:R-:W-:Y:S01]  /*67d0*/  FMUL.FTZ R220, R215.reuse, R220 ;  /* 0x000000dcd7dc7220 */ /* 0x040fe20000410000 */
[C---:B------:R-:W-:Y:S01]  /*67e0*/  FMUL.FTZ R222, R215.reuse, R222 ;  /* 0x000000ded7de7220 */ /* 0x040fe20000410000 */
[----:B------:R-:W-:Y:S01]  /*67f0*/  FMUL.FTZ R212, R215, R212 ;  /* 0x000000d4d7d47220 */ /* 0x000fe20000410000 */
[----:B------:R-:W-:Y:S01]  /*6800*/  FFMA.FTZ R214, R214, R213, R217 ;  /* 0x000000d5d6d67223 */ /* 0x000fe200000100d9 */
[----:B------:R-:W-:Y:S01]  /*6810*/  FFMA.FTZ R124, R124, R125, R127 ;  /* 0x0000007d7c7c7223 */ /* 0x000fe2000001007f */
[----:B------:R-:W-:Y:S01]  /*6820*/  FFMA.FTZ R218, R218, R219, R221 ;  /* 0x000000dbdada7223 */ /* 0x000fe200000100dd */
[----:B------:R-:W-:Y:S01]  /*6830*/  SHF.L.U32 R213, R8, 0x10, RZ ;  /* 0x0000001008d57819 */ /* 0x000fe200000006ff */
[----:B------:R-:W-:Y:S01]  /*6840*/  IMAD.U32 R223, R59, 0x10000, RZ ;  /* 0x000100003bdf7824 */ /* 0x000fe200078e00ff */
[----:B------:R-:W-:Y:S01]  /*6850*/  SHF.L.U32 R215, R7, 0x10, RZ ;  /* 0x0000001007d77819 */ /* 0x000fe200000006ff */
[----:B------:R-:W-:Y:S01]  /*6860*/  IMAD.U32 R127, R9, 0x10000, RZ ;  /* 0x00010000097f7824 */ /* 0x000fe200078e00ff */
[----:B------:R-:W-:Y:S01]  /*6870*/  SHF.L.U32 R125, R10, 0x10, RZ ;  /* 0x000000100a7d7819 */ /* 0x000fe200000006ff */
[----:B0-----:R-:W-:Y:S01]  /*6880*/  IMAD.WIDE.U32 R210, R209, 0x10, R210 ;  /* 0x00000010d1d27825 */ /* 0x001fe200078e00d2 */
[----:B------:R-:W-:-:S03]  /*6890*/  SHF.L.U32 R217, R6, 0x10, RZ ;  /* 0x0000001006d97819 */ /* 0x000fc600000006ff */
[----:B------:R-:W-:Y:S01]  /*68a0*/  FFMA.FTZ R215, R216, R213, R215 ;  /* 0x000000d5d8d77223 */ /* 0x000fe200000100d7 */
[----:B------:R-:W-:Y:S01]  /*68b0*/  SHF.L.U32 R221, R63, 0x10, RZ ;  /* 0x000000103fdd7819 */ /* 0x000fe200000006ff */
[----:B------:R-:W-:Y:S01]  /*68c0*/  FFMA.FTZ R213, R126, R125, R127 ;  /* 0x0000007d7ed57223 */ /* 0x000fe2000001007f */
[----:B------:R-:W-:Y:S02]  /*68d0*/  SHF.L.U32 R225, R4, 0x10, RZ ;  /* 0x0000001004e17819 */ /* 0x000fe400000006ff */
[----:B------:R-:W-:Y:S01]  /*68e0*/  SHF.L.U32 R227, R3, 0x10, RZ ;  /* 0x0000001003e37819 */ /* 0x000fe200000006ff */
[----:B------:R-:W-:Y:S01]  /*68f0*/  FFMA.FTZ R221, R222, R221, R223 ;  /* 0x000000dddedd7223 */ /* 0x000fe200000100df */
[----:B------:R-:W-:Y:S02]  /*6900*/  SHF.L.U32 R219, R5, 0x10, RZ ;  /* 0x0000001005db7819 */ /* 0x000fe400000006ff */
[----:B------:R-:W-:Y:S01]  /*6910*/  F2FP.BF16.F32.PACK_AB R125, R215, R214 ;  /* 0x000000d6d77d723e */ /* 0x000fe200000010ff */
[----:B------:R-:W-:Y:S01]  /*6920*/  FFMA.FTZ R212, R212, R225, R227 ;  /* 0x000000e1d4d47223 */ /* 0x000fe200000100e3 */
[----:B------:R-:W-:Y:S01]  /*6930*/  F2FP.BF16.F32.PACK_AB R124, R213, R124 ;  /* 0x0000007cd57c723e */ /* 0x000fe200000010ff */
[----:B------:R-:W-:-:S03]  /*6940*/  FFMA.FTZ R217, R220, R217, R219 ;  /* 0x000000d9dcd97223 */ /* 0x000fc600000100db */
[----:B------:R-:W-:Y:S02]  /*6950*/  F2FP.BF16.F32.PACK_AB R127, R212, R221 ;  /* 0x000000ddd47f723e */ /* 0x000fe400000010ff */
[----:B------:R-:W-:-:S05]  /*6960*/  F2FP.BF16.F32.PACK_AB R126, R217, R218 ;  /* 0x000000dad97e723e */ /* 0x000fca00000010ff */
[----:B------:R0:W-:Y:S02]  /*6970*/  STG.E.128 desc[UR6][R210.64], R124 ;  /* 0x0000007cd2007986 */ /* 0x0001e4000c101d06 */
.L_x_332:
[----:B------:R-:W-:Y:S05]  /*6980*/  BSYNC.RECONVERGENT B0 ;  /* 0x0000000000007941 */ /* 0x000fea0003800200 */
.L_x_331:
[----:B01234-:R-:W0:Y:S02]  /*6990*/  LDC.64 R124, c[0x0][0x380] ;  /* 0x0000e000ff7c7b82 */ /* 0x01fe240000000a00 */
[----:B0-----:R-:W-:-:S04]  /*69a0*/  LEA R2, R124, R2, 0x2 ;  /* 0x000000027c027211 */ /* 0x001fc800078e10ff */
[----:B------:R-:W-:-:S13]  /*69b0*/  ISETP.GE.AND P0, PT, R2, R125, PT ;  /* 0x0000007d0200720c */ /* 0x000fda0003f06270 */
[----:B------:R-:W-:Y:S05]  /*69c0*/  @!P0 BRA `(.L_x_343) ;  /* 0xffffffa400208947 */ /* 0x000fea000383ffff */
[----:B------:R-:W-:Y:S05]  /*69d0*/  EXIT ;  /* 0x000000000000794d */ /* 0x000fea0003800000 */
.L_x_330:
        /* <DEDUP_REMOVED lines=8> */
.L_x_345:
[----:B------:R-:W-:Y:S05]  /*6a60*/  BSYNC B0 ;  /* 0x0000000000007941 */ /* 0x000fea0003800000 */
.L_x_344:
        /* <DEDUP_REMOVED lines=9> */
.L_x_346:
[----:B------:R-:W-:Y:S01]  /*6b00*/  HFMA2 R218, -RZ, RZ, 0, 2.384185791015625e-07 ;  /* 0x00000004ffda7431 */ /* 0x000fe200000001ff */
[----:B------:R-:W-:-:S05]  /*6b10*/  MOV R126, R215 ;  /* 0x000000d7007e7202 */ /* 0x000fca0000000f00 */
[----:B------:R-:W-:-:S05]  /*6b20*/  FADD.FTZ R126, R125, R126 ;  /* 0x0000007e7d7e7221 */ /* 0x000fca0000010000 */
[----:B------:R-:W-:-:S07]  /*6b30*/  MOV R217, R126 ;  /* 0x0000007e00d97202 */ /* 0x000fce0000000f00 */
[----:B------:R-:W-:Y:S05]  /*6b40*/  WARPSYNC.COLLECTIVE R216, `(.L_x_347) ;  /* 0x00000000d8087348 */ /* 0x000fea0003c00000 */
[----:B------:R0:W1:Y:S02]  /*6b50*/  SHFL.BFLY P6, R215, R217, R218, R219 ;  /* 0x0c0000dad9d77389 */ /* 0x00006400000c00db */
[----:B01----:R-:W-:Y:S05]  /*6b60*/  ENDCOLLECTIVE ;  /* 0x000000000000791b */ /* 0x003fea0003800000 */
.L_x_347:
[----:B------:R-:W-:Y:S01]  /*6b70*/  HFMA2 R218, -RZ, RZ, 0, 4.76837158203125e-07 ;  /* 0x00000008ffda7431 */ /* 0x000fe200000001ff */
[----:B------:R-:W-:-:S05]  /*6b80*/  MOV R127, R215 ;  /* 0x000000d7007f7202 */ /* 0x000fca0000000f00 */
[----:B------:R-:W-:-:S04]  /*6b90*/  FADD.FTZ R127, R126, R127 ;  /* 0x0000007f7e7f7221 */ /* 0x000fc80000010000 */
[----:B------:R-:W-:-:S07]  /*6ba0*/  IMAD.MOV.U32 R217, RZ, RZ, R127 ;  /* 0x000000ffffd97224 */ /* 0x000fce00078e007f */
[----:B------:R-:W-:Y:S05]  /*6bb0*/  WARPSYNC.COLLECTIVE R216, `(.L_x_348) ;  /* 0x00000000d8087348 */ /* 0x000fea0003c00000 */
[----:B------:R0:W1:Y:S02]  /*6bc0*/  SHFL.BFLY P6, R215, R217, R218, R219 ;  /* 0x0c0000dad9d77389 */ /* 0x00006400000c00db */
[----:B01----:R-:W-:Y:S05]  /*6bd0*/  ENDCOLLECTIVE ;  /* 0x000000000000791b */ /* 0x003fea0003800000 */
.L_x_348:
        /* <DEDUP_REMOVED lines=8> */
.L_x_349:
[----:B------:R-:W-:Y:S02]  /*6c60*/  HFMA2 R218, -RZ, RZ, 0, 5.9604644775390625e-08 ;  /* 0x00000001ffda7431 */ /* 0x000fe400000001ff */
[----:B------:R-:W-:-:S04]  /*6c70*/  IMAD.MOV.U32 R211, RZ, RZ, R215 ;  /* 0x000000ffffd37224 */ /* 0x000fc800078e00d7 */
        /* <DEDUP_REMOVED lines=103> */
.L_x_350:
[----:B------:R-:W-:Y:S01]  /*72f0*/  IMAD.MOV.U32 R218, RZ, RZ, 0x2 ;  /* 0x00000002ffda7424 */ /* 0x000fe200078e00ff */
[----:B------:R-:W-:-:S05]  /*7300*/  MOV R125, R215 ;  /* 0x000000d7007d7202 */ /* 0x000fca0000000f00 */
[----:B------:R-:W-:-:S05]  /*7310*/  FADD.FTZ R125, R124, R125 ;  /* 0x0000007d7c7d7221 */ /* 0x000fca0000010000 */
[----:B------:R-:W-:-:S07]  /*7320*/  MOV R217, R125 ;  /* 0x0000007d00d97202 */ /* 0x000fce0000000f00 */
[----:B------:R-:W-:Y:S05]  /*7330*/  WARPSYNC.COLLECTIVE R216, `(.L_x_351) ;  /* 0x00000000d8087348 */ /* 0x000fea0003c00000 */
[----:B------:R0:W1:Y:S02]  /*7340*/  SHFL.BFLY P6, R215, R217, R218, R219 ;  /* 0x0c0000dad9d77389 */ /* 0x00006400000c00db */
[----:B01----:R-:W-:Y:S05]  /*7350*/  ENDCOLLECTIVE ;  /* 0x000000000000791b */ /* 0x003fea0003800000 */
.L_x_351:
[----:B------:R-:W-:Y:S01]  /*7360*/  HFMA2 R218, -RZ, RZ, 0, 2.384185791015625e-07 ;  /* 0x00000004ffda7431 */ /* 0x000fe200000001ff */
[----:B------:R-:W-:-:S05]  /*7370*/  MOV R126, R215 ;  /* 0x000000d7007e7202 */ /* 0x000fca0000000f00 */
[----:B------:R-:W-:-:S05]  /*7380*/  FADD.FTZ R126, R125, R126 ;  /* 0x0000007e7d7e7221 */ /* 0x000fca0000010000 */
[----:B------:R-:W-:-:S07]  /*7390*/  MOV R217, R126 ;  /* 0x0000007e00d97202 */ /* 0x000fce0000000f00 */
[----:B------:R-:W-:Y:S05]  /*73a0*/  WARPSYNC.COLLECTIVE R216, `(.L_x_352) ;  /* 0x00000000d8087348 */ /* 0x000fea0003c00000 */
[----:B------:R0:W1:Y:S02]  /*73b0*/  SHFL.BFLY P6, R215, R217, R218, R219 ;  /* 0x0c0000dad9d77389 */ /* 0x00006400000c00db */
[----:B01----:R-:W-:Y:S05]  /*73c0*/  ENDCOLLECTIVE ;  /* 0x000000000000791b */ /* 0x003fea0003800000 */
.L_x_352:
[----:B------:R-:W-:Y:S01]  /*73d0*/  HFMA2 R218, -RZ, RZ, 0, 4.76837158203125e-07 ;  /* 0x00000008ffda7431 */ /* 0x000fe200000001ff */
[----:B------:R-:W-:-:S05]  /*73e0*/  MOV R127, R215 ;  /* 0x000000d7007f7202 */ /* 0x000fca0000000f00 */
[----:B------:R-:W-:-:S04]  /*73f0*/  FADD.FTZ R127, R126, R127 ;  /* 0x0000007f7e7f7221 */ /* 0x000fc80000010000 */
[----:B------:R-:W-:-:S07]  /*7400*/  IMAD.MOV.U32 R217, RZ, RZ, R127 ;  /* 0x000000ffffd97224 */ /* 0x000fce00078e007f */
[----:B------:R-:W-:Y:S05]  /*7410*/  WARPSYNC.COLLECTIVE R216, `(.L_x_353) ;  /* 0x00000000d8087348 */ /* 0x000fea0003c00000 */
[----:B------:R0:W1:Y:S02]  /*7420*/  SHFL.BFLY P6, R215, R217, R218, R219 ;  /* 0x0c0000dad9d77389 */ /* 0x00006400000c00db */
[----:B01----:R-:W-:Y:S05]  /*7430*/  ENDCOLLECTIVE ;  /* 0x000000000000791b */ /* 0x003fea0003800000 */
.L_x_353:
[----:B------:R-:W-:Y:S01]  /*7440*/  HFMA2 R218, -RZ, RZ, 0, 9.5367431640625e-07 ;  /* 0x00000010ffda7431 */ /* 0x000fe200000001ff */
[----:B------:R-:W-:-:S05]  /*7450*/  MOV R214, R215 ;  /* 0x000000d700d67202 */ /* 0x000fca0000000f00 */
[----:B------:R-:W-:-:S05]  /*7460*/  FADD.FTZ R214, R127, R214 ;  /* 0x000000d67fd67221 */ /* 0x000fca0000010000 */
[----:B------:R-:W-:-:S07]  /*7470*/  MOV R217, R214 ;  /* 0x000000d600d97202 */ /* 0x000fce0000000f00 */
[----:B------:R-:W-:Y:S05]  /*7480*/  WARPSYNC.COLLECTIVE R216, `(.L_x_354) ;  /* 0x00000000d8087348 */ /* 0x000fea0003c00000 */
[----:B------:R0:W1:Y:S02]  /*7490*/  SHFL.BFLY P6, R215, R217, R218, R219 ;  /* 0x0c0000dad9d77389 */ /* 0x00006400000c00db */
[----:B01----:R-:W-:Y:S05]  /*74a0*/  ENDCOLLECTIVE ;  /* 0x000000000000791b */ /* 0x003fea0003800000 */
.L_x_354:
[----:B------:R-:W-:Y:S05]  /*74b0*/  BRA `(.L_x_355) ;  /* 0xffffffe000007947 */ /* 0x000fea000383ffff */
.L_x_356:
        /* <DEDUP_REMOVED lines=12> */
.L_x_54334:


//--------------------- .text._ZN10layer_norm13ln_fwd_kernelINS_13Kernel_traitsI13__nv_bfloat16S2_S2_S2_fjLj1536ELj1ELj4ELj1ELj16ENS_18Kernel_traits_baseILj1536ES2_S2_S2_S2_fjLj128EEEEELb0ELb1ELb1ELb1EEEvNS_9FwdParamsE --------------------------
	.section	.text._ZN10layer_norm13ln_fwd_kernelINS_13Kernel_traitsI13__nv_bfloat16S2_S2_S2_fjLj1536ELj1ELj4ELj1ELj16ENS_18Kernel_traits_baseILj1536ES2_S2_S2_S2_fjLj128EEEEELb0ELb1ELb1ELb1EEEvNS_9FwdParamsE,"ax",@progbits
	.align	128
        .global         _ZN10layer_norm13ln_fwd_kernelINS_13Kernel_traitsI13__nv_bfloat16S2_S2_S2_fjLj1536ELj1ELj4ELj1ELj16ENS_18Kernel_traits_baseILj1536ES2_S2_S2_S2_fjLj128EEEEELb0ELb1ELb1ELb1EEEvNS_9FwdParamsE
        .type           _ZN10layer_norm13ln_fwd_kernelINS_13Kernel_traitsI13__nv_bfloat16S2_S2_S2_fjLj1536ELj1ELj4ELj1ELj16ENS_18Kernel_traits_baseILj1536ES2_S2_S2_S2_fjLj128EEEEELb0ELb1ELb1ELb1EEEvNS_9FwdParamsE,@function
        .size           _ZN10layer_norm13ln_fwd_kernelINS_13Kernel_traitsI13__nv_bfloat16S2_S2_S2_fjLj1536ELj1ELj4ELj1ELj16ENS_18Kernel_traits_baseILj1536ES2_S2_S2_S2_fjLj128EEEEELb0ELb1ELb1ELb1EEEvNS_9FwdParamsE,(.L_x_54335 - _ZN10layer_norm13ln_fwd_kernelINS_13Kernel_traitsI13__nv_bfloat16S2_S2_S2_fjLj1536ELj1ELj4ELj1ELj16ENS_18Kernel_traits_baseILj1536ES2_S2_S2_S2_fjLj128EEEEELb0ELb1ELb1ELb1EEEvNS_9FwdParamsE)
        .other          _ZN10layer_norm13ln_fwd_kernelINS_13Kernel_traitsI13__nv_bfloat16S2_S2_S2_fjLj1536ELj1ELj4ELj1ELj16ENS_18Kernel_traits_baseILj1536ES2_S2_S2_S2_fjLj128EEEEELb0ELb1ELb1ELb1EEEvNS_9FwdParamsE,@"STO_CUDA_ENTRY STV_DEFAULT"
_ZN10layer_norm13ln_fwd_kernelINS_13Kernel_traitsI13__nv_bfloat16S2_S2_S2_fjLj1536ELj1ELj4ELj1ELj16ENS_18Kernel_traits_baseILj1536ES2_S2_S2_S2_fjLj128EEEEELb0ELb1ELb1ELb1EEEvNS_9FwdParamsE:
.text._ZN10layer_norm13ln_fwd_kernelINS_13Kernel_traitsI13__nv_bfloat16S2_S2_S2_fjLj1536ELj1ELj4ELj1ELj16ENS_18Kernel_traits_baseILj1536ES2_S2_S2_S2_fjLj128EEEEELb0ELb1ELb1ELb1EEEvNS_9FwdParamsE:
        /* <DEDUP_REMOVED lines=37> */
.L_x_357:
[----:B------:R-:W0:Y:S08]  /*0250*/  LDC.64 R2, c[0x0][0x3d0] ;  /* 0x0000f400ff027b82 */ /* 0x000e300000000a00 */
[----:B------:R-:W1:Y:S01]  /*0260*/  LDC.64 R4, c[0x0][0x3e8] ;  /* 0x0000fa00ff047b82 */ /* 0x000e620000000a00 */
[----:B0-----:R-:W-:-:S05]  /*0270*/  IMAD.WIDE.U32 R2, R108, 0x10, R2 ;  /* 0x000000106c027825 */ /* 0x001fca00078e0002 */
[----:B------:R-:W5:Y:S01]  /*0280*/  LDG.E.128 R112, desc[UR6][R2.64] ;  /* 0x0000000602707981 */ /* 0x000f62000c1e1d00 */
[----:B-1----:R-:W-:-:S03]  /*0290*/  IMAD.WIDE.U32 R24, R108, 0x10, R4 ;  /* 0x000000106c187825 */ /* 0x002fc600078e0004 */
[----:B------:R-:W5:Y:S04]  /*02a0*/  LDG.E.128 R8, desc[UR6][R2.64+0x400] ;  /* 0x0004000602087981 */ /* 0x000f68000c1e1d00 */
[----:B------:R-:W5:Y:S04]  /*02b0*/  LDG.E.128 R4, desc[UR6][R2.64+0x200] ;  /* 0x0002000602047981 */ /* 0x000f68000c1e1d00 */
[----:B------:R-:W5:Y:S04]  /*02c0*/  LDG.E.128 R12, desc[UR6][R2.64+0x600] ;  /* 0x00060006020c7981 */ /* 0x000f68000c1e1d00 */
[----:B------:R-:W5:Y:S04]  /*02d0*/  LDG.E.128 R16, desc[UR6][R2.64+0x800] ;  /* 0x0008000602107981 */ /* 0x000f68000c1e1d00 */
[----:B------:R-:W5:Y:S01]  /*02e0*/  LDG.E.128 R20, desc[UR6][R2.64+0xa00] ;  /* 0x000a000602147981 */ /* 0x000f62000c1e1d00 */
[----:B------:R-:W-:-:S02]  /*02f0*/  CS2R R46, SRZ ;  /* 0x00000000002e7805 */ /* 0x000fc4000001ff00 */
[----:B------:R-:W-:Y:S02]  /*0300*/  CS2R R44, SRZ ;  /* 0x00000000002c7805 */ /* 0x000fe4000001ff00 */
[----:B------:R-:W-:Y:S01]  /*0310*/  CS2R R42, SRZ ;  /* 0x00000000002a7805 */ /* 0x000fe2000001ff00 */
[----:B------:R-:W5:Y:S01]  /*0320*/  LDG.E.128 R48, desc[UR6][R24.64] ;  /* 0x0000000618307981 */ /* 0x000f62000c1e1d00 */
[----:B------:R-:W-:Y:S02]  /*0330*/  CS2R R40, SRZ ;  /* 0x0000000000287805 */ /* 0x000fe4000001ff00 */
[----:B------:R-:W-:Y:S02]  /*0340*/  CS2R R38, SRZ ;  /* 0x0000000000267805 */ /* 0x000fe4000001ff00 */
[----:B------:R-:W-:Y:S01]  /*0350*/  CS2R R36, SRZ ;  /* 0x0000000000247805 */ /* 0x000fe2000001ff00 */
[----:B------:R-:W5:Y:S01]  /*0360*/  LDG.E.128 R52, desc[UR6][R24.64+0x200] ;  /* 0x0002000618347981 */ /* 0x000f62000c1e1d00 */
[----:B------:R-:W-:-:S02]  /*0370*/  CS2R R34, SRZ ;  /* 0x0000000000227805 */ /* 0x000fc4000001ff00 */
[----:B------:R-:W-:Y:S02]  /*0380*/  CS2R R32, SRZ ;  /* 0x0000000000207805 */ /* 0x000fe4000001ff00 */
[----:B------:R-:W-:Y:S01]  /*0390*/  CS2R R30, SRZ ;  /* 0x00000000001e7805 */ /* 0x000fe2000001ff00 */
[----:B------:R-:W5:Y:S01]  /*03a0*/  LDG.E.128 R56, desc[UR6][R24.64+0x400] ;  /* 0x0004000618387981 */ /* 0x000f62000c1e1d00 */
[----:B------:R-:W-:Y:S02]  /*03b0*/  CS2R R28, SRZ ;  /* 0x00000000001c7805 */ /* 0x000fe4000001ff00 */
[----:B------:R-:W-:Y:S01]  /*03c0*/  CS2R R26, SRZ ;  /* 0x00000000001a7805 */ /* 0x000fe2000001ff00 */
[----:B------:R-:W5:Y:S04]  /*03d0*/  LDG.E.128 R60, desc[UR6][R24.64+0x600] ;  /* 0x00060006183c7981 */ /* 0x000f68000c1e1d00 */
[----:B------:R-:W5:Y:S04]  /*03e0*/  LDG.E.128 R64, desc[UR6][R24.64+0x800] ;  /* 0x0008000618407981 */ /* 0x000f68000c1e1d00 */
[----:B------:R0:W5:Y:S02]  /*03f0*/  LDG.E.128 R68, desc[UR6][R24.64+0xa00] ;  /* 0x000a000618447981 */ /* 0x000164000c1e1d00 */
[----:B0-----:R-:W-:-:S07]  /*0400*/  CS2R R24, SRZ ;  /* 0x0000000000187805 */ /* 0x001fce000001ff00 */
.L_x_358:
        /* <DEDUP_REMOVED lines=78> */
.L_x_374:
[----:B------:R-:W1:Y:S08]  /*08f0*/  LDC.64 R82, c[0x0][0x3f0] ;  /* 0x0000fc00ff527b82 */ /* 0x000e700000000a00 */
[----:B------:R-:W2:Y:S08]  /*0900*/  LDC R100, c[0x0][0x388] ;  /* 0x0000e200ff647b82 */ /* 0x000eb00000000800 */
[----:B------:R-:W3:Y:S01]  /*0910*/  LDC.64 R80, c[0x0][0x3f8] ;  /* 0x0000fe00ff507b82 */ /* 0x000ee20000000a00 */
[----:B-1----:R-:W-:-:S05]  /*0920*/  IMAD.WIDE R82, R109, 0x4, R82 ;  /* 0x000000046d527825 */ /* 0x002fca00078e0252 */
[----:B------:R-:W4:Y:S01]  /*0930*/  LDG.E R0, desc[UR6][R82.64] ;  /* 0x0000000652007981 */ /* 0x000f22000c1e1900 */
[----:B------:R-:W-:Y:S02]  /*0940*/  HFMA2 R186, -RZ, RZ, 0, 0 ;  /* 0x00000000ffba7431 */ /* 0x000fe400000001ff */
[----:B--2---:R-:W-:-:S05]  /*0950*/  IMAD R84, R109, R100, RZ ;  /* 0x000000646d547224 */ /* 0x004fca00078e02ff */
[----:B------:R-:W-:Y:S01]  /*0960*/  SHF.R.S32.HI R85, RZ, 0x1f, R84 ;  /* 0x0000001fff557819 */ /* 0x000fe20000011454 */
[----:B---3--:R-:W-:-:S03]  /*0970*/  IMAD.WIDE R80, R109, 0x4, R80 ;  /* 0x000000046d507825 */ /* 0x008fc600078e0250 */
[----:B------:R-:W-:-:S04]  /*0980*/  LEA.HI R85, R85, R84, RZ, 0x3 ;  /* 0x0000005455557211 */ /* 0x000fc800078f18ff */
[----:B------:R-:W-:Y:S01]  /*0990*/  LEA.HI.SX32 R187, R85, R108, 0x1d ;  /* 0x0000006c55bb7211 */ /* 0x000fe200078feaff */
[----:B------:R1:W5:Y:S01]  /*09a0*/  LDG.E R98, desc[UR6][R80.64] ;  /* 0x0000000650627981 */ /* 0x000362000c1e1900 */
[----:B----4-:R-:W-:-:S13]  /*09b0*/  ISETP.GE.AND P1, PT, R0, 0x1, PT ;  /* 0x000000010000780c */ /* 0x010fda0003f26270 */
[----:B------:R-:W2:Y:S01]  /*09c0*/  @P1 S2R R86, SR_TID.X ;  /* 0x0000000000561919 */ /* 0x000ea20000002100 */
[----:B0-----:R-:W0:Y:S01]  /*09d0*/  @P1 LDC.64 R2, c[0x0][0x390] ;  /* 0x0000e400ff021b82 */ /* 0x001e220000000a00 */
[----:B------:R-:W-:-:S05]  /*09e0*/  @P1 IADD3 R87, PT, PT, R0, -0x1, RZ ;  /* 0xffffffff00571810 */ /* 0x000fca0007ffe0ff */
[----:B------:R-:W-:-:S05]  /*09f0*/  @P1 IMAD R87, R87, R100, RZ ;  /* 0x0000006457571224 */ /* 0x000fca00078e02ff */
[----:B------:R-:W-:-:S04]  /*0a00*/  @P1 SHF.R.S32.HI R82, RZ, 0x1f, R87 ;  /* 0x0000001fff521819 */ /* 0x000fc80000011457 */
[----:B------:R-:W-:Y:S02]  /*0a10*/  @P1 LEA.HI R87, R82, R87, RZ, 0x3 ;  /* 0x0000005752571211 */ /* 0x000fe400078f18ff */
[----:B--2---:R-:W-:-:S04]  /*0a20*/  @P1 LOP3.LUT R108, R86, 0x1f, RZ, 0xc0, !PT ;  /* 0x0000001f566c1812 */ /* 0x004fc800078ec0ff */
[----:B------:R-:W-:-:S05]  /*0a30*/  @P1 LEA.HI.SX32 R186, R87, R108, 0x1d ;  /* 0x0000006c57ba1211 */ /* 0x000fca00078feaff */
[----:B0-----:R-:W-:-:S05]  /*0a40*/  @P1 IMAD.WIDE.U32 R2, R186, 0x10, R2 ;  /* 0x00000010ba021825 */ /* 0x001fca00078e0002 */
[----:B------:R1:W5:Y:S01]  /*0a50*/  @P1 LDG.E.128 R72, desc[UR6][R2.64] ;  /* 0x0000000602481981 */ /* 0x000362000c1e1d00 */
[----:B------:R-:W-:-:S04]  /*0a60*/  ISETP.NE.U32.AND P0, PT, RZ, UR4, PT ;  /* 0x00000004ff007c0c */ /* 0x000fc8000bf05070 */
[----:B------:R-:W-:-:S13]  /*0a70*/  ISETP.NE.AND.EX P0, PT, RZ, UR5, PT, P0 ;  /* 0x00000005ff007c0c */ /* 0x000fda000bf05300 */
[----:B-1----:R-:W-:Y:S05]  /*0a80*/  @!P0 BRA `(.L_x_359) ;  /* 0x0000000400548947 */ /* 0x002fea0003800000 */
[----:B------:R-:W0:Y:S02]  /*0a90*/  LDC.64 R76, c[0x0][0x3a0] ;  /* 0x0000e800ff4c7b82 */ /* 0x000e240000000a00 */
[----:B0-----:R-:W-:-:S06]  /*0aa0*/  IMAD.WIDE.U32 R76, R187, 0x10, R76 ;  /* 0x00000010bb4c7825 */ /* 0x001fcc00078e004c */
[----:B------:R-:W2:Y:S01]  /*0ab0*/  LDG.E.128 R76, desc[UR6][R76.64] ;  /* 0x000000064c4c7981 */ /* 0x000ea2000c1e1d00 */
[----:B------:R-:W-:-:S13]  /*0ac0*/  ISETP.GT.AND P2, PT, R0, RZ, PT ;  /* 0x000000ff0000720c */ /* 0x000fda0003f44270 */
[----:B------:R-:W0:Y:S01]  /*0ad0*/  @P2 LDC R81, c[0x0][0x40c] ;  /* 0x00010300ff512b82 */ /* 0x000e220000000800 */
[C---:B-----5:R-:W-:Y:S02]  /*0ae0*/  @P2 PRMT R3, R72.reuse, 0x7632, R3 ;  /* 0x0000763248032816 */ /* 0x060fe40000000003 */
[----:B------:R-:W-:Y:S02]  /*0af0*/  @P2 SHF.L.U32 R2, R72, 0x10, RZ ;  /* 0x0000001048022819 */ /* 0x000fe400000006ff */
[----:B------:R-:W-:Y:S02]  /*0b00*/  @P2 SHF.L.U32 R3, R3, 0x10, RZ ;  /* 0x0000001003032819 */ /* 0x000fe400000006ff */
[C---:B------:R-:W-:Y:S01]  /*0b10*/  @P2 PRMT R85, R73.reuse, 0x7632, R85 ;  /* 0x0000763249552816 */ /* 0x040fe20000000055 */
[----:B------:R-:W1:Y:S01]  /*0b20*/  @P2 LDC R80, c[0x0][0x40c] ;  /* 0x00010300ff502b82 */ /* 0x000e620000000800 */
[----:B------:R-:W-:Y:S02]  /*0b30*/  @P2 SHF.L.U32 R84, R73, 0x10, RZ ;  /* 0x0000001049542819 */ /* 0x000fe400000006ff */
[----:B------:R-:W-:-:S05]  /*0b40*/  @P2 SHF.L.U32 R85, R85, 0x10, RZ ;  /* 0x0000001055552819 */ /* 0x000fca00000006ff */
[----:B------:R-:W3:Y:S08]  /*0b50*/  @P2 LDC R86, c[0x0][0x40c] ;  /* 0x00010300ff562b82 */ /* 0x000ef00000000800 */
[----:B------:R-:W4:Y:S01]  /*0b60*/  @P2 LDC R89, c[0x0][0x40c] ;  /* 0x00010300ff592b82 */ /* 0x000f220000000800 */
[----:B0-----:R-:W-:Y:S01]  /*0b70*/  @P2 FMUL.FTZ R2, R2, R81 ;  /* 0x0000005102022220 */ /* 0x001fe20000410000 */
[----:B------:R-:W-:-:S06]  /*0b80*/  @P2 SHF.L.U32 R81, R185, 0x10, RZ ;  /* 0x00000010b9512819 */ /* 0x000fcc00000006ff */
[----:B------:R-:W0:Y:S01]  /*0b90*/  @P2 LDC R88, c[0x0][0x40c] ;  /* 0x00010300ff582b82 */ /* 0x000e220000000800 */
[----:B-1----:R-:W-:Y:S01]  /*0ba0*/  @P2 FMUL.FTZ R80, R3, R80 ;  /* 0x0000005003502220 */ /* 0x002fe20000410000 */
[----:B------:R-:W-:-:S06]  /*0bb0*/  @P2 IMAD.U32 R3, R48, 0x10000, RZ ;  /* 0x0001000030032824 */ /* 0x000fcc00078e00ff */
[----:B------:R-:W1:Y:S01]  /*0bc0*/  @P2 LDC R91, c[0x0][0x40c] ;  /* 0x00010300ff5b2b82 */ /* 0x000e620000000800 */
[----:B---3--:R-:W-:-:S07]  /*0bd0*/  @P2 FMUL.FTZ R85, R85, R86 ;  /* 0x0000005655552220 */ /* 0x008fce0000410000 */
[----:B------:R-:W3:Y:S01]  /*0be0*/  @P2 LDC R90, c[0x0][0x40c] ;  /* 0x00010300ff5a2b82 */ /* 0x000ee20000000800 */
[----:B----4-:R-:W-:-:S07]  /*0bf0*/  @P2 FMUL.FTZ R84, R84, R89 ;  /* 0x0000005954542220 */ /* 0x010fce0000410000 */
[----:B------:R-:W4:Y:S01]  /*0c00*/  @P2 LDC R101, c[0x0][0x40c] ;  /* 0x00010300ff652b82 */ /* 0x000f220000000800 */
[C---:B--2---:R-:W-:Y:S01]  /*0c10*/  @P2 PRMT R82, R76.reuse, 0x7632, R82 ;  /* 0x000076324c522816 */ /* 0x044fe20000000052 */
[----:B------:R-:W-:Y:S01]  /*0c20*/  @P2 IMAD.U32 R99, R79, 0x10000, RZ ;  /* 0x000100004f632824 */ /* 0x000fe200078e00ff */
[----:B------:R-:W-:Y:S02]  /*0c30*/  @!P2 PRMT R96, R76, 0x7632, R96 ;  /* 0x000076324c60a816 */ /* 0x000fe40000000060 */
[----:B------:R-:W-:Y:S02]  /*0c40*/  @P2 SHF.L.U32 R83, R82, 0x10, RZ ;  /* 0x0000001052532819 */ /* 0x000fe400000006ff */
[----:B------:R-:W-:Y:S01]  /*0c50*/  @P2 SHF.L.U32 R87, R76, 0x10, RZ ;  /* 0x000000104c572819 */ /* 0x000fe200000006ff */
[----:B------:R-:W-:Y:S01]  /*0c60*/  @!P2 IMAD.U32 R96, R96, 0x10000, RZ ;  /* 0x000100006060a824 */ /* 0x000fe200078e00ff */
[----:B------:R-:W-:Y:S01]  /*0c70*/  @!P2 SHF.L.U32 R97, R76, 0x10, RZ ;  /* 0x000000104c61a819 */ /* 0x000fe200000006ff */
[----:B------:R-:W-:Y:S01]  /*0c80*/  @P2 FFMA.FTZ R96, R80, R81, R83 ;  /* 0x0000005150602223 */ /* 0x000fe20000010053 */
[C---:B------:R-:W-:Y:S01]  /*0c90*/  @P2 PRMT R80, R77.reuse, 0x7632, R80 ;  /* 0x000076324d502816 */ /* 0x040fe20000000050 */
[----:B------:R-:W-:Y:S01]  /*0ca0*/  @P2 FFMA.FTZ R97, R2, R3, R87 ;  /* 0x0000000302612223 */ /* 0x000fe20000010057 */
[----:B------:R-:W-:Y:S01]  /*0cb0*/  @P2 SHF.L.U32 R2, R184, 0x10, RZ ;  /* 0x00000010b8022819 */ /* 0x000fe200000006ff */
[----:B------:R-:W-:Y:S01]  /*0cc0*/  @P2 IMAD.U32 R81, R74, 0x10000, RZ ;  /* 0x000100004a512824 */ /* 0x000fe200078e00ff */
[----:B------:R-:W-:Y:S01]  /*0cd0*/  @!P2 PRMT R94, R77, 0x7632, R94 ;  /* 0x000076324d5ea816 */ /* 0x000fe2000000005e */
[----:B------:R-:W-:Y:S01]  /*0ce0*/  @P2 IMAD.U32 R83, R75, 0x10000, RZ ;  /* 0x000100004b532824 */ /* 0x000fe200078e00ff */
[----:B------:R-:W-:Y:S01]  /*0cf0*/  @P2 SHF.L.U32 R80, R80, 0x10, RZ ;  /* 0x0000001050502819 */ /* 0x000fe200000006ff */
[----:B0-----:R-:W-:Y:S01]  /*0d00*/  @P2 FMUL.FTZ R81, R81, R88 ;  /* 0x0000005851512220 */ /* 0x001fe20000410000 */
[----:B------:R-:W-:-:S02]  /*0d10*/  @!P2 SHF.L.U32 R94, R94, 0x10, RZ ;  /* 0x000000105e5ea819 */ /* 0x000fc400000006ff */
[----:B------:R-:W-:Y:S01]  /*0d20*/  @P2 PRMT R82, R74, 0x7632, R82 ;  /* 0x000076324a522816 */ /* 0x000fe20000000052 */
[--C-:B------:R-:W-:Y:S01]  /*0d30*/  @P2 FFMA.FTZ R94, R85, R2, R80.reuse ;  /* 0x00000002555e2223 */ /* 0x100fe20000010050 */
[----:B------:R-:W-:Y:S02]  /*0d40*/  @P2 PRMT R80, R75, 0x7632, R80 ;  /* 0x000076324b502816 */ /* 0x000fe40000000050 */
[----:B------:R-:W-:Y:S02]  /*0d50*/  @P2 SHF.L.U32 R3, R49, 0x10, RZ ;  /* 0x0000001031032819 */ /* 0x000fe400000006ff */
[----:B------:R-:W-:Y:S02]  /*0d60*/  @P2 SHF.L.U32 R87, R77, 0x10, RZ ;  /* 0x000000104d572819 */ /* 0x000fe400000006ff */
[----:B------:R-:W-:Y:S02]  /*0d70*/  @P2 SHF.L.U32 R82, R82, 0x10, RZ ;  /* 0x0000001052522819 */ /* 0x000fe400000006ff */
[----:B------:R-:W-:-:S02]  /*0d80*/  @P2 SHF.L.U32 R86, R80, 0x10, RZ ;  /* 0x0000001050562819 */ /* 0x000fc400000006ff */
[----:B------:R-:W-:Y:S01]  /*0d90*/  @P2 PRMT R80, R78, 0x7632, R80 ;  /* 0x000076324e502816 */ /* 0x000fe20000000050 */
[----:B-1----:R-:W-:Y:S01]  /*0da0*/  @P2 FMUL.FTZ R82, R82, R91 ;  /* 0x0000005b52522220 */ /* 0x002fe20000410000 */
[----:B------:R-:W-:Y:S01]  /*0db0*/  @P2 PRMT R88, R79, 0x7632, R88 ;  /* 0x000076324f582816 */ /* 0x000fe20000000058 */
[----:B----4-:R-:W-:Y:S01]  /*0dc0*/  @P2 FMUL.FTZ R86, R86, R101 ;  /* 0x0000006556562220 */ /* 0x010fe20000410000 */
[----:B------:R-:W-:Y:S01]  /*0dd0*/  @!P2 SHF.L.U32 R95, R77, 0x10, RZ ;  /* 0x000000104d5fa819 */ /* 0x000fe200000006ff */
[----:B------:R-:W-:Y:S01]  /*0de0*/  @P2 FFMA.FTZ R95, R84, R3, R87 ;  /* 0x00000003545f2223 */ /* 0x000fe20000010057 */
[----:B---3--:R-:W-:Y:S01]  /*0df0*/  @P2 FMUL.FTZ R84, R83, R90 ;  /* 0x0000005a53542220 */ /* 0x008fe20000410000 */
[----:B------:R-:W-:Y:S01]  /*0e00*/  @P2 SHF.L.U32 R2, R50, 0x10, RZ ;  /* 0x0000001032022819 */ /* 0x000fe200000006ff */
[----:B------:R-:W-:Y:S01]  /*0e10*/  @P2 IMAD.U32 R87, R182, 0x10000, RZ ;  /* 0x00010000b6572824 */ /* 0x000fe200078e00ff */
[----:B------:R-:W-:Y:S02]  /*0e20*/  @P2 SHF.L.U32 R3, R183, 0x10, RZ ;  /* 0x00000010b7032819 */ /* 0x000fe400000006ff */
[----:B------:R-:W-:-:S02]  /*0e30*/  @P2 SHF.L.U32 R85, R51, 0x10, RZ ;  /* 0x0000001033552819 */ /* 0x000fc400000006ff */
[C---:B------:R-:W-:Y:S02]  /*0e40*/  @P2 SHF.L.U32 R102, R78.reuse, 0x10, RZ ;  /* 0x000000104e662819 */ /* 0x040fe400000006ff */
[----:B------:R-:W-:Y:S02]  /*0e50*/  @!P2 PRMT R91, R78, 0x7632, R91 ;  /* 0x000076324e5ba816 */ /* 0x000fe4000000005b */
[----:B------:R-:W-:Y:S02]  /*0e60*/  @!P2 PRMT R90, R79, 0x7632, R90 ;  /* 0x000076324f5aa816 */ /* 0x000fe4000000005a */
[----:B------:R-:W-:Y:S02]  /*0e70*/  @P2 SHF.L.U32 R83, R80, 0x10, RZ ;  /* 0x0000001050532819 */ /* 0x000fe400000006ff */
[----:B------:R-:W-:Y:S02]  /*0e80*/  @P2 SHF.L.U32 R89, R88, 0x10, RZ ;  /* 0x0000001058592819 */ /* 0x000fe400000006ff */
[----:B------:R-:W-:Y:S01]  /*0e90*/  @!P2 SHF.L.U32 R93, R78, 0x10, RZ ;  /* 0x000000104e5da819 */ /* 0x000fe200000006ff */
[----:B------:R-:W-:Y:S01]  /*0ea0*/  @P2 FFMA.FTZ R93, R81, R2, R102 ;  /* 0x00000002515d2223 */ /* 0x000fe20000010066 */
[----:B------:R-:W-:Y:S01]  /*0eb0*/  @!P2 SHF.L.U32 R92, R79, 0x10, RZ ;  /* 0x000000104f5ca819 */ /* 0x000fe200000006ff */
[----:B------:R-:W-:Y:S01]  /*0ec0*/  @P2 FFMA.FTZ R92, R84, R85, R99 ;  /* 0x00000055545c2223 */ /* 0x000fe20000010063 */
[----:B------:R-:W-:Y:S01]  /*0ed0*/  @!P2 SHF.L.U32 R91, R91, 0x10, RZ ;  /* 0x000000105b5ba819 */ /* 0x000fe200000006ff */
[----:B------:R-:W-:Y:S01]  /*0ee0*/  @P2 FFMA.FTZ R91, R82, R3, R83 ;  /* 0x00000003525b2223 */ /* 0x000fe20000010053 */
[----:B------:R-:W-:Y:S01]  /*0ef0*/  @!P2 SHF.L.U32 R90, R90, 0x10, RZ ;  /* 0x000000105a5aa819 */ /* 0x000fe200000006ff */
[----:B------:R-:W-:Y:S01]  /*0f00*/  @P2 FFMA.FTZ R90, R86, R87, R89 ;  /* 0x00000057565a2223 */ /* 0x000fe20000010059 */
[----:B------:R-:W-:-:S02]  /*0f10*/  F2FP.BF16.F32.PACK_AB R80, RZ, R97 ;  /* 0x00000061ff50723e */ /* 0x000fc400000010ff */
[----:B------:R-:W-:Y:S02]  /*0f20*/  F2FP.BF16.F32.PACK_AB R2, RZ, R96 ;  /* 0x00000060ff02723e */ /* 0x000fe400000010ff */
[----:B------:R-:W-:Y:S02]  /*0f30*/  F2FP.BF16.F32.PACK_AB R81, RZ, R95 ;  /* 0x0000005fff51723e */ /* 0x000fe400000010ff */
[----:B------:R-:W-:Y:S02]  /*0f40*/  F2FP.BF16.F32.PACK_AB R3, RZ, R94 ;  /* 0x0000005eff03723e */ /* 0x000fe400000010ff */
[----:B------:R-:W-:Y:S02]  /*0f50*/  F2FP.BF16.F32.PACK_AB R82, RZ, R93 ;  /* 0x0000005dff52723e */ /* 0x000fe400000010ff */
[----:B------:R-:W-:Y:S02]  /*0f60*/  F2FP.BF16.F32.PACK_AB R84, RZ, R91 ;  /* 0x0000005bff54723e */ /* 0x000fe400000010ff */
[----:B------:R-:W-:-:S02]  /*0f70*/  F2FP.BF16.F32.PACK_AB R85, RZ, R92 ;  /* 0x0000005cff55723e */ /* 0x000fc400000010ff */
[----:B------:R-:W-:Y:S02]  /*0f80*/  F2FP.BF16.F32.PACK_AB R83, RZ, R90 ;  /* 0x0000005aff53723e */ /* 0x000fe400000010ff */
[----:B------:R-:W-:Y:S02]  /*0f90*/  PRMT R80, R80, 0x5410, R2 ;  /* 0x0000541050507816 */ /* 0x000fe40000000002 */
[----:B------:R-:W-:Y:S02]  /*0fa0*/  PRMT R81, R81, 0x5410, R3 ;  /* 0x0000541051517816 */ /* 0x000fe40000000003 */
[----:B------:R-:W-:Y:S02]  /*0fb0*/  PRMT R82, R82, 0x5410, R84 ;  /* 0x0000541052527816 */ /* 0x000fe40000000054 */
[----:B------:R-:W-:Y:S01]  /*0fc0*/  PRMT R83, R85, 0x5410, R83 ;  /* 0x0000541055537816 */ /* 0x000fe20000000053 */
[----:B------:R-:W-:Y:S06]  /*0fd0*/  BRA `(.L_x_360) ;  /* 0x0000000000f07947 */ /* 0x000fec0003800000 */
.L_x_359:
[----:B------:R-:W0:Y:S01]  /*0fe0*/  @P1 LDC R80, c[0x0][0x40c] ;  /* 0x00010300ff501b82 */ /* 0x000e220000000800 */
[C---:B-----5:R-:W-:Y:S01]  /*0ff0*/  @P1 PRMT R2, R72.reuse, 0x7632, R2 ;  /* 0x0000763248021816 */ /* 0x060fe20000000002 */
[----:B------:R-:W-:Y:S01]  /*1000*/  @P1 IMAD.U32 R3, R72, 0x10000, RZ ;  /* 0x0001000048031824 */ /* 0x000fe200078e00ff */
[----:B------:R-:W-:Y:S02]  /*1010*/  CS2R R96, SRZ ;  /* 0x0000000000607805 */ /* 0x000fe4000001ff00 */
[----:B------:R-:W-:Y:S02]  /*1020*/  @P1 SHF.L.U32 R83, R185, 0x10, RZ ;  /* 0x00000010b9531819 */ /* 0x000fe400000006ff */
[----:B------:R-:W-:Y:S02]  /*1030*/  CS2R R94, SRZ ;  /* 0x00000000005e7805 */ /* 0x000fe4000001ff00 */
[----:B------:R-:W-:Y:S02]  /*1040*/  @P1 SHF.L.U32 R2, R2, 0x10, RZ ;  /* 0x0000001002021819 */ /* 0x000fe400000006ff */
[----:B------:R-:W-:Y:S01]  /*1050*/  CS2R R92, SRZ ;  /* 0x00000000005c7805 */ /* 0x000fe2000001ff00 */
[----:B------:R-:W1:Y:S01]  /*1060*/  @P1 LDC R81, c[0x0][0x40c] ;  /* 0x00010300ff511b82 */ /* 0x000e620000000800 */
[----:B------:R-:W-:-:S02]  /*1070*/  @P1 SHF.L.U32 R82, R73, 0x10, RZ ;  /* 0x0000001049521819 */ /* 0x000fc400000006ff */
[----:B------:R-:W-:-:S05]  /*1080*/  CS2R R90, SRZ ;  /* 0x00000000005a7805 */ /* 0x000fca000001ff00 */
[----:B------:R-:W2:Y:S08]  /*1090*/  @P1 LDC R84, c[0x0][0x40c] ;  /* 0x00010300ff541b82 */ /* 0x000eb00000000800 */
[----:B------:R-:W3:Y:S01]  /*10a0*/  @P1 LDC R85, c[0x0][0x40c] ;  /* 0x00010300ff551b82 */ /* 0x000ee20000000800 */
[----:B0-----:R-:W-:Y:S01]  /*10b0*/  @P1 FMUL.FTZ R80, R3, R80 ;  /* 0x0000005003501220 */ /* 0x001fe20000410000 */
[----:B------:R-:W-:-:S05]  /*10c0*/  @P1 PRMT R3, R73, 0x7632, R3 ;  /* 0x0000763249031816 */ /* 0x000fca0000000003 */
[----:B------:R-:W-:Y:S01]  /*10d0*/  @P1 IMAD.U32 R3, R3, 0x10000, RZ ;  /* 0x0001000003031824 */ /* 0x000fe200078e00ff */
[----:B------:R-:W0:Y:S01]  /*10e0*/  @P1 LDC R86, c[0x0][0x40c] ;  /* 0x00010300ff561b82 */ /* 0x000e220000000800 */
[----:B-1----:R-:W-:Y:S01]  /*10f0*/  @P1 FMUL.FTZ R2, R2, R81 ;  /* 0x0000005102021220 */ /* 0x002fe20000410000 */
[----:B------:R-:W-:-:S03]  /*1100*/  @P1 SHF.L.U32 R81, R48, 0x10, RZ ;  /* 0x0000001030511819 */ /* 0x000fc600000006ff */
[----:B------:R-:W-:Y:S01]  /*1110*/  @P1 FMUL.FTZ R96, R2, R83 ;  /* 0x0000005302601220 */ /* 0x000fe20000410000 */
[----:B------:R-:W-:Y:S01]  /*1120*/  @P1 PRMT R2, R74, 0x7632, R2 ;  /* 0x000076324a021816 */ /* 0x000fe20000000002 */
[----:B------:R-:W-:Y:S01]  /*1130*/  @P1 FMUL.FTZ R97, R80, R81 ;  /* 0x0000005150611220 */ /* 0x000fe20000410000 */
[----:B------:R-:W1:Y:S01]  /*1140*/  @P1 LDC R87, c[0x0][0x40c] ;  /* 0x00010300ff571b82 */ /* 0x000e620000000800 */
[----:B------:R-:W-:Y:S01]  /*1150*/  @P1 SHF.L.U32 R80, R184, 0x10, RZ ;  /* 0x00000010b8501819 */ /* 0x000fe200000006ff */
[----:B--2---:R-:W-:Y:S01]  /*1160*/  @P1 FMUL.FTZ R3, R3, R84 ;  /* 0x0000005403031220 */ /* 0x004fe20000410000 */
[----:B------:R-:W-:Y:S01]  /*1170*/  @P1 SHF.L.U32 R81, R49, 0x10, RZ ;  /* 0x0000001031511819 */ /* 0x000fe200000006ff */
[----:B------:R-:W-:Y:S01]  /*1180*/  @P1 IMAD.U32 R84, R75, 0x10000, RZ ;  /* 0x000100004b541824 */ /* 0x000fe200078e00ff */
[----:B------:R-:W-:Y:S01]  /*1190*/  @P1 SHF.L.U32 R83, R74, 0x10, RZ ;  /* 0x000000104a531819 */ /* 0x000fe200000006ff */
[----:B------:R-:W-:Y:S01]  /*11a0*/  @P1 FMUL.FTZ R94, R3, R80 ;  /* 0x00000050035e1220 */ /* 0x000fe20000410000 */
[----:B------:R-:W-:Y:S01]  /*11b0*/  @P1 PRMT R3, R75, 0x7632, R3 ;  /* 0x000076324b031816 */ /* 0x000fe20000000003 */
[----:B------:R-:W2:Y:S01]  /*11c0*/  @P1 LDC R89, c[0x0][0x40c] ;  /* 0x00010300ff591b82 */ /* 0x000ea20000000800 */
[----:B---3--:R-:W-:Y:S01]  /*11d0*/  @P1 FMUL.FTZ R82, R82, R85 ;  /* 0x0000005552521220 */ /* 0x008fe20000410000 */
[----:B------:R-:W-:-:S02]  /*11e0*/  @P1 SHF.L.U32 R2, R2, 0x10, RZ ;  /* 0x0000001002021819 */ /* 0x000fc400000006ff */
[----:B------:R-:W-:Y:S01]  /*11f0*/  @P1 SHF.L.U32 R3, R3, 0x10, RZ ;  /* 0x0000001003031819 */ /* 0x000fe200000006ff */
[----:B------:R-:W-:Y:S01]  /*1200*/  @P1 FMUL.FTZ R95, R82, R81 ;  /* 0x00000051525f1220 */ /* 0x000fe20000410000 */
[----:B------:R-:W-:Y:S01]  /*1210*/  @P1 SHF.L.U32 R80, R50, 0x10, RZ ;  /* 0x0000001032501819 */ /* 0x000fe200000006ff */
[----:B------:R-:W-:Y:S01]  /*1220*/  @P1 IMAD.U32 R82, R182, 0x10000, RZ ;  /* 0x00010000b6521824 */ /* 0x000fe200078e00ff */
[----:B------:R-:W3:Y:S01]  /*1230*/  @P1 LDC R88, c[0x0][0x40c] ;  /* 0x00010300ff581b82 */ /* 0x000ee20000000800 */
[----:B------:R-:W-:Y:S01]  /*1240*/  @P1 SHF.L.U32 R81, R183, 0x10, RZ ;  /* 0x00000010b7511819 */ /* 0x000fe200000006ff */
[----:B0-----:R-:W-:Y:S01]  /*1250*/  @P1 FMUL.FTZ R83, R83, R86 ;  /* 0x0000005653531220 */ /* 0x001fe20000410000 */
[----:B------:R-:W-:-:S03]  /*1260*/  @P1 SHF.L.U32 R85, R51, 0x10, RZ ;  /* 0x0000001033551819 */ /* 0x000fc600000006ff */
[----:B------:R-:W-:Y:S01]  /*1270*/  @P1 FMUL.FTZ R93, R83, R80 ;  /* 0x00000050535d1220 */ /* 0x000fe20000410000 */
[----:B------:R-:W-:Y:S01]  /*1280*/  F2FP.BF16.F32.PACK_AB R80, RZ, R97 ;  /* 0x00000061ff50723e */ /* 0x000fe200000010ff */
[----:B-1----:R-:W-:-:S04]  /*1290*/  @P1 FMUL.FTZ R2, R2, R87 ;  /* 0x0000005702021220 */ /* 0x002fc80000410000 */
[----:B------:R-:W-:Y:S01]  /*12a0*/  @P1 FMUL.FTZ R91, R2, R81 ;  /* 0x00000051025b1220 */ /* 0x000fe20000410000 */
[----:B------:R-:W-:Y:S02]  /*12b0*/  F2FP.BF16.F32.PACK_AB R2, RZ, R96 ;  /* 0x00000060ff02723e */ /* 0x000fe400000010ff */
[----:B------:R-:W-:Y:S01]  /*12c0*/  F2FP.BF16.F32.PACK_AB R81, RZ, R95 ;  /* 0x0000005fff51723e */ /* 0x000fe200000010ff */
[----:B--2---:R-:W-:Y:S01]  /*12d0*/  @P1 FMUL.FTZ R84, R84, R89 ;  /* 0x0000005954541220 */ /* 0x004fe20000410000 */
[----:B------:R-:W-:Y:S02]  /*12e0*/  F2FP.BF16.F32.PACK_AB R83, RZ, R91 ;  /* 0x0000005bff53723e */ /* 0x000fe400000010ff */
[----:B------:R-:W-:Y:S01]  /*12f0*/  PRMT R80, R80, 0x5410, R2 ;  /* 0x0000541050507816 */ /* 0x000fe20000000002 */
[----:B------:R-:W-:Y:S01]  /*1300*/  @P1 FMUL.FTZ R92, R84, R85 ;  /* 0x00000055545c1220 */ /* 0x000fe20000410000 */
[----:B---3--:R-:W-:-:S04]  /*1310*/  @P1 FMUL.FTZ R3, R3, R88 ;  /* 0x0000005803031220 */ /* 0x008fc80000410000 */
[----:B------:R-:W-:Y:S01]  /*1320*/  F2FP.BF16.F32.PACK_AB R84, RZ, R92 ;  /* 0x0000005cff54723e */ /* 0x000fe200000010ff */
[----:B------:R-:W-:Y:S01]  /*1330*/  @P1 FMUL.FTZ R90, R3, R82 ;  /* 0x00000052035a1220 */ /* 0x000fe20000410000 */
[----:B------:R-:W-:Y:S02]  /*1340*/  F2FP.BF16.F32.PACK_AB R82, RZ, R93 ;  /* 0x0000005dff52723e */ /* 0x000fe400000010ff */
[----:B------:R-:W-:Y:S02]  /*1350*/  F2FP.BF16.F32.PACK_AB R3, RZ, R94 ;  /* 0x0000005eff03723e */ /* 0x000fe400000010ff */
[----:B------:R-:W-:Y:S02]  /*1360*/  F2FP.BF16.F32.PACK_AB R85, RZ, R90 ;  /* 0x0000005aff55723e */ /* 0x000fe400000010ff */
[----:B------:R-:W-:Y:S02]  /*1370*/  PRMT R82, R82, 0x5410, R83 ;  /* 0x0000541052527816 */ /* 0x000fe40000000053 */
[----:B------:R-:W-:-:S02]  /*1380*/  PRMT R81, R81, 0x5410, R3 ;  /* 0x0000541051517816 */ /* 0x000fc40000000003 */
[----:B------:R-:W-:-:S07]  /*1390*/  PRMT R83, R84, 0x5410, R85 ;  /* 0x0000541054537816 */ /* 0x000fce0000000055 */
.L_x_360:
[----:B------:R-:W0:Y:S01]  /*13a0*/  LDC.64 R2, c[0x0][0x3a8] ;  /* 0x0000ea00ff027b82 */ /* 0x000e220000000a00 */
[----:B------:R-:W-:Y:S02]  /*13b0*/  @P1 IADD3 R99, PT, PT, R186, 0x20, RZ ;  /* 0x00000020ba631810 */ /* 0x000fe40007ffe0ff */
[----:B------:R-:W-:-:S05]  /*13c0*/  @P0 IADD3 R101, PT, PT, R187, 0x20, RZ ;  /* 0x00000020bb650810 */ /* 0x000fca0007ffe0ff */
[----:B------:R-:W1:Y:S08]  /*13d0*/  @P1 LDC.64 R88, c[0x0][0x390] ;  /* 0x0000e400ff581b82 */ /* 0x000e700000000a00 */
[----:B------:R-:W2:Y:S01]  /*13e0*/  @P0 LDC.64 R86, c[0x0][0x3a0] ;  /* 0x0000e800ff560b82 */ /* 0x000ea20000000a00 */
[----:B0-----:R-:W-:-:S05]  /*13f0*/  IMAD.WIDE.U32 R84, R187, 0x10, R2 ;  /* 0x00000010bb547825 */ /* 0x001fca00078e0002 */
[----:B------:R0:W-:Y:S01]  /*1400*/  STG.E.128 desc[UR6][R84.64], R80 ;  /* 0x0000005054007986 */ /* 0x0001e2000c101d06 */
[----:B-1----:R-:W-:-:S05]  /*1410*/  @P1 IMAD.WIDE.U32 R88, R99, 0x10, R88 ;  /* 0x0000001063581825 */ /* 0x002fca00078e0058 */
[----:B------:R0:W5:Y:S01]  /*1420*/  @P1 LDG.E.128 R72, desc[UR6][R88.64] ;  /* 0x0000000658481981 */ /* 0x000162000c1e1d00 */
[----:B--2---:R-:W-:-:S05]  /*1430*/  @P0 IMAD.WIDE.U32 R86, R101, 0x10, R86 ;  /* 0x0000001065560825 */ /* 0x004fca00078e0056 */
[----:B------:R0:W5:Y:S01]  /*1440*/  @P0 LDG.E.128 R76, desc[UR6][R86.64] ;  /* 0x00000006564c0981 */ /* 0x000162000c1e1d00 */
[----:B------:R-:W-:Y:S05]  /*1450*/  @!P0 BRA `(.L_x_361) ;  /* 0x0000000400188947 */ /* 0x000fea0003800000 */
[----:B------:R-:W-:Y:S02]  /*1460*/  ISETP.GT.AND P2, PT, R0, RZ, PT ;  /* 0x000000ff0000720c */ /* 0x000fe40003f44270 */
[C---:B0----5:R-:W-:Y:S02]  /*1470*/  PRMT R80, R76.reuse, 0x7632, R80 ;  /* 0x000076324c507816 */ /* 0x061fe40000000050 */
[----:B------:R-:W-:Y:S02]  /*1480*/  SHF.L.U32 R107, R76, 0x10, RZ ;  /* 0x000000104c6b7819 */ /* 0x000fe400000006ff */
[----:B------:R-:W-:Y:S01]  /*1490*/  SHF.L.U32 R105, R77, 0x10, RZ ;  /* 0x000000104d697819 */ /* 0x000fe200000006ff */
[----:B------:R-:W-:Y:S01]  /*14a0*/  IMAD.U32 R106, R80, 0x10000, RZ ;  /* 0x00010000506a7824 */ /* 0x000fe200078e00ff */
[----:B------:R-:W-:-:S05]  /*14b0*/  SHF.L.U32 R103, R78, 0x10, RZ ;  /* 0x000000104e677819 */ /* 0x000fca00000006ff */
[----:B------:R-:W0:Y:S01]  /*14c0*/  @P2 LDC R82, c[0x0][0x40c] ;  /* 0x00010300ff522b82 */ /* 0x000e220000000800 */
[----:B------:R-:W-:Y:S02]  /*14d0*/  @P2 SHF.L.U32 R81, R72, 0x10, RZ ;  /* 0x0000001048512819 */ /* 0x000fe400000006ff */
[----:B------:R-:W-:Y:S02]  /*14e0*/  @P2 SHF.L.U32 R80, R52, 0x10, RZ ;  /* 0x0000001034502819 */ /* 0x000fe400000006ff */
[----:B------:R-:W-:-:S03]  /*14f0*/  @P2 PRMT R83, R73, 0x7632, R83 ;  /* 0x0000763249532816 */ /* 0x000fc60000000053 */
        /* <DEDUP_REMOVED lines=10> */
[----:B------:R-:W-:Y:S02]  /*15a0*/  PRMT R80, R77, 0x7632, R80 ;  /* 0x000076324d507816 */ /* 0x000fe40000000050 */
[----:B-1----:R-:W-:Y:S01]  /*15b0*/  @P2 FMUL.FTZ R81, R81, R86 ;  /* 0x0000005651512220 */ /* 0x002fe20000410000 */
[----:B------:R-:W-:Y:S02]  /*15c0*/  @P2 SHF.L.U32 R84, R73, 0x10, RZ ;  /* 0x0000001049542819 */ /* 0x000fe400000006ff */
[----:B------:R-:W-:Y:S01]  /*15d0*/  SHF.L.U32 R104, R80, 0x10, RZ ;  /* 0x0000001050687819 */ /* 0x000fe200000006ff */
[----:B------:R-:W-:Y:S01]  /*15e0*/  @P2 FFMA.FTZ R106, R81, R82, R106 ;  /* 0x00000052516a2223 */ /* 0x000fe2000001006a */
[----:B------:R-:W1:Y:S01]  /*15f0*/  @P2 LDC R87, c[0x0][0x40c] ;  /* 0x00010300ff572b82 */ /* 0x000e620000000800 */
[----:B------:R-:W-:Y:S01]  /*1600*/  @P2 SHF.L.U32 R81, R180, 0x10, RZ ;  /* 0x00000010b4512819 */ /* 0x000fe200000006ff */
[----:B--2---:R-:W-:Y:S01]  /*1610*/  @P2 FMUL.FTZ R83, R83, R88 ;  /* 0x0000005853532220 */ /* 0x004fe20000410000 */
[----:B------:R-:W-:-:S02]  /*1620*/  @P2 SHF.L.U32 R80, R53, 0x10, RZ ;  /* 0x0000001035502819 */ /* 0x000fc400000006ff */
[----:B------:R-:W-:Y:S01]  /*1630*/  @P2 PRMT R82, R74, 0x7632, R82 ;  /* 0x000076324a522816 */ /* 0x000fe20000000052 */
[----:B------:R-:W-:Y:S01]  /*1640*/  @P2 FFMA.FTZ R104, R83, R81, R104 ;  /* 0x0000005153682223 */ /* 0x000fe20000010068 */
[----:B------:R-:W-:Y:S01]  /*1650*/  @P2 PRMT R83, R75, 0x7632, R83 ;  /* 0x000076324b532816 */ /* 0x000fe20000000053 */
[----:B------:R-:W2:Y:S01]  /*1660*/  @P2 LDC R89, c[0x0][0x40c] ;  /* 0x00010300ff592b82 */ /* 0x000ea20000000800 */
[----:B---3--:R-:W-:Y:S01]  /*1670*/  @P2 FMUL.FTZ R84, R84, R85 ;  /* 0x0000005554542220 */ /* 0x008fe20000410000 */
[----:B------:R-:W-:Y:S01]  /*1680*/  @P2 IMAD.U32 R85, R74, 0x10000, RZ ;  /* 0x000100004a552824 */ /* 0x000fe200078e00ff */
[----:B------:R-:W-:Y:S02]  /*1690*/  PRMT R81, R79, 0x7632, R81 ;  /* 0x000076324f517816 */ /* 0x000fe40000000051 */
[----:B------:R-:W-:Y:S01]  /*16a0*/  @P2 FFMA.FTZ R105, R84, R80, R105 ;  /* 0x0000005054692223 */ /* 0x000fe20000010069 */
[----:B------:R-:W-:Y:S02]  /*16b0*/  PRMT R80, R78, 0x7632, R80 ;  /* 0x000076324e507816 */ /* 0x000fe40000000050 */
[----:B------:R-:W3:Y:S01]  /*16c0*/  @P2 LDC R189, c[0x0][0x40c] ;  /* 0x00010300ffbd2b82 */ /* 0x000ee20000000800 */
[----:B------:R-:W-:Y:S01]  /*16d0*/  @P2 SHF.L.U32 R82, R82, 0x10, RZ ;  /* 0x0000001052522819 */ /* 0x000fe200000006ff */
[----:B0-----:R-:W-:Y:S01]  /*16e0*/  @P2 FMUL.FTZ R86, R85, R102 ;  /* 0x0000006655562220 */ /* 0x001fe20000410000 */
[----:B------:R-:W-:Y:S01]  /*16f0*/  @P2 SHF.L.U32 R88, R75, 0x10, RZ ;  /* 0x000000104b582819 */ /* 0x000fe200000006ff */
[----:B------:R-:W-:Y:S01]  /*1700*/  IMAD.U32 R101, R80, 0x10000, RZ ;  /* 0x0001000050657824 */ /* 0x000fe200078e00ff */
[----:B------:R-:W-:Y:S01]  /*1710*/  @P2 SHF.L.U32 R84, R83, 0x10, RZ ;  /* 0x0000001053542819 */ /* 0x000fe200000006ff */
[----:B------:R-:W-:Y:S01]  /*1720*/  @P2 IMAD.U32 R83, R55, 0x10000, RZ ;  /* 0x0001000037532824 */ /* 0x000fe200078e00ff */
[----:B------:R-:W-:Y:S01]  /*1730*/  SHF.L.U32 R99, R81, 0x10, RZ ;  /* 0x0000001051637819 */ /* 0x000fe200000006ff */
[----:B-1----:R-:W-:Y:S01]  /*1740*/  @P2 FMUL.FTZ R82, R82, R87 ;  /* 0x0000005752522220 */ /* 0x002fe20000410000 */
[----:B------:R-:W-:-:S02]  /*1750*/  SHF.L.U32 R102, R79, 0x10, RZ ;  /* 0x000000104f667819 */ /* 0x000fc400000006ff */
[----:B------:R-:W-:Y:S02]  /*1760*/  @P2 SHF.L.U32 R80, R54, 0x10, RZ ;  /* 0x0000001036502819 */ /* 0x000fe400000006ff */
[----:B------:R-:W-:Y:S02]  /*1770*/  @P2 SHF.L.U32 R81, R179, 0x10, RZ ;  /* 0x00000010b3512819 */ /* 0x000fe400000006ff */
[----:B------:R-:W-:Y:S01]  /*1780*/  @P2 SHF.L.U32 R85, R178, 0x10, RZ ;  /* 0x00000010b2552819 */ /* 0x000fe200000006ff */
[----:B--2---:R-:W-:Y:S01]  /*1790*/  @P2 FMUL.FTZ R89, R88, R89 ;  /* 0x0000005958592220 */ /* 0x004fe20000410000 */
[----:B------:R-:W-:Y:S01]  /*17a0*/  @P2 FFMA.FTZ R103, R86, R80, R103 ;  /* 0x0000005056672223 */ /* 0x000fe20000010067 */
[----:B------:R-:W-:Y:S01]  /*17b0*/  @P2 FFMA.FTZ R101, R82, R81, R101 ;  /* 0x0000005152652223 */ /* 0x000fe20000010065 */
[----:B------:R-:W-:Y:S01]  /*17c0*/  F2FP.BF16.F32.PACK_AB R80, RZ, R107 ;  /* 0x0000006bff50723e */ /* 0x000fe200000010ff */
[----:B------:R-:W-:Y:S01]  /*17d0*/  @P2 FFMA.FTZ R102, R89, R83, R102 ;  /* 0x0000005359662223 */ /* 0x000fe20000010066 */
[----:B------:R-:W-:-:S02]  /*17e0*/  F2FP.BF16.F32.PACK_AB R81, RZ, R106 ;  /* 0x0000006aff51723e */ /* 0x000fc400000010ff */
[----:B------:R-:W-:Y:S01]  /*17f0*/  F2FP.BF16.F32.PACK_AB R82, RZ, R105 ;  /* 0x00000069ff52723e */ /* 0x000fe200000010ff */
[----:B---3--:R-:W-:Y:S01]  /*1800*/  @P2 FMUL.FTZ R84, R84, R189 ;  /* 0x000000bd54542220 */ /* 0x008fe20000410000 */
[----:B------:R-:W-:Y:S02]  /*1810*/  F2FP.BF16.F32.PACK_AB R86, RZ, R101 ;  /* 0x00000065ff56723e */ /* 0x000fe400000010ff */
[----:B------:R-:W-:Y:S01]  /*1820*/  F2FP.BF16.F32.PACK_AB R87, RZ, R102 ;  /* 0x00000066ff57723e */ /* 0x000fe200000010ff */
[----:B------:R-:W-:Y:S01]  /*1830*/  @P2 FFMA.FTZ R99, R84, R85, R99 ;  /* 0x0000005554632223 */ /* 0x000fe20000010063 */
        /* <DEDUP_REMOVED lines=8> */
.L_x_361:
[----:B0-----:R-:W0:Y:S01]  /*18c0*/  @P1 LDC R82, c[0x0][0x40c] ;  /* 0x00010300ff521b82 */ /* 0x001e220000000800 */
[C---:B-----5:R-:W-:Y:S02]  /*18d0*/  @P1 PRMT R80, R72.reuse, 0x7632, R80 ;  /* 0x0000763248501816 */ /* 0x060fe40000000050 */
[----:B------:R-:W-:Y:S02]  /*18e0*/  CS2R R106, SRZ ;  /* 0x00000000006a7805 */ /* 0x000fe4000001ff00 */
[----:B------:R-:W-:Y:S01]  /*18f0*/  @P1 SHF.L.U32 R81, R72, 0x10, RZ ;  /* 0x0000001048511819 */ /* 0x000fe200000006ff */
[----:B------:R-:W-:Y:S01]  /*1900*/  @P1 IMAD.U32 R85, R181, 0x10000, RZ ;  /* 0x00010000b5551824 */ /* 0x000fe200078e00ff */
[----:B------:R-:W-:Y:S02]  /*1910*/  @P1 SHF.L.U32 R80, R80, 0x10, RZ ;  /* 0x0000001050501819 */ /* 0x000fe400000006ff */
[----:B------:R-:W-:Y:S02]  /*1920*/  CS2R R104, SRZ ;  /* 0x0000000000687805 */ /* 0x000fe4000001ff00 */
[----:B------:R-:W-:Y:S01]  /*1930*/  @P1 SHF.L.U32 R84, R73, 0x10, RZ ;  /* 0x0000001049541819 */ /* 0x000fe200000006ff */
[----:B------:R-:W1:Y:S01]  /*1940*/  @P1 LDC R83, c[0x0][0x40c] ;  /* 0x00010300ff531b82 */ /* 0x000e620000000800 */
[----:B------:R-:W-:-:S02]  /*1950*/  CS2R R102, SRZ ;  /* 0x0000000000667805 */ /* 0x000fc4000001ff00 */
[----:B------:R-:W-:-:S05]  /*1960*/  MOV R101, RZ ;  /* 0x000000ff00657202 */ /* 0x000fca0000000f00 */
[----:B------:R-:W2:Y:S08]  /*1970*/  @P1 LDC R86, c[0x0][0x40c] ;  /* 0x00010300ff561b82 */ /* 0x000eb00000000800 */
[----:B------:R-:W3:Y:S01]  /*1980*/  @P1 LDC R87, c[0x0][0x40c] ;  /* 0x00010300ff571b82 */ /* 0x000ee20000000800 */
[----:B0-----:R-:W-:Y:S01]  /*1990*/  @P1 FMUL.FTZ R82, R81, R82 ;  /* 0x0000005251521220 */ /* 0x001fe20000410000 */
[----:B------:R-:W-:-:S04]  /*19a0*/  @P1 PRMT R81, R73, 0x7632, R81 ;  /* 0x0000763249511816 */ /* 0x000fc80000000051 */
[----:B------:R-:W-:Y:S02]  /*19b0*/  @P1 SHF.L.U32 R81, R81, 0x10, RZ ;  /* 0x0000001051511819 */ /* 0x000fe400000006ff */
        /* <DEDUP_REMOVED lines=13> */
[C---:B------:R-:W-:Y:S01]  /*1a90*/  @P1 PRMT R81, R75.reuse, 0x7632, R81 ;  /* 0x000076324b511816 */ /* 0x040fe20000000051 */
        /* <DEDUP_REMOVED lines=18> */
[----:B------:R-:W-:Y:S01]  /*1bc0*/  HFMA2 R99, -RZ, RZ, 0, 0 ;  /* 0x00000000ff637431 */ /* 0x000fe200000001ff */
[----:B------:R-:W-:Y:S02]  /*1bd0*/  F2FP.BF16.F32.PACK_AB R85, RZ, R101 ;  /* 0x00000065ff55723e */ /* 0x000fe400000010ff */
        /* <DEDUP_REMOVED lines=9> */
[----:B------:R-:W-:Y:S02]  /*1c70*/  PRMT R82, R84, 0x5410, R85 ;  /* 0x0000541054527816 */ /* 0x000fe40000000055 */
[----:B------:R-:W-:-:S07]  /*1c80*/  PRMT R83, R86, 0x5410, R87 ;  /* 0x0000541056537816 */ /* 0x000fce0000000057 */
.L_x_362:
[----:B------:R-:W0:Y:S01]  /*1c90*/  @P1 LDC.64 R88, c[0x0][0x390] ;  /* 0x0000e400ff581b82 */ /* 0x000e220000000a00 */
[C---:B------:R-:W-:Y:S01]  /*1ca0*/  VIADD R85, R187.reuse, 0x20 ;  /* 0x00000020bb557836 */ /* 0x040fe20000000000 */
[----:B------:R-:W-:Y:S02]  /*1cb0*/  @P1 IADD3 R189, PT, PT, R186, 0x40, RZ ;  /* 0x00000040babd1810 */ /* 0x000fe40007ffe0ff */
[----:B------:R-:W-:Y:S01]  /*1cc0*/  @P0 IADD3 R191, PT, PT, R187, 0x40, RZ ;  /* 0x00000040bbbf0810 */ /* 0x000fe20007ffe0ff */
[----:B------:R-:W-:-:S03]  /*1cd0*/  IMAD.WIDE.U32 R84, R85, 0x10, R2 ;  /* 0x0000001055547825 */ /* 0x000fc600078e0002 */
[----:B------:R-:W1:Y:S02]  /*1ce0*/  @P0 LDC.64 R86, c[0x0][0x3a0] ;  /* 0x0000e800ff560b82 */ /* 0x000e640000000a00 */
[----:B------:R2:W-:Y:S01]  /*1cf0*/  STG.E.128 desc[UR6][R84.64], R80 ;  /* 0x0000005054007986 */ /* 0x0005e2000c101d06 */
[----:B0-----:R-:W-:-:S05]  /*1d00*/  @P1 IMAD.WIDE.U32 R88, R189, 0x10, R88 ;  /* 0x00000010bd581825 */ /* 0x001fca00078e0058 */
[----:B------:R2:W5:Y:S01]  /*1d10*/  @P1 LDG.E.128 R72, desc[UR6][R88.64] ;  /* 0x0000000658481981 */ /* 0x000562000c1e1d00 */
[----:B-1----:R-:W-:-:S05]  /*1d20*/  @P0 IMAD.WIDE.U32 R86, R191, 0x10, R86 ;  /* 0x00000010bf560825 */ /* 0x002fca00078e0056 */
[----:B------:R2:W5:Y:S01]  /*1d30*/  @P0 LDG.E.128 R76, desc[UR6][R86.64] ;  /* 0x00000006564c0981 */ /* 0x000562000c1e1d00 */
[----:B------:R-:W-:Y:S05]  /*1d40*/  @!P0 BRA `(.L_x_363) ;  /* 0x0000000400188947 */ /* 0x000fea0003800000 */
[----:B------:R-:W-:Y:S02]  /*1d50*/  ISETP.GT.AND P2, PT, R0, RZ, PT ;  /* 0x000000ff0000720c */ /* 0x000fe40003f44270 */
[C---:B--2--5:R-:W-:Y:S02]  /*1d60*/  PRMT R80, R76.reuse, 0x7632, R80 ;  /* 0x000076324c507816 */ /* 0x064fe40000000050 */
[----:B------:R-:W-:Y:S02]  /*1d70*/  SHF.L.U32 R192, R76, 0x10, RZ ;  /* 0x000000104cc07819 */ /* 0x000fe400000006ff */
[----:B------:R-:W-:Y:S01]  /*1d80*/  SHF.L.U32 R193, R77, 0x10, RZ ;  /* 0x000000104dc17819 */ /* 0x000fe200000006ff */
[----:B------:R-:W-:Y:S01]  /*1d90*/  IMAD.U32 R190, R80, 0x10000, RZ ;  /* 0x0001000050be7824 */ /* 0x000fe200078e00ff */
[----:B------:R-:W-:Y:S02]  /*1da0*/  SHF.L.U32 R194, R78, 0x10, RZ ;  /* 0x000000104ec27819 */ /* 0x000fe400000006ff */
[----:B------:R-:W-:-:S03]  /*1db0*/  SHF.L.U32 R195, R79, 0x10, RZ ;  /* 0x000000104fc37819 */ /* 0x000fc600000006ff */
        /* <DEDUP_REMOVED lines=29> */
[----:B------:R-:W-:Y:S02]  /*1f90*/  @P2 SHF.L.U32 R83, R83, 0x10, RZ ;  /* 0x0000001053532819 */ /* 0x000fe400000006ff */
[----:B------:R-:W-:Y:S01]  /*1fa0*/  PRMT R81, R79, 0x7632, R81 ;  /* 0x000076324f517816 */ /* 0x000fe20000000051 */
[----:B------:R-:W-:Y:S01]  /*1fb0*/  @P2 FFMA.FTZ R193, R84, R80, R193 ;  /* 0x0000005054c12223 */ /* 0x000fe200000100c1 */
[----:B------:R-:W-:Y:S02]  /*1fc0*/  PRMT R80, R78, 0x7632, R80 ;  /* 0x000076324e507816 */ /* 0x000fe40000000050 */
[----:B------:R-:W3:Y:S01]  /*1fd0*/  @P2 LDC R197, c[0x0][0x40c] ;  /* 0x00010300ffc52b82 */ /* 0x000ee20000000800 */
[----:B------:R-:W-:Y:S01]  /*1fe0*/  @P2 SHF.L.U32 R86, R75, 0x10, RZ ;  /* 0x000000104b562819 */ /* 0x000fe200000006ff */
[----:B0-----:R-:W-:Y:S01]  /*1ff0*/  @P2 FMUL.FTZ R83, R83, R188 ;  /* 0x000000bc53532220 */ /* 0x001fe20000410000 */
[----:B------:R-:W-:Y:S01]  /*2000*/  @P2 SHF.L.U32 R84, R82, 0x10, RZ ;  /* 0x0000001052542819 */ /* 0x000fe200000006ff */
[----:B------:R-:W-:Y:S01]  /*2010*/  IMAD.U32 R188, R80, 0x10000, RZ ;  /* 0x0001000050bc7824 */ /* 0x000fe200078e00ff */
[----:B------:R-:W-:Y:S01]  /*2020*/  SHF.L.U32 R191, R81, 0x10, RZ ;  /* 0x0000001051bf7819 */ /* 0x000fe200000006ff */
[----:B------:R-:W-:Y:S01]  /*2030*/  @P2 IMAD.U32 R82, R59, 0x10000, RZ ;  /* 0x000100003b522824 */ /* 0x000fe200078e00ff */
[----:B------:R-:W-:Y:S01]  /*2040*/  @P2 SHF.L.U32 R80, R58, 0x10, RZ ;  /* 0x000000103a502819 */ /* 0x000fe200000006ff */
[----:B-1----:R-:W-:Y:S01]  /*2050*/  @P2 FMUL.FTZ R87, R85, R88 ;  /* 0x0000005855572220 */ /* 0x002fe20000410000 */
[----:B------:R-:W-:-:S02]  /*2060*/  @P2 SHF.L.U32 R81, R175, 0x10, RZ ;  /* 0x00000010af512819 */ /* 0x000fc400000006ff */
[----:B------:R-:W-:Y:S01]  /*2070*/  @P2 SHF.L.U32 R85, R174, 0x10, RZ ;  /* 0x00000010ae552819 */ /* 0x000fe200000006ff */
[----:B------:R-:W-:Y:S01]  /*2080*/  @P2 FFMA.FTZ R194, R87, R80, R194 ;  /* 0x0000005057c22223 */ /* 0x000fe200000100c2 */
[----:B------:R-:W-:Y:S01]  /*2090*/  F2FP.BF16.F32.PACK_AB R80, RZ, R192 ;  /* 0x000000c0ff50723e */ /* 0x000fe200000010ff */
[----:B------:R-:W-:Y:S01]  /*20a0*/  @P2 FFMA.FTZ R188, R83, R81, R188 ;  /* 0x0000005153bc2223 */ /* 0x000fe200000100bc */
[----:B------:R-:W-:Y:S01]  /*20b0*/  F2FP.BF16.F32.PACK_AB R81, RZ, R190 ;  /* 0x000000beff51723e */ /* 0x000fe200000010ff */
[----:B--2---:R-:W-:-:S03]  /*20c0*/  @P2 FMUL.FTZ R86, R86, R89 ;  /* 0x0000005956562220 */ /* 0x004fc60000410000 */
[----:B------:R-:W-:Y:S01]  /*20d0*/  PRMT R80, R80, 0x5410, R81 ;  /* 0x0000541050507816 */ /* 0x000fe20000000051 */
[----:B------:R-:W-:Y:S01]  /*20e0*/  @P2 FFMA.FTZ R195, R86, R82, R195 ;  /* 0x0000005256c32223 */ /* 0x000fe200000100c3 */
[----:B------:R-:W-:Y:S02]  /*20f0*/  F2FP.BF16.F32.PACK_AB R82, RZ, R193 ;  /* 0x000000c1ff52723e */ /* 0x000fe400000010ff */
[----:B------:R-:W-:Y:S01]  /*2100*/  F2FP.BF16.F32.PACK_AB R86, RZ, R188 ;  /* 0x000000bcff56723e */ /* 0x000fe200000010ff */
[----:B---3--:R-:W-:Y:S01]  /*2110*/  @P2 FMUL.FTZ R84, R84, R197 ;  /* 0x000000c554542220 */ /* 0x008fe20000410000 */
[----:B------:R-:W-:-:S03]  /*2120*/  F2FP.BF16.F32.PACK_AB R87, RZ, R195 ;  /* 0x000000c3ff57723e */ /* 0x000fc600000010ff */
[----:B------:R-:W-:Y:S01]  /*2130*/  @P2 FFMA.FTZ R191, R84, R85, R191 ;  /* 0x0000005554bf2223 */ /* 0x000fe200000100bf */
[----:B------:R-:W-:Y:S02]  /*2140*/  F2FP.BF16.F32.PACK_AB R84, RZ, R189 ;  /* 0x000000bdff54723e */ /* 0x000fe400000010ff */
[----:B------:R-:W-:Y:S02]  /*2150*/  F2FP.BF16.F32.PACK_AB R85, RZ, R194 ;  /* 0x000000c2ff55723e */ /* 0x000fe400000010ff */
[----:B------:R-:W-:Y:S02]  /*2160*/  F2FP.BF16.F32.PACK_AB R83, RZ, R191 ;  /* 0x000000bfff53723e */ /* 0x000fe400000010ff */
[----:B------:R-:W-:Y:S02]  /*2170*/  PRMT R81, R82, 0x5410, R84 ;  /* 0x0000541052517816 */ /* 0x000fe40000000054 */
[----:B------:R-:W-:Y:S02]  /*2180*/  PRMT R82, R85, 0x5410, R86 ;  /* 0x0000541055527816 */ /* 0x000fe40000000056 */
[----:B------:R-:W-:Y:S01]  /*2190*/  PRMT R83, R87, 0x5410, R83 ;  /* 0x0000541057537816 */ /* 0x000fe20000000053 */
[----:B------:R-:W-:Y:S06]  /*21a0*/  BRA `(.L_x_364) ;  /* 0x0000000000f47947 */ /* 0x000fec0003800000 */
.L_x_363:
[----:B--2---:R-:W0:Y:S01]  /*21b0*/  @P1 LDC R82, c[0x0][0x40c] ;  /* 0x00010300ff521b82 */ /* 0x004e220000000800 */
[C---:B-----5:R-:W-:Y:S02]  /*21c0*/  @P1 PRMT R80, R72.reuse, 0x7632, R80 ;  /* 0x0000763248501816 */ /* 0x060fe40000000050 */
[----:B------:R-:W-:Y:S02]  /*21d0*/  CS2R R192, SRZ ;  /* 0x0000000000c07805 */ /* 0x000fe4000001ff00 */
[----:B------:R-:W-:Y:S02]  /*21e0*/  @P1 SHF.L.U32 R81, R72, 0x10, RZ ;  /* 0x0000001048511819 */ /* 0x000fe400000006ff */
[----:B------:R-:W-:Y:S02]  /*21f0*/  CS2R R188, SRZ ;  /* 0x0000000000bc7805 */ /* 0x000fe4000001ff00 */
[----:B------:R-:W-:Y:S01]  /*2200*/  @P1 SHF.L.U32 R80, R80, 0x10, RZ ;  /* 0x0000001050501819 */ /* 0x000fe200000006ff */
[----:B------:R-:W-:Y:S01]  /*2210*/  IMAD.MOV.U32 R190, RZ, RZ, RZ ;  /* 0x000000ffffbe7224 */ /* 0x000fe200078e00ff */
[----:B------:R-:W-:Y:S01]  /*2220*/  @P1 SHF.L.U32 R85, R177, 0x10, RZ ;  /* 0x00000010b1551819 */ /* 0x000fe200000006ff */
[----:B------:R-:W1:Y:S01]  /*2230*/  @P1 LDC R83, c[0x0][0x40c] ;  /* 0x00010300ff531b82 */ /* 0x000e620000000800 */
[----:B------:R-:W-:-:S02]  /*2240*/  @P1 SHF.L.U32 R84, R73, 0x10, RZ ;  /* 0x0000001049541819 */ /* 0x000fc400000006ff */
[----:B------:R-:W-:-:S05]  /*2250*/  CS2R R194, SRZ ;  /* 0x0000000000c27805 */ /* 0x000fca000001ff00 */
        /* <DEDUP_REMOVED lines=12> */
[----:B--2---:R-:W-:Y:S01]  /*2320*/  @P1 FMUL.FTZ R81, R81, R86 ;  /* 0x0000005651511220 */ /* 0x004fe20000410000 */
[----:B------:R-:W-:Y:S01]  /*2330*/  @P1 IMAD.U32 R82, R176, 0x10000, RZ ;  /* 0x00010000b0521824 */ /* 0x000fe200078e00ff */
[----:B------:R-:W-:Y:S02]  /*2340*/  @P1 SHF.L.U32 R83, R57, 0x10, RZ ;  /* 0x0000001039531819 */ /* 0x000fe400000006ff */
        /* <DEDUP_REMOVED lines=13> */
[----:B------:R-:W-:Y:S02]  /*2420*/  @P1 SHF.L.U32 R87, R59, 0x10, RZ ;  /* 0x000000103b571819 */ /* 0x000fe400000006ff */
[----:B------:R-:W-:Y:S01]  /*2430*/  @P1 SHF.L.U32 R84, R174, 0x10, RZ ;  /* 0x00000010ae541819 */ /* 0x000fe200000006ff */
[----:B------:R-:W-:Y:S01]  /*2440*/  @P1 FMUL.FTZ R194, R85, R82 ;  /* 0x0000005255c21220 */ /* 0x000fe20000410000 */
[----:B------:R-:W-:Y:S01]  /*2450*/  F2FP.BF16.F32.PACK_AB R82, RZ, R193 ;  /* 0x000000c1ff52723e */ /* 0x000fe200000010ff */
[----:B-1----:R-:W-:-:S04]  /*2460*/  @P1 FMUL.FTZ R80, R80, R89 ;  /* 0x0000005950501220 */ /* 0x002fc80000410000 */
[----:B------:R-:W-:Y:S01]  /*2470*/  @P1 FMUL.FTZ R188, R83, R80 ;  /* 0x0000005053bc1220 */ /* 0x000fe20000410000 */
[----:B------:R-:W-:Y:S02]  /*2480*/  F2FP.BF16.F32.PACK_AB R80, RZ, R192 ;  /* 0x000000c0ff50723e */ /* 0x000fe400000010ff */
[----:B------:R-:W-:Y:S01]  /*2490*/  F2FP.BF16.F32.PACK_AB R83, RZ, R189 ;  /* 0x000000bdff53723e */ /* 0x000fe200000010ff */
[----:B--2---:R-:W-:Y:S01]  /*24a0*/  @P1 FMUL.FTZ R86, R86, R191 ;  /* 0x000000bf56561220 */ /* 0x004fe20000410000 */
[----:B------:R-:W-:Y:S02]  /*24b0*/  MOV R191, RZ ;  /* 0x000000ff00bf7202 */ /* 0x000fe40000000f00 */
[----:B------:R-:W-:Y:S01]  /*24c0*/  F2FP.BF16.F32.PACK_AB R85, RZ, R188 ;  /* 0x000000bcff55723e */ /* 0x000fe200000010ff */
        /* <DEDUP_REMOVED lines=11> */
.L_x_364:
        /* <DEDUP_REMOVED lines=44> */
[C---:B------:R-:W-:Y:S01]  /*2840*/  @P2 PRMT R83, R75.reuse, 0x7632, R83 ;  /* 0x000076324b532816 */ /* 0x040fe20000000053 */
[----:B------:R-:W2:Y:S01]  /*2850*/  @P2 LDC R87, c[0x0][0x40c] ;  /* 0x00010300ff572b82 */ /* 0x000ea20000000800 */
[----:B---3--:R-:W-:Y:S01]  /*2860*/  @P2 FMUL.FTZ R84, R84, R85 ;  /* 0x0000005554542220 */ /* 0x008fe20000410000 */
[----:B------:R-:W-:Y:S01]  /*2870*/  @P2 IMAD.U32 R85, R74, 0x10000, RZ ;  /* 0x000100004a552824 */ /* 0x000fe200078e00ff */
[----:B------:R-:W-:Y:S02]  /*2880*/  @P2 SHF.L.U32 R86, R75, 0x10, RZ ;  /* 0x000000104b562819 */ /* 0x000fe400000006ff */
[----:B------:R-:W-:Y:S01]  /*2890*/  @P2 FFMA.FTZ R201, R84, R80, R201 ;  /* 0x0000005054c92223 */ /* 0x000fe200000100c9 */
[----:B------:R-:W-:Y:S02]  /*28a0*/  PRMT R80, R78, 0x7632, R80 ;  /* 0x000076324e507816 */ /* 0x000fe40000000050 */
[----:B------:R-:W3:Y:S01]  /*28b0*/  @P2 LDC R205, c[0x0][0x40c] ;  /* 0x00010300ffcd2b82 */ /* 0x000ee20000000800 */
[----:B------:R-:W-:Y:S01]  /*28c0*/  PRMT R81, R79, 0x7632, R81 ;  /* 0x000076324f517816 */ /* 0x000fe20000000051 */
[----:B0-----:R-:W-:Y:S01]  /*28d0*/  @P2 FMUL.FTZ R88, R85, R196 ;  /* 0x000000c455582220 */ /* 0x001fe20000410000 */
[----:B------:R-:W-:Y:S01]  /*28e0*/  @P2 SHF.L.U32 R82, R82, 0x10, RZ ;  /* 0x0000001052522819 */ /* 0x000fe200000006ff */
[----:B------:R-:W-:Y:S01]  /*28f0*/  IMAD.U32 R197, R80, 0x10000, RZ ;  /* 0x0001000050c57824 */ /* 0x000fe200078e00ff */
[----:B------:R-:W-:Y:S01]  /*2900*/  @P2 SHF.L.U32 R84, R83, 0x10, RZ ;  /* 0x0000001053542819 */ /* 0x000fe200000006ff */
[----:B------:R-:W-:Y:S01]  /*2910*/  @P2 IMAD.U32 R83, R63, 0x10000, RZ ;  /* 0x000100003f532824 */ /* 0x000fe200078e00ff */
[----:B------:R-:W-:Y:S01]  /*2920*/  SHF.L.U32 R196, R81, 0x10, RZ ;  /* 0x0000001051c47819 */ /* 0x000fe200000006ff */
[----:B-1----:R-:W-:Y:S01]  /*2930*/  @P2 FMUL.FTZ R89, R86, R89 ;  /* 0x0000005956592220 */ /* 0x002fe20000410000 */
[----:B------:R-:W-:-:S02]  /*2940*/  @P2 SHF.L.U32 R80, R62, 0x10, RZ ;  /* 0x000000103e502819 */ /* 0x000fc400000006ff */
[----:B------:R-:W-:Y:S01]  /*2950*/  @P2 SHF.L.U32 R81, R171, 0x10, RZ ;  /* 0x00000010ab512819 */ /* 0x000fe200000006ff */
[----:B------:R-:W-:Y:S01]  /*2960*/  @P2 FFMA.FTZ R198, R89, R83, R198 ;  /* 0x0000005359c62223 */ /* 0x000fe200000100c6 */
[----:B------:R-:W-:Y:S01]  /*2970*/  @P2 SHF.L.U32 R86, R170, 0x10, RZ ;  /* 0x00000010aa562819 */ /* 0x000fe200000006ff */
[----:B------:R-:W-:Y:S01]  /*2980*/  @P2 FFMA.FTZ R199, R88, R80, R199 ;  /* 0x0000005058c72223 */ /* 0x000fe200000100c7 */
[----:B------:R-:W-:Y:S01]  /*2990*/  F2FP.BF16.F32.PACK_AB R80, RZ, R203 ;  /* 0x000000cbff50723e */ /* 0x000fe200000010ff */
[----:B--2---:R-:W-:Y:S01]  /*29a0*/  @P2 FMUL.FTZ R82, R82, R87 ;  /* 0x0000005752522220 */ /* 0x004fe20000410000 */
[----:B------:R-:W-:-:S03]  /*29b0*/  F2FP.BF16.F32.PACK_AB R87, RZ, R198 ;  /* 0x000000c6ff57723e */ /* 0x000fc600000010ff */
[----:B------:R-:W-:Y:S01]  /*29c0*/  @P2 FFMA.FTZ R197, R82, R81, R197 ;  /* 0x0000005152c52223 */ /* 0x000fe200000100c5 */
[----:B------:R-:W-:Y:S02]  /*29d0*/  F2FP.BF16.F32.PACK_AB R81, RZ, R202 ;  /* 0x000000caff51723e */ /* 0x000fe400000010ff */
[----:B------:R-:W-:Y:S01]  /*29e0*/  F2FP.BF16.F32.PACK_AB R82, RZ, R201 ;  /* 0x000000c9ff52723e */ /* 0x000fe200000010ff */
[----:B---3--:R-:W-:Y:S01]  /*29f0*/  @P2 FMUL.FTZ R85, R84, R205 ;  /* 0x000000cd54552220 */ /* 0x008fe20000410000 */
[----:B------:R-:W-:Y:S02]  /*2a00*/  F2FP.BF16.F32.PACK_AB R84, RZ, R200 ;  /* 0x000000c8ff54723e */ /* 0x000fe400000010ff */
[----:B------:R-:W-:Y:S01]  /*2a10*/  PRMT R80, R80, 0x5410, R81 ;  /* 0x0000541050507816 */ /* 0x000fe20000000051 */
[----:B------:R-:W-:Y:S01]  /*2a20*/  @P2 FFMA.FTZ R196, R85, R86, R196 ;  /* 0x0000005655c42223 */ /* 0x000fe200000100c4 */
[----:B------:R-:W-:Y:S02]  /*2a30*/  F2FP.BF16.F32.PACK_AB R85, RZ, R199 ;  /* 0x000000c7ff55723e */ /* 0x000fe400000010ff */
[----:B------:R-:W-:-:S02]  /*2a40*/  F2FP.BF16.F32.PACK_AB R86, RZ, R197 ;  /* 0x000000c5ff56723e */ /* 0x000fc400000010ff */
[----:B------:R-:W-:Y:S02]  /*2a50*/  F2FP.BF16.F32.PACK_AB R83, RZ, R196 ;  /* 0x000000c4ff53723e */ /* 0x000fe400000010ff */
[----:B------:R-:W-:Y:S02]  /*2a60*/  PRMT R81, R82, 0x5410, R84 ;  /* 0x0000541052517816 */ /* 0x000fe40000000054 */
[----:B------:R-:W-:Y:S02]  /*2a70*/  PRMT R82, R85, 0x5410, R86 ;  /* 0x0000541055527816 */ /* 0x000fe40000000056 */
[----:B------:R-:W-:Y:S01]  /*2a80*/  PRMT R83, R87, 0x5410, R83 ;  /* 0x0000541057537816 */ /* 0x000fe20000000053 */
[----:B------:R-:W-:Y:S06]  /*2a90*/  BRA `(.L_x_366) ;  /* 0x0000000000f07947 */ /* 0x000fec0003800000 */
.L_x_365:
[----:B--2---:R-:W0:Y:S01]  /*2aa0*/  @P1 LDC R82, c[0x0][0x40c] ;  /* 0x00010300ff521b82 */ /* 0x004e220000000800 */
        /* <DEDUP_REMOVED lines=8> */
[----:B------:R-:W-:-:S07]  /*2b30*/  CS2R R198, SRZ ;  /* 0x0000000000c67805 */ /* 0x000fce000001ff00 */
        /* <DEDUP_REMOVED lines=22> */
[----:B------:R-:W-:Y:S02]  /*2ca0*/  @P1 IMAD.U32 R81, R81, 0x10000, RZ ;  /* 0x0001000051511824 */ /* 0x000fe400078e00ff */
[----:B------:R-:W-:Y:S01]  /*2cb0*/  @P1 FMUL.FTZ R201, R84, R83 ;  /* 0x0000005354c91220 */ /* 0x000fe20000410000 */
[----:B------:R-:W-:Y:S01]  /*2cc0*/  @P1 SHF.L.U32 R82, R62, 0x10, RZ ;  /* 0x000000103e521819 */ /* 0x000fe200000006ff */
[----:B------:R-:W3:Y:S01]  /*2cd0*/  @P1 LDC R204, c[0x0][0x40c] ;  /* 0x00010300ffcc1b82 */ /* 0x000ee20000000800 */
[----:B------:R-:W-:Y:S01]  /*2ce0*/  @P1 SHF.L.U32 R83, R171, 0x10, RZ ;  /* 0x00000010ab531819 */ /* 0x000fe200000006ff */
[----:B0-----:R-:W-:Y:S01]  /*2cf0*/  @P1 FMUL.FTZ R85, R85, R88 ;  /* 0x0000005855551220 */ /* 0x001fe20000410000 */
[----:B------:R-:W-:Y:S02]  /*2d00*/  @P1 SHF.L.U32 R87, R63, 0x10, RZ ;  /* 0x000000103f571819 */ /* 0x000fe400000006ff */
[----:B------:R-:W-:Y:S01]  /*2d10*/  @P1 SHF.L.U32 R84, R170, 0x10, RZ ;  /* 0x00000010aa541819 */ /* 0x000fe200000006ff */
[----:B------:R-:W-:Y:S01]  /*2d20*/  @P1 FMUL.FTZ R199, R85, R82 ;  /* 0x0000005255c71220 */ /* 0x000fe20000410000 */
[----:B------:R-:W-:Y:S01]  /*2d30*/  F2FP.BF16.F32.PACK_AB R82, RZ, R201 ;  /* 0x000000c9ff52723e */ /* 0x000fe200000010ff */
[----:B-1----:R-:W-:Y:S01]  /*2d40*/  @P1 FMUL.FTZ R80, R80, R89 ;  /* 0x0000005950501220 */ /* 0x002fe20000410000 */
[----:B--2---:R-:W-:Y:S01]  /*2d50*/  @P1 FMUL.FTZ R86, R86, R197 ;  /* 0x000000c556561220 */ /* 0x004fe20000410000 */
[----:B------:R-:W-:-:S02]  /*2d60*/  CS2R R196, SRZ ;  /* 0x0000000000c47805 */ /* 0x000fc4000001ff00 */
[----:B------:R-:W-:Y:S01]  /*2d70*/  @P1 FMUL.FTZ R197, R83, R80 ;  /* 0x0000005053c51220 */ /* 0x000fe20000410000 */
[----:B------:R-:W-:Y:S01]  /*2d80*/  @P1 FMUL.FTZ R198, R86, R87 ;  /* 0x0000005756c61220 */ /* 0x000fe20000410000 */
[----:B------:R-:W-:Y:S02]  /*2d90*/  F2FP.BF16.F32.PACK_AB R80, RZ, R203 ;  /* 0x000000cbff50723e */ /* 0x000fe400000010ff */
[----:B------:R-:W-:Y:S01]  /*2da0*/  F2FP.BF16.F32.PACK_AB R83, RZ, R200 ;  /* 0x000000c8ff53723e */ /* 0x000fe200000010ff */
[----:B---3--:R-:W-:Y:S01]  /*2db0*/  @P1 FMUL.FTZ R81, R81, R204 ;  /* 0x000000cc51511220 */ /* 0x008fe20000410000 */
[----:B------:R-:W-:Y:S02]  /*2dc0*/  F2FP.BF16.F32.PACK_AB R85, RZ, R197 ;  /* 0x000000c5ff55723e */ /* 0x000fe400000010ff */
[----:B------:R-:W-:Y:S01]  /*2dd0*/  F2FP.BF16.F32.PACK_AB R86, RZ, R198 ;  /* 0x000000c6ff56723e */ /* 0x000fe200000010ff */
[----:B------:R-:W-:Y:S01]  /*2de0*/  @P1 FMUL.FTZ R196, R84, R81 ;  /* 0x0000005154c41220 */ /* 0x000fe20000410000 */
[----:B------:R-:W-:-:S02]  /*2df0*/  F2FP.BF16.F32.PACK_AB R81, RZ, R202 ;  /* 0x000000caff51723e */ /* 0x000fc400000010ff */
[----:B------:R-:W-:Y:S02]  /*2e00*/  F2FP.BF16.F32.PACK_AB R84, RZ, R199 ;  /* 0x000000c7ff54723e */ /* 0x000fe400000010ff */
[----:B------:R-:W-:Y:S02]  /*2e10*/  F2FP.BF16.F32.PACK_AB R87, RZ, R196 ;  /* 0x000000c4ff57723e */ /* 0x000fe400000010ff */
[----:B------:R-:W-:Y:S02]  /*2e20*/  PRMT R80, R80, 0x5410, R81 ;  /* 0x0000541050507816 */ /* 0x000fe40000000051 */
[----:B------:R-:W-:Y:S02]  /*2e30*/  PRMT R81, R82, 0x5410, R83 ;  /* 0x0000541052517816 */ /* 0x000fe40000000053 */
[----:B------:R-:W-:Y:S02]  /*2e40*/  PRMT R82, R84, 0x5410, R85 ;  /* 0x0000541054527816 */ /* 0x000fe40000000055 */
[----:B------:R-:W-:-:S07]  /*2e50*/  PRMT R83, R86, 0x5410, R87 ;  /* 0x0000541056537816 */ /* 0x000fce0000000057 */
.L_x_366:
[----:B------:R-:W0:Y:S01]  /*2e60*/  @P1 LDC.64 R88, c[0x0][0x390] ;  /* 0x0000e400ff581b82 */ /* 0x000e220000000a00 */
[C---:B------:R-:W-:Y:S01]  /*2e70*/  IADD3 R85, PT, PT, R187.reuse, 0x60, RZ ;  /* 0x00000060bb557810 */ /* 0x040fe20007ffe0ff */
[----:B------:R-:W-:Y:S01]  /*2e80*/  @P0 VIADD R207, R187, 0x80 ;  /* 0x00000080bbcf0836 */ /* 0x000fe20000000000 */
[----:B------:R-:W-:-:S03]  /*2e90*/  @P1 IADD3 R205, PT, PT, R186, 0x80, RZ ;  /* 0x00000080bacd1810 */ /* 0x000fc60007ffe0ff */
[----:B------:R-:W-:Y:S02]  /*2ea0*/  IMAD.WIDE.U32 R84, R85, 0x10, R2 ;  /* 0x0000001055547825 */ /* 0x000fe400078e0002 */
[----:B------:R-:W1:Y:S03]  /*2eb0*/  @P0 LDC.64 R86, c[0x0][0x3a0] ;  /* 0x0000e800ff560b82 */ /* 0x000e660000000a00 */
        /* <DEDUP_REMOVED lines=9> */
[----:B------:R-:W-:Y:S02]  /*2f50*/  SHF.L.U32 R205, R80, 0x10, RZ ;  /* 0x0000001050cd7819 */ /* 0x000fe400000006ff */
[----:B------:R-:W-:Y:S02]  /*2f60*/  SHF.L.U32 R206, R77, 0x10, RZ ;  /* 0x000000104dce7819 */ /* 0x000fe400000006ff */
[----:B------:R-:W-:-:S03]  /*2f70*/  SHF.L.U32 R209, R78, 0x10, RZ ;  /* 0x000000104ed17819 */ /* 0x000fc600000006ff */
[----:B------:R-:W0:Y:S01]  /*2f80*/  @P2 LDC R82, c[0x0][0x40c] ;  /* 0x00010300ff522b82 */ /* 0x000e220000000800 */
[----:B------:R-:W-:Y:S01]  /*2f90*/  @P2 SHF.L.U32 R81, R72, 0x10, RZ ;  /* 0x0000001048512819 */ /* 0x000fe200000006ff */
[----:B------:R-:W-:Y:S01]  /*2fa0*/  @P2 IMAD.U32 R83, R169, 0x10000, RZ ;  /* 0x00010000a9532824 */ /* 0x000fe200078e00ff */
[----:B------:R-:W-:Y:S02]  /*2fb0*/  @P2 SHF.L.U32 R80, R64, 0x10, RZ ;  /* 0x0000001040502819 */ /* 0x000fe400000006ff */
[----:B------:R-:W-:-:S03]  /*2fc0*/  @P2 PRMT R84, R73, 0x7632, R84 ;  /* 0x0000763249542816 */ /* 0x000fc60000000054 */
[----:B------:R-:W1:Y:S01]  /*2fd0*/  @P2 LDC R86, c[0x0][0x40c] ;  /* 0x00010300ff562b82 */ /* 0x000e620000000800 */
[----:B------:R-:W-:-:S07]  /*2fe0*/  @P2 SHF.L.U32 R84, R84, 0x10, RZ ;  /* 0x0000001054542819 */ /* 0x000fce00000006ff */
[----:B------:R-:W2:Y:S08]  /*2ff0*/  @P2 LDC R88, c[0x0][0x40c] ;  /* 0x00010300ff582b82 */ /* 0x000eb00000000800 */
[----:B------:R-:W3:Y:S01]  /*3000*/  @P2 LDC R87, c[0x0][0x40c] ;  /* 0x00010300ff572b82 */ /* 0x000ee20000000800 */
[----:B0-----:R-:W-:Y:S01]  /*3010*/  @P2 FMUL.FTZ R85, R81, R82 ;  /* 0x0000005251552220 */ /* 0x001fe20000410000 */
[----:B------:R-:W-:-:S03]  /*3020*/  @P2 PRMT R81, R72, 0x7632, R81 ;  /* 0x0000763248512816 */ /* 0x000fc60000000051 */
[----:B------:R-:W-:Y:S01]  /*3030*/  @P2 FFMA.FTZ R204, R85, R80, R204 ;  /* 0x0000005055cc2223 */ /* 0x000fe200000100cc */
[----:B------:R-:W-:Y:S02]  /*3040*/  @P2 SHF.L.U32 R81, R81, 0x10, RZ ;  /* 0x0000001051512819 */ /* 0x000fe400000006ff */
[----:B------:R-:W0:Y:S01]  /*3050*/  @P2 LDC R89, c[0x0][0x40c] ;  /* 0x00010300ff592b82 */ /* 0x000e220000000800 */
[----:B------:R-:W-:Y:S02]  /*3060*/  PRMT R80, R77, 0x7632, R80 ;  /* 0x000076324d507816 */ /* 0x000fe40000000050 */
[----:B-1----:R-:W-:Y:S01]  /*3070*/  @P2 FMUL.FTZ R82, R81, R86 ;  /* 0x0000005651522220 */ /* 0x002fe20000410000 */
[----:B------:R-:W-:Y:S02]  /*3080*/  @P2 SHF.L.U32 R81, R73, 0x10, RZ ;  /* 0x0000001049512819 */ /* 0x000fe400000006ff */
[----:B------:R-:W-:Y:S02]  /*3090*/  IMAD.U32 R207, R80, 0x10000, RZ ;  /* 0x0001000050cf7824 */ /* 0x000fe400078e00ff */
[----:B------:R-:W-:Y:S01]  /*30a0*/  @P2 FFMA.FTZ R205, R82, R83, R205 ;  /* 0x0000005352cd2223 */ /* 0x000fe200000100cd */
[----:B------:R-:W1:Y:S01]  /*30b0*/  @P2 LDC R208, c[0x0][0x40c] ;  /* 0x00010300ffd02b82 */ /* 0x000e620000000800 */
[----:B------:R-:W-:Y:S01]  /*30c0*/  @P2 PRMT R82, R74, 0x7632, R82 ;  /* 0x000076324a522816 */ /* 0x000fe20000000052 */
[----:B--2---:R-:W-:Y:S01]  /*30d0*/  @P2 FMUL.FTZ R83, R81, R88 ;  /* 0x0000005851532220 */ /* 0x004fe20000410000 */
[----:B------:R-:W-:-:S02]  /*30e0*/  @P2 SHF.L.U32 R80, R65, 0x10, RZ ;  /* 0x0000001041502819 */ /* 0x000fc400000006ff */
[----:B------:R-:W-:Y:S02]  /*30f0*/  @P2 SHF.L.U32 R81, R168, 0x10, RZ ;  /* 0x00000010a8512819 */ /* 0x000fe400000006ff */
[----:B------:R-:W-:Y:S01]  /*3100*/  @P2 SHF.L.U32 R82, R82, 0x10, RZ ;  /* 0x0000001052522819 */ /* 0x000fe200000006ff */
[----:B------:R-:W2:Y:S01]  /*3110*/  @P2 LDC R210, c[0x0][0x40c] ;  /* 0x00010300ffd22b82 */ /* 0x000ea20000000800 */
[----:B---3--:R-:W-:Y:S01]  /*3120*/  @P2 FMUL.FTZ R84, R84, R87 ;  /* 0x0000005754542220 */ /* 0x008fe20000410000 */
[----:B------:R-:W-:Y:S01]  /*3130*/  @P2 FFMA.FTZ R206, R83, R80, R206 ;  /* 0x0000005053ce2223 */ /* 0x000fe200000100ce */
[C---:B------:R-:W-:Y:S01]  /*3140*/  @P2 PRMT R83, R75.reuse, 0x7632, R83 ;  /* 0x000076324b532816 */ /* 0x040fe20000000053 */
[----:B------:R-:W-:Y:S02]  /*3150*/  @P2 IMAD.U32 R87, R75, 0x10000, RZ ;  /* 0x000100004b572824 */ /* 0x000fe400078e00ff */
[----:B------:R-:W-:Y:S01]  /*3160*/  @P2 FFMA.FTZ R207, R84, R81, R207 ;  /* 0x0000005154cf2223 */ /* 0x000fe200000100cf */
[----:B------:R-:W-:Y:S01]  /*3170*/  @P2 SHF.L.U32 R85, R74, 0x10, RZ ;  /* 0x000000104a552819 */ /* 0x000fe200000006ff */
[----:B------:R-:W3:Y:S01]  /*3180*/  @P2 LDC R213, c[0x0][0x40c] ;  /* 0x00010300ffd52b82 */ /* 0x000ee20000000800 */
[----:B0-----:R-:W-:Y:S01]  /*3190*/  @P2 FMUL.FTZ R81, R82, R89 ;  /* 0x0000005952512220 */ /* 0x001fe20000410000 */
[----:B------:R-:W-:-:S02]  /*31a0*/  PRMT R82, R79, 0x7632, R82 ;  /* 0x000076324f527816 */ /* 0x000fc40000000052 */
[----:B------:R-:W-:Y:S02]  /*31b0*/  PRMT R80, R78, 0x7632, R80 ;  /* 0x000076324e507816 */ /* 0x000fe40000000050 */
[----:B------:R-:W-:Y:S01]  /*31c0*/  @P2 SHF.L.U32 R84, R83, 0x10, RZ ;  /* 0x0000001053542819 */ /* 0x000fe200000006ff */
[----:B-1----:R-:W-:Y:S01]  /*31d0*/  @P2 FMUL.FTZ R86, R85, R208 ;  /* 0x000000d055562220 */ /* 0x002fe20000410000 */
[----:B------:R-:W-:Y:S02]  /*31e0*/  SHF.L.U32 R211, R82, 0x10, RZ ;  /* 0x0000001052d37819 */ /* 0x000fe400000006ff */
[----:B------:R-:W-:Y:S02]  /*31f0*/  SHF.L.U32 R208, R79, 0x10, RZ ;  /* 0x000000104fd07819 */ /* 0x000fe400000006ff */
[----:B------:R-:W-:Y:S02]  /*3200*/  @P2 SHF.L.U32 R82, R167, 0x10, RZ ;  /* 0x00000010a7522819 */ /* 0x000fe400000006ff */
[----:B------:R-:W-:Y:S01]  /*3210*/  @P2 SHF.L.U32 R83, R67, 0x10, RZ ;  /* 0x0000001043532819 */ /* 0x000fe200000006ff */
[----:B--2---:R-:W-:Y:S01]  /*3220*/  @P2 FMUL.FTZ R87, R87, R210 ;  /* 0x000000d257572220 */ /* 0x004fe20000410000 */
[----:B------:R-:W-:Y:S01]  /*3230*/  SHF.L.U32 R210, R80, 0x10, RZ ;  /* 0x0000001050d27819 */ /* 0x000fe200000006ff */
[----:B------:R-:W-:Y:S01]  /*3240*/  @P2 IMAD.U32 R80, R66, 0x10000, RZ ;  /* 0x0001000042502824 */ /* 0x000fe200078e00ff */
[----:B------:R-:W-:Y:S01]  /*3250*/  @P2 SHF.L.U32 R85, R166, 0x10, RZ ;  /* 0x00000010a6552819 */ /* 0x000fe200000006ff */
[----:B------:R-:W-:-:S02]  /*3260*/  @P2 FFMA.FTZ R208, R87, R83, R208 ;  /* 0x0000005357d02223 */ /* 0x000fc400000100d0 */
[----:B------:R-:W-:Y:S01]  /*3270*/  @P2 FFMA.FTZ R209, R86, R80, R209 ;  /* 0x0000005056d12223 */ /* 0x000fe200000100d1 */
[----:B------:R-:W-:Y:S01]  /*3280*/  @P2 FFMA.FTZ R210, R81, R82, R210 ;  /* 0x0000005251d22223 */ /* 0x000fe200000100d2 */
[----:B---3--:R-:W-:Y:S01]  /*3290*/  @P2 FMUL.FTZ R84, R84, R213 ;  /* 0x000000d554542220 */ /* 0x008fe20000410000 */
[----:B------:R-:W-:Y:S02]  /*32a0*/  F2FP.BF16.F32.PACK_AB R80, RZ, R204 ;  /* 0x000000ccff50723e */ /* 0x000fe400000010ff */
[----:B------:R-:W-:Y:S01]  /*32b0*/  F2FP.BF16.F32.PACK_AB R81, RZ, R205 ;  /* 0x000000cdff51723e */ /* 0x000fe200000010ff */
[----:B------:R-:W-:Y:S01]  /*32c0*/  @P2 FFMA.FTZ R211, R84, R85, R211 ;  /* 0x0000005554d32223 */ /* 0x000fe200000100d3 */
[----:B------:R-:W-:Y:S02]  /*32d0*/  F2FP.BF16.F32.PACK_AB R82, RZ, R206 ;  /* 0x000000ceff52723e */ /* 0x000fe400000010ff */
[----:B------:R-:W-:Y:S02]  /*32e0*/  F2FP.BF16.F32.PACK_AB R84, RZ, R207 ;  /* 0x000000cfff54723e */ /* 0x000fe400000010ff */
[----:B------:R-:W-:-:S02]  /*32f0*/  F2FP.BF16.F32.PACK_AB R85, RZ, R209 ;  /* 0x000000d1ff55723e */ /* 0x000fc400000010ff */
        /* <DEDUP_REMOVED lines=8> */
.L_x_367:
[----:B--2---:R-:W0:Y:S01]  /*3380*/  @P1 LDC R82, c[0x0][0x40c] ;  /* 0x00010300ff521b82 */ /* 0x004e220000000800 */
        /* <DEDUP_REMOVED lines=8> */
[----:B------:R-:W-:-:S07]  /*3410*/  @P1 SHF.L.U32 R84, R73, 0x10, RZ ;  /* 0x0000001049541819 */ /* 0x000fce00000006ff */
        /* <DEDUP_REMOVED lines=15> */
[C---:B------:R-:W-:Y:S01]  /*3510*/  @P1 IMAD.U32 R86, R75.reuse, 0x10000, RZ ;  /* 0x000100004b561824 */ /* 0x040fe200078e00ff */
        /* <DEDUP_REMOVED lines=13> */
[----:B------:R-:W-:Y:S01]  /*35f0*/  @P1 SHF.L.U32 R87, R67, 0x10, RZ ;  /* 0x0000001043571819 */ /* 0x000fe200000006ff */
[----:B-1----:R-:W-:-:S04]  /*3600*/  @P1 FMUL.FTZ R80, R80, R89 ;  /* 0x0000005950501220 */ /* 0x002fc80000410000 */
        /* <DEDUP_REMOVED lines=10> */
[----:B------:R-:W-:-:S03]  /*36b0*/  F2FP.BF16.F32.PACK_AB R86, RZ, R208 ;  /* 0x000000d0ff56723e */ /* 0x000fc600000010ff */
[----:B------:R-:W-:Y:S01]  /*36c0*/  @P1 FMUL.FTZ R211, R84, R81 ;  /* 0x0000005154d31220 */ /* 0x000fe20000410000 */
[----:B------:R-:W-:Y:S02]  /*36d0*/  F2FP.BF16.F32.PACK_AB R81, RZ, R205 ;  /* 0x000000cdff51723e */ /* 0x000fe400000010ff */
[----:B------:R-:W-:Y:S02]  /*36e0*/  F2FP.BF16.F32.PACK_AB R84, RZ, R209 ;  /* 0x000000d1ff54723e */ /* 0x000fe400000010ff */
[----:B------:R-:W-:Y:S02]  /*36f0*/  F2FP.BF16.F32.PACK_AB R87, RZ, R211 ;  /* 0x000000d3ff57723e */ /* 0x000fe400000010ff */
[----:B------:R-:W-:Y:S02]  /*3700*/  PRMT R80, R80, 0x5410, R81 ;  /* 0x0000541050507816 */ /* 0x000fe40000000051 */
[----:B------:R-:W-:Y:S02]  /*3710*/  PRMT R81, R82, 0x5410, R83 ;  /* 0x0000541052517816 */ /* 0x000fe40000000053 */
[----:B------:R-:W-:-:S02]  /*3720*/  PRMT R82, R84, 0x5410, R85 ;  /* 0x0000541054527816 */ /* 0x000fc40000000055 */
[----:B------:R-:W-:-:S07]  /*3730*/  PRMT R83, R86, 0x5410, R87 ;  /* 0x0000541056537816 */ /* 0x000fce0000000057 */
.L_x_368:
[----:B------:R-:W0:Y:S01]  /*3740*/  @P1 LDC.64 R88, c[0x0][0x390] ;  /* 0x0000e400ff581b82 */ /* 0x000e220000000a00 */
[C---:B------:R-:W-:Y:S02]  /*3750*/  IADD3 R85, PT, PT, R187.reuse, 0x80, RZ ;  /* 0x00000080bb557810 */ /* 0x040fe40007ffe0ff */
[----:B------:R-:W-:Y:S02]  /*3760*/  @P1 IADD3 R213, PT, PT, R186, 0xa0, RZ ;  /* 0x000000a0bad51810 */ /* 0x000fe40007ffe0ff */
[----:B------:R-:W-:Y:S01]  /*3770*/  IADD3 R187, PT, PT, R187, 0xa0, RZ ;  /* 0x000000a0bbbb7810 */ /* 0x000fe20007ffe0ff */
        /* <DEDUP_REMOVED lines=8> */
[----:B------:R-:W-:Y:S01]  /*3800*/  ISETP.GT.AND P0, PT, R0, RZ, PT ;  /* 0x000000ff0000720c */ /* 0x000fe20003f04270 */
[C---:B--2--5:R-:W-:Y:S01]  /*3810*/  IMAD.U32 R85, R76.reuse, 0x10000, RZ ;  /* 0x000100004c557824 */ /* 0x064fe200078e00ff */
[----:B------:R-:W-:-:S04]  /*3820*/  PRMT R0, R76, 0x7632, R0 ;  /* 0x000076324c007816 */ /* 0x000fc80000000000 */
[----:B------:R-:W-:-:S07]  /*3830*/  SHF.L.U32 R86, R0, 0x10, RZ ;  /* 0x0000001000567819 */ /* 0x000fce00000006ff */
[----:B------:R-:W0:Y:S01]  /*3840*/  @P0 LDC R81, c[0x0][0x40c] ;  /* 0x00010300ff510b82 */ /* 0x000e220000000800 */
[----:B------:R-:W-:Y:S02]  /*3850*/  @P0 SHF.L.U32 R80, R72, 0x10, RZ ;  /* 0x0000001048500819 */ /* 0x000fe400000006ff */
[----:B------:R-:W-:Y:S02]  /*3860*/  @P0 SHF.L.U32 R0, R68, 0x10, RZ ;  /* 0x0000001044000819 */ /* 0x000fe400000006ff */
[----:B------:R-:W-:Y:S02]  /*3870*/  @P0 PRMT R83, R73, 0x7632, R83 ;  /* 0x0000763249530816 */ /* 0x000fe40000000053 */
[----:B------:R-:W-:Y:S01]  /*3880*/  @P0 SHF.L.U32 R82, R165, 0x10, RZ ;  /* 0x00000010a5520819 */ /* 0x000fe200000006ff */
[----:B------:R-:W1:Y:S01]  /*3890*/  @P0 LDC R87, c[0x0][0x40c] ;  /* 0x00010300ff570b82 */ /* 0x000e620000000800 */
[----:B------:R-:W-:Y:S01]  /*38a0*/  @P0 SHF.L.U32 R214, R162, 0x10, RZ ;  /* 0x00000010a2d60819 */ /* 0x000fe200000006ff */
[----:B------:R-:W-:-:S06]  /*38b0*/  @P0 IMAD.U32 R83, R83, 0x10000, RZ ;  /* 0x0001000053530824 */ /* 0x000fcc00078e00ff */
        /* <DEDUP_REMOVED lines=13> */
[----:B--2---:R-:W-:Y:S01]  /*3990*/  @P0 FMUL.FTZ R83, R83, R88 ;  /* 0x0000005853530220 */ /* 0x004fe20000410000 */
[----:B------:R-:W-:-:S02]  /*39a0*/  SHF.L.U32 R88, R0, 0x10, RZ ;  /* 0x0000001000587819 */ /* 0x000fc400000006ff */
[----:B------:R-:W-:Y:S02]  /*39b0*/  @P0 SHF.L.U32 R0, R69, 0x10, RZ ;  /* 0x0000001045000819 */ /* 0x000fe400000006ff */
[----:B------:R-:W-:Y:S02]  /*39c0*/  @P0 PRMT R81, R74, 0x7632, R81 ;  /* 0x000076324a510816 */ /* 0x000fe40000000051 */
[----:B------:R-:W2:Y:S01]  /*39d0*/  @P0 LDC R212, c[0x0][0x40c] ;  /* 0x00010300ffd40b82 */ /* 0x000ea20000000800 */
[----:B---3--:R-:W-:Y:S01]  /*39e0*/  @P0 FMUL.FTZ R82, R80, R89 ;  /* 0x0000005950520220 */ /* 0x008fe20000410000 */
[----:B------:R-:W-:Y:S01]  /*39f0*/  @P0 SHF.L.U32 R80, R164, 0x10, RZ ;  /* 0x00000010a4500819 */ /* 0x000fe200000006ff */
[----:B------:R-:W-:Y:S01]  /*3a00*/  @P0 IMAD.U32 R81, R81, 0x10000, RZ ;  /* 0x0001000051510824 */ /* 0x000fe200078e00ff */
[----:B------:R-:W-:Y:S01]  /*3a10*/  @P0 SHF.L.U32 R84, R74, 0x10, RZ ;  /* 0x000000104a540819 */ /* 0x000fe200000006ff */
[----:B------:R-:W-:Y:S01]  /*3a20*/  @P0 FFMA.FTZ R87, R82, R0, R87 ;  /* 0x0000000052570223 */ /* 0x000fe20000010057 */
[----:B------:R-:W-:Y:S01]  /*3a30*/  @P0 PRMT R82, R75, 0x7632, R82 ;  /* 0x000076324b520816 */ /* 0x000fe20000000052 */
[----:B------:R-:W-:Y:S01]  /*3a40*/  @P0 FFMA.FTZ R88, R83, R80, R88 ;  /* 0x0000005053580223 */ /* 0x000fe20000010058 */
[----:B------:R-:W3:Y:S01]  /*3a50*/  @P0 LDC R218, c[0x0][0x40c] ;  /* 0x00010300ffda0b82 */ /* 0x000ee20000000800 */
[----:B------:R-:W-:Y:S01]  /*3a60*/  @P0 SHF.L.U32 R89, R75, 0x10, RZ ;  /* 0x000000104b590819 */ /* 0x000fe200000006ff */
        /* <DEDUP_REMOVED lines=10> */
[----:B------:R-:W-:-:S02]  /*3b10*/  SHF.L.U32 R89, R78, 0x10, RZ ;  /* 0x000000104e597819 */ /* 0x000fc400000006ff */
[----:B------:R-:W-:Y:S01]  /*3b20*/  SHF.L.U32 R212, R0, 0x10, RZ ;  /* 0x0000001000d47819 */ /* 0x000fe200000006ff */
[----:B------:R-:W-:Y:S02]  /*3b30*/  @P0 IMAD.U32 R0, R70, 0x10000, RZ ;  /* 0x0001000046000824 */ /* 0x000fe400078e00ff */
[----:B------:R-:W-:Y:S01]  /*3b40*/  @P0 FFMA.FTZ R186, R215, R82, R186 ;  /* 0x00000052d7ba0223 */ /* 0x000fe200000100ba */
[----:B------:R-:W-:Y:S01]  /*3b50*/  F2FP.BF16.F32.PACK_AB R82, RZ, R88 ;  /* 0x00000058ff52723e */ /* 0x000fe200000010ff */
[----:B---3--:R-:W-:Y:S01]  /*3b60*/  @P0 FMUL.FTZ R84, R83, R218 ;  /* 0x000000da53540220 */ /* 0x008fe20000410000 */
[----:B------:R-:W-:Y:S01]  /*3b70*/  @P0 FFMA.FTZ R89, R216, R0, R89 ;  /* 0x00000000d8590223 */ /* 0x000fe20000010059 */
        /* <DEDUP_REMOVED lines=14> */
.L_x_369:
[----:B--2---:R-:W0:Y:S01]  /*3c60*/  @P1 LDC R81, c[0x0][0x40c] ;  /* 0x00010300ff511b82 */ /* 0x004e220000000800 */
[C---:B-----5:R-:W-:Y:S01]  /*3c70*/  @P1 PRMT R0, R72.reuse, 0x7632, R0 ;  /* 0x0000763248001816 */ /* 0x060fe20000000000 */
[----:B------:R-:W-:Y:S01]  /*3c80*/  HFMA2 R85, -RZ, RZ, 0, 0 ;  /* 0x00000000ff557431 */ /* 0x000fe200000001ff */
[----:B------:R-:W-:Y:S02]  /*3c90*/  @P1 SHF.L.U32 R80, R72, 0x10, RZ ;  /* 0x0000001048501819 */ /* 0x000fe400000006ff */
[----:B------:R-:W-:Y:S01]  /*3ca0*/  MOV R86, RZ ;  /* 0x000000ff00567202 */ /* 0x000fe20000000f00 */
[----:B------:R-:W-:Y:S01]  /*3cb0*/  @P1 IMAD.U32 R0, R0, 0x10000, RZ ;  /* 0x0001000000001824 */ /* 0x000fe200078e00ff */
[----:B------:R-:W-:Y:S01]  /*3cc0*/  @P1 SHF.L.U32 R82, R68, 0x10, RZ ;  /* 0x0000001044521819 */ /* 0x000fe200000006ff */
[----:B------:R-:W1:Y:S01]  /*3cd0*/  @P1 LDC R83, c[0x0][0x40c] ;  /* 0x00010300ff531b82 */ /* 0x000e620000000800 */
[----:B------:R-:W-:Y:S02]  /*3ce0*/  @P1 SHF.L.U32 R84, R73, 0x10, RZ ;  /* 0x0000001049541819 */ /* 0x000fe400000006ff */
[----:B------:R-:W-:-:S02]  /*3cf0*/  MOV R88, RZ ;  /* 0x000000ff00587202 */ /* 0x000fc40000000f00 */
[----:B------:R-:W-:-:S03]  /*3d00*/  @P1 SHF.L.U32 R219, R162, 0x10, RZ ;  /* 0x00000010a2db1819 */ /* 0x000fc600000006ff */
[----:B------:R-:W2:Y:S08]  /*3d10*/  @P1 LDC R89, c[0x0][0x40c] ;  /* 0x00010300ff591b82 */ /* 0x000eb00000000800 */
[----:B------:R-:W3:Y:S01]  /*3d20*/  @P1 LDC R87, c[0x0][0x40c] ;  /* 0x00010300ff571b82 */ /* 0x000ee20000000800 */
[----:B0-----:R-:W-:Y:S01]  /*3d30*/  @P1 FMUL.FTZ R81, R80, R81 ;  /* 0x0000005150511220 */ /* 0x001fe20000410000 */
[----:B------:R-:W-:-:S03]  /*3d40*/  @P1 PRMT R80, R73, 0x7632, R80 ;  /* 0x0000763249501816 */ /* 0x000fc60000000050 */
[----:B------:R-:W-:Y:S01]  /*3d50*/  @P1 FMUL.FTZ R85, R81, R82 ;  /* 0x0000005251551220 */ /* 0x000fe20000410000 */
[----:B------:R-:W-:Y:S01]  /*3d60*/  @P1 SHF.L.U32 R81, R69, 0x10, RZ ;  /* 0x0000001045511819 */ /* 0x000fe200000006ff */
[----:B------:R-:W-:Y:S01]  /*3d70*/  @P1 IMAD.U32 R80, R80, 0x10000, RZ ;  /* 0x0001000050501824 */ /* 0x000fe200078e00ff */
[----:B------:R-:W0:Y:S01]  /*3d80*/  @P1 LDC R215, c[0x0][0x40c] ;  /* 0x00010300ffd71b82 */ /* 0x000e220000000800 */
[----:B-1----:R-:W-:Y:S01]  /*3d90*/  @P1 FMUL.FTZ R0, R0, R83 ;  /* 0x0000005300001220 */ /* 0x002fe20000410000 */
[----:B------:R-:W-:Y:S02]  /*3da0*/  @P1 SHF.L.U32 R83, R165, 0x10, RZ ;  /* 0x00000010a5531819 */ /* 0x000fe400000006ff */
[----:B------:R-:W-:-:S03]  /*3db0*/  @P1 SHF.L.U32 R82, R74, 0x10, RZ ;  /* 0x000000104a521819 */ /* 0x000fc600000006ff */
[----:B------:R-:W-:Y:S01]  /*3dc0*/  @P1 FMUL.FTZ R86, R83, R0 ;  /* 0x0000000053561220 */ /* 0x000fe20000410000 */
[----:B------:R-:W1:Y:S01]  /*3dd0*/  @P1 LDC R213, c[0x0][0x40c] ;  /* 0x00010300ffd51b82 */ /* 0x000e620000000800 */
[----:B------:R-:W-:Y:S01]  /*3de0*/  @P1 SHF.L.U32 R83, R164, 0x10, RZ ;  /* 0x00000010a4531819 */ /* 0x000fe200000006ff */
[----:B--2---:R-:W-:Y:S01]  /*3df0*/  @P1 FMUL.FTZ R80, R80, R89 ;  /* 0x0000005950501220 */ /* 0x004fe20000410000 */
[----:B------:R-:W-:Y:S02]  /*3e00*/  @P1 PRMT R0, R74, 0x7632, R0 ;  /* 0x000076324a001816 */ /* 0x000fe40000000000 */
[----:B------:R-:W-:Y:S01]  /*3e10*/  @P1 SHF.L.U32 R89, R75, 0x10, RZ ;  /* 0x000000104b591819 */ /* 0x000fe200000006ff */
[----:B------:R-:W-:Y:S01]  /*3e20*/  @P1 FMUL.FTZ R88, R83, R80 ;  /* 0x0000005053581220 */ /* 0x000fe20000410000 */
[----:B------:R-:W-:Y:S01]  /*3e30*/  @P1 PRMT R80, R75, 0x7632, R80 ;  /* 0x000076324b501816 */ /* 0x000fe20000000050 */
[----:B------:R-:W2:Y:S01]  /*3e40*/  @P1 LDC R186, c[0x0][0x40c] ;  /* 0x00010300ffba1b82 */ /* 0x000ea20000000800 */
[----:B---3--:R-:W-:Y:S01]  /*3e50*/  @P1 FMUL.FTZ R84, R84, R87 ;  /* 0x0000005754541220 */ /* 0x008fe20000410000 */
[----:B------:R-:W-:Y:S01]  /*3e60*/  @P1 IMAD.U32 R0, R0, 0x10000, RZ ;  /* 0x0001000000001824 */ /* 0x000fe200078e00ff */
[----:B------:R-:W-:Y:S01]  /*3e70*/  @P1 SHF.L.U32 R80, R80, 0x10, RZ ;  /* 0x0000001050501819 */ /* 0x000fe200000006ff */
[----:B------:R-:W-:-:S02]  /*3e80*/  HFMA2 R87, -RZ, RZ, 0, 0 ;  /* 0x00000000ff577431 */ /* 0x000fc400000001ff */
[----:B------:R-:W-:Y:S01]  /*3e90*/  @P1 FMUL.FTZ R87, R84, R81 ;  /* 0x0000005154571220 */ /* 0x000fe20000410000 */
[----:B------:R-:W-:Y:S01]  /*3ea0*/  @P1 SHF.L.U32 R81, R70, 0x10, RZ ;  /* 0x0000001046511819 */ /* 0x000fe200000006ff */
[----:B------:R-:W3:Y:S01]  /*3eb0*/  @P1 LDC R217, c[0x0][0x40c] ;  /* 0x00010300ffd91b82 */ /* 0x000ee20000000800 */
[----:B0-----:R-:W-:Y:S01]  /*3ec0*/  @P1 FMUL.FTZ R0, R0, R215 ;  /* 0x000000d700001220 */ /* 0x001fe20000410000 */
[----:B------:R-:W-:Y:S02]  /*3ed0*/  @P1 SHF.L.U32 R83, R163, 0x10, RZ ;  /* 0x00000010a3531819 */ /* 0x000fe400000006ff */
[----:B------:R-:W-:Y:S01]  /*3ee0*/  @P1 SHF.L.U32 R215, R71, 0x10, RZ ;  /* 0x0000001047d71819 */ /* 0x000fe200000006ff */
[----:B-1----:R-:W-:Y:S01]  /*3ef0*/  @P1 FMUL.FTZ R82, R82, R213 ;  /* 0x000000d552521220 */ /* 0x002fe20000410000 */
[----:B------:R-:W-:Y:S02]  /*3f00*/  CS2R R212, SRZ ;  /* 0x0000000000d47805 */ /* 0x000fe4000001ff00 */
[----:B------:R-:W-:Y:S01]  /*3f10*/  @P1 FMUL.FTZ R212, R83, R0 ;  /* 0x0000000053d41220 */ /* 0x000fe20000410000 */
[----:B------:R-:W-:Y:S01]  /*3f20*/  F2FP.BF16.F32.PACK_AB R0, RZ, R86 ;  /* 0x00000056ff00723e */ /* 0x000fe200000010ff */
[----:B--2---:R-:W-:Y:S01]  /*3f30*/  @P1 FMUL.FTZ R84, R89, R186 ;  /* 0x000000ba59541220 */ /* 0x004fe20000410000 */
[----:B------:R-:W-:-:S02]  /*3f40*/  HFMA2 R89, -RZ, RZ, 0, 0 ;  /* 0x00000000ff597431 */ /* 0x000fc400000001ff */
[----:B------:R-:W-:Y:S02]  /*3f50*/  IMAD.MOV.U32 R186, RZ, RZ, RZ ;  /* 0x000000ffffba7224 */ /* 0x000fe400078e00ff */
        /* <DEDUP_REMOVED lines=15> */
.L_x_370:
[----:B------:R-:W-:Y:S01]  /*4050*/  FADD.FTZ R215, RZ, R97 ;  /* 0x00000061ffd77221 */ /* 0x000fe20000010000 */
[----:B------:R-:W0:Y:S01]  /*4060*/  S2R R84, SR_TID.X ;  /* 0x0000000000547919 */ /* 0x000e220000002100 */
[----:B------:R-:W-:Y:S01]  /*4070*/  IMAD.WIDE.U32 R2, R187, 0x10, R2 ;  /* 0x00000010bb027825 */ /* 0x000fe200078e0002 */
[----:B------:R-:W-:-:S03]  /*4080*/  UMOV UR10, 0xffffffff ;  /* 0xffffffff000a7882 */ /* 0x000fc60000000000 */
        /* <DEDUP_REMOVED lines=8> */
[----:B------:R-:W-:Y:S01]  /*4110*/  FADD.FTZ R215, R0, R107 ;  /* 0x0000006b00d77221 */ /* 0x000fe20000010000 */
[----:B0-----:R-:W-:-:S03]  /*4120*/  LOP3.LUT P0, RZ, R84, 0x1f, RZ, 0xc0, !PT ;  /* 0x0000001f54ff7812 */ /* 0x001fc6000780c0ff */
        /* <DEDUP_REMOVED lines=39> */
[----:B-1----:R-:W-:Y:S06]  /*43a0*/  BRA.DIV UR10, `(.L_x_371) ;  /* 0x0000001a0ab07947 */ /* 0x002fec000b800000 */
        /* <DEDUP_REMOVED lines=14> */
[C---:B------:R-:W-:Y:S01]  /*4490*/  FADD.FTZ R187, -R82.reuse, R95 ;  /* 0x0000005f52bb7221 */ /* 0x040fe20000010100 */
[----:B------:R-:W-:Y:S01]  /*44a0*/  FADD.FTZ R81, -R82, R93 ;  /* 0x0000005d52517221 */ /* 0x000fe20000010100 */
[----:B------:R-:W-:-:S04]  /*44b0*/  FFMA.FTZ R0, R0, R0, RZ ;  /* 0x0000000000007223 */ /* 0x000fc800000100ff */
[----:B------:R-:W-:Y:S01]  /*44c0*/  FFMA.FTZ R0, R3, R3, R0 ;  /* 0x0000000303007223 */ /* 0x000fe20000010000 */
[----:B------:R-:W-:-:S03]  /*44d0*/  FADD.FTZ R3, -R82, R94 ;  /* 0x0000005e52037221 */ /* 0x000fc60000010100 */
[----:B------:R-:W-:-:S04]  /*44e0*/  FFMA.FTZ R0, R187, R187, R0 ;  /* 0x000000bbbb007223 */ /* 0x000fc80000010000 */
        /* <DEDUP_REMOVED lines=97> */
.L_x_386:
[----:B------:R-:W-:Y:S01]  /*4b00*/  FMUL.FTZ R0, R82, R82 ;  /* 0x0000005252007220 */ /* 0x000fe20000410000 */
[----:B------:R-:W-:Y:S01]  /*4b10*/  ISETP.NE.AND P1, PT, RZ, UR8, PT ;  /* 0x00000008ff007c0c */ /* 0x000fe2000bf25270 */
[----:B-1----:R-:W-:Y:S01]  /*4b20*/  FADD.FTZ R214, R80, R187 ;  /* 0x000000bb50d67221 */ /* 0x002fe20000010000 */
[----:B------:R-:W1:Y:S01]  /*4b30*/  @!P0 LDC.64 R2, c[0x0][0x3c8] ;  /* 0x0000f200ff028b82 */ /* 0x000e620000000a00 */
[----:B------:R-:W-:Y:S01]  /*4b40*/  BSSY.RECONVERGENT B0, `(.L_x_372) ;  /* 0x000012d000007945 */ /* 0x000fe20003800200 */
[----:B------:R-:W-:Y:S01]  /*4b50*/  FSEL R0, R0, RZ, P1 ;  /* 0x000000ff00007208 */ /* 0x000fe20000800000 */
[----:B------:R-:W-:-:S04]  /*4b60*/  FFMA.FTZ R83, R214, R83, UR9 ;  /* 0x00000009d6537e23 */ /* 0x000fc80008010053 */
[----:B------:R-:W-:Y:S01]  /*4b70*/  FADD.FTZ R83, R83, R0 ;  /* 0x0000000053537221 */ /* 0x000fe20000010000 */
[----:B0-----:R-:W0:Y:S05]  /*4b80*/  @!P0 LDC.64 R80, c[0x0][0x3c0] ;  /* 0x0000f000ff508b82 */ /* 0x001e2a0000000a00 */
[----:B------:R-:W2:Y:S01]  /*4b90*/  MUFU.RSQ R83, R83 ;  /* 0x0000005300537308 */ /* 0x000ea20000001400 */
[----:B-1----:R-:W-:-:S04]  /*4ba0*/  @!P0 IMAD.WIDE R2, R109, 0x4, R2 ;  /* 0x000000046d028825 */ /* 0x002fc800078e0202 */
[----:B0-----:R-:W-:-:S05]  /*4bb0*/  @!P0 IMAD.WIDE R80, R109, 0x4, R80 ;  /* 0x000000046d508825 */ /* 0x001fca00078e0250 */
[----:B------:R0:W-:Y:S04]  /*4bc0*/  @!P0 STG.E desc[UR6][R80.64], R82 ;  /* 0x0000005250008986 */ /* 0x0001e8000c101906 */
[----:B--2---:R0:W-:Y:S01]  /*4bd0*/  @!P0 STG.E desc[UR6][R2.64], R83 ;  /* 0x0000005302008986 */ /* 0x0041e2000c101906 */
[----:B------:R-:W-:-:S13]  /*4be0*/  ISETP.GE.AND P0, PT, R98, 0x1, PT ;  /* 0x000000016200780c */ /* 0x000fda0003f06270 */
[----:B0-----:R-:W-:Y:S05]  /*4bf0*/  @!P0 BRA `(.L_x_373) ;  /* 0x0000001000848947 */ /* 0x001fea0003800000 */
[----:B------:R-:W-:Y:S02]  /*4c00*/  FSEL R82, R82, RZ, !P1 ;  /* 0x000000ff52527208 */ /* 0x000fe40004800000 */
[----:B------:R-:W-:Y:S02]  /*4c10*/  IADD3 R3, PT, PT, R98, -0x1, RZ ;  /* 0xffffffff62037810 */ /* 0x000fe40007ffe0ff */
[----:B------:R-:W-:Y:S01]  /*4c20*/  SHF.L.U32 R215, R153, 0x10, RZ ;  /* 0x0000001099d77819 */ /* 0x000fe200000006ff */
[C---:B------:R-:W-:Y:S01]  /*4c30*/  FADD.FTZ R98, -R82.reuse, R107 ;  /* 0x0000006b52627221 */ /* 0x040fe20000010100 */
[C---:B------:R-:W-:Y:S01]  /*4c40*/  FADD.FTZ R0, -R82.reuse, R95 ;  /* 0x0000005f52007221 */ /* 0x040fe20000010100 */
[C---:B------:R-:W-:Y:S01]  /*4c50*/  FADD.FTZ R102, -R82.reuse, R102 ;  /* 0x0000006652667221 */ /* 0x040fe20000010100 */
[----:B------:R-:W-:Y:S02]  /*4c60*/  IMAD R100, R3, R100, RZ ;  /* 0x0000006403647224 */ /* 0x000fe400078e02ff */
        /* <DEDUP_REMOVED lines=45> */
[C---:B------:R-:W-:Y:S01]  /*4f40*/  FMUL.FTZ R87, R83.reuse, R98 ;  /* 0x0000006253577220 */ /* 0x040fe20000410000 */
        /* <DEDUP_REMOVED lines=46> */
[----:B------:R-:W-:Y:S01]  /*5230*/  FMUL.FTZ R90, R83, R213 ;  /* 0x000000d5535a7220 */ /* 0x000fe20000410000 */
[----:B------:R-:W-:Y:S01]  /*5240*/  SHF.L.U32 R83, R112, 0x10, RZ ;  /* 0x0000001070537819 */ /* 0x000fe200000006ff */
[----:B------:R-:W-:Y:S01]  /*5250*/  IMAD.U32 R206, R161, 0x10000, RZ ;  /* 0x00010000a1ce7824 */ /* 0x000fe200078e00ff */
[----:B------:R-:W-:Y:S01]  /*5260*/  SHF.L.U32 R205, R24, 0x10, RZ ;  /* 0x0000001018cd7819 */ /* 0x000fe200000006ff */
[----:B------:R-:W-:Y:S01]  /*5270*/  IMAD.U32 R214, R114, 0x10000, RZ ;  /* 0x0001000072d67824 */ /* 0x000fe200078e00ff */
[----:B------:R-:W-:Y:S01]  /*5280*/  SHF.L.U32 R207, R159, 0x10, RZ ;  /* 0x000000109fcf7819 */ /* 0x000fe200000006ff */
[----:B------:R-:W-:Y:S01]  /*5290*/  IMAD.U32 R211, R155, 0x10000, RZ ;  /* 0x000100009bd37824 */ /* 0x000fe200078e00ff */
[----:B------:R-:W-:Y:S01]  /*52a0*/  SHF.L.U32 R209, R158, 0x10, RZ ;  /* 0x000000109ed17819 */ /* 0x000fe200000006ff */
[----:B------:R-:W-:Y:S01]  /*52b0*/  FFMA.FTZ R80, R80, R83, R205 ;  /* 0x0000005350507223 */ /* 0x000fe200000100cd */
[----:B------:R-:W-:-:S02]  /*52c0*/  SHF.L.U32 R208, R160, 0x10, RZ ;  /* 0x00000010a0d07819 */ /* 0x000fc400000006ff */
[----:B------:R-:W-:Y:S01]  /*52d0*/  SHF.L.U32 R83, R157, 0x10, RZ ;  /* 0x000000109d537819 */ /* 0x000fe200000006ff */
[----:B------:R-:W-:Y:S01]  /*52e0*/  FFMA.FTZ R108, R108, R207, R209 ;  /* 0x000000cf6c6c7223 */ /* 0x000fe200000100d1 */
[----:B------:R-:W-:Y:S01]  /*52f0*/  SHF.L.U32 R205, R156, 0x10, RZ ;  /* 0x000000109ccd7819 */ /* 0x000fe200000006ff */
[----:B------:R-:W-:Y:S01]  /*5300*/  FFMA.FTZ R101, R101, R206, R208 ;  /* 0x000000ce65657223 */ /* 0x000fe200000100d0 */
[----:B------:R-:W-:Y:S02]  /*5310*/  SHF.L.U32 R207, R115, 0x10, RZ ;  /* 0x0000001073cf7819 */ /* 0x000fe400000006ff */
[----:B------:R-:W-:Y:S01]  /*5320*/  SHF.L.U32 R209, R27, 0x10, RZ ;  /* 0x000000101bd17819 */ /* 0x000fe200000006ff */
[----:B------:R-:W-:Y:S01]  /*5330*/  FFMA.FTZ R198, R198, R83, R205 ;  /* 0x00000053c6c67223 */ /* 0x000fe200000100cd */
[----:B------:R-:W-:Y:S01]  /*5340*/  SHF.L.U32 R206, R4, 0x10, RZ ;  /* 0x0000001004ce7819 */ /* 0x000fe200000006ff */
[----:B------:R-:W-:Y:S01]  /*5350*/  IMAD.U32 R205, R5, 0x10000, RZ ;  /* 0x0001000005cd7824 */ /* 0x000fe200078e00ff */
[----:B------:R-:W-:Y:S01]  /*5360*/  SHF.L.U32 R208, R28, 0x10, RZ ;  /* 0x000000101cd07819 */ /* 0x000fe200000006ff */
[----:B------:R-:W-:Y:S01]  /*5370*/  FFMA.FTZ R83, R0, R207, R209 ;  /* 0x000000cf00537223 */ /* 0x000fe200000100d1 */
        /* <DEDUP_REMOVED lines=22> */
[----:B------:R-:W-:Y:S01]  /*54e0*/  IMAD.U32 R208, R8, 0x10000, RZ ;  /* 0x0001000008d07824 */ /* 0x000fe200078e00ff */
        /* <DEDUP_REMOVED lines=71> */
[----:B------:R-:W0:Y:S01]  /*5960*/  LDC.64 R106, c[0x0][0x428] ;  /* 0x00010a00ff6a7b82 */ /* 0x000e220000000a00 */
        /* <DEDUP_REMOVED lines=9> */
[----:B------:R-:W-:Y:S01]  /*5a00*/  FFMA.FTZ R212, R81, R212, R214 ;  /* 0x000000d451d47223 */ /* 0x000fe200000100d6 */
[----:B------:R-:W-:-:S02]  /*5a10*/  SHF.R.S32.HI R105, RZ, 0x1f, R100 ;  /* 0x0000001fff697819 */ /* 0x000fc40000011464 */
[----:B------:R-:W-:Y:S01]  /*5a20*/  F2FP.BF16.F32.PACK_AB R81, R108, R103 ;  /* 0x000000676c51723e */ /* 0x000fe200000010ff */
[----:B------:R-:W-:Y:S01]  /*5a30*/  FFMA.FTZ R210, R104, R211, R213 ;  /* 0x000000d368d27223 */ /* 0x000fe200000100d5 */
[----:B------:R-:W-:Y:S02]  /*5a40*/  LEA.HI R105, R105, R100, RZ, 0x3 ;  /* 0x0000006469697211 */ /* 0x000fe400078f18ff */
[----:B------:R-:W-:Y:S02]  /*5a50*/  LOP3.LUT R108, R84, 0x1f, RZ, 0xc0, !PT ;  /* 0x0000001f546c7812 */ /* 0x000fe400078ec0ff */
[----:B------:R-:W-:Y:S02]  /*5a60*/  SHF.L.U32 R209, R21, 0x10, RZ ;  /* 0x0000001015d17819 */ /* 0x000fe400000006ff */
[----:B------:R-:W-:Y:S02]  /*5a70*/  SHF.L.U32 R211, R45, 0x10, RZ ;  /* 0x000000102dd37819 */ /* 0x000fe400000006ff */
[----:B------:R-:W-:-:S02]  /*5a80*/  SHF.L.U32 R208, R121, 0x10, RZ ;  /* 0x0000001079d07819 */ /* 0x000fc400000006ff */
[----:B------:R-:W-:Y:S01]  /*5a90*/  SHF.L.U32 R104, R120, 0x10, RZ ;  /* 0x0000001078687819 */ /* 0x000fe200000006ff */
[----:B------:R-:W-:Y:S01]  /*5aa0*/  FFMA.FTZ R209, R82, R209, R211 ;  /* 0x000000d152d17223 */ /* 0x000fe200000100d3 */
[----:B------:R-:W-:Y:S02]  /*5ab0*/  F2FP.BF16.F32.PACK_AB R80, R101, R80 ;  /* 0x000000506550723e */ /* 0x000fe400000010ff */
[----:B------:R-:W-:Y:S01]  /*5ac0*/  SHF.L.U32 R100, R22, 0x10, RZ ;  /* 0x0000001016647819 */ /* 0x000fe200000006ff */
[----:B------:R-:W-:Y:S01]  /*5ad0*/  FFMA.FTZ R208, R85, R208, R104 ;  /* 0x000000d055d07223 */ /* 0x000fe20000010068 */
[----:B------:R-:W-:Y:S02]  /*5ae0*/  SHF.L.U32 R102, R46, 0x10, RZ ;  /* 0x000000102e667819 */ /* 0x000fe400000006ff */
[----:B------:R-:W-:Y:S02]  /*5af0*/  LEA.HI.SX32 R105, R105, R108, 0x1d ;  /* 0x0000006c69697211 */ /* 0x000fe400078feaff */
[----:B------:R-:W-:-:S02]  /*5b00*/  SHF.L.U32 R101, R117, 0x10, RZ ;  /* 0x0000001075657819 */ /* 0x000fc400000006ff */
[----:B------:R-:W-:Y:S01]  /*5b10*/  SHF.L.U32 R103, R116, 0x10, RZ ;  /* 0x0000001074677819 */ /* 0x000fe200000006ff */
[----:B0-----:R-:W-:Y:S01]  /*5b20*/  IMAD.WIDE.U32 R84, R105, 0x10, R106 ;  /* 0x0000001069547825 */ /* 0x001fe200078e006a */
[----:B------:R-:W-:-:S03]  /*5b30*/  F2FP.BF16.F32.PACK_AB R82, R198, R191 ;  /* 0x000000bfc652723e */ /* 0x000fc600000010ff */
[----:B------:R-:W-:Y:S01]  /*5b40*/  FFMA.FTZ R198, R3, R100, R102 ;  /* 0x0000006403c67223 */ /* 0x000fe20000010066 */
[----:B------:R-:W-:Y:S01]  /*5b50*/  SHF.L.U32 R211, R47, 0x10, RZ ;  /* 0x000000102fd37819 */ /* 0x000fe200000006ff */
[----:B------:R-:W-:Y:S01]  /*5b60*/  IMAD.U32 R191, R23, 0x10000, RZ ;  /* 0x0001000017bf7824 */ /* 0x000fe200078e00ff */
[----:B------:R-:W-:Y:S01]  /*5b70*/  F2FP.BF16.F32.PACK_AB R83, R202, R83 ;  /* 0x00000053ca53723e */ /* 0x000fe200000010ff */
[----:B------:R-:W-:Y:S01]  /*5b80*/  FFMA.FTZ R213, R86, R101, R103 ;  /* 0x0000006556d57223 */ /* 0x000fe20000010067 */
[----:B------:R-:W-:Y:S01]  /*5b90*/  SHF.L.U32 R215, R111, 0x10, RZ ;  /* 0x000000106fd77819 */ /* 0x000fe200000006ff */
[----:B------:R-:W-:Y:S01]  /*5ba0*/  FFMA.FTZ R202, R2, R191, R211 ;  /* 0x000000bf02ca7223 */ /* 0x000fe200000100d3 */
[----:B------:R-:W-:Y:S01]  /*5bb0*/  SHF.L.U32 R217, R110, 0x10, RZ ;  /* 0x000000106ed97819 */ /* 0x000fe200000006ff */
[C---:B------:R-:W-:Y:S01]  /*5bc0*/  VIADD R103, R105.reuse, 0x60 ;  /* 0x0000006069677836 */ /* 0x040fe20000000000 */
[C---:B------:R-:W-:Y:S01]  /*5bd0*/  IADD3 R3, PT, PT, R105.reuse, 0x20, RZ ;  /* 0x0000002069037810 */ /* 0x040fe20007ffe0ff */
[----:B------:R0:W-:Y:S01]  /*5be0*/  STG.E.128 desc[UR6][R84.64], R80 ;  /* 0x0000005054007986 */ /* 0x0001e2000c101d06 */
[C---:B------:R-:W-:Y:S01]  /*5bf0*/  IADD3 R101, PT, PT, R105.reuse, 0x40, RZ ;  /* 0x0000004069657810 */ /* 0x040fe20007ffe0ff */
[----:B------:R-:W-:Y:S01]  /*5c00*/  FFMA.FTZ R215, R90, R215, R217 ;  /* 0x000000d75ad77223 */ /* 0x000fe200000100d9 */
[----:B------:R-:W-:Y:S01]  /*5c10*/  IADD3 R191, PT, PT, R105, 0x80, RZ ;  /* 0x0000008069bf7810 */ /* 0x000fe20007ffe0ff */
[----:B------:R-:W-:Y:S01]  /*5c20*/  IMAD.WIDE.U32 R2, R3, 0x10, R106 ;  /* 0x0000001003027825 */ /* 0x000fe200078e006a */
[----:B------:R-:W-:-:S02]  /*5c30*/  IADD3 R211, PT, PT, R105, 0xa0, RZ ;  /* 0x000000a069d37810 */ /* 0x000fc40007ffe0ff */
[----:B------:R-:W-:Y:S01]  /*5c40*/  F2FP.BF16.F32.PACK_AB R86, R192, R187 ;  /* 0x000000bbc056723e */ /* 0x000fe200000010ff */
[----:B------:R-:W-:Y:S01]  /*5c50*/  IMAD.WIDE.U32 R100, R101, 0x10, R106 ;  /* 0x0000001065647825 */ /* 0x000fe200078e006a */
[----:B------:R-:W-:-:S03]  /*5c60*/  F2FP.BF16.F32.PACK_AB R90, R206, R199 ;  /* 0x000000c7ce5a723e */ /* 0x000fc600000010ff */
[----:B------:R-:W-:-:S04]  /*5c70*/  IMAD.WIDE.U32 R102, R103, 0x10, R106 ;  /* 0x0000001067667825 */ /* 0x000fc800078e006a */
[--C-:B------:R-:W-:Y:S01]  /*5c80*/  IMAD.WIDE.U32 R104, R191, 0x10, R106.reuse ;  /* 0x00000010bf687825 */ /* 0x100fe200078e006a */
[----:B0-----:R-:W-:Y:S02]  /*5c90*/  F2FP.BF16.F32.PACK_AB R83, R99, R98 ;  /* 0x000000626353723e */ /* 0x001fe400000010ff */
[----:B------:R-:W-:Y:S01]  /*5ca0*/  F2FP.BF16.F32.PACK_AB R82, R94, R93 ;  /* 0x0000005d5e52723e */ /* 0x000fe200000010ff */
[----:B------:R-:W-:Y:S01]  /*5cb0*/  IMAD.WIDE.U32 R106, R211, 0x10, R106 ;  /* 0x00000010d36a7825 */ /* 0x000fe200078e006a */
[----:B------:R-:W-:Y:S02]  /*5cc0*/  F2FP.BF16.F32.PACK_AB R81, R89, R88 ;  /* 0x000000585951723e */ /* 0x000fe400000010ff */
[----:B------:R-:W-:Y:S02]  /*5cd0*/  F2FP.BF16.F32.PACK_AB R80, R87, R0 ;  /* 0x000000005750723e */ /* 0x000fe400000010ff */
[----:B------:R-:W-:Y:S02]  /*5ce0*/  F2FP.BF16.F32.PACK_AB R87, R204, R203 ;  /* 0x000000cbcc57723e */ /* 0x000fe400000010ff */
        /* <DEDUP_REMOVED lines=18> */
.L_x_373:
[----:B------:R-:W-:Y:S05]  /*5e10*/  BSYNC.RECONVERGENT B0 ;  /* 0x0000000000007941 */ /* 0x000fea0003800200 */
.L_x_372:
[----:B0-----:R-:W0:Y:S02]  /*5e20*/  LDC.64 R2, c[0x0][0x380] ;  /* 0x0000e000ff027b82 */ /* 0x001e240000000a00 */
[----:B0-----:R-:W-:-:S04]  /*5e30*/  LEA R109, R2, R109, 0x2 ;  /* 0x0000006d026d7211 */ /* 0x001fc800078e10ff */
[----:B------:R-:W-:-:S13]  /*5e40*/  ISETP.GE.AND P0, PT, R109, R3, PT ;  /* 0x000000036d00720c */ /* 0x000fda0003f06270 */
[----:B------:R-:W-:Y:S05]  /*5e50*/  @!P0 BRA `(.L_x_374) ;  /* 0xffffffa800a48947 */ /* 0x000fea000383ffff */
[----:B------:R-:W-:Y:S05]  /*5e60*/  EXIT ;  /* 0x000000000000794d */ /* 0x000fea0003800000 */
.L_x_371:
[----:B------:R-:W-:Y:S01]  /*5e70*/  HFMA2 R216, -RZ, RZ, 0, 5.9604644775390625e-08 ;  /* 0x00000001ffd87431 */ /* 0x000fe200000001ff */
[----:B------:R-:W-:Y:S01]  /*5e80*/  BSSY B0, `(.L_x_375) ;  /* 0x0000007000007945 */ /* 0x000fe20003800000 */
[----:B------:R-:W-:Y:S01]  /*5e90*/  MOV R215, R0 ;  /* 0x0000000000d77202 */ /* 0x000fe20000000f00 */
[----:B------:R-:W-:Y:S01]  /*5ea0*/  IMAD.MOV.U32 R217, RZ, RZ, 0x1f ;  /* 0x0000001fffd97424 */ /* 0x000fe200078e00ff */
[----:B------:R-:W-:-:S07]  /*5eb0*/  MOV R214, 0xffffffff ;  /* 0xffffffff00d67802 */ /* 0x000fce0000000f00 */
[----:B------:R-:W-:Y:S05]  /*5ec0*/  WARPSYNC.COLLECTIVE R214, `(.L_x_376) ;  /* 0x00000000d6087348 */ /* 0x000fea0003c00000 */
[----:B------:R0:W1:Y:S02]  /*5ed0*/  SHFL.BFLY P1, R187, R215, R216, R217 ;  /* 0x0c0000d8d7bb7389 */ /* 0x00006400000200d9 */
[----:B01----:R-:W-:Y:S05]  /*5ee0*/  ENDCOLLECTIVE ;  /* 0x000000000000791b */ /* 0x003fea0003800000 */
.L_x_376:
[----:B------:R-:W-:Y:S05]  /*5ef0*/  BSYNC B0 ;  /* 0x0000000000007941 */ /* 0x000fea0003800000 */
.L_x_375:
[----:B------:R-:W-:Y:S01]  /*5f00*/  MOV R3, R187 ;  /* 0x000000bb00037202 */ /* 0x000fe20000000f00 */
[----:B------:R-:W-:Y:S01]  /*5f10*/  HFMA2 R216, -RZ, RZ, 0, 1.1920928955078125e-07 ;  /* 0x00000002ffd87431 */ /* 0x000fe200000001ff */
[----:B------:R-:W-:Y:S01]  /*5f20*/  MOV R217, 0x1f ;  /* 0x0000001f00d97802 */ /* 0x000fe20000000f00 */
[----:B------:R-:W-:Y:S01]  /*5f30*/  IMAD.MOV.U32 R214, RZ, RZ, -0x1 ;  /* 0xffffffffffd67424 */ /* 0x000fe200078e00ff */
[----:B------:R-:W0:Y:S01]  /*5f40*/  LDC R83, c[0x0][0x400] ;  /* 0x00010000ff537b82 */ /* 0x000e220000000800 */
[----:B------:R-:W-:-:S05]  /*5f50*/  FADD.FTZ R3, R0, R3 ;  /* 0x0000000300037221 */ /* 0x000fca0000010000 */
[----:B------:R-:W-:-:S07]  /*5f60*/  MOV R215, R3 ;  /* 0x0000000300d77202 */ /* 0x000fce0000000f00 */
[----:B0-----:R-:W-:Y:S05]  /*5f70*/  WARPSYNC.COLLECTIVE R214, `(.L_x_377) ;  /* 0x00000000d6087348 */ /* 0x001fea0003c00000 */
[----:B------:R1:W2:Y:S02]  /*5f80*/  SHFL.BFLY P1, R187, R215, R216, R217 ;  /* 0x0c0000d8d7bb7389 */ /* 0x0002a400000200d9 */
[----:B012---:R-:W-:Y:S05]  /*5f90*/  ENDCOLLECTIVE ;  /* 0x000000000000791b */ /* 0x007fea0003800000 */
.L_x_377:
[----:B------:R-:W-:Y:S01]  /*5fa0*/  HFMA2 R216, -RZ, RZ, 0, 2.384185791015625e-07 ;  /* 0x00000004ffd87431 */ /* 0x000fe200000001ff */
[----:B------:R-:W-:-:S05]  /*5fb0*/  MOV R2, R187 ;  /* 0x000000bb00027202 */ /* 0x000fca0000000f00 */
[----:B------:R-:W-:-:S05]  /*5fc0*/  FADD.FTZ R2, R3, R2 ;  /* 0x0000000203027221 */ /* 0x000fca0000010000 */
[----:B------:R-:W-:-:S07]  /*5fd0*/  MOV R215, R2 ;  /* 0x0000000200d77202 */ /* 0x000fce0000000f00 */
[----:B------:R-:W-:Y:S05]  /*5fe0*/  WARPSYNC.COLLECTIVE R214, `(.L_x_378) ;  /* 0x00000000d6087348 */ /* 0x000fea0003c00000 */
[----:B------:R0:W1:Y:S02]  /*5ff0*/  SHFL.BFLY P1, R187, R215, R216, R217 ;  /* 0x0c0000d8d7bb7389 */ /* 0x00006400000200d9 */
[----:B01----:R-:W-:Y:S05]  /*6000*/  ENDCOLLECTIVE ;  /* 0x000000000000791b */ /* 0x003fea0003800000 */
.L_x_378:
[----:B------:R-:W-:Y:S01]  /*6010*/  IMAD.MOV.U32 R216, RZ, RZ, 0x8 ;  /* 0x00000008ffd87424 */ /* 0x000fe200078e00ff */
[----:B------:R-:W-:-:S05]  /*6020*/  MOV R81, R187 ;  /* 0x000000bb00517202 */ /* 0x000fca0000000f00 */
[----:B------:R-:W-:-:S05]  /*6030*/  FADD.FTZ R81, R2, R81 ;  /* 0x0000005102517221 */ /* 0x000fca0000010000 */
[----:B------:R-:W-:-:S07]  /*6040*/  MOV R215, R81 ;  /* 0x0000005100d77202 */ /* 0x000fce0000000f00 */
[----:B------:R-:W-:Y:S05]  /*6050*/  WARPSYNC.COLLECTIVE R214, `(.L_x_379) ;  /* 0x00000000d6087348 */ /* 0x000fea0003c00000 */
[----:B------:R0:W1:Y:S02]  /*6060*/  SHFL.BFLY P1, R187, R215, R216, R217 ;  /* 0x0c0000d8d7bb7389 */ /* 0x00006400000200d9 */
[----:B01----:R-:W-:Y:S05]  /*6070*/  ENDCOLLECTIVE ;  /* 0x000000000000791b */ /* 0x003fea0003800000 */
.L_x_379:
[----:B------:R-:W-:Y:S01]  /*6080*/  HFMA2 R216, -RZ, RZ, 0, 9.5367431640625e-07 ;  /* 0x00000010ffd87431 */ /* 0x000fe200000001ff */
[----:B------:R-:W-:-:S05]  /*6090*/  MOV R80, R187 ;  /* 0x000000bb00507202 */ /* 0x000fca0000000f00 */
[----:B------:R-:W-:-:S05]  /*60a0*/  FADD.FTZ R80, R81, R80 ;  /* 0x0000005051507221 */ /* 0x000fca0000010000 */
[----:B------:R-:W-:-:S07]  /*60b0*/  MOV R215, R80 ;  /* 0x0000005000d77202 */ /* 0x000fce0000000f00 */
[----:B------:R-:W-:Y:S05]  /*60c0*/  WARPSYNC.COLLECTIVE R214, `(.L_x_380) ;  /* 0x00000000d6087348 */ /* 0x000fea0003c00000 */
[----:B------:R0:W1:Y:S02]  /*60d0*/  SHFL.BFLY P1, R187, R215, R216, R217 ;  /* 0x0c0000d8d7bb7389 */ /* 0x00006400000200d9 */
[----:B01----:R-:W-:Y:S05]  /*60e0*/  ENDCOLLECTIVE ;  /* 0x000000000000791b */ /* 0x003fea0003800000 */
.L_x_380:
[----:B------:R-:W-:Y:S02]  /*60f0*/  HFMA2 R216, -RZ, RZ, 0, 5.9604644775390625e-08 ;  /* 0x00000001ffd87431 */ /* 0x000fe400000001ff */
[----:B------:R-:W-:-:S04]  /*6100*/  FADD.FTZ R80, R80, R187 ;  /* 0x000000bb50507221 */ /* 0x000fc80000010000 */
[----:B------:R-:W-:-:S04]  /*6110*/  FMUL.FTZ R82, R80, R83 ;  /* 0x0000005350527220 */ /* 0x000fc80000410000 */
        /* <DEDUP_REMOVED lines=96> */
[----:B------:R-:W-:-:S07]  /*6720*/  MOV R215, R0 ;  /* 0x0000000000d77202 */ /* 0x000fce0000000f00 */
[----:B------:R-:W-:Y:S05]  /*6730*/  WARPSYNC.COLLECTIVE R214, `(.L_x_381) ;  /* 0x00000000d6087348 */ /* 0x000fea0003c00000 */
[----:B------:R0:W1:Y:S02]  /*6740*/  SHFL.BFLY P1, R187, R215, R216, R217 ;  /* 0x0c0000d8d7bb7389 */ /* 0x00006400000200d9 */
[----:B01----:R-:W-:Y:S05]  /*6750*/  ENDCOLLECTIVE ;  /* 0x000000000000791b */ /* 0x003fea0003800000 */
.L_x_381:
[----:B------:R-:W-:Y:S02]  /*6760*/  HFMA2 R216, -RZ, RZ, 0, 1.1920928955078125e-07 ;  /* 0x00000002ffd87431 */ /* 0x000fe400000001ff */
[----:B------:R-:W-:-:S04]  /*6770*/  IMAD.MOV.U32 R3, RZ, RZ, R187 ;  /* 0x000000ffff037224 */ /* 0x000fc800078e00bb */
[----:B------:R-:W-:-:S05]  /*6780*/  FADD.FTZ R3, R0, R3 ;  /* 0x0000000300037221 */ /* 0x000fca0000010000 */
[----:B------:R-:W-:-:S07]  /*6790*/  MOV R215, R3 ;  /* 0x0000000300d77202 */ /* 0x000fce0000000f00 */
[----:B------:R-:W-:Y:S05]  /*67a0*/  WARPSYNC.COLLECTIVE R214, `(.L_x_382) ;  /* 0x00000000d6087348 */ /* 0x000fea0003c00000 */
[----:B------:R0:W1:Y:S02]  /*67b0*/  SHFL.BFLY P1, R187, R215, R216, R217 ;  /* 0x0c0000d8d7bb7389 */ /* 0x00006400000200d9 */
[----:B01----:R-:W-:Y:S05]  /*67c0*/  ENDCOLLECTIVE ;  /* 0x000000000000791b */ /* 0x003fea0003800000 */
.L_x_382:
[----:B------:R-:W-:Y:S01]  /*67d0*/  HFMA2 R216, -RZ, RZ, 0, 2.384185791015625e-07 ;  /* 0x00000004ffd87431 */ /* 0x000fe200000001ff */
[----:B------:R-:W-:-:S05]  /*67e0*/  MOV R2, R187 ;  /* 0x000000bb00027202 */ /* 0x000fca0000000f00 */
[----:B------:R-:W-:-:S05]  /*67f0*/  FADD.FTZ R2, R3, R2 ;  /* 0x0000000203027221 */ /* 0x000fca0000010000 */
[----:B------:R-:W-:-:S07]  /*6800*/  MOV R215, R2 ;  /* 0x0000000200d77202 */ /* 0x000fce0000000f00 */
[----:B------:R-:W-:Y:S05]  /*6810*/  WARPSYNC.COLLECTIVE R214, `(.L_x_383) ;  /* 0x00000000d6087348 */ /* 0x000fea0003c00000 */
[----:B------:R0:W1:Y:S02]  /*6820*/  SHFL.BFLY P1, R187, R215, R216, R217 ;  /* 0x0c0000d8d7bb7389 */ /* 0x00006400000200d9 */
[----:B01----:R-:W-:Y:S05]  /*6830*/  ENDCOLLECTIVE ;  /* 0x000000000000791b */ /* 0x003fea0003800000 */
.L_x_383:
[----:B------:R-:W-:Y:S02]  /*6840*/  HFMA2 R216, -RZ, RZ, 0, 4.76837158203125e-07 ;  /* 0x00000008ffd87431 */ /* 0x000fe400000001ff */
[----:B------:R-:W-:-:S04]  /*6850*/  IMAD.MOV.U32 R81, RZ, RZ, R187 ;  /* 0x000000ffff517224 */ /* 0x000fc800078e00bb */
[----:B------:R-:W-:-:S05]  /*6860*/  FADD.FTZ R81, R2, R81 ;  /* 0x0000005102517221 */ /* 0x000fca0000010000 */
[----:B------:R-:W-:-:S07]  /*6870*/  MOV R215, R81 ;  /* 0x0000005100d77202 */ /* 0x000fce0000000f00 */
[----:B------:R-:W-:Y:S05]  /*6880*/  WARPSYNC.COLLECTIVE R214, `(.L_x_384) ;  /* 0x00000000d6087348 */ /* 0x000fea0003c00000 */
[----:B------:R0:W1:Y:S02]  /*6890*/  SHFL.BFLY P1, R187, R215, R216, R217 ;  /* 0x0c0000d8d7bb7389 */ /* 0x00006400000200d9 */
[----:B01----:R-:W-:Y:S05]  /*68a0*/  ENDCOLLECTIVE ;  /* 0x000000000000791b */ /* 0x003fea0003800000 */
.L_x_384:
[----:B------:R-:W-:Y:S01]  /*68b0*/  HFMA2 R216, -RZ, RZ, 0, 9.5367431640625e-07 ;  /* 0x00000010ffd87431 */ /* 0x000fe200000001ff */
[----:B------:R-:W-:-:S05]  /*68c0*/  MOV R80, R187 ;  /* 0x000000bb00507202 */ /* 0x000fca0000000f00 */
[----:B------:R-:W-:-:S05]  /*68d0*/  FADD.FTZ R80, R81, R80 ;  /* 0x0000005051507221 */ /* 0x000fca0000010000 */
[----:B------:R-:W-:-:S07]  /*68e0*/  MOV R215, R80 ;  /* 0x0000005000d77202 */ /* 0x000fce0000000f00 */
[----:B------:R-:W-:Y:S05]  /*68f0*/  WARPSYNC.COLLECTIVE R214, `(.L_x_385) ;  /* 0x00000000d6087348 */ /* 0x000fea0003c00000 */
[----:B------:R0:W1:Y:S02]  /*6900*/  SHFL.BFLY P1, R187, R215, R216, R217 ;  /* 0x0c0000d8d7bb7389 */ /* 0x00006400000200d9 */
[----:B01----:R-:W-:Y:S05]  /*6910*/  ENDCOLLECTIVE ;  /* 0x000000000000791b */ /* 0x003fea0003800000 */
.L_x_385:
[----:B------:R-:W-:Y:S05]  /*6920*/  BRA `(.L_x_386) ;  /* 0xffffffe000747947 */ /* 0x000fea000383ffff */
.L_x_387:
        /* <DEDUP_REMOVED lines=13> */
.L_x_54335:


//--------------------- .text._ZN10layer_norm13ln_fwd_kernelINS_13Kernel_traitsI13__nv_bfloat16S2_S2_S2_fjLj1536ELj1ELj4ELj1ELj16ENS_18Kernel_traits_baseILj1536ES2_S2_S2_S2_fjLj128EEEEELb1ELb0ELb0ELb0EEEvNS_9FwdParamsE --------------------------
	.section	.text._ZN10layer_norm13ln_fwd_kernelINS_13Kernel_traitsI13__nv_bfloat16S2_S2_S2_fjLj1536ELj1ELj4ELj1ELj16ENS_18Kernel_traits_baseILj1536ES2_S2_S2_S2_fjLj128EEEEELb1ELb0ELb0ELb0EEEvNS_9FwdParamsE,"ax",@progbits
	.align	128
        .global         _ZN10layer_norm13ln_fwd_kernelINS_13Kernel_traitsI13__nv_bfloat16S2_S2_S2_fjLj1536ELj1ELj4ELj1ELj16ENS_18Kernel_traits_baseILj1536ES2_S2_S2_S2_fjLj128EEEEELb1ELb0ELb0ELb0EEEvNS_9FwdParamsE
        .type           _ZN10layer_norm13ln_fwd_kernelINS_13Kernel_traitsI13__nv_bfloat16S2_S2_S2_fjLj1536ELj1ELj4ELj1ELj16ENS_18Kernel_traits_baseILj1536ES2_S2_S2_S2_fjLj128EEEEELb1ELb0ELb0ELb0EEEvNS_9FwdParamsE,@function
        .size           _ZN10layer_norm13ln_fwd_kernelINS_13Kernel_traitsI13__nv_bfloat16S2_S2_S2_fjLj1536ELj1ELj4ELj1ELj16ENS_18Kernel_traits_baseILj1536ES2_S2_S2_S2_fjLj128EEEEELb1ELb0ELb0ELb0EEEvNS_9FwdParamsE,(.L_x_54336 - _ZN10layer_norm13ln_fwd_kernelINS_13Kernel_traitsI13__nv_bfloat16S2_S2_S2_fjLj1536ELj1ELj4ELj1ELj16ENS_18Kernel_traits_baseILj1536ES2_S2_S2_S2_fjLj128EEEEELb1ELb0ELb0ELb0EEEvNS_9FwdParamsE)
        .other          _ZN10layer_norm13ln_fwd_kernelINS_13Kernel_traitsI13__nv_bfloat16S2_S2_S2_fjLj1536ELj1ELj4ELj1ELj16ENS_18Kernel_traits_baseILj1536ES2_S2_S2_S2_fjLj128EEEEELb1ELb0ELb0ELb0EEEvNS_9FwdParamsE,@"STO_CUDA_ENTRY STV_DEFAULT"
_ZN10layer_norm13ln_fwd_kernelINS_13Kernel_traitsI13__nv_bfloat16S2_S2_S2_fjLj1536ELj1ELj4ELj1ELj16ENS_18Kernel_traits_baseILj1536ES2_S2_S2_S2_fjLj128EEEEELb1ELb0ELb0ELb0EEEvNS_9FwdParamsE:
.text._ZN10layer_norm13ln_fwd_kernelINS_13Kernel_traitsI13__nv_bfloat16S2_S2_S2_fjLj1536ELj1ELj4ELj1ELj16ENS_18Kernel_traits_baseILj1536ES2_S2_S2_S2_fjLj128EEEEELb1ELb0ELb0ELb0EEEvNS_9FwdParamsE:
[----:B------:R-:W-:Y:S01]  /*0000*/  LDC R1, c[0x0][0x37c] ;  /* 0x0000df00ff017b82 */ /* 0x000fe20000000800 */
[----:B------:R-:W0:Y:S07]  /*0010*/  LDCU.U8 UR4, c[0x0][0x464] ;  /* 0x00008c80ff0477ac */ /* 0x000e2e0008000000 */
[----:B------:R-:W1:Y:S01]  /*0020*/  LDC R117, c[0x0][0x458] ;  /* 0x00011600ff757b82 */ /* 0x000e620000000800 */
[----:B------:R-:W2:Y:S07]  /*0030*/  LDCU.64 UR6, c[0x0][0x358] ;  /* 0x00006b00ff0677ac */ /* 0x000eae0008000a00 */
[----:B------:R-:W3:Y:S01]  /*0040*/  LDC R8, c[0x0][0x45c] ;  /* 0x00011700ff087b82 */ /* 0x000ee20000000800 */
[----:B------:R-:W4:Y:S01]  /*0050*/  S2R R6, SR_TID.X ;  /* 0x0000000000067919 */ /* 0x000f220000002100 */
[----:B------:R-:W5:Y:S06]  /*0060*/  LDCU.64 UR8, c[0x0][0x438] ;  /* 0x00008700ff0877ac */ /* 0x000f6c0008000a00 */
[----:B------:R-:W4:Y:S01]  /*0070*/  LDC R9, c[0x0][0x388] ;  /* 0x0000e200ff097b82 */ /* 0x000f220000000800 */
[----:B0-----:R-:W-:Y:S01]  /*0080*/  ISETP.NE.AND P0, PT, RZ, UR4, PT ;  /* 0x00000004ff007c0c */ /* 0x001fe2000bf05270 */
[----:B------:R-:W0:-:S12]  /*0090*/  LDCU.64 UR4, c[0x0][0x450] ;  /* 0x00008a00ff0477ac */ /* 0x000e180008000a00 */
[----:B-1----:R-:W-:Y:S01]  /*00a0*/  @P0 IMAD.MOV.U32 R2, RZ, RZ, R117 ;  /* 0x000000ffff020224 */ /* 0x002fe200078e0075 */
[----:B------:R-:W1:Y:S01]  /*00b0*/  @P0 LDC R5, c[0x0][0x460] ;  /* 0x00011800ff050b82 */ /* 0x000e620000000800 */
[----:B---3--:R-:W-:-:S06]  /*00c0*/  @P0 IMAD.MOV.U32 R3, RZ, RZ, R8 ;  /* 0x000000ffff030224 */ /* 0x008fcc00078e0008 */
[----:B--2---:R-:W1:Y:S01]  /*00d0*/  @P0 LDG.E.64 R2, desc[UR6][R2.64] ;  /* 0x0000000602020981 */ /* 0x004e62000c1e1b00 */
[----:B0-----:R-:W-:Y:S01]  /*00e0*/  MOV R110, UR4 ;  /* 0x00000004006e7c02 */ /* 0x001fe20008000f00 */
[----:B------:R-:W-:-:S06]  /*00f0*/  IMAD.U32 R111, RZ, RZ, UR5 ;  /* 0x00000005ff6f7e24 */ /* 0x000fcc000f8e00ff */
[----:B------:R-:W2:Y:S01]  /*0100*/  @P0 LDG.E.64 R110, desc[UR6][R110.64] ;  /* 0x000000066e6e0981 */ /* 0x000ea2000c1e1b00 */
[----:B------:R-:W0:Y:S01]  /*0110*/  S2UR UR5, SR_CTAID.X ;  /* 0x00000000000579c3 */ /* 0x000e220000002500 */
[----:B-----5:R-:W-:Y:S01]  /*0120*/  UISETP.NE.U32.AND UP0, UPT, UR8, URZ, UPT ;  /* 0x000000ff0800728c */ /* 0x020fe2000bf05070 */
[----:B----4-:R-:W-:Y:S01]  /*0130*/  SHF.R.S32.HI R0, RZ, 0x1f, R9 ;  /* 0x0000001fff007819 */ /* 0x010fe20000011409 */
[----:B------:R-:W-:Y:S01]  /*0140*/  BSSY.RECONVERGENT B0, `(.L_x_388) ;  /* 0x0000081000007945 */ /* 0x000fe20003800200 */
[----:B------:R-:W-:Y:S01]  /*0150*/  LOP3.LUT R27, R6, 0x1f, RZ, 0xc0, !PT ;  /* 0x0000001f061b7812 */ /* 0x000fe200078ec0ff */
[----:B------:R-:W-:Y:S01]  /*0160*/  UISETP.NE.AND.EX UP0, UPT, UR9, URZ, UPT, UP0 ;  /* 0x000000ff0900728c */ /* 0x000fe2000bf05300 */
[----:B------:R-:W-:Y:S02]  /*0170*/  LEA.HI R4, R0, R9, RZ, 0x3 ;  /* 0x0000000900047211 */ /* 0x000fe400078f18ff */
[----:B------:R-:W3:Y:S01]  /*0180*/  LDC R7, c[0x0][0x360] ;  /* 0x0000d800ff077b82 */ /* 0x000ee20000000800 */
[----:B------:R-:W-:Y:S01]  /*0190*/  SHF.R.U32.HI R0, RZ, 0x5, R6 ;  /* 0x00000005ff007819 */ /* 0x000fe20000011606 */
[----:B0-----:R-:W-:-:S06]  /*01a0*/  USHF.L.U32 UR4, UR5, 0x2, URZ ;  /* 0x0000000205047899 */ /* 0x001fcc00080006ff */
[----:B------:R-:W-:Y:S02]  /*01b0*/  LOP3.LUT R0, R0, UR4, RZ, 0xfc, !PT ;  /* 0x0000000400007c12 */ /* 0x000fe4000f8efcff */
[----:B-1----:R-:W-:Y:S01]  /*01c0*/  @P0 IADD3 R117, P1, PT, R2, R5, RZ ;  /* 0x0000000502750210 */ /* 0x002fe20007f3e0ff */
[----:B---3--:R-:W-:Y:S01]  /*01d0*/  IMAD R2, R7, UR5, R6 ;  /* 0x0000000507027c24 */ /* 0x008fe2000f8e0206 */
[----:B------:R-:W-:-:S03]  /*01e0*/  LOP3.LUT R5, R27, 0x1f, RZ, 0x3c, !PT ;  /* 0x0000001f1b057812 */ /* 0x000fc600078e3cff */
[----:B------:R-:W-:Y:S01]  /*01f0*/  @P0 IMAD.X R8, RZ, RZ, R3, P1 ;  /* 0x000000ffff080224 */ /* 0x000fe200008e0603 */
[----:B------:R-:W-:Y:S02]  /*0200*/  LEA.HI.SX32 R3, R4, R5, 0x1d ;  /* 0x0000000504037211 */ /* 0x000fe400078feaff */
[C---:B--2---:R-:W-:Y:S01]  /*0210*/  IADD3 R26, PT, PT, R110.reuse, -0x61c88647, RZ ;  /* 0x9e3779b96e1a7810 */ /* 0x044fe20007ffe0ff */
[C---:B------:R-:W-:Y:S01]  /*0220*/  VIADD R28, R111.reuse, 0xbb67ae85 ;  /* 0xbb67ae856f1c7836 */ /* 0x040fe20000000000 */
[C---:B------:R-:W-:Y:S01]  /*0230*/  IADD3 R30, PT, PT, R111.reuse, 0x76cf5d0a, RZ ;  /* 0x76cf5d0a6f1e7810 */ /* 0x040fe20007ffe0ff */
[C---:B------:R-:W-:Y:S01]  /*0240*/  VIADD R29, R110.reuse, 0x3c6ef372 ;  /* 0x3c6ef3726e1d7836 */ /* 0x040fe20000000000 */
[C---:B------:R-:W-:Y:S01]  /*0250*/  IADD3 R33, PT, PT, R110.reuse, 0x78dde6e4, RZ ;  /* 0x78dde6e46e217810 */ /* 0x040fe20007ffe0ff */
[C---:B------:R-:W-:Y:S01]  /*0260*/  VIADD R31, R110.reuse, 0xdaa66d2b ;  /* 0xdaa66d2b6e1f7836 */ /* 0x040fe20000000000 */
[C---:B------:R-:W-:Y:S01]  /*0270*/  IADD3 R36, PT, PT, R111.reuse, -0x56f99767, RZ ;  /* 0xa90668996f247810 */ /* 0x040fe20007ffe0ff */
[C---:B------:R-:W-:Y:S01]  /*0280*/  VIADD R32, R111.reuse, 0x32370b8f ;  /* 0x32370b8f6f207836 */ /* 0x040fe20000000000 */
[C---:B------:R-:W-:Y:S01]  /*0290*/  IADD3 R39, PT, PT, R110.reuse, 0x5384540f, RZ ;  /* 0x5384540f6e277810 */ /* 0x040fe20007ffe0ff */
[C---:B------:R-:W-:Y:S01]  /*02a0*/  VIADD R34, R111.reuse, 0xed9eba14 ;  /* 0xed9eba146f227836 */ /* 0x040fe20000000000 */
[----:B------:R-:W-:Y:S01]  /*02b0*/  IADD3 R116, PT, PT, R111, -0x24c28bd8, RZ ;  /* 0xdb3d74286f747810 */ /* 0x000fe20007ffe0ff */
[C---:B------:R-:W-:Y:S01]  /*02c0*/  VIADD R35, R110.reuse, 0x1715609d ;  /* 0x1715609d6e237836 */ /* 0x040fe20000000000 */
[--C-:B------:R-:W-:Y:S01]  /*02d0*/  SHF.R.U64 R4, R117, 0x2, R8.reuse ;  /* 0x0000000275047819 */ /* 0x100fe20000001208 */
[----:B------:R-:W-:Y:S01]  /*02e0*/  VIADD R37, R110, 0xb54cda56 ;  /* 0xb54cda566e257836 */ /* 0x000fe20000000000 */
[----:B------:R-:W-:Y:S01]  /*02f0*/  SHF.R.U32.HI R5, RZ, 0x2, R8 ;  /* 0x00000002ff057819 */ /* 0x000fe20000011608 */
[----:B------:R-:W-:-:S02]  /*0300*/  VIADD R38, R111, 0x646e171e ;  /* 0x646e171e6f267836 */ /* 0x000fc40000000000 */
[C---:B------:R-:W-:Y:S02]  /*0310*/  VIADD R40, R111.reuse, 0x1fd5c5a3 ;  /* 0x1fd5c5a36f287836 */ /* 0x040fe40000000000 */
[C---:B------:R-:W-:Y:S02]  /*0320*/  VIADD R174, R110.reuse, 0xf1bbcdc8 ;  /* 0xf1bbcdc86eae7836 */ /* 0x040fe40000000000 */
[----:B------:R-:W-:Y:S02]  /*0330*/  VIADD R41, R110, 0x8ff34781 ;  /* 0x8ff347816e297836 */ /* 0x000fe40000000000 */
[----:B------:R-:W-:Y:S01]  /*0340*/  VIADD R42, R111, 0x96a522ad ;  /* 0x96a522ad6f2a7836 */ /* 0x000fe20000000000 */
[----:B------:R-:W-:Y:S06]  /*0350*/  BRA.U !UP0, `(.L_x_389) ;  /* 0x0000000108c47547 */ /* 0x000fec000b800000 */
        /* <DEDUP_REMOVED lines=24> */
[----:B------:R0:W5:Y:S02]  /*04e0*/  @P2 LDG.E.128 R80, desc[UR6][R14.64] ;  /* 0x000000060e502981 */ /* 0x000164000c1e1d00 */
[----:B------:R-:W4:Y:S01]  /*04f0*/  @P4 LDC.64 R22, c[0x0][0x3d0] ;  /* 0x0000f400ff164b82 */ /* 0x000f220000000a00 */
[----:B-1----:R-:W-:-:S04]  /*0500*/  @P2 IMAD.WIDE.U32 R16, R27, 0x10, R16 ;  /* 0x000000101b102825 */ /* 0x002fc800078e0010 */
[----:B------:R-:W-:Y:S01]  /*0510*/  @P2 VIADD R27, R27, 0x20 ;  /* 0x000000201b1b2836 */ /* 0x000fe20000000000 */
[----:B------:R0:W5:Y:S02]  /*0520*/  @P2 LD.E.128 R76, desc[UR6][R16.64] ;  /* 0x00000006104c2980 */ /* 0x000164000c101d00 */
[----:B------:R-:W1:Y:S01]  /*0530*/  @P4 LDC.64 R24, c[0x0][0x438] ;  /* 0x00010e00ff184b82 */ /* 0x000e620000000a00 */
[----:B--2---:R-:W-:-:S05]  /*0540*/  @P3 IMAD.WIDE.U32 R18, R27, 0x10, R18 ;  /* 0x000000101b123825 */ /* 0x004fca00078e0012 */
[----:B------:R0:W5:Y:S01]  /*0550*/  @P3 LDG.E.128 R72, desc[UR6][R18.64] ;  /* 0x0000000612483981 */ /* 0x000162000c1e1d00 */
[----:B---3--:R-:W-:-:S04]  /*0560*/  @P3 IMAD.WIDE.U32 R20, R27, 0x10, R20 ;  /* 0x000000101b143825 */ /* 0x008fc800078e0014 */
[----:B------:R-:W-:Y:S01]  /*0570*/  @P3 VIADD R27, R27, 0x20 ;  /* 0x000000201b1b3836 */ /* 0x000fe20000000000 */
[----:B------:R0:W5:Y:S03]  /*0580*/  @P3 LD.E.128 R68, desc[UR6][R20.64] ;  /* 0x0000000614443980 */ /* 0x000166000c101d00 */
[----:B----4-:R-:W-:-:S05]  /*0590*/  @P4 IMAD.WIDE.U32 R22, R27, 0x10, R22 ;  /* 0x000000101b164825 */ /* 0x010fca00078e0016 */
[----:B------:R0:W5:Y:S01]  /*05a0*/  @P4 LDG.E.128 R64, desc[UR6][R22.64] ;  /* 0x0000000616404981 */ /* 0x000162000c1e1d00 */
[----:B-1----:R-:W-:-:S05]  /*05b0*/  @P4 IMAD.WIDE.U32 R24, R27, 0x10, R24 ;  /* 0x000000101b184825 */ /* 0x002fca00078e0018 */
        /* <DEDUP_REMOVED lines=11> */
.L_x_389:
        /* <DEDUP_REMOVED lines=10> */
[C---:B0-----:R-:W-:Y:S01]  /*0710*/  @P0 IMAD.WIDE.U32 R8, R27.reuse, 0x10, R6 ;  /* 0x000000101b080825 */ /* 0x041fe200078e0006 */
[----:B------:R-:W-:-:S04]  /*0720*/  @P0 LOP3.LUT R27, R27, 0x20, RZ, 0xfc, !PT ;  /* 0x000000201b1b0812 */ /* 0x000fc800078efcff */
[----:B------:R0:W5:Y:S02]  /*0730*/  @P0 LDG.E.128 R96, desc[UR6][R8.64] ;  /* 0x0000000608600981 */ /* 0x000164000c1e1d00 */
[----:B------:R-:W4:Y:S01]  /*0740*/  @P4 LDC.64 R16, c[0x0][0x3d0] ;  /* 0x0000f400ff104b82 */ /* 0x000f220000000a00 */
[----:B-1----:R-:W-:-:S04]  /*0750*/  @P1 IMAD.WIDE.U32 R10, R27, 0x10, R10 ;  /* 0x000000101b0a1825 */ /* 0x002fc800078e000a */
[----:B------:R-:W-:Y:S01]  /*0760*/  @P1 VIADD R27, R27, 0x20 ;  /* 0x000000201b1b1836 */ /* 0x000fe20000000000 */
[----:B------:R0:W5:Y:S02]  /*0770*/  @P1 LDG.E.128 R88, desc[UR6][R10.64] ;  /* 0x000000060a581981 */ /* 0x000164000c1e1d00 */
[----:B------:R-:W1:Y:S01]  /*0780*/  @P5 LDC.64 R6, c[0x0][0x3d0] ;  /* 0x0000f400ff065b82 */ /* 0x000e620000000a00 */
[----:B--2---:R-:W-:-:S04]  /*0790*/  @P2 IMAD.WIDE.U32 R12, R27, 0x10, R12 ;  /* 0x000000101b0c2825 */ /* 0x004fc800078e000c */
[----:B------:R-:W-:Y:S01]  /*07a0*/  @P2 VIADD R27, R27, 0x20 ;  /* 0x000000201b1b2836 */ /* 0x000fe20000000000 */
[----:B------:R0:W5:Y:S03]  /*07b0*/  @P2 LDG.E.128 R80, desc[UR6][R12.64] ;  /* 0x000000060c502981 */ /* 0x000166000c1e1d00 */
[C---:B---3--:R-:W-:Y:S01]  /*07c0*/  @P3 IMAD.WIDE.U32 R14, R27.reuse, 0x10, R14 ;  /* 0x000000101b0e3825 */ /* 0x048fe200078e000e */
[----:B------:R-:W-:-:S04]  /*07d0*/  @P3 IADD3 R27, PT, PT, R27, 0x20, RZ ;  /* 0x000000201b1b3810 */ /* 0x000fc80007ffe0ff */
[----:B------:R0:W5:Y:S01]  /*07e0*/  @P3 LDG.E.128 R72, desc[UR6][R14.64] ;  /* 0x000000060e483981 */ /* 0x000162000c1e1d00 */
[----:B----4-:R-:W-:-:S04]  /*07f0*/  @P4 IMAD.WIDE.U32 R16, R27, 0x10, R16 ;  /* 0x000000101b104825 */ /* 0x010fc800078e0010 */
[----:B------:R-:W-:Y:S01]  /*0800*/  @P4 VIADD R27, R27, 0x20 ;  /* 0x000000201b1b4836 */ /* 0x000fe20000000000 */
[----:B------:R0:W5:Y:S03]  /*0810*/  @P4 LDG.E.128 R64, desc[UR6][R16.64] ;  /* 0x0000000610404981 */ /* 0x000166000c1e1d00 */
[----:B-1----:R-:W-:-:S05]  /*0820*/  @P5 IMAD.WIDE.U32 R6, R27, 0x10, R6 ;  /* 0x000000101b065825 */ /* 0x002fca00078e0006 */
[----:B------:R0:W5:Y:S01]  /*0830*/  @P5 LDG.E.128 R56, desc[UR6][R6.64] ;  /* 0x0000000606385981 */ /* 0x000162000c1e1d00 */
[----:B------:R-:W-:Y:S02]  /*0840*/  HFMA2 R70, -RZ, RZ, 0, 0 ;  /* 0x00000000ff467431 */ /* 0x000fe400000001ff */
[----:B------:R-:W-:Y:S01]  /*0850*/  IMAD.MOV.U32 R62, RZ, RZ, RZ ;  /* 0x000000ffff3e7224 */ /* 0x000fe200078e00ff */
[----:B------:R-:W-:Y:S02]  /*0860*/  CS2R R60, SRZ ;  /* 0x00000000003c7805 */ /* 0x000fe4000001ff00 */
[----:B------:R-:W-:Y:S01]  /*0870*/  CS2R R68, SRZ ;  /* 0x0000000000447805 */ /* 0x000fe2000001ff00 */
[----:B------:R-:W-:Y:S01]  /*0880*/  IMAD.MOV.U32 R78, RZ, RZ, RZ ;  /* 0x000000ffff4e7224 */ /* 0x000fe200078e00ff */
[----:B------:R-:W-:Y:S01]  /*0890*/  CS2R R76, SRZ ;  /* 0x00000000004c7805 */ /* 0x000fe2000001ff00 */
[----:B------:R-:W-:Y:S01]  /*08a0*/  IMAD.MOV.U32 R86, RZ, RZ, RZ ;  /* 0x000000ffff567224 */ /* 0x000fe200078e00ff */
[----:B------:R-:W-:-:S02]  /*08b0*/  CS2R R84, SRZ ;  /* 0x0000000000547805 */ /* 0x000fc4000001ff00 */
[----:B------:R-:W-:Y:S02]  /*08c0*/  MOV R94, RZ ;  /* 0x000000ff005e7202 */ /* 0x000fe40000000f00 */
[----:B------:R-:W-:Y:S02]  /*08d0*/  CS2R R92, SRZ ;  /* 0x00000000005c7805 */ /* 0x000fe4000001ff00 */
[----:B------:R-:W-:Y:S02]  /*08e0*/  @P5 CS2R R54, SRZ ;  /* 0x0000000000365805 */ /* 0x000fe4000001ff00 */
[----:B------:R-:W-:Y:S01]  /*08f0*/  @P5 CS2R R52, SRZ ;  /* 0x0000000000345805 */ /* 0x000fe2000001ff00 */
[----:B------:R-:W-:Y:S01]  /*0900*/  @P0 IMAD.MOV.U32 R95, RZ, RZ, RZ ;  /* 0x000000ffff5f0224 */ /* 0x000fe200078e00ff */
[----:B------:R-:W-:Y:S01]  /*0910*/  @P2 MOV R79, RZ ;  /* 0x000000ff004f2202 */ /* 0x000fe20000000f00 */
[----:B------:R-:W-:Y:S02]  /*0920*/  @P1 IMAD.MOV.U32 R87, RZ, RZ, RZ ;  /* 0x000000ffff571224 */ /* 0x000fe400078e00ff */
[----:B------:R-:W-:-:S02]  /*0930*/  @P3 IMAD.MOV.U32 R71, RZ, RZ, RZ ;  /* 0x000000ffff473224 */ /* 0x000fc400078e00ff */
[----:B0-----:R-:W-:-:S07]  /*0940*/  @P4 IMAD.MOV.U32 R63, RZ, RZ, RZ ;  /* 0x000000ffff3f4224 */ /* 0x001fce00078e00ff */
.L_x_390:
[----:B------:R-:W-:Y:S05]  /*0950*/  BSYNC.RECONVERGENT B0 ;  /* 0x0000000000007941 */ /* 0x000fea0003800200 */
.L_x_388:
[----:B------:R-:W0:Y:S02]  /*0960*/  LDCU UR4, c[0x0][0x384] ;  /* 0x00007080ff0477ac */ /* 0x000e240008000800 */
[----:B0-----:R-:W-:-:S13]  /*0970*/  ISETP.GE.AND P0, PT, R0, UR4, PT ;  /* 0x0000000400007c0c */ /* 0x001fda000bf06270 */
[----:B------:R-:W-:Y:S05]  /*0980*/  @P0 EXIT ;  /* 0x000000000000094d */ /* 0x000fea0003800000 */
[----:B------:R-:W-:Y:S01]  /*0990*/  IMAD.HI.U32 R6, R2, -0x326172a9, RZ ;  /* 0xcd9e8d5702067827 */ /* 0x000fe200078e00ff */
[----:B------:R-:W0:Y:S01]  /*09a0*/  LDCU.64 UR4, c[0x0][0x3e0] ;  /* 0x00007c00ff0477ac */ /* 0x000e220008000a00 */
[----:B------:R-:W-:Y:S02]  /*09b0*/  LOP3.LUT R114, R114, 0xffffffbf, RZ, 0xc0, !PT ;  /* 0xffffffbf72727812 */ /* 0x000fe400078ec0ff */
[----:B------:R-:W-:Y:S02]  /*09c0*/  HFMA2 R113, -RZ, RZ, 0, 0 ;  /* 0x00000000ff717431 */ /* 0x000fe400000001ff */
[C---:B------:R-:W-:Y:S01]  /*09d0*/  IMAD.HI.U32 R7, R4.reuse, -0x2daee0ad, RZ ;  /* 0xd2511f5304077827 */ /* 0x040fe200078e00ff */
[----:B------:R-:W-:Y:S01]  /*09e0*/  LOP3.LUT R6, R5, R6, R110, 0x96, !PT ;  /* 0x0000000605067212 */ /* 0x000fe200078e966e */
[----:B------:R-:W1:Y:S01]  /*09f0*/  LDCU UR10, c[0x0][0x388] ;  /* 0x00007100ff0a77ac */ /* 0x000e620008000800 */
[----:B------:R-:W-:Y:S01]  /*0a00*/  LOP3.LUT R117, R117, 0x3, RZ, 0xc0, !PT ;  /* 0x0000000375757812 */ /* 0x000fe200078ec0ff */
[----:B------:R-:W-:Y:S01]  /*0a10*/  IMAD R11, R4, -0x2daee0ad, RZ ;  /* 0xd2511f53040b7824 */ /* 0x000fe200078e02ff */
[----:B------:R-:W-:Y:S01]  /*0a20*/  LOP3.LUT R7, R7, R111, RZ, 0x3c, !PT ;  /* 0x0000006f07077212 */ /* 0x000fe200078e3cff */
[----:B------:R-:W-:Y:S01]  /*0a30*/  IMAD.HI.U32 R10, R6, -0x2daee0ad, RZ ;  /* 0xd2511f53060a7827 */ /* 0x000fe200078e00ff */
[----:B-----5:R-:W-:Y:S01]  /*0a40*/  PRMT R13, R52, 0x7632, R13 ;  /* 0x00007632340d7816 */ /* 0x020fe2000000000d */
[----:B------:R-:W2:Y:S01]  /*0a50*/  LDCU.U8 UR8, c[0x0][0x410] ;  /* 0x00008200ff0877ac */ /* 0x000ea20008000000 */
[----:B------:R-:W-:Y:S01]  /*0a60*/  PRMT R14, R56, 0x7632, R14 ;  /* 0x00007632380e7816 */ /* 0x000fe2000000000e */
[----:B------:R-:W-:Y:S01]  /*0a70*/  IMAD R9, R2, -0x326172a9, RZ ;  /* 0xcd9e8d5702097824 */ /* 0x000fe200078e02ff */
[----:B------:R-:W-:Y:S01]  /*0a80*/  LOP3.LUT R10, R28, R11, R10, 0x96, !PT ;  /* 0x0000000b1c0a7212 */ /* 0x000fe200078e960a */
[----:B------:R-:W-:Y:S01]  /*0a90*/  IMAD.HI.U32 R8, R7, -0x326172a9, RZ ;  /* 0xcd9e8d5707087827 */ /* 0x000fe200078e00ff */
[----:B------:R-:W-:Y:S01]  /*0aa0*/  PRMT R15, R63, 0x7632, R15 ;  /* 0x000076323f0f7816 */ /* 0x000fe2000000000f */
[----:B------:R-:W3:Y:S01]  /*0ab0*/  LDCU UR9, c[0x0][0x448] ;  /* 0x00008900ff0977ac */ /* 0x000ee20008000800 */
[----:B0-----:R-:W-:Y:S01]  /*0ac0*/  ISETP.NE.U32.AND P0, PT, RZ, UR4, PT ;  /* 0x00000004ff007c0c */ /* 0x001fe2000bf05070 */
[----:B------:R-:W-:Y:S01]  /*0ad0*/  IMAD R12, R7, -0x326172a9, RZ ;  /* 0xcd9e8d57070c7824 */ /* 0x000fe200078e02ff */
[----:B------:R-:W-:Y:S01]  /*0ae0*/  LOP3.LUT R8, R26, R9, R8, 0x96, !PT ;  /* 0x000000091a087212 */ /* 0x000fe200078e9608 */
[----:B------:R-:W-:Y:S01]  /*0af0*/  IMAD R9, R6, -0x2daee0ad, RZ ;  /* 0xd2511f5306097824 */ /* 0x000fe200078e02ff */
[----:B------:R-:W-:Y:S01]  /*0b00*/  ISETP.NE.AND.EX P0, PT, RZ, UR5, PT, P0 ;  /* 0x00000005ff007c0c */ /* 0x000fe2000bf05300 */
[----:B------:R-:W-:Y:S01]  /*0b10*/  IMAD.HI.U32 R7, R10, -0x326172a9, RZ ;  /* 0xcd9e8d570a077827 */ /* 0x000fe200078e00ff */
[----:B------:R-:W-:Y:S01]  /*0b20*/  PRMT R16, R67, 0x7632, R16 ;  /* 0x0000763243107816 */ /* 0x000fe20000000010 */
[----:B------:R-:W0:Y:S01]  /*0b30*/  LDCU.64 UR4, c[0x0][0x3a0] ;  /* 0x00007400ff0477ac */ /* 0x000e220008000a00 */
[----:B------:R-:W-:Y:S01]  /*0b40*/  PRMT R17, R62, 0x7632, R17 ;  /* 0x000076323e117816 */ /* 0x000fe20000000011 */
[----:B------:R-:W-:Y:S01]  /*0b50*/  IMAD.HI.U32 R6, R8, -0x2daee0ad, RZ ;  /* 0xd2511f5308067827 */ /* 0x000fe200078e00ff */
[----:B------:R-:W-:-:S02]  /*0b60*/  LOP3.LUT R7, R29, R12, R7, 0x96, !PT ;  /* 0x0000000c1d077212 */ /* 0x000fc400078e9607 */
[----:B------:R-:W-:Y:S01]  /*0b70*/  PRMT R18, R66, 0x7632, R18 ;  /* 0x0000763242127816 */ /* 0x000fe20000000012 */
[----:B------:R-:W-:Y:S01]  /*0b80*/  IMAD R12, R8, -0x2daee0ad, RZ ;  /* 0xd2511f53080c7824 */ /* 0x000fe200078e02ff */
[----:B------:R-:W-:Y:S01]  /*0b90*/  LOP3.LUT R6, R30, R9, R6, 0x96, !PT ;  /* 0x000000091e067212 */ /* 0x000fe200078e9606 */
[----:B------:R-:W-:Y:S01]  /*0ba0*/  IMAD.HI.U32 R11, R7, -0x2daee0ad, RZ ;  /* 0xd2511f53070b7827 */ /* 0x000fe200078e00ff */
[----:B------:R-:W-:Y:S02]  /*0bb0*/  PRMT R19, R61, 0x7632, R19 ;  /* 0x000076323d137816 */ /* 0x000fe40000000013 */
[----:B------:R-:W-:Y:S01]  /*0bc0*/  @P0 LOP3.LUT R114, R114, 0x40, RZ, 0xfc, !PT ;  /* 0x0000004072720812 */ /* 0x000fe200078efcff */
[----:B------:R-:W-:Y:S01]  /*0bd0*/  IMAD R9, R10, -0x326172a9, RZ ;  /* 0xcd9e8d570a097824 */ /* 0x000fe200078e02ff */
[----:B------:R-:W-:Y:S01]  /*0be0*/  LOP3.LUT R11, R32, R12, R11, 0x96, !PT ;  /* 0x0000000c200b7212 */ /* 0x000fe200078e960b */
[----:B------:R-:W-:Y:S01]  /*0bf0*/  IMAD.HI.U32 R8, R6, -0x326172a9, RZ ;  /* 0xcd9e8d5706087827 */ /* 0x000fe200078e00ff */
[----:B------:R-:W-:-:S02]  /*0c00*/  PRMT R20, R65, 0x7632, R20 ;  /* 0x0000763241147816 */ /* 0x000fc40000000014 */
[----:B------:R-:W-:Y:S01]  /*0c10*/  PRMT R21, R60, 0x7632, R21 ;  /* 0x000076323c157816 */ /* 0x000fe20000000015 */
[----:B------:R-:W-:Y:S01]  /*0c20*/  IMAD R10, R7, -0x2daee0ad, RZ ;  /* 0xd2511f53070a7824 */ /* 0x000fe200078e02ff */
[----:B------:R-:W-:Y:S01]  /*0c30*/  LOP3.LUT R8, R31, R9, R8, 0x96, !PT ;  /* 0x000000091f087212 */ /* 0x000fe200078e9608 */
[----:B------:R-:W-:Y:S01]  /*0c40*/  IMAD R9, R6, -0x326172a9, RZ ;  /* 0xcd9e8d5706097824 */ /* 0x000fe200078e02ff */
[----:B------:R-:W-:Y:S01]  /*0c50*/  PRMT R22, R64, 0x7632, R22 ;  /* 0x0000763240167816 */ /* 0x000fe20000000016 */
[----:B------:R-:W-:Y:S01]  /*0c60*/  IMAD.HI.U32 R6, R11, -0x326172a9, RZ ;  /* 0xcd9e8d570b067827 */ /* 0x000fe200078e00ff */
[----:B------:R-:W-:Y:S02]  /*0c70*/  PRMT R23, R71, 0x7632, R23 ;  /* 0x0000763247177816 */ /* 0x000fe40000000017 */
[----:B------:R-:W-:Y:S01]  /*0c80*/  PRMT R24, R75, 0x7632, R24 ;  /* 0x000076324b187816 */ /* 0x000fe20000000018 */
[----:B------:R-:W-:Y:S01]  /*0c90*/  IMAD.HI.U32 R7, R8, -0x2daee0ad, RZ ;  /* 0xd2511f5308077827 */ /* 0x000fe200078e00ff */
[----:B------:R-:W-:-:S02]  /*0ca0*/  LOP3.LUT R6, R33, R9, R6, 0x96, !PT ;  /* 0x0000000921067212 */ /* 0x000fc400078e9606 */
        /* <DEDUP_REMOVED lines=45> */
[----:B------:R-:W-:Y:S01]  /*0f80*/  PRMT R40, R91, 0x7632, R40 ;  /* 0x000076325b287816 */ /* 0x000fe20000000028 */
        /* <DEDUP_REMOVED lines=22> */
[----:B0123--:R-:W-:-:S07]  /*10f0*/  PRMT R112, R96, 0x7632, R112 ;  /* 0x0000763260707816 */ /* 0x00ffce0000000070 */
.L_x_907:
[----:B------:R-:W-:-:S13]  /*1100*/  LOP3.LUT P1, RZ, R114, 0x40, RZ, 0xc0, !PT ;  /* 0x0000004072ff7812 */ /* 0x000fda000782c0ff */
[----:B------:R-:W0:Y:S02]  /*1110*/  @P1 LDC.64 R100, c[0x0][0x3e0] ;  /* 0x0000f800ff641b82 */ /* 0x000e240000000a00 */
[----:B0-----:R-:W-:-:S06]  /*1120*/  @P1 IMAD.WIDE R100, R0, 0x2, R100 ;  /* 0x0000000200641825 */ /* 0x001fcc00078e0264 */
[----:B------:R-:W2:Y:S01]  /*1130*/  @P1 LDG.E.U16 R100, desc[UR6][R100.64] ;  /* 0x0000000664641981 */ /* 0x000ea2000c1e1500 */
[----:B------:R-:W-:Y:S01]  /*1140*/  IMAD R102, R0, UR10, RZ ;  /* 0x0000000a00667c24 */ /* 0x000fe2000f8e02ff */
[----:B------:R-:W-:Y:S01]  /*1150*/  ISETP.GE.U32.AND P0, PT, R3, 0x20, PT ;  /* 0x000000200300780c */ /* 0x000fe20003f06070 */
[----:B------:R-:W-:Y:S01]  /*1160*/  BSSY.RECONVERGENT B0, `(.L_x_391) ;  /* 0x0000665000007945 */ /* 0x000fe20003800200 */
[----:B------:R-:W0:Y:S01]  /*1170*/  S2R R165, SR_TID.X ;  /* 0x0000000000a57919 */ /* 0x000e220000002100 */
[----:B------:R-:W-:Y:S01]  /*1180*/  LOP3.LUT R114, R114, 0xffffffef, RZ, 0xc0, !PT ;  /* 0xffffffef72727812 */ /* 0x000fe200078ec0ff */
[----:B------:R-:W-:Y:S01]  /*1190*/  IMAD.MOV.U32 R168, RZ, RZ, 0x3f800000 ;  /* 0x3f800000ffa87424 */ /* 0x000fe200078e00ff */
[----:B------:R-:W-:-:S04]  /*11a0*/  SHF.R.S32.HI R103, RZ, 0x1f, R102 ;  /* 0x0000001fff677819 */ /* 0x000fc80000011466 */
[----:B------:R-:W-:-:S04]  /*11b0*/  LEA.HI R103, R103, R102, RZ, 0x3 ;  /* 0x0000006667677211 */ /* 0x000fc800078f18ff */
[----:B------:R-:W-:Y:S02]  /*11c0*/  @P0 LOP3.LUT R114, R114, 0x10, RZ, 0xfc, !PT ;  /* 0x0000001072720812 */ /* 0x000fe400078efcff */
[----:B0-----:R-:W-:-:S04]  /*11d0*/  LOP3.LUT R142, R165, 0x1f, RZ, 0xc0, !PT ;  /* 0x0000001fa58e7812 */ /* 0x001fc800078ec0ff */
[----:B------:R-:W-:-:S04]  /*11e0*/  LEA.HI.SX32 R142, R103, R142, 0x1d ;  /* 0x0000008e678e7211 */ /* 0x000fc800078feaff */
[----:B------:R-:W-:Y:S01]  /*11f0*/  MOV R169, R142 ;  /* 0x0000008e00a97202 */ /* 0x000fe20000000f00 */
[----:B--2---:R-:W-:Y:S01]  /*1200*/  @P1 IMAD.U32 R168, R100, 0x10000, RZ ;  /* 0x0001000064a81824 */ /* 0x004fe200078e00ff */
[----:B------:R-:W-:Y:S06]  /*1210*/  @!P0 BRA `(.L_x_392) ;  /* 0x0000006400648947 */ /* 0x000fec0003800000 */
[----:B------:R-:W0:Y:S02]  /*1220*/  LDC.64 R100, c[0x0][0x390] ;  /* 0x0000e400ff647b82 */ /* 0x000e240000000a00 */
[----:B0-----:R-:W-:-:S06]  /*1230*/  IMAD.WIDE.U32 R100, R142, 0x10, R100 ;  /* 0x000000108e647825 */ /* 0x001fcc00078e0064 */
[----:B------:R-:W5:Y:S01]  /*1240*/  LDG.E.128 R100, desc[UR6][R100.64] ;  /* 0x0000000664647981 */ /* 0x000f62000c1e1d00 */
[----:B------:R-:W-:-:S04]  /*1250*/  UISETP.NE.U32.AND UP0, UPT, UR4, URZ, UPT ;  /* 0x000000ff0400728c */ /* 0x000fc8000bf05070 */
[----:B------:R-:W-:-:S09]  /*1260*/  UISETP.NE.AND.EX UP0, UPT, UR5, URZ, UPT, UP0 ;  /* 0x000000ff0500728c */ /* 0x000fd2000bf05300 */
[----:B------:R-:W-:Y:S05]  /*1270*/  BRA.U !UP0, `(.L_x_393) ;  /* 0x0000003108b47547 */ /* 0x000fea000b800000 */
[----:B------:R-:W0:Y:S02]  /*1280*/  LDC.64 R104, c[0x0][0x3a0] ;  /* 0x0000e800ff687b82 */ /* 0x000e240000000a00 */
[----:B0-----:R-:W-:-:S06]  /*1290*/  IMAD.WIDE.U32 R104, R142, 0x10, R104 ;  /* 0x000000108e687825 */ /* 0x001fcc00078e0068 */
[----:B------:R-:W5:Y:S01]  /*12a0*/  LDG.E.128 R104, desc[UR6][R104.64] ;  /* 0x0000000668687981 */ /* 0x000f62000c1e1d00 */
[----:B------:R-:W-:Y:S01]  /*12b0*/  ISETP.NE.AND P0, PT, R117, 0x1, PT ;  /* 0x000000017500780c */ /* 0x000fe20003f05270 */
[----:B------:R-:W-:Y:S01]  /*12c0*/  BSSY.RECONVERGENT B1, `(.L_x_394) ;  /* 0x000005c000017945 */ /* 0x000fe20003800200 */
[----:B------:R-:W-:Y:S01]  /*12d0*/  IMAD.MOV.U32 R122, RZ, RZ, 0x2 ;  /* 0x00000002ff7a7424 */ /* 0x000fe200078e00ff */
[----:B------:R-:W-:Y:S01]  /*12e0*/  MOV R172, R174 ;  /* 0x000000ae00ac7202 */ /* 0x000fe20000000f00 */
[----:B------:R-:W-:-:S09]  /*12f0*/  IMAD.MOV.U32 R123, RZ, RZ, R116 ;  /* 0x000000ffff7b7224 */ /* 0x000fd200078e0074 */
[----:B------:R-:W-:Y:S05]  /*1300*/  @!P0 BRA `(.L_x_395) ;  /* 0x00000004005c8947 */ /* 0x000fea0003800000 */
[----:B------:R-:W-:-:S05]  /*1310*/  IMAD.MOV.U32 R122, RZ, RZ, 0x2 ;  /* 0x00000002ff7a7424 */ /* 0x000fca00078e00ff */
[----:B------:R-:W-:-:S05]  /*1320*/  VIADDMNMX.U32 R122, R117, 0xfffffffe, R122, PT ;  /* 0xfffffffe757a7846 */ /* 0x000fca000380007a */
[----:B------:R-:W-:-:S04]  /*1330*/  IMAD.SHL.U32 R136, R122, 0x4, RZ ;  /* 0x000000047a887824 */ /* 0x000fc800078e00ff */
[----:B------:R-:W0:Y:S02]  /*1340*/  LDC R122, c[0x2][R136] ;  /* 0x00800000887a7b82 */ /* 0x000e240000000800 */
[----:B0-----:R-:W-:-:S04]  /*1350*/  SHF.R.S32.HI R123, RZ, 0x1f, R122 ;  /* 0x0000001fff7b7819 */ /* 0x001fc8000001147a */
.L_x_54168:
[----:B------:R-:W-:Y:S05]  /*1360*/  BRX R122 -0x1370                                       (*"BRANCH_TARGETS .L_x_54169,.L_x_54170,.L_x_54171"*) ;  /* 0xffffffec7a247949 */ /* 0x000fea000383ffff */
.L_x_54171:
[----:B------:R-:W-:Y:S01]  /*1370*/  IADD3 R122, PT, PT, R117, 0x1, RZ ;  /* 0x00000001757a7810 */ /* 0x000fe20007ffe0ff */
[----:B------:R-:W-:Y:S02]  /*1380*/  IMAD.MOV.U32 R172, RZ, RZ, R174 ;  /* 0x000000ffffac7224 */ /* 0x000fe400078e00ae */
[----:B------:R-:W-:Y:S01]  /*1390*/  IMAD.MOV.U32 R123, RZ, RZ, R6 ;  /* 0x000000ffff7b7224 */ /* 0x000fe200078e0006 */
[----:B------:R-:W-:Y:S06]  /*13a0*/  BRA `(.L_x_395) ;  /* 0x0000000400347947 */ /* 0x000fec0003800000 */
.L_x_54169:
[----:B------:R-:W-:Y:S01]  /*13b0*/  MOV R172, R174 ;  /* 0x000000ae00ac7202 */ /* 0x000fe20000000f00 */
[----:B------:R-:W-:Y:S02]  /*13c0*/  IMAD.MOV.U32 R122, RZ, RZ, 0x3 ;  /* 0x00000003ff7a7424 */ /* 0x000fe400078e00ff */
[----:B------:R-:W-:Y:S01]  /*13d0*/  IMAD.MOV.U32 R123, RZ, RZ, R115 ;  /* 0x000000ffff7b7224 */ /* 0x000fe200078e0073 */
[----:B------:R-:W-:Y:S06]  /*13e0*/  BRA `(.L_x_395) ;  /* 0x0000000400247947 */ /* 0x000fec0003800000 */
.L_x_54170:
[----:B------:R-:W-:Y:S01]  /*13f0*/  IADD3 R4, PT, PT, R4, 0x1, RZ ;  /* 0x0000000104047810 */ /* 0x000fe20007ffe0ff */
[----:B------:R-:W-:Y:S03]  /*1400*/  BSSY.RECONVERGENT B2, `(.L_x_396) ;  /* 0x000000c000027945 */ /* 0x000fe60003800200 */
[C---:B------:R-:W-:Y:S01]  /*1410*/  ISETP.NE.AND P0, PT, R4.reuse, RZ, PT ;  /* 0x000000ff0400720c */ /* 0x040fe20003f05270 */
[----:B------:R-:W-:-:S12]  /*1420*/  IMAD.WIDE.U32 R136, R4, -0x2daee0ad, RZ ;  /* 0xd2511f5304887825 */ /* 0x000fd800078e00ff */
[----:B------:R-:W-:Y:S05]  /*1430*/  @P0 BRA `(.L_x_397) ;  /* 0x0000000000200947 */ /* 0x000fea0003800000 */
[----:B------:R-:W-:-:S05]  /*1440*/  VIADD R5, R5, 0x1 ;  /* 0x0000000105057836 */ /* 0x000fca0000000000 */
[----:B------:R-:W-:-:S13]  /*1450*/  ISETP.NE.AND P0, PT, R5, RZ, PT ;  /* 0x000000ff0500720c */ /* 0x000fda0003f05270 */
[----:B------:R-:W-:Y:S01]  /*1460*/  @!P0 VIADD R2, R2, 0x1 ;  /* 0x0000000102028836 */ /* 0x000fe20000000000 */
[----:B------:R-:W-:Y:S01]  /*1470*/  @!P0 IADD3 R6, PT, PT, R113, 0x1, RZ ;  /* 0x0000000171068810 */ /* 0x000fe20007ffe0ff */
[----:B------:R-:W-:-:S03]  /*1480*/  @!P0 IMAD.MOV.U32 R5, RZ, RZ, RZ ;  /* 0x000000ffff058224 */ /* 0x000fc600078e00ff */
[----:B------:R-:W-:-:S13]  /*1490*/  ISETP.NE.AND P1, PT, R2, RZ, !P0 ;  /* 0x000000ff0200720c */ /* 0x000fda0004725270 */
[----:B------:R-:W-:-:S05]  /*14a0*/  @P1 IMAD.MOV R6, RZ, RZ, R113 ;  /* 0x000000ffff061224 */ /* 0x000fca00078e0271 */
[----:B------:R-:W-:-:S07]  /*14b0*/  @!P0 MOV R113, R6 ;  /* 0x0000000600718202 */ /* 0x000fce0000000f00 */
.L_x_397:
[----:B------:R-:W-:Y:S05]  /*14c0*/  BSYNC.RECONVERGENT B2 ;  /* 0x0000000000027941 */ /* 0x000fea0003800200 */
.L_x_396:
[----:B------:R-:W-:Y:S01]  /*14d0*/  IMAD.WIDE.U32 R122, R2, -0x326172a9, RZ ;  /* 0xcd9e8d57027a7825 */ /* 0x000fe200078e00ff */
[----:B------:R-:W-:-:S03]  /*14e0*/  LOP3.LUT R116, R113, R137, R111, 0x96, !PT ;  /* 0x0000008971747212 */ /* 0x000fc600078e966f */
[----:B------:R-:W-:Y:S01]  /*14f0*/  VIADD R137, R110, 0x9e3779b9 ;  /* 0x9e3779b96e897836 */ /* 0x000fe20000000000 */
[----:B------:R-:W-:Y:S01]  /*1500*/  LOP3.LUT R170, R5, R123, R110, 0x96, !PT ;  /* 0x0000007b05aa7212 */ /* 0x000fe200078e966e */
[----:B------:R-:W-:-:S04]  /*1510*/  IMAD.WIDE.U32 R116, R116, -0x326172a9, RZ ;  /* 0xcd9e8d5774747825 */ /* 0x000fc800078e00ff */
[----:B------:R-:W-:Y:S01]  /*1520*/  IMAD.WIDE.U32 R170, R170, -0x2daee0ad, RZ ;  /* 0xd2511f53aaaa7825 */ /* 0x000fe200078e00ff */
[----:B------:R-:W-:Y:S02]  /*1530*/  LOP3.LUT R137, R137, R122, R117, 0x96, !PT ;  /* 0x0000007a89897212 */ /* 0x000fe400078e9675 */
[C---:B------:R-:W-:Y:S01]  /*1540*/  IADD3 R117, PT, PT, R111.reuse, 0x76cf5d0a, RZ ;  /* 0x76cf5d0a6f757810 */ /* 0x040fe20007ffe0ff */
[----:B------:R-:W-:-:S05]  /*1550*/  VIADD R115, R111, 0xbb67ae85 ;  /* 0xbb67ae856f737836 */ /* 0x000fca0000000000 */
[----:B------:R-:W-:Y:S01]  /*1560*/  LOP3.LUT R122, R115, R136, R171, 0x96, !PT ;  /* 0x00000088737a7212 */ /* 0x000fe200078e96ab */
[----:B------:R-:W-:-:S04]  /*1570*/  IMAD.WIDE.U32 R136, R137, -0x2daee0ad, RZ ;  /* 0xd2511f5389887825 */ /* 0x000fc800078e00ff */
[----:B------:R-:W-:Y:S01]  /*1580*/  IMAD.WIDE.U32 R122, R122, -0x326172a9, RZ ;  /* 0xcd9e8d577a7a7825 */ /* 0x000fe200078e00ff */
[----:B------:R-:W-:-:S03]  /*1590*/  LOP3.LUT R117, R117, R170, R137, 0x96, !PT ;  /* 0x000000aa75757212 */ /* 0x000fc600078e9689 */
[C---:B------:R-:W-:Y:S02]  /*15a0*/  VIADD R115, R110.reuse, 0x3c6ef372 ;  /* 0x3c6ef3726e737836 */ /* 0x040fe40000000000 */
[----:B------:R-:W-:-:S03]  /*15b0*/  VIADD R137, R110, 0xdaa66d2b ;  /* 0xdaa66d2b6e897836 */ /* 0x000fc60000000000 */
[----:B------:R-:W-:Y:S01]  /*15c0*/  LOP3.LUT R170, R115, R116, R123, 0x96, !PT ;  /* 0x0000007473aa7212 */ /* 0x000fe200078e967b */
[----:B------:R-:W-:Y:S01]  /*15d0*/  IMAD.WIDE.U32 R116, R117, -0x326172a9, RZ ;  /* 0xcd9e8d5775747825 */ /* 0x000fe200078e00ff */
[----:B------:R-:W-:-:S03]  /*15e0*/  IADD3 R115, PT, PT, R111, 0x32370b8f, RZ ;  /* 0x32370b8f6f737810 */ /* 0x000fc60007ffe0ff */
        /* <DEDUP_REMOVED lines=17> */
[----:B------:R-:W-:-:S03]  /*1700*/  IADD3 R115, PT, PT, R110, -0x4ab325aa, RZ ;  /* 0xb54cda566e737810 */ /* 0x000fc60007ffe0ff */
[----:B------:R-:W-:Y:S01]  /*1710*/  IMAD.WIDE.U32 R122, R122, -0x326172a9, RZ ;  /* 0xcd9e8d577a7a7825 */ /* 0x000fe200078e00ff */
[----:B------:R-:W-:-:S04]  /*1720*/  LOP3.LUT R117, R117, R170, R137, 0x96, !PT ;  /* 0x000000aa75757212 */ /* 0x000fc800078e9689 */
[----:B------:R-:W-:Y:S01]  /*1730*/  LOP3.LUT R170, R115, R116, R123, 0x96, !PT ;  /* 0x0000007473aa7212 */ /* 0x000fe200078e967b */
[----:B------:R-:W-:-:S04]  /*1740*/  IMAD.WIDE.U32 R116, R117, -0x326172a9, RZ ;  /* 0xcd9e8d5775747825 */ /* 0x000fc800078e00ff */
[----:B------:R-:W-:Y:S02]  /*1750*/  VIADD R115, R110, 0x5384540f ;  /* 0x5384540f6e737836 */ /* 0x000fe40000000000 */
[----:B------:R-:W-:-:S03]  /*1760*/  IMAD.WIDE.U32 R170, R170, -0x2daee0ad, RZ ;  /* 0xd2511f53aaaa7825 */ /* 0x000fc600078e00ff */
[----:B------:R-:W-:Y:S01]  /*1770*/  LOP3.LUT R122, R115, R122, R117, 0x96, !PT ;  /* 0x0000007a737a7212 */ /* 0x000fe200078e9675 */
[C---:B------:R-:W-:Y:S01]  /*1780*/  VIADD R123, R111.reuse, 0x1fd5c5a3 ;  /* 0x1fd5c5a36f7b7836 */ /* 0x040fe20000000000 */
[----:B------:R-:W-:Y:S01]  /*1790*/  IADD3 R117, PT, PT, R111, -0x24c28bd8, RZ ;  /* 0xdb3d74286f757810 */ /* 0x000fe20007ffe0ff */
[----:B------:R-:W-:-:S03]  /*17a0*/  VIADD R115, R110, 0xf1bbcdc8 ;  /* 0xf1bbcdc86e737836 */ /* 0x000fc60000000000 */
[----:B------:R-:W-:Y:S01]  /*17b0*/  LOP3.LUT R136, R123, R136, R171, 0x96, !PT ;  /* 0x000000887b887212 */ /* 0x000fe200078e96ab */
[----:B------:R-:W-:-:S04]  /*17c0*/  IMAD.WIDE.U32 R122, R122, -0x2daee0ad, RZ ;  /* 0xd2511f537a7a7825 */ /* 0x000fc800078e00ff */
[----:B------:R-:W-:Y:S01]  /*17d0*/  IMAD.WIDE.U32 R136, R136, -0x326172a9, RZ ;  /* 0xcd9e8d5788887825 */ /* 0x000fe200078e00ff */
[----:B------:R-:W-:Y:S02]  /*17e0*/  LOP3.LUT R117, R117, R170, R123, 0x96, !PT ;  /* 0x000000aa75757212 */ /* 0x000fe400078e967b */
[----:B------:R-:W-:Y:S02]  /*17f0*/  IADD3 R123, PT, PT, R111, -0x695add53, RZ ;  /* 0x96a522ad6f7b7810 */ /* 0x000fe40007ffe0ff */
[----:B------:R-:W-:Y:S01]  /*1800*/  LOP3.LUT R172, R115, R116, R137, 0x96, !PT ;  /* 0x0000007473ac7212 */ /* 0x000fe200078e9689 */
[----:B------:R-:W-:-:S04]  /*1810*/  IMAD.WIDE.U32 R116, R117, -0x326172a9, RZ ;  /* 0xcd9e8d5775747825 */ /* 0x000fc800078e00ff */
[----:B------:R-:W-:Y:S02]  /*1820*/  VIADD R115, R110, 0x8ff34781 ;  /* 0x8ff347816e737836 */ /* 0x000fe40000000000 */
[----:B------:R-:W-:-:S03]  /*1830*/  IMAD.WIDE.U32 R172, R172, -0x2daee0ad, RZ ;  /* 0xd2511f53acac7825 */ /* 0x000fc600078e00ff */
[----:B------:R-:W-:Y:S02]  /*1840*/  LOP3.LUT R6, R115, R136, R117, 0x96, !PT ;  /* 0x0000008873067212 */ /* 0x000fe400078e9675 */
[----:B------:R-:W-:Y:S01]  /*1850*/  LOP3.LUT R115, R123, R122, R173, 0x96, !PT ;  /* 0x0000007a7b737212 */ /* 0x000fe200078e96ad */
[----:B------:R-:W-:Y:S02]  /*1860*/  IMAD.MOV.U32 R123, RZ, RZ, R174 ;  /* 0x000000ffff7b7224 */ /* 0x000fe400078e00ae */
[----:B------:R-:W-:-:S07]  /*1870*/  IMAD.MOV.U32 R122, RZ, RZ, RZ ;  /* 0x000000ffff7a7224 */ /* 0x000fce00078e00ff */
.L_x_395:
[----:B------:R-:W-:Y:S05]  /*1880*/  BSYNC.RECONVERGENT B1 ;  /* 0x0000000000017941 */ /* 0x000fea0003800200 */
.L_x_394:
[----:B------:R-:W0:Y:S01]  /*1890*/  LDC R173, c[0x0][0x408] ;  /* 0x00010200ffad7b82 */ /* 0x000e220000000800 */
[----:B------:R-:W-:Y:S01]  /*18a0*/  I2FP.F32.U32 R117, R123 ;  /* 0x0000007b00757245 */ /* 0x000fe20000201000 */
[----:B------:R-:W-:Y:S02]  /*18b0*/  HFMA2 R156, -RZ, RZ, 0.1171875, 0 ;  /* 0x2f800000ff9c7431 */ /* 0x000fe400000001ff */
[----:B-----5:R-:W-:Y:S01]  /*18c0*/  IMAD.U32 R123, R100, 0x10000, RZ ;  /* 0x00010000647b7824 */ /* 0x020fe200078e00ff */
[----:B------:R-:W-:Y:S01]  /*18d0*/  ISETP.NE.AND P1, PT, R122, 0x1, PT ;  /* 0x000000017a00780c */ /* 0x000fe20003f25270 */
[----:B------:R-:W-:Y:S01]  /*18e0*/  BSSY.RECONVERGENT B1, `(.L_x_398) ;  /* 0x0000063000017945 */ /* 0x000fe20003800200 */
[----:B------:R-:W-:Y:S01]  /*18f0*/  LOP3.LUT R114, R114, 0xfffffffd, RZ, 0xc0, !PT ;  /* 0xfffffffd72727812 */ /* 0x000fe200078ec0ff */
[----:B------:R-:W-:Y:S01]  /*1900*/  FFMA.FTZ R136, R117, R156, 1.1641532182693481445e-10 ;  /* 0x2f00000075887423 */ /* 0x000fe2000001009c */
[----:B------:R-:W1:Y:S01]  /*1910*/  LDC R169, c[0x0][0x404] ;  /* 0x00010100ffa97b82 */ /* 0x000e620000000800 */
[----:B------:R-:W-:Y:S01]  /*1920*/  FMUL.FTZ R152, R123, R168 ;  /* 0x000000a87b987220 */ /* 0x000fe20000410000 */
[----:B------:R-:W-:Y:S01]  /*1930*/  PRMT R100, R100, 0x7632, R100 ;  /* 0x0000763264647816 */ /* 0x000fe20000000064 */
[----:B------:R-:W-:-:S02]  /*1940*/  IMAD.MOV.U32 R117, RZ, RZ, R116 ;  /* 0x000000ffff757224 */ /* 0x000fc400078e0074 */
[----:B0-----:R-:W-:Y:S01]  /*1950*/  FMUL.FTZ R152, R152, R173 ;  /* 0x000000ad98987220 */ /* 0x001fe20000410000 */
[----:B-1----:R-:W-:Y:S01]  /*1960*/  FSETP.GTU.FTZ.AND P0, PT, R136, R169, PT ;  /* 0x000000a98800720b */ /* 0x002fe20003f1c000 */
[C---:B------:R-:W-:Y:S01]  /*1970*/  IMAD.U32 R136, R104.reuse, 0x10000, RZ ;  /* 0x0001000068887824 */ /* 0x040fe200078e00ff */
[----:B------:R-:W-:Y:S02]  /*1980*/  PRMT R104, R104, 0x7632, R104 ;  /* 0x0000763268687816 */ /* 0x000fe40000000068 */
[----:B------:R-:W-:Y:S02]  /*1990*/  FSEL R123, R152, RZ, !P0 ;  /* 0x000000ff987b7208 */ /* 0x000fe40004000000 */
[----:B------:R-:W-:-:S03]  /*19a0*/  PLOP3.LUT P0, PT, P0, PT, PT, 0x8, 0x80 ;  /* 0x000000000080781c */ /* 0x000fc6000070e170 */
[----:B------:R-:W-:Y:S01]  /*19b0*/  FADD.FTZ R123, R123, R136 ;  /* 0x000000887b7b7221 */ /* 0x000fe20000010000 */
[----:B------:R-:W-:-:S09]  /*19c0*/  HFMA2 R136, -RZ, RZ, 0, 1.1920928955078125e-07 ;  /* 0x00000002ff887431 */ /* 0x000fd200000001ff */
[----:B------:R-:W-:Y:S01]  /*19d0*/  @P0 LOP3.LUT R114, R114, 0x2, RZ, 0xfc, !PT ;  /* 0x0000000272720812 */ /* 0x000fe200078efcff */
[----:B------:R-:W-:Y:S06]  /*19e0*/  @!P1 BRA `(.L_x_399) ;  /* 0x0000000400489947 */ /* 0x000fec0003800000 */
[----:B------:R-:W-:-:S13]  /*19f0*/  ISETP.NE.AND P0, PT, R122, 0x3, PT ;  /* 0x000000037a00780c */ /* 0x000fda0003f05270 */
[----:B------:R-:W-:Y:S05]  /*1a00*/  @!P0 BRA `(.L_x_400) ;  /* 0x0000000000188947 */ /* 0x000fea0003800000 */
[----:B------:R-:W-:-:S13]  /*1a10*/  ISETP.NE.AND P0, PT, R122, 0x2, PT ;  /* 0x000000027a00780c */ /* 0x000fda0003f05270 */
[----:B------:R-:W-:Y:S01]  /*1a20*/  @!P0 IMAD.MOV.U32 R136, RZ, RZ, 0x3 ;  /* 0x00000003ff888424 */ /* 0x000fe200078e00ff */
[----:B------:R-:W-:Y:S01]  /*1a30*/  @!P0 MOV R117, R115 ;  /* 0x0000007300758202 */ /* 0x000fe20000000f00 */
[----:B------:R-:W-:Y:S02]  /*1a40*/  @P0 VIADD R136, R122, 0x1 ;  /* 0x000000017a880836 */ /* 0x000fe40000000000 */
[----:B------:R-:W-:Y:S01]  /*1a50*/  @P0 IMAD.MOV.U32 R117, RZ, RZ, R6 ;  /* 0x000000ffff750224 */ /* 0x000fe200078e0006 */
[----:B------:R-:W-:Y:S06]  /*1a60*/  BRA `(.L_x_399) ;  /* 0x0000000400287947 */ /* 0x000fec0003800000 */
.L_x_400:
        /* <DEDUP_REMOVED lines=13> */
.L_x_402:
[----:B------:R-:W-:Y:S05]  /*1b40*/  BSYNC.RECONVERGENT B2 ;  /* 0x0000000000027941 */ /* 0x000fea0003800200 */
.L_x_401:
        /* <DEDUP_REMOVED lines=16> */
[----:B------:R-:W-:-:S04]  /*1c50*/  IMAD.WIDE.U32 R116, R117, -0x326172a9, RZ ;  /* 0xcd9e8d5775747825 */ /* 0x000fc800078e00ff */
[----:B------:R-:W-:Y:S01]  /*1c60*/  IMAD.WIDE.U32 R136, R115, -0x2daee0ad, RZ ;  /* 0xd2511f5373887825 */ /* 0x000fe200078e00ff */
[----:B------:R-:W-:Y:S02]  /*1c70*/  IADD3 R115, PT, PT, R111, 0x32370b8f, RZ ;  /* 0x32370b8f6f737810 */ /* 0x000fe40007ffe0ff */
[----:B------:R-:W-:Y:S01]  /*1c80*/  LOP3.LUT R151, R151, R170, R117, 0x96, !PT ;  /* 0x000000aa97977212 */ /* 0x000fe200078e9675 */
[----:B------:R-:W-:Y:S01]  /*1c90*/  VIADD R117, R111, 0xed9eba14 ;  /* 0xed9eba146f757836 */ /* 0x000fe20000000000 */
[----:B------:R-:W-:-:S03]  /*1ca0*/  LOP3.LUT R115, R115, R174, R137, 0x96, !PT ;  /* 0x000000ae73737212 */ /* 0x000fc600078e9689 */
[----:B------:R-:W-:Y:S01]  /*1cb0*/  IMAD.WIDE.U32 R174, R151, -0x2daee0ad, RZ ;  /* 0xd2511f5397ae7825 */ /* 0x000fe200078e00ff */
[----:B------:R-:W-:-:S03]  /*1cc0*/  IADD3 R151, PT, PT, R110, 0x1715609d, RZ ;  /* 0x1715609d6e977810 */ /* 0x000fc60007ffe0ff */
[----:B------:R-:W-:Y:S01]  /*1cd0*/  IMAD.WIDE.U32 R170, R115, -0x326172a9, RZ ;  /* 0xcd9e8d5773aa7825 */ /* 0x000fe200078e00ff */
[----:B------:R-:W-:-:S03]  /*1ce0*/  LOP3.LUT R117, R117, R136, R175, 0x96, !PT ;  /* 0x0000008875757212 */ /* 0x000fc600078e96af */
        /* <DEDUP_REMOVED lines=10> */
[C---:B------:R-:W-:Y:S02]  /*1d90*/  IADD3 R115, PT, PT, R110.reuse, -0x4ab325aa, RZ ;  /* 0xb54cda566e737810 */ /* 0x040fe40007ffe0ff */
[----:B------:R-:W-:Y:S01]  /*1da0*/  LOP3.LUT R117, R117, R136, R175, 0x96, !PT ;  /* 0x0000008875757212 */ /* 0x000fe200078e96af */
[----:B------:R-:W-:Y:S01]  /*1db0*/  VIADD R151, R110, 0x5384540f ;  /* 0x5384540f6e977836 */ /* 0x000fe20000000000 */
[----:B------:R-:W-:-:S03]  /*1dc0*/  LOP3.LUT R115, R115, R116, R171, 0x96, !PT ;  /* 0x0000007473737212 */ /* 0x000fc600078e96ab */
[----:B------:R-:W-:-:S04]  /*1dd0*/  IMAD.WIDE.U32 R116, R117, -0x326172a9, RZ ;  /* 0xcd9e8d5775747825 */ /* 0x000fc800078e00ff */
[----:B------:R-:W-:Y:S01]  /*1de0*/  IMAD.WIDE.U32 R136, R115, -0x2daee0ad, RZ ;  /* 0xd2511f5373887825 */ /* 0x000fe200078e00ff */
[----:B------:R-:W-:Y:S02]  /*1df0*/  LOP3.LUT R170, R151, R170, R117, 0x96, !PT ;  /* 0x000000aa97aa7212 */ /* 0x000fe400078e9675 */
[C---:B------:R-:W-:Y:S01]  /*1e00*/  IADD3 R117, PT, PT, R111.reuse, -0x24c28bd8, RZ ;  /* 0xdb3d74286f757810 */ /* 0x040fe20007ffe0ff */
[----:B------:R-:W-:Y:S02]  /*1e10*/  VIADD R115, R111, 0x1fd5c5a3 ;  /* 0x1fd5c5a36f737836 */ /* 0x000fe40000000000 */
[----:B------:R-:W-:-:S03]  /*1e20*/  IMAD.WIDE.U32 R170, R170, -0x2daee0ad, RZ ;  /* 0xd2511f53aaaa7825 */ /* 0x000fc600078e00ff */
[----:B------:R-:W-:Y:S01]  /*1e30*/  LOP3.LUT R174, R115, R174, R137, 0x96, !PT ;  /* 0x000000ae73ae7212 */ /* 0x000fe200078e9689 */
[C---:B------:R-:W-:Y:S01]  /*1e40*/  VIADD R115, R110.reuse, 0xf1bbcdc8 ;  /* 0xf1bbcdc86e737836 */ /* 0x040fe20000000000 */
[----:B------:R-:W-:Y:S01]  /*1e50*/  LOP3.LUT R117, R117, R136, R171, 0x96, !PT ;  /* 0x0000008875757212 */ /* 0x000fe200078e96ab */
[----:B------:R-:W-:Y:S02]  /*1e60*/  VIADD R151, R110, 0x8ff34781 ;  /* 0x8ff347816e977836 */ /* 0x000fe40000000000 */
[----:B------:R-:W-:-:S05]  /*1e70*/  IMAD.WIDE.U32 R174, R174, -0x326172a9, RZ ;  /* 0xcd9e8d57aeae7825 */ /* 0x000fca00078e00ff */
[----:B------:R-:W-:Y:S01]  /*1e80*/  LOP3.LUT R115, R115, R116, R175, 0x96, !PT ;  /* 0x0000007473737212 */ /* 0x000fe200078e96af */
[----:B------:R-:W-:-:S04]  /*1e90*/  IMAD.WIDE.U32 R116, R117, -0x326172a9, RZ ;  /* 0xcd9e8d5775747825 */ /* 0x000fc800078e00ff */
[----:B------:R-:W-:Y:S01]  /*1ea0*/  IMAD.WIDE.U32 R136, R115, -0x2daee0ad, RZ ;  /* 0xd2511f5373887825 */ /* 0x000fe200078e00ff */
[----:B------:R-:W-:Y:S02]  /*1eb0*/  LOP3.LUT R6, R151, R174, R117, 0x96, !PT ;  /* 0x000000ae97067212 */ /* 0x000fe400078e9675 */
[----:B------:R-:W-:Y:S01]  /*1ec0*/  IADD3 R115, PT, PT, R111, -0x695add53, RZ ;  /* 0x96a522ad6f737810 */ /* 0x000fe20007ffe0ff */
[----:B------:R-:W-:Y:S02]  /*1ed0*/  IMAD.MOV.U32 R117, RZ, RZ, R172 ;  /* 0x000000ffff757224 */ /* 0x000fe400078e00ac */
[----:B------:R-:W-:Y:S02]  /*1ee0*/  IMAD.MOV.U32 R172, RZ, RZ, R136 ;  /* 0x000000ffffac7224 */ /* 0x000fe400078e0088 */
[----:B------:R-:W-:Y:S01]  /*1ef0*/  HFMA2 R136, -RZ, RZ, 0, 0 ;  /* 0x00000000ff887431 */ /* 0x000fe200000001ff */
[----:B------:R-:W-:-:S07]  /*1f00*/  LOP3.LUT R115, R115, R170, R137, 0x96, !PT ;  /* 0x000000aa73737212 */ /* 0x000fce00078e9689 */
.L_x_399:
[----:B------:R-:W-:Y:S05]  /*1f10*/  BSYNC.RECONVERGENT B1 ;  /* 0x0000000000017941 */ /* 0x000fea0003800200 */
.L_x_398:
[----:B------:R-:W-:Y:S01]  /*1f20*/  I2FP.F32.U32 R117, R117 ;  /* 0x0000007500757245 */ /* 0x000fe20000201000 */
[----:B------:R-:W-:Y:S01]  /*1f30*/  IMAD.U32 R137, R100, 0x10000, RZ ;  /* 0x0001000064897824 */ /* 0x000fe200078e00ff */
[----:B------:R-:W-:Y:S01]  /*1f40*/  ISETP.NE.AND P1, PT, R136, 0x1, PT ;  /* 0x000000018800780c */ /* 0x000fe20003f25270 */
[----:B------:R-:W-:Y:S01]  /*1f50*/  BSSY.RECONVERGENT B1, `(.L_x_403) ;  /* 0x000005e000017945 */ /* 0x000fe20003800200 */
[----:B------:R-:W-:Y:S02]  /*1f60*/  HFMA2 R152, -RZ, RZ, 0, 1.1920928955078125e-07 ;  /* 0x00000002ff987431 */ /* 0x000fe400000001ff */
[----:B------:R-:W-:Y:S01]  /*1f70*/  FFMA.FTZ R100, R117, R156, 1.1641532182693481445e-10 ;  /* 0x2f00000075647423 */ /* 0x000fe2000001009c */
[----:B------:R-:W-:Y:S01]  /*1f80*/  FMUL.FTZ R122, R137, R168 ;  /* 0x000000a8897a7220 */ /* 0x000fe20000410000 */
[----:B------:R-:W-:-:S03]  /*1f90*/  IMAD.U32 R117, R104, 0x10000, RZ ;  /* 0x0001000068757824 */ /* 0x000fc600078e00ff */
[----:B------:R-:W-:Y:S01]  /*1fa0*/  FMUL.FTZ R122, R122, R173 ;  /* 0x000000ad7a7a7220 */ /* 0x000fe20000410000 */
[----:B------:R-:W-:Y:S01]  /*1fb0*/  FSETP.GTU.FTZ.AND P0, PT, R100, R169, PT ;  /* 0x000000a96400720b */ /* 0x000fe20003f1c000 */
[----:B------:R-:W-:-:S03]  /*1fc0*/  IMAD.MOV.U32 R100, RZ, RZ, R116 ;  /* 0x000000ffff647224 */ /* 0x000fc600078e0074 */
[----:B------:R-:W-:Y:S02]  /*1fd0*/  FSEL R122, R122, RZ, !P0 ;  /* 0x000000ff7a7a7208 */ /* 0x000fe40004000000 */
[----:B------:R-:W-:-:S03]  /*1fe0*/  PLOP3.LUT P0, PT, P0, PT, PT, 0x8, 0x80 ;  /* 0x000000000080781c */ /* 0x000fc6000070e170 */
[----:B------:R-:W-:Y:S01]  /*1ff0*/  FADD.FTZ R122, R122, R117 ;  /* 0x000000757a7a7221 */ /* 0x000fe20000010000 */
[----:B------:R-:W-:Y:S09]  /*2000*/  @!P1 BRA `(.L_x_404) ;  /* 0x0000000400489947 */ /* 0x000ff20003800000 */
        /* <DEDUP_REMOVED lines=8> */
.L_x_405:
        /* <DEDUP_REMOVED lines=13> */
.L_x_407:
[----:B------:R-:W-:Y:S05]  /*2160*/  BSYNC.RECONVERGENT B2 ;  /* 0x0000000000027941 */ /* 0x000fea0003800200 */
.L_x_406:
[----:B------:R-:W-:Y:S01]  /*2170*/  IMAD.WIDE.U32 R170, R2, -0x326172a9, RZ ;  /* 0xcd9e8d5702aa7825 */ /* 0x000fe200078e00ff */
[----:B------:R-:W-:-:S03]  /*2180*/  LOP3.LUT R116, R113, R175, R111, 0x96, !PT ;  /* 0x000000af71747212 */ /* 0x000fc600078e966f */
[----:B------:R-:W-:Y:S02]  /*2190*/  HFMA2 R152, -RZ, RZ, 0, 0 ;  /* 0x00000000ff987431 */ /* 0x000fe400000001ff */
[----:B------:R-:W-:Y:S01]  /*21a0*/  VIADD R115, R110, 0x9e3779b9 ;  /* 0x9e3779b96e737836 */ /* 0x000fe20000000000 */
[----:B------:R-:W-:Y:S01]  /*21b0*/  LOP3.LUT R136, R5, R171, R110, 0x96, !PT ;  /* 0x000000ab05887212 */ /* 0x000fe200078e966e */
[----:B------:R-:W-:-:S04]  /*21c0*/  IMAD.WIDE.U32 R116, R116, -0x326172a9, RZ ;  /* 0xcd9e8d5774747825 */ /* 0x000fc800078e00ff */
[----:B------:R-:W-:Y:S01]  /*21d0*/  IMAD.WIDE.U32 R136, R136, -0x2daee0ad, RZ ;  /* 0xd2511f5388887825 */ /* 0x000fe200078e00ff */
[----:B------:R-:W-:Y:S02]  /*21e0*/  LOP3.LUT R115, R115, R170, R117, 0x96, !PT ;  /* 0x000000aa73737212 */ /* 0x000fe400078e9675 */
[C---:B------:R-:W-:Y:S01]  /*21f0*/  IADD3 R117, PT, PT, R111.reuse, 0x76cf5d0a, RZ ;  /* 0x76cf5d0a6f757810 */ /* 0x040fe20007ffe0ff */
[----:B------:R-:W-:Y:S02]  /*2200*/  VIADD R151, R111, 0xbb67ae85 ;  /* 0xbb67ae856f977836 */ /* 0x000fe40000000000 */
[----:B------:R-:W-:-:S03]  /*2210*/  IMAD.MOV.U32 R100, RZ, RZ, R172 ;  /* 0x000000ffff647224 */ /* 0x000fc600078e00ac */
        /* <DEDUP_REMOVED lines=45> */
[----:B------:R-:W-:Y:S02]  /*24f0*/  IADD3 R115, PT, PT, R111, -0x695add53, RZ ;  /* 0x96a522ad6f737810 */ /* 0x000fe40007ffe0ff */
[----:B------:R-:W-:Y:S01]  /*2500*/  LOP3.LUT R6, R151, R174, R117, 0x96, !PT ;  /* 0x000000ae97067212 */ /* 0x000fe200078e9675 */
[----:B------:R-:W-:Y:S01]  /*2510*/  IMAD.MOV.U32 R172, RZ, RZ, R136 ;  /* 0x000000ffffac7224 */ /* 0x000fe200078e0088 */
[----:B------:R-:W-:-:S07]  /*2520*/  LOP3.LUT R115, R115, R170, R137, 0x96, !PT ;  /* 0x000000aa73737212 */ /* 0x000fce00078e9689 */
.L_x_404:
[----:B------:R-:W-:Y:S05]  /*2530*/  BSYNC.RECONVERGENT B1 ;  /* 0x0000000000017941 */ /* 0x000fea0003800200 */
.L_x_403:
[----:B------:R-:W-:Y:S01]  /*2540*/  I2FP.F32.U32 R117, R100 ;  /* 0x0000006400757245 */ /* 0x000fe20000201000 */
[C---:B------:R-:W-:Y:S01]  /*2550*/  IMAD.U32 R137, R101.reuse, 0x10000, RZ ;  /* 0x0001000065897824 */ /* 0x040fe200078e00ff */
[----:B------:R-:W-:Y:S01]  /*2560*/  ISETP.NE.AND P2, PT, R152, 0x1, PT ;  /* 0x000000019800780c */ /* 0x000fe20003f45270 */
[----:B------:R-:W-:Y:S01]  /*2570*/  BSSY.RECONVERGENT B1, `(.L_x_408) ;  /* 0x0000060000017945 */ /* 0x000fe20003800200 */
[----:B------:R-:W-:Y:S01]  /*2580*/  PRMT R136, R101, 0x7632, R136 ;  /* 0x0000763265887816 */ /* 0x000fe20000000088 */
[----:B------:R-:W-:Y:S01]  /*2590*/  FFMA.FTZ R100, R117, R156, 1.1641532182693481445e-10 ;  /* 0x2f00000075647423 */ /* 0x000fe2000001009c */
[----:B------:R-:W-:Y:S01]  /*25a0*/  FMUL.FTZ R104, R137, R168 ;  /* 0x000000a889687220 */ /* 0x000fe20000410000 */
[C---:B------:R-:W-:Y:S02]  /*25b0*/  IMAD.U32 R137, R105.reuse, 0x10000, RZ ;  /* 0x0001000069897824 */ /* 0x040fe400078e00ff */
[----:B------:R-:W-:Y:S01]  /*25c0*/  HFMA2 R117, -RZ, RZ, 0, 1.1920928955078125e-07 ;  /* 0x00000002ff757431 */ /* 0x000fe200000001ff */
[----:B------:R-:W-:Y:S01]  /*25d0*/  PRMT R151, R105, 0x7632, R151 ;  /* 0x0000763269977816 */ /* 0x000fe20000000097 */
        /* <DEDUP_REMOVED lines=15> */
.L_x_410:
        /* <DEDUP_REMOVED lines=13> */
.L_x_412:
[----:B------:R-:W-:Y:S05]  /*27a0*/  BSYNC.RECONVERGENT B2 ;  /* 0x0000000000027941 */ /* 0x000fea0003800200 */
.L_x_411:
[----:B------:R-:W-:Y:S01]  /*27b0*/  IMAD.WIDE.U32 R104, R2, -0x326172a9, RZ ;  /* 0xcd9e8d5702687825 */ /* 0x000fe200078e00ff */
[----:B------:R-:W-:-:S03]  /*27c0*/  LOP3.LUT R100, R113, R171, R111, 0x96, !PT ;  /* 0x000000ab71647212 */ /* 0x000fc600078e966f */
[----:B------:R-:W-:Y:S01]  /*27d0*/  VIADD R115, R111, 0xbb67ae85 ;  /* 0xbb67ae856f737836 */ /* 0x000fe20000000000 */
[----:B------:R-:W-:Y:S01]  /*27e0*/  LOP3.LUT R116, R5, R105, R110, 0x96, !PT ;  /* 0x0000006905747212 */ /* 0x000fe200078e966e */
[----:B------:R-:W-:-:S04]  /*27f0*/  IMAD.WIDE.U32 R100, R100, -0x326172a9, RZ ;  /* 0xcd9e8d5764647825 */ /* 0x000fc800078e00ff */
[----:B------:R-:W-:Y:S02]  /*2800*/  VIADD R105, R110, 0x9e3779b9 ;  /* 0x9e3779b96e697836 */ /* 0x000fe40000000000 */
[----:B------:R-:W-:-:S03]  /*2810*/  IMAD.WIDE.U32 R116, R116, -0x2daee0ad, RZ ;  /* 0xd2511f5374747825 */ /* 0x000fc600078e00ff */
[----:B------:R-:W-:Y:S01]  /*2820*/  LOP3.LUT R105, R105, R104, R101, 0x96, !PT ;  /* 0x0000006869697212 */ /* 0x000fe200078e9665 */
[----:B------:R-:W-:Y:S01]  /*2830*/  VIADD R101, R110, 0x3c6ef372 ;  /* 0x3c6ef3726e657836 */ /* 0x000fe20000000000 */
[----:B------:R-:W-:Y:S02]  /*2840*/  LOP3.LUT R104, R115, R170, R117, 0x96, !PT ;  /* 0x000000aa73687212 */ /* 0x000fe400078e9675 */
[----:B------:R-:W-:Y:S01]  /*2850*/  IADD3 R115, PT, PT, R111, 0x76cf5d0a, RZ ;  /* 0x76cf5d0a6f737810 */ /* 0x000fe20007ffe0ff */
[----:B------:R-:W-:-:S04]  /*2860*/  IMAD.WIDE.U32 R170, R105, -0x2daee0ad, RZ ;  /* 0xd2511f5369aa7825 */ /* 0x000fc800078e00ff */
[----:B------:R-:W-:Y:S01]  /*2870*/  IMAD.WIDE.U32 R104, R104, -0x326172a9, RZ ;  /* 0xcd9e8d5768687825 */ /* 0x000fe200078e00ff */
[----:B------:R-:W-:-:S04]  /*2880*/  LOP3.LUT R115, R115, R116, R171, 0x96, !PT ;  /* 0x0000007473737212 */ /* 0x000fc800078e96ab */
[----:B------:R-:W-:Y:S01]  /*2890*/  LOP3.LUT R116, R101, R100, R105, 0x96, !PT ;  /* 0x0000006465747212 */ /* 0x000fe200078e9669 */
[----:B------:R-:W-:Y:S01]  /*28a0*/  IMAD.WIDE.U32 R100, R115, -0x326172a9, RZ ;  /* 0xcd9e8d5773647825 */ /* 0x000fe200078e00ff */
[----:B------:R-:W-:-:S03]  /*28b0*/  IADD3 R115, PT, PT, R111, 0x32370b8f, RZ ;  /* 0x32370b8f6f737810 */ /* 0x000fc60007ffe0ff */
[----:B------:R-:W-:Y:S02]  /*28c0*/  VIADD R105, R110, 0xdaa66d2b ;  /* 0xdaa66d2b6e697836 */ /* 0x000fe40000000000 */
[----:B------:R-:W-:-:S03]  /*28d0*/  IMAD.WIDE.U32 R116, R116, -0x2daee0ad, RZ ;  /* 0xd2511f5374747825 */ /* 0x000fc600078e00ff */
[----:B------:R-:W-:Y:S01]  /*28e0*/  LOP3.LUT R105, R105, R104, R101, 0x96, !PT ;  /* 0x0000006869697212 */ /* 0x000fe200078e9665 */
[----:B------:R-:W-:Y:S01]  /*28f0*/  VIADD R101, R110, 0x78dde6e4 ;  /* 0x78dde6e46e657836 */ /* 0x000fe20000000000 */
[----:B------:R-:W-:Y:S01]  /*2900*/  LOP3.LUT R104, R115, R170, R117, 0x96, !PT ;  /* 0x000000aa73687212 */ /* 0x000fe200078e9675 */
[----:B------:R-:W-:Y:S02]  /*2910*/  VIADD R115, R111, 0xed9eba14 ;  /* 0xed9eba146f737836 */ /* 0x000fe40000000000 */
[----:B------:R-:W-:-:S04]  /*2920*/  IMAD.WIDE.U32 R170, R105, -0x2daee0ad, RZ ;  /* 0xd2511f5369aa7825 */ /* 0x000fc800078e00ff */
[----:B------:R-:W-:Y:S01]  /*2930*/  IMAD.WIDE.U32 R104, R104, -0x326172a9, RZ ;  /* 0xcd9e8d5768687825 */ /* 0x000fe200078e00ff */
[----:B------:R-:W-:-:S04]  /*2940*/  LOP3.LUT R115, R115, R116, R171, 0x96, !PT ;  /* 0x0000007473737212 */ /* 0x000fc800078e96ab */
[----:B------:R-:W-:Y:S01]  /*2950*/  LOP3.LUT R116, R101, R100, R105, 0x96, !PT ;  /* 0x0000006465747212 */ /* 0x000fe200078e9669 */
[----:B------:R-:W-:Y:S01]  /*2960*/  IMAD.WIDE.U32 R100, R115, -0x326172a9, RZ ;  /* 0xcd9e8d5773647825 */ /* 0x000fe200078e00ff */
[----:B------:R-:W-:-:S03]  /*2970*/  IADD3 R105, PT, PT, R110, 0x1715609d, RZ ;  /* 0x1715609d6e697810 */ /* 0x000fc60007ffe0ff */
[----:B------:R-:W-:Y:S01]  /*2980*/  IMAD.WIDE.U32 R116, R116, -0x2daee0ad, RZ ;  /* 0xd2511f5374747825 */ /* 0x000fe200078e00ff */
[----:B------:R-:W-:Y:S02]  /*2990*/  LOP3.LUT R105, R105, R104, R101, 0x96, !PT ;  /* 0x0000006869697212 */ /* 0x000fe400078e9665 */
[----:B------:R-:W-:Y:S01]  /*29a0*/  IADD3 R101, PT, PT, R110, -0x4ab325aa, RZ ;  /* 0xb54cda566e657810 */ /* 0x000fe20007ffe0ff */
[----:B------:R-:W-:-:S05]  /*29b0*/  VIADD R115, R111, 0xa9066899 ;  /* 0xa90668996f737836 */ /* 0x000fca0000000000 */
[----:B------:R-:W-:Y:S01]  /*29c0*/  LOP3.LUT R104, R115, R170, R117, 0x96, !PT ;  /* 0x000000aa73687212 */ /* 0x000fe200078e9675 */
[----:B------:R-:W-:-:S04]  /*29d0*/  IMAD.WIDE.U32 R170, R105, -0x2daee0ad, RZ ;  /* 0xd2511f5369aa7825 */ /* 0x000fc800078e00ff */
[----:B------:R-:W-:Y:S02]  /*29e0*/  VIADD R115, R111, 0x646e171e ;  /* 0x646e171e6f737836 */ /* 0x000fe40000000000 */
[----:B------:R-:W-:-:S03]  /*29f0*/  IMAD.WIDE.U32 R104, R104, -0x326172a9, RZ ;  /* 0xcd9e8d5768687825 */ /* 0x000fc600078e00ff */
[----:B------:R-:W-:Y:S02]  /*2a00*/  LOP3.LUT R115, R115, R116, R171, 0x96, !PT ;  /* 0x0000007473737212 */ /* 0x000fe400078e96ab */
[----:B------:R-:W-:Y:S01]  /*2a10*/  LOP3.LUT R116, R101, R100, R105, 0x96, !PT ;  /* 0x0000006465747212 */ /* 0x000fe200078e9669 */
[----:B------:R-:W-:Y:S02]  /*2a20*/  VIADD R105, R110, 0x5384540f ;  /* 0x5384540f6e697836 */ /* 0x000fe40000000000 */
[----:B------:R-:W-:-:S04]  /*2a30*/  IMAD.WIDE.U32 R100, R115, -0x326172a9, RZ ;  /* 0xcd9e8d5773647825 */ /* 0x000fc800078e00ff */
[----:B------:R-:W-:Y:S01]  /*2a40*/  IMAD.WIDE.U32 R116, R116, -0x2daee0ad, RZ ;  /* 0xd2511f5374747825 */ /* 0x000fe200078e00ff */
[----:B------:R-:W-:-:S03]  /*2a50*/  LOP3.LUT R105, R105, R104, R101, 0x96, !PT ;  /* 0x0000006869697212 */ /* 0x000fc600078e9665 */
[----:B------:R-:W-:Y:S02]  /*2a60*/  VIADD R115, R111, 0x1fd5c5a3 ;  /* 0x1fd5c5a36f737836 */ /* 0x000fe40000000000 */
[----:B------:R-:W-:-:S03]  /*2a70*/  IMAD.WIDE.U32 R104, R105, -0x2daee0ad, RZ ;  /* 0xd2511f5369687825 */ /* 0x000fc600078e00ff */
[----:B------:R-:W-:Y:S01]  /*2a80*/  LOP3.LUT R170, R115, R170, R117, 0x96, !PT ;  /* 0x000000aa73aa7212 */ /* 0x000fe200078e9675 */
[----:B------:R-:W-:Y:S01]  /*2a90*/  VIADD R101, R110, 0xf1bbcdc8 ;  /* 0xf1bbcdc86e657836 */ /* 0x000fe20000000000 */
[----:B------:R-:W-:-:S03]  /*2aa0*/  IADD3 R115, PT, PT, R111, -0x24c28bd8, RZ ;  /* 0xdb3d74286f737810 */ /* 0x000fc60007ffe0ff */
[----:B------:R-:W-:Y:S01]  /*2ab0*/  IMAD.WIDE.U32 R170, R170, -0x326172a9, RZ ;  /* 0xcd9e8d57aaaa7825 */ /* 0x000fe200078e00ff */
[----:B------:R-:W-:Y:S02]  /*2ac0*/  LOP3.LUT R116, R115, R116, R105, 0x96, !PT ;  /* 0x0000007473747212 */ /* 0x000fe400078e9669 */
[----:B------:R-:W-:Y:S01]  /*2ad0*/  IADD3 R115, PT, PT, R111, -0x695add53, RZ ;  /* 0x96a522ad6f737810 */ /* 0x000fe20007ffe0ff */
[----:B------:R-:W-:Y:S01]  /*2ae0*/  VIADD R105, R110, 0x8ff34781 ;  /* 0x8ff347816e697836 */ /* 0x000fe20000000000 */
[----:B------:R-:W-:Y:S01]  /*2af0*/  LOP3.LUT R101, R101, R100, R171, 0x96, !PT ;  /* 0x0000006465657212 */ /* 0x000fe200078e96ab */
[----:B------:R-:W-:-:S04]  /*2b00*/  IMAD.WIDE.U32 R116, R116, -0x326172a9, RZ ;  /* 0xcd9e8d5774747825 */ /* 0x000fc800078e00ff */
[----:B------:R-:W-:Y:S01]  /*2b10*/  IMAD.WIDE.U32 R100, R101, -0x2daee0ad, RZ ;  /* 0xd2511f5365647825 */ /* 0x000fe200078e00ff */
[----:B------:R-:W-:-:S03]  /*2b20*/  LOP3.LUT R6, R105, R170, R117, 0x96, !PT ;  /* 0x000000aa69067212 */ /* 0x000fc600078e9675 */
[----:B------:R-:W-:Y:S01]  /*2b30*/  HFMA2 R117, -RZ, RZ, 0, 0 ;  /* 0x00000000ff757431 */ /* 0x000fe200000001ff */
[----:B------:R-:W-:Y:S01]  /*2b40*/  LOP3.LUT R115, R115, R104, R101, 0x96, !PT ;  /* 0x0000006873737212 */ /* 0x000fe200078e9665 */
[----:B------:R-:W-:Y:S02]  /*2b50*/  IMAD.MOV.U32 R101, RZ, RZ, R172 ;  /* 0x000000ffff657224 */ /* 0x000fe400078e00ac */
[----:B------:R-:W-:-:S07]  /*2b60*/  IMAD.MOV.U32 R172, RZ, RZ, R100 ;  /* 0x000000ffffac7224 */ /* 0x000fce00078e0064 */
.L_x_409:
[----:B------:R-:W-:Y:S05]  /*2b70*/  BSYNC.RECONVERGENT B1 ;  /* 0x0000000000017941 */ /* 0x000fea0003800200 */
.L_x_408:
[----:B------:R-:W-:Y:S01]  /*2b80*/  I2FP.F32.U32 R101, R101 ;  /* 0x0000006500657245 */ /* 0x000fe20000201000 */
[----:B------:R-:W-:Y:S01]  /*2b90*/  IMAD.U32 R105, R136, 0x10000, RZ ;  /* 0x0001000088697824 */ /* 0x000fe200078e00ff */
[----:B------:R-:W-:Y:S01]  /*2ba0*/  ISETP.NE.AND P3, PT, R117, 0x1, PT ;  /* 0x000000017500780c */ /* 0x000fe20003f65270 */
[----:B------:R-:W-:Y:S01]  /*2bb0*/  IMAD.U32 R151, R151, 0x10000, RZ ;  /* 0x0001000097977824 */ /* 0x000fe200078e00ff */
[----:B------:R-:W-:Y:S01]  /*2bc0*/  BSSY.RECONVERGENT B1, `(.L_x_413) ;  /* 0x000005d000017945 */ /* 0x000fe20003800200 */
[----:B------:R-:W-:Y:S01]  /*2bd0*/  FFMA.FTZ R100, R101, R156, 1.1641532182693481445e-10 ;  /* 0x2f00000065647423 */ /* 0x000fe2000001009c */
[----:B------:R-:W-:Y:S01]  /*2be0*/  FMUL.FTZ R104, R105, R168 ;  /* 0x000000a869687220 */ /* 0x000fe20000410000 */
[----:B------:R-:W-:-:S03]  /*2bf0*/  IMAD.MOV.U32 R101, RZ, RZ, R116 ;  /* 0x000000ffff657224 */ /* 0x000fc600078e0074 */
[----:B------:R-:W-:Y:S01]  /*2c00*/  FMUL.FTZ R104, R104, R173 ;  /* 0x000000ad68687220 */ /* 0x000fe20000410000 */
[----:B------:R-:W-:-:S04]  /*2c10*/  FSETP.GTU.FTZ.AND P2, PT, R100, R169, PT ;  /* 0x000000a96400720b */ /* 0x000fc80003f5c000 */
[----:B------:R-:W-:Y:S02]  /*2c20*/  FSEL R104, R104, RZ, !P2 ;  /* 0x000000ff68687208 */ /* 0x000fe40005000000 */
[----:B------:R-:W-:-:S03]  /*2c30*/  PLOP3.LUT P2, PT, P2, PT, PT, 0x8, 0x80 ;  /* 0x000000000080781c */ /* 0x000fc6000174e170 */
[----:B------:R-:W-:Y:S01]  /*2c40*/  FADD.FTZ R136, R104, R151 ;  /* 0x0000009768887221 */ /* 0x000fe20000010000 */
[----:B------:R-:W-:Y:S01]  /*2c50*/  HFMA2 R151, -RZ, RZ, 0, 1.1920928955078125e-07 ;  /* 0x00000002ff977431 */ /* 0x000fe200000001ff */
[----:B------:R-:W-:Y:S08]  /*2c60*/  @!P3 BRA `(.L_x_414) ;  /* 0x000000040048b947 */ /* 0x000ff00003800000 */
        /* <DEDUP_REMOVED lines=8> */
.L_x_415:
        /* <DEDUP_REMOVED lines=8> */
[----:B------:R-:W-:Y:S02]  /*2d70*/  @!P3 IADD3 R6, PT, PT, R113, 0x1, RZ ;  /* 0x000000017106b810 */ /* 0x000fe40007ffe0ff */
[----:B------:R-:W-:Y:S02]  /*2d80*/  @!P3 MOV R5, RZ ;  /* 0x000000ff0005b202 */ /* 0x000fe40000000f00 */
[----:B------:R-:W-:-:S13]  /*2d90*/  ISETP.NE.AND P4, PT, R2, RZ, !P3 ;  /* 0x000000ff0200720c */ /* 0x000fda0005f85270 */
[----:B------:R-:W-:-:S04]  /*2da0*/  @P4 IMAD.MOV R6, RZ, RZ, R113 ;  /* 0x000000ffff064224 */ /* 0x000fc800078e0271 */
[----:B------:R-:W-:-:S07]  /*2db0*/  @!P3 IMAD.MOV.U32 R113, RZ, RZ, R6 ;  /* 0x000000ffff71b224 */ /* 0x000fce00078e0006 */
.L_x_417:
[----:B------:R-:W-:Y:S05]  /*2dc0*/  BSYNC.RECONVERGENT B2 ;  /* 0x0000000000027941 */ /* 0x000fea0003800200 */
.L_x_416:
[----:B------:R-:W-:Y:S01]  /*2dd0*/  IMAD.WIDE.U32 R104, R2, -0x326172a9, RZ ;  /* 0xcd9e8d5702687825 */ /* 0x000fe200078e00ff */
[----:B------:R-:W-:-:S03]  /*2de0*/  LOP3.LUT R100, R113, R171, R111, 0x96, !PT ;  /* 0x000000ab71647212 */ /* 0x000fc600078e966f */
[----:B------:R-:W-:Y:S02]  /*2df0*/  HFMA2 R151, -RZ, RZ, 0, 0 ;  /* 0x00000000ff977431 */ /* 0x000fe400000001ff */
        /* <DEDUP_REMOVED lines=42> */
[----:B------:R-:W-:Y:S02]  /*30a0*/  VIADD R101, R110, 0xf1bbcdc8 ;  /* 0xf1bbcdc86e657836 */ /* 0x000fe40000000000 */
[----:B------:R-:W-:Y:S01]  /*30b0*/  IMAD.WIDE.U32 R104, R105, -0x2daee0ad, RZ ;  /* 0xd2511f5369687825 */ /* 0x000fe200078e00ff */
[----:B------:R-:W-:Y:S02]  /*30c0*/  LOP3.LUT R170, R115, R170, R117, 0x96, !PT ;  /* 0x000000aa73aa7212 */ /* 0x000fe400078e9675 */
        /* <DEDUP_REMOVED lines=8> */
[----:B------:R-:W-:-:S04]  /*3150*/  LOP3.LUT R6, R105, R170, R117, 0x96, !PT ;  /* 0x000000aa69067212 */ /* 0x000fc800078e9675 */
[----:B------:R-:W-:Y:S01]  /*3160*/  LOP3.LUT R115, R115, R104, R101, 0x96, !PT ;  /* 0x0000006873737212 */ /* 0x000fe200078e9665 */
[----:B------:R-:W-:Y:S02]  /*3170*/  IMAD.MOV.U32 R101, RZ, RZ, R172 ;  /* 0x000000ffff657224 */ /* 0x000fe400078e00ac */
[----:B------:R-:W-:-:S07]  /*3180*/  IMAD.MOV.U32 R172, RZ, RZ, R100 ;  /* 0x000000ffffac7224 */ /* 0x000fce00078e0064 */
.L_x_414:
[----:B------:R-:W-:Y:S05]  /*3190*/  BSYNC.RECONVERGENT B1 ;  /* 0x0000000000017941 */ /* 0x000fea0003800200 */
.L_x_413:
[----:B------:R-:W-:Y:S01]  /*31a0*/  I2FP.F32.U32 R101, R101 ;  /* 0x0000006500657245 */ /* 0x000fe20000201000 */
[C---:B------:R-:W-:Y:S01]  /*31b0*/  IMAD.U32 R105, R102.reuse, 0x10000, RZ ;  /* 0x0001000066697824 */ /* 0x040fe200078e00ff */
[----:B------:R-:W-:Y:S01]  /*31c0*/  ISETP.NE.AND P4, PT, R151, 0x1, PT ;  /* 0x000000019700780c */ /* 0x000fe20003f85270 */
[----:B------:R-:W-:Y:S01]  /*31d0*/  BSSY.RECONVERGENT B1, `(.L_x_418) ;  /* 0x0000060000017945 */ /* 0x000fe20003800200 */
[----:B------:R-:W-:Y:S01]  /*31e0*/  PRMT R102, R102, 0x7632, R102 ;  /* 0x0000763266667816 */ /* 0x000fe20000000066 */
[----:B------:R-:W-:Y:S01]  /*31f0*/  FFMA.FTZ R100, R101, R156, 1.1641532182693481445e-10 ;  /* 0x2f00000065647423 */ /* 0x000fe2000001009c */
[----:B------:R-:W-:Y:S01]  /*3200*/  FMUL.FTZ R104, R105, R168 ;  /* 0x000000a869687220 */ /* 0x000fe20000410000 */
[C---:B------:R-:W-:Y:S01]  /*3210*/  IMAD.U32 R101, R106.reuse, 0x10000, RZ ;  /* 0x000100006a657824 */ /* 0x040fe200078e00ff */
[----:B------:R-:W-:Y:S02]  /*3220*/  PRMT R106, R106, 0x7632, R106 ;  /* 0x000076326a6a7816 */ /* 0x000fe4000000006a */
[----:B------:R-:W-:Y:S01]  /*3230*/  FMUL.FTZ R104, R104, R173 ;  /* 0x000000ad68687220 */ /* 0x000fe20000410000 */
[----:B------:R-:W-:-:S04]  /*3240*/  FSETP.GTU.FTZ.AND P3, PT, R100, R169, PT ;  /* 0x000000a96400720b */ /* 0x000fc80003f7c000 */
[----:B------:R-:W-:Y:S02]  /*3250*/  FSEL R104, R104, RZ, !P3 ;  /* 0x000000ff68687208 */ /* 0x000fe40005800000 */
[----:B------:R-:W-:-:S03]  /*3260*/  PLOP3.LUT P3, PT, P3, PT, PT, 0x8, 0x80 ;  /* 0x000000000080781c */ /* 0x000fc60001f6e170 */
[----:B------:R-:W-:Y:S01]  /*3270*/  FADD.FTZ R152, R104, R101 ;  /* 0x0000006568987221 */ /* 0x000fe20000010000 */
[----:B------:R-:W-:Y:S01]  /*3280*/  MOV R104, 0x2 ;  /* 0x0000000200687802 */ /* 0x000fe20000000f00 */
[----:B------:R-:W-:Y:S01]  /*3290*/  IMAD.MOV.U32 R101, RZ, RZ, R116 ;  /* 0x000000ffff657224 */ /* 0x000fe200078e0074 */
[----:B------:R-:W-:Y:S07]  /*32a0*/  @!P4 BRA `(.L_x_419) ;  /* 0x000000040048c947 */ /* 0x000fee0003800000 */
        /* <DEDUP_REMOVED lines=8> */
.L_x_420:
        /* <DEDUP_REMOVED lines=13> */
.L_x_422:
[----:B------:R-:W-:Y:S05]  /*3400*/  BSYNC.RECONVERGENT B2 ;  /* 0x0000000000027941 */ /* 0x000fea0003800200 */
.L_x_421:
        /* <DEDUP_REMOVED lines=57> */
[----:B------:R-:W-:Y:S02]  /*37a0*/  HFMA2 R104, -RZ, RZ, 0, 0 ;  /* 0x00000000ff687431 */ /* 0x000fe400000001ff */
[----:B------:R-:W-:Y:S02]  /*37b0*/  IMAD.MOV.U32 R101, RZ, RZ, R172 ;  /* 0x000000ffff657224 */ /* 0x000fe400078e00ac */
[----:B------:R-:W-:-:S07]  /*37c0*/  IMAD.MOV.U32 R172, RZ, RZ, R100 ;  /* 0x000000ffffac7224 */ /* 0x000fce00078e0064 */
.L_x_419:
[----:B------:R-:W-:Y:S05]  /*37d0*/  BSYNC.RECONVERGENT B1 ;  /* 0x0000000000017941 */ /* 0x000fea0003800200 */
.L_x_418:
[----:B------:R-:W-:Y:S01]  /*37e0*/  I2FP.F32.U32 R101, R101 ;  /* 0x0000006500657245 */ /* 0x000fe20000201000 */
[----:B------:R-:W-:Y:S01]  /*37f0*/  IMAD.U32 R105, R102, 0x10000, RZ ;  /* 0x0001000066697824 */ /* 0x000fe200078e00ff */
[----:B------:R-:W-:Y:S01]  /*3800*/  ISETP.NE.AND P5, PT, R104, 0x1, PT ;  /* 0x000000016800780c */ /* 0x000fe20003fa5270 */
[----:B------:R-:W-:Y:S01]  /*3810*/  IMAD.U32 R151, R106, 0x10000, RZ ;  /* 0x000100006a977824 */ /* 0x000fe200078e00ff */
[----:B------:R-:W-:Y:S01]  /*3820*/  BSSY.RECONVERGENT B1, `(.L_x_423) ;  /* 0x000005d000017945 */ /* 0x000fe20003800200 */
[----:B------:R-:W-:Y:S01]  /*3830*/  FFMA.FTZ R100, R101, R156, 1.1641532182693481445e-10 ;  /* 0x2f00000065647423 */ /* 0x000fe2000001009c */
[----:B------:R-:W-:Y:S01]  /*3840*/  FMUL.FTZ R102, R105, R168 ;  /* 0x000000a869667220 */ /* 0x000fe20000410000 */
[----:B------:R-:W-:Y:S01]  /*3850*/  MOV R106, 0x2 ;  /* 0x00000002006a7802 */ /* 0x000fe20000000f00 */
[----:B------:R-:W-:Y:S02]  /*3860*/  IMAD.MOV.U32 R101, RZ, RZ, R116 ;  /* 0x000000ffff657224 */ /* 0x000fe400078e0074 */
[----:B------:R-:W-:Y:S01]  /*3870*/  FMUL.FTZ R102, R102, R173 ;  /* 0x000000ad66667220 */ /* 0x000fe20000410000 */
[----:B------:R-:W-:-:S04]  /*3880*/  FSETP.GTU.FTZ.AND P4, PT, R100, R169, PT ;  /* 0x000000a96400720b */ /* 0x000fc80003f9c000 */
        /* <DEDUP_REMOVED lines=12> */
.L_x_425:
        /* <DEDUP_REMOVED lines=13> */
.L_x_427:
[----:B------:R-:W-:Y:S05]  /*3a20*/  BSYNC.RECONVERGENT B2 ;  /* 0x0000000000027941 */ /* 0x000fea0003800200 */
.L_x_426:
        /* <DEDUP_REMOVED lines=60> */
.L_x_424:
[----:B------:R-:W-:Y:S05]  /*3df0*/  BSYNC.RECONVERGENT B1 ;  /* 0x0000000000017941 */ /* 0x000fea0003800200 */
.L_x_423:
[----:B------:R-:W-:Y:S01]  /*3e00*/  I2FP.F32.U32 R101, R101 ;  /* 0x0000006500657245 */ /* 0x000fe20000201000 */
[----:B------:R-:W-:Y:S01]  /*3e10*/  IMAD.U32 R105, R103, 0x10000, RZ ;  /* 0x0001000067697824 */ /* 0x000fe200078e00ff */
[----:B------:R-:W-:Y:S01]  /*3e20*/  ISETP.NE.AND P6, PT, R106, 0x1, PT ;  /* 0x000000016a00780c */ /* 0x000fe20003fc5270 */
[----:B------:R-:W-:Y:S01]  /*3e30*/  IMAD.U32 R155, R107, 0x10000, RZ ;  /* 0x000100006b9b7824 */ /* 0x000fe200078e00ff */
[----:B------:R-:W-:Y:S01]  /*3e40*/  BSSY.RECONVERGENT B1, `(.L_x_428) ;  /* 0x0000061000017945 */ /* 0x000fe20003800200 */
[----:B------:R-:W-:Y:S01]  /*3e50*/  FFMA.FTZ R100, R101, R156, 1.1641532182693481445e-10 ;  /* 0x2f00000065647423 */ /* 0x000fe2000001009c */
[----:B------:R-:W-:Y:S01]  /*3e60*/  FMUL.FTZ R102, R105, R168 ;  /* 0x000000a869667220 */ /* 0x000fe20000410000 */
[----:B------:R-:W-:Y:S01]  /*3e70*/  PRMT R171, R103, 0x7632, R171 ;  /* 0x0000763267ab7816 */ /* 0x000fe200000000ab */
[----:B------:R-:W-:Y:S01]  /*3e80*/  IMAD.MOV.U32 R101, RZ, RZ, R116 ;  /* 0x000000ffff657224 */ /* 0x000fe200078e0074 */
[----:B------:R-:W-:Y:S01]  /*3e90*/  PRMT R170, R107, 0x7632, R170 ;  /* 0x000076326baa7816 */ /* 0x000fe200000000aa */
[----:B------:R-:W-:Y:S01]  /*3ea0*/  FMUL.FTZ R102, R102, R173 ;  /* 0x000000ad66667220 */ /* 0x000fe20000410000 */
[----:B------:R-:W-:-:S02]  /*3eb0*/  FSETP.GTU.FTZ.AND P5, PT, R100, R169, PT ;  /* 0x000000a96400720b */ /* 0x000fc40003fbc000 */
[----:B------:R-:W-:Y:S02]  /*3ec0*/  MOV R117, 0x2 ;  /* 0x0000000200757802 */ /* 0x000fe40000000f00 */
        /* <DEDUP_REMOVED lines=12> */
.L_x_430:
[----:B------:R-:W-:Y:S01]  /*3f90*/  IADD3 R4, PT, PT, R4, 0x1, RZ ;  /* 0x0000000104047810 */ /* 0x000fe20007ffe0ff */
[----:B------:R-:W-:Y:S03]  /*3fa0*/  BSSY.RECONVERGENT B2, `(.L_x_431) ;  /* 0x000000e000027945 */ /* 0x000fe60003800200 */
[C---:B------:R-:W-:Y:S01]  /*3fb0*/  ISETP.NE.AND P6, PT, R4.reuse, RZ, PT ;  /* 0x000000ff0400720c */ /* 0x040fe20003fc5270 */
[----:B------:R-:W-:-:S12]  /*3fc0*/  IMAD.WIDE.U32 R104, R4, -0x2daee0ad, RZ ;  /* 0xd2511f5304687825 */ /* 0x000fd800078e00ff */
[----:B------:R-:W-:Y:S05]  /*3fd0*/  @P6 BRA `(.L_x_432) ;  /* 0x0000000000286947 */ /* 0x000fea0003800000 */
[----:B------:R-:W-:Y:S01]  /*3fe0*/  VIADD R5, R5, 0x1 ;  /* 0x0000000105057836 */ /* 0x000fe20000000000 */
[----:B------:R-:W-:-:S04]  /*3ff0*/  P2R R6, PR, RZ, 0x1 ;  /* 0x00000001ff067803 */ /* 0x000fc80000000000 */
[----:B------:R-:W-:-:S13]  /*4000*/  ISETP.NE.AND P6, PT, R5, RZ, PT ;  /* 0x000000ff0500720c */ /* 0x000fda0003fc5270 */
[----:B------:R-:W-:Y:S01]  /*4010*/  @!P6 VIADD R2, R2, 0x1 ;  /* 0x000000010202e836 */ /* 0x000fe20000000000 */
[----:B------:R-:W-:Y:S01]  /*4020*/  @!P6 IADD3 R100, PT, PT, R113, 0x1, RZ ;  /* 0x000000017164e810 */ /* 0x000fe20007ffe0ff */
[----:B------:R-:W-:-:S03]  /*4030*/  @!P6 IMAD.MOV.U32 R5, RZ, RZ, RZ ;  /* 0x000000ffff05e224 */ /* 0x000fc600078e00ff */
[----:B------:R-:W-:-:S13]  /*4040*/  ISETP.NE.AND P0, PT, R2, RZ, !P6 ;  /* 0x000000ff0200720c */ /* 0x000fda0007705270 */
[----:B------:R-:W-:Y:S01]  /*4050*/  @P0 IMAD.MOV R100, RZ, RZ, R113 ;  /* 0x000000ffff640224 */ /* 0x000fe200078e0271 */
[----:B------:R-:W-:-:S04]  /*4060*/  ISETP.NE.AND P0, PT, R6, RZ, PT ;  /* 0x000000ff0600720c */ /* 0x000fc80003f05270 */
[----:B------:R-:W-:-:S09]  /*4070*/  @!P6 MOV R113, R100 ;  /* 0x000000640071e202 */ /* 0x000fd20000000f00 */
.L_x_432:
[----:B------:R-:W-:Y:S05]  /*4080*/  BSYNC.RECONVERGENT B2 ;  /* 0x0000000000027941 */ /* 0x000fea0003800200 */
.L_x_431:
[----:B------:R-:W-:Y:S01]  /*4090*/  IMAD.WIDE.U32 R102, R2, -0x326172a9, RZ ;  /* 0xcd9e8d5702667825 */ /* 0x000fe200078e00ff */
[----:B------:R-:W-:Y:S02]  /*40a0*/  LOP3.LUT R100, R113, R105, R111, 0x96, !PT ;  /* 0x0000006971647212 */ /* 0x000fe400078e966f */
[C---:B------:R-:W-:Y:S01]  /*40b0*/  IADD3 R115, PT, PT, R111.reuse, -0x695add53, RZ ;  /* 0x96a522ad6f737810 */ /* 0x040fe20007ffe0ff */
        /* <DEDUP_REMOVED lines=11> */
[----:B------:R-:W-:Y:S02]  /*4170*/  LOP3.LUT R107, R107, R106, R105, 0x96, !PT ;  /* 0x0000006a6b6b7212 */ /* 0x000fe400078e9669 */
[----:B------:R-:W-:Y:S02]  /*4180*/  IADD3 R105, PT, PT, R111, 0x32370b8f, RZ ;  /* 0x32370b8f6f697810 */ /* 0x000fe40007ffe0ff */
[----:B------:R-:W-:Y:S01]  /*4190*/  LOP3.LUT R106, R101, R100, R103, 0x96, !PT ;  /* 0x00000064656a7212 */ /* 0x000fe200078e9667 */
[----:B------:R-:W-:-:S04]  /*41a0*/  IMAD.WIDE.U32 R100, R107, -0x326172a9, RZ ;  /* 0xcd9e8d576b647825 */ /* 0x000fc800078e00ff */
        /* <DEDUP_REMOVED lines=8> */
[----:B------:R-:W-:-:S03]  /*4230*/  LOP3.LUT R107, R107, R106, R105, 0x96, !PT ;  /* 0x0000006a6b6b7212 */ /* 0x000fc600078e9669 */
[----:B------:R-:W-:Y:S01]  /*4240*/  VIADD R105, R111, 0xa9066899 ;  /* 0xa90668996f697836 */ /* 0x000fe20000000000 */
[----:B------:R-:W-:Y:S01]  /*4250*/  LOP3.LUT R106, R101, R100, R103, 0x96, !PT ;  /* 0x00000064656a7212 */ /* 0x000fe200078e9667 */
[----:B------:R-:W-:Y:S01]  /*4260*/  IMAD.WIDE.U32 R100, R107, -0x326172a9, RZ ;  /* 0xcd9e8d576b647825 */ /* 0x000fe200078e00ff */
[----:B------:R-:W-:-:S03]  /*4270*/  IADD3 R103, PT, PT, R110, 0x1715609d, RZ ;  /* 0x1715609d6e677810 */ /* 0x000fc60007ffe0ff */
[----:B------:R-:W-:Y:S01]  /*4280*/  IMAD.WIDE.U32 R106, R106, -0x2daee0ad, RZ ;  /* 0xd2511f536a6a7825 */ /* 0x000fe200078e00ff */
[----:B------:R-:W-:Y:S02]  /*4290*/  LOP3.LUT R103, R103, R102, R101, 0x96, !PT ;  /* 0x0000006667677212 */ /* 0x000fe400078e9665 */
[----:B------:R-:W-:Y:S02]  /*42a0*/  IADD3 R101, PT, PT, R110, -0x4ab325aa, RZ ;  /* 0xb54cda566e657810 */ /* 0x000fe40007ffe0ff */
        /* <DEDUP_REMOVED lines=14> */
[----:B------:R-:W-:-:S03]  /*4390*/  IADD3 R107, PT, PT, R111, -0x24c28bd8, RZ ;  /* 0xdb3d74286f6b7810 */ /* 0x000fc60007ffe0ff */
[----:B------:R-:W-:Y:S01]  /*43a0*/  IMAD.WIDE.U32 R104, R105, -0x326172a9, RZ ;  /* 0xcd9e8d5769687825 */ /* 0x000fe200078e00ff */
[----:B------:R-:W-:-:S03]  /*43b0*/  LOP3.LUT R107, R107, R106, R103, 0x96, !PT ;  /* 0x0000006a6b6b7212 */ /* 0x000fc600078e9667 */
        /* <DEDUP_REMOVED lines=9> */
.L_x_429:
[----:B------:R-:W-:Y:S05]  /*4450*/  BSYNC.RECONVERGENT B1 ;  /* 0x0000000000017941 */ /* 0x000fea0003800200 */
.L_x_428:
[----:B------:R-:W-:Y:S01]  /*4460*/  I2FP.F32.U32 R101, R101 ;  /* 0x0000006500657245 */ /* 0x000fe20000201000 */
[----:B------:R-:W-:Y:S01]  /*4470*/  IMAD.U32 R171, R171, 0x10000, RZ ;  /* 0x00010000abab7824 */ /* 0x000fe200078e00ff */
[----:B------:R-:W-:-:S03]  /*4480*/  F2FP.BF16.F32.PACK_AB R102, R151, R152 ;  /* 0x000000989766723e */ /* 0x000fc600000010ff */
[----:B------:R-:W-:Y:S01]  /*4490*/  FFMA.FTZ R156, R101, R156, 1.1641532182693481445e-10 ;  /* 0x2f000000659c7423 */ /* 0x000fe2000001009c */
[----:B------:R-:W-:Y:S01]  /*44a0*/  FMUL.FTZ R100, R171, R168 ;  /* 0x000000a8ab647220 */ /* 0x000fe20000410000 */
[----:B------:R-:W-:-:S03]  /*44b0*/  IMAD.U32 R101, R170, 0x10000, RZ ;  /* 0x00010000aa657824 */ /* 0x000fc600078e00ff */
[----:B------:R-:W-:Y:S01]  /*44c0*/  FMUL.FTZ R100, R100, R173 ;  /* 0x000000ad64647220 */ /* 0x000fe20000410000 */
[----:B------:R-:W-:-:S04]  /*44d0*/  FSETP.GTU.FTZ.AND P6, PT, R156, R169, PT ;  /* 0x000000a99c00720b */ /* 0x000fc80003fdc000 */
[----:B------:R-:W-:Y:S02]  /*44e0*/  FSEL R100, R100, RZ, !P6 ;  /* 0x000000ff64647208 */ /* 0x000fe40007000000 */
[----:B------:R-:W-:-:S03]  /*44f0*/  PLOP3.LUT P6, PT, P6, PT, PT, 0x8, 0x80 ;  /* 0x000000000080781c */ /* 0x000fc600037ce170 */
[----:B------:R-:W-:Y:S01]  /*4500*/  FADD.FTZ R156, R100, R101 ;  /* 0x00000065649c7221 */ /* 0x000fe20000010000 */
[----:B------:R-:W-:Y:S02]  /*4510*/  F2FP.BF16.F32.PACK_AB R101, R136, R137 ;  /* 0x000000898865723e */ /* 0x000fe400000010ff */
[----:B------:R-:W-:Y:S02]  /*4520*/  F2FP.BF16.F32.PACK_AB R100, R122, R123 ;  /* 0x0000007b7a64723e */ /* 0x000fe400000010ff */
[----:B------:R-:W-:Y:S01]  /*4530*/  F2FP.BF16.F32.PACK_AB R103, R156, R155 ;  /* 0x0000009b9c67723e */ /* 0x000fe200000010ff */
[----:B------:R-:W-:Y:S06]  /*4540*/  BRA `(.L_x_433) ;  /* 0x0000003000447947 */ /* 0x000fec0003800000 */
.L_x_393:
[----:B------:R-:W-:Y:S01]  /*4550*/  ISETP.NE.AND P0, PT, R117, 0x1, PT ;  /* 0x000000017500780c */ /* 0x000fe20003f05270 */
[----:B------:R-:W-:Y:S01]  /*4560*/  BSSY.RECONVERGENT B1, `(.L_x_434) ;  /* 0x0000058000017945 */ /* 0x000fe20003800200 */
[----:B------:R-:W-:Y:S02]  /*4570*/  HFMA2 R106, -RZ, RZ, 0, 1.1920928955078125e-07 ;  /* 0x00000002ff6a7431 */ /* 0x000fe400000001ff */
[----:B------:R-:W-:Y:S02]  /*4580*/  IMAD.MOV.U32 R104, RZ, RZ, R116 ;  /* 0x000000ffff687224 */ /* 0x000fe400078e0074 */
[----:B------:R-:W-:-:S07]  /*4590*/  IMAD.MOV.U32 R172, RZ, RZ, R174 ;  /* 0x000000ffffac7224 */ /* 0x000fce00078e00ae */
[----:B------:R-:W-:Y:S05]  /*45a0*/  @!P0 BRA `(.L_x_435) ;  /* 0x00000004004c8947 */ /* 0x000fea0003800000 */
[----:B------:R-:W-:-:S13]  /*45b0*/  ISETP.NE.AND P0, PT, R117, 0x3, PT ;  /* 0x000000037500780c */ /* 0x000fda0003f05270 */
[----:B------:R-:W-:Y:S05]  /*45c0*/  @!P0 BRA `(.L_x_436) ;  /* 0x0000000000208947 */ /* 0x000fea0003800000 */
[----:B------:R-:W-:-:S13]  /*45d0*/  ISETP.NE.AND P0, PT, R117, 0x2, PT ;  /* 0x000000027500780c */ /* 0x000fda0003f05270 */
[----:B------:R-:W-:Y:S01]  /*45e0*/  @!P0 MOV R106, 0x3 ;  /* 0x00000003006a8802 */ /* 0x000fe20000000f00 */
[--C-:B------:R-:W-:Y:S01]  /*45f0*/  @!P0 IMAD.MOV.U32 R172, RZ, RZ, R174.reuse ;  /* 0x000000ffffac8224 */ /* 0x100fe200078e00ae */
[----:B------:R-:W-:Y:S01]  /*4600*/  @P0 IADD3 R106, PT, PT, R117, 0x1, RZ ;  /* 0x00000001756a0810 */ /* 0x000fe20007ffe0ff */
[----:B------:R-:W-:Y:S02]  /*4610*/  @!P0 IMAD.MOV.U32 R104, RZ, RZ, R115 ;  /* 0x000000ffff688224 */ /* 0x000fe400078e0073 */
[----:B------:R-:W-:Y:S02]  /*4620*/  @P0 IMAD.MOV.U32 R172, RZ, RZ, R174 ;  /* 0x000000ffffac0224 */ /* 0x000fe400078e00ae */
[----:B------:R-:W-:Y:S01]  /*4630*/  @P0 IMAD.MOV.U32 R104, RZ, RZ, R6 ;  /* 0x000000ffff680224 */ /* 0x000fe200078e0006 */
[----:B------:R-:W-:Y:S06]  /*4640*/  BRA `(.L_x_435) ;  /* 0x0000000400247947 */ /* 0x000fec0003800000 */
.L_x_436:
        /* <DEDUP_REMOVED lines=13> */
.L_x_438:
[----:B------:R-:W-:Y:S05]  /*4720*/  BSYNC.RECONVERGENT B2 ;  /* 0x0000000000027941 */ /* 0x000fea0003800200 */
.L_x_437:
        /* <DEDUP_REMOVED lines=46> */
[----:B------:R-:W-:Y:S01]  /*4a10*/  IADD3 R117, PT, PT, R111, -0x24c28bd8, RZ ;  /* 0xdb3d74286f757810 */ /* 0x000fe20007ffe0ff */
[----:B------:R-:W-:-:S04]  /*4a20*/  IMAD.WIDE.U32 R104, R105, -0x2daee0ad, RZ ;  /* 0xd2511f5369687825 */ /* 0x000fc800078e00ff */
[----:B------:R-:W-:Y:S01]  /*4a30*/  IMAD.WIDE.U32 R106, R107, -0x326172a9, RZ ;  /* 0xcd9e8d576b6a7825 */ /* 0x000fe200078e00ff */
[----:B------:R-:W-:-:S03]  /*4a40*/  LOP3.LUT R117, R117, R122, R105, 0x96, !PT ;  /* 0x0000007a75757212 */ /* 0x000fc600078e9669 */
[----:B------:R-:W-:Y:S01]  /*4a50*/  VIADD R105, R110, 0x8ff34781 ;  /* 0x8ff347816e697836 */ /* 0x000fe20000000000 */
[----:B------:R-:W-:Y:S01]  /*4a60*/  LOP3.LUT R115, R115, R116, R107, 0x96, !PT ;  /* 0x0000007473737212 */ /* 0x000fe200078e966b */
[----:B------:R-:W-:-:S04]  /*4a70*/  IMAD.WIDE.U32 R116, R117, -0x326172a9, RZ ;  /* 0xcd9e8d5775747825 */ /* 0x000fc800078e00ff */
[----:B------:R-:W-:Y:S01]  /*4a80*/  IMAD.WIDE.U32 R172, R115, -0x2daee0ad, RZ ;  /* 0xd2511f5373ac7825 */ /* 0x000fe200078e00ff */
[----:B------:R-:W-:Y:S02]  /*4a90*/  IADD3 R115, PT, PT, R111, -0x695add53, RZ ;  /* 0x96a522ad6f737810 */ /* 0x000fe40007ffe0ff */
[----:B------:R-:W-:Y:S01]  /*4aa0*/  LOP3.LUT R6, R105, R106, R117, 0x96, !PT ;  /* 0x0000006a69067212 */ /* 0x000fe200078e9675 */
[----:B------:R-:W-:Y:S01]  /*4ab0*/  IMAD.MOV.U32 R106, RZ, RZ, RZ ;  /* 0x000000ffff6a7224 */ /* 0x000fe200078e00ff */
[----:B------:R-:W-:Y:S01]  /*4ac0*/  LOP3.LUT R115, R115, R104, R173, 0x96, !PT ;  /* 0x0000006873737212 */ /* 0x000fe200078e96ad */
[----:B------:R-:W-:-:S07]  /*4ad0*/  IMAD.MOV.U32 R104, RZ, RZ, R174 ;  /* 0x000000ffff687224 */ /* 0x000fce00078e00ae */
.L_x_435:
[----:B------:R-:W-:Y:S05]  /*4ae0*/  BSYNC.RECONVERGENT B1 ;  /* 0x0000000000017941 */ /* 0x000fea0003800200 */
.L_x_434:
[----:B------:R-:W0:Y:S01]  /*4af0*/  LDC R170, c[0x0][0x404] ;  /* 0x00010100ffaa7b82 */ /* 0x000e220000000800 */
[----:B------:R-:W-:Y:S01]  /*4b00*/  I2FP.F32.U32 R105, R104 ;  /* 0x0000006800697245 */ /* 0x000fe20000201000 */
[----:B------:R-:W-:Y:S01]  /*4b10*/  HFMA2 R156, -RZ, RZ, 0.1171875, 0 ;  /* 0x2f800000ff9c7431 */ /* 0x000fe200000001ff */
[----:B------:R-:W-:Y:S01]  /*4b20*/  ISETP.NE.AND P1, PT, R106, 0x1, PT ;  /* 0x000000016a00780c */ /* 0x000fe20003f25270 */
[----:B-----5:R-:W-:Y:S01]  /*4b30*/  IMAD.U32 R107, R100, 0x10000, RZ ;  /* 0x00010000646b7824 */ /* 0x020fe200078e00ff */
[----:B------:R-:W-:Y:S01]  /*4b40*/  LOP3.LUT R114, R114, 0xfffffffd, RZ, 0xc0, !PT ;  /* 0xfffffffd72727812 */ /* 0x000fe200078ec0ff */
[----:B------:R-:W-:Y:S01]  /*4b50*/  BSSY.RECONVERGENT B1, `(.L_x_439) ;  /* 0x000005f000017945 */ /* 0x000fe20003800200 */
[----:B------:R-:W-:Y:S01]  /*4b60*/  FFMA.FTZ R105, R105, R156, 1.1641532182693481445e-10 ;  /* 0x2f00000069697423 */ /* 0x000fe2000001009c */
[----:B------:R-:W1:Y:S01]  /*4b70*/  LDC R169, c[0x0][0x408] ;  /* 0x00010200ffa97b82 */ /* 0x000e620000000800 */
[----:B------:R-:W-:Y:S01]  /*4b80*/  FMUL.FTZ R104, R107, R168 ;  /* 0x000000a86b687220 */ /* 0x000fe20000410000 */
[----:B------:R-:W-:-:S02]  /*4b90*/  PRMT R100, R100, 0x7632, R100 ;  /* 0x0000763264647816 */ /* 0x000fc40000000064 */
[----:B0-----:R-:W-:Y:S02]  /*4ba0*/  FSETP.GTU.FTZ.AND P0, PT, R105, R170, PT ;  /* 0x000000aa6900720b */ /* 0x001fe40003f1c000 */
[----:B------:R-:W-:Y:S02]  /*4bb0*/  MOV R105, R116 ;  /* 0x0000007400697202 */ /* 0x000fe40000000f00 */
[----:B------:R-:W-:Y:S01]  /*4bc0*/  PLOP3.LUT P2, PT, P0, PT, PT, 0x8, 0x80 ;  /* 0x000000000080781c */ /* 0x000fe2000074e170 */
[----:B-1----:R-:W-:-:S05]  /*4bd0*/  FMUL.FTZ R104, R104, R169 ;  /* 0x000000a968687220 */ /* 0x002fca0000410000 */
[----:B------:R-:W-:Y:S01]  /*4be0*/  FSEL R123, R104, RZ, !P0 ;  /* 0x000000ff687b7208 */ /* 0x000fe20004000000 */
[----:B------:R-:W-:-:S06]  /*4bf0*/  IMAD.MOV.U32 R104, RZ, RZ, 0x2 ;  /* 0x00000002ff687424 */ /* 0x000fcc00078e00ff */
[----:B------:R-:W-:Y:S01]  /*4c00*/  @P2 LOP3.LUT R114, R114, 0x2, RZ, 0xfc, !PT ;  /* 0x0000000272722812 */ /* 0x000fe200078efcff */
[----:B------:R-:W-:Y:S06]  /*4c10*/  @!P1 BRA `(.L_x_440) ;  /* 0x0000000400489947 */ /* 0x000fec0003800000 */
[----:B------:R-:W-:-:S13]  /*4c20*/  ISETP.NE.AND P0, PT, R106, 0x3, PT ;  /* 0x000000036a00780c */ /* 0x000fda0003f05270 */
[----:B------:R-:W-:Y:S05]  /*4c30*/  @!P0 BRA `(.L_x_441) ;  /* 0x0000000000188947 */ /* 0x000fea0003800000 */
[----:B------:R-:W-:-:S13]  /*4c40*/  ISETP.NE.AND P0, PT, R106, 0x2, PT ;  /* 0x000000026a00780c */ /* 0x000fda0003f05270 */
[----:B------:R-:W-:Y:S01]  /*4c50*/  @!P0 IMAD.MOV.U32 R104, RZ, RZ, 0x3 ;  /* 0x00000003ff688424 */ /* 0x000fe200078e00ff */
[----:B------:R-:W-:Y:S01]  /*4c60*/  @P0 IADD3 R104, PT, PT, R106, 0x1, RZ ;  /* 0x000000016a680810 */ /* 0x000fe20007ffe0ff */
[----:B------:R-:W-:Y:S02]  /*4c70*/  @!P0 IMAD.MOV.U32 R105, RZ, RZ, R115 ;  /* 0x000000ffff698224 */ /* 0x000fe400078e0073 */
[----:B------:R-:W-:Y:S01]  /*4c80*/  @P0 IMAD.MOV.U32 R105, RZ, RZ, R6 ;  /* 0x000000ffff690224 */ /* 0x000fe200078e0006 */
[----:B------:R-:W-:Y:S06]  /*4c90*/  BRA `(.L_x_440) ;  /* 0x0000000400287947 */ /* 0x000fec0003800000 */
.L_x_441:
[----:B------:R-:W-:Y:S01]  /*4ca0*/  VIADD R4, R4, 0x1 ;  /* 0x0000000104047836 */ /* 0x000fe20000000000 */
[----:B------:R-:W-:Y:S03]  /*4cb0*/  BSSY.RECONVERGENT B2, `(.L_x_442) ;  /* 0x000000c000027945 */ /* 0x000fe60003800200 */
[C---:B------:R-:W-:Y:S01]  /*4cc0*/  IMAD.WIDE.U32 R136, R4.reuse, -0x2daee0ad, RZ ;  /* 0xd2511f5304887825 */ /* 0x040fe200078e00ff */
[----:B------:R-:W-:-:S13]  /*4cd0*/  ISETP.NE.AND P0, PT, R4, RZ, PT ;  /* 0x000000ff0400720c */ /* 0x000fda0003f05270 */
[----:B------:R-:W-:Y:S05]  /*4ce0*/  @P0 BRA `(.L_x_443) ;  /* 0x0000000000200947 */ /* 0x000fea0003800000 */
[----:B------:R-:W-:-:S04]  /*4cf0*/  IADD3 R5, PT, PT, R5, 0x1, RZ ;  /* 0x0000000105057810 */ /* 0x000fc80007ffe0ff */
[----:B------:R-:W-:-:S13]  /*4d00*/  ISETP.NE.AND P0, PT, R5, RZ, PT ;  /* 0x000000ff0500720c */ /* 0x000fda0003f05270 */
[----:B------:R-:W-:Y:S02]  /*4d10*/  @!P0 VIADD R2, R2, 0x1 ;  /* 0x0000000102028836 */ /* 0x000fe40000000000 */
[----:B------:R-:W-:Y:S02]  /*4d20*/  @!P0 VIADD R6, R113, 0x1 ;  /* 0x0000000171068836 */ /* 0x000fe40000000000 */
[----:B------:R-:W-:Y:S01]  /*4d30*/  @!P0 IMAD.MOV.U32 R5, RZ, RZ, RZ ;  /* 0x000000ffff058224 */ /* 0x000fe200078e00ff */
[----:B------:R-:W-:-:S13]  /*4d40*/  ISETP.NE.AND P1, PT, R2, RZ, !P0 ;  /* 0x000000ff0200720c */ /* 0x000fda0004725270 */
[----:B------:R-:W-:-:S05]  /*4d50*/  @P1 IADD3 R6, PT, PT, R113, RZ, RZ ;  /* 0x000000ff71061210 */ /* 0x000fca0007ffe0ff */
[----:B------:R-:W-:-:S07]  /*4d60*/  @!P0 IMAD.MOV.U32 R113, RZ, RZ, R6 ;  /* 0x000000ffff718224 */ /* 0x000fce00078e0006 */
.L_x_443:
[----:B------:R-:W-:Y:S05]  /*4d70*/  BSYNC.RECONVERGENT B2 ;  /* 0x0000000000027941 */ /* 0x000fea0003800200 */
.L_x_442:
[----:B------:R-:W-:Y:S01]  /*4d80*/  IMAD.WIDE.U32 R106, R2, -0x326172a9, RZ ;  /* 0xcd9e8d57026a7825 */ /* 0x000fe200078e00ff */
[----:B------:R-:W-:-:S03]  /*4d90*/  LOP3.LUT R104, R113, R137, R111, 0x96, !PT ;  /* 0x0000008971687212 */ /* 0x000fc600078e966f */
[----:B------:R-:W-:Y:S01]  /*4da0*/  VIADD R115, R111, 0xbb67ae85 ;  /* 0xbb67ae856f737836 */ /* 0x000fe20000000000 */
[----:B------:R-:W-:Y:S01]  /*4db0*/  LOP3.LUT R116, R5, R107, R110, 0x96, !PT ;  /* 0x0000006b05747212 */ /* 0x000fe200078e966e */
[----:B------:R-:W-:Y:S01]  /*4dc0*/  IMAD.WIDE.U32 R104, R104, -0x326172a9, RZ ;  /* 0xcd9e8d5768687825 */ /* 0x000fe200078e00ff */
[----:B------:R-:W-:-:S03]  /*4dd0*/  IADD3 R107, PT, PT, R110, -0x61c88647, RZ ;  /* 0x9e3779b96e6b7810 */ /* 0x000fc60007ffe0ff */
[----:B------:R-:W-:Y:S01]  /*4de0*/  IMAD.WIDE.U32 R116, R116, -0x2daee0ad, RZ ;  /* 0xd2511f5374747825 */ /* 0x000fe200078e00ff */
[----:B------:R-:W-:Y:S02]  /*4df0*/  LOP3.LUT R107, R107, R106, R105, 0x96, !PT ;  /* 0x0000006a6b6b7212 */ /* 0x000fe400078e9669 */
[----:B------:R-:W-:Y:S02]  /*4e00*/  IADD3 R105, PT, PT, R110, 0x3c6ef372, RZ ;  /* 0x3c6ef3726e697810 */ /* 0x000fe40007ffe0ff */
        /* <DEDUP_REMOVED lines=11> */
[----:B------:R-:W-:-:S03]  /*4ec0*/  VIADD R105, R110, 0x78dde6e4 ;  /* 0x78dde6e46e697836 */ /* 0x000fc60000000000 */
[----:B------:R-:W-:Y:S01]  /*4ed0*/  LOP3.LUT R106, R115, R136, R117, 0x96, !PT ;  /* 0x00000088736a7212 */ /* 0x000fe200078e9675 */
[----:B------:R-:W-:Y:S01]  /*4ee0*/  IMAD.WIDE.U32 R136, R107, -0x2daee0ad, RZ ;  /* 0xd2511f536b887825 */ /* 0x000fe200078e00ff */
[----:B------:R-:W-:-:S03]  /*4ef0*/  IADD3 R115, PT, PT, R111, -0x126145ec, RZ ;  /* 0xed9eba146f737810 */ /* 0x000fc60007ffe0ff */
[----:B------:R-:W-:Y:S01]  /*4f00*/  IMAD.WIDE.U32 R106, R106, -0x326172a9, RZ ;  /* 0xcd9e8d576a6a7825 */ /* 0x000fe200078e00ff */
[----:B------:R-:W-:-:S04]  /*4f10*/  LOP3.LUT R115, R115, R116, R137, 0x96, !PT ;  /* 0x0000007473737212 */ /* 0x000fc800078e9689 */
[----:B------:R-:W-:Y:S01]  /*4f20*/  LOP3.LUT R116, R105, R104, R107, 0x96, !PT ;  /* 0x0000006869747212 */ /* 0x000fe200078e966b */
[----:B------:R-:W-:Y:S01]  /*4f30*/  IMAD.WIDE.U32 R104, R115, -0x326172a9, RZ ;  /* 0xcd9e8d5773687825 */ /* 0x000fe200078e00ff */
[----:B------:R-:W-:-:S03]  /*4f40*/  IADD3 R115, PT, PT, R111, -0x56f99767, RZ ;  /* 0xa90668996f737810 */ /* 0x000fc60007ffe0ff */
        /* <DEDUP_REMOVED lines=15> */
[----:B------:R-:W-:Y:S02]  /*5040*/  VIADD R115, R111, 0x1fd5c5a3 ;  /* 0x1fd5c5a36f737836 */ /* 0x000fe40000000000 */
[----:B------:R-:W-:-:S03]  /*5050*/  IMAD.WIDE.U32 R106, R107, -0x2daee0ad, RZ ;  /* 0xd2511f536b6a7825 */ /* 0x000fc600078e00ff */
[----:B------:R-:W-:Y:S01]  /*5060*/  LOP3.LUT R136, R115, R136, R117, 0x96, !PT ;  /* 0x0000008873887212 */ /* 0x000fe200078e9675 */
[----:B------:R-:W-:-:S04]  /*5070*/  VIADD R115, R111, 0xdb3d7428 ;  /* 0xdb3d74286f737836 */ /* 0x000fc80000000000 */
[----:B------:R-:W-:Y:S01]  /*5080*/  IMAD.WIDE.U32 R136, R136, -0x326172a9, RZ ;  /* 0xcd9e8d5788887825 */ /* 0x000fe200078e00ff */
[----:B------:R-:W-:-:S03]  /*5090*/  LOP3.LUT R116, R115, R116, R107, 0x96, !PT ;  /* 0x0000007473747212 */ /* 0x000fc600078e966b */
[----:B------:R-:W-:Y:S01]  /*50a0*/  VIADD R115, R111, 0x96a522ad ;  /* 0x96a522ad6f737836 */ /* 0x000fe20000000000 */
[----:B------:R-:W-:Y:S01]  /*50b0*/  LOP3.LUT R105, R105, R104, R137, 0x96, !PT ;  /* 0x0000006869697212 */ /* 0x000fe200078e9689 */
[----:B------:R-:W-:-:S04]  /*50c0*/  IMAD.WIDE.U32 R116, R116, -0x326172a9, RZ ;  /* 0xcd9e8d5774747825 */ /* 0x000fc800078e00ff */
[----:B------:R-:W-:-:S04]  /*50d0*/  IMAD.WIDE.U32 R104, R105, -0x2daee0ad, RZ ;  /* 0xd2511f5369687825 */ /* 0x000fc800078e00ff */
[----:B------:R-:W-:Y:S01]  /*50e0*/  VIADD R107, R110, 0x8ff34781 ;  /* 0x8ff347816e6b7836 */ /* 0x000fe20000000000 */
[----:B------:R-:W-:Y:S02]  /*50f0*/  LOP3.LUT R115, R115, R106, R105, 0x96, !PT ;  /* 0x0000006a73737212 */ /* 0x000fe400078e9669 */
[----:B------:R-:W-:Y:S01]  /*5100*/  MOV R105, R172 ;  /* 0x000000ac00697202 */ /* 0x000fe20000000f00 */
[----:B------:R-:W-:Y:S01]  /*5110*/  IMAD.MOV.U32 R172, RZ, RZ, R104 ;  /* 0x000000ffffac7224 */ /* 0x000fe200078e0068 */
[----:B------:R-:W-:Y:S01]  /*5120*/  LOP3.LUT R6, R107, R136, R117, 0x96, !PT ;  /* 0x000000886b067212 */ /* 0x000fe200078e9675 */
[----:B------:R-:W-:-:S07]  /*5130*/  IMAD.MOV.U32 R104, RZ, RZ, RZ ;  /* 0x000000ffff687224 */ /* 0x000fce00078e00ff */
.L_x_440:
[----:B------:R-:W-:Y:S05]  /*5140*/  BSYNC.RECONVERGENT B1 ;  /* 0x0000000000017941 */ /* 0x000fea0003800200 */
.L_x_439:
[----:B------:R-:W-:Y:S01]  /*5150*/  I2FP.F32.U32 R105, R105 ;  /* 0x0000006900697245 */ /* 0x000fe20000201000 */
[----:B------:R-:W-:Y:S01]  /*5160*/  BSSY.RECONVERGENT B1, `(.L_x_444) ;  /* 0x000005e000017945 */ /* 0x000fe20003800200 */
[----:B------:R-:W-:Y:S01]  /*5170*/  SHF.L.U32 R107, R100, 0x10, RZ ;  /* 0x00000010646b7819 */ /* 0x000fe200000006ff */
[----:B------:R-:W-:Y:S01]  /*5180*/  IMAD.MOV.U32 R106, RZ, RZ, 0x2 ;  /* 0x00000002ff6a7424 */ /* 0x000fe200078e00ff */
[----:B------:R-:W-:Y:S01]  /*5190*/  ISETP.NE.AND P2, PT, R104, 0x1, PT ;  /* 0x000000016800780c */ /* 0x000fe20003f45270 */
[----:B------:R-:W-:Y:S02]  /*51a0*/  FFMA.FTZ R105, R105, R156, 1.1641532182693481445e-10 ;  /* 0x2f00000069697423 */ /* 0x000fe4000001009c */
[----:B------:R-:W-:-:S03]  /*51b0*/  FMUL.FTZ R100, R107, R168 ;  /* 0x000000a86b647220 */ /* 0x000fc60000410000 */
[----:B------:R-:W-:Y:S01]  /*51c0*/  FSETP.GTU.FTZ.AND P1, PT, R105, R170, PT ;  /* 0x000000aa6900720b */ /* 0x000fe20003f3c000 */
[----:B------:R-:W-:-:S03]  /*51d0*/  FMUL.FTZ R100, R100, R169 ;  /* 0x000000a964647220 */ /* 0x000fc60000410000 */
[----:B------:R-:W-:Y:S02]  /*51e0*/  PLOP3.LUT P0, PT, P1, PT, PT, 0x8, 0x80 ;  /* 0x000000000080781c */ /* 0x000fe40000f0e170 */
[----:B------:R-:W-:Y:S01]  /*51f0*/  FSEL R122, R100, RZ, !P1 ;  /* 0x000000ff647a7208 */ /* 0x000fe20004800000 */
[----:B------:R-:W-:Y:S01]  /*5200*/  IMAD.MOV.U32 R100, RZ, RZ, R116 ;  /* 0x000000ffff647224 */ /* 0x000fe200078e0074 */
[----:B------:R-:W-:Y:S09]  /*5210*/  @!P2 BRA `(.L_x_445) ;  /* 0x000000040048a947 */ /* 0x000ff20003800000 */
[----:B------:R-:W-:-:S13]  /*5220*/  ISETP.NE.AND P1, PT, R104, 0x3, PT ;  /* 0x000000036800780c */ /* 0x000fda0003f25270 */
[----:B------:R-:W-:Y:S05]  /*5230*/  @!P1 BRA `(.L_x_446) ;  /* 0x0000000000189947 */ /* 0x000fea0003800000 */
[----:B------:R-:W-:-:S13]  /*5240*/  ISETP.NE.AND P1, PT, R104, 0x2, PT ;  /* 0x000000026800780c */ /* 0x000fda0003f25270 */
[----:B------:R-:W-:Y:S01]  /*5250*/  @!P1 MOV R106, 0x3 ;  /* 0x00000003006a9802 */ /* 0x000fe20000000f00 */
[----:B------:R-:W-:Y:S01]  /*5260*/  @!P1 IMAD.MOV.U32 R100, RZ, RZ, R115 ;  /* 0x000000ffff649224 */ /* 0x000fe200078e0073 */
[----:B------:R-:W-:Y:S01]  /*5270*/  @P1 MOV R100, R6 ;  /* 0x0000000600641202 */ /* 0x000fe20000000f00 */
[----:B------:R-:W-:Y:S01]  /*5280*/  @P1 VIADD R106, R104, 0x1 ;  /* 0x00000001686a1836 */ /* 0x000fe20000000000 */
[----:B------:R-:W-:Y:S06]  /*5290*/  BRA `(.L_x_445) ;  /* 0x0000000400287947 */ /* 0x000fec0003800000 */
.L_x_446:
[----:B------:R-:W-:Y:S01]  /*52a0*/  VIADD R4, R4, 0x1 ;  /* 0x0000000104047836 */ /* 0x000fe20000000000 */
[----:B------:R-:W-:Y:S03]  /*52b0*/  BSSY.RECONVERGENT B2, `(.L_x_447) ;  /* 0x000000c000027945 */ /* 0x000fe60003800200 */
[C---:B------:R-:W-:Y:S01]  /*52c0*/  IMAD.WIDE.U32 R136, R4.reuse, -0x2daee0ad, RZ ;  /* 0xd2511f5304887825 */ /* 0x040fe200078e00ff */
[----:B------:R-:W-:-:S13]  /*52d0*/  ISETP.NE.AND P1, PT, R4, RZ, PT ;  /* 0x000000ff0400720c */ /* 0x000fda0003f25270 */
[----:B------:R-:W-:Y:S05]  /*52e0*/  @P1 BRA `(.L_x_448) ;  /* 0x0000000000201947 */ /* 0x000fea0003800000 */
[----:B------:R-:W-:-:S05]  /*52f0*/  VIADD R5, R5, 0x1 ;  /* 0x0000000105057836 */ /* 0x000fca0000000000 */
[----:B------:R-:W-:-:S13]  /*5300*/  ISETP.NE.AND P1, PT, R5, RZ, PT ;  /* 0x000000ff0500720c */ /* 0x000fda0003f25270 */
[----:B------:R-:W-:Y:S01]  /*5310*/  @!P1 IADD3 R2, PT, PT, R2, 0x1, RZ ;  /* 0x0000000102029810 */ /* 0x000fe20007ffe0ff */
[----:B------:R-:W-:Y:S01]  /*5320*/  @!P1 VIADD R6, R113, 0x1 ;  /* 0x0000000171069836 */ /* 0x000fe20000000000 */
[----:B------:R-:W-:Y:S02]  /*5330*/  @!P1 MOV R5, RZ ;  /* 0x000000ff00059202 */ /* 0x000fe40000000f00 */
[----:B------:R-:W-:-:S13]  /*5340*/  ISETP.NE.AND P2, PT, R2, RZ, !P1 ;  /* 0x000000ff0200720c */ /* 0x000fda0004f45270 */
[----:B------:R-:W-:-:S04]  /*5350*/  @P2 IMAD.MOV R6, RZ, RZ, R113 ;  /* 0x000000ffff062224 */ /* 0x000fc800078e0271 */
[----:B------:R-:W-:-:S07]  /*5360*/  @!P1 IMAD.MOV.U32 R113, RZ, RZ, R6 ;  /* 0x000000ffff719224 */ /* 0x000fce00078e0006 */
.L_x_448:
[----:B------:R-:W-:Y:S05]  /*5370*/  BSYNC.RECONVERGENT B2 ;  /* 0x0000000000027941 */ /* 0x000fea0003800200 */
.L_x_447:
[----:B------:R-:W-:Y:S01]  /*5380*/  IMAD.WIDE.U32 R106, R2, -0x326172a9, RZ ;  /* 0xcd9e8d57026a7825 */ /* 0x000fe200078e00ff */
[----:B------:R-:W-:Y:S02]  /*5390*/  LOP3.LUT R104, R113, R137, R111, 0x96, !PT ;  /* 0x0000008971687212 */ /* 0x000fe400078e966f */
[----:B------:R-:W-:Y:S01]  /*53a0*/  IADD3 R115, PT, PT, R111, -0x4498517b, RZ ;  /* 0xbb67ae856f737810 */ /* 0x000fe20007ffe0ff */
[----:B------:R-:W-:Y:S01]  /*53b0*/  IMAD.MOV.U32 R100, RZ, RZ, R172 ;  /* 0x000000ffff647224 */ /* 0x000fe200078e00ac */
        /* <DEDUP_REMOVED lines=13> */
[----:B------:R-:W-:-:S03]  /*5490*/  IADD3 R107, PT, PT, R110, -0x255992d5, RZ ;  /* 0xdaa66d2b6e6b7810 */ /* 0x000fc60007ffe0ff */
[----:B------:R-:W-:Y:S01]  /*54a0*/  IMAD.WIDE.U32 R116, R116, -0x2daee0ad, RZ ;  /* 0xd2511f5374747825 */ /* 0x000fe200078e00ff */
[----:B------:R-:W-:Y:S02]  /*54b0*/  LOP3.LUT R107, R107, R106, R105, 0x96, !PT ;  /* 0x0000006a6b6b7212 */ /* 0x000fe400078e9669 */
[----:B------:R-:W-:Y:S01]  /*54c0*/  IADD3 R105, PT, PT, R110, 0x78dde6e4, RZ ;  /* 0x78dde6e46e697810 */ /* 0x000fe20007ffe0ff */
        /* <DEDUP_REMOVED lines=15> */
[----:B------:R-:W-:-:S03]  /*55c0*/  IADD3 R115, PT, PT, R111, 0x646e171e, RZ ;  /* 0x646e171e6f737810 */ /* 0x000fc60007ffe0ff */
[----:B------:R-:W-:Y:S01]  /*55d0*/  IMAD.WIDE.U32 R106, R106, -0x326172a9, RZ ;  /* 0xcd9e8d576a6a7825 */ /* 0x000fe200078e00ff */
[----:B------:R-:W-:-:S04]  /*55e0*/  LOP3.LUT R115, R115, R116, R137, 0x96, !PT ;  /* 0x0000007473737212 */ /* 0x000fc800078e9689 */
[----:B------:R-:W-:Y:S01]  /*55f0*/  LOP3.LUT R116, R105, R104, R107, 0x96, !PT ;  /* 0x0000006869747212 */ /* 0x000fe200078e966b */
[----:B------:R-:W-:Y:S01]  /*5600*/  IMAD.WIDE.U32 R104, R115, -0x326172a9, RZ ;  /* 0xcd9e8d5773687825 */ /* 0x000fe200078e00ff */
[----:B------:R-:W-:-:S03]  /*5610*/  IADD3 R115, PT, PT, R111, 0x1fd5c5a3, RZ ;  /* 0x1fd5c5a36f737810 */ /* 0x000fc60007ffe0ff */
[----:B------:R-:W-:-:S04]  /*5620*/  IMAD.WIDE.U32 R116, R116, -0x2daee0ad, RZ ;  /* 0xd2511f5374747825 */ /* 0x000fc800078e00ff */
[----:B------:R-:W-:Y:S01]  /*5630*/  VIADD R107, R110, 0x5384540f ;  /* 0x5384540f6e6b7836 */ /* 0x000fe20000000000 */
[----:B------:R-:W-:Y:S01]  /*5640*/  LOP3.LUT R136, R115, R136, R117, 0x96, !PT ;  /* 0x0000008873887212 */ /* 0x000fe200078e9675 */
[----:B------:R-:W-:-:S03]  /*5650*/  VIADD R115, R111, 0xdb3d7428 ;  /* 0xdb3d74286f737836 */ /* 0x000fc60000000000 */
[----:B------:R-:W-:Y:S01]  /*5660*/  LOP3.LUT R107, R107, R106, R105, 0x96, !PT ;  /* 0x0000006a6b6b7212 */ /* 0x000fe200078e9669 */
[----:B------:R-:W-:-:S04]  /*5670*/  IMAD.WIDE.U32 R136, R136, -0x326172a9, RZ ;  /* 0xcd9e8d5788887825 */ /* 0x000fc800078e00ff */
[----:B------:R-:W-:Y:S02]  /*5680*/  VIADD R105, R110, 0xf1bbcdc8 ;  /* 0xf1bbcdc86e697836 */ /* 0x000fe40000000000 */
[----:B------:R-:W-:-:S03]  /*5690*/  IMAD.WIDE.U32 R106, R107, -0x2daee0ad, RZ ;  /* 0xd2511f536b6a7825 */ /* 0x000fc600078e00ff */
[----:B------:R-:W-:Y:S02]  /*56a0*/  LOP3.LUT R105, R105, R104, R137, 0x96, !PT ;  /* 0x0000006869697212 */ /* 0x000fe400078e9689 */
[----:B------:R-:W-:Y:S01]  /*56b0*/  LOP3.LUT R116, R115, R116, R107, 0x96, !PT ;  /* 0x0000007473747212 */ /* 0x000fe200078e966b */
[----:B------:R-:W-:Y:S01]  /*56c0*/  VIADD R115, R111, 0x96a522ad ;  /* 0x96a522ad6f737836 */ /* 0x000fe20000000000 */
[----:B------:R-:W-:Y:S01]  /*56d0*/  IADD3 R107, PT, PT, R110, -0x700cb87f, RZ ;  /* 0x8ff347816e6b7810 */ /* 0x000fe20007ffe0ff */
[----:B------:R-:W-:-:S04]  /*56e0*/  IMAD.WIDE.U32 R104, R105, -0x2daee0ad, RZ ;  /* 0xd2511f5369687825 */ /* 0x000fc800078e00ff */
[----:B------:R-:W-:Y:S01]  /*56f0*/  IMAD.WIDE.U32 R116, R116, -0x326172a9, RZ ;  /* 0xcd9e8d5774747825 */ /* 0x000fe200078e00ff */
[----:B------:R-:W-:Y:S02]  /*5700*/  LOP3.LUT R115, R115, R106, R105, 0x96, !PT ;  /* 0x0000006a73737212 */ /* 0x000fe400078e9669 */
[----:B------:R-:W-:Y:S01]  /*5710*/  MOV R172, R104 ;  /* 0x0000006800ac7202 */ /* 0x000fe20000000f00 */
[----:B------:R-:W-:Y:S01]  /*5720*/  IMAD.MOV.U32 R106, RZ, RZ, RZ ;  /* 0x000000ffff6a7224 */ /* 0x000fe200078e00ff */
[----:B------:R-:W-:-:S07]  /*5730*/  LOP3.LUT R6, R107, R136, R117, 0x96, !PT ;  /* 0x000000886b067212 */ /* 0x000fce00078e9675 */
.L_x_445:
[----:B------:R-:W-:Y:S05]  /*5740*/  BSYNC.RECONVERGENT B1 ;  /* 0x0000000000017941 */ /* 0x000fea0003800200 */
.L_x_444:
[----:B------:R-:W-:Y:S01]  /*5750*/  ISETP.NE.AND P3, PT, R106, 0x1, PT ;  /* 0x000000016a00780c */ /* 0x000fe20003f65270 */
[----:B------:R-:W-:Y:S01]  /*5760*/  IMAD.U32 R107, R101, 0x10000, RZ ;  /* 0x00010000656b7824 */ /* 0x000fe200078e00ff */
[----:B------:R-:W-:Y:S01]  /*5770*/  I2FP.F32.U32 R105, R100 ;  /* 0x0000006400697245 */ /* 0x000fe20000201000 */
[----:B------:R-:W-:Y:S01]  /*5780*/  BSSY.RECONVERGENT B1, `(.L_x_449) ;  /* 0x000005d000017945 */ /* 0x000fe20003800200 */
[----:B------:R-:W-:Y:S02]  /*5790*/  HFMA2 R104, -RZ, RZ, 0, 1.1920928955078125e-07 ;  /* 0x00000002ff687431 */ /* 0x000fe400000001ff */
[----:B------:R-:W-:Y:S01]  /*57a0*/  FMUL.FTZ R100, R107, R168 ;  /* 0x000000a86b647220 */ /* 0x000fe20000410000 */
[----:B------:R-:W-:Y:S01]  /*57b0*/  PRMT R136, R101, 0x7632, R136 ;  /* 0x0000763265887816 */ /* 0x000fe20000000088 */
[----:B------:R-:W-:Y:S01]  /*57c0*/  FFMA.FTZ R105, R105, R156, 1.1641532182693481445e-10 ;  /* 0x2f00000069697423 */ /* 0x000fe2000001009c */
[----:B------:R-:W-:Y:S02]  /*57d0*/  IMAD.MOV.U32 R101, RZ, RZ, R116 ;  /* 0x000000ffff657224 */ /* 0x000fe400078e0074 */
[----:B------:R-:W-:-:S02]  /*57e0*/  FMUL.FTZ R100, R100, R169 ;  /* 0x000000a964647220 */ /* 0x000fc40000410000 */
[----:B------:R-:W-:-:S04]  /*57f0*/  FSETP.GTU.FTZ.AND P2, PT, R105, R170, PT ;  /* 0x000000aa6900720b */ /* 0x000fc80003f5c000 */
[----:B------:R-:W-:Y:S02]  /*5800*/  PLOP3.LUT P1, PT, P2, PT, PT, 0x8, 0x80 ;  /* 0x000000000080781c */ /* 0x000fe4000172e170 */
[----:B------:R-:W-:Y:S01]  /*5810*/  FSEL R137, R100, RZ, !P2 ;  /* 0x000000ff64897208 */ /* 0x000fe20005000000 */
[----:B------:R-:W-:Y:S10]  /*5820*/  @!P3 BRA `(.L_x_450) ;  /* 0x000000040048b947 */ /* 0x000ff40003800000 */
        /* <DEDUP_REMOVED lines=8> */
.L_x_451:
        /* <DEDUP_REMOVED lines=13> */
.L_x_453:
[----:B------:R-:W-:Y:S05]  /*5980*/  BSYNC.RECONVERGENT B2 ;  /* 0x0000000000027941 */ /* 0x000fea0003800200 */
.L_x_452:
[----:B------:R-:W-:Y:S01]  /*5990*/  IMAD.WIDE.U32 R104, R2, -0x326172a9, RZ ;  /* 0xcd9e8d5702687825 */ /* 0x000fe200078e00ff */
[----:B------:R-:W-:Y:S02]  /*59a0*/  LOP3.LUT R100, R113, R107, R111, 0x96, !PT ;  /* 0x0000006b71647212 */ /* 0x000fe400078e966f */
[C---:B------:R-:W-:Y:S01]  /*59b0*/  IADD3 R115, PT, PT, R111.reuse, 0x76cf5d0a, RZ ;  /* 0x76cf5d0a6f737810 */ /* 0x040fe20007ffe0ff */
[----:B------:R-:W-:Y:S01]  /*59c0*/  VIADD R107, R111, 0xbb67ae85 ;  /* 0xbb67ae856f6b7836 */ /* 0x000fe20000000000 */
[----:B------:R-:W-:Y:S01]  /*59d0*/  LOP3.LUT R116, R5, R105, R110, 0x96, !PT ;  /* 0x0000006905747212 */ /* 0x000fe200078e966e */
[----:B------:R-:W-:-:S04]  /*59e0*/  IMAD.WIDE.U32 R100, R100, -0x326172a9, RZ ;  /* 0xcd9e8d5764647825 */ /* 0x000fc800078e00ff */
[----:B------:R-:W-:Y:S02]  /*59f0*/  VIADD R105, R110, 0x9e3779b9 ;  /* 0x9e3779b96e697836 */ /* 0x000fe40000000000 */
[----:B------:R-:W-:-:S03]  /*5a00*/  IMAD.WIDE.U32 R116, R116, -0x2daee0ad, RZ ;  /* 0xd2511f5374747825 */ /* 0x000fc600078e00ff */
[----:B------:R-:W-:Y:S01]  /*5a10*/  LOP3.LUT R105, R105, R104, R101, 0x96, !PT ;  /* 0x0000006869697212 */ /* 0x000fe200078e9665 */
[----:B------:R-:W-:Y:S01]  /*5a20*/  VIADD R101, R110, 0x3c6ef372 ;  /* 0x3c6ef3726e657836 */ /* 0x000fe20000000000 */
[----:B------:R-:W-:-:S03]  /*5a30*/  LOP3.LUT R104, R107, R106, R117, 0x96, !PT ;  /* 0x0000006a6b687212 */ /* 0x000fc600078e9675 */
        /* <DEDUP_REMOVED lines=29> */
[----:B------:R-:W-:Y:S01]  /*5c10*/  IMAD.WIDE.U32 R100, R115, -0x326172a9, RZ ;  /* 0xcd9e8d5773647825 */ /* 0x000fe200078e00ff */
[----:B------:R-:W-:-:S03]  /*5c20*/  IADD3 R115, PT, PT, R111, -0x24c28bd8, RZ ;  /* 0xdb3d74286f737810 */ /* 0x000fc60007ffe0ff */
[----:B------:R-:W-:-:S04]  /*5c30*/  IMAD.WIDE.U32 R116, R116, -0x2daee0ad, RZ ;  /* 0xd2511f5374747825 */ /* 0x000fc800078e00ff */
[----:B------:R-:W-:Y:S01]  /*5c40*/  VIADD R105, R110, 0x5384540f ;  /* 0x5384540f6e697836 */ /* 0x000fe20000000000 */
[----:B------:R-:W-:-:S04]  /*5c50*/  LOP3.LUT R107, R107, R106, R117, 0x96, !PT ;  /* 0x0000006a6b6b7212 */ /* 0x000fc800078e9675 */
        /* <DEDUP_REMOVED lines=10> */
[----:B------:R-:W-:-:S03]  /*5d00*/  LOP3.LUT R115, R115, R104, R101, 0x96, !PT ;  /* 0x0000006873737212 */ /* 0x000fc600078e9665 */
[----:B------:R-:W-:Y:S02]  /*5d10*/  HFMA2 R104, -RZ, RZ, 0, 0 ;  /* 0x00000000ff687431 */ /* 0x000fe400000001ff */
[----:B------:R-:W-:Y:S01]  /*5d20*/  IMAD.MOV.U32 R101, RZ, RZ, R172 ;  /* 0x000000ffff657224 */ /* 0x000fe200078e00ac */
[----:B------:R-:W-:Y:S01]  /*5d30*/  LOP3.LUT R6, R105, R106, R117, 0x96, !PT ;  /* 0x0000006a69067212 */ /* 0x000fe200078e9675 */
[----:B------:R-:W-:-:S07]  /*5d40*/  IMAD.MOV.U32 R172, RZ, RZ, R100 ;  /* 0x000000ffffac7224 */ /* 0x000fce00078e0064 */
.L_x_450:
[----:B------:R-:W-:Y:S05]  /*5d50*/  BSYNC.RECONVERGENT B1 ;  /* 0x0000000000017941 */ /* 0x000fea0003800200 */
.L_x_449:
[----:B------:R-:W-:Y:S01]  /*5d60*/  I2FP.F32.U32 R101, R101 ;  /* 0x0000006500657245 */ /* 0x000fe20000201000 */
[----:B------:R-:W-:Y:S01]  /*5d70*/  IMAD.U32 R105, R136, 0x10000, RZ ;  /* 0x0001000088697824 */ /* 0x000fe200078e00ff */
[----:B------:R-:W-:Y:S01]  /*5d80*/  ISETP.NE.AND P3, PT, R104, 0x1, PT ;  /* 0x000000016800780c */ /* 0x000fe20003f65270 */
[----:B------:R-:W-:Y:S01]  /*5d90*/  BSSY.RECONVERGENT B1, `(.L_x_454) ;  /* 0x000005c000017945 */ /* 0x000fe20003800200 */
[----:B------:R-:W-:Y:S02]  /*5da0*/  IMAD.MOV.U32 R106, RZ, RZ, 0x2 ;  /* 0x00000002ff6a7424 */ /* 0x000fe400078e00ff */
[----:B------:R-:W-:Y:S01]  /*5db0*/  FFMA.FTZ R101, R101, R156, 1.1641532182693481445e-10 ;  /* 0x2f00000065657423 */ /* 0x000fe2000001009c */
[----:B------:R-:W-:-:S04]  /*5dc0*/  FMUL.FTZ R100, R105, R168 ;  /* 0x000000a869647220 */ /* 0x000fc80000410000 */
[----:B------:R-:W-:Y:S01]  /*5dd0*/  FMUL.FTZ R100, R100, R169 ;  /* 0x000000a964647220 */ /* 0x000fe20000410000 */
[----:B------:R-:W-:Y:S02]  /*5de0*/  FSETP.GTU.FTZ.AND P2, PT, R101, R170, PT ;  /* 0x000000aa6500720b */ /* 0x000fe40003f5c000 */
[----:B------:R-:W-:Y:S02]  /*5df0*/  MOV R101, R116 ;  /* 0x0000007400657202 */ /* 0x000fe40000000f00 */
[----:B------:R-:W-:Y:S02]  /*5e00*/  FSEL R136, R100, RZ, !P2 ;  /* 0x000000ff64887208 */ /* 0x000fe40005000000 */
[----:B------:R-:W-:Y:S01]  /*5e10*/  PLOP3.LUT P2, PT, P2, PT, PT, 0x8, 0x80 ;  /* 0x000000000080781c */ /* 0x000fe2000174e170 */
[----:B------:R-:W-:-:S12]  /*5e20*/  @!P3 BRA `(.L_x_455) ;  /* 0x000000040048b947 */ /* 0x000fd80003800000 */
        /* <DEDUP_REMOVED lines=8> */
.L_x_456:
        /* <DEDUP_REMOVED lines=13> */
.L_x_458:
[----:B------:R-:W-:Y:S05]  /*5f80*/  BSYNC.RECONVERGENT B2 ;  /* 0x0000000000027941 */ /* 0x000fea0003800200 */
.L_x_457:
        /* <DEDUP_REMOVED lines=8> */
[----:B------:R-:W-:Y:S01]  /*6010*/  IADD3 R101, PT, PT, R110, 0x3c6ef372, RZ ;  /* 0x3c6ef3726e657810 */ /* 0x000fe20007ffe0ff */
        /* <DEDUP_REMOVED lines=51> */
.L_x_455:
[----:B------:R-:W-:Y:S05]  /*6350*/  BSYNC.RECONVERGENT B1 ;  /* 0x0000000000017941 */ /* 0x000fea0003800200 */
.L_x_454:
[----:B------:R-:W-:Y:S01]  /*6360*/  I2FP.F32.U32 R101, R101 ;  /* 0x0000006500657245 */ /* 0x000fe20000201000 */
[----:B------:R-:W-:Y:S01]  /*6370*/  BSSY.RECONVERGENT B1, `(.L_x_459) ;  /* 0x000005f000017945 */ /* 0x000fe20003800200 */
[----:B------:R-:W-:Y:S01]  /*6380*/  SHF.L.U32 R105, R102, 0x10, RZ ;  /* 0x0000001066697819 */ /* 0x000fe200000006ff */
[----:B------:R-:W-:Y:S01]  /*6390*/  IMAD.MOV.U32 R104, RZ, RZ, 0x2 ;  /* 0x00000002ff687424 */ /* 0x000fe200078e00ff */
[----:B------:R-:W-:Y:S01]  /*63a0*/  ISETP.NE.AND P4, PT, R106, 0x1, PT ;  /* 0x000000016a00780c */ /* 0x000fe20003f85270 */
[----:B------:R-:W-:Y:S01]  /*63b0*/  FFMA.FTZ R101, R101, R156, 1.1641532182693481445e-10 ;  /* 0x2f00000065657423 */ /* 0x000fe2000001009c */
[----:B------:R-:W-:Y:S01]  /*63c0*/  PRMT R102, R102, 0x7632, R102 ;  /* 0x0000763266667816 */ /* 0x000fe20000000066 */
[----:B------:R-:W-:-:S03]  /*63d0*/  FMUL.FTZ R100, R105, R168 ;  /* 0x000000a869647220 */ /* 0x000fc60000410000 */
[----:B------:R-:W-:Y:S01]  /*63e0*/  FSETP.GTU.FTZ.AND P3, PT, R101, R170, PT ;  /* 0x000000aa6500720b */ /* 0x000fe20003f7c000 */
[----:B------:R-:W-:Y:S01]  /*63f0*/  FMUL.FTZ R100, R100, R169 ;  /* 0x000000a964647220 */ /* 0x000fe20000410000 */
[----:B------:R-:W-:-:S04]  /*6400*/  IMAD.MOV.U32 R101, RZ, RZ, R116 ;  /* 0x000000ffff657224 */ /* 0x000fc800078e0074 */
[----:B------:R-:W-:Y:S02]  /*6410*/  FSEL R152, R100, RZ, !P3 ;  /* 0x000000ff64987208 */ /* 0x000fe40005800000 */
[----:B------:R-:W-:Y:S01]  /*6420*/  PLOP3.LUT P3, PT, P3, PT, PT, 0x8, 0x80 ;  /* 0x000000000080781c */ /* 0x000fe20001f6e170 */
[----:B------:R-:W-:-:S12]  /*6430*/  @!P4 BRA `(.L_x_460) ;  /* 0x000000040048c947 */ /* 0x000fd80003800000 */
        /* <DEDUP_REMOVED lines=8> */
.L_x_461:
        /* <DEDUP_REMOVED lines=13> */
.L_x_463:
[----:B------:R-:W-:Y:S05]  /*6590*/  BSYNC.RECONVERGENT B2 ;  /* 0x0000000000027941 */ /* 0x000fea0003800200 */
.L_x_462:
        /* <DEDUP_REMOVED lines=29> */
[----:B------:R-:W-:-:S03]  /*6770*/  IADD3 R115, PT, PT, R111, 0x646e171e, RZ ;  /* 0x646e171e6f737810 */ /* 0x000fc60007ffe0ff */
        /* <DEDUP_REMOVED lines=26> */
[----:B------:R-:W-:Y:S01]  /*6920*/  IMAD.MOV.U32 R101, RZ, RZ, R172 ;  /* 0x000000ffff657224 */ /* 0x000fe200078e00ac */
[----:B------:R-:W-:Y:S01]  /*6930*/  LOP3.LUT R6, R105, R106, R117, 0x96, !PT ;  /* 0x0000006a69067212 */ /* 0x000fe200078e9675 */
[----:B------:R-:W-:Y:S01]  /*6940*/  IMAD.MOV.U32 R104, RZ, RZ, RZ ;  /* 0x000000ffff687224 */ /* 0x000fe200078e00ff */
[----:B------:R-:W-:-:S07]  /*6950*/  MOV R172, R100 ;  /* 0x0000006400ac7202 */ /* 0x000fce0000000f00 */
.L_x_460:
[----:B------:R-:W-:Y:S05]  /*6960*/  BSYNC.RECONVERGENT B1 ;  /* 0x0000000000017941 */ /* 0x000fea0003800200 */
.L_x_459:
[----:B------:R-:W-:Y:S01]  /*6970*/  I2FP.F32.U32 R101, R101 ;  /* 0x0000006500657245 */ /* 0x000fe20000201000 */
[----:B------:R-:W-:Y:S01]  /*6980*/  IMAD.U32 R105, R102, 0x10000, RZ ;  /* 0x0001000066697824 */ /* 0x000fe200078e00ff */
[----:B------:R-:W-:Y:S01]  /*6990*/  ISETP.NE.AND P5, PT, R104, 0x1, PT ;  /* 0x000000016800780c */ /* 0x000fe20003fa5270 */
[----:B------:R-:W-:Y:S01]  /*69a0*/  BSSY.RECONVERGENT B1, `(.L_x_464) ;  /* 0x000005c000017945 */ /* 0x000fe20003800200 */
[----:B------:R-:W-:Y:S02]  /*69b0*/  HFMA2 R102, -RZ, RZ, 0, 1.1920928955078125e-07 ;  /* 0x00000002ff667431 */ /* 0x000fe400000001ff */
[----:B------:R-:W-:Y:S01]  /*69c0*/  FFMA.FTZ R101, R101, R156, 1.1641532182693481445e-10 ;  /* 0x2f00000065657423 */ /* 0x000fe2000001009c */
[----:B------:R-:W-:-:S04]  /*69d0*/  FMUL.FTZ R100, R105, R168 ;  /* 0x000000a869647220 */ /* 0x000fc80000410000 */
[----:B------:R-:W-:Y:S01]  /*69e0*/  FMUL.FTZ R100, R100, R169 ;  /* 0x000000a964647220 */ /* 0x000fe20000410000 */
[----:B------:R-:W-:Y:S01]  /*69f0*/  FSETP.GTU.FTZ.AND P4, PT, R101, R170, PT ;  /* 0x000000aa6500720b */ /* 0x000fe20003f9c000 */
[----:B------:R-:W-:-:S03]  /*6a00*/  IMAD.MOV.U32 R101, RZ, RZ, R116 ;  /* 0x000000ffff657224 */ /* 0x000fc600078e0074 */
[----:B------:R-:W-:Y:S02]  /*6a10*/  FSEL R151, R100, RZ, !P4 ;  /* 0x000000ff64977208 */ /* 0x000fe40006000000 */
[----:B------:R-:W-:Y:S01]  /*6a20*/  PLOP3.LUT P4, PT, P4, PT, PT, 0x8, 0x80 ;  /* 0x000000000080781c */ /* 0x000fe2000278e170 */
[----:B------:R-:W-:-:S12]  /*6a30*/  @!P5 BRA `(.L_x_465) ;  /* 0x000000040048d947 */ /* 0x000fd80003800000 */
        /* <DEDUP_REMOVED lines=8> */
.L_x_466:
        /* <DEDUP_REMOVED lines=13> */
.L_x_468:
[----:B------:R-:W-:Y:S05]  /*6b90*/  BSYNC.RECONVERGENT B2 ;  /* 0x0000000000027941 */ /* 0x000fea0003800200 */
.L_x_467:
[----:B------:R-:W-:Y:S01]  /*6ba0*/  IMAD.WIDE.U32 R104, R2, -0x326172a9, RZ ;  /* 0xcd9e8d5702687825 */ /* 0x000fe200078e00ff */
[----:B------:R-:W-:-:S03]  /*6bb0*/  LOP3.LUT R100, R113, R107, R111, 0x96, !PT ;  /* 0x0000006b71647212 */ /* 0x000fc600078e966f */
[----:B------:R-:W-:Y:S01]  /*6bc0*/  HFMA2 R102, -RZ, RZ, 0, 0 ;  /* 0x00000000ff667431 */ /* 0x000fe200000001ff */
        /* <DEDUP_REMOVED lines=56> */
[----:B------:R-:W-:-:S07]  /*6f50*/  IMAD.MOV.U32 R172, RZ, RZ, R100 ;  /* 0x000000ffffac7224 */ /* 0x000fce00078e0064 */
.L_x_465:
[----:B------:R-:W-:Y:S05]  /*6f60*/  BSYNC.RECONVERGENT B1 ;  /* 0x0000000000017941 */ /* 0x000fea0003800200 */
.L_x_464:
[----:B------:R-:W-:Y:S01]  /*6f70*/  I2FP.F32.U32 R101, R101 ;  /* 0x0000006500657245 */ /* 0x000fe20000201000 */
[C---:B------:R-:W-:Y:S01]  /*6f80*/  IMAD.U32 R105, R103.reuse, 0x10000, RZ ;  /* 0x0001000067697824 */ /* 0x040fe200078e00ff */
[----:B------:R-:W-:Y:S01]  /*6f90*/  ISETP.NE.AND P6, PT, R102, 0x1, PT ;  /* 0x000000016600780c */ /* 0x000fe20003fc5270 */
[----:B------:R-:W-:Y:S01]  /*6fa0*/  BSSY.RECONVERGENT B1, `(.L_x_469) ;  /* 0x000005f000017945 */ /* 0x000fe20003800200 */
[----:B------:R-:W-:Y:S01]  /*6fb0*/  PRMT R171, R103, 0x7632, R171 ;  /* 0x0000763267ab7816 */ /* 0x000fe200000000ab */
[----:B------:R-:W-:Y:S01]  /*6fc0*/  FFMA.FTZ R101, R101, R156, 1.1641532182693481445e-10 ;  /* 0x2f00000065657423 */ /* 0x000fe2000001009c */
[----:B------:R-:W-:Y:S01]  /*6fd0*/  FMUL.FTZ R100, R105, R168 ;  /* 0x000000a869647220 */ /* 0x000fe20000410000 */
[----:B------:R-:W-:-:S03]  /*6fe0*/  IMAD.MOV.U32 R117, RZ, RZ, 0x2 ;  /* 0x00000002ff757424 */ /* 0x000fc600078e00ff */
        /* <DEDUP_REMOVED lines=14> */
.L_x_471:
[----:B------:R-:W-:Y:S01]  /*70d0*/  VIADD R4, R4, 0x1 ;  /* 0x0000000104047836 */ /* 0x000fe20000000000 */
[----:B------:R-:W-:Y:S03]  /*70e0*/  BSSY.RECONVERGENT B2, `(.L_x_472) ;  /* 0x000000e000027945 */ /* 0x000fe60003800200 */
[C---:B------:R-:W-:Y:S01]  /*70f0*/  IMAD.WIDE.U32 R104, R4.reuse, -0x2daee0ad, RZ ;  /* 0xd2511f5304687825 */ /* 0x040fe200078e00ff */
[----:B------:R-:W-:-:S13]  /*7100*/  ISETP.NE.AND P6, PT, R4, RZ, PT ;  /* 0x000000ff0400720c */ /* 0x000fda0003fc5270 */
[----:B------:R-:W-:Y:S05]  /*7110*/  @P6 BRA `(.L_x_473) ;  /* 0x0000000000286947 */ /* 0x000fea0003800000 */
[----:B------:R-:W-:Y:S02]  /*7120*/  IADD3 R5, PT, PT, R5, 0x1, RZ ;  /* 0x0000000105057810 */ /* 0x000fe40007ffe0ff */
[----:B------:R-:W-:Y:S02]  /*7130*/  P2R R6, PR, RZ, 0x1 ;  /* 0x00000001ff067803 */ /* 0x000fe40000000000 */
[----:B------:R-:W-:-:S13]  /*7140*/  ISETP.NE.AND P6, PT, R5, RZ, PT ;  /* 0x000000ff0500720c */ /* 0x000fda0003fc5270 */
[----:B------:R-:W-:Y:S02]  /*7150*/  @!P6 VIADD R2, R2, 0x1 ;  /* 0x000000010202e836 */ /* 0x000fe40000000000 */
[----:B------:R-:W-:Y:S02]  /*7160*/  @!P6 VIADD R100, R113, 0x1 ;  /* 0x000000017164e836 */ /* 0x000fe40000000000 */
[----:B------:R-:W-:Y:S01]  /*7170*/  @!P6 IMAD.MOV.U32 R5, RZ, RZ, RZ ;  /* 0x000000ffff05e224 */ /* 0x000fe200078e00ff */
[----:B------:R-:W-:-:S13]  /*7180*/  ISETP.NE.AND P0, PT, R2, RZ, !P6 ;  /* 0x000000ff0200720c */ /* 0x000fda0007705270 */
[----:B------:R-:W-:Y:S02]  /*7190*/  @P0 IADD3 R100, PT, PT, R113, RZ, RZ ;  /* 0x000000ff71640210 */ /* 0x000fe40007ffe0ff */
[----:B------:R-:W-:-:S03]  /*71a0*/  ISETP.NE.AND P0, PT, R6, RZ, PT ;  /* 0x000000ff0600720c */ /* 0x000fc60003f05270 */
[----:B------:R-:W-:-:S10]  /*71b0*/  @!P6 IMAD.MOV.U32 R113, RZ, RZ, R100 ;  /* 0x000000ffff71e224 */ /* 0x000fd400078e0064 */
.L_x_473:
[----:B------:R-:W-:Y:S05]  /*71c0*/  BSYNC.RECONVERGENT B2 ;  /* 0x0000000000027941 */ /* 0x000fea0003800200 */
.L_x_472:
        /* <DEDUP_REMOVED lines=48> */
[----:B------:R-:W-:-:S04]  /*74d0*/  IMAD.WIDE.U32 R104, R105, -0x326172a9, RZ ;  /* 0xcd9e8d5769687825 */ /* 0x000fc800078e00ff */
[----:B------:R-:W-:Y:S01]  /*74e0*/  VIADD R107, R111, 0xdb3d7428 ;  /* 0xdb3d74286f6b7836 */ /* 0x000fe20000000000 */
[----:B------:R-:W-:-:S04]  /*74f0*/  LOP3.LUT R101, R101, R100, R105, 0x96, !PT ;  /* 0x0000006465657212 */ /* 0x000fc800078e9669 */
[----:B------:R-:W-:Y:S01]  /*7500*/  LOP3.LUT R107, R107, R106, R103, 0x96, !PT ;  /* 0x0000006a6b6b7212 */ /* 0x000fe200078e9667 */
[----:B------:R-:W-:-:S04]  /*7510*/  IMAD.WIDE.U32 R100, R101, -0x2daee0ad, RZ ;  /* 0xd2511f5365647825 */ /* 0x000fc800078e00ff */
[----:B------:R-:W-:Y:S01]  /*7520*/  IMAD.WIDE.U32 R116, R107, -0x326172a9, RZ ;  /* 0xcd9e8d576b747825 */ /* 0x000fe200078e00ff */
[----:B------:R-:W-:Y:S02]  /*7530*/  LOP3.LUT R115, R115, R102, R101, 0x96, !PT ;  /* 0x0000006673737212 */ /* 0x000fe400078e9665 */
[----:B------:R-:W-:Y:S01]  /*7540*/  MOV R101, R172 ;  /* 0x000000ac00657202 */ /* 0x000fe20000000f00 */
[----:B------:R-:W-:Y:S02]  /*7550*/  VIADD R103, R110, 0x8ff34781 ;  /* 0x8ff347816e677836 */ /* 0x000fe40000000000 */
[----:B------:R-:W-:-:S03]  /*7560*/  IMAD.MOV.U32 R172, RZ, RZ, R100 ;  /* 0x000000ffffac7224 */ /* 0x000fc600078e0064 */
[----:B------:R-:W-:Y:S01]  /*7570*/  LOP3.LUT R6, R103, R104, R117, 0x96, !PT ;  /* 0x0000006867067212 */ /* 0x000fe200078e9675 */
[----:B------:R-:W-:-:S07]  /*7580*/  IMAD.MOV.U32 R117, RZ, RZ, RZ ;  /* 0x000000ffff757224 */ /* 0x000fce00078e00ff */
.L_x_470:
[----:B------:R-:W-:Y:S05]  /*7590*/  BSYNC.RECONVERGENT B1 ;  /* 0x0000000000017941 */ /* 0x000fea0003800200 */
.L_x_469:
[----:B------:R-:W-:Y:S02]  /*75a0*/  I2FP.F32.U32 R101, R101 ;  /* 0x0000006500657245 */ /* 0x000fe40000201000 */
[----:B------:R-:W-:Y:S02]  /*75b0*/  SHF.L.U32 R171, R171, 0x10, RZ ;  /* 0x00000010abab7819 */ /* 0x000fe400000006ff */
[----:B------:R-:W-:Y:S01]  /*75c0*/  F2FP.BF16.F32.PACK_AB R102, R151, R152 ;  /* 0x000000989766723e */ /* 0x000fe200000010ff */
[----:B------:R-:W-:Y:S02]  /*75d0*/  FFMA.FTZ R101, R101, R156, 1.1641532182693481445e-10 ;  /* 0x2f00000065657423 */ /* 0x000fe4000001009c */
[----:B------:R-:W-:-:S03]  /*75e0*/  FMUL.FTZ R100, R171, R168 ;  /* 0x000000a8ab647220 */ /* 0x000fc60000410000 */
[----:B------:R-:W-:Y:S01]  /*75f0*/  FSETP.GTU.FTZ.AND P6, PT, R101, R170, PT ;  /* 0x000000aa6500720b */ /* 0x000fe20003fdc000 */
[----:B------:R-:W-:Y:S01]  /*7600*/  FMUL.FTZ R100, R100, R169 ;  /* 0x000000a964647220 */ /* 0x000fe20000410000 */
[----:B------:R-:W-:-:S04]  /*7610*/  F2FP.BF16.F32.PACK_AB R101, R136, R137 ;  /* 0x000000898865723e */ /* 0x000fc800000010ff */
[----:B------:R-:W-:Y:S02]  /*7620*/  FSEL R156, R100, RZ, !P6 ;  /* 0x000000ff649c7208 */ /* 0x000fe40007000000 */
[----:B------:R-:W-:Y:S02]  /*7630*/  PLOP3.LUT P6, PT, P6, PT, PT, 0x8, 0x80 ;  /* 0x000000000080781c */ /* 0x000fe400037ce170 */
[----:B------:R-:W-:Y:S02]  /*7640*/  F2FP.BF16.F32.PACK_AB R100, R122, R123 ;  /* 0x0000007b7a64723e */ /* 0x000fe400000010ff */
[----:B------:R-:W-:-:S09]  /*7650*/  F2FP.BF16.F32.PACK_AB R103, R156, R155 ;  /* 0x0000009b9c67723e */ /* 0x000fd200000010ff */
.L_x_433:
[----:B------:R-:W0:Y:S01]  /*7660*/  LDC.64 R106, c[0x0][0x3a8] ;  /* 0x0000ea00ff6a7b82 */ /* 0x000e220000000a00 */
[----:B------:R-:W-:Y:S02]  /*7670*/  SEL R175, RZ, 0x1000000, !P6 ;  /* 0x01000000ffaf7807 */ /* 0x000fe40007000000 */
[----:B------:R-:W-:Y:S02]  /*7680*/  SEL R173, RZ, 0x10000, !P5 ;  /* 0x00010000ffad7807 */ /* 0x000fe40006800000 */
[----:B------:R-:W-:Y:S02]  /*7690*/  SEL R174, RZ, 0x100, !P4 ;  /* 0x00000100ffae7807 */ /* 0x000fe40006000000 */
[----:B------:R-:W-:Y:S01]  /*76a0*/  SEL R171, RZ, 0x1000000, !P2 ;  /* 0x01000000ffab7807 */ /* 0x000fe20005000000 */
[----:B------:R-:W1:Y:S01]  /*76b0*/  LDC.64 R104, c[0x0][0x3b0] ;  /* 0x0000ec00ff687b82 */ /* 0x000e620000000a00 */
[----:B------:R-:W-:Y:S02]  /*76c0*/  SEL R170, RZ, 0x10000, !P1 ;  /* 0x00010000ffaa7807 */ /* 0x000fe40004800000 */
[----:B------:R-:W-:-:S02]  /*76d0*/  SEL R169, RZ, 0x100, !P0 ;  /* 0x00000100ffa97807 */ /* 0x000fc40004000000 */
[----:B------:R-:W-:Y:S02]  /*76e0*/  LOP3.LUT P6, RZ, R114, 0x2, RZ, 0xc0, !PT ;  /* 0x0000000272ff7812 */ /* 0x000fe400078cc0ff */
[----:B------:R-:W-:Y:S02]  /*76f0*/  LOP3.LUT R174, R174, R175, R173, 0xfe, !PT ;  /* 0x000000afaeae7212 */ /* 0x000fe400078efead */
[----:B------:R-:W-:Y:S02]  /*7700*/  LOP3.LUT R169, R169, R171, R170, 0xfe, !PT ;  /* 0x000000aba9a97212 */ /* 0x000fe400078efeaa */
[----:B------:R-:W-:Y:S02]  /*7710*/  SEL R173, RZ, 0x1, !P3 ;  /* 0x00000001ffad7807 */ /* 0x000fe40005800000 */
[----:B------:R-:W-:Y:S02]  /*7720*/  SEL R170, RZ, 0x1, !P6 ;  /* 0x00000001ffaa7807 */ /* 0x000fe40007000000 */
[----:B------:R-:W-:Y:S01]  /*7730*/  LOP3.LUT R171, R174, R173, RZ, 0xfc, !PT ;  /* 0x000000adaeab7212 */ /* 0x000fe200078efcff */
[----:B0-----:R-:W-:Y:S01]  /*7740*/  IMAD.WIDE.U32 R106, R142, 0x10, R106 ;  /* 0x000000108e6a7825 */ /* 0x001fe200078e006a */
[----:B------:R-:W-:-:S03]  /*7750*/  LOP3.LUT R170, R169, R170, RZ, 0xfc, !PT ;  /* 0x000000aaa9aa7212 */ /* 0x000fc600078efcff */
[----:B------:R-:W-:Y:S01]  /*7760*/  IMAD.MOV.U32 R174, RZ, RZ, R172 ;  /* 0x000000ffffae7224 */ /* 0x000fe200078e00ac */
[----:B------:R0:W-:Y:S01]  /*7770*/  STG.E.128 desc[UR6][R106.64], R100 ;  /* 0x000000646a007986 */ /* 0x0001e2000c101d06 */
[C---:B------:R-:W-:Y:S02]  /*7780*/  VIADD R169, R142.reuse, 0x20 ;  /* 0x000000208ea97836 */ /* 0x040fe40000000000 */
[----:B-1----:R-:W-:-:S05]  /*7790*/  IMAD.WIDE.U32 R104, R142, 0x8, R104 ;  /* 0x000000088e687825 */ /* 0x002fca00078e0068 */
[----:B------:R0:W-:Y:S02]  /*77a0*/  STG.E.64 desc[UR6][R104.64], R170 ;  /* 0x000000aa68007986 */ /* 0x0001e4000c101b06 */
.L_x_392:
[----:B------:R-:W-:Y:S05]  /*77b0*/  BSYNC.RECONVERGENT B0 ;  /* 0x0000000000007941 */ /* 0x000fea0003800200 */
.L_x_391:
[----:B------:R-:W-:Y:S01]  /*77c0*/  ISETP.GE.U32.AND P0, PT, R3, 0x40, PT ;  /* 0x000000400300780c */ /* 0x000fe20003f06070 */
[----:B------:R-:W-:Y:S01]  /*77d0*/  BSSY.RECONVERGENT B0, `(.L_x_474) ;  /* 0x0000659000007945 */ /* 0x000fe20003800200 */
[----:B------:R-:W-:-:S11]  /*77e0*/  LOP3.LUT R114, R114, 0xfffffeff, RZ, 0xc0, !PT ;  /* 0xfffffeff72727812 */ /* 0x000fd600078ec0ff */
[----:B------:R-:W-:Y:S01]  /*77f0*/  @P0 LOP3.LUT R114, R114, 0x100, RZ, 0xfc, !PT ;  /* 0x0000010072720812 */ /* 0x000fe200078efcff */
[----:B------:R-:W-:Y:S06]  /*7800*/  @!P0 BRA `(.L_x_475) ;  /* 0x0000006400548947 */ /* 0x000fec0003800000 */
[----:B0-----:R-:W0:Y:S02]  /*7810*/  LDC.64 R100, c[0x0][0x390] ;  /* 0x0000e400ff647b82 */ /* 0x001e240000000a00 */
        /* <DEDUP_REMOVED lines=24> */
.L_x_479:
        /* <DEDUP_REMOVED lines=13> */
.L_x_481:
[----:B------:R-:W-:Y:S05]  /*7a70*/  BSYNC.RECONVERGENT B2 ;  /* 0x0000000000027941 */ /* 0x000fea0003800200 */
.L_x_480:
        /* <DEDUP_REMOVED lines=13> */
[----:B------:R-:W-:-:S05]  /*7b50*/  VIADD R115, R110, 0x3c6ef372 ;  /* 0x3c6ef3726e737836 */ /* 0x000fca0000000000 */
[----:B------:R-:W-:Y:S01]  /*7b60*/  LOP3.LUT R115, R115, R116, R121, 0x96, !PT ;  /* 0x0000007473737212 */ /* 0x000fe200078e9679 */
[----:B------:R-:W-:-:S04]  /*7b70*/  IMAD.WIDE.U32 R116, R117, -0x326172a9, RZ ;  /* 0xcd9e8d5775747825 */ /* 0x000fc800078e00ff */
[----:B------:R-:W-:Y:S02]  /*7b80*/  VIADD R121, R110, 0xdaa66d2b ;  /* 0xdaa66d2b6e797836 */ /* 0x000fe40000000000 */
[----:B------:R-:W-:Y:S01]  /*7b90*/  IMAD.WIDE.U32 R170, R115, -0x2daee0ad, RZ ;  /* 0xd2511f5373aa7825 */ /* 0x000fe200078e00ff */
[----:B------:R-:W-:Y:S02]  /*7ba0*/  IADD3 R115, PT, PT, R111, 0x32370b8f, RZ ;  /* 0x32370b8f6f737810 */ /* 0x000fe40007ffe0ff */
[----:B------:R-:W-:Y:S01]  /*7bb0*/  LOP3.LUT R121, R121, R120, R117, 0x96, !PT ;  /* 0x0000007879797212 */ /* 0x000fe200078e9675 */
[----:B------:R-:W-:Y:S01]  /*7bc0*/  VIADD R117, R111, 0xed9eba14 ;  /* 0xed9eba146f757836 */ /* 0x000fe20000000000 */
[----:B------:R-:W-:-:S03]  /*7bd0*/  LOP3.LUT R115, R115, R134, R171, 0x96, !PT ;  /* 0x0000008673737212 */ /* 0x000fc600078e96ab */
[----:B------:R-:W-:-:S04]  /*7be0*/  IMAD.WIDE.U32 R134, R121, -0x2daee0ad, RZ ;  /* 0xd2511f5379867825 */ /* 0x000fc800078e00ff */
[----:B------:R-:W-:Y:S01]  /*7bf0*/  IMAD.WIDE.U32 R120, R115, -0x326172a9, RZ ;  /* 0xcd9e8d5773787825 */ /* 0x000fe200078e00ff */
[----:B------:R-:W-:-:S03]  /*7c00*/  LOP3.LUT R117, R117, R170, R135, 0x96, !PT ;  /* 0x000000aa75757212 */ /* 0x000fc600078e9687 */
[----:B------:R-:W-:-:S05]  /*7c10*/  VIADD R115, R110, 0x78dde6e4 ;  /* 0x78dde6e46e737836 */ /* 0x000fca0000000000 */
[----:B------:R-:W-:Y:S01]  /*7c20*/  LOP3.LUT R115, R115, R116, R121, 0x96, !PT ;  /* 0x0000007473737212 */ /* 0x000fe200078e9679 */
[----:B------:R-:W-:Y:S01]  /*7c30*/  IMAD.WIDE.U32 R116, R117, -0x326172a9, RZ ;  /* 0xcd9e8d5775747825 */ /* 0x000fe200078e00ff */
[----:B------:R-:W-:-:S03]  /*7c40*/  IADD3 R121, PT, PT, R110, 0x1715609d, RZ ;  /* 0x1715609d6e797810 */ /* 0x000fc60007ffe0ff */
        /* <DEDUP_REMOVED lines=8> */
[----:B------:R-:W-:Y:S02]  /*7cd0*/  LOP3.LUT R117, R117, R170, R135, 0x96, !PT ;  /* 0x000000aa75757212 */ /* 0x000fe400078e9687 */
[----:B------:R-:W-:Y:S01]  /*7ce0*/  LOP3.LUT R115, R115, R116, R121, 0x96, !PT ;  /* 0x0000007473737212 */ /* 0x000fe200078e9679 */
[----:B------:R-:W-:Y:S02]  /*7cf0*/  VIADD R121, R110, 0x5384540f ;  /* 0x5384540f6e797836 */ /* 0x000fe40000000000 */
        /* <DEDUP_REMOVED lines=17> */
[----:B------:R-:W-:Y:S01]  /*7e10*/  LOP3.LUT R115, R115, R120, R173, 0x96, !PT ;  /* 0x0000007873737212 */ /* 0x000fe200078e96ad */
[----:B------:R-:W-:-:S07]  /*7e20*/  IMAD.MOV.U32 R120, RZ, RZ, RZ ;  /* 0x000000ffff787224 */ /* 0x000fce00078e00ff */
.L_x_478:
[----:B------:R-:W-:Y:S05]  /*7e30*/  BSYNC.RECONVERGENT B1 ;  /* 0x0000000000017941 */ /* 0x000fea0003800200 */
.L_x_477:
        /* <DEDUP_REMOVED lines=30> */
.L_x_484:
        /* <DEDUP_REMOVED lines=13> */
.L_x_486:
[----:B------:R-:W-:Y:S05]  /*80f0*/  BSYNC.RECONVERGENT B2 ;  /* 0x0000000000027941 */ /* 0x000fea0003800200 */
.L_x_485:
        /* <DEDUP_REMOVED lines=60> */
.L_x_483:
[----:B------:R-:W-:Y:S05]  /*84c0*/  BSYNC.RECONVERGENT B1 ;  /* 0x0000000000017941 */ /* 0x000fea0003800200 */
.L_x_482:
[----:B------:R-:W-:Y:S01]  /*84d0*/  I2FP.F32.U32 R117, R117 ;  /* 0x0000007500757245 */ /* 0x000fe20000201000 */
[----:B------:R-:W-:Y:S01]  /*84e0*/  IMAD.U32 R135, R100, 0x10000, RZ ;  /* 0x0001000064877824 */ /* 0x000fe200078e00ff */
[----:B------:R-:W-:Y:S01]  /*84f0*/  ISETP.NE.AND P1, PT, R134, 0x1, PT ;  /* 0x000000018600780c */ /* 0x000fe20003f25270 */
[----:B------:R-:W-:Y:S02]  /*8500*/  BSSY.RECONVERGENT B1, `(.L_x_487) ;  /* 0x000005e000017945 */ /* 0x000fe40003800200 */
[----:B------:R-:W-:Y:S01]  /*8510*/  FFMA.FTZ R100, R117, R158, 1.1641532182693481445e-10 ;  /* 0x2f00000075647423 */ /* 0x000fe2000001009e */
[----:B------:R-:W-:Y:S01]  /*8520*/  FMUL.FTZ R135, R135, R168 ;  /* 0x000000a887877220 */ /* 0x000fe20000410000 */
[----:B------:R-:W-:Y:S02]  /*8530*/  IMAD.U32 R117, R104, 0x10000, RZ ;  /* 0x0001000068757824 */ /* 0x000fe400078e00ff */
[----:B------:R-:W-:Y:S02]  /*8540*/  HFMA2 R104, -RZ, RZ, 0, 1.1920928955078125e-07 ;  /* 0x00000002ff687431 */ /* 0x000fe400000001ff */
        /* <DEDUP_REMOVED lines=15> */
.L_x_489:
        /* <DEDUP_REMOVED lines=13> */
.L_x_491:
[----:B------:R-:W-:Y:S05]  /*8710*/  BSYNC.RECONVERGENT B2 ;  /* 0x0000000000027941 */ /* 0x000fea0003800200 */
.L_x_490:
        /* <DEDUP_REMOVED lines=60> */
.L_x_488:
[----:B------:R-:W-:Y:S05]  /*8ae0*/  BSYNC.RECONVERGENT B1 ;  /* 0x0000000000017941 */ /* 0x000fea0003800200 */
.L_x_487:
[----:B------:R-:W-:Y:S01]  /*8af0*/  I2FP.F32.U32 R117, R100 ;  /* 0x0000006400757245 */ /* 0x000fe20000201000 */
[----:B------:R-:W-:Y:S01]  /*8b00*/  IMAD.U32 R135, R101, 0x10000, RZ ;  /* 0x0001000065877824 */ /* 0x000fe200078e00ff */
[----:B------:R-:W-:Y:S01]  /*8b10*/  ISETP.NE.AND P2, PT, R104, 0x1, PT ;  /* 0x000000016800780c */ /* 0x000fe20003f45270 */
[----:B------:R-:W-:Y:S01]  /*8b20*/  BSSY.RECONVERGENT B1, `(.L_x_492) ;  /* 0x0000060000017945 */ /* 0x000fe20003800200 */
[----:B------:R-:W-:Y:S01]  /*8b30*/  PRMT R134, R105, 0x7632, R134 ;  /* 0x0000763269867816 */ /* 0x000fe20000000086 */
[----:B------:R-:W-:Y:S01]  /*8b40*/  FFMA.FTZ R100, R117, R158, 1.1641532182693481445e-10 ;  /* 0x2f00000075647423 */ /* 0x000fe2000001009e */
[----:B------:R-:W-:Y:S01]  /*8b50*/  FMUL.FTZ R135, R135, R168 ;  /* 0x000000a887877220 */ /* 0x000fe20000410000 */
[----:B------:R-:W-:Y:S01]  /*8b60*/  PRMT R149, R101, 0x7632, R149 ;  /* 0x0000763265957816 */ /* 0x000fe20000000095 */
[----:B------:R-:W-:Y:S02]  /*8b70*/  IMAD.MOV.U32 R101, RZ, RZ, R116 ;  /* 0x000000ffff657224 */ /* 0x000fe400078e0074 */
[----:B------:R-:W-:Y:S01]  /*8b80*/  FMUL.FTZ R135, R135, R174 ;  /* 0x000000ae87877220 */ /* 0x000fe20000410000 */
[----:B------:R-:W-:Y:S01]  /*8b90*/  FSETP.GTU.FTZ.AND P1, PT, R100, R173, PT ;  /* 0x000000ad6400720b */ /* 0x000fe20003f3c000 */
[----:B------:R-:W-:-:S02]  /*8ba0*/  IMAD.U32 R100, R105, 0x10000, RZ ;  /* 0x0001000069647824 */ /* 0x000fc400078e00ff */
[----:B------:R-:W-:Y:S01]  /*8bb0*/  HFMA2 R105, -RZ, RZ, 0, 1.1920928955078125e-07 ;  /* 0x00000002ff697431 */ /* 0x000fe200000001ff */
        /* <DEDUP_REMOVED lines=12> */
.L_x_494:
        /* <DEDUP_REMOVED lines=13> */
.L_x_496:
[----:B------:R-:W-:Y:S05]  /*8d50*/  BSYNC.RECONVERGENT B2 ;  /* 0x0000000000027941 */ /* 0x000fea0003800200 */
.L_x_495:
        /* <DEDUP_REMOVED lines=60> */
.L_x_493:
[----:B------:R-:W-:Y:S05]  /*9120*/  BSYNC.RECONVERGENT B1 ;  /* 0x0000000000017941 */ /* 0x000fea0003800200 */
.L_x_492:
[----:B------:R-:W-:Y:S01]  /*9130*/  I2FP.F32.U32 R101, R101 ;  /* 0x0000006500657245 */ /* 0x000fe20000201000 */
[----:B------:R-:W-:Y:S01]  /*9140*/  IMAD.U32 R149, R149, 0x10000, RZ ;  /* 0x0001000095957824 */ /* 0x000fe200078e00ff */
[----:B------:R-:W-:Y:S01]  /*9150*/  ISETP.NE.AND P3, PT, R105, 0x1, PT ;  /* 0x000000016900780c */ /* 0x000fe20003f65270 */
[----:B------:R-:W-:Y:S01]  /*9160*/  BSSY.RECONVERGENT B1, `(.L_x_497) ;  /* 0x000005e000017945 */ /* 0x000fe20003800200 */
[----:B------:R-:W-:Y:S01]  /*9170*/  MOV R104, 0x2 ;  /* 0x0000000200687802 */ /* 0x000fe20000000f00 */
        /* <DEDUP_REMOVED lines=8> */
[----:B------:R-:W-:Y:S01]  /*9200*/  IMAD.MOV.U32 R101, RZ, RZ, R116 ;  /* 0x000000ffff657224 */ /* 0x000fe200078e0074 */
        /* <DEDUP_REMOVED lines=9> */
.L_x_499:
        /* <DEDUP_REMOVED lines=13> */
.L_x_501:
[----:B------:R-:W-:Y:S05]  /*9370*/  BSYNC.RECONVERGENT B2 ;  /* 0x0000000000027941 */ /* 0x000fea0003800200 */
.L_x_500:
        /* <DEDUP_REMOVED lines=60> */
.L_x_498:
[----:B------:R-:W-:Y:S05]  /*9740*/  BSYNC.RECONVERGENT B1 ;  /* 0x0000000000017941 */ /* 0x000fea0003800200 */
.L_x_497:
        /* <DEDUP_REMOVED lines=25> */
.L_x_504:
        /* <DEDUP_REMOVED lines=13> */
.L_x_506:
[----:B------:R-:W-:Y:S05]  /*99b0*/  BSYNC.RECONVERGENT B2 ;  /* 0x0000000000027941 */ /* 0x000fea0003800200 */
.L_x_505:
        /* <DEDUP_REMOVED lines=60> */
.L_x_503:
[----:B------:R-:W-:Y:S05]  /*9d80*/  BSYNC.RECONVERGENT B1 ;  /* 0x0000000000017941 */ /* 0x000fea0003800200 */
.L_x_502:
        /* <DEDUP_REMOVED lines=23> */
.L_x_509:
        /* <DEDUP_REMOVED lines=13> */
.L_x_511:
[----:B------:R-:W-:Y:S05]  /*9fd0*/  BSYNC.RECONVERGENT B2 ;  /* 0x0000000000027941 */ /* 0x000fea0003800200 */
.L_x_510:
        /* <DEDUP_REMOVED lines=60> */
.L_x_508:
[----:B------:R-:W-:Y:S05]  /*a3a0*/  BSYNC.RECONVERGENT B1 ;  /* 0x0000000000017941 */ /* 0x000fea0003800200 */
.L_x_507:
        /* <DEDUP_REMOVED lines=25> */
.L_x_514:
        /* <DEDUP_REMOVED lines=15> */
.L_x_516:
[----:B------:R-:W-:Y:S05]  /*a630*/  BSYNC.RECONVERGENT B2 ;  /* 0x0000000000027941 */ /* 0x000fea0003800200 */
.L_x_515:
        /* <DEDUP_REMOVED lines=60> */
.L_x_513:
[----:B------:R-:W-:Y:S05]  /*aa00*/  BSYNC.RECONVERGENT B1 ;  /* 0x0000000000017941 */ /* 0x000fea0003800200 */
.L_x_512:
[----:B------:R-:W-:Y:S01]  /*aa10*/  I2FP.F32.U32 R101, R101 ;  /* 0x0000006500657245 */ /* 0x000fe20000201000 */
[----:B------:R-:W-:Y:S01]  /*aa20*/  IMAD.U32 R171, R171, 0x10000, RZ ;  /* 0x00010000abab7824 */ /* 0x000fe200078e00ff */
[----:B------:R-:W-:Y:S01]  /*aa30*/  F2FP.BF16.F32.PACK_AB R102, R149, R150 ;  /* 0x000000969566723e */ /* 0x000fe200000010ff */
[----:B------:R-:W-:Y:S01]  /*aa40*/  IMAD.U32 R170, R170, 0x10000, RZ ;  /* 0x00010000aaaa7824 */ /* 0x000fe200078e00ff */
[----:B------:R-:W-:Y:S01]  /*aa50*/  F2FP.BF16.F32.PACK_AB R100, R120, R121 ;  /* 0x000000797864723e */ /* 0x000fe200000010ff */
[----:B------:R-:W-:Y:S01]  /*aa60*/  FFMA.FTZ R158, R101, R158, 1.1641532182693481445e-10 ;  /* 0x2f000000659e7423 */ /* 0x000fe2000001009e */
[----:B------:R-:W-:Y:S01]  /*aa70*/  FMUL.FTZ R171, R171, R168 ;  /* 0x000000a8abab7220 */ /* 0x000fe20000410000 */
[----:B------:R-:W-:-:S03]  /*aa80*/  F2FP.BF16.F32.PACK_AB R101, R134, R135 ;  /* 0x000000878665723e */ /* 0x000fc600000010ff */
[----:B------:R-:W-:Y:S01]  /*aa90*/  FMUL.FTZ R171, R171, R174 ;  /* 0x000000aeabab7220 */ /* 0x000fe20000410000 */
[----:B------:R-:W-:-:S04]  /*aaa0*/  FSETP.GTU.FTZ.AND P6, PT, R158, R173, PT ;  /* 0x000000ad9e00720b */ /* 0x000fc80003fdc000 */
[----:B------:R-:W-:Y:S02]  /*aab0*/  FSEL R171, R171, RZ, !P6 ;  /* 0x000000ffabab7208 */ /* 0x000fe40007000000 */
[----:B------:R-:W-:-:S03]  /*aac0*/  PLOP3.LUT P6, PT, P6, PT, PT, 0x8, 0x80 ;  /* 0x000000000080781c */ /* 0x000fc600037ce170 */
[----:B------:R-:W-:-:S05]  /*aad0*/  FADD.FTZ R158, R171, R170 ;  /* 0x000000aaab9e7221 */ /* 0x000fca0000010000 */
[----:B------:R-:W-:Y:S01]  /*aae0*/  F2FP.BF16.F32.PACK_AB R103, R158, R157 ;  /* 0x0000009d9e67723e */ /* 0x000fe200000010ff */
[----:B------:R-:W-:Y:S06]  /*aaf0*/  BRA `(.L_x_517) ;  /* 0x0000003000447947 */ /* 0x000fec0003800000 */
.L_x_476:
        /* <DEDUP_REMOVED lines=16> */
.L_x_520:
        /* <DEDUP_REMOVED lines=13> */
.L_x_522:
[----:B------:R-:W-:Y:S05]  /*acd0*/  BSYNC.RECONVERGENT B2 ;  /* 0x0000000000027941 */ /* 0x000fea0003800200 */
.L_x_521:
        /* <DEDUP_REMOVED lines=59> */
.L_x_519:
[----:B------:R-:W-:Y:S05]  /*b090*/  BSYNC.RECONVERGENT B1 ;  /* 0x0000000000017941 */ /* 0x000fea0003800200 */
.L_x_518:
        /* <DEDUP_REMOVED lines=10> */
[----:B------:R-:W-:Y:S01]  /*b140*/  PRMT R100, R100, 0x7632, R100 ;  /* 0x0000763264647816 */ /* 0x000fe20000000064 */
[----:B------:R-:W-:Y:S01]  /*b150*/  IMAD.MOV.U32 R117, RZ, RZ, 0x2 ;  /* 0x00000002ff757424 */ /* 0x000fe200078e00ff */
[----:B0-----:R-:W-:-:S02]  /*b160*/  FSETP.GTU.FTZ.AND P0, PT, R105, R158, PT ;  /* 0x0000009e6900720b */ /* 0x001fc40003f1c000 */
[----:B------:R-:W-:Y:S02]  /*b170*/  MOV R105, R116 ;  /* 0x0000007400697202 */ /* 0x000fe40000000f00 */
[----:B------:R-:W-:Y:S01]  /*b180*/  PLOP3.LUT P2, PT, P0, PT, PT, 0x8, 0x80 ;  /* 0x000000000080781c */ /* 0x000fe2000074e170 */
[----:B-1----:R-:W-:-:S05]  /*b190*/  FMUL.FTZ R107, R107, R170 ;  /* 0x000000aa6b6b7220 */ /* 0x002fca0000410000 */
[----:B------:R-:W-:-:S07]  /*b1a0*/  FSEL R121, R107, RZ, !P0 ;  /* 0x000000ff6b797208 */ /* 0x000fce0004000000 */
        /* <DEDUP_REMOVED lines=10> */
.L_x_525:
        /* <DEDUP_REMOVED lines=13> */
.L_x_527:
[----:B------:R-:W-:Y:S05]  /*b320*/  BSYNC.RECONVERGENT B2 ;  /* 0x0000000000027941 */ /* 0x000fea0003800200 */
.L_x_526:
        /* <DEDUP_REMOVED lines=60> */
.L_x_524:
[----:B------:R-:W-:Y:S05]  /*b6f0*/  BSYNC.RECONVERGENT B1 ;  /* 0x0000000000017941 */ /* 0x000fea0003800200 */
.L_x_523:
[----:B------:R-:W-:Y:S01]  /*b700*/  ISETP.NE.AND P2, PT, R117, 0x1, PT ;  /* 0x000000017500780c */ /* 0x000fe20003f45270 */
[----:B------:R-:W-:Y:S01]  /*b710*/  BSSY.RECONVERGENT B1, `(.L_x_528) ;  /* 0x000005e000017945 */ /* 0x000fe20003800200 */
[----:B------:R-:W-:Y:S02]  /*b720*/  I2FP.F32.U32 R104, R105 ;  /* 0x0000006900687245 */ /* 0x000fe40000201000 */
[----:B------:R-:W-:Y:S01]  /*b730*/  SHF.L.U32 R107, R100, 0x10, RZ ;  /* 0x00000010646b7819 */ /* 0x000fe200000006ff */
[----:B------:R-:W-:Y:S02]  /*b740*/  IMAD.MOV.U32 R100, RZ, RZ, R116 ;  /* 0x000000ffff647224 */ /* 0x000fe400078e0074 */
[----:B------:R-:W-:Y:S01]  /*b750*/  FFMA.FTZ R105, R104, R171, 1.1641532182693481445e-10 ;  /* 0x2f00000068697423 */ /* 0x000fe200000100ab */
[----:B------:R-:W-:Y:S02]  /*b760*/  IMAD.MOV.U32 R104, RZ, RZ, 0x2 ;  /* 0x00000002ff687424 */ /* 0x000fe400078e00ff */
[----:B------:R-:W-:-:S02]  /*b770*/  FMUL.FTZ R107, R107, R168 ;  /* 0x000000a86b6b7220 */ /* 0x000fc40000410000 */
[----:B------:R-:W-:Y:S02]  /*b780*/  FSETP.GTU.FTZ.AND P1, PT, R105, R158, PT ;  /* 0x0000009e6900720b */ /* 0x000fe40003f3c000 */
[----:B------:R-:W-:Y:S02]  /*b790*/  FMUL.FTZ R107, R107, R170 ;  /* 0x000000aa6b6b7220 */ /* 0x000fe40000410000 */
[----:B------:R-:W-:-:S03]  /*b7a0*/  PLOP3.LUT P0, PT, P1, PT, PT, 0x8, 0x80 ;  /* 0x000000000080781c */ /* 0x000fc60000f0e170 */
[----:B------:R-:W-:Y:S01]  /*b7b0*/  FSEL R120, R107, RZ, !P1 ;  /* 0x000000ff6b787208 */ /* 0x000fe20004800000 */
        /* <DEDUP_REMOVED lines=9> */
.L_x_530:
        /* <DEDUP_REMOVED lines=13> */
.L_x_532:
[----:B------:R-:W-:Y:S05]  /*b920*/  BSYNC.RECONVERGENT B2 ;  /* 0x0000000000027941 */ /* 0x000fea0003800200 */
.L_x_531:
        /* <DEDUP_REMOVED lines=56> */
[----:B------:R-:W-:Y:S02]  /*bcb0*/  MOV R172, R104 ;  /* 0x0000006800ac7202 */ /* 0x000fe40000000f00 */
[----:B------:R-:W-:Y:S01]  /*bcc0*/  LOP3.LUT R115, R115, R106, R105, 0x96, !PT ;  /* 0x0000006a73737212 */ /* 0x000fe200078e9669 */
[----:B------:R-:W-:Y:S01]  /*bcd0*/  IMAD.MOV.U32 R104, RZ, RZ, RZ ;  /* 0x000000ffff687224 */ /* 0x000fe200078e00ff */
[----:B------:R-:W-:-:S07]  /*bce0*/  LOP3.LUT R6, R107, R134, R117, 0x96, !PT ;  /* 0x000000866b067212 */ /* 0x000fce00078e9675 */
.L_x_529:
[----:B------:R-:W-:Y:S05]  /*bcf0*/  BSYNC.RECONVERGENT B1 ;  /* 0x0000000000017941 */ /* 0x000fea0003800200 */
.L_x_528:
[----:B------:R-:W-:Y:S01]  /*bd00*/  I2FP.F32.U32 R100, R100 ;  /* 0x0000006400647245 */ /* 0x000fe20000201000 */
[----:B------:R-:W-:Y:S01]  /*bd10*/  IMAD.U32 R107, R101, 0x10000, RZ ;  /* 0x00010000656b7824 */ /* 0x000fe200078e00ff */
[----:B------:R-:W-:Y:S01]  /*bd20*/  ISETP.NE.AND P2, PT, R104, 0x1, PT ;  /* 0x000000016800780c */ /* 0x000fe20003f45270 */
[----:B------:R-:W-:Y:S01]  /*bd30*/  BSSY.RECONVERGENT B1, `(.L_x_533) ;  /* 0x000005d000017945 */ /* 0x000fe20003800200 */
[----:B------:R-:W-:Y:S02]  /*bd40*/  HFMA2 R106, -RZ, RZ, 0, 1.1920928955078125e-07 ;  /* 0x00000002ff6a7431 */ /* 0x000fe400000001ff */
[----:B------:R-:W-:Y:S01]  /*bd50*/  FFMA.FTZ R105, R100, R171, 1.1641532182693481445e-10 ;  /* 0x2f00000064697423 */ /* 0x000fe200000100ab */
[----:B------:R-:W-:Y:S01]  /*bd60*/  FMUL.FTZ R107, R107, R168 ;  /* 0x000000a86b6b7220 */ /* 0x000fe20000410000 */
[----:B------:R-:W-:Y:S01]  /*bd70*/  PRMT R134, R101, 0x7632, R134 ;  /* 0x0000763265867816 */ /* 0x000fe20000000086 */
[----:B------:R-:W-:Y:S02]  /*bd80*/  IMAD.MOV.U32 R101, RZ, RZ, R116 ;  /* 0x000000ffff657224 */ /* 0x000fe400078e0074 */
[----:B------:R-:W-:Y:S01]  /*bd90*/  FMUL.FTZ R107, R107, R170 ;  /* 0x000000aa6b6b7220 */ /* 0x000fe20000410000 */
[----:B------:R-:W-:-:S04]  /*bda0*/  FSETP.GTU.FTZ.AND P1, PT, R105, R158, PT ;  /* 0x0000009e6900720b */ /* 0x000fc80003f3c000 */
        /* <DEDUP_REMOVED lines=11> */
.L_x_535:
        /* <DEDUP_REMOVED lines=13> */
.L_x_537:
[----:B------:R-:W-:Y:S05]  /*bf30*/  BSYNC.RECONVERGENT B2 ;  /* 0x0000000000027941 */ /* 0x000fea0003800200 */
.L_x_536:
        /* <DEDUP_REMOVED lines=60> */
.L_x_534:
[----:B------:R-:W-:Y:S05]  /*c300*/  BSYNC.RECONVERGENT B1 ;  /* 0x0000000000017941 */ /* 0x000fea0003800200 */
.L_x_533:
        /* <DEDUP_REMOVED lines=21> */
.L_x_540:
        /* <DEDUP_REMOVED lines=13> */
.L_x_542:
[----:B------:R-:W-:Y:S05]  /*c530*/  BSYNC.RECONVERGENT B2 ;  /* 0x0000000000027941 */ /* 0x000fea0003800200 */
.L_x_541:
        /* <DEDUP_REMOVED lines=55> */
[----:B------:R-:W-:Y:S01]  /*c8b0*/  LOP3.LUT R115, R115, R104, R101, 0x96, !PT ;  /* 0x0000006873737212 */ /* 0x000fe200078e9665 */
[----:B------:R-:W-:Y:S01]  /*c8c0*/  IMAD.MOV.U32 R104, RZ, RZ, RZ ;  /* 0x000000ffff687224 */ /* 0x000fe200078e00ff */
[----:B------:R-:W-:Y:S01]  /*c8d0*/  MOV R101, R172 ;  /* 0x000000ac00657202 */ /* 0x000fe20000000f00 */
[----:B------:R-:W-:Y:S01]  /*c8e0*/  IMAD.MOV.U32 R172, RZ, RZ, R100 ;  /* 0x000000ffffac7224 */ /* 0x000fe200078e0064 */
[----:B------:R-:W-:-:S07]  /*c8f0*/  LOP3.LUT R6, R105, R106, R117, 0x96, !PT ;  /* 0x0000006a69067212 */ /* 0x000fce00078e9675 */
.L_x_539:
[----:B------:R-:W-:Y:S05]  /*c900*/  BSYNC.RECONVERGENT B1 ;  /* 0x0000000000017941 */ /* 0x000fea0003800200 */
.L_x_538:
        /* <DEDUP_REMOVED lines=22> */
.L_x_545:
        /* <DEDUP_REMOVED lines=13> */
.L_x_547:
[----:B------:R-:W-:Y:S05]  /*cb40*/  BSYNC.RECONVERGENT B2 ;  /* 0x0000000000027941 */ /* 0x000fea0003800200 */
.L_x_546:
        /* <DEDUP_REMOVED lines=60> */
.L_x_544:
[----:B------:R-:W-:Y:S05]  /*cf10*/  BSYNC.RECONVERGENT B1 ;  /* 0x0000000000017941 */ /* 0x000fea0003800200 */
.L_x_543:
        /* <DEDUP_REMOVED lines=21> */
.L_x_550:
        /* <DEDUP_REMOVED lines=13> */
.L_x_552:
[----:B------:R-:W-:Y:S05]  /*d140*/  BSYNC.RECONVERGENT B2 ;  /* 0x0000000000027941 */ /* 0x000fea0003800200 */
.L_x_551:
        /* <DEDUP_REMOVED lines=60> */
.L_x_549:
[----:B------:R-:W-:Y:S05]  /*d510*/  BSYNC.RECONVERGENT B1 ;  /* 0x0000000000017941 */ /* 0x000fea0003800200 */
.L_x_548:
        /* <DEDUP_REMOVED lines=22> */
.L_x_555:
        /* <DEDUP_REMOVED lines=15> */
.L_x_557:
[----:B------:R-:W-:Y:S05]  /*d770*/  BSYNC.RECONVERGENT B2 ;  /* 0x0000000000027941 */ /* 0x000fea0003800200 */
.L_x_556:
        /* <DEDUP_REMOVED lines=60> */
.L_x_554:
[----:B------:R-:W-:Y:S05]  /*db40*/  BSYNC.RECONVERGENT B1 ;  /* 0x0000000000017941 */ /* 0x000fea0003800200 */
.L_x_553:
[----:B------:R-:W-:Y:S02]  /*db50*/  I2FP.F32.U32 R100, R101 ;  /* 0x0000006500647245 */ /* 0x000fe40000201000 */
[----:B------:R-:W-:Y:S02]  /*db60*/  SHF.L.U32 R173, R173, 0x10, RZ ;  /* 0x00000010adad7819 */ /* 0x000fe400000006ff */
[----:B------:R-:W-:Y:S01]  /*db70*/  F2FP.BF16.F32.PACK_AB R102, R149, R150 ;  /* 0x000000969566723e */ /* 0x000fe200000010ff */
[----:B------:R-:W-:Y:S01]  /*db80*/  FFMA.FTZ R171, R100, R171, 1.1641532182693481445e-10 ;  /* 0x2f00000064ab7423 */ /* 0x000fe200000100ab */
[----:B------:R-:W-:Y:S01]  /*db90*/  F2FP.BF16.F32.PACK_AB R101, R134, R135 ;  /* 0x000000878665723e */ /* 0x000fe200000010ff */
[----:B------:R-:W-:Y:S01]  /*dba0*/  FMUL.FTZ R173, R173, R168 ;  /* 0x000000a8adad7220 */ /* 0x000fe20000410000 */
[----:B------:R-:W-:Y:S02]  /*dbb0*/  F2FP.BF16.F32.PACK_AB R100, R120, R121 ;  /* 0x000000797864723e */ /* 0x000fe400000010ff */
[----:B------:R-:W-:Y:S01]  /*dbc0*/  FSETP.GTU.FTZ.AND P6, PT, R171, R158, PT ;  /* 0x0000009eab00720b */ /* 0x000fe20003fdc000 */
[----:B------:R-:W-:-:S05]  /*dbd0*/  FMUL.FTZ R173, R173, R170 ;  /* 0x000000aaadad7220 */ /* 0x000fca0000410000 */
[----:B------:R-:W-:Y:S02]  /*dbe0*/  FSEL R158, R173, RZ, !P6 ;  /* 0x000000ffad9e7208 */ /* 0x000fe40007000000 */
[----:B------:R-:W-:Y:S02]  /*dbf0*/  PLOP3.LUT P6, PT, P6, PT, PT, 0x8, 0x80 ;  /* 0x000000000080781c */ /* 0x000fe400037ce170 */
[----:B------:R-:W-:-:S11]  /*dc00*/  F2FP.BF16.F32.PACK_AB R103, R158, R157 ;  /* 0x0000009d9e67723e */ /* 0x000fd600000010ff */
.L_x_517:
        /* <DEDUP_REMOVED lines=18> */
[----:B-1----:R-:W-:-:S04]  /*dd30*/  IMAD.WIDE.U32 R104, R169, 0x8, R104 ;  /* 0x00000008a9687825 */ /* 0x002fc800078e0068 */
[----:B------:R-:W-:Y:S01]  /*dd40*/  VIADD R169, R169, 0x20 ;  /* 0x00000020a9a97836 */ /* 0x000fe20000000000 */
[----:B------:R2:W-:Y:S06]  /*dd50*/  STG.E.64 desc[UR6][R104.64], R170 ;  /* 0x000000aa68007986 */ /* 0x0005ec000c101b06 */
.L_x_475:
[----:B------:R-:W-:Y:S05]  /*dd60*/  BSYNC.RECONVERGENT B0 ;  /* 0x0000000000007941 */ /* 0x000fea0003800200 */
.L_x_474:
[----:B------:R-:W-:Y:S01]  /*dd70*/  ISETP.GE.U32.AND P0, PT, R3, 0x60, PT ;  /* 0x000000600300780c */ /* 0x000fe20003f06070 */
[----:B------:R-:W-:Y:S01]  /*dd80*/  BSSY.RECONVERGENT B0, `(.L_x_558) ;  /* 0x0000659000007945 */ /* 0x000fe20003800200 */
[----:B------:R-:W-:-:S11]  /*dd90*/  LOP3.LUT R114, R114, 0xffffff7f, RZ, 0xc0, !PT ;  /* 0xffffff7f72727812 */ /* 0x000fd600078ec0ff */
[----:B------:R-:W-:Y:S01]  /*dda0*/  @P0 LOP3.LUT R114, R114, 0x80, RZ, 0xfc, !PT ;  /* 0x0000008072720812 */ /* 0x000fe200078efcff */
[----:B------:R-:W-:Y:S06]  /*ddb0*/  @!P0 BRA `(.L_x_559) ;  /* 0x0000006400548947 */ /* 0x000fec0003800000 */
[----:B0-2---:R-:W0:Y:S02]  /*ddc0*/  LDC.64 R100, c[0x0][0x390] ;  /* 0x0000e400ff647b82 */ /* 0x005e240000000a00 */
        /* <DEDUP_REMOVED lines=24> */
.L_x_563:
        /* <DEDUP_REMOVED lines=13> */
.L_x_565:
[----:B------:R-:W-:Y:S05]  /*e020*/  BSYNC.RECONVERGENT B2 ;  /* 0x0000000000027941 */ /* 0x000fea0003800200 */
.L_x_564:
        /* <DEDUP_REMOVED lines=59> */
.L_x_562:
[----:B------:R-:W-:Y:S05]  /*e3e0*/  BSYNC.RECONVERGENT B1 ;  /* 0x0000000000017941 */ /* 0x000fea0003800200 */
.L_x_561:
        /* <DEDUP_REMOVED lines=30> */
.L_x_568:
        /* <DEDUP_REMOVED lines=13> */
.L_x_570:
[----:B------:R-:W-:Y:S05]  /*e6a0*/  BSYNC.RECONVERGENT B2 ;  /* 0x0000000000027941 */ /* 0x000fea0003800200 */
.L_x_569:
        /* <DEDUP_REMOVED lines=60> */
.L_x_567:
[----:B------:R-:W-:Y:S05]  /*ea70*/  BSYNC.RECONVERGENT B1 ;  /* 0x0000000000017941 */ /* 0x000fea0003800200 */
.L_x_566:
        /* <DEDUP_REMOVED lines=23> */
.L_x_573:
        /* <DEDUP_REMOVED lines=13> */
.L_x_575:
[----:B------:R-:W-:Y:S05]  /*ecc0*/  BSYNC.RECONVERGENT B2 ;  /* 0x0000000000027941 */ /* 0x000fea0003800200 */
.L_x_574:
        /* <DEDUP_REMOVED lines=60> */
.L_x_572:
[----:B------:R-:W-:Y:S05]  /*f090*/  BSYNC.RECONVERGENT B1 ;  /* 0x0000000000017941 */ /* 0x000fea0003800200 */
.L_x_571:
[----:B------:R-:W-:Y:S01]  /*f0a0*/  I2FP.F32.U32 R117, R100 ;  /* 0x0000006400757245 */ /* 0x000fe20000201000 */
[C---:B------:R-:W-:Y:S01]  /*f0b0*/  IMAD.U32 R133, R101.reuse, 0x10000, RZ ;  /* 0x0001000065857824 */ /* 0x040fe200078e00ff */
[----:B------:R-:W-:Y:S01]  /*f0c0*/  ISETP.NE.AND P2, PT, R104, 0x1, PT ;  /* 0x000000016800780c */ /* 0x000fe20003f45270 */
[----:B------:R-:W-:Y:S01]  /*f0d0*/  BSSY.RECONVERGENT B1, `(.L_x_576) ;  /* 0x0000060000017945 */ /* 0x000fe20003800200 */
[----:B------:R-:W-:Y:S01]  /*f0e0*/  PRMT R132, R101, 0x7632, R132 ;  /* 0x0000763265847816 */ /* 0x000fe20000000084 */
[----:B------:R-:W-:Y:S01]  /*f0f0*/  FFMA.FTZ R100, R117, R160, 1.1641532182693481445e-10 ;  /* 0x2f00000075647423 */ /* 0x000fe200000100a0 */
[----:B------:R-:W-:Y:S01]  /*f100*/  FMUL.FTZ R133, R133, R168 ;  /* 0x000000a885857220 */ /* 0x000fe20000410000 */
[----:B------:R-:W-:Y:S01]  /*f110*/  PRMT R147, R105, 0x7632, R147 ;  /* 0x0000763269937816 */ /* 0x000fe20000000093 */
[----:B------:R-:W-:Y:S01]  /*f120*/  IMAD.MOV.U32 R101, RZ, RZ, R116 ;  /* 0x000000ffff657224 */ /* 0x000fe200078e0074 */
[----:B------:R-:W-:Y:S01]  /*f130*/  MOV R117, 0x2 ;  /* 0x0000000200757802 */ /* 0x000fe20000000f00 */
[----:B------:R-:W-:Y:S01]  /*f140*/  FMUL.FTZ R133, R133, R174 ;  /* 0x000000ae85857220 */ /* 0x000fe20000410000 */
[----:B------:R-:W-:Y:S01]  /*f150*/  FSETP.GTU.FTZ.AND P1, PT, R100, R173, PT ;  /* 0x000000ad6400720b */ /* 0x000fe20003f3c000 */
[----:B------:R-:W-:-:S03]  /*f160*/  IMAD.U32 R100, R105, 0x10000, RZ ;  /* 0x0001000069647824 */ /* 0x000fc600078e00ff */
        /* <DEDUP_REMOVED lines=12> */
.L_x_578:
        /* <DEDUP_REMOVED lines=13> */
.L_x_580:
[----:B------:R-:W-:Y:S05]  /*f300*/  BSYNC.RECONVERGENT B2 ;  /* 0x0000000000027941 */ /* 0x000fea0003800200 */
.L_x_579:
        /* <DEDUP_REMOVED lines=60> */
.L_x_577:
[----:B------:R-:W-:Y:S05]  /*f6d0*/  BSYNC.RECONVERGENT B1 ;  /* 0x0000000000017941 */ /* 0x000fea0003800200 */
.L_x_576:
        /* <DEDUP_REMOVED lines=23> */
.L_x_583:
        /* <DEDUP_REMOVED lines=13> */
.L_x_585:
[----:B------:R-:W-:Y:S05]  /*f920*/  BSYNC.RECONVERGENT B2 ;  /* 0x0000000000027941 */ /* 0x000fea0003800200 */
.L_x_584:
        /* <DEDUP_REMOVED lines=60> */
.L_x_582:
[----:B------:R-:W-:Y:S05]  /*fcf0*/  BSYNC.RECONVERGENT B1 ;  /* 0x0000000000017941 */ /* 0x000fea0003800200 */
.L_x_581:
        /* <DEDUP_REMOVED lines=25> */
.L_x_588:
        /* <DEDUP_REMOVED lines=13> */
.L_x_590:
[----:B------:R-:W-:Y:S05]  /*ff60*/  BSYNC.RECONVERGENT B2 ;  /* 0x0000000000027941 */ /* 0x000fea0003800200 */
.L_x_589:
        /* <DEDUP_REMOVED lines=60> */
.L_x_587:
[----:B------:R-:W-:Y:S05]  /*10330*/  BSYNC.RECONVERGENT B1 ;  /* 0x0000000000017941 */ /* 0x000fea0003800200 */
.L_x_586:
        /* <DEDUP_REMOVED lines=23> */
.L_x_593:
        /* <DEDUP_REMOVED lines=13> */
.L_x_595:
[----:B------:R-:W-:Y:S05]  /*10580*/  BSYNC.RECONVERGENT B2 ;  /* 0x0000000000027941 */ /* 0x000fea0003800200 */
.L_x_594:
        /* <DEDUP_REMOVED lines=60> */
.L_x_592:
[----:B------:R-:W-:Y:S05]  /*10950*/  BSYNC.RECONVERGENT B1 ;  /* 0x0000000000017941 */ /* 0x000fea0003800200 */
.L_x_591:
        /* <DEDUP_REMOVED lines=25> */
.L_x_598:
        /* <DEDUP_REMOVED lines=15> */
.L_x_600:
[----:B------:R-:W-:Y:S05]  /*10be0*/  BSYNC.RECONVERGENT B2 ;  /* 0x0000000000027941 */ /* 0x000fea0003800200 */
.L_x_599:
        /* <DEDUP_REMOVED lines=60> */
.L_x_597:
[----:B------:R-:W-:Y:S05]  /*10fb0*/  BSYNC.RECONVERGENT B1 ;  /* 0x0000000000017941 */ /* 0x000fea0003800200 */
.L_x_596:
        /* <DEDUP_REMOVED lines=15> */
.L_x_560:
        /* <DEDUP_REMOVED lines=16> */
.L_x_604:
        /* <DEDUP_REMOVED lines=13> */
.L_x_606:
[----:B------:R-:W-:Y:S05]  /*11280*/  BSYNC.RECONVERGENT B2 ;  /* 0x0000000000027941 */ /* 0x000fea0003800200 */
.L_x_605:
        /* <DEDUP_REMOVED lines=59> */
.L_x_603:
[----:B------:R-:W-:Y:S05]  /*11640*/  BSYNC.RECONVERGENT B1 ;  /* 0x0000000000017941 */ /* 0x000fea0003800200 */
.L_x_602:
        /* <DEDUP_REMOVED lines=27> */
.L_x_609:
        /* <DEDUP_REMOVED lines=13> */
.L_x_611:
[----:B------:R-:W-:Y:S05]  /*118d0*/  BSYNC.RECONVERGENT B2 ;  /* 0x0000000000027941 */ /* 0x000fea0003800200 */
.L_x_610:
        /* <DEDUP_REMOVED lines=60> */
.L_x_608:
[----:B------:R-:W-:Y:S05]  /*11ca0*/  BSYNC.RECONVERGENT B1 ;  /* 0x0000000000017941 */ /* 0x000fea0003800200 */
.L_x_607:
[----:B------:R-:W-:Y:S01]  /*11cb0*/  I2FP.F32.U32 R104, R105 ;  /* 0x0000006900687245 */ /* 0x000fe20000201000 */
[----:B------:R-:W-:Y:S01]  /*11cc0*/  BSSY.RECONVERGENT B1, `(.L_x_612) ;  /* 0x000005e000017945 */ /* 0x000fe20003800200 */
[----:B------:R-:W-:Y:S01]  /*11cd0*/  SHF.L.U32 R107, R100, 0x10, RZ ;  /* 0x00000010646b7819 */ /* 0x000fe200000006ff */
[----:B------:R-:W-:Y:S01]  /*11ce0*/  IMAD.MOV.U32 R100, RZ, RZ, R116 ;  /* 0x000000ffff647224 */ /* 0x000fe200078e0074 */
[----:B------:R-:W-:Y:S01]  /*11cf0*/  ISETP.NE.AND P1, PT, R117, 0x1, PT ;  /* 0x000000017500780c */ /* 0x000fe20003f25270 */
[----:B------:R-:W-:Y:S01]  /*11d00*/  FFMA.FTZ R105, R104, R171, 1.1641532182693481445e-10 ;  /* 0x2f00000068697423 */ /* 0x000fe200000100ab */
[----:B------:R-:W-:Y:S02]  /*11d10*/  IMAD.MOV.U32 R104, RZ, RZ, 0x2 ;  /* 0x00000002ff687424 */ /* 0x000fe400078e00ff */
[----:B------:R-:W-:Y:S02]  /*11d20*/  FMUL.FTZ R107, R107, R168 ;  /* 0x000000a86b6b7220 */ /* 0x000fe40000410000 */
[----:B------:R-:W-:-:S02]  /*11d30*/  FSETP.GTU.FTZ.AND P0, PT, R105, R160, PT ;  /* 0x000000a06900720b */ /* 0x000fc40003f1c000 */
[----:B------:R-:W-:-:S05]  /*11d40*/  FMUL.FTZ R107, R107, R170 ;  /* 0x000000aa6b6b7220 */ /* 0x000fca0000410000 */
        /* <DEDUP_REMOVED lines=11> */
.L_x_614:
        /* <DEDUP_REMOVED lines=8> */
[----:B------:R-:W-:Y:S02]  /*11e80*/  @!P1 VIADD R6, R113, 0x1 ;  /* 0x0000000171069836 */ /* 0x000fe40000000000 */
[----:B------:R-:W-:Y:S01]  /*11e90*/  @!P1 IMAD.MOV.U32 R5, RZ, RZ, RZ ;  /* 0x000000ffff059224 */ /* 0x000fe200078e00ff */
[----:B------:R-:W-:-:S13]  /*11ea0*/  ISETP.NE.AND P2, PT, R2, RZ, !P1 ;  /* 0x000000ff0200720c */ /* 0x000fda0004f45270 */
[----:B------:R-:W-:-:S05]  /*11eb0*/  @P2 IMAD.MOV R6, RZ, RZ, R113 ;  /* 0x000000ffff062224 */ /* 0x000fca00078e0271 */
[----:B------:R-:W-:-:S07]  /*11ec0*/  @!P1 MOV R113, R6 ;  /* 0x0000000600719202 */ /* 0x000fce0000000f00 */
.L_x_616:
[----:B------:R-:W-:Y:S05]  /*11ed0*/  BSYNC.RECONVERGENT B2 ;  /* 0x0000000000027941 */ /* 0x000fea0003800200 */
.L_x_615:
        /* <DEDUP_REMOVED lines=60> */
.L_x_613:
[----:B------:R-:W-:Y:S05]  /*122a0*/  BSYNC.RECONVERGENT B1 ;  /* 0x0000000000017941 */ /* 0x000fea0003800200 */
.L_x_612:
        /* <DEDUP_REMOVED lines=22> */
.L_x_619:
        /* <DEDUP_REMOVED lines=13> */
.L_x_621:
[----:B------:R-:W-:Y:S05]  /*124e0*/  BSYNC.RECONVERGENT B2 ;  /* 0x0000000000027941 */ /* 0x000fea0003800200 */
.L_x_620:
        /* <DEDUP_REMOVED lines=53> */
[----:B------:R-:W-:Y:S01]  /*12840*/  IMAD.WIDE.U32 R116, R116, -0x326172a9, RZ ;  /* 0xcd9e8d5774747825 */ /* 0x000fe200078e00ff */
[----:B------:R-:W-:-:S03]  /*12850*/  LOP3.LUT R115, R115, R104, R101, 0x96, !PT ;  /* 0x0000006873737212 */ /* 0x000fc600078e9665 */
[----:B------:R-:W-:Y:S02]  /*12860*/  VIADD R105, R110, 0x8ff34781 ;  /* 0x8ff347816e697836 */ /* 0x000fe40000000000 */
[----:B------:R-:W-:Y:S01]  /*12870*/  IMAD.MOV.U32 R101, RZ, RZ, R172 ;  /* 0x000000ffff657224 */ /* 0x000fe200078e00ac */
[----:B------:R-:W-:Y:S02]  /*12880*/  MOV R172, R100 ;  /* 0x0000006400ac7202 */ /* 0x000fe40000000f00 */
[----:B------:R-:W-:Y:S01]  /*12890*/  LOP3.LUT R6, R105, R106, R117, 0x96, !PT ;  /* 0x0000006a69067212 */ /* 0x000fe200078e9675 */
[----:B------:R-:W-:-:S07]  /*128a0*/  IMAD.MOV.U32 R106, RZ, RZ, RZ ;  /* 0x000000ffff6a7224 */ /* 0x000fce00078e00ff */
.L_x_618:
[----:B------:R-:W-:Y:S05]  /*128b0*/  BSYNC.RECONVERGENT B1 ;  /* 0x0000000000017941 */ /* 0x000fea0003800200 */
.L_x_617:
        /* <DEDUP_REMOVED lines=8> */
[----:B------:R-:W-:Y:S01]  /*12940*/  FMUL.FTZ R105, R105, R170 ;  /* 0x000000aa69697220 */ /* 0x000fe20000410000 */
[----:B------:R-:W-:-:S04]  /*12950*/  MOV R101, R116 ;  /* 0x0000007400657202 */ /* 0x000fc80000000f00 */
        /* <DEDUP_REMOVED lines=8> */
[----:B------:R-:W-:Y:S01]  /*129e0*/  @P3 VIADD R104, R106, 0x1 ;  /* 0x000000016a683836 */ /* 0x000fe20000000000 */
[----:B------:R-:W-:Y:S01]  /*129f0*/  @P3 MOV R101, R6 ;  /* 0x0000000600653202 */ /* 0x000fe20000000f00 */
[----:B------:R-:W-:Y:S06]  /*12a00*/  BRA `(.L_x_623) ;  /* 0x0000000400287947 */ /* 0x000fec0003800000 */
.L_x_624:
[----:B------:R-:W-:Y:S01]  /*12a10*/  VIADD R4, R4, 0x1 ;  /* 0x0000000104047836 */ /* 0x000fe20000000000 */
[----:B------:R-:W-:Y:S03]  /*12a20*/  BSSY.RECONVERGENT B2, `(.L_x_625) ;  /* 0x000000c000027945 */ /* 0x000fe60003800200 */
[C---:B------:R-:W-:Y:S01]  /*12a30*/  IMAD.WIDE.U32 R106, R4.reuse, -0x2daee0ad, RZ ;  /* 0xd2511f53046a7825 */ /* 0x040fe200078e00ff */
[----:B------:R-:W-:-:S13]  /*12a40*/  ISETP.NE.AND P3, PT, R4, RZ, PT ;  /* 0x000000ff0400720c */ /* 0x000fda0003f65270 */
[----:B------:R-:W-:Y:S05]  /*12a50*/  @P3 BRA `(.L_x_626) ;  /* 0x0000000000203947 */ /* 0x000fea0003800000 */
[----:B------:R-:W-:-:S04]  /*12a60*/  IADD3 R5, PT, PT, R5, 0x1, RZ ;  /* 0x0000000105057810 */ /* 0x000fc80007ffe0ff */
[----:B------:R-:W-:-:S13]  /*12a70*/  ISETP.NE.AND P3, PT, R5, RZ, PT ;  /* 0x000000ff0500720c */ /* 0x000fda0003f65270 */
[----:B------:R-:W-:Y:S01]  /*12a80*/  @!P3 VIADD R2, R2, 0x1 ;  /* 0x000000010202b836 */ /* 0x000fe20000000000 */
[----:B------:R-:W-:Y:S02]  /*12a90*/  @!P3 IADD3 R6, PT, PT, R113, 0x1, RZ ;  /* 0x000000017106b810 */ /* 0x000fe40007ffe0ff */
[----:B------:R-:W-:Y:S02]  /*12aa0*/  @!P3 MOV R5, RZ ;  /* 0x000000ff0005b202 */ /* 0x000fe40000000f00 */
[----:B------:R-:W-:-:S13]  /*12ab0*/  ISETP.NE.AND P4, PT, R2, RZ, !P3 ;  /* 0x000000ff0200720c */ /* 0x000fda0005f85270 */
[----:B------:R-:W-:-:S04]  /*12ac0*/  @P4 IMAD.MOV R6, RZ, RZ, R113 ;  /* 0x000000ffff064224 */ /* 0x000fc800078e0271 */
[----:B------:R-:W-:-:S07]  /*12ad0*/  @!P3 IMAD.MOV.U32 R113, RZ, RZ, R6 ;  /* 0x000000ffff71b224 */ /* 0x000fce00078e0006 */
.L_x_626:
[----:B------:R-:W-:Y:S05]  /*12ae0*/  BSYNC.RECONVERGENT B2 ;  /* 0x0000000000027941 */ /* 0x000fea0003800200 */
.L_x_625:
[----:B------:R-:W-:Y:S01]  /*12af0*/  IMAD.WIDE.U32 R104, R2, -0x326172a9, RZ ;  /* 0xcd9e8d5702687825 */ /* 0x000fe200078e00ff */
[----:B------:R-:W-:Y:S02]  /*12b00*/  LOP3.LUT R100, R113, R107, R111, 0x96, !PT ;  /* 0x0000006b71647212 */ /* 0x000fe400078e966f */
[C---:B------:R-:W-:Y:S01]  /*12b10*/  IADD3 R115, PT, PT, R111.reuse, 0x76cf5d0a, RZ ;  /* 0x76cf5d0a6f737810 */ /* 0x040fe20007ffe0ff */
        /* <DEDUP_REMOVED lines=14> */
[----:B------:R-:W-:Y:S02]  /*12c00*/  IADD3 R105, PT, PT, R110, -0x255992d5, RZ ;  /* 0xdaa66d2b6e697810 */ /* 0x000fe40007ffe0ff */
[----:B------:R-:W-:Y:S01]  /*12c10*/  IADD3 R115, PT, PT, R111, -0x126145ec, RZ ;  /* 0xed9eba146f737810 */ /* 0x000fe20007ffe0ff */
        /* <DEDUP_REMOVED lines=10> */
[----:B------:R-:W-:Y:S02]  /*12cc0*/  IADD3 R105, PT, PT, R110, 0x1715609d, RZ ;  /* 0x1715609d6e697810 */ /* 0x000fe40007ffe0ff */
[----:B------:R-:W-:Y:S01]  /*12cd0*/  IADD3 R115, PT, PT, R111, 0x646e171e, RZ ;  /* 0x646e171e6f737810 */ /* 0x000fe20007ffe0ff */
        /* <DEDUP_REMOVED lines=11> */
[----:B------:R-:W-:Y:S01]  /*12d90*/  IADD3 R115, PT, PT, R111, -0x24c28bd8, RZ ;  /* 0xdb3d74286f737810 */ /* 0x000fe20007ffe0ff */
[----:B------:R-:W-:Y:S01]  /*12da0*/  IMAD.WIDE.U32 R116, R116, -0x2daee0ad, RZ ;  /* 0xd2511f5374747825 */ /* 0x000fe200078e00ff */
[----:B------:R-:W-:-:S03]  /*12db0*/  LOP3.LUT R105, R105, R104, R101, 0x96, !PT ;  /* 0x0000006869697212 */ /* 0x000fc600078e9665 */
[----:B------:R-:W-:Y:S01]  /*12dc0*/  VIADD R101, R110, 0xf1bbcdc8 ;  /* 0xf1bbcdc86e657836 */ /* 0x000fe20000000000 */
[----:B------:R-:W-:Y:S01]  /*12dd0*/  LOP3.LUT R107, R107, R106, R117, 0x96, !PT ;  /* 0x0000006a6b6b7212 */ /* 0x000fe200078e9675 */
        /* <DEDUP_REMOVED lines=10> */
[----:B------:R-:W-:Y:S01]  /*12e80*/  HFMA2 R104, -RZ, RZ, 0, 0 ;  /* 0x00000000ff687431 */ /* 0x000fe200000001ff */
[----:B------:R-:W-:Y:S01]  /*12e90*/  MOV R101, R172 ;  /* 0x000000ac00657202 */ /* 0x000fe20000000f00 */
[----:B------:R-:W-:-:S07]  /*12ea0*/  IMAD.MOV.U32 R172, RZ, RZ, R100 ;  /* 0x000000ffffac7224 */ /* 0x000fce00078e0064 */
.L_x_623:
[----:B------:R-:W-:Y:S05]  /*12eb0*/  BSYNC.RECONVERGENT B1 ;  /* 0x0000000000017941 */ /* 0x000fea0003800200 */
.L_x_622:
[----:B------:R-:W-:Y:S01]  /*12ec0*/  I2FP.F32.U32 R100, R101 ;  /* 0x0000006500647245 */ /* 0x000fe20000201000 */
[----:B------:R-:W-:Y:S01]  /*12ed0*/  IMAD.U32 R105, R102, 0x10000, RZ ;  /* 0x0001000066697824 */ /* 0x000fe200078e00ff */
[----:B------:R-:W-:Y:S01]  /*12ee0*/  ISETP.NE.AND P4, PT, R104, 0x1, PT ;  /* 0x000000016800780c */ /* 0x000fe20003f85270 */
[----:B------:R-:W-:Y:S01]  /*12ef0*/  BSSY.RECONVERGENT B1, `(.L_x_627) ;  /* 0x000005d000017945 */ /* 0x000fe20003800200 */
[----:B------:R-:W-:Y:S01]  /*12f00*/  PRMT R102, R102, 0x7632, R102 ;  /* 0x0000763266667816 */ /* 0x000fe20000000066 */
[----:B------:R-:W-:Y:S01]  /*12f10*/  FFMA.FTZ R101, R100, R171, 1.1641532182693481445e-10 ;  /* 0x2f00000064657423 */ /* 0x000fe200000100ab */
[----:B------:R-:W-:Y:S01]  /*12f20*/  FMUL.FTZ R105, R105, R168 ;  /* 0x000000a869697220 */ /* 0x000fe20000410000 */
[----:B------:R-:W-:-:S03]  /*12f30*/  MOV R106, 0x2 ;  /* 0x00000002006a7802 */ /* 0x000fc60000000f00 */
        /* <DEDUP_REMOVED lines=11> */
[----:B------:R-:W-:Y:S01]  /*12ff0*/  @P4 IADD3 R106, PT, PT, R104, 0x1, RZ ;  /* 0x00000001686a4810 */ /* 0x000fe20007ffe0ff */
[----:B------:R-:W-:Y:S01]  /*13000*/  @P4 IMAD.MOV.U32 R101, RZ, RZ, R6 ;  /* 0x000000ffff654224 */ /* 0x000fe200078e0006 */
[----:B------:R-:W-:Y:S06]  /*13010*/  BRA `(.L_x_628) ;  /* 0x0000000400287947 */ /* 0x000fec0003800000 */
.L_x_629:
[----:B------:R-:W-:Y:S01]  /*13020*/  IADD3 R4, PT, PT, R4, 0x1, RZ ;  /* 0x0000000104047810 */ /* 0x000fe20007ffe0ff */
[----:B------:R-:W-:Y:S03]  /*13030*/  BSSY.RECONVERGENT B2, `(.L_x_630) ;  /* 0x000000c000027945 */ /* 0x000fe60003800200 */
[C---:B------:R-:W-:Y:S01]  /*13040*/  ISETP.NE.AND P4, PT, R4.reuse, RZ, PT ;  /* 0x000000ff0400720c */ /* 0x040fe20003f85270 */
[----:B------:R-:W-:-:S12]  /*13050*/  IMAD.WIDE.U32 R106, R4, -0x2daee0ad, RZ ;  /* 0xd2511f53046a7825 */ /* 0x000fd800078e00ff */
[----:B------:R-:W-:Y:S05]  /*13060*/  @P4 BRA `(.L_x_631) ;  /* 0x0000000000204947 */ /* 0x000fea0003800000 */
[----:B------:R-:W-:-:S05]  /*13070*/  VIADD R5, R5, 0x1 ;  /* 0x0000000105057836 */ /* 0x000fca0000000000 */
[----:B------:R-:W-:-:S13]  /*13080*/  ISETP.NE.AND P4, PT, R5, RZ, PT ;  /* 0x000000ff0500720c */ /* 0x000fda0003f85270 */
[----:B------:R-:W-:Y:S01]  /*13090*/  @!P4 IADD3 R2, PT, PT, R2, 0x1, RZ ;  /* 0x000000010202c810 */ /* 0x000fe20007ffe0ff */
[----:B------:R-:W-:Y:S02]  /*130a0*/  @!P4 VIADD R6, R113, 0x1 ;  /* 0x000000017106c836 */ /* 0x000fe40000000000 */
[----:B------:R-:W-:Y:S01]  /*130b0*/  @!P4 IMAD.MOV.U32 R5, RZ, RZ, RZ ;  /* 0x000000ffff05c224 */ /* 0x000fe200078e00ff */
[----:B------:R-:W-:-:S13]  /*130c0*/  ISETP.NE.AND P5, PT, R2, RZ, !P4 ;  /* 0x000000ff0200720c */ /* 0x000fda00067a5270 */
[----:B------:R-:W-:-:S04]  /*130d0*/  @P5 IADD3 R6, PT, PT, R113, RZ, RZ ;  /* 0x000000ff71065210 */ /* 0x000fc80007ffe0ff */
[----:B------:R-:W-:-:S07]  /*130e0*/  @!P4 MOV R113, R6 ;  /* 0x000000060071c202 */ /* 0x000fce0000000f00 */
.L_x_631:
[----:B------:R-:W-:Y:S05]  /*130f0*/  BSYNC.RECONVERGENT B2 ;  /* 0x0000000000027941 */ /* 0x000fea0003800200 */
.L_x_630:
        /* <DEDUP_REMOVED lines=8> */
[----:B------:R-:W-:Y:S02]  /*13180*/  LOP3.LUT R105, R105, R104, R101, 0x96, !PT ;  /* 0x0000006869697212 */ /* 0x000fe400078e9665 */
        /* <DEDUP_REMOVED lines=51> */
.L_x_628:
[----:B------:R-:W-:Y:S05]  /*134c0*/  BSYNC.RECONVERGENT B1 ;  /* 0x0000000000017941 */ /* 0x000fea0003800200 */
.L_x_627:
        /* <DEDUP_REMOVED lines=21> */
.L_x_634:
        /* <DEDUP_REMOVED lines=13> */
.L_x_636:
[----:B------:R-:W-:Y:S05]  /*136f0*/  BSYNC.RECONVERGENT B2 ;  /* 0x0000000000027941 */ /* 0x000fea0003800200 */
.L_x_635:
[----:B------:R-:W-:Y:S01]  /*13700*/  IMAD.WIDE.U32 R104, R2, -0x326172a9, RZ ;  /* 0xcd9e8d5702687825 */ /* 0x000fe200078e00ff */
[----:B------:R-:W-:-:S03]  /*13710*/  LOP3.LUT R100, R113, R107, R111, 0x96, !PT ;  /* 0x0000006b71647212 */ /* 0x000fc600078e966f */
[----:B------:R-:W-:Y:S01]  /*13720*/  HFMA2 R102, -RZ, RZ, 0, 0 ;  /* 0x00000000ff667431 */ /* 0x000fe200000001ff */
        /* <DEDUP_REMOVED lines=54> */
[----:B------:R-:W-:Y:S02]  /*13a90*/  LOP3.LUT R115, R115, R104, R101, 0x96, !PT ;  /* 0x0000006873737212 */ /* 0x000fe400078e9665 */
[----:B------:R-:W-:Y:S01]  /*13aa0*/  MOV R101, R172 ;  /* 0x000000ac00657202 */ /* 0x000fe20000000f00 */
[----:B------:R-:W-:-:S07]  /*13ab0*/  IMAD.MOV.U32 R172, RZ, RZ, R100 ;  /* 0x000000ffffac7224 */ /* 0x000fce00078e0064 */
.L_x_633:
[----:B------:R-:W-:Y:S05]  /*13ac0*/  BSYNC.RECONVERGENT B1 ;  /* 0x0000000000017941 */ /* 0x000fea0003800200 */
.L_x_632:
[----:B------:R-:W-:Y:S01]  /*13ad0*/  I2FP.F32.U32 R100, R101 ;  /* 0x0000006500647245 */ /* 0x000fe20000201000 */
[C---:B------:R-:W-:Y:S01]  /*13ae0*/  IMAD.U32 R105, R103.reuse, 0x10000, RZ ;  /* 0x0001000067697824 */ /* 0x040fe200078e00ff */
        /* <DEDUP_REMOVED lines=20> */
.L_x_639:
        /* <DEDUP_REMOVED lines=8> */
[----:B------:R-:W-:Y:S01]  /*13cb0*/  @!P6 IADD3 R2, PT, PT, R2, 0x1, RZ ;  /* 0x000000010202e810 */ /* 0x000fe20007ffe0ff */
[----:B------:R-:W-:Y:S02]  /*13cc0*/  @!P6 VIADD R100, R113, 0x1 ;  /* 0x000000017164e836 */ /* 0x000fe40000000000 */
[----:B------:R-:W-:Y:S01]  /*13cd0*/  @!P6 IMAD.MOV.U32 R5, RZ, RZ, RZ ;  /* 0x000000ffff05e224 */ /* 0x000fe200078e00ff */
[----:B------:R-:W-:-:S13]  /*13ce0*/  ISETP.NE.AND P0, PT, R2, RZ, !P6 ;  /* 0x000000ff0200720c */ /* 0x000fda0007705270 */
[----:B------:R-:W-:Y:S02]  /*13cf0*/  @P0 IADD3 R100, PT, PT, R113, RZ, RZ ;  /* 0x000000ff71640210 */ /* 0x000fe40007ffe0ff */
[----:B------:R-:W-:Y:S02]  /*13d00*/  ISETP.NE.AND P0, PT, R6, RZ, PT ;  /* 0x000000ff0600720c */ /* 0x000fe40003f05270 */
[----:B------:R-:W-:-:S11]  /*13d10*/  @!P6 MOV R113, R100 ;  /* 0x000000640071e202 */ /* 0x000fd60000000f00 */
.L_x_641:
[----:B------:R-:W-:Y:S05]  /*13d20*/  BSYNC.RECONVERGENT B2 ;  /* 0x0000000000027941 */ /* 0x000fea0003800200 */
.L_x_640:
[----:B------:R-:W-:Y:S01]  /*13d30*/  IMAD.WIDE.U32 R102, R2, -0x326172a9, RZ ;  /* 0xcd9e8d5702667825 */ /* 0x000fe200078e00ff */
[----:B------:R-:W-:Y:S02]  /*13d40*/  LOP3.LUT R100, R113, R105, R111, 0x96, !PT ;  /* 0x0000006971647212 */ /* 0x000fe400078e966f */
[----:B------:R-:W-:Y:S02]  /*13d50*/  IADD3 R105, PT, PT, R111, -0x4498517b, RZ ;  /* 0xbb67ae856f697810 */ /* 0x000fe40007ffe0ff */
[----:B------:R-:W-:Y:S01]  /*13d60*/  LOP3.LUT R106, R5, R103, R110, 0x96, !PT ;  /* 0x00000067056a7212 */ /* 0x000fe200078e966e */
[----:B------:R-:W-:Y:S01]  /*13d70*/  IMAD.WIDE.U32 R100, R100, -0x326172a9, RZ ;  /* 0xcd9e8d5764647825 */ /* 0x000fe200078e00ff */
[----:B------:R-:W-:-:S03]  /*13d80*/  IADD3 R115, PT, PT, R111, -0x695add53, RZ ;  /* 0x96a522ad6f737810 */ /* 0x000fc60007ffe0ff */
[----:B------:R-:W-:Y:S02]  /*13d90*/  VIADD R103, R110, 0x9e3779b9 ;  /* 0x9e3779b96e677836 */ /* 0x000fe40000000000 */
[----:B------:R-:W-:-:S03]  /*13da0*/  IMAD.WIDE.U32 R106, R106, -0x2daee0ad, RZ ;  /* 0xd2511f536a6a7825 */ /* 0x000fc600078e00ff */
[----:B------:R-:W-:Y:S02]  /*13db0*/  LOP3.LUT R103, R103, R102, R101, 0x96, !PT ;  /* 0x0000006667677212 */ /* 0x000fe400078e9665 */
[----:B------:R-:W-:Y:S01]  /*13dc0*/  LOP3.LUT R102, R105, R104, R107, 0x96, !PT ;  /* 0x0000006869667212 */ /* 0x000fe200078e966b */
[----:B------:R-:W-:Y:S01]  /*13dd0*/  VIADD R107, R111, 0x76cf5d0a ;  /* 0x76cf5d0a6f6b7836 */ /* 0x000fe20000000000 */
        /* <DEDUP_REMOVED lines=42> */
[----:B------:R-:W-:Y:S01]  /*14080*/  IMAD.WIDE.U32 R116, R107, -0x326172a9, RZ ;  /* 0xcd9e8d576b747825 */ /* 0x000fe200078e00ff */
[----:B------:R-:W-:-:S03]  /*14090*/  LOP3.LUT R115, R115, R102, R101, 0x96, !PT ;  /* 0x0000006673737212 */ /* 0x000fc600078e9665 */
[----:B------:R-:W-:Y:S02]  /*140a0*/  VIADD R103, R110, 0x8ff34781 ;  /* 0x8ff347816e677836 */ /* 0x000fe40000000000 */
[----:B------:R-:W-:Y:S01]  /*140b0*/  IMAD.MOV.U32 R101, RZ, RZ, R172 ;  /* 0x000000ffff657224 */ /* 0x000fe200078e00ac */
[----:B------:R-:W-:Y:S02]  /*140c0*/  MOV R172, R100 ;  /* 0x0000006400ac7202 */ /* 0x000fe40000000f00 */
[----:B------:R-:W-:Y:S01]  /*140d0*/  LOP3.LUT R6, R103, R104, R117, 0x96, !PT ;  /* 0x0000006867067212 */ /* 0x000fe200078e9675 */
[----:B------:R-:W-:-:S07]  /*140e0*/  IMAD.MOV.U32 R117, RZ, RZ, RZ ;  /* 0x000000ffff757224 */ /* 0x000fce00078e00ff */
.L_x_638:
[----:B------:R-:W-:Y:S05]  /*140f0*/  BSYNC.RECONVERGENT B1 ;  /* 0x0000000000017941 */ /* 0x000fea0003800200 */
.L_x_637:
        /* <DEDUP_REMOVED lines=12> */
.L_x_601:
        /* <DEDUP_REMOVED lines=18> */
[C---:B-1----:R-:W-:Y:S01]  /*142e0*/  IMAD.WIDE.U32 R104, R169.reuse, 0x8, R104 ;  /* 0x00000008a9687825 */ /* 0x042fe200078e0068 */
[----:B------:R-:W-:-:S04]  /*142f0*/  IADD3 R169, PT, PT, R169, 0x20, RZ ;  /* 0x00000020a9a97810 */ /* 0x000fc80007ffe0ff */
[----:B------:R3:W-:Y:S03]  /*14300*/  STG.E.64 desc[UR6][R104.64], R170 ;  /* 0x000000aa68007986 */ /* 0x0007e6000c101b06 */
.L_x_559:
[----:B------:R-:W-:Y:S05]  /*14310*/  BSYNC.RECONVERGENT B0 ;  /* 0x0000000000007941 */ /* 0x000fea0003800200 */
.L_x_558:
[----:B------:R-:W-:Y:S01]  /*14320*/  ISETP.GE.U32.AND P0, PT, R3, 0x80, PT ;  /* 0x000000800300780c */ /* 0x000fe20003f06070 */
[----:B------:R-:W-:Y:S01]  /*14330*/  BSSY.RECONVERGENT B0, `(.L_x_642) ;  /* 0x0000659000007945 */ /* 0x000fe20003800200 */
[----:B------:R-:W-:-:S11]  /*14340*/  LOP3.LUT R114, R114, 0xffffffdf, RZ, 0xc0, !PT ;  /* 0xffffffdf72727812 */ /* 0x000fd600078ec0ff */
[----:B------:R-:W-:Y:S01]  /*14350*/  @P0 LOP3.LUT R114, R114, 0x20, RZ, 0xfc, !PT ;  /* 0x0000002072720812 */ /* 0x000fe200078efcff */
[----:B------:R-:W-:Y:S06]  /*14360*/  @!P0 BRA `(.L_x_643) ;  /* 0x0000006400548947 */ /* 0x000fec0003800000 */
[----:B0-23--:R-:W0:Y:S02]  /*14370*/  LDC.64 R100, c[0x0][0x390] ;  /* 0x0000e400ff647b82 */ /* 0x00de240000000a00 */
        /* <DEDUP_REMOVED lines=14> */
[----:B------:R-:W-:-:S13]  /*14460*/  ISETP.NE.AND P0, PT, R117, 0x3, PT ;  /* 0x000000037500780c */ /* 0x000fda0003f05270 */
[----:B------:R-:W-:Y:S05]  /*14470*/  @!P0 BRA `(.L_x_647) ;  /* 0x0000000000208947 */ /* 0x000fea0003800000 */
[----:B------:R-:W-:-:S13]  /*14480*/  ISETP.NE.AND P0, PT, R117, 0x2, PT ;  /* 0x000000027500780c */ /* 0x000fda0003f05270 */
[----:B------:R-:W-:Y:S01]  /*14490*/  @!P0 MOV R125, 0x3 ;  /* 0x00000003007d8802 */ /* 0x000fe20000000f00 */
[----:B------:R-:W-:Y:S01]  /*144a0*/  @!P0 IMAD.MOV.U32 R172, RZ, RZ, R174 ;  /* 0x000000ffffac8224 */ /* 0x000fe200078e00ae */
[----:B------:R-:W-:Y:S01]  /*144b0*/  @!P0 MOV R124, R115 ;  /* 0x00000073007c8202 */ /* 0x000fe20000000f00 */
[----:B------:R-:W-:Y:S01]  /*144c0*/  @P0 VIADD R125, R117, 0x1 ;  /* 0x00000001757d0836 */ /* 0x000fe20000000000 */
[----:B------:R-:W-:Y:S01]  /*144d0*/  @P0 MOV R172, R174 ;  /* 0x000000ae00ac0202 */ /* 0x000fe20000000f00 */
[----:B------:R-:W-:Y:S01]  /*144e0*/  @P0 IMAD.MOV.U32 R124, RZ, RZ, R6 ;  /* 0x000000ffff7c0224 */ /* 0x000fe200078e0006 */
[----:B------:R-:W-:Y:S06]  /*144f0*/  BRA `(.L_x_646) ;  /* 0x0000000400247947 */ /* 0x000fec0003800000 */
.L_x_647:
        /* <DEDUP_REMOVED lines=13> */
.L_x_649:
[----:B------:R-:W-:Y:S05]  /*145d0*/  BSYNC.RECONVERGENT B2 ;  /* 0x0000000000027941 */ /* 0x000fea0003800200 */
.L_x_648:
        /* <DEDUP_REMOVED lines=10> */
[----:B------:R-:W-:Y:S01]  /*14680*/  IMAD.WIDE.U32 R130, R115, -0x2daee0ad, RZ ;  /* 0xd2511f5373827825 */ /* 0x000fe200078e00ff */
[----:B------:R-:W-:-:S03]  /*14690*/  IADD3 R115, PT, PT, R110, 0x3c6ef372, RZ ;  /* 0x3c6ef3726e737810 */ /* 0x000fc60007ffe0ff */
[----:B------:R-:W-:Y:S01]  /*146a0*/  IMAD.WIDE.U32 R124, R125, -0x326172a9, RZ ;  /* 0xcd9e8d577d7c7825 */ /* 0x000fe200078e00ff */
[----:B------:R-:W-:-:S04]  /*146b0*/  LOP3.LUT R117, R117, R170, R131, 0x96, !PT ;  /* 0x000000aa75757212 */ /* 0x000fc800078e9683 */
        /* <DEDUP_REMOVED lines=10> */
[C---:B------:R-:W-:Y:S02]  /*14760*/  IADD3 R115, PT, PT, R110.reuse, 0x78dde6e4, RZ ;  /* 0x78dde6e46e737810 */ /* 0x040fe40007ffe0ff */
[----:B------:R-:W-:Y:S02]  /*14770*/  LOP3.LUT R117, R117, R170, R131, 0x96, !PT ;  /* 0x000000aa75757212 */ /* 0x000fe400078e9683 */
[----:B------:R-:W-:Y:S01]  /*14780*/  LOP3.LUT R115, R115, R116, R125, 0x96, !PT ;  /* 0x0000007473737212 */ /* 0x000fe200078e967d */
[----:B------:R-:W-:Y:S02]  /*14790*/  VIADD R125, R110, 0x1715609d ;  /* 0x1715609d6e7d7836 */ /* 0x000fe40000000000 */
[----:B------:R-:W-:-:S04]  /*147a0*/  IMAD.WIDE.U32 R116, R117, -0x326172a9, RZ ;  /* 0xcd9e8d5775747825 */ /* 0x000fc800078e00ff */
[----:B------:R-:W-:Y:S01]  /*147b0*/  IMAD.WIDE.U32 R170, R115, -0x2daee0ad, RZ ;  /* 0xd2511f5373aa7825 */ /* 0x000fe200078e00ff */
[----:B------:R-:W-:Y:S02]  /*147c0*/  IADD3 R115, PT, PT, R111, -0x56f99767, RZ ;  /* 0xa90668996f737810 */ /* 0x000fe40007ffe0ff */
[----:B------:R-:W-:Y:S01]  /*147d0*/  LOP3.LUT R125, R125, R124, R117, 0x96, !PT ;  /* 0x0000007c7d7d7212 */ /* 0x000fe200078e9675 */
[----:B------:R-:W-:Y:S01]  /*147e0*/  VIADD R117, R111, 0x646e171e ;  /* 0x646e171e6f757836 */ /* 0x000fe20000000000 */
[----:B------:R-:W-:-:S03]  /*147f0*/  LOP3.LUT R115, R115, R130, R171, 0x96, !PT ;  /* 0x0000008273737212 */ /* 0x000fc600078e96ab */
        /* <DEDUP_REMOVED lines=8> */
[----:B------:R-:W-:Y:S02]  /*14880*/  IADD3 R115, PT, PT, R111, 0x1fd5c5a3, RZ ;  /* 0x1fd5c5a36f737810 */ /* 0x000fe40007ffe0ff */
        /* <DEDUP_REMOVED lines=13> */
[----:B------:R-:W-:Y:S01]  /*14960*/  HFMA2 R125, -RZ, RZ, 0, 0 ;  /* 0x00000000ff7d7431 */ /* 0x000fe200000001ff */
[----:B------:R-:W-:Y:S01]  /*14970*/  LOP3.LUT R115, R115, R124, R173, 0x96, !PT ;  /* 0x0000007c73737212 */ /* 0x000fe200078e96ad */
[----:B------:R-:W-:-:S07]  /*14980*/  IMAD.MOV.U32 R124, RZ, RZ, R174 ;  /* 0x000000ffff7c7224 */ /* 0x000fce00078e00ae */
.L_x_646:
[----:B------:R-:W-:Y:S05]  /*14990*/  BSYNC.RECONVERGENT B1 ;  /* 0x0000000000017941 */ /* 0x000fea0003800200 */
.L_x_645:
[----:B------:R-:W0:Y:S01]  /*149a0*/  LDC R174, c[0x0][0x408] ;  /* 0x00010200ffae7b82 */ /* 0x000e220000000800 */
[----:B------:R-:W-:Y:S01]  /*149b0*/  I2FP.F32.U32 R117, R124 ;  /* 0x0000007c00757245 */ /* 0x000fe20000201000 */
[----:B------:R-:W-:Y:S01]  /*149c0*/  IMAD.MOV.U32 R162, RZ, RZ, 0x2f800000 ;  /* 0x2f800000ffa27424 */ /* 0x000fe200078e00ff */
[----:B-----5:R-:W-:Y:S01]  /*149d0*/  SHF.L.U32 R131, R100, 0x10, RZ ;  /* 0x0000001064837819 */ /* 0x020fe200000006ff */
[----:B------:R-:W-:Y:S01]  /*149e0*/  BSSY.RECONVERGENT B1, `(.L_x_650) ;  /* 0x0000064000017945 */ /* 0x000fe20003800200 */
[----:B------:R-:W-:Y:S01]  /*149f0*/  ISETP.NE.AND P0, PT, R125, 0x1, PT ;  /* 0x000000017d00780c */ /* 0x000fe20003f05270 */
[----:B------:R-:W-:Y:S01]  /*14a00*/  FFMA.FTZ R124, R117, R162, 1.1641532182693481445e-10 ;  /* 0x2f000000757c7423 */ /* 0x000fe200000100a2 */
[----:B------:R-:W-:Y:S01]  /*14a10*/  IMAD.U32 R117, R104, 0x10000, RZ ;  /* 0x0001000068757824 */ /* 0x000fe200078e00ff */
[----:B------:R-:W1:Y:S01]  /*14a20*/  LDC R173, c[0x0][0x404] ;  /* 0x00010100ffad7b82 */ /* 0x000e620000000800 */
[----:B------:R-:W-:Y:S01]  /*14a30*/  FMUL.FTZ R131, R131, R168 ;  /* 0x000000a883837220 */ /* 0x000fe20000410000 */
[----:B------:R-:W-:Y:S01]  /*14a40*/  LOP3.LUT R114, R114, 0xfffffffd, RZ, 0xc0, !PT ;  /* 0xfffffffd72727812 */ /* 0x000fe200078ec0ff */
[----:B------:R-:W-:Y:S01]  /*14a50*/  HFMA2 R130, -RZ, RZ, 0, 1.1920928955078125e-07 ;  /* 0x00000002ff827431 */ /* 0x000fe200000001ff */
[----:B------:R-:W-:-:S02]  /*14a60*/  PRMT R100, R100, 0x7632, R100 ;  /* 0x0000763264647816 */ /* 0x000fc40000000064 */
[----:B------:R-:W-:Y:S01]  /*14a70*/  PRMT R104, R104, 0x7632, R104 ;  /* 0x0000763268687816 */ /* 0x000fe20000000068 */
[----:B0-----:R-:W-:Y:S01]  /*14a80*/  FMUL.FTZ R131, R131, R174 ;  /* 0x000000ae83837220 */ /* 0x001fe20000410000 */
[----:B-1----:R-:W-:-:S04]  /*14a90*/  FSETP.GTU.FTZ.AND P1, PT, R124, R173, PT ;  /* 0x000000ad7c00720b */ /* 0x002fc80003f3c000 */
[----:B------:R-:W-:Y:S02]  /*14aa0*/  FSEL R124, R131, RZ, !P1 ;  /* 0x000000ff837c7208 */ /* 0x000fe40004800000 */
[----:B------:R-:W-:-:S03]  /*14ab0*/  PLOP3.LUT P1, PT, P1, PT, PT, 0x8, 0x80 ;  /* 0x000000000080781c */ /* 0x000fc60000f2e170 */
[----:B------:R-:W-:Y:S01]  /*14ac0*/  FADD.FTZ R124, R124, R117 ;  /* 0x000000757c7c7221 */ /* 0x000fe20000010000 */
[----:B------:R-:W-:-:S09]  /*14ad0*/  IMAD.MOV.U32 R117, RZ, RZ, R116 ;  /* 0x000000ffff757224 */ /* 0x000fd200078e0074 */
[----:B------:R-:W-:Y:S01]  /*14ae0*/  @P1 LOP3.LUT R114, R114, 0x2, RZ, 0xfc, !PT ;  /* 0x0000000272721812 */ /* 0x000fe200078efcff */
[----:B------:R-:W-:Y:S06]  /*14af0*/  @!P0 BRA `(.L_x_651) ;  /* 0x0000000400488947 */ /* 0x000fec0003800000 */
        /* <DEDUP_REMOVED lines=8> */
.L_x_652:
        /* <DEDUP_REMOVED lines=8> */
[----:B------:R-:W-:Y:S01]  /*14c00*/  @!P0 VIADD R6, R113, 0x1 ;  /* 0x0000000171068836 */ /* 0x000fe20000000000 */
[----:B------:R-:W-:Y:S02]  /*14c10*/  @!P0 MOV R5, RZ ;  /* 0x000000ff00058202 */ /* 0x000fe40000000f00 */
[----:B------:R-:W-:-:S13]  /*14c20*/  ISETP.NE.AND P1, PT, R2, RZ, !P0 ;  /* 0x000000ff0200720c */ /* 0x000fda0004725270 */
[----:B------:R-:W-:-:S05]  /*14c30*/  @P1 IADD3 R6, PT, PT, R113, RZ, RZ ;  /* 0x000000ff71061210 */ /* 0x000fca0007ffe0ff */
[----:B------:R-:W-:-:S07]  /*14c40*/  @!P0 IMAD.MOV.U32 R113, RZ, RZ, R6 ;  /* 0x000000ffff718224 */ /* 0x000fce00078e0006 */
.L_x_654:
[----:B------:R-:W-:Y:S05]  /*14c50*/  BSYNC.RECONVERGENT B2 ;  /* 0x0000000000027941 */ /* 0x000fea0003800200 */
.L_x_653:
        /* <DEDUP_REMOVED lines=25> */
[----:B------:R-:W-:Y:S01]  /*14df0*/  LOP3.LUT R117, R117, R130, R177, 0x96, !PT ;  /* 0x0000008275757212 */ /* 0x000fe200078e96b1 */
[----:B------:R-:W-:Y:S01]  /*14e00*/  VIADD R125, R110, 0x1715609d ;  /* 0x1715609d6e7d7836 */ /* 0x000fe20000000000 */
[----:B------:R-:W-:-:S03]  /*14e10*/  LOP3.LUT R115, R115, R116, R171, 0x96, !PT ;  /* 0x0000007473737212 */ /* 0x000fc600078e96ab */
        /* <DEDUP_REMOVED lines=14> */
[----:B------:R-:W-:Y:S02]  /*14f00*/  IADD3 R115, PT, PT, R111, 0x1fd5c5a3, RZ ;  /* 0x1fd5c5a36f737810 */ /* 0x000fe40007ffe0ff */
[----:B------:R-:W-:Y:S01]  /*14f10*/  LOP3.LUT R170, R125, R170, R117, 0x96, !PT ;  /* 0x000000aa7daa7212 */ /* 0x000fe200078e9675 */
[----:B------:R-:W-:Y:S01]  /*14f20*/  VIADD R117, R111, 0xdb3d7428 ;  /* 0xdb3d74286f757836 */ /* 0x000fe20000000000 */
[----:B------:R-:W-:Y:S01]  /*14f30*/  LOP3.LUT R176, R115, R176, R131, 0x96, !PT ;  /* 0x000000b073b07212 */ /* 0x000fe200078e9683 */
[C---:B------:R-:W-:Y:S01]  /*14f40*/  VIADD R125, R110.reuse, 0x8ff34781 ;  /* 0x8ff347816e7d7836 */ /* 0x040fe20000000000 */
[----:B------:R-:W-:Y:S01]  /*14f50*/  IADD3 R115, PT, PT, R110, -0xe443238, RZ ;  /* 0xf1bbcdc86e737810 */ /* 0x000fe20007ffe0ff */
[----:B------:R-:W-:-:S04]  /*14f60*/  IMAD.WIDE.U32 R170, R170, -0x2daee0ad, RZ ;  /* 0xd2511f53aaaa7825 */ /* 0x000fc800078e00ff */
[----:B------:R-:W-:Y:S01]  /*14f70*/  IMAD.WIDE.U32 R176, R176, -0x326172a9, RZ ;  /* 0xcd9e8d57b0b07825 */ /* 0x000fe200078e00ff */
[----:B------:R-:W-:-:S04]  /*14f80*/  LOP3.LUT R117, R117, R130, R171, 0x96, !PT ;  /* 0x0000008275757212 */ /* 0x000fc800078e96ab */
[----:B------:R-:W-:Y:S01]  /*14f90*/  LOP3.LUT R115, R115, R116, R177, 0x96, !PT ;  /* 0x0000007473737212 */ /* 0x000fe200078e96b1 */
[----:B------:R-:W-:-:S04]  /*14fa0*/  IMAD.WIDE.U32 R116, R117, -0x326172a9, RZ ;  /* 0xcd9e8d5775747825 */ /* 0x000fc800078e00ff */
[----:B------:R-:W-:Y:S01]  /*14fb0*/  IMAD.WIDE.U32 R130, R115, -0x2daee0ad, RZ ;  /* 0xd2511f5373827825 */ /* 0x000fe200078e00ff */
[----:B------:R-:W-:Y:S02]  /*14fc0*/  IADD3 R115, PT, PT, R111, -0x695add53, RZ ;  /* 0x96a522ad6f737810 */ /* 0x000fe40007ffe0ff */
[----:B------:R-:W-:Y:S01]  /*14fd0*/  LOP3.LUT R6, R125, R176, R117, 0x96, !PT ;  /* 0x000000b07d067212 */ /* 0x000fe200078e9675 */
[----:B------:R-:W-:Y:S01]  /*14fe0*/  IMAD.MOV.U32 R117, RZ, RZ, R172 ;  /* 0x000000ffff757224 */ /* 0x000fe200078e00ac */
[----:B------:R-:W-:Y:S01]  /*14ff0*/  MOV R172, R130 ;  /* 0x0000008200ac7202 */ /* 0x000fe20000000f00 */
[----:B------:R-:W-:Y:S01]  /*15000*/  IMAD.MOV.U32 R130, RZ, RZ, RZ ;  /* 0x000000ffff827224 */ /* 0x000fe200078e00ff */
[----:B------:R-:W-:-:S07]  /*15010*/  LOP3.LUT R115, R115, R170, R131, 0x96, !PT ;  /* 0x000000aa73737212 */ /* 0x000fce00078e9683 */
.L_x_651:
[----:B------:R-:W-:Y:S05]  /*15020*/  BSYNC.RECONVERGENT B1 ;  /* 0x0000000000017941 */ /* 0x000fea0003800200 */
.L_x_650:
[----:B------:R-:W-:Y:S01]  /*15030*/  I2FP.F32.U32 R117, R117 ;  /* 0x0000007500757245 */ /* 0x000fe20000201000 */
[----:B------:R-:W-:Y:S01]  /*15040*/  IMAD.U32 R104, R104, 0x10000, RZ ;  /* 0x0001000068687824 */ /* 0x000fe200078e00ff */
[----:B------:R-:W-:Y:S01]  /*15050*/  SHF.L.U32 R125, R100, 0x10, RZ ;  /* 0x00000010647d7819 */ /* 0x000fe200000006ff */
[----:B------:R-:W-:Y:S01]  /*15060*/  BSSY.RECONVERGENT B1, `(.L_x_655) ;  /* 0x000005e000017945 */ /* 0x000fe20003800200 */
[----:B------:R-:W-:Y:S01]  /*15070*/  ISETP.NE.AND P1, PT, R130, 0x1, PT ;  /* 0x000000018200780c */ /* 0x000fe20003f25270 */
[----:B------:R-:W-:Y:S01]  /*15080*/  FFMA.FTZ R100, R117, R162, 1.1641532182693481445e-10 ;  /* 0x2f00000075647423 */ /* 0x000fe200000100a2 */
[----:B------:R-:W-:Y:S02]  /*15090*/  HFMA2 R146, -RZ, RZ, 0, 1.1920928955078125e-07 ;  /* 0x00000002ff927431 */ /* 0x000fe400000001ff */
[----:B------:R-:W-:Y:S02]  /*150a0*/  FMUL.FTZ R125, R125, R168 ;  /* 0x000000a87d7d7220 */ /* 0x000fe40000410000 */
[----:B------:R-:W-:-:S02]  /*150b0*/  FSETP.GTU.FTZ.AND P0, PT, R100, R173, PT ;  /* 0x000000ad6400720b */ /* 0x000fc40003f1c000 */
[----:B------:R-:W-:Y:S01]  /*150c0*/  FMUL.FTZ R125, R125, R174 ;  /* 0x000000ae7d7d7220 */ /* 0x000fe20000410000 */
[----:B------:R-:W-:-:S04]  /*150d0*/  IMAD.MOV.U32 R100, RZ, RZ, R116 ;  /* 0x000000ffff647224 */ /* 0x000fc800078e0074 */
[----:B------:R-:W-:Y:S02]  /*150e0*/  FSEL R125, R125, RZ, !P0 ;  /* 0x000000ff7d7d7208 */ /* 0x000fe40004000000 */
[----:B------:R-:W-:-:S03]  /*150f0*/  PLOP3.LUT P0, PT, P0, PT, PT, 0x8, 0x80 ;  /* 0x000000000080781c */ /* 0x000fc6000070e170 */
[----:B------:R-:W-:Y:S01]  /*15100*/  FADD.FTZ R125, R125, R104 ;  /* 0x000000687d7d7221 */ /* 0x000fe20000010000 */
[----:B------:R-:W-:Y:S09]  /*15110*/  @!P1 BRA `(.L_x_656) ;  /* 0x0000000400489947 */ /* 0x000ff20003800000 */
        /* <DEDUP_REMOVED lines=8> */
.L_x_657:
        /* <DEDUP_REMOVED lines=13> */
.L_x_659:
[----:B------:R-:W-:Y:S05]  /*15270*/  BSYNC.RECONVERGENT B2 ;  /* 0x0000000000027941 */ /* 0x000fea0003800200 */
.L_x_658:
        /* <DEDUP_REMOVED lines=21> */
[----:B------:R-:W-:Y:S01]  /*153d0*/  LOP3.LUT R115, R115, R176, R131, 0x96, !PT ;  /* 0x000000b073737212 */ /* 0x000fe200078e9683 */
[----:B------:R-:W-:Y:S02]  /*153e0*/  IMAD.MOV.U32 R100, RZ, RZ, R172 ;  /* 0x000000ffff647224 */ /* 0x000fe400078e00ac */
[----:B------:R-:W-:-:S04]  /*153f0*/  IMAD.WIDE.U32 R176, R145, -0x2daee0ad, RZ ;  /* 0xd2511f5391b07825 */ /* 0x000fc800078e00ff */
[----:B------:R-:W-:Y:S01]  /*15400*/  IMAD.WIDE.U32 R170, R115, -0x326172a9, RZ ;  /* 0xcd9e8d5773aa7825 */ /* 0x000fe200078e00ff */
[C---:B------:R-:W-:Y:S02]  /*15410*/  IADD3 R115, PT, PT, R110.reuse, 0x78dde6e4, RZ ;  /* 0x78dde6e46e737810 */ /* 0x040fe40007ffe0ff */
[----:B------:R-:W-:Y:S01]  /*15420*/  LOP3.LUT R117, R117, R130, R177, 0x96, !PT ;  /* 0x0000008275757212 */ /* 0x000fe200078e96b1 */
[----:B------:R-:W-:Y:S01]  /*15430*/  VIADD R145, R110, 0x1715609d ;  /* 0x1715609d6e917836 */ /* 0x000fe20000000000 */
[----:B------:R-:W-:Y:S01]  /*15440*/  LOP3.LUT R115, R115, R116, R171, 0x96, !PT ;  /* 0x0000007473737212 */ /* 0x000fe200078e96ab */
[----:B------:R-:W-:Y:S02]  /*15450*/  IMAD.MOV.U32 R146, RZ, RZ, RZ ;  /* 0x000000ffff927224 */ /* 0x000fe400078e00ff */
        /* <DEDUP_REMOVED lines=27> */
[----:B------:R-:W-:Y:S02]  /*15610*/  LOP3.LUT R6, R145, R176, R117, 0x96, !PT ;  /* 0x000000b091067212 */ /* 0x000fe400078e9675 */
[----:B------:R-:W-:Y:S02]  /*15620*/  LOP3.LUT R115, R115, R170, R131, 0x96, !PT ;  /* 0x000000aa73737212 */ /* 0x000fe400078e9683 */
[----:B------:R-:W-:-:S07]  /*15630*/  MOV R172, R130 ;  /* 0x0000008200ac7202 */ /* 0x000fce0000000f00 */
.L_x_656:
[----:B------:R-:W-:Y:S05]  /*15640*/  BSYNC.RECONVERGENT B1 ;  /* 0x0000000000017941 */ /* 0x000fea0003800200 */
.L_x_655:
[----:B------:R-:W-:Y:S01]  /*15650*/  I2FP.F32.U32 R117, R100 ;  /* 0x0000006400757245 */ /* 0x000fe20000201000 */
[----:B------:R-:W-:Y:S01]  /*15660*/  IMAD.U32 R104, R105, 0x10000, RZ ;  /* 0x0001000069687824 */ /* 0x000fe200078e00ff */
[----:B------:R-:W-:Y:S01]  /*15670*/  SHF.L.U32 R131, R101, 0x10, RZ ;  /* 0x0000001065837819 */ /* 0x000fe200000006ff */
[----:B------:R-:W-:Y:S01]  /*15680*/  BSSY.RECONVERGENT B1, `(.L_x_660) ;  /* 0x0000060000017945 */ /* 0x000fe20003800200 */
[----:B------:R-:W-:Y:S01]  /*15690*/  ISETP.NE.AND P2, PT, R146, 0x1, PT ;  /* 0x000000019200780c */ /* 0x000fe20003f45270 */
[----:B------:R-:W-:Y:S01]  /*156a0*/  FFMA.FTZ R100, R117, R162, 1.1641532182693481445e-10 ;  /* 0x2f00000075647423 */ /* 0x000fe200000100a2 */
[----:B------:R-:W-:Y:S01]  /*156b0*/  PRMT R130, R101, 0x7632, R130 ;  /* 0x0000763265827816 */ /* 0x000fe20000000082 */
[----:B------:R-:W-:Y:S01]  /*156c0*/  FMUL.FTZ R131, R131, R168 ;  /* 0x000000a883837220 */ /* 0x000fe20000410000 */
[----:B------:R-:W-:Y:S01]  /*156d0*/  PRMT R145, R105, 0x7632, R145 ;  /* 0x0000763269917816 */ /* 0x000fe20000000091 */
[----:B------:R-:W-:Y:S01]  /*156e0*/  IMAD.MOV.U32 R101, RZ, RZ, R116 ;  /* 0x000000ffff657224 */ /* 0x000fe200078e0074 */
[----:B------:R-:W-:Y:S01]  /*156f0*/  FSETP.GTU.FTZ.AND P1, PT, R100, R173, PT ;  /* 0x000000ad6400720b */ /* 0x000fe20003f3c000 */
[----:B------:R-:W-:-:S05]  /*15700*/  FMUL.FTZ R131, R131, R174 ;  /* 0x000000ae83837220 */ /* 0x000fca0000410000 */
        /* <DEDUP_REMOVED lines=13> */
.L_x_662:
        /* <DEDUP_REMOVED lines=13> */
.L_x_664:
[----:B------:R-:W-:Y:S05]  /*158b0*/  BSYNC.RECONVERGENT B2 ;  /* 0x0000000000027941 */ /* 0x000fea0003800200 */
.L_x_663:
        /* <DEDUP_REMOVED lines=57> */
[----:B------:R-:W-:Y:S01]  /*15c50*/  MOV R172, R100 ;  /* 0x0000006400ac7202 */ /* 0x000fe20000000f00 */
[----:B------:R-:W-:Y:S01]  /*15c60*/  IMAD.MOV.U32 R104, RZ, RZ, RZ ;  /* 0x000000ffff687224 */ /* 0x000fe200078e00ff */
[----:B------:R-:W-:-:S07]  /*15c70*/  LOP3.LUT R6, R105, R170, R117, 0x96, !PT ;  /* 0x000000aa69067212 */ /* 0x000fce00078e9675 */
.L_x_661:
[----:B------:R-:W-:Y:S05]  /*15c80*/  BSYNC.RECONVERGENT B1 ;  /* 0x0000000000017941 */ /* 0x000fea0003800200 */
.L_x_660:
[----:B------:R-:W-:Y:S01]  /*15c90*/  I2FP.F32.U32 R101, R101 ;  /* 0x0000006500657245 */ /* 0x000fe20000201000 */
[----:B------:R-:W-:Y:S01]  /*15ca0*/  BSSY.RECONVERGENT B1, `(.L_x_665) ;  /* 0x0000060000017945 */ /* 0x000fe20003800200 */
[----:B------:R-:W-:Y:S01]  /*15cb0*/  SHF.L.U32 R105, R130, 0x10, RZ ;  /* 0x0000001082697819 */ /* 0x000fe200000006ff */
[----:B------:R-:W-:Y:S01]  /*15cc0*/  IMAD.U32 R130, R145, 0x10000, RZ ;  /* 0x0001000091827824 */ /* 0x000fe200078e00ff */
[----:B------:R-:W-:Y:S01]  /*15cd0*/  ISETP.NE.AND P3, PT, R104, 0x1, PT ;  /* 0x000000016800780c */ /* 0x000fe20003f65270 */
[----:B------:R-:W-:Y:S01]  /*15ce0*/  FFMA.FTZ R100, R101, R162, 1.1641532182693481445e-10 ;  /* 0x2f00000065647423 */ /* 0x000fe200000100a2 */
[----:B------:R-:W-:Y:S02]  /*15cf0*/  HFMA2 R117, -RZ, RZ, 0, 1.1920928955078125e-07 ;  /* 0x00000002ff757431 */ /* 0x000fe400000001ff */
[----:B------:R-:W-:Y:S01]  /*15d00*/  FMUL.FTZ R105, R105, R168 ;  /* 0x000000a869697220 */ /* 0x000fe20000410000 */
[----:B------:R-:W-:Y:S01]  /*15d10*/  IMAD.MOV.U32 R101, RZ, RZ, R116 ;  /* 0x000000ffff657224 */ /* 0x000fe200078e0074 */
[----:B------:R-:W-:-:S02]  /*15d20*/  FSETP.GTU.FTZ.AND P2, PT, R100, R173, PT ;  /* 0x000000ad6400720b */ /* 0x000fc40003f5c000 */
[----:B------:R-:W-:-:S05]  /*15d30*/  FMUL.FTZ R105, R105, R174 ;  /* 0x000000ae69697220 */ /* 0x000fca0000410000 */
        /* <DEDUP_REMOVED lines=12> */
.L_x_667:
        /* <DEDUP_REMOVED lines=13> */
.L_x_669:
[----:B------:R-:W-:Y:S05]  /*15ed0*/  BSYNC.RECONVERGENT B2 ;  /* 0x0000000000027941 */ /* 0x000fea0003800200 */
.L_x_668:
        /* <DEDUP_REMOVED lines=60> */
.L_x_666:
[----:B------:R-:W-:Y:S05]  /*162a0*/  BSYNC.RECONVERGENT B1 ;  /* 0x0000000000017941 */ /* 0x000fea0003800200 */
.L_x_665:
[----:B------:R-:W-:Y:S01]  /*162b0*/  I2FP.F32.U32 R101, R101 ;  /* 0x0000006500657245 */ /* 0x000fe20000201000 */
[----:B------:R-:W-:Y:S01]  /*162c0*/  IMAD.U32 R146, R106, 0x10000, RZ ;  /* 0x000100006a927824 */ /* 0x000fe200078e00ff */
[C---:B------:R-:W-:Y:S01]  /*162d0*/  SHF.L.U32 R105, R102.reuse, 0x10, RZ ;  /* 0x0000001066697819 */ /* 0x040fe200000006ff */
[----:B------:R-:W-:Y:S01]  /*162e0*/  BSSY.RECONVERGENT B1, `(.L_x_670) ;  /* 0x0000060000017945 */ /* 0x000fe20003800200 */
[----:B------:R-:W-:Y:S01]  /*162f0*/  ISETP.NE.AND P4, PT, R117, 0x1, PT ;  /* 0x000000017500780c */ /* 0x000fe20003f85270 */
[----:B------:R-:W-:Y:S01]  /*16300*/  FFMA.FTZ R100, R101, R162, 1.1641532182693481445e-10 ;  /* 0x2f00000065647423 */ /* 0x000fe200000100a2 */
[----:B------:R-:W-:Y:S02]  /*16310*/  HFMA2 R104, -RZ, RZ, 0, 1.1920928955078125e-07 ;  /* 0x00000002ff687431 */ /* 0x000fe400000001ff */
[----:B------:R-:W-:Y:S01]  /*16320*/  FMUL.FTZ R105, R105, R168 ;  /* 0x000000a869697220 */ /* 0x000fe20000410000 */
[----:B------:R-:W-:Y:S01]  /*16330*/  PRMT R102, R102, 0x7632, R102 ;  /* 0x0000763266667816 */ /* 0x000fe20000000066 */
[----:B------:R-:W-:Y:S01]  /*16340*/  IMAD.MOV.U32 R101, RZ, RZ, R116 ;  /* 0x000000ffff657224 */ /* 0x000fe200078e0074 */
[----:B------:R-:W-:Y:S01]  /*16350*/  FSETP.GTU.FTZ.AND P3, PT, R100, R173, PT ;  /* 0x000000ad6400720b */ /* 0x000fe20003f7c000 */
[----:B------:R-:W-:Y:S01]  /*16360*/  FMUL.FTZ R105, R105, R174 ;  /* 0x000000ae69697220 */ /* 0x000fe20000410000 */
[----:B------:R-:W-:-:S04]  /*16370*/  PRMT R106, R106, 0x7632, R106 ;  /* 0x000076326a6a7816 */ /* 0x000fc8000000006a */
        /* <DEDUP_REMOVED lines=12> */
.L_x_672:
        /* <DEDUP_REMOVED lines=13> */
.L_x_674:
[----:B------:R-:W-:Y:S05]  /*16510*/  BSYNC.RECONVERGENT B2 ;  /* 0x0000000000027941 */ /* 0x000fea0003800200 */
.L_x_673:
        /* <DEDUP_REMOVED lines=60> */
.L_x_671:
[----:B------:R-:W-:Y:S05]  /*168e0*/  BSYNC.RECONVERGENT B1 ;  /* 0x0000000000017941 */ /* 0x000fea0003800200 */
.L_x_670:
[----:B------:R-:W-:Y:S01]  /*168f0*/  I2FP.F32.U32 R101, R101 ;  /* 0x0000006500657245 */ /* 0x000fe20000201000 */
[----:B------:R-:W-:Y:S01]  /*16900*/  IMAD.U32 R106, R106, 0x10000, RZ ;  /* 0x000100006a6a7824 */ /* 0x000fe200078e00ff */
[----:B------:R-:W-:Y:S01]  /*16910*/  SHF.L.U32 R105, R102, 0x10, RZ ;  /* 0x0000001066697819 */ /* 0x000fe200000006ff */
[----:B------:R-:W-:Y:S01]  /*16920*/  BSSY.RECONVERGENT B1, `(.L_x_675) ;  /* 0x000005e000017945 */ /* 0x000fe20003800200 */
[----:B------:R-:W-:Y:S01]  /*16930*/  ISETP.NE.AND P5, PT, R104, 0x1, PT ;  /* 0x000000016800780c */ /* 0x000fe20003fa5270 */
[----:B------:R-:W-:Y:S01]  /*16940*/  FFMA.FTZ R100, R101, R162, 1.1641532182693481445e-10 ;  /* 0x2f00000065647423 */ /* 0x000fe200000100a2 */
[----:B------:R-:W-:Y:S02]  /*16950*/  IMAD.MOV.U32 R101, RZ, RZ, R116 ;  /* 0x000000ffff657224 */ /* 0x000fe400078e0074 */
[----:B------:R-:W-:Y:S02]  /*16960*/  FMUL.FTZ R105, R105, R168 ;  /* 0x000000a869697220 */ /* 0x000fe40000410000 */
[----:B------:R-:W-:-:S02]  /*16970*/  FSETP.GTU.FTZ.AND P4, PT, R100, R173, PT ;  /* 0x000000ad6400720b */ /* 0x000fc40003f9c000 */
        /* <DEDUP_REMOVED lines=14> */
.L_x_677:
        /* <DEDUP_REMOVED lines=13> */
.L_x_679:
[----:B------:R-:W-:Y:S05]  /*16b30*/  BSYNC.RECONVERGENT B2 ;  /* 0x0000000000027941 */ /* 0x000fea0003800200 */
.L_x_678:
[----:B------:R-:W-:Y:S01]  /*16b40*/  IMAD.WIDE.U32 R104, R2, -0x326172a9, RZ ;  /* 0xcd9e8d5702687825 */ /* 0x000fe200078e00ff */
[----:B------:R-:W-:Y:S02]  /*16b50*/  LOP3.LUT R100, R113, R171, R111, 0x96, !PT ;  /* 0x000000ab71647212 */ /* 0x000fe400078e966f */
[----:B------:R-:W-:Y:S01]  /*16b60*/  IADD3 R115, PT, PT, R111, -0x4498517b, RZ ;  /* 0xbb67ae856f737810 */ /* 0x000fe20007ffe0ff */
[----:B------:R-:W-:Y:S01]  /*16b70*/  IMAD.MOV.U32 R106, RZ, RZ, RZ ;  /* 0x000000ffff6a7224 */ /* 0x000fe200078e00ff */
        /* <DEDUP_REMOVED lines=55> */
[----:B------:R-:W-:-:S07]  /*16ef0*/  LOP3.LUT R6, R105, R170, R117, 0x96, !PT ;  /* 0x000000aa69067212 */ /* 0x000fce00078e9675 */
.L_x_676:
[----:B------:R-:W-:Y:S05]  /*16f00*/  BSYNC.RECONVERGENT B1 ;  /* 0x0000000000017941 */ /* 0x000fea0003800200 */
.L_x_675:
[----:B------:R-:W-:Y:S01]  /*16f10*/  I2FP.F32.U32 R101, R101 ;  /* 0x0000006500657245 */ /* 0x000fe20000201000 */
[----:B------:R-:W-:Y:S01]  /*16f20*/  IMAD.U32 R102, R107, 0x10000, RZ ;  /* 0x000100006b667824 */ /* 0x000fe200078e00ff */
[----:B------:R-:W-:Y:S01]  /*16f30*/  SHF.L.U32 R105, R103, 0x10, RZ ;  /* 0x0000001067697819 */ /* 0x000fe200000006ff */
        /* <DEDUP_REMOVED lines=22> */
.L_x_682:
        /* <DEDUP_REMOVED lines=15> */
.L_x_684:
[----:B------:R-:W-:Y:S05]  /*17190*/  BSYNC.RECONVERGENT B2 ;  /* 0x0000000000027941 */ /* 0x000fea0003800200 */
.L_x_683:
        /* <DEDUP_REMOVED lines=60> */
.L_x_681:
[----:B------:R-:W-:Y:S05]  /*17560*/  BSYNC.RECONVERGENT B1 ;  /* 0x0000000000017941 */ /* 0x000fea0003800200 */
.L_x_680:
[----:B------:R-:W-:Y:S01]  /*17570*/  I2FP.F32.U32 R101, R101 ;  /* 0x0000006500657245 */ /* 0x000fe20000201000 */
[----:B------:R-:W-:Y:S01]  /*17580*/  IMAD.U32 R170, R170, 0x10000, RZ ;  /* 0x00010000aaaa7824 */ /* 0x000fe200078e00ff */
        /* <DEDUP_REMOVED lines=9> */
[----:B------:R-:W-:-:S03]  /*17620*/  PLOP3.LUT P6, PT, P6, PT, PT, 0x8, 0x80 ;  /* 0x000000000080781c */ /* 0x000fc600037ce170 */
[----:B------:R-:W-:-:S05]  /*17630*/  FADD.FTZ R162, R171, R170 ;  /* 0x000000aaaba27221 */ /* 0x000fca0000010000 */
[----:B------:R-:W-:Y:S01]  /*17640*/  F2FP.BF16.F32.PACK_AB R103, R162, R161 ;  /* 0x000000a1a267723e */ /* 0x000fe200000010ff */
[----:B------:R-:W-:Y:S06]  /*17650*/  BRA `(.L_x_685) ;  /* 0x0000003000447947 */ /* 0x000fec0003800000 */
.L_x_644:
[----:B------:R-:W-:Y:S01]  /*17660*/  ISETP.NE.AND P0, PT, R117, 0x1, PT ;  /* 0x000000017500780c */ /* 0x000fe20003f05270 */
[----:B------:R-:W-:Y:S01]  /*17670*/  BSSY.RECONVERGENT B1, `(.L_x_686) ;  /* 0x0000058000017945 */ /* 0x000fe20003800200 */
[----:B------:R-:W-:Y:S02]  /*17680*/  HFMA2 R106, -RZ, RZ, 0, 1.1920928955078125e-07 ;  /* 0x00000002ff6a7431 */ /* 0x000fe400000001ff */
[----:B------:R-:W-:Y:S01]  /*17690*/  IMAD.MOV.U32 R104, RZ, RZ, R116 ;  /* 0x000000ffff687224 */ /* 0x000fe200078e0074 */
[----:B------:R-:W-:-:S08]  /*176a0*/  MOV R172, R174 ;  /* 0x000000ae00ac7202 */ /* 0x000fd00000000f00 */
[----:B------:R-:W-:Y:S05]  /*176b0*/  @!P0 BRA `(.L_x_687) ;  /* 0x00000004004c8947 */ /* 0x000fea0003800000 */
[----:B------:R-:W-:-:S13]  /*176c0*/  ISETP.NE.AND P0, PT, R117, 0x3, PT ;  /* 0x000000037500780c */ /* 0x000fda0003f05270 */
[----:B------:R-:W-:Y:S05]  /*176d0*/  @!P0 BRA `(.L_x_688) ;  /* 0x0000000000208947 */ /* 0x000fea0003800000 */
[----:B------:R-:W-:-:S13]  /*176e0*/  ISETP.NE.AND P0, PT, R117, 0x2, PT ;  /* 0x000000027500780c */ /* 0x000fda0003f05270 */
[----:B------:R-:W-:Y:S01]  /*176f0*/  @!P0 IMAD.MOV.U32 R106, RZ, RZ, 0x3 ;  /* 0x00000003ff6a8424 */ /* 0x000fe200078e00ff */
[----:B------:R-:W-:Y:S01]  /*17700*/  @!P0 MOV R172, R174 ;  /* 0x000000ae00ac8202 */ /* 0x000fe20000000f00 */
[----:B------:R-:W-:Y:S01]  /*17710*/  @!P0 IMAD.MOV.U32 R104, RZ, RZ, R115 ;  /* 0x000000ffff688224 */ /* 0x000fe200078e0073 */
[----:B------:R-:W-:Y:S01]  /*17720*/  @P0 IADD3 R106, PT, PT, R117, 0x1, RZ ;  /* 0x00000001756a0810 */ /* 0x000fe20007ffe0ff */
[----:B------:R-:W-:Y:S01]  /*17730*/  @P0 IMAD.MOV.U32 R172, RZ, RZ, R174 ;  /* 0x000000ffffac0224 */ /* 0x000fe200078e00ae */
[----:B------:R-:W-:Y:S01]  /*17740*/  @P0 MOV R104, R6 ;  /* 0x0000000600680202 */ /* 0x000fe20000000f00 */
[----:B------:R-:W-:Y:S06]  /*17750*/  BRA `(.L_x_687) ;  /* 0x0000000400247947 */ /* 0x000fec0003800000 */
.L_x_688:
        /* <DEDUP_REMOVED lines=13> */
.L_x_690:
[----:B------:R-:W-:Y:S05]  /*17830*/  BSYNC.RECONVERGENT B2 ;  /* 0x0000000000027941 */ /* 0x000fea0003800200 */
.L_x_689:
        /* <DEDUP_REMOVED lines=50> */
[----:B------:R-:W-:Y:S02]  /*17b60*/  IADD3 R105, PT, PT, R110, -0x700cb87f, RZ ;  /* 0x8ff347816e697810 */ /* 0x000fe40007ffe0ff */
[----:B------:R-:W-:Y:S01]  /*17b70*/  LOP3.LUT R115, R115, R116, R107, 0x96, !PT ;  /* 0x0000007473737212 */ /* 0x000fe200078e966b */
[----:B------:R-:W-:-:S04]  /*17b80*/  IMAD.WIDE.U32 R116, R117, -0x326172a9, RZ ;  /* 0xcd9e8d5775747825 */ /* 0x000fc800078e00ff */
[----:B------:R-:W-:Y:S01]  /*17b90*/  IMAD.WIDE.U32 R172, R115, -0x2daee0ad, RZ ;  /* 0xd2511f5373ac7825 */ /* 0x000fe200078e00ff */
[----:B------:R-:W-:-:S03]  /*17ba0*/  LOP3.LUT R6, R105, R106, R117, 0x96, !PT ;  /* 0x0000006a69067212 */ /* 0x000fc600078e9675 */
[----:B------:R-:W-:Y:S02]  /*17bb0*/  VIADD R115, R111, 0x96a522ad ;  /* 0x96a522ad6f737836 */ /* 0x000fe40000000000 */
[----:B------:R-:W-:-:S03]  /*17bc0*/  IMAD.MOV.U32 R106, RZ, RZ, RZ ;  /* 0x000000ffff6a7224 */ /* 0x000fc600078e00ff */
[----:B------:R-:W-:Y:S02]  /*17bd0*/  LOP3.LUT R115, R115, R104, R173, 0x96, !PT ;  /* 0x0000006873737212 */ /* 0x000fe400078e96ad */
[----:B------:R-:W-:-:S07]  /*17be0*/  MOV R104, R174 ;  /* 0x000000ae00687202 */ /* 0x000fce0000000f00 */
.L_x_687:
[----:B------:R-:W-:Y:S05]  /*17bf0*/  BSYNC.RECONVERGENT B1 ;  /* 0x0000000000017941 */ /* 0x000fea0003800200 */
.L_x_686:
        /* <DEDUP_REMOVED lines=10> */
[----:B------:R-:W-:Y:S01]  /*17ca0*/  HFMA2 R117, -RZ, RZ, 0, 1.1920928955078125e-07 ;  /* 0x00000002ff757431 */ /* 0x000fe200000001ff */
[----:B------:R-:W-:-:S02]  /*17cb0*/  PRMT R100, R100, 0x7632, R100 ;  /* 0x0000763264647816 */ /* 0x000fc40000000064 */
[----:B0-----:R-:W-:Y:S01]  /*17cc0*/  FMUL.FTZ R107, R107, R162 ;  /* 0x000000a26b6b7220 */ /* 0x001fe20000410000 */
[----:B-1----:R-:W-:Y:S01]  /*17cd0*/  FSETP.GTU.FTZ.AND P1, PT, R105, R170, PT ;  /* 0x000000aa6900720b */ /* 0x002fe20003f3c000 */
[----:B------:R-:W-:-:S03]  /*17ce0*/  IMAD.MOV.U32 R105, RZ, RZ, R116 ;  /* 0x000000ffff697224 */ /* 0x000fc600078e0074 */
[----:B------:R-:W-:Y:S02]  /*17cf0*/  FSEL R124, R107, RZ, !P1 ;  /* 0x000000ff6b7c7208 */ /* 0x000fe40004800000 */
[----:B------:R-:W-:-:S13]  /*17d00*/  PLOP3.LUT P1, PT, P1, PT, PT, 0x8, 0x80 ;  /* 0x000000000080781c */ /* 0x000fda0000f2e170 */
        /* <DEDUP_REMOVED lines=10> */
.L_x_693:
        /* <DEDUP_REMOVED lines=13> */
.L_x_695:
[----:B------:R-:W-:Y:S05]  /*17e80*/  BSYNC.RECONVERGENT B2 ;  /* 0x0000000000027941 */ /* 0x000fea0003800200 */
.L_x_694:
        /* <DEDUP_REMOVED lines=60> */
.L_x_692:
[----:B------:R-:W-:Y:S05]  /*18250*/  BSYNC.RECONVERGENT B1 ;  /* 0x0000000000017941 */ /* 0x000fea0003800200 */
.L_x_691:
[----:B------:R-:W-:Y:S01]  /*18260*/  I2FP.F32.U32 R104, R105 ;  /* 0x0000006900687245 */ /* 0x000fe20000201000 */
[----:B------:R-:W-:Y:S01]  /*18270*/  BSSY.RECONVERGENT B1, `(.L_x_696) ;  /* 0x000005e000017945 */ /* 0x000fe20003800200 */
[----:B------:R-:W-:Y:S02]  /*18280*/  SHF.L.U32 R107, R100, 0x10, RZ ;  /* 0x00000010646b7819 */ /* 0x000fe400000006ff */
[----:B------:R-:W-:Y:S01]  /*18290*/  ISETP.NE.AND P1, PT, R117, 0x1, PT ;  /* 0x000000017500780c */ /* 0x000fe20003f25270 */
[----:B------:R-:W-:Y:S01]  /*182a0*/  FFMA.FTZ R105, R104, R171, 1.1641532182693481445e-10 ;  /* 0x2f00000068697423 */ /* 0x000fe200000100ab */
[----:B------:R-:W-:Y:S02]  /*182b0*/  IMAD.MOV.U32 R104, RZ, RZ, 0x2 ;  /* 0x00000002ff687424 */ /* 0x000fe400078e00ff */
[----:B------:R-:W-:Y:S01]  /*182c0*/  FMUL.FTZ R107, R107, R168 ;  /* 0x000000a86b6b7220 */ /* 0x000fe20000410000 */
[----:B------:R-:W-:Y:S02]  /*182d0*/  MOV R100, R116 ;  /* 0x0000007400647202 */ /* 0x000fe40000000f00 */
[----:B------:R-:W-:Y:S01]  /*182e0*/  FSETP.GTU.FTZ.AND P0, PT, R105, R170, PT ;  /* 0x000000aa6900720b */ /* 0x000fe20003f1c000 */
[----:B------:R-:W-:-:S05]  /*182f0*/  FMUL.FTZ R107, R107, R162 ;  /* 0x000000a26b6b7220 */ /* 0x000fca0000410000 */
        /* <DEDUP_REMOVED lines=11> */
.L_x_698:
        /* <DEDUP_REMOVED lines=13> */
.L_x_700:
[----:B------:R-:W-:Y:S05]  /*18480*/  BSYNC.RECONVERGENT B2 ;  /* 0x0000000000027941 */ /* 0x000fea0003800200 */
.L_x_699:
[----:B------:R-:W-:Y:S01]  /*18490*/  IMAD.WIDE.U32 R106, R2, -0x326172a9, RZ ;  /* 0xcd9e8d57026a7825 */ /* 0x000fe200078e00ff */
[----:B------:R-:W-:Y:S02]  /*184a0*/  LOP3.LUT R104, R113, R131, R111, 0x96, !PT ;  /* 0x0000008371687212 */ /* 0x000fe400078e966f */
[----:B------:R-:W-:Y:S01]  /*184b0*/  MOV R100, R172 ;  /* 0x000000ac00647202 */ /* 0x000fe20000000f00 */
        /* <DEDUP_REMOVED lines=26> */
[----:B------:R-:W-:-:S03]  /*18660*/  IADD3 R107, PT, PT, R110, 0x1715609d, RZ ;  /* 0x1715609d6e6b7810 */ /* 0x000fc60007ffe0ff */
        /* <DEDUP_REMOVED lines=27> */
[----:B------:R-:W-:Y:S02]  /*18820*/  IMAD.MOV.U32 R172, RZ, RZ, R104 ;  /* 0x000000ffffac7224 */ /* 0x000fe400078e0068 */
[----:B------:R-:W-:Y:S01]  /*18830*/  HFMA2 R104, -RZ, RZ, 0, 0 ;  /* 0x00000000ff687431 */ /* 0x000fe200000001ff */
[----:B------:R-:W-:-:S07]  /*18840*/  LOP3.LUT R115, R115, R106, R105, 0x96, !PT ;  /* 0x0000006a73737212 */ /* 0x000fce00078e9669 */
.L_x_697:
[----:B------:R-:W-:Y:S05]  /*18850*/  BSYNC.RECONVERGENT B1 ;  /* 0x0000000000017941 */ /* 0x000fea0003800200 */
.L_x_696:
[----:B------:R-:W-:Y:S01]  /*18860*/  I2FP.F32.U32 R100, R100 ;  /* 0x0000006400647245 */ /* 0x000fe20000201000 */
[C---:B------:R-:W-:Y:S01]  /*18870*/  IMAD.U32 R107, R101.reuse, 0x10000, RZ ;  /* 0x00010000656b7824 */ /* 0x040fe200078e00ff */
[----:B------:R-:W-:Y:S01]  /*18880*/  ISETP.NE.AND P2, PT, R104, 0x1, PT ;  /* 0x000000016800780c */ /* 0x000fe20003f45270 */
[----:B------:R-:W-:Y:S01]  /*18890*/  BSSY.RECONVERGENT B1, `(.L_x_701) ;  /* 0x000005d000017945 */ /* 0x000fe20003800200 */
[----:B------:R-:W-:Y:S01]  /*188a0*/  PRMT R130, R101, 0x7632, R130 ;  /* 0x0000763265827816 */ /* 0x000fe20000000082 */
[----:B------:R-:W-:Y:S01]  /*188b0*/  FFMA.FTZ R105, R100, R171, 1.1641532182693481445e-10 ;  /* 0x2f00000064697423 */ /* 0x000fe200000100ab */
[----:B------:R-:W-:Y:S01]  /*188c0*/  FMUL.FTZ R107, R107, R168 ;  /* 0x000000a86b6b7220 */ /* 0x000fe20000410000 */
[----:B------:R-:W-:Y:S01]  /*188d0*/  MOV R106, 0x2 ;  /* 0x00000002006a7802 */ /* 0x000fe20000000f00 */
        /* <DEDUP_REMOVED lines=14> */
.L_x_703:
        /* <DEDUP_REMOVED lines=13> */
.L_x_705:
[----:B------:R-:W-:Y:S05]  /*18a90*/  BSYNC.RECONVERGENT B2 ;  /* 0x0000000000027941 */ /* 0x000fea0003800200 */
.L_x_704:
        /* <DEDUP_REMOVED lines=60> */
.L_x_702:
[----:B------:R-:W-:Y:S05]  /*18e60*/  BSYNC.RECONVERGENT B1 ;  /* 0x0000000000017941 */ /* 0x000fea0003800200 */
.L_x_701:
        /* <DEDUP_REMOVED lines=21> */
.L_x_708:
        /* <DEDUP_REMOVED lines=13> */
.L_x_710:
[----:B------:R-:W-:Y:S05]  /*19090*/  BSYNC.RECONVERGENT B2 ;  /* 0x0000000000027941 */ /* 0x000fea0003800200 */
.L_x_709:
        /* <DEDUP_REMOVED lines=60> */
.L_x_707:
[----:B------:R-:W-:Y:S05]  /*19460*/  BSYNC.RECONVERGENT B1 ;  /* 0x0000000000017941 */ /* 0x000fea0003800200 */
.L_x_706:
        /* <DEDUP_REMOVED lines=22> */
.L_x_713:
        /* <DEDUP_REMOVED lines=13> */
.L_x_715:
[----:B------:R-:W-:Y:S05]  /*196a0*/  BSYNC.RECONVERGENT B2 ;  /* 0x0000000000027941 */ /* 0x000fea0003800200 */
.L_x_714:
        /* <DEDUP_REMOVED lines=60> */
.L_x_712:
[----:B------:R-:W-:Y:S05]  /*19a70*/  BSYNC.RECONVERGENT B1 ;  /* 0x0000000000017941 */ /* 0x000fea0003800200 */
.L_x_711:
        /* <DEDUP_REMOVED lines=21> */
.L_x_718:
        /* <DEDUP_REMOVED lines=13> */
.L_x_720:
[----:B------:R-:W-:Y:S05]  /*19ca0*/  BSYNC.RECONVERGENT B2 ;  /* 0x0000000000027941 */ /* 0x000fea0003800200 */
.L_x_719:
        /* <DEDUP_REMOVED lines=60> */
.L_x_717:
[----:B------:R-:W-:Y:S05]  /*1a070*/  BSYNC.RECONVERGENT B1 ;  /* 0x0000000000017941 */ /* 0x000fea0003800200 */
.L_x_716:
        /* <DEDUP_REMOVED lines=22> */
.L_x_723:
        /* <DEDUP_REMOVED lines=15> */
.L_x_725:
[----:B------:R-:W-:Y:S05]  /*1a2d0*/  BSYNC.RECONVERGENT B2 ;  /* 0x0000000000027941 */ /* 0x000fea0003800200 */
.L_x_724:
        /* <DEDUP_REMOVED lines=60> */
.L_x_722:
[----:B------:R-:W-:Y:S05]  /*1a6a0*/  BSYNC.RECONVERGENT B1 ;  /* 0x0000000000017941 */ /* 0x000fea0003800200 */
.L_x_721:
        /* <DEDUP_REMOVED lines=12> */
.L_x_685:
[----:B------:R-:W0:Y:S01]  /*1a770*/  LDC.64 R106, c[0x0][0x3a8] ;  /* 0x0000ea00ff6a7b82 */ /* 0x000e220000000a00 */
[----:B------:R-:W-:Y:S02]  /*1a780*/  SEL R177, RZ, 0x1000000, !P6 ;  /* 0x01000000ffb17807 */ /* 0x000fe40007000000 */
[----:B------:R-:W-:Y:S02]  /*1a790*/  SEL R173, RZ, 0x1000000, !P2 ;  /* 0x01000000ffad7807 */ /* 0x000fe40005000000 */
[----:B------:R-:W-:Y:S02]  /*1a7a0*/  SEL R171, RZ, 0x10000, !P1 ;  /* 0x00010000ffab7807 */ /* 0x000fe40004800000 */
[----:B------:R-:W-:Y:S01]  /*1a7b0*/  SEL R170, RZ, 0x100, !P0 ;  /* 0x00000100ffaa7807 */ /* 0x000fe20004000000 */
[----:B------:R-:W1:Y:S01]  /*1a7c0*/  LDC.64 R104, c[0x0][0x3b0] ;  /* 0x0000ec00ff687b82 */ /* 0x000e620000000a00 */
[----:B------:R-:W-:Y:S02]  /*1a7d0*/  LOP3.LUT P6, RZ, R114, 0x2, RZ, 0xc0, !PT ;  /* 0x0000000272ff7812 */ /* 0x000fe400078cc0ff */
[----:B------:R-:W-:-:S02]  /*1a7e0*/  SEL R176, RZ, 0x10000, !P5 ;  /* 0x00010000ffb07807 */ /* 0x000fc40006800000 */
[----:B------:R-:W-:Y:S02]  /*1a7f0*/  SEL R175, RZ, 0x100, !P4 ;  /* 0x00000100ffaf7807 */ /* 0x000fe40006000000 */
[----:B------:R-:W-:Y:S02]  /*1a800*/  LOP3.LUT R170, R170, R173, R171, 0xfe, !PT ;  /* 0x000000adaaaa7212 */ /* 0x000fe400078efeab */
[----:B------:R-:W-:Y:S02]  /*1a810*/  SEL R174, RZ, 0x1, !P3 ;  /* 0x00000001ffae7807 */ /* 0x000fe40005800000 */
[----:B------:R-:W-:Y:S02]  /*1a820*/  LOP3.LUT R175, R175, R177, R176, 0xfe, !PT ;  /* 0x000000b1afaf7212 */ /* 0x000fe400078efeb0 */
        /* <DEDUP_REMOVED lines=9> */
.L_x_643:
[----:B------:R-:W-:Y:S05]  /*1a8c0*/  BSYNC.RECONVERGENT B0 ;  /* 0x0000000000007941 */ /* 0x000fea0003800200 */
.L_x_642:
[----:B------:R-:W-:Y:S01]  /*1a8d0*/  ISETP.GE.U32.AND P0, PT, R3, 0xa0, PT ;  /* 0x000000a00300780c */ /* 0x000fe20003f06070 */
[----:B------:R-:W-:Y:S01]  /*1a8e0*/  BSSY.RECONVERGENT B0, `(.L_x_726) ;  /* 0x0000659000007945 */ /* 0x000fe20003800200 */
[----:B------:R-:W-:-:S11]  /*1a8f0*/  LOP3.LUT R114, R114, 0xfffffff7, RZ, 0xc0, !PT ;  /* 0xfffffff772727812 */ /* 0x000fd600078ec0ff */
[----:B------:R-:W-:Y:S01]  /*1a900*/  @P0 LOP3.LUT R114, R114, 0x8, RZ, 0xfc, !PT ;  /* 0x0000000872720812 */ /* 0x000fe200078efcff */
[----:B------:R-:W-:Y:S06]  /*1a910*/  @!P0 BRA `(.L_x_727) ;  /* 0x0000006400548947 */ /* 0x000fec0003800000 */
[----:B0-234-:R-:W0:Y:S02]  /*1a920*/  LDC.64 R100, c[0x0][0x390] ;  /* 0x0000e400ff647b82 */ /* 0x01de240000000a00 */
        /* <DEDUP_REMOVED lines=24> */
.L_x_731:
        /* <DEDUP_REMOVED lines=13> */
.L_x_733:
[----:B------:R-:W-:Y:S05]  /*1ab80*/  BSYNC.RECONVERGENT B2 ;  /* 0x0000000000027941 */ /* 0x000fea0003800200 */
.L_x_732:
        /* <DEDUP_REMOVED lines=59> */
.L_x_730:
[----:B------:R-:W-:Y:S05]  /*1af40*/  BSYNC.RECONVERGENT B1 ;  /* 0x0000000000017941 */ /* 0x000fea0003800200 */
.L_x_729:
[----:B------:R-:W0:Y:S01]  /*1af50*/  LDC R174, c[0x0][0x408] ;  /* 0x00010200ffae7b82 */ /* 0x000e220000000800 */
[----:B------:R-:W-:Y:S01]  /*1af60*/  I2FP.F32.U32 R117, R126 ;  /* 0x0000007e00757245 */ /* 0x000fe20000201000 */
[----:B------:R-:W-:Y:S01]  /*1af70*/  IMAD.MOV.U32 R164, RZ, RZ, 0x2f800000 ;  /* 0x2f800000ffa47424 */ /* 0x000fe200078e00ff */
[----:B-----5:R-:W-:Y:S01]  /*1af80*/  SHF.L.U32 R139, R100, 0x10, RZ ;  /* 0x00000010648b7819 */ /* 0x020fe200000006ff */
[----:B------:R-:W-:Y:S01]  /*1af90*/  BSSY.RECONVERGENT B1, `(.L_x_734) ;  /* 0x0000064000017945 */ /* 0x000fe20003800200 */
[----:B------:R-:W-:Y:S01]  /*1afa0*/  LOP3.LUT R114, R114, 0xfffffffd, RZ, 0xc0, !PT ;  /* 0xfffffffd72727812 */ /* 0x000fe200078ec0ff */
[----:B------:R-:W-:Y:S01]  /*1afb0*/  FFMA.FTZ R126, R117, R164, 1.1641532182693481445e-10 ;  /* 0x2f000000757e7423 */ /* 0x000fe200000100a4 */
[----:B------:R-:W-:Y:S01]  /*1afc0*/  IMAD.U32 R117, R104, 0x10000, RZ ;  /* 0x0001000068757824 */ /* 0x000fe200078e00ff */
[----:B------:R-:W1:Y:S01]  /*1afd0*/  LDC R173, c[0x0][0x404] ;  /* 0x00010100ffad7b82 */ /* 0x000e620000000800 */
[----:B------:R-:W-:Y:S01]  /*1afe0*/  FMUL.FTZ R139, R139, R168 ;  /* 0x000000a88b8b7220 */ /* 0x000fe20000410000 */
[----:B------:R-:W-:-:S02]  /*1aff0*/  PRMT R100, R100, 0x7632, R100 ;  /* 0x0000763264647816 */ /* 0x000fc40000000064 */
[----:B------:R-:W-:Y:S02]  /*1b000*/  PRMT R104, R104, 0x7632, R104 ;  /* 0x0000763268687816 */ /* 0x000fe40000000068 */
[----:B------:R-:W-:Y:S01]  /*1b010*/  MOV R138, 0x2 ;  /* 0x00000002008a7802 */ /* 0x000fe20000000f00 */
[----:B0-----:R-:W-:Y:S01]  /*1b020*/  FMUL.FTZ R139, R139, R174 ;  /* 0x000000ae8b8b7220 */ /* 0x001fe20000410000 */
[----:B-1----:R-:W-:-:S04]  /*1b030*/  FSETP.GTU.FTZ.AND P0, PT, R126, R173, PT ;  /* 0x000000ad7e00720b */ /* 0x002fc80003f1c000 */
[----:B------:R-:W-:Y:S02]  /*1b040*/  FSEL R126, R139, RZ, !P0 ;  /* 0x000000ff8b7e7208 */ /* 0x000fe40004000000 */
[----:B------:R-:W-:Y:S02]  /*1b050*/  PLOP3.LUT P1, PT, P0, PT, PT, 0x8, 0x80 ;  /* 0x000000000080781c */ /* 0x000fe4000072e170 */
[----:B------:R-:W-:Y:S01]  /*1b060*/  ISETP.NE.AND P0, PT, R127, 0x1, PT ;  /* 0x000000017f00780c */ /* 0x000fe20003f05270 */
[----:B------:R-:W-:Y:S01]  /*1b070*/  FADD.FTZ R126, R126, R117 ;  /* 0x000000757e7e7221 */ /* 0x000fe20000010000 */
[----:B------:R-:W-:-:S09]  /*1b080*/  IMAD.MOV.U32 R117, RZ, RZ, R116 ;  /* 0x000000ffff757224 */ /* 0x000fd200078e0074 */
[----:B------:R-:W-:Y:S02]  /*1b090*/  @P1 LOP3.LUT R114, R114, 0x2, RZ, 0xfc, !PT ;  /* 0x0000000272721812 */ /* 0x000fe400078efcff */
[----:B------:R-:W-:Y:S05]  /*1b0a0*/  @!P0 BRA `(.L_x_735) ;  /* 0x0000000400488947 */ /* 0x000fea0003800000 */
        /* <DEDUP_REMOVED lines=8> */
.L_x_736:
        /* <DEDUP_REMOVED lines=13> */
.L_x_738:
[----:B------:R-:W-:Y:S05]  /*1b200*/  BSYNC.RECONVERGENT B2 ;  /* 0x0000000000027941 */ /* 0x000fea0003800200 */
.L_x_737:
        /* <DEDUP_REMOVED lines=60> */
.L_x_735:
[----:B------:R-:W-:Y:S05]  /*1b5d0*/  BSYNC.RECONVERGENT B1 ;  /* 0x0000000000017941 */ /* 0x000fea0003800200 */
.L_x_734:
[----:B------:R-:W-:Y:S01]  /*1b5e0*/  I2FP.F32.U32 R117, R117 ;  /* 0x0000007500757245 */ /* 0x000fe20000201000 */
[----:B------:R-:W-:Y:S01]  /*1b5f0*/  IMAD.U32 R104, R104, 0x10000, RZ ;  /* 0x0001000068687824 */ /* 0x000fe200078e00ff */
[----:B------:R-:W-:Y:S01]  /*1b600*/  SHF.L.U32 R127, R100, 0x10, RZ ;  /* 0x00000010647f7819 */ /* 0x000fe200000006ff */
[----:B------:R-:W-:Y:S01]  /*1b610*/  BSSY.RECONVERGENT B1, `(.L_x_739) ;  /* 0x000005e000017945 */ /* 0x000fe20003800200 */
[----:B------:R-:W-:Y:S01]  /*1b620*/  ISETP.NE.AND P1, PT, R138, 0x1, PT ;  /* 0x000000018a00780c */ /* 0x000fe20003f25270 */
[----:B------:R-:W-:Y:S02]  /*1b630*/  FFMA.FTZ R100, R117, R164, 1.1641532182693481445e-10 ;  /* 0x2f00000075647423 */ /* 0x000fe400000100a4 */
[----:B------:R-:W-:-:S03]  /*1b640*/  FMUL.FTZ R127, R127, R168 ;  /* 0x000000a87f7f7220 */ /* 0x000fc60000410000 */
[----:B------:R-:W-:Y:S01]  /*1b650*/  FSETP.GTU.FTZ.AND P0, PT, R100, R173, PT ;  /* 0x000000ad6400720b */ /* 0x000fe20003f1c000 */
[----:B------:R-:W-:Y:S01]  /*1b660*/  FMUL.FTZ R127, R127, R174 ;  /* 0x000000ae7f7f7220 */ /* 0x000fe20000410000 */
[----:B------:R-:W-:-:S04]  /*1b670*/  IMAD.MOV.U32 R100, RZ, RZ, R116 ;  /* 0x000000ffff647224 */ /* 0x000fc800078e0074 */
        /* <DEDUP_REMOVED lines=13> */
.L_x_741:
        /* <DEDUP_REMOVED lines=13> */
.L_x_743:
[----:B------:R-:W-:Y:S05]  /*1b820*/  BSYNC.RECONVERGENT B2 ;  /* 0x0000000000027941 */ /* 0x000fea0003800200 */
.L_x_742:
        /* <DEDUP_REMOVED lines=60> */
.L_x_740:
[----:B------:R-:W-:Y:S05]  /*1bbf0*/  BSYNC.RECONVERGENT B1 ;  /* 0x0000000000017941 */ /* 0x000fea0003800200 */
.L_x_739:
[----:B------:R-:W-:Y:S01]  /*1bc00*/  I2FP.F32.U32 R117, R100 ;  /* 0x0000006400757245 */ /* 0x000fe20000201000 */
[----:B------:R-:W-:Y:S01]  /*1bc10*/  BSSY.RECONVERGENT B1, `(.L_x_744) ;  /* 0x0000062000017945 */ /* 0x000fe20003800200 */
[----:B------:R-:W-:Y:S02]  /*1bc20*/  SHF.L.U32 R139, R101, 0x10, RZ ;  /* 0x00000010658b7819 */ /* 0x000fe400000006ff */
[----:B------:R-:W-:Y:S01]  /*1bc30*/  ISETP.NE.AND P2, PT, R104, 0x1, PT ;  /* 0x000000016800780c */ /* 0x000fe20003f45270 */
[----:B------:R-:W-:Y:S01]  /*1bc40*/  FFMA.FTZ R100, R117, R164, 1.1641532182693481445e-10 ;  /* 0x2f00000075647423 */ /* 0x000fe200000100a4 */
[----:B------:R-:W-:Y:S02]  /*1bc50*/  IMAD.U32 R117, R105, 0x10000, RZ ;  /* 0x0001000069757824 */ /* 0x000fe400078e00ff */
[----:B------:R-:W-:Y:S01]  /*1bc60*/  FMUL.FTZ R139, R139, R168 ;  /* 0x000000a88b8b7220 */ /* 0x000fe20000410000 */
[----:B------:R-:W-:Y:S01]  /*1bc70*/  PRMT R143, R105, 0x7632, R143 ;  /* 0x00007632698f7816 */ /* 0x000fe2000000008f */
[----:B------:R-:W-:Y:S01]  /*1bc80*/  HFMA2 R105, -RZ, RZ, 0, 1.1920928955078125e-07 ;  /* 0x00000002ff697431 */ /* 0x000fe200000001ff */
[----:B------:R-:W-:Y:S01]  /*1bc90*/  FSETP.GTU.FTZ.AND P1, PT, R100, R173, PT ;  /* 0x000000ad6400720b */ /* 0x000fe20003f3c000 */
[----:B------:R-:W-:-:S05]  /*1bca0*/  FMUL.FTZ R139, R139, R174 ;  /* 0x000000ae8b8b7220 */ /* 0x000fca0000410000 */
[----:B------:R-:W-:Y:S02]  /*1bcb0*/  FSEL R138, R139, RZ, !P1 ;  /* 0x000000ff8b8a7208 */ /* 0x000fe40004800000 */
[----:B------:R-:W-:Y:S01]  /*1bcc0*/  PRMT R139, R101, 0x7632, R139 ;  /* 0x00007632658b7816 */ /* 0x000fe2000000008b */
[----:B------:R-:W-:Y:S01]  /*1bcd0*/  IMAD.MOV.U32 R101, RZ, RZ, R116 ;  /* 0x000000ffff657224 */ /* 0x000fe200078e0074 */
[----:B------:R-:W-:Y:S01]  /*1bce0*/  PLOP3.LUT P1, PT, P1, PT, PT, 0x8, 0x80 ;  /* 0x000000000080781c */ /* 0x000fe20000f2e170 */
[----:B------:R-:W-:Y:S01]  /*1bcf0*/  FADD.FTZ R138, R138, R117 ;  /* 0x000000758a8a7221 */ /* 0x000fe20000010000 */
[----:B------:R-:W-:Y:S11]  /*1bd00*/  @!P2 BRA `(.L_x_745) ;  /* 0x000000040048a947 */ /* 0x000ff60003800000 */
        /* <DEDUP_REMOVED lines=8> */
.L_x_746:
        /* <DEDUP_REMOVED lines=13> */
.L_x_748:
[----:B------:R-:W-:Y:S05]  /*1be60*/  BSYNC.RECONVERGENT B2 ;  /* 0x0000000000027941 */ /* 0x000fea0003800200 */
.L_x_747:
        /* <DEDUP_REMOVED lines=60> */
.L_x_745:
[----:B------:R-:W-:Y:S05]  /*1c230*/  BSYNC.RECONVERGENT B1 ;  /* 0x0000000000017941 */ /* 0x000fea0003800200 */
.L_x_744:
        /* <DEDUP_REMOVED lines=23> */
.L_x_751:
        /* <DEDUP_REMOVED lines=13> */
.L_x_753:
[----:B------:R-:W-:Y:S05]  /*1c480*/  BSYNC.RECONVERGENT B2 ;  /* 0x0000000000027941 */ /* 0x000fea0003800200 */
.L_x_752:
        /* <DEDUP_REMOVED lines=60> */
.L_x_750:
[----:B------:R-:W-:Y:S05]  /*1c850*/  BSYNC.RECONVERGENT B1 ;  /* 0x0000000000017941 */ /* 0x000fea0003800200 */
.L_x_749:
        /* <DEDUP_REMOVED lines=25> */
.L_x_756:
        /* <DEDUP_REMOVED lines=13> */
.L_x_758:
[----:B------:R-:W-:Y:S05]  /*1cac0*/  BSYNC.RECONVERGENT B2 ;  /* 0x0000000000027941 */ /* 0x000fea0003800200 */
.L_x_757:
        /* <DEDUP_REMOVED lines=60> */
.L_x_755:
[----:B------:R-:W-:Y:S05]  /*1ce90*/  BSYNC.RECONVERGENT B1 ;  /* 0x0000000000017941 */ /* 0x000fea0003800200 */
.L_x_754:
        /* <DEDUP_REMOVED lines=23> */
.L_x_761:
        /* <DEDUP_REMOVED lines=13> */
.L_x_763:
[----:B------:R-:W-:Y:S05]  /*1d0e0*/  BSYNC.RECONVERGENT B2 ;  /* 0x0000000000027941 */ /* 0x000fea0003800200 */
.L_x_762:
        /* <DEDUP_REMOVED lines=60> */
.L_x_760:
[----:B------:R-:W-:Y:S05]  /*1d4b0*/  BSYNC.RECONVERGENT B1 ;  /* 0x0000000000017941 */ /* 0x000fea0003800200 */
.L_x_759:
        /* <DEDUP_REMOVED lines=25> */
.L_x_766:
        /* <DEDUP_REMOVED lines=15> */
.L_x_768:
[----:B------:R-:W-:Y:S05]  /*1d740*/  BSYNC.RECONVERGENT B2 ;  /* 0x0000000000027941 */ /* 0x000fea0003800200 */
.L_x_767:
        /* <DEDUP_REMOVED lines=60> */
.L_x_765:
[----:B------:R-:W-:Y:S05]  /*1db10*/  BSYNC.RECONVERGENT B1 ;  /* 0x0000000000017941 */ /* 0x000fea0003800200 */
.L_x_764:
        /* <DEDUP_REMOVED lines=15> */
.L_x_728:
        /* <DEDUP_REMOVED lines=16> */
.L_x_772:
        /* <DEDUP_REMOVED lines=8> */
[----:B------:R-:W-:Y:S01]  /*1dd90*/  @!P0 IADD3 R6, PT, PT, R113, 0x1, RZ ;  /* 0x0000000171068810 */ /* 0x000fe20007ffe0ff */
[----:B------:R-:W-:-:S03]  /*1dda0*/  @!P0 IMAD.MOV.U32 R5, RZ, RZ, RZ ;  /* 0x000000ffff058224 */ /* 0x000fc600078e00ff */
[----:B------:R-:W-:-:S13]  /*1ddb0*/  ISETP.NE.AND P1, PT, R2, RZ, !P0 ;  /* 0x000000ff0200720c */ /* 0x000fda0004725270 */
[----:B------:R-:W-:-:S05]  /*1ddc0*/  @P1 IMAD.MOV R6, RZ, RZ, R113 ;  /* 0x000000ffff061224 */ /* 0x000fca00078e0271 */
[----:B------:R-:W-:-:S07]  /*1ddd0*/  @!P0 MOV R113, R6 ;  /* 0x0000000600718202 */ /* 0x000fce0000000f00 */
.L_x_774:
[----:B------:R-:W-:Y:S05]  /*1dde0*/  BSYNC.RECONVERGENT B2 ;  /* 0x0000000000027941 */ /* 0x000fea0003800200 */
.L_x_773:
        /* <DEDUP_REMOVED lines=59> */
.L_x_771:
[----:B------:R-:W-:Y:S05]  /*1e1a0*/  BSYNC.RECONVERGENT B1 ;  /* 0x0000000000017941 */ /* 0x000fea0003800200 */
.L_x_770:
[----:B------:R-:W0:Y:S01]  /*1e1b0*/  LDC R164, c[0x0][0x408] ;  /* 0x00010200ffa47b82 */ /* 0x000e220000000800 */
[----:B------:R-:W-:Y:S01]  /*1e1c0*/  I2FP.F32.U32 R104, R104 ;  /* 0x0000006800687245 */ /* 0x000fe20000201000 */
[----:B------:R-:W-:Y:S02]  /*1e1d0*/  HFMA2 R171, -RZ, RZ, 0.1171875, 0 ;  /* 0x2f800000ffab7431 */ /* 0x000fe400000001ff */
[----:B-----5:R-:W-:Y:S01]  /*1e1e0*/  IMAD.U32 R107, R100, 0x10000, RZ ;  /* 0x00010000646b7824 */ /* 0x020fe200078e00ff */
[----:B------:R-:W-:Y:S01]  /*1e1f0*/  LOP3.LUT R114, R114, 0xfffffffd, RZ, 0xc0, !PT ;  /* 0xfffffffd72727812 */ /* 0x000fe200078ec0ff */
[----:B------:R-:W-:Y:S01]  /*1e200*/  BSSY.RECONVERGENT B1, `(.L_x_775) ;  /* 0x0000060000017945 */ /* 0x000fe20003800200 */
[----:B------:R-:W-:Y:S01]  /*1e210*/  PRMT R100, R100, 0x7632, R100 ;  /* 0x0000763264647816 */ /* 0x000fe20000000064 */
[----:B------:R-:W-:Y:S01]  /*1e220*/  FFMA.FTZ R105, R104, R171, 1.1641532182693481445e-10 ;  /* 0x2f00000068697423 */ /* 0x000fe200000100ab */
[----:B------:R-:W1:Y:S01]  /*1e230*/  LDC R170, c[0x0][0x404] ;  /* 0x00010100ffaa7b82 */ /* 0x000e620000000800 */
[----:B------:R-:W-:Y:S01]  /*1e240*/  FMUL.FTZ R107, R107, R168 ;  /* 0x000000a86b6b7220 */ /* 0x000fe20000410000 */
[----:B------:R-:W-:-:S03]  /*1e250*/  MOV R117, 0x2 ;  /* 0x0000000200757802 */ /* 0x000fc60000000f00 */
[----:B0-----:R-:W-:Y:S01]  /*1e260*/  FMUL.FTZ R107, R107, R164 ;  /* 0x000000a46b6b7220 */ /* 0x001fe20000410000 */
[----:B-1----:R-:W-:Y:S01]  /*1e270*/  FSETP.GTU.FTZ.AND P0, PT, R105, R170, PT ;  /* 0x000000aa6900720b */ /* 0x002fe20003f1c000 */
[----:B------:R-:W-:-:S03]  /*1e280*/  IMAD.MOV.U32 R105, RZ, RZ, R116 ;  /* 0x000000ffff697224 */ /* 0x000fc600078e0074 */
[----:B------:R-:W-:Y:S02]  /*1e290*/  FSEL R126, R107, RZ, !P0 ;  /* 0x000000ff6b7e7208 */ /* 0x000fe40004000000 */
[----:B------:R-:W-:Y:S02]  /*1e2a0*/  PLOP3.LUT P1, PT, P0, PT, PT, 0x8, 0x80 ;  /* 0x000000000080781c */ /* 0x000fe4000072e170 */
[----:B------:R-:W-:-:S11]  /*1e2b0*/  ISETP.NE.AND P0, PT, R106, 0x1, PT ;  /* 0x000000016a00780c */ /* 0x000fd60003f05270 */
        /* <DEDUP_REMOVED lines=10> */
.L_x_777:
        /* <DEDUP_REMOVED lines=13> */
.L_x_779:
[----:B------:R-:W-:Y:S05]  /*1e430*/  BSYNC.RECONVERGENT B2 ;  /* 0x0000000000027941 */ /* 0x000fea0003800200 */
.L_x_778:
        /* <DEDUP_REMOVED lines=60> */
.L_x_776:
[----:B------:R-:W-:Y:S05]  /*1e800*/  BSYNC.RECONVERGENT B1 ;  /* 0x0000000000017941 */ /* 0x000fea0003800200 */
.L_x_775:
        /* <DEDUP_REMOVED lines=21> */
.L_x_782:
        /* <DEDUP_REMOVED lines=13> */
.L_x_784:
[----:B------:R-:W-:Y:S05]  /*1ea30*/  BSYNC.RECONVERGENT B2 ;  /* 0x0000000000027941 */ /* 0x000fea0003800200 */
.L_x_783:
        /* <DEDUP_REMOVED lines=60> */
.L_x_781:
[----:B------:R-:W-:Y:S05]  /*1ee00*/  BSYNC.RECONVERGENT B1 ;  /* 0x0000000000017941 */ /* 0x000fea0003800200 */
.L_x_780:
[----:B------:R-:W-:Y:S01]  /*1ee10*/  I2FP.F32.U32 R100, R100 ;  /* 0x0000006400647245 */ /* 0x000fe20000201000 */
[C---:B------:R-:W-:Y:S01]  /*1ee20*/  IMAD.U32 R107, R101.reuse, 0x10000, RZ ;  /* 0x00010000656b7824 */ /* 0x040fe200078e00ff */
[----:B------:R-:W-:Y:S01]  /*1ee30*/  ISETP.NE.AND P2, PT, R104, 0x1, PT ;  /* 0x000000016800780c */ /* 0x000fe20003f45270 */
[----:B------:R-:W-:Y:S01]  /*1ee40*/  BSSY.RECONVERGENT B1, `(.L_x_785) ;  /* 0x000005d000017945 */ /* 0x000fe20003800200 */
[----:B------:R-:W-:Y:S01]  /*1ee50*/  PRMT R139, R101, 0x7632, R139 ;  /* 0x00007632658b7816 */ /* 0x000fe2000000008b */
[----:B------:R-:W-:Y:S01]  /*1ee60*/  FFMA.FTZ R105, R100, R171, 1.1641532182693481445e-10 ;  /* 0x2f00000064697423 */ /* 0x000fe200000100ab */
[----:B------:R-:W-:Y:S01]  /*1ee70*/  FMUL.FTZ R107, R107, R168 ;  /* 0x000000a86b6b7220 */ /* 0x000fe20000410000 */
[----:B------:R-:W-:-:S03]  /*1ee80*/  IMAD.MOV.U32 R101, RZ, RZ, R116 ;  /* 0x000000ffff657224 */ /* 0x000fc600078e0074 */
[----:B------:R-:W-:Y:S01]  /*1ee90*/  FMUL.FTZ R107, R107, R164 ;  /* 0x000000a46b6b7220 */ /* 0x000fe20000410000 */
[----:B------:R-:W-:Y:S02]  /*1eea0*/  FSETP.GTU.FTZ.AND P1, PT, R105, R170, PT ;  /* 0x000000aa6900720b */ /* 0x000fe40003f3c000 */
[----:B------:R-:W-:Y:S02]  /*1eeb0*/  MOV R105, 0x2 ;  /* 0x0000000200697802 */ /* 0x000fe40000000f00 */
        /* <DEDUP_REMOVED lines=11> */
.L_x_787:
        /* <DEDUP_REMOVED lines=13> */
.L_x_789:
[----:B------:R-:W-:Y:S05]  /*1f040*/  BSYNC.RECONVERGENT B2 ;  /* 0x0000000000027941 */ /* 0x000fea0003800200 */
.L_x_788:
        /* <DEDUP_REMOVED lines=60> */
.L_x_786:
[----:B------:R-:W-:Y:S05]  /*1f410*/  BSYNC.RECONVERGENT B1 ;  /* 0x0000000000017941 */ /* 0x000fea0003800200 */
.L_x_785:
        /* <DEDUP_REMOVED lines=21> */
.L_x_792:
        /* <DEDUP_REMOVED lines=13> */
.L_x_794:
[----:B------:R-:W-:Y:S05]  /*1f640*/  BSYNC.RECONVERGENT B2 ;  /* 0x0000000000027941 */ /* 0x000fea0003800200 */
.L_x_793:
        /* <DEDUP_REMOVED lines=60> */
.L_x_791:
[----:B------:R-:W-:Y:S05]  /*1fa10*/  BSYNC.RECONVERGENT B1 ;  /* 0x0000000000017941 */ /* 0x000fea0003800200 */
.L_x_790:
        /* <DEDUP_REMOVED lines=22> */
.L_x_797:
        /* <DEDUP_REMOVED lines=13> */
.L_x_799:
[----:B------:R-:W-:Y:S05]  /*1fc50*/  BSYNC.RECONVERGENT B2 ;  /* 0x0000000000027941 */ /* 0x000fea0003800200 */
.L_x_798:
        /* <DEDUP_REMOVED lines=60> */
.L_x_796:
[----:B------:R-:W-:Y:S05]  /*20020*/  BSYNC.RECONVERGENT B1 ;  /* 0x0000000000017941 */ /* 0x000fea0003800200 */
.L_x_795:
        /* <DEDUP_REMOVED lines=21> */
.L_x_802:
        /* <DEDUP_REMOVED lines=13> */
.L_x_804:
[----:B------:R-:W-:Y:S05]  /*20250*/  BSYNC.RECONVERGENT B2 ;  /* 0x0000000000027941 */ /* 0x000fea0003800200 */
.L_x_803:
        /* <DEDUP_REMOVED lines=60> */
.L_x_801:
[----:B------:R-:W-:Y:S05]  /*20620*/  BSYNC.RECONVERGENT B1 ;  /* 0x0000000000017941 */ /* 0x000fea0003800200 */
.L_x_800:
        /* <DEDUP_REMOVED lines=22> */
.L_x_807:
        /* <DEDUP_REMOVED lines=15> */
.L_x_809:
[----:B------:R-:W-:Y:S05]  /*20880*/  BSYNC.RECONVERGENT B2 ;  /* 0x0000000000027941 */ /* 0x000fea0003800200 */
.L_x_808:
        /* <DEDUP_REMOVED lines=60> */
.L_x_806:
[----:B------:R-:W-:Y:S05]  /*20c50*/  BSYNC.RECONVERGENT B1 ;  /* 0x0000000000017941 */ /* 0x000fea0003800200 */
.L_x_805:
        /* <DEDUP_REMOVED lines=12> */
.L_x_769:
        /* <DEDUP_REMOVED lines=21> */
.L_x_727:
[----:B------:R-:W-:Y:S05]  /*20e70*/  BSYNC.RECONVERGENT B0 ;  /* 0x0000000000007941 */ /* 0x000fea0003800200 */
.L_x_726:
        /* <DEDUP_REMOVED lines=30> */
.L_x_815:
        /* <DEDUP_REMOVED lines=13> */
.L_x_817:
[----:B------:R-:W-:Y:S05]  /*21130*/  BSYNC.RECONVERGENT B2 ;  /* 0x0000000000027941 */ /* 0x000fea0003800200 */
.L_x_816:
        /* <DEDUP_REMOVED lines=59> */
.L_x_814:
[----:B------:R-:W-:Y:S05]  /*214f0*/  BSYNC.RECONVERGENT B1 ;  /* 0x0000000000017941 */ /* 0x000fea0003800200 */
.L_x_813:
[----:B------:R-:W0:Y:S01]  /*21500*/  LDC R173, c[0x0][0x408] ;  /* 0x00010200ffad7b82 */ /* 0x000e220000000800 */
[----:B------:R-:W-:Y:S01]  /*21510*/  I2FP.F32.U32 R128, R128 ;  /* 0x0000008000807245 */ /* 0x000fe20000201000 */
[----:B------:R-:W-:Y:S01]  /*21520*/  IMAD.MOV.U32 R171, RZ, RZ, 0x2f800000 ;  /* 0x2f800000ffab7424 */ /* 0x000fe200078e00ff */
[----:B-----5:R-:W-:Y:S01]  /*21530*/  SHF.L.U32 R141, R100, 0x10, RZ ;  /* 0x00000010648d7819 */ /* 0x020fe200000006ff */
[----:B------:R-:W-:Y:S01]  /*21540*/  BSSY.RECONVERGENT B1, `(.L_x_818) ;  /* 0x0000064000017945 */ /* 0x000fe20003800200 */
[----:B------:R-:W-:Y:S01]  /*21550*/  LOP3.LUT R114, R114, 0xfffffffd, RZ, 0xc0, !PT ;  /* 0xfffffffd72727812 */ /* 0x000fe200078ec0ff */
[----:B------:R-:W-:Y:S01]  /*21560*/  FFMA.FTZ R117, R128, R171, 1.1641532182693481445e-10 ;  /* 0x2f00000080757423 */ /* 0x000fe200000100ab */
[----:B------:R-:W-:Y:S01]  /*21570*/  PRMT R100, R100, 0x7632, R100 ;  /* 0x0000763264647816 */ /* 0x000fe20000000064 */
[----:B------:R-:W1:Y:S01]  /*21580*/  LDC R172, c[0x0][0x404] ;  /* 0x00010100ffac7b82 */ /* 0x000e620000000800 */
[----:B------:R-:W-:Y:S01]  /*21590*/  FMUL.FTZ R128, R141, R168 ;  /* 0x000000a88d807220 */ /* 0x000fe20000410000 */
[C---:B------:R-:W-:Y:S01]  /*215a0*/  IMAD.U32 R141, R104.reuse, 0x10000, RZ ;  /* 0x00010000688d7824 */ /* 0x040fe200078e00ff */
[----:B------:R-:W-:-:S02]  /*215b0*/  PRMT R104, R104, 0x7632, R104 ;  /* 0x0000763268687816 */ /* 0x000fc40000000068 */
[----:B0-----:R-:W-:Y:S01]  /*215c0*/  FMUL.FTZ R128, R128, R173 ;  /* 0x000000ad80807220 */ /* 0x001fe20000410000 */
[----:B-1----:R-:W-:Y:S01]  /*215d0*/  FSETP.GTU.FTZ.AND P0, PT, R117, R172, PT ;  /* 0x000000ac7500720b */ /* 0x002fe20003f1c000 */
[----:B------:R-:W-:-:S03]  /*215e0*/  IMAD.MOV.U32 R117, RZ, RZ, R116 ;  /* 0x000000ffff757224 */ /* 0x000fc600078e0074 */
[----:B------:R-:W-:Y:S02]  /*215f0*/  FSEL R128, R128, RZ, !P0 ;  /* 0x000000ff80807208 */ /* 0x000fe40004000000 */
[----:B------:R-:W-:Y:S02]  /*21600*/  PLOP3.LUT P1, PT, P0, PT, PT, 0x8, 0x80 ;  /* 0x000000000080781c */ /* 0x000fe4000072e170 */
[----:B------:R-:W-:Y:S01]  /*21610*/  ISETP.NE.AND P0, PT, R129, 0x1, PT ;  /* 0x000000018100780c */ /* 0x000fe20003f05270 */
[----:B------:R-:W-:Y:S01]  /*21620*/  FADD.FTZ R128, R128, R141 ;  /* 0x0000008d80807221 */ /* 0x000fe20000010000 */
[----:B------:R-:W-:-:S09]  /*21630*/  MOV R141, 0x2 ;  /* 0x00000002008d7802 */ /* 0x000fd20000000f00 */
        /* <DEDUP_REMOVED lines=10> */
.L_x_820:
        /* <DEDUP_REMOVED lines=13> */
.L_x_822:
[----:B------:R-:W-:Y:S05]  /*217b0*/  BSYNC.RECONVERGENT B2 ;  /* 0x0000000000027941 */ /* 0x000fea0003800200 */
.L_x_821:
        /* <DEDUP_REMOVED lines=57> */
[----:B------:R-:W-:Y:S01]  /*21b50*/  LOP3.LUT R115, R115, R166, R141, 0x96, !PT ;  /* 0x000000a673737212 */ /* 0x000fe200078e968d */
[----:B------:R-:W-:Y:S01]  /*21b60*/  IMAD.MOV.U32 R141, RZ, RZ, RZ ;  /* 0x000000ffff8d7224 */ /* 0x000fe200078e00ff */
[----:B------:R-:W-:-:S07]  /*21b70*/  MOV R170, R140 ;  /* 0x0000008c00aa7202 */ /* 0x000fce0000000f00 */
.L_x_819:
[----:B------:R-:W-:Y:S05]  /*21b80*/  BSYNC.RECONVERGENT B1 ;  /* 0x0000000000017941 */ /* 0x000fea0003800200 */
.L_x_818:
[----:B------:R-:W-:Y:S01]  /*21b90*/  I2FP.F32.U32 R140, R117 ;  /* 0x00000075008c7245 */ /* 0x000fe20000201000 */
[----:B------:R-:W-:Y:S01]  /*21ba0*/  BSSY.RECONVERGENT B1, `(.L_x_823) ;  /* 0x0000060000017945 */ /* 0x000fe20003800200 */
[----:B------:R-:W-:Y:S02]  /*21bb0*/  SHF.L.U32 R129, R100, 0x10, RZ ;  /* 0x0000001064817819 */ /* 0x000fe400000006ff */
[----:B------:R-:W-:Y:S01]  /*21bc0*/  ISETP.NE.AND P1, PT, R141, 0x1, PT ;  /* 0x000000018d00780c */ /* 0x000fe20003f25270 */
[----:B------:R-:W-:Y:S02]  /*21bd0*/  FFMA.FTZ R117, R140, R171, 1.1641532182693481445e-10 ;  /* 0x2f0000008c757423 */ /* 0x000fe400000100ab */
[----:B------:R-:W-:Y:S01]  /*21be0*/  FMUL.FTZ R100, R129, R168 ;  /* 0x000000a881647220 */ /* 0x000fe20000410000 */
[----:B------:R-:W-:Y:S02]  /*21bf0*/  IMAD.U32 R129, R104, 0x10000, RZ ;  /* 0x0001000068817824 */ /* 0x000fe400078e00ff */
[----:B------:R-:W-:Y:S01]  /*21c00*/  HFMA2 R104, -RZ, RZ, 0, 1.1920928955078125e-07 ;  /* 0x00000002ff687431 */ /* 0x000fe200000001ff */
[----:B------:R-:W-:Y:S01]  /*21c10*/  FSETP.GTU.FTZ.AND P0, PT, R117, R172, PT ;  /* 0x000000ac7500720b */ /* 0x000fe20003f1c000 */
[----:B------:R-:W-:-:S05]  /*21c20*/  FMUL.FTZ R100, R100, R173 ;  /* 0x000000ad64647220 */ /* 0x000fca0000410000 */
        /* <DEDUP_REMOVED lines=13> */
.L_x_825:
        /* <DEDUP_REMOVED lines=13> */
.L_x_827:
[----:B------:R-:W-:Y:S05]  /*21dd0*/  BSYNC.RECONVERGENT B2 ;  /* 0x0000000000027941 */ /* 0x000fea0003800200 */
.L_x_826:
        /* <DEDUP_REMOVED lines=60> */
.L_x_824:
[----:B------:R-:W-:Y:S05]  /*221a0*/  BSYNC.RECONVERGENT B1 ;  /* 0x0000000000017941 */ /* 0x000fea0003800200 */
.L_x_823:
[----:B------:R-:W-:Y:S01]  /*221b0*/  I2FP.F32.U32 R100, R100 ;  /* 0x0000006400647245 */ /* 0x000fe20000201000 */
[----:B------:R-:W-:Y:S01]  /*221c0*/  BSSY.RECONVERGENT B1, `(.L_x_828) ;  /* 0x0000062000017945 */ /* 0x000fe20003800200 */
[C---:B------:R-:W-:Y:S02]  /*221d0*/  SHF.L.U32 R141, R101.reuse, 0x10, RZ ;  /* 0x00000010658d7819 */ /* 0x040fe400000006ff */
[----:B------:R-:W-:Y:S01]  /*221e0*/  ISETP.NE.AND P2, PT, R104, 0x1, PT ;  /* 0x000000016800780c */ /* 0x000fe20003f45270 */
[----:B------:R-:W-:Y:S01]  /*221f0*/  FFMA.FTZ R117, R100, R171, 1.1641532182693481445e-10 ;  /* 0x2f00000064757423 */ /* 0x000fe200000100ab */
[----:B------:R-:W-:Y:S01]  /*22200*/  PRMT R153, R101, 0x7632, R153 ;  /* 0x0000763265997816 */ /* 0x000fe20000000099 */
[----:B------:R-:W-:Y:S01]  /*22210*/  FMUL.FTZ R100, R141, R168 ;  /* 0x000000a88d647220 */ /* 0x000fe20000410000 */
[----:B------:R-:W-:Y:S02]  /*22220*/  IMAD.U32 R141, R105, 0x10000, RZ ;  /* 0x00010000698d7824 */ /* 0x000fe400078e00ff */
[----:B------:R-:W-:Y:S01]  /*22230*/  FSETP.GTU.FTZ.AND P1, PT, R117, R172, PT ;  /* 0x000000ac7500720b */ /* 0x000fe20003f3c000 */
[----:B------:R-:W-:Y:S01]  /*22240*/  FMUL.FTZ R100, R100, R173 ;  /* 0x000000ad64647220 */ /* 0x000fe20000410000 */
[----:B------:R-:W-:-:S04]  /*22250*/  IMAD.MOV.U32 R101, RZ, RZ, R116 ;  /* 0x000000ffff657224 */ /* 0x000fc800078e0074 */
[----:B------:R-:W-:Y:S02]  /*22260*/  FSEL R100, R100, RZ, !P1 ;  /* 0x000000ff64647208 */ /* 0x000fe40004800000 */
[----:B------:R-:W-:-:S03]  /*22270*/  PLOP3.LUT P1, PT, P1, PT, PT, 0x8, 0x80 ;  /* 0x000000000080781c */ /* 0x000fc60000f2e170 */
[--C-:B------:R-:W-:Y:S01]  /*22280*/  FADD.FTZ R140, R100, R141.reuse ;  /* 0x0000008d648c7221 */ /* 0x100fe20000010000 */
[----:B------:R-:W-:Y:S01]  /*22290*/  PRMT R141, R105, 0x7632, R141 ;  /* 0x00007632698d7816 */ /* 0x000fe2000000008d */
[----:B------:R-:W-:Y:S01]  /*222a0*/  HFMA2 R105, -RZ, RZ, 0, 1.1920928955078125e-07 ;  /* 0x00000002ff697431 */ /* 0x000fe200000001ff */
[----:B------:R-:W-:Y:S07]  /*222b0*/  @!P2 BRA `(.L_x_829) ;  /* 0x000000040048a947 */ /* 0x000fee0003800000 */
        /* <DEDUP_REMOVED lines=8> */
.L_x_830:
        /* <DEDUP_REMOVED lines=13> */
.L_x_832:
[----:B------:R-:W-:Y:S05]  /*22410*/  BSYNC.RECONVERGENT B2 ;  /* 0x0000000000027941 */ /* 0x000fea0003800200 */
.L_x_831:
        /* <DEDUP_REMOVED lines=60> */
.L_x_829:
[----:B------:R-:W-:Y:S05]  /*227e0*/  BSYNC.RECONVERGENT B1 ;  /* 0x0000000000017941 */ /* 0x000fea0003800200 */
.L_x_828:
        /* <DEDUP_REMOVED lines=23> */
.L_x_835:
        /* <DEDUP_REMOVED lines=13> */
.L_x_837:
[----:B------:R-:W-:Y:S05]  /*22a30*/  BSYNC.RECONVERGENT B2 ;  /* 0x0000000000027941 */ /* 0x000fea0003800200 */
.L_x_836:
        /* <DEDUP_REMOVED lines=60> */
.L_x_834:
[----:B------:R-:W-:Y:S05]  /*22e00*/  BSYNC.RECONVERGENT B1 ;  /* 0x0000000000017941 */ /* 0x000fea0003800200 */
.L_x_833:
        /* <DEDUP_REMOVED lines=8> */
[----:B------:R-:W-:Y:S02]  /*22e90*/  PRMT R102, R102, 0x7632, R102 ;  /* 0x0000763266667816 */ /* 0x000fe40000000066 */
[----:B------:R-:W-:Y:S01]  /*22ea0*/  FSETP.GTU.FTZ.AND P3, PT, R101, R172, PT ;  /* 0x000000ac6500720b */ /* 0x000fe20003f7c000 */
[----:B------:R-:W-:Y:S01]  /*22eb0*/  FMUL.FTZ R100, R100, R173 ;  /* 0x000000ad64647220 */ /* 0x000fe20000410000 */
[----:B------:R-:W-:Y:S01]  /*22ec0*/  PRMT R106, R106, 0x7632, R106 ;  /* 0x000076326a6a7816 */ /* 0x000fe2000000006a */
        /* <DEDUP_REMOVED lines=13> */
.L_x_840:
        /* <DEDUP_REMOVED lines=13> */
.L_x_842:
[----:B------:R-:W-:Y:S05]  /*23070*/  BSYNC.RECONVERGENT B2 ;  /* 0x0000000000027941 */ /* 0x000fea0003800200 */
.L_x_841:
        /* <DEDUP_REMOVED lines=60> */
.L_x_839:
[----:B------:R-:W-:Y:S05]  /*23440*/  BSYNC.RECONVERGENT B1 ;  /* 0x0000000000017941 */ /* 0x000fea0003800200 */
.L_x_838:
[----:B------:R-:W-:Y:S01]  /*23450*/  I2FP.F32.U32 R100, R101 ;  /* 0x0000006500647245 */ /* 0x000fe20000201000 */
[----:B------:R-:W-:Y:S01]  /*23460*/  BSSY.RECONVERGENT B1, `(.L_x_843) ;  /* 0x0000060000017945 */ /* 0x000fe20003800200 */
[----:B------:R-:W-:Y:S01]  /*23470*/  SHF.L.U32 R105, R102, 0x10, RZ ;  /* 0x0000001066697819 */ /* 0x000fe200000006ff */
[----:B------:R-:W-:Y:S01]  /*23480*/  HFMA2 R102, -RZ, RZ, 0, 1.1920928955078125e-07 ;  /* 0x00000002ff667431 */ /* 0x000fe200000001ff */
[----:B------:R-:W-:Y:S01]  /*23490*/  ISETP.NE.AND P5, PT, R117, 0x1, PT ;  /* 0x000000017500780c */ /* 0x000fe20003fa5270 */
[----:B------:R-:W-:Y:S02]  /*234a0*/  FFMA.FTZ R101, R100, R171, 1.1641532182693481445e-10 ;  /* 0x2f00000064657423 */ /* 0x000fe400000100ab */
[----:B------:R-:W-:Y:S01]  /*234b0*/  FMUL.FTZ R100, R105, R168 ;  /* 0x000000a869647220 */ /* 0x000fe20000410000 */
[----:B------:R-:W-:Y:S02]  /*234c0*/  IMAD.U32 R105, R106, 0x10000, RZ ;  /* 0x000100006a697824 */ /* 0x000fe400078e00ff */
[----:B------:R-:W-:Y:S01]  /*234d0*/  FSETP.GTU.FTZ.AND P4, PT, R101, R172, PT ;  /* 0x000000ac6500720b */ /* 0x000fe20003f9c000 */
        /* <DEDUP_REMOVED lines=14> */
.L_x_845:
        /* <DEDUP_REMOVED lines=13> */
.L_x_847:
[----:B------:R-:W-:Y:S05]  /*23690*/  BSYNC.RECONVERGENT B2 ;  /* 0x0000000000027941 */ /* 0x000fea0003800200 */
.L_x_846:
        /* <DEDUP_REMOVED lines=60> */
.L_x_844:
[----:B------:R-:W-:Y:S05]  /*23a60*/  BSYNC.RECONVERGENT B1 ;  /* 0x0000000000017941 */ /* 0x000fea0003800200 */
.L_x_843:
[----:B------:R-:W-:Y:S01]  /*23a70*/  I2FP.F32.U32 R100, R101 ;  /* 0x0000006500647245 */ /* 0x000fe20000201000 */
[----:B------:R-:W-:Y:S01]  /*23a80*/  BSSY.RECONVERGENT B1, `(.L_x_848) ;  /* 0x0000064000017945 */ /* 0x000fe20003800200 */
[C---:B------:R-:W-:Y:S01]  /*23a90*/  SHF.L.U32 R105, R103.reuse, 0x10, RZ ;  /* 0x0000001067697819 */ /* 0x040fe200000006ff */
[----:B------:R-:W-:Y:S01]  /*23aa0*/  HFMA2 R117, -RZ, RZ, 0, 1.1920928955078125e-07 ;  /* 0x00000002ff757431 */ /* 0x000fe200000001ff */
[----:B------:R-:W-:Y:S01]  /*23ab0*/  ISETP.NE.AND P6, PT, R102, 0x1, PT ;  /* 0x000000016600780c */ /* 0x000fe20003fc5270 */
[----:B------:R-:W-:Y:S01]  /*23ac0*/  FFMA.FTZ R101, R100, R171, 1.1641532182693481445e-10 ;  /* 0x2f00000064657423 */ /* 0x000fe200000100ab */
[----:B------:R-:W-:Y:S01]  /*23ad0*/  PRMT R174, R103, 0x7632, R174 ;  /* 0x0000763267ae7816 */ /* 0x000fe200000000ae */
[----:B------:R-:W-:Y:S01]  /*23ae0*/  FMUL.FTZ R100, R105, R168 ;  /* 0x000000a869647220 */ /* 0x000fe20000410000 */
[C---:B------:R-:W-:Y:S01]  /*23af0*/  IMAD.U32 R105, R107.reuse, 0x10000, RZ ;  /* 0x000100006b697824 */ /* 0x040fe200078e00ff */
[----:B------:R-:W-:Y:S02]  /*23b00*/  PRMT R167, R107, 0x7632, R167 ;  /* 0x000076326ba77816 */ /* 0x000fe400000000a7 */
        /* <DEDUP_REMOVED lines=15> */
.L_x_850:
        /* <DEDUP_REMOVED lines=15> */
.L_x_852:
[----:B------:R-:W-:Y:S05]  /*23cf0*/  BSYNC.RECONVERGENT B2 ;  /* 0x0000000000027941 */ /* 0x000fea0003800200 */
.L_x_851:
        /* <DEDUP_REMOVED lines=60> */
.L_x_849:
[----:B------:R-:W-:Y:S05]  /*240c0*/  BSYNC.RECONVERGENT B1 ;  /* 0x0000000000017941 */ /* 0x000fea0003800200 */
.L_x_848:
        /* <DEDUP_REMOVED lines=15> */
.L_x_812:
        /* <DEDUP_REMOVED lines=16> */
.L_x_856:
        /* <DEDUP_REMOVED lines=13> */
.L_x_858:
[----:B------:R-:W-:Y:S05]  /*24390*/  BSYNC.RECONVERGENT B2 ;  /* 0x0000000000027941 */ /* 0x000fea0003800200 */
.L_x_857:
        /* <DEDUP_REMOVED lines=50> */
[----:B------:R-:W-:Y:S01]  /*246c0*/  IADD3 R105, PT, PT, R110, -0x700cb87f, RZ ;  /* 0x8ff347816e697810 */ /* 0x000fe20007ffe0ff */
[----:B------:R-:W-:Y:S01]  /*246d0*/  IMAD.MOV.U32 R129, RZ, RZ, RZ ;  /* 0x000000ffff817224 */ /* 0x000fe200078e00ff */
[----:B------:R-:W-:Y:S01]  /*246e0*/  LOP3.LUT R115, R115, R116, R107, 0x96, !PT ;  /* 0x0000007473737212 */ /* 0x000fe200078e966b */
[----:B------:R-:W-:-:S04]  /*246f0*/  IMAD.WIDE.U32 R116, R117, -0x326172a9, RZ ;  /* 0xcd9e8d5775747825 */ /* 0x000fc800078e00ff */
[----:B------:R-:W-:Y:S01]  /*24700*/  IMAD.WIDE.U32 R170, R115, -0x2daee0ad, RZ ;  /* 0xd2511f5373aa7825 */ /* 0x000fe200078e00ff */
[----:B------:R-:W-:-:S03]  /*24710*/  LOP3.LUT R6, R105, R106, R117, 0x96, !PT ;  /* 0x0000006a69067212 */ /* 0x000fc600078e9675 */
[----:B------:R-:W-:-:S05]  /*24720*/  VIADD R115, R111, 0x96a522ad ;  /* 0x96a522ad6f737836 */ /* 0x000fca0000000000 */
[----:B------:R-:W-:Y:S02]  /*24730*/  LOP3.LUT R115, R115, R104, R171, 0x96, !PT ;  /* 0x0000006873737212 */ /* 0x000fe400078e96ab */
[----:B------:R-:W-:-:S07]  /*24740*/  MOV R104, R174 ;  /* 0x000000ae00687202 */ /* 0x000fce0000000f00 */
.L_x_855:
[----:B------:R-:W-:Y:S05]  /*24750*/  BSYNC.RECONVERGENT B1 ;  /* 0x0000000000017941 */ /* 0x000fea0003800200 */
.L_x_854:
        /* <DEDUP_REMOVED lines=10> */
[----:B------:R-:W-:-:S03]  /*24800*/  IMAD.MOV.U32 R105, RZ, RZ, R116 ;  /* 0x000000ffff697224 */ /* 0x000fc600078e0074 */
[----:B0-----:R-:W-:Y:S01]  /*24810*/  FMUL.FTZ R106, R106, R167 ;  /* 0x000000a76a6a7220 */ /* 0x001fe20000410000 */
[----:B-1----:R-:W-:-:S04]  /*24820*/  FSETP.GTU.FTZ.AND P0, PT, R104, R171, PT ;  /* 0x000000ab6800720b */ /* 0x002fc80003f1c000 */
[----:B------:R-:W-:Y:S02]  /*24830*/  FSEL R128, R106, RZ, !P0 ;  /* 0x000000ff6a807208 */ /* 0x000fe40004000000 */
[----:B------:R-:W-:Y:S02]  /*24840*/  PLOP3.LUT P1, PT, P0, PT, PT, 0x8, 0x80 ;  /* 0x000000000080781c */ /* 0x000fe4000072e170 */
[----:B------:R-:W-:Y:S02]  /*24850*/  ISETP.NE.AND P0, PT, R129, 0x1, PT ;  /* 0x000000018100780c */ /* 0x000fe40003f05270 */
        /* <DEDUP_REMOVED lines=11> */
.L_x_861:
        /* <DEDUP_REMOVED lines=13> */
.L_x_863:
[----:B------:R-:W-:Y:S05]  /*249e0*/  BSYNC.RECONVERGENT B2 ;  /* 0x0000000000027941 */ /* 0x000fea0003800200 */
.L_x_862:
        /* <DEDUP_REMOVED lines=60> */
.L_x_860:
[----:B------:R-:W-:Y:S05]  /*24db0*/  BSYNC.RECONVERGENT B1 ;  /* 0x0000000000017941 */ /* 0x000fea0003800200 */
.L_x_859:
        /* <DEDUP_REMOVED lines=21> */
.L_x_866:
        /* <DEDUP_REMOVED lines=13> */
.L_x_868:
[----:B------:R-:W-:Y:S05]  /*24fe0*/  BSYNC.RECONVERGENT B2 ;  /* 0x0000000000027941 */ /* 0x000fea0003800200 */
.L_x_867:
        /* <DEDUP_REMOVED lines=57> */
[----:B------:R-:W-:Y:S02]  /*25380*/  HFMA2 R117, -RZ, RZ, 0, 0 ;  /* 0x00000000ff757431 */ /* 0x000fe400000001ff */
[----:B------:R-:W-:Y:S01]  /*25390*/  IMAD.MOV.U32 R170, RZ, RZ, R104 ;  /* 0x000000ffffaa7224 */ /* 0x000fe200078e0068 */
[----:B------:R-:W-:-:S07]  /*253a0*/  LOP3.LUT R115, R115, R106, R105, 0x96, !PT ;  /* 0x0000006a73737212 */ /* 0x000fce00078e9669 */
.L_x_865:
[----:B------:R-:W-:Y:S05]  /*253b0*/  BSYNC.RECONVERGENT B1 ;  /* 0x0000000000017941 */ /* 0x000fea0003800200 */
.L_x_864:
[----:B------:R-:W-:Y:S01]  /*253c0*/  I2FP.F32.U32 R105, R100 ;  /* 0x0000006400697245 */ /* 0x000fe20000201000 */
[----:B------:R-:W-:Y:S01]  /*253d0*/  IMAD.U32 R107, R101, 0x10000, RZ ;  /* 0x00010000656b7824 */ /* 0x000fe200078e00ff */
        /* <DEDUP_REMOVED lines=20> */
.L_x_871:
        /* <DEDUP_REMOVED lines=13> */
.L_x_873:
[----:B------:R-:W-:Y:S05]  /*255f0*/  BSYNC.RECONVERGENT B2 ;  /* 0x0000000000027941 */ /* 0x000fea0003800200 */
.L_x_872:
        /* <DEDUP_REMOVED lines=60> */
.L_x_870:
[----:B------:R-:W-:Y:S05]  /*259c0*/  BSYNC.RECONVERGENT B1 ;  /* 0x0000000000017941 */ /* 0x000fea0003800200 */
.L_x_869:
[----:B------:R-:W-:Y:S01]  /*259d0*/  I2FP.F32.U32 R101, R101 ;  /* 0x0000006500657245 */ /* 0x000fe20000201000 */
[----:B------:R-:W-:Y:S01]  /*259e0*/  BSSY.RECONVERGENT B1, `(.L_x_874) ;  /* 0x000005e000017945 */ /* 0x000fe20003800200 */
[----:B------:R-:W-:Y:S01]  /*259f0*/  SHF.L.U32 R141, R141, 0x10, RZ ;  /* 0x000000108d8d7819 */ /* 0x000fe200000006ff */
[----:B------:R-:W-:Y:S01]  /*25a00*/  IMAD.MOV.U32 R106, RZ, RZ, 0x2 ;  /* 0x00000002ff6a7424 */ /* 0x000fe200078e00ff */
[----:B------:R-:W-:Y:S01]  /*25a10*/  ISETP.NE.AND P3, PT, R105, 0x1, PT ;  /* 0x000000016900780c */ /* 0x000fe20003f65270 */
[----:B------:R-:W-:Y:S01]  /*25a20*/  FFMA.FTZ R100, R101, R172, 1.1641532182693481445e-10 ;  /* 0x2f00000065647423 */ /* 0x000fe200000100ac */
[----:B------:R-:W-:Y:S01]  /*25a30*/  MOV R101, R116 ;  /* 0x0000007400657202 */ /* 0x000fe20000000f00 */
[----:B------:R-:W-:-:S03]  /*25a40*/  FMUL.FTZ R104, R141, R168 ;  /* 0x000000a88d687220 */ /* 0x000fc60000410000 */
        /* <DEDUP_REMOVED lines=13> */
.L_x_876:
        /* <DEDUP_REMOVED lines=13> */
.L_x_878:
[----:B------:R-:W-:Y:S05]  /*25bf0*/  BSYNC.RECONVERGENT B2 ;  /* 0x0000000000027941 */ /* 0x000fea0003800200 */
.L_x_877:
        /* <DEDUP_REMOVED lines=57> */
[----:B------:R-:W-:Y:S02]  /*25f90*/  LOP3.LUT R115, R115, R104, R101, 0x96, !PT ;  /* 0x0000006873737212 */ /* 0x000fe400078e9665 */
[----:B------:R-:W-:Y:S01]  /*25fa0*/  MOV R101, R170 ;  /* 0x000000aa00657202 */ /* 0x000fe20000000f00 */
[----:B------:R-:W-:-:S07]  /*25fb0*/  IMAD.MOV.U32 R170, RZ, RZ, R100 ;  /* 0x000000ffffaa7224 */ /* 0x000fce00078e0064 */
.L_x_875:
[----:B------:R-:W-:Y:S05]  /*25fc0*/  BSYNC.RECONVERGENT B1 ;  /* 0x0000000000017941 */ /* 0x000fea0003800200 */
.L_x_874:
[----:B------:R-:W-:Y:S01]  /*25fd0*/  I2FP.F32.U32 R101, R101 ;  /* 0x0000006500657245 */ /* 0x000fe20000201000 */
[----:B------:R-:W-:Y:S01]  /*25fe0*/  IMAD.U32 R105, R102, 0x10000, RZ ;  /* 0x0001000066697824 */ /* 0x000fe200078e00ff */
[----:B------:R-:W-:Y:S01]  /*25ff0*/  ISETP.NE.AND P4, PT, R106, 0x1, PT ;  /* 0x000000016a00780c */ /* 0x000fe20003f85270 */
[----:B------:R-:W-:Y:S01]  /*26000*/  BSSY.RECONVERGENT B1, `(.L_x_879) ;  /* 0x000005d000017945 */ /* 0x000fe20003800200 */
[----:B------:R-:W-:Y:S01]  /*26010*/  PRMT R102, R102, 0x7632, R102 ;  /* 0x0000763266667816 */ /* 0x000fe20000000066 */
[----:B------:R-:W-:Y:S01]  /*26020*/  FFMA.FTZ R100, R101, R172, 1.1641532182693481445e-10 ;  /* 0x2f00000065647423 */ /* 0x000fe200000100ac */
[----:B------:R-:W-:Y:S01]  /*26030*/  FMUL.FTZ R104, R105, R168 ;  /* 0x000000a869687220 */ /* 0x000fe20000410000 */
[----:B------:R-:W-:-:S03]  /*26040*/  IMAD.MOV.U32 R101, RZ, RZ, R116 ;  /* 0x000000ffff657224 */ /* 0x000fc600078e0074 */
[----:B------:R-:W-:Y:S01]  /*26050*/  FMUL.FTZ R104, R104, R167 ;  /* 0x000000a768687220 */ /* 0x000fe20000410000 */
[----:B------:R-:W-:-:S04]  /*26060*/  FSETP.GTU.FTZ.AND P3, PT, R100, R171, PT ;  /* 0x000000ab6400720b */ /* 0x000fc80003f7c000 */
[----:B------:R-:W-:Y:S02]  /*26070*/  FSEL R153, R104, RZ, !P3 ;  /* 0x000000ff68997208 */ /* 0x000fe40005800000 */
[----:B------:R-:W-:Y:S02]  /*26080*/  MOV R104, 0x2 ;  /* 0x0000000200687802 */ /* 0x000fe40000000f00 */
        /* <DEDUP_REMOVED lines=10> */
.L_x_881:
        /* <DEDUP_REMOVED lines=13> */
.L_x_883:
[----:B------:R-:W-:Y:S05]  /*26200*/  BSYNC.RECONVERGENT B2 ;  /* 0x0000000000027941 */ /* 0x000fea0003800200 */
.L_x_882:
        /* <DEDUP_REMOVED lines=60> */
.L_x_880:
[----:B------:R-:W-:Y:S05]  /*265d0*/  BSYNC.RECONVERGENT B1 ;  /* 0x0000000000017941 */ /* 0x000fea0003800200 */
.L_x_879:
        /* <DEDUP_REMOVED lines=21> */
.L_x_886:
        /* <DEDUP_REMOVED lines=13> */
.L_x_888:
[----:B------:R-:W-:Y:S05]  /*26800*/  BSYNC.RECONVERGENT B2 ;  /* 0x0000000000027941 */ /* 0x000fea0003800200 */
.L_x_887:
        /* <DEDUP_REMOVED lines=60> */
.L_x_885:
[----:B------:R-:W-:Y:S05]  /*26bd0*/  BSYNC.RECONVERGENT B1 ;  /* 0x0000000000017941 */ /* 0x000fea0003800200 */
.L_x_884:
        /* <DEDUP_REMOVED lines=22> */
.L_x_891:
        /* <DEDUP_REMOVED lines=15> */
.L_x_893:
[----:B------:R-:W-:Y:S05]  /*26e30*/  BSYNC.RECONVERGENT B2 ;  /* 0x0000000000027941 */ /* 0x000fea0003800200 */
.L_x_892:
        /* <DEDUP_REMOVED lines=60> */
.L_x_890:
[----:B------:R-:W-:Y:S05]  /*27200*/  BSYNC.RECONVERGENT B1 ;  /* 0x0000000000017941 */ /* 0x000fea0003800200 */
.L_x_889:
        /* <DEDUP_REMOVED lines=12> */
.L_x_853:
[----:B------:R-:W0:Y:S01]  /*272d0*/  LDC.64 R106, c[0x0][0x3a8] ;  /* 0x0000ea00ff6a7b82 */ /* 0x000e220000000a00 */
[----:B------:R-:W-:Y:S02]  /*272e0*/  SEL R177, RZ, 0x1000000, !P6 ;  /* 0x01000000ffb17807 */ /* 0x000fe40007000000 */
[----:B------:R-:W-:Y:S02]  /*272f0*/  LOP3.LUT P6, RZ, R114, 0x2, RZ, 0xc0, !PT ;  /* 0x0000000272ff7812 */ /* 0x000fe400078cc0ff */
[----:B------:R-:W-:Y:S02]  /*27300*/  SEL R176, RZ, 0x10000, !P5 ;  /* 0x00010000ffb07807 */ /* 0x000fe40006800000 */
[----:B------:R-:W-:Y:S01]  /*27310*/  SEL R175, RZ, 0x100, !P4 ;  /* 0x00000100ffaf7807 */ /* 0x000fe20006000000 */
[----:B------:R-:W1:Y:S01]  /*27320*/  LDC.64 R104, c[0x0][0x3b0] ;  /* 0x0000ec00ff687b82 */ /* 0x000e620000000a00 */
[----:B------:R-:W-:Y:S02]  /*27330*/  SEL R172, RZ, 0x1000000, !P2 ;  /* 0x01000000ffac7807 */ /* 0x000fe40005000000 */
[----:B------:R-:W-:-:S02]  /*27340*/  SEL R173, RZ, 0x10000, !P1 ;  /* 0x00010000ffad7807 */ /* 0x000fc40004800000 */
[----:B------:R-:W-:Y:S02]  /*27350*/  SEL R168, RZ, 0x100, !P0 ;  /* 0x00000100ffa87807 */ /* 0x000fe40004000000 */
[----:B------:R-:W-:Y:S02]  /*27360*/  SEL R174, RZ, 0x1, !P3 ;  /* 0x00000001ffae7807 */ /* 0x000fe40005800000 */
[----:B------:R-:W-:Y:S02]  /*27370*/  SEL R171, RZ, 0x1, !P6 ;  /* 0x00000001ffab7807 */ /* 0x000fe40007000000 */
[----:B------:R-:W-:Y:S02]  /*27380*/  LOP3.LUT R175, R175, R177, R176, 0xfe, !PT ;  /* 0x000000b1afaf7212 */ /* 0x000fe400078efeb0 */
[----:B------:R-:W-:Y:S02]  /*27390*/  LOP3.LUT R168, R168, R172, R173, 0xfe, !PT ;  /* 0x000000aca8a87212 */ /* 0x000fe400078efead */
[----:B------:R-:W-:Y:S01]  /*273a0*/  LOP3.LUT R173, R175, R174, RZ, 0xfc, !PT ;  /* 0x000000aeafad7212 */ /* 0x000fe200078efcff */
[----:B0-----:R-:W-:Y:S01]  /*273b0*/  IMAD.WIDE.U32 R106, R169, 0x10, R106 ;  /* 0x00000010a96a7825 */ /* 0x001fe200078e006a */
[----:B------:R-:W-:-:S03]  /*273c0*/  LOP3.LUT R172, R168, R171, RZ, 0xfc, !PT ;  /* 0x000000aba8ac7212 */ /* 0x000fc600078efcff */
[----:B------:R-:W-:Y:S01]  /*273d0*/  IMAD.MOV.U32 R174, RZ, RZ, R170 ;  /* 0x000000ffffae7224 */ /* 0x000fe200078e00aa */
[----:B------:R0:W-:Y:S01]  /*273e0*/  STG.E.128 desc[UR6][R106.64], R100 ;  /* 0x000000646a007986 */ /* 0x0001e2000c101d06 */
[----:B-1----:R-:W-:-:S05]  /*273f0*/  IMAD.WIDE.U32 R104, R169, 0x8, R104 ;  /* 0x00000008a9687825 */ /* 0x002fca00078e0068 */
[----:B------:R0:W-:Y:S02]  /*27400*/  STG.E.64 desc[UR6][R104.64], R172 ;  /* 0x000000ac68007986 */ /* 0x0001e4000c101b06 */
.L_x_811:
[----:B------:R-:W-:Y:S05]  /*27410*/  BSYNC.RECONVERGENT B0 ;  /* 0x0000000000007941 */ /* 0x000fea0003800200 */
.L_x_810:
[----:B0-234-:R-:W-:Y:S01]  /*27420*/  FADD.FTZ R101, RZ, R123 ;  /* 0x0000007bff657221 */ /* 0x01dfe20000010000 */
[----:B------:R-:W-:Y:S01]  /*27430*/  LOP3.LUT P0, RZ, R114, 0x10, RZ, 0xc0, !PT ;  /* 0x0000001072ff7812 */ /* 0x000fe2000780c0ff */
[----:B------:R-:W-:Y:S01]  /*27440*/  UMOV UR11, 0xffffffff ;  /* 0xffffffff000b7882 */ /* 0x000fe20000000000 */
[C---:B------:R-:W-:Y:S01]  /*27450*/  ISETP.GT.U32.AND P1, PT, R3.reuse, 0x5f, PT ;  /* 0x0000005f0300780c */ /* 0x040fe20003f24070 */
[----:B------:R-:W-:Y:S01]  /*27460*/  FADD.FTZ R100, R122, R101 ;  /* 0x000000657a647221 */ /* 0x000fe20000010000 */
[C---:B------:R-:W-:Y:S02]  /*27470*/  ISETP.GT.U32.AND P2, PT, R3.reuse, 0x7f, PT ;  /* 0x0000007f0300780c */ /* 0x040fe40003f44070 */
[----:B------:R-:W-:Y:S01]  /*27480*/  ISETP.GT.U32.AND P3, PT, R3, 0x9f, PT ;  /* 0x0000009f0300780c */ /* 0x000fe20003f64070 */
[----:B------:R-:W-:Y:S01]  /*27490*/  FADD.FTZ R101, R137, R100 ;  /* 0x0000006489657221 */ /* 0x000fe20000010000 */
[----:B------:R-:W-:Y:S02]  /*274a0*/  ISETP.GT.U32.AND P4, PT, R3, 0xbf, PT ;  /* 0x000000bf0300780c */ /* 0x000fe40003f84070 */
[----:B------:R-:W-:Y:S01]  /*274b0*/  LOP3.LUT P5, RZ, R165, 0x1f, RZ, 0xc0, !PT ;  /* 0x0000001fa5ff7812 */ /* 0x000fe200078ac0ff */
[----:B------:R-:W-:-:S04]  /*274c0*/  FADD.FTZ R101, R136, R101 ;  /* 0x0000006588657221 */ /* 0x000fc80000010000 */
[----:B------:R-:W-:-:S04]  /*274d0*/  FADD.FTZ R100, R152, R101 ;  /* 0x0000006598647221 */ /* 0x000fc80000010000 */
[----:B------:R-:W-:-:S04]  /*274e0*/  FADD.FTZ R100, R151, R100 ;  /* 0x0000006497647221 */ /* 0x000fc80000010000 */
[----:B------:R-:W-:-:S04]  /*274f0*/  FADD.FTZ R101, R155, R100 ;  /* 0x000000649b657221 */ /* 0x000fc80000010000 */
[----:B------:R-:W-:-:S05]  /*27500*/  FADD.FTZ R101, R156, R101 ;  /* 0x000000659c657221 */ /* 0x000fca0000010000 */
[----:B------:R-:W-:Y:S02]  /*27510*/  FSEL R101, R101, RZ, P0 ;  /* 0x000000ff65657208 */ /* 0x000fe40000000000 */
[----:B------:R-:W-:-:S03]  /*27520*/  ISETP.GT.U32.AND P0, PT, R3, 0x3f, PT ;  /* 0x0000003f0300780c */ /* 0x000fc60003f04070 */
        /* <DEDUP_REMOVED lines=41> */
[----:B------:R-:W0:Y:S01]  /*277c0*/  SHFL.BFLY PT, R100, R101, 0x1, 0x1f ;  /* 0x0c201f0065647f89 */ /* 0x000e2200000e0000 */
[----:B------:R-:W1:Y:S01]  /*277d0*/  LDC R104, c[0x0][0x400] ;  /* 0x00010000ff687b82 */ /* 0x000e620000000800 */
[----:B------:R-:W-:Y:S01]  /*277e0*/  LOP3.LUT P6, RZ, R114, 0x10, RZ, 0xc0, !PT ;  /* 0x0000001072ff7812 */ /* 0x000fe200078cc0ff */
        /* <DEDUP_REMOVED lines=10> */
[--C-:B------:R-:W-:Y:S01]  /*27890*/  FADD.FTZ R100, R123, -R105.reuse ;  /* 0x800000697b647221 */ /* 0x100fe20000010000 */
[--C-:B------:R-:W-:Y:S01]  /*278a0*/  FADD.FTZ R101, R122, -R105.reuse ;  /* 0x800000697a657221 */ /* 0x100fe20000010000 */
[--C-:B------:R-:W-:Y:S01]  /*278b0*/  FADD.FTZ R103, R137, -R105.reuse ;  /* 0x8000006989677221 */ /* 0x100fe20000010000 */
[--C-:B------:R-:W-:Y:S01]  /*278c0*/  FADD.FTZ R102, R120, -R105.reuse ;  /* 0x8000006978667221 */ /* 0x100fe20000010000 */
[----:B------:R-:W-:Y:S01]  /*278d0*/  FFMA.FTZ R100, R100, R100, RZ ;  /* 0x0000006464647223 */ /* 0x000fe200000100ff */
        /* <DEDUP_REMOVED lines=101> */
.L_x_919:
[----:B------:R-:W-:Y:S01]  /*27f30*/  FMUL.FTZ R100, R105, R105 ;  /* 0x0000006969647220 */ /* 0x000fe20000410000 */
[----:B------:R-:W-:Y:S01]  /*27f40*/  ISETP.NE.AND P0, PT, RZ, UR8, PT ;  /* 0x00000008ff007c0c */ /* 0x000fe2000bf05270 */
[----:B01----:R-:W-:Y:S01]  /*27f50*/  FADD.FTZ R107, R107, R168 ;  /* 0x000000a86b6b7221 */ /* 0x003fe20000010000 */
[----:B------:R-:W0:Y:S01]  /*27f60*/  @!P5 LDC.64 R102, c[0x0][0x3c0] ;  /* 0x0000f000ff66db82 */ /* 0x000e220000000a00 */
[----:B------:R-:W-:Y:S01]  /*27f70*/  LOP3.LUT P1, RZ, R114, 0x10, RZ, 0xc0, !PT ;  /* 0x0000001072ff7812 */ /* 0x000fe2000782c0ff */
[----:B------:R-:W-:Y:S01]  /*27f80*/  BSSY.RECONVERGENT B0, `(.L_x_895) ;  /* 0x000003c000007945 */ /* 0x000fe20003800200 */
[----:B------:R-:W-:Y:S01]  /*27f90*/  FSEL R165, R100, RZ, P0 ;  /* 0x000000ff64a57208 */ /* 0x000fe20000000000 */
[----:B------:R-:W-:Y:S01]  /*27fa0*/  FFMA.FTZ R104, R107, R104, UR9 ;  /* 0x000000096b687e23 */ /* 0x000fe20008010068 */
[----:B------:R-:W-:-:S03]  /*27fb0*/  FSEL R106, R105, RZ, !P0 ;  /* 0x000000ff696a7208 */ /* 0x000fc60004000000 */
[----:B------:R-:W1:Y:S01]  /*27fc0*/  @!P5 LDC.64 R100, c[0x0][0x3c8] ;  /* 0x0000f200ff64db82 */ /* 0x000e620000000a00 */
[----:B------:R-:W-:-:S04]  /*27fd0*/  FADD.FTZ R104, R104, R165 ;  /* 0x000000a568687221 */ /* 0x000fc80000010000 */
[----:B------:R-:W2:Y:S01]  /*27fe0*/  MUFU.RSQ R107, R104 ;  /* 0x00000068006b7308 */ /* 0x000ea20000001400 */
[----:B0-----:R-:W-:-:S05]  /*27ff0*/  @!P5 IMAD.WIDE R102, R0, 0x4, R102 ;  /* 0x000000040066d825 */ /* 0x001fca00078e0266 */
[----:B------:R0:W-:Y:S01]  /*28000*/  @!P5 STG.E desc[UR6][R102.64], R105 ;  /* 0x000000696600d986 */ /* 0x0001e2000c101906 */
[----:B-1----:R-:W-:-:S05]  /*28010*/  @!P5 IMAD.WIDE R100, R0, 0x4, R100 ;  /* 0x000000040064d825 */ /* 0x002fca00078e0264 */
[----:B--2---:R0:W-:Y:S01]  /*28020*/  @!P5 STG.E desc[UR6][R100.64], R107 ;  /* 0x0000006b6400d986 */ /* 0x0041e2000c101906 */
[----:B------:R-:W-:Y:S05]  /*28030*/  @!P1 BRA `(.L_x_896) ;  /* 0x0000000000c09947 */ /* 0x000fea0003800000 */
[--C-:B------:R-:W-:Y:S01]  /*28040*/  FADD.FTZ R104, R152, -R106.reuse ;  /* 0x8000006a98687221 */ /* 0x100fe20000010000 */
[--C-:B0-----:R-:W-:Y:S01]  /*28050*/  FADD.FTZ R102, R137, -R106.reuse ;  /* 0x8000006a89667221 */ /* 0x101fe20000010000 */
[----:B------:R-:W-:Y:S01]  /*28060*/  SHF.L.U32 R105, R97, 0x10, RZ ;  /* 0x0000001061697819 */ /* 0x000fe200000006ff */
[--C-:B------:R-:W-:Y:S01]  /*28070*/  FADD.FTZ R168, R155, -R106.reuse ;  /* 0x8000006a9ba87221 */ /* 0x100fe20000010000 */
[----:B------:R-:W-:Y:S01]  /*28080*/  SHF.L.U32 R169, R98, 0x10, RZ ;  /* 0x0000001062a97819 */ /* 0x000fe200000006ff */
[----:B------:R-:W-:Y:S01]  /*28090*/  FMUL.FTZ R104, R107, R104 ;  /* 0x000000686b687220 */ /* 0x000fe20000410000 */
[----:B------:R-:W-:Y:S02]  /*280a0*/  IMAD.U32 R165, R93, 0x10000, RZ ;  /* 0x000100005da57824 */ /* 0x000fe400078e00ff */
[C---:B------:R-:W-:Y:S01]  /*280b0*/  FMUL.FTZ R102, R107.reuse, R102 ;  /* 0x000000666b667220 */ /* 0x040fe20000410000 */
[----:B------:R-:W-:Y:S02]  /*280c0*/  IMAD.U32 R171, R94, 0x10000, RZ ;  /* 0x000100005eab7824 */ /* 0x000fe400078e00ff */
[----:B------:R-:W-:Y:S01]  /*280d0*/  FMUL.FTZ R170, R107, R168 ;  /* 0x000000a86baa7220 */ /* 0x000fe20000410000 */
[----:B------:R-:W-:Y:S01]  /*280e0*/  SHF.L.U32 R173, R99, 0x10, RZ ;  /* 0x0000001063ad7819 */ /* 0x000fe200000006ff */
[----:B------:R-:W-:Y:S01]  /*280f0*/  FFMA.FTZ R168, R102, R105, R165 ;  /* 0x0000006966a87223 */ /* 0x000fe200000100a5 */
[----:B------:R-:W-:Y:S01]  /*28100*/  FFMA.FTZ R171, R104, R169, R171 ;  /* 0x000000a968ab7223 */ /* 0x000fe200000100ab */
[----:B------:R-:W-:Y:S01]  /*28110*/  FADD.FTZ R100, R123, -R106 ;  /* 0x8000006a7b647221 */ /* 0x000fe20000010000 */
[----:B------:R-:W0:Y:S01]  /*28120*/  LDC.64 R104, c[0x0][0x428] ;  /* 0x00010a00ff687b82 */ /* 0x000e220000000a00 */
[----:B------:R-:W-:Y:S01]  /*28130*/  IMAD.U32 R175, R95, 0x10000, RZ ;  /* 0x000100005faf7824 */ /* 0x000fe200078e00ff */
        /* <DEDUP_REMOVED lines=16> */
[----:B------:R-:W-:-:S02]  /*28240*/  IMAD.U32 R175, R49, 0x10000, RZ ;  /* 0x0001000031af7824 */ /* 0x000fc400078e00ff */
[----:B------:R-:W-:Y:S01]  /*28250*/  FMUL.FTZ R178, R107, R178 ;  /* 0x000000b26bb27220 */ /* 0x000fe20000410000 */
[----:B------:R-:W-:Y:S02]  /*28260*/  IMAD.U32 R179, R47, 0x10000, RZ ;  /* 0x000100002fb37824 */ /* 0x000fe400078e00ff */
[C---:B------:R-:W-:Y:S01]  /*28270*/  FMUL.FTZ R172, R107.reuse, R172 ;  /* 0x000000ac6bac7220 */ /* 0x040fe20000410000 */
[----:B------:R-:W-:Y:S01]  /*28280*/  FMUL.FTZ R102, R107, R102 ;  /* 0x000000666b667220 */ /* 0x000fe20000410000 */
[----:B------:R-:W-:Y:S01]  /*28290*/  FFMA.FTZ R169, R170, R165, R169 ;  /* 0x000000a5aaa97223 */ /* 0x000fe200000100a9 */
[----:B------:R-:W-:Y:S01]  /*282a0*/  FFMA.FTZ R177, R178, R177, R179 ;  /* 0x000000b1b2b17223 */ /* 0x000fe200000100b3 */
[----:B------:R-:W-:Y:S01]  /*282b0*/  FFMA.FTZ R172, R172, R173, R175 ;  /* 0x000000adacac7223 */ /* 0x000fe200000100af */
[----:B------:R-:W-:Y:S01]  /*282c0*/  FFMA.FTZ R165, R102, R101, R103 ;  /* 0x0000006566a57223 */ /* 0x000fe20000010067 */
[----:B0-----:R-:W-:Y:S01]  /*282d0*/  IMAD.WIDE.U32 R104, R142, 0x10, R104 ;  /* 0x000000108e687825 */ /* 0x001fe200078e0068 */
[----:B------:R-:W-:-:S02]  /*282e0*/  F2FP.BF16.F32.PACK_AB R101, R169, R168 ;  /* 0x000000a8a965723e */ /* 0x000fc400000010ff */
[----:B------:R-:W-:Y:S02]  /*282f0*/  F2FP.BF16.F32.PACK_AB R103, R177, R176 ;  /* 0x000000b0b167723e */ /* 0x000fe400000010ff */
[----:B------:R-:W-:Y:S02]  /*28300*/  F2FP.BF16.F32.PACK_AB R102, R172, R171 ;  /* 0x000000abac66723e */ /* 0x000fe400000010ff */
[----:B------:R-:W-:Y:S02]  /*28310*/  F2FP.BF16.F32.PACK_AB R100, R165, R100 ;  /* 0x00000064a564723e */ /* 0x000fe400000010ff */
[----:B------:R-:W-:-:S03]  /*28320*/  IADD3 R142, PT, PT, R142, 0x20, RZ ;  /* 0x000000208e8e7810 */ /* 0x000fc60007ffe0ff */
[----:B------:R1:W-:Y:S04]  /*28330*/  STG.E.128 desc[UR6][R104.64], R100 ;  /* 0x0000006468007986 */ /* 0x0003e8000c101d06 */
.L_x_896:
[----:B------:R-:W-:Y:S05]  /*28340*/  BSYNC.RECONVERGENT B0 ;  /* 0x0000000000007941 */ /* 0x000fea0003800200 */
.L_x_895:
[----:B------:R-:W-:Y:S01]  /*28350*/  LOP3.LUT P0, RZ, R114, 0x100, RZ, 0xc0, !PT ;  /* 0x0000010072ff7812 */ /* 0x000fe2000780c0ff */
[----:B------:R-:W-:-:S12]  /*28360*/  BSSY.RECONVERGENT B0, `(.L_x_897) ;  /* 0x0000032000007945 */ /* 0x000fd80003800200 */
[----:B------:R-:W-:Y:S05]  /*28370*/  @!P0 BRA `(.L_x_898) ;  /* 0x0000000000c08947 */ /* 0x000fea0003800000 */
[--C-:B-1----:R-:W-:Y:S01]  /*28380*/  FADD.FTZ R104, R150, -R106.reuse ;  /* 0x8000006a96687221 */ /* 0x102fe20000010000 */
[--C-:B0-----:R-:W-:Y:S01]  /*28390*/  FADD.FTZ R102, R135, -R106.reuse ;  /* 0x8000006a87667221 */ /* 0x101fe20000010000 */
[----:B------:R-:W-:Y:S01]  /*283a0*/  IMAD.U32 R105, R89, 0x10000, RZ ;  /* 0x0001000059697824 */ /* 0x000fe200078e00ff */
[----:B------:R-:W-:Y:S01]  /*283b0*/  SHF.L.U32 R165, R85, 0x10, RZ ;  /* 0x0000001055a57819 */ /* 0x000fe200000006ff */
[--C-:B------:R-:W-:Y:S01]  /*283c0*/  FADD.FTZ R168, R157, -R106.reuse ;  /* 0x8000006a9da87221 */ /* 0x100fe20000010000 */
[----:B------:R-:W-:Y:S01]  /*283d0*/  SHF.L.U32 R171, R86, 0x10, RZ ;  /* 0x0000001056ab7819 */ /* 0x000fe200000006ff */
[C---:B------:R-:W-:Y:S01]  /*283e0*/  FMUL.FTZ R104, R107.reuse, R104 ;  /* 0x000000686b687220 */ /* 0x040fe20000410000 */
[----:B------:R-:W-:Y:S02]  /*283f0*/  IMAD.U32 R169, R90, 0x10000, RZ ;  /* 0x000100005aa97824 */ /* 0x000fe400078e00ff */
[C---:B------:R-:W-:Y:S01]  /*28400*/  FMUL.FTZ R102, R107.reuse, R102 ;  /* 0x000000666b667220 */ /* 0x040fe20000410000 */
        /* <DEDUP_REMOVED lines=24> */
[C---:B------:R-:W-:Y:S01]  /*28590*/  FMUL.FTZ R178, R107.reuse, R178 ;  /* 0x000000b26bb27220 */ /* 0x040fe20000410000 */
        /* <DEDUP_REMOVED lines=9> */
[----:B------:R-:W-:Y:S01]  /*28630*/  F2FP.BF16.F32.PACK_AB R103, R177, R176 ;  /* 0x000000b0b167723e */ /* 0x000fe200000010ff */
[----:B------:R-:W-:Y:S01]  /*28640*/  VIADD R142, R142, 0x20 ;  /* 0x000000208e8e7836 */ /* 0x000fe20000000000 */
[----:B------:R-:W-:Y:S02]  /*28650*/  F2FP.BF16.F32.PACK_AB R102, R172, R171 ;  /* 0x000000abac66723e */ /* 0x000fe400000010ff */
[----:B------:R-:W-:-:S05]  /*28660*/  F2FP.BF16.F32.PACK_AB R100, R165, R100 ;  /* 0x00000064a564723e */ /* 0x000fca00000010ff */
[----:B------:R2:W-:Y:S02]  /*28670*/  STG.E.128 desc[UR6][R104.64], R100 ;  /* 0x0000006468007986 */ /* 0x0005e4000c101d06 */
.L_x_898:
[----:B------:R-:W-:Y:S05]  /*28680*/  BSYNC.RECONVERGENT B0 ;  /* 0x0000000000007941 */ /* 0x000fea0003800200 */
.L_x_897:
[----:B------:R-:W-:Y:S01]  /*28690*/  LOP3.LUT P0, RZ, R114, 0x80, RZ, 0xc0, !PT ;  /* 0x0000008072ff7812 */ /* 0x000fe2000780c0ff */
[----:B------:R-:W-:-:S12]  /*286a0*/  BSSY.RECONVERGENT B0, `(.L_x_899) ;  /* 0x0000032000007945 */ /* 0x000fd80003800200 */
[----:B------:R-:W-:Y:S05]  /*286b0*/  @!P0 BRA `(.L_x_900) ;  /* 0x0000000000c08947 */ /* 0x000fea0003800000 */
[--C-:B-12---:R-:W-:Y:S01]  /*286c0*/  FADD.FTZ R104, R148, -R106.reuse ;  /* 0x8000006a94687221 */ /* 0x106fe20000010000 */
        /* <DEDUP_REMOVED lines=47> */
.L_x_900:
[----:B------:R-:W-:Y:S05]  /*289c0*/  BSYNC.RECONVERGENT B0 ;  /* 0x0000000000007941 */ /* 0x000fea0003800200 */
.L_x_899:
[----:B------:R-:W-:Y:S01]  /*289d0*/  LOP3.LUT P0, RZ, R114, 0x20, RZ, 0xc0, !PT ;  /* 0x0000002072ff7812 */ /* 0x000fe2000780c0ff */
[----:B------:R-:W-:-:S12]  /*289e0*/  BSSY.RECONVERGENT B0, `(.L_x_901) ;  /* 0x0000032000007945 */ /* 0x000fd80003800200 */
[----:B------:R-:W-:Y:S05]  /*289f0*/  @!P0 BRA `(.L_x_902) ;  /* 0x0000000000c08947 */ /* 0x000fea0003800000 */
[--C-:B-123--:R-:W-:Y:S01]  /*28a00*/  FADD.FTZ R104, R146, -R106.reuse ;  /* 0x8000006a92687221 */ /* 0x10efe20000010000 */
        /* <DEDUP_REMOVED lines=47> */
.L_x_902:
[----:B------:R-:W-:Y:S05]  /*28d00*/  BSYNC.RECONVERGENT B0 ;  /* 0x0000000000007941 */ /* 0x000fea0003800200 */
.L_x_901:
[----:B------:R-:W-:Y:S01]  /*28d10*/  LOP3.LUT P0, RZ, R114, 0x8, RZ, 0xc0, !PT ;  /* 0x0000000872ff7812 */ /* 0x000fe2000780c0ff */
[----:B------:R-:W-:-:S12]  /*28d20*/  BSSY.RECONVERGENT B0, `(.L_x_903) ;  /* 0x0000032000007945 */ /* 0x000fd80003800200 */
[----:B------:R-:W-:Y:S05]  /*28d30*/  @!P0 BRA `(.L_x_904) ;  /* 0x0000000000c08947 */ /* 0x000fea0003800000 */
[--C-:B-1234-:R-:W-:Y:S01]  /*28d40*/  FADD.FTZ R104, R144, -R106.reuse ;  /* 0x8000006a90687221 */ /* 0x11efe20000010000 */
        /* <DEDUP_REMOVED lines=47> */
.L_x_904:
[----:B------:R-:W-:Y:S05]  /*29040*/  BSYNC.RECONVERGENT B0 ;  /* 0x0000000000007941 */ /* 0x000fea0003800200 */
.L_x_903:
[----:B------:R-:W-:Y:S01]  /*29050*/  LOP3.LUT P0, RZ, R114, 0x4, RZ, 0xc0, !PT ;  /* 0x0000000472ff7812 */ /* 0x000fe2000780c0ff */
[----:B------:R-:W-:-:S12]  /*29060*/  BSSY.RECONVERGENT B0, `(.L_x_905) ;  /* 0x0000031000007945 */ /* 0x000fd80003800200 */
        /* <DEDUP_REMOVED lines=9> */
[----:B------:R-:W-:Y:S01]  /*29100*/  FADD.FTZ R106, R167, -R106 ;  /* 0x8000006aa76a7221 */ /* 0x000fe20000010000 */
[----:B------:R-:W-:Y:S01]  /*29110*/  SHF.L.U32 R103, R52, 0x10, RZ ;  /* 0x0000001034677819 */ /* 0x000fe200000006ff */
[----:B------:R-:W-:Y:S01]  /*29120*/  IMAD.U32 R101, R56, 0x10000, RZ ;  /* 0x0001000038657824 */ /* 0x000fe200078e00ff */
[----:B------:R-:W-:Y:S01]  /*29130*/  SHF.L.U32 R169, R53, 0x10, RZ ;  /* 0x0000001035a97819 */ /* 0x000fe200000006ff */
[----:B------:R-:W-:Y:S01]  /*29140*/  IMAD.U32 R165, R57, 0x10000, RZ ;  /* 0x0001000039a57824 */ /* 0x000fe200078e00ff */
[----:B------:R-:W-:Y:S01]  /*29150*/  SHF.L.U32 R173, R54, 0x10, RZ ;  /* 0x0000001036ad7819 */ /* 0x000fe200000006ff */
[C---:B------:R-:W-:Y:S01]  /*29160*/  FMUL.FTZ R100, R107.reuse, R100 ;  /* 0x000000646b647220 */ /* 0x040fe20000410000 */
[----:B------:R-:W-:Y:S01]  /*29170*/  FMUL.FTZ R168, R107, R168 ;  /* 0x000000a86ba87220 */ /* 0x000fe20000410000 */
[----:B------:R-:W-:-:S02]  /*29180*/  IMAD.U32 R171, R58, 0x10000, RZ ;  /* 0x000100003aab7824 */ /* 0x000fc400078e00ff */
        /* <DEDUP_REMOVED lines=9> */
[----:B------:R-:W-:Y:S01]  /*29220*/  FFMA.FTZ R171, R172, R171, R173 ;  /* 0x000000abacab7223 */ /* 0x000fe200000100ad */
[----:B------:R-:W-:Y:S01]  /*29230*/  SHF.L.U32 R177, R59, 0x10, RZ ;  /* 0x000000103bb17819 */ /* 0x000fe200000006ff */
[----:B------:R-:W-:Y:S01]  /*29240*/  IMAD.U32 R169, R11, 0x10000, RZ ;  /* 0x000100000ba97824 */ /* 0x000fe200078e00ff */
[----:B------:R-:W-:Y:S01]  /*29250*/  SHF.L.U32 R181, R8, 0x10, RZ ;  /* 0x0000001008b57819 */ /* 0x000fe200000006ff */
[----:B------:R-:W-:Y:S01]  /*29260*/  IMAD.U32 R101, R14, 0x10000, RZ ;  /* 0x000100000e657824 */ /* 0x000fe200078e00ff */
[----:B------:R-:W-:Y:S01]  /*29270*/  SHF.L.U32 R175, R9, 0x10, RZ ;  /* 0x0000001009af7819 */ /* 0x000fe200000006ff */
[----:B------:R-:W-:Y:S01]  /*29280*/  IMAD.U32 R173, R10, 0x10000, RZ ;  /* 0x000100000aad7824 */ /* 0x000fe200078e00ff */
[----:B------:R-:W-:Y:S01]  /*29290*/  SHF.L.U32 R103, R13, 0x10, RZ ;  /* 0x000000100d677819 */ /* 0x000fe200000006ff */
[----:B------:R-:W-:-:S02]  /*292a0*/  IMAD.U32 R179, R55, 0x10000, RZ ;  /* 0x0001000037b37824 */ /* 0x000fc400078e00ff */
[----:B------:R-:W-:Y:S01]  /*292b0*/  FFMA.FTZ R170, R170, R107, R169 ;  /* 0x0000006baaaa7223 */ /* 0x000fe200000100a9 */
[----:B------:R-:W-:Y:S02]  /*292c0*/  IMAD.U32 R183, R7, 0x10000, RZ ;  /* 0x0001000007b77824 */ /* 0x000fe400078e00ff */
[----:B------:R-:W-:Y:S01]  /*292d0*/  FFMA.FTZ R176, R176, R173, R175 ;  /* 0x000000adb0b07223 */ /* 0x000fe200000100af */
[----:B------:R-:W-:Y:S01]  /*292e0*/  FFMA.FTZ R177, R178, R177, R179 ;  /* 0x000000b1b2b17223 */ /* 0x000fe200000100b3 */
[----:B------:R-:W-:Y:S01]  /*292f0*/  FFMA.FTZ R107, R102, R101, R103 ;  /* 0x00000065666b7223 */ /* 0x000fe20000010067 */
[----:B------:R-:W-:Y:S01]  /*29300*/  FFMA.FTZ R106, R106, R181, R183 ;  /* 0x000000b56a6a7223 */ /* 0x000fe200000100b7 */
[----:B0-----:R-:W-:Y:S01]  /*29310*/  IMAD.WIDE.U32 R104, R142, 0x10, R104 ;  /* 0x000000108e687825 */ /* 0x001fe200078e0068 */
[----:B------:R-:W-:Y:S02]  /*29320*/  F2FP.BF16.F32.PACK_AB R102, R176, R171 ;  /* 0x000000abb066723e */ /* 0x000fe400000010ff */
[----:B------:R-:W-:-:S02]  /*29330*/  F2FP.BF16.F32.PACK_AB R101, R170, R165 ;  /* 0x000000a5aa65723e */ /* 0x000fc400000010ff */
[----:B------:R-:W-:Y:S02]  /*29340*/  F2FP.BF16.F32.PACK_AB R103, R106, R177 ;  /* 0x000000b16a67723e */ /* 0x000fe400000010ff */
[----:B------:R-:W-:-:S05]  /*29350*/  F2FP.BF16.F32.PACK_AB R100, R107, R100 ;  /* 0x000000646b64723e */ /* 0x000fca00000010ff */
[----:B------:R0:W-:Y:S02]  /*29360*/  STG.E.128 desc[UR6][R104.64], R100 ;  /* 0x0000006468007986 */ /* 0x0001e4000c101d06 */
.L_x_906:
[----:B------:R-:W-:Y:S05]  /*29370*/  BSYNC.RECONVERGENT B0 ;  /* 0x0000000000007941 */ /* 0x000fea0003800200 */
.L_x_905:
[----:B01234-:R-:W0:Y:S02]  /*29380*/  LDC.64 R100, c[0x0][0x380] ;  /* 0x0000e000ff647b82 */ /* 0x01fe240000000a00 */
[----:B0-----:R-:W-:-:S05]  /*29390*/  IMAD R0, R100, 0x4, R0 ;  /* 0x0000000464007824 */ /* 0x001fca00078e0200 */
[----:B------:R-:W-:-:S13]  /*293a0*/  ISETP.GE.AND P0, PT, R0, R101, PT ;  /* 0x000000650000720c */ /* 0x000fda0003f06270 */
[----:B------:R-:W-:Y:S05]  /*293b0*/  @!P0 BRA `(.L_x_907) ;  /* 0xfffffd7c00508947 */ /* 0x000fea000383ffff */
[----:B------:R-:W-:Y:S05]  /*293c0*/  EXIT ;  /* 0x000000000000794d */ /* 0x000fea0003800000 */
.L_x_894:
[----:B------:R-:W-:Y:S01]  /*293d0*/  HFMA2 R172, -RZ, RZ, 0, 1.847743988037109375e-06 ;  /* 0x0000001fffac7431 */ /* 0x000fe200000001ff */
[----:B------:R-:W-:Y:S01]  /*293e0*/  BSSY B0, `(.L_x_908) ;  /* 0x0000007000007945 */ /* 0x000fe20003800000 */
[----:B------:R-:W-:Y:S01]  /*293f0*/  MOV R170, R101 ;  /* 0x0000006500aa7202 */ /* 0x000fe20000000f00 */
[----:B------:R-:W-:Y:S02]  /*29400*/  IMAD.MOV.U32 R169, RZ, RZ, 0x1 ;  /* 0x00000001ffa97424 */ /* 0x000fe400078e00ff */
[----:B------:R-:W-:-:S07]  /*29410*/  IMAD.MOV.U32 R165, RZ, RZ, -0x1 ;  /* 0xffffffffffa57424 */ /* 0x000fce00078e00ff */
[----:B------:R-:W-:Y:S05]  /*29420*/  WARPSYNC.COLLECTIVE R165, `(.L_x_909) ;  /* 0x00000000a5087348 */ /* 0x000fea0003c00000 */
[----:B------:R0:W1:Y:S02]  /*29430*/  SHFL.BFLY P6, R168, R170, R169, R172 ;  /* 0x0c0000a9aaa87389 */ /* 0x00006400000c00ac */
[----:B01----:R-:W-:Y:S05]  /*29440*/  ENDCOLLECTIVE ;  /* 0x000000000000791b */ /* 0x003fea0003800000 */
.L_x_909:
[----:B------:R-:W-:Y:S05]  /*29450*/  BSYNC B0 ;  /* 0x0000000000007941 */ /* 0x000fea0003800000 */
.L_x_908:
[----:B------:R-:W-:Y:S01]  /*29460*/  MOV R100, R168 ;  /* 0x000000a800647202 */ /* 0x000fe20000000f00 */
[----:B------:R-:W-:Y:S02]  /*29470*/  HFMA2 R169, -RZ, RZ, 0, 1.1920928955078125e-07 ;  /* 0x00000002ffa97431 */ /* 0x000fe400000001ff */
[----:B------:R-:W-:Y:S01]  /*29480*/  IMAD.MOV.U32 R172, RZ, RZ, 0x1f ;  /* 0x0000001fffac7424 */ /* 0x000fe200078e00ff */
[----:B------:R-:W-:Y:S01]  /*29490*/  MOV R165, 0xffffffff ;  /* 0xffffffff00a57802 */ /* 0x000fe20000000f00 */
[----:B------:R-:W0:Y:S01]  /*294a0*/  LDC R104, c[0x0][0x400] ;  /* 0x00010000ff687b82 */ /* 0x000e220000000800 */
[----:B------:R-:W-:-:S04]  /*294b0*/  FADD.FTZ R102, R101, R100 ;  /* 0x0000006465667221 */ /* 0x000fc80000010000 */
[----:B------:R-:W-:-:S07]  /*294c0*/  IMAD.MOV.U32 R170, RZ, RZ, R102 ;  /* 0x000000ffffaa7224 */ /* 0x000fce00078e0066 */
[----:B0-----:R-:W-:Y:S05]  /*294d0*/  WARPSYNC.COLLECTIVE R165, `(.L_x_910) ;  /* 0x00000000a5087348 */ /* 0x001fea0003c00000 */
[----:B------:R1:W2:Y:S02]  /*294e0*/  SHFL.BFLY P6, R168, R170, R169, R172 ;  /* 0x0c0000a9aaa87389 */ /* 0x0002a400000c00ac */
[----:B012---:R-:W-:Y:S05]  /*294f0*/  ENDCOLLECTIVE ;  /* 0x000000000000791b */ /* 0x007fea0003800000 */
.L_x_910:
[----:B------:R-:W-:Y:S02]  /*29500*/  IMAD.MOV.U32 R169, RZ, RZ, 0x4 ;  /* 0x00000004ffa97424 */ /* 0x000fe400078e00ff */
[----:B------:R-:W-:-:S04]  /*29510*/  IMAD.MOV.U32 R103, RZ, RZ, R168 ;  /* 0x000000ffff677224 */ /* 0x000fc800078e00a8 */
[----:B------:R-:W-:-:S05]  /*29520*/  FADD.FTZ R103, R102, R103 ;  /* 0x0000006766677221 */ /* 0x000fca0000010000 */
[----:B------:R-:W-:-:S07]  /*29530*/  MOV R170, R103 ;  /* 0x0000006700aa7202 */ /* 0x000fce0000000f00 */
[----:B------:R-:W-:Y:S05]  /*29540*/  WARPSYNC.COLLECTIVE R165, `(.L_x_911) ;  /* 0x00000000a5087348 */ /* 0x000fea0003c00000 */
[----:B------:R0:W1:Y:S02]  /*29550*/  SHFL.BFLY P6, R168, R170, R169, R172 ;  /* 0x0c0000a9aaa87389 */ /* 0x00006400000c00ac */
[----:B01----:R-:W-:Y:S05]  /*29560*/  ENDCOLLECTIVE ;  /* 0x000000000000791b */ /* 0x003fea0003800000 */
.L_x_911:
[----:B------:R-:W-:Y:S01]  /*29570*/  HFMA2 R169, -RZ, RZ, 0, 4.76837158203125e-07 ;  /* 0x00000008ffa97431 */ /* 0x000fe200000001ff */
[----:B------:R-:W-:-:S05]  /*29580*/  MOV R100, R168 ;  /* 0x000000a800647202 */ /* 0x000fca0000000f00 */
[----:B------:R-:W-:-:S04]  /*29590*/  FADD.FTZ R106, R103, R100 ;  /* 0x00000064676a7221 */ /* 0x000fc80000010000 */
[----:B------:R-:W-:-:S07]  /*295a0*/  IMAD.MOV.U32 R170, RZ, RZ, R106 ;  /* 0x000000ffffaa7224 */ /* 0x000fce00078e006a */
[----:B------:R-:W-:Y:S05]  /*295b0*/  WARPSYNC.COLLECTIVE R165, `(.L_x_912) ;  /* 0x00000000a5087348 */ /* 0x000fea0003c00000 */
[----:B------:R0:W1:Y:S02]  /*295c0*/  SHFL.BFLY P6, R168, R170, R169, R172 ;  /* 0x0c0000a9aaa87389 */ /* 0x00006400000c00ac */
[----:B01----:R-:W-:Y:S05]  /*295d0*/  ENDCOLLECTIVE ;  /* 0x000000000000791b */ /* 0x003fea0003800000 */
.L_x_912:
[----:B------:R-:W-:Y:S02]  /*295e0*/  IMAD.MOV.U32 R169, RZ, RZ, 0x10 ;  /* 0x00000010ffa97424 */ /* 0x000fe400078e00ff */
[----:B------:R-:W-:-:S04]  /*295f0*/  IMAD.MOV.U32 R105, RZ, RZ, R168 ;  /* 0x000000ffff697224 */ /* 0x000fc800078e00a8 */
[----:B------:R-:W-:-:S05]  /*29600*/  FADD.FTZ R107, R106, R105 ;  /* 0x000000696a6b7221 */ /* 0x000fca0000010000 */
[----:B------:R-:W-:-:S07]  /*29610*/  MOV R170, R107 ;  /* 0x0000006b00aa7202 */ /* 0x000fce0000000f00 */
[----:B------:R-:W-:Y:S05]  /*29620*/  WARPSYNC.COLLECTIVE R165, `(.L_x_913) ;  /* 0x00000000a5087348 */ /* 0x000fea0003c00000 */
[----:B------:R0:W1:Y:S02]  /*29630*/  SHFL.BFLY P6, R168, R170, R169, R172 ;  /* 0x0c0000a9aaa87389 */ /* 0x00006400000c00ac */
[----:B01----:R-:W-:Y:S05]  /*29640*/  ENDCOLLECTIVE ;  /* 0x000000000000791b */ /* 0x003fea0003800000 */
.L_x_913:
[----:B------:R-:W-:Y:S01]  /*29650*/  HFMA2 R169, -RZ, RZ, 0, 5.9604644775390625e-08 ;  /* 0x00000001ffa97431 */ /* 0x000fe200000001ff */
[----:B------:R-:W-:Y:S02]  /*29660*/  MOV R100, R168 ;  /* 0x000000a800647202 */ /* 0x000fe40000000f00 */
[----:B------:R-:W-:-:S03]  /*29670*/  LOP3.LUT P6, RZ, R114, 0x10, RZ, 0xc0, !PT ;  /* 0x0000001072ff7812 */ /* 0x000fc600078cc0ff */
[----:B------:R-:W-:-:S04]  /*29680*/  FADD.FTZ R105, R107, R100 ;  /* 0x000000646b697221 */ /* 0x000fc80000010000 */
[----:B------:R-:W-:-:S04]  /*29690*/  FMUL.FTZ R105, R105, R104 ;  /* 0x0000006869697220 */ /* 0x000fc80000410000 */
        /* <DEDUP_REMOVED lines=96> */
[----:B------:R-:W-:-:S04]  /*29ca0*/  @P4 FFMA.FTZ R100, R102, R102, R101 ;  /* 0x0000006666644223 */ /* 0x000fc80000010065 */
[----:B------:R-:W-:-:S07]  /*29cb0*/  IMAD.MOV.U32 R170, RZ, RZ, R100 ;  /* 0x000000ffffaa7224 */ /* 0x000fce00078e0064 */
[----:B------:R-:W-:Y:S05]  /*29cc0*/  WARPSYNC.COLLECTIVE R165, `(.L_x_914) ;  /* 0x00000000a5087348 */ /* 0x000fea0003c00000 */
[----:B------:R0:W1:Y:S02]  /*29cd0*/  SHFL.BFLY P6, R168, R170, R169, R172 ;  /* 0x0c0000a9aaa87389 */ /* 0x00006400000c00ac */
[----:B01----:R-:W-:Y:S05]  /*29ce0*/  ENDCOLLECTIVE ;  /* 0x000000000000791b */ /* 0x003fea0003800000 */
.L_x_914:
[----:B------:R-:W-:Y:S02]  /*29cf0*/  IMAD.MOV.U32 R169, RZ, RZ, 0x2 ;  /* 0x00000002ffa97424 */ /* 0x000fe400078e00ff */
[----:B------:R-:W-:-:S04]  /*29d00*/  IMAD.MOV.U32 R101, RZ, RZ, R168 ;  /* 0x000000ffff657224 */ /* 0x000fc800078e00a8 */
[----:B------:R-:W-:-:S05]  /*29d10*/  FADD.FTZ R101, R100, R101 ;  /* 0x0000006564657221 */ /* 0x000fca0000010000 */
[----:B------:R-:W-:-:S07]  /*29d20*/  MOV R170, R101 ;  /* 0x0000006500aa7202 */ /* 0x000fce0000000f00 */
[----:B------:R-:W-:Y:S05]  /*29d30*/  WARPSYNC.COLLECTIVE R165, `(.L_x_915) ;  /* 0x00000000a5087348 */ /* 0x000fea0003c00000 */
[----:B------:R0:W1:Y:S02]  /*29d40*/  SHFL.BFLY P6, R168, R170, R169, R172 ;  /* 0x0c0000a9aaa87389 */ /* 0x00006400000c00ac */
[----:B01----:R-:W-:Y:S05]  /*29d50*/  ENDCOLLECTIVE ;  /* 0x000000000000791b */ /* 0x003fea0003800000 */
.L_x_915:
[----:B------:R-:W-:Y:S01]  /*29d60*/  HFMA2 R169, -RZ, RZ, 0, 2.384185791015625e-07 ;  /* 0x00000004ffa97431 */ /* 0x000fe200000001ff */
[----:B------:R-:W-:-:S05]  /*29d70*/  MOV R102, R168 ;  /* 0x000000a800667202 */ /* 0x000fca0000000f00 */
[----:B------:R-:W-:-:S04]  /*29d80*/  FADD.FTZ R102, R101, R102 ;  /* 0x0000006665667221 */ /* 0x000fc80000010000 */
[----:B------:R-:W-:-:S07]  /*29d90*/  IMAD.MOV.U32 R170, RZ, RZ, R102 ;  /* 0x000000ffffaa7224 */ /* 0x000fce00078e0066 */
[----:B------:R-:W-:Y:S05]  /*29da0*/  WARPSYNC.COLLECTIVE R165, `(.L_x_916) ;  /* 0x00000000a5087348 */ /* 0x000fea0003c00000 */
[----:B------:R0:W1:Y:S02]  /*29db0*/  SHFL.BFLY P6, R168, R170, R169, R172 ;  /* 0x0c0000a9aaa87389 */ /* 0x00006400000c00ac */
[----:B01----:R-:W-:Y:S05]  /*29dc0*/  ENDCOLLECTIVE ;  /* 0x000000000000791b */ /* 0x003fea0003800000 */
.L_x_916:
[----:B------:R-:W-:Y:S02]  /*29dd0*/  IMAD.MOV.U32 R169, RZ, RZ, 0x8 ;  /* 0x00000008ffa97424 */ /* 0x000fe400078e00ff */
[----:B------:R-:W-:-:S04]  /*29de0*/  IMAD.MOV.U32 R103, RZ, RZ, R168 ;  /* 0x000000ffff677224 */ /* 0x000fc800078e00a8 */
[----:B------:R-:W-:-:S05]  /*29df0*/  FADD.FTZ R103, R102, R103 ;  /* 0x0000006766677221 */ /* 0x000fca0000010000 */
[----:B------:R-:W-:-:S07]  /*29e00*/  MOV R170, R103 ;  /* 0x0000006700aa7202 */ /* 0x000fce0000000f00 */
[----:B------:R-:W-:Y:S05]  /*29e10*/  WARPSYNC.COLLECTIVE R165, `(.L_x_917) ;  /* 0x00000000a5087348 */ /* 0x000fea0003c00000 */
[----:B------:R0:W1:Y:S02]  /*29e20*/  SHFL.BFLY P6, R168, R170, R169, R172 ;  /* 0x0c0000a9aaa87389 */ /* 0x00006400000c00ac */
[----:B01----:R-:W-:Y:S05]  /*29e30*/  ENDCOLLECTIVE ;  /* 0x000000000000791b */ /* 0x003fea0003800000 */
.L_x_917:
[----:B------:R-:W-:Y:S01]  /*29e40*/  HFMA2 R169, -RZ, RZ, 0, 9.5367431640625e-07 ;  /* 0x00000010ffa97431 */ /* 0x000fe200000001ff */
[----:B------:R-:W-:-:S05]  /*29e50*/  MOV R106, R168 ;  /* 0x000000a8006a7202 */ /* 0x000fca0000000f00 */
[----:B------:R-:W-:-:S04]  /*29e60*/  FADD.FTZ R107, R103, R106 ;  /* 0x0000006a676b7221 */ /* 0x000fc80000010000 */
[----:B------:R-:W-:-:S07]  /*29e70*/  IMAD.MOV.U32 R170, RZ, RZ, R107 ;  /* 0x000000ffffaa7224 */ /* 0x000fce00078e006b */
[----:B------:R-:W-:Y:S05]  /*29e80*/  WARPSYNC.COLLECTIVE R165, `(.L_x_918) ;  /* 0x00000000a5087348 */ /* 0x000fea0003c00000 */
[----:B------:R0:W1:Y:S02]  /*29e90*/  SHFL.BFLY P6, R168, R170, R169, R172 ;  /* 0x0c0000a9aaa87389 */ /* 0x00006400000c00ac */
[----:B01----:R-:W-:Y:S05]  /*29ea0*/  ENDCOLLECTIVE ;  /* 0x000000000000791b */ /* 0x003fea0003800000 */
.L_x_918:
[----:B------:R-:W-:Y:S05]  /*29eb0*/  BRA `(.L_x_919) ;  /* 0xffffffe0001c7947 */ /* 0x000fea000383ffff */
.L_x_920:
        /* <DEDUP_REMOVED lines=12> */
.L_x_54336:


//--------------------- .text._ZN10layer_norm13ln_fwd_kernelINS_13Kernel_traitsI13__nv_bfloat16S2_S2_S2_fjLj1536ELj1ELj4ELj1ELj16ENS_18Kernel_traits_baseILj1536ES2_S2_S2_S2_fjLj128EEEEELb1ELb0ELb0ELb1EEEvNS_9FwdParamsE --------------------------
	.section	.text._ZN10layer_norm13ln_fwd_kernelINS_13Kernel_traitsI13__nv_bfloat16S2_S2_S2_fjLj1536ELj1ELj4ELj1ELj16ENS_18Kernel_traits_baseILj1536ES2_S2_S2_S2_fjLj128EEEEELb1ELb0ELb0ELb1EEEvNS_9FwdParamsE,"ax",@progbits
	.align	128
        .global         _ZN10layer_norm13ln_fwd_kernelINS_13Kernel_traitsI13__nv_bfloat16S2_S2_S2_fjLj1536ELj1ELj4ELj1ELj16ENS_18Kernel_traits_baseILj1536ES2_S2_S2_S2_fjLj128EEEEELb1ELb0ELb0ELb1EEEvNS_9FwdParamsE
        .type           _ZN10layer_norm13ln_fwd_kernelINS_13Kernel_traitsI13__nv_bfloat16S2_S2_S2_fjLj1536ELj1ELj4ELj1ELj16ENS_18Kernel_traits_baseILj1536ES2_S2_S2_S2_fjLj128EEEEELb1ELb0ELb0ELb1EEEvNS_9FwdParamsE,@function
        .size           _ZN10layer_norm13ln_fwd_kernelINS_13Kernel_traitsI13__nv_bfloat16S2_S2_S2_fjLj1536ELj1ELj4ELj1ELj16ENS_18Kernel_traits_baseILj1536ES2_S2_S2_S2_fjLj128EEEEELb1ELb0ELb0ELb1EEEvNS_9FwdParamsE,(.L_x_54337 - _ZN10layer_norm13ln_fwd_kernelINS_13Kernel_traitsI13__nv_bfloat16S2_S2_S2_fjLj1536ELj1ELj4ELj1ELj16ENS_18Kernel_traits_baseILj1536ES2_S2_S2_S2_fjLj128EEEEELb1ELb0ELb0ELb1EEEvNS_9FwdParamsE)
        .other          _ZN10layer_norm13ln_fwd_kernelINS_13Kernel_traitsI13__nv_bfloat16S2_S2_S2_fjLj1536ELj1ELj4ELj1ELj16ENS_18Kernel_traits_baseILj1536ES2_S2_S2_S2_fjLj128EEEEELb1ELb0ELb0ELb1EEEvNS_9FwdParamsE,@"STO_CUDA_ENTRY STV_DEFAULT"
_ZN10layer_norm13ln_fwd_kernelINS_13Kernel_traitsI13__nv_bfloat16S2_S2_S2_fjLj1536ELj1ELj4ELj1ELj16ENS_18Kernel_traits_baseILj1536ES2_S2_S2_S2_fjLj128EEEEELb1ELb0ELb0ELb1EEEvNS_9FwdParamsE:
.text._ZN10layer_norm13ln_fwd_kernelINS_13Kernel_traitsI13__nv_bfloat16S2_S2_S2_fjLj1536ELj1ELj4ELj1ELj16ENS_18Kernel_traits_baseILj1536ES2_S2_S2_S2_fjLj128EEEEELb1ELb0ELb0ELb1EEEvNS_9FwdParamsE:
[----:B------:R-:W-:Y:S01]  /*0000*/  LDC R1, c[0x0][0x37c] ;  /* 0x0000df00ff017b82 */ /* 0x000fe20000000800 */
[----:B------:R-:W0:Y:S07]  /*0010*/  LDCU.U8 UR4, c[0x0][0x464] ;  /* 0x00008c80ff0477ac */ /* 0x000e2e0008000000 */
[----:B------:R-:W1:Y:S01]  /*0020*/  LDC R198, c[0x0][0x458] ;  /* 0x00011600ffc67b82 */ /* 0x000e620000000800 */
[----:B------:R-:W2:Y:S01]  /*0030*/  LDCU.64 UR8, c[0x0][0x450] ;  /* 0x00008a00ff0877ac */ /* 0x000ea20008000a00 */
[----:B------:R-:W3:Y:S06]  /*0040*/  LDCU.64 UR6, c[0x0][0x358] ;  /* 0x00006b00ff0677ac */ /* 0x000eec0008000a00 */
[----:B------:R-:W4:Y:S01]  /*0050*/  LDC R199, c[0x0][0x45c] ;  /* 0x00011700ffc77b82 */ /* 0x000f220000000800 */
[----:B0-----:R-:W-:Y:S01]  /*0060*/  ISETP.NE.AND P1, PT, RZ, UR4, PT ;  /* 0x00000004ff007c0c */ /* 0x001fe2000bf25270 */
[----:B------:R-:W0:Y:S01]  /*0070*/  LDCU.64 UR4, c[0x0][0x438] ;  /* 0x00008700ff0477ac */ /* 0x000e220008000a00 */
[----:B------:R-:W0:Y:S01]  /*0080*/  S2R R0, SR_TID.X ;  /* 0x0000000000007919 */ /* 0x000e220000002100 */
[----:B--2---:R-:W-:-:S02]  /*0090*/  IMAD.U32 R122, RZ, RZ, UR8 ;  /* 0x00000008ff7a7e24 */ /* 0x004fc4000f8e00ff */
[----:B------:R-:W-:-:S08]  /*00a0*/  IMAD.U32 R123, RZ, RZ, UR9 ;  /* 0x00000009ff7b7e24 */ /* 0x000fd0000f8e00ff */
[----:B-1----:R-:W-:Y:S01]  /*00b0*/  @P1 MOV R4, R198 ;  /* 0x000000c600041202 */ /* 0x002fe20000000f00 */
[----:B---3--:R-:W5:Y:S01]  /*00c0*/  @P1 LDG.E.64 R122, desc[UR6][R122.64] ;  /* 0x000000067a7a1981 */ /* 0x008f62000c1e1b00 */
[----:B----4-:R-:W-:Y:S01]  /*00d0*/  @P1 IMAD.MOV.U32 R5, RZ, RZ, R199 ;  /* 0x000000ffff051224 */ /* 0x010fe200078e00c7 */
[----:B------:R-:W1:Y:S01]  /*00e0*/  LDC R11, c[0x0][0x360] ;  /* 0x0000d800ff0b7b82 */ /* 0x000e620000000800 */
[----:B0-----:R-:W-:-:S04]  /*00f0*/  ISETP.NE.U32.AND P0, PT, RZ, UR4, PT ;  /* 0x00000004ff007c0c */ /* 0x001fc8000bf05070 */
[----:B------:R-:W5:Y:S01]  /*0100*/  @P1 LDG.E.64 R4, desc[UR6][R4.64] ;  /* 0x0000000604041981 */ /* 0x000f62000c1e1b00 */
[----:B------:R-:W-:Y:S02]  /*0110*/  ISETP.NE.AND.EX P0, PT, RZ, UR5, PT, P0 ;  /* 0x00000005ff007c0c */ /* 0x000fe4000bf05300 */
[----:B------:R-:W0:Y:S01]  /*0120*/  @P1 LDC R13, c[0x0][0x460] ;  /* 0x00011800ff0d1b82 */ /* 0x000e220000000800 */
[----:B------:R-:W-:-:S10]  /*0130*/  LOP3.LUT R9, R0, 0x1f, RZ, 0xc0, !PT ;  /* 0x0000001f00097812 */ /* 0x000fd400078ec0ff */
[----:B------:R-:W2:Y:S08]  /*0140*/  @P0 LDC.64 R6, c[0x0][0x438] ;  /* 0x00010e00ff060b82 */ /* 0x000eb00000000a00 */
[----:B------:R-:W3:Y:S01]  /*0150*/  @P0 LDC.64 R2, c[0x0][0x3d0] ;  /* 0x0000f400ff020b82 */ /* 0x000ee20000000a00 */
[----:B--2---:R-:W-:-:S05]  /*0160*/  @P0 IMAD.WIDE.U32 R6, R9, 0x10, R6 ;  /* 0x0000001009060825 */ /* 0x004fca00078e0006 */
[----:B------:R-:W5:Y:S02]  /*0170*/  @P0 LDG.E.128 R72, desc[UR6][R6.64] ;  /* 0x0000000606480981 */ /* 0x000f64000c1e1d00 */
[----:B------:R-:W2:Y:S01]  /*0180*/  S2UR UR5, SR_CTAID.X ;  /* 0x00000000000579c3 */ /* 0x000ea20000002500 */
[----:B---3--:R-:W-:Y:S01]  /*0190*/  @P0 IMAD.WIDE.U32 R2, R9, 0x10, R2 ;  /* 0x0000001009020825 */ /* 0x008fe200078e0002 */
[----:B------:R-:W5:Y:S04]  /*01a0*/  @P0 LDG.E.128 R76, desc[UR6][R6.64+0x200] ;  /* 0x00020006064c0981 */ /* 0x000f68000c1e1d00 */
[----:B------:R-:W5:Y:S04]  /*01b0*/  @P0 LDG.E.128 R80, desc[UR6][R6.64+0x400] ;  /* 0x0004000606500981 */ /* 0x000f68000c1e1d00 */
[----:B------:R-:W5:Y:S04]  /*01c0*/  @P0 LDG.E.128 R84, desc[UR6][R6.64+0x600] ;  /* 0x0006000606540981 */ /* 0x000f68000c1e1d00 */
[----:B------:R-:W5:Y:S04]  /*01d0*/  @P0 LDG.E.128 R88, desc[UR6][R6.64+0x800] ;  /* 0x0008000606580981 */ /* 0x000f68000c1e1d00 */
[----:B------:R-:W5:Y:S04]  /*01e0*/  @P0 LDG.E.128 R92, desc[UR6][R6.64+0xa00] ;  /* 0x000a0006065c0981 */ /* 0x000f68000c1e1d00 */
[----:B------:R-:W5:Y:S01]  /*01f0*/  @P0 LDG.E.128 R48, desc[UR6][R2.64] ;  /* 0x0000000602300981 */ /* 0x000f62000c1e1d00 */
[----:B--2---:R-:W-:-:S03]  /*0200*/  USHF.L.U32 UR4, UR5, 0x2, URZ ;  /* 0x0000000205047899 */ /* 0x004fc600080006ff */
[----:B------:R-:W5:Y:S04]  /*0210*/  @P0 LDG.E.128 R52, desc[UR6][R2.64+0x200] ;  /* 0x0002000602340981 */ /* 0x000f68000c1e1d00 */
[----:B------:R-:W5:Y:S04]  /*0220*/  @P0 LDG.E.128 R56, desc[UR6][R2.64+0x400] ;  /* 0x0004000602380981 */ /* 0x000f68000c1e1d00 */
[----:B------:R-:W5:Y:S04]  /*0230*/  @P0 LDG.E.128 R60, desc[UR6][R2.64+0x600] ;  /* 0x00060006023c0981 */ /* 0x000f68000c1e1d00 */
[----:B------:R-:W5:Y:S04]  /*0240*/  @P0 LDG.E.128 R64, desc[UR6][R2.64+0x800] ;  /* 0x0008000602400981 */ /* 0x000f68000c1e1d00 */
[----:B------:R2:W5:Y:S02]  /*0250*/  @P0 LDG.E.128 R68, desc[UR6][R2.64+0xa00] ;  /* 0x000a000602440981 */ /* 0x000564000c1e1d00 */
[--C-:B--2---:R-:W-:Y:S01]  /*0260*/  SHF.R.U32.HI R3, RZ, 0x5, R0.reuse ;  /* 0x00000005ff037819 */ /* 0x104fe20000011600 */
[----:B-1----:R-:W-:-:S03]  /*0270*/  IMAD R2, R11, UR5, R0 ;  /* 0x000000050b027c24 */ /* 0x002fc6000f8e0200 */
        /* <DEDUP_REMOVED lines=22> */
.L_x_921:
[----:B------:R-:W0:Y:S01]  /*03e0*/  LDCU UR4, c[0x0][0x384] ;  /* 0x00007080ff0477ac */ /* 0x000e220008000800 */
[----:B-----5:R-:W-:-:S05]  /*03f0*/  @P1 IADD3 R198, P2, PT, R4, R13, RZ ;  /* 0x0000000d04c61210 */ /* 0x020fca0007f5e0ff */
[----:B------:R-:W-:-:S05]  /*0400*/  @P1 IMAD.X R199, RZ, RZ, R5, P2 ;  /* 0x000000ffffc71224 */ /* 0x000fca00010e0605 */
[----:B------:R-:W-:Y:S02]  /*0410*/  SHF.R.U64 R4, R198, 0x2, R199 ;  /* 0x00000002c6047819 */ /* 0x000fe400000012c7 */
[----:B0-----:R-:W-:-:S13]  /*0420*/  ISETP.GE.AND P0, PT, R3, UR4, PT ;  /* 0x0000000403007c0c */ /* 0x001fda000bf06270 */
[----:B------:R-:W-:Y:S05]  /*0430*/  @P0 EXIT ;  /* 0x000000000000094d */ /* 0x000fea0003800000 */
[----:B------:R-:W-:Y:S01]  /*0440*/  IMAD.HI.U32 R0, R2, -0x326172a9, RZ ;  /* 0xcd9e8d5702007827 */ /* 0x000fe200078e00ff */
[----:B------:R-:W-:Y:S01]  /*0450*/  SHF.R.U32.HI R5, RZ, 0x2, R199 ;  /* 0x00000002ff057819 */ /* 0x000fe200000116c7 */
[----:B------:R-:W0:Y:S01]  /*0460*/  LDCU.64 UR4, c[0x0][0x3e0] ;  /* 0x00007c00ff0477ac */ /* 0x000e220008000a00 */
[----:B------:R-:W-:Y:S01]  /*0470*/  IADD3 R12, PT, PT, R122, -0x61c88647, RZ ;  /* 0x9e3779b97a0c7810 */ /* 0x000fe20007ffe0ff */
[----:B------:R-:W-:Y:S01]  /*0480*/  IMAD.HI.U32 R7, R4, -0x2daee0ad, RZ ;  /* 0xd2511f5304077827 */ /* 0x000fe200078e00ff */
[----:B------:R-:W-:-:S03]  /*0490*/  LOP3.LUT R0, R5, R0, R122, 0x96, !PT ;  /* 0x0000000005007212 */ /* 0x000fc600078e967a */
[----:B------:R-:W-:Y:S01]  /*04a0*/  HFMA2 R125, -RZ, RZ, 0, 0 ;  /* 0x00000000ff7d7431 */ /* 0x000fe200000001ff */
[----:B------:R-:W-:Y:S01]  /*04b0*/  IADD3 R126, PT, PT, R123, -0x24c28bd8, RZ ;  /* 0xdb3d74287b7e7810 */ /* 0x000fe20007ffe0ff */
[----:B------:R-:W-:Y:S01]  /*04c0*/  IMAD R11, R4, -0x2daee0ad, RZ ;  /* 0xd2511f53040b7824 */ /* 0x000fe200078e02ff */
[----:B------:R-:W-:Y:S01]  /*04d0*/  LOP3.LUT R7, R7, R123, RZ, 0x3c, !PT ;  /* 0x0000007b07077212 */ /* 0x000fe200078e3cff */
[----:B------:R-:W-:Y:S01]  /*04e0*/  IMAD.HI.U32 R10, R0, -0x2daee0ad, RZ ;  /* 0xd2511f53000a7827 */ /* 0x000fe200078e00ff */
[----:B------:R-:W-:Y:S01]  /*04f0*/  LOP3.LUT R6, R6, 0xfffffff7, RZ, 0xc0, !PT ;  /* 0xfffffff706067812 */ /* 0x000fe200078ec0ff */
[----:B------:R-:W1:Y:S01]  /*0500*/  LDCU UR11, c[0x0][0x404] ;  /* 0x00008080ff0b77ac */ /* 0x000e620008000800 */
[----:B------:R-:W-:Y:S01]  /*0510*/  LOP3.LUT R198, R198, 0x3, RZ, 0xc0, !PT ;  /* 0x00000003c6c67812 */ /* 0x000fe200078ec0ff */
[----:B------:R-:W-:Y:S01]  /*0520*/  VIADD R13, R123, 0xbb67ae85 ;  /* 0xbb67ae857b0d7836 */ /* 0x000fe20000000000 */
[----:B------:R-:W-:Y:S01]  /*0530*/  PRMT R14, R68, 0x7632, R14 ;  /* 0x00007632440e7816 */ /* 0x000fe2000000000e */
[----:B------:R-:W-:Y:S01]  /*0540*/  IMAD R9, R2, -0x326172a9, RZ ;  /* 0xcd9e8d5702097824 */ /* 0x000fe200078e02ff */
[----:B------:R-:W-:Y:S01]  /*0550*/  PRMT R15, R91, 0x7632, R15 ;  /* 0x000076325b0f7816 */ /* 0x000fe2000000000f */
[----:B------:R-:W-:Y:S01]  /*0560*/  IMAD.HI.U32 R8, R7, -0x326172a9, RZ ;  /* 0xcd9e8d5707087827 */ /* 0x000fe200078e00ff */
[----:B------:R-:W-:Y:S01]  /*0570*/  LOP3.LUT R10, R13, R11, R10, 0x96, !PT ;  /* 0x0000000b0d0a7212 */ /* 0x000fe200078e960a */
[----:B------:R-:W2:Y:S01]  /*0580*/  LDCU UR12, c[0x0][0x408] ;  /* 0x00008100ff0c77ac */ /* 0x000ea20008000800 */
[----:B------:R-:W-:Y:S01]  /*0590*/  IADD3 R11, PT, PT, R122, 0x3c6ef372, RZ ;  /* 0x3c6ef3727a0b7810 */ /* 0x000fe20007ffe0ff */
[----:B------:R-:W-:Y:S01]  /*05a0*/  IMAD R7, R7, -0x326172a9, RZ ;  /* 0xcd9e8d5707077824 */ /* 0x000fe200078e02ff */
[----:B------:R-:W-:Y:S01]  /*05b0*/  LOP3.LUT R8, R12, R9, R8, 0x96, !PT ;  /* 0x000000090c087212 */ /* 0x000fe200078e9608 */
[----:B------:R-:W-:Y:S01]  /*05c0*/  IMAD R12, R0, -0x2daee0ad, RZ ;  /* 0xd2511f53000c7824 */ /* 0x000fe200078e02ff */
[----:B0-----:R-:W-:Y:S01]  /*05d0*/  ISETP.NE.U32.AND P0, PT, RZ, UR4, PT ;  /* 0x00000004ff007c0c */ /* 0x001fe2000bf05070 */
[----:B------:R-:W-:Y:S01]  /*05e0*/  IMAD.HI.U32 R0, R10, -0x326172a9, RZ ;  /* 0xcd9e8d570a007827 */ /* 0x000fe200078e00ff */
[----:B------:R-:W-:Y:S01]  /*05f0*/  PRMT R16, R67, 0x7632, R16 ;  /* 0x0000763243107816 */ /* 0x000fe20000000010 */
[----:B------:R-:W0:Y:S01]  /*0600*/  LDCU UR8, c[0x0][0x388] ;  /* 0x00007100ff0877ac */ /* 0x000e220008000800 */
[----:B------:R-:W-:Y:S01]  /*0610*/  ISETP.NE.AND.EX P0, PT, RZ, UR5, PT, P0 ;  /* 0x00000005ff007c0c */ /* 0x000fe2000bf05300 */
[----:B------:R-:W-:Y:S01]  /*0620*/  VIADD R13, R123, 0x76cf5d0a ;  /* 0x76cf5d0a7b0d7836 */ /* 0x000fe20000000000 */
[----:B------:R-:W-:Y:S01]  /*0630*/  LOP3.LUT R0, R11, R7, R0, 0x96, !PT ;  /* 0x000000070b007212 */ /* 0x000fe200078e9600 */
[----:B------:R-:W-:Y:S01]  /*0640*/  IMAD.HI.U32 R9, R8, -0x2daee0ad, RZ ;  /* 0xd2511f5308097827 */ /* 0x000fe200078e00ff */
[----:B------:R-:W-:Y:S01]  /*0650*/  PRMT R17, R90, 0x7632, R17 ;  /* 0x000076325a117816 */ /* 0x000fe20000000011 */
[----:B------:R-:W3:Y:S01]  /*0660*/  LDCU.U8 UR9, c[0x0][0x410] ;  /* 0x00008200ff0977ac */ /* 0x000ee20008000000 */
[----:B------:R-:W-:Y:S01]  /*0670*/  PRMT R18, R66, 0x7632, R18 ;  /* 0x0000763242127816 */ /* 0x000fe20000000012 */
[----:B------:R-:W-:Y:S01]  /*0680*/  IMAD R11, R8, -0x2daee0ad, RZ ;  /* 0xd2511f53080b7824 */ /* 0x000fe200078e02ff */
[----:B------:R-:W-:Y:S01]  /*0690*/  LOP3.LUT R9, R13, R12, R9, 0x96, !PT ;  /* 0x0000000c0d097212 */ /* 0x000fe200078e9609 */
[----:B------:R-:W-:Y:S01]  /*06a0*/  IMAD.HI.U32 R8, R0, -0x2daee0ad, RZ ;  /* 0xd2511f5300087827 */ /* 0x000fe200078e00ff */
[----:B------:R-:W-:Y:S01]  /*06b0*/  PRMT R19, R89, 0x7632, R19 ;  /* 0x0000763259137816 */ /* 0x000fe20000000013 */
[----:B------:R-:W4:Y:S01]  /*06c0*/  LDCU UR10, c[0x0][0x448] ;  /* 0x00008900ff0a77ac */ /* 0x000f220008000800 */
[----:B------:R-:W-:Y:S01]  /*06d0*/  PRMT R20, R65, 0x7632, R20 ;  /* 0x0000763241147816 */ /* 0x000fe20000000014 */
[----:B------:R-:W-:Y:S01]  /*06e0*/  VIADD R13, R123, 0x32370b8f ;  /* 0x32370b8f7b0d7836 */ /* 0x000fe20000000000 */
[----:B------:R-:W-:Y:S01]  /*06f0*/  @P0 LOP3.LUT R6, R6, 0x8, RZ, 0xfc, !PT ;  /* 0x0000000806060812 */ /* 0x000fe200078efcff */
[----:B------:R-:W-:Y:S01]  /*0700*/  VIADD R12, R122, 0xdaa66d2b ;  /* 0xdaa66d2b7a0c7836 */ /* 0x000fe20000000000 */
[----:B------:R-:W-:Y:S01]  /*0710*/  PRMT R21, R88, 0x7632, R21 ;  /* 0x0000763258157816 */ /* 0x000fe20000000015 */
[----:B------:R-:W-:Y:S01]  /*0720*/  IMAD R10, R10, -0x326172a9, RZ ;  /* 0xcd9e8d570a0a7824 */ /* 0x000fe200078e02ff */
[----:B------:R-:W-:Y:S01]  /*0730*/  LOP3.LUT R8, R13, R11, R8, 0x96, !PT ;  /* 0x0000000b0d087212 */ /* 0x000fe200078e9608 */
[----:B------:R-:W-:Y:S01]  /*0740*/  IMAD.HI.U32 R7, R9, -0x326172a9, RZ ;  /* 0xcd9e8d5709077827 */ /* 0x000fe200078e00ff */
[----:B------:R-:W-:Y:S01]  /*0750*/  IADD3 R13, PT, PT, R123, -0x126145ec, RZ ;  /* 0xed9eba147b0d7810 */ /* 0x000fe20007ffe0ff */
[----:B------:R-:W0:Y:S01]  /*0760*/  LDCU.64 UR4, c[0x0][0x3a0] ;  /* 0x00007400ff0477ac */ /* 0x000e220008000a00 */
[----:B------:R-:W-:Y:S01]  /*0770*/  PRMT R22, R64, 0x7632, R22 ;  /* 0x0000763240167816 */ /* 0x000fe20000000016 */
[----:B------:R-:W-:Y:S01]  /*0780*/  IMAD R11, R0, -0x2daee0ad, RZ ;  /* 0xd2511f53000b7824 */ /* 0x000fe200078e02ff */
[----:B------:R-:W-:Y:S01]  /*0790*/  LOP3.LUT R7, R12, R10, R7, 0x96, !PT ;  /* 0x0000000a0c077212 */ /* 0x000fe200078e9607 */
[----:B------:R-:W-:Y:S01]  /*07a0*/  IMAD R9, R9, -0x326172a9, RZ ;  /* 0xcd9e8d5709097824 */ /* 0x000fe200078e02ff */
[----:B------:R-:W-:Y:S01]  /*07b0*/  PRMT R23, R87, 0x7632, R23 ;  /* 0x0000763257177816 */ /* 0x000fe20000000017 */
[----:B------:R-:W-:Y:S01]  /*07c0*/  IMAD.HI.U32 R0, R8, -0x326172a9, RZ ;  /* 0xcd9e8d5708007827 */ /* 0x000fe200078e00ff */
[----:B------:R-:W-:-:S02]  /*07d0*/  PRMT R24, R63, 0x7632, R24 ;  /* 0x000076323f187816 */ /* 0x000fc40000000018 */
[----:B------:R-:W-:Y:S01]  /*07e0*/  PRMT R25, R86, 0x7632, R25 ;  /* 0x0000763256197816 */ /* 0x000fe20000000019 */
[----:B------:R-:W-:Y:S01]  /*07f0*/  VIADD R12, R122, 0x78dde6e4 ;  /* 0x78dde6e47a0c7836 */ /* 0x000fe20000000000 */
[----:B------:R-:W-:Y:S01]  /*0800*/  PRMT R26, R62, 0x7632, R26 ;  /* 0x000076323e1a7816 */ /* 0x000fe2000000001a */
[----:B------:R-:W-:Y:S01]  /*0810*/  IMAD.HI.U32 R10, R7, -0x2daee0ad, RZ ;  /* 0xd2511f53070a7827 */ /* 0x000fe200078e00ff */
[----:B------:R-:W-:Y:S02]  /*0820*/  PRMT R27, R85, 0x7632, R27 ;  /* 0x00007632551b7816 */ /* 0x000fe4000000001b */
[----:B------:R-:W-:Y:S01]  /*0830*/  LOP3.LUT R0, R12, R9, R0, 0x96, !PT ;  /* 0x000000090c007212 */ /* 0x000fe200078e9600 */
[----:B------:R-:W-:Y:S01]  /*0840*/  IMAD R12, R7, -0x2daee0ad, RZ ;  /* 0xd2511f53070c7824 */ /* 0x000fe200078e02ff */
[----:B------:R-:W-:Y:S01]  /*0850*/  LOP3.LUT R10, R13, R11, R10, 0x96, !PT ;  /* 0x0000000b0d0a7212 */ /* 0x000fe200078e960a */
[----:B------:R-:W-:Y:S01]  /*0860*/  VIADD R11, R122, 0x1715609d ;  /* 0x1715609d7a0b7836 */ /* 0x000fe20000000000 */
[----:B------:R-:W-:Y:S01]  /*0870*/  IADD3 R13, PT, PT, R123, -0x56f99767, RZ ;  /* 0xa90668997b0d7810 */ /* 0x000fe20007ffe0ff */
[----:B------:R-:W-:Y:S01]  /*0880*/  IMAD.HI.U32 R9, R0, -0x2daee0ad, RZ ;  /* 0xd2511f5300097827 */ /* 0x000fe200078e00ff */
[----:B------:R-:W-:-:S02]  /*0890*/  PRMT R28, R61, 0x7632, R28 ;  /* 0x000076323d1c7816 */ /* 0x000fc4000000001c */
        /* <DEDUP_REMOVED lines=15> */
[----:B------:R-:W-:Y:S01]  /*0990*/  VIADD R12, R123, 0x646e171e ;  /* 0x646e171e7b0c7836 */ /* 0x000fe20000000000 */
[----:B------:R-:W-:Y:S01]  /*09a0*/  PRMT R36, R57, 0x7632, R36 ;  /* 0x0000763239247816 */ /* 0x000fe20000000024 */
[----:B------:R-:W-:Y:S01]  /*09b0*/  IMAD.HI.U32 R8, R7, -0x2daee0ad, RZ ;  /* 0xd2511f5307087827 */ /* 0x000fe200078e00ff */
[----:B------:R-:W-:Y:S02]  /*09c0*/  LOP3.LUT R0, R10, R11, R0, 0x96, !PT ;  /* 0x0000000b0a007212 */ /* 0x000fe400078e9600 */
[----:B------:R-:W-:Y:S01]  /*09d0*/  IADD3 R11, PT, PT, R122, 0x5384540f, RZ ;  /* 0x5384540f7a0b7810 */ /* 0x000fe20007ffe0ff */
        /* <DEDUP_REMOVED lines=15> */
[----:B------:R-:W-:Y:S01]  /*0ad0*/  PRMT R12, R69, 0x7632, R12 ;  /* 0x00007632450c7816 */ /* 0x000fe2000000000c */
[----:B------:R-:W-:Y:S01]  /*0ae0*/  IMAD R11, R8, -0x326172a9, RZ ;  /* 0xcd9e8d57080b7824 */ /* 0x000fe200078e02ff */
[----:B------:R-:W-:Y:S01]  /*0af0*/  PRMT R42, R54, 0x7632, R42 ;  /* 0x00007632362a7816 */ /* 0x000fe2000000002a */
[----:B------:R-:W-:Y:S01]  /*0b00*/  IMAD.HI.U32 R0, R9, -0x326172a9, RZ ;  /* 0xcd9e8d5709007827 */ /* 0x000fe200078e00ff */
[----:B------:R-:W-:-:S02]  /*0b10*/  PRMT R43, R77, 0x7632, R43 ;  /* 0x000076324d2b7816 */ /* 0x000fc4000000002b */
[----:B------:R-:W-:Y:S01]  /*0b20*/  PRMT R44, R53, 0x7632, R44 ;  /* 0x00007632352c7816 */ /* 0x000fe2000000002c */
[----:B------:R-:W-:Y:S01]  /*0b30*/  IMAD.HI.U32 R8, R7, -0x2daee0ad, RZ ;  /* 0xd2511f5307087827 */ /* 0x000fe200078e00ff */
[----:B------:R-:W-:Y:S02]  /*0b40*/  LOP3.LUT R168, R168, R11, R0, 0x96, !PT ;  /* 0x0000000ba8a87212 */ /* 0x000fe400078e9600 */
[----:B------:R-:W-:Y:S01]  /*0b50*/  PRMT R11, R93, 0x7632, R11 ;  /* 0x000076325d0b7816 */ /* 0x000fe2000000000b */
[----:B------:R-:W-:Y:S01]  /*0b60*/  VIADD R10, R123, 0x96a522ad ;  /* 0x96a522ad7b0a7836 */ /* 0x000fe20000000000 */
[----:B------:R-:W-:Y:S01]  /*0b70*/  LOP3.LUT R126, R126, R13, R8, 0x96, !PT ;  /* 0x0000000d7e7e7212 */ /* 0x000fe200078e9608 */
[----:B------:R-:W-:Y:S01]  /*0b80*/  IMAD R0, R7, -0x2daee0ad, RZ ;  /* 0xd2511f5307007824 */ /* 0x000fe200078e02ff */
[----:B------:R-:W-:Y:S01]  /*0b90*/  PRMT R13, R92, 0x7632, R13 ;  /* 0x000076325c0d7816 */ /* 0x000fe2000000000d */
        /* <DEDUP_REMOVED lines=8> */
[----:B------:R-:W-:Y:S01]  /*0c20*/  VIADD R9, R122, 0x8ff34781 ;  /* 0x8ff347817a097836 */ /* 0x000fe20000000000 */
[----:B------:R-:W-:Y:S01]  /*0c30*/  PRMT R116, R51, 0x7632, R116 ;  /* 0x0000763233747816 */ /* 0x000fe20000000074 */
[----:B------:R-:W-:Y:S01]  /*0c40*/  IMAD R126, R126, -0x326172a9, RZ ;  /* 0xcd9e8d577e7e7824 */ /* 0x000fe200078e02ff */
[----:B------:R-:W-:Y:S01]  /*0c50*/  PRMT R117, R74, 0x7632, R117 ;  /* 0x000076324a757816 */ /* 0x000fe20000000075 */
[----:B------:R-:W-:Y:S01]  /*0c60*/  IMAD R168, R168, -0x2daee0ad, RZ ;  /* 0xd2511f53a8a87824 */ /* 0x000fe200078e02ff */
[----:B------:R-:W-:-:S02]  /*0c70*/  LOP3.LUT R0, R9, R8, R7, 0x96, !PT ;  /* 0x0000000809007212 */ /* 0x000fc400078e9607 */
        /* <DEDUP_REMOVED lines=8> */
.L_x_1414:
[----:B------:R-:W-:Y:S01]  /*0d00*/  LOP3.LUT P1, RZ, R6, 0x8, RZ, 0xc0, !PT ;  /* 0x0000000806ff7812 */ /* 0x000fe2000782c0ff */
[----:B0-----:R-:W0:Y:S01]  /*0d10*/  S2R R105, SR_TID.X ;  /* 0x0000000000697919 */ /* 0x001e220000002100 */
[----:B------:R-:W1:Y:S01]  /*0d20*/  LDC.64 R130, c[0x0][0x390] ;  /* 0x0000e400ff827b82 */ /* 0x000e620000000a00 */
[----:B------:R-:W-:-:S10]  /*0d30*/  IMAD R96, R3, UR8, RZ ;  /* 0x0000000803607c24 */ /* 0x000fd4000f8e02ff */
[----:B------:R-:W2:Y:S01]  /*0d40*/  @P1 LDC.64 R100, c[0x0][0x3e0] ;  /* 0x0000f800ff641b82 */ /* 0x000ea20000000a00 */
[----:B------:R-:W-:-:S04]  /*0d50*/  SHF.R.S32.HI R97, RZ, 0x1f, R96 ;  /* 0x0000001fff617819 */ /* 0x000fc80000011460 */
[----:B------:R-:W-:Y:S02]  /*0d60*/  LEA.HI R97, R97, R96, RZ, 0x3 ;  /* 0x0000006061617211 */ /* 0x000fe400078f18ff */
[----:B0-----:R-:W-:-:S04]  /*0d70*/  LOP3.LUT R104, R105, 0x1f, RZ, 0xc0, !PT ;  /* 0x0000001f69687812 */ /* 0x001fc800078ec0ff */
[----:B------:R-:W-:Y:S01]  /*0d80*/  LEA.HI.SX32 R104, R97, R104, 0x1d ;  /* 0x0000006861687211 */ /* 0x000fe200078feaff */
[----:B--2---:R-:W-:-:S04]  /*0d90*/  @P1 IMAD.WIDE R100, R3, 0x2, R100 ;  /* 0x0000000203641825 */ /* 0x004fc800078e0264 */
[----:B-1----:R-:W-:Y:S02]  /*0da0*/  IMAD.WIDE.U32 R96, R104, 0x10, R130 ;  /* 0x0000001068607825 */ /* 0x002fe400078e0082 */
[----:B------:R-:W2:Y:S04]  /*0db0*/  @P1 LDG.E.U16 R100, desc[UR6][R100.64] ;  /* 0x0000000664641981 */ /* 0x000ea8000c1e1500 */
[----:B------:R-:W5:Y:S01]  /*0dc0*/  LDG.E.128 R96, desc[UR6][R96.64] ;  /* 0x0000000660607981 */ /* 0x000f62000c1e1d00 */
[----:B------:R-:W-:Y:S01]  /*0dd0*/  ISETP.NE.U32.AND P0, PT, RZ, UR4, PT ;  /* 0x00000004ff007c0c */ /* 0x000fe2000bf05070 */
[----:B------:R-:W-:Y:S01]  /*0de0*/  IMAD.MOV.U32 R108, RZ, RZ, 0x3f800000 ;  /* 0x3f800000ff6c7424 */ /* 0x000fe200078e00ff */
[----:B------:R-:W-:Y:S01]  /*0df0*/  LOP3.LUT R6, R6, 0xfffffffb, RZ, 0xc0, !PT ;  /* 0xfffffffb06067812 */ /* 0x000fe200078ec0ff */
[C---:B------:R-:W-:Y:S01]  /*0e00*/  VIADD R110, R122.reuse, 0xb54cda56 ;  /* 0xb54cda567a6e7836 */ /* 0x040fe20000000000 */
[----:B------:R-:W-:Y:S01]  /*0e10*/  ISETP.NE.AND.EX P0, PT, RZ, UR5, PT, P0 ;  /* 0x00000005ff007c0c */ /* 0x000fe2000bf05300 */
[C---:B------:R-:W-:Y:S01]  /*0e20*/  VIADD R111, R122.reuse, 0xf1bbcdc8 ;  /* 0xf1bbcdc87a6f7836 */ /* 0x040fe20000000000 */
[C---:B------:R-:W-:Y:S01]  /*0e30*/  IADD3 R109, PT, PT, R123.reuse, 0x1fd5c5a3, RZ ;  /* 0x1fd5c5a37b6d7810 */ /* 0x040fe20007ffe0ff */
[C---:B------:R-:W-:Y:S01]  /*0e40*/  VIADD R113, R123.reuse, 0x32370b8f ;  /* 0x32370b8f7b717836 */ /* 0x040fe20000000000 */
[C---:B------:R-:W-:Y:S01]  /*0e50*/  IADD3 R112, PT, PT, R122.reuse, -0x700cb87f, RZ ;  /* 0x8ff347817a707810 */ /* 0x040fe20007ffe0ff */
[C---:B------:R-:W-:Y:S01]  /*0e60*/  VIADD R132, R122.reuse, 0x5384540f ;  /* 0x5384540f7a847836 */ /* 0x040fe20000000000 */
[C---:B------:R-:W-:Y:S01]  /*0e70*/  IADD3 R133, PT, PT, R123.reuse, -0x126145ec, RZ ;  /* 0xed9eba147b857810 */ /* 0x040fe20007ffe0ff */
[C---:B------:R-:W-:Y:S01]  /*0e80*/  VIADD R134, R123.reuse, 0xa9066899 ;  /* 0xa90668997b867836 */ /* 0x040fe20000000000 */
[C---:B------:R-:W-:Y:S01]  /*0e90*/  IADD3 R136, PT, PT, R122.reuse, 0x3c6ef372, RZ ;  /* 0x3c6ef3727a887810 */ /* 0x040fe20007ffe0ff */
[C---:B------:R-:W-:Y:S01]  /*0ea0*/  VIADD R135, R122.reuse, 0xdaa66d2b ;  /* 0xdaa66d2b7a877836 */ /* 0x040fe20000000000 */
[C---:B------:R-:W-:Y:S01]  /*0eb0*/  IADD3 R139, PT, PT, R122.reuse, 0x1715609d, RZ ;  /* 0x1715609d7a8b7810 */ /* 0x040fe20007ffe0ff */
[----:B------:R-:W-:Y:S01]  /*0ec0*/  VIADD R137, R122, 0x9e3779b9 ;  /* 0x9e3779b97a897836 */ /* 0x000fe20000000000 */
[C---:B------:R-:W-:Y:S01]  /*0ed0*/  IADD3 R142, PT, PT, R123.reuse, -0x695add53, RZ ;  /* 0x96a522ad7b8e7810 */ /* 0x040fe20007ffe0ff */
[C---:B------:R-:W-:Y:S01]  /*0ee0*/  VIADD R138, R123.reuse, 0xdb3d7428 ;  /* 0xdb3d74287b8a7836 */ /* 0x040fe20000000000 */
[----:B------:R-:W-:Y:S01]  /*0ef0*/  @P0 LOP3.LUT R6, R6, 0x4, RZ, 0xfc, !PT ;  /* 0x0000000406060812 */ /* 0x000fe200078efcff */
[----:B------:R-:W-:Y:S01]  /*0f00*/  VIADD R140, R122, 0x78dde6e4 ;  /* 0x78dde6e47a8c7836 */ /* 0x000fe20000000000 */
[----:B------:R-:W-:Y:S01]  /*0f10*/  MOV R145, 0x2f800000 ;  /* 0x2f80000000917802 */ /* 0x000fe20000000f00 */
[----:B------:R-:W-:-:S02]  /*0f20*/  VIADD R141, R123, 0x76cf5d0a ;  /* 0x76cf5d0a7b8d7836 */ /* 0x000fc40000000000 */
[C---:B------:R-:W-:Y:S02]  /*0f30*/  VIADD R143, R123.reuse, 0xbb67ae85 ;  /* 0xbb67ae857b8f7836 */ /* 0x040fe40000000000 */
[----:B------:R-:W-:Y:S02]  /*0f40*/  VIADD R144, R123, 0x646e171e ;  /* 0x646e171e7b907836 */ /* 0x000fe40000000000 */
[----:B--2---:R-:W-:Y:S01]  /*0f50*/  @P1 IMAD.U32 R108, R100, 0x10000, RZ ;  /* 0x00010000646c1824 */ /* 0x004fe200078e00ff */
[----:B------:R-:W-:Y:S06]  /*0f60*/  @!P0 BRA `(.L_x_922) ;  /* 0x0000002800788947 */ /* 0x000fec0003800000 */
        /* <DEDUP_REMOVED lines=14> */
.L_x_54172:
[----:B------:R-:W-:Y:S05]  /*1050*/  BRX R106 -0x1060                                       (*"BRANCH_TARGETS .L_x_54173,.L_x_54174,.L_x_54175"*) ;  /* 0xffffffec6ae87949 */ /* 0x000fea000383ffff */
.L_x_54175:
[----:B------:R-:W-:Y:S01]  /*1060*/  IADD3 R107, PT, PT, R198, 0x1, RZ ;  /* 0x00000001c66b7810 */ /* 0x000fe20007ffe0ff */
[----:B------:R-:W-:Y:S02]  /*1070*/  IMAD.MOV.U32 R164, RZ, RZ, R168 ;  /* 0x000000ffffa47224 */ /* 0x000fe400078e00a8 */
[----:B------:R-:W-:Y:S01]  /*1080*/  IMAD.MOV.U32 R106, RZ, RZ, R0 ;  /* 0x000000ffff6a7224 */ /* 0x000fe200078e0000 */
[----:B------:R-:W-:Y:S06]  /*1090*/  BRA `(.L_x_924) ;  /* 0x0000000000ec7947 */ /* 0x000fec0003800000 */
.L_x_54173:
[----:B------:R-:W-:Y:S01]  /*10a0*/  MOV R164, R168 ;  /* 0x000000a800a47202 */ /* 0x000fe20000000f00 */
[----:B------:R-:W-:Y:S02]  /*10b0*/  IMAD.MOV.U32 R107, RZ, RZ, 0x3 ;  /* 0x00000003ff6b7424 */ /* 0x000fe400078e00ff */
[----:B------:R-:W-:Y:S01]  /*10c0*/  IMAD.MOV.U32 R106, RZ, RZ, R127 ;  /* 0x000000ffff6a7224 */ /* 0x000fe200078e007f */
[----:B------:R-:W-:Y:S06]  /*10d0*/  BRA `(.L_x_924) ;  /* 0x0000000000dc7947 */ /* 0x000fec0003800000 */
.L_x_54174:
        /* <DEDUP_REMOVED lines=13> */
.L_x_926:
[----:B------:R-:W-:Y:S05]  /*11b0*/  BSYNC.RECONVERGENT B1 ;  /* 0x0000000000017941 */ /* 0x000fea0003800200 */
.L_x_925:
[----:B------:R-:W-:Y:S01]  /*11c0*/  IMAD.WIDE.U32 R114, R2, -0x326172a9, RZ ;  /* 0xcd9e8d5702727825 */ /* 0x000fe200078e00ff */
[----:B------:R-:W-:-:S04]  /*11d0*/  LOP3.LUT R128, R125, R107, R123, 0x96, !PT ;  /* 0x0000006b7d807212 */ /* 0x000fc800078e967b */
[----:B------:R-:W-:Y:S01]  /*11e0*/  LOP3.LUT R126, R5, R115, R122, 0x96, !PT ;  /* 0x00000073057e7212 */ /* 0x000fe200078e967a */
[----:B------:R-:W-:-:S04]  /*11f0*/  IMAD.WIDE.U32 R128, R128, -0x326172a9, RZ ;  /* 0xcd9e8d5780807825 */ /* 0x000fc800078e00ff */
        /* <DEDUP_REMOVED lines=29> */
[----:B------:R-:W-:-:S03]  /*13d0*/  LOP3.LUT R126, R138, R126, R107, 0x96, !PT ;  /* 0x0000007e8a7e7212 */ /* 0x000fc600078e966b */
[----:B------:R-:W-:Y:S01]  /*13e0*/  IMAD.MOV.U32 R107, RZ, RZ, RZ ;  /* 0x000000ffff6b7224 */ /* 0x000fe200078e00ff */
[----:B------:R-:W-:Y:S01]  /*13f0*/  LOP3.LUT R164, R111, R128, R115, 0x96, !PT ;  /* 0x000000806fa47212 */ /* 0x000fe200078e9673 */
[----:B------:R-:W-:-:S04]  /*1400*/  IMAD.WIDE.U32 R126, R126, -0x326172a9, RZ ;  /* 0xcd9e8d577e7e7825 */ /* 0x000fc800078e00ff */
[----:B------:R-:W-:Y:S01]  /*1410*/  IMAD.WIDE.U32 R164, R164, -0x2daee0ad, RZ ;  /* 0xd2511f53a4a47825 */ /* 0x000fe200078e00ff */
[----:B------:R-:W-:-:S04]  /*1420*/  LOP3.LUT R0, R112, R114, R127, 0x96, !PT ;  /* 0x0000007270007212 */ /* 0x000fc800078e967f */
[----:B------:R-:W-:Y:S01]  /*1430*/  LOP3.LUT R127, R142, R106, R165, 0x96, !PT ;  /* 0x0000006a8e7f7212 */ /* 0x000fe200078e96a5 */
[----:B------:R-:W-:-:S07]  /*1440*/  IMAD.MOV.U32 R106, RZ, RZ, R168 ;  /* 0x000000ffff6a7224 */ /* 0x000fce00078e00a8 */
.L_x_924:
[----:B------:R-:W-:Y:S05]  /*1450*/  BSYNC.RECONVERGENT B0 ;  /* 0x0000000000007941 */ /* 0x000fea0003800200 */
.L_x_923:
[----:B------:R-:W-:Y:S01]  /*1460*/  I2FP.F32.U32 R106, R106 ;  /* 0x0000006a006a7245 */ /* 0x000fe20000201000 */
[----:B------:R-:W-:Y:S01]  /*1470*/  IMAD.U32 R146, RZ, RZ, UR12 ;  /* 0x0000000cff927e24 */ /* 0x000fe2000f8e00ff */
[----:B-----5:R-:W-:Y:S01]  /*1480*/  SHF.L.U32 R115, R96, 0x10, RZ ;  /* 0x0000001060737819 */ /* 0x020fe200000006ff */
[----:B------:R-:W-:Y:S01]  /*1490*/  IMAD.U32 R147, RZ, RZ, UR11 ;  /* 0x0000000bff937e24 */ /* 0x000fe2000f8e00ff */
[----:B------:R-:W-:Y:S01]  /*14a0*/  ISETP.NE.AND P1, PT, R107, 0x1, PT ;  /* 0x000000016b00780c */ /* 0x000fe20003f25270 */
[----:B------:R-:W-:Y:S01]  /*14b0*/  FFMA.FTZ R106, R106, R145, 1.1641532182693481445e-10 ;  /* 0x2f0000006a6a7423 */ /* 0x000fe20000010091 */
[----:B------:R-:W-:Y:S01]  /*14c0*/  SHF.L.U32 R129, R100, 0x10, RZ ;  /* 0x0000001064817819 */ /* 0x000fe200000006ff */
[----:B------:R-:W-:Y:S01]  /*14d0*/  FMUL.FTZ R115, R115, R108 ;  /* 0x0000006c73737220 */ /* 0x000fe20000410000 */
[----:B------:R-:W-:Y:S01]  /*14e0*/  LOP3.LUT R6, R6, 0xfffffffd, RZ, 0xc0, !PT ;  /* 0xfffffffd06067812 */ /* 0x000fe200078ec0ff */
[----:B------:R-:W-:Y:S01]  /*14f0*/  BSSY.RECONVERGENT B0, `(.L_x_927) ;  /* 0x000004d000007945 */ /* 0x000fe20003800200 */
[----:B------:R-:W-:Y:S01]  /*1500*/  FSETP.GTU.FTZ.AND P0, PT, R106, R147, PT ;  /* 0x000000936a00720b */ /* 0x000fe20003f1c000 */
[----:B------:R-:W-:Y:S01]  /*1510*/  FMUL.FTZ R115, R115, R146 ;  /* 0x0000009273737220 */ /* 0x000fe20000410000 */
[----:B------:R-:W-:Y:S01]  /*1520*/  PRMT R96, R96, 0x7632, R96 ;  /* 0x0000763260607816 */ /* 0x000fe20000000060 */
[----:B------:R-:W-:Y:S01]  /*1530*/  IMAD.MOV.U32 R114, RZ, RZ, R126 ;  /* 0x000000ffff727224 */ /* 0x000fe200078e007e */
[----:B------:R-:W-:-:S02]  /*1540*/  PRMT R100, R100, 0x7632, R100 ;  /* 0x0000763264647816 */ /* 0x000fc40000000064 */
[----:B------:R-:W-:Y:S01]  /*1550*/  FSEL R106, R115, RZ, !P0 ;  /* 0x000000ff736a7208 */ /* 0x000fe20004000000 */
[----:B------:R-:W-:Y:S01]  /*1560*/  IMAD.MOV.U32 R115, RZ, RZ, 0x2 ;  /* 0x00000002ff737424 */ /* 0x000fe200078e00ff */
[----:B------:R-:W-:-:S03]  /*1570*/  PLOP3.LUT P0, PT, P0, PT, PT, 0x8, 0x80 ;  /* 0x000000000080781c */ /* 0x000fc6000070e170 */
[----:B------:R-:W-:-:S10]  /*1580*/  FADD.FTZ R106, R106, R129 ;  /* 0x000000816a6a7221 */ /* 0x000fd40000010000 */
[----:B------:R-:W-:Y:S01]  /*1590*/  @P0 LOP3.LUT R6, R6, 0x2, RZ, 0xfc, !PT ;  /* 0x0000000206060812 */ /* 0x000fe200078efcff */
[----:B------:R-:W-:Y:S06]  /*15a0*/  @!P1 BRA `(.L_x_928) ;  /* 0x0000000400049947 */ /* 0x000fec0003800000 */
        /* <DEDUP_REMOVED lines=8> */
.L_x_929:
        /* <DEDUP_REMOVED lines=13> */
.L_x_931:
[----:B------:R-:W-:Y:S05]  /*1700*/  BSYNC.RECONVERGENT B1 ;  /* 0x0000000000017941 */ /* 0x000fea0003800200 */
.L_x_930:
        /* <DEDUP_REMOVED lines=38> */
[----:B------:R-:W-:-:S03]  /*1970*/  LOP3.LUT R0, R112, R126, R149, 0x96, !PT ;  /* 0x0000007e70007212 */ /* 0x000fc600078e9695 */
[----:B------:R-:W-:Y:S01]  /*1980*/  IMAD.MOV.U32 R126, RZ, RZ, R148 ;  /* 0x000000ffff7e7224 */ /* 0x000fe200078e0094 */
[----:B------:R-:W-:Y:S02]  /*1990*/  LOP3.LUT R127, R142, R114, R129, 0x96, !PT ;  /* 0x000000728e7f7212 */ /* 0x000fe400078e9681 */
[----:B------:R-:W-:Y:S01]  /*19a0*/  MOV R114, R164 ;  /* 0x000000a400727202 */ /* 0x000fe20000000f00 */
[----:B------:R-:W-:-:S07]  /*19b0*/  IMAD.MOV.U32 R164, RZ, RZ, R128 ;  /* 0x000000ffffa47224 */ /* 0x000fce00078e0080 */
.L_x_928:
[----:B------:R-:W-:Y:S05]  /*19c0*/  BSYNC.RECONVERGENT B0 ;  /* 0x0000000000007941 */ /* 0x000fea0003800200 */
.L_x_927:
[----:B------:R-:W-:Y:S01]  /*19d0*/  I2FP.F32.U32 R114, R114 ;  /* 0x0000007200727245 */ /* 0x000fe20000201000 */
[----:B------:R-:W-:Y:S01]  /*19e0*/  IMAD.U32 R100, R100, 0x10000, RZ ;  /* 0x0001000064647824 */ /* 0x000fe200078e00ff */
[----:B------:R-:W-:Y:S01]  /*19f0*/  SHF.L.U32 R107, R96, 0x10, RZ ;  /* 0x00000010606b7819 */ /* 0x000fe200000006ff */
[----:B------:R-:W-:Y:S01]  /*1a00*/  BSSY.RECONVERGENT B0, `(.L_x_932) ;  /* 0x000004d000007945 */ /* 0x000fe20003800200 */
[----:B------:R-:W-:Y:S01]  /*1a10*/  ISETP.NE.AND P1, PT, R115, 0x1, PT ;  /* 0x000000017300780c */ /* 0x000fe20003f25270 */
[----:B------:R-:W-:Y:S01]  /*1a20*/  FFMA.FTZ R114, R114, R145, 1.1641532182693481445e-10 ;  /* 0x2f00000072727423 */ /* 0x000fe20000010091 */
[----:B------:R-:W-:Y:S01]  /*1a30*/  MOV R96, R126 ;  /* 0x0000007e00607202 */ /* 0x000fe20000000f00 */
[----:B------:R-:W-:-:S03]  /*1a40*/  FMUL.FTZ R107, R107, R108 ;  /* 0x0000006c6b6b7220 */ /* 0x000fc60000410000 */
[----:B------:R-:W-:Y:S01]  /*1a50*/  FSETP.GTU.FTZ.AND P0, PT, R114, R147, PT ;  /* 0x000000937200720b */ /* 0x000fe20003f1c000 */
[----:B------:R-:W-:-:S05]  /*1a60*/  FMUL.FTZ R107, R107, R146 ;  /* 0x000000926b6b7220 */ /* 0x000fca0000410000 */
[----:B------:R-:W-:Y:S02]  /*1a70*/  FSEL R107, R107, RZ, !P0 ;  /* 0x000000ff6b6b7208 */ /* 0x000fe40004000000 */
[----:B------:R-:W-:-:S03]  /*1a80*/  PLOP3.LUT P0, PT, P0, PT, PT, 0x8, 0x80 ;  /* 0x000000000080781c */ /* 0x000fc6000070e170 */
[----:B------:R-:W-:Y:S01]  /*1a90*/  FADD.FTZ R107, R107, R100 ;  /* 0x000000646b6b7221 */ /* 0x000fe20000010000 */
[----:B------:R-:W-:Y:S01]  /*1aa0*/  IMAD.MOV.U32 R100, RZ, RZ, 0x2 ;  /* 0x00000002ff647424 */ /* 0x000fe200078e00ff */
[----:B------:R-:W-:Y:S08]  /*1ab0*/  @!P1 BRA `(.L_x_933) ;  /* 0x0000000400049947 */ /* 0x000ff00003800000 */
        /* <DEDUP_REMOVED lines=8> */
.L_x_934:
        /* <DEDUP_REMOVED lines=13> */
.L_x_936:
[----:B------:R-:W-:Y:S05]  /*1c10*/  BSYNC.RECONVERGENT B1 ;  /* 0x0000000000017941 */ /* 0x000fea0003800200 */
.L_x_935:
[----:B------:R-:W-:Y:S01]  /*1c20*/  IMAD.WIDE.U32 R126, R2, -0x326172a9, RZ ;  /* 0xcd9e8d57027e7825 */ /* 0x000fe200078e00ff */
[----:B------:R-:W-:-:S03]  /*1c30*/  LOP3.LUT R148, R125, R115, R123, 0x96, !PT ;  /* 0x000000737d947212 */ /* 0x000fc600078e967b */
[----:B------:R-:W-:Y:S02]  /*1c40*/  HFMA2 R100, -RZ, RZ, 0, 0 ;  /* 0x00000000ff647431 */ /* 0x000fe400000001ff */
[----:B------:R-:W-:Y:S01]  /*1c50*/  IMAD.MOV.U32 R96, RZ, RZ, R164 ;  /* 0x000000ffff607224 */ /* 0x000fe200078e00a4 */
        /* <DEDUP_REMOVED lines=35> */
[----:B------:R-:W-:Y:S02]  /*1e90*/  LOP3.LUT R0, R112, R126, R149, 0x96, !PT ;  /* 0x0000007e70007212 */ /* 0x000fe400078e9695 */
[----:B------:R-:W-:Y:S01]  /*1ea0*/  MOV R126, R148 ;  /* 0x00000094007e7202 */ /* 0x000fe20000000f00 */
[----:B------:R-:W-:Y:S01]  /*1eb0*/  IMAD.MOV.U32 R164, RZ, RZ, R128 ;  /* 0x000000ffffa47224 */ /* 0x000fe200078e0080 */
[----:B------:R-:W-:-:S07]  /*1ec0*/  LOP3.LUT R127, R142, R114, R129, 0x96, !PT ;  /* 0x000000728e7f7212 */ /* 0x000fce00078e9681 */
.L_x_933:
[----:B------:R-:W-:Y:S05]  /*1ed0*/  BSYNC.RECONVERGENT B0 ;  /* 0x0000000000007941 */ /* 0x000fea0003800200 */
.L_x_932:
[----:B------:R-:W-:Y:S01]  /*1ee0*/  I2FP.F32.U32 R96, R96 ;  /* 0x0000006000607245 */ /* 0x000fe20000201000 */
[----:B------:R-:W-:Y:S01]  /*1ef0*/  IMAD.U32 R115, R97, 0x10000, RZ ;  /* 0x0001000061737824 */ /* 0x000fe200078e00ff */
[----:B------:R-:W-:Y:S01]  /*1f00*/  ISETP.NE.AND P2, PT, R100, 0x1, PT ;  /* 0x000000016400780c */ /* 0x000fe20003f45270 */
[C---:B------:R-:W-:Y:S01]  /*1f10*/  IMAD.U32 R148, R101.reuse, 0x10000, RZ ;  /* 0x0001000065947824 */ /* 0x040fe200078e00ff */
[----:B------:R-:W-:Y:S01]  /*1f20*/  PRMT R129, R101, 0x7632, R129 ;  /* 0x0000763265817816 */ /* 0x000fe20000000081 */
[----:B------:R-:W-:Y:S01]  /*1f30*/  FFMA.FTZ R96, R96, R145, 1.1641532182693481445e-10 ;  /* 0x2f00000060607423 */ /* 0x000fe20000010091 */
[----:B------:R-:W-:Y:S01]  /*1f40*/  FMUL.FTZ R115, R115, R108 ;  /* 0x0000006c73737220 */ /* 0x000fe20000410000 */
[----:B------:R-:W-:Y:S01]  /*1f50*/  BSSY.RECONVERGENT B0, `(.L_x_937) ;  /* 0x000004a000007945 */ /* 0x000fe20003800200 */
        /* <DEDUP_REMOVED lines=17> */
.L_x_939:
        /* <DEDUP_REMOVED lines=13> */
.L_x_941:
[----:B------:R-:W-:Y:S05]  /*2140*/  BSYNC.RECONVERGENT B1 ;  /* 0x0000000000017941 */ /* 0x000fea0003800200 */
.L_x_940:
        /* <DEDUP_REMOVED lines=36> */
[----:B------:R-:W-:Y:S02]  /*2390*/  HFMA2 R101, -RZ, RZ, 0, 0 ;  /* 0x00000000ff657431 */ /* 0x000fe400000001ff */
[----:B------:R-:W-:Y:S01]  /*23a0*/  IMAD.WIDE.U32 R114, R114, -0x2daee0ad, RZ ;  /* 0xd2511f5372727825 */ /* 0x000fe200078e00ff */
[----:B------:R-:W-:-:S04]  /*23b0*/  LOP3.LUT R0, R112, R100, R127, 0x96, !PT ;  /* 0x0000006470007212 */ /* 0x000fc800078e967f */
[----:B------:R-:W-:Y:S01]  /*23c0*/  LOP3.LUT R127, R142, R96, R115, 0x96, !PT ;  /* 0x000000608e7f7212 */ /* 0x000fe200078e9673 */
[----:B------:R-:W-:Y:S02]  /*23d0*/  IMAD.MOV.U32 R96, RZ, RZ, R164 ;  /* 0x000000ffff607224 */ /* 0x000fe400078e00a4 */
[----:B------:R-:W-:-:S07]  /*23e0*/  IMAD.MOV.U32 R164, RZ, RZ, R114 ;  /* 0x000000ffffa47224 */ /* 0x000fce00078e0072 */
.L_x_938:
[----:B------:R-:W-:Y:S05]  /*23f0*/  BSYNC.RECONVERGENT B0 ;  /* 0x0000000000007941 */ /* 0x000fea0003800200 */
.L_x_937:
        /* <DEDUP_REMOVED lines=9> */
[----:B------:R-:W-:-:S03]  /*2490*/  IMAD.U32 R96, R129, 0x10000, RZ ;  /* 0x0001000081607824 */ /* 0x000fc600078e00ff */
        /* <DEDUP_REMOVED lines=13> */
.L_x_944:
        /* <DEDUP_REMOVED lines=13> */
.L_x_946:
[----:B------:R-:W-:Y:S05]  /*2640*/  BSYNC.RECONVERGENT B1 ;  /* 0x0000000000017941 */ /* 0x000fea0003800200 */
.L_x_945:
        /* <DEDUP_REMOVED lines=42> */
.L_x_943:
[----:B------:R-:W-:Y:S05]  /*28f0*/  BSYNC.RECONVERGENT B0 ;  /* 0x0000000000007941 */ /* 0x000fea0003800200 */
.L_x_942:
[----:B------:R-:W-:Y:S01]  /*2900*/  I2FP.F32.U32 R96, R96 ;  /* 0x0000006000607245 */ /* 0x000fe20000201000 */
[----:B------:R-:W-:Y:S01]  /*2910*/  IMAD.U32 R97, R98, 0x10000, RZ ;  /* 0x0001000062617824 */ /* 0x000fe200078e00ff */
[----:B------:R-:W-:Y:S01]  /*2920*/  ISETP.NE.AND P4, PT, R100, 0x1, PT ;  /* 0x000000016400780c */ /* 0x000fe20003f85270 */
[----:B------:R-:W-:Y:S01]  /*2930*/  IMAD.U32 R150, R102, 0x10000, RZ ;  /* 0x0001000066967824 */ /* 0x000fe200078e00ff */
[----:B------:R-:W-:Y:S01]  /*2940*/  BSSY.RECONVERGENT B0, `(.L_x_947) ;  /* 0x000004d000007945 */ /* 0x000fe20003800200 */
[----:B------:R-:W-:Y:S01]  /*2950*/  FFMA.FTZ R96, R96, R145, 1.1641532182693481445e-10 ;  /* 0x2f00000060607423 */ /* 0x000fe20000010091 */
[----:B------:R-:W-:Y:S01]  /*2960*/  FMUL.FTZ R97, R97, R108 ;  /* 0x0000006c61617220 */ /* 0x000fe20000410000 */
[----:B------:R-:W-:Y:S02]  /*2970*/  PRMT R98, R98, 0x7632, R98 ;  /* 0x0000763262627816 */ /* 0x000fe40000000062 */
[----:B------:R-:W-:Y:S01]  /*2980*/  PRMT R102, R102, 0x7632, R102 ;  /* 0x0000763266667816 */ /* 0x000fe20000000066 */
[----:B------:R-:W-:Y:S01]  /*2990*/  FMUL.FTZ R97, R97, R146 ;  /* 0x0000009261617220 */ /* 0x000fe20000410000 */
[----:B------:R-:W-:Y:S01]  /*29a0*/  FSETP.GTU.FTZ.AND P3, PT, R96, R147, PT ;  /* 0x000000936000720b */ /* 0x000fe20003f7c000 */
[----:B------:R-:W-:Y:S01]  /*29b0*/  IMAD.MOV.U32 R96, RZ, RZ, R126 ;  /* 0x000000ffff607224 */ /* 0x000fe200078e007e */
[----:B------:R-:W-:-:S02]  /*29c0*/  MOV R101, 0x2 ;  /* 0x0000000200657802 */ /* 0x000fc40000000f00 */
        /* <DEDUP_REMOVED lines=12> */
.L_x_949:
        /* <DEDUP_REMOVED lines=13> */
.L_x_951:
[----:B------:R-:W-:Y:S05]  /*2b60*/  BSYNC.RECONVERGENT B1 ;  /* 0x0000000000017941 */ /* 0x000fea0003800200 */
.L_x_950:
        /* <DEDUP_REMOVED lines=42> */
.L_x_948:
[----:B------:R-:W-:Y:S05]  /*2e10*/  BSYNC.RECONVERGENT B0 ;  /* 0x0000000000007941 */ /* 0x000fea0003800200 */
.L_x_947:
[----:B------:R-:W-:Y:S01]  /*2e20*/  I2FP.F32.U32 R96, R96 ;  /* 0x0000006000607245 */ /* 0x000fe20000201000 */
[----:B------:R-:W-:Y:S01]  /*2e30*/  IMAD.U32 R97, R98, 0x10000, RZ ;  /* 0x0001000062617824 */ /* 0x000fe200078e00ff */
[----:B------:R-:W-:Y:S01]  /*2e40*/  ISETP.NE.AND P5, PT, R101, 0x1, PT ;  /* 0x000000016500780c */ /* 0x000fe20003fa5270 */
[----:B------:R-:W-:Y:S01]  /*2e50*/  IMAD.U32 R102, R102, 0x10000, RZ ;  /* 0x0001000066667824 */ /* 0x000fe200078e00ff */
[----:B------:R-:W-:Y:S01]  /*2e60*/  BSSY.RECONVERGENT B0, `(.L_x_952) ;  /* 0x000004b000007945 */ /* 0x000fe20003800200 */
[----:B------:R-:W-:Y:S01]  /*2e70*/  FFMA.FTZ R96, R96, R145, 1.1641532182693481445e-10 ;  /* 0x2f00000060607423 */ /* 0x000fe20000010091 */
[----:B------:R-:W-:Y:S01]  /*2e80*/  FMUL.FTZ R97, R97, R108 ;  /* 0x0000006c61617220 */ /* 0x000fe20000410000 */
[----:B------:R-:W-:-:S03]  /*2e90*/  MOV R100, 0x2 ;  /* 0x0000000200647802 */ /* 0x000fc60000000f00 */
        /* <DEDUP_REMOVED lines=15> */
.L_x_954:
        /* <DEDUP_REMOVED lines=13> */
.L_x_956:
[----:B------:R-:W-:Y:S05]  /*3060*/  BSYNC.RECONVERGENT B1 ;  /* 0x0000000000017941 */ /* 0x000fea0003800200 */
.L_x_955:
        /* <DEDUP_REMOVED lines=39> */
[----:B------:R-:W-:Y:S02]  /*32e0*/  IMAD.MOV.U32 R96, RZ, RZ, R164 ;  /* 0x000000ffff607224 */ /* 0x000fe400078e00a4 */
[----:B------:R-:W-:Y:S02]  /*32f0*/  IMAD.MOV.U32 R164, RZ, RZ, R100 ;  /* 0x000000ffffa47224 */ /* 0x000fe400078e0064 */
[----:B------:R-:W-:-:S07]  /*3300*/  HFMA2 R100, -RZ, RZ, 0, 0 ;  /* 0x00000000ff647431 */ /* 0x000fce00000001ff */
.L_x_953:
[----:B------:R-:W-:Y:S05]  /*3310*/  BSYNC.RECONVERGENT B0 ;  /* 0x0000000000007941 */ /* 0x000fea0003800200 */
.L_x_952:
        /* <DEDUP_REMOVED lines=25> */
.L_x_959:
        /* <DEDUP_REMOVED lines=15> */
.L_x_961:
[----:B------:R-:W-:Y:S05]  /*35a0*/  BSYNC.RECONVERGENT B1 ;  /* 0x0000000000017941 */ /* 0x000fea0003800200 */
.L_x_960:
[----:B------:R-:W-:Y:S01]  /*35b0*/  IMAD.WIDE.U32 R102, R2, -0x326172a9, RZ ;  /* 0xcd9e8d5702667825 */ /* 0x000fe200078e00ff */
[----:B------:R-:W-:-:S03]  /*35c0*/  LOP3.LUT R96, R125, R101, R123, 0x96, !PT ;  /* 0x000000657d607212 */ /* 0x000fc600078e967b */
[----:B------:R-:W-:Y:S01]  /*35d0*/  HFMA2 R162, -RZ, RZ, 0, 0 ;  /* 0x00000000ffa27431 */ /* 0x000fe200000001ff */
        /* <DEDUP_REMOVED lines=38> */
[----:B------:R-:W-:-:S07]  /*3840*/  IMAD.MOV.U32 R164, RZ, RZ, R98 ;  /* 0x000000ffffa47224 */ /* 0x000fce00078e0062 */
.L_x_958:
[----:B------:R-:W-:Y:S05]  /*3850*/  BSYNC.RECONVERGENT B0 ;  /* 0x0000000000007941 */ /* 0x000fea0003800200 */
.L_x_957:
        /* <DEDUP_REMOVED lines=15> */
.L_x_922:
        /* <DEDUP_REMOVED lines=16> */
.L_x_965:
        /* <DEDUP_REMOVED lines=13> */
.L_x_967:
[----:B------:R-:W-:Y:S05]  /*3b20*/  BSYNC.RECONVERGENT B1 ;  /* 0x0000000000017941 */ /* 0x000fea0003800200 */
.L_x_966:
        /* <DEDUP_REMOVED lines=40> */
[----:B------:R-:W-:-:S07]  /*3db0*/  IMAD.MOV.U32 R100, RZ, RZ, R168 ;  /* 0x000000ffff647224 */ /* 0x000fce00078e00a8 */
.L_x_964:
[----:B------:R-:W-:Y:S05]  /*3dc0*/  BSYNC.RECONVERGENT B0 ;  /* 0x0000000000007941 */ /* 0x000fea0003800200 */
.L_x_963:
[----:B------:R-:W-:Y:S01]  /*3dd0*/  I2FP.F32.U32 R100, R100 ;  /* 0x0000006400647245 */ /* 0x000fe20000201000 */
[----:B------:R-:W-:Y:S01]  /*3de0*/  IMAD.U32 R147, RZ, RZ, UR11 ;  /* 0x0000000bff937e24 */ /* 0x000fe2000f8e00ff */
[----:B------:R-:W-:Y:S01]  /*3df0*/  ISETP.NE.AND P1, PT, R102, 0x1, PT ;  /* 0x000000016600780c */ /* 0x000fe20003f25270 */
[----:B------:R-:W-:Y:S01]  /*3e00*/  IMAD.U32 R146, RZ, RZ, UR12 ;  /* 0x0000000cff927e24 */ /* 0x000fe2000f8e00ff */
[----:B-----5:R-:W-:Y:S01]  /*3e10*/  SHF.L.U32 R101, R96, 0x10, RZ ;  /* 0x0000001060657819 */ /* 0x020fe200000006ff */
[----:B------:R-:W-:Y:S01]  /*3e20*/  FFMA.FTZ R100, R100, R145, 1.1641532182693481445e-10 ;  /* 0x2f00000064647423 */ /* 0x000fe20000010091 */
[----:B------:R-:W-:Y:S01]  /*3e30*/  LOP3.LUT R6, R6, 0xfffffffd, RZ, 0xc0, !PT ;  /* 0xfffffffd06067812 */ /* 0x000fe200078ec0ff */
[----:B------:R-:W-:Y:S01]  /*3e40*/  BSSY.RECONVERGENT B0, `(.L_x_968) ;  /* 0x000004b000007945 */ /* 0x000fe20003800200 */
[----:B------:R-:W-:Y:S02]  /*3e50*/  HFMA2 R103, -RZ, RZ, 0, 1.1920928955078125e-07 ;  /* 0x00000002ff677431 */ /* 0x000fe400000001ff */
[----:B------:R-:W-:Y:S01]  /*3e60*/  FMUL.FTZ R101, R101, R108 ;  /* 0x0000006c65657220 */ /* 0x000fe20000410000 */
[----:B------:R-:W-:Y:S01]  /*3e70*/  FSETP.GTU.FTZ.AND P0, PT, R100, R147, PT ;  /* 0x000000936400720b */ /* 0x000fe20003f1c000 */
[----:B------:R-:W-:Y:S01]  /*3e80*/  IMAD.MOV.U32 R100, RZ, RZ, R126 ;  /* 0x000000ffff647224 */ /* 0x000fe200078e007e */
[----:B------:R-:W-:Y:S01]  /*3e90*/  PRMT R96, R96, 0x7632, R96 ;  /* 0x0000763260607816 */ /* 0x000fe20000000060 */
[----:B------:R-:W-:Y:S01]  /*3ea0*/  FMUL.FTZ R101, R101, R146 ;  /* 0x0000009265657220 */ /* 0x000fe20000410000 */
[----:B------:R-:W-:-:S04]  /*3eb0*/  PLOP3.LUT P2, PT, P0, PT, PT, 0x8, 0x80 ;  /* 0x000000000080781c */ /* 0x000fc8000074e170 */
[----:B------:R-:W-:-:S09]  /*3ec0*/  FSEL R106, R101, RZ, !P0 ;  /* 0x000000ff656a7208 */ /* 0x000fd20004000000 */
        /* <DEDUP_REMOVED lines=10> */
.L_x_970:
        /* <DEDUP_REMOVED lines=13> */
.L_x_972:
[----:B------:R-:W-:Y:S05]  /*4040*/  BSYNC.RECONVERGENT B1 ;  /* 0x0000000000017941 */ /* 0x000fea0003800200 */
.L_x_971:
        /* <DEDUP_REMOVED lines=42> */
.L_x_969:
[----:B------:R-:W-:Y:S05]  /*42f0*/  BSYNC.RECONVERGENT B0 ;  /* 0x0000000000007941 */ /* 0x000fea0003800200 */
.L_x_968:
[----:B------:R-:W-:Y:S01]  /*4300*/  ISETP.NE.AND P2, PT, R103, 0x1, PT ;  /* 0x000000016700780c */ /* 0x000fe20003f45270 */
[----:B------:R-:W-:Y:S01]  /*4310*/  IMAD.U32 R101, R96, 0x10000, RZ ;  /* 0x0001000060657824 */ /* 0x000fe200078e00ff */
[----:B------:R-:W-:Y:S01]  /*4320*/  I2FP.F32.U32 R100, R100 ;  /* 0x0000006400647245 */ /* 0x000fe20000201000 */
[----:B------:R-:W-:Y:S01]  /*4330*/  BSSY.RECONVERGENT B0, `(.L_x_973) ;  /* 0x000004a000007945 */ /* 0x000fe20003800200 */
[----:B------:R-:W-:Y:S01]  /*4340*/  MOV R96, R126 ;  /* 0x0000007e00607202 */ /* 0x000fe20000000f00 */
[----:B------:R-:W-:Y:S02]  /*4350*/  FMUL.FTZ R101, R101, R108 ;  /* 0x0000006c65657220 */ /* 0x000fe40000410000 */
[----:B------:R-:W-:Y:S02]  /*4360*/  FFMA.FTZ R100, R100, R145, 1.1641532182693481445e-10 ;  /* 0x2f00000064647423 */ /* 0x000fe40000010091 */
[----:B------:R-:W-:-:S03]  /*4370*/  FMUL.FTZ R101, R101, R146 ;  /* 0x0000009265657220 */ /* 0x000fc60000410000 */
[----:B------:R-:W-:Y:S01]  /*4380*/  FSETP.GTU.FTZ.AND P1, PT, R100, R147, PT ;  /* 0x000000936400720b */ /* 0x000fe20003f3c000 */
[----:B------:R-:W-:-:S03]  /*4390*/  IMAD.MOV.U32 R100, RZ, RZ, 0x2 ;  /* 0x00000002ff647424 */ /* 0x000fc600078e00ff */
[----:B------:R-:W-:Y:S02]  /*43a0*/  PLOP3.LUT P0, PT, P1, PT, PT, 0x8, 0x80 ;  /* 0x000000000080781c */ /* 0x000fe40000f0e170 */
[----:B------:R-:W-:Y:S01]  /*43b0*/  FSEL R107, R101, RZ, !P1 ;  /* 0x000000ff656b7208 */ /* 0x000fe20004800000 */
[----:B------:R-:W-:Y:S10]  /*43c0*/  @!P2 BRA `(.L_x_974) ;  /* 0x000000040000a947 */ /* 0x000ff40003800000 */
        /* <DEDUP_REMOVED lines=8> */
.L_x_975:
        /* <DEDUP_REMOVED lines=13> */
.L_x_977:
[----:B------:R-:W-:Y:S05]  /*4520*/  BSYNC.RECONVERGENT B1 ;  /* 0x0000000000017941 */ /* 0x000fea0003800200 */
.L_x_976:
[----:B------:R-:W-:Y:S01]  /*4530*/  IMAD.WIDE.U32 R102, R2, -0x326172a9, RZ ;  /* 0xcd9e8d5702667825 */ /* 0x000fe200078e00ff */
[----:B------:R-:W-:Y:S02]  /*4540*/  LOP3.LUT R126, R125, R101, R123, 0x96, !PT ;  /* 0x000000657d7e7212 */ /* 0x000fe400078e967b */
[----:B------:R-:W-:Y:S02]  /*4550*/  MOV R96, R164 ;  /* 0x000000a400607202 */ /* 0x000fe40000000f00 */
        /* <DEDUP_REMOVED lines=36> */
[----:B------:R-:W-:Y:S01]  /*47a0*/  IMAD.MOV.U32 R164, RZ, RZ, R114 ;  /* 0x000000ffffa47224 */ /* 0x000fe200078e0072 */
[----:B------:R-:W-:Y:S01]  /*47b0*/  LOP3.LUT R127, R142, R100, R115, 0x96, !PT ;  /* 0x000000648e7f7212 */ /* 0x000fe200078e9673 */
[----:B------:R-:W-:-:S07]  /*47c0*/  IMAD.MOV.U32 R100, RZ, RZ, RZ ;  /* 0x000000ffff647224 */ /* 0x000fce00078e00ff */
.L_x_974:
[----:B------:R-:W-:Y:S05]  /*47d0*/  BSYNC.RECONVERGENT B0 ;  /* 0x0000000000007941 */ /* 0x000fea0003800200 */
.L_x_973:
[----:B------:R-:W-:Y:S01]  /*47e0*/  I2FP.F32.U32 R96, R96 ;  /* 0x0000006000607245 */ /* 0x000fe20000201000 */
[----:B------:R-:W-:Y:S01]  /*47f0*/  BSSY.RECONVERGENT B0, `(.L_x_978) ;  /* 0x000004d000007945 */ /* 0x000fe20003800200 */
[C---:B------:R-:W-:Y:S02]  /*4800*/  SHF.L.U32 R101, R97.reuse, 0x10, RZ ;  /* 0x0000001061657819 */ /* 0x040fe400000006ff */
[----:B------:R-:W-:Y:S01]  /*4810*/  ISETP.NE.AND P3, PT, R100, 0x1, PT ;  /* 0x000000016400780c */ /* 0x000fe20003f65270 */
[----:B------:R-:W-:Y:S01]  /*4820*/  FFMA.FTZ R96, R96, R145, 1.1641532182693481445e-10 ;  /* 0x2f00000060607423 */ /* 0x000fe20000010091 */
[----:B------:R-:W-:Y:S01]  /*4830*/  PRMT R128, R97, 0x7632, R128 ;  /* 0x0000763261807816 */ /* 0x000fe20000000080 */
[----:B------:R-:W-:-:S03]  /*4840*/  FMUL.FTZ R101, R101, R108 ;  /* 0x0000006c65657220 */ /* 0x000fc60000410000 */
[----:B------:R-:W-:Y:S01]  /*4850*/  FSETP.GTU.FTZ.AND P2, PT, R96, R147, PT ;  /* 0x000000936000720b */ /* 0x000fe20003f5c000 */
[----:B------:R-:W-:Y:S01]  /*4860*/  FMUL.FTZ R101, R101, R146 ;  /* 0x0000009265657220 */ /* 0x000fe20000410000 */
[----:B------:R-:W-:Y:S02]  /*4870*/  IMAD.MOV.U32 R96, RZ, RZ, R126 ;  /* 0x000000ffff607224 */ /* 0x000fe400078e007e */
[----:B------:R-:W-:Y:S02]  /*4880*/  PLOP3.LUT P1, PT, P2, PT, PT, 0x8, 0x80 ;  /* 0x000000000080781c */ /* 0x000fe4000172e170 */
[----:B------:R-:W-:Y:S01]  /*4890*/  FSEL R148, R101, RZ, !P2 ;  /* 0x000000ff65947208 */ /* 0x000fe20005000000 */
[----:B------:R-:W-:Y:S01]  /*48a0*/  IMAD.MOV.U32 R101, RZ, RZ, 0x2 ;  /* 0x00000002ff657424 */ /* 0x000fe200078e00ff */
        /* <DEDUP_REMOVED lines=9> */
.L_x_980:
        /* <DEDUP_REMOVED lines=13> */
.L_x_982:
[----:B------:R-:W-:Y:S05]  /*4a10*/  BSYNC.RECONVERGENT B1 ;  /* 0x0000000000017941 */ /* 0x000fea0003800200 */
.L_x_981:
        /* <DEDUP_REMOVED lines=40> */
[----:B------:R-:W-:Y:S01]  /*4ca0*/  IMAD.MOV.U32 R96, RZ, RZ, R164 ;  /* 0x000000ffff607224 */ /* 0x000fe200078e00a4 */
[----:B------:R-:W-:-:S07]  /*4cb0*/  MOV R164, R102 ;  /* 0x0000006600a47202 */ /* 0x000fce0000000f00 */
.L_x_979:
[----:B------:R-:W-:Y:S05]  /*4cc0*/  BSYNC.RECONVERGENT B0 ;  /* 0x0000000000007941 */ /* 0x000fea0003800200 */
.L_x_978:
        /* <DEDUP_REMOVED lines=21> */
.L_x_985:
        /* <DEDUP_REMOVED lines=13> */
.L_x_987:
[----:B------:R-:W-:Y:S05]  /*4ef0*/  BSYNC.RECONVERGENT B1 ;  /* 0x0000000000017941 */ /* 0x000fea0003800200 */
.L_x_986:
        /* <DEDUP_REMOVED lines=42> */
.L_x_984:
[----:B------:R-:W-:Y:S05]  /*51a0*/  BSYNC.RECONVERGENT B0 ;  /* 0x0000000000007941 */ /* 0x000fea0003800200 */
.L_x_983:
[----:B------:R-:W-:Y:S01]  /*51b0*/  I2FP.F32.U32 R96, R96 ;  /* 0x0000006000607245 */ /* 0x000fe20000201000 */
[----:B------:R-:W-:Y:S01]  /*51c0*/  IMAD.U32 R97, R98, 0x10000, RZ ;  /* 0x0001000062617824 */ /* 0x000fe200078e00ff */
[----:B------:R-:W-:Y:S01]  /*51d0*/  ISETP.NE.AND P4, PT, R100, 0x1, PT ;  /* 0x000000016400780c */ /* 0x000fe20003f85270 */
[----:B------:R-:W-:Y:S01]  /*51e0*/  BSSY.RECONVERGENT B0, `(.L_x_988) ;  /* 0x000004b000007945 */ /* 0x000fe20003800200 */
[----:B------:R-:W-:Y:S01]  /*51f0*/  PRMT R98, R98, 0x7632, R98 ;  /* 0x0000763262627816 */ /* 0x000fe20000000062 */
[----:B------:R-:W-:Y:S01]  /*5200*/  FFMA.FTZ R96, R96, R145, 1.1641532182693481445e-10 ;  /* 0x2f00000060607423 */ /* 0x000fe20000010091 */
[----:B------:R-:W-:Y:S01]  /*5210*/  FMUL.FTZ R97, R97, R108 ;  /* 0x0000006c61617220 */ /* 0x000fe20000410000 */
[----:B------:R-:W-:-:S03]  /*5220*/  IMAD.MOV.U32 R101, RZ, RZ, 0x2 ;  /* 0x00000002ff657424 */ /* 0x000fc600078e00ff */
[----:B------:R-:W-:Y:S01]  /*5230*/  FMUL.FTZ R97, R97, R146 ;  /* 0x0000009261617220 */ /* 0x000fe20000410000 */
[----:B------:R-:W-:-:S04]  /*5240*/  FSETP.GTU.FTZ.AND P3, PT, R96, R147, PT ;  /* 0x000000936000720b */ /* 0x000fc80003f7c000 */
[----:B------:R-:W-:Y:S02]  /*5250*/  FSEL R150, R97, RZ, !P3 ;  /* 0x000000ff61967208 */ /* 0x000fe40005800000 */
[----:B------:R-:W-:Y:S02]  /*5260*/  MOV R97, R126 ;  /* 0x0000007e00617202 */ /* 0x000fe40000000f00 */
        /* <DEDUP_REMOVED lines=10> */
.L_x_990:
        /* <DEDUP_REMOVED lines=13> */
.L_x_992:
[----:B------:R-:W-:Y:S05]  /*53e0*/  BSYNC.RECONVERGENT B1 ;  /* 0x0000000000017941 */ /* 0x000fea0003800200 */
.L_x_991:
        /* <DEDUP_REMOVED lines=39> */
[----:B------:R-:W-:Y:S02]  /*5660*/  LOP3.LUT R127, R142, R100, R97, 0x96, !PT ;  /* 0x000000648e7f7212 */ /* 0x000fe400078e9661 */
[----:B------:R-:W-:Y:S01]  /*5670*/  MOV R97, R164 ;  /* 0x000000a400617202 */ /* 0x000fe20000000f00 */
[----:B------:R-:W-:-:S07]  /*5680*/  IMAD.MOV.U32 R164, RZ, RZ, R96 ;  /* 0x000000ffffa47224 */ /* 0x000fce00078e0060 */
.L_x_989:
[----:B------:R-:W-:Y:S05]  /*5690*/  BSYNC.RECONVERGENT B0 ;  /* 0x0000000000007941 */ /* 0x000fea0003800200 */
.L_x_988:
        /* <DEDUP_REMOVED lines=21> */
.L_x_995:
        /* <DEDUP_REMOVED lines=13> */
.L_x_997:
[----:B------:R-:W-:Y:S05]  /*58c0*/  BSYNC.RECONVERGENT B1 ;  /* 0x0000000000017941 */ /* 0x000fea0003800200 */
.L_x_996:
        /* <DEDUP_REMOVED lines=40> */
[----:B------:R-:W-:Y:S01]  /*5b50*/  IMAD.MOV.U32 R96, RZ, RZ, R164 ;  /* 0x000000ffff607224 */ /* 0x000fe200078e00a4 */
[----:B------:R-:W-:-:S07]  /*5b60*/  MOV R164, R100 ;  /* 0x0000006400a47202 */ /* 0x000fce0000000f00 */
.L_x_994:
[----:B------:R-:W-:Y:S05]  /*5b70*/  BSYNC.RECONVERGENT B0 ;  /* 0x0000000000007941 */ /* 0x000fea0003800200 */
.L_x_993:
[----:B------:R-:W-:Y:S01]  /*5b80*/  I2FP.F32.U32 R96, R96 ;  /* 0x0000006000607245 */ /* 0x000fe20000201000 */
[----:B------:R-:W-:Y:S01]  /*5b90*/  IMAD.U32 R97, R99, 0x10000, RZ ;  /* 0x0001000063617824 */ /* 0x000fe200078e00ff */
[----:B------:R-:W-:Y:S01]  /*5ba0*/  ISETP.NE.AND P6, PT, R98, 0x1, PT ;  /* 0x000000016200780c */ /* 0x000fe20003fc5270 */
[----:B------:R-:W-:Y:S01]  /*5bb0*/  BSSY.RECONVERGENT B0, `(.L_x_998) ;  /* 0x000004d000007945 */ /* 0x000fe20003800200 */
[----:B------:R-:W-:Y:S02]  /*5bc0*/  HFMA2 R162, -RZ, RZ, 0, 1.1920928955078125e-07 ;  /* 0x00000002ffa27431 */ /* 0x000fe400000001ff */
[----:B------:R-:W-:Y:S01]  /*5bd0*/  FFMA.FTZ R96, R96, R145, 1.1641532182693481445e-10 ;  /* 0x2f00000060607423 */ /* 0x000fe20000010091 */
[----:B------:R-:W-:Y:S01]  /*5be0*/  FMUL.FTZ R97, R97, R108 ;  /* 0x0000006c61617220 */ /* 0x000fe20000410000 */
[----:B------:R-:W-:-:S03]  /*5bf0*/  PRMT R128, R99, 0x7632, R128 ;  /* 0x0000763263807816 */ /* 0x000fc60000000080 */
        /* <DEDUP_REMOVED lines=14> */
.L_x_1000:
        /* <DEDUP_REMOVED lines=15> */
.L_x_1002:
[----:B------:R-:W-:Y:S05]  /*5dd0*/  BSYNC.RECONVERGENT B1 ;  /* 0x0000000000017941 */ /* 0x000fea0003800200 */
.L_x_1001:
        /* <DEDUP_REMOVED lines=42> */
.L_x_999:
[----:B------:R-:W-:Y:S05]  /*6080*/  BSYNC.RECONVERGENT B0 ;  /* 0x0000000000007941 */ /* 0x000fea0003800200 */
.L_x_998:
[----:B------:R-:W-:Y:S01]  /*6090*/  I2FP.F32.U32 R96, R96 ;  /* 0x0000006000607245 */ /* 0x000fe20000201000 */
[----:B------:R-:W-:Y:S01]  /*60a0*/  IMAD.U32 R97, R128, 0x10000, RZ ;  /* 0x0001000080617824 */ /* 0x000fe200078e00ff */
[----:B------:R-:W-:Y:S02]  /*60b0*/  F2FP.BF16.F32.PACK_AB R102, R152, R150 ;  /* 0x000000969866723e */ /* 0x000fe400000010ff */
[----:B------:R-:W-:Y:S01]  /*60c0*/  F2FP.BF16.F32.PACK_AB R101, R149, R148 ;  /* 0x000000949565723e */ /* 0x000fe200000010ff */
[----:B------:R-:W-:Y:S01]  /*60d0*/  FFMA.FTZ R96, R96, R145, 1.1641532182693481445e-10 ;  /* 0x2f00000060607423 */ /* 0x000fe20000010091 */
[----:B------:R-:W-:Y:S01]  /*60e0*/  FMUL.FTZ R97, R97, R108 ;  /* 0x0000006c61617220 */ /* 0x000fe20000410000 */
[----:B------:R-:W-:-:S03]  /*60f0*/  F2FP.BF16.F32.PACK_AB R100, R107, R106 ;  /* 0x0000006a6b64723e */ /* 0x000fc600000010ff */
[----:B------:R-:W-:Y:S01]  /*6100*/  FMUL.FTZ R97, R97, R146 ;  /* 0x0000009261617220 */ /* 0x000fe20000410000 */
[----:B------:R-:W-:-:S04]  /*6110*/  FSETP.GTU.FTZ.AND P6, PT, R96, R147, PT ;  /* 0x000000936000720b */ /* 0x000fc80003fdc000 */
[----:B------:R-:W-:Y:S02]  /*6120*/  FSEL R154, R97, RZ, !P6 ;  /* 0x000000ff619a7208 */ /* 0x000fe40007000000 */
[----:B------:R-:W-:Y:S02]  /*6130*/  PLOP3.LUT P6, PT, P6, PT, PT, 0x8, 0x80 ;  /* 0x000000000080781c */ /* 0x000fe400037ce170 */
[----:B------:R-:W-:-:S11]  /*6140*/  F2FP.BF16.F32.PACK_AB R103, R154, R153 ;  /* 0x000000999a67723e */ /* 0x000fd600000010ff */
.L_x_962:
[----:B------:R-:W0:Y:S01]  /*6150*/  LDC.64 R114, c[0x0][0x3a8] ;  /* 0x0000ea00ff727b82 */ /* 0x000e220000000a00 */
[----:B------:R-:W-:Y:S01]  /*6160*/  SEL R99, RZ, 0x1000000, !P6 ;  /* 0x01000000ff637807 */ /* 0x000fe20007000000 */
[----:B------:R-:W-:Y:S01]  /*6170*/  VIADD R151, R104, 0x20 ;  /* 0x0000002068977836 */ /* 0x000fe20000000000 */
        /* <DEDUP_REMOVED lines=8> */
[----:B------:R-:W-:Y:S02]  /*6200*/  SEL R156, RZ, 0x1, !P3 ;  /* 0x00000001ff9c7807 */ /* 0x000fe40005800000 */
[----:B------:R-:W-:Y:S02]  /*6210*/  LOP3.LUT R96, R96, R98, R97, 0xfe, !PT ;  /* 0x0000006260607212 */ /* 0x000fe400078efe61 */
[----:B------:R-:W-:Y:S02]  /*6220*/  SEL R97, RZ, 0x1, !P5 ;  /* 0x00000001ff617807 */ /* 0x000fe40006800000 */
[----:B------:R-:W-:Y:S01]  /*6230*/  LOP3.LUT R157, R157, R156, RZ, 0xfc, !PT ;  /* 0x0000009c9d9d7212 */ /* 0x000fe200078efcff */
[----:B0-----:R-:W-:Y:S01]  /*6240*/  IMAD.WIDE.U32 R158, R104, 0x10, R114 ;  /* 0x00000010689e7825 */ /* 0x001fe200078e0072 */
[----:B------:R-:W-:-:S02]  /*6250*/  LOP3.LUT R156, R96, R97, RZ, 0xfc, !PT ;  /* 0x00000061609c7212 */ /* 0x000fc400078efcff */
[----:B------:R-:W-:Y:S01]  /*6260*/  LOP3.LUT P6, RZ, R6, 0x4, RZ, 0xc0, !PT ;  /* 0x0000000406ff7812 */ /* 0x000fe200078cc0ff */
[----:B------:R-:W-:Y:S01]  /*6270*/  IMAD.WIDE.U32 R96, R151, 0x10, R130 ;  /* 0x0000001097607825 */ /* 0x000fe200078e0082 */
[----:B------:R0:W-:Y:S03]  /*6280*/  STG.E.128 desc[UR6][R158.64], R100 ;  /* 0x000000649e007986 */ /* 0x0001e6000c101d06 */
[----:B-1----:R-:W-:-:S05]  /*6290*/  IMAD.WIDE.U32 R160, R104, 0x8, R128 ;  /* 0x0000000868a07825 */ /* 0x002fca00078e0080 */
[----:B------:R0:W-:Y:S04]  /*62a0*/  STG.E.64 desc[UR6][R160.64], R156 ;  /* 0x0000009ca0007986 */ /* 0x0001e8000c101b06 */
[----:B------:R-:W5:Y:S01]  /*62b0*/  LDG.E.128 R96, desc[UR6][R96.64] ;  /* 0x0000000660607981 */ /* 0x000f62000c1e1d00 */
[----:B------:R-:W-:Y:S05]  /*62c0*/  @!P6 BRA `(.L_x_1003) ;  /* 0x000000280058e947 */ /* 0x000fea0003800000 */
[----:B0-----:R-:W0:Y:S02]  /*62d0*/  LDC.64 R100, c[0x0][0x3a0] ;  /* 0x0000e800ff647b82 */ /* 0x001e240000000a00 */
        /* <DEDUP_REMOVED lines=18> */
.L_x_1006:
        /* <DEDUP_REMOVED lines=13> */
.L_x_1008:
[----:B------:R-:W-:Y:S05]  /*64d0*/  BSYNC.RECONVERGENT B1 ;  /* 0x0000000000017941 */ /* 0x000fea0003800200 */
.L_x_1007:
[----:B------:R-:W-:Y:S01]  /*64e0*/  IMAD.WIDE.U32 R158, R2, -0x326172a9, RZ ;  /* 0xcd9e8d57029e7825 */ /* 0x000fe200078e00ff */
[----:B------:R-:W-:-:S03]  /*64f0*/  LOP3.LUT R126, R125, R161, R123, 0x96, !PT ;  /* 0x000000a17d7e7212 */ /* 0x000fc600078e967b */
        /* <DEDUP_REMOVED lines=38> */
[----:B------:R-:W-:-:S07]  /*6760*/  IMAD.MOV.U32 R156, RZ, RZ, RZ ;  /* 0x000000ffff9c7224 */ /* 0x000fce00078e00ff */
.L_x_1005:
[----:B------:R-:W-:Y:S05]  /*6770*/  BSYNC.RECONVERGENT B0 ;  /* 0x0000000000007941 */ /* 0x000fea0003800200 */
.L_x_1004:
[----:B------:R-:W-:Y:S01]  /*6780*/  I2FP.F32.U32 R158, R155 ;  /* 0x0000009b009e7245 */ /* 0x000fe20000201000 */
[----:B------:R-:W-:Y:S01]  /*6790*/  BSSY.RECONVERGENT B0, `(.L_x_1009) ;  /* 0x0000052000007945 */ /* 0x000fe20003800200 */
[----:B-----5:R-:W-:Y:S02]  /*67a0*/  SHF.L.U32 R155, R96, 0x10, RZ ;  /* 0x00000010609b7819 */ /* 0x020fe400000006ff */
[----:B------:R-:W-:Y:S01]  /*67b0*/  ISETP.NE.AND P1, PT, R156, 0x1, PT ;  /* 0x000000019c00780c */ /* 0x000fe20003f25270 */
[----:B------:R-:W-:Y:S01]  /*67c0*/  FFMA.FTZ R158, R158, R145, 1.1641532182693481445e-10 ;  /* 0x2f0000009e9e7423 */ /* 0x000fe20000010091 */
[----:B------:R-:W-:Y:S01]  /*67d0*/  LOP3.LUT R6, R6, 0xfffffffd, RZ, 0xc0, !PT ;  /* 0xfffffffd06067812 */ /* 0x000fe200078ec0ff */
[----:B------:R-:W-:Y:S01]  /*67e0*/  FMUL.FTZ R155, R155, R108 ;  /* 0x0000006c9b9b7220 */ /* 0x000fe20000410000 */
[----:B------:R-:W-:Y:S02]  /*67f0*/  PRMT R96, R96, 0x7632, R96 ;  /* 0x0000763260607816 */ /* 0x000fe40000000060 */
[----:B------:R-:W-:Y:S01]  /*6800*/  FSETP.GTU.FTZ.AND P0, PT, R158, R147, PT ;  /* 0x000000939e00720b */ /* 0x000fe20003f1c000 */
[----:B------:R-:W-:Y:S01]  /*6810*/  FMUL.FTZ R155, R155, R146 ;  /* 0x000000929b9b7220 */ /* 0x000fe20000410000 */
[C---:B------:R-:W-:Y:S01]  /*6820*/  IMAD.U32 R158, R100.reuse, 0x10000, RZ ;  /* 0x00010000649e7824 */ /* 0x040fe200078e00ff */
[----:B------:R-:W-:-:S02]  /*6830*/  PRMT R100, R100, 0x7632, R100 ;  /* 0x0000763264647816 */ /* 0x000fc40000000064 */
[----:B------:R-:W-:Y:S02]  /*6840*/  MOV R157, R126 ;  /* 0x0000007e009d7202 */ /* 0x000fe40000000f00 */
[----:B------:R-:W-:Y:S02]  /*6850*/  FSEL R155, R155, RZ, !P0 ;  /* 0x000000ff9b9b7208 */ /* 0x000fe40004000000 */
[----:B------:R-:W-:-:S03]  /*6860*/  PLOP3.LUT P0, PT, P0, PT, PT, 0x8, 0x80 ;  /* 0x000000000080781c */ /* 0x000fc6000070e170 */
[----:B------:R-:W-:Y:S01]  /*6870*/  FADD.FTZ R155, R155, R158 ;  /* 0x0000009e9b9b7221 */ /* 0x000fe20000010000 */
[----:B------:R-:W-:-:S09]  /*6880*/  IMAD.MOV.U32 R158, RZ, RZ, 0x2 ;  /* 0x00000002ff9e7424 */ /* 0x000fd200078e00ff */
        /* <DEDUP_REMOVED lines=10> */
.L_x_1011:
        /* <DEDUP_REMOVED lines=13> */
.L_x_1013:
[----:B------:R-:W-:Y:S05]  /*6a00*/  BSYNC.RECONVERGENT B1 ;  /* 0x0000000000017941 */ /* 0x000fea0003800200 */
.L_x_1012:
        /* <DEDUP_REMOVED lines=39> */
[----:B------:R-:W-:Y:S01]  /*6c80*/  IMAD.MOV.U32 R158, RZ, RZ, RZ ;  /* 0x000000ffff9e7224 */ /* 0x000fe200078e00ff */
[----:B------:R-:W-:Y:S01]  /*6c90*/  MOV R157, R170 ;  /* 0x000000aa009d7202 */ /* 0x000fe20000000f00 */
[----:B------:R-:W-:-:S07]  /*6ca0*/  IMAD.MOV.U32 R170, RZ, RZ, R156 ;  /* 0x000000ffffaa7224 */ /* 0x000fce00078e009c */
.L_x_1010:
[----:B------:R-:W-:Y:S05]  /*6cb0*/  BSYNC.RECONVERGENT B0 ;  /* 0x0000000000007941 */ /* 0x000fea0003800200 */
.L_x_1009:
[----:B------:R-:W-:Y:S01]  /*6cc0*/  I2FP.F32.U32 R156, R157 ;  /* 0x0000009d009c7245 */ /* 0x000fe20000201000 */
[----:B------:R-:W-:Y:S01]  /*6cd0*/  IMAD.U32 R159, R100, 0x10000, RZ ;  /* 0x00010000649f7824 */ /* 0x000fe200078e00ff */
[----:B------:R-:W-:Y:S01]  /*6ce0*/  SHF.L.U32 R157, R96, 0x10, RZ ;  /* 0x00000010609d7819 */ /* 0x000fe200000006ff */
[----:B------:R-:W-:Y:S01]  /*6cf0*/  BSSY.RECONVERGENT B0, `(.L_x_1014) ;  /* 0x000004c000007945 */ /* 0x000fe20003800200 */
        /* <DEDUP_REMOVED lines=19> */
.L_x_1016:
        /* <DEDUP_REMOVED lines=13> */
.L_x_1018:
[----:B------:R-:W-:Y:S05]  /*6f00*/  BSYNC.RECONVERGENT B1 ;  /* 0x0000000000017941 */ /* 0x000fea0003800200 */
.L_x_1017:
[----:B------:R-:W-:Y:S01]  /*6f10*/  IMAD.WIDE.U32 R160, R2, -0x326172a9, RZ ;  /* 0xcd9e8d5702a07825 */ /* 0x000fe200078e00ff */
[----:B------:R-:W-:Y:S02]  /*6f20*/  LOP3.LUT R126, R125, R163, R123, 0x96, !PT ;  /* 0x000000a37d7e7212 */ /* 0x000fe400078e967b */
[----:B------:R-:W-:Y:S01]  /*6f30*/  MOV R96, R170 ;  /* 0x000000aa00607202 */ /* 0x000fe20000000f00 */
        /* <DEDUP_REMOVED lines=38> */
[----:B------:R-:W-:-:S07]  /*71a0*/  LOP3.LUT R127, R142, R160, R159, 0x96, !PT ;  /* 0x000000a08e7f7212 */ /* 0x000fce00078e969f */
.L_x_1015:
[----:B------:R-:W-:Y:S05]  /*71b0*/  BSYNC.RECONVERGENT B0 ;  /* 0x0000000000007941 */ /* 0x000fea0003800200 */
.L_x_1014:
        /* <DEDUP_REMOVED lines=8> */
[----:B------:R-:W-:Y:S02]  /*7240*/  IMAD.MOV.U32 R101, RZ, RZ, 0x2 ;  /* 0x00000002ff657424 */ /* 0x000fe400078e00ff */
[----:B------:R-:W-:Y:S01]  /*7250*/  FSETP.GTU.FTZ.AND P1, PT, R96, R147, PT ;  /* 0x000000936000720b */ /* 0x000fe20003f3c000 */
[----:B------:R-:W-:-:S05]  /*7260*/  FMUL.FTZ R157, R157, R146 ;  /* 0x000000929d9d7220 */ /* 0x000fca0000410000 */
[----:B------:R-:W-:Y:S02]  /*7270*/  FSEL R157, R157, RZ, !P1 ;  /* 0x000000ff9d9d7208 */ /* 0x000fe40004800000 */
[----:B------:R-:W-:-:S03]  /*7280*/  PLOP3.LUT P1, PT, P1, PT, PT, 0x8, 0x80 ;  /* 0x000000000080781c */ /* 0x000fc60000f2e170 */
[----:B------:R-:W-:Y:S01]  /*7290*/  FADD.FTZ R158, R157, R158 ;  /* 0x0000009e9d9e7221 */ /* 0x000fe20000010000 */
[----:B------:R-:W-:Y:S02]  /*72a0*/  PRMT R157, R97, 0x7632, R157 ;  /* 0x00007632619d7816 */ /* 0x000fe4000000009d */
[----:B------:R-:W-:Y:S01]  /*72b0*/  MOV R97, R126 ;  /* 0x0000007e00617202 */ /* 0x000fe20000000f00 */
        /* <DEDUP_REMOVED lines=9> */
.L_x_1021:
        /* <DEDUP_REMOVED lines=13> */
.L_x_1023:
[----:B------:R-:W-:Y:S05]  /*7420*/  BSYNC.RECONVERGENT B1 ;  /* 0x0000000000017941 */ /* 0x000fea0003800200 */
.L_x_1022:
        /* <DEDUP_REMOVED lines=42> */
.L_x_1020:
[----:B------:R-:W-:Y:S05]  /*76d0*/  BSYNC.RECONVERGENT B0 ;  /* 0x0000000000007941 */ /* 0x000fea0003800200 */
.L_x_1019:
        /* <DEDUP_REMOVED lines=9> */
[----:B------:R-:W-:Y:S01]  /*7770*/  FMUL.FTZ R157, R157, R146 ;  /* 0x000000929d9d7220 */ /* 0x000fe20000410000 */
[----:B------:R-:W-:-:S04]  /*7780*/  IMAD.U32 R96, R159, 0x10000, RZ ;  /* 0x000100009f607824 */ /* 0x000fc800078e00ff */
        /* <DEDUP_REMOVED lines=12> */
.L_x_1026:
        /* <DEDUP_REMOVED lines=13> */
.L_x_1028:
[----:B------:R-:W-:Y:S05]  /*7920*/  BSYNC.RECONVERGENT B1 ;  /* 0x0000000000017941 */ /* 0x000fea0003800200 */
.L_x_1027:
        /* <DEDUP_REMOVED lines=42> */
.L_x_1025:
[----:B------:R-:W-:Y:S05]  /*7bd0*/  BSYNC.RECONVERGENT B0 ;  /* 0x0000000000007941 */ /* 0x000fea0003800200 */
.L_x_1024:
        /* <DEDUP_REMOVED lines=10> */
[C---:B------:R-:W-:Y:S01]  /*7c80*/  IMAD.U32 R96, R102.reuse, 0x10000, RZ ;  /* 0x0001000066607824 */ /* 0x040fe200078e00ff */
[----:B------:R-:W-:-:S03]  /*7c90*/  PRMT R102, R102, 0x7632, R102 ;  /* 0x0000763266667816 */ /* 0x000fc60000000066 */
[----:B------:R-:W-:Y:S02]  /*7ca0*/  FSEL R97, R97, RZ, !P3 ;  /* 0x000000ff61617208 */ /* 0x000fe40005800000 */
[----:B------:R-:W-:-:S03]  /*7cb0*/  PLOP3.LUT P3, PT, P3, PT, PT, 0x8, 0x80 ;  /* 0x000000000080781c */ /* 0x000fc60001f6e170 */
[----:B------:R-:W-:Y:S01]  /*7cc0*/  FADD.FTZ R161, R97, R96 ;  /* 0x0000006061a17221 */ /* 0x000fe20000010000 */
[----:B------:R-:W-:Y:S01]  /*7cd0*/  MOV R97, R126 ;  /* 0x0000007e00617202 */ /* 0x000fe20000000f00 */
        /* <DEDUP_REMOVED lines=9> */
.L_x_1031:
        /* <DEDUP_REMOVED lines=13> */
.L_x_1033:
[----:B------:R-:W-:Y:S05]  /*7e40*/  BSYNC.RECONVERGENT B1 ;  /* 0x0000000000017941 */ /* 0x000fea0003800200 */
.L_x_1032:
        /* <DEDUP_REMOVED lines=42> */
.L_x_1030:
[----:B------:R-:W-:Y:S05]  /*80f0*/  BSYNC.RECONVERGENT B0 ;  /* 0x0000000000007941 */ /* 0x000fea0003800200 */
.L_x_1029:
[----:B------:R-:W-:Y:S01]  /*8100*/  I2FP.F32.U32 R96, R97 ;  /* 0x0000006100607245 */ /* 0x000fe20000201000 */
[----:B------:R-:W-:Y:S01]  /*8110*/  IMAD.U32 R102, R102, 0x10000, RZ ;  /* 0x0001000066667824 */ /* 0x000fe200078e00ff */
[----:B------:R-:W-:Y:S01]  /*8120*/  SHF.L.U32 R97, R98, 0x10, RZ ;  /* 0x0000001062617819 */ /* 0x000fe200000006ff */
[----:B------:R-:W-:Y:S01]  /*8130*/  BSSY.RECONVERGENT B0, `(.L_x_1034) ;  /* 0x000004c000007945 */ /* 0x000fe20003800200 */
[----:B------:R-:W-:Y:S01]  /*8140*/  ISETP.NE.AND P5, PT, R101, 0x1, PT ;  /* 0x000000016500780c */ /* 0x000fe20003fa5270 */
[----:B------:R-:W-:Y:S01]  /*8150*/  FFMA.FTZ R96, R96, R145, 1.1641532182693481445e-10 ;  /* 0x2f00000060607423 */ /* 0x000fe20000010091 */
[----:B------:R-:W-:Y:S02]  /*8160*/  IMAD.MOV.U32 R100, RZ, RZ, 0x2 ;  /* 0x00000002ff647424 */ /* 0x000fe400078e00ff */
[----:B------:R-:W-:Y:S02]  /*8170*/  FMUL.FTZ R97, R97, R108 ;  /* 0x0000006c61617220 */ /* 0x000fe40000410000 */
[----:B------:R-:W-:-:S02]  /*8180*/  FSETP.GTU.FTZ.AND P4, PT, R96, R147, PT ;  /* 0x000000936000720b */ /* 0x000fc40003f9c000 */
[----:B------:R-:W-:-:S05]  /*8190*/  FMUL.FTZ R97, R97, R146 ;  /* 0x0000009261617220 */ /* 0x000fca0000410000 */
        /* <DEDUP_REMOVED lines=13> */
.L_x_1036:
        /* <DEDUP_REMOVED lines=13> */
.L_x_1038:
[----:B------:R-:W-:Y:S05]  /*8340*/  BSYNC.RECONVERGENT B1 ;  /* 0x0000000000017941 */ /* 0x000fea0003800200 */
.L_x_1037:
        /* <DEDUP_REMOVED lines=42> */
.L_x_1035:
[----:B------:R-:W-:Y:S05]  /*85f0*/  BSYNC.RECONVERGENT B0 ;  /* 0x0000000000007941 */ /* 0x000fea0003800200 */
.L_x_1034:
[----:B------:R-:W-:Y:S01]  /*8600*/  I2FP.F32.U32 R96, R97 ;  /* 0x0000006100607245 */ /* 0x000fe20000201000 */
[----:B------:R-:W-:Y:S01]  /*8610*/  IMAD.U32 R98, R103, 0x10000, RZ ;  /* 0x0001000067627824 */ /* 0x000fe200078e00ff */
[C---:B------:R-:W-:Y:S01]  /*8620*/  SHF.L.U32 R97, R99.reuse, 0x10, RZ ;  /* 0x0000001063617819 */ /* 0x040fe200000006ff */
[----:B------:R-:W-:Y:S01]  /*8630*/  BSSY.RECONVERGENT B0, `(.L_x_1039) ;  /* 0x0000050000007945 */ /* 0x000fe20003800200 */
[----:B------:R-:W-:Y:S01]  /*8640*/  ISETP.NE.AND P6, PT, R100, 0x1, PT ;  /* 0x000000016400780c */ /* 0x000fe20003fc5270 */
[----:B------:R-:W-:Y:S01]  /*8650*/  FFMA.FTZ R96, R96, R145, 1.1641532182693481445e-10 ;  /* 0x2f00000060607423 */ /* 0x000fe20000010091 */
[----:B------:R-:W-:Y:S01]  /*8660*/  PRMT R159, R99, 0x7632, R159 ;  /* 0x00007632639f7816 */ /* 0x000fe2000000009f */
[----:B------:R-:W-:Y:S01]  /*8670*/  FMUL.FTZ R97, R97, R108 ;  /* 0x0000006c61617220 */ /* 0x000fe20000410000 */
[----:B------:R-:W-:Y:S01]  /*8680*/  PRMT R163, R103, 0x7632, R163 ;  /* 0x0000763267a37816 */ /* 0x000fe200000000a3 */
[----:B------:R-:W-:Y:S01]  /*8690*/  IMAD.MOV.U32 R171, RZ, RZ, 0x2 ;  /* 0x00000002ffab7424 */ /* 0x000fe200078e00ff */
[----:B------:R-:W-:Y:S01]  /*86a0*/  FSETP.GTU.FTZ.AND P5, PT, R96, R147, PT ;  /* 0x000000936000720b */ /* 0x000fe20003fbc000 */
        /* <DEDUP_REMOVED lines=14> */
.L_x_1041:
        /* <DEDUP_REMOVED lines=15> */
.L_x_1043:
[----:B------:R-:W-:Y:S05]  /*8880*/  BSYNC.RECONVERGENT B1 ;  /* 0x0000000000017941 */ /* 0x000fea0003800200 */
.L_x_1042:
        /* <DEDUP_REMOVED lines=39> */
[----:B------:R-:W-:Y:S02]  /*8b00*/  LOP3.LUT R127, R142, R98, R97, 0x96, !PT ;  /* 0x000000628e7f7212 */ /* 0x000fe400078e9661 */
[----:B------:R-:W-:Y:S01]  /*8b10*/  MOV R97, R170 ;  /* 0x000000aa00617202 */ /* 0x000fe20000000f00 */
[----:B------:R-:W-:-:S07]  /*8b20*/  IMAD.MOV.U32 R170, RZ, RZ, R96 ;  /* 0x000000ffffaa7224 */ /* 0x000fce00078e0060 */
.L_x_1040:
[----:B------:R-:W-:Y:S05]  /*8b30*/  BSYNC.RECONVERGENT B0 ;  /* 0x0000000000007941 */ /* 0x000fea0003800200 */
.L_x_1039:
        /* <DEDUP_REMOVED lines=15> */
.L_x_1003:
[----:B------:R-:W-:Y:S01]  /*8c30*/  ISETP.NE.AND P0, PT, R162, 0x1, PT ;  /* 0x00000001a200780c */ /* 0x000fe20003f05270 */
[----:B------:R-:W-:Y:S01]  /*8c40*/  BSSY.RECONVERGENT B0, `(.L_x_1045) ;  /* 0x0000047000007945 */ /* 0x000fe20003800200 */
[----:B0-----:R-:W-:Y:S01]  /*8c50*/  IMAD.MOV.U32 R102, RZ, RZ, 0x2 ;  /* 0x00000002ff667424 */ /* 0x001fe200078e00ff */
[----:B------:R-:W-:Y:S01]  /*8c60*/  MOV R100, R126 ;  /* 0x0000007e00647202 */ /* 0x000fe20000000f00 */
[----:B------:R-:W-:-:S09]  /*8c70*/  IMAD.MOV.U32 R170, RZ, RZ, R164 ;  /* 0x000000ffffaa7224 */ /* 0x000fd200078e00a4 */
[----:B------:R-:W-:Y:S05]  /*8c80*/  @!P0 BRA `(.L_x_1046) ;  /* 0x0000000400088947 */ /* 0x000fea0003800000 */
[----:B------:R-:W-:-:S13]  /*8c90*/  ISETP.NE.AND P0, PT, R162, 0x3, PT ;  /* 0x00000003a200780c */ /* 0x000fda0003f05270 */
[----:B------:R-:W-:Y:S05]  /*8ca0*/  @!P0 BRA `(.L_x_1047) ;  /* 0x0000000000208947 */ /* 0x000fea0003800000 */
[----:B------:R-:W-:-:S13]  /*8cb0*/  ISETP.NE.AND P0, PT, R162, 0x2, PT ;  /* 0x00000002a200780c */ /* 0x000fda0003f05270 */
[----:B------:R-:W-:Y:S01]  /*8cc0*/  @!P0 IMAD.MOV.U32 R102, RZ, RZ, 0x3 ;  /* 0x00000003ff668424 */ /* 0x000fe200078e00ff */
[-C--:B------:R-:W-:Y:S01]  /*8cd0*/  @!P0 MOV R170, R164.reuse ;  /* 0x000000a400aa8202 */ /* 0x080fe20000000f00 */
[----:B------:R-:W-:Y:S01]  /*8ce0*/  @!P0 IMAD.MOV.U32 R100, RZ, RZ, R127 ;  /* 0x000000ffff648224 */ /* 0x000fe200078e007f */
[----:B------:R-:W-:Y:S01]  /*8cf0*/  @P0 MOV R170, R164 ;  /* 0x000000a400aa0202 */ /* 0x000fe20000000f00 */
[----:B------:R-:W-:Y:S02]  /*8d00*/  @P0 VIADD R102, R162, 0x1 ;  /* 0x00000001a2660836 */ /* 0x000fe40000000000 */
[----:B------:R-:W-:Y:S01]  /*8d10*/  @P0 IMAD.MOV.U32 R100, RZ, RZ, R0 ;  /* 0x000000ffff640224 */ /* 0x000fe200078e0000 */
[----:B------:R-:W-:Y:S06]  /*8d20*/  BRA `(.L_x_1046) ;  /* 0x0000000000e07947 */ /* 0x000fec0003800000 */
.L_x_1047:
        /* <DEDUP_REMOVED lines=13> */
.L_x_1049:
[----:B------:R-:W-:Y:S05]  /*8e00*/  BSYNC.RECONVERGENT B1 ;  /* 0x0000000000017941 */ /* 0x000fea0003800200 */
.L_x_1048:
        /* <DEDUP_REMOVED lines=39> */
[----:B------:R-:W-:Y:S01]  /*9080*/  IMAD.MOV.U32 R102, RZ, RZ, RZ ;  /* 0x000000ffff667224 */ /* 0x000fe200078e00ff */
[----:B------:R-:W-:Y:S01]  /*9090*/  LOP3.LUT R127, R142, R100, R171, 0x96, !PT ;  /* 0x000000648e7f7212 */ /* 0x000fe200078e96ab */
[----:B------:R-:W-:-:S07]  /*90a0*/  IMAD.MOV.U32 R100, RZ, RZ, R164 ;  /* 0x000000ffff647224 */ /* 0x000fce00078e00a4 */
.L_x_1046:
[----:B------:R-:W-:Y:S05]  /*90b0*/  BSYNC.RECONVERGENT B0 ;  /* 0x0000000000007941 */ /* 0x000fea0003800200 */
.L_x_1045:
[----:B------:R-:W-:Y:S01]  /*90c0*/  I2FP.F32.U32 R100, R100 ;  /* 0x0000006400647245 */ /* 0x000fe20000201000 */
[----:B------:R-:W-:Y:S01]  /*90d0*/  BSSY.RECONVERGENT B0, `(.L_x_1050) ;  /* 0x0000050000007945 */ /* 0x000fe20003800200 */
[----:B------:R-:W-:Y:S01]  /*90e0*/  ISETP.NE.AND P1, PT, R102, 0x1, PT ;  /* 0x000000016600780c */ /* 0x000fe20003f25270 */
[----:B------:R-:W-:Y:S01]  /*90f0*/  IMAD.MOV.U32 R103, RZ, RZ, 0x2 ;  /* 0x00000002ff677424 */ /* 0x000fe200078e00ff */
[----:B-----5:R-:W-:Y:S01]  /*9100*/  SHF.L.U32 R101, R96, 0x10, RZ ;  /* 0x0000001060657819 */ /* 0x020fe200000006ff */
[----:B------:R-:W-:Y:S01]  /*9110*/  FFMA.FTZ R100, R100, R145, 1.1641532182693481445e-10 ;  /* 0x2f00000064647423 */ /* 0x000fe20000010091 */
[----:B------:R-:W-:Y:S02]  /*9120*/  LOP3.LUT R6, R6, 0xfffffffd, RZ, 0xc0, !PT ;  /* 0xfffffffd06067812 */ /* 0x000fe400078ec0ff */
[----:B------:R-:W-:Y:S01]  /*9130*/  PRMT R96, R96, 0x7632, R96 ;  /* 0x0000763260607816 */ /* 0x000fe20000000060 */
[----:B------:R-:W-:Y:S01]  /*9140*/  FMUL.FTZ R101, R101, R108 ;  /* 0x0000006c65657220 */ /* 0x000fe20000410000 */
[----:B------:R-:W-:Y:S01]  /*9150*/  FSETP.GTU.FTZ.AND P0, PT, R100, R147, PT ;  /* 0x000000936400720b */ /* 0x000fe20003f1c000 */
[----:B------:R-:W-:-:S02]  /*9160*/  IMAD.MOV.U32 R100, RZ, RZ, R126 ;  /* 0x000000ffff647224 */ /* 0x000fc400078e007e */
        /* <DEDUP_REMOVED lines=13> */
.L_x_1052:
        /* <DEDUP_REMOVED lines=13> */
.L_x_1054:
[----:B------:R-:W-:Y:S05]  /*9310*/  BSYNC.RECONVERGENT B1 ;  /* 0x0000000000017941 */ /* 0x000fea0003800200 */
.L_x_1053:
        /* <DEDUP_REMOVED lines=40> */
[----:B------:R-:W-:Y:S01]  /*95a0*/  IMAD.MOV.U32 R103, RZ, RZ, RZ ;  /* 0x000000ffff677224 */ /* 0x000fe200078e00ff */
[----:B------:R-:W-:Y:S01]  /*95b0*/  MOV R100, R170 ;  /* 0x000000aa00647202 */ /* 0x000fe20000000f00 */
[----:B------:R-:W-:-:S07]  /*95c0*/  IMAD.MOV.U32 R170, RZ, RZ, R102 ;  /* 0x000000ffffaa7224 */ /* 0x000fce00078e0066 */
.L_x_1051:
[----:B------:R-:W-:Y:S05]  /*95d0*/  BSYNC.RECONVERGENT B0 ;  /* 0x0000000000007941 */ /* 0x000fea0003800200 */
.L_x_1050:
[----:B------:R-:W-:Y:S01]  /*95e0*/  ISETP.NE.AND P2, PT, R103, 0x1, PT ;  /* 0x000000016700780c */ /* 0x000fe20003f45270 */
[----:B------:R-:W-:Y:S01]  /*95f0*/  BSSY.RECONVERGENT B0, `(.L_x_1055) ;  /* 0x000004c000007945 */ /* 0x000fe20003800200 */
[----:B------:R-:W-:Y:S02]  /*9600*/  I2FP.F32.U32 R100, R100 ;  /* 0x0000006400647245 */ /* 0x000fe40000201000 */
[----:B------:R-:W-:Y:S01]  /*9610*/  SHF.L.U32 R101, R96, 0x10, RZ ;  /* 0x0000001060657819 */ /* 0x000fe200000006ff */
[----:B------:R-:W-:Y:S02]  /*9620*/  IMAD.MOV.U32 R96, RZ, RZ, R126 ;  /* 0x000000ffff607224 */ /* 0x000fe400078e007e */
[----:B------:R-:W-:Y:S02]  /*9630*/  FFMA.FTZ R100, R100, R145, 1.1641532182693481445e-10 ;  /* 0x2f00000064647423 */ /* 0x000fe40000010091 */
[----:B------:R-:W-:-:S03]  /*9640*/  FMUL.FTZ R101, R101, R108 ;  /* 0x0000006c65657220 */ /* 0x000fc60000410000 */
[----:B------:R-:W-:Y:S01]  /*9650*/  FSETP.GTU.FTZ.AND P1, PT, R100, R147, PT ;  /* 0x000000936400720b */ /* 0x000fe20003f3c000 */
[----:B------:R-:W-:Y:S01]  /*9660*/  FMUL.FTZ R101, R101, R146 ;  /* 0x0000009265657220 */ /* 0x000fe20000410000 */
[----:B------:R-:W-:Y:S02]  /*9670*/  IMAD.MOV.U32 R100, RZ, RZ, 0x2 ;  /* 0x00000002ff647424 */ /* 0x000fe400078e00ff */
[----:B------:R-:W-:Y:S02]  /*9680*/  PLOP3.LUT P0, PT, P1, PT, PT, 0x8, 0x80 ;  /* 0x000000000080781c */ /* 0x000fe40000f0e170 */
[----:B------:R-:W-:Y:S01]  /*9690*/  FSEL R156, R101, RZ, !P1 ;  /* 0x000000ff659c7208 */ /* 0x000fe20004800000 */
[----:B------:R-:W-:Y:S10]  /*96a0*/  @!P2 BRA `(.L_x_1056) ;  /* 0x000000040000a947 */ /* 0x000ff40003800000 */
        /* <DEDUP_REMOVED lines=8> */
.L_x_1057:
        /* <DEDUP_REMOVED lines=13> */
.L_x_1059:
[----:B------:R-:W-:Y:S05]  /*9800*/  BSYNC.RECONVERGENT B1 ;  /* 0x0000000000017941 */ /* 0x000fea0003800200 */
.L_x_1058:
        /* <DEDUP_REMOVED lines=41> */
[----:B------:R-:W-:-:S07]  /*9aa0*/  LOP3.LUT R127, R142, R102, R101, 0x96, !PT ;  /* 0x000000668e7f7212 */ /* 0x000fce00078e9665 */
.L_x_1056:
[----:B------:R-:W-:Y:S05]  /*9ab0*/  BSYNC.RECONVERGENT B0 ;  /* 0x0000000000007941 */ /* 0x000fea0003800200 */
.L_x_1055:
        /* <DEDUP_REMOVED lines=10> */
[----:B------:R-:W-:Y:S01]  /*9b60*/  FSEL R158, R101, RZ, !P2 ;  /* 0x000000ff659e7208 */ /* 0x000fe20005000000 */
[----:B------:R-:W-:Y:S01]  /*9b70*/  HFMA2 R101, -RZ, RZ, 0, 1.1920928955078125e-07 ;  /* 0x00000002ff657431 */ /* 0x000fe200000001ff */
        /* <DEDUP_REMOVED lines=10> */
.L_x_1062:
        /* <DEDUP_REMOVED lines=13> */
.L_x_1064:
[----:B------:R-:W-:Y:S05]  /*9cf0*/  BSYNC.RECONVERGENT B1 ;  /* 0x0000000000017941 */ /* 0x000fea0003800200 */
.L_x_1063:
        /* <DEDUP_REMOVED lines=40> */
[----:B------:R-:W-:Y:S02]  /*9f80*/  IMAD.MOV.U32 R97, RZ, RZ, R170 ;  /* 0x000000ffff617224 */ /* 0x000fe400078e00aa */
[----:B------:R-:W-:-:S07]  /*9f90*/  IMAD.MOV.U32 R170, RZ, RZ, R96 ;  /* 0x000000ffffaa7224 */ /* 0x000fce00078e0060 */
.L_x_1061:
[----:B------:R-:W-:Y:S05]  /*9fa0*/  BSYNC.RECONVERGENT B0 ;  /* 0x0000000000007941 */ /* 0x000fea0003800200 */
.L_x_1060:
[----:B------:R-:W-:Y:S01]  /*9fb0*/  I2FP.F32.U32 R96, R97 ;  /* 0x0000006100607245 */ /* 0x000fe20000201000 */
[----:B------:R-:W-:Y:S01]  /*9fc0*/  IMAD.U32 R157, R157, 0x10000, RZ ;  /* 0x000100009d9d7824 */ /* 0x000fe200078e00ff */
[----:B------:R-:W-:Y:S01]  /*9fd0*/  ISETP.NE.AND P3, PT, R101, 0x1, PT ;  /* 0x000000016500780c */ /* 0x000fe20003f65270 */
[----:B------:R-:W-:Y:S01]  /*9fe0*/  BSSY.RECONVERGENT B0, `(.L_x_1065) ;  /* 0x000004a000007945 */ /* 0x000fe20003800200 */
[----:B------:R-:W-:Y:S02]  /*9ff0*/  IMAD.MOV.U32 R100, RZ, RZ, 0x2 ;  /* 0x00000002ff647424 */ /* 0x000fe400078e00ff */
[----:B------:R-:W-:Y:S01]  /*a000*/  FFMA.FTZ R96, R96, R145, 1.1641532182693481445e-10 ;  /* 0x2f00000060607423 */ /* 0x000fe20000010091 */
[----:B------:R-:W-:Y:S01]  /*a010*/  FMUL.FTZ R157, R157, R108 ;  /* 0x0000006c9d9d7220 */ /* 0x000fe20000410000 */
[----:B------:R-:W-:-:S03]  /*a020*/  MOV R97, R126 ;  /* 0x0000007e00617202 */ /* 0x000fc60000000f00 */
        /* <DEDUP_REMOVED lines=13> */
.L_x_1067:
        /* <DEDUP_REMOVED lines=13> */
.L_x_1069:
[----:B------:R-:W-:Y:S05]  /*a1d0*/  BSYNC.RECONVERGENT B1 ;  /* 0x0000000000017941 */ /* 0x000fea0003800200 */
.L_x_1068:
        /* <DEDUP_REMOVED lines=42> */
.L_x_1066:
[----:B------:R-:W-:Y:S05]  /*a480*/  BSYNC.RECONVERGENT B0 ;  /* 0x0000000000007941 */ /* 0x000fea0003800200 */
.L_x_1065:
        /* <DEDUP_REMOVED lines=9> */
[----:B------:R-:W-:-:S05]  /*a520*/  FMUL.FTZ R97, R97, R146 ;  /* 0x0000009261617220 */ /* 0x000fca0000410000 */
[----:B------:R-:W-:Y:S01]  /*a530*/  FSEL R161, R97, RZ, !P3 ;  /* 0x000000ff61a17208 */ /* 0x000fe20005800000 */
[----:B------:R-:W-:Y:S01]  /*a540*/  IMAD.MOV.U32 R97, RZ, RZ, R126 ;  /* 0x000000ffff617224 */ /* 0x000fe200078e007e */
        /* <DEDUP_REMOVED lines=10> */
.L_x_1072:
        /* <DEDUP_REMOVED lines=13> */
.L_x_1074:
[----:B------:R-:W-:Y:S05]  /*a6c0*/  BSYNC.RECONVERGENT B1 ;  /* 0x0000000000017941 */ /* 0x000fea0003800200 */
.L_x_1073:
        /* <DEDUP_REMOVED lines=40> */
[----:B------:R-:W-:Y:S01]  /*a950*/  IMAD.MOV.U32 R97, RZ, RZ, R170 ;  /* 0x000000ffff617224 */ /* 0x000fe200078e00aa */
[----:B------:R-:W-:-:S07]  /*a960*/  MOV R170, R96 ;  /* 0x0000006000aa7202 */ /* 0x000fce0000000f00 */
.L_x_1071:
[----:B------:R-:W-:Y:S05]  /*a970*/  BSYNC.RECONVERGENT B0 ;  /* 0x0000000000007941 */ /* 0x000fea0003800200 */
.L_x_1070:
        /* <DEDUP_REMOVED lines=8> */
[----:B------:R-:W-:-:S04]  /*aa00*/  FSETP.GTU.FTZ.AND P4, PT, R96, R147, PT ;  /* 0x000000936000720b */ /* 0x000fc80003f9c000 */
[----:B------:R-:W-:Y:S01]  /*aa10*/  FSEL R160, R97, RZ, !P4 ;  /* 0x000000ff61a07208 */ /* 0x000fe20006000000 */
[----:B------:R-:W-:Y:S01]  /*aa20*/  IMAD.MOV.U32 R97, RZ, RZ, R126 ;  /* 0x000000ffff617224 */ /* 0x000fe200078e007e */
        /* <DEDUP_REMOVED lines=10> */
.L_x_1077:
        /* <DEDUP_REMOVED lines=13> */
.L_x_1079:
[----:B------:R-:W-:Y:S05]  /*aba0*/  BSYNC.RECONVERGENT B1 ;  /* 0x0000000000017941 */ /* 0x000fea0003800200 */
.L_x_1078:
        /* <DEDUP_REMOVED lines=42> */
.L_x_1076:
[----:B------:R-:W-:Y:S05]  /*ae50*/  BSYNC.RECONVERGENT B0 ;  /* 0x0000000000007941 */ /* 0x000fea0003800200 */
.L_x_1075:
        /* <DEDUP_REMOVED lines=22> */
.L_x_1082:
        /* <DEDUP_REMOVED lines=15> */
.L_x_1084:
[----:B------:R-:W-:Y:S05]  /*b0b0*/  BSYNC.RECONVERGENT B1 ;  /* 0x0000000000017941 */ /* 0x000fea0003800200 */
.L_x_1083:
        /* <DEDUP_REMOVED lines=42> */
.L_x_1081:
[----:B------:R-:W-:Y:S05]  /*b360*/  BSYNC.RECONVERGENT B0 ;  /* 0x0000000000007941 */ /* 0x000fea0003800200 */
.L_x_1080:
        /* <DEDUP_REMOVED lines=12> */
.L_x_1044:
[----:B------:R-:W-:Y:S01]  /*b430*/  SEL R99, RZ, 0x1000000, !P6 ;  /* 0x01000000ff637807 */ /* 0x000fe20007000000 */
[----:B------:R-:W-:Y:S01]  /*b440*/  VIADD R159, R104, 0x40 ;  /* 0x00000040689f7836 */ /* 0x000fe20000000000 */
[----:B------:R-:W-:Y:S01]  /*b450*/  SEL R164, RZ, 0x10000, !P5 ;  /* 0x00010000ffa47807 */ /* 0x000fe20006800000 */
[C---:B------:R-:W-:Y:S01]  /*b460*/  IMAD.WIDE.U32 R168, R151.reuse, 0x10, R114 ;  /* 0x0000001097a87825 */ /* 0x040fe200078e0072 */
[----:B------:R-:W-:Y:S02]  /*b470*/  SEL R165, RZ, 0x100, !P4 ;  /* 0x00000100ffa57807 */ /* 0x000fe40006000000 */
[----:B------:R-:W-:Y:S01]  /*b480*/  SEL R98, RZ, 0x1000000, !P2 ;  /* 0x01000000ff627807 */ /* 0x000fe20005000000 */
[----:B------:R-:W-:Y:S01]  /*b490*/  IMAD.WIDE.U32 R166, R151, 0x8, R128 ;  /* 0x0000000897a67825 */ /* 0x000fe200078e0080 */
[----:B------:R-:W-:Y:S01]  /*b4a0*/  SEL R97, RZ, 0x10000, !P1 ;  /* 0x00010000ff617807 */ /* 0x000fe20004800000 */
[----:B------:R0:W-:Y:S01]  /*b4b0*/  STG.E.128 desc[UR6][R168.64], R100 ;  /* 0x00000064a8007986 */ /* 0x0001e2000c101d06 */
[----:B------:R-:W-:-:S02]  /*b4c0*/  SEL R96, RZ, 0x100, !P0 ;  /* 0x00000100ff607807 */ /* 0x000fc40004000000 */
[----:B------:R-:W-:Y:S02]  /*b4d0*/  LOP3.LUT P5, RZ, R6, 0x2, RZ, 0xc0, !PT ;  /* 0x0000000206ff7812 */ /* 0x000fe400078ac0ff */
[----:B------:R-:W-:Y:S02]  /*b4e0*/  LOP3.LUT R165, R165, R99, R164, 0xfe, !PT ;  /* 0x00000063a5a57212 */ /* 0x000fe400078efea4 */
[----:B------:R-:W-:Y:S02]  /*b4f0*/  SEL R164, RZ, 0x1, !P3 ;  /* 0x00000001ffa47807 */ /* 0x000fe40005800000 */
[----:B------:R-:W-:Y:S02]  /*b500*/  LOP3.LUT R96, R96, R98, R97, 0xfe, !PT ;  /* 0x0000006260607212 */ /* 0x000fe400078efe61 */
[----:B------:R-:W-:Y:S02]  /*b510*/  SEL R97, RZ, 0x1, !P5 ;  /* 0x00000001ff617807 */ /* 0x000fe40006800000 */
[----:B------:R-:W-:-:S02]  /*b520*/  LOP3.LUT R165, R165, R164, RZ, 0xfc, !PT ;  /* 0x000000a4a5a57212 */ /* 0x000fc400078efcff */
[----:B------:R-:W-:Y:S01]  /*b530*/  LOP3.LUT R164, R96, R97, RZ, 0xfc, !PT ;  /* 0x0000006160a47212 */ /* 0x000fe200078efcff */
[----:B------:R-:W-:Y:S01]  /*b540*/  IMAD.WIDE.U32 R96, R159, 0x10, R130 ;  /* 0x000000109f607825 */ /* 0x000fe200078e0082 */
[----:B------:R-:W-:-:S03]  /*b550*/  LOP3.LUT P6, RZ, R6, 0x4, RZ, 0xc0, !PT ;  /* 0x0000000406ff7812 */ /* 0x000fc600078cc0ff */
[----:B------:R0:W-:Y:S04]  /*b560*/  STG.E.64 desc[UR6][R166.64], R164 ;  /* 0x000000a4a6007986 */ /* 0x0001e8000c101b06 */
[----:B------:R-:W5:Y:S06]  /*b570*/  LDG.E.128 R96, desc[UR6][R96.64] ;  /* 0x0000000660607981 */ /* 0x000f6c000c1e1d00 */
[----:B------:R-:W-:Y:S05]  /*b580*/  @!P6 BRA `(.L_x_1085) ;  /* 0x000000280058e947 */ /* 0x000fea0003800000 */
[----:B0-----:R-:W0:Y:S02]  /*b590*/  LDC.64 R100, c[0x0][0x3a0] ;  /* 0x0000e800ff647b82 */ /* 0x001e240000000a00 */
        /* <DEDUP_REMOVED lines=18> */
.L_x_1088:
        /* <DEDUP_REMOVED lines=13> */
.L_x_1090:
[----:B------:R-:W-:Y:S05]  /*b790*/  BSYNC.RECONVERGENT B1 ;  /* 0x0000000000017941 */ /* 0x000fea0003800200 */
.L_x_1089:
        /* <DEDUP_REMOVED lines=40> */
[----:B------:R-:W-:-:S07]  /*ba20*/  IMAD.MOV.U32 R164, RZ, RZ, RZ ;  /* 0x000000ffffa47224 */ /* 0x000fce00078e00ff */
.L_x_1087:
[----:B------:R-:W-:Y:S05]  /*ba30*/  BSYNC.RECONVERGENT B0 ;  /* 0x0000000000007941 */ /* 0x000fea0003800200 */
.L_x_1086:
[----:B------:R-:W-:Y:S01]  /*ba40*/  I2FP.F32.U32 R166, R165 ;  /* 0x000000a500a67245 */ /* 0x000fe20000201000 */
[----:B-----5:R-:W-:Y:S01]  /*ba50*/  IMAD.U32 R165, R96, 0x10000, RZ ;  /* 0x0001000060a57824 */ /* 0x020fe200078e00ff */
[----:B------:R-:W-:Y:S01]  /*ba60*/  ISETP.NE.AND P1, PT, R164, 0x1, PT ;  /* 0x00000001a400780c */ /* 0x000fe20003f25270 */
[----:B------:R-:W-:Y:S01]  /*ba70*/  BSSY.RECONVERGENT B0, `(.L_x_1091) ;  /* 0x0000050000007945 */ /* 0x000fe20003800200 */
[----:B------:R-:W-:Y:S01]  /*ba80*/  LOP3.LUT R6, R6, 0xfffffffd, RZ, 0xc0, !PT ;  /* 0xfffffffd06067812 */ /* 0x000fe200078ec0ff */
[----:B------:R-:W-:Y:S01]  /*ba90*/  FFMA.FTZ R166, R166, R145, 1.1641532182693481445e-10 ;  /* 0x2f000000a6a67423 */ /* 0x000fe20000010091 */
[----:B------:R-:W-:Y:S01]  /*baa0*/  FMUL.FTZ R165, R165, R108 ;  /* 0x0000006ca5a57220 */ /* 0x000fe20000410000 */
[----:B------:R-:W-:Y:S01]  /*bab0*/  PRMT R96, R96, 0x7632, R96 ;  /* 0x0000763260607816 */ /* 0x000fe20000000060 */
[----:B------:R-:W-:Y:S02]  /*bac0*/  IMAD.MOV.U32 R167, RZ, RZ, R126 ;  /* 0x000000ffffa77224 */ /* 0x000fe400078e007e */
[----:B------:R-:W-:Y:S01]  /*bad0*/  FMUL.FTZ R165, R165, R146 ;  /* 0x00000092a5a57220 */ /* 0x000fe20000410000 */
[----:B------:R-:W-:-:S02]  /*bae0*/  FSETP.GTU.FTZ.AND P0, PT, R166, R147, PT ;  /* 0x00000093a600720b */ /* 0x000fc40003f1c000 */
[C---:B------:R-:W-:Y:S02]  /*baf0*/  SHF.L.U32 R166, R100.reuse, 0x10, RZ ;  /* 0x0000001064a67819 */ /* 0x040fe400000006ff */
[----:B------:R-:W-:Y:S02]  /*bb00*/  FSEL R165, R165, RZ, !P0 ;  /* 0x000000ffa5a57208 */ /* 0x000fe40004000000 */
[----:B------:R-:W-:Y:S02]  /*bb10*/  PLOP3.LUT P0, PT, P0, PT, PT, 0x8, 0x80 ;  /* 0x000000000080781c */ /* 0x000fe4000070e170 */
[----:B------:R-:W-:Y:S01]  /*bb20*/  PRMT R100, R100, 0x7632, R100 ;  /* 0x0000763264647816 */ /* 0x000fe20000000064 */
[----:B------:R-:W-:Y:S01]  /*bb30*/  FADD.FTZ R165, R165, R166 ;  /* 0x000000a6a5a57221 */ /* 0x000fe20000010000 */
[----:B------:R-:W-:-:S09]  /*bb40*/  IMAD.MOV.U32 R166, RZ, RZ, 0x2 ;  /* 0x00000002ffa67424 */ /* 0x000fd200078e00ff */
        /* <DEDUP_REMOVED lines=10> */
.L_x_1093:
        /* <DEDUP_REMOVED lines=13> */
.L_x_1095:
[----:B------:R-:W-:Y:S05]  /*bcc0*/  BSYNC.RECONVERGENT B1 ;  /* 0x0000000000017941 */ /* 0x000fea0003800200 */
.L_x_1094:
        /* <DEDUP_REMOVED lines=40> */
[----:B------:R-:W-:Y:S01]  /*bf50*/  MOV R180, R166 ;  /* 0x000000a600b47202 */ /* 0x000fe20000000f00 */
[----:B------:R-:W-:-:S07]  /*bf60*/  IMAD.MOV.U32 R166, RZ, RZ, RZ ;  /* 0x000000ffffa67224 */ /* 0x000fce00078e00ff */
.L_x_1092:
[----:B------:R-:W-:Y:S05]  /*bf70*/  BSYNC.RECONVERGENT B0 ;  /* 0x0000000000007941 */ /* 0x000fea0003800200 */
.L_x_1091:
[----:B------:R-:W-:Y:S01]  /*bf80*/  I2FP.F32.U32 R164, R167 ;  /* 0x000000a700a47245 */ /* 0x000fe20000201000 */
[----:B------:R-:W-:Y:S01]  /*bf90*/  IMAD.U32 R167, R96, 0x10000, RZ ;  /* 0x0001000060a77824 */ /* 0x000fe200078e00ff */
[----:B------:R-:W-:Y:S01]  /*bfa0*/  ISETP.NE.AND P1, PT, R166, 0x1, PT ;  /* 0x00000001a600780c */ /* 0x000fe20003f25270 */
[----:B------:R-:W-:Y:S01]  /*bfb0*/  BSSY.RECONVERGENT B0, `(.L_x_1096) ;  /* 0x000004c000007945 */ /* 0x000fe20003800200 */
[----:B------:R-:W-:Y:S01]  /*bfc0*/  SHF.L.U32 R169, R100, 0x10, RZ ;  /* 0x0000001064a97819 */ /* 0x000fe200000006ff */
[----:B------:R-:W-:Y:S01]  /*bfd0*/  FFMA.FTZ R164, R164, R145, 1.1641532182693481445e-10 ;  /* 0x2f000000a4a47423 */ /* 0x000fe20000010091 */
[----:B------:R-:W-:Y:S01]  /*bfe0*/  FMUL.FTZ R167, R167, R108 ;  /* 0x0000006ca7a77220 */ /* 0x000fe20000410000 */
[----:B------:R-:W-:Y:S02]  /*bff0*/  IMAD.MOV.U32 R100, RZ, RZ, 0x2 ;  /* 0x00000002ff647424 */ /* 0x000fe400078e00ff */
        /* <DEDUP_REMOVED lines=15> */
.L_x_1098:
        /* <DEDUP_REMOVED lines=13> */
.L_x_1100:
[----:B------:R-:W-:Y:S05]  /*c1c0*/  BSYNC.RECONVERGENT B1 ;  /* 0x0000000000017941 */ /* 0x000fea0003800200 */
.L_x_1099:
[----:B------:R-:W-:Y:S01]  /*c1d0*/  IMAD.WIDE.U32 R168, R2, -0x326172a9, RZ ;  /* 0xcd9e8d5702a87825 */ /* 0x000fe200078e00ff */
[----:B------:R-:W-:-:S03]  /*c1e0*/  LOP3.LUT R126, R125, R171, R123, 0x96, !PT ;  /* 0x000000ab7d7e7212 */ /* 0x000fc600078e967b */
[----:B------:R-:W-:Y:S01]  /*c1f0*/  IMAD.MOV.U32 R96, RZ, RZ, R180 ;  /* 0x000000ffff607224 */ /* 0x000fe200078e00b4 */
        /* <DEDUP_REMOVED lines=38> */
[----:B------:R-:W-:-:S07]  /*c460*/  MOV R180, R166 ;  /* 0x000000a600b47202 */ /* 0x000fce0000000f00 */
.L_x_1097:
[----:B------:R-:W-:Y:S05]  /*c470*/  BSYNC.RECONVERGENT B0 ;  /* 0x0000000000007941 */ /* 0x000fea0003800200 */
.L_x_1096:
        /* <DEDUP_REMOVED lines=10> */
[----:B------:R-:W-:-:S02]  /*c520*/  FSETP.GTU.FTZ.AND P1, PT, R96, R147, PT ;  /* 0x000000936000720b */ /* 0x000fc40003f3c000 */
[----:B------:R-:W-:Y:S01]  /*c530*/  SHF.L.U32 R96, R101, 0x10, RZ ;  /* 0x0000001065607819 */ /* 0x000fe200000006ff */
[----:B------:R-:W-:Y:S01]  /*c540*/  IMAD.MOV.U32 R101, RZ, RZ, 0x2 ;  /* 0x00000002ff657424 */ /* 0x000fe200078e00ff */
        /* <DEDUP_REMOVED lines=12> */
.L_x_1103:
        /* <DEDUP_REMOVED lines=13> */
.L_x_1105:
[----:B------:R-:W-:Y:S05]  /*c6e0*/  BSYNC.RECONVERGENT B1 ;  /* 0x0000000000017941 */ /* 0x000fea0003800200 */
.L_x_1104:
        /* <DEDUP_REMOVED lines=42> */
.L_x_1102:
[----:B------:R-:W-:Y:S05]  /*c990*/  BSYNC.RECONVERGENT B0 ;  /* 0x0000000000007941 */ /* 0x000fea0003800200 */
.L_x_1101:
[----:B------:R-:W-:Y:S01]  /*c9a0*/  I2FP.F32.U32 R96, R97 ;  /* 0x0000006100607245 */ /* 0x000fe20000201000 */
[----:B------:R-:W-:Y:S01]  /*c9b0*/  IMAD.U32 R97, R166, 0x10000, RZ ;  /* 0x00010000a6617824 */ /* 0x000fe200078e00ff */
[----:B------:R-:W-:Y:S01]  /*c9c0*/  ISETP.NE.AND P3, PT, R101, 0x1, PT ;  /* 0x000000016500780c */ /* 0x000fe20003f65270 */
[----:B------:R-:W-:Y:S01]  /*c9d0*/  BSSY.RECONVERGENT B0, `(.L_x_1106) ;  /* 0x000004c000007945 */ /* 0x000fe20003800200 */
[----:B------:R-:W-:Y:S01]  /*c9e0*/  SHF.L.U32 R166, R170, 0x10, RZ ;  /* 0x00000010aaa67819 */ /* 0x000fe200000006ff */
[----:B------:R-:W-:Y:S01]  /*c9f0*/  FFMA.FTZ R96, R96, R145, 1.1641532182693481445e-10 ;  /* 0x2f00000060607423 */ /* 0x000fe20000010091 */
[----:B------:R-:W-:Y:S01]  /*ca00*/  FMUL.FTZ R97, R97, R108 ;  /* 0x0000006c61617220 */ /* 0x000fe20000410000 */
[----:B------:R-:W-:-:S03]  /*ca10*/  IMAD.MOV.U32 R100, RZ, RZ, 0x2 ;  /* 0x00000002ff647424 */ /* 0x000fc600078e00ff */
        /* <DEDUP_REMOVED lines=15> */
.L_x_1108:
        /* <DEDUP_REMOVED lines=13> */
.L_x_1110:
[----:B------:R-:W-:Y:S05]  /*cbe0*/  BSYNC.RECONVERGENT B1 ;  /* 0x0000000000017941 */ /* 0x000fea0003800200 */
.L_x_1109:
        /* <DEDUP_REMOVED lines=42> */
.L_x_1107:
[----:B------:R-:W-:Y:S05]  /*ce90*/  BSYNC.RECONVERGENT B0 ;  /* 0x0000000000007941 */ /* 0x000fea0003800200 */
.L_x_1106:
        /* <DEDUP_REMOVED lines=10> */
[C---:B------:R-:W-:Y:S02]  /*cf40*/  SHF.L.U32 R96, R102.reuse, 0x10, RZ ;  /* 0x0000001066607819 */ /* 0x040fe400000006ff */
[----:B------:R-:W-:Y:S02]  /*cf50*/  FSEL R97, R97, RZ, !P3 ;  /* 0x000000ff61617208 */ /* 0x000fe40005800000 */
[----:B------:R-:W-:Y:S02]  /*cf60*/  PRMT R102, R102, 0x7632, R102 ;  /* 0x0000763266667816 */ /* 0x000fe40000000066 */
[----:B------:R-:W-:Y:S01]  /*cf70*/  PLOP3.LUT P3, PT, P3, PT, PT, 0x8, 0x80 ;  /* 0x000000000080781c */ /* 0x000fe20001f6e170 */
[----:B------:R-:W-:Y:S01]  /*cf80*/  FADD.FTZ R171, R97, R96 ;  /* 0x0000006061ab7221 */ /* 0x000fe20000010000 */
[----:B------:R-:W-:Y:S01]  /*cf90*/  IMAD.MOV.U32 R97, RZ, RZ, R126 ;  /* 0x000000ffff617224 */ /* 0x000fe200078e007e */
        /* <DEDUP_REMOVED lines=9> */
.L_x_1113:
        /* <DEDUP_REMOVED lines=13> */
.L_x_1115:
[----:B------:R-:W-:Y:S05]  /*d100*/  BSYNC.RECONVERGENT B1 ;  /* 0x0000000000017941 */ /* 0x000fea0003800200 */
.L_x_1114:
        /* <DEDUP_REMOVED lines=42> */
.L_x_1112:
[----:B------:R-:W-:Y:S05]  /*d3b0*/  BSYNC.RECONVERGENT B0 ;  /* 0x0000000000007941 */ /* 0x000fea0003800200 */
.L_x_1111:
        /* <DEDUP_REMOVED lines=23> */
.L_x_1118:
        /* <DEDUP_REMOVED lines=13> */
.L_x_1120:
[----:B------:R-:W-:Y:S05]  /*d600*/  BSYNC.RECONVERGENT B1 ;  /* 0x0000000000017941 */ /* 0x000fea0003800200 */
.L_x_1119:
        /* <DEDUP_REMOVED lines=42> */
.L_x_1117:
[----:B------:R-:W-:Y:S05]  /*d8b0*/  BSYNC.RECONVERGENT B0 ;  /* 0x0000000000007941 */ /* 0x000fea0003800200 */
.L_x_1116:
[----:B------:R-:W-:Y:S01]  /*d8c0*/  I2FP.F32.U32 R96, R97 ;  /* 0x0000006100607245 */ /* 0x000fe20000201000 */
[----:B------:R-:W-:Y:S01]  /*d8d0*/  IMAD.U32 R97, R99, 0x10000, RZ ;  /* 0x0001000063617824 */ /* 0x000fe200078e00ff */
[----:B------:R-:W-:Y:S01]  /*d8e0*/  ISETP.NE.AND P6, PT, R100, 0x1, PT ;  /* 0x000000016400780c */ /* 0x000fe20003fc5270 */
[----:B------:R-:W-:Y:S01]  /*d8f0*/  BSSY.RECONVERGENT B0, `(.L_x_1121) ;  /* 0x0000050000007945 */ /* 0x000fe20003800200 */
[----:B------:R-:W-:Y:S01]  /*d900*/  SHF.L.U32 R98, R103, 0x10, RZ ;  /* 0x0000001067627819 */ /* 0x000fe200000006ff */
[----:B------:R-:W-:Y:S01]  /*d910*/  FFMA.FTZ R96, R96, R145, 1.1641532182693481445e-10 ;  /* 0x2f00000060607423 */ /* 0x000fe20000010091 */
[----:B------:R-:W-:Y:S01]  /*d920*/  FMUL.FTZ R97, R97, R108 ;  /* 0x0000006c61617220 */ /* 0x000fe20000410000 */
[----:B------:R-:W-:Y:S01]  /*d930*/  PRMT R168, R99, 0x7632, R168 ;  /* 0x0000763263a87816 */ /* 0x000fe200000000a8 */
[----:B------:R-:W-:Y:S01]  /*d940*/  IMAD.MOV.U32 R181, RZ, RZ, 0x2 ;  /* 0x00000002ffb57424 */ /* 0x000fe200078e00ff */
[----:B------:R-:W-:Y:S01]  /*d950*/  PRMT R169, R103, 0x7632, R169 ;  /* 0x0000763267a97816 */ /* 0x000fe200000000a9 */
        /* <DEDUP_REMOVED lines=15> */
.L_x_1123:
[----:B------:R-:W-:Y:S01]  /*da50*/  VIADD R4, R4, 0x1 ;  /* 0x0000000104047836 */ /* 0x000fe20000000000 */
[----:B------:R-:W-:Y:S03]  /*da60*/  BSSY.RECONVERGENT B1, `(.L_x_1124) ;  /* 0x000000e000017945 */ /* 0x000fe60003800200 */
[C---:B------:R-:W-:Y:S01]  /*da70*/  IMAD.WIDE.U32 R100, R4.reuse, -0x2daee0ad, RZ ;  /* 0xd2511f5304647825 */ /* 0x040fe200078e00ff */
[----:B------:R-:W-:-:S13]  /*da80*/  ISETP.NE.AND P6, PT, R4, RZ, PT ;  /* 0x000000ff0400720c */ /* 0x000fda0003fc5270 */
[----:B------:R-:W-:Y:S05]  /*da90*/  @P6 BRA `(.L_x_1125) ;  /* 0x0000000000286947 */ /* 0x000fea0003800000 */
[----:B------:R-:W-:Y:S01]  /*daa0*/  VIADD R5, R5, 0x1 ;  /* 0x0000000105057836 */ /* 0x000fe20000000000 */
[----:B------:R-:W-:-:S04]  /*dab0*/  P2R R0, PR, RZ, 0x1 ;  /* 0x00000001ff007803 */ /* 0x000fc80000000000 */
[----:B------:R-:W-:-:S13]  /*dac0*/  ISETP.NE.AND P6, PT, R5, RZ, PT ;  /* 0x000000ff0500720c */ /* 0x000fda0003fc5270 */
[----:B------:R-:W-:Y:S01]  /*dad0*/  @!P6 IADD3 R2, PT, PT, R2, 0x1, RZ ;  /* 0x000000010202e810 */ /* 0x000fe20007ffe0ff */
[----:B------:R-:W-:Y:S01]  /*dae0*/  @!P6 VIADD R96, R125, 0x1 ;  /* 0x000000017d60e836 */ /* 0x000fe20000000000 */
[----:B------:R-:W-:Y:S02]  /*daf0*/  @!P6 MOV R5, RZ ;  /* 0x000000ff0005e202 */ /* 0x000fe40000000f00 */
[----:B------:R-:W-:-:S13]  /*db00*/  ISETP.NE.AND P0, PT, R2, RZ, !P6 ;  /* 0x000000ff0200720c */ /* 0x000fda0007705270 */
[----:B------:R-:W-:Y:S01]  /*db10*/  @P0 IMAD.MOV R96, RZ, RZ, R125 ;  /* 0x000000ffff600224 */ /* 0x000fe200078e027d */
[----:B------:R-:W-:-:S03]  /*db20*/  ISETP.NE.AND P0, PT, R0, RZ, PT ;  /* 0x000000ff0000720c */ /* 0x000fc60003f05270 */
[----:B------:R-:W-:-:S10]  /*db30*/  @!P6 IMAD.MOV.U32 R125, RZ, RZ, R96 ;  /* 0x000000ffff7de224 */ /* 0x000fd400078e0060 */
.L_x_1125:
[----:B------:R-:W-:Y:S05]  /*db40*/  BSYNC.RECONVERGENT B1 ;  /* 0x0000000000017941 */ /* 0x000fea0003800200 */
.L_x_1124:
        /* <DEDUP_REMOVED lines=42> */
.L_x_1122:
[----:B------:R-:W-:Y:S05]  /*ddf0*/  BSYNC.RECONVERGENT B0 ;  /* 0x0000000000007941 */ /* 0x000fea0003800200 */
.L_x_1121:
[----:B------:R-:W-:Y:S01]  /*de00*/  I2FP.F32.U32 R96, R97 ;  /* 0x0000006100607245 */ /* 0x000fe20000201000 */
[----:B------:R-:W-:Y:S01]  /*de10*/  IMAD.U32 R97, R168, 0x10000, RZ ;  /* 0x00010000a8617824 */ /* 0x000fe200078e00ff */
[----:B------:R-:W-:Y:S02]  /*de20*/  SHF.L.U32 R98, R169, 0x10, RZ ;  /* 0x00000010a9627819 */ /* 0x000fe400000006ff */
[----:B------:R-:W-:Y:S01]  /*de30*/  F2FP.BF16.F32.PACK_AB R102, R170, R171 ;  /* 0x000000abaa66723e */ /* 0x000fe200000010ff */
[----:B------:R-:W-:Y:S01]  /*de40*/  FFMA.FTZ R96, R96, R145, 1.1641532182693481445e-10 ;  /* 0x2f00000060607423 */ /* 0x000fe20000010091 */
[----:B------:R-:W-:Y:S01]  /*de50*/  FMUL.FTZ R97, R97, R108 ;  /* 0x0000006c61617220 */ /* 0x000fe20000410000 */
[----:B------:R-:W-:Y:S02]  /*de60*/  F2FP.BF16.F32.PACK_AB R101, R166, R167 ;  /* 0x000000a7a665723e */ /* 0x000fe400000010ff */
[----:B------:R-:W-:Y:S01]  /*de70*/  F2FP.BF16.F32.PACK_AB R100, R164, R165 ;  /* 0x000000a5a464723e */ /* 0x000fe200000010ff */
[----:B------:R-:W-:Y:S01]  /*de80*/  FMUL.FTZ R97, R97, R146 ;  /* 0x0000009261617220 */ /* 0x000fe20000410000 */
[----:B------:R-:W-:-:S04]  /*de90*/  FSETP.GTU.FTZ.AND P6, PT, R96, R147, PT ;  /* 0x000000936000720b */ /* 0x000fc80003fdc000 */
[----:B------:R-:W-:Y:S02]  /*dea0*/  FSEL R97, R97, RZ, !P6 ;  /* 0x000000ff61617208 */ /* 0x000fe40007000000 */
[----:B------:R-:W-:-:S03]  /*deb0*/  PLOP3.LUT P6, PT, P6, PT, PT, 0x8, 0x80 ;  /* 0x000000000080781c */ /* 0x000fc600037ce170 */
[----:B------:R-:W-:-:S05]  /*dec0*/  FADD.FTZ R173, R97, R98 ;  /* 0x0000006261ad7221 */ /* 0x000fca0000010000 */
[----:B------:R-:W-:Y:S01]  /*ded0*/  F2FP.BF16.F32.PACK_AB R103, R173, R172 ;  /* 0x000000acad67723e */ /* 0x000fe200000010ff */
[----:B------:R-:W-:Y:S06]  /*dee0*/  BRA `(.L_x_1126) ;  /* 0x0000002400f87947 */ /* 0x000fec0003800000 */
.L_x_1085:
        /* <DEDUP_REMOVED lines=10> */
[----:B------:R-:W-:Y:S01]  /*df90*/  @!P0 MOV R100, R127 ;  /* 0x0000007f00648202 */ /* 0x000fe20000000f00 */
[--C-:B------:R-:W-:Y:S01]  /*dfa0*/  @!P0 IMAD.MOV.U32 R180, RZ, RZ, R170.reuse ;  /* 0x000000ffffb48224 */ /* 0x100fe200078e00aa */
[----:B------:R-:W-:Y:S01]  /*dfb0*/  @P0 MOV R100, R0 ;  /* 0x0000000000640202 */ /* 0x000fe20000000f00 */
[----:B------:R-:W-:Y:S02]  /*dfc0*/  @P0 VIADD R102, R171, 0x1 ;  /* 0x00000001ab660836 */ /* 0x000fe40000000000 */
[----:B------:R-:W-:Y:S01]  /*dfd0*/  @P0 IMAD.MOV.U32 R180, RZ, RZ, R170 ;  /* 0x000000ffffb40224 */ /* 0x000fe200078e00aa */
[----:B------:R-:W-:Y:S06]  /*dfe0*/  BRA `(.L_x_1128) ;  /* 0x0000000000dc7947 */ /* 0x000fec0003800000 */
.L_x_1129:
        /* <DEDUP_REMOVED lines=13> */
.L_x_1131:
[----:B------:R-:W-:Y:S05]  /*e0c0*/  BSYNC.RECONVERGENT B1 ;  /* 0x0000000000017941 */ /* 0x000fea0003800200 */
.L_x_1130:
        /* <DEDUP_REMOVED lines=40> */
[----:B------:R-:W-:-:S07]  /*e350*/  IMAD.MOV.U32 R100, RZ, RZ, R170 ;  /* 0x000000ffff647224 */ /* 0x000fce00078e00aa */
.L_x_1128:
[----:B------:R-:W-:Y:S05]  /*e360*/  BSYNC.RECONVERGENT B0 ;  /* 0x0000000000007941 */ /* 0x000fea0003800200 */
.L_x_1127:
        /* <DEDUP_REMOVED lines=8> */
[----:B------:R-:W-:Y:S02]  /*e3f0*/  IMAD.MOV.U32 R103, RZ, RZ, 0x2 ;  /* 0x00000002ff677424 */ /* 0x000fe400078e00ff */
[----:B------:R-:W-:Y:S01]  /*e400*/  FSETP.GTU.FTZ.AND P0, PT, R100, R147, PT ;  /* 0x000000936400720b */ /* 0x000fe20003f1c000 */
[----:B------:R-:W-:-:S03]  /*e410*/  FMUL.FTZ R101, R101, R146 ;  /* 0x0000009265657220 */ /* 0x000fc60000410000 */
[----:B------:R-:W-:Y:S02]  /*e420*/  PLOP3.LUT P2, PT, P0, PT, PT, 0x8, 0x80 ;  /* 0x000000000080781c */ /* 0x000fe4000074e170 */
[----:B------:R-:W-:Y:S02]  /*e430*/  FSEL R165, R101, RZ, !P0 ;  /* 0x000000ff65a57208 */ /* 0x000fe40004000000 */
[----:B------:R-:W-:-:S09]  /*e440*/  MOV R101, R126 ;  /* 0x0000007e00657202 */ /* 0x000fd20000000f00 */
        /* <DEDUP_REMOVED lines=10> */
.L_x_1134:
        /* <DEDUP_REMOVED lines=13> */
.L_x_1136:
[----:B------:R-:W-:Y:S05]  /*e5c0*/  BSYNC.RECONVERGENT B1 ;  /* 0x0000000000017941 */ /* 0x000fea0003800200 */
.L_x_1135:
        /* <DEDUP_REMOVED lines=42> */
.L_x_1133:
[----:B------:R-:W-:Y:S05]  /*e870*/  BSYNC.RECONVERGENT B0 ;  /* 0x0000000000007941 */ /* 0x000fea0003800200 */
.L_x_1132:
[----:B------:R-:W-:Y:S01]  /*e880*/  I2FP.F32.U32 R100, R101 ;  /* 0x0000006500647245 */ /* 0x000fe20000201000 */
[----:B------:R-:W-:Y:S01]  /*e890*/  BSSY.RECONVERGENT B0, `(.L_x_1137) ;  /* 0x000004c000007945 */ /* 0x000fe20003800200 */
[----:B------:R-:W-:Y:S02]  /*e8a0*/  ISETP.NE.AND P2, PT, R103, 0x1, PT ;  /* 0x000000016700780c */ /* 0x000fe40003f45270 */
[----:B------:R-:W-:Y:S01]  /*e8b0*/  SHF.L.U32 R101, R96, 0x10, RZ ;  /* 0x0000001060657819 */ /* 0x000fe200000006ff */
[----:B------:R-:W-:Y:S01]  /*e8c0*/  FFMA.FTZ R100, R100, R145, 1.1641532182693481445e-10 ;  /* 0x2f00000064647423 */ /* 0x000fe20000010091 */
[----:B------:R-:W-:-:S03]  /*e8d0*/  IMAD.MOV.U32 R96, RZ, RZ, R126 ;  /* 0x000000ffff607224 */ /* 0x000fc600078e007e */
[----:B------:R-:W-:Y:S01]  /*e8e0*/  FMUL.FTZ R101, R101, R108 ;  /* 0x0000006c65657220 */ /* 0x000fe20000410000 */
[----:B------:R-:W-:Y:S01]  /*e8f0*/  FSETP.GTU.FTZ.AND P1, PT, R100, R147, PT ;  /* 0x000000936400720b */ /* 0x000fe20003f3c000 */
[----:B------:R-:W-:Y:S02]  /*e900*/  IMAD.MOV.U32 R100, RZ, RZ, 0x2 ;  /* 0x00000002ff647424 */ /* 0x000fe400078e00ff */
[----:B------:R-:W-:Y:S01]  /*e910*/  FMUL.FTZ R101, R101, R146 ;  /* 0x0000009265657220 */ /* 0x000fe20000410000 */
[----:B------:R-:W-:-:S04]  /*e920*/  PLOP3.LUT P0, PT, P1, PT, PT, 0x8, 0x80 ;  /* 0x000000000080781c */ /* 0x000fc80000f0e170 */
[----:B------:R-:W-:Y:S01]  /*e930*/  FSEL R164, R101, RZ, !P1 ;  /* 0x000000ff65a47208 */ /* 0x000fe20004800000 */
        /* <DEDUP_REMOVED lines=9> */
.L_x_1139:
        /* <DEDUP_REMOVED lines=13> */
.L_x_1141:
[----:B------:R-:W-:Y:S05]  /*eaa0*/  BSYNC.RECONVERGENT B1 ;  /* 0x0000000000017941 */ /* 0x000fea0003800200 */
.L_x_1140:
        /* <DEDUP_REMOVED lines=42> */
.L_x_1138:
[----:B------:R-:W-:Y:S05]  /*ed50*/  BSYNC.RECONVERGENT B0 ;  /* 0x0000000000007941 */ /* 0x000fea0003800200 */
.L_x_1137:
        /* <DEDUP_REMOVED lines=22> */
.L_x_1144:
        /* <DEDUP_REMOVED lines=13> */
.L_x_1146:
[----:B------:R-:W-:Y:S05]  /*ef90*/  BSYNC.RECONVERGENT B1 ;  /* 0x0000000000017941 */ /* 0x000fea0003800200 */
.L_x_1145:
        /* <DEDUP_REMOVED lines=42> */
.L_x_1143:
[----:B------:R-:W-:Y:S05]  /*f240*/  BSYNC.RECONVERGENT B0 ;  /* 0x0000000000007941 */ /* 0x000fea0003800200 */
.L_x_1142:
        /* <DEDUP_REMOVED lines=8> */
[----:B------:R-:W-:-:S04]  /*f2d0*/  FSETP.GTU.FTZ.AND P2, PT, R96, R147, PT ;  /* 0x000000936000720b */ /* 0x000fc80003f5c000 */
[----:B------:R-:W-:Y:S02]  /*f2e0*/  FSEL R166, R97, RZ, !P2 ;  /* 0x000000ff61a67208 */ /* 0x000fe40005000000 */
[----:B------:R-:W-:Y:S02]  /*f2f0*/  PLOP3.LUT P2, PT, P2, PT, PT, 0x8, 0x80 ;  /* 0x000000000080781c */ /* 0x000fe4000174e170 */
[----:B------:R-:W-:Y:S01]  /*f300*/  MOV R97, R126 ;  /* 0x0000007e00617202 */ /* 0x000fe20000000f00 */
        /* <DEDUP_REMOVED lines=9> */
.L_x_1149:
        /* <DEDUP_REMOVED lines=13> */
.L_x_1151:
[----:B------:R-:W-:Y:S05]  /*f470*/  BSYNC.RECONVERGENT B1 ;  /* 0x0000000000017941 */ /* 0x000fea0003800200 */
.L_x_1150:
        /* <DEDUP_REMOVED lines=42> */
.L_x_1148:
[----:B------:R-:W-:Y:S05]  /*f720*/  BSYNC.RECONVERGENT B0 ;  /* 0x0000000000007941 */ /* 0x000fea0003800200 */
.L_x_1147:
        /* <DEDUP_REMOVED lines=22> */
.L_x_1154:
        /* <DEDUP_REMOVED lines=13> */
.L_x_1156:
[----:B------:R-:W-:Y:S05]  /*f960*/  BSYNC.RECONVERGENT B1 ;  /* 0x0000000000017941 */ /* 0x000fea0003800200 */
.L_x_1155:
        /* <DEDUP_REMOVED lines=42> */
.L_x_1153:
[----:B------:R-:W-:Y:S05]  /*fc10*/  BSYNC.RECONVERGENT B0 ;  /* 0x0000000000007941 */ /* 0x000fea0003800200 */
.L_x_1152:
        /* <DEDUP_REMOVED lines=21> */
.L_x_1159:
        /* <DEDUP_REMOVED lines=13> */
.L_x_1161:
[----:B------:R-:W-:Y:S05]  /*fe40*/  BSYNC.RECONVERGENT B1 ;  /* 0x0000000000017941 */ /* 0x000fea0003800200 */
.L_x_1160:
        /* <DEDUP_REMOVED lines=42> */
.L_x_1158:
[----:B------:R-:W-:Y:S05]  /*100f0*/  BSYNC.RECONVERGENT B0 ;  /* 0x0000000000007941 */ /* 0x000fea0003800200 */
.L_x_1157:
        /* <DEDUP_REMOVED lines=22> */
.L_x_1164:
        /* <DEDUP_REMOVED lines=15> */
.L_x_1166:
[----:B------:R-:W-:Y:S05]  /*10350*/  BSYNC.RECONVERGENT B1 ;  /* 0x0000000000017941 */ /* 0x000fea0003800200 */
.L_x_1165:
        /* <DEDUP_REMOVED lines=42> */
.L_x_1163:
[----:B------:R-:W-:Y:S05]  /*10600*/  BSYNC.RECONVERGENT B0 ;  /* 0x0000000000007941 */ /* 0x000fea0003800200 */
.L_x_1162:
        /* <DEDUP_REMOVED lines=12> */
.L_x_1126:
        /* <DEDUP_REMOVED lines=41> */
.L_x_1170:
        /* <DEDUP_REMOVED lines=13> */
.L_x_1172:
[----:B------:R-:W-:Y:S05]  /*10a30*/  BSYNC.RECONVERGENT B1 ;  /* 0x0000000000017941 */ /* 0x000fea0003800200 */
.L_x_1171:
        /* <DEDUP_REMOVED lines=42> */
.L_x_1169:
[----:B------:R-:W-:Y:S05]  /*10ce0*/  BSYNC.RECONVERGENT B0 ;  /* 0x0000000000007941 */ /* 0x000fea0003800200 */
.L_x_1168:
        /* <DEDUP_REMOVED lines=27> */
.L_x_1175:
        /* <DEDUP_REMOVED lines=13> */
.L_x_1177:
[----:B------:R-:W-:Y:S05]  /*10f70*/  BSYNC.RECONVERGENT B1 ;  /* 0x0000000000017941 */ /* 0x000fea0003800200 */
.L_x_1176:
        /* <DEDUP_REMOVED lines=40> */
[----:B------:R-:W-:Y:S02]  /*11200*/  IMAD.MOV.U32 R168, RZ, RZ, R176 ;  /* 0x000000ffffa87224 */ /* 0x000fe400078e00b0 */
[----:B------:R-:W-:-:S07]  /*11210*/  IMAD.MOV.U32 R176, RZ, RZ, RZ ;  /* 0x000000ffffb07224 */ /* 0x000fce00078e00ff */
.L_x_1174:
[----:B------:R-:W-:Y:S05]  /*11220*/  BSYNC.RECONVERGENT B0 ;  /* 0x0000000000007941 */ /* 0x000fea0003800200 */
.L_x_1173:
        /* <DEDUP_REMOVED lines=23> */
.L_x_1180:
        /* <DEDUP_REMOVED lines=13> */
.L_x_1182:
[----:B------:R-:W-:Y:S05]  /*11470*/  BSYNC.RECONVERGENT B1 ;  /* 0x0000000000017941 */ /* 0x000fea0003800200 */
.L_x_1181:
        /* <DEDUP_REMOVED lines=42> */
.L_x_1179:
[----:B------:R-:W-:Y:S05]  /*11720*/  BSYNC.RECONVERGENT B0 ;  /* 0x0000000000007941 */ /* 0x000fea0003800200 */
.L_x_1178:
[----:B------:R-:W-:Y:S01]  /*11730*/  I2FP.F32.U32 R96, R96 ;  /* 0x0000006000607245 */ /* 0x000fe20000201000 */
[----:B------:R-:W-:Y:S01]  /*11740*/  BSSY.RECONVERGENT B0, `(.L_x_1183) ;  /* 0x0000050000007945 */ /* 0x000fe20003800200 */
[C---:B------:R-:W-:Y:S02]  /*11750*/  SHF.L.U32 R177, R97.reuse, 0x10, RZ ;  /* 0x0000001061b17819 */ /* 0x040fe400000006ff */
[----:B------:R-:W-:Y:S01]  /*11760*/  ISETP.NE.AND P2, PT, R100, 0x1, PT ;  /* 0x000000016400780c */ /* 0x000fe20003f45270 */
[----:B------:R-:W-:Y:S01]  /*11770*/  FFMA.FTZ R96, R96, R145, 1.1641532182693481445e-10 ;  /* 0x2f00000060607423 */ /* 0x000fe20000010091 */
[----:B------:R-:W-:Y:S01]  /*11780*/  PRMT R176, R97, 0x7632, R176 ;  /* 0x0000763261b07816 */ /* 0x000fe200000000b0 */
[----:B------:R-:W-:Y:S01]  /*11790*/  FMUL.FTZ R177, R177, R108 ;  /* 0x0000006cb1b17220 */ /* 0x000fe20000410000 */
[----:B------:R-:W-:Y:S02]  /*117a0*/  PRMT R180, R101, 0x7632, R180 ;  /* 0x0000763265b47816 */ /* 0x000fe400000000b4 */
[----:B------:R-:W-:Y:S01]  /*117b0*/  FSETP.GTU.FTZ.AND P1, PT, R96, R147, PT ;  /* 0x000000936000720b */ /* 0x000fe20003f3c000 */
[----:B------:R-:W-:Y:S01]  /*117c0*/  FMUL.FTZ R177, R177, R146 ;  /* 0x00000092b1b17220 */ /* 0x000fe20000410000 */
[----:B------:R-:W-:Y:S01]  /*117d0*/  IMAD.U32 R96, R101, 0x10000, RZ ;  /* 0x0001000065607824 */ /* 0x000fe200078e00ff */
[----:B------:R-:W-:Y:S01]  /*117e0*/  MOV R97, R126 ;  /* 0x0000007e00617202 */ /* 0x000fe20000000f00 */
[----:B------:R-:W-:-:S02]  /*117f0*/  IMAD.MOV.U32 R101, RZ, RZ, 0x2 ;  /* 0x00000002ff657424 */ /* 0x000fc400078e00ff */
        /* <DEDUP_REMOVED lines=12> */
.L_x_1185:
        /* <DEDUP_REMOVED lines=13> */
.L_x_1187:
[----:B------:R-:W-:Y:S05]  /*11990*/  BSYNC.RECONVERGENT B1 ;  /* 0x0000000000017941 */ /* 0x000fea0003800200 */
.L_x_1186:
        /* <DEDUP_REMOVED lines=42> */
.L_x_1184:
[----:B------:R-:W-:Y:S05]  /*11c40*/  BSYNC.RECONVERGENT B0 ;  /* 0x0000000000007941 */ /* 0x000fea0003800200 */
.L_x_1183:
[----:B------:R-:W-:Y:S01]  /*11c50*/  I2FP.F32.U32 R96, R97 ;  /* 0x0000006100607245 */ /* 0x000fe20000201000 */
[----:B------:R-:W-:Y:S01]  /*11c60*/  BSSY.RECONVERGENT B0, `(.L_x_1188) ;  /* 0x000004e000007945 */ /* 0x000fe20003800200 */
[----:B------:R-:W-:Y:S01]  /*11c70*/  SHF.L.U32 R97, R176, 0x10, RZ ;  /* 0x00000010b0617819 */ /* 0x000fe200000006ff */
[----:B------:R-:W-:Y:S01]  /*11c80*/  IMAD.U32 R176, R180, 0x10000, RZ ;  /* 0x00010000b4b07824 */ /* 0x000fe200078e00ff */
        /* <DEDUP_REMOVED lines=19> */
.L_x_1190:
        /* <DEDUP_REMOVED lines=13> */
.L_x_1192:
[----:B------:R-:W-:Y:S05]  /*11e90*/  BSYNC.RECONVERGENT B1 ;  /* 0x0000000000017941 */ /* 0x000fea0003800200 */
.L_x_1191:
        /* <DEDUP_REMOVED lines=42> */
.L_x_1189:
[----:B------:R-:W-:Y:S05]  /*12140*/  BSYNC.RECONVERGENT B0 ;  /* 0x0000000000007941 */ /* 0x000fea0003800200 */
.L_x_1188:
        /* <DEDUP_REMOVED lines=25> */
.L_x_1195:
        /* <DEDUP_REMOVED lines=13> */
.L_x_1197:
[----:B------:R-:W-:Y:S05]  /*123b0*/  BSYNC.RECONVERGENT B1 ;  /* 0x0000000000017941 */ /* 0x000fea0003800200 */
.L_x_1196:
        /* <DEDUP_REMOVED lines=42> */
.L_x_1194:
[----:B------:R-:W-:Y:S05]  /*12660*/  BSYNC.RECONVERGENT B0 ;  /* 0x0000000000007941 */ /* 0x000fea0003800200 */
.L_x_1193:
        /* <DEDUP_REMOVED lines=23> */
.L_x_1200:
        /* <DEDUP_REMOVED lines=13> */
.L_x_1202:
[----:B------:R-:W-:Y:S05]  /*128b0*/  BSYNC.RECONVERGENT B1 ;  /* 0x0000000000017941 */ /* 0x000fea0003800200 */
.L_x_1201:
        /* <DEDUP_REMOVED lines=42> */
.L_x_1199:
[----:B------:R-:W-:Y:S05]  /*12b60*/  BSYNC.RECONVERGENT B0 ;  /* 0x0000000000007941 */ /* 0x000fea0003800200 */
.L_x_1198:
        /* <DEDUP_REMOVED lines=25> */
.L_x_1205:
        /* <DEDUP_REMOVED lines=15> */
.L_x_1207:
[----:B------:R-:W-:Y:S05]  /*12df0*/  BSYNC.RECONVERGENT B1 ;  /* 0x0000000000017941 */ /* 0x000fea0003800200 */
.L_x_1206:
        /* <DEDUP_REMOVED lines=42> */
.L_x_1204:
[----:B------:R-:W-:Y:S05]  /*130a0*/  BSYNC.RECONVERGENT B0 ;  /* 0x0000000000007941 */ /* 0x000fea0003800200 */
.L_x_1203:
        /* <DEDUP_REMOVED lines=15> */
.L_x_1167:
        /* <DEDUP_REMOVED lines=16> */
.L_x_1211:
        /* <DEDUP_REMOVED lines=13> */
.L_x_1213:
[----:B------:R-:W-:Y:S05]  /*13370*/  BSYNC.RECONVERGENT B1 ;  /* 0x0000000000017941 */ /* 0x000fea0003800200 */
.L_x_1212:
        /* <DEDUP_REMOVED lines=42> */
.L_x_1210:
[----:B------:R-:W-:Y:S05]  /*13620*/  BSYNC.RECONVERGENT B0 ;  /* 0x0000000000007941 */ /* 0x000fea0003800200 */
.L_x_1209:
[----:B------:R-:W-:Y:S01]  /*13630*/  I2FP.F32.U32 R100, R100 ;  /* 0x0000006400647245 */ /* 0x000fe20000201000 */
[----:B------:R-:W-:Y:S01]  /*13640*/  BSSY.RECONVERGENT B0, `(.L_x_1214) ;  /* 0x000004f000007945 */ /* 0x000fe20003800200 */
[----:B-----5:R-:W-:Y:S01]  /*13650*/  SHF.L.U32 R101, R96, 0x10, RZ ;  /* 0x0000001060657819 */ /* 0x020fe200000006ff */
[----:B------:R-:W-:Y:S01]  /*13660*/  IMAD.MOV.U32 R103, RZ, RZ, 0x2 ;  /* 0x00000002ff677424 */ /* 0x000fe200078e00ff */
[----:B------:R-:W-:Y:S01]  /*13670*/  ISETP.NE.AND P1, PT, R102, 0x1, PT ;  /* 0x000000016600780c */ /* 0x000fe20003f25270 */
[----:B------:R-:W-:Y:S01]  /*13680*/  FFMA.FTZ R100, R100, R145, 1.1641532182693481445e-10 ;  /* 0x2f00000064647423 */ /* 0x000fe20000010091 */
[----:B------:R-:W-:Y:S01]  /*13690*/  LOP3.LUT R6, R6, 0xfffffffd, RZ, 0xc0, !PT ;  /* 0xfffffffd06067812 */ /* 0x000fe200078ec0ff */
[----:B------:R-:W-:Y:S01]  /*136a0*/  FMUL.FTZ R101, R101, R108 ;  /* 0x0000006c65657220 */ /* 0x000fe20000410000 */
[----:B------:R-:W-:Y:S02]  /*136b0*/  PRMT R96, R96, 0x7632, R96 ;  /* 0x0000763260607816 */ /* 0x000fe40000000060 */
[----:B------:R-:W-:Y:S01]  /*136c0*/  FSETP.GTU.FTZ.AND P0, PT, R100, R147, PT ;  /* 0x000000936400720b */ /* 0x000fe20003f1c000 */
[----:B------:R-:W-:-:S03]  /*136d0*/  FMUL.FTZ R101, R101, R146 ;  /* 0x0000009265657220 */ /* 0x000fc60000410000 */
[----:B------:R-:W-:Y:S02]  /*136e0*/  PLOP3.LUT P2, PT, P0, PT, PT, 0x8, 0x80 ;  /* 0x000000000080781c */ /* 0x000fe4000074e170 */
[----:B------:R-:W-:Y:S01]  /*136f0*/  FSEL R175, R101, RZ, !P0 ;  /* 0x000000ff65af7208 */ /* 0x000fe20004000000 */
[----:B------:R-:W-:-:S10]  /*13700*/  IMAD.MOV.U32 R101, RZ, RZ, R126 ;  /* 0x000000ffff657224 */ /* 0x000fd400078e007e */
        /* <DEDUP_REMOVED lines=10> */
.L_x_1216:
        /* <DEDUP_REMOVED lines=13> */
.L_x_1218:
[----:B------:R-:W-:Y:S05]  /*13880*/  BSYNC.RECONVERGENT B1 ;  /* 0x0000000000017941 */ /* 0x000fea0003800200 */
.L_x_1217:
        /* <DEDUP_REMOVED lines=42> */
.L_x_1215:
[----:B------:R-:W-:Y:S05]  /*13b30*/  BSYNC.RECONVERGENT B0 ;  /* 0x0000000000007941 */ /* 0x000fea0003800200 */
.L_x_1214:
[----:B------:R-:W-:Y:S01]  /*13b40*/  ISETP.NE.AND P2, PT, R103, 0x1, PT ;  /* 0x000000016700780c */ /* 0x000fe20003f45270 */
[----:B------:R-:W-:Y:S01]  /*13b50*/  BSSY.RECONVERGENT B0, `(.L_x_1219) ;  /* 0x000004c000007945 */ /* 0x000fe20003800200 */
[----:B------:R-:W-:Y:S01]  /*13b60*/  I2FP.F32.U32 R100, R101 ;  /* 0x0000006500647245 */ /* 0x000fe20000201000 */
[----:B------:R-:W-:Y:S02]  /*13b70*/  IMAD.U32 R101, R96, 0x10000, RZ ;  /* 0x0001000060657824 */ /* 0x000fe400078e00ff */
[----:B------:R-:W-:Y:S02]  /*13b80*/  IMAD.MOV.U32 R96, RZ, RZ, R126 ;  /* 0x000000ffff607224 */ /* 0x000fe400078e007e */
[----:B------:R-:W-:Y:S01]  /*13b90*/  FFMA.FTZ R100, R100, R145, 1.1641532182693481445e-10 ;  /* 0x2f00000064647423 */ /* 0x000fe20000010091 */
[----:B------:R-:W-:-:S04]  /*13ba0*/  FMUL.FTZ R101, R101, R108 ;  /* 0x0000006c65657220 */ /* 0x000fc80000410000 */
[----:B------:R-:W-:Y:S01]  /*13bb0*/  FMUL.FTZ R101, R101, R146 ;  /* 0x0000009265657220 */ /* 0x000fe20000410000 */
[----:B------:R-:W-:Y:S01]  /*13bc0*/  FSETP.GTU.FTZ.AND P1, PT, R100, R147, PT ;  /* 0x000000936400720b */ /* 0x000fe20003f3c000 */
[----:B------:R-:W-:-:S03]  /*13bd0*/  HFMA2 R100, -RZ, RZ, 0, 1.1920928955078125e-07 ;  /* 0x00000002ff647431 */ /* 0x000fc600000001ff */
        /* <DEDUP_REMOVED lines=11> */
.L_x_1221:
        /* <DEDUP_REMOVED lines=13> */
.L_x_1223:
[----:B------:R-:W-:Y:S05]  /*13d60*/  BSYNC.RECONVERGENT B1 ;  /* 0x0000000000017941 */ /* 0x000fea0003800200 */
.L_x_1222:
        /* <DEDUP_REMOVED lines=39> */
[----:B------:R-:W-:Y:S02]  /*13fe0*/  IMAD.MOV.U32 R168, RZ, RZ, R100 ;  /* 0x000000ffffa87224 */ /* 0x000fe400078e0064 */
[----:B------:R-:W-:Y:S01]  /*13ff0*/  HFMA2 R100, -RZ, RZ, 0, 0 ;  /* 0x00000000ff647431 */ /* 0x000fe200000001ff */
[----:B------:R-:W-:-:S07]  /*14000*/  LOP3.LUT R127, R142, R102, R101, 0x96, !PT ;  /* 0x000000668e7f7212 */ /* 0x000fce00078e9665 */
.L_x_1220:
[----:B------:R-:W-:Y:S05]  /*14010*/  BSYNC.RECONVERGENT B0 ;  /* 0x0000000000007941 */ /* 0x000fea0003800200 */
.L_x_1219:
[----:B------:R-:W-:Y:S01]  /*14020*/  I2FP.F32.U32 R96, R96 ;  /* 0x0000006000607245 */ /* 0x000fe20000201000 */
[C---:B------:R-:W-:Y:S01]  /*14030*/  IMAD.U32 R101, R97.reuse, 0x10000, RZ ;  /* 0x0001000061657824 */ /* 0x040fe200078e00ff */
[----:B------:R-:W-:Y:S01]  /*14040*/  ISETP.NE.AND P3, PT, R100, 0x1, PT ;  /* 0x000000016400780c */ /* 0x000fe20003f65270 */
[----:B------:R-:W-:Y:S01]  /*14050*/  BSSY.RECONVERGENT B0, `(.L_x_1224) ;  /* 0x000004b000007945 */ /* 0x000fe20003800200 */
[----:B------:R-:W-:Y:S01]  /*14060*/  PRMT R176, R97, 0x7632, R176 ;  /* 0x0000763261b07816 */ /* 0x000fe200000000b0 */
[----:B------:R-:W-:Y:S01]  /*14070*/  FFMA.FTZ R96, R96, R145, 1.1641532182693481445e-10 ;  /* 0x2f00000060607423 */ /* 0x000fe20000010091 */
[----:B------:R-:W-:Y:S01]  /*14080*/  FMUL.FTZ R101, R101, R108 ;  /* 0x0000006c65657220 */ /* 0x000fe20000410000 */
[----:B------:R-:W-:-:S03]  /*14090*/  MOV R97, R126 ;  /* 0x0000007e00617202 */ /* 0x000fc60000000f00 */
[----:B------:R-:W-:Y:S01]  /*140a0*/  FMUL.FTZ R101, R101, R146 ;  /* 0x0000009265657220 */ /* 0x000fe20000410000 */
[----:B------:R-:W-:-:S04]  /*140b0*/  FSETP.GTU.FTZ.AND P2, PT, R96, R147, PT ;  /* 0x000000936000720b */ /* 0x000fc80003f5c000 */
[----:B------:R-:W-:Y:S01]  /*140c0*/  FSEL R177, R101, RZ, !P2 ;  /* 0x000000ff65b17208 */ /* 0x000fe20005000000 */
[----:B------:R-:W-:Y:S01]  /*140d0*/  IMAD.MOV.U32 R101, RZ, RZ, 0x2 ;  /* 0x00000002ff657424 */ /* 0x000fe200078e00ff */
        /* <DEDUP_REMOVED lines=10> */
.L_x_1226:
        /* <DEDUP_REMOVED lines=13> */
.L_x_1228:
[----:B------:R-:W-:Y:S05]  /*14250*/  BSYNC.RECONVERGENT B1 ;  /* 0x0000000000017941 */ /* 0x000fea0003800200 */
.L_x_1227:
        /* <DEDUP_REMOVED lines=42> */
.L_x_1225:
[----:B------:R-:W-:Y:S05]  /*14500*/  BSYNC.RECONVERGENT B0 ;  /* 0x0000000000007941 */ /* 0x000fea0003800200 */
.L_x_1224:
        /* <DEDUP_REMOVED lines=21> */
.L_x_1231:
        /* <DEDUP_REMOVED lines=13> */
.L_x_1233:
[----:B------:R-:W-:Y:S05]  /*14730*/  BSYNC.RECONVERGENT B1 ;  /* 0x0000000000017941 */ /* 0x000fea0003800200 */
.L_x_1232:
        /* <DEDUP_REMOVED lines=42> */
.L_x_1230:
[----:B------:R-:W-:Y:S05]  /*149e0*/  BSYNC.RECONVERGENT B0 ;  /* 0x0000000000007941 */ /* 0x000fea0003800200 */
.L_x_1229:
        /* <DEDUP_REMOVED lines=22> */
.L_x_1236:
        /* <DEDUP_REMOVED lines=13> */
.L_x_1238:
[----:B------:R-:W-:Y:S05]  /*14c20*/  BSYNC.RECONVERGENT B1 ;  /* 0x0000000000017941 */ /* 0x000fea0003800200 */
.L_x_1237:
        /* <DEDUP_REMOVED lines=42> */
.L_x_1235:
[----:B------:R-:W-:Y:S05]  /*14ed0*/  BSYNC.RECONVERGENT B0 ;  /* 0x0000000000007941 */ /* 0x000fea0003800200 */
.L_x_1234:
        /* <DEDUP_REMOVED lines=21> */
.L_x_1241:
        /* <DEDUP_REMOVED lines=13> */
.L_x_1243:
[----:B------:R-:W-:Y:S05]  /*15100*/  BSYNC.RECONVERGENT B1 ;  /* 0x0000000000017941 */ /* 0x000fea0003800200 */
.L_x_1242:
        /* <DEDUP_REMOVED lines=42> */
.L_x_1240:
[----:B------:R-:W-:Y:S05]  /*153b0*/  BSYNC.RECONVERGENT B0 ;  /* 0x0000000000007941 */ /* 0x000fea0003800200 */
.L_x_1239:
[----:B------:R-:W-:Y:S01]  /*153c0*/  I2FP.F32.U32 R96, R97 ;  /* 0x0000006100607245 */ /* 0x000fe20000201000 */
[----:B------:R-:W-:Y:S01]  /*153d0*/  BSSY.RECONVERGENT B0, `(.L_x_1244) ;  /* 0x000004f000007945 */ /* 0x000fe20003800200 */
[C---:B------:R-:W-:Y:S01]  /*153e0*/  SHF.L.U32 R97, R99.reuse, 0x10, RZ ;  /* 0x0000001063617819 */ /* 0x040fe200000006ff */
        /* <DEDUP_REMOVED lines=19> */
.L_x_1246:
        /* <DEDUP_REMOVED lines=15> */
.L_x_1248:
[----:B------:R-:W-:Y:S05]  /*15610*/  BSYNC.RECONVERGENT B1 ;  /* 0x0000000000017941 */ /* 0x000fea0003800200 */
.L_x_1247:
        /* <DEDUP_REMOVED lines=42> */
.L_x_1245:
[----:B------:R-:W-:Y:S05]  /*158c0*/  BSYNC.RECONVERGENT B0 ;  /* 0x0000000000007941 */ /* 0x000fea0003800200 */
.L_x_1244:
        /* <DEDUP_REMOVED lines=12> */
.L_x_1208:
[----:B------:R-:W-:Y:S01]  /*15990*/  SEL R99, RZ, 0x1000000, !P6 ;  /* 0x01000000ff637807 */ /* 0x000fe20007000000 */
[C---:B------:R-:W-:Y:S01]  /*159a0*/  IMAD.WIDE.U32 R188, R169.reuse, 0x10, R114 ;  /* 0x00000010a9bc7825 */ /* 0x040fe200078e0072 */
[----:B------:R-:W-:Y:S02]  /*159b0*/  SEL R184, RZ, 0x10000, !P5 ;  /* 0x00010000ffb87807 */ /* 0x000fe40006800000 */
[----:B------:R-:W-:Y:S01]  /*159c0*/  SEL R185, RZ, 0x100, !P4 ;  /* 0x00000100ffb97807 */ /* 0x000fe20006000000 */
[----:B------:R-:W-:Y:S01]  /*159d0*/  IMAD.WIDE.U32 R186, R169, 0x8, R128 ;  /* 0x00000008a9ba7825 */ /* 0x000fe200078e0080 */
[----:B------:R-:W-:Y:S01]  /*159e0*/  SEL R98, RZ, 0x1000000, !P2 ;  /* 0x01000000ff627807 */ /* 0x000fe20005000000 */
[----:B------:R0:W-:Y:S01]  /*159f0*/  STG.E.128 desc[UR6][R188.64], R100 ;  /* 0x00000064bc007986 */ /* 0x0001e2000c101d06 */
[----:B------:R-:W-:Y:S02]  /*15a00*/  SEL R97, RZ, 0x10000, !P1 ;  /* 0x00010000ff617807 */ /* 0x000fe40004800000 */
[----:B------:R-:W-:-:S02]  /*15a10*/  SEL R96, RZ, 0x100, !P0 ;  /* 0x00000100ff607807 */ /* 0x000fc40004000000 */
[----:B------:R-:W-:Y:S02]  /*15a20*/  LOP3.LUT P5, RZ, R6, 0x2, RZ, 0xc0, !PT ;  /* 0x0000000206ff7812 */ /* 0x000fe400078ac0ff */
[----:B------:R-:W-:Y:S02]  /*15a30*/  LOP3.LUT R185, R185, R99, R184, 0xfe, !PT ;  /* 0x00000063b9b97212 */ /* 0x000fe400078efeb8 */
[----:B------:R-:W-:Y:S02]  /*15a40*/  SEL R184, RZ, 0x1, !P3 ;  /* 0x00000001ffb87807 */ /* 0x000fe40005800000 */
[----:B------:R-:W-:Y:S02]  /*15a50*/  LOP3.LUT R96, R96, R98, R97, 0xfe, !PT ;  /* 0x0000006260607212 */ /* 0x000fe400078efe61 */
[----:B------:R-:W-:Y:S02]  /*15a60*/  SEL R97, RZ, 0x1, !P5 ;  /* 0x00000001ff617807 */ /* 0x000fe40006800000 */
[----:B------:R-:W-:-:S02]  /*15a70*/  IADD3 R179, PT, PT, R104, 0x80, RZ ;  /* 0x0000008068b37810 */ /* 0x000fc40007ffe0ff */
[----:B------:R-:W-:Y:S02]  /*15a80*/  LOP3.LUT R185, R185, R184, RZ, 0xfc, !PT ;  /* 0x000000b8b9b97212 */ /* 0x000fe400078efcff */
        /* <DEDUP_REMOVED lines=25> */
.L_x_1252:
        /* <DEDUP_REMOVED lines=13> */
.L_x_1254:
[----:B------:R-:W-:Y:S05]  /*15cf0*/  BSYNC.RECONVERGENT B1 ;  /* 0x0000000000017941 */ /* 0x000fea0003800200 */
.L_x_1253:
        /* <DEDUP_REMOVED lines=40> */
[----:B------:R-:W-:-:S07]  /*15f80*/  IMAD.MOV.U32 R184, RZ, RZ, R168 ;  /* 0x000000ffffb87224 */ /* 0x000fce00078e00a8 */
.L_x_1251:
[----:B------:R-:W-:Y:S05]  /*15f90*/  BSYNC.RECONVERGENT B0 ;  /* 0x0000000000007941 */ /* 0x000fea0003800200 */
.L_x_1250:
[----:B------:R-:W-:Y:S01]  /*15fa0*/  I2FP.F32.U32 R168, R184 ;  /* 0x000000b800a87245 */ /* 0x000fe20000201000 */
[----:B-----5:R-:W-:Y:S01]  /*15fb0*/  IMAD.U32 R185, R96, 0x10000, RZ ;  /* 0x0001000060b97824 */ /* 0x020fe200078e00ff */
[----:B------:R-:W-:Y:S01]  /*15fc0*/  ISETP.NE.AND P1, PT, R183, 0x1, PT ;  /* 0x00000001b700780c */ /* 0x000fe20003f25270 */
[----:B------:R-:W-:Y:S01]  /*15fd0*/  IMAD.U32 R187, R100, 0x10000, RZ ;  /* 0x0001000064bb7824 */ /* 0x000fe200078e00ff */
[----:B------:R-:W-:Y:S01]  /*15fe0*/  LOP3.LUT R6, R6, 0xfffffffd, RZ, 0xc0, !PT ;  /* 0xfffffffd06067812 */ /* 0x000fe200078ec0ff */
[----:B------:R-:W-:Y:S01]  /*15ff0*/  FFMA.FTZ R168, R168, R145, 1.1641532182693481445e-10 ;  /* 0x2f000000a8a87423 */ /* 0x000fe20000010091 */
[----:B------:R-:W-:Y:S01]  /*16000*/  FMUL.FTZ R185, R185, R108 ;  /* 0x0000006cb9b97220 */ /* 0x000fe20000410000 */
[----:B------:R-:W-:Y:S01]  /*16010*/  BSSY.RECONVERGENT B0, `(.L_x_1255) ;  /* 0x000004c000007945 */ /* 0x000fe20003800200 */
[----:B------:R-:W-:Y:S02]  /*16020*/  PRMT R96, R96, 0x7632, R96 ;  /* 0x0000763260607816 */ /* 0x000fe40000000060 */
[----:B------:R-:W-:Y:S01]  /*16030*/  FMUL.FTZ R185, R185, R146 ;  /* 0x00000092b9b97220 */ /* 0x000fe20000410000 */
[----:B------:R-:W-:Y:S01]  /*16040*/  FSETP.GTU.FTZ.AND P0, PT, R168, R147, PT ;  /* 0x00000093a800720b */ /* 0x000fe20003f1c000 */
[----:B------:R-:W-:Y:S01]  /*16050*/  IMAD.MOV.U32 R168, RZ, RZ, R126 ;  /* 0x000000ffffa87224 */ /* 0x000fe200078e007e */
[----:B------:R-:W-:-:S02]  /*16060*/  PRMT R100, R100, 0x7632, R100 ;  /* 0x0000763264647816 */ /* 0x000fc40000000064 */
[----:B------:R-:W-:Y:S01]  /*16070*/  FSEL R184, R185, RZ, !P0 ;  /* 0x000000ffb9b87208 */ /* 0x000fe20004000000 */
[----:B------:R-:W-:Y:S01]  /*16080*/  HFMA2 R185, -RZ, RZ, 0, 1.1920928955078125e-07 ;  /* 0x00000002ffb97431 */ /* 0x000fe200000001ff */
[----:B------:R-:W-:-:S03]  /*16090*/  PLOP3.LUT P0, PT, P0, PT, PT, 0x8, 0x80 ;  /* 0x000000000080781c */ /* 0x000fc6000070e170 */
[----:B------:R-:W-:-:S10]  /*160a0*/  FADD.FTZ R184, R184, R187 ;  /* 0x000000bbb8b87221 */ /* 0x000fd40000010000 */
        /* <DEDUP_REMOVED lines=10> */
.L_x_1257:
        /* <DEDUP_REMOVED lines=13> */
.L_x_1259:
[----:B------:R-:W-:Y:S05]  /*16220*/  BSYNC.RECONVERGENT B1 ;  /* 0x0000000000017941 */ /* 0x000fea0003800200 */
.L_x_1258:
        /* <DEDUP_REMOVED lines=42> */
.L_x_1256:
[----:B------:R-:W-:Y:S05]  /*164d0*/  BSYNC.RECONVERGENT B0 ;  /* 0x0000000000007941 */ /* 0x000fea0003800200 */
.L_x_1255:
        /* <DEDUP_REMOVED lines=23> */
.L_x_1262:
        /* <DEDUP_REMOVED lines=13> */
.L_x_1264:
[----:B------:R-:W-:Y:S05]  /*16720*/  BSYNC.RECONVERGENT B1 ;  /* 0x0000000000017941 */ /* 0x000fea0003800200 */
.L_x_1263:
        /* <DEDUP_REMOVED lines=42> */
.L_x_1261:
[----:B------:R-:W-:Y:S05]  /*169d0*/  BSYNC.RECONVERGENT B0 ;  /* 0x0000000000007941 */ /* 0x000fea0003800200 */
.L_x_1260:
        /* <DEDUP_REMOVED lines=8> */
[----:B------:R-:W-:Y:S02]  /*16a60*/  HFMA2 R101, -RZ, RZ, 0, 1.1920928955078125e-07 ;  /* 0x00000002ff657431 */ /* 0x000fe400000001ff */
[----:B------:R-:W-:Y:S01]  /*16a70*/  FMUL.FTZ R185, R185, R146 ;  /* 0x00000092b9b97220 */ /* 0x000fe20000410000 */
[----:B------:R-:W-:-:S04]  /*16a80*/  FSETP.GTU.FTZ.AND P1, PT, R96, R147, PT ;  /* 0x000000936000720b */ /* 0x000fc80003f3c000 */
[----:B------:R-:W-:Y:S02]  /*16a90*/  FSEL R185, R185, RZ, !P1 ;  /* 0x000000ffb9b97208 */ /* 0x000fe40004800000 */
[----:B------:R-:W-:-:S03]  /*16aa0*/  PLOP3.LUT P1, PT, P1, PT, PT, 0x8, 0x80 ;  /* 0x000000000080781c */ /* 0x000fc60000f2e170 */
[----:B------:R-:W-:Y:S01]  /*16ab0*/  FADD.FTZ R186, R185, R186 ;  /* 0x000000bab9ba7221 */ /* 0x000fe20000010000 */
[----:B------:R-:W-:Y:S01]  /*16ac0*/  PRMT R185, R97, 0x7632, R185 ;  /* 0x0000763261b97816 */ /* 0x000fe200000000b9 */
        /* <DEDUP_REMOVED lines=10> */
.L_x_1267:
        /* <DEDUP_REMOVED lines=13> */
.L_x_1269:
[----:B------:R-:W-:Y:S05]  /*16c40*/  BSYNC.RECONVERGENT B1 ;  /* 0x0000000000017941 */ /* 0x000fea0003800200 */
.L_x_1268:
        /* <DEDUP_REMOVED lines=42> */
.L_x_1266:
[----:B------:R-:W-:Y:S05]  /*16ef0*/  BSYNC.RECONVERGENT B0 ;  /* 0x0000000000007941 */ /* 0x000fea0003800200 */
.L_x_1265:
[----:B------:R-:W-:Y:S01]  /*16f00*/  I2FP.F32.U32 R96, R97 ;  /* 0x0000006100607245 */ /* 0x000fe20000201000 */
[----:B------:R-:W-:Y:S01]  /*16f10*/  IMAD.U32 R185, R185, 0x10000, RZ ;  /* 0x00010000b9b97824 */ /* 0x000fe200078e00ff */
[----:B------:R-:W-:Y:S01]  /*16f20*/  ISETP.NE.AND P3, PT, R101, 0x1, PT ;  /* 0x000000016500780c */ /* 0x000fe20003f65270 */
[----:B------:R-:W-:Y:S01]  /*16f30*/  IMAD.U32 R168, R168, 0x10000, RZ ;  /* 0x00010000a8a87824 */ /* 0x000fe200078e00ff */
[----:B------:R-:W-:Y:S01]  /*16f40*/  BSSY.RECONVERGENT B0, `(.L_x_1270) ;  /* 0x000004b000007945 */ /* 0x000fe20003800200 */
[----:B------:R-:W-:Y:S01]  /*16f50*/  FFMA.FTZ R96, R96, R145, 1.1641532182693481445e-10 ;  /* 0x2f00000060607423 */ /* 0x000fe20000010091 */
[----:B------:R-:W-:Y:S01]  /*16f60*/  FMUL.FTZ R185, R185, R108 ;  /* 0x0000006cb9b97220 */ /* 0x000fe20000410000 */
[----:B------:R-:W-:Y:S02]  /*16f70*/  HFMA2 R100, -RZ, RZ, 0, 1.1920928955078125e-07 ;  /* 0x00000002ff647431 */ /* 0x000fe400000001ff */
        /* <DEDUP_REMOVED lines=15> */
.L_x_1272:
        /* <DEDUP_REMOVED lines=13> */
.L_x_1274:
[----:B------:R-:W-:Y:S05]  /*17140*/  BSYNC.RECONVERGENT B1 ;  /* 0x0000000000017941 */ /* 0x000fea0003800200 */
.L_x_1273:
        /* <DEDUP_REMOVED lines=42> */
.L_x_1271:
[----:B------:R-:W-:Y:S05]  /*173f0*/  BSYNC.RECONVERGENT B0 ;  /* 0x0000000000007941 */ /* 0x000fea0003800200 */
.L_x_1270:
        /* <DEDUP_REMOVED lines=10> */
[C---:B------:R-:W-:Y:S01]  /*174a0*/  IMAD.U32 R96, R102.reuse, 0x10000, RZ ;  /* 0x0001000066607824 */ /* 0x040fe200078e00ff */
[----:B------:R-:W-:Y:S02]  /*174b0*/  PRMT R102, R102, 0x7632, R102 ;  /* 0x0000763266667816 */ /* 0x000fe40000000066 */
        /* <DEDUP_REMOVED lines=13> */
.L_x_1277:
        /* <DEDUP_REMOVED lines=13> */
.L_x_1279:
[----:B------:R-:W-:Y:S05]  /*17660*/  BSYNC.RECONVERGENT B1 ;  /* 0x0000000000017941 */ /* 0x000fea0003800200 */
.L_x_1278:
        /* <DEDUP_REMOVED lines=42> */
.L_x_1276:
[----:B------:R-:W-:Y:S05]  /*17910*/  BSYNC.RECONVERGENT B0 ;  /* 0x0000000000007941 */ /* 0x000fea0003800200 */
.L_x_1275:
        /* <DEDUP_REMOVED lines=23> */
.L_x_1282:
        /* <DEDUP_REMOVED lines=13> */
.L_x_1284:
[----:B------:R-:W-:Y:S05]  /*17b60*/  BSYNC.RECONVERGENT B1 ;  /* 0x0000000000017941 */ /* 0x000fea0003800200 */
.L_x_1283:
        /* <DEDUP_REMOVED lines=42> */
.L_x_1281:
[----:B------:R-:W-:Y:S05]  /*17e10*/  BSYNC.RECONVERGENT B0 ;  /* 0x0000000000007941 */ /* 0x000fea0003800200 */
.L_x_1280:
        /* <DEDUP_REMOVED lines=10> */
[----:B------:R-:W-:-:S02]  /*17ec0*/  FSETP.GTU.FTZ.AND P5, PT, R96, R147, PT ;  /* 0x000000936000720b */ /* 0x000fc40003fbc000 */
[----:B------:R-:W-:Y:S02]  /*17ed0*/  MOV R193, 0x2 ;  /* 0x0000000200c17802 */ /* 0x000fe40000000f00 */
        /* <DEDUP_REMOVED lines=13> */
.L_x_1287:
        /* <DEDUP_REMOVED lines=15> */
.L_x_1289:
[----:B------:R-:W-:Y:S05]  /*180a0*/  BSYNC.RECONVERGENT B1 ;  /* 0x0000000000017941 */ /* 0x000fea0003800200 */
.L_x_1288:
        /* <DEDUP_REMOVED lines=42> */
.L_x_1286:
[----:B------:R-:W-:Y:S05]  /*18350*/  BSYNC.RECONVERGENT B0 ;  /* 0x0000000000007941 */ /* 0x000fea0003800200 */
.L_x_1285:
        /* <DEDUP_REMOVED lines=15> */
.L_x_1249:
[----:B------:R-:W-:Y:S01]  /*18450*/  ISETP.NE.AND P0, PT, R190, 0x1, PT ;  /* 0x00000001be00780c */ /* 0x000fe20003f05270 */
[----:B------:R-:W-:Y:S01]  /*18460*/  BSSY.RECONVERGENT B0, `(.L_x_1291) ;  /* 0x0000046000007945 */ /* 0x000fe20003800200 */
[----:B0-----:R-:W-:Y:S02]  /*18470*/  HFMA2 R102, -RZ, RZ, 0, 1.1920928955078125e-07 ;  /* 0x00000002ff667431 */ /* 0x001fe400000001ff */
        /* <DEDUP_REMOVED lines=13> */
.L_x_1293:
        /* <DEDUP_REMOVED lines=13> */
.L_x_1295:
[----:B------:R-:W-:Y:S05]  /*18620*/  BSYNC.RECONVERGENT B1 ;  /* 0x0000000000017941 */ /* 0x000fea0003800200 */
.L_x_1294:
        /* <DEDUP_REMOVED lines=41> */
.L_x_1292:
[----:B------:R-:W-:Y:S05]  /*188c0*/  BSYNC.RECONVERGENT B0 ;  /* 0x0000000000007941 */ /* 0x000fea0003800200 */
.L_x_1291:
        /* <DEDUP_REMOVED lines=24> */
.L_x_1298:
        /* <DEDUP_REMOVED lines=13> */
.L_x_1300:
[----:B------:R-:W-:Y:S05]  /*18b20*/  BSYNC.RECONVERGENT B1 ;  /* 0x0000000000017941 */ /* 0x000fea0003800200 */
.L_x_1299:
        /* <DEDUP_REMOVED lines=42> */
.L_x_1297:
[----:B------:R-:W-:Y:S05]  /*18dd0*/  BSYNC.RECONVERGENT B0 ;  /* 0x0000000000007941 */ /* 0x000fea0003800200 */
.L_x_1296:
        /* <DEDUP_REMOVED lines=21> */
.L_x_1303:
        /* <DEDUP_REMOVED lines=13> */
.L_x_1305:
[----:B------:R-:W-:Y:S05]  /*19000*/  BSYNC.RECONVERGENT B1 ;  /* 0x0000000000017941 */ /* 0x000fea0003800200 */
.L_x_1304:
        /* <DEDUP_REMOVED lines=42> */
.L_x_1302:
[----:B------:R-:W-:Y:S05]  /*192b0*/  BSYNC.RECONVERGENT B0 ;  /* 0x0000000000007941 */ /* 0x000fea0003800200 */
.L_x_1301:
        /* <DEDUP_REMOVED lines=22> */
.L_x_1308:
        /* <DEDUP_REMOVED lines=13> */
.L_x_1310:
[----:B------:R-:W-:Y:S05]  /*194f0*/  BSYNC.RECONVERGENT B1 ;  /* 0x0000000000017941 */ /* 0x000fea0003800200 */
.L_x_1309:
        /* <DEDUP_REMOVED lines=42> */
.L_x_1307:
[----:B------:R-:W-:Y:S05]  /*197a0*/  BSYNC.RECONVERGENT B0 ;  /* 0x0000000000007941 */ /* 0x000fea0003800200 */
.L_x_1306:
        /* <DEDUP_REMOVED lines=21> */
.L_x_1313:
        /* <DEDUP_REMOVED lines=13> */
.L_x_1315:
[----:B------:R-:W-:Y:S05]  /*199d0*/  BSYNC.RECONVERGENT B1 ;  /* 0x0000000000017941 */ /* 0x000fea0003800200 */
.L_x_1314:
        /* <DEDUP_REMOVED lines=42> */
.L_x_1312:
[----:B------:R-:W-:Y:S05]  /*19c80*/  BSYNC.RECONVERGENT B0 ;  /* 0x0000000000007941 */ /* 0x000fea0003800200 */
.L_x_1311:
        /* <DEDUP_REMOVED lines=22> */
.L_x_1318:
        /* <DEDUP_REMOVED lines=13> */
.L_x_1320:
[----:B------:R-:W-:Y:S05]  /*19ec0*/  BSYNC.RECONVERGENT B1 ;  /* 0x0000000000017941 */ /* 0x000fea0003800200 */
.L_x_1319:
        /* <DEDUP_REMOVED lines=42> */
.L_x_1317:
[----:B------:R-:W-:Y:S05]  /*1a170*/  BSYNC.RECONVERGENT B0 ;  /* 0x0000000000007941 */ /* 0x000fea0003800200 */
.L_x_1316:
        /* <DEDUP_REMOVED lines=21> */
.L_x_1323:
        /* <DEDUP_REMOVED lines=13> */
.L_x_1325:
[----:B------:R-:W-:Y:S05]  /*1a3a0*/  BSYNC.RECONVERGENT B1 ;  /* 0x0000000000017941 */ /* 0x000fea0003800200 */
.L_x_1324:
        /* <DEDUP_REMOVED lines=42> */
.L_x_1322:
[----:B------:R-:W-:Y:S05]  /*1a650*/  BSYNC.RECONVERGENT B0 ;  /* 0x0000000000007941 */ /* 0x000fea0003800200 */
.L_x_1321:
        /* <DEDUP_REMOVED lines=22> */
.L_x_1328:
        /* <DEDUP_REMOVED lines=15> */
.L_x_1330:
[----:B------:R-:W-:Y:S05]  /*1a8b0*/  BSYNC.RECONVERGENT B1 ;  /* 0x0000000000017941 */ /* 0x000fea0003800200 */
.L_x_1329:
        /* <DEDUP_REMOVED lines=42> */
.L_x_1327:
[----:B------:R-:W-:Y:S05]  /*1ab60*/  BSYNC.RECONVERGENT B0 ;  /* 0x0000000000007941 */ /* 0x000fea0003800200 */
.L_x_1326:
        /* <DEDUP_REMOVED lines=12> */
.L_x_1290:
        /* <DEDUP_REMOVED lines=41> */
.L_x_1334:
        /* <DEDUP_REMOVED lines=13> */
.L_x_1336:
[----:B------:R-:W-:Y:S05]  /*1af90*/  BSYNC.RECONVERGENT B1 ;  /* 0x0000000000017941 */ /* 0x000fea0003800200 */
.L_x_1335:
        /* <DEDUP_REMOVED lines=41> */
[----:B------:R-:W-:-:S07]  /*1b230*/  MOV R131, R192 ;  /* 0x000000c000837202 */ /* 0x000fce0000000f00 */
.L_x_1333:
[----:B------:R-:W-:Y:S05]  /*1b240*/  BSYNC.RECONVERGENT B0 ;  /* 0x0000000000007941 */ /* 0x000fea0003800200 */
.L_x_1332:
        /* <DEDUP_REMOVED lines=9> */
[----:B------:R-:W-:Y:S01]  /*1b2e0*/  FMUL.FTZ R131, R131, R146 ;  /* 0x0000009283837220 */ /* 0x000fe20000410000 */
[----:B------:R-:W-:-:S02]  /*1b2f0*/  FSETP.GTU.FTZ.AND P0, PT, R192, R147, PT ;  /* 0x00000093c000720b */ /* 0x000fc40003f1c000 */
[C---:B------:R-:W-:Y:S02]  /*1b300*/  SHF.L.U32 R192, R100.reuse, 0x10, RZ ;  /* 0x0000001064c07819 */ /* 0x040fe400000006ff */
[----:B------:R-:W-:Y:S02]  /*1b310*/  FSEL R131, R131, RZ, !P0 ;  /* 0x000000ff83837208 */ /* 0x000fe40004000000 */
[----:B------:R-:W-:Y:S02]  /*1b320*/  PLOP3.LUT P0, PT, P0, PT, PT, 0x8, 0x80 ;  /* 0x000000000080781c */ /* 0x000fe4000070e170 */
[----:B------:R-:W-:Y:S01]  /*1b330*/  PRMT R100, R100, 0x7632, R100 ;  /* 0x0000763264647816 */ /* 0x000fe20000000064 */
        /* <DEDUP_REMOVED lines=12> */
.L_x_1339:
        /* <DEDUP_REMOVED lines=13> */
.L_x_1341:
[----:B------:R-:W-:Y:S05]  /*1b4d0*/  BSYNC.RECONVERGENT B1 ;  /* 0x0000000000017941 */ /* 0x000fea0003800200 */
.L_x_1340:
        /* <DEDUP_REMOVED lines=42> */
.L_x_1338:
[----:B------:R-:W-:Y:S05]  /*1b780*/  BSYNC.RECONVERGENT B0 ;  /* 0x0000000000007941 */ /* 0x000fea0003800200 */
.L_x_1337:
[----:B------:R-:W-:Y:S01]  /*1b790*/  I2FP.F32.U32 R130, R131 ;  /* 0x0000008300827245 */ /* 0x000fe20000201000 */
[----:B------:R-:W-:Y:S01]  /*1b7a0*/  IMAD.U32 R131, R96, 0x10000, RZ ;  /* 0x0001000060837824 */ /* 0x000fe200078e00ff */
[----:B------:R-:W-:Y:S01]  /*1b7b0*/  ISETP.NE.AND P1, PT, R194, 0x1, PT ;  /* 0x00000001c200780c */ /* 0x000fe20003f25270 */
[----:B------:R-:W-:Y:S01]  /*1b7c0*/  BSSY.RECONVERGENT B0, `(.L_x_1342) ;  /* 0x000004c000007945 */ /* 0x000fe20003800200 */
[----:B------:R-:W-:Y:S01]  /*1b7d0*/  SHF.L.U32 R100, R100, 0x10, RZ ;  /* 0x0000001064647819 */ /* 0x000fe200000006ff */
        /* <DEDUP_REMOVED lines=18> */
.L_x_1344:
        /* <DEDUP_REMOVED lines=13> */
.L_x_1346:
[----:B------:R-:W-:Y:S05]  /*1b9d0*/  BSYNC.RECONVERGENT B1 ;  /* 0x0000000000017941 */ /* 0x000fea0003800200 */
.L_x_1345:
        /* <DEDUP_REMOVED lines=42> */
.L_x_1343:
[----:B------:R-:W-:Y:S05]  /*1bc80*/  BSYNC.RECONVERGENT B0 ;  /* 0x0000000000007941 */ /* 0x000fea0003800200 */
.L_x_1342:
        /* <DEDUP_REMOVED lines=25> */
.L_x_1349:
        /* <DEDUP_REMOVED lines=13> */
.L_x_1351:
[----:B------:R-:W-:Y:S05]  /*1bef0*/  BSYNC.RECONVERGENT B1 ;  /* 0x0000000000017941 */ /* 0x000fea0003800200 */
.L_x_1350:
        /* <DEDUP_REMOVED lines=42> */
.L_x_1348:
[----:B------:R-:W-:Y:S05]  /*1c1a0*/  BSYNC.RECONVERGENT B0 ;  /* 0x0000000000007941 */ /* 0x000fea0003800200 */
.L_x_1347:
        /* <DEDUP_REMOVED lines=23> */
.L_x_1354:
        /* <DEDUP_REMOVED lines=13> */
.L_x_1356:
[----:B------:R-:W-:Y:S05]  /*1c3f0*/  BSYNC.RECONVERGENT B1 ;  /* 0x0000000000017941 */ /* 0x000fea0003800200 */
.L_x_1355:
        /* <DEDUP_REMOVED lines=42> */
.L_x_1353:
[----:B------:R-:W-:Y:S05]  /*1c6a0*/  BSYNC.RECONVERGENT B0 ;  /* 0x0000000000007941 */ /* 0x000fea0003800200 */
.L_x_1352:
        /* <DEDUP_REMOVED lines=8> */
[----:B------:R-:W-:Y:S01]  /*1c730*/  HFMA2 R101, -RZ, RZ, 0, 1.1920928955078125e-07 ;  /* 0x00000002ff657431 */ /* 0x000fe200000001ff */
[----:B------:R-:W-:Y:S02]  /*1c740*/  PRMT R98, R102, 0x7632, R98 ;  /* 0x0000763266627816 */ /* 0x000fe40000000062 */
[----:B------:R-:W-:Y:S01]  /*1c750*/  FMUL.FTZ R97, R97, R146 ;  /* 0x0000009261617220 */ /* 0x000fe20000410000 */
[----:B------:R-:W-:-:S04]  /*1c760*/  FSETP.GTU.FTZ.AND P3, PT, R96, R147, PT ;  /* 0x000000936000720b */ /* 0x000fc80003f7c000 */
[----:B------:R-:W-:Y:S02]  /*1c770*/  FSEL R97, R97, RZ, !P3 ;  /* 0x000000ff61617208 */ /* 0x000fe40005800000 */
[----:B------:R-:W-:-:S03]  /*1c780*/  PLOP3.LUT P3, PT, P3, PT, PT, 0x8, 0x80 ;  /* 0x000000000080781c */ /* 0x000fc60001f6e170 */
[----:B------:R-:W-:Y:S01]  /*1c790*/  FADD.FTZ R196, R97, R196 ;  /* 0x000000c461c47221 */ /* 0x000fe20000010000 */
[----:B------:R-:W-:-:S04]  /*1c7a0*/  IMAD.MOV.U32 R97, RZ, RZ, R126 ;  /* 0x000000ffff617224 */ /* 0x000fc800078e007e */
[----:B------:R-:W-:Y:S01]  /*1c7b0*/  MOV R102, R196 ;  /* 0x000000c400667202 */ /* 0x000fe20000000f00 */
[----:B------:R-:W-:Y:S06]  /*1c7c0*/  @!P4 BRA `(.L_x_1358) ;  /* 0x000000040000c947 */ /* 0x000fec0003800000 */
        /* <DEDUP_REMOVED lines=8> */
.L_x_1359:
        /* <DEDUP_REMOVED lines=13> */
.L_x_1361:
[----:B------:R-:W-:Y:S05]  /*1c920*/  BSYNC.RECONVERGENT B1 ;  /* 0x0000000000017941 */ /* 0x000fea0003800200 */
.L_x_1360:
        /* <DEDUP_REMOVED lines=39> */
[----:B------:R-:W-:Y:S02]  /*1cba0*/  LOP3.LUT R127, R142, R100, R97, 0x96, !PT ;  /* 0x000000648e7f7212 */ /* 0x000fe400078e9661 */
[----:B------:R-:W-:Y:S01]  /*1cbb0*/  MOV R97, R168 ;  /* 0x000000a800617202 */ /* 0x000fe20000000f00 */
[----:B------:R-:W-:-:S07]  /*1cbc0*/  IMAD.MOV.U32 R168, RZ, RZ, R96 ;  /* 0x000000ffffa87224 */ /* 0x000fce00078e0060 */
.L_x_1358:
[----:B------:R-:W-:Y:S05]  /*1cbd0*/  BSYNC.RECONVERGENT B0 ;  /* 0x0000000000007941 */ /* 0x000fea0003800200 */
.L_x_1357:
[----:B------:R-:W-:Y:S01]  /*1cbe0*/  I2FP.F32.U32 R96, R97 ;  /* 0x0000006100607245 */ /* 0x000fe20000201000 */
[----:B------:R-:W-:Y:S01]  /*1cbf0*/  IMAD.U32 R197, R197, 0x10000, RZ ;  /* 0x00010000c5c57824 */ /* 0x000fe200078e00ff */
[----:B------:R-:W-:Y:S01]  /*1cc00*/  ISETP.NE.AND P5, PT, R101, 0x1, PT ;  /* 0x000000016500780c */ /* 0x000fe20003fa5270 */
[----:B------:R-:W-:Y:S01]  /*1cc10*/  BSSY.RECONVERGENT B0, `(.L_x_1362) ;  /* 0x000004c000007945 */ /* 0x000fe20003800200 */
[----:B------:R-:W-:Y:S01]  /*1cc20*/  SHF.L.U32 R98, R98, 0x10, RZ ;  /* 0x0000001062627819 */ /* 0x000fe200000006ff */
[----:B------:R-:W-:Y:S01]  /*1cc30*/  FFMA.FTZ R96, R96, R145, 1.1641532182693481445e-10 ;  /* 0x2f00000060607423 */ /* 0x000fe20000010091 */
[----:B------:R-:W-:Y:S01]  /*1cc40*/  FMUL.FTZ R197, R197, R108 ;  /* 0x0000006cc5c57220 */ /* 0x000fe20000410000 */
[----:B------:R-:W-:Y:S01]  /*1cc50*/  IMAD.MOV.U32 R100, RZ, RZ, 0x2 ;  /* 0x00000002ff647424 */ /* 0x000fe200078e00ff */
[----:B------:R-:W-:Y:S02]  /*1cc60*/  MOV R97, R126 ;  /* 0x0000007e00617202 */ /* 0x000fe40000000f00 */
        /* <DEDUP_REMOVED lines=14> */
.L_x_1364:
        /* <DEDUP_REMOVED lines=13> */
.L_x_1366:
[----:B------:R-:W-:Y:S05]  /*1ce20*/  BSYNC.RECONVERGENT B1 ;  /* 0x0000000000017941 */ /* 0x000fea0003800200 */
.L_x_1365:
        /* <DEDUP_REMOVED lines=42> */
.L_x_1363:
[----:B------:R-:W-:Y:S05]  /*1d0d0*/  BSYNC.RECONVERGENT B0 ;  /* 0x0000000000007941 */ /* 0x000fea0003800200 */
.L_x_1362:
        /* <DEDUP_REMOVED lines=15> */
[----:B------:R-:W-:-:S03]  /*1d1d0*/  MOV R97, R126 ;  /* 0x0000007e00617202 */ /* 0x000fc60000000f00 */
[----:B------:R-:W-:Y:S01]  /*1d1e0*/  IMAD.MOV.U32 R103, RZ, RZ, R131 ;  /* 0x000000ffff677224 */ /* 0x000fe200078e0083 */
        /* <DEDUP_REMOVED lines=9> */
.L_x_1369:
        /* <DEDUP_REMOVED lines=15> */
.L_x_1371:
[----:B------:R-:W-:Y:S05]  /*1d370*/  BSYNC.RECONVERGENT B1 ;  /* 0x0000000000017941 */ /* 0x000fea0003800200 */
.L_x_1370:
        /* <DEDUP_REMOVED lines=43> */
.L_x_1368:
[----:B------:R-:W-:Y:S05]  /*1d630*/  BSYNC.RECONVERGENT B0 ;  /* 0x0000000000007941 */ /* 0x000fea0003800200 */
.L_x_1367:
[----:B------:R-:W-:Y:S01]  /*1d640*/  I2FP.F32.U32 R96, R97 ;  /* 0x0000006100607245 */ /* 0x000fe20000201000 */
[----:B------:R-:W-:Y:S01]  /*1d650*/  IMAD.U32 R199, R199, 0x10000, RZ ;  /* 0x00010000c7c77824 */ /* 0x000fe200078e00ff */
[----:B------:R-:W-:Y:S02]  /*1d660*/  SHF.L.U32 R130, R130, 0x10, RZ ;  /* 0x0000001082827819 */ /* 0x000fe400000006ff */
[----:B------:R-:W-:Y:S01]  /*1d670*/  F2FP.BF16.F32.PACK_AB R98, R197, R196 ;  /* 0x000000c4c562723e */ /* 0x000fe200000010ff */
[----:B------:R-:W-:Y:S01]  /*1d680*/  FFMA.FTZ R96, R96, R145, 1.1641532182693481445e-10 ;  /* 0x2f00000060607423 */ /* 0x000fe20000010091 */
[----:B------:R-:W-:Y:S01]  /*1d690*/  FMUL.FTZ R199, R199, R108 ;  /* 0x0000006cc7c77220 */ /* 0x000fe20000410000 */
[----:B------:R-:W-:-:S03]  /*1d6a0*/  F2FP.BF16.F32.PACK_AB R97, R194, R195 ;  /* 0x000000c3c261723e */ /* 0x000fc600000010ff */
[----:B------:R-:W-:Y:S01]  /*1d6b0*/  FMUL.FTZ R199, R199, R146 ;  /* 0x00000092c7c77220 */ /* 0x000fe20000410000 */
[----:B------:R-:W-:Y:S02]  /*1d6c0*/  FSETP.GTU.FTZ.AND P6, PT, R96, R147, PT ;  /* 0x000000936000720b */ /* 0x000fe40003fdc000 */
[----:B------:R-:W-:Y:S02]  /*1d6d0*/  F2FP.BF16.F32.PACK_AB R96, R192, R193 ;  /* 0x000000c1c060723e */ /* 0x000fe400000010ff */
[----:B------:R-:W-:Y:S02]  /*1d6e0*/  FSEL R199, R199, RZ, !P6 ;  /* 0x000000ffc7c77208 */ /* 0x000fe40007000000 */
[----:B------:R-:W-:-:S03]  /*1d6f0*/  PLOP3.LUT P6, PT, P6, PT, PT, 0x8, 0x80 ;  /* 0x000000000080781c */ /* 0x000fc600037ce170 */
[----:B------:R-:W-:-:S05]  /*1d700*/  FADD.FTZ R108, R199, R130 ;  /* 0x00000082c76c7221 */ /* 0x000fca0000010000 */
[----:B------:R-:W-:Y:S01]  /*1d710*/  F2FP.BF16.F32.PACK_AB R99, R108, R131 ;  /* 0x000000836c63723e */ /* 0x000fe200000010ff */
[----:B------:R-:W-:Y:S06]  /*1d720*/  BRA `(.L_x_1372) ;  /* 0x0000002800007947 */ /* 0x000fec0003800000 */
.L_x_1331:
        /* <DEDUP_REMOVED lines=16> */
.L_x_1375:
        /* <DEDUP_REMOVED lines=13> */
.L_x_1377:
[----:B------:R-:W-:Y:S05]  /*1d900*/  BSYNC.RECONVERGENT B1 ;  /* 0x0000000000017941 */ /* 0x000fea0003800200 */
.L_x_1376:
        /* <DEDUP_REMOVED lines=42> */
.L_x_1374:
[----:B------:R-:W-:Y:S05]  /*1dbb0*/  BSYNC.RECONVERGENT B0 ;  /* 0x0000000000007941 */ /* 0x000fea0003800200 */
.L_x_1373:
        /* <DEDUP_REMOVED lines=24> */
.L_x_1380:
        /* <DEDUP_REMOVED lines=13> */
.L_x_1382:
[----:B------:R-:W-:Y:S05]  /*1de10*/  BSYNC.RECONVERGENT B1 ;  /* 0x0000000000017941 */ /* 0x000fea0003800200 */
.L_x_1381:
        /* <DEDUP_REMOVED lines=42> */
.L_x_1379:
[----:B------:R-:W-:Y:S05]  /*1e0c0*/  BSYNC.RECONVERGENT B0 ;  /* 0x0000000000007941 */ /* 0x000fea0003800200 */
.L_x_1378:
        /* <DEDUP_REMOVED lines=21> */
.L_x_1385:
        /* <DEDUP_REMOVED lines=13> */
.L_x_1387:
[----:B------:R-:W-:Y:S05]  /*1e2f0*/  BSYNC.RECONVERGENT B1 ;  /* 0x0000000000017941 */ /* 0x000fea0003800200 */
.L_x_1386:
        /* <DEDUP_REMOVED lines=42> */
.L_x_1384:
[----:B------:R-:W-:Y:S05]  /*1e5a0*/  BSYNC.RECONVERGENT B0 ;  /* 0x0000000000007941 */ /* 0x000fea0003800200 */
.L_x_1383:
[----:B------:R-:W-:Y:S01]  /*1e5b0*/  I2FP.F32.U32 R96, R96 ;  /* 0x0000006000607245 */ /* 0x000fe20000201000 */
[----:B------:R-:W-:Y:S01]  /*1e5c0*/  BSSY.RECONVERGENT B0, `(.L_x_1388) ;  /* 0x000004d000007945 */ /* 0x000fe20003800200 */
[C---:B------:R-:W-:Y:S02]  /*1e5d0*/  SHF.L.U32 R101, R97.reuse, 0x10, RZ ;  /* 0x0000001061657819 */ /* 0x040fe400000006ff */
[----:B------:R-:W-:Y:S01]  /*1e5e0*/  ISETP.NE.AND P3, PT, R100, 0x1, PT ;  /* 0x000000016400780c */ /* 0x000fe20003f65270 */
[----:B------:R-:W-:Y:S01]  /*1e5f0*/  FFMA.FTZ R96, R96, R145, 1.1641532182693481445e-10 ;  /* 0x2f00000060607423 */ /* 0x000fe20000010091 */
[----:B------:R-:W-:Y:S01]  /*1e600*/  PRMT R130, R97, 0x7632, R130 ;  /* 0x0000763261827816 */ /* 0x000fe20000000082 */
[----:B------:R-:W-:Y:S01]  /*1e610*/  FMUL.FTZ R101, R101, R108 ;  /* 0x0000006c65657220 */ /* 0x000fe20000410000 */
[----:B------:R-:W-:Y:S02]  /*1e620*/  MOV R97, R126 ;  /* 0x0000007e00617202 */ /* 0x000fe40000000f00 */
[----:B------:R-:W-:Y:S01]  /*1e630*/  FSETP.GTU.FTZ.AND P2, PT, R96, R147, PT ;  /* 0x000000936000720b */ /* 0x000fe20003f5c000 */
[----:B------:R-:W-:-:S03]  /*1e640*/  FMUL.FTZ R101, R101, R146 ;  /* 0x0000009265657220 */ /* 0x000fc60000410000 */
[----:B------:R-:W-:Y:S02]  /*1e650*/  PLOP3.LUT P1, PT, P2, PT, PT, 0x8, 0x80 ;  /* 0x000000000080781c */ /* 0x000fe4000172e170 */
[----:B------:R-:W-:Y:S01]  /*1e660*/  FSEL R195, R101, RZ, !P2 ;  /* 0x000000ff65c37208 */ /* 0x000fe20005000000 */
[----:B------:R-:W-:Y:S01]  /*1e670*/  IMAD.MOV.U32 R101, RZ, RZ, 0x2 ;  /* 0x00000002ff657424 */ /* 0x000fe200078e00ff */
        /* <DEDUP_REMOVED lines=9> */
.L_x_1390:
        /* <DEDUP_REMOVED lines=13> */
.L_x_1392:
[----:B------:R-:W-:Y:S05]  /*1e7e0*/  BSYNC.RECONVERGENT B1 ;  /* 0x0000000000017941 */ /* 0x000fea0003800200 */
.L_x_1391:
        /* <DEDUP_REMOVED lines=42> */
.L_x_1389:
[----:B------:R-:W-:Y:S05]  /*1ea90*/  BSYNC.RECONVERGENT B0 ;  /* 0x0000000000007941 */ /* 0x000fea0003800200 */
.L_x_1388:
        /* <DEDUP_REMOVED lines=21> */
.L_x_1395:
        /* <DEDUP_REMOVED lines=13> */
.L_x_1397:
[----:B------:R-:W-:Y:S05]  /*1ecc0*/  BSYNC.RECONVERGENT B1 ;  /* 0x0000000000017941 */ /* 0x000fea0003800200 */
.L_x_1396:
        /* <DEDUP_REMOVED lines=42> */
.L_x_1394:
[----:B------:R-:W-:Y:S05]  /*1ef70*/  BSYNC.RECONVERGENT B0 ;  /* 0x0000000000007941 */ /* 0x000fea0003800200 */
.L_x_1393:
        /* <DEDUP_REMOVED lines=22> */
.L_x_1400:
        /* <DEDUP_REMOVED lines=13> */
.L_x_1402:
[----:B------:R-:W-:Y:S05]  /*1f1b0*/  BSYNC.RECONVERGENT B1 ;  /* 0x0000000000017941 */ /* 0x000fea0003800200 */
.L_x_1401:
        /* <DEDUP_REMOVED lines=42> */
.L_x_1399:
[----:B------:R-:W-:Y:S05]  /*1f460*/  BSYNC.RECONVERGENT B0 ;  /* 0x0000000000007941 */ /* 0x000fea0003800200 */
.L_x_1398:
[----:B------:R-:W-:Y:S01]  /*1f470*/  I2FP.F32.U32 R96, R97 ;  /* 0x0000006100607245 */ /* 0x000fe20000201000 */
[----:B------:R-:W-:Y:S01]  /*1f480*/  IMAD.U32 R97, R98, 0x10000, RZ ;  /* 0x0001000062617824 */ /* 0x000fe200078e00ff */
[----:B------:R-:W-:Y:S01]  /*1f490*/  ISETP.NE.AND P5, PT, R101, 0x1, PT ;  /* 0x000000016500780c */ /* 0x000fe20003fa5270 */
[----:B------:R-:W-:Y:S01]  /*1f4a0*/  BSSY.RECONVERGENT B0, `(.L_x_1403) ;  /* 0x000004a000007945 */ /* 0x000fe20003800200 */
[----:B------:R-:W-:Y:S01]  /*1f4b0*/  MOV R98, 0x2 ;  /* 0x0000000200627802 */ /* 0x000fe20000000f00 */
        /* <DEDUP_REMOVED lines=16> */
.L_x_1405:
        /* <DEDUP_REMOVED lines=13> */
.L_x_1407:
[----:B------:R-:W-:Y:S05]  /*1f690*/  BSYNC.RECONVERGENT B1 ;  /* 0x0000000000017941 */ /* 0x000fea0003800200 */
.L_x_1406:
        /* <DEDUP_REMOVED lines=42> */
.L_x_1404:
[----:B------:R-:W-:Y:S05]  /*1f940*/  BSYNC.RECONVERGENT B0 ;  /* 0x0000000000007941 */ /* 0x000fea0003800200 */
.L_x_1403:
        /* <DEDUP_REMOVED lines=22> */
.L_x_1410:
        /* <DEDUP_REMOVED lines=8> */
[----:B------:R-:W-:Y:S01]  /*1fb30*/  @!P6 VIADD R2, R2, 0x1 ;  /* 0x000000010202e836 */ /* 0x000fe20000000000 */
[----:B------:R-:W-:Y:S02]  /*1fb40*/  @!P6 IADD3 R96, PT, PT, R125, 0x1, RZ ;  /* 0x000000017d60e810 */ /* 0x000fe40007ffe0ff */
[----:B------:R-:W-:Y:S02]  /*1fb50*/  @!P6 MOV R5, RZ ;  /* 0x000000ff0005e202 */ /* 0x000fe40000000f00 */
[----:B------:R-:W-:-:S13]  /*1fb60*/  ISETP.NE.AND P0, PT, R2, RZ, !P6 ;  /* 0x000000ff0200720c */ /* 0x000fda0007705270 */
[----:B------:R-:W-:Y:S01]  /*1fb70*/  @P0 IMAD.MOV R96, RZ, RZ, R125 ;  /* 0x000000ffff600224 */ /* 0x000fe200078e027d */
[----:B------:R-:W-:-:S03]  /*1fb80*/  ISETP.NE.AND P0, PT, R0, RZ, PT ;  /* 0x000000ff0000720c */ /* 0x000fc60003f05270 */
[----:B------:R-:W-:-:S10]  /*1fb90*/  @!P6 IMAD.MOV.U32 R125, RZ, RZ, R96 ;  /* 0x000000ffff7de224 */ /* 0x000fd400078e0060 */
.L_x_1412:
[----:B------:R-:W-:Y:S05]  /*1fba0*/  BSYNC.RECONVERGENT B1 ;  /* 0x0000000000017941 */ /* 0x000fea0003800200 */
.L_x_1411:
        /* <DEDUP_REMOVED lines=41> */
[----:B------:R-:W-:Y:S01]  /*1fe40*/  IMAD.MOV.U32 R97, RZ, RZ, R168 ;  /* 0x000000ffff617224 */ /* 0x000fe200078e00a8 */
[----:B------:R-:W-:-:S07]  /*1fe50*/  MOV R168, R96 ;  /* 0x0000006000a87202 */ /* 0x000fce0000000f00 */
.L_x_1409:
[----:B------:R-:W-:Y:S05]  /*1fe60*/  BSYNC.RECONVERGENT B0 ;  /* 0x0000000000007941 */ /* 0x000fea0003800200 */
.L_x_1408:
        /* <DEDUP_REMOVED lines=12> */
.L_x_1372:
[----:B------:R-:W-:Y:S01]  /*1ff30*/  FADD.FTZ R100, RZ, R106 ;  /* 0x0000006aff647221 */ /* 0x000fe20000010000 */
[----:B------:R-:W-:Y:S01]  /*1ff40*/  SEL R109, RZ, 0x1000000, !P6 ;  /* 0x01000000ff6d7807 */ /* 0x000fe20007000000 */
[----:B------:R-:W-:Y:S01]  /*1ff50*/  IMAD.WIDE.U32 R114, R187, 0x10, R114 ;  /* 0x00000010bb727825 */ /* 0x000fe200078e0072 */
[----:B------:R-:W-:-:S03]  /*1ff60*/  SEL R112, RZ, 0x10000, !P5 ;  /* 0x00010000ff707807 */ /* 0x000fc60006800000 */
[----:B------:R-:W-:Y:S01]  /*1ff70*/  FADD.FTZ R101, R100, R107 ;  /* 0x0000006b64657221 */ /* 0x000fe20000010000 */
[----:B------:R-:W-:Y:S01]  /*1ff80*/  SEL R113, RZ, 0x100, !P4 ;  /* 0x00000100ff717807 */ /* 0x000fe20006000000 */
[----:B------:R-:W-:Y:S01]  /*1ff90*/  IMAD.WIDE.U32 R128, R187, 0x8, R128 ;  /* 0x00000008bb807825 */ /* 0x000fe200078e0080 */
[----:B------:R-:W-:-:S03]  /*1ffa0*/  LOP3.LUT P6, RZ, R6, 0x2, RZ, 0xc0, !PT ;  /* 0x0000000206ff7812 */ /* 0x000fc600078cc0ff */
[----:B------:R-:W-:Y:S01]  /*1ffb0*/  FADD.FTZ R100, R101, R148 ;  /* 0x0000009465647221 */ /* 0x000fe20000010000 */
[----:B------:R-:W-:Y:S01]  /*1ffc0*/  SEL R110, RZ, 0x10000, !P1 ;  /* 0x00010000ff6e7807 */ /* 0x000fe20004800000 */
[----:B------:R0:W-:Y:S01]  /*1ffd0*/  STG.E.128 desc[UR6][R114.64], R96 ;  /* 0x0000006072007986 */ /* 0x0001e2000c101d06 */
[----:B------:R-:W-:Y:S01]  /*1ffe0*/  SEL R111, RZ, 0x100, !P0 ;  /* 0x00000100ff6f7807 */ /* 0x000fe20004000000 */
[----:B------:R-:W-:Y:S01]  /*1fff0*/  FADD.FTZ R101, R100, R149 ;  /* 0x0000009564657221 */ /* 0x000fe20000010000 */
[----:B------:R-:W-:Y:S01]  /*20000*/  LOP3.LUT R113, R113, R109, R112, 0xfe, !PT ;  /* 0x0000006d71717212 */ /* 0x000fe200078efe70 */
[----:B------:R-:W-:Y:S01]  /*20010*/  UMOV UR13, 0xffffffff ;  /* 0xffffffff000d7882 */ /* 0x000fe20000000000 */
[----:B------:R-:W-:Y:S01]  /*20020*/  SEL R112, RZ, 0x1, !P3 ;  /* 0x00000001ff707807 */ /* 0x000fe20005800000 */
[----:B------:R-:W-:Y:S01]  /*20030*/  FADD.FTZ R101, R101, R150 ;  /* 0x0000009665657221 */ /* 0x000fe20000010000 */
[----:B------:R-:W-:-:S03]  /*20040*/  LOP3.LUT P0, RZ, R105, 0x1f, RZ, 0xc0, !PT ;  /* 0x0000001f69ff7812 */ /* 0x000fc6000780c0ff */
        /* <DEDUP_REMOVED lines=34> */
[----:B------:R-:W-:-:S03]  /*20270*/  SEL R101, RZ, 0x1000000, !P2 ;  /* 0x01000000ff657807 */ /* 0x000fc60005000000 */
[----:B------:R-:W-:Y:S01]  /*20280*/  FADD.FTZ R100, R100, R191 ;  /* 0x000000bf64647221 */ /* 0x000fe20000010000 */
[----:B------:R-:W-:Y:S02]  /*20290*/  LOP3.LUT R111, R111, R101, R110, 0xfe, !PT ;  /* 0x000000656f6f7212 */ /* 0x000fe400078efe6e */
[----:B------:R-:W-:Y:S01]  /*202a0*/  LOP3.LUT R101, R113, R112, RZ, 0xfc, !PT ;  /* 0x0000007071657212 */ /* 0x000fe200078efcff */
[----:B------:R-:W-:Y:S01]  /*202b0*/  FADD.FTZ R109, R100, R193 ;  /* 0x000000c1646d7221 */ /* 0x000fe20000010000 */
[----:B------:R-:W-:-:S03]  /*202c0*/  SEL R100, RZ, 0x1, !P6 ;  /* 0x00000001ff647807 */ /* 0x000fc60007000000 */
[----:B------:R-:W-:Y:S01]  /*202d0*/  FADD.FTZ R110, R109, R192 ;  /* 0x000000c06d6e7221 */ /* 0x000fe20000010000 */
[----:B------:R-:W-:-:S03]  /*202e0*/  LOP3.LUT R100, R111, R100, RZ, 0xfc, !PT ;  /* 0x000000646f647212 */ /* 0x000fc600078efcff */
[----:B------:R-:W-:Y:S02]  /*202f0*/  FADD.FTZ R109, R110, R195 ;  /* 0x000000c36e6d7221 */ /* 0x000fe40000010000 */
[----:B------:R0:W-:Y:S02]  /*20300*/  STG.E.64 desc[UR6][R128.64], R100 ;  /* 0x0000006480007986 */ /* 0x0001e4000c101b06 */
[----:B------:R-:W-:-:S04]  /*20310*/  FADD.FTZ R109, R109, R194 ;  /* 0x000000c26d6d7221 */ /* 0x000fc80000010000 */
[----:B------:R-:W-:-:S04]  /*20320*/  FADD.FTZ R110, R109, R102 ;  /* 0x000000666d6e7221 */ /* 0x000fc80000010000 */
[----:B------:R-:W-:-:S04]  /*20330*/  FADD.FTZ R110, R110, R197 ;  /* 0x000000c56e6e7221 */ /* 0x000fc80000010000 */
[----:B------:R-:W-:-:S04]  /*20340*/  FADD.FTZ R105, R110, R103 ;  /* 0x000000676e697221 */ /* 0x000fc80000010000 */
[----:B------:R-:W-:Y:S01]  /*20350*/  FADD.FTZ R105, R105, R108 ;  /* 0x0000006c69697221 */ /* 0x000fe20000010000 */
[----:B0-----:R-:W-:Y:S06]  /*20360*/  BRA.DIV UR13, `(.L_x_1413) ;  /* 0x0000001a0d747947 */ /* 0x001fec000b800000 */
        /* <DEDUP_REMOVED lines=12> */
[C---:B------:R-:W-:Y:S01]  /*20430*/  FADD.FTZ R96, -R105.reuse, R106 ;  /* 0x0000006a69607221 */ /* 0x040fe20000010100 */
[C---:B------:R-:W-:Y:S01]  /*20440*/  FADD.FTZ R109, -R105.reuse, R107 ;  /* 0x0000006b696d7221 */ /* 0x040fe20000010100 */
[C---:B------:R-:W-:Y:S01]  /*20450*/  FADD.FTZ R99, -R105.reuse, R148 ;  /* 0x0000009469637221 */ /* 0x040fe20000010100 */
[----:B------:R-:W-:Y:S01]  /*20460*/  FADD.FTZ R101, -R105, R152 ;  /* 0x0000009869657221 */ /* 0x000fe20000010100 */
[----:B------:R-:W-:-:S04]  /*20470*/  FFMA.FTZ R96, R96, R96, RZ ;  /* 0x0000006060607223 */ /* 0x000fc800000100ff */
[----:B------:R-:W-:Y:S01]  /*20480*/  FFMA.FTZ R96, R109, R109, R96 ;  /* 0x0000006d6d607223 */ /* 0x000fe20000010060 */
[----:B------:R-:W-:-:S03]  /*20490*/  FADD.FTZ R109, -R105, R149 ;  /* 0x00000095696d7221 */ /* 0x000fc60000010100 */
        /* <DEDUP_REMOVED lines=98> */
.L_x_1426:
[C---:B------:R-:W-:Y:S01]  /*20ac0*/  FMUL.FTZ R96, R105.reuse, R105 ;  /* 0x0000006969607220 */ /* 0x040fe20000410000 */
[----:B------:R-:W-:Y:S01]  /*20ad0*/  ISETP.NE.AND P1, PT, RZ, UR9, PT ;  /* 0x00000009ff007c0c */ /* 0x000fe2000bf25270 */
[----:B01----:R-:W-:Y:S01]  /*20ae0*/  FADD.FTZ R100, R100, R109 ;  /* 0x0000006d64647221 */ /* 0x003fe20000010000 */
[----:B------:R-:W-:Y:S01]  /*20af0*/  SHF.L.U32 R109, R72, 0x10, RZ ;  /* 0x00000010486d7819 */ /* 0x000fe200000006ff */
[----:B------:R-:W-:Y:S01]  /*20b00*/  IMAD.U32 R101, R48, 0x10000, RZ ;  /* 0x0001000030657824 */ /* 0x000fe200078e00ff */
[----:B------:R-:W-:Y:S01]  /*20b10*/  FSEL R96, R96, RZ, P1 ;  /* 0x000000ff60607208 */ /* 0x000fe20000800000 */
[----:B------:R-:W-:Y:S01]  /*20b20*/  FFMA.FTZ R97, R100, R97, UR10 ;  /* 0x0000000a64617e23 */ /* 0x000fe20008010061 */
[----:B------:R-:W-:Y:S01]  /*20b30*/  FSEL R99, R105, RZ, !P1 ;  /* 0x000000ff69637208 */ /* 0x000fe20004800000 */
[----:B------:R-:W-:Y:S01]  /*20b40*/  IMAD.U32 R111, R49, 0x10000, RZ ;  /* 0x00010000316f7824 */ /* 0x000fe200078e00ff */
[----:B------:R-:W-:Y:S01]  /*20b50*/  SHF.L.U32 R113, R73, 0x10, RZ ;  /* 0x0000001049717819 */ /* 0x000fe200000006ff */
[----:B------:R-:W-:Y:S01]  /*20b60*/  FADD.FTZ R97, R97, R96 ;  /* 0x0000006061617221 */ /* 0x000fe20000010000 */
[----:B------:R-:W-:Y:S01]  /*20b70*/  SHF.L.U32 R129, R75, 0x10, RZ ;  /* 0x000000104b817819 */ /* 0x000fe200000006ff */
[C---:B------:R-:W-:Y:S01]  /*20b80*/  FADD.FTZ R200, -R99.reuse, R107 ;  /* 0x0000006b63c87221 */ /* 0x040fe20000010100 */
[C---:B------:R-:W-:Y:S01]  /*20b90*/  FADD.FTZ R196, -R99.reuse, R106 ;  /* 0x0000006a63c47221 */ /* 0x040fe20000010100 */
[----:B------:R-:W0:Y:S01]  /*20ba0*/  MUFU.RSQ R107, R97 ;  /* 0x00000061006b7308 */ /* 0x000e220000001400 */
        /* <DEDUP_REMOVED lines=17> */
[C---:B0-----:R-:W-:Y:S01]  /*20cc0*/  FMUL.FTZ R196, R107.reuse, R196 ;  /* 0x000000c46bc47220 */ /* 0x041fe20000410000 */
        /* <DEDUP_REMOVED lines=40> */
[----:B------:R-:W-:Y:S01]  /*20f50*/  FMUL.FTZ R212, R107, R212 ;  /* 0x000000d46bd47220 */ /* 0x000fe20000410000 */
[----:B------:R-:W-:Y:S02]  /*20f60*/  IMAD.U32 R113, R51, 0x10000, RZ ;  /* 0x0001000033717824 */ /* 0x000fe400078e00ff */
[----:B------:R-:W-:Y:S01]  /*20f70*/  FMUL.FTZ R214, R107, R214 ;  /* 0x000000d66bd67220 */ /* 0x000fe20000410000 */
[----:B------:R-:W-:Y:S01]  /*20f80*/  FFMA.FTZ R152, R152, R97, R99 ;  /* 0x0000006198987223 */ /* 0x000fe20000010063 */
[----:B------:R-:W-:Y:S01]  /*20f90*/  FFMA.FTZ R115, R115, R154, R156 ;  /* 0x0000009a73737223 */ /* 0x000fe2000001009c */
[----:B------:R-:W-:Y:S01]  /*20fa0*/  FFMA.FTZ R156, R212, R101, R111 ;  /* 0x00000065d49c7223 */ /* 0x000fe2000001006f */
[----:B------:R-:W-:Y:S01]  /*20fb0*/  SHF.L.U32 R99, R47, 0x10, RZ ;  /* 0x000000102f637819 */ /* 0x000fe200000006ff */
[----:B------:R-:W-:Y:S01]  /*20fc0*/  FFMA.FTZ R111, R214, R113, R129 ;  /* 0x00000071d66f7223 */ /* 0x000fe20000010081 */
[----:B------:R-:W-:Y:S01]  /*20fd0*/  IMAD.U32 R97, R116, 0x10000, RZ ;  /* 0x0001000074617824 */ /* 0x000fe200078e00ff */
[----:B------:R-:W-:Y:S01]  /*20fe0*/  SHF.L.U32 R158, R76, 0x10, RZ ;  /* 0x000000104c9e7819 */ /* 0x000fe200000006ff */
[----:B------:R-:W-:Y:S01]  /*20ff0*/  FMUL.FTZ R196, R107, R216 ;  /* 0x000000d86bc47220 */ /* 0x000fe20000410000 */
[----:B------:R-:W-:Y:S01]  /*21000*/  IMAD.U32 R154, R52, 0x10000, RZ ;  /* 0x00010000349a7824 */ /* 0x000fe200078e00ff */
[----:B------:R-:W-:Y:S01]  /*21010*/  SHF.L.U32 R129, R45, 0x10, RZ ;  /* 0x000000102d817819 */ /* 0x000fe200000006ff */
[----:B------:R-:W-:Y:S01]  /*21020*/  FMUL.FTZ R113, R107, R218 ;  /* 0x000000da6b717220 */ /* 0x000fe20000410000 */
[----:B------:R-:W-:-:S02]  /*21030*/  IMAD.U32 R101, R46, 0x10000, RZ ;  /* 0x000100002e657824 */ /* 0x000fc400078e00ff */
[----:B------:R-:W-:Y:S01]  /*21040*/  FMUL.FTZ R220, R107, R220 ;  /* 0x000000dc6bdc7220 */ /* 0x000fe20000410000 */
[----:B------:R-:W-:Y:S01]  /*21050*/  FFMA.FTZ R196, R196, R97, R99 ;  /* 0x00000061c4c47223 */ /* 0x000fe20000010063 */
[----:B------:R-:W-:Y:S01]  /*21060*/  FFMA.FTZ R113, R113, R154, R158 ;  /* 0x0000009a71717223 */ /* 0x000fe2000001009e */
[----:B------:R-:W-:Y:S01]  /*21070*/  SHF.L.U32 R99, R43, 0x10, RZ ;  /* 0x000000102b637819 */ /* 0x000fe200000006ff */
[----:B------:R-:W-:Y:S01]  /*21080*/  FFMA.FTZ R154, R220, R101, R129 ;  /* 0x00000065dc9a7223 */ /* 0x000fe20000010081 */
[----:B------:R-:W-:Y:S01]  /*21090*/  IMAD.U32 R97, R44, 0x10000, RZ ;  /* 0x000100002c617824 */ /* 0x000fe200078e00ff */
[----:B------:R-:W-:Y:S01]  /*210a0*/  SHF.L.U32 R131, R41, 0x10, RZ ;  /* 0x0000001029837819 */ /* 0x000fe200000006ff */
[C---:B------:R-:W-:Y:S01]  /*210b0*/  FMUL.FTZ R130, R107.reuse, R130 ;  /* 0x000000826b827220 */ /* 0x040fe20000410000 */
[----:B------:R-:W-:Y:S01]  /*210c0*/  SHF.L.U32 R101, R78, 0x10, RZ ;  /* 0x000000104e657819 */ /* 0x000fe200000006ff */
[----:B------:R-:W-:Y:S02]  /*210d0*/  IMAD.U32 R129, R42, 0x10000, RZ ;  /* 0x000100002a817824 */ /* 0x000fe400078e00ff */
[----:B------:R-:W-:Y:S01]  /*210e0*/  FMUL.FTZ R160, R107, R160 ;  /* 0x000000a06ba07220 */ /* 0x000fe20000410000 */
[----:B------:R-:W-:-:S02]  /*210f0*/  IMAD.U32 R141, R54, 0x10000, RZ ;  /* 0x00010000368d7824 */ /* 0x000fc400078e00ff */
[----:B------:R-:W-:Y:S01]  /*21100*/  FMUL.FTZ R136, R107, R136 ;  /* 0x000000886b887220 */ /* 0x000fe20000410000 */
[----:B------:R-:W-:Y:S01]  /*21110*/  FFMA.FTZ R158, R130, R97, R99 ;  /* 0x00000061829e7223 */ /* 0x000fe20000010063 */
[----:B------:R-:W-:Y:S01]  /*21120*/  FFMA.FTZ R160, R160, R129, R131 ;  /* 0x00000081a0a07223 */ /* 0x000fe20000010083 */
[----:B------:R-:W-:Y:S01]  /*21130*/  SHF.L.U32 R99, R39, 0x10, RZ ;  /* 0x0000001027637819 */ /* 0x000fe200000006ff */
[----:B------:R-:W-:Y:S01]  /*21140*/  FMUL.FTZ R143, R107, R162 ;  /* 0x000000a26b8f7220 */ /* 0x000fe20000410000 */
[----:B------:R-:W-:Y:S01]  /*21150*/  FFMA.FTZ R141, R136, R141, R101 ;  /* 0x0000008d888d7223 */ /* 0x000fe20000010065 */
[----:B------:R-:W-:Y:S01]  /*21160*/  IMAD.U32 R97, R40, 0x10000, RZ ;  /* 0x0001000028617824 */ /* 0x000fe200078e00ff */
[----:B------:R-:W-:Y:S01]  /*21170*/  SHF.L.U32 R131, R37, 0x10, RZ ;  /* 0x0000001025837819 */ /* 0x000fe200000006ff */
[----:B------:R-:W-:Y:S01]  /*21180*/  FMUL.FTZ R98, R107, R98 ;  /* 0x000000626b627220 */ /* 0x000fe20000410000 */
[----:B------:R-:W-:Y:S01]  /*21190*/  SHF.L.U32 R101, R80, 0x10, RZ ;  /* 0x0000001050657819 */ /* 0x000fe200000006ff */
[----:B------:R-:W-:-:S02]  /*211a0*/  IMAD.U32 R129, R38, 0x10000, RZ ;  /* 0x0001000026817824 */ /* 0x000fc400078e00ff */
[C---:B------:R-:W-:Y:S01]  /*211b0*/  FMUL.FTZ R162, R107.reuse, R164 ;  /* 0x000000a46ba27220 */ /* 0x040fe20000410000 */
[----:B------:R-:W-:Y:S02]  /*211c0*/  IMAD.U32 R145, R56, 0x10000, RZ ;  /* 0x0001000038917824 */ /* 0x000fe400078e00ff */
[----:B------:R-:W-:Y:S01]  /*211d0*/  FMUL.FTZ R110, R107, R110 ;  /* 0x0000006e6b6e7220 */ /* 0x000fe20000410000 */
[----:B------:R-:W-:Y:S01]  /*211e0*/  FFMA.FTZ R164, R98, R97, R99 ;  /* 0x0000006162a47223 */ /* 0x000fe20000010063 */
[----:B------:R-:W-:Y:S01]  /*211f0*/  FFMA.FTZ R162, R162, R129, R131 ;  /* 0x00000081a2a27223 */ /* 0x000fe20000010083 */
[----:B------:R-:W-:Y:S01]  /*21200*/  SHF.L.U32 R99, R35, 0x10, RZ ;  /* 0x0000001023637819 */ /* 0x000fe200000006ff */
[----:B------:R-:W-:Y:S01]  /*21210*/  FFMA.FTZ R145, R110, R145, R101 ;  /* 0x000000916e917223 */ /* 0x000fe20000010065 */
[----:B------:R-:W-:Y:S01]  /*21220*/  IMAD.U32 R97, R36, 0x10000, RZ ;  /* 0x0001000024617824 */ /* 0x000fe200078e00ff */
[----:B------:R-:W-:Y:S01]  /*21230*/  SHF.L.U32 R129, R33, 0x10, RZ ;  /* 0x0000001021817819 */ /* 0x000fe200000006ff */
[----:B------:R-:W-:Y:S01]  /*21240*/  FMUL.FTZ R166, R107, R166 ;  /* 0x000000a66ba67220 */ /* 0x000fe20000410000 */
[----:B------:R-:W-:-:S02]  /*21250*/  IMAD.U32 R101, R34, 0x10000, RZ ;  /* 0x0001000022657824 */ /* 0x000fc400078e00ff */
[C---:B------:R-:W-:Y:S01]  /*21260*/  FMUL.FTZ R170, R107.reuse, R170 ;  /* 0x000000aa6baa7220 */ /* 0x040fe20000410000 */
[----:B------:R-:W-:Y:S01]  /*21270*/  FMUL.FTZ R149, R107, R112 ;  /* 0x000000706b957220 */ /* 0x000fe20000410000 */
[----:B------:R-:W-:Y:S01]  /*21280*/  FFMA.FTZ R112, R166, R97, R99 ;  /* 0x00000061a6707223 */ /* 0x000fe20000010063 */
[----:B------:R-:W-:Y:S01]  /*21290*/  SHF.L.U32 R99, R31, 0x10, RZ ;  /* 0x000000101f637819 */ /* 0x000fe200000006ff */
[----:B------:R-:W-:Y:S01]  /*212a0*/  FFMA.FTZ R166, R170, R101, R129 ;  /* 0x00000065aaa67223 */ /* 0x000fe20000010081 */
[----:B------:R-:W-:Y:S01]  /*212b0*/  SHF.L.U32 R129, R29, 0x10, RZ ;  /* 0x000000101d817819 */ /* 0x000fe200000006ff */
[----:B------:R-:W-:Y:S02]  /*212c0*/  IMAD.U32 R97, R32, 0x10000, RZ ;  /* 0x0001000020617824 */ /* 0x000fe400078e00ff */
[C---:B------:R-:W-:Y:S01]  /*212d0*/  FMUL.FTZ R96, R107.reuse, R96 ;  /* 0x000000606b607220 */ /* 0x040fe20000410000 */
[----:B------:R-:W-:Y:S02]  /*212e0*/  IMAD.U32 R101, R30, 0x10000, RZ ;  /* 0x000100001e657824 */ /* 0x000fe400078e00ff */
[C---:B------:R-:W-:Y:S01]  /*212f0*/  FMUL.FTZ R170, R107.reuse, R174 ;  /* 0x000000ae6baa7220 */ /* 0x040fe20000410000 */
[C---:B------:R-:W-:Y:S01]  /*21300*/  FMUL.FTZ R155, R107.reuse, R106 ;  /* 0x0000006a6b9b7220 */ /* 0x040fe20000410000 */
[----:B------:R-:W-:Y:S01]  /*21310*/  FFMA.FTZ R106, R96, R97, R99 ;  /* 0x00000061606a7223 */ /* 0x000fe20000010063 */
[----:B------:R-:W-:Y:S01]  /*21320*/  FMUL.FTZ R153, R107, R172 ;  /* 0x000000ac6b997220 */ /* 0x000fe20000410000 */
[----:B------:R-:W-:Y:S01]  /*21330*/  FFMA.FTZ R170, R170, R101, R129 ;  /* 0x00000065aaaa7223 */ /* 0x000fe20000010081 */
[----:B------:R-:W-:Y:S01]  /*21340*/  SHF.L.U32 R99, R27, 0x10, RZ ;  /* 0x000000101b637819 */ /* 0x000fe200000006ff */
[----:B------:R-:W-:Y:S01]  /*21350*/  IMAD.U32 R97, R28, 0x10000, RZ ;  /* 0x000100001c617824 */ /* 0x000fe200078e00ff */
[----:B------:R-:W-:Y:S01]  /*21360*/  SHF.L.U32 R129, R25, 0x10, RZ ;  /* 0x0000001019817819 */ /* 0x000fe200000006ff */
[----:B------:R-:W-:-:S02]  /*21370*/  IMAD.U32 R101, R26, 0x10000, RZ ;  /* 0x000100001a657824 */ /* 0x000fc400078e00ff */
        /* <DEDUP_REMOVED lines=8> */
[----:B------:R-:W-:Y:S01]  /*21400*/  SHF.L.U32 R129, R21, 0x10, RZ ;  /* 0x0000001015817819 */ /* 0x000fe200000006ff */
[----:B------:R-:W-:Y:S02]  /*21410*/  IMAD.U32 R101, R22, 0x10000, RZ ;  /* 0x0001000016657824 */ /* 0x000fe400078e00ff */
[----:B------:R-:W-:Y:S01]  /*21420*/  FMUL.FTZ R176, R107, R182 ;  /* 0x000000b66bb07220 */ /* 0x000fe20000410000 */
[----:B------:R-:W-:Y:S01]  /*21430*/  SHF.L.U32 R110, R82, 0x10, RZ ;  /* 0x00000010526e7819 */ /* 0x000fe200000006ff */
[----:B------:R-:W-:-:S02]  /*21440*/  IMAD.U32 R98, R58, 0x10000, RZ ;  /* 0x000100003a627824 */ /* 0x000fc400078e00ff */
[----:B------:R-:W-:Y:S01]  /*21450*/  FFMA.FTZ R174, R128, R101, R129 ;  /* 0x0000006580ae7223 */ /* 0x000fe20000010081 */
[----:B------:R-:W-:Y:S01]  /*21460*/  FFMA.FTZ R176, R176, R97, R99 ;  /* 0x00000061b0b07223 */ /* 0x000fe20000010063 */
[----:B------:R-:W-:Y:S01]  /*21470*/  SHF.L.U32 R99, R19, 0x10, RZ ;  /* 0x0000001013637819 */ /* 0x000fe200000006ff */
[----:B------:R-:W-:Y:S01]  /*21480*/  IMAD.U32 R101, R66, 0x10000, RZ ;  /* 0x0001000042657824 */ /* 0x000fe200078e00ff */
[----:B------:R-:W-:Y:S01]  /*21490*/  SHF.L.U32 R129, R90, 0x10, RZ ;  /* 0x000000105a817819 */ /* 0x000fe200000006ff */
[C---:B------:R-:W-:Y:S01]  /*214a0*/  FMUL.FTZ R100, R107.reuse, R100 ;  /* 0x000000646b647220 */ /* 0x040fe20000410000 */
[----:B------:R-:W-:Y:S02]  /*214b0*/  IMAD.U32 R97, R20, 0x10000, RZ ;  /* 0x0001000014617824 */ /* 0x000fe400078e00ff */
[----:B------:R-:W-:Y:S01]  /*214c0*/  FMUL.FTZ R114, R107, R114 ;  /* 0x000000726b727220 */ /* 0x000fe20000410000 */
[----:B------:R-:W-:Y:S01]  /*214d0*/  FFMA.FTZ R149, R149, R98, R110 ;  /* 0x0000006295957223 */ /* 0x000fe2000001006e */
[----:B------:R-:W-:Y:S01]  /*214e0*/  SHF.L.U32 R110, R84, 0x10, RZ ;  /* 0x00000010546e7819 */ /* 0x000fe200000006ff */
[----:B------:R-:W-:-:S02]  /*214f0*/  IMAD.U32 R98, R60, 0x10000, RZ ;  /* 0x000100003c627824 */ /* 0x000fc400078e00ff */
[----:B------:R-:W-:Y:S01]  /*21500*/  FFMA.FTZ R178, R100, R97, R99 ;  /* 0x0000006164b27223 */ /* 0x000fe20000010063 */
[----:B------:R-:W-:Y:S01]  /*21510*/  FFMA.FTZ R171, R114, R101, R129 ;  /* 0x0000006572ab7223 */ /* 0x000fe20000010081 */
[----:B------:R-:W-:Y:S01]  /*21520*/  IMAD.U32 R96, R62, 0x10000, RZ ;  /* 0x000100003e607824 */ /* 0x000fe200078e00ff */
[----:B------:R-:W0:Y:S01]  /*21530*/  @!P0 LDC.64 R100, c[0x0][0x3c0] ;  /* 0x0000f000ff648b82 */ /* 0x000e220000000a00 */
[----:B------:R-:W-:Y:S01]  /*21540*/  FFMA.FTZ R155, R155, R98, R110 ;  /* 0x000000629b9b7223 */ /* 0x000fe2000001006e */
[----:B------:R-:W-:Y:S01]  /*21550*/  SHF.L.U32 R98, R86, 0x10, RZ ;  /* 0x0000001056627819 */ /* 0x000fe200000006ff */
[----:B------:R-:W-:Y:S01]  /*21560*/  FMUL.FTZ R161, R107, R180 ;  /* 0x000000b46ba17220 */ /* 0x000fe20000410000 */
[----:B------:R-:W-:Y:S01]  /*21570*/  SHF.L.U32 R99, R15, 0x10, RZ ;  /* 0x000000100f637819 */ /* 0x000fe200000006ff */
[----:B------:R-:W-:Y:S01]  /*21580*/  FMUL.FTZ R165, R107, R184 ;  /* 0x000000b86ba57220 */ /* 0x000fe20000410000 */
[----:B------:R-:W-:Y:S02]  /*21590*/  IMAD.U32 R97, R16, 0x10000, RZ ;  /* 0x0001000010617824 */ /* 0x000fe400078e00ff */
[----:B------:R-:W-:Y:S01]  /*215a0*/  FFMA.FTZ R161, R161, R96, R98 ;  /* 0x00000060a1a17223 */ /* 0x000fe20000010062 */
[----:B------:R-:W-:Y:S01]  /*215b0*/  SHF.L.U32 R98, R88, 0x10, RZ ;  /* 0x0000001058627819 */ /* 0x000fe200000006ff */
[----:B------:R-:W-:-:S02]  /*215c0*/  IMAD.U32 R96, R64, 0x10000, RZ ;  /* 0x0001000040607824 */ /* 0x000fc400078e00ff */
[----:B------:R-:W-:Y:S01]  /*215d0*/  FMUL.FTZ R144, R107, R144 ;  /* 0x000000906b907220 */ /* 0x000fe20000410000 */
[----:B------:R-:W-:Y:S01]  /*215e0*/  SHF.L.U32 R133, R81, 0x10, RZ ;  /* 0x0000001051857819 */ /* 0x000fe200000006ff */
[----:B------:R-:W-:Y:S02]  /*215f0*/  IMAD.U32 R147, R57, 0x10000, RZ ;  /* 0x0001000039937824 */ /* 0x000fe400078e00ff */
[----:B------:R-:W-:Y:S01]  /*21600*/  FFMA.FTZ R165, R165, R96, R98 ;  /* 0x00000060a5a57223 */ /* 0x000fe20000010062 */
[----:B------:R-:W-:Y:S01]  /*21610*/  FFMA.FTZ R173, R144, R97, R99 ;  /* 0x0000006190ad7223 */ /* 0x000fe20000010063 */
[----:B------:R-:W-:Y:S01]  /*21620*/  FMUL.FTZ R134, R107, R134 ;  /* 0x000000866b867220 */ /* 0x000fe20000410000 */
[----:B------:R-:W-:Y:S01]  /*21630*/  SHF.L.U32 R131, R85, 0x10, RZ ;  /* 0x0000001055837819 */ /* 0x000fe200000006ff */
[----:B------:R-:W1:Y:S01]  /*21640*/  @!P0 LDC.64 R98, c[0x0][0x3c8] ;  /* 0x0000f200ff628b82 */ /* 0x000e620000000a00 */
[----:B------:R-:W-:Y:S02]  /*21650*/  IMAD.U32 R157, R61, 0x10000, RZ ;  /* 0x000100003d9d7824 */ /* 0x000fe400078e00ff */
[----:B------:R-:W-:Y:S01]  /*21660*/  FMUL.FTZ R132, R107, R132 ;  /* 0x000000846b847220 */ /* 0x000fe20000410000 */
[----:B------:R-:W-:Y:S01]  /*21670*/  FFMA.FTZ R147, R134, R147, R133 ;  /* 0x0000009386937223 */ /* 0x000fe20000010085 */
[----:B------:R-:W-:Y:S01]  /*21680*/  SHF.L.U32 R133, R17, 0x10, RZ ;  /* 0x0000001011857819 */ /* 0x000fe200000006ff */
[----:B------:R-:W-:-:S02]  /*21690*/  IMAD.U32 R135, R67, 0x10000, RZ ;  /* 0x0001000043877824 */ /* 0x000fc400078e00ff */
[----:B------:R-:W-:Y:S01]  /*216a0*/  FFMA.FTZ R157, R132, R157, R131 ;  /* 0x0000009d849d7223 */ /* 0x000fe20000010083 */
[----:B------:R-:W-:Y:S01]  /*216b0*/  SHF.L.U32 R137, R91, 0x10, RZ ;  /* 0x000000105b897819 */ /* 0x000fe200000006ff */
[----:B------:R-:W2:Y:S01]  /*216c0*/  LDC.64 R96, c[0x0][0x428] ;  /* 0x00010a00ff607b82 */ /* 0x000ea20000000a00 */
[----:B------:R-:W-:Y:S02]  /*216d0*/  IMAD.U32 R131, R18, 0x10000, RZ ;  /* 0x0001000012837824 */ /* 0x000fe400078e00ff */
[C---:B------:R-:W-:Y:S01]  /*216e0*/  FMUL.FTZ R188, R107.reuse, R188 ;  /* 0x000000bc6bbc7220 */ /* 0x040fe20000410000 */
[----:B------:R-:W-:Y:S01]  /*216f0*/  FMUL.FTZ R190, R107, R190 ;  /* 0x000000be6bbe7220 */ /* 0x000fe20000410000 */
[----:B------:R-:W-:Y:S01]  /*21700*/  SHF.L.U32 R204, R121, 0x10, RZ ;  /* 0x0000001079cc7819 */ /* 0x000fe200000006ff */
[----:B0-----:R-:W-:Y:S01]  /*21710*/  @!P0 IMAD.WIDE R100, R3, 0x4, R100 ;  /* 0x0000000403648825 */ /* 0x001fe200078e0264 */
[----:B------:R-:W-:-:S03]  /*21720*/  SHF.L.U32 R134, R83, 0x10, RZ ;  /* 0x0000001053867819 */ /* 0x000fc600000006ff */
[----:B------:R-:W-:Y:S01]  /*21730*/  FMUL.FTZ R103, R107, R200 ;  /* 0x000000c86b677220 */ /* 0x000fe20000410000 */
[----:B------:R-:W-:Y:S01]  /*21740*/  FFMA.FTZ R188, R188, R131, R133 ;  /* 0x00000083bcbc7223 */ /* 0x000fe20000010085 */
[----:B------:R-:W-:Y:S02]  /*21750*/  IMAD.U32 R202, R124, 0x10000, RZ ;  /* 0x000100007cca7824 */ /* 0x000fe400078e00ff */
[----:B------:R-:W-:Y:S01]  /*21760*/  FFMA.FTZ R190, R190, R135, R137 ;  /* 0x00000087bebe7223 */ /* 0x000fe20000010089 */
[----:B------:R-:W-:Y:S01]  /*21770*/  IMAD.U32 R130, R59, 0x10000, RZ ;  /* 0x000100003b827824 */ /* 0x000fe200078e00ff */
[----:B------:R-:W-:Y:S01]  /*21780*/  SHF.L.U32 R131, R92, 0x10, RZ ;  /* 0x000000105c837819 */ /* 0x000fe200000006ff */
[----:B------:R-:W-:Y:S01]  /*21790*/  IMAD.U32 R129, R68, 0x10000, RZ ;  /* 0x0001000044817824 */ /* 0x000fe200078e00ff */
[----:B------:R-:W-:Y:S01]  /*217a0*/  SHF.L.U32 R135, R13, 0x10, RZ ;  /* 0x000000100d877819 */ /* 0x000fe200000006ff */
[----:B------:R-:W-:Y:S02]  /*217b0*/  IMAD.U32 R133, R14, 0x10000, RZ ;  /* 0x000100000e857824 */ /* 0x000fe400078e00ff */
[C---:B------:R-:W-:Y:S01]  /*217c0*/  FMUL.FTZ R148, R107.reuse, R148 ;  /* 0x000000946b947220 */ /* 0x040fe20000410000 */
[----:B------:R-:W-:Y:S01]  /*217d0*/  FMUL.FTZ R192, R107, R192 ;  /* 0x000000c06bc07220 */ /* 0x000fe20000410000 */
[----:B------:R-:W-:Y:S01]  /*217e0*/  FFMA.FTZ R103, R103, R202, R204 ;  /* 0x000000ca67677223 */ /* 0x000fe200000100cc */
[----:B------:R-:W-:Y:S01]  /*217f0*/  FFMA.FTZ R153, R153, R130, R134 ;  /* 0x0000008299997223 */ /* 0x000fe20000010086 */
[----:B------:R0:W-:Y:S01]  /*21800*/  @!P0 STG.E desc[UR6][R100.64], R105 ;  /* 0x0000006964008986 */ /* 0x0001e2000c101906 */
[----:B------:R-:W-:Y:S01]  /*21810*/  SHF.L.U32 R202, R77, 0x10, RZ ;  /* 0x000000104dca7819 */ /* 0x000fe200000006ff */
[----:B------:R-:W-:Y:S01]  /*21820*/  IMAD.U32 R200, R53, 0x10000, RZ ;  /* 0x0001000035c87824 */ /* 0x000fe200078e00ff */
[----:B------:R-:W-:Y:S01]  /*21830*/  SHF.L.U32 R130, R87, 0x10, RZ ;  /* 0x0000001057827819 */ /* 0x000fe200000006ff */
[----:B------:R-:W-:Y:S01]  /*21840*/  FMUL.FTZ R139, R107, R222 ;  /* 0x000000de6b8b7220 */ /* 0x000fe20000410000 */
[----:B------:R-:W-:-:S02]  /*21850*/  IMAD.U32 R110, R63, 0x10000, RZ ;  /* 0x000100003f6e7824 */ /* 0x000fc400078e00ff */
[----:B------:R-:W-:Y:S01]  /*21860*/  FFMA.FTZ R148, R148, R129, R131 ;  /* 0x0000008194947223 */ /* 0x000fe20000010083 */
[----:B------:R-:W-:Y:S01]  /*21870*/  FFMA.FTZ R175, R192, R133, R135 ;  /* 0x00000085c0af7223 */ /* 0x000fe20000010087 */
[----:B------:R-:W-:Y:S01]  /*21880*/  SHF.L.U32 R131, R93, 0x10, RZ ;  /* 0x000000105d837819 */ /* 0x000fe200000006ff */
[----:B------:R-:W-:Y:S01]  /*21890*/  IMAD.U32 R129, R69, 0x10000, RZ ;  /* 0x0001000045817824 */ /* 0x000fe200078e00ff */
[----:B------:R-:W-:Y:S01]  /*218a0*/  SHF.L.U32 R135, R11, 0x10, RZ ;  /* 0x000000100b877819 */ /* 0x000fe200000006ff */
[----:B------:R-:W-:Y:S01]  /*218b0*/  IMAD.U32 R133, R12, 0x10000, RZ ;  /* 0x000100000c857824 */ /* 0x000fe200078e00ff */
[----:B0-----:R-:W-:Y:S01]  /*218c0*/  F2FP.BF16.F32.PACK_AB R100, R162, R145 ;  /* 0x00000091a264723e */ /* 0x001fe200000010ff */
[C---:B------:R-:W-:Y:S01]  /*218d0*/  FMUL.FTZ R138, R107.reuse, R138 ;  /* 0x0000008a6b8a7220 */ /* 0x040fe20000410000 */
[----:B------:R-:W0:Y:S01]  /*218e0*/  LDC.64 R144, c[0x0][0x380] ;  /* 0x0000e000ff907b82 */ /* 0x000e220000000a00 */
[----:B------:R-:W-:Y:S01]  /*218f0*/  SHF.L.U32 R181, R94, 0x10, RZ ;  /* 0x000000105eb57819 */ /* 0x000fe200000006ff */
[----:B------:R-:W-:Y:S01]  /*21900*/  FMUL.FTZ R194, R107, R194 ;  /* 0x000000c26bc27220 */ /* 0x000fe20000410000 */
[----:B------:R-:W-:Y:S01]  /*21910*/  FFMA.FTZ R139, R139, R200, R202 ;  /* 0x000000c88b8b7223 */ /* 0x000fe200000100ca */
[----:B------:R-:W-:Y:S01]  /*21920*/  FFMA.FTZ R163, R163, R110, R130 ;  /* 0x0000006ea3a37223 */ /* 0x000fe20000010082 */
[----:B------:R-:W-:-:S02]  /*21930*/  IMAD.U32 R137, R70, 0x10000, RZ ;  /* 0x0001000046897824 */ /* 0x000fc400078e00ff */
[----:B------:R-:W-:Y:S01]  /*21940*/  FMUL.FTZ R146, R107, R146 ;  /* 0x000000926b927220 */ /* 0x000fe20000410000 */
[----:B------:R-:W-:Y:S01]  /*21950*/  SHF.L.U32 R202, R79, 0x10, RZ ;  /* 0x000000104fca7819 */ /* 0x000fe200000006ff */
[----:B------:R-:W-:Y:S01]  /*21960*/  IMAD.U32 R200, R55, 0x10000, RZ ;  /* 0x0001000037c87824 */ /* 0x000fe200078e00ff */
[----:B------:R-:W-:Y:S01]  /*21970*/  SHF.L.U32 R130, R89, 0x10, RZ ;  /* 0x0000001059827819 */ /* 0x000fe200000006ff */
[----:B------:R-:W-:Y:S02]  /*21980*/  IMAD.U32 R110, R65, 0x10000, RZ ;  /* 0x00010000416e7824 */ /* 0x000fe400078e00ff */
        /* <DEDUP_REMOVED lines=9> */
[----:B------:R-:W-:-:S02]  /*21a20*/  IMAD.U32 R137, R8, 0x10000, RZ ;  /* 0x0001000008897824 */ /* 0x000fc400078e00ff */
[C---:B------:R-:W-:Y:S01]  /*21a30*/  FMUL.FTZ R102, R107.reuse, R102 ;  /* 0x000000666b667220 */ /* 0x040fe20000410000 */
[C---:B------:R-:W-:Y:S01]  /*21a40*/  FMUL.FTZ R140, R107.reuse, R140 ;  /* 0x0000008c6b8c7220 */ /* 0x040fe20000410000 */
[----:B------:R-:W-:Y:S01]  /*21a50*/  FMUL.FTZ R150, R107, R150 ;  /* 0x000000966b967220 */ /* 0x000fe20000410000 */
[----:B-1----:R-:W-:-:S04]  /*21a60*/  @!P0 IMAD.WIDE R98, R3, 0x4, R98 ;  /* 0x0000000403628825 */ /* 0x002fc800078e0262 */
[----:B------:R-:W-:Y:S01]  /*21a70*/  FFMA.FTZ R143, R143, R200, R202 ;  /* 0x000000c88f8f7223 */ /* 0x000fe200000100ca */
[----:B------:R-:W-:Y:S01]  /*21a80*/  FFMA.FTZ R167, R167, R110, R130 ;  /* 0x0000006ea7a77223 */ /* 0x000fe20000010082 */
[----:B------:R-:W-:Y:S01]  /*21a90*/  F2FP.BF16.F32.PACK_AB R110, R156, R115 ;  /* 0x000000739c6e723e */ /* 0x000fe200000010ff */
[----:B--2---:R-:W-:Y:S01]  /*21aa0*/  IMAD.WIDE.U32 R114, R104, 0x10, R96 ;  /* 0x0000001068727825 */ /* 0x004fe200078e0060 */
[----:B------:R-:W-:-:S03]  /*21ab0*/  F2FP.BF16.F32.PACK_AB R111, R196, R111 ;  /* 0x0000006fc46f723e */ /* 0x000fc600000010ff */
[----:B------:R-:W-:Y:S01]  /*21ac0*/  FFMA.FTZ R181, R102, R129, R131 ;  /* 0x0000008166b57223 */ /* 0x000fe20000010083 */
[----:B------:R-:W-:Y:S01]  /*21ad0*/  F2FP.BF16.F32.PACK_AB R109, R152, R109 ;  /* 0x0000006d986d723e */ /* 0x000fe200000010ff */
[----:B------:R-:W-:Y:S01]  /*21ae0*/  FFMA.FTZ R140, R140, R133, R135 ;  /* 0x000000858c8c7223 */ /* 0x000fe20000010087 */
[----:B------:R-:W-:Y:S01]  /*21af0*/  F2FP.BF16.F32.PACK_AB R108, R103, R108 ;  /* 0x0000006c676c723e */ /* 0x000fe200000010ff */
[----:B------:R-:W-:Y:S01]  /*21b00*/  FFMA.FTZ R183, R150, R137, R183 ;  /* 0x0000008996b77223 */ /* 0x000fe200000100b7 */
[----:B------:R1:W-:Y:S01]  /*21b10*/  @!P0 STG.E desc[UR6][R98.64], R107 ;  /* 0x0000006b62008986 */ /* 0x0003e2000c101906 */
        /* <DEDUP_REMOVED lines=9> */
[----:B-1----:R-:W-:Y:S01]  /*21bb0*/  F2FP.BF16.F32.PACK_AB R99, R164, R143 ;  /* 0x0000008fa463723e */ /* 0x002fe200000010ff */
[--C-:B------:R-:W-:Y:S01]  /*21bc0*/  IMAD.WIDE.U32 R134, R179, 0x10, R96.reuse ;  /* 0x00000010b3867825 */ /* 0x100fe200078e0060 */
[----:B------:R-:W-:Y:S02]  /*21bd0*/  F2FP.BF16.F32.PACK_AB R98, R160, R141 ;  /* 0x0000008da062723e */ /* 0x000fe400000010ff */
[----:B------:R-:W-:Y:S01]  /*21be0*/  F2FP.BF16.F32.PACK_AB R107, R176, R163 ;  /* 0x000000a3b06b723e */ /* 0x000fe200000010ff */
[----:B------:R-:W-:Y:S01]  /*21bf0*/  IMAD.WIDE.U32 R136, R187, 0x10, R96 ;  /* 0x00000010bb887825 */ /* 0x000fe200078e0060 */
[----:B------:R-:W-:Y:S02]  /*21c00*/  F2FP.BF16.F32.PACK_AB R97, R158, R139 ;  /* 0x0000008b9e61723e */ /* 0x000fe400000010ff */
[----:B------:R-:W-:Y:S01]  /*21c10*/  F2FP.BF16.F32.PACK_AB R96, R154, R113 ;  /* 0x000000719a60723e */ /* 0x000fe200000010ff */
[----:B0-----:R-:W-:Y:S01]  /*21c20*/  IMAD R3, R144, 0x4, R3 ;  /* 0x0000000490037824 */ /* 0x001fe200078e0203 */
[----:B------:R-:W-:-:S02]  /*21c30*/  F2FP.BF16.F32.PACK_AB R104, R170, R155 ;  /* 0x0000009baa68723e */ /* 0x000fc400000010ff */
[----:B------:R-:W-:Y:S01]  /*21c40*/  F2FP.BF16.F32.PACK_AB R113, R177, R138 ;  /* 0x0000008ab171723e */ /* 0x000fe200000010ff */
[----:B------:R0:W-:Y:S01]  /*21c50*/  STG.E.128 desc[UR6][R128.64], R96 ;  /* 0x0000006080007986 */ /* 0x0001e2000c101d06 */
[----:B--2---:R-:W-:Y:S02]  /*21c60*/  F2FP.BF16.F32.PACK_AB R111, R173, R190 ;  /* 0x000000bead6f723e */ /* 0x004fe400000010ff */
[----:B------:R-:W-:Y:S01]  /*21c70*/  F2FP.BF16.F32.PACK_AB R110, R188, R171 ;  /* 0x000000abbc6e723e */ /* 0x000fe200000010ff */
[----:B------:R0:W-:Y:S01]  /*21c80*/  STG.E.128 desc[UR6][R130.64], R100 ;  /* 0x0000006482007986 */ /* 0x0001e2000c101d06 */
[----:B------:R-:W-:Y:S02]  /*21c90*/  F2FP.BF16.F32.PACK_AB R109, R178, R167 ;  /* 0x000000a7b26d723e */ /* 0x000fe400000010ff */
[----:B------:R-:W-:Y:S01]  /*21ca0*/  F2FP.BF16.F32.PACK_AB R108, R174, R165 ;  /* 0x000000a5ae6c723e */ /* 0x000fe200000010ff */
[----:B------:R0:W-:Y:S01]  /*21cb0*/  STG.E.128 desc[UR6][R132.64], R104 ;  /* 0x0000006884007986 */ /* 0x0001e2000c101d06 */
[----:B------:R-:W-:-:S02]  /*21cc0*/  F2FP.BF16.F32.PACK_AB R115, R183, R140 ;  /* 0x0000008cb773723e */ /* 0x000fc400000010ff */
[----:B------:R-:W-:Y:S01]  /*21cd0*/  F2FP.BF16.F32.PACK_AB R114, R181, R146 ;  /* 0x00000092b572723e */ /* 0x000fe200000010ff */
[----:B------:R0:W-:Y:S01]  /*21ce0*/  STG.E.128 desc[UR6][R134.64], R108 ;  /* 0x0000006c86007986 */ /* 0x0001e2000c101d06 */
[----:B------:R-:W-:Y:S02]  /*21cf0*/  F2FP.BF16.F32.PACK_AB R112, R175, R148 ;  /* 0x00000094af70723e */ /* 0x000fe400000010ff */
[----:B------:R-:W-:-:S03]  /*21d00*/  ISETP.GE.AND P0, PT, R3, R145, PT ;  /* 0x000000910300720c */ /* 0x000fc60003f06270 */
[----:B------:R0:W-:Y:S10]  /*21d10*/  STG.E.128 desc[UR6][R136.64], R112 ;  /* 0x0000007088007986 */ /* 0x0001f4000c101d06 */
[----:B------:R-:W-:Y:S05]  /*21d20*/  @!P0 BRA `(.L_x_1414) ;  /* 0xfffffdec00f48947 */ /* 0x000fea000383ffff */
[----:B------:R-:W-:Y:S05]  /*21d30*/  EXIT ;  /* 0x000000000000794d */ /* 0x000fea0003800000 */
.L_x_1413:
        /* <DEDUP_REMOVED lines=8> */
.L_x_1416:
[----:B------:R-:W-:Y:S05]  /*21dc0*/  BSYNC B0 ;  /* 0x0000000000007941 */ /* 0x000fea0003800000 */
.L_x_1415:
[----:B------:R-:W-:Y:S01]  /*21dd0*/  MOV R96, R109 ;  /* 0x0000006d00607202 */ /* 0x000fe20000000f00 */
[----:B------:R-:W-:Y:S02]  /*21de0*/  HFMA2 R112, -RZ, RZ, 0, 1.1920928955078125e-07 ;  /* 0x00000002ff707431 */ /* 0x000fe400000001ff */
[----:B------:R-:W-:Y:S01]  /*21df0*/  IMAD.MOV.U32 R113, RZ, RZ, 0x1f ;  /* 0x0000001fff717424 */ /* 0x000fe200078e00ff */
[----:B------:R-:W-:Y:S01]  /*21e00*/  MOV R110, 0xffffffff ;  /* 0xffffffff006e7802 */ /* 0x000fe20000000f00 */
[----:B------:R-:W-:-:S04]  /*21e10*/  FADD.FTZ R98, R105, R96 ;  /* 0x0000006069627221 */ /* 0x000fc80000010000 */
[----:B------:R-:W-:-:S07]  /*21e20*/  IMAD.MOV.U32 R111, RZ, RZ, R98 ;  /* 0x000000ffff6f7224 */ /* 0x000fce00078e0062 */
[----:B------:R-:W-:Y:S05]  /*21e30*/  WARPSYNC.COLLECTIVE R110, `(.L_x_1417) ;  /* 0x000000006e087348 */ /* 0x000fea0003c00000 */
[----:B------:R0:W1:Y:S02]  /*21e40*/  SHFL.BFLY P1, R109, R111, R112, R113 ;  /* 0x0c0000706f6d7389 */ /* 0x0000640000020071 */
[----:B01----:R-:W-:Y:S05]  /*21e50*/  ENDCOLLECTIVE ;  /* 0x000000000000791b */ /* 0x003fea0003800000 */
.L_x_1417:
[----:B------:R-:W-:Y:S02]  /*21e60*/  IMAD.MOV.U32 R112, RZ, RZ, 0x4 ;  /* 0x00000004ff707424 */ /* 0x000fe400078e00ff */
[----:B------:R-:W-:-:S04]  /*21e70*/  IMAD.MOV.U32 R97, RZ, RZ, R109 ;  /* 0x000000ffff617224 */ /* 0x000fc800078e006d */
[----:B------:R-:W-:-:S05]  /*21e80*/  FADD.FTZ R99, R98, R97 ;  /* 0x0000006162637221 */ /* 0x000fca0000010000 */
[----:B------:R-:W-:-:S07]  /*21e90*/  MOV R111, R99 ;  /* 0x00000063006f7202 */ /* 0x000fce0000000f00 */
[----:B------:R-:W-:Y:S05]  /*21ea0*/  WARPSYNC.COLLECTIVE R110, `(.L_x_1418) ;  /* 0x000000006e087348 */ /* 0x000fea0003c00000 */
[----:B------:R0:W1:Y:S02]  /*21eb0*/  SHFL.BFLY P1, R109, R111, R112, R113 ;  /* 0x0c0000706f6d7389 */ /* 0x0000640000020071 */
[----:B01----:R-:W-:Y:S05]  /*21ec0*/  ENDCOLLECTIVE ;  /* 0x000000000000791b */ /* 0x003fea0003800000 */
.L_x_1418:
[----:B------:R-:W-:Y:S01]  /*21ed0*/  HFMA2 R112, -RZ, RZ, 0, 4.76837158203125e-07 ;  /* 0x00000008ff707431 */ /* 0x000fe200000001ff */
[----:B------:R-:W-:-:S05]  /*21ee0*/  MOV R96, R109 ;  /* 0x0000006d00607202 */ /* 0x000fca0000000f00 */
[----:B------:R-:W-:-:S04]  /*21ef0*/  FADD.FTZ R100, R99, R96 ;  /* 0x0000006063647221 */ /* 0x000fc80000010000 */
[----:B------:R-:W-:-:S07]  /*21f00*/  IMAD.MOV.U32 R111, RZ, RZ, R100 ;  /* 0x000000ffff6f7224 */ /* 0x000fce00078e0064 */
[----:B------:R-:W-:Y:S05]  /*21f10*/  WARPSYNC.COLLECTIVE R110, `(.L_x_1419) ;  /* 0x000000006e087348 */ /* 0x000fea0003c00000 */
[----:B------:R0:W1:Y:S02]  /*21f20*/  SHFL.BFLY P1, R109, R111, R112, R113 ;  /* 0x0c0000706f6d7389 */ /* 0x0000640000020071 */
[----:B01----:R-:W-:Y:S05]  /*21f30*/  ENDCOLLECTIVE ;  /* 0x000000000000791b */ /* 0x003fea0003800000 */
.L_x_1419:
[----:B------:R-:W-:Y:S02]  /*21f40*/  IMAD.MOV.U32 R112, RZ, RZ, 0x10 ;  /* 0x00000010ff707424 */ /* 0x000fe400078e00ff */
[----:B------:R-:W-:-:S04]  /*21f50*/  IMAD.MOV.U32 R97, RZ, RZ, R109 ;  /* 0x000000ffff617224 */ /* 0x000fc800078e006d */
[----:B------:R-:W-:Y:S02]  /*21f60*/  FADD.FTZ R101, R100, R97 ;  /* 0x0000006164657221 */ /* 0x000fe40000010000 */
[----:B------:R-:W0:Y:S03]  /*21f70*/  LDC R97, c[0x0][0x400] ;  /* 0x00010000ff617b82 */ /* 0x000e260000000800 */
[----:B------:R-:W-:-:S07]  /*21f80*/  MOV R111, R101 ;  /* 0x00000065006f7202 */ /* 0x000fce0000000f00 */
[----:B0-----:R-:W-:Y:S05]  /*21f90*/  WARPSYNC.COLLECTIVE R110, `(.L_x_1420) ;  /* 0x000000006e087348 */ /* 0x001fea0003c00000 */
[----:B------:R1:W2:Y:S02]  /*21fa0*/  SHFL.BFLY P1, R109, R111, R112, R113 ;  /* 0x0c0000706f6d7389 */ /* 0x0002a40000020071 */
[----:B012---:R-:W-:Y:S05]  /*21fb0*/  ENDCOLLECTIVE ;  /* 0x000000000000791b */ /* 0x007fea0003800000 */
.L_x_1420:
[----:B------:R-:W-:Y:S01]  /*21fc0*/  HFMA2 R112, -RZ, RZ, 0, 5.9604644775390625e-08 ;  /* 0x00000001ff707431 */ /* 0x000fe200000001ff */
[----:B------:R-:W-:-:S05]  /*21fd0*/  MOV R96, R109 ;  /* 0x0000006d00607202 */ /* 0x000fca0000000f00 */
[----:B------:R-:W-:-:S04]  /*21fe0*/  FADD.FTZ R96, R101, R96 ;  /* 0x0000006065607221 */ /* 0x000fc80000010000 */
[----:B------:R-:W-:-:S04]  /*21ff0*/  FMUL.FTZ R105, R96, R97 ;  /* 0x0000006160697220 */ /* 0x000fc80000410000 */
        /* <DEDUP_REMOVED lines=95> */
[----:B------:R-:W-:-:S04]  /*225f0*/  FFMA.FTZ R96, R99, R99, R96 ;  /* 0x0000006363607223 */ /* 0x000fc80000010060 */
[----:B------:R-:W-:-:S07]  /*22600*/  IMAD.MOV.U32 R111, RZ, RZ, R96 ;  /* 0x000000ffff6f7224 */ /* 0x000fce00078e0060 */
[----:B------:R-:W-:Y:S05]  /*22610*/  WARPSYNC.COLLECTIVE R110, `(.L_x_1421) ;  /* 0x000000006e087348 */ /* 0x000fea0003c00000 */
[----:B------:R0:W1:Y:S02]  /*22620*/  SHFL.BFLY P1, R109, R111, R112, R113 ;  /* 0x0c0000706f6d7389 */ /* 0x0000640000020071 */
[----:B01----:R-:W-:Y:S05]  /*22630*/  ENDCOLLECTIVE ;  /* 0x000000000000791b */ /* 0x003fea0003800000 */
.L_x_1421:
[----:B------:R-:W-:Y:S02]  /*22640*/  IMAD.MOV.U32 R112, RZ, RZ, 0x2 ;  /* 0x00000002ff707424 */ /* 0x000fe400078e00ff */
[----:B------:R-:W-:-:S04]  /*22650*/  IMAD.MOV.U32 R99, RZ, RZ, R109 ;  /* 0x000000ffff637224 */ /* 0x000fc800078e006d */
[----:B------:R-:W-:-:S05]  /*22660*/  FADD.FTZ R99, R96, R99 ;  /* 0x0000006360637221 */ /* 0x000fca0000010000 */
[----:B------:R-:W-:-:S07]  /*22670*/  MOV R111, R99 ;  /* 0x00000063006f7202 */ /* 0x000fce0000000f00 */
[----:B------:R-:W-:Y:S05]  /*22680*/  WARPSYNC.COLLECTIVE R110, `(.L_x_1422) ;  /* 0x000000006e087348 */ /* 0x000fea0003c00000 */
[----:B------:R0:W1:Y:S02]  /*22690*/  SHFL.BFLY P1, R109, R111, R112, R113 ;  /* 0x0c0000706f6d7389 */ /* 0x0000640000020071 */
[----:B01----:R-:W-:Y:S05]  /*226a0*/  ENDCOLLECTIVE ;  /* 0x000000000000791b */ /* 0x003fea0003800000 */
.L_x_1422:
[----:B------:R-:W-:Y:S01]  /*226b0*/  HFMA2 R112, -RZ, RZ, 0, 2.384185791015625e-07 ;  /* 0x00000004ff707431 */ /* 0x000fe200000001ff */
[----:B------:R-:W-:-:S05]  /*226c0*/  MOV R98, R109 ;  /* 0x0000006d00627202 */ /* 0x000fca0000000f00 */
[----:B------:R-:W-:-:S04]  /*226d0*/  FADD.FTZ R98, R99, R98 ;  /* 0x0000006263627221 */ /* 0x000fc80000010000 */
[----:B------:R-:W-:-:S07]  /*226e0*/  IMAD.MOV.U32 R111, RZ, RZ, R98 ;  /* 0x000000ffff6f7224 */ /* 0x000fce00078e0062 */
[----:B------:R-:W-:Y:S05]  /*226f0*/  WARPSYNC.COLLECTIVE R110, `(.L_x_1423) ;  /* 0x000000006e087348 */ /* 0x000fea0003c00000 */
[----:B------:R0:W1:Y:S02]  /*22700*/  SHFL.BFLY P1, R109, R111, R112, R113 ;  /* 0x0c0000706f6d7389 */ /* 0x0000640000020071 */
[----:B01----:R-:W-:Y:S05]  /*22710*/  ENDCOLLECTIVE ;  /* 0x000000000000791b */ /* 0x003fea0003800000 */
.L_x_1423:
[----:B------:R-:W-:Y:S02]  /*22720*/  IMAD.MOV.U32 R112, RZ, RZ, 0x8 ;  /* 0x00000008ff707424 */ /* 0x000fe400078e00ff */
[----:B------:R-:W-:-:S04]  /*22730*/  IMAD.MOV.U32 R101, RZ, RZ, R109 ;  /* 0x000000ffff657224 */ /* 0x000fc800078e006d */
[----:B------:R-:W-:-:S05]  /*22740*/  FADD.FTZ R101, R98, R101 ;  /* 0x0000006562657221 */ /* 0x000fca0000010000 */
[----:B------:R-:W-:-:S07]  /*22750*/  MOV R111, R101 ;  /* 0x00000065006f7202 */ /* 0x000fce0000000f00 */
[----:B------:R-:W-:Y:S05]  /*22760*/  WARPSYNC.COLLECTIVE R110, `(.L_x_1424) ;  /* 0x000000006e087348 */ /* 0x000fea0003c00000 */
[----:B------:R0:W1:Y:S02]  /*22770*/  SHFL.BFLY P1, R109, R111, R112, R113 ;  /* 0x0c0000706f6d7389 */ /* 0x0000640000020071 */
[----:B01----:R-:W-:Y:S05]  /*22780*/  ENDCOLLECTIVE ;  /* 0x000000000000791b */ /* 0x003fea0003800000 */
.L_x_1424:
[----:B------:R-:W-:Y:S01]  /*22790*/  HFMA2 R112, -RZ, RZ, 0, 9.5367431640625e-07 ;  /* 0x00000010ff707431 */ /* 0x000fe200000001ff */
[----:B------:R-:W-:-:S05]  /*227a0*/  MOV R100, R109 ;  /* 0x0000006d00647202 */ /* 0x000fca0000000f00 */
[----:B------:R-:W-:-:S04]  /*227b0*/  FADD.FTZ R100, R101, R100 ;  /* 0x0000006465647221 */ /* 0x000fc80000010000 */
[----:B------:R-:W-:-:S07]  /*227c0*/  IMAD.MOV.U32 R111, RZ, RZ, R100 ;  /* 0x000000ffff6f7224 */ /* 0x000fce00078e0064 */
[----:B------:R-:W-:Y:S05]  /*227d0*/  WARPSYNC.COLLECTIVE R110, `(.L_x_1425) ;  /* 0x000000006e087348 */ /* 0x000fea0003c00000 */
[----:B------:R0:W1:Y:S02]  /*227e0*/  SHFL.BFLY P1, R109, R111, R112, R113 ;  /* 0x0c0000706f6d7389 */ /* 0x0000640000020071 */
[----:B01----:R-:W-:Y:S05]  /*227f0*/  ENDCOLLECTIVE ;  /* 0x000000000000791b */ /* 0x003fea0003800000 */
.L_x_1425:
[----:B------:R-:W-:Y:S05]  /*22800*/  BRA `(.L_x_1426) ;  /* 0xffffffe000ac7947 */ /* 0x000fea000383ffff */
.L_x_1427:
        /* <DEDUP_REMOVED lines=15> */
.L_x_54337:


//--------------------- .text._ZN10layer_norm13ln_fwd_kernelINS_13Kernel_traitsI13__nv_bfloat16S2_S2_S2_fjLj1536ELj1ELj4ELj1ELj16ENS_18Kernel_traits_baseILj1536ES2_S2_S2_S2_fjLj128EEEEELb1ELb0ELb1ELb0EEEvNS_9FwdParamsE --------------------------
	.section	.text._ZN10layer_norm13ln_fwd_kernelINS_13Kernel_traitsI13__nv_bfloat16S2_S2_S2_fjLj1536ELj1ELj4ELj1ELj16ENS_18Kernel_traits_baseILj1536ES2_S2_S2_S2_fjLj128EEEEELb1ELb0ELb1ELb0EEEvNS_9FwdParamsE,"ax",@progbits
	.align	128
        .global         _ZN10layer_norm13ln_fwd_kernelINS_13Kernel_traitsI13__nv_bfloat16S2_S2_S2_fjLj1536ELj1ELj4ELj1ELj16ENS_18Kernel_traits_baseILj1536ES2_S2_S2_S2_fjLj128EEEEELb1ELb0ELb1ELb0EEEvNS_9FwdParamsE
        .type           _ZN10layer_norm13ln_fwd_kernelINS_13Kernel_traitsI13__nv_bfloat16S2_S2_S2_fjLj1536ELj1ELj4ELj1ELj16ENS_18Kernel_traits_baseILj1536ES2_S2_S2_S2_fjLj128EEEEELb1ELb0ELb1ELb0EEEvNS_9FwdParamsE,@function
        .size           _ZN10layer_norm13ln_fwd_kernelINS_13Kernel_traitsI13__nv_bfloat16S2_S2_S2_fjLj1536ELj1ELj4ELj1ELj16ENS_18Kernel_traits_baseILj1536ES2_S2_S2_S2_fjLj128EEEEELb1ELb0ELb1ELb0EEEvNS_9FwdParamsE,(.L_x_54338 - _ZN10layer_norm13ln_fwd_kernelINS_13Kernel_traitsI13__nv_bfloat16S2_S2_S2_fjLj1536ELj1ELj4ELj1ELj16ENS_18Kernel_traits_baseILj1536ES2_S2_S2_S2_fjLj128EEEEELb1ELb0ELb1ELb0EEEvNS_9FwdParamsE)
        .other          _ZN10layer_norm13ln_fwd_kernelINS_13Kernel_traitsI13__nv_bfloat16S2_S2_S2_fjLj1536ELj1ELj4ELj1ELj16ENS_18Kernel_traits_baseILj1536ES2_S2_S2_S2_fjLj128EEEEELb1ELb0ELb1ELb0EEEvNS_9FwdParamsE,@"STO_CUDA_ENTRY STV_DEFAULT"
_ZN10layer_norm13ln_fwd_kernelINS_13Kernel_traitsI13__nv_bfloat16S2_S2_S2_fjLj1536ELj1ELj4ELj1ELj16ENS_18Kernel_traits_baseILj1536ES2_S2_S2_S2_fjLj128EEEEELb1ELb0ELb1ELb0EEEvNS_9FwdParamsE:
.text._ZN10layer_norm13ln_fwd_kernelINS_13Kernel_traitsI13__nv_bfloat16S2_S2_S2_fjLj1536ELj1ELj4ELj1ELj16ENS_18Kernel_traits_baseILj1536ES2_S2_S2_S2_fjLj128EEEEELb1ELb0ELb1ELb0EEEvNS_9FwdParamsE:
        /* <DEDUP_REMOVED lines=12> */
[----:B---3--:R-:W-:Y:S01]  /*00c0*/  @P0 IMAD.MOV.U32 R3, RZ, RZ, R6 ;  /* 0x000000ffff030224 */ /* 0x008fe200078e0006 */
[----:B0-----:R-:W-:-:S05]  /*00d0*/  MOV R120, UR4 ;  /* 0x0000000400787c02 */ /* 0x001fca0008000f00 */
[----:B--2---:R-:W1:Y:S01]  /*00e0*/  @P0 LDG.E.64 R2, desc[UR6][R2.64] ;  /* 0x0000000602020981 */ /* 0x004e62000c1e1b00 */
[----:B------:R-:W-:-:S06]  /*00f0*/  IMAD.U32 R121, RZ, RZ, UR5 ;  /* 0x00000005ff797e24 */ /* 0x000fcc000f8e00ff */
[----:B------:R-:W2:Y:S01]  /*0100*/  @P0 LDG.E.64 R120, desc[UR6][R120.64] ;  /* 0x0000000678780981 */ /* 0x000ea2000c1e1b00 */
[----:B------:R-:W0:Y:S01]  /*0110*/  S2UR UR5, SR_CTAID.X ;  /* 0x00000000000579c3 */ /* 0x000e220000002500 */
[----:B-----5:R-:W-:Y:S01]  /*0120*/  UISETP.NE.U32.AND UP0, UPT, UR8, URZ, UPT ;  /* 0x000000ff0800728c */ /* 0x020fe2000bf05070 */
[----:B----4-:R-:W-:Y:S01]  /*0130*/  LOP3.LUT R130, R127, 0x1f, RZ, 0xc0, !PT ;  /* 0x0000001f7f827812 */ /* 0x010fe200078ec0ff */
[----:B------:R-:W-:Y:S01]  /*0140*/  BSSY.RECONVERGENT B0, `(.L_x_1428) ;  /* 0x0000082000007945 */ /* 0x000fe20003800200 */
[----:B------:R-:W-:Y:S01]  /*0150*/  SHF.R.S32.HI R0, RZ, 0x1f, R7 ;  /* 0x0000001fff007819 */ /* 0x000fe20000011407 */
[----:B------:R-:W-:Y:S02]  /*0160*/  UISETP.NE.AND.EX UP0, UPT, UR9, URZ, UPT, UP0 ;  /* 0x000000ff0900728c */ /* 0x000fe4000bf05300 */
[----:B------:R-:W-:Y:S01]  /*0170*/  IMAD.MOV.U32 R23, RZ, RZ, R130 ;  /* 0x000000ffff177224 */ /* 0x000fe200078e0082 */
[----:B------:R-:W3:Y:S01]  /*0180*/  LDC R4, c[0x0][0x360] ;  /* 0x0000d800ff047b82 */ /* 0x000ee20000000800 */
[----:B------:R-:W-:Y:S01]  /*0190*/  LEA.HI R0, R0, R7, RZ, 0x3 ;  /* 0x0000000700007211 */ /* 0x000fe200078f18ff */
[----:B0-----:R-:W-:-:S02]  /*01a0*/  USHF.L.U32 UR4, UR5, 0x2, URZ ;  /* 0x0000000205047899 */ /* 0x001fc400080006ff */
[--C-:B---3--:R-:W-:Y:S01]  /*01b0*/  IMAD R129, R4, UR5, R127.reuse ;  /* 0x0000000504817c24 */ /* 0x108fe2000f8e027f */
[----:B------:R-:W-:-:S04]  /*01c0*/  SHF.R.U32.HI R127, RZ, 0x5, R127 ;  /* 0x00000005ff7f7819 */ /* 0x000fc8000001167f */
[----:B------:R-:W-:Y:S02]  /*01d0*/  LOP3.LUT R127, R127, UR4, RZ, 0xfc, !PT ;  /* 0x000000047f7f7c12 */ /* 0x000fe4000f8efcff */
[----:B-1----:R-:W-:Y:S02]  /*01e0*/  @P0 IADD3 R157, P1, PT, R2, R5, RZ ;  /* 0x00000005029d0210 */ /* 0x002fe40007f3e0ff */
[----:B------:R-:W-:Y:S02]  /*01f0*/  LOP3.LUT R5, R23, 0x1f, RZ, 0x3c, !PT ;  /* 0x0000001f17057812 */ /* 0x000fe400078e3cff */
[----:B------:R-:W-:Y:S02]  /*0200*/  @P0 IADD3.X R6, PT, PT, RZ, R3, RZ, P1, !PT ;  /* 0x00000003ff060210 */ /* 0x000fe40000ffe4ff */
[----:B------:R-:W-:Y:S01]  /*0210*/  LEA.HI.SX32 R128, R0, R5, 0x1d ;  /* 0x0000000500807211 */ /* 0x000fe200078feaff */
[C---:B--2---:R-:W-:Y:S01]  /*0220*/  VIADD R22, R120.reuse, 0x9e3779b9 ;  /* 0x9e3779b978167836 */ /* 0x044fe20000000000 */
[C---:B------:R-:W-:Y:S01]  /*0230*/  IADD3 R25, PT, PT, R120.reuse, 0x3c6ef372, RZ ;  /* 0x3c6ef37278197810 */ /* 0x040fe20007ffe0ff */
[C---:B------:R-:W-:Y:S01]  /*0240*/  VIADD R24, R121.reuse, 0xbb67ae85 ;  /* 0xbb67ae8579187836 */ /* 0x040fe20000000000 */
[C---:B------:R-:W-:Y:S01]  /*0250*/  IADD3 R28, PT, PT, R121.reuse, 0x32370b8f, RZ ;  /* 0x32370b8f791c7810 */ /* 0x040fe20007ffe0ff */
[C---:B------:R-:W-:Y:S01]  /*0260*/  VIADD R26, R121.reuse, 0x76cf5d0a ;  /* 0x76cf5d0a791a7836 */ /* 0x040fe20000000000 */
[C---:B------:R-:W-:Y:S01]  /*0270*/  IADD3 R31, PT, PT, R120.reuse, 0x1715609d, RZ ;  /* 0x1715609d781f7810 */ /* 0x040fe20007ffe0ff */
[C---:B------:R-:W-:Y:S01]  /*0280*/  VIADD R27, R120.reuse, 0xdaa66d2b ;  /* 0xdaa66d2b781b7836 */ /* 0x040fe20000000000 */
[C---:B------:R-:W-:Y:S01]  /*0290*/  IADD3 R34, PT, PT, R121.reuse, 0x646e171e, RZ ;  /* 0x646e171e79227810 */ /* 0x040fe20007ffe0ff */
[C---:B------:R-:W-:Y:S01]  /*02a0*/  VIADD R29, R120.reuse, 0x78dde6e4 ;  /* 0x78dde6e4781d7836 */ /* 0x040fe20000000000 */
[C---:B------:R-:W-:Y:S01]  /*02b0*/  IADD3 R37, PT, PT, R120.reuse, -0xe443238, RZ ;  /* 0xf1bbcdc878257810 */ /* 0x040fe20007ffe0ff */
[C---:B------:R-:W-:Y:S01]  /*02c0*/  VIADD R30, R121.reuse, 0xed9eba14 ;  /* 0xed9eba14791e7836 */ /* 0x040fe20000000000 */
[C---:B------:R-:W-:Y:S01]  /*02d0*/  IADD3 R40, PT, PT, R121.reuse, -0x695add53, RZ ;  /* 0x96a522ad79287810 */ /* 0x040fe20007ffe0ff */
[----:B------:R-:W-:Y:S01]  /*02e0*/  VIADD R32, R121, 0xa9066899 ;  /* 0xa906689979207836 */ /* 0x000fe20000000000 */
[--C-:B------:R-:W-:Y:S01]  /*02f0*/  SHF.R.U64 R126, R157, 0x2, R6.reuse ;  /* 0x000000029d7e7819 */ /* 0x100fe20000001206 */
[C---:B------:R-:W-:Y:S01]  /*0300*/  VIADD R33, R120.reuse, 0xb54cda56 ;  /* 0xb54cda5678217836 */ /* 0x040fe20000000000 */
[----:B------:R-:W-:Y:S01]  /*0310*/  SHF.R.U32.HI R125, RZ, 0x2, R6 ;  /* 0x00000002ff7d7819 */ /* 0x000fe20000011606 */
[----:B------:R-:W-:-:S02]  /*0320*/  VIADD R35, R120, 0x5384540f ;  /* 0x5384540f78237836 */ /* 0x000fc40000000000 */
        /* <DEDUP_REMOVED lines=23> */
[----:B---3--:R-:W-:-:S04]  /*04a0*/  @P1 IMAD.WIDE.U32 R8, R23, 0x10, R8 ;  /* 0x0000001017081825 */ /* 0x008fc800078e0008 */
[----:B------:R-:W-:Y:S01]  /*04b0*/  @P1 VIADD R23, R23, 0x20 ;  /* 0x0000002017171836 */ /* 0x000fe20000000000 */
        /* <DEDUP_REMOVED lines=11> */
[C---:B---3--:R-:W-:Y:S01]  /*0570*/  @P3 IMAD.WIDE.U32 R16, R23.reuse, 0x10, R16 ;  /* 0x0000001017103825 */ /* 0x048fe200078e0010 */
[----:B------:R-:W-:-:S04]  /*0580*/  @P3 IADD3 R23, PT, PT, R23, 0x20, RZ ;  /* 0x0000002017173810 */ /* 0x000fc80007ffe0ff */
[----:B------:R0:W5:Y:S01]  /*0590*/  @P3 LD.E.128 R72, desc[UR6][R16.64] ;  /* 0x0000000610483980 */ /* 0x000162000c101d00 */
[----:B----4-:R-:W-:-:S05]  /*05a0*/  @P4 IMAD.WIDE.U32 R18, R23, 0x10, R18 ;  /* 0x0000001017124825 */ /* 0x010fca00078e0012 */
[----:B------:R0:W5:Y:S01]  /*05b0*/  @P4 LDG.E.128 R68, desc[UR6][R18.64] ;  /* 0x0000000612444981 */ /* 0x000162000c1e1d00 */
[----:B-1----:R-:W-:-:S05]  /*05c0*/  @P4 IMAD.WIDE.U32 R20, R23, 0x10, R20 ;  /* 0x0000001017144825 */ /* 0x002fca00078e0014 */
[----:B------:R0:W5:Y:S01]  /*05d0*/  @P4 LD.E.128 R64, desc[UR6][R20.64] ;  /* 0x0000000614404980 */ /* 0x000162000c101d00 */
[----:B------:R-:W-:Y:S01]  /*05e0*/  ISETP.GE.U32.AND P0, PT, R128, 0xc0, PT ;  /* 0x000000c08000780c */ /* 0x000fe20003f06070 */
[----:B------:R-:W-:-:S12]  /*05f0*/  @P4 VIADD R23, R23, 0x20 ;  /* 0x0000002017174836 */ /* 0x000fd80000000000 */
        /* <DEDUP_REMOVED lines=8> */
.L_x_1429:
        /* <DEDUP_REMOVED lines=21> */
[----:B---3--:R-:W-:-:S04]  /*07d0*/  @P3 IMAD.WIDE.U32 R10, R23, 0x10, R10 ;  /* 0x00000010170a3825 */ /* 0x008fc800078e000a */
[----:B------:R-:W-:Y:S01]  /*07e0*/  @P3 VIADD R23, R23, 0x20 ;  /* 0x0000002017173836 */ /* 0x000fe20000000000 */
[----:B------:R0:W5:Y:S03]  /*07f0*/  @P3 LDG.E.128 R76, desc[UR6][R10.64] ;  /* 0x000000060a4c3981 */ /* 0x000166000c1e1d00 */
[----:B----4-:R-:W-:-:S04]  /*0800*/  @P4 IMAD.WIDE.U32 R12, R23, 0x10, R12 ;  /* 0x00000010170c4825 */ /* 0x010fc800078e000c */
[----:B------:R-:W-:Y:S01]  /*0810*/  @P4 VIADD R23, R23, 0x20 ;  /* 0x0000002017174836 */ /* 0x000fe20000000000 */
[----:B------:R0:W5:Y:S03]  /*0820*/  @P4 LDG.E.128 R68, desc[UR6][R12.64] ;  /* 0x000000060c444981 */ /* 0x000166000c1e1d00 */
[----:B-1----:R-:W-:-:S05]  /*0830*/  @P5 IMAD.WIDE.U32 R2, R23, 0x10, R2 ;  /* 0x0000001017025825 */ /* 0x002fca00078e0002 */
[----:B------:R0:W5:Y:S01]  /*0840*/  @P5 LDG.E.128 R60, desc[UR6][R2.64] ;  /* 0x00000006023c5981 */ /* 0x000162000c1e1d00 */
[----:B------:R-:W-:Y:S01]  /*0850*/  HFMA2 R66, -RZ, RZ, 0, 0 ;  /* 0x00000000ff427431 */ /* 0x000fe200000001ff */
[----:B------:R-:W-:Y:S01]  /*0860*/  CS2R R64, SRZ ;  /* 0x0000000000407805 */ /* 0x000fe2000001ff00 */
[----:B------:R-:W-:Y:S01]  /*0870*/  IMAD.MOV.U32 R74, RZ, RZ, RZ ;  /* 0x000000ffff4a7224 */ /* 0x000fe200078e00ff */
[----:B------:R-:W-:Y:S01]  /*0880*/  CS2R R72, SRZ ;  /* 0x0000000000487805 */ /* 0x000fe2000001ff00 */
[----:B------:R-:W-:Y:S01]  /*0890*/  IMAD.MOV.U32 R82, RZ, RZ, RZ ;  /* 0x000000ffff527224 */ /* 0x000fe200078e00ff */
[----:B------:R-:W-:Y:S02]  /*08a0*/  CS2R R80, SRZ ;  /* 0x0000000000507805 */ /* 0x000fe4000001ff00 */
[----:B------:R-:W-:Y:S02]  /*08b0*/  MOV R90, RZ ;  /* 0x000000ff005a7202 */ /* 0x000fe40000000f00 */
[----:B------:R-:W-:Y:S01]  /*08c0*/  CS2R R88, SRZ ;  /* 0x0000000000587805 */ /* 0x000fe2000001ff00 */
[----:B------:R-:W-:Y:S01]  /*08d0*/  IMAD.MOV.U32 R98, RZ, RZ, RZ ;  /* 0x000000ffff627224 */ /* 0x000fe200078e00ff */
[----:B------:R-:W-:-:S02]  /*08e0*/  CS2R R96, SRZ ;  /* 0x0000000000607805 */ /* 0x000fc4000001ff00 */
[----:B------:R-:W-:Y:S02]  /*08f0*/  @P5 CS2R R58, SRZ ;  /* 0x00000000003a5805 */ /* 0x000fe4000001ff00 */
[----:B------:R-:W-:Y:S01]  /*0900*/  @P5 CS2R R56, SRZ ;  /* 0x0000000000385805 */ /* 0x000fe2000001ff00 */
[----:B------:R-:W-:Y:S01]  /*0910*/  @P0 IMAD.MOV.U32 R99, RZ, RZ, RZ ;  /* 0x000000ffff630224 */ /* 0x000fe200078e00ff */
[----:B------:R-:W-:Y:S01]  /*0920*/  @P1 MOV R91, RZ ;  /* 0x000000ff005b1202 */ /* 0x000fe20000000f00 */
[----:B------:R-:W-:Y:S01]  /*0930*/  @P2 IMAD.MOV.U32 R83, RZ, RZ, RZ ;  /* 0x000000ffff532224 */ /* 0x000fe200078e00ff */
[----:B------:R-:W-:Y:S01]  /*0940*/  @P4 MOV R67, RZ ;  /* 0x000000ff00434202 */ /* 0x000fe20000000f00 */
[----:B0-----:R-:W-:-:S07]  /*0950*/  @P3 IMAD.MOV.U32 R75, RZ, RZ, RZ ;  /* 0x000000ffff4b3224 */ /* 0x001fce00078e00ff */
.L_x_1430:
[----:B------:R-:W-:Y:S05]  /*0960*/  BSYNC.RECONVERGENT B0 ;  /* 0x0000000000007941 */ /* 0x000fea0003800200 */
.L_x_1428:
[----:B------:R-:W0:Y:S02]  /*0970*/  LDCU UR4, c[0x0][0x384] ;  /* 0x00007080ff0477ac */ /* 0x000e240008000800 */
[----:B0-----:R-:W-:-:S13]  /*0980*/  ISETP.GE.AND P0, PT, R127, UR4, PT ;  /* 0x000000047f007c0c */ /* 0x001fda000bf06270 */
[----:B------:R-:W-:Y:S05]  /*0990*/  @P0 EXIT ;  /* 0x000000000000094d */ /* 0x000fea0003800000 */
[----:B------:R-:W-:Y:S01]  /*09a0*/  IMAD.HI.U32 R0, R129, -0x326172a9, RZ ;  /* 0xcd9e8d5781007827 */ /* 0x000fe200078e00ff */
[----:B------:R-:W-:Y:S01]  /*09b0*/  LOP3.LUT R157, R157, 0x3, RZ, 0xc0, !PT ;  /* 0x000000039d9d7812 */ /* 0x000fe200078ec0ff */
[----:B------:R-:W0:Y:S01]  /*09c0*/  LDCU UR8, c[0x0][0x404] ;  /* 0x00008080ff0877ac */ /* 0x000e220008000800 */
[----:B-----5:R-:W-:Y:S01]  /*09d0*/  PRMT R124, R59, 0x7632, R124 ;  /* 0x000076323b7c7816 */ /* 0x020fe2000000007c */
[C---:B------:R-:W-:Y:S01]  /*09e0*/  IMAD.HI.U32 R3, R126.reuse, -0x2daee0ad, RZ ;  /* 0xd2511f537e037827 */ /* 0x040fe200078e00ff */
[----:B------:R-:W-:Y:S01]  /*09f0*/  LOP3.LUT R0, R125, R0, R120, 0x96, !PT ;  /* 0x000000007d007212 */ /* 0x000fe200078e9678 */
[----:B------:R-:W1:Y:S01]  /*0a00*/  LDCU.U8 UR9, c[0x0][0x410] ;  /* 0x00008200ff0977ac */ /* 0x000e620008000000 */
[----:B------:R-:W-:Y:S01]  /*0a10*/  PRMT R123, R63, 0x7632, R123 ;  /* 0x000076323f7b7816 */ /* 0x000fe2000000007b */
[----:B------:R-:W-:Y:S01]  /*0a20*/  IMAD R7, R126, -0x2daee0ad, RZ ;  /* 0xd2511f537e077824 */ /* 0x000fe200078e02ff */
[----:B------:R-:W-:Y:S01]  /*0a30*/  LOP3.LUT R3, R3, R121, RZ, 0x3c, !PT ;  /* 0x0000007903037212 */ /* 0x000fe200078e3cff */
[----:B------:R-:W-:Y:S01]  /*0a40*/  IMAD R5, R129, -0x326172a9, RZ ;  /* 0xcd9e8d5781057824 */ /* 0x000fe200078e02ff */
[----:B------:R-:W-:Y:S01]  /*0a50*/  PRMT R122, R58, 0x7632, R122 ;  /* 0x000076323a7a7816 */ /* 0x000fe2000000007a */
[----:B------:R-:W-:Y:S01]  /*0a60*/  IMAD.HI.U32 R4, R0, -0x2daee0ad, RZ ;  /* 0xd2511f5300047827 */ /* 0x000fe200078e00ff */
[----:B------:R-:W-:Y:S01]  /*0a70*/  PRMT R119, R62, 0x7632, R119 ;  /* 0x000076323e777816 */ /* 0x000fe20000000077 */
[----:B------:R-:W2:Y:S01]  /*0a80*/  LDCU UR12, c[0x0][0x448] ;  /* 0x00008900ff0c77ac */ /* 0x000ea20008000800 */
[----:B------:R-:W-:Y:S01]  /*0a90*/  PRMT R118, R57, 0x7632, R118 ;  /* 0x0000763239767816 */ /* 0x000fe20000000076 */
[----:B------:R-:W-:Y:S01]  /*0aa0*/  IMAD.HI.U32 R2, R3, -0x326172a9, RZ ;  /* 0xcd9e8d5703027827 */ /* 0x000fe200078e00ff */
[----:B------:R-:W-:Y:S01]  /*0ab0*/  LOP3.LUT R4, R24, R7, R4, 0x96, !PT ;  /* 0x0000000718047212 */ /* 0x000fe200078e9604 */
[----:B------:R-:W3:Y:S01]  /*0ac0*/  LDCU.64 UR10, c[0x0][0x408] ;  /* 0x00008100ff0a77ac */ /* 0x000ee20008000a00 */
[----:B------:R-:W-:Y:S01]  /*0ad0*/  PRMT R117, R61, 0x7632, R117 ;  /* 0x000076323d757816 */ /* 0x000fe20000000075 */
[----:B------:R-:W-:Y:S01]  /*0ae0*/  IMAD R6, R0, -0x2daee0ad, RZ ;  /* 0xd2511f5300067824 */ /* 0x000fe200078e02ff */
[----:B------:R-:W-:Y:S01]  /*0af0*/  LOP3.LUT R2, R22, R5, R2, 0x96, !PT ;  /* 0x0000000516027212 */ /* 0x000fe200078e9602 */
[----:B------:R-:W-:Y:S01]  /*0b00*/  IMAD R3, R3, -0x326172a9, RZ ;  /* 0xcd9e8d5703037824 */ /* 0x000fe200078e02ff */
[----:B------:R-:W-:Y:S01]  /*0b10*/  PRMT R116, R56, 0x7632, R116 ;  /* 0x0000763238747816 */ /* 0x000fe20000000074 */
[----:B------:R-:W-:Y:S01]  /*0b20*/  IMAD.HI.U32 R0, R4, -0x326172a9, RZ ;  /* 0xcd9e8d5704007827 */ /* 0x000fe200078e00ff */
[----:B------:R-:W-:Y:S01]  /*0b30*/  PRMT R115, R60, 0x7632, R115 ;  /* 0x000076323c737816 */ /* 0x000fe20000000073 */
[----:B------:R-:W4:Y:S01]  /*0b40*/  LDCU.64 UR4, c[0x0][0x3a0] ;  /* 0x00007400ff0477ac */ /* 0x000f220008000a00 */
        /* <DEDUP_REMOVED lines=74> */
[----:B------:R-:W-:Y:S01]  /*0ff0*/  IMAD.MOV.U32 R18, RZ, RZ, RZ ;  /* 0x000000ffff127224 */ /* 0x000fe200078e00ff */
[----:B------:R-:W-:Y:S01]  /*1000*/  LOP3.LUT R156, R39, R5, R156, 0x96, !PT ;  /* 0x00000005279c7212 */ /* 0x000fe200078e969c */
[----:B------:R-:W-:Y:S01]  /*1010*/  IMAD R178, R3, -0x326172a9, RZ ;  /* 0xcd9e8d5703b27824 */ /* 0x000fe200078e02ff */
[----:B------:R-:W-:Y:S01]  /*1020*/  PRMT R39, R86, 0x7632, R39 ;  /* 0x0000763256277816 */ /* 0x000fe20000000027 */
[----:B------:R-:W-:Y:S01]  /*1030*/  IMAD R183, R0, -0x2daee0ad, RZ ;  /* 0xd2511f5300b77824 */ /* 0x000fe200078e02ff */
        /* <DEDUP_REMOVED lines=8> */
[----:B01234-:R-:W-:-:S07]  /*10c0*/  PRMT R19, R100, 0x7632, R19 ;  /* 0x0000763264137816 */ /* 0x01ffce0000000013 */
.L_x_2162:
        /* <DEDUP_REMOVED lines=9> */
[----:B------:R-:W-:Y:S01]  /*1160*/  BSSY.RECONVERGENT B0, `(.L_x_1431) ;  /* 0x00006f3000007945 */ /* 0x000fe20003800200 */
[----:B0-----:R-:W-:-:S05]  /*1170*/  IMAD.WIDE R104, R127, 0x4, R104 ;  /* 0x000000047f687825 */ /* 0x001fca00078e0268 */
[----:B------:R0:W5:Y:S01]  /*1180*/  LDG.E R172, desc[UR6][R104.64] ;  /* 0x0000000668ac7981 */ /* 0x000162000c1e1900 */
[----:B--2---:R-:W-:-:S13]  /*1190*/  ISETP.GE.AND P1, PT, R188, 0x1, PT ;  /* 0x00000001bc00780c */ /* 0x004fda0003f26270 */
[----:B------:R-:W1:Y:S01]  /*11a0*/  @P1 S2R R176, SR_TID.X ;  /* 0x0000000000b01919 */ /* 0x000e620000002100 */
[----:B------:R-:W-:-:S04]  /*11b0*/  @P1 VIADD R173, R188, 0xffffffff ;  /* 0xffffffffbcad1836 */ /* 0x000fc80000000000 */
[----:B------:R-:W-:Y:S01]  /*11c0*/  @P1 IMAD R175, R173, R174, RZ ;  /* 0x000000aeadaf1224 */ /* 0x000fe200078e02ff */
[----:B------:R-:W-:-:S04]  /*11d0*/  LEA.HI.SX32 R173, R107, R130, 0x1d ;  /* 0x000000826bad7211 */ /* 0x000fc800078feaff */
        /* <DEDUP_REMOVED lines=11> */
.L_x_1434:
[----:B------:R-:W-:Y:S05]  /*1290*/  BSYNC.RECONVERGENT B1 ;  /* 0x0000000000017941 */ /* 0x000fea0003800200 */
.L_x_1433:
[----:B------:R-:W-:-:S04]  /*12a0*/  UISETP.NE.U32.AND UP0, UPT, UR4, URZ, UPT ;  /* 0x000000ff0400728c */ /* 0x000fc8000bf05070 */
[----:B------:R-:W-:-:S09]  /*12b0*/  UISETP.NE.AND.EX UP0, UPT, UR5, URZ, UPT, UP0 ;  /* 0x000000ff0500728c */ /* 0x000fd2000bf05300 */
[----:B------:R-:W-:Y:S05]  /*12c0*/  BRA.U !UP0, `(.L_x_1435) ;  /* 0x0000003508f07547 */ /* 0x000fea000b800000 */
[----:B------:R-:W0:Y:S02]  /*12d0*/  LDC.64 R104, c[0x0][0x3a0] ;  /* 0x0000e800ff687b82 */ /* 0x000e240000000a00 */
[----:B0-----:R-:W-:-:S06]  /*12e0*/  IMAD.WIDE.U32 R104, R173, 0x10, R104 ;  /* 0x00000010ad687825 */ /* 0x001fcc00078e0068 */
[----:B------:R-:W2:Y:S01]  /*12f0*/  LDG.E.128 R104, desc[UR6][R104.64] ;  /* 0x0000000668687981 */ /* 0x000ea2000c1e1d00 */
[----:B------:R-:W-:Y:S01]  /*1300*/  ISETP.GT.AND P2, PT, R188, RZ, PT ;  /* 0x000000ffbc00720c */ /* 0x000fe20003f44270 */
[----:B------:R-:W-:-:S12]  /*1310*/  BSSY.RECONVERGENT B1, `(.L_x_1436) ;  /* 0x000006b000017945 */ /* 0x000fd80003800200 */
[----:B------:R-:W-:Y:S02]  /*1320*/  @!P2 IMAD.MOV.U32 R141, RZ, RZ, R183 ;  /* 0x000000ffff8da224 */ /* 0x000fe400078e00b7 */
[----:B------:R-:W-:Y:S01]  /*1330*/  @!P2 IMAD.MOV.U32 R142, RZ, RZ, R157 ;  /* 0x000000ffff8ea224 */ /* 0x000fe200078e009d */
[----:B--2---:R-:W-:Y:S01]  /*1340*/  @!P2 SHF.L.U32 R17, R104, 0x10, RZ ;  /* 0x000000106811a819 */ /* 0x004fe200000006ff */
[----:B------:R-:W-:Y:S06]  /*1350*/  @!P2 BRA `(.L_x_1437) ;  /* 0x000000040098a947 */ /* 0x000fec0003800000 */
        /* <DEDUP_REMOVED lines=16> */
.L_x_1440:
        /* <DEDUP_REMOVED lines=13> */
.L_x_1442:
[----:B------:R-:W-:Y:S05]  /*1530*/  BSYNC.RECONVERGENT B3 ;  /* 0x0000000000037941 */ /* 0x000fea0003800200 */
.L_x_1441:
        /* <DEDUP_REMOVED lines=11> */
[----:B------:R-:W-:Y:S01]  /*15f0*/  IMAD.WIDE.U32 R156, R156, -0x326172a9, RZ ;  /* 0xcd9e8d579c9c7825 */ /* 0x000fe200078e00ff */
[----:B------:R-:W-:Y:S02]  /*1600*/  LOP3.LUT R17, R17, R176, R161, 0x96, !PT ;  /* 0x000000b011117212 */ /* 0x000fe400078e96a1 */
[C---:B------:R-:W-:Y:S01]  /*1610*/  IADD3 R161, PT, PT, R120.reuse, -0x255992d5, RZ ;  /* 0xdaa66d2b78a17810 */ /* 0x040fe20007ffe0ff */
[----:B------:R-:W-:Y:S02]  /*1620*/  VIADD R15, R120, 0x3c6ef372 ;  /* 0x3c6ef372780f7836 */ /* 0x000fe40000000000 */
[----:B------:R-:W-:Y:S02]  /*1630*/  VIADD R155, R121, 0x96a522ad ;  /* 0x96a522ad799b7836 */ /* 0x000fe40000000000 */
[----:B------:R-:W-:Y:S01]  /*1640*/  IMAD.MOV.U32 R142, RZ, RZ, RZ ;  /* 0x000000ffff8e7224 */ /* 0x000fe200078e00ff */
        /* <DEDUP_REMOVED lines=33> */
[----:B------:R-:W-:-:S03]  /*1860*/  LOP3.LUT R178, R17, R176, R161, 0x96, !PT ;  /* 0x000000b011b27212 */ /* 0x000fc600078e96a1 */
[----:B------:R-:W-:Y:S02]  /*1870*/  VIADD R15, R120, 0xf1bbcdc8 ;  /* 0xf1bbcdc8780f7836 */ /* 0x000fe40000000000 */
[----:B------:R-:W-:-:S03]  /*1880*/  IMAD.WIDE.U32 R178, R178, -0x326172a9, RZ ;  /* 0xcd9e8d57b2b27825 */ /* 0x000fc600078e00ff */
[----:B------:R-:W-:Y:S02]  /*1890*/  LOP3.LUT R16, R15, R16, R157, 0x96, !PT ;  /* 0x000000100f107212 */ /* 0x000fe400078e969d */
[----:B------:R-:W-:-:S03]  /*18a0*/  IADD3 R15, PT, PT, R120, -0x700cb87f, RZ ;  /* 0x8ff34781780f7810 */ /* 0x000fc60007ffe0ff */
[----:B------:R-:W-:Y:S01]  /*18b0*/  IMAD.WIDE.U32 R16, R16, -0x2daee0ad, RZ ;  /* 0xd2511f5310107825 */ /* 0x000fe200078e00ff */
[----:B------:R-:W-:Y:S02]  /*18c0*/  LOP3.LUT R156, R15, R156, R179, 0x96, !PT ;  /* 0x0000009c0f9c7212 */ /* 0x000fe400078e96b3 */
[----:B------:R-:W-:Y:S01]  /*18d0*/  MOV R15, R183 ;  /* 0x000000b7000f7202 */ /* 0x000fe20000000f00 */
[----:B------:R-:W-:Y:S01]  /*18e0*/  IMAD.MOV.U32 R141, RZ, RZ, R16 ;  /* 0x000000ffff8d7224 */ /* 0x000fe200078e0010 */
[----:B------:R-:W-:-:S07]  /*18f0*/  LOP3.LUT R155, R155, R160, R17, 0x96, !PT ;  /* 0x000000a09b9b7212 */ /* 0x000fce00078e9611 */
.L_x_1439:
[----:B------:R-:W-:Y:S05]  /*1900*/  BSYNC.RECONVERGENT B2 ;  /* 0x0000000000027941 */ /* 0x000fea0003800200 */
.L_x_1438:
[----:B------:R-:W-:Y:S01]  /*1910*/  I2FP.F32.U32 R15, R15 ;  /* 0x0000000f000f7245 */ /* 0x000fe20000201000 */
[----:B------:R-:W-:Y:S01]  /*1920*/  IMAD.MOV.U32 R160, RZ, RZ, 0x2f800000 ;  /* 0x2f800000ffa07424 */ /* 0x000fe200078e00ff */
[----:B-----5:R-:W-:-:S03]  /*1930*/  SHF.L.U32 R16, R52, 0x10, RZ ;  /* 0x0000001034107819 */ /* 0x020fc600000006ff */
[----:B------:R-:W-:Y:S01]  /*1940*/  FFMA.FTZ R15, R15, R160, 1.1641532182693481445e-10 ;  /* 0x2f0000000f0f7423 */ /* 0x000fe200000100a0 */
[----:B------:R-:W-:Y:S02]  /*1950*/  IMAD.U32 R160, R104, 0x10000, RZ ;  /* 0x0001000068a07824 */ /* 0x000fe400078e00ff */
[----:B------:R-:W-:Y:S02]  /*1960*/  FMUL.FTZ R16, R16, UR11 ;  /* 0x0000000b10107c20 */ /* 0x000fe40008410000 */
[----:B------:R-:W-:Y:S02]  /*1970*/  FSETP.GTU.FTZ.AND P3, PT, R15, UR8, PT ;  /* 0x000000080f007c0b */ /* 0x000fe4000bf7c000 */
[----:B------:R-:W-:-:S05]  /*1980*/  FMUL.FTZ R16, R16, UR10 ;  /* 0x0000000a10107c20 */ /* 0x000fca0008410000 */
[----:B------:R-:W-:Y:S02]  /*1990*/  FSEL R17, R16, RZ, !P3 ;  /* 0x000000ff10117208 */ /* 0x000fe40005800000 */
[----:B------:R-:W-:-:S03]  /*19a0*/  SEL R16, RZ, 0x1, P3 ;  /* 0x00000001ff107807 */ /* 0x000fc60001800000 */
[----:B------:R-:W-:-:S07]  /*19b0*/  FADD.FTZ R17, R160, R17 ;  /* 0x00000011a0117221 */ /* 0x000fce0000010000 */
.L_x_1437:
[----:B------:R-:W-:Y:S05]  /*19c0*/  BSYNC.RECONVERGENT B1 ;  /* 0x0000000000017941 */ /* 0x000fea0003800200 */
.L_x_1436:
[----:B------:R-:W-:Y:S01]  /*19d0*/  @!P2 PRMT R15, R104, 0x7632, R15 ;  /* 0x00007632680fa816 */ /* 0x000fe2000000000f */
[----:B------:R-:W-:Y:S01]  /*19e0*/  BSSY.RECONVERGENT B1, `(.L_x_1443) ;  /* 0x000006e000017945 */ /* 0x000fe20003800200 */
[----:B------:R-:W-:Y:S01]  /*19f0*/  F2FP.BF16.F32.PACK_AB R183, RZ, R17 ;  /* 0x00000011ffb7723e */ /* 0x000fe200000010ff */
[----:B------:R-:W-:Y:S01]  /*1a00*/  @!P2 IMAD.MOV.U32 R159, RZ, RZ, R141 ;  /* 0x000000ffff9fa224 */ /* 0x000fe200078e008d */
[----:B------:R-:W-:Y:S01]  /*1a10*/  @!P2 MOV R157, R142 ;  /* 0x0000008e009da202 */ /* 0x000fe20000000f00 */
[----:B------:R-:W-:Y:S01]  /*1a20*/  @!P2 IMAD.U32 R15, R15, 0x10000, RZ ;  /* 0x000100000f0fa824 */ /* 0x000fe200078e00ff */
        /* <DEDUP_REMOVED lines=17> */
.L_x_1447:
        /* <DEDUP_REMOVED lines=13> */
.L_x_1449:
[----:B------:R-:W-:Y:S05]  /*1c10*/  BSYNC.RECONVERGENT B3 ;  /* 0x0000000000037941 */ /* 0x000fea0003800200 */
.L_x_1448:
[----:B------:R-:W-:Y:S01]  /*1c20*/  IMAD.WIDE.U32 R156, R129, -0x326172a9, RZ ;  /* 0xcd9e8d57819c7825 */ /* 0x000fe200078e00ff */
[----:B------:R-:W-:Y:S02]  /*1c30*/  LOP3.LUT R14, R18, R161, R121, 0x96, !PT ;  /* 0x000000a1120e7212 */ /* 0x000fe400078e9679 */
[----:B------:R-:W-:Y:S02]  /*1c40*/  IADD3 R155, PT, PT, R120, -0x61c88647, RZ ;  /* 0x9e3779b9789b7810 */ /* 0x000fe40007ffe0ff */
[----:B------:R-:W-:Y:S01]  /*1c50*/  LOP3.LUT R176, R125, R157, R120, 0x96, !PT ;  /* 0x0000009d7db07212 */ /* 0x000fe200078e9678 */
[----:B------:R-:W-:-:S04]  /*1c60*/  IMAD.WIDE.U32 R14, R14, -0x326172a9, RZ ;  /* 0xcd9e8d570e0e7825 */ /* 0x000fc800078e00ff */
        /* <DEDUP_REMOVED lines=12> */
[----:B------:R-:W-:Y:S02]  /*1d30*/  VIADD R155, R120, 0xdaa66d2b ;  /* 0xdaa66d2b789b7836 */ /* 0x000fe40000000000 */
[----:B------:R-:W-:-:S03]  /*1d40*/  IMAD.WIDE.U32 R176, R176, -0x2daee0ad, RZ ;  /* 0xd2511f53b0b07825 */ /* 0x000fc600078e00ff */
[----:B------:R-:W-:Y:S01]  /*1d50*/  LOP3.LUT R155, R155, R156, R15, 0x96, !PT ;  /* 0x0000009c9b9b7212 */ /* 0x000fe200078e960f */
[----:B------:R-:W-:Y:S01]  /*1d60*/  VIADD R15, R120, 0x78dde6e4 ;  /* 0x78dde6e4780f7836 */ /* 0x000fe20000000000 */
[----:B------:R-:W-:-:S03]  /*1d70*/  LOP3.LUT R157, R157, R160, R177, 0x96, !PT ;  /* 0x000000a09d9d7212 */ /* 0x000fc600078e96b1 */
        /* <DEDUP_REMOVED lines=13> */
[----:B------:R-:W-:Y:S02]  /*1e50*/  VIADD R155, R121, 0x646e171e ;  /* 0x646e171e799b7836 */ /* 0x000fe40000000000 */
[----:B------:R-:W-:-:S03]  /*1e60*/  IMAD.WIDE.U32 R156, R157, -0x326172a9, RZ ;  /* 0xcd9e8d579d9c7825 */ /* 0x000fc600078e00ff */
[----:B------:R-:W-:Y:S02]  /*1e70*/  LOP3.LUT R155, R155, R176, R161, 0x96, !PT ;  /* 0x000000b09b9b7212 */ /* 0x000fe400078e96a1 */
[----:B------:R-:W-:Y:S01]  /*1e80*/  LOP3.LUT R176, R15, R14, R157, 0x96, !PT ;  /* 0x0000000e0fb07212 */ /* 0x000fe200078e969d */
[----:B------:R-:W-:Y:S02]  /*1e90*/  VIADD R157, R121, 0x1fd5c5a3 ;  /* 0x1fd5c5a3799d7836 */ /* 0x000fe40000000000 */
        /* <DEDUP_REMOVED lines=15> */
[----:B------:R-:W-:Y:S02]  /*1f90*/  LOP3.LUT R156, R155, R156, R179, 0x96, !PT ;  /* 0x0000009c9b9c7212 */ /* 0x000fe400078e96b3 */
[----:B------:R-:W-:Y:S01]  /*1fa0*/  LOP3.LUT R155, R157, R160, R15, 0x96, !PT ;  /* 0x000000a09d9b7212 */ /* 0x000fe200078e960f */
[----:B------:R-:W-:Y:S01]  /*1fb0*/  IMAD.MOV.U32 R157, RZ, RZ, RZ ;  /* 0x000000ffff9d7224 */ /* 0x000fe200078e00ff */
[----:B------:R-:W-:Y:S01]  /*1fc0*/  MOV R159, R14 ;  /* 0x0000000e009f7202 */ /* 0x000fe20000000f00 */
[----:B------:R-:W-:-:S07]  /*1fd0*/  IMAD.MOV.U32 R14, RZ, RZ, R141 ;  /* 0x000000ffff0e7224 */ /* 0x000fce00078e008d */
.L_x_1446:
[----:B------:R-:W-:Y:S05]  /*1fe0*/  BSYNC.RECONVERGENT B2 ;  /* 0x0000000000027941 */ /* 0x000fea0003800200 */
.L_x_1445:
[----:B-----5:R-:W-:Y:S01]  /*1ff0*/  PRMT R15, R52, 0x7632, R15 ;  /* 0x00007632340f7816 */ /* 0x020fe2000000000f */
[----:B------:R-:W-:Y:S01]  /*2000*/  HFMA2 R141, -RZ, RZ, 0.1171875, 0 ;  /* 0x2f800000ff8d7431 */ /* 0x000fe200000001ff */
[----:B------:R-:W-:Y:S02]  /*2010*/  I2FP.F32.U32 R14, R14 ;  /* 0x0000000e000e7245 */ /* 0x000fe40000201000 */
[----:B------:R-:W-:Y:S01]  /*2020*/  PRMT R104, R104, 0x7632, R104 ;  /* 0x0000763268687816 */ /* 0x000fe20000000068 */
[----:B------:R-:W-:Y:S02]  /*2030*/  IMAD.U32 R15, R15, 0x10000, RZ ;  /* 0x000100000f0f7824 */ /* 0x000fe400078e00ff */
[----:B------:R-:W-:Y:S02]  /*2040*/  FFMA.FTZ R14, R14, R141, 1.1641532182693481445e-10 ;  /* 0x2f0000000e0e7423 */ /* 0x000fe4000001008d */
[----:B------:R-:W-:Y:S01]  /*2050*/  FMUL.FTZ R15, R15, UR11 ;  /* 0x0000000b0f0f7c20 */ /* 0x000fe20008410000 */
[----:B------:R-:W-:-:S02]  /*2060*/  IMAD.U32 R104, R104, 0x10000, RZ ;  /* 0x0001000068687824 */ /* 0x000fc400078e00ff */
[----:B------:R-:W-:Y:S01]  /*2070*/  FSETP.GTU.FTZ.AND P3, PT, R14, UR8, PT ;  /* 0x000000080e007c0b */ /* 0x000fe2000bf7c000 */
[----:B------:R-:W-:-:S03]  /*2080*/  FMUL.FTZ R15, R15, UR10 ;  /* 0x0000000a0f0f7c20 */ /* 0x000fc60008410000 */
[----:B------:R-:W-:Y:S02]  /*2090*/  SEL R14, RZ, 0x1, P3 ;  /* 0x00000001ff0e7807 */ /* 0x000fe40001800000 */
[----:B------:R-:W-:-:S05]  /*20a0*/  FSEL R15, R15, RZ, !P3 ;  /* 0x000000ff0f0f7208 */ /* 0x000fca0005800000 */
[----:B------:R-:W-:-:S07]  /*20b0*/  FADD.FTZ R15, R104, R15 ;  /* 0x0000000f680f7221 */ /* 0x000fce0000010000 */
.L_x_1444:
[----:B------:R-:W-:Y:S05]  /*20c0*/  BSYNC.RECONVERGENT B1 ;  /* 0x0000000000017941 */ /* 0x000fea0003800200 */
.L_x_1443:
[----:B------:R-:W-:Y:S01]  /*20d0*/  BSSY.RECONVERGENT B1, `(.L_x_1450) ;  /* 0x000006c000017945 */ /* 0x000fe20003800200 */
[----:B------:R-:W-:Y:S01]  /*20e0*/  F2FP.BF16.F32.PACK_AB R184, RZ, R15 ;  /* 0x0000000fffb8723e */ /* 0x000fe200000010ff */
[----:B------:R-:W-:Y:S01]  /*20f0*/  @!P2 IMAD.MOV.U32 R104, RZ, RZ, R159 ;  /* 0x000000ffff68a224 */ /* 0x000fe200078e009f */
[----:B------:R-:W-:Y:S01]  /*2100*/  @!P2 SHF.L.U32 R142, R105, 0x10, RZ ;  /* 0x00000010698ea819 */ /* 0x000fe200000006ff */
[----:B------:R-:W-:Y:S01]  /*2110*/  @!P2 IMAD.MOV.U32 R160, RZ, RZ, R157 ;  /* 0x000000ffffa0a224 */ /* 0x000fe200078e009d */
[----:B------:R-:W-:Y:S06]  /*2120*/  @!P2 BRA `(.L_x_1451) ;  /* 0x000000040098a947 */ /* 0x000fec0003800000 */
[----:B------:R-:W-:Y:S01]  /*2130*/  ISETP.NE.AND P3, PT, R157, 0x1, PT ;  /* 0x000000019d00780c */ /* 0x000fe20003f65270 */
[----:B------:R-:W-:Y:S01]  /*2140*/  BSSY.RECONVERGENT B2, `(.L_x_1452) ;  /* 0x0000059000027945 */ /* 0x000fe20003800200 */
[----:B------:R-:W-:Y:S01]  /*2150*/  MOV R160, 0x2 ;  /* 0x0000000200a07802 */ /* 0x000fe20000000f00 */
[----:B------:R-:W-:Y:S02]  /*2160*/  IMAD.MOV.U32 R13, RZ, RZ, R178 ;  /* 0x000000ffff0d7224 */ /* 0x000fe400078e00b2 */
[----:B------:R-:W-:-:S08]  /*2170*/  IMAD.MOV.U32 R104, RZ, RZ, R159 ;  /* 0x000000ffff687224 */ /* 0x000fd000078e009f */
[----:B------:R-:W-:Y:S05]  /*2180*/  @!P3 BRA `(.L_x_1453) ;  /* 0x000000040050b947 */ /* 0x000fea0003800000 */
[----:B------:R-:W-:-:S13]  /*2190*/  ISETP.NE.AND P3, PT, R157, 0x3, PT ;  /* 0x000000039d00780c */ /* 0x000fda0003f65270 */
[----:B------:R-:W-:Y:S05]  /*21a0*/  @!P3 BRA `(.L_x_1454) ;  /* 0x000000000020b947 */ /* 0x000fea0003800000 */
[----:B------:R-:W-:-:S13]  /*21b0*/  ISETP.NE.AND P3, PT, R157, 0x2, PT ;  /* 0x000000029d00780c */ /* 0x000fda0003f65270 */
[----:B------:R-:W-:Y:S01]  /*21c0*/  @!P3 MOV R160, 0x3 ;  /* 0x0000000300a0b802 */ /* 0x000fe20000000f00 */
[----:B------:R-:W-:Y:S01]  /*21d0*/  @!P3 IMAD.MOV.U32 R104, RZ, RZ, R159 ;  /* 0x000000ffff68b224 */ /* 0x000fe200078e009f */
[----:B------:R-:W-:Y:S01]  /*21e0*/  @P3 IADD3 R160, PT, PT, R157, 0x1, RZ ;  /* 0x000000019da03810 */ /* 0x000fe20007ffe0ff */
[----:B------:R-:W-:Y:S02]  /*21f0*/  @!P3 IMAD.MOV.U32 R13, RZ, RZ, R155 ;  /* 0x000000ffff0db224 */ /* 0x000fe400078e009b */
[----:B------:R-:W-:Y:S02]  /*2200*/  @P3 IMAD.MOV.U32 R104, RZ, RZ, R159 ;  /* 0x000000ffff683224 */ /* 0x000fe400078e009f */
[----:B------:R-:W-:Y:S01]  /*2210*/  @P3 IMAD.MOV.U32 R13, RZ, RZ, R156 ;  /* 0x000000ffff0d3224 */ /* 0x000fe200078e009c */
[----:B------:R-:W-:Y:S06]  /*2220*/  BRA `(.L_x_1453) ;  /* 0x0000000400287947 */ /* 0x000fec0003800000 */
.L_x_1454:
        /* <DEDUP_REMOVED lines=13> */
.L_x_1456:
[----:B------:R-:W-:Y:S05]  /*2300*/  BSYNC.RECONVERGENT B3 ;  /* 0x0000000000037941 */ /* 0x000fea0003800200 */
.L_x_1455:
        /* <DEDUP_REMOVED lines=19> */
[----:B------:R-:W-:Y:S02]  /*2440*/  IADD3 R13, PT, PT, R121, 0x32370b8f, RZ ;  /* 0x32370b8f790d7810 */ /* 0x000fe40007ffe0ff */
[----:B------:R-:W-:Y:S02]  /*2450*/  LOP3.LUT R141, R141, R156, R161, 0x96, !PT ;  /* 0x0000009c8d8d7212 */ /* 0x000fe400078e96a1 */
[----:B------:R-:W-:-:S03]  /*2460*/  LOP3.LUT R13, R13, R176, R179, 0x96, !PT ;  /* 0x000000b00d0d7212 */ /* 0x000fc600078e96b3 */
[----:B------:R-:W-:-:S04]  /*2470*/  IMAD.WIDE.U32 R176, R141, -0x2daee0ad, RZ ;  /* 0xd2511f538db07825 */ /* 0x000fc800078e00ff */
[----:B------:R-:W-:-:S04]  /*2480*/  IMAD.WIDE.U32 R156, R13, -0x326172a9, RZ ;  /* 0xcd9e8d570d9c7825 */ /* 0x000fc800078e00ff */
[----:B------:R-:W-:Y:S02]  /*2490*/  VIADD R13, R120, 0x78dde6e4 ;  /* 0x78dde6e4780d7836 */ /* 0x000fe40000000000 */
[----:B------:R-:W-:-:S03]  /*24a0*/  VIADD R141, R121, 0xed9eba14 ;  /* 0xed9eba14798d7836 */ /* 0x000fc60000000000 */
[----:B------:R-:W-:Y:S02]  /*24b0*/  LOP3.LUT R13, R13, R160, R157, 0x96, !PT ;  /* 0x000000a00d0d7212 */ /* 0x000fe400078e969d */
[----:B------:R-:W-:-:S03]  /*24c0*/  LOP3.LUT R141, R141, R178, R177, 0x96, !PT ;  /* 0x000000b28d8d7212 */ /* 0x000fc600078e96b1 */
[----:B------:R-:W-:-:S04]  /*24d0*/  IMAD.WIDE.U32 R178, R13, -0x2daee0ad, RZ ;  /* 0xd2511f530db27825 */ /* 0x000fc800078e00ff */
[----:B------:R-:W-:Y:S02]  /*24e0*/  VIADD R13, R121, 0xa9066899 ;  /* 0xa9066899790d7836 */ /* 0x000fe40000000000 */
[----:B------:R-:W-:Y:S01]  /*24f0*/  IMAD.WIDE.U32 R160, R141, -0x326172a9, RZ ;  /* 0xcd9e8d578da07825 */ /* 0x000fe200078e00ff */
[----:B------:R-:W-:Y:S02]  /*2500*/  IADD3 R141, PT, PT, R120, 0x1715609d, RZ ;  /* 0x1715609d788d7810 */ /* 0x000fe40007ffe0ff */
[----:B------:R-:W-:Y:S02]  /*2510*/  LOP3.LUT R13, R13, R176, R179, 0x96, !PT ;  /* 0x000000b00d0d7212 */ /* 0x000fe400078e96b3 */
[----:B------:R-:W-:-:S03]  /*2520*/  LOP3.LUT R141, R141, R156, R161, 0x96, !PT ;  /* 0x0000009c8d8d7212 */ /* 0x000fc600078e96a1 */
[----:B------:R-:W-:Y:S01]  /*2530*/  IMAD.WIDE.U32 R156, R13, -0x326172a9, RZ ;  /* 0xcd9e8d570d9c7825 */ /* 0x000fe200078e00ff */
[----:B------:R-:W-:-:S03]  /*2540*/  IADD3 R13, PT, PT, R120, -0x4ab325aa, RZ ;  /* 0xb54cda56780d7810 */ /* 0x000fc60007ffe0ff */
[----:B------:R-:W-:Y:S01]  /*2550*/  IMAD.WIDE.U32 R176, R141, -0x2daee0ad, RZ ;  /* 0xd2511f538db07825 */ /* 0x000fe200078e00ff */
[----:B------:R-:W-:-:S03]  /*2560*/  LOP3.LUT R13, R13, R160, R157, 0x96, !PT ;  /* 0x000000a00d0d7212 */ /* 0x000fc600078e969d */
[----:B------:R-:W-:-:S05]  /*2570*/  VIADD R141, R121, 0x646e171e ;  /* 0x646e171e798d7836 */ /* 0x000fca0000000000 */
[----:B------:R-:W-:Y:S01]  /*2580*/  LOP3.LUT R141, R141, R178, R177, 0x96, !PT ;  /* 0x000000b28d8d7212 */ /* 0x000fe200078e96b1 */
[----:B------:R-:W-:-:S04]  /*2590*/  IMAD.WIDE.U32 R178, R13, -0x2daee0ad, RZ ;  /* 0xd2511f530db27825 */ /* 0x000fc800078e00ff */
[----:B------:R-:W-:Y:S02]  /*25a0*/  VIADD R13, R121, 0x1fd5c5a3 ;  /* 0x1fd5c5a3790d7836 */ /* 0x000fe40000000000 */
[----:B------:R-:W-:-:S03]  /*25b0*/  IMAD.WIDE.U32 R160, R141, -0x326172a9, RZ ;  /* 0xcd9e8d578da07825 */ /* 0x000fc600078e00ff */
[----:B------:R-:W-:Y:S01]  /*25c0*/  LOP3.LUT R13, R13, R176, R179, 0x96, !PT ;  /* 0x000000b00d0d7212 */ /* 0x000fe200078e96b3 */
[----:B------:R-:W-:-:S05]  /*25d0*/  VIADD R141, R120, 0x5384540f ;  /* 0x5384540f788d7836 */ /* 0x000fca0000000000 */
[----:B------:R-:W-:Y:S01]  /*25e0*/  LOP3.LUT R141, R141, R156, R161, 0x96, !PT ;  /* 0x0000009c8d8d7212 */ /* 0x000fe200078e96a1 */
[----:B------:R-:W-:-:S04]  /*25f0*/  IMAD.WIDE.U32 R156, R13, -0x326172a9, RZ ;  /* 0xcd9e8d570d9c7825 */ /* 0x000fc800078e00ff */
[C---:B------:R-:W-:Y:S02]  /*2600*/  VIADD R13, R120.reuse, 0xf1bbcdc8 ;  /* 0xf1bbcdc8780d7836 */ /* 0x040fe40000000000 */
[----:B------:R-:W-:Y:S01]  /*2610*/  IMAD.WIDE.U32 R176, R141, -0x2daee0ad, RZ ;  /* 0xd2511f538db07825 */ /* 0x000fe200078e00ff */
[----:B------:R-:W-:Y:S02]  /*2620*/  IADD3 R141, PT, PT, R121, -0x24c28bd8, RZ ;  /* 0xdb3d7428798d7810 */ /* 0x000fe40007ffe0ff */
[----:B------:R-:W-:Y:S01]  /*2630*/  LOP3.LUT R160, R13, R160, R157, 0x96, !PT ;  /* 0x000000a00da07212 */ /* 0x000fe200078e969d */
[----:B------:R-:W-:Y:S01]  /*2640*/  VIADD R13, R120, 0x8ff34781 ;  /* 0x8ff34781780d7836 */ /* 0x000fe20000000000 */
[----:B------:R-:W-:-:S03]  /*2650*/  LOP3.LUT R178, R141, R178, R177, 0x96, !PT ;  /* 0x000000b28db27212 */ /* 0x000fc600078e96b1 */
[----:B------:R-:W-:-:S04]  /*2660*/  IMAD.WIDE.U32 R160, R160, -0x2daee0ad, RZ ;  /* 0xd2511f53a0a07825 */ /* 0x000fc800078e00ff */
[----:B------:R-:W-:Y:S01]  /*2670*/  IMAD.WIDE.U32 R178, R178, -0x326172a9, RZ ;  /* 0xcd9e8d57b2b27825 */ /* 0x000fe200078e00ff */
[----:B------:R-:W-:-:S03]  /*2680*/  LOP3.LUT R155, R155, R176, R161, 0x96, !PT ;  /* 0x000000b09b9b7212 */ /* 0x000fc600078e96a1 */
[----:B------:R-:W-:Y:S02]  /*2690*/  IMAD.MOV.U32 R104, RZ, RZ, R160 ;  /* 0x000000ffff687224 */ /* 0x000fe400078e00a0 */
[----:B------:R-:W-:Y:S01]  /*26a0*/  HFMA2 R160, -RZ, RZ, 0, 0 ;  /* 0x00000000ffa07431 */ /* 0x000fe200000001ff */
[----:B------:R-:W-:Y:S01]  /*26b0*/  LOP3.LUT R156, R13, R156, R179, 0x96, !PT ;  /* 0x0000009c0d9c7212 */ /* 0x000fe200078e96b3 */
[----:B------:R-:W-:-:S07]  /*26c0*/  IMAD.MOV.U32 R13, RZ, RZ, R159 ;  /* 0x000000ffff0d7224 */ /* 0x000fce00078e009f */
.L_x_1453:
[----:B------:R-:W-:Y:S05]  /*26d0*/  BSYNC.RECONVERGENT B2 ;  /* 0x0000000000027941 */ /* 0x000fea0003800200 */
.L_x_1452:
[----:B------:R-:W-:Y:S01]  /*26e0*/  I2FP.F32.U32 R13, R13 ;  /* 0x0000000d000d7245 */ /* 0x000fe20000201000 */
[----:B------:R-:W-:Y:S02]  /*26f0*/  IMAD.MOV.U32 R142, RZ, RZ, 0x2f800000 ;  /* 0x2f800000ff8e7424 */ /* 0x000fe400078e00ff */
[----:B-----5:R-:W-:Y:S02]  /*2700*/  IMAD.U32 R141, R53, 0x10000, RZ ;  /* 0x00010000358d7824 */ /* 0x020fe400078e00ff */
[----:B------:R-:W-:Y:S01]  /*2710*/  FFMA.FTZ R13, R13, R142, 1.1641532182693481445e-10 ;  /* 0x2f0000000d0d7423 */ /* 0x000fe2000001008e */
[----:B------:R-:W-:Y:S01]  /*2720*/  SHF.L.U32 R142, R105, 0x10, RZ ;  /* 0x00000010698e7819 */ /* 0x000fe200000006ff */
[----:B------:R-:W-:-:S03]  /*2730*/  FMUL.FTZ R141, R141, UR11 ;  /* 0x0000000b8d8d7c20 */ /* 0x000fc60008410000 */
[----:B------:R-:W-:Y:S01]  /*2740*/  FSETP.GTU.FTZ.AND P3, PT, R13, UR8, PT ;  /* 0x000000080d007c0b */ /* 0x000fe2000bf7c000 */
[----:B------:R-:W-:-:S03]  /*2750*/  FMUL.FTZ R141, R141, UR10 ;  /* 0x0000000a8d8d7c20 */ /* 0x000fc60008410000 */
[----:B------:R-:W-:Y:S02]  /*2760*/  SEL R13, RZ, 0x1, P3 ;  /* 0x00000001ff0d7807 */ /* 0x000fe40001800000 */
[----:B------:R-:W-:-:S05]  /*2770*/  FSEL R141, R141, RZ, !P3 ;  /* 0x000000ff8d8d7208 */ /* 0x000fca0005800000 */
[----:B------:R-:W-:-:S07]  /*2780*/  FADD.FTZ R142, R142, R141 ;  /* 0x0000008d8e8e7221 */ /* 0x000fce0000010000 */
.L_x_1451:
[----:B------:R-:W-:Y:S05]  /*2790*/  BSYNC.RECONVERGENT B1 ;  /* 0x0000000000017941 */ /* 0x000fea0003800200 */
.L_x_1450:
[----:B------:R-:W-:Y:S01]  /*27a0*/  @!P2 PRMT R141, R105, 0x7632, R141 ;  /* 0x00007632698da816 */ /* 0x000fe2000000008d */
        /* <DEDUP_REMOVED lines=22> */
.L_x_1461:
        /* <DEDUP_REMOVED lines=13> */
.L_x_1463:
[----:B------:R-:W-:Y:S05]  /*29e0*/  BSYNC.RECONVERGENT B3 ;  /* 0x0000000000037941 */ /* 0x000fea0003800200 */
.L_x_1462:
[----:B------:R-:W-:Y:S01]  /*29f0*/  IMAD.WIDE.U32 R156, R129, -0x326172a9, RZ ;  /* 0xcd9e8d57819c7825 */ /* 0x000fe200078e00ff */
[----:B------:R-:W-:Y:S02]  /*2a00*/  LOP3.LUT R160, R18, R177, R121, 0x96, !PT ;  /* 0x000000b112a07212 */ /* 0x000fe400078e9679 */
[----:B------:R-:W-:Y:S01]  /*2a10*/  IADD3 R155, PT, PT, R121, -0x4498517b, RZ ;  /* 0xbb67ae85799b7810 */ /* 0x000fe20007ffe0ff */
[----:B------:R-:W-:Y:S01]  /*2a20*/  VIADD R141, R120, 0x9e3779b9 ;  /* 0x9e3779b9788d7836 */ /* 0x000fe20000000000 */
[----:B------:R-:W-:Y:S01]  /*2a30*/  LOP3.LUT R178, R125, R157, R120, 0x96, !PT ;  /* 0x0000009d7db27212 */ /* 0x000fe200078e9678 */
[----:B------:R-:W-:Y:S01]  /*2a40*/  IMAD.WIDE.U32 R160, R160, -0x326172a9, RZ ;  /* 0xcd9e8d57a0a07825 */ /* 0x000fe200078e00ff */
[----:B------:R-:W-:-:S03]  /*2a50*/  MOV R12, R104 ;  /* 0x00000068000c7202 */ /* 0x000fc60000000f00 */
        /* <DEDUP_REMOVED lines=43> */
[----:B------:R-:W-:Y:S01]  /*2d10*/  LOP3.LUT R178, R155, R178, R177, 0x96, !PT ;  /* 0x000000b29bb27212 */ /* 0x000fe200078e96b1 */
[----:B------:R-:W-:Y:S01]  /*2d20*/  VIADD R155, R121, 0x96a522ad ;  /* 0x96a522ad799b7836 */ /* 0x000fe20000000000 */
[----:B------:R-:W-:Y:S01]  /*2d30*/  LOP3.LUT R160, R141, R160, R157, 0x96, !PT ;  /* 0x000000a08da07212 */ /* 0x000fe200078e969d */
[----:B------:R-:W-:Y:S01]  /*2d40*/  IMAD.MOV.U32 R157, RZ, RZ, RZ ;  /* 0x000000ffff9d7224 */ /* 0x000fe200078e00ff */
[----:B------:R-:W-:Y:S01]  /*2d50*/  IADD3 R141, PT, PT, R120, -0x700cb87f, RZ ;  /* 0x8ff34781788d7810 */ /* 0x000fe20007ffe0ff */
[----:B------:R-:W-:-:S04]  /*2d60*/  IMAD.WIDE.U32 R178, R178, -0x326172a9, RZ ;  /* 0xcd9e8d57b2b27825 */ /* 0x000fc800078e00ff */
[----:B------:R-:W-:Y:S01]  /*2d70*/  IMAD.WIDE.U32 R160, R160, -0x2daee0ad, RZ ;  /* 0xd2511f53a0a07825 */ /* 0x000fe200078e00ff */
[----:B------:R-:W-:-:S03]  /*2d80*/  LOP3.LUT R156, R141, R156, R179, 0x96, !PT ;  /* 0x0000009c8d9c7212 */ /* 0x000fc600078e96b3 */
[----:B------:R-:W-:Y:S01]  /*2d90*/  IMAD.MOV.U32 R159, RZ, RZ, R160 ;  /* 0x000000ffff9f7224 */ /* 0x000fe200078e00a0 */
[----:B------:R-:W-:-:S07]  /*2da0*/  LOP3.LUT R155, R155, R176, R161, 0x96, !PT ;  /* 0x000000b09b9b7212 */ /* 0x000fce00078e96a1 */
.L_x_1460:
[----:B------:R-:W-:Y:S05]  /*2db0*/  BSYNC.RECONVERGENT B2 ;  /* 0x0000000000027941 */ /* 0x000fea0003800200 */
.L_x_1459:
[----:B-----5:R-:W-:Y:S01]  /*2dc0*/  PRMT R104, R53, 0x7632, R104 ;  /* 0x0000763235687816 */ /* 0x020fe20000000068 */
[----:B------:R-:W-:Y:S01]  /*2dd0*/  IMAD.MOV.U32 R141, RZ, RZ, 0x2f800000 ;  /* 0x2f800000ff8d7424 */ /* 0x000fe200078e00ff */
[----:B------:R-:W-:Y:S02]  /*2de0*/  I2FP.F32.U32 R12, R12 ;  /* 0x0000000c000c7245 */ /* 0x000fe40000201000 */
[----:B------:R-:W-:Y:S02]  /*2df0*/  SHF.L.U32 R104, R104, 0x10, RZ ;  /* 0x0000001068687819 */ /* 0x000fe400000006ff */
[----:B------:R-:W-:Y:S01]  /*2e00*/  PRMT R105, R105, 0x7632, R105 ;  /* 0x0000763269697816 */ /* 0x000fe20000000069 */
[----:B------:R-:W-:Y:S02]  /*2e10*/  FFMA.FTZ R12, R12, R141, 1.1641532182693481445e-10 ;  /* 0x2f0000000c0c7423 */ /* 0x000fe4000001008d */
[----:B------:R-:W-:Y:S02]  /*2e20*/  FMUL.FTZ R104, R104, UR11 ;  /* 0x0000000b68687c20 */ /* 0x000fe40008410000 */
[----:B------:R-:W-:Y:S01]  /*2e30*/  IMAD.U32 R105, R105, 0x10000, RZ ;  /* 0x0001000069697824 */ /* 0x000fe200078e00ff */
[----:B------:R-:W-:Y:S01]  /*2e40*/  FSETP.GTU.FTZ.AND P3, PT, R12, UR8, PT ;  /* 0x000000080c007c0b */ /* 0x000fe2000bf7c000 */
[----:B------:R-:W-:-:S03]  /*2e50*/  FMUL.FTZ R104, R104, UR10 ;  /* 0x0000000a68687c20 */ /* 0x000fc60008410000 */
[----:B------:R-:W-:Y:S02]  /*2e60*/  SEL R12, RZ, 0x1, P3 ;  /* 0x00000001ff0c7807 */ /* 0x000fe40001800000 */
[----:B------:R-:W-:-:S05]  /*2e70*/  FSEL R104, R104, RZ, !P3 ;  /* 0x000000ff68687208 */ /* 0x000fca0005800000 */
[----:B------:R-:W-:-:S07]  /*2e80*/  FADD.FTZ R141, R105, R104 ;  /* 0x00000068698d7221 */ /* 0x000fce0000010000 */
.L_x_1458:
[----:B------:R-:W-:Y:S05]  /*2e90*/  BSYNC.RECONVERGENT B1 ;  /* 0x0000000000017941 */ /* 0x000fea0003800200 */
.L_x_1457:
[----:B------:R-:W-:Y:S01]  /*2ea0*/  BSSY.RECONVERGENT B1, `(.L_x_1464) ;  /* 0x000006c000017945 */ /* 0x000fe20003800200 */
[----:B------:R-:W-:Y:S01]  /*2eb0*/  F2FP.BF16.F32.PACK_AB R186, RZ, R141 ;  /* 0x0000008dffba723e */ /* 0x000fe200000010ff */
[----:B------:R-:W-:Y:S01]  /*2ec0*/  @!P2 IMAD.U32 R160, R106, 0x10000, RZ ;  /* 0x000100006aa0a824 */ /* 0x000fe200078e00ff */
[----:B------:R-:W-:Y:S01]  /*2ed0*/  @!P2 MOV R161, R159 ;  /* 0x0000009f00a1a202 */ /* 0x000fe20000000f00 */
        /* <DEDUP_REMOVED lines=18> */
.L_x_1468:
        /* <DEDUP_REMOVED lines=13> */
.L_x_1470:
[----:B------:R-:W-:Y:S05]  /*30d0*/  BSYNC.RECONVERGENT B3 ;  /* 0x0000000000037941 */ /* 0x000fea0003800200 */
.L_x_1469:
        /* <DEDUP_REMOVED lines=30> */
[----:B------:R-:W-:Y:S02]  /*32c0*/  IADD3 R11, PT, PT, R121, -0x56f99767, RZ ;  /* 0xa9066899790b7810 */ /* 0x000fe40007ffe0ff */
        /* <DEDUP_REMOVED lines=20> */
[----:B------:R-:W-:Y:S01]  /*3410*/  LOP3.LUT R104, R11, R104, R157, 0x96, !PT ;  /* 0x000000680b687212 */ /* 0x000fe200078e969d */
[----:B------:R-:W-:Y:S02]  /*3420*/  VIADD R11, R120, 0x8ff34781 ;  /* 0x8ff34781780b7836 */ /* 0x000fe40000000000 */
[----:B------:R-:W-:-:S04]  /*3430*/  IMAD.WIDE.U32 R178, R105, -0x326172a9, RZ ;  /* 0xcd9e8d5769b27825 */ /* 0x000fc800078e00ff */
[----:B------:R-:W-:Y:S01]  /*3440*/  IMAD.WIDE.U32 R104, R104, -0x2daee0ad, RZ ;  /* 0xd2511f5368687825 */ /* 0x000fe200078e00ff */
[----:B------:R-:W-:-:S03]  /*3450*/  LOP3.LUT R156, R11, R156, R179, 0x96, !PT ;  /* 0x0000009c0b9c7212 */ /* 0x000fc600078e96b3 */
[----:B------:R-:W-:Y:S01]  /*3460*/  IMAD.MOV.U32 R11, RZ, RZ, R159 ;  /* 0x000000ffff0b7224 */ /* 0x000fe200078e009f */
[----:B------:R-:W-:Y:S01]  /*3470*/  MOV R161, R104 ;  /* 0x0000006800a17202 */ /* 0x000fe20000000f00 */
[----:B------:R-:W-:Y:S01]  /*3480*/  IMAD.MOV.U32 R104, RZ, RZ, RZ ;  /* 0x000000ffff687224 */ /* 0x000fe200078e00ff */
[----:B------:R-:W-:-:S07]  /*3490*/  LOP3.LUT R155, R155, R160, R105, 0x96, !PT ;  /* 0x000000a09b9b7212 */ /* 0x000fce00078e9669 */
.L_x_1467:
[----:B------:R-:W-:Y:S05]  /*34a0*/  BSYNC.RECONVERGENT B2 ;  /* 0x0000000000027941 */ /* 0x000fea0003800200 */
.L_x_1466:
[----:B------:R-:W-:Y:S01]  /*34b0*/  I2FP.F32.U32 R11, R11 ;  /* 0x0000000b000b7245 */ /* 0x000fe20000201000 */
[----:B------:R-:W-:Y:S02]  /*34c0*/  HFMA2 R160, -RZ, RZ, 0.1171875, 0 ;  /* 0x2f800000ffa07431 */ /* 0x000fe400000001ff */
[----:B-----5:R-:W-:-:S03]  /*34d0*/  IMAD.U32 R105, R54, 0x10000, RZ ;  /* 0x0001000036697824 */ /* 0x020fc600078e00ff */
[----:B------:R-:W-:Y:S01]  /*34e0*/  FFMA.FTZ R11, R11, R160, 1.1641532182693481445e-10 ;  /* 0x2f0000000b0b7423 */ /* 0x000fe200000100a0 */
[----:B------:R-:W-:Y:S01]  /*34f0*/  FMUL.FTZ R105, R105, UR11 ;  /* 0x0000000b69697c20 */ /* 0x000fe20008410000 */
[----:B------:R-:W-:-:S03]  /*3500*/  IMAD.U32 R160, R106, 0x10000, RZ ;  /* 0x000100006aa07824 */ /* 0x000fc600078e00ff */
[----:B------:R-:W-:Y:S01]  /*3510*/  FMUL.FTZ R105, R105, UR10 ;  /* 0x0000000a69697c20 */ /* 0x000fe20008410000 */
[----:B------:R-:W-:-:S04]  /*3520*/  FSETP.GTU.FTZ.AND P3, PT, R11, UR8, PT ;  /* 0x000000080b007c0b */ /* 0x000fc8000bf7c000 */
[----:B------:R-:W-:Y:S02]  /*3530*/  FSEL R105, R105, RZ, !P3 ;  /* 0x000000ff69697208 */ /* 0x000fe40005800000 */
[----:B------:R-:W-:-:S03]  /*3540*/  SEL R11, RZ, 0x1, P3 ;  /* 0x00000001ff0b7807 */ /* 0x000fc60001800000 */
[----:B------:R-:W-:-:S07]  /*3550*/  FADD.FTZ R160, R160, R105 ;  /* 0x00000069a0a07221 */ /* 0x000fce0000010000 */
.L_x_1465:
[----:B------:R-:W-:Y:S05]  /*3560*/  BSYNC.RECONVERGENT B1 ;  /* 0x0000000000017941 */ /* 0x000fea0003800200 */
.L_x_1464:
        /* <DEDUP_REMOVED lines=23> */
.L_x_1475:
        /* <DEDUP_REMOVED lines=13> */
.L_x_1477:
[----:B------:R-:W-:Y:S05]  /*37b0*/  BSYNC.RECONVERGENT B3 ;  /* 0x0000000000037941 */ /* 0x000fea0003800200 */
.L_x_1476:
        /* <DEDUP_REMOVED lines=8> */
[----:B------:R-:W-:Y:S02]  /*3840*/  VIADD R105, R120, 0x3c6ef372 ;  /* 0x3c6ef37278697836 */ /* 0x000fe40000000000 */
[----:B------:R-:W-:Y:S01]  /*3850*/  IMAD.MOV.U32 R10, RZ, RZ, R161 ;  /* 0x000000ffff0a7224 */ /* 0x000fe200078e00a1 */
        /* <DEDUP_REMOVED lines=47> */
[----:B------:R-:W-:Y:S01]  /*3b50*/  IMAD.MOV.U32 R162, RZ, RZ, R104 ;  /* 0x000000ffffa27224 */ /* 0x000fe200078e0068 */
[----:B------:R-:W-:Y:S01]  /*3b60*/  LOP3.LUT R155, R157, R176, R105, 0x96, !PT ;  /* 0x000000b09d9b7212 */ /* 0x000fe200078e9669 */
[----:B------:R-:W-:-:S07]  /*3b70*/  HFMA2 R105, -RZ, RZ, 0, 0 ;  /* 0x00000000ff697431 */ /* 0x000fce00000001ff */
.L_x_1474:
[----:B------:R-:W-:Y:S05]  /*3b80*/  BSYNC.RECONVERGENT B2 ;  /* 0x0000000000027941 */ /* 0x000fea0003800200 */
.L_x_1473:
[----:B-----5:R-:W-:Y:S01]  /*3b90*/  PRMT R104, R54, 0x7632, R104 ;  /* 0x0000763236687816 */ /* 0x020fe20000000068 */
[----:B------:R-:W-:Y:S01]  /*3ba0*/  IMAD.MOV.U32 R157, RZ, RZ, 0x2f800000 ;  /* 0x2f800000ff9d7424 */ /* 0x000fe200078e00ff */
[----:B------:R-:W-:Y:S02]  /*3bb0*/  I2FP.F32.U32 R10, R10 ;  /* 0x0000000a000a7245 */ /* 0x000fe40000201000 */
[----:B------:R-:W-:Y:S01]  /*3bc0*/  PRMT R106, R106, 0x7632, R106 ;  /* 0x000076326a6a7816 */ /* 0x000fe2000000006a */
[----:B------:R-:W-:Y:S02]  /*3bd0*/  IMAD.U32 R104, R104, 0x10000, RZ ;  /* 0x0001000068687824 */ /* 0x000fe400078e00ff */
        /* <DEDUP_REMOVED lines=8> */
.L_x_1472:
[----:B------:R-:W-:Y:S05]  /*3c60*/  BSYNC.RECONVERGENT B1 ;  /* 0x0000000000017941 */ /* 0x000fea0003800200 */
.L_x_1471:
        /* <DEDUP_REMOVED lines=22> */
.L_x_1482:
        /* <DEDUP_REMOVED lines=13> */
.L_x_1484:
[----:B------:R-:W-:Y:S05]  /*3ea0*/  BSYNC.RECONVERGENT B3 ;  /* 0x0000000000037941 */ /* 0x000fea0003800200 */
.L_x_1483:
        /* <DEDUP_REMOVED lines=56> */
[----:B------:R-:W-:Y:S01]  /*4230*/  MOV R9, R162 ;  /* 0x000000a200097202 */ /* 0x000fe20000000f00 */
[----:B------:R-:W-:Y:S01]  /*4240*/  IMAD.MOV.U32 R190, RZ, RZ, R104 ;  /* 0x000000ffffbe7224 */ /* 0x000fe200078e0068 */
[----:B------:R-:W-:Y:S01]  /*4250*/  LOP3.LUT R155, R155, R176, R105, 0x96, !PT ;  /* 0x000000b09b9b7212 */ /* 0x000fe200078e9669 */
[----:B------:R-:W-:-:S07]  /*4260*/  IMAD.MOV.U32 R104, RZ, RZ, RZ ;  /* 0x000000ffff687224 */ /* 0x000fce00078e00ff */
.L_x_1481:
[----:B------:R-:W-:Y:S05]  /*4270*/  BSYNC.RECONVERGENT B2 ;  /* 0x0000000000027941 */ /* 0x000fea0003800200 */
.L_x_1480:
[----:B------:R-:W-:Y:S01]  /*4280*/  I2FP.F32.U32 R9, R9 ;  /* 0x0000000900097245 */ /* 0x000fe20000201000 */
[----:B------:R-:W-:Y:S01]  /*4290*/  IMAD.MOV.U32 R162, RZ, RZ, 0x2f800000 ;  /* 0x2f800000ffa27424 */ /* 0x000fe200078e00ff */
[----:B-----5:R-:W-:-:S03]  /*42a0*/  SHF.L.U32 R105, R55, 0x10, RZ ;  /* 0x0000001037697819 */ /* 0x020fc600000006ff */
[----:B------:R-:W-:Y:S01]  /*42b0*/  FFMA.FTZ R9, R9, R162, 1.1641532182693481445e-10 ;  /* 0x2f00000009097423 */ /* 0x000fe200000100a2 */
[----:B------:R-:W-:Y:S02]  /*42c0*/  IMAD.U32 R162, R107, 0x10000, RZ ;  /* 0x000100006ba27824 */ /* 0x000fe400078e00ff */
[----:B------:R-:W-:Y:S02]  /*42d0*/  FMUL.FTZ R105, R105, UR11 ;  /* 0x0000000b69697c20 */ /* 0x000fe40008410000 */
[----:B------:R-:W-:Y:S02]  /*42e0*/  FSETP.GTU.FTZ.AND P3, PT, R9, UR8, PT ;  /* 0x0000000809007c0b */ /* 0x000fe4000bf7c000 */
[----:B------:R-:W-:Y:S02]  /*42f0*/  FMUL.FTZ R105, R105, UR10 ;  /* 0x0000000a69697c20 */ /* 0x000fe40008410000 */
[----:B------:R-:W-:-:S03]  /*4300*/  SEL R9, RZ, 0x1, P3 ;  /* 0x00000001ff097807 */ /* 0x000fc60001800000 */
[----:B------:R-:W-:-:S05]  /*4310*/  FSEL R105, R105, RZ, !P3 ;  /* 0x000000ff69697208 */ /* 0x000fca0005800000 */
[----:B------:R-:W-:-:S07]  /*4320*/  FADD.FTZ R161, R162, R105 ;  /* 0x00000069a2a17221 */ /* 0x000fce0000010000 */
.L_x_1479:
[----:B------:R-:W-:Y:S05]  /*4330*/  BSYNC.RECONVERGENT B1 ;  /* 0x0000000000017941 */ /* 0x000fea0003800200 */
.L_x_1478:
        /* <DEDUP_REMOVED lines=23> */
.L_x_1489:
        /* <DEDUP_REMOVED lines=13> */
.L_x_1491:
[----:B------:R-:W-:Y:S05]  /*4580*/  BSYNC.RECONVERGENT B3 ;  /* 0x0000000000037941 */ /* 0x000fea0003800200 */
.L_x_1490:
        /* <DEDUP_REMOVED lines=52> */
[----:B------:R-:W-:Y:S02]  /*48d0*/  IMAD.MOV.U32 R157, RZ, RZ, RZ ;  /* 0x000000ffff9d7224 */ /* 0x000fe400078e00ff */
[----:B------:R-:W-:-:S04]  /*48e0*/  IMAD.WIDE.U32 R178, R177, -0x326172a9, RZ ;  /* 0xcd9e8d57b1b27825 */ /* 0x000fc800078e00ff */
[----:B------:R-:W-:Y:S01]  /*48f0*/  IMAD.WIDE.U32 R180, R155, -0x2daee0ad, RZ ;  /* 0xd2511f539bb47825 */ /* 0x000fe200078e00ff */
[----:B------:R-:W-:Y:S02]  /*4900*/  LOP3.LUT R156, R105, R156, R179, 0x96, !PT ;  /* 0x0000009c699c7212 */ /* 0x000fe400078e96b3 */
[----:B------:R-:W-:Y:S01]  /*4910*/  MOV R105, R190 ;  /* 0x000000be00697202 */ /* 0x000fe20000000f00 */
[----:B------:R-:W-:-:S05]  /*4920*/  VIADD R155, R121, 0x96a522ad ;  /* 0x96a522ad799b7836 */ /* 0x000fca0000000000 */
[----:B------:R-:W-:-:S07]  /*4930*/  LOP3.LUT R155, R155, R104, R181, 0x96, !PT ;  /* 0x000000689b9b7212 */ /* 0x000fce00078e96b5 */
.L_x_1488:
[----:B------:R-:W-:Y:S05]  /*4940*/  BSYNC.RECONVERGENT B2 ;  /* 0x0000000000027941 */ /* 0x000fea0003800200 */
.L_x_1487:
[----:B-----5:R-:W-:Y:S01]  /*4950*/  PRMT R107, R55, 0x7632, R107 ;  /* 0x00007632376b7816 */ /* 0x020fe2000000006b */
[----:B------:R-:W-:Y:S01]  /*4960*/  IMAD.MOV.U32 R177, RZ, RZ, 0x2f800000 ;  /* 0x2f800000ffb17424 */ /* 0x000fe200078e00ff */
[----:B------:R-:W-:Y:S02]  /*4970*/  I2FP.F32.U32 R104, R105 ;  /* 0x0000006900687245 */ /* 0x000fe40000201000 */
[C---:B------:R-:W-:Y:S02]  /*4980*/  SHF.L.U32 R105, R107.reuse, 0x10, RZ ;  /* 0x000000106b697819 */ /* 0x040fe400000006ff */
        /* <DEDUP_REMOVED lines=9> */
.L_x_1486:
[----:B------:R-:W-:Y:S05]  /*4a20*/  BSYNC.RECONVERGENT B1 ;  /* 0x0000000000017941 */ /* 0x000fea0003800200 */
.L_x_1485:
[----:B------:R-:W-:Y:S02]  /*4a30*/  F2FP.BF16.F32.PACK_AB R107, RZ, R162 ;  /* 0x000000a2ff6b723e */ /* 0x000fe400000010ff */
[----:B------:R-:W-:Y:S02]  /*4a40*/  PRMT R106, R187, 0x5410, R106 ;  /* 0x00005410bb6a7816 */ /* 0x000fe4000000006a */
[----:B------:R-:W-:Y:S02]  /*4a50*/  PRMT R105, R185, 0x5410, R186 ;  /* 0x00005410b9697816 */ /* 0x000fe400000000ba */
[----:B------:R-:W-:Y:S02]  /*4a60*/  PRMT R104, R183, 0x5410, R184 ;  /* 0x00005410b7687816 */ /* 0x000fe400000000b8 */
[----:B------:R-:W-:Y:S01]  /*4a70*/  PRMT R107, R189, 0x5410, R107 ;  /* 0x00005410bd6b7816 */ /* 0x000fe2000000006b */
[----:B------:R-:W-:Y:S06]  /*4a80*/  BRA `(.L_x_1492) ;  /* 0x00000034000c7947 */ /* 0x000fec0003800000 */
.L_x_1435:
[----:B------:R-:W-:Y:S01]  /*4a90*/  BSSY.RECONVERGENT B1, `(.L_x_1493) ;  /* 0x0000068000017945 */ /* 0x000fe20003800200 */
[----:B------:R-:W-:Y:S01]  /*4aa0*/  IMAD.MOV.U32 R17, RZ, RZ, RZ ;  /* 0x000000ffff117224 */ /* 0x000fe200078e00ff */
[----:B------:R-:W-:Y:S01]  /*4ab0*/  MOV R180, R183 ;  /* 0x000000b700b47202 */ /* 0x000fe20000000f00 */
[----:B------:R-:W-:Y:S01]  /*4ac0*/  IMAD.MOV.U32 R104, RZ, RZ, R157 ;  /* 0x000000ffff687224 */ /* 0x000fe200078e009d */
        /* <DEDUP_REMOVED lines=17> */
.L_x_1497:
        /* <DEDUP_REMOVED lines=13> */
.L_x_1499:
[----:B------:R-:W-:Y:S05]  /*4cb0*/  BSYNC.RECONVERGENT B3 ;  /* 0x0000000000037941 */ /* 0x000fea0003800200 */
.L_x_1498:
        /* <DEDUP_REMOVED lines=21> */
[----:B------:R-:W-:-:S04]  /*4e10*/  IADD3 R105, PT, PT, R121, -0x126145ec, RZ ;  /* 0xed9eba1479697810 */ /* 0x000fc80007ffe0ff */
        /* <DEDUP_REMOVED lines=28> */
[----:B------:R-:W-:-:S03]  /*4fe0*/  LOP3.LUT R105, R105, R106, R17, 0x96, !PT ;  /* 0x0000006a69697212 */ /* 0x000fc600078e9611 */
[----:B------:R-:W-:Y:S01]  /*4ff0*/  VIADD R17, R120, 0x8ff34781 ;  /* 0x8ff3478178117836 */ /* 0x000fe20000000000 */
[----:B------:R-:W-:Y:S01]  /*5000*/  LOP3.LUT R15, R15, R104, R157, 0x96, !PT ;  /* 0x000000680f0f7212 */ /* 0x000fe200078e969d */
[----:B------:R-:W-:-:S04]  /*5010*/  IMAD.WIDE.U32 R178, R105, -0x326172a9, RZ ;  /* 0xcd9e8d5769b27825 */ /* 0x000fc800078e00ff */
[----:B------:R-:W-:Y:S01]  /*5020*/  IMAD.WIDE.U32 R180, R15, -0x2daee0ad, RZ ;  /* 0xd2511f530fb47825 */ /* 0x000fe200078e00ff */
[----:B------:R-:W-:Y:S02]  /*5030*/  LOP3.LUT R156, R17, R156, R179, 0x96, !PT ;  /* 0x0000009c119c7212 */ /* 0x000fe400078e96b3 */
[----:B------:R-:W-:Y:S01]  /*5040*/  MOV R15, R183 ;  /* 0x000000b7000f7202 */ /* 0x000fe20000000f00 */
[----:B------:R-:W-:Y:S01]  /*5050*/  IMAD.MOV.U32 R104, RZ, RZ, RZ ;  /* 0x000000ffff687224 */ /* 0x000fe200078e00ff */
[----:B------:R-:W-:-:S07]  /*5060*/  LOP3.LUT R155, R155, R16, R181, 0x96, !PT ;  /* 0x000000109b9b7212 */ /* 0x000fce00078e96b5 */
.L_x_1496:
[----:B------:R-:W-:Y:S05]  /*5070*/  BSYNC.RECONVERGENT B2 ;  /* 0x0000000000027941 */ /* 0x000fea0003800200 */
.L_x_1495:
[----:B------:R-:W-:Y:S01]  /*5080*/  I2FP.F32.U32 R15, R15 ;  /* 0x0000000f000f7245 */ /* 0x000fe20000201000 */
[----:B------:R-:W-:Y:S01]  /*5090*/  IMAD.MOV.U32 R16, RZ, RZ, 0x2f800000 ;  /* 0x2f800000ff107424 */ /* 0x000fe200078e00ff */
[----:B-----5:R-:W-:-:S03]  /*50a0*/  SHF.L.U32 R17, R52, 0x10, RZ ;  /* 0x0000001034117819 */ /* 0x020fc600000006ff */
[----:B------:R-:W-:Y:S02]  /*50b0*/  FFMA.FTZ R15, R15, R16, 1.1641532182693481445e-10 ;  /* 0x2f0000000f0f7423 */ /* 0x000fe40000010010 */
[----:B------:R-:W-:-:S03]  /*50c0*/  FMUL.FTZ R17, R17, UR11 ;  /* 0x0000000b11117c20 */ /* 0x000fc60008410000 */
[----:B------:R-:W-:Y:S01]  /*50d0*/  FSETP.GTU.FTZ.AND P2, PT, R15, UR8, PT ;  /* 0x000000080f007c0b */ /* 0x000fe2000bf5c000 */
[----:B------:R-:W-:-:S03]  /*50e0*/  FMUL.FTZ R17, R17, UR10 ;  /* 0x0000000a11117c20 */ /* 0x000fc60008410000 */
[----:B------:R-:W-:Y:S02]  /*50f0*/  SEL R16, RZ, 0x1, P2 ;  /* 0x00000001ff107807 */ /* 0x000fe40001000000 */
[----:B------:R-:W-:-:S07]  /*5100*/  FSEL R17, R17, RZ, !P2 ;  /* 0x000000ff11117208 */ /* 0x000fce0005000000 */
.L_x_1494:
[----:B------:R-:W-:Y:S05]  /*5110*/  BSYNC.RECONVERGENT B1 ;  /* 0x0000000000017941 */ /* 0x000fea0003800200 */
.L_x_1493:
[----:B------:R-:W-:Y:S01]  /*5120*/  BSSY.RECONVERGENT B1, `(.L_x_1500) ;  /* 0x0000067000017945 */ /* 0x000fe20003800200 */
[----:B------:R-:W-:Y:S01]  /*5130*/  F2FP.BF16.F32.PACK_AB R183, RZ, R17 ;  /* 0x00000011ffb7723e */ /* 0x000fe200000010ff */
[----:B------:R-:W-:Y:S02]  /*5140*/  IMAD.MOV.U32 R15, RZ, RZ, RZ ;  /* 0x000000ffff0f7224 */ /* 0x000fe400078e00ff */
[----:B------:R-:W-:Y:S01]  /*5150*/  IMAD.MOV.U32 R105, RZ, RZ, R104 ;  /* 0x000000ffff697224 */ /* 0x000fe200078e0068 */
[----:B------:R-:W-:Y:S06]  /*5160*/  @!P1 BRA `(.L_x_1501) ;  /* 0x0000000400889947 */ /* 0x000fec0003800000 */
[----:B------:R-:W-:Y:S01]  /*5170*/  ISETP.NE.AND P2, PT, R104, 0x1, PT ;  /* 0x000000016800780c */ /* 0x000fe20003f45270 */
[----:B------:R-:W-:Y:S01]  /*5180*/  BSSY.RECONVERGENT B2, `(.L_x_1502) ;  /* 0x0000056000027945 */ /* 0x000fe20003800200 */
[----:B------:R-:W-:Y:S02]  /*5190*/  HFMA2 R105, -RZ, RZ, 0, 1.1920928955078125e-07 ;  /* 0x00000002ff697431 */ /* 0x000fe400000001ff */
[----:B------:R-:W-:-:S09]  /*51a0*/  IMAD.MOV.U32 R15, RZ, RZ, R178 ;  /* 0x000000ffff0f7224 */ /* 0x000fd200078e00b2 */
[----:B------:R-:W-:Y:S05]  /*51b0*/  @!P2 BRA `(.L_x_1503) ;  /* 0x000000040048a947 */ /* 0x000fea0003800000 */
        /* <DEDUP_REMOVED lines=8> */
.L_x_1504:
        /* <DEDUP_REMOVED lines=13> */
.L_x_1506:
[----:B------:R-:W-:Y:S05]  /*5310*/  BSYNC.RECONVERGENT B3 ;  /* 0x0000000000037941 */ /* 0x000fea0003800200 */
.L_x_1505:
        /* <DEDUP_REMOVED lines=60> */
.L_x_1503:
[----:B------:R-:W-:Y:S05]  /*56e0*/  BSYNC.RECONVERGENT B2 ;  /* 0x0000000000027941 */ /* 0x000fea0003800200 */
.L_x_1502:
[----:B------:R-:W-:Y:S01]  /*56f0*/  I2FP.F32.U32 R14, R15 ;  /* 0x0000000f000e7245 */ /* 0x000fe20000201000 */
[----:B------:R-:W-:Y:S01]  /*5700*/  IMAD.MOV.U32 R107, RZ, RZ, 0x2f800000 ;  /* 0x2f800000ff6b7424 */ /* 0x000fe200078e00ff */
[----:B-----5:R-:W-:-:S03]  /*5710*/  PRMT R15, R52, 0x7632, R15 ;  /* 0x00007632340f7816 */ /* 0x020fc6000000000f */
[----:B------:R-:W-:Y:S02]  /*5720*/  FFMA.FTZ R14, R14, R107, 1.1641532182693481445e-10 ;  /* 0x2f0000000e0e7423 */ /* 0x000fe4000001006b */
[----:B------:R-:W-:-:S03]  /*5730*/  IMAD.U32 R15, R15, 0x10000, RZ ;  /* 0x000100000f0f7824 */ /* 0x000fc600078e00ff */
[----:B------:R-:W-:Y:S01]  /*5740*/  FSETP.GTU.FTZ.AND P2, PT, R14, UR8, PT ;  /* 0x000000080e007c0b */ /* 0x000fe2000bf5c000 */
[----:B------:R-:W-:-:S03]  /*5750*/  FMUL.FTZ R15, R15, UR11 ;  /* 0x0000000b0f0f7c20 */ /* 0x000fc60008410000 */
[----:B------:R-:W-:Y:S01]  /*5760*/  SEL R14, RZ, 0x1, P2 ;  /* 0x00000001ff0e7807 */ /* 0x000fe20001000000 */
[----:B------:R-:W-:-:S05]  /*5770*/  FMUL.FTZ R15, R15, UR10 ;  /* 0x0000000a0f0f7c20 */ /* 0x000fca0008410000 */
[----:B------:R-:W-:-:S07]  /*5780*/  FSEL R15, R15, RZ, !P2 ;  /* 0x000000ff0f0f7208 */ /* 0x000fce0005000000 */
.L_x_1501:
[----:B------:R-:W-:Y:S05]  /*5790*/  BSYNC.RECONVERGENT B1 ;  /* 0x0000000000017941 */ /* 0x000fea0003800200 */
.L_x_1500:
[----:B------:R-:W-:Y:S01]  /*57a0*/  BSSY.RECONVERGENT B1, `(.L_x_1507) ;  /* 0x0000066000017945 */ /* 0x000fe20003800200 */
[----:B------:R-:W-:Y:S01]  /*57b0*/  F2FP.BF16.F32.PACK_AB R181, RZ, R15 ;  /* 0x0000000fffb5723e */ /* 0x000fe200000010ff */
[----:B------:R-:W-:Y:S01]  /*57c0*/  IMAD.MOV.U32 R104, RZ, RZ, R105 ;  /* 0x000000ffff687224 */ /* 0x000fe200078e0069 */
[----:B------:R-:W-:Y:S01]  /*57d0*/  MOV R142, RZ ;  /* 0x000000ff008e7202 */ /* 0x000fe20000000f00 */
[----:B------:R-:W-:Y:S06]  /*57e0*/  @!P1 BRA `(.L_x_1508) ;  /* 0x0000000400849947 */ /* 0x000fec0003800000 */
[----:B------:R-:W-:Y:S01]  /*57f0*/  ISETP.NE.AND P2, PT, R105, 0x1, PT ;  /* 0x000000016900780c */ /* 0x000fe20003f45270 */
[----:B------:R-:W-:Y:S01]  /*5800*/  BSSY.RECONVERGENT B2, `(.L_x_1509) ;  /* 0x0000056000027945 */ /* 0x000fe20003800200 */
[----:B------:R-:W-:Y:S01]  /*5810*/  IMAD.MOV.U32 R104, RZ, RZ, 0x2 ;  /* 0x00000002ff687424 */ /* 0x000fe200078e00ff */
[----:B------:R-:W-:-:S10]  /*5820*/  MOV R13, R178 ;  /* 0x000000b2000d7202 */ /* 0x000fd40000000f00 */
[----:B------:R-:W-:Y:S05]  /*5830*/  @!P2 BRA `(.L_x_1510) ;  /* 0x000000040048a947 */ /* 0x000fea0003800000 */
        /* <DEDUP_REMOVED lines=8> */
.L_x_1511:
        /* <DEDUP_REMOVED lines=13> */
.L_x_1513:
[----:B------:R-:W-:Y:S05]  /*5990*/  BSYNC.RECONVERGENT B3 ;  /* 0x0000000000037941 */ /* 0x000fea0003800200 */
.L_x_1512:
        /* <DEDUP_REMOVED lines=50> */
[----:B------:R-:W-:-:S04]  /*5cc0*/  LOP3.LUT R105, R105, R160, R107, 0x96, !PT ;  /* 0x000000a069697212 */ /* 0x000fc800078e966b */
[----:B------:R-:W-:Y:S01]  /*5cd0*/  LOP3.LUT R104, R13, R104, R157, 0x96, !PT ;  /* 0x000000680d687212 */ /* 0x000fe200078e969d */
[----:B------:R-:W-:-:S04]  /*5ce0*/  IMAD.WIDE.U32 R178, R105, -0x326172a9, RZ ;  /* 0xcd9e8d5769b27825 */ /* 0x000fc800078e00ff */
[----:B------:R-:W-:Y:S02]  /*5cf0*/  VIADD R13, R120, 0x8ff34781 ;  /* 0x8ff34781780d7836 */ /* 0x000fe40000000000 */
[----:B------:R-:W-:-:S03]  /*5d00*/  IMAD.WIDE.U32 R104, R104, -0x2daee0ad, RZ ;  /* 0xd2511f5368687825 */ /* 0x000fc600078e00ff */
[----:B------:R-:W-:Y:S02]  /*5d10*/  LOP3.LUT R156, R13, R156, R179, 0x96, !PT ;  /* 0x0000009c0d9c7212 */ /* 0x000fe400078e96b3 */
[----:B------:R-:W-:Y:S01]  /*5d20*/  MOV R13, R180 ;  /* 0x000000b4000d7202 */ /* 0x000fe20000000f00 */
[----:B------:R-:W-:Y:S01]  /*5d30*/  IMAD.MOV.U32 R180, RZ, RZ, R104 ;  /* 0x000000ffffb47224 */ /* 0x000fe200078e0068 */
[----:B------:R-:W-:Y:S01]  /*5d40*/  LOP3.LUT R155, R155, R106, R105, 0x96, !PT ;  /* 0x0000006a9b9b7212 */ /* 0x000fe200078e9669 */
[----:B------:R-:W-:-:S07]  /*5d50*/  IMAD.MOV.U32 R104, RZ, RZ, RZ ;  /* 0x000000ffff687224 */ /* 0x000fce00078e00ff */
.L_x_1510:
[----:B------:R-:W-:Y:S05]  /*5d60*/  BSYNC.RECONVERGENT B2 ;  /* 0x0000000000027941 */ /* 0x000fea0003800200 */
.L_x_1509:
[----:B------:R-:W-:Y:S01]  /*5d70*/  I2FP.F32.U32 R13, R13 ;  /* 0x0000000d000d7245 */ /* 0x000fe20000201000 */
[----:B------:R-:W-:Y:S02]  /*5d80*/  HFMA2 R106, -RZ, RZ, 0.1171875, 0 ;  /* 0x2f800000ff6a7431 */ /* 0x000fe400000001ff */
[----:B-----5:R-:W-:-:S03]  /*5d90*/  IMAD.U32 R105, R53, 0x10000, RZ ;  /* 0x0001000035697824 */ /* 0x020fc600078e00ff */
[----:B------:R-:W-:Y:S01]  /*5da0*/  FFMA.FTZ R13, R13, R106, 1.1641532182693481445e-10 ;  /* 0x2f0000000d0d7423 */ /* 0x000fe2000001006a */
[----:B------:R-:W-:-:S04]  /*5db0*/  FMUL.FTZ R105, R105, UR11 ;  /* 0x0000000b69697c20 */ /* 0x000fc80008410000 */
[----:B------:R-:W-:Y:S01]  /*5dc0*/  FMUL.FTZ R105, R105, UR10 ;  /* 0x0000000a69697c20 */ /* 0x000fe20008410000 */
[----:B------:R-:W-:-:S04]  /*5dd0*/  FSETP.GTU.FTZ.AND P2, PT, R13, UR8, PT ;  /* 0x000000080d007c0b */ /* 0x000fc8000bf5c000 */
[----:B------:R-:W-:Y:S02]  /*5de0*/  SEL R13, RZ, 0x1, P2 ;  /* 0x00000001ff0d7807 */ /* 0x000fe40001000000 */
[----:B------:R-:W-:-:S07]  /*5df0*/  FSEL R142, R105, RZ, !P2 ;  /* 0x000000ff698e7208 */ /* 0x000fce0005000000 */
.L_x_1508:
[----:B------:R-:W-:Y:S05]  /*5e00*/  BSYNC.RECONVERGENT B1 ;  /* 0x0000000000017941 */ /* 0x000fea0003800200 */
.L_x_1507:
[----:B------:R-:W-:Y:S01]  /*5e10*/  BSSY.RECONVERGENT B1, `(.L_x_1514) ;  /* 0x0000067000017945 */ /* 0x000fe20003800200 */
[----:B------:R-:W-:Y:S01]  /*5e20*/  F2FP.BF16.F32.PACK_AB R185, RZ, R142 ;  /* 0x0000008effb9723e */ /* 0x000fe200000010ff */
[----:B------:R-:W-:Y:S01]  /*5e30*/  IMAD.MOV.U32 R141, RZ, RZ, RZ ;  /* 0x000000ffff8d7224 */ /* 0x000fe200078e00ff */
[----:B------:R-:W-:Y:S01]  /*5e40*/  MOV R105, R104 ;  /* 0x0000006800697202 */ /* 0x000fe20000000f00 */
[----:B------:R-:W-:Y:S06]  /*5e50*/  @!P1 BRA `(.L_x_1515) ;  /* 0x0000000400889947 */ /* 0x000fec0003800000 */
[----:B------:R-:W-:Y:S01]  /*5e60*/  ISETP.NE.AND P2, PT, R104, 0x1, PT ;  /* 0x000000016800780c */ /* 0x000fe20003f45270 */
[----:B------:R-:W-:Y:S01]  /*5e70*/  BSSY.RECONVERGENT B2, `(.L_x_1516) ;  /* 0x0000056000027945 */ /* 0x000fe20003800200 */
[----:B------:R-:W-:Y:S02]  /*5e80*/  IMAD.MOV.U32 R105, RZ, RZ, 0x2 ;  /* 0x00000002ff697424 */ /* 0x000fe400078e00ff */
[----:B------:R-:W-:-:S09]  /*5e90*/  IMAD.MOV.U32 R12, RZ, RZ, R178 ;  /* 0x000000ffff0c7224 */ /* 0x000fd200078e00b2 */
[----:B------:R-:W-:Y:S05]  /*5ea0*/  @!P2 BRA `(.L_x_1517) ;  /* 0x000000040048a947 */ /* 0x000fea0003800000 */
        /* <DEDUP_REMOVED lines=8> */
.L_x_1518:
        /* <DEDUP_REMOVED lines=13> */
.L_x_1520:
[----:B------:R-:W-:Y:S05]  /*6000*/  BSYNC.RECONVERGENT B3 ;  /* 0x0000000000037941 */ /* 0x000fea0003800200 */
.L_x_1519:
        /* <DEDUP_REMOVED lines=52> */
[----:B------:R-:W-:Y:S02]  /*6350*/  LOP3.LUT R141, R141, R160, R107, 0x96, !PT ;  /* 0x000000a08d8d7212 */ /* 0x000fe400078e966b */
[----:B------:R-:W-:Y:S01]  /*6360*/  IADD3 R107, PT, PT, R120, -0x700cb87f, RZ ;  /* 0x8ff34781786b7810 */ /* 0x000fe20007ffe0ff */
[----:B------:R-:W-:-:S04]  /*6370*/  IMAD.WIDE.U32 R104, R105, -0x2daee0ad, RZ ;  /* 0xd2511f5369687825 */ /* 0x000fc800078e00ff */
[----:B------:R-:W-:Y:S01]  /*6380*/  IMAD.WIDE.U32 R178, R141, -0x326172a9, RZ ;  /* 0xcd9e8d578db27825 */ /* 0x000fe200078e00ff */
[----:B------:R-:W-:Y:S02]  /*6390*/  LOP3.LUT R155, R155, R106, R105, 0x96, !PT ;  /* 0x0000006a9b9b7212 */ /* 0x000fe400078e9669 */
[----:B------:R-:W-:Y:S01]  /*63a0*/  MOV R180, R104 ;  /* 0x0000006800b47202 */ /* 0x000fe20000000f00 */
[----:B------:R-:W-:Y:S01]  /*63b0*/  IMAD.MOV.U32 R105, RZ, RZ, RZ ;  /* 0x000000ffff697224 */ /* 0x000fe200078e00ff */
[----:B------:R-:W-:-:S07]  /*63c0*/  LOP3.LUT R156, R107, R156, R179, 0x96, !PT ;  /* 0x0000009c6b9c7212 */ /* 0x000fce00078e96b3 */
.L_x_1517:
[----:B------:R-:W-:Y:S05]  /*63d0*/  BSYNC.RECONVERGENT B2 ;  /* 0x0000000000027941 */ /* 0x000fea0003800200 */
.L_x_1516:
[----:B-----5:R-:W-:Y:S01]  /*63e0*/  PRMT R104, R53, 0x7632, R104 ;  /* 0x0000763235687816 */ /* 0x020fe20000000068 */
[----:B------:R-:W-:Y:S01]  /*63f0*/  IMAD.MOV.U32 R107, RZ, RZ, 0x2f800000 ;  /* 0x2f800000ff6b7424 */ /* 0x000fe200078e00ff */
[----:B------:R-:W-:Y:S02]  /*6400*/  I2FP.F32.U32 R12, R12 ;  /* 0x0000000c000c7245 */ /* 0x000fe40000201000 */
[----:B------:R-:W-:-:S03]  /*6410*/  SHF.L.U32 R104, R104, 0x10, RZ ;  /* 0x0000001068687819 */ /* 0x000fc600000006ff */
[----:B------:R-:W-:Y:S02]  /*6420*/  FFMA.FTZ R12, R12, R107, 1.1641532182693481445e-10 ;  /* 0x2f0000000c0c7423 */ /* 0x000fe4000001006b */
[----:B------:R-:W-:-:S03]  /*6430*/  FMUL.FTZ R104, R104, UR11 ;  /* 0x0000000b68687c20 */ /* 0x000fc60008410000 */
[----:B------:R-:W-:Y:S01]  /*6440*/  FSETP.GTU.FTZ.AND P2, PT, R12, UR8, PT ;  /* 0x000000080c007c0b */ /* 0x000fe2000bf5c000 */
[----:B------:R-:W-:-:S03]  /*6450*/  FMUL.FTZ R104, R104, UR10 ;  /* 0x0000000a68687c20 */ /* 0x000fc60008410000 */
[----:B------:R-:W-:Y:S02]  /*6460*/  SEL R12, RZ, 0x1, P2 ;  /* 0x00000001ff0c7807 */ /* 0x000fe40001000000 */
[----:B------:R-:W-:-:S07]  /*6470*/  FSEL R141, R104, RZ, !P2 ;  /* 0x000000ff688d7208 */ /* 0x000fce0005000000 */
.L_x_1515:
[----:B------:R-:W-:Y:S05]  /*6480*/  BSYNC.RECONVERGENT B1 ;  /* 0x0000000000017941 */ /* 0x000fea0003800200 */
.L_x_1514:
        /* <DEDUP_REMOVED lines=18> */
.L_x_1525:
        /* <DEDUP_REMOVED lines=13> */
.L_x_1527:
[----:B------:R-:W-:Y:S05]  /*6680*/  BSYNC.RECONVERGENT B3 ;  /* 0x0000000000037941 */ /* 0x000fea0003800200 */
.L_x_1526:
        /* <DEDUP_REMOVED lines=56> */
[----:B------:R-:W-:Y:S01]  /*6a10*/  IMAD.MOV.U32 R11, RZ, RZ, R180 ;  /* 0x000000ffff0b7224 */ /* 0x000fe200078e00b4 */
[----:B------:R-:W-:Y:S01]  /*6a20*/  LOP3.LUT R155, R155, R106, R105, 0x96, !PT ;  /* 0x0000006a9b9b7212 */ /* 0x000fe200078e9669 */
[----:B------:R-:W-:Y:S02]  /*6a30*/  IMAD.MOV.U32 R180, RZ, RZ, R104 ;  /* 0x000000ffffb47224 */ /* 0x000fe400078e0068 */
[----:B------:R-:W-:-:S07]  /*6a40*/  HFMA2 R104, -RZ, RZ, 0, 0 ;  /* 0x00000000ff687431 */ /* 0x000fce00000001ff */
.L_x_1524:
[----:B------:R-:W-:Y:S05]  /*6a50*/  BSYNC.RECONVERGENT B2 ;  /* 0x0000000000027941 */ /* 0x000fea0003800200 */
.L_x_1523:
[----:B------:R-:W-:Y:S01]  /*6a60*/  I2FP.F32.U32 R11, R11 ;  /* 0x0000000b000b7245 */ /* 0x000fe20000201000 */
[----:B------:R-:W-:Y:S02]  /*6a70*/  IMAD.MOV.U32 R106, RZ, RZ, 0x2f800000 ;  /* 0x2f800000ff6a7424 */ /* 0x000fe400078e00ff */
[----:B-----5:R-:W-:Y:S02]  /*6a80*/  IMAD.U32 R105, R54, 0x10000, RZ ;  /* 0x0001000036697824 */ /* 0x020fe400078e00ff */
[----:B------:R-:W-:Y:S02]  /*6a90*/  FFMA.FTZ R11, R11, R106, 1.1641532182693481445e-10 ;  /* 0x2f0000000b0b7423 */ /* 0x000fe4000001006a */
[----:B------:R-:W-:-:S03]  /*6aa0*/  FMUL.FTZ R105, R105, UR11 ;  /* 0x0000000b69697c20 */ /* 0x000fc60008410000 */
[----:B------:R-:W-:Y:S01]  /*6ab0*/  FSETP.GTU.FTZ.AND P2, PT, R11, UR8, PT ;  /* 0x000000080b007c0b */ /* 0x000fe2000bf5c000 */
[----:B------:R-:W-:-:S03]  /*6ac0*/  FMUL.FTZ R105, R105, UR10 ;  /* 0x0000000a69697c20 */ /* 0x000fc60008410000 */
[----:B------:R-:W-:Y:S02]  /*6ad0*/  SEL R11, RZ, 0x1, P2 ;  /* 0x00000001ff0b7807 */ /* 0x000fe40001000000 */
[----:B------:R-:W-:-:S07]  /*6ae0*/  FSEL R160, R105, RZ, !P2 ;  /* 0x000000ff69a07208 */ /* 0x000fce0005000000 */
.L_x_1522:
[----:B------:R-:W-:Y:S05]  /*6af0*/  BSYNC.RECONVERGENT B1 ;  /* 0x0000000000017941 */ /* 0x000fea0003800200 */
.L_x_1521:
        /* <DEDUP_REMOVED lines=18> */
.L_x_1532:
        /* <DEDUP_REMOVED lines=13> */
.L_x_1534:
[----:B------:R-:W-:Y:S05]  /*6cf0*/  BSYNC.RECONVERGENT B3 ;  /* 0x0000000000037941 */ /* 0x000fea0003800200 */
.L_x_1533:
        /* <DEDUP_REMOVED lines=57> */
[----:B------:R-:W-:-:S03]  /*7090*/  IMAD.MOV.U32 R180, RZ, RZ, R104 ;  /* 0x000000ffffb47224 */ /* 0x000fc600078e0068 */
[----:B------:R-:W-:Y:S01]  /*70a0*/  LOP3.LUT R155, R155, R106, R105, 0x96, !PT ;  /* 0x0000006a9b9b7212 */ /* 0x000fe200078e9669 */
[----:B------:R-:W-:-:S07]  /*70b0*/  IMAD.MOV.U32 R105, RZ, RZ, RZ ;  /* 0x000000ffff697224 */ /* 0x000fce00078e00ff */
.L_x_1531:
[----:B------:R-:W-:Y:S05]  /*70c0*/  BSYNC.RECONVERGENT B2 ;  /* 0x0000000000027941 */ /* 0x000fea0003800200 */
.L_x_1530:
[----:B-----5:R-:W-:Y:S01]  /*70d0*/  PRMT R104, R54, 0x7632, R104 ;  /* 0x0000763236687816 */ /* 0x020fe20000000068 */
[----:B------:R-:W-:Y:S01]  /*70e0*/  HFMA2 R107, -RZ, RZ, 0.1171875, 0 ;  /* 0x2f800000ff6b7431 */ /* 0x000fe200000001ff */
[----:B------:R-:W-:-:S03]  /*70f0*/  I2FP.F32.U32 R10, R10 ;  /* 0x0000000a000a7245 */ /* 0x000fc60000201000 */
[----:B------:R-:W-:Y:S02]  /*7100*/  IMAD.U32 R104, R104, 0x10000, RZ ;  /* 0x0001000068687824 */ /* 0x000fe400078e00ff */
[----:B------:R-:W-:Y:S02]  /*7110*/  FFMA.FTZ R10, R10, R107, 1.1641532182693481445e-10 ;  /* 0x2f0000000a0a7423 */ /* 0x000fe4000001006b */
[----:B------:R-:W-:-:S03]  /*7120*/  FMUL.FTZ R104, R104, UR11 ;  /* 0x0000000b68687c20 */ /* 0x000fc60008410000 */
[----:B------:R-:W-:Y:S01]  /*7130*/  FSETP.GTU.FTZ.AND P2, PT, R10, UR8, PT ;  /* 0x000000080a007c0b */ /* 0x000fe2000bf5c000 */
[----:B------:R-:W-:-:S03]  /*7140*/  FMUL.FTZ R104, R104, UR10 ;  /* 0x0000000a68687c20 */ /* 0x000fc60008410000 */
[----:B------:R-:W-:Y:S02]  /*7150*/  SEL R10, RZ, 0x1, P2 ;  /* 0x00000001ff0a7807 */ /* 0x000fe40001000000 */
[----:B------:R-:W-:-:S07]  /*7160*/  FSEL R159, R104, RZ, !P2 ;  /* 0x000000ff689f7208 */ /* 0x000fce0005000000 */
.L_x_1529:
[----:B------:R-:W-:Y:S05]  /*7170*/  BSYNC.RECONVERGENT B1 ;  /* 0x0000000000017941 */ /* 0x000fea0003800200 */
.L_x_1528:
        /* <DEDUP_REMOVED lines=18> */
.L_x_1539:
        /* <DEDUP_REMOVED lines=13> */
.L_x_1541:
[----:B------:R-:W-:Y:S05]  /*7370*/  BSYNC.RECONVERGENT B3 ;  /* 0x0000000000037941 */ /* 0x000fea0003800200 */
.L_x_1540:
        /* <DEDUP_REMOVED lines=41> */
[C---:B------:R-:W-:Y:S02]  /*7610*/  VIADD R107, R120.reuse, 0x5384540f ;  /* 0x5384540f786b7836 */ /* 0x040fe40000000000 */
[----:B------:R-:W-:Y:S01]  /*7620*/  IMAD.WIDE.U32 R176, R9, -0x2daee0ad, RZ ;  /* 0xd2511f5309b07825 */ /* 0x000fe200078e00ff */
[----:B------:R-:W-:Y:S02]  /*7630*/  IADD3 R9, PT, PT, R121, 0x1fd5c5a3, RZ ;  /* 0x1fd5c5a379097810 */ /* 0x000fe40007ffe0ff */
        /* <DEDUP_REMOVED lines=11> */
[----:B------:R-:W-:-:S03]  /*76f0*/  LOP3.LUT R156, R9, R156, R179, 0x96, !PT ;  /* 0x0000009c099c7212 */ /* 0x000fc600078e96b3 */
[----:B------:R-:W-:Y:S01]  /*7700*/  IMAD.MOV.U32 R9, RZ, RZ, R180 ;  /* 0x000000ffff097224 */ /* 0x000fe200078e00b4 */
[----:B------:R-:W-:Y:S01]  /*7710*/  MOV R180, R104 ;  /* 0x0000006800b47202 */ /* 0x000fe20000000f00 */
[----:B------:R-:W-:Y:S01]  /*7720*/  IMAD.MOV.U32 R104, RZ, RZ, RZ ;  /* 0x000000ffff687224 */ /* 0x000fe200078e00ff */
[----:B------:R-:W-:-:S07]  /*7730*/  LOP3.LUT R155, R155, R106, R105, 0x96, !PT ;  /* 0x0000006a9b9b7212 */ /* 0x000fce00078e9669 */
.L_x_1538:
[----:B------:R-:W-:Y:S05]  /*7740*/  BSYNC.RECONVERGENT B2 ;  /* 0x0000000000027941 */ /* 0x000fea0003800200 */
.L_x_1537:
        /* <DEDUP_REMOVED lines=9> */
.L_x_1536:
[----:B------:R-:W-:Y:S05]  /*77e0*/  BSYNC.RECONVERGENT B1 ;  /* 0x0000000000017941 */ /* 0x000fea0003800200 */
.L_x_1535:
        /* <DEDUP_REMOVED lines=18> */
.L_x_1546:
        /* <DEDUP_REMOVED lines=13> */
.L_x_1548:
[----:B------:R-:W-:Y:S05]  /*79e0*/  BSYNC.RECONVERGENT B3 ;  /* 0x0000000000037941 */ /* 0x000fea0003800200 */
.L_x_1547:
        /* <DEDUP_REMOVED lines=54> */
[----:B------:R-:W-:Y:S02]  /*7d50*/  HFMA2 R157, -RZ, RZ, 0, 0 ;  /* 0x00000000ff9d7431 */ /* 0x000fe400000001ff */
[----:B------:R-:W-:Y:S01]  /*7d60*/  IMAD.WIDE.U32 R104, R105, -0x2daee0ad, RZ ;  /* 0xd2511f5369687825 */ /* 0x000fe200078e00ff */
[----:B------:R-:W-:-:S04]  /*7d70*/  LOP3.LUT R156, R107, R156, R179, 0x96, !PT ;  /* 0x0000009c6b9c7212 */ /* 0x000fc800078e96b3 */
[----:B------:R-:W-:Y:S01]  /*7d80*/  LOP3.LUT R155, R155, R106, R105, 0x96, !PT ;  /* 0x0000006a9b9b7212 */ /* 0x000fe200078e9669 */
[----:B------:R-:W-:Y:S02]  /*7d90*/  IMAD.MOV.U32 R105, RZ, RZ, R180 ;  /* 0x000000ffff697224 */ /* 0x000fe400078e00b4 */
[----:B------:R-:W-:-:S07]  /*7da0*/  IMAD.MOV.U32 R180, RZ, RZ, R104 ;  /* 0x000000ffffb47224 */ /* 0x000fce00078e0068 */
.L_x_1545:
[----:B------:R-:W-:Y:S05]  /*7db0*/  BSYNC.RECONVERGENT B2 ;  /* 0x0000000000027941 */ /* 0x000fea0003800200 */
.L_x_1544:
        /* <DEDUP_REMOVED lines=10> */
.L_x_1543:
[----:B------:R-:W-:Y:S05]  /*7e60*/  BSYNC.RECONVERGENT B1 ;  /* 0x0000000000017941 */ /* 0x000fea0003800200 */
.L_x_1542:
[----:B------:R-:W-:Y:S02]  /*7e70*/  F2FP.BF16.F32.PACK_AB R107, RZ, R162 ;  /* 0x000000a2ff6b723e */ /* 0x000fe400000010ff */
[----:B------:R-:W-:Y:S02]  /*7e80*/  PRMT R106, R186, 0x5410, R187 ;  /* 0x00005410ba6a7816 */ /* 0x000fe400000000bb */
[----:B------:R-:W-:Y:S02]  /*7e90*/  PRMT R105, R185, 0x5410, R184 ;  /* 0x00005410b9697816 */ /* 0x000fe400000000b8 */
[----:B------:R-:W-:Y:S02]  /*7ea0*/  PRMT R104, R183, 0x5410, R181 ;  /* 0x00005410b7687816 */ /* 0x000fe400000000b5 */
[----:B------:R-:W-:-:S07]  /*7eb0*/  PRMT R107, R176, 0x5410, R107 ;  /* 0x00005410b06b7816 */ /* 0x000fce000000006b */
.L_x_1492:
[----:B------:R-:W0:Y:S01]  /*7ec0*/  LDC.64 R176, c[0x0][0x3a8] ;  /* 0x0000ea00ffb07b82 */ /* 0x000e220000000a00 */
[----:B------:R-:W-:Y:S01]  /*7ed0*/  BSSY.RECONVERGENT B1, `(.L_x_1549) ;  /* 0x0000019000017945 */ /* 0x000fe20003800200 */
[----:B------:R-:W-:Y:S01]  /*7ee0*/  MOV R183, R180 ;  /* 0x000000b400b77202 */ /* 0x000fe20000000f00 */
[----:B0-----:R-:W-:-:S05]  /*7ef0*/  IMAD.WIDE.U32 R176, R173, 0x10, R176 ;  /* 0x00000010adb07825 */ /* 0x001fca00078e00b0 */
[----:B------:R0:W-:Y:S01]  /*7f00*/  STG.E.128 desc[UR6][R176.64], R104 ;  /* 0x00000068b0007986 */ /* 0x0001e2000c101d06 */
[----:B------:R-:W-:Y:S05]  /*7f10*/  @!P1 BRA `(.L_x_1550) ;  /* 0x0000000000509947 */ /* 0x000fea0003800000 */
[----:B0-----:R-:W-:Y:S01]  /*7f20*/  IMAD.U32 R107, R9, 0x10000, RZ ;  /* 0x00010000096b7824 */ /* 0x001fe200078e00ff */
[----:B------:R-:W0:Y:S01]  /*7f30*/  LDC.64 R104, c[0x0][0x3b0] ;  /* 0x0000ec00ff687b82 */ /* 0x000e220000000a00 */
[----:B------:R-:W-:Y:S02]  /*7f40*/  LOP3.LUT R106, R154, 0xffff, RZ, 0xc0, !PT ;  /* 0x0000ffff9a6a7812 */ /* 0x000fe400078ec0ff */
[----:B------:R-:W-:Y:S02]  /*7f50*/  LOP3.LUT R180, R12, 0xff, RZ, 0xc0, !PT ;  /* 0x000000ff0cb47812 */ /* 0x000fe400078ec0ff */
[----:B------:R-:W-:Y:S02]  /*7f60*/  LOP3.LUT R177, R107, 0xff0000, RZ, 0xc0, !PT ;  /* 0x00ff00006bb17812 */ /* 0x000fe400078ec0ff */
[----:B------:R-:W-:Y:S01]  /*7f70*/  PRMT R107, R10, 0x7104, RZ ;  /* 0x000071040a6b7816 */ /* 0x000fe200000000ff */
[----:B------:R-:W-:Y:S01]  /*7f80*/  IMAD.WIDE.U32 R180, R180, 0x1000000, RZ ;  /* 0x01000000b4b47825 */ /* 0x000fe200078e00ff */
[----:B------:R-:W-:-:S02]  /*7f90*/  PRMT R184, R177, 0x4210, R106 ;  /* 0x00004210b1b87816 */ /* 0x000fc4000000006a */
[----:B------:R-:W-:Y:S02]  /*7fa0*/  LOP3.LUT R176, R13, 0xff, RZ, 0xc0, !PT ;  /* 0x000000ff0db07812 */ /* 0x000fe400078ec0ff */
[----:B------:R-:W-:Y:S02]  /*7fb0*/  LOP3.LUT R106, R14, 0xff, RZ, 0xc0, !PT ;  /* 0x000000ff0e6a7812 */ /* 0x000fe400078ec0ff */
[----:B------:R-:W-:Y:S01]  /*7fc0*/  LOP3.LUT R184, R184, 0xff00, R107, 0xf8, !PT ;  /* 0x0000ff00b8b87812 */ /* 0x000fe200078ef86b */
[----:B------:R-:W-:-:S03]  /*7fd0*/  IMAD.WIDE.U32 R176, R176, 0x10000, RZ ;  /* 0x00010000b0b07825 */ /* 0x000fc600078e00ff */
[----:B------:R-:W-:Y:S01]  /*7fe0*/  LOP3.LUT R185, R184, 0xff, R11, 0xf8, !PT ;  /* 0x000000ffb8b97812 */ /* 0x000fe200078ef80b */
[----:B------:R-:W-:-:S03]  /*7ff0*/  IMAD.WIDE.U32 R106, R106, 0x100, RZ ;  /* 0x000001006a6a7825 */ /* 0x000fc600078e00ff */
[----:B------:R-:W-:Y:S01]  /*8000*/  LOP3.LUT R177, R177, R185, R181, 0xfe, !PT ;  /* 0x000000b9b1b17212 */ /* 0x000fe200078efeb5 */
[----:B0-----:R-:W-:Y:S01]  /*8010*/  IMAD.WIDE.U32 R104, R175, 0x8, R104 ;  /* 0x00000008af687825 */ /* 0x001fe200078e0068 */
[----:B------:R-:W-:Y:S02]  /*8020*/  LOP3.LUT R179, R106, R180, R176, 0xfe, !PT ;  /* 0x000000b46ab37212 */ /* 0x000fe400078efeb0 */
[----:B------:R-:W-:Y:S02]  /*8030*/  LOP3.LUT R107, R177, R107, RZ, 0xfc, !PT ;  /* 0x0000006bb16b7212 */ /* 0x000fe400078efcff */
[----:B------:R-:W-:-:S05]  /*8040*/  LOP3.LUT R106, R179, 0xff, R16, 0xf8, !PT ;  /* 0x000000ffb36a7812 */ /* 0x000fca00078ef810 */
[----:B------:R1:W-:Y:S02]  /*8050*/  STG.E.64 desc[UR6][R104.64], R106 ;  /* 0x0000006a68007986 */ /* 0x0003e4000c101b06 */
.L_x_1550:
[----:B------:R-:W-:Y:S05]  /*8060*/  BSYNC.RECONVERGENT B1 ;  /* 0x0000000000017941 */ /* 0x000fea0003800200 */
.L_x_1549:
[----:B------:R-:W-:Y:S01]  /*8070*/  VIADD R173, R173, 0x20 ;  /* 0x00000020adad7836 */ /* 0x000fe20000000000 */
[----:B------:R-:W-:-:S07]  /*8080*/  IADD3 R175, PT, PT, R175, 0x20, RZ ;  /* 0x00000020afaf7810 */ /* 0x000fce0007ffe0ff */
.L_x_1432:
[----:B------:R-:W-:Y:S05]  /*8090*/  BSYNC.RECONVERGENT B0 ;  /* 0x0000000000007941 */ /* 0x000fea0003800200 */
.L_x_1431:
[----:B------:R-:W-:Y:S01]  /*80a0*/  ISETP.GE.U32.AND P2, PT, R128, 0x40, PT ;  /* 0x000000408000780c */ /* 0x000fe20003f46070 */
[----:B------:R-:W-:Y:S03]  /*80b0*/  BSSY.RECONVERGENT B0, `(.L_x_1551) ;  /* 0x00006e8000007945 */ /* 0x000fe60003800200 */
[----:B0-----:R-:W-:-:S09]  /*80c0*/  P2R R176, PR, RZ, 0x4 ;  /* 0x00000004ffb07803 */ /* 0x001fd20000000000 */
[----:B------:R-:W-:Y:S05]  /*80d0*/  @!P2 BRA `(.L_x_1552) ;  /* 0x0000006c0094a947 */ /* 0x000fea0003800000 */
[----:B------:R-:W-:Y:S04]  /*80e0*/  BSSY.RECONVERGENT B1, `(.L_x_1553) ;  /* 0x0000005000017945 */ /* 0x000fe80003800200 */
[----:B------:R-:W-:Y:S05]  /*80f0*/  @!P1 BRA `(.L_x_1554) ;  /* 0x00000000000c9947 */ /* 0x000fea0003800000 */
[----:B-----5:R-:W0:Y:S02]  /*8100*/  LDC.64 R52, c[0x0][0x390] ;  /* 0x0000e400ff347b82 */ /* 0x020e240000000a00 */
[----:B0-----:R-:W-:-:S06]  /*8110*/  IMAD.WIDE.U32 R52, R175, 0x10, R52 ;  /* 0x00000010af347825 */ /* 0x001fcc00078e0034 */
[----:B------:R-:W5:Y:S02]  /*8120*/  LDG.E.128 R52, desc[UR6][R52.64] ;  /* 0x0000000634347981 */ /* 0x000f64000c1e1d00 */
.L_x_1554:
[----:B------:R-:W-:Y:S05]  /*8130*/  BSYNC.RECONVERGENT B1 ;  /* 0x0000000000017941 */ /* 0x000fea0003800200 */
.L_x_1553:
[----:B------:R-:W-:-:S04]  /*8140*/  UISETP.NE.U32.AND UP0, UPT, UR4, URZ, UPT ;  /* 0x000000ff0400728c */ /* 0x000fc8000bf05070 */
[----:B------:R-:W-:-:S09]  /*8150*/  UISETP.NE.AND.EX UP0, UPT, UR5, URZ, UPT, UP0 ;  /* 0x000000ff0500728c */ /* 0x000fd2000bf05300 */
[----:B------:R-:W-:Y:S05]  /*8160*/  BRA.U !UP0, `(.L_x_1555) ;  /* 0x0000003508f07547 */ /* 0x000fea000b800000 */
[----:B-1----:R-:W0:Y:S02]  /*8170*/  LDC.64 R104, c[0x0][0x3a0] ;  /* 0x0000e800ff687b82 */ /* 0x002e240000000a00 */
        /* <DEDUP_REMOVED lines=24> */
.L_x_1560:
        /* <DEDUP_REMOVED lines=13> */
.L_x_1562:
[----:B------:R-:W-:Y:S05]  /*83d0*/  BSYNC.RECONVERGENT B3 ;  /* 0x0000000000037941 */ /* 0x000fea0003800200 */
.L_x_1561:
        /* <DEDUP_REMOVED lines=30> */
[----:B------:R-:W-:Y:S02]  /*85c0*/  VIADD R139, R120, 0x1715609d ;  /* 0x1715609d788b7836 */ /* 0x000fe40000000000 */
[----:B------:R-:W-:-:S03]  /*85d0*/  IMAD.WIDE.U32 R180, R7, -0x2daee0ad, RZ ;  /* 0xd2511f5307b47825 */ /* 0x000fc600078e00ff */
[----:B------:R-:W-:Y:S01]  /*85e0*/  LOP3.LUT R139, R139, R156, R179, 0x96, !PT ;  /* 0x0000009c8b8b7212 */ /* 0x000fe200078e96b3 */
[----:B------:R-:W-:-:S05]  /*85f0*/  VIADD R7, R121, 0xa9066899 ;  /* 0xa906689979077836 */ /* 0x000fca0000000000 */
[----:B------:R-:W-:Y:S01]  /*8600*/  LOP3.LUT R7, R7, R184, R181, 0x96, !PT ;  /* 0x000000b807077212 */ /* 0x000fe200078e96b5 */
        /* <DEDUP_REMOVED lines=19> */
[----:B------:R-:W-:-:S03]  /*8740*/  IADD3 R139, PT, PT, R120, -0x700cb87f, RZ ;  /* 0x8ff34781788b7810 */ /* 0x000fc60007ffe0ff */
[----:B------:R-:W-:Y:S01]  /*8750*/  IMAD.WIDE.U32 R180, R7, -0x2daee0ad, RZ ;  /* 0xd2511f5307b47825 */ /* 0x000fe200078e00ff */
[----:B------:R-:W-:Y:S02]  /*8760*/  LOP3.LUT R156, R139, R156, R179, 0x96, !PT ;  /* 0x0000009c8b9c7212 */ /* 0x000fe400078e96b3 */
[----:B------:R-:W-:Y:S01]  /*8770*/  MOV R7, R183 ;  /* 0x000000b700077202 */ /* 0x000fe20000000f00 */
[----:B------:R-:W-:Y:S01]  /*8780*/  IMAD.MOV.U32 R139, RZ, RZ, R180 ;  /* 0x000000ffff8b7224 */ /* 0x000fe200078e00b4 */
[----:B------:R-:W-:-:S07]  /*8790*/  LOP3.LUT R155, R155, R184, R181, 0x96, !PT ;  /* 0x000000b89b9b7212 */ /* 0x000fce00078e96b5 */
.L_x_1559:
[----:B------:R-:W-:Y:S05]  /*87a0*/  BSYNC.RECONVERGENT B2 ;  /* 0x0000000000027941 */ /* 0x000fea0003800200 */
.L_x_1558:
[----:B------:R-:W-:Y:S01]  /*87b0*/  I2FP.F32.U32 R7, R7 ;  /* 0x0000000700077245 */ /* 0x000fe20000201000 */
[----:B------:R-:W-:Y:S01]  /*87c0*/  IMAD.MOV.U32 R8, RZ, RZ, 0x2f800000 ;  /* 0x2f800000ff087424 */ /* 0x000fe200078e00ff */
[----:B-----5:R-:W-:-:S03]  /*87d0*/  SHF.L.U32 R16, R52, 0x10, RZ ;  /* 0x0000001034107819 */ /* 0x020fc600000006ff */
[----:B------:R-:W-:Y:S02]  /*87e0*/  FFMA.FTZ R7, R7, R8, 1.1641532182693481445e-10 ;  /* 0x2f00000007077423 */ /* 0x000fe40000010008 */
[----:B------:R-:W-:-:S03]  /*87f0*/  FMUL.FTZ R16, R16, UR11 ;  /* 0x0000000b10107c20 */ /* 0x000fc60008410000 */
[----:B------:R-:W-:Y:S01]  /*8800*/  FSETP.GTU.FTZ.AND P3, PT, R7, UR8, PT ;  /* 0x0000000807007c0b */ /* 0x000fe2000bf7c000 */
[----:B------:R-:W-:Y:S01]  /*8810*/  FMUL.FTZ R8, R16, UR10 ;  /* 0x0000000a10087c20 */ /* 0x000fe20008410000 */
[----:B------:R-:W-:Y:S02]  /*8820*/  IMAD.U32 R7, R104, 0x10000, RZ ;  /* 0x0001000068077824 */ /* 0x000fe400078e00ff */
[----:B------:R-:W-:Y:S02]  /*8830*/  SEL R16, RZ, 0x1, P3 ;  /* 0x00000001ff107807 */ /* 0x000fe40001800000 */
[----:B------:R-:W-:-:S05]  /*8840*/  FSEL R8, R8, RZ, !P3 ;  /* 0x000000ff08087208 */ /* 0x000fca0005800000 */
[----:B------:R-:W-:-:S07]  /*8850*/  FADD.FTZ R8, R7, R8 ;  /* 0x0000000807087221 */ /* 0x000fce0000010000 */
.L_x_1557:
[----:B------:R-:W-:Y:S05]  /*8860*/  BSYNC.RECONVERGENT B1 ;  /* 0x0000000000017941 */ /* 0x000fea0003800200 */
.L_x_1556:
        /* <DEDUP_REMOVED lines=23> */
.L_x_1567:
        /* <DEDUP_REMOVED lines=13> */
.L_x_1569:
[----:B------:R-:W-:Y:S05]  /*8ab0*/  BSYNC.RECONVERGENT B3 ;  /* 0x0000000000037941 */ /* 0x000fea0003800200 */
.L_x_1568:
        /* <DEDUP_REMOVED lines=51> */
[----:B------:R-:W-:Y:S01]  /*8df0*/  LOP3.LUT R7, R7, R178, R157, 0x96, !PT ;  /* 0x000000b207077212 */ /* 0x000fe200078e969d */
[----:B------:R-:W-:Y:S02]  /*8e00*/  IMAD.MOV.U32 R157, RZ, RZ, RZ ;  /* 0x000000ffff9d7224 */ /* 0x000fe400078e00ff */
[----:B------:R-:W-:-:S04]  /*8e10*/  IMAD.WIDE.U32 R178, R153, -0x326172a9, RZ ;  /* 0xcd9e8d5799b27825 */ /* 0x000fc800078e00ff */
[----:B------:R-:W-:Y:S02]  /*8e20*/  VIADD R153, R120, 0x8ff34781 ;  /* 0x8ff3478178997836 */ /* 0x000fe40000000000 */
[----:B------:R-:W-:-:S03]  /*8e30*/  IMAD.WIDE.U32 R180, R7, -0x2daee0ad, RZ ;  /* 0xd2511f5307b47825 */ /* 0x000fc600078e00ff */
[----:B------:R-:W-:Y:S01]  /*8e40*/  LOP3.LUT R156, R153, R156, R179, 0x96, !PT ;  /* 0x0000009c999c7212 */ /* 0x000fe200078e96b3 */
[----:B------:R-:W-:Y:S01]  /*8e50*/  IMAD.MOV.U32 R7, RZ, RZ, R139 ;  /* 0x000000ffff077224 */ /* 0x000fe200078e008b */
[----:B------:R-:W-:Y:S02]  /*8e60*/  LOP3.LUT R155, R155, R184, R181, 0x96, !PT ;  /* 0x000000b89b9b7212 */ /* 0x000fe400078e96b5 */
[----:B------:R-:W-:-:S07]  /*8e70*/  MOV R153, R180 ;  /* 0x000000b400997202 */ /* 0x000fce0000000f00 */
.L_x_1566:
[----:B------:R-:W-:Y:S05]  /*8e80*/  BSYNC.RECONVERGENT B2 ;  /* 0x0000000000027941 */ /* 0x000fea0003800200 */
.L_x_1565:
        /* <DEDUP_REMOVED lines=13> */
.L_x_1564:
[----:B------:R-:W-:Y:S05]  /*8f60*/  BSYNC.RECONVERGENT B1 ;  /* 0x0000000000017941 */ /* 0x000fea0003800200 */
.L_x_1563:
        /* <DEDUP_REMOVED lines=22> */
.L_x_1574:
        /* <DEDUP_REMOVED lines=13> */
.L_x_1576:
[----:B------:R-:W-:Y:S05]  /*91a0*/  BSYNC.RECONVERGENT B3 ;  /* 0x0000000000037941 */ /* 0x000fea0003800200 */
.L_x_1575:
[----:B------:R-:W-:Y:S01]  /*91b0*/  IMAD.WIDE.U32 R156, R129, -0x326172a9, RZ ;  /* 0xcd9e8d57819c7825 */ /* 0x000fe200078e00ff */
[----:B------:R-:W-:-:S03]  /*91c0*/  LOP3.LUT R178, R18, R185, R121, 0x96, !PT ;  /* 0x000000b912b27212 */ /* 0x000fc600078e9679 */
[----:B------:R-:W-:Y:S01]  /*91d0*/  HFMA2 R158, -RZ, RZ, 0, 0 ;  /* 0x00000000ff9e7431 */ /* 0x000fe200000001ff */
        /* <DEDUP_REMOVED lines=54> */
[----:B------:R-:W-:Y:S01]  /*9540*/  IMAD.MOV.U32 R104, RZ, RZ, R180 ;  /* 0x000000ffff687224 */ /* 0x000fe200078e00b4 */
[----:B------:R-:W-:Y:S01]  /*9550*/  LOP3.LUT R155, R155, R184, R181, 0x96, !PT ;  /* 0x000000b89b9b7212 */ /* 0x000fe200078e96b5 */
[----:B------:R-:W-:-:S07]  /*9560*/  IMAD.MOV.U32 R13, RZ, RZ, R153 ;  /* 0x000000ffff0d7224 */ /* 0x000fce00078e0099 */
.L_x_1573:
[----:B------:R-:W-:Y:S05]  /*9570*/  BSYNC.RECONVERGENT B2 ;  /* 0x0000000000027941 */ /* 0x000fea0003800200 */
.L_x_1572:
[----:B------:R-:W-:Y:S01]  /*9580*/  I2FP.F32.U32 R13, R13 ;  /* 0x0000000d000d7245 */ /* 0x000fe20000201000 */
[----:B------:R-:W-:Y:S01]  /*9590*/  IMAD.MOV.U32 R140, RZ, RZ, 0x2f800000 ;  /* 0x2f800000ff8c7424 */ /* 0x000fe200078e00ff */
[----:B------:R-:W-:Y:S01]  /*95a0*/  SHF.L.U32 R153, R105, 0x10, RZ ;  /* 0x0000001069997819 */ /* 0x000fe200000006ff */
[----:B-----5:R-:W-:Y:S02]  /*95b0*/  IMAD.U32 R139, R53, 0x10000, RZ ;  /* 0x00010000358b7824 */ /* 0x020fe400078e00ff */
[----:B------:R-:W-:Y:S02]  /*95c0*/  FFMA.FTZ R13, R13, R140, 1.1641532182693481445e-10 ;  /* 0x2f0000000d0d7423 */ /* 0x000fe4000001008c */
[----:B------:R-:W-:-:S03]  /*95d0*/  FMUL.FTZ R139, R139, UR11 ;  /* 0x0000000b8b8b7c20 */ /* 0x000fc60008410000 */
[----:B------:R-:W-:Y:S01]  /*95e0*/  FSETP.GTU.FTZ.AND P3, PT, R13, UR8, PT ;  /* 0x000000080d007c0b */ /* 0x000fe2000bf7c000 */
[----:B------:R-:W-:-:S03]  /*95f0*/  FMUL.FTZ R139, R139, UR10 ;  /* 0x0000000a8b8b7c20 */ /* 0x000fc60008410000 */
[----:B------:R-:W-:Y:S02]  /*9600*/  SEL R13, RZ, 0x1, P3 ;  /* 0x00000001ff0d7807 */ /* 0x000fe40001800000 */
[----:B------:R-:W-:-:S05]  /*9610*/  FSEL R140, R139, RZ, !P3 ;  /* 0x000000ff8b8c7208 */ /* 0x000fca0005800000 */
[----:B------:R-:W-:-:S07]  /*9620*/  FADD.FTZ R140, R153, R140 ;  /* 0x0000008c998c7221 */ /* 0x000fce0000010000 */
.L_x_1571:
[----:B------:R-:W-:Y:S05]  /*9630*/  BSYNC.RECONVERGENT B1 ;  /* 0x0000000000017941 */ /* 0x000fea0003800200 */
.L_x_1570:
        /* <DEDUP_REMOVED lines=23> */
.L_x_1581:
        /* <DEDUP_REMOVED lines=13> */
.L_x_1583:
[----:B------:R-:W-:Y:S05]  /*9880*/  BSYNC.RECONVERGENT B3 ;  /* 0x0000000000037941 */ /* 0x000fea0003800200 */
.L_x_1582:
        /* <DEDUP_REMOVED lines=56> */
[----:B------:R-:W-:-:S03]  /*9c10*/  LOP3.LUT R156, R153, R156, R179, 0x96, !PT ;  /* 0x0000009c999c7212 */ /* 0x000fc600078e96b3 */
[----:B------:R-:W-:Y:S01]  /*9c20*/  IMAD.MOV.U32 R153, RZ, RZ, R180 ;  /* 0x000000ffff997224 */ /* 0x000fe200078e00b4 */
[----:B------:R-:W-:Y:S01]  /*9c30*/  LOP3.LUT R155, R155, R184, R181, 0x96, !PT ;  /* 0x000000b89b9b7212 */ /* 0x000fe200078e96b5 */
[----:B------:R-:W-:-:S07]  /*9c40*/  IMAD.MOV.U32 R157, RZ, RZ, RZ ;  /* 0x000000ffff9d7224 */ /* 0x000fce00078e00ff */
.L_x_1580:
[----:B------:R-:W-:Y:S05]  /*9c50*/  BSYNC.RECONVERGENT B2 ;  /* 0x0000000000027941 */ /* 0x000fea0003800200 */
.L_x_1579:
        /* <DEDUP_REMOVED lines=13> */
.L_x_1578:
[----:B------:R-:W-:Y:S05]  /*9d30*/  BSYNC.RECONVERGENT B1 ;  /* 0x0000000000017941 */ /* 0x000fea0003800200 */
.L_x_1577:
        /* <DEDUP_REMOVED lines=22> */
.L_x_1588:
        /* <DEDUP_REMOVED lines=13> */
.L_x_1590:
[----:B------:R-:W-:Y:S05]  /*9f70*/  BSYNC.RECONVERGENT B3 ;  /* 0x0000000000037941 */ /* 0x000fea0003800200 */
.L_x_1589:
        /* <DEDUP_REMOVED lines=60> */
.L_x_1587:
[----:B------:R-:W-:Y:S05]  /*a340*/  BSYNC.RECONVERGENT B2 ;  /* 0x0000000000027941 */ /* 0x000fea0003800200 */
.L_x_1586:
[----:B------:R-:W-:Y:S01]  /*a350*/  I2FP.F32.U32 R11, R11 ;  /* 0x0000000b000b7245 */ /* 0x000fe20000201000 */
[----:B------:R-:W-:Y:S02]  /*a360*/  HFMA2 R158, -RZ, RZ, 0.1171875, 0 ;  /* 0x2f800000ff9e7431 */ /* 0x000fe400000001ff */
[----:B-----5:R-:W-:Y:S02]  /*a370*/  IMAD.U32 R105, R54, 0x10000, RZ ;  /* 0x0001000036697824 */ /* 0x020fe400078e00ff */
[----:B------:R-:W-:Y:S02]  /*a380*/  IMAD.U32 R153, R106, 0x10000, RZ ;  /* 0x000100006a997824 */ /* 0x000fe400078e00ff */
[----:B------:R-:W-:Y:S01]  /*a390*/  FFMA.FTZ R11, R11, R158, 1.1641532182693481445e-10 ;  /* 0x2f0000000b0b7423 */ /* 0x000fe2000001009e */
[----:B------:R-:W-:-:S04]  /*a3a0*/  FMUL.FTZ R105, R105, UR11 ;  /* 0x0000000b69697c20 */ /* 0x000fc80008410000 */
[----:B------:R-:W-:Y:S01]  /*a3b0*/  FMUL.FTZ R105, R105, UR10 ;  /* 0x0000000a69697c20 */ /* 0x000fe20008410000 */
[----:B------:R-:W-:-:S04]  /*a3c0*/  FSETP.GTU.FTZ.AND P3, PT, R11, UR8, PT ;  /* 0x000000080b007c0b */ /* 0x000fc8000bf7c000 */
[----:B------:R-:W-:Y:S02]  /*a3d0*/  FSEL R158, R105, RZ, !P3 ;  /* 0x000000ff699e7208 */ /* 0x000fe40005800000 */
[----:B------:R-:W-:-:S03]  /*a3e0*/  SEL R11, RZ, 0x1, P3 ;  /* 0x00000001ff0b7807 */ /* 0x000fc60001800000 */
[----:B------:R-:W-:-:S07]  /*a3f0*/  FADD.FTZ R158, R153, R158 ;  /* 0x0000009e999e7221 */ /* 0x000fce0000010000 */
.L_x_1585:
[----:B------:R-:W-:Y:S05]  /*a400*/  BSYNC.RECONVERGENT B1 ;  /* 0x0000000000017941 */ /* 0x000fea0003800200 */
.L_x_1584:
        /* <DEDUP_REMOVED lines=23> */
.L_x_1595:
        /* <DEDUP_REMOVED lines=13> */
.L_x_1597:
[----:B------:R-:W-:Y:S05]  /*a650*/  BSYNC.RECONVERGENT B3 ;  /* 0x0000000000037941 */ /* 0x000fea0003800200 */
.L_x_1596:
        /* <DEDUP_REMOVED lines=26> */
[----:B------:R-:W-:Y:S01]  /*a800*/  LOP3.LUT R153, R153, R178, R181, 0x96, !PT ;  /* 0x000000b299997212 */ /* 0x000fe200078e96b5 */
[----:B------:R-:W-:Y:S01]  /*a810*/  VIADD R155, R121, 0xa9066899 ;  /* 0xa9066899799b7836 */ /* 0x000fe20000000000 */
[----:B------:R-:W-:-:S03]  /*a820*/  LOP3.LUT R178, R105, R104, R157, 0x96, !PT ;  /* 0x0000006869b27212 */ /* 0x000fc600078e969d */
        /* <DEDUP_REMOVED lines=13> */
[----:B------:R-:W-:-:S04]  /*a900*/  IMAD.WIDE.U32 R178, R178, -0x2daee0ad, RZ ;  /* 0xd2511f53b2b27825 */ /* 0x000fc800078e00ff */
[----:B------:R-:W-:Y:S01]  /*a910*/  VIADD R153, R120, 0x5384540f ;  /* 0x5384540f78997836 */ /* 0x000fe20000000000 */
[----:B------:R-:W-:-:S04]  /*a920*/  LOP3.LUT R155, R155, R180, R179, 0x96, !PT ;  /* 0x000000b49b9b7212 */ /* 0x000fc800078e96b3 */
[----:B------:R-:W-:Y:S01]  /*a930*/  LOP3.LUT R153, R153, R156, R105, 0x96, !PT ;  /* 0x0000009c99997212 */ /* 0x000fe200078e9669 */
[----:B------:R-:W-:Y:S01]  /*a940*/  IMAD.WIDE.U32 R156, R155, -0x326172a9, RZ ;  /* 0xcd9e8d579b9c7825 */ /* 0x000fe200078e00ff */
[----:B------:R-:W-:-:S03]  /*a950*/  IADD3 R155, PT, PT, R121, -0x695add53, RZ ;  /* 0x96a522ad799b7810 */ /* 0x000fc60007ffe0ff */
[C---:B------:R-:W-:Y:S02]  /*a960*/  VIADD R105, R120.reuse, 0xf1bbcdc8 ;  /* 0xf1bbcdc878697836 */ /* 0x040fe40000000000 */
[----:B------:R-:W-:Y:S01]  /*a970*/  IMAD.WIDE.U32 R180, R153, -0x2daee0ad, RZ ;  /* 0xd2511f5399b47825 */ /* 0x000fe200078e00ff */
[----:B------:R-:W-:Y:S02]  /*a980*/  IADD3 R153, PT, PT, R121, -0x24c28bd8, RZ ;  /* 0xdb3d742879997810 */ /* 0x000fe40007ffe0ff */
[----:B------:R-:W-:Y:S02]  /*a990*/  LOP3.LUT R105, R105, R104, R157, 0x96, !PT ;  /* 0x0000006869697212 */ /* 0x000fe400078e969d */
[----:B------:R-:W-:Y:S01]  /*a9a0*/  LOP3.LUT R178, R153, R178, R181, 0x96, !PT ;  /* 0x000000b299b27212 */ /* 0x000fe200078e96b5 */
[----:B------:R-:W-:Y:S02]  /*a9b0*/  VIADD R153, R120, 0x8ff34781 ;  /* 0x8ff3478178997836 */ /* 0x000fe40000000000 */
[----:B------:R-:W-:-:S04]  /*a9c0*/  IMAD.WIDE.U32 R104, R105, -0x2daee0ad, RZ ;  /* 0xd2511f5369687825 */ /* 0x000fc800078e00ff */
[----:B------:R-:W-:Y:S01]  /*a9d0*/  IMAD.WIDE.U32 R178, R178, -0x326172a9, RZ ;  /* 0xcd9e8d57b2b27825 */ /* 0x000fe200078e00ff */
[----:B------:R-:W-:-:S03]  /*a9e0*/  LOP3.LUT R155, R155, R180, R105, 0x96, !PT ;  /* 0x000000b49b9b7212 */ /* 0x000fc600078e9669 */
[----:B------:R-:W-:Y:S02]  /*a9f0*/  HFMA2 R105, -RZ, RZ, 0, 0 ;  /* 0x00000000ff697431 */ /* 0x000fe400000001ff */
[----:B------:R-:W-:Y:S01]  /*aa00*/  IMAD.MOV.U32 R164, RZ, RZ, R104 ;  /* 0x000000ffffa47224 */ /* 0x000fe200078e0068 */
[----:B------:R-:W-:-:S07]  /*aa10*/  LOP3.LUT R156, R153, R156, R179, 0x96, !PT ;  /* 0x0000009c999c7212 */ /* 0x000fce00078e96b3 */
.L_x_1594:
[----:B------:R-:W-:Y:S05]  /*aa20*/  BSYNC.RECONVERGENT B2 ;  /* 0x0000000000027941 */ /* 0x000fea0003800200 */
.L_x_1593:
        /* <DEDUP_REMOVED lines=13> */
.L_x_1592:
[----:B------:R-:W-:Y:S05]  /*ab00*/  BSYNC.RECONVERGENT B1 ;  /* 0x0000000000017941 */ /* 0x000fea0003800200 */
.L_x_1591:
        /* <DEDUP_REMOVED lines=22> */
.L_x_1602:
        /* <DEDUP_REMOVED lines=13> */
.L_x_1604:
[----:B------:R-:W-:Y:S05]  /*ad40*/  BSYNC.RECONVERGENT B3 ;  /* 0x0000000000037941 */ /* 0x000fea0003800200 */
.L_x_1603:
        /* <DEDUP_REMOVED lines=60> */
.L_x_1601:
[----:B------:R-:W-:Y:S05]  /*b110*/  BSYNC.RECONVERGENT B2 ;  /* 0x0000000000027941 */ /* 0x000fea0003800200 */
.L_x_1600:
        /* <DEDUP_REMOVED lines=11> */
.L_x_1599:
[----:B------:R-:W-:Y:S05]  /*b1d0*/  BSYNC.RECONVERGENT B1 ;  /* 0x0000000000017941 */ /* 0x000fea0003800200 */
.L_x_1598:
        /* <DEDUP_REMOVED lines=23> */
.L_x_1609:
        /* <DEDUP_REMOVED lines=13> */
.L_x_1611:
[----:B------:R-:W-:Y:S05]  /*b420*/  BSYNC.RECONVERGENT B3 ;  /* 0x0000000000037941 */ /* 0x000fea0003800200 */
.L_x_1610:
        /* <DEDUP_REMOVED lines=59> */
.L_x_1608:
[----:B------:R-:W-:Y:S05]  /*b7e0*/  BSYNC.RECONVERGENT B2 ;  /* 0x0000000000027941 */ /* 0x000fea0003800200 */
.L_x_1607:
        /* <DEDUP_REMOVED lines=13> */
.L_x_1606:
[----:B------:R-:W-:Y:S05]  /*b8c0*/  BSYNC.RECONVERGENT B1 ;  /* 0x0000000000017941 */ /* 0x000fea0003800200 */
.L_x_1605:
[----:B------:R-:W-:Y:S02]  /*b8d0*/  F2FP.BF16.F32.PACK_AB R107, RZ, R164 ;  /* 0x000000a4ff6b723e */ /* 0x000fe400000010ff */
[----:B------:R-:W-:Y:S02]  /*b8e0*/  PRMT R106, R189, 0x5410, R106 ;  /* 0x00005410bd6a7816 */ /* 0x000fe4000000006a */
[----:B------:R-:W-:Y:S02]  /*b8f0*/  PRMT R105, R186, 0x5410, R187 ;  /* 0x00005410ba697816 */ /* 0x000fe400000000bb */
[----:B------:R-:W-:Y:S02]  /*b900*/  PRMT R104, R177, 0x5410, R183 ;  /* 0x00005410b1687816 */ /* 0x000fe400000000b7 */
[----:B------:R-:W-:Y:S01]  /*b910*/  PRMT R107, R180, 0x5410, R107 ;  /* 0x00005410b46b7816 */ /* 0x000fe2000000006b */
[----:B------:R-:W-:Y:S06]  /*b920*/  BRA `(.L_x_1612) ;  /* 0x00000034000c7947 */ /* 0x000fec0003800000 */
.L_x_1555:
[----:B------:R-:W-:Y:S01]  /*b930*/  BSSY.RECONVERGENT B1, `(.L_x_1613) ;  /* 0x0000068000017945 */ /* 0x000fe20003800200 */
[----:B------:R-:W-:Y:S01]  /*b940*/  IMAD.MOV.U32 R8, RZ, RZ, RZ ;  /* 0x000000ffff087224 */ /* 0x000fe200078e00ff */
[----:B------:R-:W-:Y:S01]  /*b950*/  MOV R184, R183 ;  /* 0x000000b700b87202 */ /* 0x000fe20000000f00 */
[----:B-1----:R-:W-:Y:S01]  /*b960*/  IMAD.MOV.U32 R104, RZ, RZ, R157 ;  /* 0x000000ffff687224 */ /* 0x002fe200078e009d */
        /* <DEDUP_REMOVED lines=17> */
.L_x_1617:
        /* <DEDUP_REMOVED lines=13> */
.L_x_1619:
[----:B------:R-:W-:Y:S05]  /*bb50*/  BSYNC.RECONVERGENT B3 ;  /* 0x0000000000037941 */ /* 0x000fea0003800200 */
.L_x_1618:
        /* <DEDUP_REMOVED lines=56> */
[----:B------:R-:W-:Y:S02]  /*bee0*/  MOV R7, R183 ;  /* 0x000000b700077202 */ /* 0x000fe40000000f00 */
[----:B------:R-:W-:Y:S01]  /*bef0*/  LOP3.LUT R155, R155, R104, R185, 0x96, !PT ;  /* 0x000000689b9b7212 */ /* 0x000fe200078e96b9 */
[----:B------:R-:W-:-:S07]  /*bf00*/  IMAD.MOV.U32 R104, RZ, RZ, RZ ;  /* 0x000000ffff687224 */ /* 0x000fce00078e00ff */
.L_x_1616:
[----:B------:R-:W-:Y:S05]  /*bf10*/  BSYNC.RECONVERGENT B2 ;  /* 0x0000000000027941 */ /* 0x000fea0003800200 */
.L_x_1615:
        /* <DEDUP_REMOVED lines=9> */
.L_x_1614:
[----:B------:R-:W-:Y:S05]  /*bfb0*/  BSYNC.RECONVERGENT B1 ;  /* 0x0000000000017941 */ /* 0x000fea0003800200 */
.L_x_1613:
        /* <DEDUP_REMOVED lines=18> */
.L_x_1624:
        /* <DEDUP_REMOVED lines=13> */
.L_x_1626:
[----:B------:R-:W-:Y:S05]  /*c1b0*/  BSYNC.RECONVERGENT B3 ;  /* 0x0000000000037941 */ /* 0x000fea0003800200 */
.L_x_1625:
        /* <DEDUP_REMOVED lines=58> */
[----:B------:R-:W-:Y:S02]  /*c560*/  HFMA2 R105, -RZ, RZ, 0, 0 ;  /* 0x00000000ff697431 */ /* 0x000fe400000001ff */
[----:B------:R-:W-:-:S07]  /*c570*/  IMAD.MOV.U32 R184, RZ, RZ, R104 ;  /* 0x000000ffffb87224 */ /* 0x000fce00078e0068 */
.L_x_1623:
[----:B------:R-:W-:Y:S05]  /*c580*/  BSYNC.RECONVERGENT B2 ;  /* 0x0000000000027941 */ /* 0x000fea0003800200 */
.L_x_1622:
[----:B-----5:R-:W-:Y:S01]  /*c590*/  PRMT R14, R52, 0x7632, R14 ;  /* 0x00007632340e7816 */ /* 0x020fe2000000000e */
[----:B------:R-:W-:Y:S01]  /*c5a0*/  IMAD.MOV.U32 R104, RZ, RZ, 0x2f800000 ;  /* 0x2f800000ff687424 */ /* 0x000fe200078e00ff */
        /* <DEDUP_REMOVED lines=8> */
.L_x_1621:
[----:B------:R-:W-:Y:S05]  /*c630*/  BSYNC.RECONVERGENT B1 ;  /* 0x0000000000017941 */ /* 0x000fea0003800200 */
.L_x_1620:
        /* <DEDUP_REMOVED lines=18> */
.L_x_1631:
        /* <DEDUP_REMOVED lines=13> */
.L_x_1633:
[----:B------:R-:W-:Y:S05]  /*c830*/  BSYNC.RECONVERGENT B3 ;  /* 0x0000000000037941 */ /* 0x000fea0003800200 */
.L_x_1632:
        /* <DEDUP_REMOVED lines=60> */
.L_x_1630:
[----:B------:R-:W-:Y:S05]  /*cc00*/  BSYNC.RECONVERGENT B2 ;  /* 0x0000000000027941 */ /* 0x000fea0003800200 */
.L_x_1629:
        /* <DEDUP_REMOVED lines=9> */
.L_x_1628:
[----:B------:R-:W-:Y:S05]  /*cca0*/  BSYNC.RECONVERGENT B1 ;  /* 0x0000000000017941 */ /* 0x000fea0003800200 */
.L_x_1627:
        /* <DEDUP_REMOVED lines=18> */
.L_x_1638:
        /* <DEDUP_REMOVED lines=13> */
.L_x_1640:
[----:B------:R-:W-:Y:S05]  /*cea0*/  BSYNC.RECONVERGENT B3 ;  /* 0x0000000000037941 */ /* 0x000fea0003800200 */
.L_x_1639:
        /* <DEDUP_REMOVED lines=60> */
.L_x_1637:
[----:B------:R-:W-:Y:S05]  /*d270*/  BSYNC.RECONVERGENT B2 ;  /* 0x0000000000027941 */ /* 0x000fea0003800200 */
.L_x_1636:
        /* <DEDUP_REMOVED lines=10> */
.L_x_1635:
[----:B------:R-:W-:Y:S05]  /*d320*/  BSYNC.RECONVERGENT B1 ;  /* 0x0000000000017941 */ /* 0x000fea0003800200 */
.L_x_1634:
        /* <DEDUP_REMOVED lines=18> */
.L_x_1645:
        /* <DEDUP_REMOVED lines=13> */
.L_x_1647:
[----:B------:R-:W-:Y:S05]  /*d520*/  BSYNC.RECONVERGENT B3 ;  /* 0x0000000000037941 */ /* 0x000fea0003800200 */
.L_x_1646:
        /* <DEDUP_REMOVED lines=60> */
.L_x_1644:
[----:B------:R-:W-:Y:S05]  /*d8f0*/  BSYNC.RECONVERGENT B2 ;  /* 0x0000000000027941 */ /* 0x000fea0003800200 */
.L_x_1643:
        /* <DEDUP_REMOVED lines=9> */
.L_x_1642:
[----:B------:R-:W-:Y:S05]  /*d990*/  BSYNC.RECONVERGENT B1 ;  /* 0x0000000000017941 */ /* 0x000fea0003800200 */
.L_x_1641:
        /* <DEDUP_REMOVED lines=18> */
.L_x_1652:
        /* <DEDUP_REMOVED lines=13> */
.L_x_1654:
[----:B------:R-:W-:Y:S05]  /*db90*/  BSYNC.RECONVERGENT B3 ;  /* 0x0000000000037941 */ /* 0x000fea0003800200 */
.L_x_1653:
        /* <DEDUP_REMOVED lines=57> */
[----:B------:R-:W-:Y:S01]  /*df30*/  IMAD.MOV.U32 R184, RZ, RZ, R104 ;  /* 0x000000ffffb87224 */ /* 0x000fe200078e0068 */
[----:B------:R-:W-:Y:S01]  /*df40*/  LOP3.LUT R155, R155, R106, R105, 0x96, !PT ;  /* 0x0000006a9b9b7212 */ /* 0x000fe200078e9669 */
[----:B------:R-:W-:-:S07]  /*df50*/  IMAD.MOV.U32 R105, RZ, RZ, RZ ;  /* 0x000000ffff697224 */ /* 0x000fce00078e00ff */
.L_x_1651:
[----:B------:R-:W-:Y:S05]  /*df60*/  BSYNC.RECONVERGENT B2 ;  /* 0x0000000000027941 */ /* 0x000fea0003800200 */
.L_x_1650:
        /* <DEDUP_REMOVED lines=10> */
.L_x_1649:
[----:B------:R-:W-:Y:S05]  /*e010*/  BSYNC.RECONVERGENT B1 ;  /* 0x0000000000017941 */ /* 0x000fea0003800200 */
.L_x_1648:
        /* <DEDUP_REMOVED lines=18> */
.L_x_1659:
        /* <DEDUP_REMOVED lines=13> */
.L_x_1661:
[----:B------:R-:W-:Y:S05]  /*e210*/  BSYNC.RECONVERGENT B3 ;  /* 0x0000000000037941 */ /* 0x000fea0003800200 */
.L_x_1660:
        /* <DEDUP_REMOVED lines=60> */
.L_x_1658:
[----:B------:R-:W-:Y:S05]  /*e5e0*/  BSYNC.RECONVERGENT B2 ;  /* 0x0000000000027941 */ /* 0x000fea0003800200 */
.L_x_1657:
        /* <DEDUP_REMOVED lines=9> */
.L_x_1656:
[----:B------:R-:W-:Y:S05]  /*e680*/  BSYNC.RECONVERGENT B1 ;  /* 0x0000000000017941 */ /* 0x000fea0003800200 */
.L_x_1655:
        /* <DEDUP_REMOVED lines=18> */
.L_x_1666:
        /* <DEDUP_REMOVED lines=13> */
.L_x_1668:
[----:B------:R-:W-:Y:S05]  /*e880*/  BSYNC.RECONVERGENT B3 ;  /* 0x0000000000037941 */ /* 0x000fea0003800200 */
.L_x_1667:
        /* <DEDUP_REMOVED lines=60> */
.L_x_1665:
[----:B------:R-:W-:Y:S05]  /*ec50*/  BSYNC.RECONVERGENT B2 ;  /* 0x0000000000027941 */ /* 0x000fea0003800200 */
.L_x_1664:
        /* <DEDUP_REMOVED lines=10> */
.L_x_1663:
[----:B------:R-:W-:Y:S05]  /*ed00*/  BSYNC.RECONVERGENT B1 ;  /* 0x0000000000017941 */ /* 0x000fea0003800200 */
.L_x_1662:
[----:B------:R-:W-:Y:S02]  /*ed10*/  F2FP.BF16.F32.PACK_AB R107, RZ, R164 ;  /* 0x000000a4ff6b723e */ /* 0x000fe400000010ff */
[----:B------:R-:W-:Y:S02]  /*ed20*/  PRMT R106, R185, 0x5410, R186 ;  /* 0x00005410b96a7816 */ /* 0x000fe400000000ba */
[----:B------:R-:W-:Y:S02]  /*ed30*/  PRMT R105, R181, 0x5410, R183 ;  /* 0x00005410b5697816 */ /* 0x000fe400000000b7 */
[----:B------:R-:W-:Y:S02]  /*ed40*/  PRMT R104, R180, 0x5410, R177 ;  /* 0x00005410b4687816 */ /* 0x000fe400000000b1 */
[----:B------:R-:W-:-:S07]  /*ed50*/  PRMT R107, R187, 0x5410, R107 ;  /* 0x00005410bb6b7816 */ /* 0x000fce000000006b */
.L_x_1612:
        /* <DEDUP_REMOVED lines=9> */
[----:B------:R-:W-:Y:S02]  /*edf0*/  PRMT R177, R10, 0x7104, RZ ;  /* 0x000071040ab17816 */ /* 0x000fe400000000ff */
[----:B------:R-:W-:Y:S02]  /*ee00*/  LOP3.LUT R107, R107, 0xff0000, RZ, 0xc0, !PT ;  /* 0x00ff00006b6b7812 */ /* 0x000fe400078ec0ff */
[----:B------:R-:W-:Y:S02]  /*ee10*/  LOP3.LUT R184, R12, 0xff, RZ, 0xc0, !PT ;  /* 0x000000ff0cb87812 */ /* 0x000fe400078ec0ff */
[----:B------:R-:W-:-:S02]  /*ee20*/  PRMT R106, R107, 0x4210, R106 ;  /* 0x000042106b6a7816 */ /* 0x000fc4000000006a */
[----:B------:R-:W-:Y:S01]  /*ee30*/  LOP3.LUT R180, R13, 0xff, RZ, 0xc0, !PT ;  /* 0x000000ff0db47812 */ /* 0x000fe200078ec0ff */
[----:B------:R-:W-:Y:S01]  /*ee40*/  IMAD.WIDE.U32 R184, R184, 0x1000000, RZ ;  /* 0x01000000b8b87825 */ /* 0x000fe200078e00ff */
        /* <DEDUP_REMOVED lines=11> */
.L_x_1670:
[----:B------:R-:W-:Y:S05]  /*ef00*/  BSYNC.RECONVERGENT B1 ;  /* 0x0000000000017941 */ /* 0x000fea0003800200 */
.L_x_1669:
[----:B------:R-:W-:Y:S01]  /*ef10*/  VIADD R173, R173, 0x20 ;  /* 0x00000020adad7836 */ /* 0x000fe20000000000 */
[----:B------:R-:W-:-:S07]  /*ef20*/  IADD3 R175, PT, PT, R175, 0x20, RZ ;  /* 0x00000020afaf7810 */ /* 0x000fce0007ffe0ff */
.L_x_1552:
[----:B------:R-:W-:Y:S05]  /*ef30*/  BSYNC.RECONVERGENT B0 ;  /* 0x0000000000007941 */ /* 0x000fea0003800200 */
.L_x_1551:
[----:B------:R-:W-:Y:S01]  /*ef40*/  ISETP.GE.U32.AND P2, PT, R128, 0x60, PT ;  /* 0x000000608000780c */ /* 0x000fe20003f46070 */
[----:B------:R-:W-:Y:S03]  /*ef50*/  BSSY.RECONVERGENT B0, `(.L_x_1671) ;  /* 0x00006e8000007945 */ /* 0x000fe60003800200 */
[----:B------:R-:W-:-:S09]  /*ef60*/  P2R R177, PR, RZ, 0x4 ;  /* 0x00000004ffb17803 */ /* 0x000fd20000000000 */
[----:B------:R-:W-:Y:S05]  /*ef70*/  @!P2 BRA `(.L_x_1672) ;  /* 0x0000006c0094a947 */ /* 0x000fea0003800000 */
[----:B------:R-:W-:Y:S04]  /*ef80*/  BSSY.RECONVERGENT B1, `(.L_x_1673) ;  /* 0x0000005000017945 */ /* 0x000fe80003800200 */
[----:B------:R-:W-:Y:S05]  /*ef90*/  @!P1 BRA `(.L_x_1674) ;  /* 0x00000000000c9947 */ /* 0x000fea0003800000 */
[----:B-----5:R-:W2:Y:S02]  /*efa0*/  LDC.64 R52, c[0x0][0x390] ;  /* 0x0000e400ff347b82 */ /* 0x020ea40000000a00 */
[----:B--2---:R-:W-:-:S06]  /*efb0*/  IMAD.WIDE.U32 R52, R175, 0x10, R52 ;  /* 0x00000010af347825 */ /* 0x004fcc00078e0034 */
[----:B------:R-:W5:Y:S02]  /*efc0*/  LDG.E.128 R52, desc[UR6][R52.64] ;  /* 0x0000000634347981 */ /* 0x000f64000c1e1d00 */
.L_x_1674:
[----:B------:R-:W-:Y:S05]  /*efd0*/  BSYNC.RECONVERGENT B1 ;  /* 0x0000000000017941 */ /* 0x000fea0003800200 */
.L_x_1673:
[----:B------:R-:W-:-:S04]  /*efe0*/  UISETP.NE.U32.AND UP0, UPT, UR4, URZ, UPT ;  /* 0x000000ff0400728c */ /* 0x000fc8000bf05070 */
[----:B------:R-:W-:-:S09]  /*eff0*/  UISETP.NE.AND.EX UP0, UPT, UR5, URZ, UPT, UP0 ;  /* 0x000000ff0500728c */ /* 0x000fd2000bf05300 */
[----:B------:R-:W-:Y:S05]  /*f000*/  BRA.U !UP0, `(.L_x_1675) ;  /* 0x0000003508f07547 */ /* 0x000fea000b800000 */
[----:B01----:R-:W0:Y:S02]  /*f010*/  LDC.64 R104, c[0x0][0x3a0] ;  /* 0x0000e800ff687b82 */ /* 0x003e240000000a00 */
        /* <DEDUP_REMOVED lines=24> */
.L_x_1680:
        /* <DEDUP_REMOVED lines=13> */
.L_x_1682:
[----:B------:R-:W-:Y:S05]  /*f270*/  BSYNC.RECONVERGENT B3 ;  /* 0x0000000000037941 */ /* 0x000fea0003800200 */
.L_x_1681:
        /* <DEDUP_REMOVED lines=60> */
.L_x_1679:
[----:B------:R-:W-:Y:S05]  /*f640*/  BSYNC.RECONVERGENT B2 ;  /* 0x0000000000027941 */ /* 0x000fea0003800200 */
.L_x_1678:
        /* <DEDUP_REMOVED lines=11> */
.L_x_1677:
[----:B------:R-:W-:Y:S05]  /*f700*/  BSYNC.RECONVERGENT B1 ;  /* 0x0000000000017941 */ /* 0x000fea0003800200 */
.L_x_1676:
        /* <DEDUP_REMOVED lines=23> */
.L_x_1687:
        /* <DEDUP_REMOVED lines=13> */
.L_x_1689:
[----:B------:R-:W-:Y:S05]  /*f950*/  BSYNC.RECONVERGENT B3 ;  /* 0x0000000000037941 */ /* 0x000fea0003800200 */
.L_x_1688:
        /* <DEDUP_REMOVED lines=20> */
[----:B------:R-:W-:Y:S02]  /*faa0*/  VIADD R155, R121, 0x96a522ad ;  /* 0x96a522ad799b7836 */ /* 0x000fe40000000000 */
[----:B------:R-:W-:Y:S01]  /*fab0*/  IMAD.MOV.U32 R152, RZ, RZ, RZ ;  /* 0x000000ffff987224 */ /* 0x000fe200078e00ff */
        /* <DEDUP_REMOVED lines=35> */
[----:B------:R-:W-:Y:S01]  /*fcf0*/  IMAD.MOV.U32 R5, RZ, RZ, R137 ;  /* 0x000000ffff057224 */ /* 0x000fe200078e0089 */
[----:B------:R-:W-:Y:S02]  /*fd00*/  LOP3.LUT R155, R155, R184, R181, 0x96, !PT ;  /* 0x000000b89b9b7212 */ /* 0x000fe400078e96b5 */
[----:B------:R-:W-:-:S07]  /*fd10*/  MOV R151, R180 ;  /* 0x000000b400977202 */ /* 0x000fce0000000f00 */
.L_x_1686:
[----:B------:R-:W-:Y:S05]  /*fd20*/  BSYNC.RECONVERGENT B2 ;  /* 0x0000000000027941 */ /* 0x000fea0003800200 */
.L_x_1685:
        /* <DEDUP_REMOVED lines=13> */
.L_x_1684:
[----:B------:R-:W-:Y:S05]  /*fe00*/  BSYNC.RECONVERGENT B1 ;  /* 0x0000000000017941 */ /* 0x000fea0003800200 */
.L_x_1683:
        /* <DEDUP_REMOVED lines=22> */
.L_x_1694:
        /* <DEDUP_REMOVED lines=13> */
.L_x_1696:
[----:B------:R-:W-:Y:S05]  /*10040*/  BSYNC.RECONVERGENT B3 ;  /* 0x0000000000037941 */ /* 0x000fea0003800200 */
.L_x_1695:
        /* <DEDUP_REMOVED lines=53> */
[----:B------:R-:W-:Y:S02]  /*103a0*/  HFMA2 R157, -RZ, RZ, 0, 0 ;  /* 0x00000000ff9d7431 */ /* 0x000fe400000001ff */
[----:B------:R-:W-:Y:S02]  /*103b0*/  VIADD R137, R120, 0x8ff34781 ;  /* 0x8ff3478178897836 */ /* 0x000fe40000000000 */
[----:B------:R-:W-:-:S03]  /*103c0*/  IMAD.WIDE.U32 R180, R13, -0x2daee0ad, RZ ;  /* 0xd2511f530db47825 */ /* 0x000fc600078e00ff */
[----:B------:R-:W-:Y:S01]  /*103d0*/  LOP3.LUT R156, R137, R156, R179, 0x96, !PT ;  /* 0x0000009c899c7212 */ /* 0x000fe200078e96b3 */
[----:B------:R-:W-:Y:S01]  /*103e0*/  IMAD.MOV.U32 R104, RZ, RZ, R180 ;  /* 0x000000ffff687224 */ /* 0x000fe200078e00b4 */
[----:B------:R-:W-:Y:S01]  /*103f0*/  LOP3.LUT R155, R155, R184, R181, 0x96, !PT ;  /* 0x000000b89b9b7212 */ /* 0x000fe200078e96b5 */
[----:B------:R-:W-:-:S07]  /*10400*/  IMAD.MOV.U32 R13, RZ, RZ, R151 ;  /* 0x000000ffff0d7224 */ /* 0x000fce00078e0097 */
.L_x_1693:
[----:B------:R-:W-:Y:S05]  /*10410*/  BSYNC.RECONVERGENT B2 ;  /* 0x0000000000027941 */ /* 0x000fea0003800200 */
.L_x_1692:
        /* <DEDUP_REMOVED lines=11> */
.L_x_1691:
[----:B------:R-:W-:Y:S05]  /*104d0*/  BSYNC.RECONVERGENT B1 ;  /* 0x0000000000017941 */ /* 0x000fea0003800200 */
.L_x_1690:
        /* <DEDUP_REMOVED lines=23> */
.L_x_1701:
        /* <DEDUP_REMOVED lines=13> */
.L_x_1703:
[----:B------:R-:W-:Y:S05]  /*10720*/  BSYNC.RECONVERGENT B3 ;  /* 0x0000000000037941 */ /* 0x000fea0003800200 */
.L_x_1702:
        /* <DEDUP_REMOVED lines=16> */
[----:B------:R-:W-:-:S03]  /*10830*/  IMAD.MOV.U32 R166, RZ, RZ, RZ ;  /* 0x000000ffffa67224 */ /* 0x000fc600078e00ff */
        /* <DEDUP_REMOVED lines=42> */
[----:B------:R-:W-:-:S07]  /*10ae0*/  LOP3.LUT R155, R155, R184, R181, 0x96, !PT ;  /* 0x000000b89b9b7212 */ /* 0x000fce00078e96b5 */
.L_x_1700:
[----:B------:R-:W-:Y:S05]  /*10af0*/  BSYNC.RECONVERGENT B2 ;  /* 0x0000000000027941 */ /* 0x000fea0003800200 */
.L_x_1699:
        /* <DEDUP_REMOVED lines=13> */
.L_x_1698:
[----:B------:R-:W-:Y:S05]  /*10bd0*/  BSYNC.RECONVERGENT B1 ;  /* 0x0000000000017941 */ /* 0x000fea0003800200 */
.L_x_1697:
        /* <DEDUP_REMOVED lines=22> */
.L_x_1708:
        /* <DEDUP_REMOVED lines=13> */
.L_x_1710:
[----:B------:R-:W-:Y:S05]  /*10e10*/  BSYNC.RECONVERGENT B3 ;  /* 0x0000000000037941 */ /* 0x000fea0003800200 */
.L_x_1709:
        /* <DEDUP_REMOVED lines=60> */
.L_x_1707:
[----:B------:R-:W-:Y:S05]  /*111e0*/  BSYNC.RECONVERGENT B2 ;  /* 0x0000000000027941 */ /* 0x000fea0003800200 */
.L_x_1706:
        /* <DEDUP_REMOVED lines=11> */
.L_x_1705:
[----:B------:R-:W-:Y:S05]  /*112a0*/  BSYNC.RECONVERGENT B1 ;  /* 0x0000000000017941 */ /* 0x000fea0003800200 */
.L_x_1704:
        /* <DEDUP_REMOVED lines=23> */
.L_x_1715:
        /* <DEDUP_REMOVED lines=13> */
.L_x_1717:
[----:B------:R-:W-:Y:S05]  /*114f0*/  BSYNC.RECONVERGENT B3 ;  /* 0x0000000000037941 */ /* 0x000fea0003800200 */
.L_x_1716:
        /* <DEDUP_REMOVED lines=60> */
.L_x_1714:
[----:B------:R-:W-:Y:S05]  /*118c0*/  BSYNC.RECONVERGENT B2 ;  /* 0x0000000000027941 */ /* 0x000fea0003800200 */
.L_x_1713:
        /* <DEDUP_REMOVED lines=13> */
.L_x_1712:
[----:B------:R-:W-:Y:S05]  /*119a0*/  BSYNC.RECONVERGENT B1 ;  /* 0x0000000000017941 */ /* 0x000fea0003800200 */
.L_x_1711:
        /* <DEDUP_REMOVED lines=22> */
.L_x_1722:
        /* <DEDUP_REMOVED lines=13> */
.L_x_1724:
[----:B------:R-:W-:Y:S05]  /*11be0*/  BSYNC.RECONVERGENT B3 ;  /* 0x0000000000037941 */ /* 0x000fea0003800200 */
.L_x_1723:
        /* <DEDUP_REMOVED lines=60> */
.L_x_1721:
[----:B------:R-:W-:Y:S05]  /*11fb0*/  BSYNC.RECONVERGENT B2 ;  /* 0x0000000000027941 */ /* 0x000fea0003800200 */
.L_x_1720:
        /* <DEDUP_REMOVED lines=11> */
.L_x_1719:
[----:B------:R-:W-:Y:S05]  /*12070*/  BSYNC.RECONVERGENT B1 ;  /* 0x0000000000017941 */ /* 0x000fea0003800200 */
.L_x_1718:
        /* <DEDUP_REMOVED lines=23> */
.L_x_1729:
        /* <DEDUP_REMOVED lines=13> */
.L_x_1731:
[----:B------:R-:W-:Y:S05]  /*122c0*/  BSYNC.RECONVERGENT B3 ;  /* 0x0000000000037941 */ /* 0x000fea0003800200 */
.L_x_1730:
        /* <DEDUP_REMOVED lines=59> */
.L_x_1728:
[----:B------:R-:W-:Y:S05]  /*12680*/  BSYNC.RECONVERGENT B2 ;  /* 0x0000000000027941 */ /* 0x000fea0003800200 */
.L_x_1727:
        /* <DEDUP_REMOVED lines=13> */
.L_x_1726:
[----:B------:R-:W-:Y:S05]  /*12760*/  BSYNC.RECONVERGENT B1 ;  /* 0x0000000000017941 */ /* 0x000fea0003800200 */
.L_x_1725:
[----:B------:R-:W-:Y:S02]  /*12770*/  F2FP.BF16.F32.PACK_AB R107, RZ, R166 ;  /* 0x000000a6ff6b723e */ /* 0x000fe400000010ff */
[----:B------:R-:W-:Y:S02]  /*12780*/  PRMT R106, R190, 0x5410, R106 ;  /* 0x00005410be6a7816 */ /* 0x000fe4000000006a */
[----:B------:R-:W-:Y:S02]  /*12790*/  PRMT R105, R187, 0x5410, R189 ;  /* 0x00005410bb697816 */ /* 0x000fe400000000bd */
[----:B------:R-:W-:Y:S02]  /*127a0*/  PRMT R104, R183, 0x5410, R186 ;  /* 0x00005410b7687816 */ /* 0x000fe400000000ba */
[----:B------:R-:W-:Y:S01]  /*127b0*/  PRMT R107, R180, 0x5410, R107 ;  /* 0x00005410b46b7816 */ /* 0x000fe2000000006b */
[----:B------:R-:W-:Y:S06]  /*127c0*/  BRA `(.L_x_1732) ;  /* 0x00000034000c7947 */ /* 0x000fec0003800000 */
.L_x_1675:
[----:B------:R-:W-:Y:S01]  /*127d0*/  BSSY.RECONVERGENT B1, `(.L_x_1733) ;  /* 0x0000068000017945 */ /* 0x000fe20003800200 */
[----:B------:R-:W-:Y:S01]  /*127e0*/  IMAD.MOV.U32 R6, RZ, RZ, RZ ;  /* 0x000000ffff067224 */ /* 0x000fe200078e00ff */
[----:B------:R-:W-:Y:S01]  /*127f0*/  MOV R184, R183 ;  /* 0x000000b700b87202 */ /* 0x000fe20000000f00 */
[----:B01----:R-:W-:Y:S01]  /*12800*/  IMAD.MOV.U32 R104, RZ, RZ, R157 ;  /* 0x000000ffff687224 */ /* 0x003fe200078e009d */
        /* <DEDUP_REMOVED lines=17> */
.L_x_1737:
        /* <DEDUP_REMOVED lines=13> */
.L_x_1739:
[----:B------:R-:W-:Y:S05]  /*129f0*/  BSYNC.RECONVERGENT B3 ;  /* 0x0000000000037941 */ /* 0x000fea0003800200 */
.L_x_1738:
        /* <DEDUP_REMOVED lines=59> */
.L_x_1736:
[----:B------:R-:W-:Y:S05]  /*12db0*/  BSYNC.RECONVERGENT B2 ;  /* 0x0000000000027941 */ /* 0x000fea0003800200 */
.L_x_1735:
        /* <DEDUP_REMOVED lines=9> */
.L_x_1734:
[----:B------:R-:W-:Y:S05]  /*12e50*/  BSYNC.RECONVERGENT B1 ;  /* 0x0000000000017941 */ /* 0x000fea0003800200 */
.L_x_1733:
        /* <DEDUP_REMOVED lines=18> */
.L_x_1744:
        /* <DEDUP_REMOVED lines=13> */
.L_x_1746:
[----:B------:R-:W-:Y:S05]  /*13050*/  BSYNC.RECONVERGENT B3 ;  /* 0x0000000000037941 */ /* 0x000fea0003800200 */
.L_x_1745:
        /* <DEDUP_REMOVED lines=60> */
.L_x_1743:
[----:B------:R-:W-:Y:S05]  /*13420*/  BSYNC.RECONVERGENT B2 ;  /* 0x0000000000027941 */ /* 0x000fea0003800200 */
.L_x_1742:
        /* <DEDUP_REMOVED lines=10> */
.L_x_1741:
[----:B------:R-:W-:Y:S05]  /*134d0*/  BSYNC.RECONVERGENT B1 ;  /* 0x0000000000017941 */ /* 0x000fea0003800200 */
.L_x_1740:
        /* <DEDUP_REMOVED lines=18> */
.L_x_1751:
        /* <DEDUP_REMOVED lines=13> */
.L_x_1753:
[----:B------:R-:W-:Y:S05]  /*136d0*/  BSYNC.RECONVERGENT B3 ;  /* 0x0000000000037941 */ /* 0x000fea0003800200 */
.L_x_1752:
        /* <DEDUP_REMOVED lines=16> */
[----:B------:R-:W-:Y:S01]  /*137e0*/  IMAD.WIDE.U32 R104, R105, -0x326172a9, RZ ;  /* 0xcd9e8d5769687825 */ /* 0x000fe200078e00ff */
[----:B------:R-:W-:-:S03]  /*137f0*/  IADD3 R107, PT, PT, R120, -0x255992d5, RZ ;  /* 0xdaa66d2b786b7810 */ /* 0x000fc60007ffe0ff */
        /* <DEDUP_REMOVED lines=35> */
[----:B------:R-:W-:-:S03]  /*13a30*/  IADD3 R13, PT, PT, R120, -0x700cb87f, RZ ;  /* 0x8ff34781780d7810 */ /* 0x000fc60007ffe0ff */
[----:B------:R-:W-:Y:S01]  /*13a40*/  IMAD.WIDE.U32 R104, R104, -0x2daee0ad, RZ ;  /* 0xd2511f5368687825 */ /* 0x000fe200078e00ff */
[----:B------:R-:W-:Y:S02]  /*13a50*/  LOP3.LUT R156, R13, R156, R179, 0x96, !PT ;  /* 0x0000009c0d9c7212 */ /* 0x000fe400078e96b3 */
[----:B------:R-:W-:Y:S01]  /*13a60*/  MOV R13, R184 ;  /* 0x000000b8000d7202 */ /* 0x000fe20000000f00 */
[----:B------:R-:W-:Y:S02]  /*13a70*/  IMAD.MOV.U32 R184, RZ, RZ, R104 ;  /* 0x000000ffffb87224 */ /* 0x000fe400078e0068 */
[----:B------:R-:W-:Y:S01]  /*13a80*/  HFMA2 R104, -RZ, RZ, 0, 0 ;  /* 0x00000000ff687431 */ /* 0x000fe200000001ff */
[----:B------:R-:W-:-:S07]  /*13a90*/  LOP3.LUT R155, R155, R106, R105, 0x96, !PT ;  /* 0x0000006a9b9b7212 */ /* 0x000fce00078e9669 */
.L_x_1750:
[----:B------:R-:W-:Y:S05]  /*13aa0*/  BSYNC.RECONVERGENT B2 ;  /* 0x0000000000027941 */ /* 0x000fea0003800200 */
.L_x_1749:
        /* <DEDUP_REMOVED lines=9> */
.L_x_1748:
[----:B------:R-:W-:Y:S05]  /*13b40*/  BSYNC.RECONVERGENT B1 ;  /* 0x0000000000017941 */ /* 0x000fea0003800200 */
.L_x_1747:
[----:B------:R-:W-:Y:S01]  /*13b50*/  BSSY.RECONVERGENT B1, `(.L_x_1754) ;  /* 0x0000067000017945 */ /* 0x000fe20003800200 */
[----:B------:R-:W-:Y:S01]  /*13b60*/  F2FP.BF16.F32.PACK_AB R185, RZ, R138 ;  /* 0x0000008affb9723e */ /* 0x000fe200000010ff */
[----:B------:R-:W-:Y:S01]  /*13b70*/  IMAD.MOV.U32 R137, RZ, RZ, RZ ;  /* 0x000000ffff897224 */ /* 0x000fe200078e00ff */
[----:B------:R-:W-:Y:S01]  /*13b80*/  MOV R105, R104 ;  /* 0x0000006800697202 */ /* 0x000fe20000000f00 */
        /* <DEDUP_REMOVED lines=14> */
.L_x_1758:
        /* <DEDUP_REMOVED lines=13> */
.L_x_1760:
[----:B------:R-:W-:Y:S05]  /*13d40*/  BSYNC.RECONVERGENT B3 ;  /* 0x0000000000037941 */ /* 0x000fea0003800200 */
.L_x_1759:
        /* <DEDUP_REMOVED lines=52> */
[----:B------:R-:W-:Y:S02]  /*14090*/  IADD3 R107, PT, PT, R120, -0x700cb87f, RZ ;  /* 0x8ff34781786b7810 */ /* 0x000fe40007ffe0ff */
[----:B------:R-:W-:Y:S01]  /*140a0*/  LOP3.LUT R105, R105, R104, R157, 0x96, !PT ;  /* 0x0000006869697212 */ /* 0x000fe200078e969d */
[----:B------:R-:W-:-:S04]  /*140b0*/  IMAD.WIDE.U32 R178, R178, -0x326172a9, RZ ;  /* 0xcd9e8d57b2b27825 */ /* 0x000fc800078e00ff */
[----:B------:R-:W-:Y:S01]  /*140c0*/  IMAD.WIDE.U32 R104, R105, -0x2daee0ad, RZ ;  /* 0xd2511f5369687825 */ /* 0x000fe200078e00ff */
[----:B------:R-:W-:-:S03]  /*140d0*/  LOP3.LUT R156, R107, R156, R179, 0x96, !PT ;  /* 0x0000009c6b9c7212 */ /* 0x000fc600078e96b3 */
[----:B------:R-:W-:Y:S01]  /*140e0*/  IMAD.MOV.U32 R184, RZ, RZ, R104 ;  /* 0x000000ffffb87224 */ /* 0x000fe200078e0068 */
[----:B------:R-:W-:Y:S01]  /*140f0*/  LOP3.LUT R155, R155, R106, R105, 0x96, !PT ;  /* 0x0000006a9b9b7212 */ /* 0x000fe200078e9669 */
[----:B------:R-:W-:-:S07]  /*14100*/  HFMA2 R105, -RZ, RZ, 0, 0 ;  /* 0x00000000ff697431 */ /* 0x000fce00000001ff */
.L_x_1757:
[----:B------:R-:W-:Y:S05]  /*14110*/  BSYNC.RECONVERGENT B2 ;  /* 0x0000000000027941 */ /* 0x000fea0003800200 */
.L_x_1756:
        /* <DEDUP_REMOVED lines=10> */
.L_x_1755:
[----:B------:R-:W-:Y:S05]  /*141c0*/  BSYNC.RECONVERGENT B1 ;  /* 0x0000000000017941 */ /* 0x000fea0003800200 */
.L_x_1754:
        /* <DEDUP_REMOVED lines=18> */
.L_x_1765:
        /* <DEDUP_REMOVED lines=13> */
.L_x_1767:
[----:B------:R-:W-:Y:S05]  /*143c0*/  BSYNC.RECONVERGENT B3 ;  /* 0x0000000000037941 */ /* 0x000fea0003800200 */
.L_x_1766:
        /* <DEDUP_REMOVED lines=60> */
.L_x_1764:
[----:B------:R-:W-:Y:S05]  /*14790*/  BSYNC.RECONVERGENT B2 ;  /* 0x0000000000027941 */ /* 0x000fea0003800200 */
.L_x_1763:
        /* <DEDUP_REMOVED lines=9> */
.L_x_1762:
[----:B------:R-:W-:Y:S05]  /*14830*/  BSYNC.RECONVERGENT B1 ;  /* 0x0000000000017941 */ /* 0x000fea0003800200 */
.L_x_1761:
        /* <DEDUP_REMOVED lines=18> */
.L_x_1772:
        /* <DEDUP_REMOVED lines=13> */
.L_x_1774:
[----:B------:R-:W-:Y:S05]  /*14a30*/  BSYNC.RECONVERGENT B3 ;  /* 0x0000000000037941 */ /* 0x000fea0003800200 */
.L_x_1773:
        /* <DEDUP_REMOVED lines=60> */
.L_x_1771:
[----:B------:R-:W-:Y:S05]  /*14e00*/  BSYNC.RECONVERGENT B2 ;  /* 0x0000000000027941 */ /* 0x000fea0003800200 */
.L_x_1770:
        /* <DEDUP_REMOVED lines=10> */
.L_x_1769:
[----:B------:R-:W-:Y:S05]  /*14eb0*/  BSYNC.RECONVERGENT B1 ;  /* 0x0000000000017941 */ /* 0x000fea0003800200 */
.L_x_1768:
        /* <DEDUP_REMOVED lines=18> */
.L_x_1779:
        /* <DEDUP_REMOVED lines=13> */
.L_x_1781:
[----:B------:R-:W-:Y:S05]  /*150b0*/  BSYNC.RECONVERGENT B3 ;  /* 0x0000000000037941 */ /* 0x000fea0003800200 */
.L_x_1780:
        /* <DEDUP_REMOVED lines=60> */
.L_x_1778:
[----:B------:R-:W-:Y:S05]  /*15480*/  BSYNC.RECONVERGENT B2 ;  /* 0x0000000000027941 */ /* 0x000fea0003800200 */
.L_x_1777:
        /* <DEDUP_REMOVED lines=9> */
.L_x_1776:
[----:B------:R-:W-:Y:S05]  /*15520*/  BSYNC.RECONVERGENT B1 ;  /* 0x0000000000017941 */ /* 0x000fea0003800200 */
.L_x_1775:
        /* <DEDUP_REMOVED lines=18> */
.L_x_1786:
        /* <DEDUP_REMOVED lines=13> */
.L_x_1788:
[----:B------:R-:W-:Y:S05]  /*15720*/  BSYNC.RECONVERGENT B3 ;  /* 0x0000000000037941 */ /* 0x000fea0003800200 */
.L_x_1787:
        /* <DEDUP_REMOVED lines=53> */
[----:B------:R-:W-:Y:S02]  /*15a80*/  HFMA2 R157, -RZ, RZ, 0, 0 ;  /* 0x00000000ff9d7431 */ /* 0x000fe400000001ff */
[----:B------:R-:W-:Y:S01]  /*15a90*/  IMAD.WIDE.U32 R104, R105, -0x2daee0ad, RZ ;  /* 0xd2511f5369687825 */ /* 0x000fe200078e00ff */
[----:B------:R-:W-:-:S03]  /*15aa0*/  LOP3.LUT R156, R107, R156, R179, 0x96, !PT ;  /* 0x0000009c6b9c7212 */ /* 0x000fc600078e96b3 */
[----:B------:R-:W-:-:S05]  /*15ab0*/  VIADD R155, R121, 0x96a522ad ;  /* 0x96a522ad799b7836 */ /* 0x000fca0000000000 */
[----:B------:R-:W-:Y:S02]  /*15ac0*/  LOP3.LUT R155, R155, R106, R105, 0x96, !PT ;  /* 0x0000006a9b9b7212 */ /* 0x000fe400078e9669 */
[----:B------:R-:W-:Y:S01]  /*15ad0*/  MOV R105, R184 ;  /* 0x000000b800697202 */ /* 0x000fe20000000f00 */
[----:B------:R-:W-:-:S07]  /*15ae0*/  IMAD.MOV.U32 R184, RZ, RZ, R104 ;  /* 0x000000ffffb87224 */ /* 0x000fce00078e0068 */
.L_x_1785:
[----:B------:R-:W-:Y:S05]  /*15af0*/  BSYNC.RECONVERGENT B2 ;  /* 0x0000000000027941 */ /* 0x000fea0003800200 */
.L_x_1784:
[----:B------:R-:W-:Y:S01]  /*15b00*/  I2FP.F32.U32 R104, R105 ;  /* 0x0000006900687245 */ /* 0x000fe20000201000 */
[----:B------:R-:W-:Y:S01]  /*15b10*/  IMAD.MOV.U32 R107, RZ, RZ, 0x2f800000 ;  /* 0x2f800000ff6b7424 */ /* 0x000fe200078e00ff */
[----:B-----5:R-:W-:-:S03]  /*15b20*/  PRMT R105, R55, 0x7632, R105 ;  /* 0x0000763237697816 */ /* 0x020fc60000000069 */
[----:B------:R-:W-:Y:S01]  /*15b30*/  FFMA.FTZ R104, R104, R107, 1.1641532182693481445e-10 ;  /* 0x2f00000068687423 */ /* 0x000fe2000001006b */
[----:B------:R-:W-:-:S04]  /*15b40*/  SHF.L.U32 R105, R105, 0x10, RZ ;  /* 0x0000001069697819 */ /* 0x000fc800000006ff */
[----:B------:R-:W-:Y:S01]  /*15b50*/  FSETP.GTU.FTZ.AND P2, PT, R104, UR8, PT ;  /* 0x0000000868007c0b */ /* 0x000fe2000bf5c000 */
[----:B------:R-:W-:-:S03]  /*15b60*/  FMUL.FTZ R105, R105, UR11 ;  /* 0x0000000b69697c20 */ /* 0x000fc60008410000 */
[----:B------:R-:W-:Y:S01]  /*15b70*/  SEL R154, RZ, 0x1, P2 ;  /* 0x00000001ff9a7807 */ /* 0x000fe20001000000 */
[----:B------:R-:W-:-:S05]  /*15b80*/  FMUL.FTZ R105, R105, UR10 ;  /* 0x0000000a69697c20 */ /* 0x000fca0008410000 */
[----:B------:R-:W-:-:S07]  /*15b90*/  FSEL R166, R105, RZ, !P2 ;  /* 0x000000ff69a67208 */ /* 0x000fce0005000000 */
.L_x_1783:
[----:B------:R-:W-:Y:S05]  /*15ba0*/  BSYNC.RECONVERGENT B1 ;  /* 0x0000000000017941 */ /* 0x000fea0003800200 */
.L_x_1782:
[----:B------:R-:W-:Y:S02]  /*15bb0*/  F2FP.BF16.F32.PACK_AB R107, RZ, R166 ;  /* 0x000000a6ff6b723e */ /* 0x000fe400000010ff */
[----:B------:R-:W-:Y:S02]  /*15bc0*/  PRMT R106, R186, 0x5410, R187 ;  /* 0x00005410ba6a7816 */ /* 0x000fe400000000bb */
[----:B------:R-:W-:Y:S02]  /*15bd0*/  PRMT R105, R185, 0x5410, R183 ;  /* 0x00005410b9697816 */ /* 0x000fe400000000b7 */
[----:B------:R-:W-:Y:S02]  /*15be0*/  PRMT R104, R181, 0x5410, R180 ;  /* 0x00005410b5687816 */ /* 0x000fe400000000b4 */
[----:B------:R-:W-:-:S07]  /*15bf0*/  PRMT R107, R189, 0x5410, R107 ;  /* 0x00005410bd6b7816 */ /* 0x000fce000000006b */
.L_x_1732:
[----:B------:R-:W0:Y:S01]  /*15c00*/  LDC.64 R180, c[0x0][0x3a8] ;  /* 0x0000ea00ffb47b82 */ /* 0x000e220000000a00 */
[----:B------:R-:W-:Y:S01]  /*15c10*/  BSSY.RECONVERGENT B1, `(.L_x_1789) ;  /* 0x0000019000017945 */ /* 0x000fe20003800200 */
[----:B------:R-:W-:Y:S02]  /*15c20*/  IMAD.MOV.U32 R183, RZ, RZ, R184 ;  /* 0x000000ffffb77224 */ /* 0x000fe400078e00b8 */
[----:B0-----:R-:W-:-:S05]  /*15c30*/  IMAD.WIDE.U32 R180, R173, 0x10, R180 ;  /* 0x00000010adb47825 */ /* 0x001fca00078e00b4 */
[----:B------:R0:W-:Y:S01]  /*15c40*/  STG.E.128 desc[UR6][R180.64], R104 ;  /* 0x00000068b4007986 */ /* 0x0001e2000c101d06 */
[----:B------:R-:W-:Y:S05]  /*15c50*/  @!P1 BRA `(.L_x_1790) ;  /* 0x0000000000509947 */ /* 0x000fea0003800000 */
[----:B0-----:R-:W-:Y:S01]  /*15c60*/  SHF.L.U32 R107, R9, 0x10, RZ ;  /* 0x00000010096b7819 */ /* 0x001fe200000006ff */
[----:B------:R-:W0:Y:S01]  /*15c70*/  LDC.64 R104, c[0x0][0x3b0] ;  /* 0x0000ec00ff687b82 */ /* 0x000e220000000a00 */
[----:B------:R-:W-:Y:S02]  /*15c80*/  LOP3.LUT R106, R154, 0xffff, RZ, 0xc0, !PT ;  /* 0x0000ffff9a6a7812 */ /* 0x000fe400078ec0ff */
[----:B------:R-:W-:Y:S02]  /*15c90*/  LOP3.LUT R107, R107, 0xff0000, RZ, 0xc0, !PT ;  /* 0x00ff00006b6b7812 */ /* 0x000fe400078ec0ff */
[----:B------:R-:W-:Y:S02]  /*15ca0*/  PRMT R179, R10, 0x7104, RZ ;  /* 0x000071040ab37816 */ /* 0x000fe400000000ff */
[----:B------:R-:W-:Y:S02]  /*15cb0*/  PRMT R106, R107, 0x4210, R106 ;  /* 0x000042106b6a7816 */ /* 0x000fe4000000006a */
[----:B------:R-:W-:-:S02]  /*15cc0*/  LOP3.LUT R184, R12, 0xff, RZ, 0xc0, !PT ;  /* 0x000000ff0cb87812 */ /* 0x000fc400078ec0ff */
[----:B------:R-:W-:Y:S02]  /*15cd0*/  LOP3.LUT R180, R13, 0xff, RZ, 0xc0, !PT ;  /* 0x000000ff0db47812 */ /* 0x000fe400078ec0ff */
[----:B------:R-:W-:Y:S01]  /*15ce0*/  LOP3.LUT R107, R14, 0xff, RZ, 0xc0, !PT ;  /* 0x000000ff0e6b7812 */ /* 0x000fe200078ec0ff */
[----:B------:R-:W-:Y:S01]  /*15cf0*/  IMAD.WIDE.U32 R184, R184, 0x1000000, RZ ;  /* 0x01000000b8b87825 */ /* 0x000fe200078e00ff */
[----:B------:R-:W-:-:S03]  /*15d00*/  LOP3.LUT R186, R106, 0xff00, R179, 0xf8, !PT ;  /* 0x0000ff006aba7812 */ /* 0x000fc600078ef8b3 */
[----:B------:R-:W-:Y:S01]  /*15d10*/  IMAD.WIDE.U32 R180, R180, 0x10000, RZ ;  /* 0x00010000b4b47825 */ /* 0x000fe200078e00ff */
[----:B------:R-:W-:-:S03]  /*15d20*/  LOP3.LUT R179, R186, 0xff, R11, 0xf8, !PT ;  /* 0x000000ffbab37812 */ /* 0x000fc600078ef80b */
[----:B------:R-:W-:Y:S01]  /*15d30*/  IMAD.WIDE.U32 R106, R107, 0x100, RZ ;  /* 0x000001006b6a7825 */ /* 0x000fe200078e00ff */
[----:B------:R-:W-:-:S03]  /*15d40*/  LOP3.LUT R179, R181, R179, R185, 0xfe, !PT ;  /* 0x000000b3b5b37212 */ /* 0x000fc600078efeb9 */
[----:B0-----:R-:W-:Y:S01]  /*15d50*/  IMAD.WIDE.U32 R104, R175, 0x8, R104 ;  /* 0x00000008af687825 */ /* 0x001fe200078e0068 */
[----:B------:R-:W-:Y:S02]  /*15d60*/  LOP3.LUT R187, R106, R184, R180, 0xfe, !PT ;  /* 0x000000b86abb7212 */ /* 0x000fe400078efeb4 */
[----:B------:R-:W-:Y:S02]  /*15d70*/  LOP3.LUT R107, R179, R107, RZ, 0xfc, !PT ;  /* 0x0000006bb36b7212 */ /* 0x000fe400078efcff */
[----:B------:R-:W-:-:S05]  /*15d80*/  LOP3.LUT R106, R187, 0xff, R16, 0xf8, !PT ;  /* 0x000000ffbb6a7812 */ /* 0x000fca00078ef810 */
[----:B------:R1:W-:Y:S02]  /*15d90*/  STG.E.64 desc[UR6][R104.64], R106 ;  /* 0x0000006a68007986 */ /* 0x0003e4000c101b06 */
.L_x_1790:
[----:B------:R-:W-:Y:S05]  /*15da0*/  BSYNC.RECONVERGENT B1 ;  /* 0x0000000000017941 */ /* 0x000fea0003800200 */
.L_x_1789:
[----:B------:R-:W-:Y:S01]  /*15db0*/  VIADD R173, R173, 0x20 ;  /* 0x00000020adad7836 */ /* 0x000fe20000000000 */
[----:B------:R-:W-:-:S07]  /*15dc0*/  IADD3 R175, PT, PT, R175, 0x20, RZ ;  /* 0x00000020afaf7810 */ /* 0x000fce0007ffe0ff */
.L_x_1672:
[----:B------:R-:W-:Y:S05]  /*15dd0*/  BSYNC.RECONVERGENT B0 ;  /* 0x0000000000007941 */ /* 0x000fea0003800200 */
.L_x_1671:
        /* <DEDUP_REMOVED lines=9> */
.L_x_1794:
[----:B------:R-:W-:Y:S05]  /*15e70*/  BSYNC.RECONVERGENT B1 ;  /* 0x0000000000017941 */ /* 0x000fea0003800200 */
.L_x_1793:
        /* <DEDUP_REMOVED lines=8> */
[----:B------:R-:W-:Y:S01]  /*15f00*/  @!P2 IMAD.MOV.U32 R135, RZ, RZ, R183 ;  /* 0x000000ffff87a224 */ /* 0x000fe200078e00b7 */
[----:B------:R-:W-:Y:S01]  /*15f10*/  @!P2 MOV R136, R157 ;  /* 0x0000009d0088a202 */ /* 0x000fe20000000f00 */
[----:B--2---:R-:W-:Y:S01]  /*15f20*/  @!P2 IMAD.U32 R4, R104, 0x10000, RZ ;  /* 0x000100006804a824 */ /* 0x004fe200078e00ff */
[----:B------:R-:W-:Y:S06]  /*15f30*/  @!P2 BRA `(.L_x_1797) ;  /* 0x00000004009ca947 */ /* 0x000fec0003800000 */
        /* <DEDUP_REMOVED lines=16> */
.L_x_1800:
        /* <DEDUP_REMOVED lines=13> */
.L_x_1802:
[----:B------:R-:W-:Y:S05]  /*16110*/  BSYNC.RECONVERGENT B3 ;  /* 0x0000000000037941 */ /* 0x000fea0003800200 */
.L_x_1801:
[----:B------:R-:W-:Y:S01]  /*16120*/  IMAD.WIDE.U32 R156, R129, -0x326172a9, RZ ;  /* 0xcd9e8d57819c7825 */ /* 0x000fe200078e00ff */
[----:B------:R-:W-:Y:S02]  /*16130*/  LOP3.LUT R180, R18, R185, R121, 0x96, !PT ;  /* 0x000000b912b47212 */ /* 0x000fe400078e9679 */
[----:B------:R-:W-:Y:S01]  /*16140*/  IADD3 R3, PT, PT, R120, -0x61c88647, RZ ;  /* 0x9e3779b978037810 */ /* 0x000fe20007ffe0ff */
        /* <DEDUP_REMOVED lines=48> */
[----:B------:R-:W-:Y:S02]  /*16450*/  VIADD R3, R120, 0xf1bbcdc8 ;  /* 0xf1bbcdc878037836 */ /* 0x000fe40000000000 */
[----:B------:R-:W-:-:S03]  /*16460*/  IMAD.WIDE.U32 R186, R186, -0x326172a9, RZ ;  /* 0xcd9e8d57baba7825 */ /* 0x000fc600078e00ff */
[----:B------:R-:W-:Y:S02]  /*16470*/  LOP3.LUT R180, R3, R180, R157, 0x96, !PT ;  /* 0x000000b403b47212 */ /* 0x000fe400078e969d */
[----:B------:R-:W-:Y:S02]  /*16480*/  IADD3 R3, PT, PT, R120, -0x700cb87f, RZ ;  /* 0x8ff3478178037810 */ /* 0x000fe40007ffe0ff */
[----:B------:R-:W-:Y:S01]  /*16490*/  MOV R178, R186 ;  /* 0x000000ba00b27202 */ /* 0x000fe20000000f00 */
[----:B------:R-:W-:Y:S01]  /*164a0*/  IMAD.WIDE.U32 R180, R180, -0x2daee0ad, RZ ;  /* 0xd2511f53b4b47825 */ /* 0x000fe200078e00ff */
[----:B------:R-:W-:Y:S02]  /*164b0*/  LOP3.LUT R156, R3, R156, R187, 0x96, !PT ;  /* 0x0000009c039c7212 */ /* 0x000fe400078e96bb */
[----:B------:R-:W-:Y:S01]  /*164c0*/  MOV R3, R183 ;  /* 0x000000b700037202 */ /* 0x000fe20000000f00 */
[----:B------:R-:W-:Y:S01]  /*164d0*/  IMAD.MOV.U32 R135, RZ, RZ, R180 ;  /* 0x000000ffff877224 */ /* 0x000fe200078e00b4 */
[----:B------:R-:W-:-:S07]  /*164e0*/  LOP3.LUT R155, R155, R184, R181, 0x96, !PT ;  /* 0x000000b89b9b7212 */ /* 0x000fce00078e96b5 */
.L_x_1799:
[----:B------:R-:W-:Y:S05]  /*164f0*/  BSYNC.RECONVERGENT B2 ;  /* 0x0000000000027941 */ /* 0x000fea0003800200 */
.L_x_1798:
[----:B------:R-:W-:Y:S01]  /*16500*/  I2FP.F32.U32 R3, R3 ;  /* 0x0000000300037245 */ /* 0x000fe20000201000 */
[----:B------:R-:W-:Y:S02]  /*16510*/  HFMA2 R4, -RZ, RZ, 0.1171875, 0 ;  /* 0x2f800000ff047431 */ /* 0x000fe400000001ff */
[----:B-----5:R-:W-:-:S03]  /*16520*/  IMAD.U32 R16, R52, 0x10000, RZ ;  /* 0x0001000034107824 */ /* 0x020fc600078e00ff */
[----:B------:R-:W-:Y:S01]  /*16530*/  FFMA.FTZ R3, R3, R4, 1.1641532182693481445e-10 ;  /* 0x2f00000003037423 */ /* 0x000fe20000010004 */
[----:B------:R-:W-:-:S04]  /*16540*/  FMUL.FTZ R16, R16, UR11 ;  /* 0x0000000b10107c20 */ /* 0x000fc80008410000 */
[----:B------:R-:W-:Y:S01]  /*16550*/  FMUL.FTZ R4, R16, UR10 ;  /* 0x0000000a10047c20 */ /* 0x000fe20008410000 */
[----:B------:R-:W-:Y:S02]  /*16560*/  FSETP.GTU.FTZ.AND P3, PT, R3, UR8, PT ;  /* 0x0000000803007c0b */ /* 0x000fe4000bf7c000 */
[----:B------:R-:W-:Y:S02]  /*16570*/  SHF.L.U32 R3, R104, 0x10, RZ ;  /* 0x0000001068037819 */ /* 0x000fe400000006ff */
[----:B------:R-:W-:Y:S02]  /*16580*/  FSEL R4, R4, RZ, !P3 ;  /* 0x000000ff04047208 */ /* 0x000fe40005800000 */
[----:B------:R-:W-:-:S03]  /*16590*/  SEL R16, RZ, 0x1, P3 ;  /* 0x00000001ff107807 */ /* 0x000fc60001800000 */
[----:B------:R-:W-:-:S07]  /*165a0*/  FADD.FTZ R4, R3, R4 ;  /* 0x0000000403047221 */ /* 0x000fce0000010000 */
.L_x_1797:
[----:B------:R-:W-:Y:S05]  /*165b0*/  BSYNC.RECONVERGENT B1 ;  /* 0x0000000000017941 */ /* 0x000fea0003800200 */
.L_x_1796:
        /* <DEDUP_REMOVED lines=23> */
.L_x_1807:
        /* <DEDUP_REMOVED lines=13> */
.L_x_1809:
[----:B------:R-:W-:Y:S05]  /*16800*/  BSYNC.RECONVERGENT B3 ;  /* 0x0000000000037941 */ /* 0x000fea0003800200 */
.L_x_1808:
        /* <DEDUP_REMOVED lines=9> */
[----:B------:R-:W-:Y:S01]  /*168a0*/  IMAD.MOV.U32 R150, RZ, RZ, RZ ;  /* 0x000000ffff967224 */ /* 0x000fe200078e00ff */
        /* <DEDUP_REMOVED lines=51> */
.L_x_1806:
[----:B------:R-:W-:Y:S05]  /*16be0*/  BSYNC.RECONVERGENT B2 ;  /* 0x0000000000027941 */ /* 0x000fea0003800200 */
.L_x_1805:
[----:B-----5:R-:W-:Y:S01]  /*16bf0*/  PRMT R14, R52, 0x7632, R14 ;  /* 0x00007632340e7816 */ /* 0x020fe2000000000e */
[----:B------:R-:W-:Y:S01]  /*16c00*/  HFMA2 R136, -RZ, RZ, 0.1171875, 0 ;  /* 0x2f800000ff887431 */ /* 0x000fe200000001ff */
[----:B------:R-:W-:Y:S02]  /*16c10*/  I2FP.F32.U32 R3, R3 ;  /* 0x0000000300037245 */ /* 0x000fe40000201000 */
[----:B------:R-:W-:Y:S01]  /*16c20*/  PRMT R104, R104, 0x7632, R104 ;  /* 0x0000763268687816 */ /* 0x000fe20000000068 */
[----:B------:R-:W-:Y:S02]  /*16c30*/  IMAD.U32 R14, R14, 0x10000, RZ ;  /* 0x000100000e0e7824 */ /* 0x000fe400078e00ff */
[----:B------:R-:W-:Y:S01]  /*16c40*/  FFMA.FTZ R3, R3, R136, 1.1641532182693481445e-10 ;  /* 0x2f00000003037423 */ /* 0x000fe20000010088 */
[----:B------:R-:W-:Y:S01]  /*16c50*/  SHF.L.U32 R104, R104, 0x10, RZ ;  /* 0x0000001068687819 */ /* 0x000fe200000006ff */
[----:B------:R-:W-:-:S03]  /*16c60*/  FMUL.FTZ R14, R14, UR11 ;  /* 0x0000000b0e0e7c20 */ /* 0x000fc60008410000 */
[----:B------:R-:W-:Y:S01]  /*16c70*/  FSETP.GTU.FTZ.AND P3, PT, R3, UR8, PT ;  /* 0x0000000803007c0b */ /* 0x000fe2000bf7c000 */
[----:B------:R-:W-:-:S05]  /*16c80*/  FMUL.FTZ R14, R14, UR10 ;  /* 0x0000000a0e0e7c20 */ /* 0x000fca0008410000 */
[----:B------:R-:W-:Y:S02]  /*16c90*/  FSEL R3, R14, RZ, !P3 ;  /* 0x000000ff0e037208 */ /* 0x000fe40005800000 */
[----:B------:R-:W-:-:S03]  /*16ca0*/  SEL R14, RZ, 0x1, P3 ;  /* 0x00000001ff0e7807 */ /* 0x000fc60001800000 */
[----:B------:R-:W-:-:S07]  /*16cb0*/  FADD.FTZ R3, R104, R3 ;  /* 0x0000000368037221 */ /* 0x000fce0000010000 */
.L_x_1804:
[----:B------:R-:W-:Y:S05]  /*16cc0*/  BSYNC.RECONVERGENT B1 ;  /* 0x0000000000017941 */ /* 0x000fea0003800200 */
.L_x_1803:
        /* <DEDUP_REMOVED lines=22> */
.L_x_1814:
        /* <DEDUP_REMOVED lines=13> */
.L_x_1816:
[----:B------:R-:W-:Y:S05]  /*16f00*/  BSYNC.RECONVERGENT B3 ;  /* 0x0000000000037941 */ /* 0x000fea0003800200 */
.L_x_1815:
        /* <DEDUP_REMOVED lines=52> */
[----:B------:R-:W-:Y:S01]  /*17250*/  LOP3.LUT R180, R13, R180, R157, 0x96, !PT ;  /* 0x000000b40db47212 */ /* 0x000fe200078e969d */
[----:B------:R-:W-:Y:S01]  /*17260*/  IMAD.MOV.U32 R157, RZ, RZ, RZ ;  /* 0x000000ffff9d7224 */ /* 0x000fe200078e00ff */
[----:B------:R-:W-:Y:S02]  /*17270*/  IADD3 R13, PT, PT, R120, -0x700cb87f, RZ ;  /* 0x8ff34781780d7810 */ /* 0x000fe40007ffe0ff */
[----:B------:R-:W-:Y:S01]  /*17280*/  MOV R178, R190 ;  /* 0x000000be00b27202 */ /* 0x000fe20000000f00 */
[----:B------:R-:W-:Y:S01]  /*17290*/  IMAD.WIDE.U32 R180, R180, -0x2daee0ad, RZ ;  /* 0xd2511f53b4b47825 */ /* 0x000fe200078e00ff */
[----:B------:R-:W-:Y:S02]  /*172a0*/  LOP3.LUT R156, R13, R156, R191, 0x96, !PT ;  /* 0x0000009c0d9c7212 */ /* 0x000fe400078e96bf */
[----:B------:R-:W-:Y:S01]  /*172b0*/  MOV R13, R149 ;  /* 0x00000095000d7202 */ /* 0x000fe20000000f00 */
[----:B------:R-:W-:Y:S01]  /*172c0*/  IMAD.MOV.U32 R104, RZ, RZ, R180 ;  /* 0x000000ffff687224 */ /* 0x000fe200078e00b4 */
[----:B------:R-:W-:-:S07]  /*172d0*/  LOP3.LUT R155, R155, R184, R181, 0x96, !PT ;  /* 0x000000b89b9b7212 */ /* 0x000fce00078e96b5 */
.L_x_1813:
[----:B------:R-:W-:Y:S05]  /*172e0*/  BSYNC.RECONVERGENT B2 ;  /* 0x0000000000027941 */ /* 0x000fea0003800200 */
.L_x_1812:
[----:B------:R-:W-:Y:S01]  /*172f0*/  I2FP.F32.U32 R13, R13 ;  /* 0x0000000d000d7245 */ /* 0x000fe20000201000 */
[----:B------:R-:W-:Y:S02]  /*17300*/  HFMA2 R136, -RZ, RZ, 0.1171875, 0 ;  /* 0x2f800000ff887431 */ /* 0x000fe400000001ff */
[----:B-----5:R-:W-:Y:S01]  /*17310*/  IMAD.U32 R135, R53, 0x10000, RZ ;  /* 0x0001000035877824 */ /* 0x020fe200078e00ff */
[----:B------:R-:W-:Y:S02]  /*17320*/  SHF.L.U32 R149, R105, 0x10, RZ ;  /* 0x0000001069957819 */ /* 0x000fe400000006ff */
[----:B------:R-:W-:Y:S01]  /*17330*/  FFMA.FTZ R13, R13, R136, 1.1641532182693481445e-10 ;  /* 0x2f0000000d0d7423 */ /* 0x000fe20000010088 */
[----:B------:R-:W-:-:S04]  /*17340*/  FMUL.FTZ R135, R135, UR11 ;  /* 0x0000000b87877c20 */ /* 0x000fc80008410000 */
[----:B------:R-:W-:Y:S01]  /*17350*/  FMUL.FTZ R135, R135, UR10 ;  /* 0x0000000a87877c20 */ /* 0x000fe20008410000 */
[----:B------:R-:W-:-:S04]  /*17360*/  FSETP.GTU.FTZ.AND P3, PT, R13, UR8, PT ;  /* 0x000000080d007c0b */ /* 0x000fc8000bf7c000 */
[----:B------:R-:W-:Y:S02]  /*17370*/  FSEL R136, R135, RZ, !P3 ;  /* 0x000000ff87887208 */ /* 0x000fe40005800000 */
[----:B------:R-:W-:-:S03]  /*17380*/  SEL R13, RZ, 0x1, P3 ;  /* 0x00000001ff0d7807 */ /* 0x000fc60001800000 */
[----:B------:R-:W-:-:S07]  /*17390*/  FADD.FTZ R136, R149, R136 ;  /* 0x0000008895887221 */ /* 0x000fce0000010000 */
.L_x_1811:
[----:B------:R-:W-:Y:S05]  /*173a0*/  BSYNC.RECONVERGENT B1 ;  /* 0x0000000000017941 */ /* 0x000fea0003800200 */
.L_x_1810:
        /* <DEDUP_REMOVED lines=23> */
.L_x_1821:
        /* <DEDUP_REMOVED lines=13> */
.L_x_1823:
[----:B------:R-:W-:Y:S05]  /*175f0*/  BSYNC.RECONVERGENT B3 ;  /* 0x0000000000037941 */ /* 0x000fea0003800200 */
.L_x_1822:
[----:B------:R-:W-:Y:S01]  /*17600*/  IMAD.WIDE.U32 R156, R129, -0x326172a9, RZ ;  /* 0xcd9e8d57819c7825 */ /* 0x000fe200078e00ff */
[----:B------:R-:W-:Y:S02]  /*17610*/  LOP3.LUT R180, R18, R185, R121, 0x96, !PT ;  /* 0x000000b912b47212 */ /* 0x000fe400078e9679 */
[----:B------:R-:W-:Y:S01]  /*17620*/  IADD3 R135, PT, PT, R120, -0x61c88647, RZ ;  /* 0x9e3779b978877810 */ /* 0x000fe20007ffe0ff */
[----:B------:R-:W-:Y:S01]  /*17630*/  VIADD R149, R121, 0xbb67ae85 ;  /* 0xbb67ae8579957836 */ /* 0x000fe20000000000 */
[----:B------:R-:W-:Y:S01]  /*17640*/  LOP3.LUT R190, R125, R157, R120, 0x96, !PT ;  /* 0x0000009d7dbe7212 */ /* 0x000fe200078e9678 */
[----:B------:R-:W-:Y:S01]  /*17650*/  IMAD.WIDE.U32 R180, R180, -0x326172a9, RZ ;  /* 0xcd9e8d57b4b47825 */ /* 0x000fe200078e00ff */
[----:B------:R-:W-:Y:S02]  /*17660*/  IADD3 R155, PT, PT, R121, 0x76cf5d0a, RZ ;  /* 0x76cf5d0a799b7810 */ /* 0x000fe40007ffe0ff */
[----:B------:R-:W-:Y:S01]  /*17670*/  MOV R12, R104 ;  /* 0x00000068000c7202 */ /* 0x000fe20000000f00 */
        /* <DEDUP_REMOVED lines=50> */
[----:B------:R-:W-:-:S03]  /*179a0*/  LOP3.LUT R156, R135, R156, R191, 0x96, !PT ;  /* 0x0000009c879c7212 */ /* 0x000fc600078e96bf */
[----:B------:R-:W-:Y:S01]  /*179b0*/  IMAD.MOV.U32 R149, RZ, RZ, R180 ;  /* 0x000000ffff957224 */ /* 0x000fe200078e00b4 */
[----:B------:R-:W-:-:S07]  /*179c0*/  LOP3.LUT R155, R155, R184, R181, 0x96, !PT ;  /* 0x000000b89b9b7212 */ /* 0x000fce00078e96b5 */
.L_x_1820:
[----:B------:R-:W-:Y:S05]  /*179d0*/  BSYNC.RECONVERGENT B2 ;  /* 0x0000000000027941 */ /* 0x000fea0003800200 */
.L_x_1819:
        /* <DEDUP_REMOVED lines=13> */
.L_x_1818:
[----:B------:R-:W-:Y:S05]  /*17ab0*/  BSYNC.RECONVERGENT B1 ;  /* 0x0000000000017941 */ /* 0x000fea0003800200 */
.L_x_1817:
        /* <DEDUP_REMOVED lines=22> */
.L_x_1828:
        /* <DEDUP_REMOVED lines=13> */
.L_x_1830:
[----:B------:R-:W-:Y:S05]  /*17cf0*/  BSYNC.RECONVERGENT B3 ;  /* 0x0000000000037941 */ /* 0x000fea0003800200 */
.L_x_1829:
        /* <DEDUP_REMOVED lines=18> */
[----:B------:R-:W-:Y:S02]  /*17e20*/  LOP3.LUT R155, R155, R156, R105, 0x96, !PT ;  /* 0x0000009c9b9b7212 */ /* 0x000fe400078e9669 */
[C---:B------:R-:W-:Y:S01]  /*17e30*/  IADD3 R105, PT, PT, R121.reuse, -0x126145ec, RZ ;  /* 0xed9eba1479697810 */ /* 0x040fe20007ffe0ff */
        /* <DEDUP_REMOVED lines=10> */
[----:B------:R-:W-:Y:S02]  /*17ee0*/  LOP3.LUT R155, R155, R156, R105, 0x96, !PT ;  /* 0x0000009c9b9b7212 */ /* 0x000fe400078e9669 */
[C---:B------:R-:W-:Y:S01]  /*17ef0*/  IADD3 R105, PT, PT, R121.reuse, 0x646e171e, RZ ;  /* 0x646e171e79697810 */ /* 0x040fe20007ffe0ff */
        /* <DEDUP_REMOVED lines=17> */
[----:B------:R-:W-:Y:S02]  /*18010*/  VIADD R11, R120, 0xf1bbcdc8 ;  /* 0xf1bbcdc8780b7836 */ /* 0x000fe40000000000 */
[----:B------:R-:W-:-:S03]  /*18020*/  IMAD.WIDE.U32 R184, R184, -0x326172a9, RZ ;  /* 0xcd9e8d57b8b87825 */ /* 0x000fc600078e00ff */
[----:B------:R-:W-:Y:S01]  /*18030*/  LOP3.LUT R104, R11, R104, R157, 0x96, !PT ;  /* 0x000000680b687212 */ /* 0x000fe200078e969d */
[----:B------:R-:W-:Y:S01]  /*18040*/  VIADD R155, R121, 0x96a522ad ;  /* 0x96a522ad799b7836 */ /* 0x000fe20000000000 */
[----:B------:R-:W-:Y:S02]  /*18050*/  IADD3 R11, PT, PT, R120, -0x700cb87f, RZ ;  /* 0x8ff34781780b7810 */ /* 0x000fe40007ffe0ff */
[----:B------:R-:W-:Y:S01]  /*18060*/  MOV R178, R184 ;  /* 0x000000b800b27202 */ /* 0x000fe20000000f00 */
[----:B------:R-:W-:Y:S01]  /*18070*/  IMAD.WIDE.U32 R104, R104, -0x2daee0ad, RZ ;  /* 0xd2511f5368687825 */ /* 0x000fe200078e00ff */
[----:B------:R-:W-:Y:S02]  /*18080*/  LOP3.LUT R156, R11, R156, R185, 0x96, !PT ;  /* 0x0000009c0b9c7212 */ /* 0x000fe400078e96b9 */
[----:B------:R-:W-:Y:S01]  /*18090*/  MOV R11, R149 ;  /* 0x00000095000b7202 */ /* 0x000fe20000000f00 */
[----:B------:R-:W-:Y:S01]  /*180a0*/  IMAD.MOV.U32 R167, RZ, RZ, R104 ;  /* 0x000000ffffa77224 */ /* 0x000fe200078e0068 */
[----:B------:R-:W-:Y:S01]  /*180b0*/  LOP3.LUT R155, R155, R180, R105, 0x96, !PT ;  /* 0x000000b49b9b7212 */ /* 0x000fe200078e9669 */
[----:B------:R-:W-:-:S07]  /*180c0*/  IMAD.MOV.U32 R104, RZ, RZ, RZ ;  /* 0x000000ffff687224 */ /* 0x000fce00078e00ff */
.L_x_1827:
[----:B------:R-:W-:Y:S05]  /*180d0*/  BSYNC.RECONVERGENT B2 ;  /* 0x0000000000027941 */ /* 0x000fea0003800200 */
.L_x_1826:
        /* <DEDUP_REMOVED lines=11> */
.L_x_1825:
[----:B------:R-:W-:Y:S05]  /*18190*/  BSYNC.RECONVERGENT B1 ;  /* 0x0000000000017941 */ /* 0x000fea0003800200 */
.L_x_1824:
        /* <DEDUP_REMOVED lines=23> */
.L_x_1835:
        /* <DEDUP_REMOVED lines=13> */
.L_x_1837:
[----:B------:R-:W-:Y:S05]  /*183e0*/  BSYNC.RECONVERGENT B3 ;  /* 0x0000000000037941 */ /* 0x000fea0003800200 */
.L_x_1836:
        /* <DEDUP_REMOVED lines=57> */
[----:B------:R-:W-:Y:S01]  /*18780*/  MOV R178, R184 ;  /* 0x000000b800b27202 */ /* 0x000fe20000000f00 */
[----:B------:R-:W-:Y:S01]  /*18790*/  IMAD.MOV.U32 R168, RZ, RZ, R104 ;  /* 0x000000ffffa87224 */ /* 0x000fe200078e0068 */
[----:B------:R-:W-:Y:S01]  /*187a0*/  LOP3.LUT R155, R155, R180, R105, 0x96, !PT ;  /* 0x000000b49b9b7212 */ /* 0x000fe200078e9669 */
[----:B------:R-:W-:-:S07]  /*187b0*/  IMAD.MOV.U32 R105, RZ, RZ, RZ ;  /* 0x000000ffff697224 */ /* 0x000fce00078e00ff */
.L_x_1834:
[----:B------:R-:W-:Y:S05]  /*187c0*/  BSYNC.RECONVERGENT B2 ;  /* 0x0000000000027941 */ /* 0x000fea0003800200 */
.L_x_1833:
        /* <DEDUP_REMOVED lines=13> */
.L_x_1832:
[----:B------:R-:W-:Y:S05]  /*188a0*/  BSYNC.RECONVERGENT B1 ;  /* 0x0000000000017941 */ /* 0x000fea0003800200 */
.L_x_1831:
        /* <DEDUP_REMOVED lines=22> */
.L_x_1842:
        /* <DEDUP_REMOVED lines=13> */
.L_x_1844:
[----:B------:R-:W-:Y:S05]  /*18ae0*/  BSYNC.RECONVERGENT B3 ;  /* 0x0000000000037941 */ /* 0x000fea0003800200 */
.L_x_1843:
        /* <DEDUP_REMOVED lines=61> */
.L_x_1841:
[----:B------:R-:W-:Y:S05]  /*18ec0*/  BSYNC.RECONVERGENT B2 ;  /* 0x0000000000027941 */ /* 0x000fea0003800200 */
.L_x_1840:
[----:B------:R-:W-:Y:S01]  /*18ed0*/  I2FP.F32.U32 R9, R9 ;  /* 0x0000000900097245 */ /* 0x000fe20000201000 */
[----:B------:R-:W-:Y:S02]  /*18ee0*/  HFMA2 R168, -RZ, RZ, 0.1171875, 0 ;  /* 0x2f800000ffa87431 */ /* 0x000fe400000001ff */
[----:B-----5:R-:W-:-:S03]  /*18ef0*/  IMAD.U32 R105, R55, 0x10000, RZ ;  /* 0x0001000037697824 */ /* 0x020fc600078e00ff */
[----:B------:R-:W-:Y:S01]  /*18f00*/  FFMA.FTZ R9, R9, R168, 1.1641532182693481445e-10 ;  /* 0x2f00000009097423 */ /* 0x000fe200000100a8 */
[----:B------:R-:W-:Y:S01]  /*18f10*/  FMUL.FTZ R105, R105, UR11 ;  /* 0x0000000b69697c20 */ /* 0x000fe20008410000 */
[----:B------:R-:W-:-:S03]  /*18f20*/  SHF.L.U32 R168, R107, 0x10, RZ ;  /* 0x000000106ba87819 */ /* 0x000fc600000006ff */
[----:B------:R-:W-:Y:S01]  /*18f30*/  FMUL.FTZ R105, R105, UR10 ;  /* 0x0000000a69697c20 */ /* 0x000fe20008410000 */
[----:B------:R-:W-:-:S04]  /*18f40*/  FSETP.GTU.FTZ.AND P3, PT, R9, UR8, PT ;  /* 0x0000000809007c0b */ /* 0x000fc8000bf7c000 */
[----:B------:R-:W-:Y:S02]  /*18f50*/  FSEL R167, R105, RZ, !P3 ;  /* 0x000000ff69a77208 */ /* 0x000fe40005800000 */
[----:B------:R-:W-:-:S03]  /*18f60*/  SEL R9, RZ, 0x1, P3 ;  /* 0x00000001ff097807 */ /* 0x000fc60001800000 */
[----:B------:R-:W-:-:S07]  /*18f70*/  FADD.FTZ R167, R168, R167 ;  /* 0x000000a7a8a77221 */ /* 0x000fce0000010000 */
.L_x_1839:
[----:B------:R-:W-:Y:S05]  /*18f80*/  BSYNC.RECONVERGENT B1 ;  /* 0x0000000000017941 */ /* 0x000fea0003800200 */
.L_x_1838:
        /* <DEDUP_REMOVED lines=23> */
.L_x_1849:
        /* <DEDUP_REMOVED lines=13> */
.L_x_1851:
[----:B------:R-:W-:Y:S05]  /*191d0*/  BSYNC.RECONVERGENT B3 ;  /* 0x0000000000037941 */ /* 0x000fea0003800200 */
.L_x_1850:
        /* <DEDUP_REMOVED lines=59> */
[----:B------:R-:W-:-:S07]  /*19590*/  HFMA2 R157, -RZ, RZ, 0, 0 ;  /* 0x00000000ff9d7431 */ /* 0x000fce00000001ff */
.L_x_1848:
[----:B------:R-:W-:Y:S05]  /*195a0*/  BSYNC.RECONVERGENT B2 ;  /* 0x0000000000027941 */ /* 0x000fea0003800200 */
.L_x_1847:
        /* <DEDUP_REMOVED lines=13> */
.L_x_1846:
[----:B------:R-:W-:Y:S05]  /*19680*/  BSYNC.RECONVERGENT B1 ;  /* 0x0000000000017941 */ /* 0x000fea0003800200 */
.L_x_1845:
[----:B------:R-:W-:Y:S02]  /*19690*/  F2FP.BF16.F32.PACK_AB R107, RZ, R168 ;  /* 0x000000a8ff6b723e */ /* 0x000fe400000010ff */
[----:B------:R-:W-:Y:S02]  /*196a0*/  PRMT R106, R190, 0x5410, R106 ;  /* 0x00005410be6a7816 */ /* 0x000fe4000000006a */
[----:B------:R-:W-:Y:S02]  /*196b0*/  PRMT R105, R187, 0x5410, R189 ;  /* 0x00005410bb697816 */ /* 0x000fe400000000bd */
[----:B------:R-:W-:Y:S02]  /*196c0*/  PRMT R104, R183, 0x5410, R186 ;  /* 0x00005410b7687816 */ /* 0x000fe400000000ba */
[----:B------:R-:W-:Y:S01]  /*196d0*/  PRMT R107, R191, 0x5410, R107 ;  /* 0x00005410bf6b7816 */ /* 0x000fe2000000006b */
[----:B------:R-:W-:Y:S06]  /*196e0*/  BRA `(.L_x_1852) ;  /* 0x00000034002c7947 */ /* 0x000fec0003800000 */
.L_x_1795:
[----:B------:R-:W-:Y:S01]  /*196f0*/  BSSY.RECONVERGENT B1, `(.L_x_1853) ;  /* 0x0000069000017945 */ /* 0x000fe20003800200 */
[----:B------:R-:W-:Y:S01]  /*19700*/  MOV R4, RZ ;  /* 0x000000ff00047202 */ /* 0x000fe20000000f00 */
[----:B------:R-:W-:Y:S01]  /*19710*/  IMAD.MOV.U32 R184, RZ, RZ, R183 ;  /* 0x000000ffffb87224 */ /* 0x000fe200078e00b7 */
[----:B01----:R-:W-:Y:S01]  /*19720*/  MOV R104, R157 ;  /* 0x0000009d00687202 */ /* 0x003fe20000000f00 */
        /* <DEDUP_REMOVED lines=17> */
.L_x_1857:
        /* <DEDUP_REMOVED lines=13> */
.L_x_1859:
[----:B------:R-:W-:Y:S05]  /*19910*/  BSYNC.RECONVERGENT B3 ;  /* 0x0000000000037941 */ /* 0x000fea0003800200 */
.L_x_1858:
[----:B------:R-:W-:Y:S01]  /*19920*/  IMAD.WIDE.U32 R104, R129, -0x326172a9, RZ ;  /* 0xcd9e8d5781687825 */ /* 0x000fe200078e00ff */
[----:B------:R-:W-:Y:S02]  /*19930*/  LOP3.LUT R106, R18, R157, R121, 0x96, !PT ;  /* 0x0000009d126a7212 */ /* 0x000fe400078e9679 */
[----:B------:R-:W-:Y:S01]  /*19940*/  IADD3 R155, PT, PT, R121, -0x695add53, RZ ;  /* 0x96a522ad799b7810 */ /* 0x000fe20007ffe0ff */
        /* <DEDUP_REMOVED lines=57> */
.L_x_1856:
[----:B------:R-:W-:Y:S05]  /*19ce0*/  BSYNC.RECONVERGENT B2 ;  /* 0x0000000000027941 */ /* 0x000fea0003800200 */
.L_x_1855:
        /* <DEDUP_REMOVED lines=9> */
.L_x_1854:
[----:B------:R-:W-:Y:S05]  /*19d80*/  BSYNC.RECONVERGENT B1 ;  /* 0x0000000000017941 */ /* 0x000fea0003800200 */
.L_x_1853:
[----:B------:R-:W-:Y:S01]  /*19d90*/  BSSY.RECONVERGENT B1, `(.L_x_1860) ;  /* 0x0000068000017945 */ /* 0x000fe20003800200 */
[----:B------:R-:W-:Y:S01]  /*19da0*/  F2FP.BF16.F32.PACK_AB R185, RZ, R4 ;  /* 0x00000004ffb9723e */ /* 0x000fe200000010ff */
[----:B------:R-:W-:Y:S01]  /*19db0*/  IMAD.MOV.U32 R105, RZ, RZ, R104 ;  /* 0x000000ffff697224 */ /* 0x000fe200078e0068 */
[----:B------:R-:W-:Y:S01]  /*19dc0*/  MOV R3, RZ ;  /* 0x000000ff00037202 */ /* 0x000fe20000000f00 */
        /* <DEDUP_REMOVED lines=14> */
.L_x_1864:
        /* <DEDUP_REMOVED lines=13> */
.L_x_1866:
[----:B------:R-:W-:Y:S05]  /*19f80*/  BSYNC.RECONVERGENT B3 ;  /* 0x0000000000037941 */ /* 0x000fea0003800200 */
.L_x_1865:
        /* <DEDUP_REMOVED lines=50> */
[----:B------:R-:W-:-:S04]  /*1a2b0*/  LOP3.LUT R180, R105, R180, R107, 0x96, !PT ;  /* 0x000000b469b47212 */ /* 0x000fc800078e966b */
[----:B------:R-:W-:Y:S01]  /*1a2c0*/  LOP3.LUT R104, R3, R104, R157, 0x96, !PT ;  /* 0x0000006803687212 */ /* 0x000fe200078e969d */
[----:B------:R-:W-:-:S04]  /*1a2d0*/  IMAD.WIDE.U32 R180, R180, -0x326172a9, RZ ;  /* 0xcd9e8d57b4b47825 */ /* 0x000fc800078e00ff */
[----:B------:R-:W-:-:S04]  /*1a2e0*/  IMAD.WIDE.U32 R104, R104, -0x2daee0ad, RZ ;  /* 0xd2511f5368687825 */ /* 0x000fc800078e00ff */
[----:B------:R-:W-:Y:S01]  /*1a2f0*/  VIADD R3, R120, 0x8ff34781 ;  /* 0x8ff3478178037836 */ /* 0x000fe20000000000 */
[----:B------:R-:W-:Y:S01]  /*1a300*/  LOP3.LUT R155, R155, R106, R105, 0x96, !PT ;  /* 0x0000006a9b9b7212 */ /* 0x000fe200078e9669 */
[----:B------:R-:W-:Y:S02]  /*1a310*/  HFMA2 R105, -RZ, RZ, 0, 0 ;  /* 0x00000000ff697431 */ /* 0x000fe400000001ff */
[----:B------:R-:W-:Y:S01]  /*1a320*/  IMAD.MOV.U32 R178, RZ, RZ, R180 ;  /* 0x000000ffffb27224 */ /* 0x000fe200078e00b4 */
[----:B------:R-:W-:Y:S02]  /*1a330*/  LOP3.LUT R156, R3, R156, R181, 0x96, !PT ;  /* 0x0000009c039c7212 */ /* 0x000fe400078e96b5 */
[----:B------:R-:W-:Y:S01]  /*1a340*/  MOV R3, R184 ;  /* 0x000000b800037202 */ /* 0x000fe20000000f00 */
[----:B------:R-:W-:-:S07]  /*1a350*/  IMAD.MOV.U32 R184, RZ, RZ, R104 ;  /* 0x000000ffffb87224 */ /* 0x000fce00078e0068 */
.L_x_1863:
[----:B------:R-:W-:Y:S05]  /*1a360*/  BSYNC.RECONVERGENT B2 ;  /* 0x0000000000027941 */ /* 0x000fea0003800200 */
.L_x_1862:
        /* <DEDUP_REMOVED lines=10> */
.L_x_1861:
[----:B------:R-:W-:Y:S05]  /*1a410*/  BSYNC.RECONVERGENT B1 ;  /* 0x0000000000017941 */ /* 0x000fea0003800200 */
.L_x_1860:
        /* <DEDUP_REMOVED lines=18> */
.L_x_1871:
        /* <DEDUP_REMOVED lines=13> */
.L_x_1873:
[----:B------:R-:W-:Y:S05]  /*1a610*/  BSYNC.RECONVERGENT B3 ;  /* 0x0000000000037941 */ /* 0x000fea0003800200 */
.L_x_1872:
        /* <DEDUP_REMOVED lines=54> */
[----:B------:R-:W-:Y:S01]  /*1a980*/  MOV R178, R180 ;  /* 0x000000b400b27202 */ /* 0x000fe20000000f00 */
[----:B------:R-:W-:Y:S01]  /*1a990*/  IMAD.WIDE.U32 R104, R104, -0x2daee0ad, RZ ;  /* 0xd2511f5368687825 */ /* 0x000fe200078e00ff */
[----:B------:R-:W-:-:S03]  /*1a9a0*/  LOP3.LUT R156, R13, R156, R181, 0x96, !PT ;  /* 0x0000009c0d9c7212 */ /* 0x000fc600078e96b5 */
[----:B------:R-:W-:Y:S01]  /*1a9b0*/  IMAD.MOV.U32 R13, RZ, RZ, R184 ;  /* 0x000000ffff0d7224 */ /* 0x000fe200078e00b8 */
[----:B------:R-:W-:Y:S01]  /*1a9c0*/  MOV R184, R104 ;  /* 0x0000006800b87202 */ /* 0x000fe20000000f00 */
[----:B------:R-:W-:Y:S01]  /*1a9d0*/  IMAD.MOV.U32 R104, RZ, RZ, RZ ;  /* 0x000000ffff687224 */ /* 0x000fe200078e00ff */
[----:B------:R-:W-:-:S07]  /*1a9e0*/  LOP3.LUT R155, R155, R106, R105, 0x96, !PT ;  /* 0x0000006a9b9b7212 */ /* 0x000fce00078e9669 */
.L_x_1870:
[----:B------:R-:W-:Y:S05]  /*1a9f0*/  BSYNC.RECONVERGENT B2 ;  /* 0x0000000000027941 */ /* 0x000fea0003800200 */
.L_x_1869:
        /* <DEDUP_REMOVED lines=9> */
.L_x_1868:
[----:B------:R-:W-:Y:S05]  /*1aa90*/  BSYNC.RECONVERGENT B1 ;  /* 0x0000000000017941 */ /* 0x000fea0003800200 */
.L_x_1867:
        /* <DEDUP_REMOVED lines=18> */
.L_x_1878:
        /* <DEDUP_REMOVED lines=13> */
.L_x_1880:
[----:B------:R-:W-:Y:S05]  /*1ac90*/  BSYNC.RECONVERGENT B3 ;  /* 0x0000000000037941 */ /* 0x000fea0003800200 */
.L_x_1879:
[----:B------:R-:W-:Y:S01]  /*1aca0*/  IMAD.WIDE.U32 R106, R129, -0x326172a9, RZ ;  /* 0xcd9e8d57816a7825 */ /* 0x000fe200078e00ff */
[----:B------:R-:W-:Y:S02]  /*1acb0*/  LOP3.LUT R104, R18, R157, R121, 0x96, !PT ;  /* 0x0000009d12687212 */ /* 0x000fe400078e9679 */
[----:B------:R-:W-:Y:S02]  /*1acc0*/  IADD3 R135, PT, PT, R121, -0x4498517b, RZ ;  /* 0xbb67ae8579877810 */ /* 0x000fe40007ffe0ff */
[----:B------:R-:W-:Y:S01]  /*1acd0*/  LOP3.LUT R180, R125, R107, R120, 0x96, !PT ;  /* 0x0000006b7db47212 */ /* 0x000fe200078e9678 */
[----:B------:R-:W-:Y:S01]  /*1ace0*/  IMAD.WIDE.U32 R104, R104, -0x326172a9, RZ ;  /* 0xcd9e8d5768687825 */ /* 0x000fe200078e00ff */
[----:B------:R-:W-:Y:S02]  /*1acf0*/  IADD3 R155, PT, PT, R121, -0x695add53, RZ ;  /* 0x96a522ad799b7810 */ /* 0x000fe40007ffe0ff */
[----:B------:R-:W-:Y:S01]  /*1ad00*/  MOV R12, R184 ;  /* 0x000000b8000c7202 */ /* 0x000fe20000000f00 */
[----:B------:R-:W-:-:S02]  /*1ad10*/  VIADD R107, R120, 0x9e3779b9 ;  /* 0x9e3779b9786b7836 */ /* 0x000fc40000000000 */
        /* <DEDUP_REMOVED lines=48> */
[----:B------:R-:W-:Y:S02]  /*1b020*/  HFMA2 R105, -RZ, RZ, 0, 0 ;  /* 0x00000000ff697431 */ /* 0x000fe400000001ff */
[----:B------:R-:W-:Y:S02]  /*1b030*/  VIADD R107, R120, 0x8ff34781 ;  /* 0x8ff34781786b7836 */ /* 0x000fe40000000000 */
[----:B------:R-:W-:Y:S02]  /*1b040*/  IMAD.MOV.U32 R178, RZ, RZ, R180 ;  /* 0x000000ffffb27224 */ /* 0x000fe400078e00b4 */
[----:B------:R-:W-:Y:S01]  /*1b050*/  IMAD.MOV.U32 R184, RZ, RZ, R104 ;  /* 0x000000ffffb87224 */ /* 0x000fe200078e0068 */
[----:B------:R-:W-:-:S07]  /*1b060*/  LOP3.LUT R156, R107, R156, R181, 0x96, !PT ;  /* 0x0000009c6b9c7212 */ /* 0x000fce00078e96b5 */
.L_x_1877:
[----:B------:R-:W-:Y:S05]  /*1b070*/  BSYNC.RECONVERGENT B2 ;  /* 0x0000000000027941 */ /* 0x000fea0003800200 */
.L_x_1876:
        /* <DEDUP_REMOVED lines=10> */
.L_x_1875:
[----:B------:R-:W-:Y:S05]  /*1b120*/  BSYNC.RECONVERGENT B1 ;  /* 0x0000000000017941 */ /* 0x000fea0003800200 */
.L_x_1874:
        /* <DEDUP_REMOVED lines=18> */
.L_x_1885:
        /* <DEDUP_REMOVED lines=13> */
.L_x_1887:
[----:B------:R-:W-:Y:S05]  /*1b320*/  BSYNC.RECONVERGENT B3 ;  /* 0x0000000000037941 */ /* 0x000fea0003800200 */
.L_x_1886:
        /* <DEDUP_REMOVED lines=61> */
.L_x_1884:
[----:B------:R-:W-:Y:S05]  /*1b700*/  BSYNC.RECONVERGENT B2 ;  /* 0x0000000000027941 */ /* 0x000fea0003800200 */
.L_x_1883:
        /* <DEDUP_REMOVED lines=9> */
.L_x_1882:
[----:B------:R-:W-:Y:S05]  /*1b7a0*/  BSYNC.RECONVERGENT B1 ;  /* 0x0000000000017941 */ /* 0x000fea0003800200 */
.L_x_1881:
        /* <DEDUP_REMOVED lines=18> */
.L_x_1892:
        /* <DEDUP_REMOVED lines=13> */
.L_x_1894:
[----:B------:R-:W-:Y:S05]  /*1b9a0*/  BSYNC.RECONVERGENT B3 ;  /* 0x0000000000037941 */ /* 0x000fea0003800200 */
.L_x_1893:
        /* <DEDUP_REMOVED lines=61> */
.L_x_1891:
[----:B------:R-:W-:Y:S05]  /*1bd80*/  BSYNC.RECONVERGENT B2 ;  /* 0x0000000000027941 */ /* 0x000fea0003800200 */
.L_x_1890:
        /* <DEDUP_REMOVED lines=10> */
.L_x_1889:
[----:B------:R-:W-:Y:S05]  /*1be30*/  BSYNC.RECONVERGENT B1 ;  /* 0x0000000000017941 */ /* 0x000fea0003800200 */
.L_x_1888:
        /* <DEDUP_REMOVED lines=18> */
.L_x_1899:
        /* <DEDUP_REMOVED lines=13> */
.L_x_1901:
[----:B------:R-:W-:Y:S05]  /*1c030*/  BSYNC.RECONVERGENT B3 ;  /* 0x0000000000037941 */ /* 0x000fea0003800200 */
.L_x_1900:
        /* <DEDUP_REMOVED lines=61> */
.L_x_1898:
[----:B------:R-:W-:Y:S05]  /*1c410*/  BSYNC.RECONVERGENT B2 ;  /* 0x0000000000027941 */ /* 0x000fea0003800200 */
.L_x_1897:
        /* <DEDUP_REMOVED lines=9> */
.L_x_1896:
[----:B------:R-:W-:Y:S05]  /*1c4b0*/  BSYNC.RECONVERGENT B1 ;  /* 0x0000000000017941 */ /* 0x000fea0003800200 */
.L_x_1895:
        /* <DEDUP_REMOVED lines=18> */
.L_x_1906:
        /* <DEDUP_REMOVED lines=13> */
.L_x_1908:
[----:B------:R-:W-:Y:S05]  /*1c6b0*/  BSYNC.RECONVERGENT B3 ;  /* 0x0000000000037941 */ /* 0x000fea0003800200 */
.L_x_1907:
        /* <DEDUP_REMOVED lines=58> */
[----:B------:R-:W-:Y:S01]  /*1ca60*/  HFMA2 R157, -RZ, RZ, 0, 0 ;  /* 0x00000000ff9d7431 */ /* 0x000fe200000001ff */
[----:B------:R-:W-:Y:S01]  /*1ca70*/  MOV R105, R184 ;  /* 0x000000b800697202 */ /* 0x000fe20000000f00 */
[----:B------:R-:W-:-:S07]  /*1ca80*/  IMAD.MOV.U32 R184, RZ, RZ, R104 ;  /* 0x000000ffffb87224 */ /* 0x000fce00078e0068 */
.L_x_1905:
[----:B------:R-:W-:Y:S05]  /*1ca90*/  BSYNC.RECONVERGENT B2 ;  /* 0x0000000000027941 */ /* 0x000fea0003800200 */
.L_x_1904:
        /* <DEDUP_REMOVED lines=10> */
.L_x_1903:
[----:B------:R-:W-:Y:S05]  /*1cb40*/  BSYNC.RECONVERGENT B1 ;  /* 0x0000000000017941 */ /* 0x000fea0003800200 */
.L_x_1902:
[----:B------:R-:W-:Y:S02]  /*1cb50*/  F2FP.BF16.F32.PACK_AB R107, RZ, R168 ;  /* 0x000000a8ff6b723e */ /* 0x000fe400000010ff */
[----:B------:R-:W-:Y:S02]  /*1cb60*/  PRMT R106, R189, 0x5410, R190 ;  /* 0x00005410bd6a7816 */ /* 0x000fe400000000be */
[----:B------:R-:W-:Y:S02]  /*1cb70*/  PRMT R105, R186, 0x5410, R187 ;  /* 0x00005410ba697816 */ /* 0x000fe400000000bb */
[----:B------:R-:W-:Y:S02]  /*1cb80*/  PRMT R104, R185, 0x5410, R183 ;  /* 0x00005410b9687816 */ /* 0x000fe400000000b7 */
[----:B------:R-:W-:-:S07]  /*1cb90*/  PRMT R107, R180, 0x5410, R107 ;  /* 0x00005410b46b7816 */ /* 0x000fce000000006b */
.L_x_1852:
        /* <DEDUP_REMOVED lines=26> */
.L_x_1910:
[----:B------:R-:W-:Y:S05]  /*1cd40*/  BSYNC.RECONVERGENT B1 ;  /* 0x0000000000017941 */ /* 0x000fea0003800200 */
.L_x_1909:
[----:B------:R-:W-:Y:S01]  /*1cd50*/  VIADD R173, R173, 0x20 ;  /* 0x00000020adad7836 */ /* 0x000fe20000000000 */
[----:B------:R-:W-:-:S07]  /*1cd60*/  IADD3 R175, PT, PT, R175, 0x20, RZ ;  /* 0x00000020afaf7810 */ /* 0x000fce0007ffe0ff */
.L_x_1792:
[----:B------:R-:W-:Y:S05]  /*1cd70*/  BSYNC.RECONVERGENT B0 ;  /* 0x0000000000007941 */ /* 0x000fea0003800200 */
.L_x_1791:
        /* <DEDUP_REMOVED lines=9> */
.L_x_1914:
[----:B------:R-:W-:Y:S05]  /*1ce10*/  BSYNC.RECONVERGENT B1 ;  /* 0x0000000000017941 */ /* 0x000fea0003800200 */
.L_x_1913:
        /* <DEDUP_REMOVED lines=28> */
.L_x_1920:
        /* <DEDUP_REMOVED lines=13> */
.L_x_1922:
[----:B------:R-:W-:Y:S05]  /*1d0b0*/  BSYNC.RECONVERGENT B3 ;  /* 0x0000000000037941 */ /* 0x000fea0003800200 */
.L_x_1921:
        /* <DEDUP_REMOVED lines=61> */
.L_x_1919:
[----:B------:R-:W-:Y:S05]  /*1d490*/  BSYNC.RECONVERGENT B2 ;  /* 0x0000000000027941 */ /* 0x000fea0003800200 */
.L_x_1918:
        /* <DEDUP_REMOVED lines=11> */
.L_x_1917:
[----:B------:R-:W-:Y:S05]  /*1d550*/  BSYNC.RECONVERGENT B1 ;  /* 0x0000000000017941 */ /* 0x000fea0003800200 */
.L_x_1916:
        /* <DEDUP_REMOVED lines=23> */
.L_x_1927:
        /* <DEDUP_REMOVED lines=13> */
.L_x_1929:
[----:B------:R-:W-:Y:S05]  /*1d7a0*/  BSYNC.RECONVERGENT B3 ;  /* 0x0000000000037941 */ /* 0x000fea0003800200 */
.L_x_1928:
        /* <DEDUP_REMOVED lines=58> */
[----:B------:R-:W-:-:S03]  /*1db50*/  LOP3.LUT R156, R147, R156, R191, 0x96, !PT ;  /* 0x0000009c939c7212 */ /* 0x000fc600078e96bf */
[----:B------:R-:W-:Y:S01]  /*1db60*/  IMAD.MOV.U32 R147, RZ, RZ, R184 ;  /* 0x000000ffff937224 */ /* 0x000fe200078e00b8 */
[----:B------:R-:W-:-:S07]  /*1db70*/  LOP3.LUT R155, R155, R186, R185, 0x96, !PT ;  /* 0x000000ba9b9b7212 */ /* 0x000fce00078e96b9 */
.L_x_1926:
[----:B------:R-:W-:Y:S05]  /*1db80*/  BSYNC.RECONVERGENT B2 ;  /* 0x0000000000027941 */ /* 0x000fea0003800200 */
.L_x_1925:
        /* <DEDUP_REMOVED lines=13> */
.L_x_1924:
[----:B------:R-:W-:Y:S05]  /*1dc60*/  BSYNC.RECONVERGENT B1 ;  /* 0x0000000000017941 */ /* 0x000fea0003800200 */
.L_x_1923:
        /* <DEDUP_REMOVED lines=22> */
.L_x_1934:
        /* <DEDUP_REMOVED lines=13> */
.L_x_1936:
[----:B------:R-:W-:Y:S05]  /*1dea0*/  BSYNC.RECONVERGENT B3 ;  /* 0x0000000000037941 */ /* 0x000fea0003800200 */
.L_x_1935:
        /* <DEDUP_REMOVED lines=61> */
.L_x_1933:
[----:B------:R-:W-:Y:S05]  /*1e280*/  BSYNC.RECONVERGENT B2 ;  /* 0x0000000000027941 */ /* 0x000fea0003800200 */
.L_x_1932:
[----:B------:R-:W-:Y:S01]  /*1e290*/  I2FP.F32.U32 R13, R13 ;  /* 0x0000000d000d7245 */ /* 0x000fe20000201000 */
[----:B------:R-:W-:Y:S02]  /*1e2a0*/  HFMA2 R134, -RZ, RZ, 0.1171875, 0 ;  /* 0x2f800000ff867431 */ /* 0x000fe400000001ff */
[----:B-----5:R-:W-:-:S03]  /*1e2b0*/  IMAD.U32 R133, R53, 0x10000, RZ ;  /* 0x0001000035857824 */ /* 0x020fc600078e00ff */
[----:B------:R-:W-:Y:S01]  /*1e2c0*/  FFMA.FTZ R13, R13, R134, 1.1641532182693481445e-10 ;  /* 0x2f0000000d0d7423 */ /* 0x000fe20000010086 */
[----:B------:R-:W-:-:S04]  /*1e2d0*/  FMUL.FTZ R133, R133, UR11 ;  /* 0x0000000b85857c20 */ /* 0x000fc80008410000 */
[----:B------:R-:W-:Y:S01]  /*1e2e0*/  FMUL.FTZ R133, R133, UR10 ;  /* 0x0000000a85857c20 */ /* 0x000fe20008410000 */
[----:B------:R-:W-:-:S04]  /*1e2f0*/  FSETP.GTU.FTZ.AND P3, PT, R13, UR8, PT ;  /* 0x000000080d007c0b */ /* 0x000fc8000bf7c000 */
[----:B------:R-:W-:Y:S02]  /*1e300*/  FSEL R134, R133, RZ, !P3 ;  /* 0x000000ff85867208 */ /* 0x000fe40005800000 */
[----:B------:R-:W-:Y:S02]  /*1e310*/  SHF.L.U32 R133, R105, 0x10, RZ ;  /* 0x0000001069857819 */ /* 0x000fe400000006ff */
[----:B------:R-:W-:-:S03]  /*1e320*/  SEL R13, RZ, 0x1, P3 ;  /* 0x00000001ff0d7807 */ /* 0x000fc60001800000 */
[----:B------:R-:W-:-:S07]  /*1e330*/  FADD.FTZ R134, R133, R134 ;  /* 0x0000008685867221 */ /* 0x000fce0000010000 */
.L_x_1931:
[----:B------:R-:W-:Y:S05]  /*1e340*/  BSYNC.RECONVERGENT B1 ;  /* 0x0000000000017941 */ /* 0x000fea0003800200 */
.L_x_1930:
        /* <DEDUP_REMOVED lines=23> */
.L_x_1941:
        /* <DEDUP_REMOVED lines=13> */
.L_x_1943:
[----:B------:R-:W-:Y:S05]  /*1e590*/  BSYNC.RECONVERGENT B3 ;  /* 0x0000000000037941 */ /* 0x000fea0003800200 */
.L_x_1942:
        /* <DEDUP_REMOVED lines=61> */
.L_x_1940:
[----:B------:R-:W-:Y:S05]  /*1e970*/  BSYNC.RECONVERGENT B2 ;  /* 0x0000000000027941 */ /* 0x000fea0003800200 */
.L_x_1939:
        /* <DEDUP_REMOVED lines=13> */
.L_x_1938:
[----:B------:R-:W-:Y:S05]  /*1ea50*/  BSYNC.RECONVERGENT B1 ;  /* 0x0000000000017941 */ /* 0x000fea0003800200 */
.L_x_1937:
        /* <DEDUP_REMOVED lines=22> */
.L_x_1948:
        /* <DEDUP_REMOVED lines=13> */
.L_x_1950:
[----:B------:R-:W-:Y:S05]  /*1ec90*/  BSYNC.RECONVERGENT B3 ;  /* 0x0000000000037941 */ /* 0x000fea0003800200 */
.L_x_1949:
        /* <DEDUP_REMOVED lines=61> */
.L_x_1947:
[----:B------:R-:W-:Y:S05]  /*1f070*/  BSYNC.RECONVERGENT B2 ;  /* 0x0000000000027941 */ /* 0x000fea0003800200 */
.L_x_1946:
        /* <DEDUP_REMOVED lines=11> */
.L_x_1945:
[----:B------:R-:W-:Y:S05]  /*1f130*/  BSYNC.RECONVERGENT B1 ;  /* 0x0000000000017941 */ /* 0x000fea0003800200 */
.L_x_1944:
        /* <DEDUP_REMOVED lines=23> */
.L_x_1955:
        /* <DEDUP_REMOVED lines=13> */
.L_x_1957:
[----:B------:R-:W-:Y:S05]  /*1f380*/  BSYNC.RECONVERGENT B3 ;  /* 0x0000000000037941 */ /* 0x000fea0003800200 */
.L_x_1956:
        /* <DEDUP_REMOVED lines=61> */
.L_x_1954:
[----:B------:R-:W-:Y:S05]  /*1f760*/  BSYNC.RECONVERGENT B2 ;  /* 0x0000000000027941 */ /* 0x000fea0003800200 */
.L_x_1953:
        /* <DEDUP_REMOVED lines=13> */
.L_x_1952:
[----:B------:R-:W-:Y:S05]  /*1f840*/  BSYNC.RECONVERGENT B1 ;  /* 0x0000000000017941 */ /* 0x000fea0003800200 */
.L_x_1951:
        /* <DEDUP_REMOVED lines=22> */
.L_x_1962:
        /* <DEDUP_REMOVED lines=13> */
.L_x_1964:
[----:B------:R-:W-:Y:S05]  /*1fa80*/  BSYNC.RECONVERGENT B3 ;  /* 0x0000000000037941 */ /* 0x000fea0003800200 */
.L_x_1963:
        /* <DEDUP_REMOVED lines=61> */
.L_x_1961:
[----:B------:R-:W-:Y:S05]  /*1fe60*/  BSYNC.RECONVERGENT B2 ;  /* 0x0000000000027941 */ /* 0x000fea0003800200 */
.L_x_1960:
        /* <DEDUP_REMOVED lines=11> */
.L_x_1959:
[----:B------:R-:W-:Y:S05]  /*1ff20*/  BSYNC.RECONVERGENT B1 ;  /* 0x0000000000017941 */ /* 0x000fea0003800200 */
.L_x_1958:
        /* <DEDUP_REMOVED lines=23> */
.L_x_1969:
        /* <DEDUP_REMOVED lines=13> */
.L_x_1971:
[----:B------:R-:W-:Y:S05]  /*20170*/  BSYNC.RECONVERGENT B3 ;  /* 0x0000000000037941 */ /* 0x000fea0003800200 */
.L_x_1970:
        /* <DEDUP_REMOVED lines=60> */
.L_x_1968:
[----:B------:R-:W-:Y:S05]  /*20540*/  BSYNC.RECONVERGENT B2 ;  /* 0x0000000000027941 */ /* 0x000fea0003800200 */
.L_x_1967:
        /* <DEDUP_REMOVED lines=13> */
.L_x_1966:
[----:B------:R-:W-:Y:S05]  /*20620*/  BSYNC.RECONVERGENT B1 ;  /* 0x0000000000017941 */ /* 0x000fea0003800200 */
.L_x_1965:
[----:B------:R-:W-:Y:S02]  /*20630*/  F2FP.BF16.F32.PACK_AB R107, RZ, R170 ;  /* 0x000000aaff6b723e */ /* 0x000fe400000010ff */
[----:B------:R-:W-:Y:S02]  /*20640*/  PRMT R106, R191, 0x5410, R106 ;  /* 0x00005410bf6a7816 */ /* 0x000fe4000000006a */
[----:B------:R-:W-:Y:S02]  /*20650*/  PRMT R105, R189, 0x5410, R190 ;  /* 0x00005410bd697816 */ /* 0x000fe400000000be */
[----:B------:R-:W-:Y:S02]  /*20660*/  PRMT R104, R181, 0x5410, R183 ;  /* 0x00005410b5687816 */ /* 0x000fe400000000b7 */
[----:B------:R-:W-:Y:S01]  /*20670*/  PRMT R107, R192, 0x5410, R107 ;  /* 0x00005410c06b7816 */ /* 0x000fe2000000006b */
[----:B------:R-:W-:Y:S06]  /*20680*/  BRA `(.L_x_1972) ;  /* 0x00000034002c7947 */ /* 0x000fec0003800000 */
.L_x_1915:
[----:B------:R-:W-:Y:S01]  /*20690*/  BSSY.RECONVERGENT B1, `(.L_x_1973) ;  /* 0x0000069000017945 */ /* 0x000fe20003800200 */
[----:B------:R-:W-:Y:S01]  /*206a0*/  MOV R2, RZ ;  /* 0x000000ff00027202 */ /* 0x000fe20000000f00 */
[----:B------:R-:W-:Y:S01]  /*206b0*/  IMAD.MOV.U32 R186, RZ, RZ, R183 ;  /* 0x000000ffffba7224 */ /* 0x000fe200078e00b7 */
[----:B-1----:R-:W-:Y:S01]  /*206c0*/  MOV R104, R157 ;  /* 0x0000009d00687202 */ /* 0x002fe20000000f00 */
        /* <DEDUP_REMOVED lines=17> */
.L_x_1977:
        /* <DEDUP_REMOVED lines=13> */
.L_x_1979:
[----:B------:R-:W-:Y:S05]  /*208b0*/  BSYNC.RECONVERGENT B3 ;  /* 0x0000000000037941 */ /* 0x000fea0003800200 */
.L_x_1978:
        /* <DEDUP_REMOVED lines=57> */
[----:B------:R-:W-:Y:S02]  /*20c50*/  IMAD.MOV.U32 R178, RZ, RZ, R106 ;  /* 0x000000ffffb27224 */ /* 0x000fe400078e006a */
[----:B------:R-:W-:Y:S01]  /*20c60*/  IMAD.MOV.U32 R104, RZ, RZ, RZ ;  /* 0x000000ffff687224 */ /* 0x000fe200078e00ff */
[----:B------:R-:W-:-:S07]  /*20c70*/  LOP3.LUT R156, R105, R156, R107, 0x96, !PT ;  /* 0x0000009c699c7212 */ /* 0x000fce00078e966b */
.L_x_1976:
[----:B------:R-:W-:Y:S05]  /*20c80*/  BSYNC.RECONVERGENT B2 ;  /* 0x0000000000027941 */ /* 0x000fea0003800200 */
.L_x_1975:
        /* <DEDUP_REMOVED lines=8> */
[----:B------:R-:W-:-:S07]  /*20d10*/  SEL R16, RZ, 0x1, P2 ;  /* 0x00000001ff107807 */ /* 0x000fce0001000000 */
.L_x_1974:
[----:B------:R-:W-:Y:S05]  /*20d20*/  BSYNC.RECONVERGENT B1 ;  /* 0x0000000000017941 */ /* 0x000fea0003800200 */
.L_x_1973:
        /* <DEDUP_REMOVED lines=18> */
.L_x_1984:
        /* <DEDUP_REMOVED lines=13> */
.L_x_1986:
[----:B------:R-:W-:Y:S05]  /*20f20*/  BSYNC.RECONVERGENT B3 ;  /* 0x0000000000037941 */ /* 0x000fea0003800200 */
.L_x_1985:
        /* <DEDUP_REMOVED lines=61> */
.L_x_1983:
[----:B------:R-:W-:Y:S05]  /*21300*/  BSYNC.RECONVERGENT B2 ;  /* 0x0000000000027941 */ /* 0x000fea0003800200 */
.L_x_1982:
[----:B-----5:R-:W-:Y:S01]  /*21310*/  PRMT R14, R52, 0x7632, R14 ;  /* 0x00007632340e7816 */ /* 0x020fe2000000000e */
[----:B------:R-:W-:Y:S01]  /*21320*/  IMAD.MOV.U32 R107, RZ, RZ, 0x2f800000 ;  /* 0x2f800000ff6b7424 */ /* 0x000fe200078e00ff */
[----:B------:R-:W-:Y:S02]  /*21330*/  I2FP.F32.U32 R0, R0 ;  /* 0x0000000000007245 */ /* 0x000fe40000201000 */
[----:B------:R-:W-:-:S03]  /*21340*/  SHF.L.U32 R14, R14, 0x10, RZ ;  /* 0x000000100e0e7819 */ /* 0x000fc600000006ff */
[----:B------:R-:W-:Y:S02]  /*21350*/  FFMA.FTZ R0, R0, R107, 1.1641532182693481445e-10 ;  /* 0x2f00000000007423 */ /* 0x000fe4000001006b */
[----:B------:R-:W-:-:S03]  /*21360*/  FMUL.FTZ R14, R14, UR11 ;  /* 0x0000000b0e0e7c20 */ /* 0x000fc60008410000 */
[----:B------:R-:W-:Y:S01]  /*21370*/  FSETP.GTU.FTZ.AND P2, PT, R0, UR8, PT ;  /* 0x0000000800007c0b */ /* 0x000fe2000bf5c000 */
[----:B------:R-:W-:-:S05]  /*21380*/  FMUL.FTZ R14, R14, UR10 ;  /* 0x0000000a0e0e7c20 */ /* 0x000fca0008410000 */
[----:B------:R-:W-:Y:S02]  /*21390*/  FSEL R0, R14, RZ, !P2 ;  /* 0x000000ff0e007208 */ /* 0x000fe40005000000 */
[----:B------:R-:W-:-:S07]  /*213a0*/  SEL R14, RZ, 0x1, P2 ;  /* 0x00000001ff0e7807 */ /* 0x000fce0001000000 */
.L_x_1981:
[----:B------:R-:W-:Y:S05]  /*213b0*/  BSYNC.RECONVERGENT B1 ;  /* 0x0000000000017941 */ /* 0x000fea0003800200 */
.L_x_1980:
        /* <DEDUP_REMOVED lines=18> */
.L_x_1991:
        /* <DEDUP_REMOVED lines=13> */
.L_x_1993:
[----:B------:R-:W-:Y:S05]  /*215b0*/  BSYNC.RECONVERGENT B3 ;  /* 0x0000000000037941 */ /* 0x000fea0003800200 */
.L_x_1992:
        /* <DEDUP_REMOVED lines=61> */
.L_x_1990:
[----:B------:R-:W-:Y:S05]  /*21990*/  BSYNC.RECONVERGENT B2 ;  /* 0x0000000000027941 */ /* 0x000fea0003800200 */
.L_x_1989:
        /* <DEDUP_REMOVED lines=9> */
.L_x_1988:
[----:B------:R-:W-:Y:S05]  /*21a30*/  BSYNC.RECONVERGENT B1 ;  /* 0x0000000000017941 */ /* 0x000fea0003800200 */
.L_x_1987:
        /* <DEDUP_REMOVED lines=18> */
.L_x_1998:
        /* <DEDUP_REMOVED lines=13> */
.L_x_2000:
[----:B------:R-:W-:Y:S05]  /*21c30*/  BSYNC.RECONVERGENT B3 ;  /* 0x0000000000037941 */ /* 0x000fea0003800200 */
.L_x_1999:
        /* <DEDUP_REMOVED lines=61> */
.L_x_1997:
[----:B------:R-:W-:Y:S05]  /*22010*/  BSYNC.RECONVERGENT B2 ;  /* 0x0000000000027941 */ /* 0x000fea0003800200 */
.L_x_1996:
        /* <DEDUP_REMOVED lines=10> */
.L_x_1995:
[----:B------:R-:W-:Y:S05]  /*220c0*/  BSYNC.RECONVERGENT B1 ;  /* 0x0000000000017941 */ /* 0x000fea0003800200 */
.L_x_1994:
        /* <DEDUP_REMOVED lines=18> */
.L_x_2005:
        /* <DEDUP_REMOVED lines=13> */
.L_x_2007:
[----:B------:R-:W-:Y:S05]  /*222c0*/  BSYNC.RECONVERGENT B3 ;  /* 0x0000000000037941 */ /* 0x000fea0003800200 */
.L_x_2006:
        /* <DEDUP_REMOVED lines=61> */
.L_x_2004:
[----:B------:R-:W-:Y:S05]  /*226a0*/  BSYNC.RECONVERGENT B2 ;  /* 0x0000000000027941 */ /* 0x000fea0003800200 */
.L_x_2003:
        /* <DEDUP_REMOVED lines=9> */
.L_x_2002:
[----:B------:R-:W-:Y:S05]  /*22740*/  BSYNC.RECONVERGENT B1 ;  /* 0x0000000000017941 */ /* 0x000fea0003800200 */
.L_x_2001:
        /* <DEDUP_REMOVED lines=18> */
.L_x_2012:
        /* <DEDUP_REMOVED lines=13> */
.L_x_2014:
[----:B------:R-:W-:Y:S05]  /*22940*/  BSYNC.RECONVERGENT B3 ;  /* 0x0000000000037941 */ /* 0x000fea0003800200 */
.L_x_2013:
        /* <DEDUP_REMOVED lines=61> */
.L_x_2011:
[----:B------:R-:W-:Y:S05]  /*22d20*/  BSYNC.RECONVERGENT B2 ;  /* 0x0000000000027941 */ /* 0x000fea0003800200 */
.L_x_2010:
        /* <DEDUP_REMOVED lines=10> */
.L_x_2009:
[----:B------:R-:W-:Y:S05]  /*22dd0*/  BSYNC.RECONVERGENT B1 ;  /* 0x0000000000017941 */ /* 0x000fea0003800200 */
.L_x_2008:
        /* <DEDUP_REMOVED lines=18> */
.L_x_2019:
        /* <DEDUP_REMOVED lines=13> */
.L_x_2021:
[----:B------:R-:W-:Y:S05]  /*22fd0*/  BSYNC.RECONVERGENT B3 ;  /* 0x0000000000037941 */ /* 0x000fea0003800200 */
.L_x_2020:
        /* <DEDUP_REMOVED lines=61> */
.L_x_2018:
[----:B------:R-:W-:Y:S05]  /*233b0*/  BSYNC.RECONVERGENT B2 ;  /* 0x0000000000027941 */ /* 0x000fea0003800200 */
.L_x_2017:
        /* <DEDUP_REMOVED lines=9> */
.L_x_2016:
[----:B------:R-:W-:Y:S05]  /*23450*/  BSYNC.RECONVERGENT B1 ;  /* 0x0000000000017941 */ /* 0x000fea0003800200 */
.L_x_2015:
        /* <DEDUP_REMOVED lines=18> */
.L_x_2026:
        /* <DEDUP_REMOVED lines=13> */
.L_x_2028:
[----:B------:R-:W-:Y:S05]  /*23650*/  BSYNC.RECONVERGENT B3 ;  /* 0x0000000000037941 */ /* 0x000fea0003800200 */
.L_x_2027:
        /* <DEDUP_REMOVED lines=61> */
.L_x_2025:
[----:B------:R-:W-:Y:S05]  /*23a30*/  BSYNC.RECONVERGENT B2 ;  /* 0x0000000000027941 */ /* 0x000fea0003800200 */
.L_x_2024:
[----:B-----5:R-:W-:Y:S02]  /*23a40*/  PRMT R106, R55, 0x7632, R106 ;  /* 0x00007632376a7816 */ /* 0x020fe4000000006a */
[----:B------:R-:W-:Y:S01]  /*23a50*/  I2FP.F32.U32 R104, R105 ;  /* 0x0000006900687245 */ /* 0x000fe20000201000 */
[----:B------:R-:W-:Y:S01]  /*23a60*/  IMAD.MOV.U32 R105, RZ, RZ, 0x2f800000 ;  /* 0x2f800000ff697424 */ /* 0x000fe200078e00ff */
[----:B------:R-:W-:-:S03]  /*23a70*/  SHF.L.U32 R106, R106, 0x10, RZ ;  /* 0x000000106a6a7819 */ /* 0x000fc600000006ff */
[----:B------:R-:W-:Y:S02]  /*23a80*/  FFMA.FTZ R104, R104, R105, 1.1641532182693481445e-10 ;  /* 0x2f00000068687423 */ /* 0x000fe40000010069 */
[----:B------:R-:W-:-:S03]  /*23a90*/  FMUL.FTZ R106, R106, UR11 ;  /* 0x0000000b6a6a7c20 */ /* 0x000fc60008410000 */
[----:B------:R-:W-:Y:S01]  /*23aa0*/  FSETP.GTU.FTZ.AND P2, PT, R104, UR8, PT ;  /* 0x0000000868007c0b */ /* 0x000fe2000bf5c000 */
[----:B------:R-:W-:-:S03]  /*23ab0*/  FMUL.FTZ R106, R106, UR10 ;  /* 0x0000000a6a6a7c20 */ /* 0x000fc60008410000 */
[----:B------:R-:W-:Y:S02]  /*23ac0*/  SEL R154, RZ, 0x1, P2 ;  /* 0x00000001ff9a7807 */ /* 0x000fe40001000000 */
[----:B------:R-:W-:-:S07]  /*23ad0*/  FSEL R170, R106, RZ, !P2 ;  /* 0x000000ff6aaa7208 */ /* 0x000fce0005000000 */
.L_x_2023:
[----:B------:R-:W-:Y:S05]  /*23ae0*/  BSYNC.RECONVERGENT B1 ;  /* 0x0000000000017941 */ /* 0x000fea0003800200 */
.L_x_2022:
[----:B------:R-:W-:Y:S02]  /*23af0*/  F2FP.BF16.F32.PACK_AB R107, RZ, R170 ;  /* 0x000000aaff6b723e */ /* 0x000fe400000010ff */
[----:B------:R-:W-:Y:S02]  /*23b00*/  PRMT R106, R190, 0x5410, R191 ;  /* 0x00005410be6a7816 */ /* 0x000fe400000000bf */
[----:B------:R-:W-:Y:S02]  /*23b10*/  PRMT R105, R189, 0x5410, R187 ;  /* 0x00005410bd697816 */ /* 0x000fe400000000bb */
[----:B------:R-:W-:Y:S02]  /*23b20*/  PRMT R104, R183, 0x5410, R181 ;  /* 0x00005410b7687816 */ /* 0x000fe400000000b5 */
[----:B------:R-:W-:-:S07]  /*23b30*/  PRMT R107, R184, 0x5410, R107 ;  /* 0x00005410b86b7816 */ /* 0x000fce000000006b */
.L_x_1972:
        /* <DEDUP_REMOVED lines=26> */
.L_x_2030:
[----:B------:R-:W-:Y:S05]  /*23ce0*/  BSYNC.RECONVERGENT B1 ;  /* 0x0000000000017941 */ /* 0x000fea0003800200 */
.L_x_2029:
[----:B------:R-:W-:Y:S01]  /*23cf0*/  VIADD R173, R173, 0x20 ;  /* 0x00000020adad7836 */ /* 0x000fe20000000000 */
[----:B------:R-:W-:-:S07]  /*23d00*/  IADD3 R175, PT, PT, R175, 0x20, RZ ;  /* 0x00000020afaf7810 */ /* 0x000fce0007ffe0ff */
.L_x_1912:
[----:B------:R-:W-:Y:S05]  /*23d10*/  BSYNC.RECONVERGENT B0 ;  /* 0x0000000000007941 */ /* 0x000fea0003800200 */
.L_x_1911:
        /* <DEDUP_REMOVED lines=9> */
.L_x_2034:
[----:B------:R-:W-:Y:S05]  /*23db0*/  BSYNC.RECONVERGENT B1 ;  /* 0x0000000000017941 */ /* 0x000fea0003800200 */
.L_x_2033:
        /* <DEDUP_REMOVED lines=28> */
.L_x_2040:
        /* <DEDUP_REMOVED lines=13> */
.L_x_2042:
[----:B------:R-:W-:Y:S05]  /*24050*/  BSYNC.RECONVERGENT B3 ;  /* 0x0000000000037941 */ /* 0x000fea0003800200 */
.L_x_2041:
        /* <DEDUP_REMOVED lines=8> */
[----:B------:R-:W-:Y:S02]  /*240e0*/  LOP3.LUT R131, R131, R156, R145, 0x96, !PT ;  /* 0x0000009c83837212 */ /* 0x000fe400078e9691 */
[C---:B------:R-:W-:Y:S01]  /*240f0*/  IADD3 R145, PT, PT, R121.reuse, 0x76cf5d0a, RZ ;  /* 0x76cf5d0a79917810 */ /* 0x040fe20007ffe0ff */
        /* <DEDUP_REMOVED lines=49> */
[----:B------:R-:W-:Y:S01]  /*24410*/  LOP3.LUT R155, R155, R184, R145, 0x96, !PT ;  /* 0x000000b89b9b7212 */ /* 0x000fe200078e9691 */
[----:B------:R-:W-:-:S07]  /*24420*/  IMAD.MOV.U32 R144, RZ, RZ, RZ ;  /* 0x000000ffff907224 */ /* 0x000fce00078e00ff */
.L_x_2039:
[----:B------:R-:W-:Y:S05]  /*24430*/  BSYNC.RECONVERGENT B2 ;  /* 0x0000000000027941 */ /* 0x000fea0003800200 */
.L_x_2038:
        /* <DEDUP_REMOVED lines=11> */
.L_x_2037:
[----:B------:R-:W-:Y:S05]  /*244f0*/  BSYNC.RECONVERGENT B1 ;  /* 0x0000000000017941 */ /* 0x000fea0003800200 */
.L_x_2036:
        /* <DEDUP_REMOVED lines=23> */
.L_x_2047:
        /* <DEDUP_REMOVED lines=13> */
.L_x_2049:
[----:B------:R-:W-:Y:S05]  /*24740*/  BSYNC.RECONVERGENT B3 ;  /* 0x0000000000037941 */ /* 0x000fea0003800200 */
.L_x_2048:
[----:B------:R-:W-:Y:S01]  /*24750*/  IMAD.WIDE.U32 R156, R129, -0x326172a9, RZ ;  /* 0xcd9e8d57819c7825 */ /* 0x000fe200078e00ff */
[----:B------:R-:W-:Y:S02]  /*24760*/  LOP3.LUT R144, R18, R183, R121, 0x96, !PT ;  /* 0x000000b712907212 */ /* 0x000fe400078e9679 */
[----:B------:R-:W-:Y:S02]  /*24770*/  IADD3 R155, PT, PT, R120, -0x61c88647, RZ ;  /* 0x9e3779b9789b7810 */ /* 0x000fe40007ffe0ff */
[----:B------:R-:W-:Y:S01]  /*24780*/  LOP3.LUT R184, R125, R157, R120, 0x96, !PT ;  /* 0x0000009d7db87212 */ /* 0x000fe200078e9678 */
[----:B------:R-:W-:Y:S01]  /*24790*/  IMAD.WIDE.U32 R144, R144, -0x326172a9, RZ ;  /* 0xcd9e8d5790907825 */ /* 0x000fe200078e00ff */
[----:B------:R-:W-:-:S03]  /*247a0*/  MOV R14, R143 ;  /* 0x0000008f000e7202 */ /* 0x000fc60000000f00 */
        /* <DEDUP_REMOVED lines=55> */
.L_x_2046:
[----:B------:R-:W-:Y:S05]  /*24b20*/  BSYNC.RECONVERGENT B2 ;  /* 0x0000000000027941 */ /* 0x000fea0003800200 */
.L_x_2045:
[----:B-----5:R-:W-:Y:S01]  /*24b30*/  PRMT R104, R52, 0x7632, R104 ;  /* 0x0000763234687816 */ /* 0x020fe20000000068 */
[----:B------:R-:W-:Y:S01]  /*24b40*/  HFMA2 R143, -RZ, RZ, 0.1171875, 0 ;  /* 0x2f800000ff8f7431 */ /* 0x000fe200000001ff */
[----:B------:R-:W-:-:S03]  /*24b50*/  I2FP.F32.U32 R14, R14 ;  /* 0x0000000e000e7245 */ /* 0x000fc60000201000 */
[C---:B------:R-:W-:Y:S01]  /*24b60*/  IMAD.U32 R132, R104.reuse, 0x10000, RZ ;  /* 0x0001000068847824 */ /* 0x040fe200078e00ff */
[----:B------:R-:W-:Y:S01]  /*24b70*/  PRMT R104, R104, 0x7632, R104 ;  /* 0x0000763268687816 */ /* 0x000fe20000000068 */
[----:B------:R-:W-:Y:S02]  /*24b80*/  FFMA.FTZ R14, R14, R143, 1.1641532182693481445e-10 ;  /* 0x2f0000000e0e7423 */ /* 0x000fe4000001008f */
[----:B------:R-:W-:Y:S01]  /*24b90*/  FMUL.FTZ R132, R132, UR11 ;  /* 0x0000000b84847c20 */ /* 0x000fe20008410000 */
[----:B------:R-:W-:Y:S02]  /*24ba0*/  SHF.L.U32 R143, R104, 0x10, RZ ;  /* 0x00000010688f7819 */ /* 0x000fe400000006ff */
[----:B------:R-:W-:Y:S01]  /*24bb0*/  FSETP.GTU.FTZ.AND P3, PT, R14, UR8, PT ;  /* 0x000000080e007c0b */ /* 0x000fe2000bf7c000 */
[----:B------:R-:W-:-:S03]  /*24bc0*/  FMUL.FTZ R132, R132, UR10 ;  /* 0x0000000a84847c20 */ /* 0x000fc60008410000 */
[----:B------:R-:W-:Y:S02]  /*24bd0*/  SEL R14, RZ, 0x1, P3 ;  /* 0x00000001ff0e7807 */ /* 0x000fe40001800000 */
[----:B------:R-:W-:-:S05]  /*24be0*/  FSEL R132, R132, RZ, !P3 ;  /* 0x000000ff84847208 */ /* 0x000fca0005800000 */
[----:B------:R-:W-:-:S07]  /*24bf0*/  FADD.FTZ R132, R143, R132 ;  /* 0x000000848f847221 */ /* 0x000fce0000010000 */
.L_x_2044:
[----:B------:R-:W-:Y:S05]  /*24c00*/  BSYNC.RECONVERGENT B1 ;  /* 0x0000000000017941 */ /* 0x000fea0003800200 */
.L_x_2043:
        /* <DEDUP_REMOVED lines=22> */
.L_x_2054:
        /* <DEDUP_REMOVED lines=13> */
.L_x_2056:
[----:B------:R-:W-:Y:S05]  /*24e40*/  BSYNC.RECONVERGENT B3 ;  /* 0x0000000000037941 */ /* 0x000fea0003800200 */
.L_x_2055:
        /* <DEDUP_REMOVED lines=61> */
.L_x_2053:
[----:B------:R-:W-:Y:S05]  /*25220*/  BSYNC.RECONVERGENT B2 ;  /* 0x0000000000027941 */ /* 0x000fea0003800200 */
.L_x_2052:
        /* <DEDUP_REMOVED lines=11> */
.L_x_2051:
[----:B------:R-:W-:Y:S05]  /*252e0*/  BSYNC.RECONVERGENT B1 ;  /* 0x0000000000017941 */ /* 0x000fea0003800200 */
.L_x_2050:
        /* <DEDUP_REMOVED lines=23> */
.L_x_2061:
        /* <DEDUP_REMOVED lines=13> */
.L_x_2063:
[----:B------:R-:W-:Y:S05]  /*25530*/  BSYNC.RECONVERGENT B3 ;  /* 0x0000000000037941 */ /* 0x000fea0003800200 */
.L_x_2062:
        /* <DEDUP_REMOVED lines=61> */
.L_x_2060:
[----:B------:R-:W-:Y:S05]  /*25910*/  BSYNC.RECONVERGENT B2 ;  /* 0x0000000000027941 */ /* 0x000fea0003800200 */
.L_x_2059:
        /* <DEDUP_REMOVED lines=13> */
.L_x_2058:
[----:B------:R-:W-:Y:S05]  /*259f0*/  BSYNC.RECONVERGENT B1 ;  /* 0x0000000000017941 */ /* 0x000fea0003800200 */
.L_x_2057:
        /* <DEDUP_REMOVED lines=22> */
.L_x_2068:
        /* <DEDUP_REMOVED lines=13> */
.L_x_2070:
[----:B------:R-:W-:Y:S05]  /*25c30*/  BSYNC.RECONVERGENT B3 ;  /* 0x0000000000037941 */ /* 0x000fea0003800200 */
.L_x_2069:
        /* <DEDUP_REMOVED lines=61> */
.L_x_2067:
[----:B------:R-:W-:Y:S05]  /*26010*/  BSYNC.RECONVERGENT B2 ;  /* 0x0000000000027941 */ /* 0x000fea0003800200 */
.L_x_2066:
        /* <DEDUP_REMOVED lines=11> */
.L_x_2065:
[----:B------:R-:W-:Y:S05]  /*260d0*/  BSYNC.RECONVERGENT B1 ;  /* 0x0000000000017941 */ /* 0x000fea0003800200 */
.L_x_2064:
        /* <DEDUP_REMOVED lines=23> */
.L_x_2075:
        /* <DEDUP_REMOVED lines=13> */
.L_x_2077:
[----:B------:R-:W-:Y:S05]  /*26320*/  BSYNC.RECONVERGENT B3 ;  /* 0x0000000000037941 */ /* 0x000fea0003800200 */
.L_x_2076:
        /* <DEDUP_REMOVED lines=61> */
.L_x_2074:
[----:B------:R-:W-:Y:S05]  /*26700*/  BSYNC.RECONVERGENT B2 ;  /* 0x0000000000027941 */ /* 0x000fea0003800200 */
.L_x_2073:
        /* <DEDUP_REMOVED lines=13> */
.L_x_2072:
[----:B------:R-:W-:Y:S05]  /*267e0*/  BSYNC.RECONVERGENT B1 ;  /* 0x0000000000017941 */ /* 0x000fea0003800200 */
.L_x_2071:
        /* <DEDUP_REMOVED lines=22> */
.L_x_2082:
        /* <DEDUP_REMOVED lines=13> */
.L_x_2084:
[----:B------:R-:W-:Y:S05]  /*26a20*/  BSYNC.RECONVERGENT B3 ;  /* 0x0000000000037941 */ /* 0x000fea0003800200 */
.L_x_2083:
        /* <DEDUP_REMOVED lines=61> */
.L_x_2081:
[----:B------:R-:W-:Y:S05]  /*26e00*/  BSYNC.RECONVERGENT B2 ;  /* 0x0000000000027941 */ /* 0x000fea0003800200 */
.L_x_2080:
        /* <DEDUP_REMOVED lines=11> */
.L_x_2079:
[----:B------:R-:W-:Y:S05]  /*26ec0*/  BSYNC.RECONVERGENT B1 ;  /* 0x0000000000017941 */ /* 0x000fea0003800200 */
.L_x_2078:
        /* <DEDUP_REMOVED lines=23> */
.L_x_2089:
        /* <DEDUP_REMOVED lines=13> */
.L_x_2091:
[----:B------:R-:W-:Y:S05]  /*27110*/  BSYNC.RECONVERGENT B3 ;  /* 0x0000000000037941 */ /* 0x000fea0003800200 */
.L_x_2090:
        /* <DEDUP_REMOVED lines=59> */
[----:B------:R-:W-:Y:S01]  /*274d0*/  IMAD.MOV.U32 R157, RZ, RZ, RZ ;  /* 0x000000ffff9d7224 */ /* 0x000fe200078e00ff */
[----:B------:R-:W-:-:S07]  /*274e0*/  MOV R105, R185 ;  /* 0x000000b900697202 */ /* 0x000fce0000000f00 */
.L_x_2088:
[----:B------:R-:W-:Y:S05]  /*274f0*/  BSYNC.RECONVERGENT B2 ;  /* 0x0000000000027941 */ /* 0x000fea0003800200 */
.L_x_2087:
        /* <DEDUP_REMOVED lines=13> */
.L_x_2086:
[----:B------:R-:W-:Y:S05]  /*275d0*/  BSYNC.RECONVERGENT B1 ;  /* 0x0000000000017941 */ /* 0x000fea0003800200 */
.L_x_2085:
[----:B------:R-:W-:Y:S02]  /*275e0*/  F2FP.BF16.F32.PACK_AB R107, RZ, R182 ;  /* 0x000000b6ff6b723e */ /* 0x000fe400000010ff */
[----:B------:R-:W-:Y:S02]  /*275f0*/  PRMT R106, R190, 0x5410, R106 ;  /* 0x00005410be6a7816 */ /* 0x000fe4000000006a */
[----:B------:R-:W-:Y:S02]  /*27600*/  PRMT R105, R188, 0x5410, R189 ;  /* 0x00005410bc697816 */ /* 0x000fe400000000bd */
[----:B------:R-:W-:Y:S02]  /*27610*/  PRMT R104, R186, 0x5410, R187 ;  /* 0x00005410ba687816 */ /* 0x000fe400000000bb */
[----:B------:R-:W-:Y:S01]  /*27620*/  PRMT R107, R184, 0x5410, R107 ;  /* 0x00005410b86b7816 */ /* 0x000fe2000000006b */
[----:B------:R-:W-:Y:S06]  /*27630*/  BRA `(.L_x_2092) ;  /* 0x0000003400307947 */ /* 0x000fec0003800000 */
.L_x_2035:
[----:B------:R-:W-:Y:S01]  /*27640*/  BSSY.RECONVERGENT B1, `(.L_x_2093) ;  /* 0x0000069000017945 */ /* 0x000fe20003800200 */
[----:B------:R-:W-:Y:S01]  /*27650*/  IMAD.MOV.U32 R131, RZ, RZ, RZ ;  /* 0x000000ffff837224 */ /* 0x000fe200078e00ff */
[----:B------:R-:W-:Y:S01]  /*27660*/  MOV R188, R183 ;  /* 0x000000b700bc7202 */ /* 0x000fe20000000f00 */
[----:B01----:R-:W-:Y:S01]  /*27670*/  IMAD.MOV.U32 R104, RZ, RZ, R157 ;  /* 0x000000ffff687224 */ /* 0x003fe200078e009d */
        /* <DEDUP_REMOVED lines=17> */
.L_x_2097:
        /* <DEDUP_REMOVED lines=13> */
.L_x_2099:
[----:B------:R-:W-:Y:S05]  /*27860*/  BSYNC.RECONVERGENT B3 ;  /* 0x0000000000037941 */ /* 0x000fea0003800200 */
.L_x_2098:
        /* <DEDUP_REMOVED lines=21> */
[----:B------:R-:W-:Y:S02]  /*279c0*/  VIADD R107, R120, 0x78dde6e4 ;  /* 0x78dde6e4786b7836 */ /* 0x000fe40000000000 */
[----:B------:R-:W-:Y:S01]  /*279d0*/  IMAD.MOV.U32 R16, RZ, RZ, R183 ;  /* 0x000000ffff107224 */ /* 0x000fe200078e00b7 */
        /* <DEDUP_REMOVED lines=34> */
[----:B------:R-:W-:Y:S02]  /*27c00*/  MOV R178, R106 ;  /* 0x0000006a00b27202 */ /* 0x000fe40000000f00 */
[----:B------:R-:W-:Y:S01]  /*27c10*/  LOP3.LUT R155, R155, R104, R189, 0x96, !PT ;  /* 0x000000689b9b7212 */ /* 0x000fe200078e96bd */
[----:B------:R-:W-:-:S07]  /*27c20*/  HFMA2 R104, -RZ, RZ, 0, 0 ;  /* 0x00000000ff687431 */ /* 0x000fce00000001ff */
.L_x_2096:
[----:B------:R-:W-:Y:S05]  /*27c30*/  BSYNC.RECONVERGENT B2 ;  /* 0x0000000000027941 */ /* 0x000fea0003800200 */
.L_x_2095:
        /* <DEDUP_REMOVED lines=9> */
.L_x_2094:
[----:B------:R-:W-:Y:S05]  /*27cd0*/  BSYNC.RECONVERGENT B1 ;  /* 0x0000000000017941 */ /* 0x000fea0003800200 */
.L_x_2093:
        /* <DEDUP_REMOVED lines=18> */
.L_x_2104:
        /* <DEDUP_REMOVED lines=13> */
.L_x_2106:
[----:B------:R-:W-:Y:S05]  /*27ed0*/  BSYNC.RECONVERGENT B3 ;  /* 0x0000000000037941 */ /* 0x000fea0003800200 */
.L_x_2105:
        /* <DEDUP_REMOVED lines=59> */
[----:B------:R-:W-:Y:S01]  /*28290*/  IMAD.MOV.U32 R105, RZ, RZ, RZ ;  /* 0x000000ffff697224 */ /* 0x000fe200078e00ff */
[----:B------:R-:W-:-:S07]  /*282a0*/  MOV R188, R104 ;  /* 0x0000006800bc7202 */ /* 0x000fce0000000f00 */
.L_x_2103:
[----:B------:R-:W-:Y:S05]  /*282b0*/  BSYNC.RECONVERGENT B2 ;  /* 0x0000000000027941 */ /* 0x000fea0003800200 */
.L_x_2102:
        /* <DEDUP_REMOVED lines=10> */
.L_x_2101:
[----:B------:R-:W-:Y:S05]  /*28360*/  BSYNC.RECONVERGENT B1 ;  /* 0x0000000000017941 */ /* 0x000fea0003800200 */
.L_x_2100:
        /* <DEDUP_REMOVED lines=18> */
.L_x_2111:
        /* <DEDUP_REMOVED lines=13> */
.L_x_2113:
[----:B------:R-:W-:Y:S05]  /*28560*/  BSYNC.RECONVERGENT B3 ;  /* 0x0000000000037941 */ /* 0x000fea0003800200 */
.L_x_2112:
        /* <DEDUP_REMOVED lines=53> */
[----:B------:R-:W-:Y:S02]  /*288c0*/  VIADD R13, R120, 0x8ff34781 ;  /* 0x8ff34781780d7836 */ /* 0x000fe40000000000 */
[----:B------:R-:W-:-:S03]  /*288d0*/  IMAD.WIDE.U32 R104, R104, -0x2daee0ad, RZ ;  /* 0xd2511f5368687825 */ /* 0x000fc600078e00ff */
[----:B------:R-:W-:Y:S01]  /*288e0*/  LOP3.LUT R156, R13, R156, R145, 0x96, !PT ;  /* 0x0000009c0d9c7212 */ /* 0x000fe200078e9691 */
[----:B------:R-:W-:Y:S01]  /*288f0*/  IMAD.MOV.U32 R178, RZ, RZ, R144 ;  /* 0x000000ffffb27224 */ /* 0x000fe200078e0090 */
[----:B------:R-:W-:Y:S01]  /*28900*/  MOV R13, R188 ;  /* 0x000000bc000d7202 */ /* 0x000fe20000000f00 */
[----:B------:R-:W-:Y:S02]  /*28910*/  IMAD.MOV.U32 R188, RZ, RZ, R104 ;  /* 0x000000ffffbc7224 */ /* 0x000fe400078e0068 */
[----:B------:R-:W-:Y:S01]  /*28920*/  HFMA2 R104, -RZ, RZ, 0, 0 ;  /* 0x00000000ff687431 */ /* 0x000fe200000001ff */
[----:B------:R-:W-:-:S07]  /*28930*/  LOP3.LUT R155, R155, R106, R105, 0x96, !PT ;  /* 0x0000006a9b9b7212 */ /* 0x000fce00078e9669 */
.L_x_2110:
[----:B------:R-:W-:Y:S05]  /*28940*/  BSYNC.RECONVERGENT B2 ;  /* 0x0000000000027941 */ /* 0x000fea0003800200 */
.L_x_2109:
        /* <DEDUP_REMOVED lines=9> */
.L_x_2108:
[----:B------:R-:W-:Y:S05]  /*289e0*/  BSYNC.RECONVERGENT B1 ;  /* 0x0000000000017941 */ /* 0x000fea0003800200 */
.L_x_2107:
        /* <DEDUP_REMOVED lines=18> */
.L_x_2118:
        /* <DEDUP_REMOVED lines=13> */
.L_x_2120:
[----:B------:R-:W-:Y:S05]  /*28be0*/  BSYNC.RECONVERGENT B3 ;  /* 0x0000000000037941 */ /* 0x000fea0003800200 */
.L_x_2119:
        /* <DEDUP_REMOVED lines=59> */
[----:B------:R-:W-:Y:S01]  /*28fa0*/  IMAD.MOV.U32 R105, RZ, RZ, RZ ;  /* 0x000000ffff697224 */ /* 0x000fe200078e00ff */
[----:B------:R-:W-:-:S07]  /*28fb0*/  MOV R188, R104 ;  /* 0x0000006800bc7202 */ /* 0x000fce0000000f00 */
.L_x_2117:
[----:B------:R-:W-:Y:S05]  /*28fc0*/  BSYNC.RECONVERGENT B2 ;  /* 0x0000000000027941 */ /* 0x000fea0003800200 */
.L_x_2116:
        /* <DEDUP_REMOVED lines=10> */
.L_x_2115:
[----:B------:R-:W-:Y:S05]  /*29070*/  BSYNC.RECONVERGENT B1 ;  /* 0x0000000000017941 */ /* 0x000fea0003800200 */
.L_x_2114:
        /* <DEDUP_REMOVED lines=18> */
.L_x_2125:
        /* <DEDUP_REMOVED lines=13> */
.L_x_2127:
[----:B------:R-:W-:Y:S05]  /*29270*/  BSYNC.RECONVERGENT B3 ;  /* 0x0000000000037941 */ /* 0x000fea0003800200 */
.L_x_2126:
        /* <DEDUP_REMOVED lines=61> */
.L_x_2124:
[----:B------:R-:W-:Y:S05]  /*29650*/  BSYNC.RECONVERGENT B2 ;  /* 0x0000000000027941 */ /* 0x000fea0003800200 */
.L_x_2123:
        /* <DEDUP_REMOVED lines=9> */
.L_x_2122:
[----:B------:R-:W-:Y:S05]  /*296f0*/  BSYNC.RECONVERGENT B1 ;  /* 0x0000000000017941 */ /* 0x000fea0003800200 */
.L_x_2121:
        /* <DEDUP_REMOVED lines=18> */
.L_x_2132:
        /* <DEDUP_REMOVED lines=13> */
.L_x_2134:
[----:B------:R-:W-:Y:S05]  /*298f0*/  BSYNC.RECONVERGENT B3 ;  /* 0x0000000000037941 */ /* 0x000fea0003800200 */
.L_x_2133:
        /* <DEDUP_REMOVED lines=61> */
.L_x_2131:
[----:B------:R-:W-:Y:S05]  /*29cd0*/  BSYNC.RECONVERGENT B2 ;  /* 0x0000000000027941 */ /* 0x000fea0003800200 */
.L_x_2130:
        /* <DEDUP_REMOVED lines=10> */
.L_x_2129:
[----:B------:R-:W-:Y:S05]  /*29d80*/  BSYNC.RECONVERGENT B1 ;  /* 0x0000000000017941 */ /* 0x000fea0003800200 */
.L_x_2128:
        /* <DEDUP_REMOVED lines=18> */
.L_x_2139:
        /* <DEDUP_REMOVED lines=13> */
.L_x_2141:
[----:B------:R-:W-:Y:S05]  /*29f80*/  BSYNC.RECONVERGENT B3 ;  /* 0x0000000000037941 */ /* 0x000fea0003800200 */
.L_x_2140:
        /* <DEDUP_REMOVED lines=61> */
.L_x_2138:
[----:B------:R-:W-:Y:S05]  /*2a360*/  BSYNC.RECONVERGENT B2 ;  /* 0x0000000000027941 */ /* 0x000fea0003800200 */
.L_x_2137:
        /* <DEDUP_REMOVED lines=9> */
.L_x_2136:
[----:B------:R-:W-:Y:S05]  /*2a400*/  BSYNC.RECONVERGENT B1 ;  /* 0x0000000000017941 */ /* 0x000fea0003800200 */
.L_x_2135:
        /* <DEDUP_REMOVED lines=18> */
.L_x_2146:
        /* <DEDUP_REMOVED lines=13> */
.L_x_2148:
[----:B------:R-:W-:Y:S05]  /*2a600*/  BSYNC.RECONVERGENT B3 ;  /* 0x0000000000037941 */ /* 0x000fea0003800200 */
.L_x_2147:
        /* <DEDUP_REMOVED lines=57> */
[----:B------:R-:W-:Y:S01]  /*2a9a0*/  IMAD.MOV.U32 R105, RZ, RZ, R188 ;  /* 0x000000ffff697224 */ /* 0x000fe200078e00bc */
[----:B------:R-:W-:Y:S02]  /*2a9b0*/  MOV R188, R106 ;  /* 0x0000006a00bc7202 */ /* 0x000fe40000000f00 */
[----:B------:R-:W-:Y:S01]  /*2a9c0*/  LOP3.LUT R155, R157, R154, R107, 0x96, !PT ;  /* 0x0000009a9d9b7212 */ /* 0x000fe200078e966b */
[----:B------:R-:W-:-:S07]  /*2a9d0*/  IMAD.MOV.U32 R157, RZ, RZ, RZ ;  /* 0x000000ffff9d7224 */ /* 0x000fce00078e00ff */
.L_x_2145:
[----:B------:R-:W-:Y:S05]  /*2a9e0*/  BSYNC.RECONVERGENT B2 ;  /* 0x0000000000027941 */ /* 0x000fea0003800200 */
.L_x_2144:
[----:B-----5:R-:W-:Y:S02]  /*2a9f0*/  PRMT R106, R55, 0x7632, R106 ;  /* 0x00007632376a7816 */ /* 0x020fe4000000006a */
[----:B------:R-:W-:Y:S01]  /*2aa00*/  I2FP.F32.U32 R104, R105 ;  /* 0x0000006900687245 */ /* 0x000fe20000201000 */
[----:B------:R-:W-:Y:S02]  /*2aa10*/  HFMA2 R105, -RZ, RZ, 0.1171875, 0 ;  /* 0x2f800000ff697431 */ /* 0x000fe400000001ff */
[----:B------:R-:W-:-:S03]  /*2aa20*/  IMAD.U32 R106, R106, 0x10000, RZ ;  /* 0x000100006a6a7824 */ /* 0x000fc600078e00ff */
[----:B------:R-:W-:Y:S01]  /*2aa30*/  FFMA.FTZ R104, R104, R105, 1.1641532182693481445e-10 ;  /* 0x2f00000068687423 */ /* 0x000fe20000010069 */
[----:B------:R-:W-:-:S04]  /*2aa40*/  FMUL.FTZ R106, R106, UR11 ;  /* 0x0000000b6a6a7c20 */ /* 0x000fc80008410000 */
[----:B------:R-:W-:Y:S01]  /*2aa50*/  FMUL.FTZ R106, R106, UR10 ;  /* 0x0000000a6a6a7c20 */ /* 0x000fe20008410000 */
[----:B------:R-:W-:-:S04]  /*2aa60*/  FSETP.GTU.FTZ.AND P2, PT, R104, UR8, PT ;  /* 0x0000000868007c0b */ /* 0x000fc8000bf5c000 */
[----:B------:R-:W-:Y:S02]  /*2aa70*/  SEL R154, RZ, 0x1, P2 ;  /* 0x00000001ff9a7807 */ /* 0x000fe40001000000 */
[----:B------:R-:W-:-:S07]  /*2aa80*/  FSEL R182, R106, RZ, !P2 ;  /* 0x000000ff6ab67208 */ /* 0x000fce0005000000 */
.L_x_2143:
[----:B------:R-:W-:Y:S05]  /*2aa90*/  BSYNC.RECONVERGENT B1 ;  /* 0x0000000000017941 */ /* 0x000fea0003800200 */
.L_x_2142:
[----:B------:R-:W-:Y:S02]  /*2aaa0*/  F2FP.BF16.F32.PACK_AB R107, RZ, R182 ;  /* 0x000000b6ff6b723e */ /* 0x000fe400000010ff */
[----:B------:R-:W-:Y:S02]  /*2aab0*/  MOV R183, R188 ;  /* 0x000000bc00b77202 */ /* 0x000fe40000000f00 */
[----:B------:R-:W-:Y:S02]  /*2aac0*/  PRMT R106, R189, 0x5410, R190 ;  /* 0x00005410bd6a7816 */ /* 0x000fe400000000be */
[----:B------:R-:W-:Y:S02]  /*2aad0*/  PRMT R105, R187, 0x5410, R186 ;  /* 0x00005410bb697816 */ /* 0x000fe400000000ba */
[----:B------:R-:W-:Y:S02]  /*2aae0*/  PRMT R104, R185, 0x5410, R184 ;  /* 0x00005410b9687816 */ /* 0x000fe400000000b8 */
[----:B------:R-:W-:-:S07]  /*2aaf0*/  PRMT R107, R191, 0x5410, R107 ;  /* 0x00005410bf6b7816 */ /* 0x000fce000000006b */
.L_x_2092:
[----:B------:R-:W0:Y:S02]  /*2ab00*/  LDC.64 R184, c[0x0][0x3a8] ;  /* 0x0000ea00ffb87b82 */ /* 0x000e240000000a00 */
[----:B0-----:R-:W-:-:S05]  /*2ab10*/  IMAD.WIDE.U32 R184, R173, 0x10, R184 ;  /* 0x00000010adb87825 */ /* 0x001fca00078e00b8 */
[----:B------:R2:W-:Y:S01]  /*2ab20*/  STG.E.128 desc[UR6][R184.64], R104 ;  /* 0x00000068b8007986 */ /* 0x0005e2000c101d06 */
[----:B------:R-:W-:Y:S05]  /*2ab30*/  @!P1 BRA `(.L_x_2032) ;  /* 0x0000000000509947 */ /* 0x000fea0003800000 */
[----:B--2---:R-:W-:Y:S01]  /*2ab40*/  IMAD.U32 R107, R9, 0x10000, RZ ;  /* 0x00010000096b7824 */ /* 0x004fe200078e00ff */
        /* <DEDUP_REMOVED lines=19> */
.L_x_2032:
[----:B------:R-:W-:Y:S05]  /*2ac80*/  BSYNC.RECONVERGENT B0 ;  /* 0x0000000000007941 */ /* 0x000fea0003800200 */
.L_x_2031:
[----:B0123--:R-:W-:Y:S01]  /*2ac90*/  FADD.FTZ R104, RZ, R17 ;  /* 0x00000011ff687221 */ /* 0x00ffe20000010000 */
[C---:B------:R-:W-:Y:S01]  /*2aca0*/  ISETP.GT.U32.AND P1, PT, R128.reuse, 0x3f, PT ;  /* 0x0000003f8000780c */ /* 0x040fe20003f24070 */
[----:B------:R-:W0:Y:S01]  /*2acb0*/  S2R R173, SR_TID.X ;  /* 0x0000000000ad7919 */ /* 0x000e220000002100 */
[C---:B------:R-:W-:Y:S01]  /*2acc0*/  ISETP.GT.U32.AND P2, PT, R128.reuse, 0x5f, PT ;  /* 0x0000005f8000780c */ /* 0x040fe20003f44070 */
[----:B------:R-:W-:Y:S01]  /*2acd0*/  FADD.FTZ R105, R15, R104 ;  /* 0x000000680f697221 */ /* 0x000fe20000010000 */
[C---:B------:R-:W-:Y:S01]  /*2ace0*/  ISETP.GT.U32.AND P3, PT, R128.reuse, 0x7f, PT ;  /* 0x0000007f8000780c */ /* 0x040fe20003f64070 */
[----:B------:R-:W-:Y:S01]  /*2acf0*/  UMOV UR13, 0xffffffff ;  /* 0xffffffff000d7882 */ /* 0x000fe20000000000 */
        /* <DEDUP_REMOVED lines=170> */
.L_x_2174:
[----:B------:R-:W-:Y:S01]  /*2b7a0*/  LOP3.LUT P2, RZ, R173, 0x1f, RZ, 0xc0, !PT ;  /* 0x0000001fadff7812 */ /* 0x000fe2000784c0ff */
[----:B-1----:R-:W-:Y:S01]  /*2b7b0*/  FADD.FTZ R187, R186, R185 ;  /* 0x000000b9babb7221 */ /* 0x002fe20000010000 */
[----:B------:R-:W-:Y:S01]  /*2b7c0*/  FMUL.FTZ R185, R175, R175 ;  /* 0x000000afafb97220 */ /* 0x000fe20000410000 */
[----:B------:R-:W-:Y:S01]  /*2b7d0*/  ISETP.NE.AND P1, PT, RZ, UR9, PT ;  /* 0x00000009ff007c0c */ /* 0x000fe2000bf25270 */
[----:B------:R-:W-:Y:S01]  /*2b7e0*/  BSSY.RECONVERGENT B0, `(.L_x_2150) ;  /* 0x0000148000007945 */ /* 0x000fe20003800200 */
[----:B------:R-:W-:Y:S02]  /*2b7f0*/  FFMA.FTZ R184, R187, R184, UR12 ;  /* 0x0000000cbbb87e23 */ /* 0x000fe400080100b8 */
[----:B------:R-:W-:-:S05]  /*2b800*/  FSEL R185, R185, RZ, P1 ;  /* 0x000000ffb9b97208 */ /* 0x000fca0000800000 */
[----:B------:R-:W-:Y:S01]  /*2b810*/  FADD.FTZ R185, R184, R185 ;  /* 0x000000b9b8b97221 */ /* 0x000fe20000010000 */
[----:B------:R-:W1:Y:S05]  /*2b820*/  @!P2 LDC.64 R106, c[0x0][0x3c0] ;  /* 0x0000f000ff6aab82 */ /* 0x000e6a0000000a00 */
[----:B------:R-:W2:Y:S03]  /*2b830*/  MUFU.RSQ R185, R185 ;  /* 0x000000b900b97308 */ /* 0x000ea60000001400 */
[----:B------:R-:W3:Y:S01]  /*2b840*/  @!P2 LDC.64 R104, c[0x0][0x3c8] ;  /* 0x0000f200ff68ab82 */ /* 0x000ee20000000a00 */
[----:B-1----:R-:W-:-:S05]  /*2b850*/  @!P2 IMAD.WIDE R106, R127, 0x4, R106 ;  /* 0x000000047f6aa825 */ /* 0x002fca00078e026a */
[----:B------:R1:W-:Y:S01]  /*2b860*/  @!P2 STG.E desc[UR6][R106.64], R175 ;  /* 0x000000af6a00a986 */ /* 0x0003e2000c101906 */
[----:B---3--:R-:W-:-:S05]  /*2b870*/  @!P2 IMAD.WIDE R104, R127, 0x4, R104 ;  /* 0x000000047f68a825 */ /* 0x008fca00078e0268 */
[----:B--2---:R1:W-:Y:S01]  /*2b880*/  @!P2 STG.E desc[UR6][R104.64], R185 ;  /* 0x000000b96800a986 */ /* 0x0043e2000c101906 */
[----:B-----5:R-:W-:-:S13]  /*2b890*/  ISETP.GE.AND P2, PT, R172, 0x1, PT ;  /* 0x00000001ac00780c */ /* 0x020fda0003f46270 */
[----:B-1----:R-:W-:Y:S05]  /*2b8a0*/  @!P2 BRA `(.L_x_2151) ;  /* 0x0000001000eca947 */ /* 0x002fea0003800000 */
[----:B------:R-:W-:Y:S01]  /*2b8b0*/  IADD3 R105, PT, PT, R172, -0x1, RZ ;  /* 0xffffffffac697810 */ /* 0x000fe20007ffe0ff */
[----:B------:R-:W-:Y:S01]  /*2b8c0*/  BSSY.RECONVERGENT B1, `(.L_x_2152) ;  /* 0x0000038000017945 */ /* 0x000fe20003800200 */
[----:B------:R-:W-:-:S03]  /*2b8d0*/  LOP3.LUT R130, R173, 0x1f, RZ, 0xc0, !PT ;  /* 0x0000001fad827812 */ /* 0x000fc600078ec0ff */
[----:B------:R-:W-:Y:S01]  /*2b8e0*/  IMAD R105, R105, R174, RZ ;  /* 0x000000ae69697224 */ /* 0x000fe200078e02ff */
[----:B------:R-:W-:-:S04]  /*2b8f0*/  FSEL R174, R175, RZ, !P1 ;  /* 0x000000ffafae7208 */ /* 0x000fc80004800000 */
[----:B------:R-:W-:-:S04]  /*2b900*/  SHF.R.S32.HI R104, RZ, 0x1f, R105 ;  /* 0x0000001fff687819 */ /* 0x000fc80000011469 */
[----:B------:R-:W-:-:S04]  /*2b910*/  LEA.HI R105, R104, R105, RZ, 0x3 ;  /* 0x0000006968697211 */ /* 0x000fc800078f18ff */
[----:B------:R-:W-:Y:S01]  /*2b920*/  LEA.HI.SX32 R175, R105, R130, 0x1d ;  /* 0x0000008269af7211 */ /* 0x000fe200078feaff */
[----:B------:R-:W-:Y:S06]  /*2b930*/  @!P0 BRA `(.L_x_2153) ;  /* 0x0000000000c08947 */ /* 0x000fec0003800000 */
[--C-:B------:R-:W-:Y:S01]  /*2b940*/  FADD.FTZ R172, R160, -R174.reuse ;  /* 0x800000aea0ac7221 */ /* 0x100fe20000010000 */
[--C-:B------:R-:W-:Y:S01]  /*2b950*/  FADD.FTZ R106, R142, -R174.reuse ;  /* 0x800000ae8e6a7221 */ /* 0x100fe20000010000 */
[----:B------:R-:W-:Y:S01]  /*2b960*/  IMAD.U32 R173, R101, 0x10000, RZ ;  /* 0x0001000065ad7824 */ /* 0x000fe200078e00ff */
[----:B------:R-:W-:Y:S01]  /*2b970*/  SHF.L.U32 R187, R97, 0x10, RZ ;  /* 0x0000001061bb7819 */ /* 0x000fe200000006ff */
[--C-:B------:R-:W-:Y:S01]  /*2b980*/  FADD.FTZ R184, R161, -R174.reuse ;  /* 0x800000aea1b87221 */ /* 0x100fe20000010000 */
[----:B------:R-:W-:Y:S01]  /*2b990*/  SHF.L.U32 R191, R98, 0x10, RZ ;  /* 0x0000001062bf7819 */ /* 0x000fe200000006ff */
[C---:B------:R-:W-:Y:S01]  /*2b9a0*/  FMUL.FTZ R172, R185.reuse, R172 ;  /* 0x000000acb9ac7220 */ /* 0x040fe20000410000 */
[----:B------:R-:W-:Y:S02]  /*2b9b0*/  IMAD.U32 R189, R102, 0x10000, RZ ;  /* 0x0001000066bd7824 */ /* 0x000fe400078e00ff */
[C---:B------:R-:W-:Y:S01]  /*2b9c0*/  FMUL.FTZ R106, R185.reuse, R106 ;  /* 0x0000006ab96a7220 */ /* 0x040fe20000410000 */
[----:B0-----:R-:W-:Y:S01]  /*2b9d0*/  FMUL.FTZ R186, R185, R184 ;  /* 0x000000b8b9ba7220 */ /* 0x001fe20000410000 */
        /* <DEDUP_REMOVED lines=38> */
.L_x_2153:
[----:B------:R-:W-:Y:S05]  /*2bc40*/  BSYNC.RECONVERGENT B1 ;  /* 0x0000000000017941 */ /* 0x000fea0003800200 */
.L_x_2152:
[----:B------:R-:W-:Y:S01]  /*2bc50*/  ISETP.NE.AND P0, PT, R176, RZ, PT ;  /* 0x000000ffb000720c */ /* 0x000fe20003f05270 */
[----:B------:R-:W-:-:S12]  /*2bc60*/  BSSY.RECONVERGENT B1, `(.L_x_2154) ;  /* 0x0000032000017945 */ /* 0x000fd80003800200 */
[----:B------:R-:W-:Y:S05]  /*2bc70*/  @!P0 BRA `(.L_x_2155) ;  /* 0x0000000000c08947 */ /* 0x000fea0003800000 */
[--C-:B-1----:R-:W-:Y:S01]  /*2bc80*/  FADD.FTZ R172, R158, -R174.reuse ;  /* 0x800000ae9eac7221 */ /* 0x102fe20000010000 */
[--C-:B------:R-:W-:Y:S01]  /*2bc90*/  FADD.FTZ R106, R140, -R174.reuse ;  /* 0x800000ae8c6a7221 */ /* 0x100fe20000010000 */
        /* <DEDUP_REMOVED lines=12> */
[----:B------:R-:W1:Y:S01]  /*2bd60*/  LDC.64 R172, c[0x0][0x428] ;  /* 0x00010a00ffac7b82 */ /* 0x000e620000000a00 */
[----:B------:R-:W-:Y:S01]  /*2bd70*/  IMAD.U32 R195, R91, 0x10000, RZ ;  /* 0x000100005bc37824 */ /* 0x000fe200078e00ff */
[----:B------:R-:W-:Y:S01]  /*2bd80*/  SHF.L.U32 R105, R92, 0x10, RZ ;  /* 0x000000105c697819 */ /* 0x000fe200000006ff */
[----:B------:R-:W-:-:S02]  /*2bd90*/  IMAD.U32 R107, R88, 0x10000, RZ ;  /* 0x00010000586b7824 */ /* 0x000fc400078e00ff */
[----:B------:R-:W-:Y:S01]  /*2bda0*/  FMUL.FTZ R104, R185, R104 ;  /* 0x00000068b9687220 */ /* 0x000fe20000410000 */
[----:B------:R-:W-:Y:S01]  /*2bdb0*/  FFMA.FTZ R188, R184, R193, R195 ;  /* 0x000000c1b8bc7223 */ /* 0x000fe200000100c3 */
[--C-:B------:R-:W-:Y:S01]  /*2bdc0*/  FADD.FTZ R184, R139, -R174.reuse ;  /* 0x800000ae8bb87221 */ /* 0x100fe20000010000 */
[--C-:B------:R-:W-:Y:S01]  /*2bdd0*/  FADD.FTZ R106, R7, -R174.reuse ;  /* 0x800000ae076a7221 */ /* 0x100fe20000010000 */
[--C-:B0-----:R-:W-:Y:S01]  /*2bde0*/  FADD.FTZ R186, R153, -R174.reuse ;  /* 0x800000ae99ba7221 */ /* 0x101fe20000010000 */
        /* <DEDUP_REMOVED lines=18> */
[----:B-1----:R-:W-:Y:S01]  /*2bf10*/  IMAD.WIDE.U32 R172, R175, 0x10, R172 ;  /* 0x00000010afac7825 */ /* 0x002fe200078e00ac */
[----:B------:R-:W-:-:S02]  /*2bf20*/  F2FP.BF16.F32.PACK_AB R105, R189, R176 ;  /* 0x000000b0bd69723e */ /* 0x000fc400000010ff */
[----:B------:R-:W-:Y:S02]  /*2bf30*/  F2FP.BF16.F32.PACK_AB R107, R197, R188 ;  /* 0x000000bcc56b723e */ /* 0x000fe400000010ff */
[----:B------:R-:W-:Y:S02]  /*2bf40*/  F2FP.BF16.F32.PACK_AB R106, R186, R191 ;  /* 0x000000bfba6a723e */ /* 0x000fe400000010ff */
[----:B------:R-:W-:Y:S02]  /*2bf50*/  F2FP.BF16.F32.PACK_AB R104, R187, R104 ;  /* 0x00000068bb68723e */ /* 0x000fe400000010ff */
[----:B------:R-:W-:-:S03]  /*2bf60*/  IADD3 R175, PT, PT, R175, 0x20, RZ ;  /* 0x00000020afaf7810 */ /* 0x000fc60007ffe0ff */
[----:B------:R2:W-:Y:S04]  /*2bf70*/  STG.E.128 desc[UR6][R172.64], R104 ;  /* 0x00000068ac007986 */ /* 0x0005e8000c101d06 */
.L_x_2155:
[----:B------:R-:W-:Y:S05]  /*2bf80*/  BSYNC.RECONVERGENT B1 ;  /* 0x0000000000017941 */ /* 0x000fea0003800200 */
.L_x_2154:
[----:B------:R-:W-:Y:S01]  /*2bf90*/  ISETP.NE.AND P0, PT, R177, RZ, PT ;  /* 0x000000ffb100720c */ /* 0x000fe20003f05270 */
[----:B------:R-:W-:-:S12]  /*2bfa0*/  BSSY.RECONVERGENT B1, `(.L_x_2156) ;  /* 0x0000032000017945 */ /* 0x000fd80003800200 */
[----:B------:R-:W-:Y:S05]  /*2bfb0*/  @!P0 BRA `(.L_x_2157) ;  /* 0x0000000000c08947 */ /* 0x000fea0003800000 */
[--C-:B-12---:R-:W-:Y:S01]  /*2bfc0*/  FADD.FTZ R172, R152, -R174.reuse ;  /* 0x800000ae98ac7221 */ /* 0x106fe20000010000 */
        /* <DEDUP_REMOVED lines=42> */
[----:B------:R-:W-:Y:S01]  /*2c270*/  F2FP.BF16.F32.PACK_AB R107, R195, R188 ;  /* 0x000000bcc36b723e */ /* 0x000fe200000010ff */
[----:B------:R-:W-:Y:S01]  /*2c280*/  VIADD R175, R175, 0x20 ;  /* 0x00000020afaf7836 */ /* 0x000fe20000000000 */
[----:B------:R-:W-:Y:S02]  /*2c290*/  F2FP.BF16.F32.PACK_AB R106, R186, R189 ;  /* 0x000000bdba6a723e */ /* 0x000fe400000010ff */
[----:B------:R-:W-:-:S05]  /*2c2a0*/  F2FP.BF16.F32.PACK_AB R104, R177, R104 ;  /* 0x00000068b168723e */ /* 0x000fca00000010ff */
[----:B------:R3:W-:Y:S02]  /*2c2b0*/  STG.E.128 desc[UR6][R172.64], R104 ;  /* 0x00000068ac007986 */ /* 0x0007e4000c101d06 */
.L_x_2157:
[----:B------:R-:W-:Y:S05]  /*2c2c0*/  BSYNC.RECONVERGENT B1 ;  /* 0x0000000000017941 */ /* 0x000fea0003800200 */
.L_x_2156:
[----:B------:R-:W-:Y:S01]  /*2c2d0*/  ISETP.NE.AND P0, PT, R179, RZ, PT ;  /* 0x000000ffb300720c */ /* 0x000fe20003f05270 */
[----:B------:R-:W-:-:S12]  /*2c2e0*/  BSSY.RECONVERGENT B1, `(.L_x_2158) ;  /* 0x0000032000017945 */ /* 0x000fd80003800200 */
[----:B------:R-:W-:Y:S05]  /*2c2f0*/  @!P0 BRA `(.L_x_2159) ;  /* 0x0000000000c08947 */ /* 0x000fea0003800000 */
[--C-:B-123--:R-:W-:Y:S01]  /*2c300*/  FADD.FTZ R172, R150, -R174.reuse ;  /* 0x800000ae96ac7221 */ /* 0x10efe20000010000 */
        /* <DEDUP_REMOVED lines=47> */
.L_x_2159:
[----:B------:R-:W-:Y:S05]  /*2c600*/  BSYNC.RECONVERGENT B1 ;  /* 0x0000000000017941 */ /* 0x000fea0003800200 */
.L_x_2158:
[----:B------:R-:W-:Y:S01]  /*2c610*/  ISETP.NE.AND P0, PT, R180, RZ, PT ;  /* 0x000000ffb400720c */ /* 0x000fe20003f05270 */
[----:B------:R-:W-:-:S12]  /*2c620*/  BSSY.RECONVERGENT B1, `(.L_x_2160) ;  /* 0x0000032000017945 */ /* 0x000fd80003800200 */
[----:B------:R-:W-:Y:S05]  /*2c630*/  @!P0 BRA `(.L_x_2161) ;  /* 0x0000000000c08947 */ /* 0x000fea0003800000 */
[--C-:B-1234-:R-:W-:Y:S01]  /*2c640*/  FADD.FTZ R172, R148, -R174.reuse ;  /* 0x800000ae94ac7221 */ /* 0x11efe20000010000 */
        /* <DEDUP_REMOVED lines=18> */
[----:B0-----:R-:W-:Y:S01]  /*2c770*/  FFMA.FTZ R186, R180, R189, R191 ;  /* 0x000000bdb4ba7223 */ /* 0x001fe200000100bf */
        /* <DEDUP_REMOVED lines=28> */
.L_x_2161:
[----:B------:R-:W-:Y:S05]  /*2c940*/  BSYNC.RECONVERGENT B1 ;  /* 0x0000000000017941 */ /* 0x000fea0003800200 */
.L_x_2160:
[----:B------:R-:W-:-:S13]  /*2c950*/  ISETP.NE.AND P0, PT, R181, RZ, PT ;  /* 0x000000ffb500720c */ /* 0x000fda0003f05270 */
[----:B------:R-:W-:Y:S05]  /*2c960*/  @!P0 BRA `(.L_x_2151) ;  /* 0x0000000000bc8947 */ /* 0x000fea0003800000 */
[----:B01234-:R-:W0:Y:S01]  /*2c970*/  LDC.64 R172, c[0x0][0x428] ;  /* 0x00010a00ffac7b82 */ /* 0x01fe220000000a00 */
[--C-:B------:R-:W-:Y:S01]  /*2c980*/  FADD.FTZ R176, R143, -R174.reuse ;  /* 0x800000ae8fb07221 */ /* 0x100fe20000010000 */
[--C-:B------:R-:W-:Y:S01]  /*2c990*/  FADD.FTZ R104, R131, -R174.reuse ;  /* 0x800000ae83687221 */ /* 0x100fe20000010000 */
[--C-:B------:R-:W-:Y:S01]  /*2c9a0*/  FADD.FTZ R184, R146, -R174.reuse ;  /* 0x800000ae92b87221 */ /* 0x100fe20000010000 */
[----:B------:R-:W-:Y:S01]  /*2c9b0*/  SHF.L.U32 R177, R61, 0x10, RZ ;  /* 0x000000103db17819 */ /* 0x000fe200000006ff */
[--C-:B------:R-:W-:Y:S01]  /*2c9c0*/  FADD.FTZ R106, R132, -R174.reuse ;  /* 0x800000ae846a7221 */ /* 0x100fe20000010000 */
[--C-:B------:R-:W-:Y:S01]  /*2c9d0*/  FADD.FTZ R180, R144, -R174.reuse ;  /* 0x800000ae90b47221 */ /* 0x100fe20000010000 */
[--C-:B------:R-:W-:Y:S01]  /*2c9e0*/  FADD.FTZ R186, R145, -R174.reuse ;  /* 0x800000ae91ba7221 */ /* 0x100fe20000010000 */
[----:B------:R-:W-:Y:S01]  /*2c9f0*/  FADD.FTZ R188, R171, -R174 ;  /* 0x800000aeabbc7221 */ /* 0x000fe20000010000 */
[----:B------:R-:W-:Y:S01]  /*2ca00*/  SHF.L.U32 R105, R60, 0x10, RZ ;  /* 0x000000103c697819 */ /* 0x000fe200000006ff */
[----:B------:R-:W-:-:S02]  /*2ca10*/  IMAD.U32 R179, R57, 0x10000, RZ ;  /* 0x0001000039b37824 */ /* 0x000fc400078e00ff */
[C---:B------:R-:W-:Y:S01]  /*2ca20*/  FMUL.FTZ R176, R185.reuse, R176 ;  /* 0x000000b0b9b07220 */ /* 0x040fe20000410000 */
[----:B------:R-:W-:Y:S01]  /*2ca30*/  FADD.FTZ R174, R182, -R174 ;  /* 0x800000aeb6ae7221 */ /* 0x000fe20000010000 */
[----:B------:R-:W-:Y:S01]  /*2ca40*/  IMAD.U32 R107, R56, 0x10000, RZ ;  /* 0x00010000386b7824 */ /* 0x000fe200078e00ff */
[----:B------:R-:W-:Y:S01]  /*2ca50*/  SHF.L.U32 R181, R62, 0x10, RZ ;  /* 0x000000103eb57819 */ /* 0x000fe200000006ff */
[C---:B------:R-:W-:Y:S01]  /*2ca60*/  FMUL.FTZ R104, R185.reuse, R104 ;  /* 0x00000068b9687220 */ /* 0x040fe20000410000 */
[----:B------:R-:W-:Y:S02]  /*2ca70*/  IMAD.U32 R187, R58, 0x10000, RZ ;  /* 0x000100003abb7824 */ /* 0x000fe400078e00ff */
        /* <DEDUP_REMOVED lines=30> */
.L_x_2151:
[----:B------:R-:W-:Y:S05]  /*2cc60*/  BSYNC.RECONVERGENT B0 ;  /* 0x0000000000007941 */ /* 0x000fea0003800200 */
.L_x_2150:
[----:B01234-:R-:W0:Y:S02]  /*2cc70*/  LDC.64 R104, c[0x0][0x380] ;  /* 0x0000e000ff687b82 */ /* 0x01fe240000000a00 */
[----:B0-----:R-:W-:-:S04]  /*2cc80*/  LEA R127, R104, R127, 0x2 ;  /* 0x0000007f687f7211 */ /* 0x001fc800078e10ff */
[----:B------:R-:W-:-:S13]  /*2cc90*/  ISETP.GE.AND P0, PT, R127, R105, PT ;  /* 0x000000697f00720c */ /* 0x000fda0003f06270 */
[----:B------:R-:W-:Y:S05]  /*2cca0*/  @!P0 BRA `(.L_x_2162) ;  /* 0xfffffd4400088947 */ /* 0x000fea000383ffff */
[----:B------:R-:W-:Y:S05]  /*2ccb0*/  EXIT ;  /* 0x000000000000794d */ /* 0x000fea0003800000 */
.L_x_2149:
[----:B------:R-:W-:Y:S01]  /*2ccc0*/  HFMA2 R189, -RZ, RZ, 0, 5.9604644775390625e-08 ;  /* 0x00000001ffbd7431 */ /* 0x000fe200000001ff */
[----:B------:R-:W-:Y:S01]  /*2ccd0*/  BSSY B0, `(.L_x_2163) ;  /* 0x0000007000007945 */ /* 0x000fe20003800000 */
[----:B------:R-:W-:Y:S01]  /*2cce0*/  IMAD.MOV.U32 R190, RZ, RZ, R105 ;  /* 0x000000ffffbe7224 */ /* 0x000fe200078e0069 */
[----:B------:R-:W-:Y:S01]  /*2ccf0*/  MOV R187, 0xffffffff ;  /* 0xffffffff00bb7802 */ /* 0x000fe20000000f00 */
[----:B------:R-:W-:-:S07]  /*2cd00*/  IMAD.MOV.U32 R192, RZ, RZ, 0x1f ;  /* 0x0000001fffc07424 */ /* 0x000fce00078e00ff */
[----:B-----5:R-:W-:Y:S05]  /*2cd10*/  WARPSYNC.COLLECTIVE R187, `(.L_x_2164) ;  /* 0x00000000bb087348 */ /* 0x020fea0003c00000 */
[----:B------:R0:W1:Y:S02]  /*2cd20*/  SHFL.BFLY P6, R188, R190, R189, R192 ;  /* 0x0c0000bdbebc7389 */ /* 0x00006400000c00c0 */
[----:B01---5:R-:W-:Y:S05]  /*2cd30*/  ENDCOLLECTIVE ;  /* 0x000000000000791b */ /* 0x023fea0003800000 */
.L_x_2164:
[----:B------:R-:W-:Y:S05]  /*2cd40*/  BSYNC B0 ;  /* 0x0000000000007941 */ /* 0x000fea0003800000 */
.L_x_2163:
[----:B------:R-:W-:Y:S02]  /*2cd50*/  IMAD.MOV.U32 R104, RZ, RZ, R188 ;  /* 0x000000ffff687224 */ /* 0x000fe400078e00bc */
[----:B------:R-:W-:Y:S02]  /*2cd60*/  HFMA2 R192, -RZ, RZ, 0, 1.847743988037109375e-06 ;  /* 0x0000001fffc07431 */ /* 0x000fe400000001ff */
[----:B------:R-:W-:Y:S01]  /*2cd70*/  IMAD.MOV.U32 R189, RZ, RZ, 0x2 ;  /* 0x00000002ffbd7424 */ /* 0x000fe200078e00ff */
[----:B------:R-:W0:Y:S01]  /*2cd80*/  LDC R184, c[0x0][0x400] ;  /* 0x00010000ffb87b82 */ /* 0x000e220000000800 */
[----:B------:R-:W-:Y:S01]  /*2cd90*/  FADD.FTZ R106, R105, R104 ;  /* 0x00000068696a7221 */ /* 0x000fe20000010000 */
[----:B------:R-:W-:-:S04]  /*2cda0*/  IMAD.MOV.U32 R187, RZ, RZ, -0x1 ;  /* 0xffffffffffbb7424 */ /* 0x000fc800078e00ff */
[----:B------:R-:W-:-:S07]  /*2cdb0*/  MOV R190, R106 ;  /* 0x0000006a00be7202 */ /* 0x000fce0000000f00 */
[----:B0-----:R-:W-:Y:S05]  /*2cdc0*/  WARPSYNC.COLLECTIVE R187, `(.L_x_2165) ;  /* 0x00000000bb087348 */ /* 0x001fea0003c00000 */
[----:B------:R1:W2:Y:S02]  /*2cdd0*/  SHFL.BFLY P6, R188, R190, R189, R192 ;  /* 0x0c0000bdbebc7389 */ /* 0x0002a400000c00c0 */
[----:B012---:R-:W-:Y:S05]  /*2cde0*/  ENDCOLLECTIVE ;  /* 0x000000000000791b */ /* 0x007fea0003800000 */
.L_x_2165:
[----:B------:R-:W-:Y:S01]  /*2cdf0*/  HFMA2 R189, -RZ, RZ, 0, 2.384185791015625e-07 ;  /* 0x00000004ffbd7431 */ /* 0x000fe200000001ff */
[----:B------:R-:W-:-:S05]  /*2ce00*/  MOV R107, R188 ;  /* 0x000000bc006b7202 */ /* 0x000fca0000000f00 */
[----:B------:R-:W-:-:S04]  /*2ce10*/  FADD.FTZ R107, R106, R107 ;  /* 0x0000006b6a6b7221 */ /* 0x000fc80000010000 */
[----:B------:R-:W-:-:S07]  /*2ce20*/  IMAD.MOV.U32 R190, RZ, RZ, R107 ;  /* 0x000000ffffbe7224 */ /* 0x000fce00078e006b */
[----:B------:R-:W-:Y:S05]  /*2ce30*/  WARPSYNC.COLLECTIVE R187, `(.L_x_2166) ;  /* 0x00000000bb087348 */ /* 0x000fea0003c00000 */
[----:B------:R0:W1:Y:S02]  /*2ce40*/  SHFL.BFLY P6, R188, R190, R189, R192 ;  /* 0x0c0000bdbebc7389 */ /* 0x00006400000c00c0 */
[----:B01----:R-:W-:Y:S05]  /*2ce50*/  ENDCOLLECTIVE ;  /* 0x000000000000791b */ /* 0x003fea0003800000 */
.L_x_2166:
[----:B------:R-:W-:Y:S02]  /*2ce60*/  IMAD.MOV.U32 R189, RZ, RZ, 0x8 ;  /* 0x00000008ffbd7424 */ /* 0x000fe400078e00ff */
[----:B------:R-:W-:-:S04]  /*2ce70*/  IMAD.MOV.U32 R104, RZ, RZ, R188 ;  /* 0x000000ffff687224 */ /* 0x000fc800078e00bc */
[----:B------:R-:W-:-:S05]  /*2ce80*/  FADD.FTZ R185, R107, R104 ;  /* 0x000000686bb97221 */ /* 0x000fca0000010000 */
[----:B------:R-:W-:-:S07]  /*2ce90*/  MOV R190, R185 ;  /* 0x000000b900be7202 */ /* 0x000fce0000000f00 */
[----:B------:R-:W-:Y:S05]  /*2cea0*/  WARPSYNC.COLLECTIVE R187, `(.L_x_2167) ;  /* 0x00000000bb087348 */ /* 0x000fea0003c00000 */
[----:B------:R0:W1:Y:S02]  /*2ceb0*/  SHFL.BFLY P6, R188, R190, R189, R192 ;  /* 0x0c0000bdbebc7389 */ /* 0x00006400000c00c0 */
[----:B01----:R-:W-:Y:S05]  /*2cec0*/  ENDCOLLECTIVE ;  /* 0x000000000000791b */ /* 0x003fea0003800000 */
.L_x_2167:
[----:B------:R-:W-:Y:S01]  /*2ced0*/  HFMA2 R189, -RZ, RZ, 0, 9.5367431640625e-07 ;  /* 0x00000010ffbd7431 */ /* 0x000fe200000001ff */
[----:B------:R-:W-:-:S05]  /*2cee0*/  MOV R104, R188 ;  /* 0x000000bc00687202 */ /* 0x000fca0000000f00 */
[----:B------:R-:W-:-:S04]  /*2cef0*/  FADD.FTZ R186, R185, R104 ;  /* 0x00000068b9ba7221 */ /* 0x000fc80000010000 */
[----:B------:R-:W-:-:S07]  /*2cf00*/  IMAD.MOV.U32 R190, RZ, RZ, R186 ;  /* 0x000000ffffbe7224 */ /* 0x000fce00078e00ba */
[----:B------:R-:W-:Y:S05]  /*2cf10*/  WARPSYNC.COLLECTIVE R187, `(.L_x_2168) ;  /* 0x00000000bb087348 */ /* 0x000fea0003c00000 */
[----:B------:R0:W1:Y:S02]  /*2cf20*/  SHFL.BFLY P6, R188, R190, R189, R192 ;  /* 0x0c0000bdbebc7389 */ /* 0x00006400000c00c0 */
[----:B01----:R-:W-:Y:S05]  /*2cf30*/  ENDCOLLECTIVE ;  /* 0x000000000000791b */ /* 0x003fea0003800000 */
.L_x_2168:
[----:B------:R-:W-:Y:S02]  /*2cf40*/  IMAD.MOV.U32 R189, RZ, RZ, 0x1 ;  /* 0x00000001ffbd7424 */ /* 0x000fe400078e00ff */
[----:B------:R-:W-:-:S04]  /*2cf50*/  IMAD.MOV.U32 R175, RZ, RZ, R188 ;  /* 0x000000ffffaf7224 */ /* 0x000fc800078e00bc */
        /* <DEDUP_REMOVED lines=99> */
[----:B------:R-:W-:-:S07]  /*2d590*/  MOV R190, R104 ;  /* 0x0000006800be7202 */ /* 0x000fce0000000f00 */
[----:B------:R-:W-:Y:S05]  /*2d5a0*/  WARPSYNC.COLLECTIVE R187, `(.L_x_2169) ;  /* 0x00000000bb087348 */ /* 0x000fea0003c00000 */
[----:B------:R0:W1:Y:S02]  /*2d5b0*/  SHFL.BFLY P6, R188, R190, R189, R192 ;  /* 0x0c0000bdbebc7389 */ /* 0x00006400000c00c0 */
[----:B01----:R-:W-:Y:S05]  /*2d5c0*/  ENDCOLLECTIVE ;  /* 0x000000000000791b */ /* 0x003fea0003800000 */
.L_x_2169:
[----:B------:R-:W-:Y:S01]  /*2d5d0*/  HFMA2 R189, -RZ, RZ, 0, 1.1920928955078125e-07 ;  /* 0x00000002ffbd7431 */ /* 0x000fe200000001ff */
[----:B------:R-:W-:-:S05]  /*2d5e0*/  MOV R105, R188 ;  /* 0x000000bc00697202 */ /* 0x000fca0000000f00 */
[----:B------:R-:W-:-:S04]  /*2d5f0*/  FADD.FTZ R105, R104, R105 ;  /* 0x0000006968697221 */ /* 0x000fc80000010000 */
[----:B------:R-:W-:-:S07]  /*2d600*/  IMAD.MOV.U32 R190, RZ, RZ, R105 ;  /* 0x000000ffffbe7224 */ /* 0x000fce00078e0069 */
[----:B------:R-:W-:Y:S05]  /*2d610*/  WARPSYNC.COLLECTIVE R187, `(.L_x_2170) ;  /* 0x00000000bb087348 */ /* 0x000fea0003c00000 */
[----:B------:R0:W1:Y:S02]  /*2d620*/  SHFL.BFLY P6, R188, R190, R189, R192 ;  /* 0x0c0000bdbebc7389 */ /* 0x00006400000c00c0 */
[----:B01----:R-:W-:Y:S05]  /*2d630*/  ENDCOLLECTIVE ;  /* 0x000000000000791b */ /* 0x003fea0003800000 */
.L_x_2170:
[----:B------:R-:W-:Y:S02]  /*2d640*/  IMAD.MOV.U32 R189, RZ, RZ, 0x4 ;  /* 0x00000004ffbd7424 */ /* 0x000fe400078e00ff */
[----:B------:R-:W-:-:S04]  /*2d650*/  IMAD.MOV.U32 R106, RZ, RZ, R188 ;  /* 0x000000ffff6a7224 */ /* 0x000fc800078e00bc */
[----:B------:R-:W-:-:S05]  /*2d660*/  FADD.FTZ R106, R105, R106 ;  /* 0x0000006a696a7221 */ /* 0x000fca0000010000 */
[----:B------:R-:W-:-:S07]  /*2d670*/  MOV R190, R106 ;  /* 0x0000006a00be7202 */ /* 0x000fce0000000f00 */
[----:B------:R-:W-:Y:S05]  /*2d680*/  WARPSYNC.COLLECTIVE R187, `(.L_x_2171) ;  /* 0x00000000bb087348 */ /* 0x000fea0003c00000 */
[----:B------:R0:W1:Y:S02]  /*2d690*/  SHFL.BFLY P6, R188, R190, R189, R192 ;  /* 0x0c0000bdbebc7389 */ /* 0x00006400000c00c0 */
[----:B01----:R-:W-:Y:S05]  /*2d6a0*/  ENDCOLLECTIVE ;  /* 0x000000000000791b */ /* 0x003fea0003800000 */
.L_x_2171:
[----:B------:R-:W-:Y:S01]  /*2d6b0*/  HFMA2 R189, -RZ, RZ, 0, 4.76837158203125e-07 ;  /* 0x00000008ffbd7431 */ /* 0x000fe200000001ff */
[----:B------:R-:W-:-:S05]  /*2d6c0*/  MOV R107, R188 ;  /* 0x000000bc006b7202 */ /* 0x000fca0000000f00 */
[----:B------:R-:W-:-:S04]  /*2d6d0*/  FADD.FTZ R107, R106, R107 ;  /* 0x0000006b6a6b7221 */ /* 0x000fc80000010000 */
[----:B------:R-:W-:-:S07]  /*2d6e0*/  IMAD.MOV.U32 R190, RZ, RZ, R107 ;  /* 0x000000ffffbe7224 */ /* 0x000fce00078e006b */
[----:B------:R-:W-:Y:S05]  /*2d6f0*/  WARPSYNC.COLLECTIVE R187, `(.L_x_2172) ;  /* 0x00000000bb087348 */ /* 0x000fea0003c00000 */
[----:B------:R0:W1:Y:S02]  /*2d700*/  SHFL.BFLY P6, R188, R190, R189, R192 ;  /* 0x0c0000bdbebc7389 */ /* 0x00006400000c00c0 */
[----:B01----:R-:W-:Y:S05]  /*2d710*/  ENDCOLLECTIVE ;  /* 0x000000000000791b */ /* 0x003fea0003800000 */
.L_x_2172:
[----:B------:R-:W-:Y:S02]  /*2d720*/  IMAD.MOV.U32 R189, RZ, RZ, 0x10 ;  /* 0x00000010ffbd7424 */ /* 0x000fe400078e00ff */
[----:B------:R-:W-:-:S04]  /*2d730*/  IMAD.MOV.U32 R186, RZ, RZ, R188 ;  /* 0x000000ffffba7224 */ /* 0x000fc800078e00bc */
[----:B------:R-:W-:-:S05]  /*2d740*/  FADD.FTZ R186, R107, R186 ;  /* 0x000000ba6bba7221 */ /* 0x000fca0000010000 */
[----:B------:R-:W-:-:S07]  /*2d750*/  MOV R190, R186 ;  /* 0x000000ba00be7202 */ /* 0x000fce0000000f00 */
[----:B------:R-:W-:Y:S05]  /*2d760*/  WARPSYNC.COLLECTIVE R187, `(.L_x_2173) ;  /* 0x00000000bb087348 */ /* 0x000fea0003c00000 */
[----:B------:R0:W1:Y:S02]  /*2d770*/  SHFL.BFLY P6, R188, R190, R189, R192 ;  /* 0x0c0000bdbebc7389 */ /* 0x00006400000c00c0 */
[----:B01----:R-:W-:Y:S05]  /*2d780*/  ENDCOLLECTIVE ;  /* 0x000000000000791b */ /* 0x003fea0003800000 */
.L_x_2173:
[----:B------:R-:W-:Y:S01]  /*2d790*/  MOV R185, R188 ;  /* 0x000000bc00b97202 */ /* 0x000fe20000000f00 */
[----:B------:R-:W-:Y:S06]  /*2d7a0*/  BRA `(.L_x_2174) ;  /* 0xffffffdc00fc7947 */ /* 0x000fec000383ffff */
.L_x_2175:
        /* <DEDUP_REMOVED lines=13> */
.L_x_54338:


//--------------------- .text._ZN10layer_norm13ln_fwd_kernelINS_13Kernel_traitsI13__nv_bfloat16S2_S2_S2_fjLj1536ELj1ELj4ELj1ELj16ENS_18Kernel_traits_baseILj1536ES2_S2_S2_S2_fjLj128EEEEELb1ELb0ELb1ELb1EEEvNS_9FwdParamsE --------------------------
	.section	.text._ZN10layer_norm13ln_fwd_kernelINS_13Kernel_traitsI13__nv_bfloat16S2_S2_S2_fjLj1536ELj1ELj4ELj1ELj16ENS_18Kernel_traits_baseILj1536ES2_S2_S2_S2_fjLj128EEEEELb1ELb0ELb1ELb1EEEvNS_9FwdParamsE,"ax",@progbits
	.align	128
        .global         _ZN10layer_norm13ln_fwd_kernelINS_13Kernel_traitsI13__nv_bfloat16S2_S2_S2_fjLj1536ELj1ELj4ELj1ELj16ENS_18Kernel_traits_baseILj1536ES2_S2_S2_S2_fjLj128EEEEELb1ELb0ELb1ELb1EEEvNS_9FwdParamsE
        .type           _ZN10layer_norm13ln_fwd_kernelINS_13Kernel_traitsI13__nv_bfloat16S2_S2_S2_fjLj1536ELj1ELj4ELj1ELj16ENS_18Kernel_traits_baseILj1536ES2_S2_S2_S2_fjLj128EEEEELb1ELb0ELb1ELb1EEEvNS_9FwdParamsE,@function
        .size           _ZN10layer_norm13ln_fwd_kernelINS_13Kernel_traitsI13__nv_bfloat16S2_S2_S2_fjLj1536ELj1ELj4ELj1ELj16ENS_18Kernel_traits_baseILj1536ES2_S2_S2_S2_fjLj128EEEEELb1ELb0ELb1ELb1EEEvNS_9FwdParamsE,(.L_x_54339 - _ZN10layer_norm13ln_fwd_kernelINS_13Kernel_traitsI13__nv_bfloat16S2_S2_S2_fjLj1536ELj1ELj4ELj1ELj16ENS_18Kernel_traits_baseILj1536ES2_S2_S2_S2_fjLj128EEEEELb1ELb0ELb1ELb1EEEvNS_9FwdParamsE)
        .other          _ZN10layer_norm13ln_fwd_kernelINS_13Kernel_traitsI13__nv_bfloat16S2_S2_S2_fjLj1536ELj1ELj4ELj1ELj16ENS_18Kernel_traits_baseILj1536ES2_S2_S2_S2_fjLj128EEEEELb1ELb0ELb1ELb1EEEvNS_9FwdParamsE,@"STO_CUDA_ENTRY STV_DEFAULT"
_ZN10layer_norm13ln_fwd_kernelINS_13Kernel_traitsI13__nv_bfloat16S2_S2_S2_fjLj1536ELj1ELj4ELj1ELj16ENS_18Kernel_traits_baseILj1536ES2_S2_S2_S2_fjLj128EEEEELb1ELb0ELb1ELb1EEEvNS_9FwdParamsE:
.text._ZN10layer_norm13ln_fwd_kernelINS_13Kernel_traitsI13__nv_bfloat16S2_S2_S2_fjLj1536ELj1ELj4ELj1ELj16ENS_18Kernel_traits_baseILj1536ES2_S2_S2_S2_fjLj128EEEEELb1ELb0ELb1ELb1EEEvNS_9FwdParamsE:
        /* <DEDUP_REMOVED lines=62> */
.L_x_2176:
[----:B------:R-:W0:Y:S01]  /*03e0*/  LDCU UR4, c[0x0][0x384] ;  /* 0x00007080ff0477ac */ /* 0x000e220008000800 */
[----:B-----5:R-:W-:-:S05]  /*03f0*/  @P1 IADD3 R156, P2, PT, R4, R11, RZ ;  /* 0x0000000b049c1210 */ /* 0x020fca0007f5e0ff */
[----:B------:R-:W-:-:S05]  /*0400*/  @P1 IMAD.X R157, RZ, RZ, R5, P2 ;  /* 0x000000ffff9d1224 */ /* 0x000fca00010e0605 */
[----:B------:R-:W-:Y:S02]  /*0410*/  SHF.R.U64 R4, R156, 0x2, R157 ;  /* 0x000000029c047819 */ /* 0x000fe4000000129d */
[----:B0-----:R-:W-:-:S13]  /*0420*/  ISETP.GE.AND P0, PT, R3, UR4, PT ;  /* 0x0000000403007c0c */ /* 0x001fda000bf06270 */
[----:B------:R-:W-:Y:S05]  /*0430*/  @P0 EXIT ;  /* 0x000000000000094d */ /* 0x000fea0003800000 */
[----:B------:R-:W-:Y:S01]  /*0440*/  IMAD.HI.U32 R6, R2, -0x326172a9, RZ ;  /* 0xcd9e8d5702067827 */ /* 0x000fe200078e00ff */
[----:B------:R-:W-:-:S03]  /*0450*/  SHF.R.U32.HI R5, RZ, 0x2, R157 ;  /* 0x00000002ff057819 */ /* 0x000fc6000001169d */
[----:B------:R-:W-:Y:S01]  /*0460*/  HFMA2 R126, -RZ, RZ, 0, 0 ;  /* 0x00000000ff7e7431 */ /* 0x000fe200000001ff */
[----:B------:R-:W-:Y:S01]  /*0470*/  IADD3 R13, PT, PT, R135, -0x4498517b, RZ ;  /* 0xbb67ae85870d7810 */ /* 0x000fe20007ffe0ff */
[C---:B------:R-:W-:Y:S01]  /*0480*/  IMAD.HI.U32 R7, R4.reuse, -0x2daee0ad, RZ ;  /* 0xd2511f5304077827 */ /* 0x040fe200078e00ff */
[----:B------:R-:W-:Y:S01]  /*0490*/  LOP3.LUT R6, R5, R6, R134, 0x96, !PT ;  /* 0x0000000605067212 */ /* 0x000fe200078e9686 */
[----:B------:R-:W0:Y:S01]  /*04a0*/  LDCU UR8, c[0x0][0x404] ;  /* 0x00008080ff0877ac */ /* 0x000e220008000800 */
[----:B------:R-:W-:Y:S01]  /*04b0*/  IADD3 R154, PT, PT, R135, -0x24c28bd8, RZ ;  /* 0xdb3d7428879a7810 */ /* 0x000fe20007ffe0ff */
[----:B------:R-:W-:Y:S01]  /*04c0*/  IMAD R11, R4, -0x2daee0ad, RZ ;  /* 0xd2511f53040b7824 */ /* 0x000fe200078e02ff */
[----:B------:R-:W-:Y:S01]  /*04d0*/  LOP3.LUT R7, R7, R135, RZ, 0x3c, !PT ;  /* 0x0000008707077212 */ /* 0x000fe200078e3cff */
[----:B------:R-:W-:Y:S01]  /*04e0*/  IMAD.HI.U32 R10, R6, -0x2daee0ad, RZ ;  /* 0xd2511f53060a7827 */ /* 0x000fe200078e00ff */
[----:B------:R-:W-:Y:S01]  /*04f0*/  LOP3.LUT R156, R156, 0x3, RZ, 0xc0, !PT ;  /* 0x000000039c9c7812 */ /* 0x000fe200078ec0ff */
[----:B------:R-:W1:Y:S01]  /*0500*/  LDCU.U8 UR9, c[0x0][0x410] ;  /* 0x00008200ff0977ac */ /* 0x000e620008000000 */
[----:B------:R-:W-:Y:S01]  /*0510*/  PRMT R14, R91, 0x7632, R14 ;  /* 0x000076325b0e7816 */ /* 0x000fe2000000000e */
[----:B------:R-:W-:Y:S01]  /*0520*/  IMAD R9, R2, -0x326172a9, RZ ;  /* 0xcd9e8d5702097824 */ /* 0x000fe200078e02ff */
[----:B------:R-:W-:Y:S01]  /*0530*/  LOP3.LUT R10, R13, R11, R10, 0x96, !PT ;  /* 0x0000000b0d0a7212 */ /* 0x000fe200078e960a */
[----:B------:R-:W-:Y:S01]  /*0540*/  IMAD.HI.U32 R8, R7, -0x326172a9, RZ ;  /* 0xcd9e8d5707087827 */ /* 0x000fe200078e00ff */
[----:B------:R-:W-:Y:S01]  /*0550*/  IADD3 R13, PT, PT, R135, 0x76cf5d0a, RZ ;  /* 0x76cf5d0a870d7810 */ /* 0x000fe20007ffe0ff */
[----:B------:R-:W2:Y:S01]  /*0560*/  LDCU UR12, c[0x0][0x448] ;  /* 0x00008900ff0c77ac */ /* 0x000ea20008000800 */
[----:B------:R-:W-:Y:S01]  /*0570*/  PRMT R15, R67, 0x7632, R15 ;  /* 0x00007632430f7816 */ /* 0x000fe2000000000f */
[----:B------:R-:W-:Y:S01]  /*0580*/  VIADD R12, R134, 0x9e3779b9 ;  /* 0x9e3779b9860c7836 */ /* 0x000fe20000000000 */
[----:B------:R-:W-:Y:S01]  /*0590*/  PRMT R16, R90, 0x7632, R16 ;  /* 0x000076325a107816 */ /* 0x000fe20000000010 */
[----:B------:R-:W-:Y:S01]  /*05a0*/  VIADD R11, R134, 0x3c6ef372 ;  /* 0x3c6ef372860b7836 */ /* 0x000fe20000000000 */
[----:B------:R-:W-:Y:S01]  /*05b0*/  PRMT R17, R66, 0x7632, R17 ;  /* 0x0000763242117816 */ /* 0x000fe20000000011 */
[----:B------:R-:W-:Y:S01]  /*05c0*/  VIADD R162, R134, 0xf1bbcdc8 ;  /* 0xf1bbcdc886a27836 */ /* 0x000fe20000000000 */
[----:B------:R-:W-:Y:S01]  /*05d0*/  LOP3.LUT R8, R12, R9, R8, 0x96, !PT ;  /* 0x000000090c087212 */ /* 0x000fe200078e9608 */
[----:B------:R-:W-:Y:S01]  /*05e0*/  IMAD R12, R7, -0x326172a9, RZ ;  /* 0xcd9e8d57070c7824 */ /* 0x000fe200078e02ff */
[----:B------:R-:W-:Y:S01]  /*05f0*/  PRMT R18, R89, 0x7632, R18 ;  /* 0x0000763259127816 */ /* 0x000fe20000000012 */
[----:B------:R-:W-:Y:S01]  /*0600*/  IMAD R9, R6, -0x2daee0ad, RZ ;  /* 0xd2511f5306097824 */ /* 0x000fe200078e02ff */
[----:B------:R-:W-:Y:S01]  /*0610*/  PRMT R19, R65, 0x7632, R19 ;  /* 0x0000763241137816 */ /* 0x000fe20000000013 */
[----:B------:R-:W-:Y:S01]  /*0620*/  IMAD.HI.U32 R7, R10, -0x326172a9, RZ ;  /* 0xcd9e8d570a077827 */ /* 0x000fe200078e00ff */
[----:B------:R-:W-:Y:S01]  /*0630*/  PRMT R20, R88, 0x7632, R20 ;  /* 0x0000763258147816 */ /* 0x000fe20000000014 */
[----:B------:R-:W3:Y:S01]  /*0640*/  LDCU.64 UR10, c[0x0][0x408] ;  /* 0x00008100ff0a77ac */ /* 0x000ee20008000a00 */
[----:B------:R-:W-:Y:S01]  /*0650*/  PRMT R21, R64, 0x7632, R21 ;  /* 0x0000763240157816 */ /* 0x000fe20000000015 */
[C---:B------:R-:W-:Y:S01]  /*0660*/  IMAD.HI.U32 R6, R8.reuse, -0x2daee0ad, RZ ;  /* 0xd2511f5308067827 */ /* 0x040fe200078e00ff */
[----:B------:R-:W-:Y:S01]  /*0670*/  LOP3.LUT R7, R11, R12, R7, 0x96, !PT ;  /* 0x0000000c0b077212 */ /* 0x000fe200078e9607 */
[----:B------:R-:W4:Y:S01]  /*0680*/  LDCU.64 UR4, c[0x0][0x3a0] ;  /* 0x00007400ff0477ac */ /* 0x000f220008000a00 */
[----:B------:R-:W-:Y:S01]  /*0690*/  PRMT R22, R87, 0x7632, R22 ;  /* 0x0000763257167816 */ /* 0x000fe20000000016 */
[----:B------:R-:W-:Y:S01]  /*06a0*/  IMAD R12, R8, -0x2daee0ad, RZ ;  /* 0xd2511f53080c7824 */ /* 0x000fe200078e02ff */
[----:B------:R-:W-:Y:S01]  /*06b0*/  LOP3.LUT R6, R13, R9, R6, 0x96, !PT ;  /* 0x000000090d067212 */ /* 0x000fe200078e9606 */
[----:B------:R-:W-:Y:S01]  /*06c0*/  IMAD R9, R10, -0x326172a9, RZ ;  /* 0xcd9e8d570a097824 */ /* 0x000fe200078e02ff */
[----:B------:R-:W-:Y:S01]  /*06d0*/  PRMT R23, R63, 0x7632, R23 ;  /* 0x000076323f177816 */ /* 0x000fe20000000017 */
[----:B------:R-:W-:Y:S01]  /*06e0*/  VIADD R13, R135, 0x32370b8f ;  /* 0x32370b8f870d7836 */ /* 0x000fe20000000000 */
[----:B------:R-:W-:Y:S01]  /*06f0*/  PRMT R24, R86, 0x7632, R24 ;  /* 0x0000763256187816 */ /* 0x000fe20000000018 */
[----:B------:R-:W-:Y:S01]  /*0700*/  IMAD.HI.U32 R11, R7, -0x2daee0ad, RZ ;  /* 0xd2511f53070b7827 */ /* 0x000fe200078e00ff */
[----:B------:R-:W-:-:S02]  /*0710*/  PRMT R25, R62, 0x7632, R25 ;  /* 0x000076323e197816 */ /* 0x000fc40000000019 */
[----:B------:R-:W-:Y:S01]  /*0720*/  PRMT R26, R85, 0x7632, R26 ;  /* 0x00007632551a7816 */ /* 0x000fe2000000001a */
[----:B------:R-:W-:Y:S01]  /*0730*/  IMAD.HI.U32 R8, R6, -0x326172a9, RZ ;  /* 0xcd9e8d5706087827 */ /* 0x000fe200078e00ff */
[----:B------:R-:W-:Y:S02]  /*0740*/  LOP3.LUT R11, R13, R12, R11, 0x96, !PT ;  /* 0x0000000c0d0b7212 */ /* 0x000fe400078e960b */
[C---:B------:R-:W-:Y:S01]  /*0750*/  IADD3 R12, PT, PT, R134.reuse, 0x78dde6e4, RZ ;  /* 0x78dde6e4860c7810 */ /* 0x040fe20007ffe0ff */
[----:B------:R-:W-:Y:S01]  /*0760*/  VIADD R10, R134, 0xdaa66d2b ;  /* 0xdaa66d2b860a7836 */ /* 0x000fe20000000000 */
[----:B------:R-:W-:Y:S01]  /*0770*/  PRMT R27, R61, 0x7632, R27 ;  /* 0x000076323d1b7816 */ /* 0x000fe2000000001b */
[----:B------:R-:W-:Y:S01]  /*0780*/  VIADD R13, R135, 0xed9eba14 ;  /* 0xed9eba14870d7836 */ /* 0x000fe20000000000 */
[----:B------:R-:W-:Y:S02]  /*0790*/  PRMT R28, R84, 0x7632, R28 ;  /* 0x00007632541c7816 */ /* 0x000fe4000000001c */
[----:B------:R-:W-:Y:S01]  /*07a0*/  LOP3.LUT R8, R10, R9, R8, 0x96, !PT ;  /* 0x000000090a087212 */ /* 0x000fe200078e9608 */
[----:B------:R-:W-:Y:S01]  /*07b0*/  IMAD R9, R6, -0x326172a9, RZ ;  /* 0xcd9e8d5706097824 */ /* 0x000fe200078e02ff */
        /* <DEDUP_REMOVED lines=34> */
[----:B------:R-:W-:Y:S01]  /*09e0*/  PRMT R43, R53, 0x7632, R43 ;  /* 0x00007632352b7816 */ /* 0x000fe2000000002b */
[----:B------:R-:W-:Y:S01]  /*09f0*/  IMAD.HI.U32 R10, R7, -0x2daee0ad, RZ ;  /* 0xd2511f53070a7827 */ /* 0x000fe200078e00ff */
[----:B------:R-:W-:Y:S02]  /*0a00*/  PRMT R44, R76, 0x7632, R44 ;  /* 0x000076324c2c7816 */ /* 0x000fe4000000002c */
[----:B------:R-:W-:Y:S01]  /*0a10*/  LOP3.LUT R6, R13, R11, R6, 0x96, !PT ;  /* 0x0000000b0d067212 */ /* 0x000fe200078e9606 */
[----:B------:R-:W-:Y:S01]  /*0a20*/  IMAD R11, R8, -0x2daee0ad, RZ ;  /* 0xd2511f53080b7824 */ /* 0x000fe200078e02ff */
[----:B------:R-:W-:Y:S01]  /*0a30*/  IADD3 R13, PT, PT, R135, 0x1fd5c5a3, RZ ;  /* 0x1fd5c5a3870d7810 */ /* 0x000fe20007ffe0ff */
[----:B------:R-:W-:Y:S01]  /*0a40*/  IMAD R9, R9, -0x326172a9, RZ ;  /* 0xcd9e8d5709097824 */ /* 0x000fe200078e02ff */
[----:B------:R-:W-:Y:S01]  /*0a50*/  PRMT R45, R52, 0x7632, R45 ;  /* 0x00007632342d7816 */ /* 0x000fe2000000002d */
[----:B------:R-:W-:Y:S01]  /*0a60*/  IMAD.HI.U32 R8, R6, -0x326172a9, RZ ;  /* 0xcd9e8d5706087827 */ /* 0x000fe200078e00ff */
[----:B------:R-:W-:-:S02]  /*0a70*/  LOP3.LUT R10, R13, R11, R10, 0x96, !PT ;  /* 0x0000000b0d0a7212 */ /* 0x000fc400078e960a */
[----:B------:R-:W-:Y:S01]  /*0a80*/  PRMT R11, R69, 0x7632, R11 ;  /* 0x00007632450b7816 */ /* 0x000fe2000000000b */
[----:B------:R-:W-:Y:S01]  /*0a90*/  VIADD R12, R134, 0x5384540f ;  /* 0x5384540f860c7836 */ /* 0x000fe20000000000 */
[----:B------:R-:W-:Y:S02]  /*0aa0*/  PRMT R13, R68, 0x7632, R13 ;  /* 0x00007632440d7816 */ /* 0x000fe4000000000d */
        /* <DEDUP_REMOVED lines=13> */
[--C-:B------:R-:W-:Y:S01]  /*0b80*/  LOP3.LUT R154, R154, R12, R7.reuse, 0x96, !PT ;  /* 0x0000000c9a9a7212 */ /* 0x100fe200078e9607 */
        /* <DEDUP_REMOVED lines=12> */
[----:B------:R-:W-:Y:S02]  /*0c50*/  IMAD R154, R154, -0x326172a9, RZ ;  /* 0xcd9e8d579a9a7824 */ /* 0x000fe400078e02ff */
[----:B------:R-:W-:Y:S01]  /*0c60*/  IMAD R162, R162, -0x2daee0ad, RZ ;  /* 0xd2511f53a2a27824 */ /* 0x000fe200078e02ff */
[----:B------:R-:W-:-:S02]  /*0c70*/  LOP3.LUT R155, R6, R10, R155, 0x96, !PT ;  /* 0x0000000a069b7212 */ /* 0x000fc400078e969b */
[----:B------:R-:W-:Y:S02]  /*0c80*/  PRMT R6, R95, 0x7632, R6 ;  /* 0x000076325f067816 */ /* 0x000fe40000000006 */
[----:B01234-:R-:W-:-:S07]  /*0c90*/  PRMT R10, R93, 0x7632, R10 ;  /* 0x000076325d0a7816 */ /* 0x01ffce000000000a */
.L_x_2884:
[----:B------:R-:W0:Y:S08]  /*0ca0*/  LDC.64 R194, c[0x0][0x3f0] ;  /* 0x0000fc00ffc27b82 */ /* 0x000e300000000a00 */
[----:B------:R-:W1:Y:S08]  /*0cb0*/  LDC R104, c[0x0][0x388] ;  /* 0x0000e200ff687b82 */ /* 0x000e700000000800 */
[----:B------:R-:W2:Y:S01]  /*0cc0*/  LDC.64 R100, c[0x0][0x3f8] ;  /* 0x0000fe00ff647b82 */ /* 0x000ea20000000a00 */
[----:B0-----:R-:W-:-:S06]  /*0cd0*/  IMAD.WIDE R194, R3, 0x4, R194 ;  /* 0x0000000403c27825 */ /* 0x001fcc00078e02c2 */
[----:B------:R-:W3:Y:S01]  /*0ce0*/  LDG.E R194, desc[UR6][R194.64] ;  /* 0x00000006c2c27981 */ /* 0x000ee2000c1e1900 */
[----:B------:R-:W-:Y:S02]  /*0cf0*/  IMAD.MOV.U32 R191, RZ, RZ, RZ ;  /* 0x000000ffffbf7224 */ /* 0x000fe400078e00ff */
[----:B--2---:R-:W-:Y:S01]  /*0d00*/  IMAD.WIDE R100, R3, 0x4, R100 ;  /* 0x0000000403647825 */ /* 0x004fe200078e0264 */
[----:B---3--:R-:W-:-:S13]  /*0d10*/  ISETP.GE.AND P1, PT, R194, 0x1, PT ;  /* 0x00000001c200780c */ /* 0x008fda0003f26270 */
[----:B------:R-:W0:Y:S01]  /*0d20*/  @P1 LDC.64 R102, c[0x0][0x390] ;  /* 0x0000e400ff661b82 */ /* 0x000e220000000a00 */
[----:B------:R-:W-:-:S04]  /*0d30*/  @P1 VIADD R105, R194, 0xffffffff ;  /* 0xffffffffc2691836 */ /* 0x000fc80000000000 */
[----:B-1----:R-:W-:-:S05]  /*0d40*/  @P1 IMAD R105, R105, R104, RZ ;  /* 0x0000006869691224 */ /* 0x002fca00078e02ff */
[----:B------:R-:W-:-:S04]  /*0d50*/  @P1 SHF.R.S32.HI R106, RZ, 0x1f, R105 ;  /* 0x0000001fff6a1819 */ /* 0x000fc80000011469 */
[----:B------:R-:W-:-:S04]  /*0d60*/  @P1 LEA.HI R105, R106, R105, RZ, 0x3 ;  /* 0x000000696a691211 */ /* 0x000fc800078f18ff */
[----:B------:R-:W-:Y:S02]  /*0d70*/  @P1 LEA.HI.SX32 R191, R105, R0, 0x1d ;  /* 0x0000000069bf1211 */ /* 0x000fe400078feaff */
[----:B-----5:R1:W5:Y:S03]  /*0d80*/  LDG.E R105, desc[UR6][R100.64] ;  /* 0x0000000664697981 */ /* 0x020366000c1e1900 */
[----:B0-----:R-:W-:-:S05]  /*0d90*/  @P1 IMAD.WIDE.U32 R102, R191, 0x10, R102 ;  /* 0x00000010bf661825 */ /* 0x001fca00078e0066 */
[----:B------:R1:W5:Y:S01]  /*0da0*/  @P1 LDG.E.128 R96, desc[UR6][R102.64] ;  /* 0x0000000666601981 */ /* 0x000362000c1e1d00 */
[----:B------:R-:W-:Y:S01]  /*0db0*/  ISETP.NE.U32.AND P0, PT, RZ, UR4, PT ;  /* 0x00000004ff007c0c */ /* 0x000fe2000bf05070 */
[----:B------:R-:W-:-:S03]  /*0dc0*/  IMAD R106, R3, R104, RZ ;  /* 0x00000068036a7224 */ /* 0x000fc600078e02ff */
[----:B------:R-:W-:Y:S02]  /*0dd0*/  ISETP.NE.AND.EX P0, PT, RZ, UR5, PT, P0 ;  /* 0x00000005ff007c0c */ /* 0x000fe4000bf05300 */
[----:B------:R-:W-:-:S04]  /*0de0*/  SHF.R.S32.HI R107, RZ, 0x1f, R106 ;  /* 0x0000001fff6b7819 */ /* 0x000fc8000001146a */
[----:B------:R-:W-:Y:S01]  /*0df0*/  LEA.HI R107, R107, R106, RZ, 0x3 ;  /* 0x0000006a6b6b7211 */ /* 0x000fe200078f18ff */
[C---:B------:R-:W-:Y:S01]  /*0e00*/  VIADD R148, R135.reuse, 0xdb3d7428 ;  /* 0xdb3d742887947836 */ /* 0x040fe20000000000 */
[C---:B------:R-:W-:Y:S01]  /*0e10*/  IADD3 R149, PT, PT, R134.reuse, -0x61c88647, RZ ;  /* 0x9e3779b986957810 */ /* 0x040fe20007ffe0ff */
        /* <DEDUP_REMOVED lines=9> */
[C---:B------:R-:W-:Y:S01]  /*0eb0*/  IADD3 R116, PT, PT, R134.reuse, 0x3c6ef372, RZ ;  /* 0x3c6ef37286747810 */ /* 0x040fe20007ffe0ff */
[----:B------:R-:W-:Y:S01]  /*0ec0*/  VIADD R139, R134, 0x1715609d ;  /* 0x1715609d868b7836 */ /* 0x000fe20000000000 */
[----:B------:R-:W-:Y:S01]  /*0ed0*/  LEA.HI.SX32 R195, R107, R0, 0x1d ;  /* 0x000000006bc37211 */ /* 0x000fe200078feaff */
[----:B------:R-:W-:-:S02]  /*0ee0*/  VIADD R138, R135, 0x1fd5c5a3 ;  /* 0x1fd5c5a3878a7836 */ /* 0x000fc40000000000 */
[C---:B------:R-:W-:Y:S02]  /*0ef0*/  VIADD R136, R135.reuse, 0xbb67ae85 ;  /* 0xbb67ae8587887836 */ /* 0x040fe40000000000 */
[C---:B------:R-:W-:Y:S02]  /*0f00*/  VIADD R117, R134.reuse, 0xf1bbcdc8 ;  /* 0xf1bbcdc886757836 */ /* 0x040fe40000000000 */
[----:B------:R-:W-:Y:S02]  /*0f10*/  VIADD R115, R134, 0xdaa66d2b ;  /* 0xdaa66d2b86737836 */ /* 0x000fe40000000000 */
[----:B------:R-:W-:Y:S01]  /*0f20*/  VIADD R114, R135, 0x76cf5d0a ;  /* 0x76cf5d0a87727836 */ /* 0x000fe20000000000 */
[----:B-1----:R-:W-:Y:S06]  /*0f30*/  @!P0 BRA `(.L_x_2177) ;  /* 0x0000002c00b08947 */ /* 0x002fec0003800000 */
[----:B------:R-:W0:Y:S02]  /*0f40*/  LDC.64 R100, c[0x0][0x3a0] ;  /* 0x0000e800ff647b82 */ /* 0x000e240000000a00 */
[----:B0-----:R-:W-:-:S06]  /*0f50*/  IMAD.WIDE.U32 R100, R195, 0x10, R100 ;  /* 0x00000010c3647825 */ /* 0x001fcc00078e0064 */
[----:B------:R-:W2:Y:S01]  /*0f60*/  LDG.E.128 R100, desc[UR6][R100.64] ;  /* 0x0000000664647981 */ /* 0x000ea2000c1e1d00 */
[----:B------:R-:W-:Y:S01]  /*0f70*/  ISETP.GT.AND P2, PT, R194, RZ, PT ;  /* 0x000000ffc200720c */ /* 0x000fe20003f44270 */
[----:B------:R-:W-:-:S12]  /*0f80*/  BSSY.RECONVERGENT B0, `(.L_x_2178) ;  /* 0x0000059000007945 */ /* 0x000fd80003800200 */
[----:B------:R-:W-:Y:S01]  /*0f90*/  @!P2 MOV R119, R162 ;  /* 0x000000a20077a202 */ /* 0x000fe20000000f00 */
[----:B------:R-:W-:Y:S02]  /*0fa0*/  @!P2 IMAD.MOV.U32 R108, RZ, RZ, R156 ;  /* 0x000000ffff6ca224 */ /* 0x000fe400078e009c */
[----:B--2---:R-:W-:Y:S01]  /*0fb0*/  @!P2 IMAD.U32 R106, R100, 0x10000, RZ ;  /* 0x00010000646aa824 */ /* 0x004fe200078e00ff */
        /* <DEDUP_REMOVED lines=17> */
.L_x_2182:
        /* <DEDUP_REMOVED lines=13> */
.L_x_2184:
[----:B------:R-:W-:Y:S05]  /*11a0*/  BSYNC.RECONVERGENT B2 ;  /* 0x0000000000027941 */ /* 0x000fea0003800200 */
.L_x_2183:
        /* <DEDUP_REMOVED lines=38> */
[----:B------:R-:W-:Y:S02]  /*1410*/  HFMA2 R108, -RZ, RZ, 0, 0 ;  /* 0x00000000ff6c7431 */ /* 0x000fe400000001ff */
[----:B------:R-:W-:Y:S01]  /*1420*/  IMAD.MOV.U32 R119, RZ, RZ, R110 ;  /* 0x000000ffff777224 */ /* 0x000fe200078e006e */
[----:B------:R-:W-:Y:S01]  /*1430*/  LOP3.LUT R157, R144, R106, R111, 0x96, !PT ;  /* 0x0000006a909d7212 */ /* 0x000fe200078e966f */
[----:B------:R-:W-:-:S07]  /*1440*/  IMAD.MOV.U32 R106, RZ, RZ, R162 ;  /* 0x000000ffff6a7224 */ /* 0x000fce00078e00a2 */
.L_x_2181:
[----:B------:R-:W-:Y:S05]  /*1450*/  BSYNC.RECONVERGENT B1 ;  /* 0x0000000000017941 */ /* 0x000fea0003800200 */
.L_x_2180:
[----:B------:R-:W-:Y:S01]  /*1460*/  I2FP.F32.U32 R106, R106 ;  /* 0x0000006a006a7245 */ /* 0x000fe20000201000 */
[----:B------:R-:W-:Y:S02]  /*1470*/  IMAD.MOV.U32 R109, RZ, RZ, 0x2f800000 ;  /* 0x2f800000ff6d7424 */ /* 0x000fe400078e00ff */
[----:B-----5:R-:W-:Y:S02]  /*1480*/  IMAD.U32 R107, R96, 0x10000, RZ ;  /* 0x00010000606b7824 */ /* 0x020fe400078e00ff */
[----:B------:R-:W-:Y:S02]  /*1490*/  FFMA.FTZ R106, R106, R109, 1.1641532182693481445e-10 ;  /* 0x2f0000006a6a7423 */ /* 0x000fe4000001006d */
[----:B------:R-:W-:-:S03]  /*14a0*/  FMUL.FTZ R107, R107, UR11 ;  /* 0x0000000b6b6b7c20 */ /* 0x000fc60008410000 */
[----:B------:R-:W-:Y:S01]  /*14b0*/  FSETP.GTU.FTZ.AND P3, PT, R106, UR8, PT ;  /* 0x000000086a007c0b */ /* 0x000fe2000bf7c000 */
[----:B------:R-:W-:Y:S01]  /*14c0*/  FMUL.FTZ R107, R107, UR10 ;  /* 0x0000000a6b6b7c20 */ /* 0x000fe20008410000 */
[----:B------:R-:W-:Y:S02]  /*14d0*/  SHF.L.U32 R106, R100, 0x10, RZ ;  /* 0x00000010646a7819 */ /* 0x000fe400000006ff */
[----:B------:R-:W-:Y:S02]  /*14e0*/  SEL R127, RZ, 0x1, P3 ;  /* 0x00000001ff7f7807 */ /* 0x000fe40001800000 */
[----:B------:R-:W-:-:S05]  /*14f0*/  FSEL R107, R107, RZ, !P3 ;  /* 0x000000ff6b6b7208 */ /* 0x000fca0005800000 */
[----:B------:R-:W-:-:S07]  /*1500*/  FADD.FTZ R106, R106, R107 ;  /* 0x0000006b6a6a7221 */ /* 0x000fce0000010000 */
.L_x_2179:
[----:B------:R-:W-:Y:S05]  /*1510*/  BSYNC.RECONVERGENT B0 ;  /* 0x0000000000007941 */ /* 0x000fea0003800200 */
.L_x_2178:
        /* <DEDUP_REMOVED lines=23> */
.L_x_2189:
        /* <DEDUP_REMOVED lines=13> */
.L_x_2191:
[----:B------:R-:W-:Y:S05]  /*1760*/  BSYNC.RECONVERGENT B2 ;  /* 0x0000000000027941 */ /* 0x000fea0003800200 */
.L_x_2190:
        /* <DEDUP_REMOVED lines=41> */
[----:B------:R-:W-:-:S07]  /*1a00*/  LOP3.LUT R157, R144, R108, R113, 0x96, !PT ;  /* 0x0000006c909d7212 */ /* 0x000fce00078e9671 */
.L_x_2188:
[----:B------:R-:W-:Y:S05]  /*1a10*/  BSYNC.RECONVERGENT B1 ;  /* 0x0000000000017941 */ /* 0x000fea0003800200 */
.L_x_2187:
[----:B-----5:R-:W-:Y:S01]  /*1a20*/  PRMT R100, R96, 0x7632, R100 ;  /* 0x0000763260647816 */ /* 0x020fe20000000064 */
[----:B------:R-:W-:Y:S01]  /*1a30*/  IMAD.MOV.U32 R110, RZ, RZ, 0x2f800000 ;  /* 0x2f800000ff6e7424 */ /* 0x000fe200078e00ff */
[----:B------:R-:W-:Y:S02]  /*1a40*/  I2FP.F32.U32 R107, R107 ;  /* 0x0000006b006b7245 */ /* 0x000fe40000201000 */
[C---:B------:R-:W-:Y:S02]  /*1a50*/  SHF.L.U32 R108, R100.reuse, 0x10, RZ ;  /* 0x00000010646c7819 */ /* 0x040fe400000006ff */
[----:B------:R-:W-:Y:S01]  /*1a60*/  PRMT R100, R100, 0x7632, R100 ;  /* 0x0000763264647816 */ /* 0x000fe20000000064 */
        /* <DEDUP_REMOVED lines=8> */
.L_x_2186:
[----:B------:R-:W-:Y:S05]  /*1af0*/  BSYNC.RECONVERGENT B0 ;  /* 0x0000000000007941 */ /* 0x000fea0003800200 */
.L_x_2185:
        /* <DEDUP_REMOVED lines=22> */
.L_x_2196:
        /* <DEDUP_REMOVED lines=13> */
.L_x_2198:
[----:B------:R-:W-:Y:S05]  /*1d30*/  BSYNC.RECONVERGENT B2 ;  /* 0x0000000000027941 */ /* 0x000fea0003800200 */
.L_x_2197:
        /* <DEDUP_REMOVED lines=42> */
.L_x_2195:
[----:B------:R-:W-:Y:S05]  /*1fe0*/  BSYNC.RECONVERGENT B1 ;  /* 0x0000000000017941 */ /* 0x000fea0003800200 */
.L_x_2194:
[----:B------:R-:W-:Y:S01]  /*1ff0*/  I2FP.F32.U32 R108, R108 ;  /* 0x0000006c006c7245 */ /* 0x000fe20000201000 */
[----:B------:R-:W-:Y:S02]  /*2000*/  HFMA2 R111, -RZ, RZ, 0.1171875, 0 ;  /* 0x2f800000ff6f7431 */ /* 0x000fe400000001ff */
[----:B-----5:R-:W-:-:S03]  /*2010*/  IMAD.U32 R109, R97, 0x10000, RZ ;  /* 0x00010000616d7824 */ /* 0x020fc600078e00ff */
[----:B------:R-:W-:Y:S01]  /*2020*/  FFMA.FTZ R108, R108, R111, 1.1641532182693481445e-10 ;  /* 0x2f0000006c6c7423 */ /* 0x000fe2000001006f */
[----:B------:R-:W-:-:S04]  /*2030*/  FMUL.FTZ R109, R109, UR11 ;  /* 0x0000000b6d6d7c20 */ /* 0x000fc80008410000 */
[----:B------:R-:W-:Y:S01]  /*2040*/  FMUL.FTZ R109, R109, UR10 ;  /* 0x0000000a6d6d7c20 */ /* 0x000fe20008410000 */
[----:B------:R-:W-:Y:S01]  /*2050*/  FSETP.GTU.FTZ.AND P3, PT, R108, UR8, PT ;  /* 0x000000086c007c0b */ /* 0x000fe2000bf7c000 */
[----:B------:R-:W-:-:S03]  /*2060*/  IMAD.U32 R108, R101, 0x10000, RZ ;  /* 0x00010000656c7824 */ /* 0x000fc600078e00ff */
[----:B------:R-:W-:Y:S02]  /*2070*/  FSEL R109, R109, RZ, !P3 ;  /* 0x000000ff6d6d7208 */ /* 0x000fe40005800000 */
[----:B------:R-:W-:-:S03]  /*2080*/  SEL R129, RZ, 0x1, P3 ;  /* 0x00000001ff817807 */ /* 0x000fc60001800000 */
[----:B------:R-:W-:-:S07]  /*2090*/  FADD.FTZ R108, R108, R109 ;  /* 0x0000006d6c6c7221 */ /* 0x000fce0000010000 */
.L_x_2193:
[----:B------:R-:W-:Y:S05]  /*20a0*/  BSYNC.RECONVERGENT B0 ;  /* 0x0000000000007941 */ /* 0x000fea0003800200 */
.L_x_2192:
        /* <DEDUP_REMOVED lines=23> */
.L_x_2203:
        /* <DEDUP_REMOVED lines=13> */
.L_x_2205:
[----:B------:R-:W-:Y:S05]  /*22f0*/  BSYNC.RECONVERGENT B2 ;  /* 0x0000000000027941 */ /* 0x000fea0003800200 */
.L_x_2204:
        /* <DEDUP_REMOVED lines=42> */
.L_x_2202:
[----:B------:R-:W-:Y:S05]  /*25a0*/  BSYNC.RECONVERGENT B1 ;  /* 0x0000000000017941 */ /* 0x000fea0003800200 */
.L_x_2201:
[----:B-----5:R-:W-:Y:S01]  /*25b0*/  PRMT R101, R97, 0x7632, R101 ;  /* 0x0000763261657816 */ /* 0x020fe20000000065 */
[----:B------:R-:W-:Y:S01]  /*25c0*/  IMAD.MOV.U32 R130, RZ, RZ, 0x2f800000 ;  /* 0x2f800000ff827424 */ /* 0x000fe200078e00ff */
        /* <DEDUP_REMOVED lines=11> */
.L_x_2200:
[----:B------:R-:W-:Y:S05]  /*2680*/  BSYNC.RECONVERGENT B0 ;  /* 0x0000000000007941 */ /* 0x000fea0003800200 */
.L_x_2199:
        /* <DEDUP_REMOVED lines=22> */
.L_x_2210:
        /* <DEDUP_REMOVED lines=13> */
.L_x_2212:
[----:B------:R-:W-:Y:S05]  /*28c0*/  BSYNC.RECONVERGENT B2 ;  /* 0x0000000000027941 */ /* 0x000fea0003800200 */
.L_x_2211:
        /* <DEDUP_REMOVED lines=42> */
.L_x_2209:
[----:B------:R-:W-:Y:S05]  /*2b70*/  BSYNC.RECONVERGENT B1 ;  /* 0x0000000000017941 */ /* 0x000fea0003800200 */
.L_x_2208:
        /* <DEDUP_REMOVED lines=11> */
.L_x_2207:
[----:B------:R-:W-:Y:S05]  /*2c30*/  BSYNC.RECONVERGENT B0 ;  /* 0x0000000000007941 */ /* 0x000fea0003800200 */
.L_x_2206:
        /* <DEDUP_REMOVED lines=23> */
.L_x_2217:
        /* <DEDUP_REMOVED lines=13> */
.L_x_2219:
[----:B------:R-:W-:Y:S05]  /*2e80*/  BSYNC.RECONVERGENT B2 ;  /* 0x0000000000027941 */ /* 0x000fea0003800200 */
.L_x_2218:
        /* <DEDUP_REMOVED lines=42> */
.L_x_2216:
[----:B------:R-:W-:Y:S05]  /*3130*/  BSYNC.RECONVERGENT B1 ;  /* 0x0000000000017941 */ /* 0x000fea0003800200 */
.L_x_2215:
[----:B-----5:R-:W-:Y:S01]  /*3140*/  PRMT R102, R98, 0x7632, R102 ;  /* 0x0000763262667816 */ /* 0x020fe20000000066 */
[----:B------:R-:W-:Y:S01]  /*3150*/  HFMA2 R151, -RZ, RZ, 0.1171875, 0 ;  /* 0x2f800000ff977431 */ /* 0x000fe200000001ff */
[----:B------:R-:W-:-:S03]  /*3160*/  I2FP.F32.U32 R110, R110 ;  /* 0x0000006e006e7245 */ /* 0x000fc60000201000 */
[C---:B------:R-:W-:Y:S01]  /*3170*/  IMAD.U32 R113, R102.reuse, 0x10000, RZ ;  /* 0x0001000066717824 */ /* 0x040fe200078e00ff */
        /* <DEDUP_REMOVED lines=9> */
.L_x_2214:
[----:B------:R-:W-:Y:S05]  /*3210*/  BSYNC.RECONVERGENT B0 ;  /* 0x0000000000007941 */ /* 0x000fea0003800200 */
.L_x_2213:
        /* <DEDUP_REMOVED lines=22> */
.L_x_2224:
        /* <DEDUP_REMOVED lines=13> */
.L_x_2226:
[----:B------:R-:W-:Y:S05]  /*3450*/  BSYNC.RECONVERGENT B2 ;  /* 0x0000000000027941 */ /* 0x000fea0003800200 */
.L_x_2225:
        /* <DEDUP_REMOVED lines=40> */
[----:B------:R-:W-:Y:S02]  /*36e0*/  HFMA2 R150, -RZ, RZ, 0, 0 ;  /* 0x00000000ff967431 */ /* 0x000fe400000001ff */
[----:B------:R-:W-:-:S07]  /*36f0*/  IMAD.MOV.U32 R113, RZ, RZ, R156 ;  /* 0x000000ffff717224 */ /* 0x000fce00078e009c */
.L_x_2223:
[----:B------:R-:W-:Y:S05]  /*3700*/  BSYNC.RECONVERGENT B1 ;  /* 0x0000000000017941 */ /* 0x000fea0003800200 */
.L_x_2222:
        /* <DEDUP_REMOVED lines=11> */
.L_x_2221:
[----:B------:R-:W-:Y:S05]  /*37c0*/  BSYNC.RECONVERGENT B0 ;  /* 0x0000000000007941 */ /* 0x000fea0003800200 */
.L_x_2220:
        /* <DEDUP_REMOVED lines=23> */
.L_x_2231:
        /* <DEDUP_REMOVED lines=13> */
.L_x_2233:
[----:B------:R-:W-:Y:S05]  /*3a10*/  BSYNC.RECONVERGENT B2 ;  /* 0x0000000000027941 */ /* 0x000fea0003800200 */
.L_x_2232:
        /* <DEDUP_REMOVED lines=40> */
[----:B------:R-:W-:-:S07]  /*3ca0*/  HFMA2 R161, -RZ, RZ, 0, 0 ;  /* 0x00000000ffa17431 */ /* 0x000fce00000001ff */
.L_x_2230:
[----:B------:R-:W-:Y:S05]  /*3cb0*/  BSYNC.RECONVERGENT B1 ;  /* 0x0000000000017941 */ /* 0x000fea0003800200 */
.L_x_2229:
[----:B-----5:R-:W-:Y:S01]  /*3cc0*/  PRMT R103, R99, 0x7632, R103 ;  /* 0x0000763263677816 */ /* 0x020fe20000000067 */
[----:B------:R-:W-:Y:S01]  /*3cd0*/  IMAD.MOV.U32 R151, RZ, RZ, 0x2f800000 ;  /* 0x2f800000ff977424 */ /* 0x000fe200078e00ff */
[----:B------:R-:W-:Y:S02]  /*3ce0*/  I2FP.F32.U32 R112, R112 ;  /* 0x0000007000707245 */ /* 0x000fe40000201000 */
[C---:B------:R-:W-:Y:S01]  /*3cf0*/  PRMT R150, R103.reuse, 0x7632, R150 ;  /* 0x0000763267967816 */ /* 0x040fe20000000096 */
        /* <DEDUP_REMOVED lines=9> */
.L_x_2228:
[----:B------:R-:W-:Y:S05]  /*3d90*/  BSYNC.RECONVERGENT B0 ;  /* 0x0000000000007941 */ /* 0x000fea0003800200 */
.L_x_2227:
[----:B------:R-:W-:Y:S02]  /*3da0*/  F2FP.BF16.F32.PACK_AB R103, RZ, R112 ;  /* 0x00000070ff67723e */ /* 0x000fe400000010ff */
[----:B------:R-:W-:Y:S02]  /*3db0*/  PRMT R102, R158, 0x5410, R102 ;  /* 0x000054109e667816 */ /* 0x000fe40000000066 */
[----:B------:R-:W-:Y:S02]  /*3dc0*/  PRMT R101, R119, 0x5410, R101 ;  /* 0x0000541077657816 */ /* 0x000fe40000000065 */
[----:B------:R-:W-:Y:S02]  /*3dd0*/  PRMT R100, R118, 0x5410, R100 ;  /* 0x0000541076647816 */ /* 0x000fe40000000064 */
[----:B------:R-:W-:Y:S01]  /*3de0*/  PRMT R103, R162, 0x5410, R103 ;  /* 0x00005410a2677816 */ /* 0x000fe20000000067 */
[----:B------:R-:W-:Y:S06]  /*3df0*/  BRA `(.L_x_2234) ;  /* 0x0000002800cc7947 */ /* 0x000fec0003800000 */
.L_x_2177:
        /* <DEDUP_REMOVED lines=21> */
.L_x_2239:
        /* <DEDUP_REMOVED lines=13> */
.L_x_2241:
[----:B------:R-:W-:Y:S05]  /*4020*/  BSYNC.RECONVERGENT B2 ;  /* 0x0000000000027941 */ /* 0x000fea0003800200 */
.L_x_2240:
        /* <DEDUP_REMOVED lines=40> */
[----:B------:R-:W-:-:S07]  /*42b0*/  IMAD.MOV.U32 R100, RZ, RZ, R162 ;  /* 0x000000ffff647224 */ /* 0x000fce00078e00a2 */
.L_x_2238:
[----:B------:R-:W-:Y:S05]  /*42c0*/  BSYNC.RECONVERGENT B1 ;  /* 0x0000000000017941 */ /* 0x000fea0003800200 */
.L_x_2237:
        /* <DEDUP_REMOVED lines=9> */
.L_x_2236:
[----:B------:R-:W-:Y:S05]  /*4360*/  BSYNC.RECONVERGENT B0 ;  /* 0x0000000000007941 */ /* 0x000fea0003800200 */
.L_x_2235:
        /* <DEDUP_REMOVED lines=18> */
.L_x_2246:
        /* <DEDUP_REMOVED lines=13> */
.L_x_2248:
[----:B------:R-:W-:Y:S05]  /*4560*/  BSYNC.RECONVERGENT B2 ;  /* 0x0000000000027941 */ /* 0x000fea0003800200 */
.L_x_2247:
        /* <DEDUP_REMOVED lines=38> */
[----:B------:R-:W-:-:S03]  /*47d0*/  LOP3.LUT R155, R147, R108, R155, 0x96, !PT ;  /* 0x0000006c939b7212 */ /* 0x000fc600078e969b */
[----:B------:R-:W-:Y:S01]  /*47e0*/  IMAD.MOV.U32 R160, RZ, RZ, R110 ;  /* 0x000000ffffa07224 */ /* 0x000fe200078e006e */
[----:B------:R-:W-:Y:S01]  /*47f0*/  LOP3.LUT R157, R144, R102, R111, 0x96, !PT ;  /* 0x00000066909d7212 */ /* 0x000fe200078e966f */
[----:B------:R-:W-:-:S07]  /*4800*/  IMAD.MOV.U32 R102, RZ, RZ, RZ ;  /* 0x000000ffff667224 */ /* 0x000fce00078e00ff */
.L_x_2245:
[----:B------:R-:W-:Y:S05]  /*4810*/  BSYNC.RECONVERGENT B1 ;  /* 0x0000000000017941 */ /* 0x000fea0003800200 */
.L_x_2244:
[----:B------:R-:W-:Y:S01]  /*4820*/  I2FP.F32.U32 R101, R103 ;  /* 0x0000006700657245 */ /* 0x000fe20000201000 */
[----:B------:R-:W-:Y:S01]  /*4830*/  HFMA2 R108, -RZ, RZ, 0.1171875, 0 ;  /* 0x2f800000ff6c7431 */ /* 0x000fe200000001ff */
[----:B-----5:R-:W-:-:S04]  /*4840*/  PRMT R103, R96, 0x7632, R103 ;  /* 0x0000763260677816 */ /* 0x020fc80000000067 */
[----:B------:R-:W-:Y:S01]  /*4850*/  FFMA.FTZ R101, R101, R108, 1.1641532182693481445e-10 ;  /* 0x2f00000065657423 */ /* 0x000fe2000001006c */
[----:B------:R-:W-:-:S04]  /*4860*/  IMAD.U32 R103, R103, 0x10000, RZ ;  /* 0x0001000067677824 */ /* 0x000fc800078e00ff */
[----:B------:R-:W-:Y:S01]  /*4870*/  FMUL.FTZ R103, R103, UR11 ;  /* 0x0000000b67677c20 */ /* 0x000fe20008410000 */
[----:B------:R-:W-:-:S03]  /*4880*/  FSETP.GTU.FTZ.AND P2, PT, R101, UR8, PT ;  /* 0x0000000865007c0b */ /* 0x000fc6000bf5c000 */
[----:B------:R-:W-:Y:S01]  /*4890*/  FMUL.FTZ R103, R103, UR10 ;  /* 0x0000000a67677c20 */ /* 0x000fe20008410000 */
[----:B------:R-:W-:-:S04]  /*48a0*/  SEL R128, RZ, 0x1, P2 ;  /* 0x00000001ff807807 */ /* 0x000fc80001000000 */
[----:B------:R-:W-:-:S07]  /*48b0*/  FSEL R107, R103, RZ, !P2 ;  /* 0x000000ff676b7208 */ /* 0x000fce0005000000 */
.L_x_2243:
[----:B------:R-:W-:Y:S05]  /*48c0*/  BSYNC.RECONVERGENT B0 ;  /* 0x0000000000007941 */ /* 0x000fea0003800200 */
.L_x_2242:
        /* <DEDUP_REMOVED lines=18> */
.L_x_2253:
        /* <DEDUP_REMOVED lines=13> */
.L_x_2255:
[----:B------:R-:W-:Y:S05]  /*4ac0*/  BSYNC.RECONVERGENT B2 ;  /* 0x0000000000027941 */ /* 0x000fea0003800200 */
.L_x_2254:
        /* <DEDUP_REMOVED lines=40> */
[----:B------:R-:W-:Y:S02]  /*4d50*/  LOP3.LUT R157, R144, R108, R113, 0x96, !PT ;  /* 0x0000006c909d7212 */ /* 0x000fe400078e9671 */
[----:B------:R-:W-:-:S07]  /*4d60*/  MOV R160, R112 ;  /* 0x0000007000a07202 */ /* 0x000fce0000000f00 */
.L_x_2252:
[----:B------:R-:W-:Y:S05]  /*4d70*/  BSYNC.RECONVERGENT B1 ;  /* 0x0000000000017941 */ /* 0x000fea0003800200 */
.L_x_2251:
        /* <DEDUP_REMOVED lines=9> */
.L_x_2250:
[----:B------:R-:W-:Y:S05]  /*4e10*/  BSYNC.RECONVERGENT B0 ;  /* 0x0000000000007941 */ /* 0x000fea0003800200 */
.L_x_2249:
        /* <DEDUP_REMOVED lines=18> */
.L_x_2260:
        /* <DEDUP_REMOVED lines=13> */
.L_x_2262:
[----:B------:R-:W-:Y:S05]  /*5010*/  BSYNC.RECONVERGENT B2 ;  /* 0x0000000000027941 */ /* 0x000fea0003800200 */
.L_x_2261:
        /* <DEDUP_REMOVED lines=42> */
.L_x_2259:
[----:B------:R-:W-:Y:S05]  /*52c0*/  BSYNC.RECONVERGENT B1 ;  /* 0x0000000000017941 */ /* 0x000fea0003800200 */
.L_x_2258:
        /* <DEDUP_REMOVED lines=10> */
.L_x_2257:
[----:B------:R-:W-:Y:S05]  /*5370*/  BSYNC.RECONVERGENT B0 ;  /* 0x0000000000007941 */ /* 0x000fea0003800200 */
.L_x_2256:
        /* <DEDUP_REMOVED lines=18> */
.L_x_2267:
        /* <DEDUP_REMOVED lines=13> */
.L_x_2269:
[----:B------:R-:W-:Y:S05]  /*5570*/  BSYNC.RECONVERGENT B2 ;  /* 0x0000000000027941 */ /* 0x000fea0003800200 */
.L_x_2268:
        /* <DEDUP_REMOVED lines=42> */
.L_x_2266:
[----:B------:R-:W-:Y:S05]  /*5820*/  BSYNC.RECONVERGENT B1 ;  /* 0x0000000000017941 */ /* 0x000fea0003800200 */
.L_x_2265:
        /* <DEDUP_REMOVED lines=9> */
.L_x_2264:
[----:B------:R-:W-:Y:S05]  /*58c0*/  BSYNC.RECONVERGENT B0 ;  /* 0x0000000000007941 */ /* 0x000fea0003800200 */
.L_x_2263:
        /* <DEDUP_REMOVED lines=18> */
.L_x_2274:
        /* <DEDUP_REMOVED lines=13> */
.L_x_2276:
[----:B------:R-:W-:Y:S05]  /*5ac0*/  BSYNC.RECONVERGENT B2 ;  /* 0x0000000000027941 */ /* 0x000fea0003800200 */
.L_x_2275:
        /* <DEDUP_REMOVED lines=41> */
[----:B------:R-:W-:-:S07]  /*5d60*/  MOV R160, R112 ;  /* 0x0000007000a07202 */ /* 0x000fce0000000f00 */
.L_x_2273:
[----:B------:R-:W-:Y:S05]  /*5d70*/  BSYNC.RECONVERGENT B1 ;  /* 0x0000000000017941 */ /* 0x000fea0003800200 */
.L_x_2272:
        /* <DEDUP_REMOVED lines=10> */
.L_x_2271:
[----:B------:R-:W-:Y:S05]  /*5e20*/  BSYNC.RECONVERGENT B0 ;  /* 0x0000000000007941 */ /* 0x000fea0003800200 */
.L_x_2270:
        /* <DEDUP_REMOVED lines=18> */
.L_x_2281:
        /* <DEDUP_REMOVED lines=13> */
.L_x_2283:
[----:B------:R-:W-:Y:S05]  /*6020*/  BSYNC.RECONVERGENT B2 ;  /* 0x0000000000027941 */ /* 0x000fea0003800200 */
.L_x_2282:
        /* <DEDUP_REMOVED lines=42> */
.L_x_2280:
[----:B------:R-:W-:Y:S05]  /*62d0*/  BSYNC.RECONVERGENT B1 ;  /* 0x0000000000017941 */ /* 0x000fea0003800200 */
.L_x_2279:
        /* <DEDUP_REMOVED lines=9> */
.L_x_2278:
[----:B------:R-:W-:Y:S05]  /*6370*/  BSYNC.RECONVERGENT B0 ;  /* 0x0000000000007941 */ /* 0x000fea0003800200 */
.L_x_2277:
        /* <DEDUP_REMOVED lines=18> */
.L_x_2288:
        /* <DEDUP_REMOVED lines=13> */
.L_x_2290:
[----:B------:R-:W-:Y:S05]  /*6570*/  BSYNC.RECONVERGENT B2 ;  /* 0x0000000000027941 */ /* 0x000fea0003800200 */
.L_x_2289:
        /* <DEDUP_REMOVED lines=42> */
.L_x_2287:
[----:B------:R-:W-:Y:S05]  /*6820*/  BSYNC.RECONVERGENT B1 ;  /* 0x0000000000017941 */ /* 0x000fea0003800200 */
.L_x_2286:
        /* <DEDUP_REMOVED lines=10> */
.L_x_2285:
[----:B------:R-:W-:Y:S05]  /*68d0*/  BSYNC.RECONVERGENT B0 ;  /* 0x0000000000007941 */ /* 0x000fea0003800200 */
.L_x_2284:
[----:B------:R-:W-:Y:S02]  /*68e0*/  F2FP.BF16.F32.PACK_AB R118, RZ, R112 ;  /* 0x00000070ff76723e */ /* 0x000fe400000010ff */
[----:B------:R-:W-:Y:S02]  /*68f0*/  PRMT R100, R100, 0x5410, R103 ;  /* 0x0000541064647816 */ /* 0x000fe40000000067 */
[----:B------:R-:W-:Y:S02]  /*6900*/  PRMT R102, R102, 0x5410, R158 ;  /* 0x0000541066667816 */ /* 0x000fe4000000009e */
[----:B------:R-:W-:Y:S02]  /*6910*/  PRMT R101, R101, 0x5410, R156 ;  /* 0x0000541065657816 */ /* 0x000fe4000000009c */
[----:B------:R-:W-:-:S07]  /*6920*/  PRMT R103, R159, 0x5410, R118 ;  /* 0x000054109f677816 */ /* 0x000fce0000000076 */
.L_x_2234:
[----:B------:R-:W0:Y:S01]  /*6930*/  LDC.64 R118, c[0x0][0x3a8] ;  /* 0x0000ea00ff767b82 */ /* 0x000e220000000a00 */
[----:B------:R-:W-:Y:S01]  /*6940*/  @P1 VIADD R159, R191, 0x20 ;  /* 0x00000020bf9f1836 */ /* 0x000fe20000000000 */
[----:B------:R-:W-:Y:S06]  /*6950*/  BSSY.RECONVERGENT B0, `(.L_x_2291) ;  /* 0x000001a000007945 */ /* 0x000fec0003800200 */
[----:B------:R-:W1:Y:S01]  /*6960*/  @P1 LDC.64 R150, c[0x0][0x390] ;  /* 0x0000e400ff961b82 */ /* 0x000e620000000a00 */
[----:B0-----:R-:W-:-:S05]  /*6970*/  IMAD.WIDE.U32 R152, R195, 0x10, R118 ;  /* 0x00000010c3987825 */ /* 0x001fca00078e0076 */
[----:B------:R0:W-:Y:S01]  /*6980*/  STG.E.128 desc[UR6][R152.64], R100 ;  /* 0x0000006498007986 */ /* 0x0001e2000c101d06 */
[----:B-1----:R-:W-:Y:S01]  /*6990*/  @P1 IMAD.WIDE.U32 R150, R159, 0x10, R150 ;  /* 0x000000109f961825 */ /* 0x002fe200078e0096 */
[----:B------:R-:W-:Y:S06]  /*69a0*/  @!P1 BRA `(.L_x_2292) ;  /* 0x0000000000509947 */ /* 0x000fec0003800000 */
        /* <DEDUP_REMOVED lines=20> */
.L_x_2292:
[----:B------:R-:W-:Y:S05]  /*6af0*/  BSYNC.RECONVERGENT B0 ;  /* 0x0000000000007941 */ /* 0x000fea0003800200 */
.L_x_2291:
[----:B-----5:R2:W5:Y:S01]  /*6b00*/  @P1 LDG.E.128 R96, desc[UR6][R150.64] ;  /* 0x0000000696601981 */ /* 0x020562000c1e1d00 */
[----:B------:R-:W-:Y:S05]  /*6b10*/  @!P0 BRA `(.L_x_2293) ;  /* 0x0000002c00b48947 */ /* 0x000fea0003800000 */
[----:B01----:R-:W0:Y:S01]  /*6b20*/  LDC.64 R100, c[0x0][0x3a0] ;  /* 0x0000e800ff647b82 */ /* 0x003e220000000a00 */
[----:B------:R-:W-:-:S04]  /*6b30*/  VIADD R103, R195, 0x20 ;  /* 0x00000020c3677836 */ /* 0x000fc80000000000 */
        /* <DEDUP_REMOVED lines=24> */
.L_x_2298:
        /* <DEDUP_REMOVED lines=13> */
.L_x_2300:
[----:B------:R-:W-:Y:S05]  /*6d90*/  BSYNC.RECONVERGENT B2 ;  /* 0x0000000000027941 */ /* 0x000fea0003800200 */
.L_x_2299:
        /* <DEDUP_REMOVED lines=42> */
.L_x_2297:
[----:B------:R-:W-:Y:S05]  /*7040*/  BSYNC.RECONVERGENT B1 ;  /* 0x0000000000017941 */ /* 0x000fea0003800200 */
.L_x_2296:
        /* <DEDUP_REMOVED lines=11> */
.L_x_2295:
[----:B------:R-:W-:Y:S05]  /*7100*/  BSYNC.RECONVERGENT B0 ;  /* 0x0000000000007941 */ /* 0x000fea0003800200 */
.L_x_2294:
        /* <DEDUP_REMOVED lines=23> */
.L_x_2305:
        /* <DEDUP_REMOVED lines=13> */
.L_x_2307:
[----:B------:R-:W-:Y:S05]  /*7350*/  BSYNC.RECONVERGENT B2 ;  /* 0x0000000000027941 */ /* 0x000fea0003800200 */
.L_x_2306:
        /* <DEDUP_REMOVED lines=41> */
[----:B------:R-:W-:-:S07]  /*75f0*/  HFMA2 R156, -RZ, RZ, 0, 0 ;  /* 0x00000000ff9c7431 */ /* 0x000fce00000001ff */
.L_x_2304:
[----:B------:R-:W-:Y:S05]  /*7600*/  BSYNC.RECONVERGENT B1 ;  /* 0x0000000000017941 */ /* 0x000fea0003800200 */
.L_x_2303:
        /* <DEDUP_REMOVED lines=13> */
.L_x_2302:
[----:B------:R-:W-:Y:S05]  /*76e0*/  BSYNC.RECONVERGENT B0 ;  /* 0x0000000000007941 */ /* 0x000fea0003800200 */
.L_x_2301:
        /* <DEDUP_REMOVED lines=22> */
.L_x_2312:
        /* <DEDUP_REMOVED lines=13> */
.L_x_2314:
[----:B------:R-:W-:Y:S05]  /*7920*/  BSYNC.RECONVERGENT B2 ;  /* 0x0000000000027941 */ /* 0x000fea0003800200 */
.L_x_2313:
        /* <DEDUP_REMOVED lines=42> */
.L_x_2311:
[----:B------:R-:W-:Y:S05]  /*7bd0*/  BSYNC.RECONVERGENT B1 ;  /* 0x0000000000017941 */ /* 0x000fea0003800200 */
.L_x_2310:
        /* <DEDUP_REMOVED lines=11> */
.L_x_2309:
[----:B------:R-:W-:Y:S05]  /*7c90*/  BSYNC.RECONVERGENT B0 ;  /* 0x0000000000007941 */ /* 0x000fea0003800200 */
.L_x_2308:
        /* <DEDUP_REMOVED lines=23> */
.L_x_2319:
        /* <DEDUP_REMOVED lines=13> */
.L_x_2321:
[----:B------:R-:W-:Y:S05]  /*7ee0*/  BSYNC.RECONVERGENT B2 ;  /* 0x0000000000027941 */ /* 0x000fea0003800200 */
.L_x_2320:
        /* <DEDUP_REMOVED lines=42> */
.L_x_2318:
[----:B------:R-:W-:Y:S05]  /*8190*/  BSYNC.RECONVERGENT B1 ;  /* 0x0000000000017941 */ /* 0x000fea0003800200 */
.L_x_2317:
        /* <DEDUP_REMOVED lines=13> */
.L_x_2316:
[----:B------:R-:W-:Y:S05]  /*8270*/  BSYNC.RECONVERGENT B0 ;  /* 0x0000000000007941 */ /* 0x000fea0003800200 */
.L_x_2315:
        /* <DEDUP_REMOVED lines=22> */
.L_x_2326:
        /* <DEDUP_REMOVED lines=13> */
.L_x_2328:
[----:B------:R-:W-:Y:S05]  /*84b0*/  BSYNC.RECONVERGENT B2 ;  /* 0x0000000000027941 */ /* 0x000fea0003800200 */
.L_x_2327:
        /* <DEDUP_REMOVED lines=40> */
[----:B------:R-:W-:Y:S01]  /*8740*/  LOP3.LUT R157, R144, R156, R101, 0x96, !PT ;  /* 0x0000009c909d7212 */ /* 0x000fe200078e9665 */
[----:B------:R-:W-:-:S07]  /*8750*/  IMAD.MOV.U32 R101, RZ, RZ, R160 ;  /* 0x000000ffff657224 */ /* 0x000fce00078e00a0 */
.L_x_2325:
[----:B------:R-:W-:Y:S05]  /*8760*/  BSYNC.RECONVERGENT B1 ;  /* 0x0000000000017941 */ /* 0x000fea0003800200 */
.L_x_2324:
[----:B------:R-:W-:Y:S01]  /*8770*/  I2FP.F32.U32 R101, R101 ;  /* 0x0000006500657245 */ /* 0x000fe20000201000 */
[----:B------:R-:W-:Y:S02]  /*8780*/  IMAD.MOV.U32 R156, RZ, RZ, 0x2f800000 ;  /* 0x2f800000ff9c7424 */ /* 0x000fe400078e00ff */
[----:B-----5:R-:W-:Y:S02]  /*8790*/  IMAD.U32 R131, R98, 0x10000, RZ ;  /* 0x0001000062837824 */ /* 0x020fe400078e00ff */
        /* <DEDUP_REMOVED lines=8> */
.L_x_2323:
[----:B------:R-:W-:Y:S05]  /*8820*/  BSYNC.RECONVERGENT B0 ;  /* 0x0000000000007941 */ /* 0x000fea0003800200 */
.L_x_2322:
        /* <DEDUP_REMOVED lines=23> */
.L_x_2333:
        /* <DEDUP_REMOVED lines=13> */
.L_x_2335:
[----:B------:R-:W-:Y:S05]  /*8a70*/  BSYNC.RECONVERGENT B2 ;  /* 0x0000000000027941 */ /* 0x000fea0003800200 */
.L_x_2334:
        /* <DEDUP_REMOVED lines=42> */
.L_x_2332:
[----:B------:R-:W-:Y:S05]  /*8d20*/  BSYNC.RECONVERGENT B1 ;  /* 0x0000000000017941 */ /* 0x000fea0003800200 */
.L_x_2331:
        /* <DEDUP_REMOVED lines=13> */
.L_x_2330:
[----:B------:R-:W-:Y:S05]  /*8e00*/  BSYNC.RECONVERGENT B0 ;  /* 0x0000000000007941 */ /* 0x000fea0003800200 */
.L_x_2329:
        /* <DEDUP_REMOVED lines=22> */
.L_x_2340:
        /* <DEDUP_REMOVED lines=13> */
.L_x_2342:
[----:B------:R-:W-:Y:S05]  /*9040*/  BSYNC.RECONVERGENT B2 ;  /* 0x0000000000027941 */ /* 0x000fea0003800200 */
.L_x_2341:
        /* <DEDUP_REMOVED lines=42> */
.L_x_2339:
[----:B------:R-:W-:Y:S05]  /*92f0*/  BSYNC.RECONVERGENT B1 ;  /* 0x0000000000017941 */ /* 0x000fea0003800200 */
.L_x_2338:
        /* <DEDUP_REMOVED lines=11> */
.L_x_2337:
[----:B------:R-:W-:Y:S05]  /*93b0*/  BSYNC.RECONVERGENT B0 ;  /* 0x0000000000007941 */ /* 0x000fea0003800200 */
.L_x_2336:
        /* <DEDUP_REMOVED lines=23> */
.L_x_2347:
        /* <DEDUP_REMOVED lines=13> */
.L_x_2349:
[----:B------:R-:W-:Y:S05]  /*9600*/  BSYNC.RECONVERGENT B2 ;  /* 0x0000000000027941 */ /* 0x000fea0003800200 */
.L_x_2348:
        /* <DEDUP_REMOVED lines=40> */
[----:B------:R-:W-:-:S07]  /*9890*/  LOP3.LUT R157, R144, R100, R169, 0x96, !PT ;  /* 0x00000064909d7212 */ /* 0x000fce00078e96a9 */
.L_x_2346:
[----:B------:R-:W-:Y:S05]  /*98a0*/  BSYNC.RECONVERGENT B1 ;  /* 0x0000000000017941 */ /* 0x000fea0003800200 */
.L_x_2345:
        /* <DEDUP_REMOVED lines=13> */
.L_x_2344:
[----:B------:R-:W-:Y:S05]  /*9980*/  BSYNC.RECONVERGENT B0 ;  /* 0x0000000000007941 */ /* 0x000fea0003800200 */
.L_x_2343:
[----:B------:R-:W-:Y:S02]  /*9990*/  F2FP.BF16.F32.PACK_AB R103, RZ, R160 ;  /* 0x000000a0ff67723e */ /* 0x000fe400000010ff */
[----:B------:R-:W-:Y:S02]  /*99a0*/  PRMT R102, R171, 0x5410, R102 ;  /* 0x00005410ab667816 */ /* 0x000fe40000000066 */
[----:B------:R-:W-:Y:S02]  /*99b0*/  PRMT R101, R167, 0x5410, R170 ;  /* 0x00005410a7657816 */ /* 0x000fe400000000aa */
[----:B------:R-:W-:Y:S02]  /*99c0*/  PRMT R100, R164, 0x5410, R166 ;  /* 0x00005410a4647816 */ /* 0x000fe400000000a6 */
[----:B------:R-:W-:Y:S01]  /*99d0*/  PRMT R103, R173, 0x5410, R103 ;  /* 0x00005410ad677816 */ /* 0x000fe20000000067 */
[----:B------:R-:W-:Y:S06]  /*99e0*/  BRA `(.L_x_2350) ;  /* 0x0000002800cc7947 */ /* 0x000fec0003800000 */
.L_x_2293:
[----:B------:R-:W-:Y:S01]  /*99f0*/  BSSY.RECONVERGENT B0, `(.L_x_2351) ;  /* 0x0000056000007945 */ /* 0x000fe20003800200 */
[----:B--2---:R-:W-:Y:S01]  /*9a00*/  MOV R150, RZ ;  /* 0x000000ff00967202 */ /* 0x004fe20000000f00 */
[----:B------:R-:W-:Y:S02]  /*9a10*/  IMAD.MOV.U32 R168, RZ, RZ, R160 ;  /* 0x000000ffffa87224 */ /* 0x000fe400078e00a0 */
[----:B01----:R-:W-:Y:S01]  /*9a20*/  IMAD.MOV.U32 R100, RZ, RZ, R161 ;  /* 0x000000ffff647224 */ /* 0x003fe200078e00a1 */
        /* <DEDUP_REMOVED lines=17> */
.L_x_2355:
        /* <DEDUP_REMOVED lines=13> */
.L_x_2357:
[----:B------:R-:W-:Y:S05]  /*9c10*/  BSYNC.RECONVERGENT B2 ;  /* 0x0000000000027941 */ /* 0x000fea0003800200 */
.L_x_2356:
        /* <DEDUP_REMOVED lines=40> */
[----:B------:R-:W-:-:S07]  /*9ea0*/  IMAD.MOV.U32 R100, RZ, RZ, RZ ;  /* 0x000000ffff647224 */ /* 0x000fce00078e00ff */
.L_x_2354:
[----:B------:R-:W-:Y:S05]  /*9eb0*/  BSYNC.RECONVERGENT B1 ;  /* 0x0000000000017941 */ /* 0x000fea0003800200 */
.L_x_2353:
        /* <DEDUP_REMOVED lines=9> */
.L_x_2352:
[----:B------:R-:W-:Y:S05]  /*9f50*/  BSYNC.RECONVERGENT B0 ;  /* 0x0000000000007941 */ /* 0x000fea0003800200 */
.L_x_2351:
        /* <DEDUP_REMOVED lines=18> */
.L_x_2362:
        /* <DEDUP_REMOVED lines=13> */
.L_x_2364:
[----:B------:R-:W-:Y:S05]  /*a150*/  BSYNC.RECONVERGENT B2 ;  /* 0x0000000000027941 */ /* 0x000fea0003800200 */
.L_x_2363:
        /* <DEDUP_REMOVED lines=42> */
.L_x_2361:
[----:B------:R-:W-:Y:S05]  /*a400*/  BSYNC.RECONVERGENT B1 ;  /* 0x0000000000017941 */ /* 0x000fea0003800200 */
.L_x_2360:
        /* <DEDUP_REMOVED lines=10> */
.L_x_2359:
[----:B------:R-:W-:Y:S05]  /*a4b0*/  BSYNC.RECONVERGENT B0 ;  /* 0x0000000000007941 */ /* 0x000fea0003800200 */
.L_x_2358:
        /* <DEDUP_REMOVED lines=18> */
.L_x_2369:
        /* <DEDUP_REMOVED lines=13> */
.L_x_2371:
[----:B------:R-:W-:Y:S05]  /*a6b0*/  BSYNC.RECONVERGENT B2 ;  /* 0x0000000000027941 */ /* 0x000fea0003800200 */
.L_x_2370:
        /* <DEDUP_REMOVED lines=42> */
.L_x_2368:
[----:B------:R-:W-:Y:S05]  /*a960*/  BSYNC.RECONVERGENT B1 ;  /* 0x0000000000017941 */ /* 0x000fea0003800200 */
.L_x_2367:
        /* <DEDUP_REMOVED lines=9> */
.L_x_2366:
[----:B------:R-:W-:Y:S05]  /*aa00*/  BSYNC.RECONVERGENT B0 ;  /* 0x0000000000007941 */ /* 0x000fea0003800200 */
.L_x_2365:
        /* <DEDUP_REMOVED lines=18> */
.L_x_2376:
        /* <DEDUP_REMOVED lines=13> */
.L_x_2378:
[----:B------:R-:W-:Y:S05]  /*ac00*/  BSYNC.RECONVERGENT B2 ;  /* 0x0000000000027941 */ /* 0x000fea0003800200 */
.L_x_2377:
        /* <DEDUP_REMOVED lines=42> */
.L_x_2375:
[----:B------:R-:W-:Y:S05]  /*aeb0*/  BSYNC.RECONVERGENT B1 ;  /* 0x0000000000017941 */ /* 0x000fea0003800200 */
.L_x_2374:
        /* <DEDUP_REMOVED lines=10> */
.L_x_2373:
[----:B------:R-:W-:Y:S05]  /*af60*/  BSYNC.RECONVERGENT B0 ;  /* 0x0000000000007941 */ /* 0x000fea0003800200 */
.L_x_2372:
        /* <DEDUP_REMOVED lines=18> */
.L_x_2383:
        /* <DEDUP_REMOVED lines=13> */
.L_x_2385:
[----:B------:R-:W-:Y:S05]  /*b160*/  BSYNC.RECONVERGENT B2 ;  /* 0x0000000000027941 */ /* 0x000fea0003800200 */
.L_x_2384:
        /* <DEDUP_REMOVED lines=42> */
.L_x_2382:
[----:B------:R-:W-:Y:S05]  /*b410*/  BSYNC.RECONVERGENT B1 ;  /* 0x0000000000017941 */ /* 0x000fea0003800200 */
.L_x_2381:
        /* <DEDUP_REMOVED lines=9> */
.L_x_2380:
[----:B------:R-:W-:Y:S05]  /*b4b0*/  BSYNC.RECONVERGENT B0 ;  /* 0x0000000000007941 */ /* 0x000fea0003800200 */
.L_x_2379:
        /* <DEDUP_REMOVED lines=18> */
.L_x_2390:
        /* <DEDUP_REMOVED lines=13> */
.L_x_2392:
[----:B------:R-:W-:Y:S05]  /*b6b0*/  BSYNC.RECONVERGENT B2 ;  /* 0x0000000000027941 */ /* 0x000fea0003800200 */
.L_x_2391:
        /* <DEDUP_REMOVED lines=42> */
.L_x_2389:
[----:B------:R-:W-:Y:S05]  /*b960*/  BSYNC.RECONVERGENT B1 ;  /* 0x0000000000017941 */ /* 0x000fea0003800200 */
.L_x_2388:
        /* <DEDUP_REMOVED lines=10> */
.L_x_2387:
[----:B------:R-:W-:Y:S05]  /*ba10*/  BSYNC.RECONVERGENT B0 ;  /* 0x0000000000007941 */ /* 0x000fea0003800200 */
.L_x_2386:
        /* <DEDUP_REMOVED lines=18> */
.L_x_2397:
        /* <DEDUP_REMOVED lines=13> */
.L_x_2399:
[----:B------:R-:W-:Y:S05]  /*bc10*/  BSYNC.RECONVERGENT B2 ;  /* 0x0000000000027941 */ /* 0x000fea0003800200 */
.L_x_2398:
        /* <DEDUP_REMOVED lines=42> */
.L_x_2396:
[----:B------:R-:W-:Y:S05]  /*bec0*/  BSYNC.RECONVERGENT B1 ;  /* 0x0000000000017941 */ /* 0x000fea0003800200 */
.L_x_2395:
        /* <DEDUP_REMOVED lines=9> */
.L_x_2394:
[----:B------:R-:W-:Y:S05]  /*bf60*/  BSYNC.RECONVERGENT B0 ;  /* 0x0000000000007941 */ /* 0x000fea0003800200 */
.L_x_2393:
        /* <DEDUP_REMOVED lines=18> */
.L_x_2404:
        /* <DEDUP_REMOVED lines=13> */
.L_x_2406:
[----:B------:R-:W-:Y:S05]  /*c160*/  BSYNC.RECONVERGENT B2 ;  /* 0x0000000000027941 */ /* 0x000fea0003800200 */
.L_x_2405:
        /* <DEDUP_REMOVED lines=42> */
.L_x_2403:
[----:B------:R-:W-:Y:S05]  /*c410*/  BSYNC.RECONVERGENT B1 ;  /* 0x0000000000017941 */ /* 0x000fea0003800200 */
.L_x_2402:
        /* <DEDUP_REMOVED lines=10> */
.L_x_2401:
[----:B------:R-:W-:Y:S05]  /*c4c0*/  BSYNC.RECONVERGENT B0 ;  /* 0x0000000000007941 */ /* 0x000fea0003800200 */
.L_x_2400:
[----:B------:R-:W-:Y:S02]  /*c4d0*/  F2FP.BF16.F32.PACK_AB R103, RZ, R160 ;  /* 0x000000a0ff67723e */ /* 0x000fe400000010ff */
[----:B------:R-:W-:Y:S02]  /*c4e0*/  PRMT R102, R167, 0x5410, R169 ;  /* 0x00005410a7667816 */ /* 0x000fe400000000a9 */
[----:B------:R-:W-:Y:S02]  /*c4f0*/  PRMT R101, R164, 0x5410, R166 ;  /* 0x00005410a4657816 */ /* 0x000fe400000000a6 */
[----:B------:R-:W-:Y:S02]  /*c500*/  PRMT R100, R163, 0x5410, R162 ;  /* 0x00005410a3647816 */ /* 0x000fe400000000a2 */
[----:B------:R-:W-:-:S07]  /*c510*/  PRMT R103, R170, 0x5410, R103 ;  /* 0x00005410aa677816 */ /* 0x000fce0000000067 */
.L_x_2350:
[----:B------:R-:W-:Y:S01]  /*c520*/  VIADD R163, R195, 0x20 ;  /* 0x00000020c3a37836 */ /* 0x000fe20000000000 */
[----:B------:R-:W-:Y:S03]  /*c530*/  BSSY.RECONVERGENT B0, `(.L_x_2407) ;  /* 0x0000019000007945 */ /* 0x000fe60003800200 */
[----:B------:R-:W-:-:S05]  /*c540*/  IMAD.WIDE.U32 R162, R163, 0x10, R118 ;  /* 0x00000010a3a27825 */ /* 0x000fca00078e0076 */
        /* <DEDUP_REMOVED lines=16> */
[----:B------:R-:W-:Y:S02]  /*c650*/  LOP3.LUT R169, R163, R169, R167, 0xfe, !PT ;  /* 0x000000a9a3a97212 */ /* 0x000fe400078efea7 */
[----:B------:R-:W-:Y:S02]  /*c660*/  IADD3 R163, PT, PT, R191, 0x20, RZ ;  /* 0x00000020bfa37810 */ /* 0x000fe40007ffe0ff */
[----:B------:R-:W-:Y:S02]  /*c670*/  LOP3.LUT R102, R102, R166, R162, 0xfe, !PT ;  /* 0x000000a666667212 */ /* 0x000fe400078efea2 */
[----:B------:R-:W-:Y:S01]  /*c680*/  LOP3.LUT R103, R169, R103, RZ, 0xfc, !PT ;  /* 0x00000067a9677212 */ /* 0x000fe200078efcff */
[----:B0-----:R-:W-:Y:S01]  /*c690*/  IMAD.WIDE.U32 R100, R163, 0x8, R100 ;  /* 0x00000008a3647825 */ /* 0x001fe200078e0064 */
[----:B------:R-:W-:-:S05]  /*c6a0*/  LOP3.LUT R102, R102, 0xff, R127, 0xf8, !PT ;  /* 0x000000ff66667812 */ /* 0x000fca00078ef87f */
[----:B------:R1:W-:Y:S02]  /*c6b0*/  STG.E.64 desc[UR6][R100.64], R102 ;  /* 0x0000006664007986 */ /* 0x0003e4000c101b06 */
.L_x_2408:
[----:B------:R-:W-:Y:S05]  /*c6c0*/  BSYNC.RECONVERGENT B0 ;  /* 0x0000000000007941 */ /* 0x000fea0003800200 */
.L_x_2407:
[----:B------:R-:W-:Y:S04]  /*c6d0*/  BSSY.RECONVERGENT B0, `(.L_x_2409) ;  /* 0x0000006000007945 */ /* 0x000fe80003800200 */
[----:B------:R-:W-:Y:S05]  /*c6e0*/  @!P1 BRA `(.L_x_2410) ;  /* 0x0000000000109947 */ /* 0x000fea0003800000 */
[----:B-----5:R-:W2:Y:S01]  /*c6f0*/  LDC.64 R96, c[0x0][0x390] ;  /* 0x0000e400ff607b82 */ /* 0x020ea20000000a00 */
[----:B------:R-:W-:-:S04]  /*c700*/  VIADD R99, R191, 0x40 ;  /* 0x00000040bf637836 */ /* 0x000fc80000000000 */
[----:B--2---:R-:W-:-:S06]  /*c710*/  IMAD.WIDE.U32 R96, R99, 0x10, R96 ;  /* 0x0000001063607825 */ /* 0x004fcc00078e0060 */
[----:B------:R-:W5:Y:S02]  /*c720*/  LDG.E.128 R96, desc[UR6][R96.64] ;  /* 0x0000000660607981 */ /* 0x000f64000c1e1d00 */
.L_x_2410:
[----:B------:R-:W-:Y:S05]  /*c730*/  BSYNC.RECONVERGENT B0 ;  /* 0x0000000000007941 */ /* 0x000fea0003800200 */
.L_x_2409:
[----:B------:R-:W-:Y:S05]  /*c740*/  @!P0 BRA `(.L_x_2411) ;  /* 0x0000002c00b48947 */ /* 0x000fea0003800000 */
[----:B01----:R-:W0:Y:S01]  /*c750*/  LDC.64 R100, c[0x0][0x3a0] ;  /* 0x0000e800ff647b82 */ /* 0x003e220000000a00 */
[----:B------:R-:W-:-:S04]  /*c760*/  VIADD R103, R195, 0x40 ;  /* 0x00000040c3677836 */ /* 0x000fc80000000000 */
        /* <DEDUP_REMOVED lines=24> */
.L_x_2416:
        /* <DEDUP_REMOVED lines=13> */
.L_x_2418:
[----:B------:R-:W-:Y:S05]  /*c9c0*/  BSYNC.RECONVERGENT B2 ;  /* 0x0000000000027941 */ /* 0x000fea0003800200 */
.L_x_2417:
        /* <DEDUP_REMOVED lines=41> */
[----:B------:R-:W-:-:S07]  /*cc60*/  LOP3.LUT R157, R144, R162, R157, 0x96, !PT ;  /* 0x000000a2909d7212 */ /* 0x000fce00078e969d */
.L_x_2415:
[----:B------:R-:W-:Y:S05]  /*cc70*/  BSYNC.RECONVERGENT B1 ;  /* 0x0000000000017941 */ /* 0x000fea0003800200 */
.L_x_2414:
        /* <DEDUP_REMOVED lines=11> */
.L_x_2413:
[----:B------:R-:W-:Y:S05]  /*cd30*/  BSYNC.RECONVERGENT B0 ;  /* 0x0000000000007941 */ /* 0x000fea0003800200 */
.L_x_2412:
        /* <DEDUP_REMOVED lines=23> */
.L_x_2423:
        /* <DEDUP_REMOVED lines=13> */
.L_x_2425:
[----:B------:R-:W-:Y:S05]  /*cf80*/  BSYNC.RECONVERGENT B2 ;  /* 0x0000000000027941 */ /* 0x000fea0003800200 */
.L_x_2424:
        /* <DEDUP_REMOVED lines=42> */
.L_x_2422:
[----:B------:R-:W-:Y:S05]  /*d230*/  BSYNC.RECONVERGENT B1 ;  /* 0x0000000000017941 */ /* 0x000fea0003800200 */
.L_x_2421:
        /* <DEDUP_REMOVED lines=13> */
.L_x_2420:
[----:B------:R-:W-:Y:S05]  /*d310*/  BSYNC.RECONVERGENT B0 ;  /* 0x0000000000007941 */ /* 0x000fea0003800200 */
.L_x_2419:
        /* <DEDUP_REMOVED lines=22> */
.L_x_2430:
        /* <DEDUP_REMOVED lines=13> */
.L_x_2432:
[----:B------:R-:W-:Y:S05]  /*d550*/  BSYNC.RECONVERGENT B2 ;  /* 0x0000000000027941 */ /* 0x000fea0003800200 */
.L_x_2431:
        /* <DEDUP_REMOVED lines=42> */
.L_x_2429:
[----:B------:R-:W-:Y:S05]  /*d800*/  BSYNC.RECONVERGENT B1 ;  /* 0x0000000000017941 */ /* 0x000fea0003800200 */
.L_x_2428:
        /* <DEDUP_REMOVED lines=11> */
.L_x_2427:
[----:B------:R-:W-:Y:S05]  /*d8c0*/  BSYNC.RECONVERGENT B0 ;  /* 0x0000000000007941 */ /* 0x000fea0003800200 */
.L_x_2426:
        /* <DEDUP_REMOVED lines=23> */
.L_x_2437:
        /* <DEDUP_REMOVED lines=13> */
.L_x_2439:
[----:B------:R-:W-:Y:S05]  /*db10*/  BSYNC.RECONVERGENT B2 ;  /* 0x0000000000027941 */ /* 0x000fea0003800200 */
.L_x_2438:
        /* <DEDUP_REMOVED lines=42> */
.L_x_2436:
[----:B------:R-:W-:Y:S05]  /*ddc0*/  BSYNC.RECONVERGENT B1 ;  /* 0x0000000000017941 */ /* 0x000fea0003800200 */
.L_x_2435:
        /* <DEDUP_REMOVED lines=13> */
.L_x_2434:
[----:B------:R-:W-:Y:S05]  /*dea0*/  BSYNC.RECONVERGENT B0 ;  /* 0x0000000000007941 */ /* 0x000fea0003800200 */
.L_x_2433:
        /* <DEDUP_REMOVED lines=22> */
.L_x_2444:
        /* <DEDUP_REMOVED lines=13> */
.L_x_2446:
[----:B------:R-:W-:Y:S05]  /*e0e0*/  BSYNC.RECONVERGENT B2 ;  /* 0x0000000000027941 */ /* 0x000fea0003800200 */
.L_x_2445:
        /* <DEDUP_REMOVED lines=42> */
.L_x_2443:
[----:B------:R-:W-:Y:S05]  /*e390*/  BSYNC.RECONVERGENT B1 ;  /* 0x0000000000017941 */ /* 0x000fea0003800200 */
.L_x_2442:
[----:B------:R-:W-:Y:S01]  /*e3a0*/  I2FP.F32.U32 R101, R101 ;  /* 0x0000006500657245 */ /* 0x000fe20000201000 */
[----:B------:R-:W-:Y:S01]  /*e3b0*/  IMAD.MOV.U32 R156, RZ, RZ, 0x2f800000 ;  /* 0x2f800000ff9c7424 */ /* 0x000fe200078e00ff */
[----:B-----5:R-:W-:-:S03]  /*e3c0*/  SHF.L.U32 R131, R98, 0x10, RZ ;  /* 0x0000001062837819 */ /* 0x020fc600000006ff */
[----:B------:R-:W-:Y:S02]  /*e3d0*/  FFMA.FTZ R101, R101, R156, 1.1641532182693481445e-10 ;  /* 0x2f00000065657423 */ /* 0x000fe4000001009c */
[----:B------:R-:W-:-:S03]  /*e3e0*/  FMUL.FTZ R131, R131, UR11 ;  /* 0x0000000b83837c20 */ /* 0x000fc60008410000 */
[----:B------:R-:W-:Y:S01]  /*e3f0*/  FSETP.GTU.FTZ.AND P3, PT, R101, UR8, PT ;  /* 0x0000000865007c0b */ /* 0x000fe2000bf7c000 */
[----:B------:R-:W-:Y:S01]  /*e400*/  FMUL.FTZ R131, R131, UR10 ;  /* 0x0000000a83837c20 */ /* 0x000fe20008410000 */
[----:B------:R-:W-:-:S04]  /*e410*/  IMAD.U32 R101, R102, 0x10000, RZ ;  /* 0x0001000066657824 */ /* 0x000fc800078e00ff */
[----:B------:R-:W-:Y:S02]  /*e420*/  FSEL R168, R131, RZ, !P3 ;  /* 0x000000ff83a87208 */ /* 0x000fe40005800000 */
[----:B------:R-:W-:-:S03]  /*e430*/  SEL R131, RZ, 0x1, P3 ;  /* 0x00000001ff837807 */ /* 0x000fc60001800000 */
[----:B------:R-:W-:-:S07]  /*e440*/  FADD.FTZ R168, R101, R168 ;  /* 0x000000a865a87221 */ /* 0x000fce0000010000 */
.L_x_2441:
[----:B------:R-:W-:Y:S05]  /*e450*/  BSYNC.RECONVERGENT B0 ;  /* 0x0000000000007941 */ /* 0x000fea0003800200 */
.L_x_2440:
        /* <DEDUP_REMOVED lines=23> */
.L_x_2451:
        /* <DEDUP_REMOVED lines=13> */
.L_x_2453:
[----:B------:R-:W-:Y:S05]  /*e6a0*/  BSYNC.RECONVERGENT B2 ;  /* 0x0000000000027941 */ /* 0x000fea0003800200 */
.L_x_2452:
        /* <DEDUP_REMOVED lines=42> */
.L_x_2450:
[----:B------:R-:W-:Y:S05]  /*e950*/  BSYNC.RECONVERGENT B1 ;  /* 0x0000000000017941 */ /* 0x000fea0003800200 */
.L_x_2449:
        /* <DEDUP_REMOVED lines=13> */
.L_x_2448:
[----:B------:R-:W-:Y:S05]  /*ea30*/  BSYNC.RECONVERGENT B0 ;  /* 0x0000000000007941 */ /* 0x000fea0003800200 */
.L_x_2447:
        /* <DEDUP_REMOVED lines=22> */
.L_x_2458:
        /* <DEDUP_REMOVED lines=13> */
.L_x_2460:
[----:B------:R-:W-:Y:S05]  /*ec70*/  BSYNC.RECONVERGENT B2 ;  /* 0x0000000000027941 */ /* 0x000fea0003800200 */
.L_x_2459:
        /* <DEDUP_REMOVED lines=42> */
.L_x_2457:
[----:B------:R-:W-:Y:S05]  /*ef20*/  BSYNC.RECONVERGENT B1 ;  /* 0x0000000000017941 */ /* 0x000fea0003800200 */
.L_x_2456:
        /* <DEDUP_REMOVED lines=11> */
.L_x_2455:
[----:B------:R-:W-:Y:S05]  /*efe0*/  BSYNC.RECONVERGENT B0 ;  /* 0x0000000000007941 */ /* 0x000fea0003800200 */
.L_x_2454:
        /* <DEDUP_REMOVED lines=23> */
.L_x_2465:
        /* <DEDUP_REMOVED lines=13> */
.L_x_2467:
[----:B------:R-:W-:Y:S05]  /*f230*/  BSYNC.RECONVERGENT B2 ;  /* 0x0000000000027941 */ /* 0x000fea0003800200 */
.L_x_2466:
        /* <DEDUP_REMOVED lines=39> */
[----:B------:R-:W-:Y:S01]  /*f4b0*/  HFMA2 R156, -RZ, RZ, 0, 0 ;  /* 0x00000000ff9c7431 */ /* 0x000fe200000001ff */
[----:B------:R-:W-:-:S07]  /*f4c0*/  LOP3.LUT R157, R144, R100, R177, 0x96, !PT ;  /* 0x00000064909d7212 */ /* 0x000fce00078e96b1 */
.L_x_2464:
[----:B------:R-:W-:Y:S05]  /*f4d0*/  BSYNC.RECONVERGENT B1 ;  /* 0x0000000000017941 */ /* 0x000fea0003800200 */
.L_x_2463:
        /* <DEDUP_REMOVED lines=13> */
.L_x_2462:
[----:B------:R-:W-:Y:S05]  /*f5b0*/  BSYNC.RECONVERGENT B0 ;  /* 0x0000000000007941 */ /* 0x000fea0003800200 */
.L_x_2461:
[----:B------:R-:W-:Y:S02]  /*f5c0*/  F2FP.BF16.F32.PACK_AB R103, RZ, R170 ;  /* 0x000000aaff67723e */ /* 0x000fe400000010ff */
[----:B------:R-:W-:Y:S02]  /*f5d0*/  PRMT R102, R179, 0x5410, R102 ;  /* 0x00005410b3667816 */ /* 0x000fe40000000066 */
[----:B------:R-:W-:Y:S02]  /*f5e0*/  PRMT R101, R175, 0x5410, R178 ;  /* 0x00005410af657816 */ /* 0x000fe400000000b2 */
[----:B------:R-:W-:Y:S02]  /*f5f0*/  PRMT R100, R162, 0x5410, R174 ;  /* 0x00005410a2647816 */ /* 0x000fe400000000ae */
[----:B------:R-:W-:Y:S01]  /*f600*/  PRMT R103, R180, 0x5410, R103 ;  /* 0x00005410b4677816 */ /* 0x000fe20000000067 */
[----:B------:R-:W-:Y:S06]  /*f610*/  BRA `(.L_x_2468) ;  /* 0x0000002800cc7947 */ /* 0x000fec0003800000 */
.L_x_2411:
[----:B------:R-:W-:Y:S01]  /*f620*/  BSSY.RECONVERGENT B0, `(.L_x_2469) ;  /* 0x0000056000007945 */ /* 0x000fe20003800200 */
[----:B------:R-:W-:Y:S01]  /*f630*/  IMAD.MOV.U32 R164, RZ, RZ, RZ ;  /* 0x000000ffffa47224 */ /* 0x000fe200078e00ff */
[----:B01----:R-:W-:Y:S01]  /*f640*/  MOV R100, R156 ;  /* 0x0000009c00647202 */ /* 0x003fe20000000f00 */
        /* <DEDUP_REMOVED lines=18> */
.L_x_2473:
        /* <DEDUP_REMOVED lines=13> */
.L_x_2475:
[----:B------:R-:W-:Y:S05]  /*f840*/  BSYNC.RECONVERGENT B2 ;  /* 0x0000000000027941 */ /* 0x000fea0003800200 */
.L_x_2474:
        /* <DEDUP_REMOVED lines=40> */
[----:B------:R-:W-:-:S07]  /*fad0*/  HFMA2 R100, -RZ, RZ, 0, 0 ;  /* 0x00000000ff647431 */ /* 0x000fce00000001ff */
.L_x_2472:
[----:B------:R-:W-:Y:S05]  /*fae0*/  BSYNC.RECONVERGENT B1 ;  /* 0x0000000000017941 */ /* 0x000fea0003800200 */
.L_x_2471:
        /* <DEDUP_REMOVED lines=9> */
.L_x_2470:
[----:B------:R-:W-:Y:S05]  /*fb80*/  BSYNC.RECONVERGENT B0 ;  /* 0x0000000000007941 */ /* 0x000fea0003800200 */
.L_x_2469:
        /* <DEDUP_REMOVED lines=18> */
.L_x_2480:
        /* <DEDUP_REMOVED lines=13> */
.L_x_2482:
[----:B------:R-:W-:Y:S05]  /*fd80*/  BSYNC.RECONVERGENT B2 ;  /* 0x0000000000027941 */ /* 0x000fea0003800200 */
.L_x_2481:
        /* <DEDUP_REMOVED lines=42> */
.L_x_2479:
[----:B------:R-:W-:Y:S05]  /*10030*/  BSYNC.RECONVERGENT B1 ;  /* 0x0000000000017941 */ /* 0x000fea0003800200 */
.L_x_2478:
        /* <DEDUP_REMOVED lines=10> */
.L_x_2477:
[----:B------:R-:W-:Y:S05]  /*100e0*/  BSYNC.RECONVERGENT B0 ;  /* 0x0000000000007941 */ /* 0x000fea0003800200 */
.L_x_2476:
        /* <DEDUP_REMOVED lines=18> */
.L_x_2487:
        /* <DEDUP_REMOVED lines=13> */
.L_x_2489:
[----:B------:R-:W-:Y:S05]  /*102e0*/  BSYNC.RECONVERGENT B2 ;  /* 0x0000000000027941 */ /* 0x000fea0003800200 */
.L_x_2488:
        /* <DEDUP_REMOVED lines=42> */
.L_x_2486:
[----:B------:R-:W-:Y:S05]  /*10590*/  BSYNC.RECONVERGENT B1 ;  /* 0x0000000000017941 */ /* 0x000fea0003800200 */
.L_x_2485:
        /* <DEDUP_REMOVED lines=9> */
.L_x_2484:
[----:B------:R-:W-:Y:S05]  /*10630*/  BSYNC.RECONVERGENT B0 ;  /* 0x0000000000007941 */ /* 0x000fea0003800200 */
.L_x_2483:
        /* <DEDUP_REMOVED lines=18> */
.L_x_2494:
        /* <DEDUP_REMOVED lines=13> */
.L_x_2496:
[----:B------:R-:W-:Y:S05]  /*10830*/  BSYNC.RECONVERGENT B2 ;  /* 0x0000000000027941 */ /* 0x000fea0003800200 */
.L_x_2495:
        /* <DEDUP_REMOVED lines=42> */
.L_x_2493:
[----:B------:R-:W-:Y:S05]  /*10ae0*/  BSYNC.RECONVERGENT B1 ;  /* 0x0000000000017941 */ /* 0x000fea0003800200 */
.L_x_2492:
        /* <DEDUP_REMOVED lines=10> */
.L_x_2491:
[----:B------:R-:W-:Y:S05]  /*10b90*/  BSYNC.RECONVERGENT B0 ;  /* 0x0000000000007941 */ /* 0x000fea0003800200 */
.L_x_2490:
        /* <DEDUP_REMOVED lines=18> */
.L_x_2501:
        /* <DEDUP_REMOVED lines=13> */
.L_x_2503:
[----:B------:R-:W-:Y:S05]  /*10d90*/  BSYNC.RECONVERGENT B2 ;  /* 0x0000000000027941 */ /* 0x000fea0003800200 */
.L_x_2502:
        /* <DEDUP_REMOVED lines=42> */
.L_x_2500:
[----:B------:R-:W-:Y:S05]  /*11040*/  BSYNC.RECONVERGENT B1 ;  /* 0x0000000000017941 */ /* 0x000fea0003800200 */
.L_x_2499:
        /* <DEDUP_REMOVED lines=9> */
.L_x_2498:
[----:B------:R-:W-:Y:S05]  /*110e0*/  BSYNC.RECONVERGENT B0 ;  /* 0x0000000000007941 */ /* 0x000fea0003800200 */
.L_x_2497:
        /* <DEDUP_REMOVED lines=18> */
.L_x_2508:
        /* <DEDUP_REMOVED lines=13> */
.L_x_2510:
[----:B------:R-:W-:Y:S05]  /*112e0*/  BSYNC.RECONVERGENT B2 ;  /* 0x0000000000027941 */ /* 0x000fea0003800200 */
.L_x_2509:
        /* <DEDUP_REMOVED lines=42> */
.L_x_2507:
[----:B------:R-:W-:Y:S05]  /*11590*/  BSYNC.RECONVERGENT B1 ;  /* 0x0000000000017941 */ /* 0x000fea0003800200 */
.L_x_2506:
        /* <DEDUP_REMOVED lines=10> */
.L_x_2505:
[----:B------:R-:W-:Y:S05]  /*11640*/  BSYNC.RECONVERGENT B0 ;  /* 0x0000000000007941 */ /* 0x000fea0003800200 */
.L_x_2504:
        /* <DEDUP_REMOVED lines=18> */
.L_x_2515:
        /* <DEDUP_REMOVED lines=13> */
.L_x_2517:
[----:B------:R-:W-:Y:S05]  /*11840*/  BSYNC.RECONVERGENT B2 ;  /* 0x0000000000027941 */ /* 0x000fea0003800200 */
.L_x_2516:
        /* <DEDUP_REMOVED lines=42> */
.L_x_2514:
[----:B------:R-:W-:Y:S05]  /*11af0*/  BSYNC.RECONVERGENT B1 ;  /* 0x0000000000017941 */ /* 0x000fea0003800200 */
.L_x_2513:
        /* <DEDUP_REMOVED lines=9> */
.L_x_2512:
[----:B------:R-:W-:Y:S05]  /*11b90*/  BSYNC.RECONVERGENT B0 ;  /* 0x0000000000007941 */ /* 0x000fea0003800200 */
.L_x_2511:
        /* <DEDUP_REMOVED lines=18> */
.L_x_2522:
        /* <DEDUP_REMOVED lines=13> */
.L_x_2524:
[----:B------:R-:W-:Y:S05]  /*11d90*/  BSYNC.RECONVERGENT B2 ;  /* 0x0000000000027941 */ /* 0x000fea0003800200 */
.L_x_2523:
        /* <DEDUP_REMOVED lines=40> */
[----:B------:R-:W-:Y:S01]  /*12020*/  MOV R101, R176 ;  /* 0x000000b000657202 */ /* 0x000fe20000000f00 */
[----:B------:R-:W-:-:S07]  /*12030*/  IMAD.MOV.U32 R176, RZ, RZ, R100 ;  /* 0x000000ffffb07224 */ /* 0x000fce00078e0064 */
.L_x_2521:
[----:B------:R-:W-:Y:S05]  /*12040*/  BSYNC.RECONVERGENT B1 ;  /* 0x0000000000017941 */ /* 0x000fea0003800200 */
.L_x_2520:
        /* <DEDUP_REMOVED lines=10> */
.L_x_2519:
[----:B------:R-:W-:Y:S05]  /*120f0*/  BSYNC.RECONVERGENT B0 ;  /* 0x0000000000007941 */ /* 0x000fea0003800200 */
.L_x_2518:
[----:B------:R-:W-:Y:S02]  /*12100*/  F2FP.BF16.F32.PACK_AB R103, RZ, R170 ;  /* 0x000000aaff67723e */ /* 0x000fe400000010ff */
[----:B------:R-:W-:Y:S02]  /*12110*/  PRMT R102, R177, 0x5410, R175 ;  /* 0x00005410b1667816 */ /* 0x000fe400000000af */
[----:B------:R-:W-:Y:S02]  /*12120*/  PRMT R101, R174, 0x5410, R173 ;  /* 0x00005410ae657816 */ /* 0x000fe400000000ad */
[----:B------:R-:W-:Y:S02]  /*12130*/  PRMT R100, R172, 0x5410, R162 ;  /* 0x00005410ac647816 */ /* 0x000fe400000000a2 */
[----:B------:R-:W-:-:S07]  /*12140*/  PRMT R103, R178, 0x5410, R103 ;  /* 0x00005410b2677816 */ /* 0x000fce0000000067 */
.L_x_2468:
[----:B------:R-:W-:Y:S01]  /*12150*/  VIADD R173, R195, 0x40 ;  /* 0x00000040c3ad7836 */ /* 0x000fe20000000000 */
[----:B------:R-:W-:Y:S03]  /*12160*/  BSSY.RECONVERGENT B0, `(.L_x_2525) ;  /* 0x0000019000007945 */ /* 0x000fe60003800200 */
[----:B------:R-:W-:-:S05]  /*12170*/  IMAD.WIDE.U32 R172, R173, 0x10, R118 ;  /* 0x00000010adac7825 */ /* 0x000fca00078e0076 */
        /* <DEDUP_REMOVED lines=17> */
[----:B------:R-:W-:Y:S01]  /*12290*/  VIADD R173, R191, 0x40 ;  /* 0x00000040bfad7836 */ /* 0x000fe20000000000 */
[----:B------:R-:W-:Y:S02]  /*122a0*/  LOP3.LUT R102, R102, R174, R172, 0xfe, !PT ;  /* 0x000000ae66667212 */ /* 0x000fe400078efeac */
[----:B------:R-:W-:Y:S01]  /*122b0*/  LOP3.LUT R103, R177, R103, RZ, 0xfc, !PT ;  /* 0x00000067b1677212 */ /* 0x000fe200078efcff */
[----:B0-----:R-:W-:Y:S01]  /*122c0*/  IMAD.WIDE.U32 R100, R173, 0x8, R100 ;  /* 0x00000008ad647825 */ /* 0x001fe200078e0064 */
[----:B------:R-:W-:-:S05]  /*122d0*/  LOP3.LUT R102, R102, 0xff, R127, 0xf8, !PT ;  /* 0x000000ff66667812 */ /* 0x000fca00078ef87f */
[----:B------:R1:W-:Y:S02]  /*122e0*/  STG.E.64 desc[UR6][R100.64], R102 ;  /* 0x0000006664007986 */ /* 0x0003e4000c101b06 */
.L_x_2526:
[----:B------:R-:W-:Y:S05]  /*122f0*/  BSYNC.RECONVERGENT B0 ;  /* 0x0000000000007941 */ /* 0x000fea0003800200 */
.L_x_2525:
[----:B------:R-:W-:Y:S04]  /*12300*/  BSSY.RECONVERGENT B0, `(.L_x_2527) ;  /* 0x0000006000007945 */ /* 0x000fe80003800200 */
[----:B------:R-:W-:Y:S05]  /*12310*/  @!P1 BRA `(.L_x_2528) ;  /* 0x0000000000109947 */ /* 0x000fea0003800000 */
[----:B-----5:R-:W2:Y:S01]  /*12320*/  LDC.64 R96, c[0x0][0x390] ;  /* 0x0000e400ff607b82 */ /* 0x020ea20000000a00 */
[----:B------:R-:W-:-:S04]  /*12330*/  VIADD R99, R191, 0x60 ;  /* 0x00000060bf637836 */ /* 0x000fc80000000000 */
[----:B--2---:R-:W-:-:S06]  /*12340*/  IMAD.WIDE.U32 R96, R99, 0x10, R96 ;  /* 0x0000001063607825 */ /* 0x004fcc00078e0060 */
[----:B------:R-:W5:Y:S02]  /*12350*/  LDG.E.128 R96, desc[UR6][R96.64] ;  /* 0x0000000660607981 */ /* 0x000f64000c1e1d00 */
.L_x_2528:
[----:B------:R-:W-:Y:S05]  /*12360*/  BSYNC.RECONVERGENT B0 ;  /* 0x0000000000007941 */ /* 0x000fea0003800200 */
.L_x_2527:
[----:B------:R-:W-:Y:S05]  /*12370*/  @!P0 BRA `(.L_x_2529) ;  /* 0x0000002c00b88947 */ /* 0x000fea0003800000 */
[----:B01----:R-:W0:Y:S01]  /*12380*/  LDC.64 R100, c[0x0][0x3a0] ;  /* 0x0000e800ff647b82 */ /* 0x003e220000000a00 */
[----:B------:R-:W-:-:S05]  /*12390*/  IADD3 R103, PT, PT, R195, 0x60, RZ ;  /* 0x00000060c3677810 */ /* 0x000fca0007ffe0ff */
        /* <DEDUP_REMOVED lines=24> */
.L_x_2534:
        /* <DEDUP_REMOVED lines=13> */
.L_x_2536:
[----:B------:R-:W-:Y:S05]  /*125f0*/  BSYNC.RECONVERGENT B2 ;  /* 0x0000000000027941 */ /* 0x000fea0003800200 */
.L_x_2535:
        /* <DEDUP_REMOVED lines=42> */
.L_x_2533:
[----:B------:R-:W-:Y:S05]  /*128a0*/  BSYNC.RECONVERGENT B1 ;  /* 0x0000000000017941 */ /* 0x000fea0003800200 */
.L_x_2532:
        /* <DEDUP_REMOVED lines=11> */
.L_x_2531:
[----:B------:R-:W-:Y:S05]  /*12960*/  BSYNC.RECONVERGENT B0 ;  /* 0x0000000000007941 */ /* 0x000fea0003800200 */
.L_x_2530:
        /* <DEDUP_REMOVED lines=23> */
.L_x_2541:
        /* <DEDUP_REMOVED lines=13> */
.L_x_2543:
[----:B------:R-:W-:Y:S05]  /*12bb0*/  BSYNC.RECONVERGENT B2 ;  /* 0x0000000000027941 */ /* 0x000fea0003800200 */
.L_x_2542:
        /* <DEDUP_REMOVED lines=42> */
.L_x_2540:
[----:B------:R-:W-:Y:S05]  /*12e60*/  BSYNC.RECONVERGENT B1 ;  /* 0x0000000000017941 */ /* 0x000fea0003800200 */
.L_x_2539:
        /* <DEDUP_REMOVED lines=13> */
.L_x_2538:
[----:B------:R-:W-:Y:S05]  /*12f40*/  BSYNC.RECONVERGENT B0 ;  /* 0x0000000000007941 */ /* 0x000fea0003800200 */
.L_x_2537:
        /* <DEDUP_REMOVED lines=22> */
.L_x_2548:
        /* <DEDUP_REMOVED lines=13> */
.L_x_2550:
[----:B------:R-:W-:Y:S05]  /*13180*/  BSYNC.RECONVERGENT B2 ;  /* 0x0000000000027941 */ /* 0x000fea0003800200 */
.L_x_2549:
        /* <DEDUP_REMOVED lines=42> */
.L_x_2547:
[----:B------:R-:W-:Y:S05]  /*13430*/  BSYNC.RECONVERGENT B1 ;  /* 0x0000000000017941 */ /* 0x000fea0003800200 */
.L_x_2546:
        /* <DEDUP_REMOVED lines=11> */
.L_x_2545:
[----:B------:R-:W-:Y:S05]  /*134f0*/  BSYNC.RECONVERGENT B0 ;  /* 0x0000000000007941 */ /* 0x000fea0003800200 */
.L_x_2544:
        /* <DEDUP_REMOVED lines=23> */
.L_x_2555:
        /* <DEDUP_REMOVED lines=13> */
.L_x_2557:
[----:B------:R-:W-:Y:S05]  /*13740*/  BSYNC.RECONVERGENT B2 ;  /* 0x0000000000027941 */ /* 0x000fea0003800200 */
.L_x_2556:
        /* <DEDUP_REMOVED lines=42> */
.L_x_2554:
[----:B------:R-:W-:Y:S05]  /*139f0*/  BSYNC.RECONVERGENT B1 ;  /* 0x0000000000017941 */ /* 0x000fea0003800200 */
.L_x_2553:
        /* <DEDUP_REMOVED lines=13> */
.L_x_2552:
[----:B------:R-:W-:Y:S05]  /*13ad0*/  BSYNC.RECONVERGENT B0 ;  /* 0x0000000000007941 */ /* 0x000fea0003800200 */
.L_x_2551:
        /* <DEDUP_REMOVED lines=22> */
.L_x_2562:
        /* <DEDUP_REMOVED lines=13> */
.L_x_2564:
[----:B------:R-:W-:Y:S05]  /*13d10*/  BSYNC.RECONVERGENT B2 ;  /* 0x0000000000027941 */ /* 0x000fea0003800200 */
.L_x_2563:
        /* <DEDUP_REMOVED lines=42> */
.L_x_2561:
[----:B------:R-:W-:Y:S05]  /*13fc0*/  BSYNC.RECONVERGENT B1 ;  /* 0x0000000000017941 */ /* 0x000fea0003800200 */
.L_x_2560:
        /* <DEDUP_REMOVED lines=11> */
.L_x_2559:
[----:B------:R-:W-:Y:S05]  /*14080*/  BSYNC.RECONVERGENT B0 ;  /* 0x0000000000007941 */ /* 0x000fea0003800200 */
.L_x_2558:
        /* <DEDUP_REMOVED lines=23> */
.L_x_2569:
        /* <DEDUP_REMOVED lines=13> */
.L_x_2571:
[----:B------:R-:W-:Y:S05]  /*142d0*/  BSYNC.RECONVERGENT B2 ;  /* 0x0000000000027941 */ /* 0x000fea0003800200 */
.L_x_2570:
        /* <DEDUP_REMOVED lines=42> */
.L_x_2568:
[----:B------:R-:W-:Y:S05]  /*14580*/  BSYNC.RECONVERGENT B1 ;  /* 0x0000000000017941 */ /* 0x000fea0003800200 */
.L_x_2567:
        /* <DEDUP_REMOVED lines=13> */
.L_x_2566:
[----:B------:R-:W-:Y:S05]  /*14660*/  BSYNC.RECONVERGENT B0 ;  /* 0x0000000000007941 */ /* 0x000fea0003800200 */
.L_x_2565:
        /* <DEDUP_REMOVED lines=22> */
.L_x_2576:
        /* <DEDUP_REMOVED lines=13> */
.L_x_2578:
[----:B------:R-:W-:Y:S05]  /*148a0*/  BSYNC.RECONVERGENT B2 ;  /* 0x0000000000027941 */ /* 0x000fea0003800200 */
.L_x_2577:
        /* <DEDUP_REMOVED lines=42> */
.L_x_2575:
[----:B------:R-:W-:Y:S05]  /*14b50*/  BSYNC.RECONVERGENT B1 ;  /* 0x0000000000017941 */ /* 0x000fea0003800200 */
.L_x_2574:
        /* <DEDUP_REMOVED lines=11> */
.L_x_2573:
[----:B------:R-:W-:Y:S05]  /*14c10*/  BSYNC.RECONVERGENT B0 ;  /* 0x0000000000007941 */ /* 0x000fea0003800200 */
.L_x_2572:
        /* <DEDUP_REMOVED lines=23> */
.L_x_2583:
        /* <DEDUP_REMOVED lines=13> */
.L_x_2585:
[----:B------:R-:W-:Y:S05]  /*14e60*/  BSYNC.RECONVERGENT B2 ;  /* 0x0000000000027941 */ /* 0x000fea0003800200 */
.L_x_2584:
        /* <DEDUP_REMOVED lines=42> */
.L_x_2582:
[----:B------:R-:W-:Y:S05]  /*15110*/  BSYNC.RECONVERGENT B1 ;  /* 0x0000000000017941 */ /* 0x000fea0003800200 */
.L_x_2581:
        /* <DEDUP_REMOVED lines=13> */
.L_x_2580:
[----:B------:R-:W-:Y:S05]  /*151f0*/  BSYNC.RECONVERGENT B0 ;  /* 0x0000000000007941 */ /* 0x000fea0003800200 */
.L_x_2579:
[----:B------:R-:W-:Y:S02]  /*15200*/  F2FP.BF16.F32.PACK_AB R103, RZ, R178 ;  /* 0x000000b2ff67723e */ /* 0x000fe400000010ff */
[----:B------:R-:W-:Y:S02]  /*15210*/  PRMT R102, R186, 0x5410, R102 ;  /* 0x00005410ba667816 */ /* 0x000fe40000000066 */
[----:B------:R-:W-:Y:S02]  /*15220*/  PRMT R101, R184, 0x5410, R185 ;  /* 0x00005410b8657816 */ /* 0x000fe400000000b9 */
[----:B------:R-:W-:Y:S02]  /*15230*/  PRMT R100, R182, 0x5410, R183 ;  /* 0x00005410b6647816 */ /* 0x000fe400000000b7 */
[----:B------:R-:W-:Y:S01]  /*15240*/  PRMT R103, R187, 0x5410, R103 ;  /* 0x00005410bb677816 */ /* 0x000fe20000000067 */
[----:B------:R-:W-:Y:S06]  /*15250*/  BRA `(.L_x_2586) ;  /* 0x0000002800d07947 */ /* 0x000fec0003800000 */
.L_x_2529:
[----:B------:R-:W-:Y:S01]  /*15260*/  BSSY.RECONVERGENT B0, `(.L_x_2587) ;  /* 0x0000057000007945 */ /* 0x000fe20003800200 */
[----:B0-----:R-:W-:Y:S01]  /*15270*/  MOV R173, RZ ;  /* 0x000000ff00ad7202 */ /* 0x001fe20000000f00 */
[----:B------:R-:W-:Y:S02]  /*15280*/  IMAD.MOV.U32 R162, RZ, RZ, R176 ;  /* 0x000000ffffa27224 */ /* 0x000fe400078e00b0 */
[----:B-1----:R-:W-:Y:S01]  /*15290*/  IMAD.MOV.U32 R100, RZ, RZ, R156 ;  /* 0x000000ffff647224 */ /* 0x002fe200078e009c */
        /* <DEDUP_REMOVED lines=17> */
.L_x_2591:
        /* <DEDUP_REMOVED lines=13> */
.L_x_2593:
[----:B------:R-:W-:Y:S05]  /*15480*/  BSYNC.RECONVERGENT B2 ;  /* 0x0000000000027941 */ /* 0x000fea0003800200 */
.L_x_2592:
        /* <DEDUP_REMOVED lines=42> */
.L_x_2590:
[----:B------:R-:W-:Y:S05]  /*15730*/  BSYNC.RECONVERGENT B1 ;  /* 0x0000000000017941 */ /* 0x000fea0003800200 */
.L_x_2589:
        /* <DEDUP_REMOVED lines=9> */
.L_x_2588:
[----:B------:R-:W-:Y:S05]  /*157d0*/  BSYNC.RECONVERGENT B0 ;  /* 0x0000000000007941 */ /* 0x000fea0003800200 */
.L_x_2587:
        /* <DEDUP_REMOVED lines=18> */
.L_x_2598:
        /* <DEDUP_REMOVED lines=13> */
.L_x_2600:
[----:B------:R-:W-:Y:S05]  /*159d0*/  BSYNC.RECONVERGENT B2 ;  /* 0x0000000000027941 */ /* 0x000fea0003800200 */
.L_x_2599:
        /* <DEDUP_REMOVED lines=42> */
.L_x_2597:
[----:B------:R-:W-:Y:S05]  /*15c80*/  BSYNC.RECONVERGENT B1 ;  /* 0x0000000000017941 */ /* 0x000fea0003800200 */
.L_x_2596:
        /* <DEDUP_REMOVED lines=10> */
.L_x_2595:
[----:B------:R-:W-:Y:S05]  /*15d30*/  BSYNC.RECONVERGENT B0 ;  /* 0x0000000000007941 */ /* 0x000fea0003800200 */
.L_x_2594:
        /* <DEDUP_REMOVED lines=18> */
.L_x_2605:
        /* <DEDUP_REMOVED lines=13> */
.L_x_2607:
[----:B------:R-:W-:Y:S05]  /*15f30*/  BSYNC.RECONVERGENT B2 ;  /* 0x0000000000027941 */ /* 0x000fea0003800200 */
.L_x_2606:
        /* <DEDUP_REMOVED lines=42> */
.L_x_2604:
[----:B------:R-:W-:Y:S05]  /*161e0*/  BSYNC.RECONVERGENT B1 ;  /* 0x0000000000017941 */ /* 0x000fea0003800200 */
.L_x_2603:
        /* <DEDUP_REMOVED lines=9> */
.L_x_2602:
[----:B------:R-:W-:Y:S05]  /*16280*/  BSYNC.RECONVERGENT B0 ;  /* 0x0000000000007941 */ /* 0x000fea0003800200 */
.L_x_2601:
        /* <DEDUP_REMOVED lines=18> */
.L_x_2612:
        /* <DEDUP_REMOVED lines=13> */
.L_x_2614:
[----:B------:R-:W-:Y:S05]  /*16480*/  BSYNC.RECONVERGENT B2 ;  /* 0x0000000000027941 */ /* 0x000fea0003800200 */
.L_x_2613:
        /* <DEDUP_REMOVED lines=42> */
.L_x_2611:
[----:B------:R-:W-:Y:S05]  /*16730*/  BSYNC.RECONVERGENT B1 ;  /* 0x0000000000017941 */ /* 0x000fea0003800200 */
.L_x_2610:
        /* <DEDUP_REMOVED lines=10> */
.L_x_2609:
[----:B------:R-:W-:Y:S05]  /*167e0*/  BSYNC.RECONVERGENT B0 ;  /* 0x0000000000007941 */ /* 0x000fea0003800200 */
.L_x_2608:
        /* <DEDUP_REMOVED lines=18> */
.L_x_2619:
        /* <DEDUP_REMOVED lines=13> */
.L_x_2621:
[----:B------:R-:W-:Y:S05]  /*169e0*/  BSYNC.RECONVERGENT B2 ;  /* 0x0000000000027941 */ /* 0x000fea0003800200 */
.L_x_2620:
        /* <DEDUP_REMOVED lines=42> */
.L_x_2618:
[----:B------:R-:W-:Y:S05]  /*16c90*/  BSYNC.RECONVERGENT B1 ;  /* 0x0000000000017941 */ /* 0x000fea0003800200 */
.L_x_2617:
        /* <DEDUP_REMOVED lines=9> */
.L_x_2616:
[----:B------:R-:W-:Y:S05]  /*16d30*/  BSYNC.RECONVERGENT B0 ;  /* 0x0000000000007941 */ /* 0x000fea0003800200 */
.L_x_2615:
        /* <DEDUP_REMOVED lines=18> */
.L_x_2626:
        /* <DEDUP_REMOVED lines=13> */
.L_x_2628:
[----:B------:R-:W-:Y:S05]  /*16f30*/  BSYNC.RECONVERGENT B2 ;  /* 0x0000000000027941 */ /* 0x000fea0003800200 */
.L_x_2627:
        /* <DEDUP_REMOVED lines=42> */
.L_x_2625:
[----:B------:R-:W-:Y:S05]  /*171e0*/  BSYNC.RECONVERGENT B1 ;  /* 0x0000000000017941 */ /* 0x000fea0003800200 */
.L_x_2624:
        /* <DEDUP_REMOVED lines=10> */
.L_x_2623:
[----:B------:R-:W-:Y:S05]  /*17290*/  BSYNC.RECONVERGENT B0 ;  /* 0x0000000000007941 */ /* 0x000fea0003800200 */
.L_x_2622:
        /* <DEDUP_REMOVED lines=18> */
.L_x_2633:
        /* <DEDUP_REMOVED lines=13> */
.L_x_2635:
[----:B------:R-:W-:Y:S05]  /*17490*/  BSYNC.RECONVERGENT B2 ;  /* 0x0000000000027941 */ /* 0x000fea0003800200 */
.L_x_2634:
        /* <DEDUP_REMOVED lines=42> */
.L_x_2632:
[----:B------:R-:W-:Y:S05]  /*17740*/  BSYNC.RECONVERGENT B1 ;  /* 0x0000000000017941 */ /* 0x000fea0003800200 */
.L_x_2631:
        /* <DEDUP_REMOVED lines=9> */
.L_x_2630:
[----:B------:R-:W-:Y:S05]  /*177e0*/  BSYNC.RECONVERGENT B0 ;  /* 0x0000000000007941 */ /* 0x000fea0003800200 */
.L_x_2629:
        /* <DEDUP_REMOVED lines=18> */
.L_x_2640:
        /* <DEDUP_REMOVED lines=13> */
.L_x_2642:
[----:B------:R-:W-:Y:S05]  /*179e0*/  BSYNC.RECONVERGENT B2 ;  /* 0x0000000000027941 */ /* 0x000fea0003800200 */
.L_x_2641:
        /* <DEDUP_REMOVED lines=42> */
.L_x_2639:
[----:B------:R-:W-:Y:S05]  /*17c90*/  BSYNC.RECONVERGENT B1 ;  /* 0x0000000000017941 */ /* 0x000fea0003800200 */
.L_x_2638:
        /* <DEDUP_REMOVED lines=10> */
.L_x_2637:
[----:B------:R-:W-:Y:S05]  /*17d40*/  BSYNC.RECONVERGENT B0 ;  /* 0x0000000000007941 */ /* 0x000fea0003800200 */
.L_x_2636:
[----:B------:R-:W-:Y:S02]  /*17d50*/  F2FP.BF16.F32.PACK_AB R103, RZ, R178 ;  /* 0x000000b2ff67723e */ /* 0x000fe400000010ff */
[----:B------:R-:W-:Y:S02]  /*17d60*/  PRMT R102, R184, 0x5410, R185 ;  /* 0x00005410b8667816 */ /* 0x000fe400000000b9 */
[----:B------:R-:W-:Y:S02]  /*17d70*/  PRMT R101, R183, 0x5410, R182 ;  /* 0x00005410b7657816 */ /* 0x000fe400000000b6 */
[----:B------:R-:W-:Y:S02]  /*17d80*/  PRMT R100, R181, 0x5410, R180 ;  /* 0x00005410b5647816 */ /* 0x000fe400000000b4 */
[----:B------:R-:W-:-:S07]  /*17d90*/  PRMT R103, R186, 0x5410, R103 ;  /* 0x00005410ba677816 */ /* 0x000fce0000000067 */
.L_x_2586:
        /* <DEDUP_REMOVED lines=26> */
.L_x_2644:
[----:B------:R-:W-:Y:S05]  /*17f40*/  BSYNC.RECONVERGENT B0 ;  /* 0x0000000000007941 */ /* 0x000fea0003800200 */
.L_x_2643:
[----:B------:R-:W-:Y:S04]  /*17f50*/  BSSY.RECONVERGENT B0, `(.L_x_2645) ;  /* 0x0000006000007945 */ /* 0x000fe80003800200 */
[----:B------:R-:W-:Y:S05]  /*17f60*/  @!P1 BRA `(.L_x_2646) ;  /* 0x0000000000109947 */ /* 0x000fea0003800000 */
[----:B-----5:R-:W2:Y:S01]  /*17f70*/  LDC.64 R96, c[0x0][0x390] ;  /* 0x0000e400ff607b82 */ /* 0x020ea20000000a00 */
[----:B------:R-:W-:-:S04]  /*17f80*/  VIADD R99, R191, 0x80 ;  /* 0x00000080bf637836 */ /* 0x000fc80000000000 */
[----:B--2---:R-:W-:-:S06]  /*17f90*/  IMAD.WIDE.U32 R96, R99, 0x10, R96 ;  /* 0x0000001063607825 */ /* 0x004fcc00078e0060 */
[----:B------:R-:W5:Y:S02]  /*17fa0*/  LDG.E.128 R96, desc[UR6][R96.64] ;  /* 0x0000000660607981 */ /* 0x000f64000c1e1d00 */
.L_x_2646:
[----:B------:R-:W-:Y:S05]  /*17fb0*/  BSYNC.RECONVERGENT B0 ;  /* 0x0000000000007941 */ /* 0x000fea0003800200 */
.L_x_2645:
        /* <DEDUP_REMOVED lines=27> */
.L_x_2652:
        /* <DEDUP_REMOVED lines=13> */
.L_x_2654:
[----:B------:R-:W-:Y:S05]  /*18240*/  BSYNC.RECONVERGENT B2 ;  /* 0x0000000000027941 */ /* 0x000fea0003800200 */
.L_x_2653:
        /* <DEDUP_REMOVED lines=42> */
.L_x_2651:
[----:B------:R-:W-:Y:S05]  /*184f0*/  BSYNC.RECONVERGENT B1 ;  /* 0x0000000000017941 */ /* 0x000fea0003800200 */
.L_x_2650:
        /* <DEDUP_REMOVED lines=11> */
.L_x_2649:
[----:B------:R-:W-:Y:S05]  /*185b0*/  BSYNC.RECONVERGENT B0 ;  /* 0x0000000000007941 */ /* 0x000fea0003800200 */
.L_x_2648:
        /* <DEDUP_REMOVED lines=23> */
.L_x_2659:
        /* <DEDUP_REMOVED lines=13> */
.L_x_2661:
[----:B------:R-:W-:Y:S05]  /*18800*/  BSYNC.RECONVERGENT B2 ;  /* 0x0000000000027941 */ /* 0x000fea0003800200 */
.L_x_2660:
        /* <DEDUP_REMOVED lines=42> */
.L_x_2658:
[----:B------:R-:W-:Y:S05]  /*18ab0*/  BSYNC.RECONVERGENT B1 ;  /* 0x0000000000017941 */ /* 0x000fea0003800200 */
.L_x_2657:
        /* <DEDUP_REMOVED lines=13> */
.L_x_2656:
[----:B------:R-:W-:Y:S05]  /*18b90*/  BSYNC.RECONVERGENT B0 ;  /* 0x0000000000007941 */ /* 0x000fea0003800200 */
.L_x_2655:
        /* <DEDUP_REMOVED lines=22> */
.L_x_2666:
        /* <DEDUP_REMOVED lines=13> */
.L_x_2668:
[----:B------:R-:W-:Y:S05]  /*18dd0*/  BSYNC.RECONVERGENT B2 ;  /* 0x0000000000027941 */ /* 0x000fea0003800200 */
.L_x_2667:
        /* <DEDUP_REMOVED lines=42> */
.L_x_2665:
[----:B------:R-:W-:Y:S05]  /*19080*/  BSYNC.RECONVERGENT B1 ;  /* 0x0000000000017941 */ /* 0x000fea0003800200 */
.L_x_2664:
        /* <DEDUP_REMOVED lines=11> */
.L_x_2663:
[----:B------:R-:W-:Y:S05]  /*19140*/  BSYNC.RECONVERGENT B0 ;  /* 0x0000000000007941 */ /* 0x000fea0003800200 */
.L_x_2662:
        /* <DEDUP_REMOVED lines=23> */
.L_x_2673:
        /* <DEDUP_REMOVED lines=13> */
.L_x_2675:
[----:B------:R-:W-:Y:S05]  /*19390*/  BSYNC.RECONVERGENT B2 ;  /* 0x0000000000027941 */ /* 0x000fea0003800200 */
.L_x_2674:
        /* <DEDUP_REMOVED lines=42> */
.L_x_2672:
[----:B------:R-:W-:Y:S05]  /*19640*/  BSYNC.RECONVERGENT B1 ;  /* 0x0000000000017941 */ /* 0x000fea0003800200 */
.L_x_2671:
        /* <DEDUP_REMOVED lines=13> */
.L_x_2670:
[----:B------:R-:W-:Y:S05]  /*19720*/  BSYNC.RECONVERGENT B0 ;  /* 0x0000000000007941 */ /* 0x000fea0003800200 */
.L_x_2669:
        /* <DEDUP_REMOVED lines=22> */
.L_x_2680:
        /* <DEDUP_REMOVED lines=13> */
.L_x_2682:
[----:B------:R-:W-:Y:S05]  /*19960*/  BSYNC.RECONVERGENT B2 ;  /* 0x0000000000027941 */ /* 0x000fea0003800200 */
.L_x_2681:
        /* <DEDUP_REMOVED lines=42> */
.L_x_2679:
[----:B------:R-:W-:Y:S05]  /*19c10*/  BSYNC.RECONVERGENT B1 ;  /* 0x0000000000017941 */ /* 0x000fea0003800200 */
.L_x_2678:
        /* <DEDUP_REMOVED lines=11> */
.L_x_2677:
[----:B------:R-:W-:Y:S05]  /*19cd0*/  BSYNC.RECONVERGENT B0 ;  /* 0x0000000000007941 */ /* 0x000fea0003800200 */
.L_x_2676:
        /* <DEDUP_REMOVED lines=23> */
.L_x_2687:
        /* <DEDUP_REMOVED lines=13> */
.L_x_2689:
[----:B------:R-:W-:Y:S05]  /*19f20*/  BSYNC.RECONVERGENT B2 ;  /* 0x0000000000027941 */ /* 0x000fea0003800200 */
.L_x_2688:
        /* <DEDUP_REMOVED lines=42> */
.L_x_2686:
[----:B------:R-:W-:Y:S05]  /*1a1d0*/  BSYNC.RECONVERGENT B1 ;  /* 0x0000000000017941 */ /* 0x000fea0003800200 */
.L_x_2685:
        /* <DEDUP_REMOVED lines=13> */
.L_x_2684:
[----:B------:R-:W-:Y:S05]  /*1a2b0*/  BSYNC.RECONVERGENT B0 ;  /* 0x0000000000007941 */ /* 0x000fea0003800200 */
.L_x_2683:
        /* <DEDUP_REMOVED lines=22> */
.L_x_2694:
        /* <DEDUP_REMOVED lines=13> */
.L_x_2696:
[----:B------:R-:W-:Y:S05]  /*1a4f0*/  BSYNC.RECONVERGENT B2 ;  /* 0x0000000000027941 */ /* 0x000fea0003800200 */
.L_x_2695:
        /* <DEDUP_REMOVED lines=42> */
.L_x_2693:
[----:B------:R-:W-:Y:S05]  /*1a7a0*/  BSYNC.RECONVERGENT B1 ;  /* 0x0000000000017941 */ /* 0x000fea0003800200 */
.L_x_2692:
        /* <DEDUP_REMOVED lines=11> */
.L_x_2691:
[----:B------:R-:W-:Y:S05]  /*1a860*/  BSYNC.RECONVERGENT B0 ;  /* 0x0000000000007941 */ /* 0x000fea0003800200 */
.L_x_2690:
        /* <DEDUP_REMOVED lines=23> */
.L_x_2701:
        /* <DEDUP_REMOVED lines=13> */
.L_x_2703:
[----:B------:R-:W-:Y:S05]  /*1aab0*/  BSYNC.RECONVERGENT B2 ;  /* 0x0000000000027941 */ /* 0x000fea0003800200 */
.L_x_2702:
        /* <DEDUP_REMOVED lines=39> */
[----:B------:R-:W-:Y:S01]  /*1ad30*/  IMAD.MOV.U32 R156, RZ, RZ, RZ ;  /* 0x000000ffff9c7224 */ /* 0x000fe200078e00ff */
[----:B------:R-:W-:-:S07]  /*1ad40*/  LOP3.LUT R157, R144, R100, R197, 0x96, !PT ;  /* 0x00000064909d7212 */ /* 0x000fce00078e96c5 */
.L_x_2700:
[----:B------:R-:W-:Y:S05]  /*1ad50*/  BSYNC.RECONVERGENT B1 ;  /* 0x0000000000017941 */ /* 0x000fea0003800200 */
.L_x_2699:
        /* <DEDUP_REMOVED lines=13> */
.L_x_2698:
[----:B------:R-:W-:Y:S05]  /*1ae30*/  BSYNC.RECONVERGENT B0 ;  /* 0x0000000000007941 */ /* 0x000fea0003800200 */
.L_x_2697:
[----:B------:R-:W-:Y:S02]  /*1ae40*/  F2FP.BF16.F32.PACK_AB R103, RZ, R186 ;  /* 0x000000baff67723e */ /* 0x000fe400000010ff */
[----:B------:R-:W-:Y:S02]  /*1ae50*/  PRMT R102, R198, 0x5410, R102 ;  /* 0x00005410c6667816 */ /* 0x000fe40000000066 */
[----:B------:R-:W-:Y:S02]  /*1ae60*/  PRMT R101, R192, 0x5410, R193 ;  /* 0x00005410c0657816 */ /* 0x000fe400000000c1 */
[----:B------:R-:W-:Y:S02]  /*1ae70*/  PRMT R100, R162, 0x5410, R190 ;  /* 0x00005410a2647816 */ /* 0x000fe400000000be */
[----:B------:R-:W-:Y:S01]  /*1ae80*/  PRMT R103, R199, 0x5410, R103 ;  /* 0x00005410c7677816 */ /* 0x000fe20000000067 */
[----:B------:R-:W-:Y:S06]  /*1ae90*/  BRA `(.L_x_2704) ;  /* 0x0000002800cc7947 */ /* 0x000fec0003800000 */
.L_x_2647:
[----:B------:R-:W-:Y:S01]  /*1aea0*/  BSSY.RECONVERGENT B0, `(.L_x_2705) ;  /* 0x0000056000007945 */ /* 0x000fe20003800200 */
[----:B0-----:R-:W-:Y:S01]  /*1aeb0*/  IMAD.MOV.U32 R181, RZ, RZ, RZ ;  /* 0x000000ffffb57224 */ /* 0x001fe200078e00ff */
        /* <DEDUP_REMOVED lines=19> */
.L_x_2709:
        /* <DEDUP_REMOVED lines=13> */
.L_x_2711:
[----:B------:R-:W-:Y:S05]  /*1b0c0*/  BSYNC.RECONVERGENT B2 ;  /* 0x0000000000027941 */ /* 0x000fea0003800200 */
.L_x_2710:
        /* <DEDUP_REMOVED lines=41> */
.L_x_2708:
[----:B------:R-:W-:Y:S05]  /*1b360*/  BSYNC.RECONVERGENT B1 ;  /* 0x0000000000017941 */ /* 0x000fea0003800200 */
.L_x_2707:
        /* <DEDUP_REMOVED lines=9> */
.L_x_2706:
[----:B------:R-:W-:Y:S05]  /*1b400*/  BSYNC.RECONVERGENT B0 ;  /* 0x0000000000007941 */ /* 0x000fea0003800200 */
.L_x_2705:
        /* <DEDUP_REMOVED lines=18> */
.L_x_2716:
        /* <DEDUP_REMOVED lines=13> */
.L_x_2718:
[----:B------:R-:W-:Y:S05]  /*1b600*/  BSYNC.RECONVERGENT B2 ;  /* 0x0000000000027941 */ /* 0x000fea0003800200 */
.L_x_2717:
        /* <DEDUP_REMOVED lines=42> */
.L_x_2715:
[----:B------:R-:W-:Y:S05]  /*1b8b0*/  BSYNC.RECONVERGENT B1 ;  /* 0x0000000000017941 */ /* 0x000fea0003800200 */
.L_x_2714:
        /* <DEDUP_REMOVED lines=10> */
.L_x_2713:
[----:B------:R-:W-:Y:S05]  /*1b960*/  BSYNC.RECONVERGENT B0 ;  /* 0x0000000000007941 */ /* 0x000fea0003800200 */
.L_x_2712:
        /* <DEDUP_REMOVED lines=18> */
.L_x_2723:
        /* <DEDUP_REMOVED lines=13> */
.L_x_2725:
[----:B------:R-:W-:Y:S05]  /*1bb60*/  BSYNC.RECONVERGENT B2 ;  /* 0x0000000000027941 */ /* 0x000fea0003800200 */
.L_x_2724:
        /* <DEDUP_REMOVED lines=41> */
[----:B------:R-:W-:-:S07]  /*1be00*/  HFMA2 R100, -RZ, RZ, 0, 0 ;  /* 0x00000000ff647431 */ /* 0x000fce00000001ff */
.L_x_2722:
[----:B------:R-:W-:Y:S05]  /*1be10*/  BSYNC.RECONVERGENT B1 ;  /* 0x0000000000017941 */ /* 0x000fea0003800200 */
.L_x_2721:
        /* <DEDUP_REMOVED lines=9> */
.L_x_2720:
[----:B------:R-:W-:Y:S05]  /*1beb0*/  BSYNC.RECONVERGENT B0 ;  /* 0x0000000000007941 */ /* 0x000fea0003800200 */
.L_x_2719:
        /* <DEDUP_REMOVED lines=18> */
.L_x_2730:
        /* <DEDUP_REMOVED lines=13> */
.L_x_2732:
[----:B------:R-:W-:Y:S05]  /*1c0b0*/  BSYNC.RECONVERGENT B2 ;  /* 0x0000000000027941 */ /* 0x000fea0003800200 */
.L_x_2731:
        /* <DEDUP_REMOVED lines=42> */
.L_x_2729:
[----:B------:R-:W-:Y:S05]  /*1c360*/  BSYNC.RECONVERGENT B1 ;  /* 0x0000000000017941 */ /* 0x000fea0003800200 */
.L_x_2728:
        /* <DEDUP_REMOVED lines=10> */
.L_x_2727:
[----:B------:R-:W-:Y:S05]  /*1c410*/  BSYNC.RECONVERGENT B0 ;  /* 0x0000000000007941 */ /* 0x000fea0003800200 */
.L_x_2726:
        /* <DEDUP_REMOVED lines=18> */
.L_x_2737:
        /* <DEDUP_REMOVED lines=13> */
.L_x_2739:
[----:B------:R-:W-:Y:S05]  /*1c610*/  BSYNC.RECONVERGENT B2 ;  /* 0x0000000000027941 */ /* 0x000fea0003800200 */
.L_x_2738:
        /* <DEDUP_REMOVED lines=42> */
.L_x_2736:
[----:B------:R-:W-:Y:S05]  /*1c8c0*/  BSYNC.RECONVERGENT B1 ;  /* 0x0000000000017941 */ /* 0x000fea0003800200 */
.L_x_2735:
        /* <DEDUP_REMOVED lines=9> */
.L_x_2734:
[----:B------:R-:W-:Y:S05]  /*1c960*/  BSYNC.RECONVERGENT B0 ;  /* 0x0000000000007941 */ /* 0x000fea0003800200 */
.L_x_2733:
        /* <DEDUP_REMOVED lines=18> */
.L_x_2744:
        /* <DEDUP_REMOVED lines=13> */
.L_x_2746:
[----:B------:R-:W-:Y:S05]  /*1cb60*/  BSYNC.RECONVERGENT B2 ;  /* 0x0000000000027941 */ /* 0x000fea0003800200 */
.L_x_2745:
        /* <DEDUP_REMOVED lines=42> */
.L_x_2743:
[----:B------:R-:W-:Y:S05]  /*1ce10*/  BSYNC.RECONVERGENT B1 ;  /* 0x0000000000017941 */ /* 0x000fea0003800200 */
.L_x_2742:
        /* <DEDUP_REMOVED lines=10> */
.L_x_2741:
[----:B------:R-:W-:Y:S05]  /*1cec0*/  BSYNC.RECONVERGENT B0 ;  /* 0x0000000000007941 */ /* 0x000fea0003800200 */
.L_x_2740:
        /* <DEDUP_REMOVED lines=18> */
.L_x_2751:
        /* <DEDUP_REMOVED lines=13> */
.L_x_2753:
[----:B------:R-:W-:Y:S05]  /*1d0c0*/  BSYNC.RECONVERGENT B2 ;  /* 0x0000000000027941 */ /* 0x000fea0003800200 */
.L_x_2752:
        /* <DEDUP_REMOVED lines=42> */
.L_x_2750:
[----:B------:R-:W-:Y:S05]  /*1d370*/  BSYNC.RECONVERGENT B1 ;  /* 0x0000000000017941 */ /* 0x000fea0003800200 */
.L_x_2749:
        /* <DEDUP_REMOVED lines=9> */
.L_x_2748:
[----:B------:R-:W-:Y:S05]  /*1d410*/  BSYNC.RECONVERGENT B0 ;  /* 0x0000000000007941 */ /* 0x000fea0003800200 */
.L_x_2747:
        /* <DEDUP_REMOVED lines=18> */
.L_x_2758:
        /* <DEDUP_REMOVED lines=13> */
.L_x_2760:
[----:B------:R-:W-:Y:S05]  /*1d610*/  BSYNC.RECONVERGENT B2 ;  /* 0x0000000000027941 */ /* 0x000fea0003800200 */
.L_x_2759:
        /* <DEDUP_REMOVED lines=42> */
.L_x_2757:
[----:B------:R-:W-:Y:S05]  /*1d8c0*/  BSYNC.RECONVERGENT B1 ;  /* 0x0000000000017941 */ /* 0x000fea0003800200 */
.L_x_2756:
        /* <DEDUP_REMOVED lines=10> */
.L_x_2755:
[----:B------:R-:W-:Y:S05]  /*1d970*/  BSYNC.RECONVERGENT B0 ;  /* 0x0000000000007941 */ /* 0x000fea0003800200 */
.L_x_2754:
[----:B------:R-:W-:Y:S02]  /*1d980*/  F2FP.BF16.F32.PACK_AB R103, RZ, R186 ;  /* 0x000000baff67723e */ /* 0x000fe400000010ff */
[----:B------:R-:W-:Y:S02]  /*1d990*/  PRMT R102, R192, 0x5410, R193 ;  /* 0x00005410c0667816 */ /* 0x000fe400000000c1 */
[----:B------:R-:W-:Y:S02]  /*1d9a0*/  PRMT R101, R190, 0x5410, R189 ;  /* 0x00005410be657816 */ /* 0x000fe400000000bd */
[----:B------:R-:W-:Y:S02]  /*1d9b0*/  PRMT R100, R188, 0x5410, R162 ;  /* 0x00005410bc647816 */ /* 0x000fe400000000a2 */
[----:B------:R-:W-:-:S07]  /*1d9c0*/  PRMT R103, R197, 0x5410, R103 ;  /* 0x00005410c5677816 */ /* 0x000fce0000000067 */
.L_x_2704:
[----:B------:R-:W-:Y:S01]  /*1d9d0*/  VIADD R189, R195, 0x80 ;  /* 0x00000080c3bd7836 */ /* 0x000fe20000000000 */
[----:B------:R-:W-:Y:S01]  /*1d9e0*/  BSSY.RECONVERGENT B0, `(.L_x_2761) ;  /* 0x000001a000007945 */ /* 0x000fe20003800200 */
[----:B------:R-:W-:Y:S02]  /*1d9f0*/  IADD3 R190, PT, PT, R191, 0xa0, RZ ;  /* 0x000000a0bfbe7810 */ /* 0x000fe40007ffe0ff */
        /* <DEDUP_REMOVED lines=14> */
[----:B------:R-:W-:Y:S01]  /*1dae0*/  IMAD.WIDE.U32 R188, R188, 0x10000, RZ ;  /* 0x00010000bcbc7825 */ /* 0x000fe200078e00ff */
[----:B------:R-:W-:Y:S02]  /*1daf0*/  IADD3 R191, PT, PT, R191, 0x80, RZ ;  /* 0x00000080bfbf7810 */ /* 0x000fe40007ffe0ff */
        /* <DEDUP_REMOVED lines=8> */
.L_x_2762:
[----:B------:R-:W-:Y:S05]  /*1db80*/  BSYNC.RECONVERGENT B0 ;  /* 0x0000000000007941 */ /* 0x000fea0003800200 */
.L_x_2761:
[----:B------:R-:W-:Y:S04]  /*1db90*/  BSSY.RECONVERGENT B0, `(.L_x_2763) ;  /* 0x0000005000007945 */ /* 0x000fe80003800200 */
[----:B------:R-:W-:Y:S05]  /*1dba0*/  @!P1 BRA `(.L_x_2764) ;  /* 0x00000000000c9947 */ /* 0x000fea0003800000 */
[----:B-----5:R-:W2:Y:S02]  /*1dbb0*/  LDC.64 R96, c[0x0][0x390] ;  /* 0x0000e400ff607b82 */ /* 0x020ea40000000a00 */
[----:B--2---:R-:W-:-:S06]  /*1dbc0*/  IMAD.WIDE.U32 R96, R190, 0x10, R96 ;  /* 0x00000010be607825 */ /* 0x004fcc00078e0060 */
[----:B------:R-:W5:Y:S02]  /*1dbd0*/  LDG.E.128 R96, desc[UR6][R96.64] ;  /* 0x0000000660607981 */ /* 0x000f64000c1e1d00 */
.L_x_2764:
[----:B------:R-:W-:Y:S05]  /*1dbe0*/  BSYNC.RECONVERGENT B0 ;  /* 0x0000000000007941 */ /* 0x000fea0003800200 */
.L_x_2763:
[----:B------:R-:W-:Y:S01]  /*1dbf0*/  VIADD R191, R195, 0xa0 ;  /* 0x000000a0c3bf7836 */ /* 0x000fe20000000000 */
[----:B------:R-:W-:Y:S06]  /*1dc00*/  @!P0 BRA `(.L_x_2765) ;  /* 0x0000002c00b48947 */ /* 0x000fec0003800000 */
[----:B01----:R-:W0:Y:S02]  /*1dc10*/  LDC.64 R100, c[0x0][0x3a0] ;  /* 0x0000e800ff647b82 */ /* 0x003e240000000a00 */
[----:B0-----:R-:W-:-:S06]  /*1dc20*/  IMAD.WIDE.U32 R100, R191, 0x10, R100 ;  /* 0x00000010bf647825 */ /* 0x001fcc00078e0064 */
[----:B------:R-:W2:Y:S01]  /*1dc30*/  LDG.E.128 R100, desc[UR6][R100.64] ;  /* 0x0000000664647981 */ /* 0x000ea2000c1e1d00 */
[----:B------:R-:W-:Y:S01]  /*1dc40*/  ISETP.GT.AND P0, PT, R194, RZ, PT ;  /* 0x000000ffc200720c */ /* 0x000fe20003f04270 */
[----:B------:R-:W-:-:S12]  /*1dc50*/  BSSY.RECONVERGENT B0, `(.L_x_2766) ;  /* 0x0000059000007945 */ /* 0x000fd80003800200 */
[----:B------:R-:W-:Y:S01]  /*1dc60*/  @!P0 MOV R162, R196 ;  /* 0x000000c400a28202 */ /* 0x000fe20000000f00 */
        /* <DEDUP_REMOVED lines=19> */
.L_x_2770:
        /* <DEDUP_REMOVED lines=13> */
.L_x_2772:
[----:B------:R-:W-:Y:S05]  /*1de70*/  BSYNC.RECONVERGENT B2 ;  /* 0x0000000000027941 */ /* 0x000fea0003800200 */
.L_x_2771:
        /* <DEDUP_REMOVED lines=42> */
.L_x_2769:
[----:B------:R-:W-:Y:S05]  /*1e120*/  BSYNC.RECONVERGENT B1 ;  /* 0x0000000000017941 */ /* 0x000fea0003800200 */
.L_x_2768:
        /* <DEDUP_REMOVED lines=11> */
.L_x_2767:
[----:B------:R-:W-:Y:S05]  /*1e1e0*/  BSYNC.RECONVERGENT B0 ;  /* 0x0000000000007941 */ /* 0x000fea0003800200 */
.L_x_2766:
        /* <DEDUP_REMOVED lines=23> */
.L_x_2777:
        /* <DEDUP_REMOVED lines=13> */
.L_x_2779:
[----:B------:R-:W-:Y:S05]  /*1e430*/  BSYNC.RECONVERGENT B2 ;  /* 0x0000000000027941 */ /* 0x000fea0003800200 */
.L_x_2778:
        /* <DEDUP_REMOVED lines=40> */
[----:B------:R-:W-:Y:S01]  /*1e6c0*/  HFMA2 R156, -RZ, RZ, 0, 0 ;  /* 0x00000000ff9c7431 */ /* 0x000fe200000001ff */
[----:B------:R-:W-:-:S07]  /*1e6d0*/  LOP3.LUT R157, R144, R192, R157, 0x96, !PT ;  /* 0x000000c0909d7212 */ /* 0x000fce00078e969d */
.L_x_2776:
[----:B------:R-:W-:Y:S05]  /*1e6e0*/  BSYNC.RECONVERGENT B1 ;  /* 0x0000000000017941 */ /* 0x000fea0003800200 */
.L_x_2775:
        /* <DEDUP_REMOVED lines=13> */
.L_x_2774:
[----:B------:R-:W-:Y:S05]  /*1e7c0*/  BSYNC.RECONVERGENT B0 ;  /* 0x0000000000007941 */ /* 0x000fea0003800200 */
.L_x_2773:
[----:B------:R-:W-:Y:S01]  /*1e7d0*/  BSSY.RECONVERGENT B0, `(.L_x_2780) ;  /* 0x000005a000007945 */ /* 0x000fe20003800200 */
[----:B------:R-:W-:Y:S01]  /*1e7e0*/  F2FP.BF16.F32.PACK_AB R198, RZ, R188 ;  /* 0x000000bcffc6723e */ /* 0x000fe200000010ff */
[----:B------:R-:W-:Y:S01]  /*1e7f0*/  @!P0 IMAD.MOV.U32 R100, RZ, RZ, R194 ;  /* 0x000000ffff648224 */ /* 0x000fe200078e00c2 */
[----:B------:R-:W-:Y:S02]  /*1e800*/  @!P0 SHF.L.U32 R193, R101, 0x10, RZ ;  /* 0x0000001065c18819 */ /* 0x000fe400000006ff */
[----:B------:R-:W-:Y:S01]  /*1e810*/  @!P0 MOV R196, R156 ;  /* 0x0000009c00c48202 */ /* 0x000fe20000000f00 */
        /* <DEDUP_REMOVED lines=17> */
.L_x_2784:
        /* <DEDUP_REMOVED lines=13> */
.L_x_2786:
[----:B------:R-:W-:Y:S05]  /*1ea00*/  BSYNC.RECONVERGENT B2 ;  /* 0x0000000000027941 */ /* 0x000fea0003800200 */
.L_x_2785:
        /* <DEDUP_REMOVED lines=42> */
.L_x_2783:
[----:B------:R-:W-:Y:S05]  /*1ecb0*/  BSYNC.RECONVERGENT B1 ;  /* 0x0000000000017941 */ /* 0x000fea0003800200 */
.L_x_2782:
        /* <DEDUP_REMOVED lines=11> */
.L_x_2781:
[----:B------:R-:W-:Y:S05]  /*1ed70*/  BSYNC.RECONVERGENT B0 ;  /* 0x0000000000007941 */ /* 0x000fea0003800200 */
.L_x_2780:
        /* <DEDUP_REMOVED lines=23> */
.L_x_2791:
        /* <DEDUP_REMOVED lines=13> */
.L_x_2793:
[----:B------:R-:W-:Y:S05]  /*1efc0*/  BSYNC.RECONVERGENT B2 ;  /* 0x0000000000027941 */ /* 0x000fea0003800200 */
.L_x_2792:
        /* <DEDUP_REMOVED lines=42> */
.L_x_2790:
[----:B------:R-:W-:Y:S05]  /*1f270*/  BSYNC.RECONVERGENT B1 ;  /* 0x0000000000017941 */ /* 0x000fea0003800200 */
.L_x_2789:
        /* <DEDUP_REMOVED lines=13> */
.L_x_2788:
[----:B------:R-:W-:Y:S05]  /*1f350*/  BSYNC.RECONVERGENT B0 ;  /* 0x0000000000007941 */ /* 0x000fea0003800200 */
.L_x_2787:
        /* <DEDUP_REMOVED lines=22> */
.L_x_2798:
        /* <DEDUP_REMOVED lines=13> */
.L_x_2800:
[----:B------:R-:W-:Y:S05]  /*1f590*/  BSYNC.RECONVERGENT B2 ;  /* 0x0000000000027941 */ /* 0x000fea0003800200 */
.L_x_2799:
        /* <DEDUP_REMOVED lines=42> */
.L_x_2797:
[----:B------:R-:W-:Y:S05]  /*1f840*/  BSYNC.RECONVERGENT B1 ;  /* 0x0000000000017941 */ /* 0x000fea0003800200 */
.L_x_2796:
        /* <DEDUP_REMOVED lines=11> */
.L_x_2795:
[----:B------:R-:W-:Y:S05]  /*1f900*/  BSYNC.RECONVERGENT B0 ;  /* 0x0000000000007941 */ /* 0x000fea0003800200 */
.L_x_2794:
        /* <DEDUP_REMOVED lines=23> */
.L_x_2805:
        /* <DEDUP_REMOVED lines=13> */
.L_x_2807:
[----:B------:R-:W-:Y:S05]  /*1fb50*/  BSYNC.RECONVERGENT B2 ;  /* 0x0000000000027941 */ /* 0x000fea0003800200 */
.L_x_2806:
        /* <DEDUP_REMOVED lines=41> */
[----:B------:R-:W-:-:S07]  /*1fdf0*/  MOV R162, R100 ;  /* 0x0000006400a27202 */ /* 0x000fce0000000f00 */
.L_x_2804:
[----:B------:R-:W-:Y:S05]  /*1fe00*/  BSYNC.RECONVERGENT B1 ;  /* 0x0000000000017941 */ /* 0x000fea0003800200 */
.L_x_2803:
        /* <DEDUP_REMOVED lines=13> */
.L_x_2802:
[----:B------:R-:W-:Y:S05]  /*1fee0*/  BSYNC.RECONVERGENT B0 ;  /* 0x0000000000007941 */ /* 0x000fea0003800200 */
.L_x_2801:
        /* <DEDUP_REMOVED lines=22> */
.L_x_2812:
        /* <DEDUP_REMOVED lines=13> */
.L_x_2814:
[----:B------:R-:W-:Y:S05]  /*20120*/  BSYNC.RECONVERGENT B2 ;  /* 0x0000000000027941 */ /* 0x000fea0003800200 */
.L_x_2813:
        /* <DEDUP_REMOVED lines=42> */
.L_x_2811:
[----:B------:R-:W-:Y:S05]  /*203d0*/  BSYNC.RECONVERGENT B1 ;  /* 0x0000000000017941 */ /* 0x000fea0003800200 */
.L_x_2810:
        /* <DEDUP_REMOVED lines=11> */
.L_x_2809:
[----:B------:R-:W-:Y:S05]  /*20490*/  BSYNC.RECONVERGENT B0 ;  /* 0x0000000000007941 */ /* 0x000fea0003800200 */
.L_x_2808:
        /* <DEDUP_REMOVED lines=23> */
.L_x_2819:
        /* <DEDUP_REMOVED lines=13> */
.L_x_2821:
[----:B------:R-:W-:Y:S05]  /*206e0*/  BSYNC.RECONVERGENT B2 ;  /* 0x0000000000027941 */ /* 0x000fea0003800200 */
.L_x_2820:
        /* <DEDUP_REMOVED lines=42> */
.L_x_2818:
[----:B------:R-:W-:Y:S05]  /*20990*/  BSYNC.RECONVERGENT B1 ;  /* 0x0000000000017941 */ /* 0x000fea0003800200 */
.L_x_2817:
        /* <DEDUP_REMOVED lines=13> */
.L_x_2816:
[----:B------:R-:W-:Y:S05]  /*20a70*/  BSYNC.RECONVERGENT B0 ;  /* 0x0000000000007941 */ /* 0x000fea0003800200 */
.L_x_2815:
[----:B------:R-:W-:Y:S02]  /*20a80*/  F2FP.BF16.F32.PACK_AB R103, RZ, R205 ;  /* 0x000000cdff67723e */ /* 0x000fe400000010ff */
[----:B------:R-:W-:Y:S02]  /*20a90*/  PRMT R102, R202, 0x5410, R102 ;  /* 0x00005410ca667816 */ /* 0x000fe40000000066 */
[----:B------:R-:W-:Y:S02]  /*20aa0*/  PRMT R101, R199, 0x5410, R201 ;  /* 0x00005410c7657816 */ /* 0x000fe400000000c9 */
[----:B------:R-:W-:Y:S02]  /*20ab0*/  PRMT R100, R195, 0x5410, R198 ;  /* 0x00005410c3647816 */ /* 0x000fe400000000c6 */
[----:B------:R-:W-:Y:S01]  /*20ac0*/  PRMT R103, R204, 0x5410, R103 ;  /* 0x00005410cc677816 */ /* 0x000fe20000000067 */
[----:B------:R-:W-:Y:S06]  /*20ad0*/  BRA `(.L_x_2822) ;  /* 0x0000002800d07947 */ /* 0x000fec0003800000 */
.L_x_2765:
[----:B------:R-:W-:Y:S01]  /*20ae0*/  BSSY.RECONVERGENT B0, `(.L_x_2823) ;  /* 0x0000057000007945 */ /* 0x000fe20003800200 */
[----:B0-----:R-:W-:Y:S01]  /*20af0*/  MOV R189, RZ ;  /* 0x000000ff00bd7202 */ /* 0x001fe20000000f00 */
        /* <DEDUP_REMOVED lines=19> */
.L_x_2827:
        /* <DEDUP_REMOVED lines=13> */
.L_x_2829:
[----:B------:R-:W-:Y:S05]  /*20d00*/  BSYNC.RECONVERGENT B2 ;  /* 0x0000000000027941 */ /* 0x000fea0003800200 */
.L_x_2828:
        /* <DEDUP_REMOVED lines=42> */
.L_x_2826:
[----:B------:R-:W-:Y:S05]  /*20fb0*/  BSYNC.RECONVERGENT B1 ;  /* 0x0000000000017941 */ /* 0x000fea0003800200 */
.L_x_2825:
        /* <DEDUP_REMOVED lines=9> */
.L_x_2824:
[----:B------:R-:W-:Y:S05]  /*21050*/  BSYNC.RECONVERGENT B0 ;  /* 0x0000000000007941 */ /* 0x000fea0003800200 */
.L_x_2823:
        /* <DEDUP_REMOVED lines=18> */
.L_x_2834:
        /* <DEDUP_REMOVED lines=13> */
.L_x_2836:
[----:B------:R-:W-:Y:S05]  /*21250*/  BSYNC.RECONVERGENT B2 ;  /* 0x0000000000027941 */ /* 0x000fea0003800200 */
.L_x_2835:
        /* <DEDUP_REMOVED lines=42> */
.L_x_2833:
[----:B------:R-:W-:Y:S05]  /*21500*/  BSYNC.RECONVERGENT B1 ;  /* 0x0000000000017941 */ /* 0x000fea0003800200 */
.L_x_2832:
        /* <DEDUP_REMOVED lines=10> */
.L_x_2831:
[----:B------:R-:W-:Y:S05]  /*215b0*/  BSYNC.RECONVERGENT B0 ;  /* 0x0000000000007941 */ /* 0x000fea0003800200 */
.L_x_2830:
        /* <DEDUP_REMOVED lines=18> */
.L_x_2841:
        /* <DEDUP_REMOVED lines=13> */
.L_x_2843:
[----:B------:R-:W-:Y:S05]  /*217b0*/  BSYNC.RECONVERGENT B2 ;  /* 0x0000000000027941 */ /* 0x000fea0003800200 */
.L_x_2842:
        /* <DEDUP_REMOVED lines=42> */
.L_x_2840:
[----:B------:R-:W-:Y:S05]  /*21a60*/  BSYNC.RECONVERGENT B1 ;  /* 0x0000000000017941 */ /* 0x000fea0003800200 */
.L_x_2839:
        /* <DEDUP_REMOVED lines=9> */
.L_x_2838:
[----:B------:R-:W-:Y:S05]  /*21b00*/  BSYNC.RECONVERGENT B0 ;  /* 0x0000000000007941 */ /* 0x000fea0003800200 */
.L_x_2837:
        /* <DEDUP_REMOVED lines=18> */
.L_x_2848:
        /* <DEDUP_REMOVED lines=13> */
.L_x_2850:
[----:B------:R-:W-:Y:S05]  /*21d00*/  BSYNC.RECONVERGENT B2 ;  /* 0x0000000000027941 */ /* 0x000fea0003800200 */
.L_x_2849:
        /* <DEDUP_REMOVED lines=42> */
.L_x_2847:
[----:B------:R-:W-:Y:S05]  /*21fb0*/  BSYNC.RECONVERGENT B1 ;  /* 0x0000000000017941 */ /* 0x000fea0003800200 */
.L_x_2846:
        /* <DEDUP_REMOVED lines=10> */
.L_x_2845:
[----:B------:R-:W-:Y:S05]  /*22060*/  BSYNC.RECONVERGENT B0 ;  /* 0x0000000000007941 */ /* 0x000fea0003800200 */
.L_x_2844:
        /* <DEDUP_REMOVED lines=18> */
.L_x_2855:
        /* <DEDUP_REMOVED lines=13> */
.L_x_2857:
[----:B------:R-:W-:Y:S05]  /*22260*/  BSYNC.RECONVERGENT B2 ;  /* 0x0000000000027941 */ /* 0x000fea0003800200 */
.L_x_2856:
        /* <DEDUP_REMOVED lines=42> */
.L_x_2854:
[----:B------:R-:W-:Y:S05]  /*22510*/  BSYNC.RECONVERGENT B1 ;  /* 0x0000000000017941 */ /* 0x000fea0003800200 */
.L_x_2853:
        /* <DEDUP_REMOVED lines=9> */
.L_x_2852:
[----:B------:R-:W-:Y:S05]  /*225b0*/  BSYNC.RECONVERGENT B0 ;  /* 0x0000000000007941 */ /* 0x000fea0003800200 */
.L_x_2851:
        /* <DEDUP_REMOVED lines=18> */
.L_x_2862:
        /* <DEDUP_REMOVED lines=13> */
.L_x_2864:
[----:B------:R-:W-:Y:S05]  /*227b0*/  BSYNC.RECONVERGENT B2 ;  /* 0x0000000000027941 */ /* 0x000fea0003800200 */
.L_x_2863:
        /* <DEDUP_REMOVED lines=41> */
[----:B------:R-:W-:-:S07]  /*22a50*/  MOV R162, R156 ;  /* 0x0000009c00a27202 */ /* 0x000fce0000000f00 */
.L_x_2861:
[----:B------:R-:W-:Y:S05]  /*22a60*/  BSYNC.RECONVERGENT B1 ;  /* 0x0000000000017941 */ /* 0x000fea0003800200 */
.L_x_2860:
        /* <DEDUP_REMOVED lines=10> */
.L_x_2859:
[----:B------:R-:W-:Y:S05]  /*22b10*/  BSYNC.RECONVERGENT B0 ;  /* 0x0000000000007941 */ /* 0x000fea0003800200 */
.L_x_2858:
        /* <DEDUP_REMOVED lines=18> */
.L_x_2869:
        /* <DEDUP_REMOVED lines=13> */
.L_x_2871:
[----:B------:R-:W-:Y:S05]  /*22d10*/  BSYNC.RECONVERGENT B2 ;  /* 0x0000000000027941 */ /* 0x000fea0003800200 */
.L_x_2870:
        /* <DEDUP_REMOVED lines=42> */
.L_x_2868:
[----:B------:R-:W-:Y:S05]  /*22fc0*/  BSYNC.RECONVERGENT B1 ;  /* 0x0000000000017941 */ /* 0x000fea0003800200 */
.L_x_2867:
        /* <DEDUP_REMOVED lines=9> */
.L_x_2866:
[----:B------:R-:W-:Y:S05]  /*23060*/  BSYNC.RECONVERGENT B0 ;  /* 0x0000000000007941 */ /* 0x000fea0003800200 */
.L_x_2865:
        /* <DEDUP_REMOVED lines=18> */
.L_x_2876:
        /* <DEDUP_REMOVED lines=13> */
.L_x_2878:
[----:B------:R-:W-:Y:S05]  /*23260*/  BSYNC.RECONVERGENT B2 ;  /* 0x0000000000027941 */ /* 0x000fea0003800200 */
.L_x_2877:
        /* <DEDUP_REMOVED lines=40> */
[----:B------:R-:W-:Y:S02]  /*234f0*/  LOP3.LUT R157, R144, R100, R115, 0x96, !PT ;  /* 0x00000064909d7212 */ /* 0x000fe400078e9673 */
[----:B------:R-:W-:-:S07]  /*23500*/  MOV R162, R114 ;  /* 0x0000007200a27202 */ /* 0x000fce0000000f00 */
.L_x_2875:
[----:B------:R-:W-:Y:S05]  /*23510*/  BSYNC.RECONVERGENT B1 ;  /* 0x0000000000017941 */ /* 0x000fea0003800200 */
.L_x_2874:
        /* <DEDUP_REMOVED lines=10> */
.L_x_2873:
[----:B------:R-:W-:Y:S05]  /*235c0*/  BSYNC.RECONVERGENT B0 ;  /* 0x0000000000007941 */ /* 0x000fea0003800200 */
.L_x_2872:
[----:B------:R-:W-:Y:S02]  /*235d0*/  F2FP.BF16.F32.PACK_AB R103, RZ, R205 ;  /* 0x000000cdff67723e */ /* 0x000fe400000010ff */
[----:B------:R-:W-:Y:S02]  /*235e0*/  PRMT R102, R199, 0x5410, R201 ;  /* 0x00005410c7667816 */ /* 0x000fe400000000c9 */
[----:B------:R-:W-:Y:S02]  /*235f0*/  PRMT R101, R197, 0x5410, R198 ;  /* 0x00005410c5657816 */ /* 0x000fe400000000c6 */
[----:B------:R-:W-:Y:S02]  /*23600*/  PRMT R100, R196, 0x5410, R195 ;  /* 0x00005410c4647816 */ /* 0x000fe400000000c3 */
[----:B------:R-:W-:-:S07]  /*23610*/  PRMT R103, R202, 0x5410, R103 ;  /* 0x00005410ca677816 */ /* 0x000fce0000000067 */
.L_x_2822:
[----:B------:R-:W-:Y:S01]  /*23620*/  FADD.FTZ R114, RZ, R106 ;  /* 0x0000006aff727221 */ /* 0x000fe20000010000 */
[----:B------:R-:W0:Y:S01]  /*23630*/  S2R R136, SR_TID.X ;  /* 0x0000000000887919 */ /* 0x000e220000002100 */
[----:B------:R-:W-:Y:S01]  /*23640*/  IMAD.WIDE.U32 R118, R191, 0x10, R118 ;  /* 0x00000010bf767825 */ /* 0x000fe200078e0076 */
[----:B------:R-:W-:Y:S03]  /*23650*/  BSSY.RECONVERGENT B0, `(.L_x_2879) ;  /* 0x0000046000007945 */ /* 0x000fe60003800200 */
        /* <DEDUP_REMOVED lines=48> */
[----:B-1----:R-:W-:Y:S06]  /*23960*/  @!P1 BRA `(.L_x_2880) ;  /* 0x0000000000509947 */ /* 0x002fec0003800000 */
[----:B------:R-:W-:Y:S01]  /*23970*/  SHF.L.U32 R103, R165, 0x10, RZ ;  /* 0x00000010a5677819 */ /* 0x000fe200000006ff */
        /* <DEDUP_REMOVED lines=19> */
.L_x_2880:
[----:B------:R-:W-:Y:S05]  /*23ab0*/  BSYNC.RECONVERGENT B0 ;  /* 0x0000000000007941 */ /* 0x000fea0003800200 */
.L_x_2879:
[----:B------:R-:W-:Y:S01]  /*23ac0*/  UMOV UR13, 0xffffffff ;  /* 0xffffffff000d7882 */ /* 0x000fe20000000000 */
[----:B------:R-:W-:Y:S02]  /*23ad0*/  FADD.FTZ R138, R138, R205 ;  /* 0x000000cd8a8a7221 */ /* 0x000fe40000010000 */
[----:B------:R-:W-:Y:S05]  /*23ae0*/  BRA.DIV UR13, `(.L_x_2881) ;  /* 0x0000001a0db07947 */ /* 0x000fea000b800000 */
[----:B0-----:R-:W0:Y:S01]  /*23af0*/  SHFL.BFLY PT, R101, R138, 0x1, 0x1f ;  /* 0x0c201f008a657f89 */ /* 0x001e2200000e0000 */
        /* <DEDUP_REMOVED lines=116> */
.L_x_2896:
[----:B-1----:R-:W-:Y:S01]  /*24240*/  FADD.FTZ R119, R116, R117 ;  /* 0x0000007574777221 */ /* 0x002fe20000010000 */
[----:B0-----:R-:W-:Y:S01]  /*24250*/  FMUL.FTZ R116, R115, R115 ;  /* 0x0000007373747220 */ /* 0x001fe20000410000 */
[----:B------:R-:W-:Y:S01]  /*24260*/  ISETP.NE.AND P1, PT, RZ, UR9, PT ;  /* 0x00000009ff007c0c */ /* 0x000fe2000bf25270 */
[----:B------:R-:W0:Y:S01]  /*24270*/  @!P0 LDC.64 R102, c[0x0][0x3c0] ;  /* 0x0000f000ff668b82 */ /* 0x000e220000000a00 */
[----:B------:R-:W-:Y:S01]  /*24280*/  FFMA.FTZ R114, R119, R114, UR12 ;  /* 0x0000000c77727e23 */ /* 0x000fe20008010072 */
[----:B------:R-:W-:Y:S01]  /*24290*/  BSSY.RECONVERGENT B0, `(.L_x_2882) ;  /* 0x000012c000007945 */ /* 0x000fe20003800200 */
[----:B------:R-:W-:-:S05]  /*242a0*/  FSEL R117, R116, RZ, P1 ;  /* 0x000000ff74757208 */ /* 0x000fca0000800000 */
[----:B------:R-:W1:Y:S01]  /*242b0*/  @!P0 LDC.64 R100, c[0x0][0x3c8] ;  /* 0x0000f200ff648b82 */ /* 0x000e620000000a00 */
[----:B------:R-:W-:-:S06]  /*242c0*/  FADD.FTZ R117, R114, R117 ;  /* 0x0000007572757221 */ /* 0x000fcc0000010000 */
[----:B------:R-:W2:Y:S01]  /*242d0*/  MUFU.RSQ R117, R117 ;  /* 0x0000007500757308 */ /* 0x000ea20000001400 */
[----:B0-----:R-:W-:-:S05]  /*242e0*/  @!P0 IMAD.WIDE R102, R3, 0x4, R102 ;  /* 0x0000000403668825 */ /* 0x001fca00078e0266 */
[----:B------:R0:W-:Y:S01]  /*242f0*/  @!P0 STG.E desc[UR6][R102.64], R115 ;  /* 0x0000007366008986 */ /* 0x0001e2000c101906 */
[----:B-1----:R-:W-:-:S05]  /*24300*/  @!P0 IMAD.WIDE R100, R3, 0x4, R100 ;  /* 0x0000000403648825 */ /* 0x002fca00078e0264 */
[----:B--2---:R0:W-:Y:S01]  /*24310*/  @!P0 STG.E desc[UR6][R100.64], R117 ;  /* 0x0000007564008986 */ /* 0x0041e2000c101906 */
[----:B------:R-:W-:-:S13]  /*24320*/  ISETP.GE.AND P0, PT, R105, 0x1, PT ;  /* 0x000000016900780c */ /* 0x000fda0003f06270 */
[----:B0-----:R-:W-:Y:S05]  /*24330*/  @!P0 BRA `(.L_x_2883) ;  /* 0x0000001000848947 */ /* 0x001fea0003800000 */
[----:B------:R-:W-:Y:S01]  /*24340*/  VIADD R105, R105, 0xffffffff ;  /* 0xffffffff69697836 */ /* 0x000fe20000000000 */
[----:B------:R-:W-:Y:S01]  /*24350*/  FSEL R115, R115, RZ, !P1 ;  /* 0x000000ff73737208 */ /* 0x000fe20004800000 */
[----:B------:R-:W-:Y:S01]  /*24360*/  IMAD.U32 R147, R124, 0x10000, RZ ;  /* 0x000100007c937824 */ /* 0x000fe200078e00ff */
[----:B------:R-:W-:Y:S01]  /*24370*/  SHF.L.U32 R139, R125, 0x10, RZ ;  /* 0x000000107d8b7819 */ /* 0x000fe200000006ff */
[----:B------:R-:W-:Y:S01]  /*24380*/  IMAD R0, R105, R104, RZ ;  /* 0x0000006869007224 */ /* 0x000fe200078e02ff */
        /* <DEDUP_REMOVED lines=108> */
[----:B------:R-:W-:Y:S01]  /*24a50*/  SHF.L.U32 R161, R51, 0x10, RZ ;  /* 0x0000001033a17819 */ /* 0x000fe200000006ff */
[----:B------:R-:W-:Y:S01]  /*24a60*/  FFMA.FTZ R148, R148, R173, R175 ;  /* 0x000000ad94947223 */ /* 0x000fe200000100af */
[----:B------:R-:W-:Y:S01]  /*24a70*/  IMAD.U32 R147, R75, 0x10000, RZ ;  /* 0x000100004b937824 */ /* 0x000fe200078e00ff */
        /* <DEDUP_REMOVED lines=9> */
[----:B------:R-:W-:Y:S01]  /*24b10*/  FFMA.FTZ R166, R166, R151, R171 ;  /* 0x00000097a6a67223 */ /* 0x000fe200000100ab */
[----:B------:R-:W-:Y:S01]  /*24b20*/  SHF.L.U32 R147, R53, 0x10, RZ ;  /* 0x0000001035937819 */ /* 0x000fe200000006ff */
[----:B------:R-:W-:Y:S01]  /*24b30*/  FFMA.FTZ R116, R172, R173, R175 ;  /* 0x000000adac747223 */ /* 0x000fe200000100af */
[----:B------:R-:W-:Y:S01]  /*24b40*/  IMAD.U32 R151, R77, 0x10000, RZ ;  /* 0x000100004d977824 */ /* 0x000fe200078e00ff */
[----:B------:R-:W-:Y:S01]  /*24b50*/  SHF.L.U32 R164, R41, 0x10, RZ ;  /* 0x0000001029a47819 */ /* 0x000fe200000006ff */
[----:B------:R-:W-:Y:S01]  /*24b60*/  FFMA.FTZ R149, R150, R149, R117 ;  /* 0x0000009596957223 */ /* 0x000fe20000010075 */
[----:B------:R-:W-:Y:S02]  /*24b70*/  IMAD.U32 R172, R40, 0x10000, RZ ;  /* 0x0001000028ac7824 */ /* 0x000fe400078e00ff */
[----:B------:R-:W-:Y:S01]  /*24b80*/  FFMA.FTZ R117, R174, R177, R179 ;  /* 0x000000b1ae757223 */ /* 0x000fe200000100b3 */
        /* <DEDUP_REMOVED lines=8> */
[----:B------:R-:W-:Y:S01]  /*24c10*/  FFMA.FTZ R150, R180, R175, R177 ;  /* 0x000000afb4967223 */ /* 0x000fe200000100b1 */
        /* <DEDUP_REMOVED lines=8> */
[----:B------:R-:W-:Y:S01]  /*24ca0*/  SHF.L.U32 R172, R33, 0x10, RZ ;  /* 0x0000001021ac7819 */ /* 0x000fe200000006ff */
[----:B------:R-:W-:Y:S01]  /*24cb0*/  FFMA.FTZ R168, R168, R171, R173 ;  /* 0x000000aba8a87223 */ /* 0x000fe200000100ad */
[----:B------:R-:W-:Y:S01]  /*24cc0*/  SHF.L.U32 R180, R57, 0x10, RZ ;  /* 0x0000001039b47819 */ /* 0x000fe200000006ff */
[----:B------:R-:W-:Y:S01]  /*24cd0*/  FFMA.FTZ R170, R170, R175, R177 ;  /* 0x000000afaaaa7223 */ /* 0x000fe200000100b1 */
[----:B------:R-:W-:Y:S02]  /*24ce0*/  IMAD.U32 R174, R32, 0x10000, RZ ;  /* 0x0001000020ae7824 */ /* 0x000fe400078e00ff */
        /* <DEDUP_REMOVED lines=12> */
[----:B------:R-:W-:Y:S02]  /*24db0*/  IMAD.U32 R183, R79, 0x10000, RZ ;  /* 0x000100004fb77824 */ /* 0x000fe400078e00ff */
[----:B------:R-:W-:Y:S01]  /*24dc0*/  FFMA.FTZ R152, R152, R171, R173 ;  /* 0x000000ab98987223 */ /* 0x000fe200000100ad */
[----:B------:R-:W-:Y:S01]  /*24dd0*/  FFMA.FTZ R158, R158, R175, R177 ;  /* 0x000000af9e9e7223 */ /* 0x000fe200000100b1 */
[----:B------:R-:W-:Y:S01]  /*24de0*/  IMAD.U32 R174, R85, 0x10000, RZ ;  /* 0x0001000055ae7824 */ /* 0x000fe200078e00ff */
[----:B------:R-:W-:Y:S01]  /*24df0*/  SHF.L.U32 R180, R62, 0x10, RZ ;  /* 0x000000103eb47819 */ /* 0x000fe200000006ff */
[----:B------:R-:W-:Y:S01]  /*24e00*/  FFMA.FTZ R171, R159, R176, R178 ;  /* 0x000000b09fab7223 */ /* 0x000fe200000100b2 */
        /* <DEDUP_REMOVED lines=11> */
[----:B------:R-:W-:Y:S02]  /*24ec0*/  IMAD.U32 R181, R84, 0x10000, RZ ;  /* 0x0001000054b57824 */ /* 0x000fe400078e00ff */
[----:B------:R-:W-:Y:S01]  /*24ed0*/  FFMA.FTZ R175, R140, R175, R177 ;  /* 0x000000af8caf7223 */ /* 0x000fe200000100b1 */
[----:B------:R-:W-:Y:S01]  /*24ee0*/  SHF.L.U32 R141, R63, 0x10, RZ ;  /* 0x000000103f8d7819 */ /* 0x000fe200000006ff */
[----:B------:R-:W-:Y:S01]  /*24ef0*/  FFMA.FTZ R159, R142, R159, R173 ;  /* 0x0000009f8e9f7223 */ /* 0x000fe200000100ad */
[----:B------:R-:W-:Y:S01]  /*24f00*/  SHF.L.U32 R182, R65, 0x10, RZ ;  /* 0x0000001041b67819 */ /* 0x000fe200000006ff */
[----:B------:R-:W-:Y:S01]  /*24f10*/  IMAD.U32 R143, R87, 0x10000, RZ ;  /* 0x00010000578f7824 */ /* 0x000fe200078e00ff */
[----:B------:R-:W-:Y:S01]  /*24f20*/  SHF.L.U32 R140, R23, 0x10, RZ ;  /* 0x00000010178c7819 */ /* 0x000fe200000006ff */
[----:B------:R-:W-:-:S02]  /*24f30*/  IMAD.U32 R184, R89, 0x10000, RZ ;  /* 0x0001000059b87824 */ /* 0x000fc400078e00ff */
[----:B------:R-:W-:Y:S01]  /*24f40*/  FFMA.FTZ R173, R145, R176, R178 ;  /* 0x000000b091ad7223 */ /* 0x000fe200000100b2 */
[----:B------:R-:W-:Y:S02]  /*24f50*/  IMAD.U32 R142, R22, 0x10000, RZ ;  /* 0x00010000168e7824 */ /* 0x000fe400078e00ff */
[----:B------:R-:W-:Y:S01]  /*24f60*/  FFMA.FTZ R160, R160, R179, R181 ;  /* 0x000000b3a0a07223 */ /* 0x000fe200000100b5 */
[----:B------:R-:W-:Y:S01]  /*24f70*/  SHF.L.U32 R145, R21, 0x10, RZ ;  /* 0x0000001015917819 */ /* 0x000fe200000006ff */
[----:B------:R-:W-:Y:S02]  /*24f80*/  IMAD.U32 R179, R20, 0x10000, RZ ;  /* 0x0001000014b37824 */ /* 0x000fe400078e00ff */
[----:B------:R-:W-:Y:S01]  /*24f90*/  FFMA.FTZ R176, R138, R141, R143 ;  /* 0x0000008d8ab07223 */ /* 0x000fe2000001008f */
[----:B------:R-:W-:Y:S01]  /*24fa0*/  FFMA.FTZ R182, R107, R182, R184 ;  /* 0x000000b66bb67223 */ /* 0x000fe200000100b8 */
[----:B------:R-:W-:Y:S01]  /*24fb0*/  FFMA.FTZ R177, R137, R140, R142 ;  /* 0x0000008c89b17223 */ /* 0x000fe2000001008e */
[----:B------:R-:W-:Y:S01]  /*24fc0*/  SHF.L.U32 R138, R19, 0x10, RZ ;  /* 0x00000010138a7819 */ /* 0x000fe200000006ff */
[----:B------:R-:W-:Y:S01]  /*24fd0*/  IMAD.U32 R140, R18, 0x10000, RZ ;  /* 0x00010000128c7824 */ /* 0x000fe200078e00ff */
[----:B------:R-:W-:Y:S01]  /*24fe0*/  SHF.L.U32 R107, R17, 0x10, RZ ;  /* 0x00000010116b7819 */ /* 0x000fe200000006ff */
[----:B------:R-:W-:-:S02]  /*24ff0*/  IMAD.U32 R137, R16, 0x10000, RZ ;  /* 0x0001000010897824 */ /* 0x000fc400078e00ff */
[----:B------:R-:W-:Y:S01]  /*25000*/  FFMA.FTZ R118, R118, R145, R179 ;  /* 0x0000009176767223 */ /* 0x000fe200000100b3 */
[----:B------:R-:W-:Y:S01]  /*25010*/  SHF.L.U32 R178, R64, 0x10, RZ ;  /* 0x0000001040b27819 */ /* 0x000fe200000006ff */
[----:B------:R-:W-:Y:S01]  /*25020*/  IMAD.U32 R180, R88, 0x10000, RZ ;  /* 0x0001000058b47824 */ /* 0x000fe200078e00ff */
[----:B------:R-:W-:Y:S01]  /*25030*/  SHF.L.U32 R145, R15, 0x10, RZ ;  /* 0x000000100f917819 */ /* 0x000fe200000006ff */
[----:B------:R-:W-:Y:S02]  /*25040*/  IMAD.U32 R183, R14, 0x10000, RZ ;  /* 0x000100000eb77824 */ /* 0x000fe400078e00ff */
[----:B------:R-:W-:Y:S01]  /*25050*/  FFMA.FTZ R179, R105, R138, R140 ;  /* 0x0000008a69b37223 */ /* 0x000fe2000001008c */
[----:B------:R-:W-:Y:S01]  /*25060*/  FFMA.FTZ R181, R104, R107, R137 ;  /* 0x0000006b68b57223 */ /* 0x000fe20000010089 */
[----:B------:R-:W-:Y:S01]  /*25070*/  FFMA.FTZ R119, R119, R178, R180 ;  /* 0x000000b277777223 */ /* 0x000fe200000100b4 */
[----:B------:R-:W0:Y:S01]  /*25080*/  LDC.64 R104, c[0x0][0x428] ;  /* 0x00010a00ff687b82 */ /* 0x000e220000000a00 */
[----:B------:R-:W-:Y:S01]  /*25090*/  SHF.L.U32 R142, R66, 0x10, RZ ;  /* 0x00000010428e7819 */ /* 0x000fe200000006ff */
[----:B------:R-:W-:Y:S01]  /*250a0*/  FFMA.FTZ R183, R112, R145, R183 ;  /* 0x0000009170b77223 */ /* 0x000fe200000100b7 */
[----:B------:R-:W-:Y:S01]  /*250b0*/  IMAD.U32 R178, R90, 0x10000, RZ ;  /* 0x000100005ab27824 */ /* 0x000fe200078e00ff */
[----:B------:R-:W-:Y:S01]  /*250c0*/  SHF.L.U32 R112, R68, 0x10, RZ ;  /* 0x0000001044707819 */ /* 0x000fe200000006ff */
[----:B------:R-:W-:Y:S01]  /*250d0*/  IMAD.U32 R138, R92, 0x10000, RZ ;  /* 0x000100005c8a7824 */ /* 0x000fe200078e00ff */
[----:B------:R-:W-:Y:S01]  /*250e0*/  SHF.L.U32 R107, R13, 0x10, RZ ;  /* 0x000000100d6b7819 */ /* 0x000fe200000006ff */
[----:B------:R-:W-:Y:S01]  /*250f0*/  FFMA.FTZ R178, R113, R142, R178 ;  /* 0x0000008e71b27223 */ /* 0x000fe200000100b2 */
[----:B------:R-:W-:Y:S01]  /*25100*/  SHF.L.U32 R141, R67, 0x10, RZ ;  /* 0x00000010438d7819 */ /* 0x000fe200000006ff */
[----:B------:R-:W-:-:S02]  /*25110*/  IMAD.U32 R113, R12, 0x10000, RZ ;  /* 0x000100000c717824 */ /* 0x000fc400078e00ff */
[----:B------:R-:W-:Y:S01]  /*25120*/  FFMA.FTZ R180, R103, R112, R138 ;  /* 0x0000007067b47223 */ /* 0x000fe2000001008a */
[----:B------:R-:W-:Y:S01]  /*25130*/  IMAD.U32 R143, R91, 0x10000, RZ ;  /* 0x000100005b8f7824 */ /* 0x000fe200078e00ff */
[----:B------:R-:W-:Y:S01]  /*25140*/  SHF.R.S32.HI R103, RZ, 0x1f, R0 ;  /* 0x0000001fff677819 */ /* 0x000fe20000011400 */
[----:B------:R-:W-:Y:S01]  /*25150*/  IMAD.U32 R142, R93, 0x10000, RZ ;  /* 0x000100005d8e7824 */ /* 0x000fe200078e00ff */
[----:B------:R-:W-:Y:S01]  /*25160*/  SHF.L.U32 R140, R69, 0x10, RZ ;  /* 0x00000010458c7819 */ /* 0x000fe200000006ff */
[----:B------:R-:W-:Y:S01]  /*25170*/  FFMA.FTZ R185, R100, R107, R113 ;  /* 0x0000006b64b97223 */ /* 0x000fe20000010071 */
[----:B------:R-:W-:Y:S01]  /*25180*/  FFMA.FTZ R114, R114, R141, R143 ;  /* 0x0000008d72727223 */ /* 0x000fe2000001008f */
[----:B------:R-:W-:Y:S01]  /*25190*/  SHF.L.U32 R137, R11, 0x10, RZ ;  /* 0x000000100b897819 */ /* 0x000fe200000006ff */
[----:B------:R-:W-:Y:S01]  /*251a0*/  IMAD.U32 R141, R10, 0x10000, RZ ;  /* 0x000100000a8d7824 */ /* 0x000fe200078e00ff */
[----:B------:R-:W-:Y:S01]  /*251b0*/  LEA.HI R107, R103, R0, RZ, 0x3 ;  /* 0x00000000676b7211 */ /* 0x000fe200078f18ff */
[----:B------:R-:W-:Y:S01]  /*251c0*/  FFMA.FTZ R184, R101, R140, R142 ;  /* 0x0000008c65b87223 */ /* 0x000fe2000001008e */
[----:B------:R-:W-:Y:S01]  /*251d0*/  LOP3.LUT R0, R136, 0x1f, RZ, 0xc0, !PT ;  /* 0x0000001f88007812 */ /* 0x000fe200078ec0ff */
[----:B------:R-:W-:Y:S01]  /*251e0*/  FFMA.FTZ R187, R102, R137, R141 ;  /* 0x0000008966bb7223 */ /* 0x000fe2000001008d */
[----:B------:R-:W-:Y:S01]  /*251f0*/  F2FP.BF16.F32.PACK_AB R101, R144, R139 ;  /* 0x0000008b9065723e */ /* 0x000fe200000010ff */
[----:B------:R-:W-:Y:S01]  /*25200*/  IMAD.U32 R137, R8, 0x10000, RZ ;  /* 0x0001000008897824 */ /* 0x000fe200078e00ff */
[----:B------:R-:W-:Y:S01]  /*25210*/  F2FP.BF16.F32.PACK_AB R100, R115, R106 ;  /* 0x0000006a7364723e */ /* 0x000fe200000010ff */
[----:B------:R-:W-:Y:S01]  /*25220*/  IMAD.U32 R141, R95, 0x10000, RZ ;  /* 0x000100005f8d7824 */ /* 0x000fe200078e00ff */
[----:B------:R-:W-:Y:S01]  /*25230*/  SHF.L.U32 R115, R9, 0x10, RZ ;  /* 0x0000001009737819 */ /* 0x000fe200000006ff */
[----:B------:R-:W-:Y:S01]  /*25240*/  IMAD.U32 R136, R94, 0x10000, RZ ;  /* 0x000100005e887824 */ /* 0x000fe200078e00ff */
[----:B------:R-:W-:Y:S01]  /*25250*/  LEA.HI.SX32 R113, R107, R0, 0x1d ;  /* 0x000000006b717211 */ /* 0x000fe200078feaff */
[----:B------:R-:W-:Y:S01]  /*25260*/  IMAD.U32 R140, R6, 0x10000, RZ ;  /* 0x00010000068c7824 */ /* 0x000fe200078e00ff */
[----:B------:R-:W-:-:S02]  /*25270*/  SHF.L.U32 R139, R71, 0x10, RZ ;  /* 0x00000010478b7819 */ /* 0x000fc400000006ff */
[----:B------:R-:W-:Y:S01]  /*25280*/  F2FP.BF16.F32.PACK_AB R103, R166, R161 ;  /* 0x000000a1a667723e */ /* 0x000fe200000010ff */
[----:B0-----:R-:W-:Y:S01]  /*25290*/  IMAD.WIDE.U32 R106, R113, 0x10, R104 ;  /* 0x00000010716a7825 */ /* 0x001fe200078e0068 */
[----:B------:R-:W-:-:S03]  /*252a0*/  F2FP.BF16.F32.PACK_AB R102, R149, R148 ;  /* 0x000000949566723e */ /* 0x000fc600000010ff */
[----:B------:R-:W-:Y:S01]  /*252b0*/  FFMA.FTZ R149, R110, R115, R137 ;  /* 0x000000736e957223 */ /* 0x000fe20000010089 */
[----:B------:R-:W-:Y:S01]  /*252c0*/  SHF.L.U32 R112, R70, 0x10, RZ ;  /* 0x0000001046707819 */ /* 0x000fe200000006ff */
[----:B------:R-:W-:Y:S01]  /*252d0*/  FFMA.FTZ R161, R108, R139, R141 ;  /* 0x0000008b6ca17223 */ /* 0x000fe2000001008d */
[----:B------:R-:W-:Y:S01]  /*252e0*/  SHF.L.U32 R138, R7, 0x10, RZ ;  /* 0x00000010078a7819 */ /* 0x000fe200000006ff */
[C---:B------:R-:W-:Y:S01]  /*252f0*/  VIADD R139, R113.reuse, 0x40 ;  /* 0x00000040718b7836 */ /* 0x040fe20000000000 */
[C---:B------:R-:W-:Y:S01]  /*25300*/  IADD3 R137, PT, PT, R113.reuse, 0x20, RZ ;  /* 0x0000002071897810 */ /* 0x040fe20007ffe0ff */
[C---:B------:R-:W-:Y:S01]  /*25310*/  VIADD R143, R113.reuse, 0x80 ;  /* 0x00000080718f7836 */ /* 0x040fe20000000000 */
[----:B------:R-:W-:Y:S01]  /*25320*/  IADD3 R141, PT, PT, R113, 0x60, RZ ;  /* 0x00000060718d7810 */ /* 0x000fe20007ffe0ff */
[----:B------:R-:W-:Y:S01]  /*25330*/  FFMA.FTZ R148, R109, R112, R136 ;  /* 0x000000706d947223 */ /* 0x000fe20000010088 */
[----:B------:R-:W-:Y:S01]  /*25340*/  IADD3 R145, PT, PT, R113, 0xa0, RZ ;  /* 0x000000a071917810 */ /* 0x000fe20007ffe0ff */
[----:B------:R-:W-:Y:S01]  /*25350*/  FFMA.FTZ R166, R111, R138, R140 ;  /* 0x0000008a6fa67223 */ /* 0x000fe2000001008c */
[----:B------:R0:W-:Y:S01]  /*25360*/  STG.E.128 desc[UR6][R106.64], R100 ;  /* 0x000000646a007986 */ /* 0x0001e2000c101d06 */
[----:B------:R-:W-:Y:S01]  /*25370*/  IMAD.WIDE.U32 R136, R137, 0x10, R104 ;  /* 0x0000001089887825 */ /* 0x000fe200078e0068 */
[----:B------:R-:W-:-:S02]  /*25380*/  F2FP.BF16.F32.PACK_AB R111, R177, R176 ;  /* 0x000000b0b16f723e */ /* 0x000fc400000010ff */
[----:B------:R-:W-:Y:S01]  /*25390*/  F2FP.BF16.F32.PACK_AB R110, R175, R174 ;  /* 0x000000aeaf6e723e */ /* 0x000fe200000010ff */
[--C-:B------:R-:W-:Y:S01]  /*253a0*/  IMAD.WIDE.U32 R138, R139, 0x10, R104.reuse ;  /* 0x000000108b8a7825 */ /* 0x100fe200078e0068 */
[----:B------:R-:W-:Y:S02]  /*253b0*/  F2FP.BF16.F32.PACK_AB R109, R173, R172 ;  /* 0x000000acad6d723e */ /* 0x000fe400000010ff */
[----:B------:R-:W-:Y:S01]  /*253c0*/  F2FP.BF16.F32.PACK_AB R108, R159, R160 ;  /* 0x000000a09f6c723e */ /* 0x000fe200000010ff */
[--C-:B------:R-:W-:Y:S01]  /*253d0*/  IMAD.WIDE.U32 R140, R141, 0x10, R104.reuse ;  /* 0x000000108d8c7825 */ /* 0x100fe200078e0068 */
[----:B------:R-:W-:Y:S02]  /*253e0*/  F2FP.BF16.F32.PACK_AB R115, R183, R114 ;  /* 0x00000072b773723e */ /* 0x000fe400000010ff */
[----:B------:R-:W-:Y:S01]  /*253f0*/  F2FP.BF16.F32.PACK_AB R114, R181, R178 ;  /* 0x000000b2b572723e */ /* 0x000fe200000010ff */
[----:B------:R-:W-:Y:S01]  /*25400*/  IMAD.WIDE.U32 R142, R143, 0x10, R104 ;  /* 0x000000108f8e7825 */ /* 0x000fe200078e0068 */
[----:B------:R-:W-:-:S02]  /*25410*/  F2FP.BF16.F32.PACK_AB R113, R179, R182 ;  /* 0x000000b6b371723e */ /* 0x000fc400000010ff */
[----:B------:R-:W-:Y:S01]  /*25420*/  F2FP.BF16.F32.PACK_AB R112, R118, R119 ;  /* 0x000000777670723e */ /* 0x000fe200000010ff */
[----:B------:R-:W-:Y:S01]  /*25430*/  IMAD.WIDE.U32 R144, R145, 0x10, R104 ;  /* 0x0000001091907825 */ /* 0x000fe200078e0068 */
[----:B0-----:R-:W-:Y:S02]  /*25440*/  F2FP.BF16.F32.PACK_AB R103, R167, R164 ;  /* 0x000000a4a767723e */ /* 0x001fe400000010ff */
[----:B------:R-:W-:Y:S02]  /*25450*/  F2FP.BF16.F32.PACK_AB R102, R151, R150 ;  /* 0x000000969766723e */ /* 0x000fe400000010ff */
[----:B------:R-:W-:Y:S02]  /*25460*/  F2FP.BF16.F32.PACK_AB R101, R147, R146 ;  /* 0x000000929365723e */ /* 0x000fe400000010ff */
[----:B------:R-:W-:Y:S02]  /*25470*/  F2FP.BF16.F32.PACK_AB R100, R117, R116 ;  /* 0x000000747564723e */ /* 0x000fe400000010ff */
[----:B------:R-:W-:-:S02]  /*25480*/  F2FP.BF16.F32.PACK_AB R107, R171, R158 ;  /* 0x0000009eab6b723e */ /* 0x000fc400000010ff */
[----:B------:R-:W-:Y:S01]  /*25490*/  F2FP.BF16.F32.PACK_AB R106, R153, R152 ;  /* 0x00000098996a723e */ /* 0x000fe200000010ff */
[----:B------:R0:W-:Y:S01]  /*254a0*/  STG.E.128 desc[UR6][R136.64], R100 ;  /* 0x0000006488007986 */ /* 0x0001e2000c101d06 */
[----:B------:R-:W-:Y:S02]  /*254b0*/  F2FP.BF16.F32.PACK_AB R105, R170, R169 ;  /* 0x000000a9aa69723e */ /* 0x000fe400000010ff */
[----:B------:R-:W-:Y:S02]  /*254c0*/  F2FP.BF16.F32.PACK_AB R104, R168, R163 ;  /* 0x000000a3a868723e */ /* 0x000fe400000010ff */
[----:B------:R-:W-:Y:S02]  /*254d0*/  F2FP.BF16.F32.PACK_AB R119, R166, R161 ;  /* 0x000000a1a677723e */ /* 0x000fe400000010ff */
[----:B------:R-:W-:Y:S01]  /*254e0*/  F2FP.BF16.F32.PACK_AB R118, R149, R148 ;  /* 0x000000949576723e */ /* 0x000fe200000010ff */
[----:B------:R0:W-:Y:S01]  /*254f0*/  STG.E.128 desc[UR6][R138.64], R104 ;  /* 0x000000688a007986 */ /* 0x0001e2000c101d06 */
[----:B------:R-:W-:-:S02]  /*25500*/  F2FP.BF16.F32.PACK_AB R117, R187, R184 ;  /* 0x000000b8bb75723e */ /* 0x000fc400000010ff */
[----:B------:R-:W-:Y:S01]  /*25510*/  F2FP.BF16.F32.PACK_AB R116, R185, R180 ;  /* 0x000000b4b974723e */ /* 0x000fe200000010ff */
[----:B------:R0:W-:Y:S04]  /*25520*/  STG.E.128 desc[UR6][R140.64], R108 ;  /* 0x0000006c8c007986 */ /* 0x0001e8000c101d06 */
[----:B------:R0:W-:Y:S04]  /*25530*/  STG.E.128 desc[UR6][R142.64], R112 ;  /* 0x000000708e007986 */ /* 0x0001e8000c101d06 */
[----:B------:R0:W-:Y:S02]  /*25540*/  STG.E.128 desc[UR6][R144.64], R116 ;  /* 0x0000007490007986 */ /* 0x0001e4000c101d06 */
.L_x_2883:
[----:B------:R-:W-:Y:S05]  /*25550*/  BSYNC.RECONVERGENT B0 ;  /* 0x0000000000007941 */ /* 0x000fea0003800200 */
.L_x_2882:
[----:B0-----:R-:W0:Y:S02]  /*25560*/  LDC.64 R100, c[0x0][0x380] ;  /* 0x0000e000ff647b82 */ /* 0x001e240000000a00 */
[----:B0-----:R-:W-:-:S05]  /*25570*/  IMAD R3, R100, 0x4, R3 ;  /* 0x0000000464037824 */ /* 0x001fca00078e0203 */
[----:B------:R-:W-:-:S13]  /*25580*/  ISETP.GE.AND P0, PT, R3, R101, PT ;  /* 0x000000650300720c */ /* 0x000fda0003f06270 */
[----:B------:R-:W-:Y:S05]  /*25590*/  @!P0 BRA `(.L_x_2884) ;  /* 0xfffffdb400c08947 */ /* 0x000fea000383ffff */
[----:B------:R-:W-:Y:S05]  /*255a0*/  EXIT ;  /* 0x000000000000794d */ /* 0x000fea0003800000 */
.L_x_2881:
[----:B------:R-:W-:Y:S01]  /*255b0*/  HFMA2 R140, -RZ, RZ, 0, 1.847743988037109375e-06 ;  /* 0x0000001fff8c7431 */ /* 0x000fe200000001ff */
[----:B------:R-:W-:Y:S01]  /*255c0*/  BSSY B0, `(.L_x_2885) ;  /* 0x0000007000007945 */ /* 0x000fe20003800000 */
[----:B------:R-:W-:Y:S01]  /*255d0*/  MOV R119, R138 ;  /* 0x0000008a00777202 */ /* 0x000fe20000000f00 */
[----:B------:R-:W-:Y:S02]  /*255e0*/  IMAD.MOV.U32 R137, RZ, RZ, 0x1 ;  /* 0x00000001ff897424 */ /* 0x000fe400078e00ff */
[----:B------:R-:W-:-:S07]  /*255f0*/  IMAD.MOV.U32 R118, RZ, RZ, -0x1 ;  /* 0xffffffffff767424 */ /* 0x000fce00078e00ff */
[----:B0----5:R-:W-:Y:S05]  /*25600*/  WARPSYNC.COLLECTIVE R118, `(.L_x_2886) ;  /* 0x0000000076087348 */ /* 0x021fea0003c00000 */
[----:B------:R1:W2:Y:S02]  /*25610*/  SHFL.BFLY P1, R117, R119, R137, R140 ;  /* 0x0c00008977757389 */ /* 0x0002a4000002008c */
[----:B012--5:R-:W-:Y:S05]  /*25620*/  ENDCOLLECTIVE ;  /* 0x000000000000791b */ /* 0x027fea0003800000 */
.L_x_2886:
[----:B------:R-:W-:Y:S05]  /*25630*/  BSYNC B0 ;  /* 0x0000000000007941 */ /* 0x000fea0003800000 */
.L_x_2885:
        /* <DEDUP_REMOVED lines=10> */
.L_x_2887:
[----:B------:R-:W-:Y:S02]  /*256e0*/  IMAD.MOV.U32 R137, RZ, RZ, 0x4 ;  /* 0x00000004ff897424 */ /* 0x000fe400078e00ff */
[----:B------:R-:W-:-:S04]  /*256f0*/  IMAD.MOV.U32 R100, RZ, RZ, R117 ;  /* 0x000000ffff647224 */ /* 0x000fc800078e0075 */
[----:B------:R-:W-:-:S05]  /*25700*/  FADD.FTZ R102, R101, R100 ;  /* 0x0000006465667221 */ /* 0x000fca0000010000 */
[----:B------:R-:W-:-:S07]  /*25710*/  MOV R119, R102 ;  /* 0x0000006600777202 */ /* 0x000fce0000000f00 */
[----:B------:R-:W-:Y:S05]  /*25720*/  WARPSYNC.COLLECTIVE R118, `(.L_x_2888) ;  /* 0x0000000076087348 */ /* 0x000fea0003c00000 */
[----:B------:R0:W1:Y:S02]  /*25730*/  SHFL.BFLY P1, R117, R119, R137, R140 ;  /* 0x0c00008977757389 */ /* 0x000064000002008c */
[----:B01----:R-:W-:Y:S05]  /*25740*/  ENDCOLLECTIVE ;  /* 0x000000000000791b */ /* 0x003fea0003800000 */
.L_x_2888:
[----:B------:R-:W-:Y:S01]  /*25750*/  HFMA2 R137, -RZ, RZ, 0, 4.76837158203125e-07 ;  /* 0x00000008ff897431 */ /* 0x000fe200000001ff */
[----:B------:R-:W-:-:S05]  /*25760*/  MOV R103, R117 ;  /* 0x0000007500677202 */ /* 0x000fca0000000f00 */
[----:B------:R-:W-:-:S04]  /*25770*/  FADD.FTZ R103, R102, R103 ;  /* 0x0000006766677221 */ /* 0x000fc80000010000 */
[----:B------:R-:W-:-:S07]  /*25780*/  IMAD.MOV.U32 R119, RZ, RZ, R103 ;  /* 0x000000ffff777224 */ /* 0x000fce00078e0067 */
[----:B------:R-:W-:Y:S05]  /*25790*/  WARPSYNC.COLLECTIVE R118, `(.L_x_2889) ;  /* 0x0000000076087348 */ /* 0x000fea0003c00000 */
[----:B------:R0:W1:Y:S02]  /*257a0*/  SHFL.BFLY P1, R117, R119, R137, R140 ;  /* 0x0c00008977757389 */ /* 0x000064000002008c */
[----:B01----:R-:W-:Y:S05]  /*257b0*/  ENDCOLLECTIVE ;  /* 0x000000000000791b */ /* 0x003fea0003800000 */
.L_x_2889:
[----:B------:R-:W-:Y:S02]  /*257c0*/  IMAD.MOV.U32 R137, RZ, RZ, 0x10 ;  /* 0x00000010ff897424 */ /* 0x000fe400078e00ff */
[----:B------:R-:W-:-:S04]  /*257d0*/  IMAD.MOV.U32 R100, RZ, RZ, R117 ;  /* 0x000000ffff647224 */ /* 0x000fc800078e0075 */
[----:B------:R-:W-:-:S05]  /*257e0*/  FADD.FTZ R116, R103, R100 ;  /* 0x0000006467747221 */ /* 0x000fca0000010000 */
[----:B------:R-:W-:-:S07]  /*257f0*/  MOV R119, R116 ;  /* 0x0000007400777202 */ /* 0x000fce0000000f00 */
[----:B------:R-:W-:Y:S05]  /*25800*/  WARPSYNC.COLLECTIVE R118, `(.L_x_2890) ;  /* 0x0000000076087348 */ /* 0x000fea0003c00000 */
[----:B------:R0:W1:Y:S02]  /*25810*/  SHFL.BFLY P1, R117, R119, R137, R140 ;  /* 0x0c00008977757389 */ /* 0x000064000002008c */
[----:B01----:R-:W-:Y:S05]  /*25820*/  ENDCOLLECTIVE ;  /* 0x000000000000791b */ /* 0x003fea0003800000 */
.L_x_2890:
        /* <DEDUP_REMOVED lines=104> */
.L_x_2891:
[----:B------:R-:W-:Y:S02]  /*25eb0*/  IMAD.MOV.U32 R137, RZ, RZ, 0x2 ;  /* 0x00000002ff897424 */ /* 0x000fe400078e00ff */
[----:B------:R-:W-:-:S04]  /*25ec0*/  IMAD.MOV.U32 R101, RZ, RZ, R117 ;  /* 0x000000ffff657224 */ /* 0x000fc800078e0075 */
[----:B------:R-:W-:-:S05]  /*25ed0*/  FADD.FTZ R101, R100, R101 ;  /* 0x0000006564657221 */ /* 0x000fca0000010000 */
[----:B------:R-:W-:-:S07]  /*25ee0*/  MOV R119, R101 ;  /* 0x0000006500777202 */ /* 0x000fce0000000f00 */
[----:B------:R-:W-:Y:S05]  /*25ef0*/  WARPSYNC.COLLECTIVE R118, `(.L_x_2892) ;  /* 0x0000000076087348 */ /* 0x000fea0003c00000 */
[----:B------:R0:W1:Y:S02]  /*25f00*/  SHFL.BFLY P1, R117, R119, R137, R140 ;  /* 0x0c00008977757389 */ /* 0x000064000002008c */
[----:B01----:R-:W-:Y:S05]  /*25f10*/  ENDCOLLECTIVE ;  /* 0x000000000000791b */ /* 0x003fea0003800000 */
.L_x_2892:
[----:B------:R-:W-:Y:S01]  /*25f20*/  HFMA2 R137, -RZ, RZ, 0, 2.384185791015625e-07 ;  /* 0x00000004ff897431 */ /* 0x000fe200000001ff */
[----:B------:R-:W-:-:S05]  /*25f30*/  MOV R102, R117 ;  /* 0x0000007500667202 */ /* 0x000fca0000000f00 */
[----:B------:R-:W-:-:S04]  /*25f40*/  FADD.FTZ R102, R101, R102 ;  /* 0x0000006665667221 */ /* 0x000fc80000010000 */
[----:B------:R-:W-:-:S07]  /*25f50*/  IMAD.MOV.U32 R119, RZ, RZ, R102 ;  /* 0x000000ffff777224 */ /* 0x000fce00078e0066 */
[----:B------:R-:W-:Y:S05]  /*25f60*/  WARPSYNC.COLLECTIVE R118, `(.L_x_2893) ;  /* 0x0000000076087348 */ /* 0x000fea0003c00000 */
[----:B------:R0:W1:Y:S02]  /*25f70*/  SHFL.BFLY P1, R117, R119, R137, R140 ;  /* 0x0c00008977757389 */ /* 0x000064000002008c */
[----:B01----:R-:W-:Y:S05]  /*25f80*/  ENDCOLLECTIVE ;  /* 0x000000000000791b */ /* 0x003fea0003800000 */
.L_x_2893:
[----:B------:R-:W-:Y:S02]  /*25f90*/  IMAD.MOV.U32 R137, RZ, RZ, 0x8 ;  /* 0x00000008ff897424 */ /* 0x000fe400078e00ff */
[----:B------:R-:W-:-:S04]  /*25fa0*/  IMAD.MOV.U32 R103, RZ, RZ, R117 ;  /* 0x000000ffff677224 */ /* 0x000fc800078e0075 */
[----:B------:R-:W-:-:S05]  /*25fb0*/  FADD.FTZ R103, R102, R103 ;  /* 0x0000006766677221 */ /* 0x000fca0000010000 */
[----:B------:R-:W-:-:S07]  /*25fc0*/  MOV R119, R103 ;  /* 0x0000006700777202 */ /* 0x000fce0000000f00 */
[----:B------:R-:W-:Y:S05]  /*25fd0*/  WARPSYNC.COLLECTIVE R118, `(.L_x_2894) ;  /* 0x0000000076087348 */ /* 0x000fea0003c00000 */
[----:B------:R0:W1:Y:S02]  /*25fe0*/  SHFL.BFLY P1, R117, R119, R137, R140 ;  /* 0x0c00008977757389 */ /* 0x000064000002008c */
[----:B01----:R-:W-:Y:S05]  /*25ff0*/  ENDCOLLECTIVE ;  /* 0x000000000000791b */ /* 0x003fea0003800000 */
.L_x_2894:
[----:B------:R-:W-:Y:S01]  /*26000*/  HFMA2 R137, -RZ, RZ, 0, 9.5367431640625e-07 ;  /* 0x00000010ff897431 */ /* 0x000fe200000001ff */
[----:B------:R-:W-:-:S05]  /*26010*/  MOV R116, R117 ;  /* 0x0000007500747202 */ /* 0x000fca0000000f00 */
[----:B------:R-:W-:-:S04]  /*26020*/  FADD.FTZ R116, R103, R116 ;  /* 0x0000007467747221 */ /* 0x000fc80000010000 */
[----:B------:R-:W-:-:S07]  /*26030*/  IMAD.MOV.U32 R119, RZ, RZ, R116 ;  /* 0x000000ffff777224 */ /* 0x000fce00078e0074 */
[----:B------:R-:W-:Y:S05]  /*26040*/  WARPSYNC.COLLECTIVE R118, `(.L_x_2895) ;  /* 0x0000000076087348 */ /* 0x000fea0003c00000 */
[----:B------:R0:W1:Y:S02]  /*26050*/  SHFL.BFLY P1, R117, R119, R137, R140 ;  /* 0x0c00008977757389 */ /* 0x000064000002008c */
[----:B01----:R-:W-:Y:S05]  /*26060*/  ENDCOLLECTIVE ;  /* 0x000000000000791b */ /* 0x003fea0003800000 */
.L_x_2895:
[----:B------:R-:W-:Y:S05]  /*26070*/  BRA `(.L_x_2896) ;  /* 0xffffffe000707947 */ /* 0x000fea000383ffff */
.L_x_2897:
        /* <DEDUP_REMOVED lines=16> */
.L_x_54339:


//--------------------- .text._ZN10layer_norm13ln_fwd_kernelINS_13Kernel_traitsI13__nv_bfloat16S2_S2_S2_fjLj1536ELj1ELj4ELj1ELj16ENS_18Kernel_traits_baseILj1536ES2_S2_S2_S2_fjLj128EEEEELb1ELb1ELb0ELb0EEEvNS_9FwdParamsE --------------------------
	.section	.text._ZN10layer_norm13ln_fwd_kernelINS_13Kernel_traitsI13__nv_bfloat16S2_S2_S2_fjLj1536ELj1ELj4ELj1ELj16ENS_18Kernel_traits_baseILj1536ES2_S2_S2_S2_fjLj128EEEEELb1ELb1ELb0ELb0EEEvNS_9FwdParamsE,"ax",@progbits
	.align	128
        .global         _ZN10layer_norm13ln_fwd_kernelINS_13Kernel_traitsI13__nv_bfloat16S2_S2_S2_fjLj1536ELj1ELj4ELj1ELj16ENS_18Kernel_traits_baseILj1536ES2_S2_S2_S2_fjLj128EEEEELb1ELb1ELb0ELb0EEEvNS_9FwdParamsE
        .type           _ZN10layer_norm13ln_fwd_kernelINS_13Kernel_traitsI13__nv_bfloat16S2_S2_S2_fjLj1536ELj1ELj4ELj1ELj16ENS_18Kernel_traits_baseILj1536ES2_S2_S2_S2_fjLj128EEEEELb1ELb1ELb0ELb0EEEvNS_9FwdParamsE,@function
        .size           _ZN10layer_norm13ln_fwd_kernelINS_13Kernel_traitsI13__nv_bfloat16S2_S2_S2_fjLj1536ELj1ELj4ELj1ELj16ENS_18Kernel_traits_baseILj1536ES2_S2_S2_S2_fjLj128EEEEELb1ELb1ELb0ELb0EEEvNS_9FwdParamsE,(.L_x_54340 - _ZN10layer_norm13ln_fwd_kernelINS_13Kernel_traitsI13__nv_bfloat16S2_S2_S2_fjLj1536ELj1ELj4ELj1ELj16ENS_18Kernel_traits_baseILj1536ES2_S2_S2_S2_fjLj128EEEEELb1ELb1ELb0ELb0EEEvNS_9FwdParamsE)
        .other          _ZN10layer_norm13ln_fwd_kernelINS_13Kernel_traitsI13__nv_bfloat16S2_S2_S2_fjLj1536ELj1ELj4ELj1ELj16ENS_18Kernel_traits_baseILj1536ES2_S2_S2_S2_fjLj128EEEEELb1ELb1ELb0ELb0EEEvNS_9FwdParamsE,@"STO_CUDA_ENTRY STV_DEFAULT"
_ZN10layer_norm13ln_fwd_kernelINS_13Kernel_traitsI13__nv_bfloat16S2_S2_S2_fjLj1536ELj1ELj4ELj1ELj16ENS_18Kernel_traits_baseILj1536ES2_S2_S2_S2_fjLj128EEEEELb1ELb1ELb0ELb0EEEvNS_9FwdParamsE:
.text._ZN10layer_norm13ln_fwd_kernelINS_13Kernel_traitsI13__nv_bfloat16S2_S2_S2_fjLj1536ELj1ELj4ELj1ELj16ENS_18Kernel_traits_baseILj1536ES2_S2_S2_S2_fjLj128EEEEELb1ELb1ELb0ELb0EEEvNS_9FwdParamsE:
[----:B------:R-:W-:Y:S01]  /*0000*/  LDC R1, c[0x0][0x37c] ;  /* 0x0000df00ff017b82 */ /* 0x000fe20000000800 */
[----:B------:R-:W0:Y:S07]  /*0010*/  LDCU.U8 UR4, c[0x0][0x464] ;  /* 0x00008c80ff0477ac */ /* 0x000e2e0008000000 */
[----:B------:R-:W1:Y:S01]  /*0020*/  LDC R0, c[0x0][0x458] ;  /* 0x00011600ff007b82 */ /* 0x000e620000000800 */
[----:B------:R-:W2:Y:S01]  /*0030*/  LDCU.64 UR6, c[0x0][0x450] ;  /* 0x00008a00ff0677ac */ /* 0x000ea20008000a00 */
[----:B------:R-:W3:Y:S06]  /*0040*/  LDCU.64 UR8, c[0x0][0x358] ;  /* 0x00006b00ff0877ac */ /* 0x000eec0008000a00 */
[----:B------:R-:W4:Y:S01]  /*0050*/  LDC R7, c[0x0][0x45c] ;  /* 0x00011700ff077b82 */ /* 0x000f220000000800 */
[----:B------:R-:W5:Y:S01]  /*0060*/  S2R R155, SR_TID.X ;  /* 0x00000000009b7919 */ /* 0x000f620000002100 */
[----:B------:R-:W4:Y:S06]  /*0070*/  LDCU.64 UR10, c[0x0][0x438] ;  /* 0x00008700ff0a77ac */ /* 0x000f2c0008000a00 */
[----:B------:R-:W5:Y:S01]  /*0080*/  LDC R11, c[0x0][0x388] ;  /* 0x0000e200ff0b7b82 */ /* 0x000f620000000800 */
[----:B0-----:R-:W-:Y:S01]  /*0090*/  ISETP.NE.AND P0, PT, RZ, UR4, PT ;  /* 0x00000004ff007c0c */ /* 0x001fe2000bf05270 */
[----:B--2---:R-:W-:-:S02]  /*00a0*/  IMAD.U32 R2, RZ, RZ, UR6 ;  /* 0x00000006ff027e24 */ /* 0x004fc4000f8e00ff */
[----:B------:R-:W-:-:S10]  /*00b0*/  IMAD.U32 R3, RZ, RZ, UR7 ;  /* 0x00000007ff037e24 */ /* 0x000fd4000f8e00ff */
[----:B-1----:R-:W-:Y:S01]  /*00c0*/  @P0 MOV R4, R0 ;  /* 0x0000000000040202 */ /* 0x002fe20000000f00 */
[----:B---3--:R-:W2:Y:S01]  /*00d0*/  @P0 LDG.E.64 R2, desc[UR8][R2.64] ;  /* 0x0000000802020981 */ /* 0x008ea2000c1e1b00 */
[----:B----4-:R-:W-:Y:S01]  /*00e0*/  @P0 IMAD.MOV.U32 R5, RZ, RZ, R7 ;  /* 0x000000ffff050224 */ /* 0x010fe200078e0007 */
[----:B------:R-:W0:Y:S05]  /*00f0*/  @P0 LDC R9, c[0x0][0x460] ;  /* 0x00011800ff090b82 */ /* 0x000e2a0000000800 */
[----:B------:R-:W0:Y:S01]  /*0100*/  @P0 LDG.E.64 R4, desc[UR8][R4.64] ;  /* 0x0000000804040981 */ /* 0x000e22000c1e1b00 */
[----:B------:R-:W-:Y:S01]  /*0110*/  UISETP.NE.U32.AND UP0, UPT, UR10, URZ, UPT ;  /* 0x000000ff0a00728c */ /* 0x000fe2000bf05070 */
[----:B------:R-:W-:Y:S01]  /*0120*/  BSSY.RECONVERGENT B0, `(.L_x_2898) ;  /* 0x00000ab000007945 */ /* 0x000fe20003800200 */
[----:B------:R-:W1:Y:S01]  /*0130*/  S2UR UR5, SR_CTAID.X ;  /* 0x00000000000579c3 */ /* 0x000e620000002500 */
[----:B-----5:R-:W-:Y:S01]  /*0140*/  LOP3.LUT R157, R155, 0x1f, RZ, 0xc, !PT ;  /* 0x0000001f9b9d7812 */ /* 0x020fe200078e0cff */
[----:B------:R-:W-:Y:S01]  /*0150*/  UISETP.NE.AND.EX UP0, UPT, UR11, URZ, UPT, UP0 ;  /* 0x000000ff0b00728c */ /* 0x000fe2000bf05300 */
[----:B------:R-:W-:-:S05]  /*0160*/  SHF.R.U32.HI R154, RZ, 0x5, R155 ;  /* 0x00000005ff9a7819 */ /* 0x000fca000001169b */
[----:B------:R-:W3:Y:S01]  /*0170*/  LDC R156, c[0x0][0x360] ;  /* 0x0000d800ff9c7b82 */ /* 0x000ee20000000800 */
[----:B-1----:R-:W-:-:S06]  /*0180*/  USHF.L.U32 UR4, UR5, 0x2, URZ ;  /* 0x0000000205047899 */ /* 0x002fcc00080006ff */
[----:B------:R-:W-:Y:S01]  /*0190*/  LOP3.LUT R154, R154, UR4, RZ, 0xfc, !PT ;  /* 0x000000049a9a7c12 */ /* 0x000fe2000f8efcff */
[----:B---3--:R-:W-:Y:S01]  /*01a0*/  IMAD R156, R156, UR5, R155 ;  /* 0x000000059c9c7c24 */ /* 0x008fe2000f8e029b */
[----:B------:R-:W-:Y:S02]  /*01b0*/  LOP3.LUT R155, R155, 0x1f, RZ, 0xc0, !PT ;  /* 0x0000001f9b9b7812 */ /* 0x000fe400078ec0ff */
[----:B--2---:R-:W-:Y:S02]  /*01c0*/  @P0 R2UR UR6, R2 ;  /* 0x00000000020602ca */ /* 0x004fe400000e0000 */
[----:B------:R-:W-:Y:S02]  /*01d0*/  @P0 R2UR UR7, R3 ;  /* 0x00000000030702ca */ /* 0x000fe400000e0000 */
[----:B------:R-:W-:Y:S02]  /*01e0*/  SHF.R.S32.HI R2, RZ, 0x1f, R11 ;  /* 0x0000001fff027819 */ /* 0x000fe4000001140b */
[----:B0-----:R-:W-:-:S02]  /*01f0*/  @P0 IADD3 R0, P1, PT, R4, R9, RZ ;  /* 0x0000000904000210 */ /* 0x001fc40007f3e0ff */
[----:B------:R-:W-:-:S03]  /*0200*/  LEA.HI R2, R2, R11, RZ, 0x3 ;  /* 0x0000000b02027211 */ /* 0x000fc600078f18ff */
[----:B------:R-:W-:Y:S01]  /*0210*/  @P0 IMAD.X R7, RZ, RZ, R5, P1 ;  /* 0x000000ffff070224 */ /* 0x000fe200008e0605 */
[----:B------:R-:W-:Y:S01]  /*0220*/  LEA.HI.SX32 R157, R2, R157, 0x1d ;  /* 0x0000009d029d7211 */ /* 0x000fe200078feaff */
[----:B------:R-:W-:Y:S02]  /*0230*/  UIADD3 UR14, UPT, UPT, UR6, -0x61c88647, URZ ;  /* 0x9e3779b9060e7890 */ /* 0x000fe4000fffe0ff */
[----:B------:R-:W-:Y:S01]  /*0240*/  UIADD3 UR15, UPT, UPT, UR7, -0x4498517b, URZ ;  /* 0xbb67ae85070f7890 */ /* 0x000fe2000fffe0ff */
[--C-:B------:R-:W-:Y:S01]  /*0250*/  SHF.R.U64 R153, R0, 0x2, R7.reuse ;  /* 0x0000000200997819 */ /* 0x100fe20000001207 */
[----:B------:R-:W-:Y:S01]  /*0260*/  UIADD3 UR16, UPT, UPT, UR6, 0x3c6ef372, URZ ;  /* 0x3c6ef37206107890 */ /* 0x000fe2000fffe0ff */
[----:B------:R-:W-:Y:S01]  /*0270*/  SHF.R.U32.HI R152, RZ, 0x2, R7 ;  /* 0x00000002ff987819 */ /* 0x000fe20000011607 */
[----:B------:R-:W-:Y:S02]  /*0280*/  UIADD3 UR17, UPT, UPT, UR7, 0x76cf5d0a, URZ ;  /* 0x76cf5d0a07117890 */ /* 0x000fe4000fffe0ff */
[----:B------:R-:W-:-:S02]  /*0290*/  UIADD3 UR18, UPT, UPT, UR6, -0x255992d5, URZ ;  /* 0xdaa66d2b06127890 */ /* 0x000fc4000fffe0ff */
[----:B------:R-:W-:Y:S02]  /*02a0*/  UIADD3 UR19, UPT, UPT, UR7, 0x32370b8f, URZ ;  /* 0x32370b8f07137890 */ /* 0x000fe4000fffe0ff */
[----:B------:R-:W-:Y:S02]  /*02b0*/  UIADD3 UR20, UPT, UPT, UR6, 0x78dde6e4, URZ ;  /* 0x78dde6e406147890 */ /* 0x000fe4000fffe0ff */
[----:B------:R-:W-:Y:S02]  /*02c0*/  UIADD3 UR21, UPT, UPT, UR7, -0x126145ec, URZ ;  /* 0xed9eba1407157890 */ /* 0x000fe4000fffe0ff */
[----:B------:R-:W-:Y:S02]  /*02d0*/  UIADD3 UR22, UPT, UPT, UR6, 0x1715609d, URZ ;  /* 0x1715609d06167890 */ /* 0x000fe4000fffe0ff */
[----:B------:R-:W-:Y:S02]  /*02e0*/  UIADD3 UR23, UPT, UPT, UR7, -0x56f99767, URZ ;  /* 0xa906689907177890 */ /* 0x000fe4000fffe0ff */
[----:B------:R-:W-:-:S02]  /*02f0*/  UIADD3 UR24, UPT, UPT, UR6, -0x4ab325aa, URZ ;  /* 0xb54cda5606187890 */ /* 0x000fc4000fffe0ff */
[----:B------:R-:W-:Y:S02]  /*0300*/  UIADD3 UR25, UPT, UPT, UR7, 0x646e171e, URZ ;  /* 0x646e171e07197890 */ /* 0x000fe4000fffe0ff */
[----:B------:R-:W-:Y:S02]  /*0310*/  UIADD3 UR26, UPT, UPT, UR6, 0x5384540f, URZ ;  /* 0x5384540f061a7890 */ /* 0x000fe4000fffe0ff */
[----:B------:R-:W-:Y:S02]  /*0320*/  UIADD3 UR27, UPT, UPT, UR7, 0x1fd5c5a3, URZ ;  /* 0x1fd5c5a3071b7890 */ /* 0x000fe4000fffe0ff */
[----:B------:R-:W-:Y:S02]  /*0330*/  UIADD3 UR28, UPT, UPT, UR6, -0xe443238, URZ ;  /* 0xf1bbcdc8061c7890 */ /* 0x000fe4000fffe0ff */
[----:B------:R-:W-:Y:S02]  /*0340*/  UIADD3 UR29, UPT, UPT, UR7, -0x24c28bd8, URZ ;  /* 0xdb3d7428071d7890 */ /* 0x000fe4000fffe0ff */
[----:B------:R-:W-:-:S02]  /*0350*/  UIADD3 UR30, UPT, UPT, UR6, -0x700cb87f, URZ ;  /* 0x8ff34781061e7890 */ /* 0x000fc4000fffe0ff */
[----:B------:R-:W-:Y:S01]  /*0360*/  UIADD3 UR31, UPT, UPT, UR7, -0x695add53, URZ ;  /* 0x96a522ad071f7890 */ /* 0x000fe2000fffe0ff */
[----:B------:R-:W-:Y:S11]  /*0370*/  BRA.U !UP0, `(.L_x_2899) ;  /* 0x0000000508107547 */ /* 0x000ff6000b800000 */
        /* <DEDUP_REMOVED lines=17> */
[----:B--2---:R-:W-:-:S04]  /*0490*/  @P1 IMAD.WIDE.U32 R12, R33, 0x10, R12 ;  /* 0x00000010210c1825 */ /* 0x004fc800078e000c */
[----:B------:R-:W-:Y:S01]  /*04a0*/  @P1 VIADD R33, R33, 0x20 ;  /* 0x0000002021211836 */ /* 0x000fe20000000000 */
[----:B------:R0:W5:Y:S02]  /*04b0*/  @P1 LDG.E.128 R96, desc[UR8][R12.64] ;  /* 0x000000080c601981 */ /* 0x000164000c1e1d00 */
[----:B------:R-:W2:Y:S08]  /*04c0*/  @P3 LDC.64 R20, c[0x0][0x3d0] ;  /* 0x0000f400ff143b82 */ /* 0x000eb00000000a00 */
[----:B------:R-:W0:Y:S08]  /*04d0*/  @P3 LDC.64 R22, c[0x0][0x438] ;  /* 0x00010e00ff163b82 */ /* 0x000e300000000a00 */
[----:B------:R-:W0:Y:S08]  /*04e0*/  @P3 LDC.64 R24, c[0x0][0x3e8] ;  /* 0x0000fa00ff183b82 */ /* 0x000e300000000a00 */
[----:B------:R-:W0:Y:S08]  /*04f0*/  @P4 LDC.64 R26, c[0x0][0x3d0] ;  /* 0x0000f400ff1a4b82 */ /* 0x000e300000000a00 */
[----:B------:R-:W0:Y:S08]  /*0500*/  @P4 LDC.64 R28, c[0x0][0x438] ;  /* 0x00010e00ff1c4b82 */ /* 0x000e300000000a00 */
[----:B------:R-:W0:Y:S01]  /*0510*/  @P4 LDC.64 R30, c[0x0][0x3e8] ;  /* 0x0000fa00ff1e4b82 */ /* 0x000e220000000a00 */
[----:B---3--:R-:W-:-:S04]  /*0520*/  @P2 IMAD.WIDE.U32 R14, R33, 0x10, R14 ;  /* 0x00000010210e2825 */ /* 0x008fc800078e000e */
[C---:B----4-:R-:W-:Y:S01]  /*0530*/  @P2 IMAD.WIDE.U32 R16, R33.reuse, 0x10, R16 ;  /* 0x0000001021102825 */ /* 0x050fe200078e0010 */
[----:B------:R3:W5:Y:S02]  /*0540*/  @P2 LDG.E.128 R92, desc[UR8][R14.64] ;  /* 0x000000080e5c2981 */ /* 0x000764000c1e1d00 */
[----:B------:R-:W4:Y:S01]  /*0550*/  @P0 LDC.64 R2, c[0x0][0x3d0] ;  /* 0x0000f400ff020b82 */ /* 0x000f220000000a00 */
[C---:B-1----:R-:W-:Y:S01]  /*0560*/  @P2 IMAD.WIDE.U32 R18, R33.reuse, 0x10, R18 ;  /* 0x0000001021122825 */ /* 0x042fe200078e0012 */
[----:B------:R3:W5:Y:S03]  /*0570*/  @P2 LD.E.128 R88, desc[UR8][R16.64] ;  /* 0x0000000810582980 */ /* 0x000766000c101d00 */
[----:B------:R-:W-:Y:S01]  /*0580*/  @P2 VIADD R33, R33, 0x20 ;  /* 0x0000002021212836 */ /* 0x000fe20000000000 */
[----:B------:R3:W5:Y:S02]  /*0590*/  @P2 LDG.E.128 R84, desc[UR8][R18.64] ;  /* 0x0000000812542981 */ /* 0x000764000c1e1d00 */
[----:B------:R-:W1:Y:S01]  /*05a0*/  @P0 LDC.64 R4, c[0x0][0x438] ;  /* 0x00010e00ff040b82 */ /* 0x000e620000000a00 */
[----:B--2---:R-:W-:-:S04]  /*05b0*/  @P3 IMAD.WIDE.U32 R20, R33, 0x10, R20 ;  /* 0x0000001021143825 */ /* 0x004fc800078e0014 */
[C---:B0-----:R-:W-:Y:S01]  /*05c0*/  @P3 IMAD.WIDE.U32 R22, R33.reuse, 0x10, R22 ;  /* 0x0000001021163825 */ /* 0x041fe200078e0016 */
[----:B------:R3:W5:Y:S02]  /*05d0*/  @P3 LDG.E.128 R80, desc[UR8][R20.64] ;  /* 0x0000000814503981 */ /* 0x000764000c1e1d00 */
[----:B------:R-:W0:Y:S01]  /*05e0*/  @P0 LDC.64 R6, c[0x0][0x3e8] ;  /* 0x0000fa00ff060b82 */ /* 0x000e220000000a00 */
        /* <DEDUP_REMOVED lines=8> */
[----:B------:R3:W5:Y:S03]  /*0670*/  @P4 LD.E.128 R64, desc[UR8][R28.64] ;  /* 0x000000081c404980 */ /* 0x000766000c101d00 */
[C---:B----4-:R-:W-:Y:S01]  /*0680*/  @P0 IMAD.WIDE.U32 R2, R155.reuse, 0x10, R2 ;  /* 0x000000109b020825 */ /* 0x050fe200078e0002 */
[----:B------:R3:W5:Y:S03]  /*0690*/  @P4 LDG.E.128 R60, desc[UR8][R30.64] ;  /* 0x000000081e3c4981 */ /* 0x000766000c1e1d00 */
[C---:B-1----:R-:W-:Y:S01]  /*06a0*/  @P0 IMAD.WIDE.U32 R4, R155.reuse, 0x10, R4 ;  /* 0x000000109b040825 */ /* 0x042fe200078e0004 */
[----:B------:R3:W5:Y:S03]  /*06b0*/  @P0 LDG.E.128 R116, desc[UR8][R2.64] ;  /* 0x0000000802740981 */ /* 0x000766000c1e1d00 */
[----:B0-----:R-:W-:Y:S01]  /*06c0*/  @P0 IMAD.WIDE.U32 R6, R155, 0x10, R6 ;  /* 0x000000109b060825 */ /* 0x001fe200078e0006 */
[----:B------:R3:W5:Y:S04]  /*06d0*/  @P0 LD.E.128 R112, desc[UR8][R4.64] ;  /* 0x0000000804700980 */ /* 0x000768000c101d00 */
[----:B------:R3:W5:Y:S01]  /*06e0*/  @P0 LDG.E.128 R108, desc[UR8][R6.64] ;  /* 0x00000008066c0981 */ /* 0x000762000c1e1d00 */
[----:B------:R-:W-:Y:S01]  /*06f0*/  ISETP.GE.U32.AND P0, PT, R157, 0xc0, PT ;  /* 0x000000c09d00780c */ /* 0x000fe20003f06070 */
[----:B------:R-:W-:-:S12]  /*0700*/  @P4 VIADD R33, R33, 0x20 ;  /* 0x0000002021214836 */ /* 0x000fd80000000000 */
[----:B---3--:R-:W-:Y:S05]  /*0710*/  @!P0 BRA `(.L_x_2900) ;  /* 0x00000004002c8947 */ /* 0x008fea0003800000 */
        /* <DEDUP_REMOVED lines=10> */
.L_x_2899:
[C---:B------:R-:W-:Y:S01]  /*07c0*/  ISETP.GE.U32.AND P1, PT, R157.reuse, 0x40, PT ;  /* 0x000000409d00780c */ /* 0x040fe20003f26070 */
[----:B------:R-:W-:Y:S01]  /*07d0*/  IMAD.MOV.U32 R31, RZ, RZ, R155 ;  /* 0x000000ffff1f7224 */ /* 0x000fe200078e009b */
[C---:B------:R-:W-:Y:S02]  /*07e0*/  ISETP.GE.U32.AND P2, PT, R157.reuse, 0x60, PT ;  /* 0x000000609d00780c */ /* 0x040fe40003f46070 */
[C---:B------:R-:W-:Y:S02]  /*07f0*/  ISETP.GE.U32.AND P3, PT, R157.reuse, 0x80, PT ;  /* 0x000000809d00780c */ /* 0x040fe40003f66070 */
[C---:B------:R-:W-:Y:S02]  /*0800*/  ISETP.GE.U32.AND P4, PT, R157.reuse, 0xa0, PT ;  /* 0x000000a09d00780c */ /* 0x040fe40003f86070 */
[C---:B------:R-:W-:Y:S02]  /*0810*/  ISETP.GE.U32.AND P0, PT, R157.reuse, 0x20, PT ;  /* 0x000000209d00780c */ /* 0x040fe40003f06070 */
[----:B------:R-:W-:-:S03]  /*0820*/  ISETP.GE.U32.AND P5, PT, R157, 0xc0, PT ;  /* 0x000000c09d00780c */ /* 0x000fc60003fa6070 */
        /* <DEDUP_REMOVED lines=20> */
[----:B------:R0:W5:Y:S02]  /*0970*/  @P3 LDG.E.128 R80, desc[UR8][R18.64] ;  /* 0x0000000812503981 */ /* 0x000164000c1e1d00 */
[----:B------:R-:W4:Y:S01]  /*0980*/  @P5 LDC.64 R26, c[0x0][0x3d0] ;  /* 0x0000f400ff1a5b82 */ /* 0x000f220000000a00 */
[----:B-1----:R-:W-:-:S04]  /*0990*/  @P3 IMAD.WIDE.U32 R20, R31, 0x10, R20 ;  /* 0x000000101f143825 */ /* 0x002fc800078e0014 */
[----:B------:R-:W-:Y:S01]  /*09a0*/  @P3 VIADD R31, R31, 0x20 ;  /* 0x000000201f1f3836 */ /* 0x000fe20000000000 */
        /* <DEDUP_REMOVED lines=11> */
[----:B-1----:R-:W-:-:S05]  /*0a60*/  @P5 IMAD.WIDE.U32 R8, R31, 0x10, R28 ;  /* 0x000000101f085825 */ /* 0x002fca00078e001c */
[----:B------:R0:W5:Y:S01]  /*0a70*/  @P5 LDG.E.128 R48, desc[UR8][R8.64] ;  /* 0x0000000808305981 */ /* 0x000162000c1e1d00 */
[----:B--2---:R-:W-:-:S05]  /*0a80*/  @P0 IMAD.WIDE.U32 R10, R155, 0x10, R10 ;  /* 0x000000109b0a0825 */ /* 0x004fca00078e000a */
[----:B------:R0:W5:Y:S01]  /*0a90*/  @P0 LDG.E.128 R116, desc[UR8][R10.64] ;  /* 0x000000080a740981 */ /* 0x000162000c1e1d00 */
[----:B---3--:R-:W-:-:S05]  /*0aa0*/  @P0 IMAD.WIDE.U32 R12, R155, 0x10, R12 ;  /* 0x000000109b0c0825 */ /* 0x008fca00078e000c */
[----:B------:R0:W5:Y:S01]  /*0ab0*/  @P0 LDG.E.128 R108, desc[UR8][R12.64] ;  /* 0x000000080c6c0981 */ /* 0x000162000c1e1d00 */
[----:B------:R-:W-:Y:S02]  /*0ac0*/  HFMA2 R90, -RZ, RZ, 0, 0 ;  /* 0x00000000ff5a7431 */ /* 0x000fe400000001ff */
[----:B------:R-:W-:Y:S01]  /*0ad0*/  IMAD.MOV.U32 R66, RZ, RZ, RZ ;  /* 0x000000ffff427224 */ /* 0x000fe200078e00ff */
[----:B------:R-:W-:Y:S01]  /*0ae0*/  CS2R R64, SRZ ;  /* 0x0000000000407805 */ /* 0x000fe2000001ff00 */
[----:B------:R-:W-:Y:S01]  /*0af0*/  IMAD.MOV.U32 R78, RZ, RZ, RZ ;  /* 0x000000ffff4e7224 */ /* 0x000fe200078e00ff */
[----:B------:R-:W-:Y:S02]  /*0b00*/  CS2R R76, SRZ ;  /* 0x00000000004c7805 */ /* 0x000fe4000001ff00 */
[----:B------:R-:W-:Y:S01]  /*0b10*/  CS2R R88, SRZ ;  /* 0x0000000000587805 */ /* 0x000fe2000001ff00 */
[----:B------:R-:W-:Y:S01]  /*0b20*/  IMAD.MOV.U32 R102, RZ, RZ, RZ ;  /* 0x000000ffff667224 */ /* 0x000fe200078e00ff */
[----:B------:R-:W-:Y:S01]  /*0b30*/  CS2R R100, SRZ ;  /* 0x0000000000647805 */ /* 0x000fe2000001ff00 */
[----:B------:R-:W-:Y:S01]  /*0b40*/  IMAD.MOV.U32 R114, RZ, RZ, RZ ;  /* 0x000000ffff727224 */ /* 0x000fe200078e00ff */
[----:B------:R-:W-:-:S02]  /*0b50*/  CS2R R112, SRZ ;  /* 0x0000000000707805 */ /* 0x000fc4000001ff00 */
[----:B------:R-:W-:Y:S02]  /*0b60*/  @P5 CS2R R54, SRZ ;  /* 0x0000000000365805 */ /* 0x000fe4000001ff00 */
[----:B------:R-:W-:Y:S02]  /*0b70*/  @P5 CS2R R52, SRZ ;  /* 0x0000000000345805 */ /* 0x000fe4000001ff00 */
[----:B------:R-:W-:Y:S01]  /*0b80*/  @P1 MOV R103, RZ ;  /* 0x000000ff00671202 */ /* 0x000fe20000000f00 */
[----:B------:R-:W-:Y:S01]  /*0b90*/  @P2 IMAD.MOV.U32 R91, RZ, RZ, RZ ;  /* 0x000000ffff5b2224 */ /* 0x000fe200078e00ff */
[----:B------:R-:W-:Y:S01]  /*0ba0*/  @P4 MOV R67, RZ ;  /* 0x000000ff00434202 */ /* 0x000fe20000000f00 */
[----:B------:R-:W-:Y:S02]  /*0bb0*/  @P3 IMAD.MOV.U32 R79, RZ, RZ, RZ ;  /* 0x000000ffff4f3224 */ /* 0x000fe400078e00ff */
[----:B0-----:R-:W-:-:S07]  /*0bc0*/  @P0 IMAD.MOV.U32 R115, RZ, RZ, RZ ;  /* 0x000000ffff730224 */ /* 0x001fce00078e00ff */
.L_x_2900:
[----:B------:R-:W-:Y:S05]  /*0bd0*/  BSYNC.RECONVERGENT B0 ;  /* 0x0000000000007941 */ /* 0x000fea0003800200 */
.L_x_2898:
[----:B------:R-:W0:Y:S02]  /*0be0*/  LDCU UR4, c[0x0][0x384] ;  /* 0x00007080ff0477ac */ /* 0x000e240008000800 */
[----:B0-----:R-:W-:-:S13]  /*0bf0*/  ISETP.GE.AND P0, PT, R154, UR4, PT ;  /* 0x000000049a007c0c */ /* 0x001fda000bf06270 */
[----:B------:R-:W-:Y:S05]  /*0c00*/  @P0 EXIT ;  /* 0x000000000000094d */ /* 0x000fea0003800000 */
[----:B------:R-:W-:Y:S01]  /*0c10*/  IMAD.HI.U32 R3, R156, -0x326172a9, RZ ;  /* 0xcd9e8d579c037827 */ /* 0x000fe200078e00ff */
[----:B------:R-:W0:Y:S01]  /*0c20*/  LDCU.64 UR4, c[0x0][0x3e0] ;  /* 0x00007c00ff0477ac */ /* 0x000e220008000a00 */
[----:B------:R-:W-:Y:S01]  /*0c30*/  BSSY B0, `(.L_x_2901) ;  /* 0x00022e9000007945 */ /* 0x000fe20003800000 */
[----:B------:R-:W-:Y:S01]  /*0c40*/  LOP3.LUT R149, R0, 0x3, RZ, 0xc0, !PT ;  /* 0x0000000300957812 */ /* 0x000fe200078ec0ff */
[C---:B------:R-:W-:Y:S01]  /*0c50*/  IMAD.HI.U32 R2, R153.reuse, -0x2daee0ad, RZ ;  /* 0xd2511f5399027827 */ /* 0x040fe200078e00ff */
[----:B------:R-:W-:Y:S01]  /*0c60*/  LOP3.LUT R3, R152, UR6, R3, 0x96, !PT ;  /* 0x0000000698037c12 */ /* 0x000fe2000f8e9603 */
[----:B------:R-:W1:Y:S01]  /*0c70*/  LDCU UR32, c[0x0][0x388] ;  /* 0x00007100ff2077ac */ /* 0x000e620008000800 */
[----:B-----5:R-:W-:Y:S01]  /*0c80*/  PRMT R148, R56, 0x7632, R148 ;  /* 0x0000763238947816 */ /* 0x020fe20000000094 */
[----:B------:R-:W-:Y:S01]  /*0c90*/  IMAD R5, R156, -0x326172a9, RZ ;  /* 0xcd9e8d579c057824 */ /* 0x000fe200078e02ff */
[----:B------:R-:W-:Y:S01]  /*0ca0*/  LOP3.LUT R2, R2, UR7, RZ, 0x3c, !PT ;  /* 0x0000000702027c12 */ /* 0x000fe2000f8e3cff */
[----:B------:R-:W-:Y:S01]  /*0cb0*/  IMAD R7, R153, -0x2daee0ad, RZ ;  /* 0xd2511f5399077824 */ /* 0x000fe200078e02ff */
[----:B------:R-:W-:Y:S01]  /*0cc0*/  PRMT R147, R67, 0x7632, R147 ;  /* 0x0000763243937816 */ /* 0x000fe20000000093 */
[----:B------:R-:W-:Y:S01]  /*0cd0*/  IMAD.HI.U32 R6, R3, -0x2daee0ad, RZ ;  /* 0xd2511f5303067827 */ /* 0x000fe200078e00ff */
[----:B------:R-:W-:Y:S01]  /*0ce0*/  PRMT R146, R71, 0x7632, R146 ;  /* 0x0000763247927816 */ /* 0x000fe20000000092 */
[----:B------:R-:W2:Y:S01]  /*0cf0*/  LDCU.U8 UR12, c[0x0][0x410] ;  /* 0x00008200ff0c77ac */ /* 0x000ea20008000000 */
[----:B------:R-:W-:Y:S01]  /*0d00*/  PRMT R145, R66, 0x7632, R145 ;  /* 0x0000763242917816 */ /* 0x000fe20000000091 */
[----:B------:R-:W-:Y:S01]  /*0d10*/  IMAD.HI.U32 R4, R2, -0x326172a9, RZ ;  /* 0xcd9e8d5702047827 */ /* 0x000fe200078e00ff */
[----:B------:R-:W-:Y:S01]  /*0d20*/  LOP3.LUT R6, R7, UR15, R6, 0x96, !PT ;  /* 0x0000000f07067c12 */ /* 0x000fe2000f8e9606 */
[----:B------:R-:W3:Y:S01]  /*0d30*/  LDCU UR13, c[0x0][0x448] ;  /* 0x00008900ff0d77ac */ /* 0x000ee20008000800 */
[----:B------:R-:W-:Y:S01]  /*0d40*/  PRMT R144, R70, 0x7632, R144 ;  /* 0x0000763246907816 */ /* 0x000fe20000000090 */
[----:B------:R-:W-:Y:S01]  /*0d50*/  IMAD R8, R3, -0x2daee0ad, RZ ;  /* 0xd2511f5303087824 */ /* 0x000fe200078e02ff */
[----:B------:R-:W-:Y:S01]  /*0d60*/  LOP3.LUT R4, R5, UR14, R4, 0x96, !PT ;  /* 0x0000000e05047c12 */ /* 0x000fe2000f8e9604 */
[----:B------:R-:W-:Y:S01]  /*0d70*/  IMAD R5, R2, -0x326172a9, RZ ;  /* 0xcd9e8d5702057824 */ /* 0x000fe200078e02ff */
[----:B0-----:R-:W-:Y:S01]  /*0d80*/  UISETP.NE.U32.AND UP0, UPT, UR4, URZ, UPT ;  /* 0x000000ff0400728c */ /* 0x001fe2000bf05070 */
[----:B------:R-:W-:Y:S01]  /*0d90*/  IMAD.HI.U32 R2, R6, -0x326172a9, RZ ;  /* 0xcd9e8d5706027827 */ /* 0x000fe200078e00ff */
[----:B------:R-:W-:Y:S01]  /*0da0*/  PRMT R143, R65, 0x7632, R143 ;  /* 0x00007632418f7816 */ /* 0x000fe2000000008f */
[----:B------:R-:W0:Y:S01]  /*0db0*/  LDCU.64 UR10, c[0x0][0x3a0] ;  /* 0x00007400ff0a77ac */ /* 0x000e220008000a00 */
[----:B------:R-:W-:Y:S01]  /*0dc0*/  PRMT R142, R69, 0x7632, R142 ;  /* 0x00007632458e7816 */ /* 0x000fe2000000008e */
[----:B------:R-:W-:Y:S01]  /*0dd0*/  IMAD.HI.U32 R3, R4, -0x2daee0ad, RZ ;  /* 0xd2511f5304037827 */ /* 0x000fe200078e00ff */
[----:B------:R-:W-:Y:S01]  /*0de0*/  LOP3.LUT R2, R5, UR16, R2, 0x96, !PT ;  /* 0x0000001005027c12 */ /* 0x000fe2000f8e9602 */
[----:B------:R-:W-:Y:S01]  /*0df0*/  UISETP.NE.AND.EX UP0, UPT, UR5, URZ, UPT, UP0 ;  /* 0x000000ff0500728c */ /* 0x000fe2000bf05300 */
[----:B------:R-:W-:Y:S01]  /*0e00*/  PRMT R141, R64, 0x7632, R141 ;  /* 0x00007632408d7816 */ /* 0x000fe2000000008d */
[----:B------:R-:W-:Y:S01]  /*0e10*/  IMAD R5, R6, -0x326172a9, RZ ;  /* 0xcd9e8d5706057824 */ /* 0x000fe200078e02ff */
[----:B------:R-:W-:Y:S01]  /*0e20*/  LOP3.LUT R3, R8, UR17, R3, 0x96, !PT ;  /* 0x0000001108037c12 */ /* 0x000fe2000f8e9603 */
[----:B------:R-:W-:Y:S01]  /*0e30*/  IMAD R7, R4, -0x2daee0ad, RZ ;  /* 0xd2511f5304077824 */ /* 0x000fe200078e02ff */
[----:B------:R-:W-:Y:S01]  /*0e40*/  PRMT R140, R68, 0x7632, R140 ;  /* 0x00007632448c7816 */ /* 0x000fe2000000008c */
[----:B------:R-:W-:Y:S01]  /*0e50*/  IMAD.HI.U32 R6, R2, -0x2daee0ad, RZ ;  /* 0xd2511f5302067827 */ /* 0x000fe200078e00ff */
[----:B------:R-:W-:-:S02]  /*0e60*/  PRMT R139, R79, 0x7632, R139 ;  /* 0x000076324f8b7816 */ /* 0x000fc4000000008b */
[----:B------:R-:W-:Y:S01]  /*0e70*/  PRMT R138, R83, 0x7632, R138 ;  /* 0x00007632538a7816 */ /* 0x000fe2000000008a */
[----:B------:R-:W-:Y:S01]  /*0e80*/  IMAD.HI.U32 R4, R3, -0x326172a9, RZ ;  /* 0xcd9e8d5703047827 */ /* 0x000fe200078e00ff */
[----:B------:R-:W-:Y:S02]  /*0e90*/  LOP3.LUT R6, R7, UR19, R6, 0x96, !PT ;  /* 0x0000001307067c12 */ /* 0x000fe4000f8e9606 */
        /* <DEDUP_REMOVED lines=63> */
[----:B------:R-:W-:Y:S01]  /*1290*/  IMAD.MOV.U32 R3, RZ, RZ, RZ ;  /* 0x000000ffff037224 */ /* 0x000fe200078e00ff */
[----:B------:R-:W-:Y:S01]  /*12a0*/  PRMT R32, R118, 0x7632, R32 ;  /* 0x0000763276207816 */ /* 0x000fe20000000020 */
[----:B------:R-:W-:Y:S01]  /*12b0*/  IMAD R2, R44, -0x326172a9, RZ ;  /* 0xcd9e8d572c027824 */ /* 0x000fe200078e02ff */
        /* <DEDUP_REMOVED lines=27> */
[----:B0123--:R-:W-:-:S07]  /*1470*/  PRMT R4, R108, 0x7632, R4 ;  /* 0x000076326c047816 */ /* 0x00ffce0000000004 */
.L_x_3418:
[----:B------:R-:W0:Y:S01]  /*1480*/  @UP0 LDCU.64 UR4, c[0x0][0x3e0] ;  /* 0x00007c00ff0407ac */ /* 0x000e220008000a00 */
[----:B------:R-:W-:Y:S01]  /*1490*/  PLOP3.LUT P0, PT, PT, PT, UP0, 0x80, 0x8 ;  /* 0x000000000008781c */ /* 0x000fe20003f0f008 */
[----:B------:R-:W-:Y:S01]  /*14a0*/  HFMA2 R121, -RZ, RZ, 0, 1.1920928955078125e-07 ;  /* 0x00000002ff797431 */ /* 0x000fe200000001ff */
[----:B------:R-:W-:-:S11]  /*14b0*/  PLOP3.LUT P1, PT, PT, PT, UP0, 0x80, 0x8 ;  /* 0x000000000008781c */ /* 0x000fd60003f2f008 */
[----:B0-----:R-:W-:-:S06]  /*14c0*/  @P0 IMAD.WIDE R120, R154, R121, UR4 ;  /* 0x000000049a780e25 */ /* 0x001fcc000f8e0279 */
[----:B------:R-:W2:Y:S01]  /*14d0*/  @P1 LDG.E.U16 R120, desc[UR8][R120.64] ;  /* 0x0000000878781981 */ /* 0x000ea2000c1e1500 */
[----:B------:R-:W-:Y:S01]  /*14e0*/  IMAD R122, R154, UR32, RZ ;  /* 0x000000209a7a7c24 */ /* 0x000fe2000f8e02ff */
[----:B------:R-:W-:Y:S01]  /*14f0*/  ISETP.GE.U32.AND P2, PT, R157, 0x20, PT ;  /* 0x000000209d00780c */ /* 0x000fe20003f46070 */
[----:B------:R-:W-:Y:S01]  /*1500*/  BSSY.RECONVERGENT B1, `(.L_x_2902) ;  /* 0x000056c000017945 */ /* 0x000fe20003800200 */
[----:B------:R-:W-:Y:S01]  /*1510*/  PLOP3.LUT P0, PT, PT, PT, UP0, 0x80, 0x8 ;  /* 0x000000000008781c */ /* 0x000fe20003f0f008 */
[----:B------:R-:W-:Y:S01]  /*1520*/  IMAD.MOV.U32 R208, RZ, RZ, 0x3f800000 ;  /* 0x3f800000ffd07424 */ /* 0x000fe200078e00ff */
[----:B------:R-:W-:Y:S02]  /*1530*/  SHF.R.S32.HI R123, RZ, 0x1f, R122 ;  /* 0x0000001fff7b7819 */ /* 0x000fe4000001147a */
[----:B------:R-:W-:Y:S02]  /*1540*/  LOP3.LUT R0, R0, 0xffffffef, RZ, 0xc0, !PT ;  /* 0xffffffef00007812 */ /* 0x000fe400078ec0ff */
[----:B------:R-:W-:-:S04]  /*1550*/  LEA.HI R122, R123, R122, RZ, 0x3 ;  /* 0x0000007a7b7a7211 */ /* 0x000fc800078f18ff */
[----:B------:R-:W-:Y:S02]  /*1560*/  LEA.HI.SX32 R206, R122, R155, 0x1d ;  /* 0x0000009b7ace7211 */ /* 0x000fe400078feaff */
[----:B------:R-:W-:Y:S02]  /*1570*/  @P2 LOP3.LUT R0, R0, 0x10, RZ, 0xfc, !PT ;  /* 0x0000001000002812 */ /* 0x000fe400078efcff */
        /* <DEDUP_REMOVED lines=23> */
.L_x_54176:
[----:B------:R-:W-:Y:S05]  /*16f0*/  BRX R158 -0x1700                                       (*"BRANCH_TARGETS .L_x_54177,.L_x_54178,.L_x_54179"*) ;  /* 0xffffffe89e407949 */ /* 0x000fea000383ffff */
.L_x_54179:
[----:B------:R-:W-:Y:S01]  /*1700*/  IADD3 R158, PT, PT, R149, 0x1, RZ ;  /* 0x00000001959e7810 */ /* 0x000fe20007ffe0ff */
[----:B------:R-:W-:Y:S02]  /*1710*/  IMAD.MOV.U32 R212, RZ, RZ, R207 ;  /* 0x000000ffffd47224 */ /* 0x000fe400078e00cf */
[----:B------:R-:W-:Y:S01]  /*1720*/  IMAD.MOV.U32 R159, RZ, RZ, R150 ;  /* 0x000000ffff9f7224 */ /* 0x000fe200078e0096 */
[----:B------:R-:W-:Y:S06]  /*1730*/  BRA `(.L_x_2906) ;  /* 0x0000000000f07947 */ /* 0x000fec0003800000 */
.L_x_54177:
[----:B------:R-:W-:Y:S01]  /*1740*/  MOV R212, R207 ;  /* 0x000000cf00d47202 */ /* 0x000fe20000000f00 */
[----:B------:R-:W-:Y:S02]  /*1750*/  IMAD.MOV.U32 R158, RZ, RZ, 0x3 ;  /* 0x00000003ff9e7424 */ /* 0x000fe400078e00ff */
[----:B------:R-:W-:Y:S01]  /*1760*/  IMAD.MOV.U32 R159, RZ, RZ, R151 ;  /* 0x000000ffff9f7224 */ /* 0x000fe200078e0097 */
[----:B------:R-:W-:Y:S06]  /*1770*/  BRA `(.L_x_2906) ;  /* 0x0000000000e07947 */ /* 0x000fec0003800000 */
.L_x_54178:
        /* <DEDUP_REMOVED lines=13> */
.L_x_2908:
[----:B------:R-:W-:Y:S05]  /*1850*/  BSYNC.RECONVERGENT B3 ;  /* 0x0000000000037941 */ /* 0x000fea0003800200 */
.L_x_2907:
[----:B------:R-:W-:Y:S01]  /*1860*/  IMAD.WIDE.U32 R150, R156, -0x326172a9, RZ ;  /* 0xcd9e8d579c967825 */ /* 0x000fe200078e00ff */
[----:B------:R-:W-:-:S04]  /*1870*/  LOP3.LUT R170, R3, UR7, R159, 0x96, !PT ;  /* 0x0000000703aa7c12 */ /* 0x000fc8000f8e969f */
[----:B------:R-:W-:Y:S01]  /*1880*/  LOP3.LUT R184, R152, UR6, R151, 0x96, !PT ;  /* 0x0000000698b87c12 */ /* 0x000fe2000f8e9697 */
[----:B------:R-:W-:-:S04]  /*1890*/  IMAD.WIDE.U32 R170, R170, -0x326172a9, RZ ;  /* 0xcd9e8d57aaaa7825 */ /* 0x000fc800078e00ff */
        /* <DEDUP_REMOVED lines=29> */
[----:B------:R-:W-:-:S03]  /*1a70*/  LOP3.LUT R171, R184, UR29, R159, 0x96, !PT ;  /* 0x0000001db8ab7c12 */ /* 0x000fc6000f8e969f */
[----:B------:R-:W-:Y:S01]  /*1a80*/  IMAD.MOV.U32 R159, RZ, RZ, R207 ;  /* 0x000000ffff9f7224 */ /* 0x000fe200078e00cf */
[----:B------:R-:W-:Y:S01]  /*1a90*/  LOP3.LUT R212, R170, UR28, R151, 0x96, !PT ;  /* 0x0000001caad47c12 */ /* 0x000fe2000f8e9697 */
[----:B------:R-:W-:-:S04]  /*1aa0*/  IMAD.WIDE.U32 R170, R171, -0x326172a9, RZ ;  /* 0xcd9e8d57abaa7825 */ /* 0x000fc800078e00ff */
[----:B------:R-:W-:Y:S01]  /*1ab0*/  IMAD.WIDE.U32 R212, R212, -0x2daee0ad, RZ ;  /* 0xd2511f53d4d47825 */ /* 0x000fe200078e00ff */
[----:B------:R-:W-:-:S03]  /*1ac0*/  LOP3.LUT R150, R150, UR30, R171, 0x96, !PT ;  /* 0x0000001e96967c12 */ /* 0x000fc6000f8e96ab */
[----:B------:R-:W-:Y:S01]  /*1ad0*/  IMAD.MOV.U32 R2, RZ, RZ, R170 ;  /* 0x000000ffff027224 */ /* 0x000fe200078e00aa */
[----:B------:R-:W-:Y:S01]  /*1ae0*/  LOP3.LUT R151, R158, UR31, R213, 0x96, !PT ;  /* 0x0000001f9e977c12 */ /* 0x000fe2000f8e96d5 */
[----:B------:R-:W-:-:S07]  /*1af0*/  HFMA2 R158, -RZ, RZ, 0, 0 ;  /* 0x00000000ff9e7431 */ /* 0x000fce00000001ff */
.L_x_2906:
[----:B------:R-:W-:Y:S05]  /*1b00*/  BSYNC.RECONVERGENT B2 ;  /* 0x0000000000027941 */ /* 0x000fea0003800200 */
.L_x_2905:
[----:B------:R-:W0:Y:S01]  /*1b10*/  LDC R209, c[0x0][0x408] ;  /* 0x00010200ffd17b82 */ /* 0x000e220000000800 */
[----:B------:R-:W-:Y:S01]  /*1b20*/  I2FP.F32.U32 R170, R159 ;  /* 0x0000009f00aa7245 */ /* 0x000fe20000201000 */
[----:B------:R-:W-:Y:S01]  /*1b30*/  IMAD.MOV.U32 R195, RZ, RZ, 0x2f800000 ;  /* 0x2f800000ffc37424 */ /* 0x000fe200078e00ff */
[----:B------:R-:W-:Y:S01]  /*1b40*/  ISETP.NE.AND P1, PT, R158, 0x1, PT ;  /* 0x000000019e00780c */ /* 0x000fe20003f25270 */
[----:B-----5:R-:W-:Y:S01]  /*1b50*/  IMAD.U32 R149, R120, 0x10000, RZ ;  /* 0x0001000078957824 */ /* 0x020fe200078e00ff */
[----:B------:R-:W-:Y:S01]  /*1b60*/  LOP3.LUT R0, R0, 0xfffffffd, RZ, 0xc0, !PT ;  /* 0xfffffffd00007812 */ /* 0x000fe200078ec0ff */
[----:B------:R-:W-:Y:S01]  /*1b70*/  FFMA.FTZ R170, R170, R195, 1.1641532182693481445e-10 ;  /* 0x2f000000aaaa7423 */ /* 0x000fe200000100c3 */
[----:B------:R-:W-:Y:S01]  /*1b80*/  IMAD.U32 R194, R44, 0x10000, RZ ;  /* 0x000100002cc27824 */ /* 0x000fe200078e00ff */
[----:B------:R-:W1:Y:S01]  /*1b90*/  LDC R207, c[0x0][0x404] ;  /* 0x00010100ffcf7b82 */ /* 0x000e620000000800 */
[----:B------:R-:W-:Y:S01]  /*1ba0*/  FMUL.FTZ R184, R149, R208 ;  /* 0x000000d095b87220 */ /* 0x000fe20000410000 */
[----:B------:R-:W-:Y:S01]  /*1bb0*/  BSSY.RECONVERGENT B2, `(.L_x_2909) ;  /* 0x000004d000027945 */ /* 0x000fe20003800200 */
[----:B------:R-:W-:-:S02]  /*1bc0*/  PRMT R120, R120, 0x7632, R120 ;  /* 0x0000763278787816 */ /* 0x000fc40000000078 */
[----:B------:R-:W-:Y:S01]  /*1bd0*/  MOV R149, R2 ;  /* 0x0000000200957202 */ /* 0x000fe20000000f00 */
[----:B0-----:R-:W-:Y:S01]  /*1be0*/  FMUL.FTZ R184, R184, R209 ;  /* 0x000000d1b8b87220 */ /* 0x001fe20000410000 */
[----:B-1----:R-:W-:Y:S02]  /*1bf0*/  FSETP.GTU.FTZ.AND P0, PT, R170, R207, PT ;  /* 0x000000cfaa00720b */ /* 0x002fe40003f1c000 */
[----:B------:R-:W-:Y:S02]  /*1c00*/  SHF.L.U32 R170, R108, 0x10, RZ ;  /* 0x000000106caa7819 */ /* 0x000fe400000006ff */
[----:B------:R-:W-:Y:S01]  /*1c10*/  FSEL R159, R184, RZ, !P0 ;  /* 0x000000ffb89f7208 */ /* 0x000fe20004000000 */
[----:B------:R-:W-:Y:S01]  /*1c20*/  IMAD.MOV.U32 R184, RZ, RZ, 0x2 ;  /* 0x00000002ffb87424 */ /* 0x000fe200078e00ff */
[----:B------:R-:W-:-:S03]  /*1c30*/  PLOP3.LUT P0, PT, P0, PT, PT, 0x8, 0x80 ;  /* 0x000000000080781c */ /* 0x000fc6000070e170 */
[----:B------:R-:W-:-:S10]  /*1c40*/  FFMA.FTZ R159, R159, R170, R194 ;  /* 0x000000aa9f9f7223 */ /* 0x000fd400000100c2 */
        /* <DEDUP_REMOVED lines=10> */
.L_x_2911:
        /* <DEDUP_REMOVED lines=13> */
.L_x_2913:
[----:B------:R-:W-:Y:S05]  /*1dc0*/  BSYNC.RECONVERGENT B3 ;  /* 0x0000000000037941 */ /* 0x000fea0003800200 */
.L_x_2912:
[----:B------:R-:W-:Y:S01]  /*1dd0*/  IMAD.WIDE.U32 R150, R156, -0x326172a9, RZ ;  /* 0xcd9e8d579c967825 */ /* 0x000fe200078e00ff */
[----:B------:R-:W-:-:S03]  /*1de0*/  LOP3.LUT R170, R3, UR7, R185, 0x96, !PT ;  /* 0x0000000703aa7c12 */ /* 0x000fc6000f8e96b9 */
[----:B------:R-:W-:Y:S01]  /*1df0*/  IMAD.MOV.U32 R149, RZ, RZ, R212 ;  /* 0x000000ffff957224 */ /* 0x000fe200078e00d4 */
        /* <DEDUP_REMOVED lines=35> */
[----:B------:R-:W-:Y:S02]  /*2030*/  LOP3.LUT R150, R150, UR30, R211, 0x96, !PT ;  /* 0x0000001e96967c12 */ /* 0x000fe4000f8e96d3 */
[----:B------:R-:W-:Y:S01]  /*2040*/  MOV R2, R210 ;  /* 0x000000d200027202 */ /* 0x000fe20000000f00 */
[----:B------:R-:W-:Y:S01]  /*2050*/  IMAD.MOV.U32 R212, RZ, RZ, R170 ;  /* 0x000000ffffd47224 */ /* 0x000fe200078e00aa */
[----:B------:R-:W-:Y:S01]  /*2060*/  LOP3.LUT R151, R184, UR31, R171, 0x96, !PT ;  /* 0x0000001fb8977c12 */ /* 0x000fe2000f8e96ab */
[----:B------:R-:W-:-:S07]  /*2070*/  HFMA2 R184, -RZ, RZ, 0, 0 ;  /* 0x00000000ffb87431 */ /* 0x000fce00000001ff */
.L_x_2910:
[----:B------:R-:W-:Y:S05]  /*2080*/  BSYNC.RECONVERGENT B2 ;  /* 0x0000000000027941 */ /* 0x000fea0003800200 */
.L_x_2909:
[----:B------:R-:W-:Y:S01]  /*2090*/  I2FP.F32.U32 R158, R149 ;  /* 0x00000095009e7245 */ /* 0x000fe20000201000 */
[----:B------:R-:W-:Y:S01]  /*20a0*/  IMAD.U32 R149, R120, 0x10000, RZ ;  /* 0x0001000078957824 */ /* 0x000fe200078e00ff */
[----:B------:R-:W-:Y:S01]  /*20b0*/  ISETP.NE.AND P1, PT, R184, 0x1, PT ;  /* 0x00000001b800780c */ /* 0x000fe20003f25270 */
[----:B------:R-:W-:Y:S01]  /*20c0*/  BSSY.RECONVERGENT B2, `(.L_x_2914) ;  /* 0x000004f000027945 */ /* 0x000fe20003800200 */
[----:B------:R-:W-:Y:S01]  /*20d0*/  PRMT R170, R44, 0x7632, R170 ;  /* 0x000076322caa7816 */ /* 0x000fe200000000aa */
[----:B------:R-:W-:Y:S01]  /*20e0*/  FFMA.FTZ R158, R158, R195, 1.1641532182693481445e-10 ;  /* 0x2f0000009e9e7423 */ /* 0x000fe200000100c3 */
[----:B------:R-:W-:Y:S01]  /*20f0*/  FMUL.FTZ R120, R149, R208 ;  /* 0x000000d095787220 */ /* 0x000fe20000410000 */
[----:B------:R-:W-:Y:S01]  /*2100*/  IMAD.U32 R149, R4, 0x10000, RZ ;  /* 0x0001000004957824 */ /* 0x000fe200078e00ff */
[----:B------:R-:W-:Y:S01]  /*2110*/  SHF.L.U32 R171, R170, 0x10, RZ ;  /* 0x00000010aaab7819 */ /* 0x000fe200000006ff */
[----:B------:R-:W-:Y:S02]  /*2120*/  IMAD.MOV.U32 R185, RZ, RZ, 0x2 ;  /* 0x00000002ffb97424 */ /* 0x000fe400078e00ff */
[----:B------:R-:W-:Y:S01]  /*2130*/  FMUL.FTZ R120, R120, R209 ;  /* 0x000000d178787220 */ /* 0x000fe20000410000 */
[----:B------:R-:W-:-:S04]  /*2140*/  FSETP.GTU.FTZ.AND P0, PT, R158, R207, PT ;  /* 0x000000cf9e00720b */ /* 0x000fc80003f1c000 */
[----:B------:R-:W-:Y:S02]  /*2150*/  FSEL R120, R120, RZ, !P0 ;  /* 0x000000ff78787208 */ /* 0x000fe40004000000 */
[----:B------:R-:W-:-:S03]  /*2160*/  PLOP3.LUT P0, PT, P0, PT, PT, 0x8, 0x80 ;  /* 0x000000000080781c */ /* 0x000fc6000070e170 */
[----:B------:R-:W-:Y:S01]  /*2170*/  FFMA.FTZ R158, R120, R149, R171 ;  /* 0x00000095789e7223 */ /* 0x000fe200000100ab */
        /* <DEDUP_REMOVED lines=10> */
.L_x_2916:
        /* <DEDUP_REMOVED lines=13> */
.L_x_2918:
[----:B------:R-:W-:Y:S05]  /*22f0*/  BSYNC.RECONVERGENT B3 ;  /* 0x0000000000037941 */ /* 0x000fea0003800200 */
.L_x_2917:
[----:B------:R-:W-:Y:S01]  /*2300*/  IMAD.WIDE.U32 R150, R156, -0x326172a9, RZ ;  /* 0xcd9e8d579c967825 */ /* 0x000fe200078e00ff */
[----:B------:R-:W-:Y:S02]  /*2310*/  LOP3.LUT R170, R3, UR7, R185, 0x96, !PT ;  /* 0x0000000703aa7c12 */ /* 0x000fe4000f8e96b9 */
[----:B------:R-:W-:Y:S02]  /*2320*/  MOV R120, R212 ;  /* 0x000000d400787202 */ /* 0x000fe40000000f00 */
        /* <DEDUP_REMOVED lines=32> */
[----:B------:R-:W-:Y:S01]  /*2530*/  IMAD.MOV.U32 R185, RZ, RZ, RZ ;  /* 0x000000ffffb97224 */ /* 0x000fe200078e00ff */
[----:B------:R-:W-:Y:S01]  /*2540*/  LOP3.LUT R170, R170, UR28, R151, 0x96, !PT ;  /* 0x0000001caaaa7c12 */ /* 0x000fe2000f8e9697 */
[----:B------:R-:W-:-:S04]  /*2550*/  IMAD.WIDE.U32 R210, R210, -0x326172a9, RZ ;  /* 0xcd9e8d57d2d27825 */ /* 0x000fc800078e00ff */
[----:B------:R-:W-:Y:S01]  /*2560*/  IMAD.WIDE.U32 R170, R170, -0x2daee0ad, RZ ;  /* 0xd2511f53aaaa7825 */ /* 0x000fe200078e00ff */
[----:B------:R-:W-:-:S03]  /*2570*/  LOP3.LUT R150, R150, UR30, R211, 0x96, !PT ;  /* 0x0000001e96967c12 */ /* 0x000fc6000f8e96d3 */
[----:B------:R-:W-:Y:S01]  /*2580*/  IMAD.MOV.U32 R2, RZ, RZ, R210 ;  /* 0x000000ffff027224 */ /* 0x000fe200078e00d2 */
[----:B------:R-:W-:Y:S01]  /*2590*/  LOP3.LUT R151, R184, UR31, R171, 0x96, !PT ;  /* 0x0000001fb8977c12 */ /* 0x000fe2000f8e96ab */
[----:B------:R-:W-:-:S07]  /*25a0*/  IMAD.MOV.U32 R212, RZ, RZ, R170 ;  /* 0x000000ffffd47224 */ /* 0x000fce00078e00aa */
.L_x_2915:
[----:B------:R-:W-:Y:S05]  /*25b0*/  BSYNC.RECONVERGENT B2 ;  /* 0x0000000000027941 */ /* 0x000fea0003800200 */
.L_x_2914:
        /* <DEDUP_REMOVED lines=8> */
[----:B------:R-:W-:Y:S01]  /*2640*/  IMAD.U32 R149, R45, 0x10000, RZ ;  /* 0x000100002d957824 */ /* 0x000fe200078e00ff */
[----:B------:R-:W-:-:S02]  /*2650*/  FSETP.GTU.FTZ.AND P1, PT, R120, R207, PT ;  /* 0x000000cf7800720b */ /* 0x000fc40003f3c000 */
[----:B------:R-:W-:-:S05]  /*2660*/  FMUL.FTZ R170, R170, R209 ;  /* 0x000000d1aaaa7220 */ /* 0x000fca0000410000 */
[----:B------:R-:W-:Y:S02]  /*2670*/  FSEL R170, R170, RZ, !P1 ;  /* 0x000000ffaaaa7208 */ /* 0x000fe40004800000 */
[----:B------:R-:W-:-:S03]  /*2680*/  PLOP3.LUT P1, PT, P1, PT, PT, 0x8, 0x80 ;  /* 0x000000000080781c */ /* 0x000fc60000f2e170 */
[--C-:B------:R-:W-:Y:S01]  /*2690*/  FFMA.FTZ R171, R170, R171, R149.reuse ;  /* 0x000000abaaab7223 */ /* 0x100fe20000010095 */
        /* <DEDUP_REMOVED lines=11> */
.L_x_2921:
        /* <DEDUP_REMOVED lines=13> */
.L_x_2923:
[----:B------:R-:W-:Y:S05]  /*2820*/  BSYNC.RECONVERGENT B3 ;  /* 0x0000000000037941 */ /* 0x000fea0003800200 */
.L_x_2922:
        /* <DEDUP_REMOVED lines=40> */
[----:B------:R-:W-:Y:S01]  /*2ab0*/  IMAD.MOV.U32 R121, RZ, RZ, R212 ;  /* 0x000000ffff797224 */ /* 0x000fe200078e00d4 */
[----:B------:R-:W-:Y:S01]  /*2ac0*/  MOV R212, R120 ;  /* 0x0000007800d47202 */ /* 0x000fe20000000f00 */
[----:B------:R-:W-:-:S07]  /*2ad0*/  IMAD.MOV.U32 R184, RZ, RZ, RZ ;  /* 0x000000ffffb87224 */ /* 0x000fce00078e00ff */
.L_x_2920:
[----:B------:R-:W-:Y:S05]  /*2ae0*/  BSYNC.RECONVERGENT B2 ;  /* 0x0000000000027941 */ /* 0x000fea0003800200 */
.L_x_2919:
[----:B------:R-:W-:Y:S01]  /*2af0*/  I2FP.F32.U32 R120, R121 ;  /* 0x0000007900787245 */ /* 0x000fe20000201000 */
[----:B------:R-:W-:Y:S01]  /*2b00*/  IMAD.U32 R149, R149, 0x10000, RZ ;  /* 0x0001000095957824 */ /* 0x000fe200078e00ff */
[----:B------:R-:W-:Y:S01]  /*2b10*/  ISETP.NE.AND P3, PT, R184, 0x1, PT ;  /* 0x00000001b800780c */ /* 0x000fe20003f65270 */
[----:B------:R-:W-:Y:S01]  /*2b20*/  BSSY.RECONVERGENT B2, `(.L_x_2924) ;  /* 0x000004f000027945 */ /* 0x000fe20003800200 */
[----:B------:R-:W-:Y:S01]  /*2b30*/  SHF.L.U32 R121, R5, 0x10, RZ ;  /* 0x0000001005797819 */ /* 0x000fe200000006ff */
[----:B------:R-:W-:Y:S01]  /*2b40*/  FFMA.FTZ R120, R120, R195, 1.1641532182693481445e-10 ;  /* 0x2f00000078787423 */ /* 0x000fe200000100c3 */
[----:B------:R-:W-:Y:S01]  /*2b50*/  FMUL.FTZ R170, R149, R208 ;  /* 0x000000d095aa7220 */ /* 0x000fe20000410000 */
[----:B------:R-:W-:-:S03]  /*2b60*/  PRMT R149, R45, 0x7632, R149 ;  /* 0x000076322d957816 */ /* 0x000fc60000000095 */
[----:B------:R-:W-:Y:S01]  /*2b70*/  FMUL.FTZ R170, R170, R209 ;  /* 0x000000d1aaaa7220 */ /* 0x000fe20000410000 */
[----:B------:R-:W-:Y:S01]  /*2b80*/  FSETP.GTU.FTZ.AND P2, PT, R120, R207, PT ;  /* 0x000000cf7800720b */ /* 0x000fe20003f5c000 */
[----:B------:R-:W-:-:S03]  /*2b90*/  IMAD.U32 R149, R149, 0x10000, RZ ;  /* 0x0001000095957824 */ /* 0x000fc600078e00ff */
[----:B------:R-:W-:Y:S02]  /*2ba0*/  FSEL R170, R170, RZ, !P2 ;  /* 0x000000ffaaaa7208 */ /* 0x000fe40005000000 */
[----:B------:R-:W-:-:S03]  /*2bb0*/  PLOP3.LUT P2, PT, P2, PT, PT, 0x8, 0x80 ;  /* 0x000000000080781c */ /* 0x000fc6000174e170 */
[----:B------:R-:W-:Y:S01]  /*2bc0*/  FFMA.FTZ R170, R170, R121, R149 ;  /* 0x00000079aaaa7223 */ /* 0x000fe20000010095 */
[----:B------:R-:W-:Y:S01]  /*2bd0*/  IMAD.MOV.U32 R149, RZ, RZ, 0x2 ;  /* 0x00000002ff957424 */ /* 0x000fe200078e00ff */
[----:B------:R-:W-:Y:S01]  /*2be0*/  MOV R121, R2 ;  /* 0x0000000200797202 */ /* 0x000fe20000000f00 */
[----:B------:R-:W-:Y:S07]  /*2bf0*/  @!P3 BRA `(.L_x_2925) ;  /* 0x000000040004b947 */ /* 0x000fee0003800000 */
        /* <DEDUP_REMOVED lines=8> */
.L_x_2926:
        /* <DEDUP_REMOVED lines=13> */
.L_x_2928:
[----:B------:R-:W-:Y:S05]  /*2d50*/  BSYNC.RECONVERGENT B3 ;  /* 0x0000000000037941 */ /* 0x000fea0003800200 */
.L_x_2927:
[----:B------:R-:W-:Y:S01]  /*2d60*/  IMAD.WIDE.U32 R150, R156, -0x326172a9, RZ ;  /* 0xcd9e8d579c967825 */ /* 0x000fe200078e00ff */
[----:B------:R-:W-:-:S03]  /*2d70*/  LOP3.LUT R120, R3, UR7, R185, 0x96, !PT ;  /* 0x0000000703787c12 */ /* 0x000fc6000f8e96b9 */
[----:B------:R-:W-:Y:S01]  /*2d80*/  HFMA2 R149, -RZ, RZ, 0, 0 ;  /* 0x00000000ff957431 */ /* 0x000fe200000001ff */
        /* <DEDUP_REMOVED lines=36> */
[----:B------:R-:W-:Y:S02]  /*2fd0*/  MOV R2, R210 ;  /* 0x000000d200027202 */ /* 0x000fe40000000f00 */
[----:B------:R-:W-:Y:S01]  /*2fe0*/  LOP3.LUT R151, R184, UR31, R121, 0x96, !PT ;  /* 0x0000001fb8977c12 */ /* 0x000fe2000f8e9679 */
[----:B------:R-:W-:Y:S02]  /*2ff0*/  IMAD.MOV.U32 R121, RZ, RZ, R212 ;  /* 0x000000ffff797224 */ /* 0x000fe400078e00d4 */
[----:B------:R-:W-:-:S07]  /*3000*/  IMAD.MOV.U32 R212, RZ, RZ, R120 ;  /* 0x000000ffffd47224 */ /* 0x000fce00078e0078 */
.L_x_2925:
[----:B------:R-:W-:Y:S05]  /*3010*/  BSYNC.RECONVERGENT B2 ;  /* 0x0000000000027941 */ /* 0x000fea0003800200 */
.L_x_2924:
[----:B------:R-:W-:Y:S01]  /*3020*/  I2FP.F32.U32 R120, R121 ;  /* 0x0000007900787245 */ /* 0x000fe20000201000 */
[----:B------:R-:W-:Y:S01]  /*3030*/  IMAD.U32 R121, R122, 0x10000, RZ ;  /* 0x000100007a797824 */ /* 0x000fe200078e00ff */
[----:B------:R-:W-:Y:S01]  /*3040*/  ISETP.NE.AND P4, PT, R149, 0x1, PT ;  /* 0x000000019500780c */ /* 0x000fe20003f85270 */
[----:B------:R-:W-:Y:S01]  /*3050*/  IMAD.U32 R185, R110, 0x10000, RZ ;  /* 0x000100006eb97824 */ /* 0x000fe200078e00ff */
[----:B------:R-:W-:Y:S01]  /*3060*/  BSSY.RECONVERGENT B2, `(.L_x_2929) ;  /* 0x000004e000027945 */ /* 0x000fe20003800200 */
[----:B------:R-:W-:Y:S01]  /*3070*/  FFMA.FTZ R120, R120, R195, 1.1641532182693481445e-10 ;  /* 0x2f00000078787423 */ /* 0x000fe200000100c3 */
[----:B------:R-:W-:Y:S01]  /*3080*/  FMUL.FTZ R184, R121, R208 ;  /* 0x000000d079b87220 */ /* 0x000fe20000410000 */
[----:B------:R-:W-:Y:S01]  /*3090*/  SHF.L.U32 R121, R46, 0x10, RZ ;  /* 0x000000102e797819 */ /* 0x000fe200000006ff */
[----:B------:R-:W-:Y:S01]  /*30a0*/  IMAD.MOV.U32 R194, RZ, RZ, 0x2 ;  /* 0x00000002ffc27424 */ /* 0x000fe200078e00ff */
[----:B------:R-:W-:Y:S01]  /*30b0*/  PRMT R122, R122, 0x7632, R122 ;  /* 0x000076327a7a7816 */ /* 0x000fe2000000007a */
        /* <DEDUP_REMOVED lines=15> */
.L_x_2931:
        /* <DEDUP_REMOVED lines=13> */
.L_x_2933:
[----:B------:R-:W-:Y:S05]  /*3280*/  BSYNC.RECONVERGENT B3 ;  /* 0x0000000000037941 */ /* 0x000fea0003800200 */
.L_x_2932:
[----:B------:R-:W-:Y:S01]  /*3290*/  IMAD.WIDE.U32 R150, R156, -0x326172a9, RZ ;  /* 0xcd9e8d579c967825 */ /* 0x000fe200078e00ff */
[----:B------:R-:W-:-:S03]  /*32a0*/  LOP3.LUT R120, R3, UR7, R211, 0x96, !PT ;  /* 0x0000000703787c12 */ /* 0x000fc6000f8e96d3 */
[----:B------:R-:W-:Y:S01]  /*32b0*/  IMAD.MOV.U32 R194, RZ, RZ, RZ ;  /* 0x000000ffffc27224 */ /* 0x000fe200078e00ff */
        /* <DEDUP_REMOVED lines=37> */
[----:B------:R-:W-:Y:S02]  /*3510*/  LOP3.LUT R151, R210, UR31, R121, 0x96, !PT ;  /* 0x0000001fd2977c12 */ /* 0x000fe4000f8e9679 */
[----:B------:R-:W-:Y:S01]  /*3520*/  MOV R121, R212 ;  /* 0x000000d400797202 */ /* 0x000fe20000000f00 */
[----:B------:R-:W-:-:S07]  /*3530*/  IMAD.MOV.U32 R212, RZ, RZ, R120 ;  /* 0x000000ffffd47224 */ /* 0x000fce00078e0078 */
.L_x_2930:
[----:B------:R-:W-:Y:S05]  /*3540*/  BSYNC.RECONVERGENT B2 ;  /* 0x0000000000027941 */ /* 0x000fea0003800200 */
.L_x_2929:
[----:B------:R-:W-:Y:S01]  /*3550*/  I2FP.F32.U32 R120, R121 ;  /* 0x0000007900787245 */ /* 0x000fe20000201000 */
[----:B------:R-:W-:Y:S01]  /*3560*/  BSSY.RECONVERGENT B2, `(.L_x_2934) ;  /* 0x0000051000027945 */ /* 0x000fe20003800200 */
[----:B------:R-:W-:Y:S01]  /*3570*/  SHF.L.U32 R121, R122, 0x10, RZ ;  /* 0x000000107a797819 */ /* 0x000fe200000006ff */
[----:B------:R-:W-:Y:S01]  /*3580*/  HFMA2 R210, -RZ, RZ, 0, 1.1920928955078125e-07 ;  /* 0x00000002ffd27431 */ /* 0x000fe200000001ff */
[----:B------:R-:W-:Y:S01]  /*3590*/  ISETP.NE.AND P5, PT, R194, 0x1, PT ;  /* 0x00000001c200780c */ /* 0x000fe20003fa5270 */
[----:B------:R-:W-:Y:S01]  /*35a0*/  FFMA.FTZ R120, R120, R195, 1.1641532182693481445e-10 ;  /* 0x2f00000078787423 */ /* 0x000fe200000100c3 */
[----:B------:R-:W-:Y:S01]  /*35b0*/  PRMT R149, R46, 0x7632, R149 ;  /* 0x000076322e957816 */ /* 0x000fe20000000095 */
[----:B------:R-:W-:Y:S01]  /*35c0*/  FMUL.FTZ R122, R121, R208 ;  /* 0x000000d0797a7220 */ /* 0x000fe20000410000 */
[----:B------:R-:W-:Y:S02]  /*35d0*/  IMAD.U32 R121, R6, 0x10000, RZ ;  /* 0x0001000006797824 */ /* 0x000fe400078e00ff */
[----:B------:R-:W-:Y:S01]  /*35e0*/  FSETP.GTU.FTZ.AND P4, PT, R120, R207, PT ;  /* 0x000000cf7800720b */ /* 0x000fe20003f9c000 */
[----:B------:R-:W-:Y:S01]  /*35f0*/  FMUL.FTZ R122, R122, R209 ;  /* 0x000000d17a7a7220 */ /* 0x000fe20000410000 */
[----:B------:R-:W-:-:S04]  /*3600*/  IMAD.U32 R149, R149, 0x10000, RZ ;  /* 0x0001000095957824 */ /* 0x000fc800078e00ff */
        /* <DEDUP_REMOVED lines=13> */
.L_x_2936:
        /* <DEDUP_REMOVED lines=13> */
.L_x_2938:
[----:B------:R-:W-:Y:S05]  /*37b0*/  BSYNC.RECONVERGENT B3 ;  /* 0x0000000000037941 */ /* 0x000fea0003800200 */
.L_x_2937:
        /* <DEDUP_REMOVED lines=43> */
.L_x_2935:
[----:B------:R-:W-:Y:S05]  /*3a70*/  BSYNC.RECONVERGENT B2 ;  /* 0x0000000000027941 */ /* 0x000fea0003800200 */
.L_x_2934:
[----:B------:R-:W-:Y:S01]  /*3a80*/  I2FP.F32.U32 R120, R121 ;  /* 0x0000007900787245 */ /* 0x000fe20000201000 */
[----:B------:R-:W-:Y:S01]  /*3a90*/  IMAD.U32 R121, R123, 0x10000, RZ ;  /* 0x000100007b797824 */ /* 0x000fe200078e00ff */
[----:B------:R-:W-:Y:S01]  /*3aa0*/  ISETP.NE.AND P6, PT, R210, 0x1, PT ;  /* 0x00000001d200780c */ /* 0x000fe20003fc5270 */
[----:B------:R-:W-:Y:S01]  /*3ab0*/  IMAD.U32 R149, R47, 0x10000, RZ ;  /* 0x000100002f957824 */ /* 0x000fe200078e00ff */
[----:B------:R-:W-:Y:S01]  /*3ac0*/  BSSY.RECONVERGENT B2, `(.L_x_2939) ;  /* 0x0000050000027945 */ /* 0x000fe20003800200 */
[----:B------:R-:W-:Y:S01]  /*3ad0*/  FFMA.FTZ R120, R120, R195, 1.1641532182693481445e-10 ;  /* 0x2f00000078787423 */ /* 0x000fe200000100c3 */
[----:B------:R-:W-:Y:S01]  /*3ae0*/  FMUL.FTZ R122, R121, R208 ;  /* 0x000000d0797a7220 */ /* 0x000fe20000410000 */
[----:B------:R-:W-:Y:S02]  /*3af0*/  SHF.L.U32 R121, R111, 0x10, RZ ;  /* 0x000000106f797819 */ /* 0x000fe400000006ff */
[----:B------:R-:W-:Y:S01]  /*3b00*/  PRMT R213, R123, 0x7632, R213 ;  /* 0x000076327bd57816 */ /* 0x000fe200000000d5 */
[----:B------:R-:W-:Y:S01]  /*3b10*/  FMUL.FTZ R122, R122, R209 ;  /* 0x000000d17a7a7220 */ /* 0x000fe20000410000 */
[----:B------:R-:W-:-:S04]  /*3b20*/  FSETP.GTU.FTZ.AND P5, PT, R120, R207, PT ;  /* 0x000000cf7800720b */ /* 0x000fc80003fbc000 */
        /* <DEDUP_REMOVED lines=14> */
.L_x_2941:
        /* <DEDUP_REMOVED lines=15> */
.L_x_2943:
[----:B------:R-:W-:Y:S05]  /*3d00*/  BSYNC.RECONVERGENT B3 ;  /* 0x0000000000037941 */ /* 0x000fea0003800200 */
.L_x_2942:
        /* <DEDUP_REMOVED lines=43> */
.L_x_2940:
[----:B------:R-:W-:Y:S05]  /*3fc0*/  BSYNC.RECONVERGENT B2 ;  /* 0x0000000000027941 */ /* 0x000fea0003800200 */
.L_x_2939:
[----:B------:R-:W-:Y:S01]  /*3fd0*/  I2FP.F32.U32 R120, R121 ;  /* 0x0000007900787245 */ /* 0x000fe20000201000 */
[----:B------:R-:W-:Y:S01]  /*3fe0*/  IMAD.U32 R213, R213, 0x10000, RZ ;  /* 0x00010000d5d57824 */ /* 0x000fe200078e00ff */
[----:B------:R-:W-:-:S03]  /*3ff0*/  PRMT R121, R47, 0x7632, R121 ;  /* 0x000076322f797816 */ /* 0x000fc60000000079 */
[----:B------:R-:W-:Y:S01]  /*4000*/  FMUL.FTZ R122, R213, R208 ;  /* 0x000000d0d57a7220 */ /* 0x000fe20000410000 */
[----:B------:R-:W-:Y:S01]  /*4010*/  FFMA.FTZ R120, R120, R195, 1.1641532182693481445e-10 ;  /* 0x2f00000078787423 */ /* 0x000fe200000100c3 */
[----:B------:R-:W-:Y:S01]  /*4020*/  SHF.L.U32 R121, R121, 0x10, RZ ;  /* 0x0000001079797819 */ /* 0x000fe200000006ff */
[----:B------:R-:W-:Y:S02]  /*4030*/  IMAD.U32 R195, R7, 0x10000, RZ ;  /* 0x0001000007c37824 */ /* 0x000fe400078e00ff */
[----:B------:R-:W-:Y:S01]  /*4040*/  FMUL.FTZ R122, R122, R209 ;  /* 0x000000d17a7a7220 */ /* 0x000fe20000410000 */
[----:B------:R-:W-:Y:S02]  /*4050*/  FSETP.GTU.FTZ.AND P6, PT, R120, R207, PT ;  /* 0x000000cf7800720b */ /* 0x000fe40003fdc000 */
[----:B------:R-:W-:Y:S02]  /*4060*/  F2FP.BF16.F32.PACK_AB R120, R158, R159 ;  /* 0x0000009f9e78723e */ /* 0x000fe400000010ff */
[----:B------:R-:W-:-:S02]  /*4070*/  FSEL R122, R122, RZ, !P6 ;  /* 0x000000ff7a7a7208 */ /* 0x000fc40007000000 */
[----:B------:R-:W-:-:S03]  /*4080*/  PLOP3.LUT P6, PT, P6, PT, PT, 0x8, 0x80 ;  /* 0x000000000080781c */ /* 0x000fc600037ce170 */
[----:B------:R-:W-:Y:S01]  /*4090*/  FFMA.FTZ R195, R122, R195, R121 ;  /* 0x000000c37ac37223 */ /* 0x000fe20000010079 */
[----:B------:R-:W-:Y:S02]  /*40a0*/  F2FP.BF16.F32.PACK_AB R122, R184, R185 ;  /* 0x000000b9b87a723e */ /* 0x000fe400000010ff */
[----:B------:R-:W-:Y:S02]  /*40b0*/  F2FP.BF16.F32.PACK_AB R121, R170, R171 ;  /* 0x000000abaa79723e */ /* 0x000fe400000010ff */
[----:B------:R-:W-:Y:S01]  /*40c0*/  F2FP.BF16.F32.PACK_AB R123, R195, R194 ;  /* 0x000000c2c37b723e */ /* 0x000fe200000010ff */
[----:B------:R-:W-:Y:S06]  /*40d0*/  BRA `(.L_x_2944) ;  /* 0x0000002800647947 */ /* 0x000fec0003800000 */
.L_x_2904:
        /* <DEDUP_REMOVED lines=16> */
.L_x_2947:
        /* <DEDUP_REMOVED lines=13> */
.L_x_2949:
[----:B------:R-:W-:Y:S05]  /*42b0*/  BSYNC.RECONVERGENT B3 ;  /* 0x0000000000037941 */ /* 0x000fea0003800200 */
.L_x_2948:
        /* <DEDUP_REMOVED lines=40> */
[----:B------:R-:W-:Y:S01]  /*4540*/  IMAD.MOV.U32 R171, RZ, RZ, RZ ;  /* 0x000000ffffab7224 */ /* 0x000fe200078e00ff */
[----:B------:R-:W-:-:S07]  /*4550*/  MOV R158, R207 ;  /* 0x000000cf009e7202 */ /* 0x000fce0000000f00 */
.L_x_2946:
[----:B------:R-:W-:Y:S05]  /*4560*/  BSYNC.RECONVERGENT B2 ;  /* 0x0000000000027941 */ /* 0x000fea0003800200 */
.L_x_2945:
[----:B------:R-:W0:Y:S01]  /*4570*/  LDC R209, c[0x0][0x408] ;  /* 0x00010200ffd17b82 */ /* 0x000e220000000800 */
[----:B------:R-:W-:Y:S01]  /*4580*/  I2FP.F32.U32 R158, R158 ;  /* 0x0000009e009e7245 */ /* 0x000fe20000201000 */
[----:B------:R-:W-:Y:S01]  /*4590*/  IMAD.MOV.U32 R195, RZ, RZ, 0x2f800000 ;  /* 0x2f800000ffc37424 */ /* 0x000fe200078e00ff */
[----:B-----5:R-:W-:Y:S01]  /*45a0*/  SHF.L.U32 R149, R120, 0x10, RZ ;  /* 0x0000001078957819 */ /* 0x020fe200000006ff */
[----:B------:R-:W-:Y:S01]  /*45b0*/  BSSY.RECONVERGENT B2, `(.L_x_2950) ;  /* 0x0000052000027945 */ /* 0x000fe20003800200 */
[----:B------:R-:W-:Y:S01]  /*45c0*/  ISETP.NE.AND P1, PT, R171, 0x1, PT ;  /* 0x00000001ab00780c */ /* 0x000fe20003f25270 */
[----:B------:R-:W-:Y:S01]  /*45d0*/  FFMA.FTZ R158, R158, R195, 1.1641532182693481445e-10 ;  /* 0x2f0000009e9e7423 */ /* 0x000fe200000100c3 */
[----:B------:R-:W-:Y:S01]  /*45e0*/  LOP3.LUT R0, R0, 0xfffffffd, RZ, 0xc0, !PT ;  /* 0xfffffffd00007812 */ /* 0x000fe200078ec0ff */
[----:B------:R-:W1:Y:S01]  /*45f0*/  LDC R207, c[0x0][0x404] ;  /* 0x00010100ffcf7b82 */ /* 0x000e620000000800 */
[----:B------:R-:W-:Y:S01]  /*4600*/  FMUL.FTZ R170, R149, R208 ;  /* 0x000000d095aa7220 */ /* 0x000fe20000410000 */
[----:B------:R-:W-:-:S02]  /*4610*/  PRMT R120, R120, 0x7632, R120 ;  /* 0x0000763278787816 */ /* 0x000fc40000000078 */
[----:B------:R-:W-:Y:S01]  /*4620*/  MOV R149, R2 ;  /* 0x0000000200957202 */ /* 0x000fe20000000f00 */
[----:B0-----:R-:W-:Y:S01]  /*4630*/  FMUL.FTZ R159, R170, R209 ;  /* 0x000000d1aa9f7220 */ /* 0x001fe20000410000 */
[----:B------:R-:W-:Y:S01]  /*4640*/  IMAD.MOV.U32 R170, RZ, RZ, 0x2 ;  /* 0x00000002ffaa7424 */ /* 0x000fe200078e00ff */
[----:B-1----:R-:W-:Y:S01]  /*4650*/  FSETP.GTU.FTZ.AND P0, PT, R158, R207, PT ;  /* 0x000000cf9e00720b */ /* 0x002fe20003f1c000 */
[----:B------:R-:W-:-:S03]  /*4660*/  IMAD.U32 R158, R108, 0x10000, RZ ;  /* 0x000100006c9e7824 */ /* 0x000fc600078e00ff */
[----:B------:R-:W-:Y:S02]  /*4670*/  FSEL R159, R159, RZ, !P0 ;  /* 0x000000ff9f9f7208 */ /* 0x000fe40004000000 */
[----:B------:R-:W-:-:S03]  /*4680*/  PLOP3.LUT P0, PT, P0, PT, PT, 0x8, 0x80 ;  /* 0x000000000080781c */ /* 0x000fc6000070e170 */
[----:B------:R-:W-:-:S10]  /*4690*/  FMUL.FTZ R159, R159, R158 ;  /* 0x0000009e9f9f7220 */ /* 0x000fd40000410000 */
        /* <DEDUP_REMOVED lines=10> */
.L_x_2952:
        /* <DEDUP_REMOVED lines=13> */
.L_x_2954:
[----:B------:R-:W-:Y:S05]  /*4810*/  BSYNC.RECONVERGENT B3 ;  /* 0x0000000000037941 */ /* 0x000fea0003800200 */
.L_x_2953:
        /* <DEDUP_REMOVED lines=40> */
[----:B------:R-:W-:Y:S02]  /*4aa0*/  IMAD.MOV.U32 R212, RZ, RZ, R170 ;  /* 0x000000ffffd47224 */ /* 0x000fe400078e00aa */
[----:B------:R-:W-:Y:S01]  /*4ab0*/  HFMA2 R170, -RZ, RZ, 0, 0 ;  /* 0x00000000ffaa7431 */ /* 0x000fe200000001ff */
[----:B------:R-:W-:-:S07]  /*4ac0*/  LOP3.LUT R151, R184, UR31, R171, 0x96, !PT ;  /* 0x0000001fb8977c12 */ /* 0x000fce000f8e96ab */
.L_x_2951:
[----:B------:R-:W-:Y:S05]  /*4ad0*/  BSYNC.RECONVERGENT B2 ;  /* 0x0000000000027941 */ /* 0x000fea0003800200 */
.L_x_2950:
        /* <DEDUP_REMOVED lines=9> */
[----:B------:R-:W-:-:S04]  /*4b70*/  FSETP.GTU.FTZ.AND P0, PT, R158, R207, PT ;  /* 0x000000cf9e00720b */ /* 0x000fc80003f1c000 */
[----:B------:R-:W-:Y:S02]  /*4b80*/  FSEL R120, R120, RZ, !P0 ;  /* 0x000000ff78787208 */ /* 0x000fe40004000000 */
[----:B------:R-:W-:-:S03]  /*4b90*/  PLOP3.LUT P0, PT, P0, PT, PT, 0x8, 0x80 ;  /* 0x000000000080781c */ /* 0x000fc6000070e170 */
[----:B------:R-:W-:Y:S01]  /*4ba0*/  FMUL.FTZ R158, R120, R149 ;  /* 0x00000095789e7220 */ /* 0x000fe20000410000 */
        /* <DEDUP_REMOVED lines=10> */
.L_x_2957:
        /* <DEDUP_REMOVED lines=13> */
.L_x_2959:
[----:B------:R-:W-:Y:S05]  /*4d20*/  BSYNC.RECONVERGENT B3 ;  /* 0x0000000000037941 */ /* 0x000fea0003800200 */
.L_x_2958:
        /* <DEDUP_REMOVED lines=43> */
.L_x_2956:
[----:B------:R-:W-:Y:S05]  /*4fe0*/  BSYNC.RECONVERGENT B2 ;  /* 0x0000000000027941 */ /* 0x000fea0003800200 */
.L_x_2955:
[----:B------:R-:W-:Y:S01]  /*4ff0*/  I2FP.F32.U32 R120, R120 ;  /* 0x0000007800787245 */ /* 0x000fe20000201000 */
[----:B------:R-:W-:Y:S01]  /*5000*/  IMAD.U32 R149, R121, 0x10000, RZ ;  /* 0x0001000079957824 */ /* 0x000fe200078e00ff */
[----:B------:R-:W-:Y:S01]  /*5010*/  ISETP.NE.AND P2, PT, R184, 0x1, PT ;  /* 0x00000001b800780c */ /* 0x000fe20003f45270 */
[----:B------:R-:W-:Y:S01]  /*5020*/  BSSY.RECONVERGENT B2, `(.L_x_2960) ;  /* 0x000004e000027945 */ /* 0x000fe20003800200 */
[----:B------:R-:W-:Y:S02]  /*5030*/  IMAD.MOV.U32 R185, RZ, RZ, 0x2 ;  /* 0x00000002ffb97424 */ /* 0x000fe400078e00ff */
[----:B------:R-:W-:Y:S01]  /*5040*/  FFMA.FTZ R120, R120, R195, 1.1641532182693481445e-10 ;  /* 0x2f00000078787423 */ /* 0x000fe200000100c3 */
[----:B------:R-:W-:Y:S01]  /*5050*/  FMUL.FTZ R170, R149, R208 ;  /* 0x000000d095aa7220 */ /* 0x000fe20000410000 */
[----:B------:R-:W-:Y:S01]  /*5060*/  PRMT R149, R121, 0x7632, R149 ;  /* 0x0000763279957816 */ /* 0x000fe20000000095 */
[----:B------:R-:W-:Y:S02]  /*5070*/  IMAD.MOV.U32 R121, RZ, RZ, R2 ;  /* 0x000000ffff797224 */ /* 0x000fe400078e0002 */
[----:B------:R-:W-:Y:S01]  /*5080*/  FMUL.FTZ R170, R170, R209 ;  /* 0x000000d1aaaa7220 */ /* 0x000fe20000410000 */
[----:B------:R-:W-:-:S02]  /*5090*/  FSETP.GTU.FTZ.AND P1, PT, R120, R207, PT ;  /* 0x000000cf7800720b */ /* 0x000fc40003f3c000 */
[----:B------:R-:W-:Y:S02]  /*50a0*/  SHF.L.U32 R120, R109, 0x10, RZ ;  /* 0x000000106d787819 */ /* 0x000fe400000006ff */
[----:B------:R-:W-:Y:S02]  /*50b0*/  FSEL R171, R170, RZ, !P1 ;  /* 0x000000ffaaab7208 */ /* 0x000fe40004800000 */
[----:B------:R-:W-:-:S03]  /*50c0*/  PLOP3.LUT P1, PT, P1, PT, PT, 0x8, 0x80 ;  /* 0x000000000080781c */ /* 0x000fc60000f2e170 */
[----:B------:R-:W-:Y:S01]  /*50d0*/  FMUL.FTZ R171, R171, R120 ;  /* 0x00000078abab7220 */ /* 0x000fe20000410000 */
        /* <DEDUP_REMOVED lines=9> */
.L_x_2962:
        /* <DEDUP_REMOVED lines=13> */
.L_x_2964:
[----:B------:R-:W-:Y:S05]  /*5240*/  BSYNC.RECONVERGENT B3 ;  /* 0x0000000000037941 */ /* 0x000fea0003800200 */
.L_x_2963:
        /* <DEDUP_REMOVED lines=43> */
.L_x_2961:
[----:B------:R-:W-:Y:S05]  /*5500*/  BSYNC.RECONVERGENT B2 ;  /* 0x0000000000027941 */ /* 0x000fea0003800200 */
.L_x_2960:
[----:B------:R-:W-:Y:S01]  /*5510*/  I2FP.F32.U32 R120, R121 ;  /* 0x0000007900787245 */ /* 0x000fe20000201000 */
[----:B------:R-:W-:Y:S01]  /*5520*/  IMAD.U32 R121, R5, 0x10000, RZ ;  /* 0x0001000005797824 */ /* 0x000fe200078e00ff */
[----:B------:R-:W-:Y:S01]  /*5530*/  SHF.L.U32 R149, R149, 0x10, RZ ;  /* 0x0000001095957819 */ /* 0x000fe200000006ff */
[----:B------:R-:W-:Y:S01]  /*5540*/  BSSY.RECONVERGENT B2, `(.L_x_2965) ;  /* 0x000004d000027945 */ /* 0x000fe20003800200 */
[----:B------:R-:W-:Y:S01]  /*5550*/  ISETP.NE.AND P3, PT, R185, 0x1, PT ;  /* 0x00000001b900780c */ /* 0x000fe20003f65270 */
[----:B------:R-:W-:Y:S02]  /*5560*/  FFMA.FTZ R120, R120, R195, 1.1641532182693481445e-10 ;  /* 0x2f00000078787423 */ /* 0x000fe400000100c3 */
[----:B------:R-:W-:Y:S01]  /*5570*/  FMUL.FTZ R170, R149, R208 ;  /* 0x000000d095aa7220 */ /* 0x000fe20000410000 */
[----:B------:R-:W-:Y:S02]  /*5580*/  IMAD.MOV.U32 R149, RZ, RZ, 0x2 ;  /* 0x00000002ff957424 */ /* 0x000fe400078e00ff */
[----:B------:R-:W-:Y:S01]  /*5590*/  FSETP.GTU.FTZ.AND P2, PT, R120, R207, PT ;  /* 0x000000cf7800720b */ /* 0x000fe20003f5c000 */
[----:B------:R-:W-:-:S05]  /*55a0*/  FMUL.FTZ R170, R170, R209 ;  /* 0x000000d1aaaa7220 */ /* 0x000fca0000410000 */
[----:B------:R-:W-:Y:S02]  /*55b0*/  FSEL R170, R170, RZ, !P2 ;  /* 0x000000ffaaaa7208 */ /* 0x000fe40005000000 */
[----:B------:R-:W-:-:S03]  /*55c0*/  PLOP3.LUT P2, PT, P2, PT, PT, 0x8, 0x80 ;  /* 0x000000000080781c */ /* 0x000fc6000174e170 */
[----:B------:R-:W-:Y:S01]  /*55d0*/  FMUL.FTZ R170, R170, R121 ;  /* 0x00000079aaaa7220 */ /* 0x000fe20000410000 */
        /* <DEDUP_REMOVED lines=10> */
.L_x_2967:
        /* <DEDUP_REMOVED lines=13> */
.L_x_2969:
[----:B------:R-:W-:Y:S05]  /*5750*/  BSYNC.RECONVERGENT B3 ;  /* 0x0000000000037941 */ /* 0x000fea0003800200 */
.L_x_2968:
        /* <DEDUP_REMOVED lines=43> */
.L_x_2966:
[----:B------:R-:W-:Y:S05]  /*5a10*/  BSYNC.RECONVERGENT B2 ;  /* 0x0000000000027941 */ /* 0x000fea0003800200 */
.L_x_2965:
        /* <DEDUP_REMOVED lines=10> */
[----:B------:R-:W-:Y:S01]  /*5ac0*/  FSETP.GTU.FTZ.AND P3, PT, R120, R207, PT ;  /* 0x000000cf7800720b */ /* 0x000fe20003f7c000 */
[----:B------:R-:W-:-:S03]  /*5ad0*/  IMAD.U32 R120, R110, 0x10000, RZ ;  /* 0x000100006e787824 */ /* 0x000fc600078e00ff */
[----:B------:R-:W-:Y:S02]  /*5ae0*/  FSEL R185, R184, RZ, !P3 ;  /* 0x000000ffb8b97208 */ /* 0x000fe40005800000 */
[----:B------:R-:W-:-:S03]  /*5af0*/  PLOP3.LUT P3, PT, P3, PT, PT, 0x8, 0x80 ;  /* 0x000000000080781c */ /* 0x000fc60001f6e170 */
[----:B------:R-:W-:Y:S01]  /*5b00*/  FMUL.FTZ R185, R185, R120 ;  /* 0x00000078b9b97220 */ /* 0x000fe20000410000 */
        /* <DEDUP_REMOVED lines=9> */
.L_x_2972:
        /* <DEDUP_REMOVED lines=13> */
.L_x_2974:
[----:B------:R-:W-:Y:S05]  /*5c70*/  BSYNC.RECONVERGENT B3 ;  /* 0x0000000000037941 */ /* 0x000fea0003800200 */
.L_x_2973:
        /* <DEDUP_REMOVED lines=42> */
[----:B------:R-:W-:-:S07]  /*5f20*/  MOV R212, R120 ;  /* 0x0000007800d47202 */ /* 0x000fce0000000f00 */
.L_x_2971:
[----:B------:R-:W-:Y:S05]  /*5f30*/  BSYNC.RECONVERGENT B2 ;  /* 0x0000000000027941 */ /* 0x000fea0003800200 */
.L_x_2970:
[----:B------:R-:W-:Y:S01]  /*5f40*/  I2FP.F32.U32 R120, R121 ;  /* 0x0000007900787245 */ /* 0x000fe20000201000 */
[----:B------:R-:W-:Y:S01]  /*5f50*/  IMAD.U32 R121, R122, 0x10000, RZ ;  /* 0x000100007a797824 */ /* 0x000fe200078e00ff */
[----:B------:R-:W-:Y:S01]  /*5f60*/  ISETP.NE.AND P5, PT, R194, 0x1, PT ;  /* 0x00000001c200780c */ /* 0x000fe20003fa5270 */
[----:B------:R-:W-:Y:S01]  /*5f70*/  BSSY.RECONVERGENT B2, `(.L_x_2975) ;  /* 0x000004d000027945 */ /* 0x000fe20003800200 */
[----:B------:R-:W-:Y:S02]  /*5f80*/  IMAD.MOV.U32 R210, RZ, RZ, 0x2 ;  /* 0x00000002ffd27424 */ /* 0x000fe400078e00ff */
[----:B------:R-:W-:Y:S01]  /*5f90*/  FFMA.FTZ R120, R120, R195, 1.1641532182693481445e-10 ;  /* 0x2f00000078787423 */ /* 0x000fe200000100c3 */
[----:B------:R-:W-:Y:S01]  /*5fa0*/  FMUL.FTZ R122, R121, R208 ;  /* 0x000000d0797a7220 */ /* 0x000fe20000410000 */
[----:B------:R-:W-:-:S03]  /*5fb0*/  SHF.L.U32 R121, R6, 0x10, RZ ;  /* 0x0000001006797819 */ /* 0x000fc600000006ff */
        /* <DEDUP_REMOVED lines=15> */
.L_x_2977:
        /* <DEDUP_REMOVED lines=13> */
.L_x_2979:
[----:B------:R-:W-:Y:S05]  /*6180*/  BSYNC.RECONVERGENT B3 ;  /* 0x0000000000037941 */ /* 0x000fea0003800200 */
.L_x_2978:
        /* <DEDUP_REMOVED lines=41> */
[----:B------:R-:W-:Y:S01]  /*6420*/  MOV R121, R212 ;  /* 0x000000d400797202 */ /* 0x000fe20000000f00 */
[----:B------:R-:W-:-:S07]  /*6430*/  IMAD.MOV.U32 R212, RZ, RZ, R120 ;  /* 0x000000ffffd47224 */ /* 0x000fce00078e0078 */
.L_x_2976:
[----:B------:R-:W-:Y:S05]  /*6440*/  BSYNC.RECONVERGENT B2 ;  /* 0x0000000000027941 */ /* 0x000fea0003800200 */
.L_x_2975:
[----:B------:R-:W-:Y:S01]  /*6450*/  I2FP.F32.U32 R120, R121 ;  /* 0x0000007900787245 */ /* 0x000fe20000201000 */
[----:B------:R-:W-:Y:S01]  /*6460*/  BSSY.RECONVERGENT B2, `(.L_x_2980) ;  /* 0x0000052000027945 */ /* 0x000fe20003800200 */
[C---:B------:R-:W-:Y:S01]  /*6470*/  SHF.L.U32 R121, R123.reuse, 0x10, RZ ;  /* 0x000000107b797819 */ /* 0x040fe200000006ff */
[----:B------:R-:W-:Y:S01]  /*6480*/  IMAD.MOV.U32 R149, RZ, RZ, 0x2 ;  /* 0x00000002ff957424 */ /* 0x000fe200078e00ff */
[----:B------:R-:W-:Y:S01]  /*6490*/  ISETP.NE.AND P6, PT, R210, 0x1, PT ;  /* 0x00000001d200780c */ /* 0x000fe20003fc5270 */
[----:B------:R-:W-:Y:S01]  /*64a0*/  FFMA.FTZ R120, R120, R195, 1.1641532182693481445e-10 ;  /* 0x2f00000078787423 */ /* 0x000fe200000100c3 */
[----:B------:R-:W-:Y:S01]  /*64b0*/  PRMT R213, R123, 0x7632, R213 ;  /* 0x000076327bd57816 */ /* 0x000fe200000000d5 */
[----:B------:R-:W-:Y:S01]  /*64c0*/  FMUL.FTZ R122, R121, R208 ;  /* 0x000000d0797a7220 */ /* 0x000fe20000410000 */
[----:B------:R-:W-:Y:S02]  /*64d0*/  IMAD.U32 R121, R111, 0x10000, RZ ;  /* 0x000100006f797824 */ /* 0x000fe400078e00ff */
        /* <DEDUP_REMOVED lines=15> */
.L_x_2982:
        /* <DEDUP_REMOVED lines=15> */
.L_x_2984:
[----:B------:R-:W-:Y:S05]  /*66c0*/  BSYNC.RECONVERGENT B3 ;  /* 0x0000000000037941 */ /* 0x000fea0003800200 */
.L_x_2983:
        /* <DEDUP_REMOVED lines=43> */
.L_x_2981:
[----:B------:R-:W-:Y:S05]  /*6980*/  BSYNC.RECONVERGENT B2 ;  /* 0x0000000000027941 */ /* 0x000fea0003800200 */
.L_x_2980:
[----:B------:R-:W-:Y:S01]  /*6990*/  I2FP.F32.U32 R120, R121 ;  /* 0x0000007900787245 */ /* 0x000fe20000201000 */
[----:B------:R-:W-:Y:S01]  /*69a0*/  IMAD.U32 R213, R213, 0x10000, RZ ;  /* 0x00010000d5d57824 */ /* 0x000fe200078e00ff */
[----:B------:R-:W-:-:S03]  /*69b0*/  F2FP.BF16.F32.PACK_AB R121, R170, R171 ;  /* 0x000000abaa79723e */ /* 0x000fc600000010ff */
[----:B------:R-:W-:Y:S01]  /*69c0*/  FFMA.FTZ R120, R120, R195, 1.1641532182693481445e-10 ;  /* 0x2f00000078787423 */ /* 0x000fe200000100c3 */
[----:B------:R-:W-:Y:S01]  /*69d0*/  FMUL.FTZ R122, R213, R208 ;  /* 0x000000d0d57a7220 */ /* 0x000fe20000410000 */
[----:B------:R-:W-:-:S03]  /*69e0*/  IMAD.U32 R195, R7, 0x10000, RZ ;  /* 0x0001000007c37824 */ /* 0x000fc600078e00ff */
[----:B------:R-:W-:Y:S01]  /*69f0*/  FMUL.FTZ R122, R122, R209 ;  /* 0x000000d17a7a7220 */ /* 0x000fe20000410000 */
[----:B------:R-:W-:Y:S02]  /*6a00*/  FSETP.GTU.FTZ.AND P6, PT, R120, R207, PT ;  /* 0x000000cf7800720b */ /* 0x000fe40003fdc000 */
[----:B------:R-:W-:Y:S02]  /*6a10*/  F2FP.BF16.F32.PACK_AB R120, R158, R159 ;  /* 0x0000009f9e78723e */ /* 0x000fe400000010ff */
[----:B------:R-:W-:Y:S02]  /*6a20*/  FSEL R122, R122, RZ, !P6 ;  /* 0x000000ff7a7a7208 */ /* 0x000fe40007000000 */
[----:B------:R-:W-:-:S03]  /*6a30*/  PLOP3.LUT P6, PT, P6, PT, PT, 0x8, 0x80 ;  /* 0x000000000080781c */ /* 0x000fc600037ce170 */
[----:B------:R-:W-:Y:S01]  /*6a40*/  FMUL.FTZ R195, R122, R195 ;  /* 0x000000c37ac37220 */ /* 0x000fe20000410000 */
[----:B------:R-:W-:-:S04]  /*6a50*/  F2FP.BF16.F32.PACK_AB R122, R184, R185 ;  /* 0x000000b9b87a723e */ /* 0x000fc800000010ff */
[----:B------:R-:W-:-:S07]  /*6a60*/  F2FP.BF16.F32.PACK_AB R123, R195, R194 ;  /* 0x000000c2c37b723e */ /* 0x000fce00000010ff */
.L_x_2944:
        /* <DEDUP_REMOVED lines=10> */
[----:B------:R-:W-:Y:S01]  /*6b10*/  LOP3.LUT R207, R207, R209, R216, 0xfe, !PT ;  /* 0x000000d1cfcf7212 */ /* 0x000fe200078efed8 */
[----:B------:R-:W-:Y:S01]  /*6b20*/  VIADD R209, R206, 0x20 ;  /* 0x00000020ced17836 */ /* 0x000fe20000000000 */
[----:B------:R-:W-:Y:S02]  /*6b30*/  SEL R217, RZ, 0x1, !P3 ;  /* 0x00000001ffd97807 */ /* 0x000fe40005800000 */
[----:B------:R-:W-:Y:S02]  /*6b40*/  SEL R216, RZ, 0x1, !P6 ;  /* 0x00000001ffd87807 */ /* 0x000fe40007000000 */
[----:B------:R-:W-:Y:S01]  /*6b50*/  LOP3.LUT R217, R218, R217, RZ, 0xfc, !PT ;  /* 0x000000d9dad97212 */ /* 0x000fe200078efcff */
[----:B0-----:R-:W-:Y:S01]  /*6b60*/  IMAD.WIDE.U32 R214, R206, 0x10, R214 ;  /* 0x00000010ced67825 */ /* 0x001fe200078e00d6 */
[----:B------:R-:W-:-:S02]  /*6b70*/  LOP3.LUT R216, R207, R216, RZ, 0xfc, !PT ;  /* 0x000000d8cfd87212 */ /* 0x000fc400078efcff */
[----:B------:R-:W-:Y:S02]  /*6b80*/  MOV R207, R212 ;  /* 0x000000d400cf7202 */ /* 0x000fe40000000f00 */
[----:B------:R0:W-:Y:S01]  /*6b90*/  STG.E.128 desc[UR8][R214.64], R120 ;  /* 0x00000078d6007986 */ /* 0x0001e2000c101d08 */
[----:B-1----:R-:W-:-:S05]  /*6ba0*/  IMAD.WIDE.U32 R210, R206, 0x8, R210 ;  /* 0x00000008ced27825 */ /* 0x002fca00078e00d2 */
[----:B------:R0:W-:Y:S02]  /*6bb0*/  STG.E.64 desc[UR8][R210.64], R216 ;  /* 0x000000d8d2007986 */ /* 0x0001e4000c101b08 */
.L_x_2903:
[----:B------:R-:W-:Y:S05]  /*6bc0*/  BSYNC.RECONVERGENT B1 ;  /* 0x0000000000017941 */ /* 0x000fea0003800200 */
.L_x_2902:
[----:B------:R-:W-:Y:S01]  /*6bd0*/  ISETP.GE.U32.AND P0, PT, R157, 0x40, PT ;  /* 0x000000409d00780c */ /* 0x000fe20003f06070 */
[----:B------:R-:W-:Y:S01]  /*6be0*/  BSSY.RECONVERGENT B1, `(.L_x_2985) ;  /* 0x0000561000017945 */ /* 0x000fe20003800200 */
[----:B------:R-:W-:-:S11]  /*6bf0*/  LOP3.LUT R0, R0, 0xffffff7f, RZ, 0xc0, !PT ;  /* 0xffffff7f00007812 */ /* 0x000fd600078ec0ff */
[----:B------:R-:W-:Y:S01]  /*6c00*/  @P0 LOP3.LUT R0, R0, 0x80, RZ, 0xfc, !PT ;  /* 0x0000008000000812 */ /* 0x000fe200078efcff */
[----:B------:R-:W-:Y:S06]  /*6c10*/  @!P0 BRA `(.L_x_2986) ;  /* 0x0000005400748947 */ /* 0x000fec0003800000 */
[----:B------:R-:W-:Y:S01]  /*6c20*/  ISETP.NE.U32.AND P0, PT, RZ, UR10, PT ;  /* 0x0000000aff007c0c */ /* 0x000fe2000bf05070 */
[----:B0-----:R-:W0:Y:S03]  /*6c30*/  LDC.64 R120, c[0x0][0x390] ;  /* 0x0000e400ff787b82 */ /* 0x001e260000000a00 */
[----:B------:R-:W-:-:S13]  /*6c40*/  ISETP.NE.AND.EX P0, PT, RZ, UR11, PT, P0 ;  /* 0x0000000bff007c0c */ /* 0x000fda000bf05300 */
[----:B------:R-:W1:Y:S01]  /*6c50*/  @P0 LDC.64 R160, c[0x0][0x3a0] ;  /* 0x0000e800ffa00b82 */ /* 0x000e620000000a00 */
[----:B0-----:R-:W-:-:S06]  /*6c60*/  IMAD.WIDE.U32 R120, R209, 0x10, R120 ;  /* 0x00000010d1787825 */ /* 0x001fcc00078e0078 */
[----:B------:R-:W5:Y:S01]  /*6c70*/  LDG.E.128 R120, desc[UR8][R120.64] ;  /* 0x0000000878787981 */ /* 0x000f62000c1e1d00 */
[----:B-1----:R-:W-:-:S05]  /*6c80*/  @P0 IMAD.WIDE.U32 R160, R209, 0x10, R160 ;  /* 0x00000010d1a00825 */ /* 0x002fca00078e00a0 */
[----:B------:R0:W5:Y:S01]  /*6c90*/  @P0 LDG.E.128 R44, desc[UR8][R160.64] ;  /* 0x00000008a02c0981 */ /* 0x000162000c1e1d00 */
[----:B------:R-:W-:Y:S05]  /*6ca0*/  @!P0 BRA `(.L_x_2987) ;  /* 0x0000002800988947 */ /* 0x000fea0003800000 */
[----:B------:R-:W-:Y:S01]  /*6cb0*/  ISETP.NE.AND P0, PT, R149, 0x1, PT ;  /* 0x000000019500780c */ /* 0x000fe20003f05270 */
[----:B------:R-:W-:Y:S01]  /*6cc0*/  BSSY.RECONVERGENT B2, `(.L_x_2988) ;  /* 0x0000047000027945 */ /* 0x000fe20003800200 */
[----:B------:R-:W-:Y:S01]  /*6cd0*/  IMAD.MOV.U32 R173, RZ, RZ, 0x2 ;  /* 0x00000002ffad7424 */ /* 0x000fe200078e00ff */
[----:B0-----:R-:W-:Y:S01]  /*6ce0*/  MOV R160, R2 ;  /* 0x0000000200a07202 */ /* 0x001fe20000000f00 */
        /* <DEDUP_REMOVED lines=12> */
.L_x_2990:
        /* <DEDUP_REMOVED lines=13> */
.L_x_2992:
[----:B------:R-:W-:Y:S05]  /*6e80*/  BSYNC.RECONVERGENT B3 ;  /* 0x0000000000037941 */ /* 0x000fea0003800200 */
.L_x_2991:
        /* <DEDUP_REMOVED lines=39> */
[----:B------:R-:W-:Y:S01]  /*7100*/  IMAD.MOV.U32 R173, RZ, RZ, RZ ;  /* 0x000000ffffad7224 */ /* 0x000fe200078e00ff */
[----:B------:R-:W-:Y:S01]  /*7110*/  LOP3.LUT R151, R160, UR31, R213, 0x96, !PT ;  /* 0x0000001fa0977c12 */ /* 0x000fe2000f8e96d5 */
[----:B------:R-:W-:-:S07]  /*7120*/  IMAD.MOV.U32 R160, RZ, RZ, R207 ;  /* 0x000000ffffa07224 */ /* 0x000fce00078e00cf */
.L_x_2989:
[----:B------:R-:W-:Y:S05]  /*7130*/  BSYNC.RECONVERGENT B2 ;  /* 0x0000000000027941 */ /* 0x000fea0003800200 */
.L_x_2988:
[----:B------:R-:W0:Y:S01]  /*7140*/  LDC R213, c[0x0][0x408] ;  /* 0x00010200ffd57b82 */ /* 0x000e220000000800 */
[----:B------:R-:W-:Y:S01]  /*7150*/  I2FP.F32.U32 R160, R160 ;  /* 0x000000a000a07245 */ /* 0x000fe20000201000 */
[----:B------:R-:W-:Y:S02]  /*7160*/  HFMA2 R197, -RZ, RZ, 0.1171875, 0 ;  /* 0x2f800000ffc57431 */ /* 0x000fe400000001ff */
[----:B-----5:R-:W-:Y:S01]  /*7170*/  IMAD.U32 R149, R120, 0x10000, RZ ;  /* 0x0001000078957824 */ /* 0x020fe200078e00ff */
[----:B------:R-:W-:Y:S01]  /*7180*/  ISETP.NE.AND P1, PT, R173, 0x1, PT ;  /* 0x00000001ad00780c */ /* 0x000fe20003f25270 */
[----:B------:R-:W-:Y:S01]  /*7190*/  BSSY.RECONVERGENT B2, `(.L_x_2993) ;  /* 0x0000052000027945 */ /* 0x000fe20003800200 */
[----:B------:R-:W-:Y:S01]  /*71a0*/  SHF.L.U32 R161, R44, 0x10, RZ ;  /* 0x000000102ca17819 */ /* 0x000fe200000006ff */
[----:B------:R-:W-:Y:S01]  /*71b0*/  FFMA.FTZ R160, R160, R197, 1.1641532182693481445e-10 ;  /* 0x2f000000a0a07423 */ /* 0x000fe200000100c5 */
[----:B------:R-:W1:Y:S01]  /*71c0*/  LDC R207, c[0x0][0x404] ;  /* 0x00010100ffcf7b82 */ /* 0x000e620000000800 */
[----:B------:R-:W-:Y:S01]  /*71d0*/  FMUL.FTZ R172, R149, R208 ;  /* 0x000000d095ac7220 */ /* 0x000fe20000410000 */
[----:B------:R-:W-:Y:S01]  /*71e0*/  IMAD.U32 R149, R96, 0x10000, RZ ;  /* 0x0001000060957824 */ /* 0x000fe200078e00ff */
[----:B------:R-:W-:Y:S01]  /*71f0*/  LOP3.LUT R0, R0, 0xfffffffd, RZ, 0xc0, !PT ;  /* 0xfffffffd00007812 */ /* 0x000fe200078ec0ff */
[----:B------:R-:W-:Y:S01]  /*7200*/  IMAD.MOV.U32 R182, RZ, RZ, 0x2 ;  /* 0x00000002ffb67424 */ /* 0x000fe200078e00ff */
[----:B------:R-:W-:Y:S01]  /*7210*/  PRMT R120, R120, 0x7632, R120 ;  /* 0x0000763278787816 */ /* 0x000fe20000000078 */
[----:B0-----:R-:W-:Y:S01]  /*7220*/  FMUL.FTZ R172, R172, R213 ;  /* 0x000000d5acac7220 */ /* 0x001fe20000410000 */
[----:B-1----:R-:W-:-:S04]  /*7230*/  FSETP.GTU.FTZ.AND P0, PT, R160, R207, PT ;  /* 0x000000cfa000720b */ /* 0x002fc80003f1c000 */
[----:B------:R-:W-:Y:S02]  /*7240*/  FSEL R160, R172, RZ, !P0 ;  /* 0x000000ffaca07208 */ /* 0x000fe40004000000 */
[----:B------:R-:W-:-:S03]  /*7250*/  PLOP3.LUT P0, PT, P0, PT, PT, 0x8, 0x80 ;  /* 0x000000000080781c */ /* 0x000fc6000070e170 */
[----:B------:R-:W-:Y:S01]  /*7260*/  FFMA.FTZ R160, R160, R149, R161 ;  /* 0x00000095a0a07223 */ /* 0x000fe200000100a1 */
        /* <DEDUP_REMOVED lines=11> */
.L_x_2995:
        /* <DEDUP_REMOVED lines=13> */
.L_x_2997:
[----:B------:R-:W-:Y:S05]  /*73f0*/  BSYNC.RECONVERGENT B3 ;  /* 0x0000000000037941 */ /* 0x000fea0003800200 */
.L_x_2996:
        /* <DEDUP_REMOVED lines=41> */
[----:B------:R-:W-:Y:S02]  /*7690*/  IMAD.MOV.U32 R212, RZ, RZ, R172 ;  /* 0x000000ffffd47224 */ /* 0x000fe400078e00ac */
[----:B------:R-:W-:-:S07]  /*76a0*/  IMAD.MOV.U32 R182, RZ, RZ, RZ ;  /* 0x000000ffffb67224 */ /* 0x000fce00078e00ff */
.L_x_2994:
[----:B------:R-:W-:Y:S05]  /*76b0*/  BSYNC.RECONVERGENT B2 ;  /* 0x0000000000027941 */ /* 0x000fea0003800200 */
.L_x_2993:
        /* <DEDUP_REMOVED lines=10> */
[----:B------:R-:W-:-:S02]  /*7760*/  FMUL.FTZ R120, R120, R213 ;  /* 0x000000d578787220 */ /* 0x000fc40000410000 */
[----:B------:R-:W-:-:S03]  /*7770*/  IMAD.U32 R149, R149, 0x10000, RZ ;  /* 0x0001000095957824 */ /* 0x000fc600078e00ff */
        /* <DEDUP_REMOVED lines=13> */
.L_x_3000:
        /* <DEDUP_REMOVED lines=13> */
.L_x_3002:
[----:B------:R-:W-:Y:S05]  /*7920*/  BSYNC.RECONVERGENT B3 ;  /* 0x0000000000037941 */ /* 0x000fea0003800200 */
.L_x_3001:
        /* <DEDUP_REMOVED lines=42> */
[----:B------:R-:W-:-:S07]  /*7bd0*/  MOV R212, R172 ;  /* 0x000000ac00d47202 */ /* 0x000fce0000000f00 */
.L_x_2999:
[----:B------:R-:W-:Y:S05]  /*7be0*/  BSYNC.RECONVERGENT B2 ;  /* 0x0000000000027941 */ /* 0x000fea0003800200 */
.L_x_2998:
        /* <DEDUP_REMOVED lines=8> */
[----:B------:R-:W-:Y:S02]  /*7c70*/  IMAD.MOV.U32 R210, RZ, RZ, 0x2 ;  /* 0x00000002ffd27424 */ /* 0x000fe400078e00ff */
[----:B------:R-:W-:Y:S01]  /*7c80*/  FMUL.FTZ R172, R172, R213 ;  /* 0x000000d5acac7220 */ /* 0x000fe20000410000 */
[----:B------:R-:W-:-:S04]  /*7c90*/  FSETP.GTU.FTZ.AND P1, PT, R120, R207, PT ;  /* 0x000000cf7800720b */ /* 0x000fc80003f3c000 */
[----:B------:R-:W-:Y:S02]  /*7ca0*/  FSEL R172, R172, RZ, !P1 ;  /* 0x000000ffacac7208 */ /* 0x000fe40004800000 */
[----:B------:R-:W-:-:S03]  /*7cb0*/  PLOP3.LUT P1, PT, P1, PT, PT, 0x8, 0x80 ;  /* 0x000000000080781c */ /* 0x000fc60000f2e170 */
[----:B------:R-:W-:Y:S01]  /*7cc0*/  FFMA.FTZ R172, R172, R149, R173 ;  /* 0x00000095acac7223 */ /* 0x000fe200000100ad */
        /* <DEDUP_REMOVED lines=11> */
.L_x_3005:
        /* <DEDUP_REMOVED lines=13> */
.L_x_3007:
[----:B------:R-:W-:Y:S05]  /*7e50*/  BSYNC.RECONVERGENT B3 ;  /* 0x0000000000037941 */ /* 0x000fea0003800200 */
.L_x_3006:
        /* <DEDUP_REMOVED lines=37> */
[----:B------:R-:W-:-:S03]  /*80b0*/  MOV R2, R210 ;  /* 0x000000d200027202 */ /* 0x000fc60000000f00 */
[----:B------:R-:W-:Y:S01]  /*80c0*/  HFMA2 R210, -RZ, RZ, 0, 0 ;  /* 0x00000000ffd27431 */ /* 0x000fe200000001ff */
[----:B------:R-:W-:Y:S02]  /*80d0*/  LOP3.LUT R150, R150, UR30, R211, 0x96, !PT ;  /* 0x0000001e96967c12 */ /* 0x000fe4000f8e96d3 */
[----:B------:R-:W-:Y:S01]  /*80e0*/  LOP3.LUT R151, R182, UR31, R121, 0x96, !PT ;  /* 0x0000001fb6977c12 */ /* 0x000fe2000f8e9679 */
[----:B------:R-:W-:Y:S02]  /*80f0*/  IMAD.MOV.U32 R121, RZ, RZ, R212 ;  /* 0x000000ffff797224 */ /* 0x000fe400078e00d4 */
[----:B------:R-:W-:-:S07]  /*8100*/  IMAD.MOV.U32 R212, RZ, RZ, R120 ;  /* 0x000000ffffd47224 */ /* 0x000fce00078e0078 */
.L_x_3004:
[----:B------:R-:W-:Y:S05]  /*8110*/  BSYNC.RECONVERGENT B2 ;  /* 0x0000000000027941 */ /* 0x000fea0003800200 */
.L_x_3003:
[----:B------:R-:W-:Y:S01]  /*8120*/  I2FP.F32.U32 R120, R121 ;  /* 0x0000007900787245 */ /* 0x000fe20000201000 */
[----:B------:R-:W-:Y:S01]  /*8130*/  IMAD.U32 R149, R149, 0x10000, RZ ;  /* 0x0001000095957824 */ /* 0x000fe200078e00ff */
[----:B------:R-:W-:Y:S01]  /*8140*/  ISETP.NE.AND P3, PT, R210, 0x1, PT ;  /* 0x00000001d200780c */ /* 0x000fe20003f65270 */
[----:B------:R-:W-:Y:S01]  /*8150*/  BSSY.RECONVERGENT B2, `(.L_x_3008) ;  /* 0x000004f000027945 */ /* 0x000fe20003800200 */
[----:B------:R-:W-:Y:S01]  /*8160*/  PRMT R121, R45, 0x7632, R121 ;  /* 0x000076322d797816 */ /* 0x000fe20000000079 */
[----:B------:R-:W-:Y:S01]  /*8170*/  FFMA.FTZ R120, R120, R197, 1.1641532182693481445e-10 ;  /* 0x2f00000078787423 */ /* 0x000fe200000100c5 */
[----:B------:R-:W-:Y:S01]  /*8180*/  FMUL.FTZ R182, R149, R208 ;  /* 0x000000d095b67220 */ /* 0x000fe20000410000 */
[----:B------:R-:W-:Y:S01]  /*8190*/  IMAD.MOV.U32 R149, RZ, RZ, 0x2 ;  /* 0x00000002ff957424 */ /* 0x000fe200078e00ff */
[----:B------:R-:W-:Y:S01]  /*81a0*/  SHF.L.U32 R196, R121, 0x10, RZ ;  /* 0x0000001079c47819 */ /* 0x000fe200000006ff */
[----:B------:R-:W-:Y:S02]  /*81b0*/  IMAD.MOV.U32 R121, RZ, RZ, R2 ;  /* 0x000000ffff797224 */ /* 0x000fe400078e0002 */
[----:B------:R-:W-:Y:S01]  /*81c0*/  FMUL.FTZ R182, R182, R213 ;  /* 0x000000d5b6b67220 */ /* 0x000fe20000410000 */
[----:B------:R-:W-:Y:S01]  /*81d0*/  FSETP.GTU.FTZ.AND P2, PT, R120, R207, PT ;  /* 0x000000cf7800720b */ /* 0x000fe20003f5c000 */
[----:B------:R-:W-:-:S03]  /*81e0*/  IMAD.U32 R120, R9, 0x10000, RZ ;  /* 0x0001000009787824 */ /* 0x000fc600078e00ff */
[----:B------:R-:W-:Y:S02]  /*81f0*/  FSEL R173, R182, RZ, !P2 ;  /* 0x000000ffb6ad7208 */ /* 0x000fe40005000000 */
[----:B------:R-:W-:-:S03]  /*8200*/  PLOP3.LUT P2, PT, P2, PT, PT, 0x8, 0x80 ;  /* 0x000000000080781c */ /* 0x000fc6000174e170 */
[----:B------:R-:W-:Y:S01]  /*8210*/  FFMA.FTZ R173, R173, R120, R196 ;  /* 0x00000078adad7223 */ /* 0x000fe200000100c4 */
        /* <DEDUP_REMOVED lines=9> */
.L_x_3010:
        /* <DEDUP_REMOVED lines=13> */
.L_x_3012:
[----:B------:R-:W-:Y:S05]  /*8380*/  BSYNC.RECONVERGENT B3 ;  /* 0x0000000000037941 */ /* 0x000fea0003800200 */
.L_x_3011:
        /* <DEDUP_REMOVED lines=43> */
.L_x_3009:
[----:B------:R-:W-:Y:S05]  /*8640*/  BSYNC.RECONVERGENT B2 ;  /* 0x0000000000027941 */ /* 0x000fea0003800200 */
.L_x_3008:
        /* <DEDUP_REMOVED lines=9> */
[----:B------:R-:W-:-:S02]  /*86e0*/  PRMT R122, R122, 0x7632, R122 ;  /* 0x000076327a7a7816 */ /* 0x000fc4000000007a */
        /* <DEDUP_REMOVED lines=15> */
.L_x_3015:
        /* <DEDUP_REMOVED lines=13> */
.L_x_3017:
[----:B------:R-:W-:Y:S05]  /*88b0*/  BSYNC.RECONVERGENT B3 ;  /* 0x0000000000037941 */ /* 0x000fea0003800200 */
.L_x_3016:
        /* <DEDUP_REMOVED lines=43> */
.L_x_3014:
[----:B------:R-:W-:Y:S05]  /*8b70*/  BSYNC.RECONVERGENT B2 ;  /* 0x0000000000027941 */ /* 0x000fea0003800200 */
.L_x_3013:
[----:B------:R-:W-:Y:S01]  /*8b80*/  I2FP.F32.U32 R120, R121 ;  /* 0x0000007900787245 */ /* 0x000fe20000201000 */
[----:B------:R-:W-:Y:S01]  /*8b90*/  IMAD.U32 R121, R122, 0x10000, RZ ;  /* 0x000100007a797824 */ /* 0x000fe200078e00ff */
[----:B------:R-:W-:Y:S01]  /*8ba0*/  ISETP.NE.AND P5, PT, R196, 0x1, PT ;  /* 0x00000001c400780c */ /* 0x000fe20003fa5270 */
[----:B------:R-:W-:Y:S01]  /*8bb0*/  BSSY.RECONVERGENT B2, `(.L_x_3018) ;  /* 0x000004f000027945 */ /* 0x000fe20003800200 */
[----:B------:R-:W-:Y:S01]  /*8bc0*/  PRMT R149, R46, 0x7632, R149 ;  /* 0x000076322e957816 */ /* 0x000fe20000000095 */
[----:B------:R-:W-:Y:S01]  /*8bd0*/  FFMA.FTZ R120, R120, R197, 1.1641532182693481445e-10 ;  /* 0x2f00000078787423 */ /* 0x000fe200000100c5 */
[----:B------:R-:W-:Y:S01]  /*8be0*/  FMUL.FTZ R122, R121, R208 ;  /* 0x000000d0797a7220 */ /* 0x000fe20000410000 */
[----:B------:R-:W-:Y:S01]  /*8bf0*/  SHF.L.U32 R121, R10, 0x10, RZ ;  /* 0x000000100a797819 */ /* 0x000fe200000006ff */
[----:B------:R-:W-:Y:S02]  /*8c00*/  IMAD.MOV.U32 R210, RZ, RZ, 0x2 ;  /* 0x00000002ffd27424 */ /* 0x000fe400078e00ff */
[----:B------:R-:W-:Y:S01]  /*8c10*/  FMUL.FTZ R122, R122, R213 ;  /* 0x000000d57a7a7220 */ /* 0x000fe20000410000 */
[----:B------:R-:W-:Y:S01]  /*8c20*/  FSETP.GTU.FTZ.AND P4, PT, R120, R207, PT ;  /* 0x000000cf7800720b */ /* 0x000fe20003f9c000 */
[----:B------:R-:W-:-:S03]  /*8c30*/  IMAD.U32 R149, R149, 0x10000, RZ ;  /* 0x0001000095957824 */ /* 0x000fc600078e00ff */
[----:B------:R-:W-:Y:S02]  /*8c40*/  FSEL R122, R122, RZ, !P4 ;  /* 0x000000ff7a7a7208 */ /* 0x000fe40006000000 */
[----:B------:R-:W-:-:S03]  /*8c50*/  PLOP3.LUT P4, PT, P4, PT, PT, 0x8, 0x80 ;  /* 0x000000000080781c */ /* 0x000fc6000278e170 */
[----:B------:R-:W-:Y:S01]  /*8c60*/  FFMA.FTZ R182, R122, R121, R149 ;  /* 0x000000797ab67223 */ /* 0x000fe20000010095 */
        /* <DEDUP_REMOVED lines=10> */
.L_x_3020:
        /* <DEDUP_REMOVED lines=13> */
.L_x_3022:
[----:B------:R-:W-:Y:S05]  /*8de0*/  BSYNC.RECONVERGENT B3 ;  /* 0x0000000000037941 */ /* 0x000fea0003800200 */
.L_x_3021:
        /* <DEDUP_REMOVED lines=40> */
[----:B------:R-:W-:Y:S02]  /*9070*/  HFMA2 R210, -RZ, RZ, 0, 0 ;  /* 0x00000000ffd27431 */ /* 0x000fe400000001ff */
[----:B------:R-:W-:Y:S02]  /*9080*/  IMAD.MOV.U32 R121, RZ, RZ, R212 ;  /* 0x000000ffff797224 */ /* 0x000fe400078e00d4 */
[----:B------:R-:W-:-:S07]  /*9090*/  IMAD.MOV.U32 R212, RZ, RZ, R120 ;  /* 0x000000ffffd47224 */ /* 0x000fce00078e0078 */
.L_x_3019:
[----:B------:R-:W-:Y:S05]  /*90a0*/  BSYNC.RECONVERGENT B2 ;  /* 0x0000000000027941 */ /* 0x000fea0003800200 */
.L_x_3018:
[----:B------:R-:W-:Y:S01]  /*90b0*/  I2FP.F32.U32 R120, R121 ;  /* 0x0000007900787245 */ /* 0x000fe20000201000 */
[----:B------:R-:W-:Y:S01]  /*90c0*/  IMAD.U32 R121, R123, 0x10000, RZ ;  /* 0x000100007b797824 */ /* 0x000fe200078e00ff */
[----:B------:R-:W-:Y:S01]  /*90d0*/  ISETP.NE.AND P6, PT, R210, 0x1, PT ;  /* 0x00000001d200780c */ /* 0x000fe20003fc5270 */
[----:B------:R-:W-:Y:S01]  /*90e0*/  BSSY.RECONVERGENT B2, `(.L_x_3023) ;  /* 0x0000051000027945 */ /* 0x000fe20003800200 */
[----:B------:R-:W-:Y:S01]  /*90f0*/  SHF.L.U32 R149, R47, 0x10, RZ ;  /* 0x000000102f957819 */ /* 0x000fe200000006ff */
[----:B------:R-:W-:Y:S01]  /*9100*/  FFMA.FTZ R120, R120, R197, 1.1641532182693481445e-10 ;  /* 0x2f00000078787423 */ /* 0x000fe200000100c5 */
[----:B------:R-:W-:Y:S01]  /*9110*/  FMUL.FTZ R122, R121, R208 ;  /* 0x000000d0797a7220 */ /* 0x000fe20000410000 */
[----:B------:R-:W-:Y:S01]  /*9120*/  IMAD.U32 R121, R99, 0x10000, RZ ;  /* 0x0001000063797824 */ /* 0x000fe200078e00ff */
[----:B------:R-:W-:Y:S02]  /*9130*/  PRMT R214, R123, 0x7632, R214 ;  /* 0x000076327bd67816 */ /* 0x000fe400000000d6 */
[----:B------:R-:W-:Y:S01]  /*9140*/  FMUL.FTZ R122, R122, R213 ;  /* 0x000000d57a7a7220 */ /* 0x000fe20000410000 */
[----:B------:R-:W-:-:S04]  /*9150*/  FSETP.GTU.FTZ.AND P5, PT, R120, R207, PT ;  /* 0x000000cf7800720b */ /* 0x000fc80003fbc000 */
[----:B------:R-:W-:Y:S02]  /*9160*/  FSEL R122, R122, RZ, !P5 ;  /* 0x000000ff7a7a7208 */ /* 0x000fe40006800000 */
[----:B------:R-:W-:-:S03]  /*9170*/  PLOP3.LUT P5, PT, P5, PT, PT, 0x8, 0x80 ;  /* 0x000000000080781c */ /* 0x000fc60002fae170 */
[----:B------:R-:W-:Y:S01]  /*9180*/  FFMA.FTZ R196, R122, R121, R149 ;  /* 0x000000797ac47223 */ /* 0x000fe20000010095 */
[----:B------:R-:W-:Y:S02]  /*9190*/  IMAD.MOV.U32 R149, RZ, RZ, 0x2 ;  /* 0x00000002ff957424 */ /* 0x000fe400078e00ff */
[----:B------:R-:W-:Y:S01]  /*91a0*/  IMAD.MOV.U32 R121, RZ, RZ, R2 ;  /* 0x000000ffff797224 */ /* 0x000fe200078e0002 */
        /* <DEDUP_REMOVED lines=9> */
.L_x_3025:
        /* <DEDUP_REMOVED lines=15> */
.L_x_3027:
[----:B------:R-:W-:Y:S05]  /*9330*/  BSYNC.RECONVERGENT B3 ;  /* 0x0000000000037941 */ /* 0x000fea0003800200 */
.L_x_3026:
        /* <DEDUP_REMOVED lines=43> */
.L_x_3024:
[----:B------:R-:W-:Y:S05]  /*95f0*/  BSYNC.RECONVERGENT B2 ;  /* 0x0000000000027941 */ /* 0x000fea0003800200 */
.L_x_3023:
[----:B------:R-:W-:Y:S02]  /*9600*/  SHF.L.U32 R123, R214, 0x10, RZ ;  /* 0x00000010d67b7819 */ /* 0x000fe400000006ff */
[----:B------:R-:W-:Y:S02]  /*9610*/  I2FP.F32.U32 R120, R121 ;  /* 0x0000007900787245 */ /* 0x000fe40000201000 */
[----:B------:R-:W-:Y:S01]  /*9620*/  PRMT R121, R47, 0x7632, R121 ;  /* 0x000076322f797816 */ /* 0x000fe20000000079 */
[----:B------:R-:W-:Y:S02]  /*9630*/  FMUL.FTZ R122, R123, R208 ;  /* 0x000000d07b7a7220 */ /* 0x000fe40000410000 */
[----:B------:R-:W-:Y:S01]  /*9640*/  FFMA.FTZ R120, R120, R197, 1.1641532182693481445e-10 ;  /* 0x2f00000078787423 */ /* 0x000fe200000100c5 */
[----:B------:R-:W-:Y:S02]  /*9650*/  IMAD.U32 R197, R11, 0x10000, RZ ;  /* 0x000100000bc57824 */ /* 0x000fe400078e00ff */
[----:B------:R-:W-:Y:S01]  /*9660*/  FMUL.FTZ R122, R122, R213 ;  /* 0x000000d57a7a7220 */ /* 0x000fe20000410000 */
[----:B------:R-:W-:Y:S01]  /*9670*/  IMAD.U32 R121, R121, 0x10000, RZ ;  /* 0x0001000079797824 */ /* 0x000fe200078e00ff */
[----:B------:R-:W-:-:S02]  /*9680*/  FSETP.GTU.FTZ.AND P6, PT, R120, R207, PT ;  /* 0x000000cf7800720b */ /* 0x000fc40003fdc000 */
[----:B------:R-:W-:Y:S02]  /*9690*/  F2FP.BF16.F32.PACK_AB R120, R161, R160 ;  /* 0x000000a0a178723e */ /* 0x000fe400000010ff */
[----:B------:R-:W-:Y:S02]  /*96a0*/  FSEL R122, R122, RZ, !P6 ;  /* 0x000000ff7a7a7208 */ /* 0x000fe40007000000 */
[----:B------:R-:W-:-:S03]  /*96b0*/  PLOP3.LUT P6, PT, P6, PT, PT, 0x8, 0x80 ;  /* 0x000000000080781c */ /* 0x000fc600037ce170 */
[----:B------:R-:W-:Y:S01]  /*96c0*/  FFMA.FTZ R197, R122, R197, R121 ;  /* 0x000000c57ac57223 */ /* 0x000fe20000010079 */
[----:B------:R-:W-:Y:S02]  /*96d0*/  F2FP.BF16.F32.PACK_AB R122, R182, R183 ;  /* 0x000000b7b67a723e */ /* 0x000fe400000010ff */
[----:B------:R-:W-:Y:S02]  /*96e0*/  F2FP.BF16.F32.PACK_AB R121, R173, R172 ;  /* 0x000000acad79723e */ /* 0x000fe400000010ff */
[----:B------:R-:W-:Y:S01]  /*96f0*/  F2FP.BF16.F32.PACK_AB R123, R197, R196 ;  /* 0x000000c4c57b723e */ /* 0x000fe200000010ff */
[----:B------:R-:W-:Y:S06]  /*9700*/  BRA `(.L_x_3028) ;  /* 0x0000002800647947 */ /* 0x000fec0003800000 */
.L_x_2987:
        /* <DEDUP_REMOVED lines=16> */
.L_x_3031:
        /* <DEDUP_REMOVED lines=13> */
.L_x_3033:
[----:B------:R-:W-:Y:S05]  /*98e0*/  BSYNC.RECONVERGENT B3 ;  /* 0x0000000000037941 */ /* 0x000fea0003800200 */
.L_x_3032:
        /* <DEDUP_REMOVED lines=34> */
[----:B------:R-:W-:Y:S01]  /*9b10*/  HFMA2 R161, -RZ, RZ, 0, 0 ;  /* 0x00000000ffa17431 */ /* 0x000fe200000001ff */
[----:B------:R-:W-:Y:S01]  /*9b20*/  LOP3.LUT R212, R172, UR28, R151, 0x96, !PT ;  /* 0x0000001cacd47c12 */ /* 0x000fe2000f8e9697 */
[----:B------:R-:W-:-:S04]  /*9b30*/  IMAD.WIDE.U32 R172, R173, -0x326172a9, RZ ;  /* 0xcd9e8d57adac7825 */ /* 0x000fc800078e00ff */
[----:B------:R-:W-:Y:S01]  /*9b40*/  IMAD.WIDE.U32 R212, R212, -0x2daee0ad, RZ ;  /* 0xd2511f53d4d47825 */ /* 0x000fe200078e00ff */
[----:B------:R-:W-:-:S03]  /*9b50*/  LOP3.LUT R150, R150, UR30, R173, 0x96, !PT ;  /* 0x0000001e96967c12 */ /* 0x000fc6000f8e96ad */
[----:B------:R-:W-:Y:S01]  /*9b60*/  IMAD.MOV.U32 R2, RZ, RZ, R172 ;  /* 0x000000ffff027224 */ /* 0x000fe200078e00ac */
[----:B------:R-:W-:Y:S01]  /*9b70*/  LOP3.LUT R151, R160, UR31, R213, 0x96, !PT ;  /* 0x0000001fa0977c12 */ /* 0x000fe2000f8e96d5 */
[----:B------:R-:W-:-:S07]  /*9b80*/  IMAD.MOV.U32 R160, RZ, RZ, R207 ;  /* 0x000000ffffa07224 */ /* 0x000fce00078e00cf */
.L_x_3030:
[----:B------:R-:W-:Y:S05]  /*9b90*/  BSYNC.RECONVERGENT B2 ;  /* 0x0000000000027941 */ /* 0x000fea0003800200 */
.L_x_3029:
[----:B------:R-:W0:Y:S01]  /*9ba0*/  LDC R213, c[0x0][0x408] ;  /* 0x00010200ffd57b82 */ /* 0x000e220000000800 */
[----:B------:R-:W-:Y:S01]  /*9bb0*/  I2FP.F32.U32 R160, R160 ;  /* 0x000000a000a07245 */ /* 0x000fe20000201000 */
[----:B------:R-:W-:Y:S01]  /*9bc0*/  IMAD.MOV.U32 R197, RZ, RZ, 0x2f800000 ;  /* 0x2f800000ffc57424 */ /* 0x000fe200078e00ff */
[----:B------:R-:W-:Y:S01]  /*9bd0*/  ISETP.NE.AND P1, PT, R161, 0x1, PT ;  /* 0x00000001a100780c */ /* 0x000fe20003f25270 */
[----:B-----5:R-:W-:Y:S01]  /*9be0*/  IMAD.U32 R149, R120, 0x10000, RZ ;  /* 0x0001000078957824 */ /* 0x020fe200078e00ff */
[----:B------:R-:W-:Y:S01]  /*9bf0*/  LOP3.LUT R0, R0, 0xfffffffd, RZ, 0xc0, !PT ;  /* 0xfffffffd00007812 */ /* 0x000fe200078ec0ff */
[----:B------:R-:W-:Y:S01]  /*9c00*/  FFMA.FTZ R160, R160, R197, 1.1641532182693481445e-10 ;  /* 0x2f000000a0a07423 */ /* 0x000fe200000100c5 */
[----:B------:R-:W-:Y:S01]  /*9c10*/  BSSY.RECONVERGENT B2, `(.L_x_3034) ;  /* 0x000004f000027945 */ /* 0x000fe20003800200 */
[----:B------:R-:W1:Y:S01]  /*9c20*/  LDC R207, c[0x0][0x404] ;  /* 0x00010100ffcf7b82 */ /* 0x000e620000000800 */
[----:B------:R-:W-:Y:S01]  /*9c30*/  FMUL.FTZ R172, R149, R208 ;  /* 0x000000d095ac7220 */ /* 0x000fe20000410000 */
[----:B------:R-:W-:Y:S01]  /*9c40*/  SHF.L.U32 R149, R96, 0x10, RZ ;  /* 0x0000001060957819 */ /* 0x000fe200000006ff */
[----:B------:R-:W-:Y:S01]  /*9c50*/  IMAD.MOV.U32 R173, RZ, RZ, 0x2 ;  /* 0x00000002ffad7424 */ /* 0x000fe200078e00ff */
[----:B------:R-:W-:Y:S01]  /*9c60*/  PRMT R120, R120, 0x7632, R120 ;  /* 0x0000763278787816 */ /* 0x000fe20000000078 */
[----:B0-----:R-:W-:Y:S01]  /*9c70*/  FMUL.FTZ R172, R172, R213 ;  /* 0x000000d5acac7220 */ /* 0x001fe20000410000 */
[----:B-1----:R-:W-:-:S04]  /*9c80*/  FSETP.GTU.FTZ.AND P0, PT, R160, R207, PT ;  /* 0x000000cfa000720b */ /* 0x002fc80003f1c000 */
[----:B------:R-:W-:Y:S02]  /*9c90*/  FSEL R160, R172, RZ, !P0 ;  /* 0x000000ffaca07208 */ /* 0x000fe40004000000 */
[----:B------:R-:W-:-:S03]  /*9ca0*/  PLOP3.LUT P0, PT, P0, PT, PT, 0x8, 0x80 ;  /* 0x000000000080781c */ /* 0x000fc6000070e170 */
[----:B------:R-:W-:Y:S01]  /*9cb0*/  FMUL.FTZ R160, R149, R160 ;  /* 0x000000a095a07220 */ /* 0x000fe20000410000 */
        /* <DEDUP_REMOVED lines=11> */
.L_x_3036:
        /* <DEDUP_REMOVED lines=13> */
.L_x_3038:
[----:B------:R-:W-:Y:S05]  /*9e40*/  BSYNC.RECONVERGENT B3 ;  /* 0x0000000000037941 */ /* 0x000fea0003800200 */
.L_x_3037:
        /* <DEDUP_REMOVED lines=43> */
.L_x_3035:
[----:B------:R-:W-:Y:S05]  /*a100*/  BSYNC.RECONVERGENT B2 ;  /* 0x0000000000027941 */ /* 0x000fea0003800200 */
.L_x_3034:
        /* <DEDUP_REMOVED lines=23> */
.L_x_3041:
        /* <DEDUP_REMOVED lines=13> */
.L_x_3043:
[----:B------:R-:W-:Y:S05]  /*a350*/  BSYNC.RECONVERGENT B3 ;  /* 0x0000000000037941 */ /* 0x000fea0003800200 */
.L_x_3042:
        /* <DEDUP_REMOVED lines=43> */
.L_x_3040:
[----:B------:R-:W-:Y:S05]  /*a610*/  BSYNC.RECONVERGENT B2 ;  /* 0x0000000000027941 */ /* 0x000fea0003800200 */
.L_x_3039:
        /* <DEDUP_REMOVED lines=24> */
.L_x_3046:
        /* <DEDUP_REMOVED lines=13> */
.L_x_3048:
[----:B------:R-:W-:Y:S05]  /*a870*/  BSYNC.RECONVERGENT B3 ;  /* 0x0000000000037941 */ /* 0x000fea0003800200 */
.L_x_3047:
        /* <DEDUP_REMOVED lines=43> */
.L_x_3045:
[----:B------:R-:W-:Y:S05]  /*ab30*/  BSYNC.RECONVERGENT B2 ;  /* 0x0000000000027941 */ /* 0x000fea0003800200 */
.L_x_3044:
[----:B------:R-:W-:Y:S01]  /*ab40*/  I2FP.F32.U32 R120, R121 ;  /* 0x0000007900787245 */ /* 0x000fe20000201000 */
[----:B------:R-:W-:Y:S01]  /*ab50*/  IMAD.U32 R149, R149, 0x10000, RZ ;  /* 0x0001000095957824 */ /* 0x000fe200078e00ff */
[----:B------:R-:W-:Y:S01]  /*ab60*/  ISETP.NE.AND P3, PT, R183, 0x1, PT ;  /* 0x00000001b700780c */ /* 0x000fe20003f65270 */
[----:B------:R-:W-:Y:S01]  /*ab70*/  BSSY.RECONVERGENT B2, `(.L_x_3049) ;  /* 0x000004d000027945 */ /* 0x000fe20003800200 */
[----:B------:R-:W-:Y:S02]  /*ab80*/  IMAD.MOV.U32 R121, RZ, RZ, R2 ;  /* 0x000000ffff797224 */ /* 0x000fe400078e0002 */
[----:B------:R-:W-:Y:S01]  /*ab90*/  FFMA.FTZ R120, R120, R197, 1.1641532182693481445e-10 ;  /* 0x2f00000078787423 */ /* 0x000fe200000100c5 */
[----:B------:R-:W-:Y:S01]  /*aba0*/  FMUL.FTZ R182, R149, R208 ;  /* 0x000000d095b67220 */ /* 0x000fe20000410000 */
[----:B------:R-:W-:-:S03]  /*abb0*/  IMAD.MOV.U32 R149, RZ, RZ, 0x2 ;  /* 0x00000002ff957424 */ /* 0x000fc600078e00ff */
[----:B------:R-:W-:Y:S01]  /*abc0*/  FMUL.FTZ R182, R182, R213 ;  /* 0x000000d5b6b67220 */ /* 0x000fe20000410000 */
[----:B------:R-:W-:Y:S02]  /*abd0*/  FSETP.GTU.FTZ.AND P2, PT, R120, R207, PT ;  /* 0x000000cf7800720b */ /* 0x000fe40003f5c000 */
        /* <DEDUP_REMOVED lines=13> */
.L_x_3051:
        /* <DEDUP_REMOVED lines=13> */
.L_x_3053:
[----:B------:R-:W-:Y:S05]  /*ad80*/  BSYNC.RECONVERGENT B3 ;  /* 0x0000000000037941 */ /* 0x000fea0003800200 */
.L_x_3052:
        /* <DEDUP_REMOVED lines=43> */
.L_x_3050:
[----:B------:R-:W-:Y:S05]  /*b040*/  BSYNC.RECONVERGENT B2 ;  /* 0x0000000000027941 */ /* 0x000fea0003800200 */
.L_x_3049:
[----:B------:R-:W-:Y:S01]  /*b050*/  I2FP.F32.U32 R120, R121 ;  /* 0x0000007900787245 */ /* 0x000fe20000201000 */
[----:B------:R-:W-:Y:S01]  /*b060*/  BSSY.RECONVERGENT B2, `(.L_x_3054) ;  /* 0x0000050000027945 */ /* 0x000fe20003800200 */
[----:B------:R-:W-:Y:S01]  /*b070*/  SHF.L.U32 R121, R122, 0x10, RZ ;  /* 0x000000107a797819 */ /* 0x000fe200000006ff */
[----:B------:R-:W-:Y:S01]  /*b080*/  IMAD.MOV.U32 R196, RZ, RZ, 0x2 ;  /* 0x00000002ffc47424 */ /* 0x000fe200078e00ff */
[----:B------:R-:W-:Y:S01]  /*b090*/  ISETP.NE.AND P4, PT, R149, 0x1, PT ;  /* 0x000000019500780c */ /* 0x000fe20003f85270 */
[----:B------:R-:W-:Y:S01]  /*b0a0*/  FFMA.FTZ R120, R120, R197, 1.1641532182693481445e-10 ;  /* 0x2f00000078787423 */ /* 0x000fe200000100c5 */
[----:B------:R-:W-:Y:S01]  /*b0b0*/  PRMT R122, R122, 0x7632, R122 ;  /* 0x000076327a7a7816 */ /* 0x000fe2000000007a */
[----:B------:R-:W-:Y:S01]  /*b0c0*/  FMUL.FTZ R182, R121, R208 ;  /* 0x000000d079b67220 */ /* 0x000fe20000410000 */
[----:B------:R-:W-:Y:S02]  /*b0d0*/  MOV R121, R2 ;  /* 0x0000000200797202 */ /* 0x000fe40000000f00 */
[----:B------:R-:W-:Y:S01]  /*b0e0*/  FSETP.GTU.FTZ.AND P3, PT, R120, R207, PT ;  /* 0x000000cf7800720b */ /* 0x000fe20003f7c000 */
[----:B------:R-:W-:Y:S01]  /*b0f0*/  FMUL.FTZ R182, R182, R213 ;  /* 0x000000d5b6b67220 */ /* 0x000fe20000410000 */
[----:B------:R-:W-:-:S04]  /*b100*/  IMAD.U32 R120, R98, 0x10000, RZ ;  /* 0x0001000062787824 */ /* 0x000fc800078e00ff */
        /* <DEDUP_REMOVED lines=12> */
.L_x_3056:
        /* <DEDUP_REMOVED lines=13> */
.L_x_3058:
[----:B------:R-:W-:Y:S05]  /*b2a0*/  BSYNC.RECONVERGENT B3 ;  /* 0x0000000000037941 */ /* 0x000fea0003800200 */
.L_x_3057:
        /* <DEDUP_REMOVED lines=43> */
.L_x_3055:
[----:B------:R-:W-:Y:S05]  /*b560*/  BSYNC.RECONVERGENT B2 ;  /* 0x0000000000027941 */ /* 0x000fea0003800200 */
.L_x_3054:
        /* <DEDUP_REMOVED lines=23> */
.L_x_3061:
        /* <DEDUP_REMOVED lines=13> */
.L_x_3063:
[----:B------:R-:W-:Y:S05]  /*b7b0*/  BSYNC.RECONVERGENT B3 ;  /* 0x0000000000037941 */ /* 0x000fea0003800200 */
.L_x_3062:
        /* <DEDUP_REMOVED lines=43> */
.L_x_3060:
[----:B------:R-:W-:Y:S05]  /*ba70*/  BSYNC.RECONVERGENT B2 ;  /* 0x0000000000027941 */ /* 0x000fea0003800200 */
.L_x_3059:
[----:B------:R-:W-:Y:S01]  /*ba80*/  I2FP.F32.U32 R120, R121 ;  /* 0x0000007900787245 */ /* 0x000fe20000201000 */
[C---:B------:R-:W-:Y:S01]  /*ba90*/  IMAD.U32 R121, R123.reuse, 0x10000, RZ ;  /* 0x000100007b797824 */ /* 0x040fe200078e00ff */
        /* <DEDUP_REMOVED lines=22> */
.L_x_3066:
        /* <DEDUP_REMOVED lines=15> */
.L_x_3068:
[----:B------:R-:W-:Y:S05]  /*bcf0*/  BSYNC.RECONVERGENT B3 ;  /* 0x0000000000037941 */ /* 0x000fea0003800200 */
.L_x_3067:
        /* <DEDUP_REMOVED lines=43> */
.L_x_3065:
[----:B------:R-:W-:Y:S05]  /*bfb0*/  BSYNC.RECONVERGENT B2 ;  /* 0x0000000000027941 */ /* 0x000fea0003800200 */
.L_x_3064:
[----:B------:R-:W-:Y:S02]  /*bfc0*/  I2FP.F32.U32 R120, R121 ;  /* 0x0000007900787245 */ /* 0x000fe40000201000 */
[----:B------:R-:W-:-:S03]  /*bfd0*/  SHF.L.U32 R121, R214, 0x10, RZ ;  /* 0x00000010d6797819 */ /* 0x000fc600000006ff */
[----:B------:R-:W-:Y:S01]  /*bfe0*/  FFMA.FTZ R120, R120, R197, 1.1641532182693481445e-10 ;  /* 0x2f00000078787423 */ /* 0x000fe200000100c5 */
[----:B------:R-:W-:Y:S02]  /*bff0*/  IMAD.U32 R197, R11, 0x10000, RZ ;  /* 0x000100000bc57824 */ /* 0x000fe400078e00ff */
[----:B------:R-:W-:Y:S01]  /*c000*/  FMUL.FTZ R122, R121, R208 ;  /* 0x000000d0797a7220 */ /* 0x000fe20000410000 */
[----:B------:R-:W-:Y:S02]  /*c010*/  F2FP.BF16.F32.PACK_AB R121, R173, R172 ;  /* 0x000000acad79723e */ /* 0x000fe400000010ff */
[----:B------:R-:W-:Y:S01]  /*c020*/  FSETP.GTU.FTZ.AND P6, PT, R120, R207, PT ;  /* 0x000000cf7800720b */ /* 0x000fe20003fdc000 */
[----:B------:R-:W-:Y:S01]  /*c030*/  FMUL.FTZ R122, R122, R213 ;  /* 0x000000d57a7a7220 */ /* 0x000fe20000410000 */
[----:B------:R-:W-:-:S04]  /*c040*/  F2FP.BF16.F32.PACK_AB R120, R161, R160 ;  /* 0x000000a0a178723e */ /* 0x000fc800000010ff */
[----:B------:R-:W-:Y:S02]  /*c050*/  FSEL R122, R122, RZ, !P6 ;  /* 0x000000ff7a7a7208 */ /* 0x000fe40007000000 */
[----:B------:R-:W-:-:S03]  /*c060*/  PLOP3.LUT P6, PT, P6, PT, PT, 0x8, 0x80 ;  /* 0x000000000080781c */ /* 0x000fc600037ce170 */
[----:B------:R-:W-:Y:S01]  /*c070*/  FMUL.FTZ R197, R197, R122 ;  /* 0x0000007ac5c57220 */ /* 0x000fe20000410000 */
[----:B------:R-:W-:-:S04]  /*c080*/  F2FP.BF16.F32.PACK_AB R122, R182, R183 ;  /* 0x000000b7b67a723e */ /* 0x000fc800000010ff */
[----:B------:R-:W-:-:S07]  /*c090*/  F2FP.BF16.F32.PACK_AB R123, R197, R196 ;  /* 0x000000c4c57b723e */ /* 0x000fce00000010ff */
.L_x_3028:
        /* <DEDUP_REMOVED lines=21> */
.L_x_2986:
[----:B------:R-:W-:Y:S05]  /*c1f0*/  BSYNC.RECONVERGENT B1 ;  /* 0x0000000000017941 */ /* 0x000fea0003800200 */
.L_x_2985:
[----:B------:R-:W-:Y:S01]  /*c200*/  ISETP.GE.U32.AND P0, PT, R157, 0x60, PT ;  /* 0x000000609d00780c */ /* 0x000fe20003f06070 */
[----:B------:R-:W-:Y:S01]  /*c210*/  BSSY.RECONVERGENT B1, `(.L_x_3069) ;  /* 0x0000561000017945 */ /* 0x000fe20003800200 */
[----:B------:R-:W-:-:S11]  /*c220*/  LOP3.LUT R0, R0, 0xffffffbf, RZ, 0xc0, !PT ;  /* 0xffffffbf00007812 */ /* 0x000fd600078ec0ff */
[----:B------:R-:W-:Y:S01]  /*c230*/  @P0 LOP3.LUT R0, R0, 0x40, RZ, 0xfc, !PT ;  /* 0x0000004000000812 */ /* 0x000fe200078efcff */
[----:B------:R-:W-:Y:S06]  /*c240*/  @!P0 BRA `(.L_x_3070) ;  /* 0x0000005400748947 */ /* 0x000fec0003800000 */
[----:B------:R-:W-:Y:S01]  /*c250*/  ISETP.NE.U32.AND P0, PT, RZ, UR10, PT ;  /* 0x0000000aff007c0c */ /* 0x000fe2000bf05070 */
[----:B0-2---:R-:W0:Y:S03]  /*c260*/  LDC.64 R120, c[0x0][0x390] ;  /* 0x0000e400ff787b82 */ /* 0x005e260000000a00 */
        /* <DEDUP_REMOVED lines=10> */
[----:B------:R-:W-:Y:S01]  /*c310*/  MOV R212, R207 ;  /* 0x000000cf00d47202 */ /* 0x000fe20000000f00 */
[----:B0-----:R-:W-:-:S09]  /*c320*/  IMAD.MOV.U32 R162, RZ, RZ, R2 ;  /* 0x000000ffffa27224 */ /* 0x001fd200078e0002 */
        /* <DEDUP_REMOVED lines=11> */
.L_x_3074:
        /* <DEDUP_REMOVED lines=13> */
.L_x_3076:
[----:B------:R-:W-:Y:S05]  /*c4b0*/  BSYNC.RECONVERGENT B3 ;  /* 0x0000000000037941 */ /* 0x000fea0003800200 */
.L_x_3075:
        /* <DEDUP_REMOVED lines=42> */
.L_x_3073:
[----:B------:R-:W-:Y:S05]  /*c760*/  BSYNC.RECONVERGENT B2 ;  /* 0x0000000000027941 */ /* 0x000fea0003800200 */
.L_x_3072:
[----:B------:R-:W0:Y:S01]  /*c770*/  LDC R213, c[0x0][0x408] ;  /* 0x00010200ffd57b82 */ /* 0x000e220000000800 */
[----:B------:R-:W-:Y:S01]  /*c780*/  I2FP.F32.U32 R162, R162 ;  /* 0x000000a200a27245 */ /* 0x000fe20000201000 */
[----:B------:R-:W-:Y:S01]  /*c790*/  IMAD.MOV.U32 R199, RZ, RZ, 0x2f800000 ;  /* 0x2f800000ffc77424 */ /* 0x000fe200078e00ff */
[----:B-----5:R-:W-:Y:S01]  /*c7a0*/  SHF.L.U32 R149, R120, 0x10, RZ ;  /* 0x0000001078957819 */ /* 0x020fe200000006ff */
[----:B------:R-:W-:Y:S01]  /*c7b0*/  IMAD.U32 R163, R44, 0x10000, RZ ;  /* 0x000100002ca37824 */ /* 0x000fe200078e00ff */
[----:B------:R-:W-:Y:S01]  /*c7c0*/  ISETP.NE.AND P1, PT, R175, 0x1, PT ;  /* 0x00000001af00780c */ /* 0x000fe20003f25270 */
[----:B------:R-:W-:Y:S01]  /*c7d0*/  FFMA.FTZ R162, R162, R199, 1.1641532182693481445e-10 ;  /* 0x2f000000a2a27423 */ /* 0x000fe200000100c7 */
[----:B------:R-:W-:Y:S01]  /*c7e0*/  LOP3.LUT R0, R0, 0xfffffffd, RZ, 0xc0, !PT ;  /* 0xfffffffd00007812 */ /* 0x000fe200078ec0ff */
[----:B------:R-:W1:Y:S01]  /*c7f0*/  LDC R207, c[0x0][0x404] ;  /* 0x00010100ffcf7b82 */ /* 0x000e620000000800 */
[----:B------:R-:W-:Y:S01]  /*c800*/  FMUL.FTZ R174, R149, R208 ;  /* 0x000000d095ae7220 */ /* 0x000fe20000410000 */
[----:B------:R-:W-:Y:S01]  /*c810*/  IMAD.U32 R149, R84, 0x10000, RZ ;  /* 0x0001000054957824 */ /* 0x000fe200078e00ff */
[----:B------:R-:W-:Y:S01]  /*c820*/  BSSY.RECONVERGENT B2, `(.L_x_3077) ;  /* 0x000004c000027945 */ /* 0x000fe20003800200 */
[----:B------:R-:W-:Y:S01]  /*c830*/  HFMA2 R186, -RZ, RZ, 0, 1.1920928955078125e-07 ;  /* 0x00000002ffba7431 */ /* 0x000fe200000001ff */
        /* <DEDUP_REMOVED lines=17> */
.L_x_3079:
        /* <DEDUP_REMOVED lines=13> */
.L_x_3081:
[----:B------:R-:W-:Y:S05]  /*ca20*/  BSYNC.RECONVERGENT B3 ;  /* 0x0000000000037941 */ /* 0x000fea0003800200 */
.L_x_3080:
        /* <DEDUP_REMOVED lines=43> */
.L_x_3078:
[----:B------:R-:W-:Y:S05]  /*cce0*/  BSYNC.RECONVERGENT B2 ;  /* 0x0000000000027941 */ /* 0x000fea0003800200 */
.L_x_3077:
        /* <DEDUP_REMOVED lines=25> */
.L_x_3084:
        /* <DEDUP_REMOVED lines=13> */
.L_x_3086:
[----:B------:R-:W-:Y:S05]  /*cf50*/  BSYNC.RECONVERGENT B3 ;  /* 0x0000000000037941 */ /* 0x000fea0003800200 */
.L_x_3085:
        /* <DEDUP_REMOVED lines=39> */
[----:B------:R-:W-:Y:S02]  /*d1d0*/  LOP3.LUT R150, R150, UR30, R211, 0x96, !PT ;  /* 0x0000001e96967c12 */ /* 0x000fe4000f8e96d3 */
[----:B------:R-:W-:Y:S01]  /*d1e0*/  MOV R2, R210 ;  /* 0x000000d200027202 */ /* 0x000fe20000000f00 */
[----:B------:R-:W-:Y:S01]  /*d1f0*/  IMAD.MOV.U32 R212, RZ, RZ, R174 ;  /* 0x000000ffffd47224 */ /* 0x000fe200078e00ae */
[----:B------:R-:W-:-:S07]  /*d200*/  LOP3.LUT R151, R186, UR31, R175, 0x96, !PT ;  /* 0x0000001fba977c12 */ /* 0x000fce000f8e96af */
.L_x_3083:
[----:B------:R-:W-:Y:S05]  /*d210*/  BSYNC.RECONVERGENT B2 ;  /* 0x0000000000027941 */ /* 0x000fea0003800200 */
.L_x_3082:
[----:B------:R-:W-:Y:S01]  /*d220*/  I2FP.F32.U32 R120, R120 ;  /* 0x0000007800787245 */ /* 0x000fe20000201000 */
[----:B------:R-:W-:Y:S01]  /*d230*/  IMAD.U32 R149, R121, 0x10000, RZ ;  /* 0x0001000079957824 */ /* 0x000fe200078e00ff */
[----:B------:R-:W-:Y:S01]  /*d240*/  ISETP.NE.AND P2, PT, R187, 0x1, PT ;  /* 0x00000001bb00780c */ /* 0x000fe20003f45270 */
[----:B------:R-:W-:Y:S01]  /*d250*/  BSSY.RECONVERGENT B2, `(.L_x_3087) ;  /* 0x000004f000027945 */ /* 0x000fe20003800200 */
[----:B------:R-:W-:Y:S01]  /*d260*/  SHF.L.U32 R175, R45, 0x10, RZ ;  /* 0x000000102daf7819 */ /* 0x000fe200000006ff */
[----:B------:R-:W-:Y:S01]  /*d270*/  FFMA.FTZ R120, R120, R199, 1.1641532182693481445e-10 ;  /* 0x2f00000078787423 */ /* 0x000fe200000100c7 */
[----:B------:R-:W-:Y:S01]  /*d280*/  FMUL.FTZ R174, R149, R208 ;  /* 0x000000d095ae7220 */ /* 0x000fe20000410000 */
[----:B------:R-:W-:Y:S02]  /*d290*/  IMAD.U32 R149, R85, 0x10000, RZ ;  /* 0x0001000055957824 */ /* 0x000fe400078e00ff */
[----:B------:R-:W-:Y:S02]  /*d2a0*/  IMAD.MOV.U32 R210, RZ, RZ, 0x2 ;  /* 0x00000002ffd27424 */ /* 0x000fe400078e00ff */
[----:B------:R-:W-:Y:S01]  /*d2b0*/  FMUL.FTZ R174, R174, R213 ;  /* 0x000000d5aeae7220 */ /* 0x000fe20000410000 */
[----:B------:R-:W-:-:S04]  /*d2c0*/  FSETP.GTU.FTZ.AND P1, PT, R120, R207, PT ;  /* 0x000000cf7800720b */ /* 0x000fc80003f3c000 */
[----:B------:R-:W-:Y:S02]  /*d2d0*/  FSEL R174, R174, RZ, !P1 ;  /* 0x000000ffaeae7208 */ /* 0x000fe40004800000 */
[----:B------:R-:W-:-:S03]  /*d2e0*/  PLOP3.LUT P1, PT, P1, PT, PT, 0x8, 0x80 ;  /* 0x000000000080781c */ /* 0x000fc60000f2e170 */
[----:B------:R-:W-:Y:S01]  /*d2f0*/  FFMA.FTZ R174, R174, R149, R175 ;  /* 0x00000095aeae7223 */ /* 0x000fe200000100af */
[----:B------:R-:W-:Y:S01]  /*d300*/  PRMT R149, R121, 0x7632, R149 ;  /* 0x0000763279957816 */ /* 0x000fe20000000095 */
[----:B------:R-:W-:Y:S01]  /*d310*/  IMAD.MOV.U32 R121, RZ, RZ, R2 ;  /* 0x000000ffff797224 */ /* 0x000fe200078e0002 */
[----:B------:R-:W-:Y:S07]  /*d320*/  @!P2 BRA `(.L_x_3088) ;  /* 0x000000040004a947 */ /* 0x000fee0003800000 */
        /* <DEDUP_REMOVED lines=8> */
.L_x_3089:
        /* <DEDUP_REMOVED lines=13> */
.L_x_3091:
[----:B------:R-:W-:Y:S05]  /*d480*/  BSYNC.RECONVERGENT B3 ;  /* 0x0000000000037941 */ /* 0x000fea0003800200 */
.L_x_3090:
        /* <DEDUP_REMOVED lines=43> */
.L_x_3088:
[----:B------:R-:W-:Y:S05]  /*d740*/  BSYNC.RECONVERGENT B2 ;  /* 0x0000000000027941 */ /* 0x000fea0003800200 */
.L_x_3087:
[----:B------:R-:W-:Y:S01]  /*d750*/  I2FP.F32.U32 R120, R121 ;  /* 0x0000007900787245 */ /* 0x000fe20000201000 */
[----:B------:R-:W-:Y:S01]  /*d760*/  BSSY.RECONVERGENT B2, `(.L_x_3092) ;  /* 0x0000051000027945 */ /* 0x000fe20003800200 */
[----:B------:R-:W-:Y:S01]  /*d770*/  SHF.L.U32 R149, R149, 0x10, RZ ;  /* 0x0000001095957819 */ /* 0x000fe200000006ff */
[----:B------:R-:W-:Y:S01]  /*d780*/  HFMA2 R187, -RZ, RZ, 0, 1.1920928955078125e-07 ;  /* 0x00000002ffbb7431 */ /* 0x000fe200000001ff */
[----:B------:R-:W-:Y:S01]  /*d790*/  ISETP.NE.AND P3, PT, R210, 0x1, PT ;  /* 0x00000001d200780c */ /* 0x000fe20003f65270 */
[----:B------:R-:W-:Y:S01]  /*d7a0*/  FFMA.FTZ R120, R120, R199, 1.1641532182693481445e-10 ;  /* 0x2f00000078787423 */ /* 0x000fe200000100c7 */
[----:B------:R-:W-:Y:S01]  /*d7b0*/  PRMT R121, R45, 0x7632, R121 ;  /* 0x000076322d797816 */ /* 0x000fe20000000079 */
[----:B------:R-:W-:-:S03]  /*d7c0*/  FMUL.FTZ R186, R149, R208 ;  /* 0x000000d095ba7220 */ /* 0x000fc60000410000 */
[----:B------:R-:W-:Y:S01]  /*d7d0*/  FSETP.GTU.FTZ.AND P2, PT, R120, R207, PT ;  /* 0x000000cf7800720b */ /* 0x000fe20003f5c000 */
[----:B------:R-:W-:Y:S01]  /*d7e0*/  FMUL.FTZ R186, R186, R213 ;  /* 0x000000d5baba7220 */ /* 0x000fe20000410000 */
[----:B------:R-:W-:Y:S02]  /*d7f0*/  IMAD.U32 R120, R13, 0x10000, RZ ;  /* 0x000100000d787824 */ /* 0x000fe400078e00ff */
[----:B------:R-:W-:Y:S02]  /*d800*/  IMAD.U32 R198, R121, 0x10000, RZ ;  /* 0x0001000079c67824 */ /* 0x000fe400078e00ff */
[----:B------:R-:W-:Y:S01]  /*d810*/  FSEL R175, R186, RZ, !P2 ;  /* 0x000000ffbaaf7208 */ /* 0x000fe20005000000 */
[----:B------:R-:W-:Y:S01]  /*d820*/  IMAD.MOV.U32 R121, RZ, RZ, R2 ;  /* 0x000000ffff797224 */ /* 0x000fe200078e0002 */
[----:B------:R-:W-:-:S03]  /*d830*/  PLOP3.LUT P2, PT, P2, PT, PT, 0x8, 0x80 ;  /* 0x000000000080781c */ /* 0x000fc6000174e170 */
[----:B------:R-:W-:Y:S01]  /*d840*/  FFMA.FTZ R175, R175, R120, R198 ;  /* 0x00000078afaf7223 */ /* 0x000fe200000100c6 */
        /* <DEDUP_REMOVED lines=9> */
.L_x_3094:
        /* <DEDUP_REMOVED lines=13> */
.L_x_3096:
[----:B------:R-:W-:Y:S05]  /*d9b0*/  BSYNC.RECONVERGENT B3 ;  /* 0x0000000000037941 */ /* 0x000fea0003800200 */
.L_x_3095:
        /* <DEDUP_REMOVED lines=43> */
.L_x_3093:
[----:B------:R-:W-:Y:S05]  /*dc70*/  BSYNC.RECONVERGENT B2 ;  /* 0x0000000000027941 */ /* 0x000fea0003800200 */
.L_x_3092:
        /* <DEDUP_REMOVED lines=25> */
.L_x_3099:
        /* <DEDUP_REMOVED lines=13> */
.L_x_3101:
[----:B------:R-:W-:Y:S05]  /*dee0*/  BSYNC.RECONVERGENT B3 ;  /* 0x0000000000037941 */ /* 0x000fea0003800200 */
.L_x_3100:
        /* <DEDUP_REMOVED lines=43> */
.L_x_3098:
[----:B------:R-:W-:Y:S05]  /*e1a0*/  BSYNC.RECONVERGENT B2 ;  /* 0x0000000000027941 */ /* 0x000fea0003800200 */
.L_x_3097:
[----:B------:R-:W-:Y:S01]  /*e1b0*/  I2FP.F32.U32 R120, R121 ;  /* 0x0000007900787245 */ /* 0x000fe20000201000 */
[----:B------:R-:W-:Y:S01]  /*e1c0*/  IMAD.U32 R121, R122, 0x10000, RZ ;  /* 0x000100007a797824 */ /* 0x000fe200078e00ff */
[----:B------:R-:W-:Y:S01]  /*e1d0*/  ISETP.NE.AND P5, PT, R198, 0x1, PT ;  /* 0x00000001c600780c */ /* 0x000fe20003fa5270 */
[----:B------:R-:W-:Y:S01]  /*e1e0*/  IMAD.U32 R187, R14, 0x10000, RZ ;  /* 0x000100000ebb7824 */ /* 0x000fe200078e00ff */
[----:B------:R-:W-:Y:S01]  /*e1f0*/  PRMT R149, R46, 0x7632, R149 ;  /* 0x000076322e957816 */ /* 0x000fe20000000095 */
[----:B------:R-:W-:Y:S01]  /*e200*/  FFMA.FTZ R120, R120, R199, 1.1641532182693481445e-10 ;  /* 0x2f00000078787423 */ /* 0x000fe200000100c7 */
[----:B------:R-:W-:Y:S01]  /*e210*/  FMUL.FTZ R122, R121, R208 ;  /* 0x000000d0797a7220 */ /* 0x000fe20000410000 */
[----:B------:R-:W-:Y:S01]  /*e220*/  BSSY.RECONVERGENT B2, `(.L_x_3102) ;  /* 0x000004b000027945 */ /* 0x000fe20003800200 */
[----:B------:R-:W-:Y:S01]  /*e230*/  SHF.L.U32 R149, R149, 0x10, RZ ;  /* 0x0000001095957819 */ /* 0x000fe200000006ff */
[----:B------:R-:W-:Y:S02]  /*e240*/  IMAD.MOV.U32 R210, RZ, RZ, 0x2 ;  /* 0x00000002ffd27424 */ /* 0x000fe400078e00ff */
[----:B------:R-:W-:Y:S01]  /*e250*/  FMUL.FTZ R122, R122, R213 ;  /* 0x000000d57a7a7220 */ /* 0x000fe20000410000 */
[----:B------:R-:W-:Y:S01]  /*e260*/  FSETP.GTU.FTZ.AND P4, PT, R120, R207, PT ;  /* 0x000000cf7800720b */ /* 0x000fe20003f9c000 */
[----:B------:R-:W-:-:S03]  /*e270*/  IMAD.MOV.U32 R121, RZ, RZ, R2 ;  /* 0x000000ffff797224 */ /* 0x000fc600078e0002 */
        /* <DEDUP_REMOVED lines=12> */
.L_x_3104:
        /* <DEDUP_REMOVED lines=13> */
.L_x_3106:
[----:B------:R-:W-:Y:S05]  /*e410*/  BSYNC.RECONVERGENT B3 ;  /* 0x0000000000037941 */ /* 0x000fea0003800200 */
.L_x_3105:
        /* <DEDUP_REMOVED lines=43> */
.L_x_3103:
[----:B------:R-:W-:Y:S05]  /*e6d0*/  BSYNC.RECONVERGENT B2 ;  /* 0x0000000000027941 */ /* 0x000fea0003800200 */
.L_x_3102:
        /* <DEDUP_REMOVED lines=13> */
[----:B------:R-:W-:Y:S01]  /*e7b0*/  FFMA.FTZ R198, R122, R121, R149 ;  /* 0x000000797ac67223 */ /* 0x000fe20000010095 */
[----:B------:R-:W-:Y:S02]  /*e7c0*/  HFMA2 R149, -RZ, RZ, 0, 1.1920928955078125e-07 ;  /* 0x00000002ff957431 */ /* 0x000fe400000001ff */
[----:B------:R-:W-:Y:S01]  /*e7d0*/  IMAD.MOV.U32 R121, RZ, RZ, R2 ;  /* 0x000000ffff797224 */ /* 0x000fe200078e0002 */
        /* <DEDUP_REMOVED lines=9> */
.L_x_3109:
        /* <DEDUP_REMOVED lines=15> */
.L_x_3111:
[----:B------:R-:W-:Y:S05]  /*e960*/  BSYNC.RECONVERGENT B3 ;  /* 0x0000000000037941 */ /* 0x000fea0003800200 */
.L_x_3110:
        /* <DEDUP_REMOVED lines=43> */
.L_x_3108:
[----:B------:R-:W-:Y:S05]  /*ec20*/  BSYNC.RECONVERGENT B2 ;  /* 0x0000000000027941 */ /* 0x000fea0003800200 */
.L_x_3107:
        /* <DEDUP_REMOVED lines=17> */
.L_x_3071:
        /* <DEDUP_REMOVED lines=16> */
.L_x_3115:
        /* <DEDUP_REMOVED lines=13> */
.L_x_3117:
[----:B------:R-:W-:Y:S05]  /*ef10*/  BSYNC.RECONVERGENT B3 ;  /* 0x0000000000037941 */ /* 0x000fea0003800200 */
.L_x_3116:
        /* <DEDUP_REMOVED lines=38> */
[----:B------:R-:W-:Y:S02]  /*f180*/  LOP3.LUT R150, R150, UR30, R175, 0x96, !PT ;  /* 0x0000001e96967c12 */ /* 0x000fe4000f8e96af */
[----:B------:R-:W-:Y:S02]  /*f190*/  MOV R2, R174 ;  /* 0x000000ae00027202 */ /* 0x000fe40000000f00 */
[----:B------:R-:W-:Y:S01]  /*f1a0*/  LOP3.LUT R151, R162, UR31, R213, 0x96, !PT ;  /* 0x0000001fa2977c12 */ /* 0x000fe2000f8e96d5 */
[----:B------:R-:W-:-:S07]  /*f1b0*/  IMAD.MOV.U32 R162, RZ, RZ, R207 ;  /* 0x000000ffffa27224 */ /* 0x000fce00078e00cf */
.L_x_3114:
[----:B------:R-:W-:Y:S05]  /*f1c0*/  BSYNC.RECONVERGENT B2 ;  /* 0x0000000000027941 */ /* 0x000fea0003800200 */
.L_x_3113:
        /* <DEDUP_REMOVED lines=10> */
[----:B------:R-:W-:-:S02]  /*f270*/  IMAD.U32 R149, R84, 0x10000, RZ ;  /* 0x0001000054957824 */ /* 0x000fc400078e00ff */
[----:B------:R-:W-:Y:S01]  /*f280*/  HFMA2 R175, -RZ, RZ, 0, 1.1920928955078125e-07 ;  /* 0x00000002ffaf7431 */ /* 0x000fe200000001ff */
        /* <DEDUP_REMOVED lines=17> */
.L_x_3120:
        /* <DEDUP_REMOVED lines=13> */
.L_x_3122:
[----:B------:R-:W-:Y:S05]  /*f470*/  BSYNC.RECONVERGENT B3 ;  /* 0x0000000000037941 */ /* 0x000fea0003800200 */
.L_x_3121:
        /* <DEDUP_REMOVED lines=43> */
.L_x_3119:
[----:B------:R-:W-:Y:S05]  /*f730*/  BSYNC.RECONVERGENT B2 ;  /* 0x0000000000027941 */ /* 0x000fea0003800200 */
.L_x_3118:
        /* <DEDUP_REMOVED lines=23> */
.L_x_3125:
        /* <DEDUP_REMOVED lines=13> */
.L_x_3127:
[----:B------:R-:W-:Y:S05]  /*f980*/  BSYNC.RECONVERGENT B3 ;  /* 0x0000000000037941 */ /* 0x000fea0003800200 */
.L_x_3126:
        /* <DEDUP_REMOVED lines=43> */
.L_x_3124:
[----:B------:R-:W-:Y:S05]  /*fc40*/  BSYNC.RECONVERGENT B2 ;  /* 0x0000000000027941 */ /* 0x000fea0003800200 */
.L_x_3123:
[----:B------:R-:W-:Y:S01]  /*fc50*/  I2FP.F32.U32 R120, R120 ;  /* 0x0000007800787245 */ /* 0x000fe20000201000 */
[----:B------:R-:W-:Y:S01]  /*fc60*/  BSSY.RECONVERGENT B2, `(.L_x_3128) ;  /* 0x0000050000027945 */ /* 0x000fe20003800200 */
[----:B------:R-:W-:Y:S01]  /*fc70*/  SHF.L.U32 R149, R121, 0x10, RZ ;  /* 0x0000001079957819 */ /* 0x000fe200000006ff */
[----:B------:R-:W-:Y:S01]  /*fc80*/  IMAD.MOV.U32 R187, RZ, RZ, 0x2 ;  /* 0x00000002ffbb7424 */ /* 0x000fe200078e00ff */
[----:B------:R-:W-:Y:S01]  /*fc90*/  ISETP.NE.AND P2, PT, R186, 0x1, PT ;  /* 0x00000001ba00780c */ /* 0x000fe20003f45270 */
[----:B------:R-:W-:Y:S02]  /*fca0*/  FFMA.FTZ R120, R120, R199, 1.1641532182693481445e-10 ;  /* 0x2f00000078787423 */ /* 0x000fe400000100c7 */
[----:B------:R-:W-:Y:S01]  /*fcb0*/  FMUL.FTZ R174, R149, R208 ;  /* 0x000000d095ae7220 */ /* 0x000fe20000410000 */
[----:B------:R-:W-:Y:S02]  /*fcc0*/  IMAD.U32 R149, R85, 0x10000, RZ ;  /* 0x0001000055957824 */ /* 0x000fe400078e00ff */
[----:B------:R-:W-:Y:S01]  /*fcd0*/  FSETP.GTU.FTZ.AND P1, PT, R120, R207, PT ;  /* 0x000000cf7800720b */ /* 0x000fe20003f3c000 */
[----:B------:R-:W-:-:S05]  /*fce0*/  FMUL.FTZ R174, R174, R213 ;  /* 0x000000d5aeae7220 */ /* 0x000fca0000410000 */
[----:B------:R-:W-:Y:S02]  /*fcf0*/  FSEL R174, R174, RZ, !P1 ;  /* 0x000000ffaeae7208 */ /* 0x000fe40004800000 */
[----:B------:R-:W-:-:S03]  /*fd00*/  PLOP3.LUT P1, PT, P1, PT, PT, 0x8, 0x80 ;  /* 0x000000000080781c */ /* 0x000fc60000f2e170 */
[----:B------:R-:W-:Y:S01]  /*fd10*/  FMUL.FTZ R174, R149, R174 ;  /* 0x000000ae95ae7220 */ /* 0x000fe20000410000 */
        /* <DEDUP_REMOVED lines=11> */
.L_x_3130:
        /* <DEDUP_REMOVED lines=13> */
.L_x_3132:
[----:B------:R-:W-:Y:S05]  /*fea0*/  BSYNC.RECONVERGENT B3 ;  /* 0x0000000000037941 */ /* 0x000fea0003800200 */
.L_x_3131:
        /* <DEDUP_REMOVED lines=43> */
.L_x_3129:
[----:B------:R-:W-:Y:S05]  /*10160*/  BSYNC.RECONVERGENT B2 ;  /* 0x0000000000027941 */ /* 0x000fea0003800200 */
.L_x_3128:
[----:B------:R-:W-:Y:S01]  /*10170*/  I2FP.F32.U32 R120, R121 ;  /* 0x0000007900787245 */ /* 0x000fe20000201000 */
[----:B------:R-:W-:Y:S01]  /*10180*/  IMAD.U32 R149, R149, 0x10000, RZ ;  /* 0x0001000095957824 */ /* 0x000fe200078e00ff */
[----:B------:R-:W-:Y:S01]  /*10190*/  ISETP.NE.AND P3, PT, R187, 0x1, PT ;  /* 0x00000001bb00780c */ /* 0x000fe20003f65270 */
[----:B------:R-:W-:Y:S01]  /*101a0*/  BSSY.RECONVERGENT B2, `(.L_x_3133) ;  /* 0x000004d000027945 */ /* 0x000fe20003800200 */
[----:B------:R-:W-:Y:S02]  /*101b0*/  IMAD.MOV.U32 R121, RZ, RZ, R2 ;  /* 0x000000ffff797224 */ /* 0x000fe400078e0002 */
[----:B------:R-:W-:Y:S01]  /*101c0*/  FFMA.FTZ R120, R120, R199, 1.1641532182693481445e-10 ;  /* 0x2f00000078787423 */ /* 0x000fe200000100c7 */
[----:B------:R-:W-:Y:S01]  /*101d0*/  FMUL.FTZ R186, R149, R208 ;  /* 0x000000d095ba7220 */ /* 0x000fe20000410000 */
[----:B------:R-:W-:-:S03]  /*101e0*/  MOV R149, 0x2 ;  /* 0x0000000200957802 */ /* 0x000fc60000000f00 */
        /* <DEDUP_REMOVED lines=15> */
.L_x_3135:
        /* <DEDUP_REMOVED lines=13> */
.L_x_3137:
[----:B------:R-:W-:Y:S05]  /*103b0*/  BSYNC.RECONVERGENT B3 ;  /* 0x0000000000037941 */ /* 0x000fea0003800200 */
.L_x_3136:
        /* <DEDUP_REMOVED lines=43> */
.L_x_3134:
[----:B------:R-:W-:Y:S05]  /*10670*/  BSYNC.RECONVERGENT B2 ;  /* 0x0000000000027941 */ /* 0x000fea0003800200 */
.L_x_3133:
        /* <DEDUP_REMOVED lines=24> */
.L_x_3140:
        /* <DEDUP_REMOVED lines=13> */
.L_x_3142:
[----:B------:R-:W-:Y:S05]  /*108d0*/  BSYNC.RECONVERGENT B3 ;  /* 0x0000000000037941 */ /* 0x000fea0003800200 */
.L_x_3141:
        /* <DEDUP_REMOVED lines=43> */
.L_x_3139:
[----:B------:R-:W-:Y:S05]  /*10b90*/  BSYNC.RECONVERGENT B2 ;  /* 0x0000000000027941 */ /* 0x000fea0003800200 */
.L_x_3138:
        /* <DEDUP_REMOVED lines=23> */
.L_x_3145:
        /* <DEDUP_REMOVED lines=13> */
.L_x_3147:
[----:B------:R-:W-:Y:S05]  /*10de0*/  BSYNC.RECONVERGENT B3 ;  /* 0x0000000000037941 */ /* 0x000fea0003800200 */
.L_x_3146:
        /* <DEDUP_REMOVED lines=43> */
.L_x_3144:
[----:B------:R-:W-:Y:S05]  /*110a0*/  BSYNC.RECONVERGENT B2 ;  /* 0x0000000000027941 */ /* 0x000fea0003800200 */
.L_x_3143:
[----:B------:R-:W-:Y:S01]  /*110b0*/  I2FP.F32.U32 R120, R121 ;  /* 0x0000007900787245 */ /* 0x000fe20000201000 */
[C---:B------:R-:W-:Y:S01]  /*110c0*/  IMAD.U32 R121, R123.reuse, 0x10000, RZ ;  /* 0x000100007b797824 */ /* 0x040fe200078e00ff */
[----:B------:R-:W-:Y:S01]  /*110d0*/  ISETP.NE.AND P6, PT, R210, 0x1, PT ;  /* 0x00000001d200780c */ /* 0x000fe20003fc5270 */
[----:B------:R-:W-:Y:S01]  /*110e0*/  BSSY.RECONVERGENT B2, `(.L_x_3148) ;  /* 0x0000050000027945 */ /* 0x000fe20003800200 */
[----:B------:R-:W-:Y:S01]  /*110f0*/  PRMT R214, R123, 0x7632, R214 ;  /* 0x000076327bd67816 */ /* 0x000fe200000000d6 */
[----:B------:R-:W-:Y:S01]  /*11100*/  FFMA.FTZ R120, R120, R199, 1.1641532182693481445e-10 ;  /* 0x2f00000078787423 */ /* 0x000fe200000100c7 */
[----:B------:R-:W-:Y:S01]  /*11110*/  FMUL.FTZ R122, R121, R208 ;  /* 0x000000d0797a7220 */ /* 0x000fe20000410000 */
[----:B------:R-:W-:Y:S01]  /*11120*/  IMAD.U32 R121, R87, 0x10000, RZ ;  /* 0x0001000057797824 */ /* 0x000fe200078e00ff */
[----:B------:R-:W-:Y:S02]  /*11130*/  MOV R149, 0x2 ;  /* 0x0000000200957802 */ /* 0x000fe40000000f00 */
        /* <DEDUP_REMOVED lines=15> */
.L_x_3150:
        /* <DEDUP_REMOVED lines=15> */
.L_x_3152:
[----:B------:R-:W-:Y:S05]  /*11320*/  BSYNC.RECONVERGENT B3 ;  /* 0x0000000000037941 */ /* 0x000fea0003800200 */
.L_x_3151:
        /* <DEDUP_REMOVED lines=43> */
.L_x_3149:
[----:B------:R-:W-:Y:S05]  /*115e0*/  BSYNC.RECONVERGENT B2 ;  /* 0x0000000000027941 */ /* 0x000fea0003800200 */
.L_x_3148:
[----:B------:R-:W-:Y:S01]  /*115f0*/  I2FP.F32.U32 R120, R121 ;  /* 0x0000007900787245 */ /* 0x000fe20000201000 */
[----:B------:R-:W-:-:S04]  /*11600*/  IMAD.U32 R121, R214, 0x10000, RZ ;  /* 0x00010000d6797824 */ /* 0x000fc800078e00ff */
[----:B------:R-:W-:Y:S01]  /*11610*/  FFMA.FTZ R120, R120, R199, 1.1641532182693481445e-10 ;  /* 0x2f00000078787423 */ /* 0x000fe200000100c7 */
[----:B------:R-:W-:Y:S01]  /*11620*/  FMUL.FTZ R122, R121, R208 ;  /* 0x000000d0797a7220 */ /* 0x000fe20000410000 */
[----:B------:R-:W-:Y:S02]  /*11630*/  SHF.L.U32 R199, R15, 0x10, RZ ;  /* 0x000000100fc77819 */ /* 0x000fe400000006ff */
[----:B------:R-:W-:Y:S01]  /*11640*/  F2FP.BF16.F32.PACK_AB R121, R175, R174 ;  /* 0x000000aeaf79723e */ /* 0x000fe200000010ff */
[----:B------:R-:W-:Y:S01]  /*11650*/  FMUL.FTZ R122, R122, R213 ;  /* 0x000000d57a7a7220 */ /* 0x000fe20000410000 */
[----:B------:R-:W-:Y:S02]  /*11660*/  FSETP.GTU.FTZ.AND P6, PT, R120, R207, PT ;  /* 0x000000cf7800720b */ /* 0x000fe40003fdc000 */
[----:B------:R-:W-:Y:S02]  /*11670*/  F2FP.BF16.F32.PACK_AB R120, R163, R162 ;  /* 0x000000a2a378723e */ /* 0x000fe400000010ff */
[----:B------:R-:W-:-:S02]  /*11680*/  FSEL R122, R122, RZ, !P6 ;  /* 0x000000ff7a7a7208 */ /* 0x000fc40007000000 */
[----:B------:R-:W-:-:S03]  /*11690*/  PLOP3.LUT P6, PT, P6, PT, PT, 0x8, 0x80 ;  /* 0x000000000080781c */ /* 0x000fc600037ce170 */
[----:B------:R-:W-:Y:S01]  /*116a0*/  FMUL.FTZ R199, R199, R122 ;  /* 0x0000007ac7c77220 */ /* 0x000fe20000410000 */
[----:B------:R-:W-:-:S04]  /*116b0*/  F2FP.BF16.F32.PACK_AB R122, R187, R186 ;  /* 0x000000babb7a723e */ /* 0x000fc800000010ff */
[----:B------:R-:W-:-:S07]  /*116c0*/  F2FP.BF16.F32.PACK_AB R123, R199, R198 ;  /* 0x000000c6c77b723e */ /* 0x000fce00000010ff */
.L_x_3112:
        /* <DEDUP_REMOVED lines=21> */
.L_x_3070:
[----:B------:R-:W-:Y:S05]  /*11820*/  BSYNC.RECONVERGENT B1 ;  /* 0x0000000000017941 */ /* 0x000fea0003800200 */
.L_x_3069:
[----:B------:R-:W-:Y:S01]  /*11830*/  ISETP.GE.U32.AND P0, PT, R157, 0x80, PT ;  /* 0x000000809d00780c */ /* 0x000fe20003f06070 */
[----:B------:R-:W-:Y:S01]  /*11840*/  BSSY.RECONVERGENT B1, `(.L_x_3153) ;  /* 0x0000561000017945 */ /* 0x000fe20003800200 */
[----:B------:R-:W-:-:S11]  /*11850*/  LOP3.LUT R0, R0, 0xffffffdf, RZ, 0xc0, !PT ;  /* 0xffffffdf00007812 */ /* 0x000fd600078ec0ff */
[----:B------:R-:W-:Y:S01]  /*11860*/  @P0 LOP3.LUT R0, R0, 0x20, RZ, 0xfc, !PT ;  /* 0x0000002000000812 */ /* 0x000fe200078efcff */
[----:B------:R-:W-:Y:S06]  /*11870*/  @!P0 BRA `(.L_x_3154) ;  /* 0x0000005400748947 */ /* 0x000fec0003800000 */
[----:B------:R-:W-:Y:S01]  /*11880*/  ISETP.NE.U32.AND P0, PT, RZ, UR10, PT ;  /* 0x0000000aff007c0c */ /* 0x000fe2000bf05070 */
[----:B0-23--:R-:W0:Y:S03]  /*11890*/  LDC.64 R120, c[0x0][0x390] ;  /* 0x0000e400ff787b82 */ /* 0x00de260000000a00 */
        /* <DEDUP_REMOVED lines=9> */
[----:B------:R-:W-:Y:S02]  /*11930*/  HFMA2 R177, -RZ, RZ, 0, 1.1920928955078125e-07 ;  /* 0x00000002ffb17431 */ /* 0x000fe400000001ff */
[----:B0-----:R-:W-:Y:S02]  /*11940*/  IMAD.MOV.U32 R164, RZ, RZ, R2 ;  /* 0x000000ffffa47224 */ /* 0x001fe400078e0002 */
        /* <DEDUP_REMOVED lines=12> */
.L_x_3158:
        /* <DEDUP_REMOVED lines=13> */
.L_x_3160:
[----:B------:R-:W-:Y:S05]  /*11ae0*/  BSYNC.RECONVERGENT B3 ;  /* 0x0000000000037941 */ /* 0x000fea0003800200 */
.L_x_3159:
        /* <DEDUP_REMOVED lines=38> */
[----:B------:R-:W-:Y:S02]  /*11d50*/  HFMA2 R177, -RZ, RZ, 0, 0 ;  /* 0x00000000ffb17431 */ /* 0x000fe400000001ff */
[----:B------:R-:W-:Y:S01]  /*11d60*/  IMAD.MOV.U32 R2, RZ, RZ, R176 ;  /* 0x000000ffff027224 */ /* 0x000fe200078e00b0 */
[----:B------:R-:W-:Y:S01]  /*11d70*/  LOP3.LUT R151, R164, UR31, R213, 0x96, !PT ;  /* 0x0000001fa4977c12 */ /* 0x000fe2000f8e96d5 */
[----:B------:R-:W-:-:S07]  /*11d80*/  IMAD.MOV.U32 R164, RZ, RZ, R207 ;  /* 0x000000ffffa47224 */ /* 0x000fce00078e00cf */
.L_x_3157:
[----:B------:R-:W-:Y:S05]  /*11d90*/  BSYNC.RECONVERGENT B2 ;  /* 0x0000000000027941 */ /* 0x000fea0003800200 */
.L_x_3156:
        /* <DEDUP_REMOVED lines=10> */
[----:B------:R-:W-:Y:S01]  /*11e40*/  SHF.L.U32 R149, R72, 0x10, RZ ;  /* 0x0000001048957819 */ /* 0x000fe200000006ff */
[----:B------:R-:W-:Y:S01]  /*11e50*/  BSSY.RECONVERGENT B2, `(.L_x_3161) ;  /* 0x000004c000027945 */ /* 0x000fe20003800200 */
[----:B------:R-:W-:Y:S01]  /*11e60*/  PRMT R120, R120, 0x7632, R120 ;  /* 0x0000763278787816 */ /* 0x000fe20000000078 */
[----:B------:R-:W-:-:S02]  /*11e70*/  IMAD.MOV.U32 R188, RZ, RZ, 0x2 ;  /* 0x00000002ffbc7424 */ /* 0x000fc400078e00ff */
[----:B0-----:R-:W-:Y:S01]  /*11e80*/  FMUL.FTZ R176, R176, R213 ;  /* 0x000000d5b0b07220 */ /* 0x001fe20000410000 */
[----:B-1----:R-:W-:-:S04]  /*11e90*/  FSETP.GTU.FTZ.AND P0, PT, R164, R207, PT ;  /* 0x000000cfa400720b */ /* 0x002fc80003f1c000 */
[----:B------:R-:W-:Y:S02]  /*11ea0*/  FSEL R164, R176, RZ, !P0 ;  /* 0x000000ffb0a47208 */ /* 0x000fe40004000000 */
[----:B------:R-:W-:-:S03]  /*11eb0*/  PLOP3.LUT P0, PT, P0, PT, PT, 0x8, 0x80 ;  /* 0x000000000080781c */ /* 0x000fc6000070e170 */
[----:B------:R-:W-:Y:S01]  /*11ec0*/  FFMA.FTZ R164, R164, R149, R165 ;  /* 0x00000095a4a47223 */ /* 0x000fe200000100a5 */
        /* <DEDUP_REMOVED lines=11> */
.L_x_3163:
        /* <DEDUP_REMOVED lines=13> */
.L_x_3165:
[----:B------:R-:W-:Y:S05]  /*12050*/  BSYNC.RECONVERGENT B3 ;  /* 0x0000000000037941 */ /* 0x000fea0003800200 */
.L_x_3164:
        /* <DEDUP_REMOVED lines=43> */
.L_x_3162:
[----:B------:R-:W-:Y:S05]  /*12310*/  BSYNC.RECONVERGENT B2 ;  /* 0x0000000000027941 */ /* 0x000fea0003800200 */
.L_x_3161:
        /* <DEDUP_REMOVED lines=8> */
[----:B------:R-:W-:Y:S02]  /*123a0*/  IMAD.MOV.U32 R189, RZ, RZ, 0x2 ;  /* 0x00000002ffbd7424 */ /* 0x000fe400078e00ff */
[----:B------:R-:W-:Y:S01]  /*123b0*/  FMUL.FTZ R120, R120, R213 ;  /* 0x000000d578787220 */ /* 0x000fe20000410000 */
[----:B------:R-:W-:-:S02]  /*123c0*/  FSETP.GTU.FTZ.AND P0, PT, R176, R207, PT ;  /* 0x000000cfb000720b */ /* 0x000fc40003f1c000 */
[----:B------:R-:W-:Y:S02]  /*123d0*/  SHF.L.U32 R149, R149, 0x10, RZ ;  /* 0x0000001095957819 */ /* 0x000fe400000006ff */
        /* <DEDUP_REMOVED lines=13> */
.L_x_3168:
        /* <DEDUP_REMOVED lines=13> */
.L_x_3170:
[----:B------:R-:W-:Y:S05]  /*12580*/  BSYNC.RECONVERGENT B3 ;  /* 0x0000000000037941 */ /* 0x000fea0003800200 */
.L_x_3169:
        /* <DEDUP_REMOVED lines=43> */
.L_x_3167:
[----:B------:R-:W-:Y:S05]  /*12840*/  BSYNC.RECONVERGENT B2 ;  /* 0x0000000000027941 */ /* 0x000fea0003800200 */
.L_x_3166:
        /* <DEDUP_REMOVED lines=25> */
.L_x_3173:
        /* <DEDUP_REMOVED lines=13> */
.L_x_3175:
[----:B------:R-:W-:Y:S05]  /*12ab0*/  BSYNC.RECONVERGENT B3 ;  /* 0x0000000000037941 */ /* 0x000fea0003800200 */
.L_x_3174:
        /* <DEDUP_REMOVED lines=43> */
.L_x_3172:
[----:B------:R-:W-:Y:S05]  /*12d70*/  BSYNC.RECONVERGENT B2 ;  /* 0x0000000000027941 */ /* 0x000fea0003800200 */
.L_x_3171:
        /* <DEDUP_REMOVED lines=11> */
[----:B------:R-:W-:Y:S01]  /*12e30*/  IMAD.U32 R210, R121, 0x10000, RZ ;  /* 0x0001000079d27824 */ /* 0x000fe200078e00ff */
[----:B------:R-:W-:-:S02]  /*12e40*/  MOV R121, R2 ;  /* 0x0000000200797202 */ /* 0x000fc40000000f00 */
[----:B------:R-:W-:Y:S02]  /*12e50*/  FSEL R177, R188, RZ, !P2 ;  /* 0x000000ffbcb17208 */ /* 0x000fe40005000000 */
[----:B------:R-:W-:-:S03]  /*12e60*/  PLOP3.LUT P2, PT, P2, PT, PT, 0x8, 0x80 ;  /* 0x000000000080781c */ /* 0x000fc6000174e170 */
[----:B------:R-:W-:Y:S01]  /*12e70*/  FFMA.FTZ R177, R177, R200, R210 ;  /* 0x000000c8b1b17223 */ /* 0x000fe200000100d2 */
        /* <DEDUP_REMOVED lines=9> */
.L_x_3178:
        /* <DEDUP_REMOVED lines=13> */
.L_x_3180:
[----:B------:R-:W-:Y:S05]  /*12fe0*/  BSYNC.RECONVERGENT B3 ;  /* 0x0000000000037941 */ /* 0x000fea0003800200 */
.L_x_3179:
        /* <DEDUP_REMOVED lines=43> */
.L_x_3177:
[----:B------:R-:W-:Y:S05]  /*132a0*/  BSYNC.RECONVERGENT B2 ;  /* 0x0000000000027941 */ /* 0x000fea0003800200 */
.L_x_3176:
        /* <DEDUP_REMOVED lines=8> */
[----:B------:R-:W-:Y:S01]  /*13330*/  PRMT R122, R122, 0x7632, R122 ;  /* 0x000076327a7a7816 */ /* 0x000fe2000000007a */
        /* <DEDUP_REMOVED lines=16> */
.L_x_3183:
        /* <DEDUP_REMOVED lines=13> */
.L_x_3185:
[----:B------:R-:W-:Y:S05]  /*13510*/  BSYNC.RECONVERGENT B3 ;  /* 0x0000000000037941 */ /* 0x000fea0003800200 */
.L_x_3184:
        /* <DEDUP_REMOVED lines=43> */
.L_x_3182:
[----:B------:R-:W-:Y:S05]  /*137d0*/  BSYNC.RECONVERGENT B2 ;  /* 0x0000000000027941 */ /* 0x000fea0003800200 */
.L_x_3181:
        /* <DEDUP_REMOVED lines=8> */
[----:B------:R-:W-:Y:S02]  /*13860*/  HFMA2 R210, -RZ, RZ, 0, 1.1920928955078125e-07 ;  /* 0x00000002ffd27431 */ /* 0x000fe400000001ff */
[----:B------:R-:W-:Y:S01]  /*13870*/  IMAD.MOV.U32 R121, RZ, RZ, R2 ;  /* 0x000000ffff797224 */ /* 0x000fe200078e0002 */
[----:B------:R-:W-:Y:S01]  /*13880*/  FSETP.GTU.FTZ.AND P4, PT, R120, R207, PT ;  /* 0x000000cf7800720b */ /* 0x000fe20003f9c000 */
[----:B------:R-:W-:Y:S01]  /*13890*/  FMUL.FTZ R122, R122, R213 ;  /* 0x000000d57a7a7220 */ /* 0x000fe20000410000 */
[----:B------:R-:W-:-:S04]  /*138a0*/  IMAD.U32 R149, R149, 0x10000, RZ ;  /* 0x0001000095957824 */ /* 0x000fc800078e00ff */
        /* <DEDUP_REMOVED lines=12> */
.L_x_3188:
        /* <DEDUP_REMOVED lines=13> */
.L_x_3190:
[----:B------:R-:W-:Y:S05]  /*13a40*/  BSYNC.RECONVERGENT B3 ;  /* 0x0000000000037941 */ /* 0x000fea0003800200 */
.L_x_3189:
        /* <DEDUP_REMOVED lines=43> */
.L_x_3187:
[----:B------:R-:W-:Y:S05]  /*13d00*/  BSYNC.RECONVERGENT B2 ;  /* 0x0000000000027941 */ /* 0x000fea0003800200 */
.L_x_3186:
        /* <DEDUP_REMOVED lines=25> */
.L_x_3193:
        /* <DEDUP_REMOVED lines=15> */
.L_x_3195:
[----:B------:R-:W-:Y:S05]  /*13f90*/  BSYNC.RECONVERGENT B3 ;  /* 0x0000000000037941 */ /* 0x000fea0003800200 */
.L_x_3194:
        /* <DEDUP_REMOVED lines=43> */
.L_x_3192:
[----:B------:R-:W-:Y:S05]  /*14250*/  BSYNC.RECONVERGENT B2 ;  /* 0x0000000000027941 */ /* 0x000fea0003800200 */
.L_x_3191:
        /* <DEDUP_REMOVED lines=17> */
.L_x_3155:
        /* <DEDUP_REMOVED lines=16> */
.L_x_3199:
        /* <DEDUP_REMOVED lines=13> */
.L_x_3201:
[----:B------:R-:W-:Y:S05]  /*14540*/  BSYNC.RECONVERGENT B3 ;  /* 0x0000000000037941 */ /* 0x000fea0003800200 */
.L_x_3200:
        /* <DEDUP_REMOVED lines=42> */
.L_x_3198:
[----:B------:R-:W-:Y:S05]  /*147f0*/  BSYNC.RECONVERGENT B2 ;  /* 0x0000000000027941 */ /* 0x000fea0003800200 */
.L_x_3197:
        /* <DEDUP_REMOVED lines=10> */
[----:B------:R-:W-:Y:S01]  /*148a0*/  IMAD.U32 R149, R72, 0x10000, RZ ;  /* 0x0001000048957824 */ /* 0x000fe200078e00ff */
[----:B------:R-:W-:Y:S01]  /*148b0*/  PRMT R120, R120, 0x7632, R120 ;  /* 0x0000763278787816 */ /* 0x000fe20000000078 */
[----:B------:R-:W-:-:S02]  /*148c0*/  IMAD.MOV.U32 R177, RZ, RZ, 0x2 ;  /* 0x00000002ffb17424 */ /* 0x000fc400078e00ff */
[----:B0-----:R-:W-:Y:S01]  /*148d0*/  FMUL.FTZ R176, R176, R213 ;  /* 0x000000d5b0b07220 */ /* 0x001fe20000410000 */
[----:B-1----:R-:W-:-:S04]  /*148e0*/  FSETP.GTU.FTZ.AND P0, PT, R164, R207, PT ;  /* 0x000000cfa400720b */ /* 0x002fc80003f1c000 */
[----:B------:R-:W-:Y:S02]  /*148f0*/  FSEL R164, R176, RZ, !P0 ;  /* 0x000000ffb0a47208 */ /* 0x000fe40004000000 */
[----:B------:R-:W-:-:S03]  /*14900*/  PLOP3.LUT P0, PT, P0, PT, PT, 0x8, 0x80 ;  /* 0x000000000080781c */ /* 0x000fc6000070e170 */
[----:B------:R-:W-:Y:S01]  /*14910*/  FMUL.FTZ R164, R149, R164 ;  /* 0x000000a495a47220 */ /* 0x000fe20000410000 */
        /* <DEDUP_REMOVED lines=11> */
.L_x_3204:
        /* <DEDUP_REMOVED lines=13> */
.L_x_3206:
[----:B------:R-:W-:Y:S05]  /*14aa0*/  BSYNC.RECONVERGENT B3 ;  /* 0x0000000000037941 */ /* 0x000fea0003800200 */
.L_x_3205:
        /* <DEDUP_REMOVED lines=43> */
.L_x_3203:
[----:B------:R-:W-:Y:S05]  /*14d60*/  BSYNC.RECONVERGENT B2 ;  /* 0x0000000000027941 */ /* 0x000fea0003800200 */
.L_x_3202:
[----:B------:R-:W-:Y:S01]  /*14d70*/  I2FP.F32.U32 R176, R149 ;  /* 0x0000009500b07245 */ /* 0x000fe20000201000 */
[----:B------:R-:W-:Y:S01]  /*14d80*/  IMAD.U32 R149, R120, 0x10000, RZ ;  /* 0x0001000078957824 */ /* 0x000fe200078e00ff */
[----:B------:R-:W-:Y:S01]  /*14d90*/  ISETP.NE.AND P1, PT, R177, 0x1, PT ;  /* 0x00000001b100780c */ /* 0x000fe20003f25270 */
[----:B------:R-:W-:Y:S01]  /*14da0*/  IMAD.U32 R165, R16, 0x10000, RZ ;  /* 0x0001000010a57824 */ /* 0x000fe200078e00ff */
[----:B------:R-:W-:Y:S01]  /*14db0*/  BSSY.RECONVERGENT B2, `(.L_x_3207) ;  /* 0x000004c000027945 */ /* 0x000fe20003800200 */
[----:B------:R-:W-:Y:S01]  /*14dc0*/  FFMA.FTZ R176, R176, R201, 1.1641532182693481445e-10 ;  /* 0x2f000000b0b07423 */ /* 0x000fe200000100c9 */
[----:B------:R-:W-:Y:S01]  /*14dd0*/  FMUL.FTZ R120, R149, R208 ;  /* 0x000000d095787220 */ /* 0x000fe20000410000 */
[----:B------:R-:W-:-:S03]  /*14de0*/  HFMA2 R188, -RZ, RZ, 0, 1.1920928955078125e-07 ;  /* 0x00000002ffbc7431 */ /* 0x000fc600000001ff */
        /* <DEDUP_REMOVED lines=15> */
.L_x_3209:
        /* <DEDUP_REMOVED lines=13> */
.L_x_3211:
[----:B------:R-:W-:Y:S05]  /*14fb0*/  BSYNC.RECONVERGENT B3 ;  /* 0x0000000000037941 */ /* 0x000fea0003800200 */
.L_x_3210:
        /* <DEDUP_REMOVED lines=43> */
.L_x_3208:
[----:B------:R-:W-:Y:S05]  /*15270*/  BSYNC.RECONVERGENT B2 ;  /* 0x0000000000027941 */ /* 0x000fea0003800200 */
.L_x_3207:
        /* <DEDUP_REMOVED lines=24> */
.L_x_3214:
        /* <DEDUP_REMOVED lines=13> */
.L_x_3216:
[----:B------:R-:W-:Y:S05]  /*154d0*/  BSYNC.RECONVERGENT B3 ;  /* 0x0000000000037941 */ /* 0x000fea0003800200 */
.L_x_3215:
        /* <DEDUP_REMOVED lines=43> */
.L_x_3213:
[----:B------:R-:W-:Y:S05]  /*15790*/  BSYNC.RECONVERGENT B2 ;  /* 0x0000000000027941 */ /* 0x000fea0003800200 */
.L_x_3212:
[----:B------:R-:W-:Y:S01]  /*157a0*/  I2FP.F32.U32 R120, R121 ;  /* 0x0000007900787245 */ /* 0x000fe20000201000 */
[----:B------:R-:W-:Y:S01]  /*157b0*/  IMAD.U32 R200, R17, 0x10000, RZ ;  /* 0x0001000011c87824 */ /* 0x000fe200078e00ff */
[----:B------:R-:W-:Y:S01]  /*157c0*/  SHF.L.U32 R149, R149, 0x10, RZ ;  /* 0x0000001095957819 */ /* 0x000fe200000006ff */
[----:B------:R-:W-:Y:S01]  /*157d0*/  BSSY.RECONVERGENT B2, `(.L_x_3217) ;  /* 0x000004d000027945 */ /* 0x000fe20003800200 */
[----:B------:R-:W-:Y:S01]  /*157e0*/  ISETP.NE.AND P3, PT, R189, 0x1, PT ;  /* 0x00000001bd00780c */ /* 0x000fe20003f65270 */
[----:B------:R-:W-:Y:S01]  /*157f0*/  FFMA.FTZ R120, R120, R201, 1.1641532182693481445e-10 ;  /* 0x2f00000078787423 */ /* 0x000fe200000100c9 */
[----:B------:R-:W-:Y:S01]  /*15800*/  MOV R121, R2 ;  /* 0x0000000200797202 */ /* 0x000fe20000000f00 */
[----:B------:R-:W-:Y:S01]  /*15810*/  FMUL.FTZ R188, R149, R208 ;  /* 0x000000d095bc7220 */ /* 0x000fe20000410000 */
[----:B------:R-:W-:Y:S02]  /*15820*/  IMAD.MOV.U32 R149, RZ, RZ, 0x2 ;  /* 0x00000002ff957424 */ /* 0x000fe400078e00ff */
        /* <DEDUP_REMOVED lines=14> */
.L_x_3219:
        /* <DEDUP_REMOVED lines=13> */
.L_x_3221:
[----:B------:R-:W-:Y:S05]  /*159e0*/  BSYNC.RECONVERGENT B3 ;  /* 0x0000000000037941 */ /* 0x000fea0003800200 */
.L_x_3220:
        /* <DEDUP_REMOVED lines=43> */
.L_x_3218:
[----:B------:R-:W-:Y:S05]  /*15ca0*/  BSYNC.RECONVERGENT B2 ;  /* 0x0000000000027941 */ /* 0x000fea0003800200 */
.L_x_3217:
        /* <DEDUP_REMOVED lines=24> */
.L_x_3224:
        /* <DEDUP_REMOVED lines=13> */
.L_x_3226:
[----:B------:R-:W-:Y:S05]  /*15f00*/  BSYNC.RECONVERGENT B3 ;  /* 0x0000000000037941 */ /* 0x000fea0003800200 */
.L_x_3225:
        /* <DEDUP_REMOVED lines=43> */
.L_x_3223:
[----:B------:R-:W-:Y:S05]  /*161c0*/  BSYNC.RECONVERGENT B2 ;  /* 0x0000000000027941 */ /* 0x000fea0003800200 */
.L_x_3222:
        /* <DEDUP_REMOVED lines=23> */
.L_x_3229:
        /* <DEDUP_REMOVED lines=13> */
.L_x_3231:
[----:B------:R-:W-:Y:S05]  /*16410*/  BSYNC.RECONVERGENT B3 ;  /* 0x0000000000037941 */ /* 0x000fea0003800200 */
.L_x_3230:
        /* <DEDUP_REMOVED lines=43> */
.L_x_3228:
[----:B------:R-:W-:Y:S05]  /*166d0*/  BSYNC.RECONVERGENT B2 ;  /* 0x0000000000027941 */ /* 0x000fea0003800200 */
.L_x_3227:
        /* <DEDUP_REMOVED lines=24> */
.L_x_3234:
        /* <DEDUP_REMOVED lines=15> */
.L_x_3236:
[----:B------:R-:W-:Y:S05]  /*16950*/  BSYNC.RECONVERGENT B3 ;  /* 0x0000000000037941 */ /* 0x000fea0003800200 */
.L_x_3235:
        /* <DEDUP_REMOVED lines=43> */
.L_x_3233:
[----:B------:R-:W-:Y:S05]  /*16c10*/  BSYNC.RECONVERGENT B2 ;  /* 0x0000000000027941 */ /* 0x000fea0003800200 */
.L_x_3232:
[----:B------:R-:W-:Y:S01]  /*16c20*/  I2FP.F32.U32 R120, R121 ;  /* 0x0000007900787245 */ /* 0x000fe20000201000 */
[----:B------:R-:W-:-:S04]  /*16c30*/  IMAD.U32 R121, R214, 0x10000, RZ ;  /* 0x00010000d6797824 */ /* 0x000fc800078e00ff */
[----:B------:R-:W-:Y:S01]  /*16c40*/  FFMA.FTZ R120, R120, R201, 1.1641532182693481445e-10 ;  /* 0x2f00000078787423 */ /* 0x000fe200000100c9 */
[----:B------:R-:W-:Y:S01]  /*16c50*/  FMUL.FTZ R122, R121, R208 ;  /* 0x000000d0797a7220 */ /* 0x000fe20000410000 */
[----:B------:R-:W-:Y:S01]  /*16c60*/  IMAD.U32 R201, R19, 0x10000, RZ ;  /* 0x0001000013c97824 */ /* 0x000fe200078e00ff */
[----:B------:R-:W-:Y:S02]  /*16c70*/  F2FP.BF16.F32.PACK_AB R121, R177, R176 ;  /* 0x000000b0b179723e */ /* 0x000fe400000010ff */
        /* <DEDUP_REMOVED lines=8> */
.L_x_3196:
        /* <DEDUP_REMOVED lines=15> */
[----:B------:R-:W-:-:S02]  /*16df0*/  LOP3.LUT R216, R207, R216, RZ, 0xfc, !PT ;  /* 0x000000d8cfd87212 */ /* 0x000fc400078efcff */
[----:B------:R-:W-:Y:S02]  /*16e00*/  MOV R207, R212 ;  /* 0x000000d400cf7202 */ /* 0x000fe40000000f00 */
[----:B------:R4:W-:Y:S01]  /*16e10*/  STG.E.128 desc[UR8][R214.64], R120 ;  /* 0x00000078d6007986 */ /* 0x0009e2000c101d08 */
[----:B-1----:R-:W-:-:S04]  /*16e20*/  IMAD.WIDE.U32 R210, R209, 0x8, R210 ;  /* 0x00000008d1d27825 */ /* 0x002fc800078e00d2 */
[----:B------:R-:W-:Y:S01]  /*16e30*/  VIADD R209, R209, 0x20 ;  /* 0x00000020d1d17836 */ /* 0x000fe20000000000 */
[----:B------:R4:W-:Y:S06]  /*16e40*/  STG.E.64 desc[UR8][R210.64], R216 ;  /* 0x000000d8d2007986 */ /* 0x0009ec000c101b08 */
.L_x_3154:
[----:B------:R-:W-:Y:S05]  /*16e50*/  BSYNC.RECONVERGENT B1 ;  /* 0x0000000000017941 */ /* 0x000fea0003800200 */
.L_x_3153:
[----:B------:R-:W-:Y:S01]  /*16e60*/  ISETP.GE.U32.AND P0, PT, R157, 0xa0, PT ;  /* 0x000000a09d00780c */ /* 0x000fe20003f06070 */
[----:B------:R-:W-:Y:S01]  /*16e70*/  BSSY.RECONVERGENT B1, `(.L_x_3237) ;  /* 0x0000561000017945 */ /* 0x000fe20003800200 */
[----:B------:R-:W-:-:S11]  /*16e80*/  LOP3.LUT R0, R0, 0xfffffff7, RZ, 0xc0, !PT ;  /* 0xfffffff700007812 */ /* 0x000fd600078ec0ff */
[----:B------:R-:W-:Y:S01]  /*16e90*/  @P0 LOP3.LUT R0, R0, 0x8, RZ, 0xfc, !PT ;  /* 0x0000000800000812 */ /* 0x000fe200078efcff */
[----:B------:R-:W-:Y:S06]  /*16ea0*/  @!P0 BRA `(.L_x_3238) ;  /* 0x0000005400748947 */ /* 0x000fec0003800000 */
[----:B------:R-:W-:Y:S01]  /*16eb0*/  ISETP.NE.U32.AND P0, PT, RZ, UR10, PT ;  /* 0x0000000aff007c0c */ /* 0x000fe2000bf05070 */
[----:B0-234-:R-:W0:Y:S03]  /*16ec0*/  LDC.64 R120, c[0x0][0x390] ;  /* 0x0000e400ff787b82 */ /* 0x01de260000000a00 */
        /* <DEDUP_REMOVED lines=23> */
.L_x_3242:
        /* <DEDUP_REMOVED lines=13> */
.L_x_3244:
[----:B------:R-:W-:Y:S05]  /*17110*/  BSYNC.RECONVERGENT B3 ;  /* 0x0000000000037941 */ /* 0x000fea0003800200 */
.L_x_3243:
        /* <DEDUP_REMOVED lines=42> */
.L_x_3241:
[----:B------:R-:W-:Y:S05]  /*173c0*/  BSYNC.RECONVERGENT B2 ;  /* 0x0000000000027941 */ /* 0x000fea0003800200 */
.L_x_3240:
        /* <DEDUP_REMOVED lines=30> */
.L_x_3247:
        /* <DEDUP_REMOVED lines=13> */
.L_x_3249:
[----:B------:R-:W-:Y:S05]  /*17680*/  BSYNC.RECONVERGENT B3 ;  /* 0x0000000000037941 */ /* 0x000fea0003800200 */
.L_x_3248:
        /* <DEDUP_REMOVED lines=43> */
.L_x_3246:
[----:B------:R-:W-:Y:S05]  /*17940*/  BSYNC.RECONVERGENT B2 ;  /* 0x0000000000027941 */ /* 0x000fea0003800200 */
.L_x_3245:
        /* <DEDUP_REMOVED lines=25> */
.L_x_3252:
        /* <DEDUP_REMOVED lines=13> */
.L_x_3254:
[----:B------:R-:W-:Y:S05]  /*17bb0*/  BSYNC.RECONVERGENT B3 ;  /* 0x0000000000037941 */ /* 0x000fea0003800200 */
.L_x_3253:
        /* <DEDUP_REMOVED lines=43> */
.L_x_3251:
[----:B------:R-:W-:Y:S05]  /*17e70*/  BSYNC.RECONVERGENT B2 ;  /* 0x0000000000027941 */ /* 0x000fea0003800200 */
.L_x_3250:
        /* <DEDUP_REMOVED lines=25> */
.L_x_3257:
        /* <DEDUP_REMOVED lines=13> */
.L_x_3259:
[----:B------:R-:W-:Y:S05]  /*180e0*/  BSYNC.RECONVERGENT B3 ;  /* 0x0000000000037941 */ /* 0x000fea0003800200 */
.L_x_3258:
        /* <DEDUP_REMOVED lines=39> */
[----:B------:R-:W-:Y:S02]  /*18360*/  MOV R2, R210 ;  /* 0x000000d200027202 */ /* 0x000fe40000000f00 */
[----:B------:R-:W-:Y:S01]  /*18370*/  LOP3.LUT R151, R190, UR31, R121, 0x96, !PT ;  /* 0x0000001fbe977c12 */ /* 0x000fe2000f8e9679 */
[----:B------:R-:W-:Y:S02]  /*18380*/  IMAD.MOV.U32 R121, RZ, RZ, R212 ;  /* 0x000000ffff797224 */ /* 0x000fe400078e00d4 */
[----:B------:R-:W-:-:S07]  /*18390*/  IMAD.MOV.U32 R212, RZ, RZ, R120 ;  /* 0x000000ffffd47224 */ /* 0x000fce00078e0078 */
.L_x_3256:
[----:B------:R-:W-:Y:S05]  /*183a0*/  BSYNC.RECONVERGENT B2 ;  /* 0x0000000000027941 */ /* 0x000fea0003800200 */
.L_x_3255:
        /* <DEDUP_REMOVED lines=25> */
.L_x_3262:
        /* <DEDUP_REMOVED lines=13> */
.L_x_3264:
[----:B------:R-:W-:Y:S05]  /*18610*/  BSYNC.RECONVERGENT B3 ;  /* 0x0000000000037941 */ /* 0x000fea0003800200 */
.L_x_3263:
        /* <DEDUP_REMOVED lines=43> */
.L_x_3261:
[----:B------:R-:W-:Y:S05]  /*188d0*/  BSYNC.RECONVERGENT B2 ;  /* 0x0000000000027941 */ /* 0x000fea0003800200 */
.L_x_3260:
        /* <DEDUP_REMOVED lines=25> */
.L_x_3267:
        /* <DEDUP_REMOVED lines=13> */
.L_x_3269:
[----:B------:R-:W-:Y:S05]  /*18b40*/  BSYNC.RECONVERGENT B3 ;  /* 0x0000000000037941 */ /* 0x000fea0003800200 */
.L_x_3268:
        /* <DEDUP_REMOVED lines=43> */
.L_x_3266:
[----:B------:R-:W-:Y:S05]  /*18e00*/  BSYNC.RECONVERGENT B2 ;  /* 0x0000000000027941 */ /* 0x000fea0003800200 */
.L_x_3265:
        /* <DEDUP_REMOVED lines=8> */
[----:B------:R-:W-:Y:S01]  /*18e90*/  IMAD.MOV.U32 R210, RZ, RZ, 0x2 ;  /* 0x00000002ffd27424 */ /* 0x000fe200078e00ff */
[----:B------:R-:W-:Y:S01]  /*18ea0*/  MOV R121, R2 ;  /* 0x0000000200797202 */ /* 0x000fe20000000f00 */
        /* <DEDUP_REMOVED lines=15> */
.L_x_3272:
        /* <DEDUP_REMOVED lines=13> */
.L_x_3274:
[----:B------:R-:W-:Y:S05]  /*19070*/  BSYNC.RECONVERGENT B3 ;  /* 0x0000000000037941 */ /* 0x000fea0003800200 */
.L_x_3273:
        /* <DEDUP_REMOVED lines=43> */
.L_x_3271:
[----:B------:R-:W-:Y:S05]  /*19330*/  BSYNC.RECONVERGENT B2 ;  /* 0x0000000000027941 */ /* 0x000fea0003800200 */
.L_x_3270:
        /* <DEDUP_REMOVED lines=25> */
.L_x_3277:
        /* <DEDUP_REMOVED lines=15> */
.L_x_3279:
[----:B------:R-:W-:Y:S05]  /*195c0*/  BSYNC.RECONVERGENT B3 ;  /* 0x0000000000037941 */ /* 0x000fea0003800200 */
.L_x_3278:
        /* <DEDUP_REMOVED lines=43> */
.L_x_3276:
[----:B------:R-:W-:Y:S05]  /*19880*/  BSYNC.RECONVERGENT B2 ;  /* 0x0000000000027941 */ /* 0x000fea0003800200 */
.L_x_3275:
        /* <DEDUP_REMOVED lines=17> */
.L_x_3239:
        /* <DEDUP_REMOVED lines=16> */
.L_x_3283:
        /* <DEDUP_REMOVED lines=13> */
.L_x_3285:
[----:B------:R-:W-:Y:S05]  /*19b70*/  BSYNC.RECONVERGENT B3 ;  /* 0x0000000000037941 */ /* 0x000fea0003800200 */
.L_x_3284:
        /* <DEDUP_REMOVED lines=42> */
.L_x_3282:
[----:B------:R-:W-:Y:S05]  /*19e20*/  BSYNC.RECONVERGENT B2 ;  /* 0x0000000000027941 */ /* 0x000fea0003800200 */
.L_x_3281:
        /* <DEDUP_REMOVED lines=29> */
.L_x_3288:
        /* <DEDUP_REMOVED lines=13> */
.L_x_3290:
[----:B------:R-:W-:Y:S05]  /*1a0d0*/  BSYNC.RECONVERGENT B3 ;  /* 0x0000000000037941 */ /* 0x000fea0003800200 */
.L_x_3289:
        /* <DEDUP_REMOVED lines=43> */
.L_x_3287:
[----:B------:R-:W-:Y:S05]  /*1a390*/  BSYNC.RECONVERGENT B2 ;  /* 0x0000000000027941 */ /* 0x000fea0003800200 */
.L_x_3286:
        /* <DEDUP_REMOVED lines=23> */
.L_x_3293:
        /* <DEDUP_REMOVED lines=13> */
.L_x_3295:
[----:B------:R-:W-:Y:S05]  /*1a5e0*/  BSYNC.RECONVERGENT B3 ;  /* 0x0000000000037941 */ /* 0x000fea0003800200 */
.L_x_3294:
        /* <DEDUP_REMOVED lines=43> */
.L_x_3292:
[----:B------:R-:W-:Y:S05]  /*1a8a0*/  BSYNC.RECONVERGENT B2 ;  /* 0x0000000000027941 */ /* 0x000fea0003800200 */
.L_x_3291:
        /* <DEDUP_REMOVED lines=24> */
.L_x_3298:
        /* <DEDUP_REMOVED lines=13> */
.L_x_3300:
[----:B------:R-:W-:Y:S05]  /*1ab00*/  BSYNC.RECONVERGENT B3 ;  /* 0x0000000000037941 */ /* 0x000fea0003800200 */
.L_x_3299:
        /* <DEDUP_REMOVED lines=43> */
.L_x_3297:
[----:B------:R-:W-:Y:S05]  /*1adc0*/  BSYNC.RECONVERGENT B2 ;  /* 0x0000000000027941 */ /* 0x000fea0003800200 */
.L_x_3296:
        /* <DEDUP_REMOVED lines=23> */
.L_x_3303:
        /* <DEDUP_REMOVED lines=13> */
.L_x_3305:
[----:B------:R-:W-:Y:S05]  /*1b010*/  BSYNC.RECONVERGENT B3 ;  /* 0x0000000000037941 */ /* 0x000fea0003800200 */
.L_x_3304:
        /* <DEDUP_REMOVED lines=41> */
[----:B------:R-:W-:Y:S01]  /*1b2b0*/  IMAD.MOV.U32 R121, RZ, RZ, R212 ;  /* 0x000000ffff797224 */ /* 0x000fe200078e00d4 */
[----:B------:R-:W-:-:S07]  /*1b2c0*/  MOV R212, R120 ;  /* 0x0000007800d47202 */ /* 0x000fce0000000f00 */
.L_x_3302:
[----:B------:R-:W-:Y:S05]  /*1b2d0*/  BSYNC.RECONVERGENT B2 ;  /* 0x0000000000027941 */ /* 0x000fea0003800200 */
.L_x_3301:
        /* <DEDUP_REMOVED lines=24> */
.L_x_3308:
        /* <DEDUP_REMOVED lines=13> */
.L_x_3310:
[----:B------:R-:W-:Y:S05]  /*1b530*/  BSYNC.RECONVERGENT B3 ;  /* 0x0000000000037941 */ /* 0x000fea0003800200 */
.L_x_3309:
        /* <DEDUP_REMOVED lines=43> */
.L_x_3307:
[----:B------:R-:W-:Y:S05]  /*1b7f0*/  BSYNC.RECONVERGENT B2 ;  /* 0x0000000000027941 */ /* 0x000fea0003800200 */
.L_x_3306:
        /* <DEDUP_REMOVED lines=23> */
.L_x_3313:
        /* <DEDUP_REMOVED lines=13> */
.L_x_3315:
[----:B------:R-:W-:Y:S05]  /*1ba40*/  BSYNC.RECONVERGENT B3 ;  /* 0x0000000000037941 */ /* 0x000fea0003800200 */
.L_x_3314:
        /* <DEDUP_REMOVED lines=41> */
[----:B------:R-:W-:Y:S01]  /*1bce0*/  MOV R212, R120 ;  /* 0x0000007800d47202 */ /* 0x000fe20000000f00 */
[----:B------:R-:W-:-:S07]  /*1bcf0*/  IMAD.MOV.U32 R210, RZ, RZ, RZ ;  /* 0x000000ffffd27224 */ /* 0x000fce00078e00ff */
.L_x_3312:
[----:B------:R-:W-:Y:S05]  /*1bd00*/  BSYNC.RECONVERGENT B2 ;  /* 0x0000000000027941 */ /* 0x000fea0003800200 */
.L_x_3311:
        /* <DEDUP_REMOVED lines=24> */
.L_x_3318:
        /* <DEDUP_REMOVED lines=15> */
.L_x_3320:
[----:B------:R-:W-:Y:S05]  /*1bf80*/  BSYNC.RECONVERGENT B3 ;  /* 0x0000000000037941 */ /* 0x000fea0003800200 */
.L_x_3319:
        /* <DEDUP_REMOVED lines=43> */
.L_x_3317:
[----:B------:R-:W-:Y:S05]  /*1c240*/  BSYNC.RECONVERGENT B2 ;  /* 0x0000000000027941 */ /* 0x000fea0003800200 */
.L_x_3316:
        /* <DEDUP_REMOVED lines=14> */
.L_x_3280:
        /* <DEDUP_REMOVED lines=21> */
.L_x_3238:
[----:B------:R-:W-:Y:S05]  /*1c480*/  BSYNC.RECONVERGENT B1 ;  /* 0x0000000000017941 */ /* 0x000fea0003800200 */
.L_x_3237:
        /* <DEDUP_REMOVED lines=30> */
.L_x_3326:
        /* <DEDUP_REMOVED lines=13> */
.L_x_3328:
[----:B------:R-:W-:Y:S05]  /*1c740*/  BSYNC.RECONVERGENT B3 ;  /* 0x0000000000037941 */ /* 0x000fea0003800200 */
.L_x_3327:
        /* <DEDUP_REMOVED lines=42> */
.L_x_3325:
[----:B------:R-:W-:Y:S05]  /*1c9f0*/  BSYNC.RECONVERGENT B2 ;  /* 0x0000000000027941 */ /* 0x000fea0003800200 */
.L_x_3324:
[----:B------:R-:W0:Y:S01]  /*1ca00*/  LDC R213, c[0x0][0x408] ;  /* 0x00010200ffd57b82 */ /* 0x000e220000000800 */
[----:B------:R-:W-:Y:S01]  /*1ca10*/  I2FP.F32.U32 R168, R168 ;  /* 0x000000a800a87245 */ /* 0x000fe20000201000 */
[----:B------:R-:W-:Y:S02]  /*1ca20*/  HFMA2 R205, -RZ, RZ, 0.1171875, 0 ;  /* 0x2f800000ffcd7431 */ /* 0x000fe400000001ff */
[----:B-----5:R-:W-:Y:S01]  /*1ca30*/  IMAD.U32 R149, R120, 0x10000, RZ ;  /* 0x0001000078957824 */ /* 0x020fe200078e00ff */
[----:B------:R-:W-:Y:S01]  /*1ca40*/  LOP3.LUT R0, R0, 0xfffffffd, RZ, 0xc0, !PT ;  /* 0xfffffffd00007812 */ /* 0x000fe200078ec0ff */
[----:B------:R-:W-:Y:S01]  /*1ca50*/  IMAD.U32 R169, R44, 0x10000, RZ ;  /* 0x000100002ca97824 */ /* 0x000fe200078e00ff */
[----:B------:R-:W-:Y:S01]  /*1ca60*/  BSSY.RECONVERGENT B2, `(.L_x_3329) ;  /* 0x0000051000027945 */ /* 0x000fe20003800200 */
[----:B------:R-:W-:Y:S01]  /*1ca70*/  FFMA.FTZ R168, R168, R205, 1.1641532182693481445e-10 ;  /* 0x2f000000a8a87423 */ /* 0x000fe200000100cd */
[----:B------:R-:W1:Y:S01]  /*1ca80*/  LDC R207, c[0x0][0x404] ;  /* 0x00010100ffcf7b82 */ /* 0x000e620000000800 */
[----:B------:R-:W-:Y:S01]  /*1ca90*/  FMUL.FTZ R180, R149, R208 ;  /* 0x000000d095b47220 */ /* 0x000fe20000410000 */
[----:B------:R-:W-:-:S02]  /*1caa0*/  SHF.L.U32 R149, R48, 0x10, RZ ;  /* 0x0000001030957819 */ /* 0x000fc400000006ff */
[----:B------:R-:W-:Y:S02]  /*1cab0*/  PRMT R120, R120, 0x7632, R120 ;  /* 0x0000763278787816 */ /* 0x000fe40000000078 */
[----:B------:R-:W-:Y:S01]  /*1cac0*/  MOV R192, 0x2 ;  /* 0x0000000200c07802 */ /* 0x000fe20000000f00 */
[----:B0-----:R-:W-:Y:S01]  /*1cad0*/  FMUL.FTZ R180, R180, R213 ;  /* 0x000000d5b4b47220 */ /* 0x001fe20000410000 */
[----:B-1----:R-:W-:-:S04]  /*1cae0*/  FSETP.GTU.FTZ.AND P0, PT, R168, R207, PT ;  /* 0x000000cfa800720b */ /* 0x002fc80003f1c000 */
[----:B------:R-:W-:Y:S02]  /*1caf0*/  FSEL R168, R180, RZ, !P0 ;  /* 0x000000ffb4a87208 */ /* 0x000fe40004000000 */
[----:B------:R-:W-:Y:S02]  /*1cb00*/  PLOP3.LUT P1, PT, P0, PT, PT, 0x8, 0x80 ;  /* 0x000000000080781c */ /* 0x000fe4000072e170 */
[----:B------:R-:W-:Y:S01]  /*1cb10*/  ISETP.NE.AND P0, PT, R181, 0x1, PT ;  /* 0x00000001b500780c */ /* 0x000fe20003f05270 */
[----:B------:R-:W-:Y:S01]  /*1cb20*/  FFMA.FTZ R168, R168, R149, R169 ;  /* 0x00000095a8a87223 */ /* 0x000fe200000100a9 */
        /* <DEDUP_REMOVED lines=11> */
.L_x_3331:
        /* <DEDUP_REMOVED lines=13> */
.L_x_3333:
[----:B------:R-:W-:Y:S05]  /*1ccb0*/  BSYNC.RECONVERGENT B3 ;  /* 0x0000000000037941 */ /* 0x000fea0003800200 */
.L_x_3332:
        /* <DEDUP_REMOVED lines=41> */
[----:B------:R-:W-:Y:S02]  /*1cf50*/  HFMA2 R192, -RZ, RZ, 0, 0 ;  /* 0x00000000ffc07431 */ /* 0x000fe400000001ff */
[----:B------:R-:W-:-:S07]  /*1cf60*/  IMAD.MOV.U32 R212, RZ, RZ, R180 ;  /* 0x000000ffffd47224 */ /* 0x000fce00078e00b4 */
.L_x_3330:
[----:B------:R-:W-:Y:S05]  /*1cf70*/  BSYNC.RECONVERGENT B2 ;  /* 0x0000000000027941 */ /* 0x000fea0003800200 */
.L_x_3329:
[----:B------:R-:W-:Y:S01]  /*1cf80*/  I2FP.F32.U32 R180, R149 ;  /* 0x0000009500b47245 */ /* 0x000fe20000201000 */
[----:B------:R-:W-:Y:S01]  /*1cf90*/  IMAD.U32 R149, R120, 0x10000, RZ ;  /* 0x0001000078957824 */ /* 0x000fe200078e00ff */
[----:B------:R-:W-:Y:S01]  /*1cfa0*/  ISETP.NE.AND P1, PT, R192, 0x1, PT ;  /* 0x00000001c000780c */ /* 0x000fe20003f25270 */
[----:B------:R-:W-:Y:S01]  /*1cfb0*/  BSSY.RECONVERGENT B2, `(.L_x_3334) ;  /* 0x000004f000027945 */ /* 0x000fe20003800200 */
[----:B------:R-:W-:Y:S01]  /*1cfc0*/  PRMT R181, R44, 0x7632, R181 ;  /* 0x000076322cb57816 */ /* 0x000fe200000000b5 */
[----:B------:R-:W-:Y:S01]  /*1cfd0*/  FFMA.FTZ R180, R180, R205, 1.1641532182693481445e-10 ;  /* 0x2f000000b4b47423 */ /* 0x000fe200000100cd */
[----:B------:R-:W-:Y:S01]  /*1cfe0*/  FMUL.FTZ R120, R149, R208 ;  /* 0x000000d095787220 */ /* 0x000fe20000410000 */
[----:B------:R-:W-:Y:S02]  /*1cff0*/  SHF.L.U32 R169, R24, 0x10, RZ ;  /* 0x0000001018a97819 */ /* 0x000fe400000006ff */
[----:B------:R-:W-:Y:S02]  /*1d000*/  IMAD.U32 R181, R181, 0x10000, RZ ;  /* 0x00010000b5b57824 */ /* 0x000fe400078e00ff */
[----:B------:R-:W-:Y:S01]  /*1d010*/  FMUL.FTZ R120, R120, R213 ;  /* 0x000000d578787220 */ /* 0x000fe20000410000 */
[----:B------:R-:W-:-:S02]  /*1d020*/  FSETP.GTU.FTZ.AND P0, PT, R180, R207, PT ;  /* 0x000000cfb400720b */ /* 0x000fc40003f1c000 */
[----:B------:R-:W-:Y:S02]  /*1d030*/  MOV R193, 0x2 ;  /* 0x0000000200c17802 */ /* 0x000fe40000000f00 */
        /* <DEDUP_REMOVED lines=13> */
.L_x_3336:
        /* <DEDUP_REMOVED lines=13> */
.L_x_3338:
[----:B------:R-:W-:Y:S05]  /*1d1e0*/  BSYNC.RECONVERGENT B3 ;  /* 0x0000000000037941 */ /* 0x000fea0003800200 */
.L_x_3337:
        /* <DEDUP_REMOVED lines=43> */
.L_x_3335:
[----:B------:R-:W-:Y:S05]  /*1d4a0*/  BSYNC.RECONVERGENT B2 ;  /* 0x0000000000027941 */ /* 0x000fea0003800200 */
.L_x_3334:
        /* <DEDUP_REMOVED lines=8> */
[----:B------:R-:W-:Y:S01]  /*1d530*/  MOV R211, 0x2 ;  /* 0x0000000200d37802 */ /* 0x000fe20000000f00 */
        /* <DEDUP_REMOVED lines=16> */
.L_x_3341:
        /* <DEDUP_REMOVED lines=13> */
.L_x_3343:
[----:B------:R-:W-:Y:S05]  /*1d710*/  BSYNC.RECONVERGENT B3 ;  /* 0x0000000000037941 */ /* 0x000fea0003800200 */
.L_x_3342:
        /* <DEDUP_REMOVED lines=40> */
[----:B------:R-:W-:Y:S02]  /*1d9a0*/  LOP3.LUT R151, R192, UR31, R121, 0x96, !PT ;  /* 0x0000001fc0977c12 */ /* 0x000fe4000f8e9679 */
[----:B------:R-:W-:Y:S01]  /*1d9b0*/  MOV R121, R212 ;  /* 0x000000d400797202 */ /* 0x000fe20000000f00 */
[----:B------:R-:W-:-:S07]  /*1d9c0*/  IMAD.MOV.U32 R212, RZ, RZ, R120 ;  /* 0x000000ffffd47224 */ /* 0x000fce00078e0078 */
.L_x_3340:
[----:B------:R-:W-:Y:S05]  /*1d9d0*/  BSYNC.RECONVERGENT B2 ;  /* 0x0000000000027941 */ /* 0x000fea0003800200 */
.L_x_3339:
        /* <DEDUP_REMOVED lines=10> */
[----:B------:R-:W-:Y:S01]  /*1da80*/  FSETP.GTU.FTZ.AND P2, PT, R120, R207, PT ;  /* 0x000000cf7800720b */ /* 0x000fe20003f5c000 */
[----:B------:R-:W-:Y:S01]  /*1da90*/  IMAD.MOV.U32 R121, RZ, RZ, R2 ;  /* 0x000000ffff797224 */ /* 0x000fe200078e0002 */
[----:B------:R-:W-:-:S02]  /*1daa0*/  MOV R193, 0x2 ;  /* 0x0000000200c17802 */ /* 0x000fc40000000f00 */
        /* <DEDUP_REMOVED lines=12> */
.L_x_3346:
        /* <DEDUP_REMOVED lines=13> */
.L_x_3348:
[----:B------:R-:W-:Y:S05]  /*1dc40*/  BSYNC.RECONVERGENT B3 ;  /* 0x0000000000037941 */ /* 0x000fea0003800200 */
.L_x_3347:
        /* <DEDUP_REMOVED lines=43> */
.L_x_3345:
[----:B------:R-:W-:Y:S05]  /*1df00*/  BSYNC.RECONVERGENT B2 ;  /* 0x0000000000027941 */ /* 0x000fea0003800200 */
.L_x_3344:
        /* <DEDUP_REMOVED lines=25> */
.L_x_3351:
        /* <DEDUP_REMOVED lines=13> */
.L_x_3353:
[----:B------:R-:W-:Y:S05]  /*1e170*/  BSYNC.RECONVERGENT B3 ;  /* 0x0000000000037941 */ /* 0x000fea0003800200 */
.L_x_3352:
        /* <DEDUP_REMOVED lines=43> */
.L_x_3350:
[----:B------:R-:W-:Y:S05]  /*1e430*/  BSYNC.RECONVERGENT B2 ;  /* 0x0000000000027941 */ /* 0x000fea0003800200 */
.L_x_3349:
        /* <DEDUP_REMOVED lines=8> */
[----:B------:R-:W-:Y:S01]  /*1e4c0*/  IMAD.MOV.U32 R121, RZ, RZ, R2 ;  /* 0x000000ffff797224 */ /* 0x000fe200078e0002 */
[----:B------:R-:W-:Y:S01]  /*1e4d0*/  MOV R210, 0x2 ;  /* 0x0000000200d27802 */ /* 0x000fe20000000f00 */
        /* <DEDUP_REMOVED lines=15> */
.L_x_3356:
        /* <DEDUP_REMOVED lines=13> */
.L_x_3358:
[----:B------:R-:W-:Y:S05]  /*1e6a0*/  BSYNC.RECONVERGENT B3 ;  /* 0x0000000000037941 */ /* 0x000fea0003800200 */
.L_x_3357:
        /* <DEDUP_REMOVED lines=40> */
[----:B------:R-:W-:Y:S01]  /*1e930*/  HFMA2 R210, -RZ, RZ, 0, 0 ;  /* 0x00000000ffd27431 */ /* 0x000fe200000001ff */
[----:B------:R-:W-:Y:S01]  /*1e940*/  MOV R121, R212 ;  /* 0x000000d400797202 */ /* 0x000fe20000000f00 */
[----:B------:R-:W-:-:S07]  /*1e950*/  IMAD.MOV.U32 R212, RZ, RZ, R120 ;  /* 0x000000ffffd47224 */ /* 0x000fce00078e0078 */
.L_x_3355:
[----:B------:R-:W-:Y:S05]  /*1e960*/  BSYNC.RECONVERGENT B2 ;  /* 0x0000000000027941 */ /* 0x000fea0003800200 */
.L_x_3354:
        /* <DEDUP_REMOVED lines=14> */
[----:B------:R-:W-:Y:S01]  /*1ea50*/  MOV R149, 0x2 ;  /* 0x0000000200957802 */ /* 0x000fe20000000f00 */
        /* <DEDUP_REMOVED lines=10> */
.L_x_3361:
        /* <DEDUP_REMOVED lines=15> */
.L_x_3363:
[----:B------:R-:W-:Y:S05]  /*1ebf0*/  BSYNC.RECONVERGENT B3 ;  /* 0x0000000000037941 */ /* 0x000fea0003800200 */
.L_x_3362:
        /* <DEDUP_REMOVED lines=43> */
.L_x_3360:
[----:B------:R-:W-:Y:S05]  /*1eeb0*/  BSYNC.RECONVERGENT B2 ;  /* 0x0000000000027941 */ /* 0x000fea0003800200 */
.L_x_3359:
[----:B------:R-:W-:Y:S01]  /*1eec0*/  I2FP.F32.U32 R120, R121 ;  /* 0x0000007900787245 */ /* 0x000fe20000201000 */
[----:B------:R-:W-:Y:S01]  /*1eed0*/  IMAD.U32 R123, R214, 0x10000, RZ ;  /* 0x00010000d67b7824 */ /* 0x000fe200078e00ff */
[----:B------:R-:W-:Y:S02]  /*1eee0*/  PRMT R121, R47, 0x7632, R121 ;  /* 0x000076322f797816 */ /* 0x000fe40000000079 */
[----:B------:R-:W-:Y:S01]  /*1eef0*/  F2FP.BF16.F32.PACK_AB R122, R193, R192 ;  /* 0x000000c0c17a723e */ /* 0x000fe200000010ff */
[----:B------:R-:W-:Y:S01]  /*1ef00*/  FMUL.FTZ R208, R123, R208 ;  /* 0x000000d07bd07220 */ /* 0x000fe20000410000 */
[----:B------:R-:W-:Y:S01]  /*1ef10*/  FFMA.FTZ R120, R120, R205, 1.1641532182693481445e-10 ;  /* 0x2f00000078787423 */ /* 0x000fe200000100cd */
[----:B------:R-:W-:Y:S01]  /*1ef20*/  SHF.L.U32 R205, R27, 0x10, RZ ;  /* 0x000000101bcd7819 */ /* 0x000fe200000006ff */
[----:B------:R-:W-:Y:S02]  /*1ef30*/  IMAD.U32 R121, R121, 0x10000, RZ ;  /* 0x0001000079797824 */ /* 0x000fe400078e00ff */
[----:B------:R-:W-:Y:S01]  /*1ef40*/  FMUL.FTZ R208, R208, R213 ;  /* 0x000000d5d0d07220 */ /* 0x000fe20000410000 */
[----:B------:R-:W-:-:S02]  /*1ef50*/  FSETP.GTU.FTZ.AND P6, PT, R120, R207, PT ;  /* 0x000000cf7800720b */ /* 0x000fc40003fdc000 */
[----:B------:R-:W-:Y:S02]  /*1ef60*/  F2FP.BF16.F32.PACK_AB R120, R169, R168 ;  /* 0x000000a8a978723e */ /* 0x000fe400000010ff */
[----:B------:R-:W-:Y:S02]  /*1ef70*/  FSEL R208, R208, RZ, !P6 ;  /* 0x000000ffd0d07208 */ /* 0x000fe40007000000 */
[----:B------:R-:W-:-:S03]  /*1ef80*/  PLOP3.LUT P6, PT, P6, PT, PT, 0x8, 0x80 ;  /* 0x000000000080781c */ /* 0x000fc600037ce170 */
[----:B------:R-:W-:Y:S01]  /*1ef90*/  FFMA.FTZ R205, R208, R205, R121 ;  /* 0x000000cdd0cd7223 */ /* 0x000fe20000010079 */
[----:B------:R-:W-:-:S04]  /*1efa0*/  F2FP.BF16.F32.PACK_AB R121, R181, R180 ;  /* 0x000000b4b579723e */ /* 0x000fc800000010ff */
[----:B------:R-:W-:Y:S01]  /*1efb0*/  F2FP.BF16.F32.PACK_AB R123, R205, R204 ;  /* 0x000000cccd7b723e */ /* 0x000fe200000010ff */
[----:B------:R-:W-:Y:S06]  /*1efc0*/  BRA `(.L_x_3364) ;  /* 0x0000002800647947 */ /* 0x000fec0003800000 */
.L_x_3323:
[----:B------:R-:W-:Y:S01]  /*1efd0*/  ISETP.NE.AND P0, PT, R149, 0x1, PT ;  /* 0x000000019500780c */ /* 0x000fe20003f05270 */
[----:B------:R-:W-:Y:S01]  /*1efe0*/  BSSY.RECONVERGENT B2, `(.L_x_3365) ;  /* 0x0000047000027945 */ /* 0x000fe20003800200 */
[----:B0-----:R-:W-:Y:S02]  /*1eff0*/  HFMA2 R169, -RZ, RZ, 0, 1.1920928955078125e-07 ;  /* 0x00000002ffa97431 */ /* 0x001fe400000001ff */
        /* <DEDUP_REMOVED lines=13> */
.L_x_3367:
        /* <DEDUP_REMOVED lines=13> */
.L_x_3369:
[----:B------:R-:W-:Y:S05]  /*1f1a0*/  BSYNC.RECONVERGENT B3 ;  /* 0x0000000000037941 */ /* 0x000fea0003800200 */
.L_x_3368:
        /* <DEDUP_REMOVED lines=41> */
[----:B------:R-:W-:-:S07]  /*1f440*/  IMAD.MOV.U32 R168, RZ, RZ, R207 ;  /* 0x000000ffffa87224 */ /* 0x000fce00078e00cf */
.L_x_3366:
[----:B------:R-:W-:Y:S05]  /*1f450*/  BSYNC.RECONVERGENT B2 ;  /* 0x0000000000027941 */ /* 0x000fea0003800200 */
.L_x_3365:
        /* <DEDUP_REMOVED lines=10> */
[----:B------:R-:W-:Y:S01]  /*1f500*/  IMAD.U32 R149, R48, 0x10000, RZ ;  /* 0x0001000030957824 */ /* 0x000fe200078e00ff */
[----:B------:R-:W-:-:S02]  /*1f510*/  MOV R181, 0x2 ;  /* 0x0000000200b57802 */ /* 0x000fc40000000f00 */
[----:B0-----:R-:W-:Y:S01]  /*1f520*/  FMUL.FTZ R180, R180, R213 ;  /* 0x000000d5b4b47220 */ /* 0x001fe20000410000 */
[----:B-1----:R-:W-:-:S04]  /*1f530*/  FSETP.GTU.FTZ.AND P0, PT, R168, R207, PT ;  /* 0x000000cfa800720b */ /* 0x002fc80003f1c000 */
[----:B------:R-:W-:Y:S02]  /*1f540*/  FSEL R168, R180, RZ, !P0 ;  /* 0x000000ffb4a87208 */ /* 0x000fe40004000000 */
[----:B------:R-:W-:Y:S02]  /*1f550*/  PLOP3.LUT P1, PT, P0, PT, PT, 0x8, 0x80 ;  /* 0x000000000080781c */ /* 0x000fe4000072e170 */
[----:B------:R-:W-:Y:S01]  /*1f560*/  ISETP.NE.AND P0, PT, R169, 0x1, PT ;  /* 0x00000001a900780c */ /* 0x000fe20003f05270 */
[----:B------:R-:W-:Y:S01]  /*1f570*/  FMUL.FTZ R168, R149, R168 ;  /* 0x000000a895a87220 */ /* 0x000fe20000410000 */
        /* <DEDUP_REMOVED lines=11> */
.L_x_3372:
        /* <DEDUP_REMOVED lines=13> */
.L_x_3374:
[----:B------:R-:W-:Y:S05]  /*1f700*/  BSYNC.RECONVERGENT B3 ;  /* 0x0000000000037941 */ /* 0x000fea0003800200 */
.L_x_3373:
        /* <DEDUP_REMOVED lines=43> */
.L_x_3371:
[----:B------:R-:W-:Y:S05]  /*1f9c0*/  BSYNC.RECONVERGENT B2 ;  /* 0x0000000000027941 */ /* 0x000fea0003800200 */
.L_x_3370:
        /* <DEDUP_REMOVED lines=23> */
.L_x_3377:
        /* <DEDUP_REMOVED lines=13> */
.L_x_3379:
[----:B------:R-:W-:Y:S05]  /*1fc10*/  BSYNC.RECONVERGENT B3 ;  /* 0x0000000000037941 */ /* 0x000fea0003800200 */
.L_x_3378:
        /* <DEDUP_REMOVED lines=41> */
[----:B------:R-:W-:Y:S01]  /*1feb0*/  IMAD.MOV.U32 R192, RZ, RZ, RZ ;  /* 0x000000ffffc07224 */ /* 0x000fe200078e00ff */
[----:B------:R-:W-:-:S07]  /*1fec0*/  MOV R212, R180 ;  /* 0x000000b400d47202 */ /* 0x000fce0000000f00 */
.L_x_3376:
[----:B------:R-:W-:Y:S05]  /*1fed0*/  BSYNC.RECONVERGENT B2 ;  /* 0x0000000000027941 */ /* 0x000fea0003800200 */
.L_x_3375:
        /* <DEDUP_REMOVED lines=24> */
.L_x_3382:
        /* <DEDUP_REMOVED lines=13> */
.L_x_3384:
[----:B------:R-:W-:Y:S05]  /*20130*/  BSYNC.RECONVERGENT B3 ;  /* 0x0000000000037941 */ /* 0x000fea0003800200 */
.L_x_3383:
        /* <DEDUP_REMOVED lines=43> */
.L_x_3381:
[----:B------:R-:W-:Y:S05]  /*203f0*/  BSYNC.RECONVERGENT B2 ;  /* 0x0000000000027941 */ /* 0x000fea0003800200 */
.L_x_3380:
        /* <DEDUP_REMOVED lines=23> */
.L_x_3387:
        /* <DEDUP_REMOVED lines=13> */
.L_x_3389:
[----:B------:R-:W-:Y:S05]  /*20640*/  BSYNC.RECONVERGENT B3 ;  /* 0x0000000000037941 */ /* 0x000fea0003800200 */
.L_x_3388:
        /* <DEDUP_REMOVED lines=43> */
.L_x_3386:
[----:B------:R-:W-:Y:S05]  /*20900*/  BSYNC.RECONVERGENT B2 ;  /* 0x0000000000027941 */ /* 0x000fea0003800200 */
.L_x_3385:
        /* <DEDUP_REMOVED lines=24> */
.L_x_3392:
        /* <DEDUP_REMOVED lines=13> */
.L_x_3394:
[----:B------:R-:W-:Y:S05]  /*20b60*/  BSYNC.RECONVERGENT B3 ;  /* 0x0000000000037941 */ /* 0x000fea0003800200 */
.L_x_3393:
        /* <DEDUP_REMOVED lines=43> */
.L_x_3391:
[----:B------:R-:W-:Y:S05]  /*20e20*/  BSYNC.RECONVERGENT B2 ;  /* 0x0000000000027941 */ /* 0x000fea0003800200 */
.L_x_3390:
        /* <DEDUP_REMOVED lines=23> */
.L_x_3397:
        /* <DEDUP_REMOVED lines=13> */
.L_x_3399:
[----:B------:R-:W-:Y:S05]  /*21070*/  BSYNC.RECONVERGENT B3 ;  /* 0x0000000000037941 */ /* 0x000fea0003800200 */
.L_x_3398:
        /* <DEDUP_REMOVED lines=43> */
.L_x_3396:
[----:B------:R-:W-:Y:S05]  /*21330*/  BSYNC.RECONVERGENT B2 ;  /* 0x0000000000027941 */ /* 0x000fea0003800200 */
.L_x_3395:
        /* <DEDUP_REMOVED lines=24> */
.L_x_3402:
        /* <DEDUP_REMOVED lines=15> */
.L_x_3404:
[----:B------:R-:W-:Y:S05]  /*215b0*/  BSYNC.RECONVERGENT B3 ;  /* 0x0000000000037941 */ /* 0x000fea0003800200 */
.L_x_3403:
        /* <DEDUP_REMOVED lines=43> */
.L_x_3401:
[----:B------:R-:W-:Y:S05]  /*21870*/  BSYNC.RECONVERGENT B2 ;  /* 0x0000000000027941 */ /* 0x000fea0003800200 */
.L_x_3400:
[----:B------:R-:W-:Y:S01]  /*21880*/  I2FP.F32.U32 R120, R121 ;  /* 0x0000007900787245 */ /* 0x000fe20000201000 */
[----:B------:R-:W-:Y:S01]  /*21890*/  IMAD.U32 R121, R214, 0x10000, RZ ;  /* 0x00010000d6797824 */ /* 0x000fe200078e00ff */
[----:B------:R-:W-:-:S03]  /*218a0*/  F2FP.BF16.F32.PACK_AB R122, R193, R192 ;  /* 0x000000c0c17a723e */ /* 0x000fc600000010ff */
        /* <DEDUP_REMOVED lines=9> */
[----:B------:R-:W-:-:S05]  /*21940*/  FMUL.FTZ R205, R205, R208 ;  /* 0x000000d0cdcd7220 */ /* 0x000fca0000410000 */
[----:B------:R-:W-:-:S07]  /*21950*/  F2FP.BF16.F32.PACK_AB R123, R205, R204 ;  /* 0x000000cccd7b723e */ /* 0x000fce00000010ff */
.L_x_3364:
        /* <DEDUP_REMOVED lines=9> */
[----:B------:R-:W-:Y:S02]  /*219f0*/  SEL R216, RZ, 0x1, !P3 ;  /* 0x00000001ffd87807 */ /* 0x000fe40005800000 */
[----:B------:R-:W-:Y:S02]  /*21a00*/  LOP3.LUT R217, R217, R219, R218, 0xfe, !PT ;  /* 0x000000dbd9d97212 */ /* 0x000fe400078efeda */
[----:B------:R-:W-:Y:S02]  /*21a10*/  LOP3.LUT R207, R207, R213, R208, 0xfe, !PT ;  /* 0x000000d5cfcf7212 */ /* 0x000fe400078efed0 */
[----:B------:R-:W-:Y:S02]  /*21a20*/  SEL R208, RZ, 0x1, !P6 ;  /* 0x00000001ffd07807 */ /* 0x000fe40007000000 */
[----:B------:R-:W-:Y:S01]  /*21a30*/  LOP3.LUT R217, R217, R216, RZ, 0xfc, !PT ;  /* 0x000000d8d9d97212 */ /* 0x000fe200078efcff */
[----:B0-----:R-:W-:Y:S01]  /*21a40*/  IMAD.WIDE.U32 R214, R209, 0x10, R214 ;  /* 0x00000010d1d67825 */ /* 0x001fe200078e00d6 */
[----:B------:R-:W-:-:S03]  /*21a50*/  LOP3.LUT R216, R207, R208, RZ, 0xfc, !PT ;  /* 0x000000d0cfd87212 */ /* 0x000fc600078efcff */
[----:B------:R-:W-:Y:S01]  /*21a60*/  IMAD.MOV.U32 R207, RZ, RZ, R212 ;  /* 0x000000ffffcf7224 */ /* 0x000fe200078e00d4 */
[----:B------:R0:W-:Y:S01]  /*21a70*/  STG.E.128 desc[UR8][R214.64], R120 ;  /* 0x00000078d6007986 */ /* 0x0001e2000c101d08 */
[----:B-1----:R-:W-:-:S05]  /*21a80*/  IMAD.WIDE.U32 R210, R209, 0x8, R210 ;  /* 0x00000008d1d27825 */ /* 0x002fca00078e00d2 */
[----:B------:R0:W-:Y:S02]  /*21a90*/  STG.E.64 desc[UR8][R210.64], R216 ;  /* 0x000000d8d2007986 */ /* 0x0001e4000c101b08 */
.L_x_3322:
[----:B------:R-:W-:Y:S05]  /*21aa0*/  BSYNC.RECONVERGENT B1 ;  /* 0x0000000000017941 */ /* 0x000fea0003800200 */
.L_x_3321:
[----:B0-234-:R-:W-:Y:S01]  /*21ab0*/  FADD.FTZ R121, RZ, R159 ;  /* 0x0000009fff797221 */ /* 0x01dfe20000010000 */
[C---:B------:R-:W-:Y:S01]  /*21ac0*/  ISETP.GE.U32.AND P0, PT, R157.reuse, 0x20, PT ;  /* 0x000000209d00780c */ /* 0x040fe20003f06070 */
[----:B------:R-:W-:Y:S01]  /*21ad0*/  UMOV UR4, 0xffffffff ;  /* 0xffffffff00047882 */ /* 0x000fe20000000000 */
[C---:B------:R-:W-:Y:S01]  /*21ae0*/  ISETP.GT.U32.AND P1, PT, R157.reuse, 0x5f, PT ;  /* 0x0000005f9d00780c */ /* 0x040fe20003f24070 */
[----:B------:R-:W-:Y:S01]  /*21af0*/  FADD.FTZ R120, R158, R121 ;  /* 0x000000799e787221 */ /* 0x000fe20000010000 */
[C---:B------:R-:W-:Y:S02]  /*21b00*/  ISETP.GT.U32.AND P2, PT, R157.reuse, 0x7f, PT ;  /* 0x0000007f9d00780c */ /* 0x040fe40003f44070 */
[----:B------:R-:W-:Y:S01]  /*21b10*/  ISETP.GT.U32.AND P3, PT, R157, 0x9f, PT ;  /* 0x0000009f9d00780c */ /* 0x000fe20003f64070 */
[----:B------:R-:W-:Y:S01]  /*21b20*/  FADD.FTZ R121, R171, R120 ;  /* 0x00000078ab797221 */ /* 0x000fe20000010000 */
[----:B------:R-:W-:Y:S02]  /*21b30*/  ISETP.GT.U32.AND P4, PT, R157, 0xbf, PT ;  /* 0x000000bf9d00780c */ /* 0x000fe40003f84070 */
[----:B------:R-:W-:Y:S01]  /*21b40*/  ISETP.NE.AND P5, PT, R155, RZ, PT ;  /* 0x000000ff9b00720c */ /* 0x000fe20003fa5270 */
        /* <DEDUP_REMOVED lines=50> */
[----:B------:R-:W-:Y:S01]  /*21e70*/  ISETP.GE.U32.AND P6, PT, R157, 0x20, PT ;  /* 0x000000209d00780c */ /* 0x000fe20003fc6070 */
        /* <DEDUP_REMOVED lines=116> */
.L_x_3430:
[----:B------:R-:W-:Y:S01]  /*225c0*/  FMUL.FTZ R120, R209, R209 ;  /* 0x000000d1d1787220 */ /* 0x000fe20000410000 */
[----:B------:R-:W-:Y:S01]  /*225d0*/  ISETP.NE.AND P0, PT, RZ, UR12, PT ;  /* 0x0000000cff007c0c */ /* 0x000fe2000bf05270 */
[----:B01----:R-:W-:Y:S01]  /*225e0*/  FADD.FTZ R211, R211, R212 ;  /* 0x000000d4d3d37221 */ /* 0x003fe20000010000 */
[----:B------:R-:W0:Y:S01]  /*225f0*/  @!P5 LDC.64 R122, c[0x0][0x3c0] ;  /* 0x0000f000ff7adb82 */ /* 0x000e220000000a00 */
[----:B------:R-:W-:Y:S01]  /*22600*/  ISETP.GE.U32.AND P1, PT, R157, 0x20, PT ;  /* 0x000000209d00780c */ /* 0x000fe20003f26070 */
        /* <DEDUP_REMOVED lines=60> */
.L_x_3407:
[----:B------:R-:W-:Y:S05]  /*229d0*/  BSYNC.RECONVERGENT B1 ;  /* 0x0000000000017941 */ /* 0x000fea0003800200 */
.L_x_3406:
[----:B------:R-:W-:Y:S01]  /*229e0*/  ISETP.GE.U32.AND P0, PT, R157, 0x40, PT ;  /* 0x000000409d00780c */ /* 0x000fe20003f06070 */
        /* <DEDUP_REMOVED lines=50> */
.L_x_3409:
[----:B------:R-:W-:Y:S05]  /*22d10*/  BSYNC.RECONVERGENT B1 ;  /* 0x0000000000017941 */ /* 0x000fea0003800200 */
.L_x_3408:
        /* <DEDUP_REMOVED lines=51> */
.L_x_3411:
[----:B------:R-:W-:Y:S05]  /*23050*/  BSYNC.RECONVERGENT B1 ;  /* 0x0000000000017941 */ /* 0x000fea0003800200 */
.L_x_3410:
[----:B------:R-:W-:Y:S01]  /*23060*/  ISETP.GE.U32.AND P0, PT, R157, 0x80, PT ;  /* 0x000000809d00780c */ /* 0x000fe20003f06070 */
        /* <DEDUP_REMOVED lines=50> */
.L_x_3413:
[----:B------:R-:W-:Y:S05]  /*23390*/  BSYNC.RECONVERGENT B1 ;  /* 0x0000000000017941 */ /* 0x000fea0003800200 */
.L_x_3412:
        /* <DEDUP_REMOVED lines=51> */
.L_x_3415:
[----:B------:R-:W-:Y:S05]  /*236d0*/  BSYNC.RECONVERGENT B1 ;  /* 0x0000000000017941 */ /* 0x000fea0003800200 */
.L_x_3414:
[----:B------:R-:W-:Y:S01]  /*236e0*/  ISETP.GE.U32.AND P0, PT, R157, 0xc0, PT ;  /* 0x000000c09d00780c */ /* 0x000fe20003f06070 */
[----:B------:R-:W-:-:S12]  /*236f0*/  BSSY.RECONVERGENT B1, `(.L_x_3416) ;  /* 0x0000038000017945 */ /* 0x000fd80003800200 */
[----:B------:R-:W-:Y:S05]  /*23700*/  @!P0 BRA `(.L_x_3417) ;  /* 0x0000000000d88947 */ /* 0x000fea0003800000 */
[--C-:B01234-:R-:W-:Y:S01]  /*23710*/  FADD.FTZ R208, R180, -R210.reuse ;  /* 0x800000d2b4d07221 */ /* 0x11ffe20000010000 */
[----:B------:R-:W-:Y:S01]  /*23720*/  IMAD.U32 R209, R57, 0x10000, RZ ;  /* 0x0001000039d17824 */ /* 0x000fe200078e00ff */
[----:B------:R-:W-:Y:S01]  /*23730*/  SHF.L.U32 R213, R53, 0x10, RZ ;  /* 0x0000001035d57819 */ /* 0x000fe200000006ff */
[--C-:B------:R-:W-:Y:S01]  /*23740*/  FADD.FTZ R214, R192, -R210.reuse ;  /* 0x800000d2c0d67221 */ /* 0x100fe20000010000 */
[----:B------:R-:W-:Y:S01]  /*23750*/  FMUL.FTZ R208, R211, R208 ;  /* 0x000000d0d3d07220 */ /* 0x000fe20000410000 */
[--C-:B------:R-:W-:Y:S01]  /*23760*/  FADD.FTZ R120, R168, -R210.reuse ;  /* 0x800000d2a8787221 */ /* 0x100fe20000010000 */
[--C-:B------:R-:W-:Y:S01]  /*23770*/  FADD.FTZ R122, R169, -R210.reuse ;  /* 0x800000d2a97a7221 */ /* 0x100fe20000010000 */
[--C-:B------:R-:W-:Y:S01]  /*23780*/  FADD.FTZ R212, R181, -R210.reuse ;  /* 0x800000d2b5d47221 */ /* 0x100fe20000010000 */
[----:B------:R-:W-:Y:S01]  /*23790*/  FFMA.FTZ R213, R208, R209, R213 ;  /* 0x000000d1d0d57223 */ /* 0x000fe200000100d5 */
[--C-:B------:R-:W-:Y:S01]  /*237a0*/  FADD.FTZ R216, R193, -R210.reuse ;  /* 0x800000d2c1d87221 */ /* 0x100fe20000010000 */
[----:B------:R-:W0:Y:S01]  /*237b0*/  LDC.64 R208, c[0x0][0x428] ;  /* 0x00010a00ffd07b82 */ /* 0x000e220000000a00 */
[--C-:B------:R-:W-:Y:S01]  /*237c0*/  FADD.FTZ R218, R204, -R210.reuse ;  /* 0x800000d2ccda7221 */ /* 0x100fe20000010000 */
[----:B------:R-:W-:Y:S01]  /*237d0*/  SHF.L.U32 R217, R54, 0x10, RZ ;  /* 0x0000001036d97819 */ /* 0x000fe200000006ff */
[----:B------:R-:W-:Y:S01]  /*237e0*/  FADD.FTZ R210, R205, -R210 ;  /* 0x800000d2cdd27221 */ /* 0x000fe20000010000 */
[----:B------:R-:W-:Y:S01]  /*237f0*/  SHF.L.U32 R123, R52, 0x10, RZ ;  /* 0x00000010347b7819 */ /* 0x000fe200000006ff */
[----:B------:R-:W-:-:S02]  /*23800*/  IMAD.U32 R215, R58, 0x10000, RZ ;  /* 0x000100003ad77824 */ /* 0x000fc400078e00ff */
[C---:B------:R-:W-:Y:S01]  /*23810*/  FMUL.FTZ R214, R211.reuse, R214 ;  /* 0x000000d6d3d67220 */ /* 0x040fe20000410000 */
[----:B------:R-:W-:Y:S02]  /*23820*/  IMAD.U32 R121, R56, 0x10000, RZ ;  /* 0x0001000038797824 */ /* 0x000fe400078e00ff */
        /* <DEDUP_REMOVED lines=8> */
[----:B------:R-:W-:Y:S01]  /*238b0*/  PRMT R211, R57, 0x7632, R211 ;  /* 0x0000763239d37816 */ /* 0x000fe200000000d3 */
[----:B------:R-:W-:Y:S01]  /*238c0*/  IMAD.U32 R121, R148, 0x10000, RZ ;  /* 0x0001000094797824 */ /* 0x000fe200078e00ff */
[----:B------:R-:W-:Y:S01]  /*238d0*/  PRMT R215, R53, 0x7632, R215 ;  /* 0x0000763235d77816 */ /* 0x000fe200000000d7 */
[----:B------:R-:W-:Y:S01]  /*238e0*/  IMAD.U32 R223, R55, 0x10000, RZ ;  /* 0x0001000037df7824 */ /* 0x000fe200078e00ff */
[----:B------:R-:W-:-:S02]  /*238f0*/  PRMT R123, R52, 0x7632, R123 ;  /* 0x00007632347b7816 */ /* 0x000fc4000000007b */
[----:B------:R-:W-:Y:S01]  /*23900*/  PRMT R217, R58, 0x7632, R217 ;  /* 0x000076323ad97816 */ /* 0x000fe200000000d9 */
[----:B------:R-:W-:Y:S01]  /*23910*/  IMAD.U32 R215, R215, 0x10000, RZ ;  /* 0x00010000d7d77824 */ /* 0x000fe200078e00ff */
[----:B------:R-:W-:Y:S01]  /*23920*/  PRMT R219, R54, 0x7632, R219 ;  /* 0x0000763236db7816 */ /* 0x000fe200000000db */
[----:B0-----:R-:W-:Y:S01]  /*23930*/  IMAD.WIDE.U32 R208, R206, 0x10, R208 ;  /* 0x00000010ced07825 */ /* 0x001fe200078e00d0 */
[----:B------:R-:W-:Y:S02]  /*23940*/  PRMT R225, R59, 0x7632, R225 ;  /* 0x000076323be17816 */ /* 0x000fe400000000e1 */
[----:B------:R-:W-:Y:S01]  /*23950*/  PRMT R227, R55, 0x7632, R227 ;  /* 0x0000763237e37816 */ /* 0x000fe200000000e3 */
[----:B------:R-:W-:Y:S01]  /*23960*/  IMAD.U32 R217, R217, 0x10000, RZ ;  /* 0x00010000d9d97824 */ /* 0x000fe200078e00ff */
[----:B------:R-:W-:Y:S02]  /*23970*/  SHF.L.U32 R211, R211, 0x10, RZ ;  /* 0x00000010d3d37819 */ /* 0x000fe400000006ff */
[----:B------:R-:W-:Y:S01]  /*23980*/  SHF.L.U32 R221, R59, 0x10, RZ ;  /* 0x000000103bdd7819 */ /* 0x000fe200000006ff */
[----:B------:R-:W-:Y:S01]  /*23990*/  IMAD.U32 R227, R227, 0x10000, RZ ;  /* 0x00010000e3e37824 */ /* 0x000fe200078e00ff */
[----:B------:R-:W-:Y:S01]  /*239a0*/  SHF.L.U32 R225, R225, 0x10, RZ ;  /* 0x00000010e1e17819 */ /* 0x000fe200000006ff */
[----:B------:R-:W-:Y:S01]  /*239b0*/  FFMA.FTZ R212, R212, R211, R215 ;  /* 0x000000d3d4d47223 */ /* 0x000fe200000100d7 */
[----:B------:R-:W-:Y:S01]  /*239c0*/  SHF.L.U32 R219, R219, 0x10, RZ ;  /* 0x00000010dbdb7819 */ /* 0x000fe200000006ff */
[----:B------:R-:W-:Y:S01]  /*239d0*/  FFMA.FTZ R218, R218, R221, R223 ;  /* 0x000000dddada7223 */ /* 0x000fe200000100df */
[----:B------:R-:W-:Y:S01]  /*239e0*/  SHF.L.U32 R123, R123, 0x10, RZ ;  /* 0x000000107b7b7819 */ /* 0x000fe200000006ff */
[----:B------:R-:W-:-:S02]  /*239f0*/  FFMA.FTZ R225, R210, R225, R227 ;  /* 0x000000e1d2e17223 */ /* 0x000fc400000100e3 */
[----:B------:R-:W-:Y:S02]  /*23a00*/  FFMA.FTZ R217, R216, R217, R219 ;  /* 0x000000d9d8d97223 */ /* 0x000fe400000100db */
[----:B------:R-:W-:Y:S01]  /*23a10*/  FFMA.FTZ R211, R122, R121, R123 ;  /* 0x000000797ad37223 */ /* 0x000fe2000001007b */
[----:B------:R-:W-:Y:S02]  /*23a20*/  F2FP.BF16.F32.PACK_AB R123, R225, R218 ;  /* 0x000000dae17b723e */ /* 0x000fe400000010ff */
[----:B------:R-:W-:Y:S02]  /*23a30*/  F2FP.BF16.F32.PACK_AB R122, R217, R214 ;  /* 0x000000d6d97a723e */ /* 0x000fe400000010ff */
[----:B------:R-:W-:Y:S02]  /*23a40*/  F2FP.BF16.F32.PACK_AB R121, R212, R213 ;  /* 0x000000d5d479723e */ /* 0x000fe400000010ff */
[----:B------:R-:W-:-:S05]  /*23a50*/  F2FP.BF16.F32.PACK_AB R120, R211, R120 ;  /* 0x00000078d378723e */ /* 0x000fca00000010ff */
[----:B------:R0:W-:Y:S02]  /*23a60*/  STG.E.128 desc[UR8][R208.64], R120 ;  /* 0x00000078d0007986 */ /* 0x0001e4000c101d08 */
.L_x_3417:
[----:B------:R-:W-:Y:S05]  /*23a70*/  BSYNC.RECONVERGENT B1 ;  /* 0x0000000000017941 */ /* 0x000fea0003800200 */
.L_x_3416:
[----:B01234-:R-:W0:Y:S02]  /*23a80*/  LDC.64 R120, c[0x0][0x380] ;  /* 0x0000e000ff787b82 */ /* 0x01fe240000000a00 */
[----:B0-----:R-:W-:-:S05]  /*23a90*/  IMAD R154, R120, 0x4, R154 ;  /* 0x00000004789a7824 */ /* 0x001fca00078e029a */
[----:B------:R-:W-:-:S13]  /*23aa0*/  ISETP.GE.AND P0, PT, R154, R121, PT ;  /* 0x000000799a00720c */ /* 0x000fda0003f06270 */
[----:B------:R-:W-:Y:S05]  /*23ab0*/  @!P0 BRA `(.L_x_3418) ;  /* 0xfffffdd800708947 */ /* 0x000fea000383ffff */
[----:B------:R-:W-:Y:S05]  /*23ac0*/  BSYNC B0 ;  /* 0x0000000000007941 */ /* 0x000fea0003800000 */
.L_x_2901:
[----:B------:R-:W-:Y:S05]  /*23ad0*/  EXIT ;  /* 0x000000000000794d */ /* 0x000fea0003800000 */
.L_x_3405:
        /* <DEDUP_REMOVED lines=8> */
.L_x_3420:
[----:B------:R-:W-:Y:S05]  /*23b60*/  BSYNC B1 ;  /* 0x0000000000017941 */ /* 0x000fea0003800000 */
.L_x_3419:
        /* <DEDUP_REMOVED lines=10> */
.L_x_3421:
[----:B------:R-:W-:Y:S02]  /*23c10*/  IMAD.MOV.U32 R215, RZ, RZ, 0x4 ;  /* 0x00000004ffd77424 */ /* 0x000fe400078e00ff */
[----:B------:R-:W-:-:S04]  /*23c20*/  IMAD.MOV.U32 R123, RZ, RZ, R212 ;  /* 0x000000ffff7b7224 */ /* 0x000fc800078e00d4 */
[----:B------:R-:W-:-:S05]  /*23c30*/  FADD.FTZ R123, R122, R123 ;  /* 0x0000007b7a7b7221 */ /* 0x000fca0000010000 */
[----:B------:R-:W-:-:S07]  /*23c40*/  MOV R214, R123 ;  /* 0x0000007b00d67202 */ /* 0x000fce0000000f00 */
[----:B------:R-:W-:Y:S05]  /*23c50*/  WARPSYNC.COLLECTIVE R213, `(.L_x_3422) ;  /* 0x00000000d5087348 */ /* 0x000fea0003c00000 */
[----:B------:R0:W1:Y:S02]  /*23c60*/  SHFL.BFLY P6, R212, R214, R215, R216 ;  /* 0x0c0000d7d6d47389 */ /* 0x00006400000c00d8 */
[----:B01----:R-:W-:Y:S05]  /*23c70*/  ENDCOLLECTIVE ;  /* 0x000000000000791b */ /* 0x003fea0003800000 */
.L_x_3422:
[----:B------:R-:W-:Y:S01]  /*23c80*/  HFMA2 R215, -RZ, RZ, 0, 4.76837158203125e-07 ;  /* 0x00000008ffd77431 */ /* 0x000fe200000001ff */
[----:B------:R-:W-:-:S05]  /*23c90*/  MOV R120, R212 ;  /* 0x000000d400787202 */ /* 0x000fca0000000f00 */
[----:B------:R-:W-:-:S04]  /*23ca0*/  FADD.FTZ R210, R123, R120 ;  /* 0x000000787bd27221 */ /* 0x000fc80000010000 */
[----:B------:R-:W-:-:S07]  /*23cb0*/  IMAD.MOV.U32 R214, RZ, RZ, R210 ;  /* 0x000000ffffd67224 */ /* 0x000fce00078e00d2 */
[----:B------:R-:W-:Y:S05]  /*23cc0*/  WARPSYNC.COLLECTIVE R213, `(.L_x_3423) ;  /* 0x00000000d5087348 */ /* 0x000fea0003c00000 */
[----:B------:R0:W1:Y:S02]  /*23cd0*/  SHFL.BFLY P6, R212, R214, R215, R216 ;  /* 0x0c0000d7d6d47389 */ /* 0x00006400000c00d8 */
[----:B01----:R-:W-:Y:S05]  /*23ce0*/  ENDCOLLECTIVE ;  /* 0x000000000000791b */ /* 0x003fea0003800000 */
.L_x_3423:
[----:B------:R-:W-:Y:S02]  /*23cf0*/  IMAD.MOV.U32 R215, RZ, RZ, 0x10 ;  /* 0x00000010ffd77424 */ /* 0x000fe400078e00ff */
[----:B------:R-:W-:-:S04]  /*23d00*/  IMAD.MOV.U32 R209, RZ, RZ, R212 ;  /* 0x000000ffffd17224 */ /* 0x000fc800078e00d4 */
[----:B------:R-:W-:-:S05]  /*23d10*/  FADD.FTZ R211, R210, R209 ;  /* 0x000000d1d2d37221 */ /* 0x000fca0000010000 */
[----:B------:R-:W-:-:S07]  /*23d20*/  MOV R214, R211 ;  /* 0x000000d300d67202 */ /* 0x000fce0000000f00 */
[----:B------:R-:W-:Y:S05]  /*23d30*/  WARPSYNC.COLLECTIVE R213, `(.L_x_3424) ;  /* 0x00000000d5087348 */ /* 0x000fea0003c00000 */
[----:B------:R0:W1:Y:S02]  /*23d40*/  SHFL.BFLY P6, R212, R214, R215, R216 ;  /* 0x0c0000d7d6d47389 */ /* 0x00006400000c00d8 */
[----:B01----:R-:W-:Y:S05]  /*23d50*/  ENDCOLLECTIVE ;  /* 0x000000000000791b */ /* 0x003fea0003800000 */
.L_x_3424:
[----:B------:R-:W-:Y:S01]  /*23d60*/  HFMA2 R215, -RZ, RZ, 0, 5.9604644775390625e-08 ;  /* 0x00000001ffd77431 */ /* 0x000fe200000001ff */
[----:B------:R-:W-:Y:S02]  /*23d70*/  MOV R120, R212 ;  /* 0x000000d400787202 */ /* 0x000fe40000000f00 */
[----:B------:R-:W-:-:S03]  /*23d80*/  ISETP.GE.U32.AND P6, PT, R157, 0x20, PT ;  /* 0x000000209d00780c */ /* 0x000fc60003fc6070 */
        /* <DEDUP_REMOVED lines=98> */
[----:B------:R-:W-:-:S04]  /*243b0*/  @P4 FFMA.FTZ R120, R122, R122, R121 ;  /* 0x0000007a7a784223 */ /* 0x000fc80000010079 */
[----:B------:R-:W-:-:S07]  /*243c0*/  IMAD.MOV.U32 R214, RZ, RZ, R120 ;  /* 0x000000ffffd67224 */ /* 0x000fce00078e0078 */
[----:B------:R-:W-:Y:S05]  /*243d0*/  WARPSYNC.COLLECTIVE R213, `(.L_x_3425) ;  /* 0x00000000d5087348 */ /* 0x000fea0003c00000 */
[----:B------:R0:W1:Y:S02]  /*243e0*/  SHFL.BFLY P6, R212, R214, R215, R216 ;  /* 0x0c0000d7d6d47389 */ /* 0x00006400000c00d8 */
[----:B01----:R-:W-:Y:S05]  /*243f0*/  ENDCOLLECTIVE ;  /* 0x000000000000791b */ /* 0x003fea0003800000 */
.L_x_3425:
[----:B------:R-:W-:Y:S02]  /*24400*/  IMAD.MOV.U32 R215, RZ, RZ, 0x2 ;  /* 0x00000002ffd77424 */ /* 0x000fe400078e00ff */
[----:B------:R-:W-:-:S04]  /*24410*/  IMAD.MOV.U32 R121, RZ, RZ, R212 ;  /* 0x000000ffff797224 */ /* 0x000fc800078e00d4 */
[----:B------:R-:W-:-:S05]  /*24420*/  FADD.FTZ R121, R120, R121 ;  /* 0x0000007978797221 */ /* 0x000fca0000010000 */
[----:B------:R-:W-:-:S07]  /*24430*/  MOV R214, R121 ;  /* 0x0000007900d67202 */ /* 0x000fce0000000f00 */
[----:B------:R-:W-:Y:S05]  /*24440*/  WARPSYNC.COLLECTIVE R213, `(.L_x_3426) ;  /* 0x00000000d5087348 */ /* 0x000fea0003c00000 */
[----:B------:R0:W1:Y:S02]  /*24450*/  SHFL.BFLY P6, R212, R214, R215, R216 ;  /* 0x0c0000d7d6d47389 */ /* 0x00006400000c00d8 */
[----:B01----:R-:W-:Y:S05]  /*24460*/  ENDCOLLECTIVE ;  /* 0x000000000000791b */ /* 0x003fea0003800000 */
.L_x_3426:
[----:B------:R-:W-:Y:S01]  /*24470*/  HFMA2 R215, -RZ, RZ, 0, 2.384185791015625e-07 ;  /* 0x00000004ffd77431 */ /* 0x000fe200000001ff */
[----:B------:R-:W-:-:S05]  /*24480*/  MOV R122, R212 ;  /* 0x000000d4007a7202 */ /* 0x000fca0000000f00 */
[----:B------:R-:W-:-:S04]  /*24490*/  FADD.FTZ R122, R121, R122 ;  /* 0x0000007a797a7221 */ /* 0x000fc80000010000 */
[----:B------:R-:W-:-:S07]  /*244a0*/  IMAD.MOV.U32 R214, RZ, RZ, R122 ;  /* 0x000000ffffd67224 */ /* 0x000fce00078e007a */
[----:B------:R-:W-:Y:S05]  /*244b0*/  WARPSYNC.COLLECTIVE R213, `(.L_x_3427) ;  /* 0x00000000d5087348 */ /* 0x000fea0003c00000 */
[----:B------:R0:W1:Y:S02]  /*244c0*/  SHFL.BFLY P6, R212, R214, R215, R216 ;  /* 0x0c0000d7d6d47389 */ /* 0x00006400000c00d8 */
[----:B01----:R-:W-:Y:S05]  /*244d0*/  ENDCOLLECTIVE ;  /* 0x000000000000791b */ /* 0x003fea0003800000 */
.L_x_3427:
[----:B------:R-:W-:Y:S02]  /*244e0*/  IMAD.MOV.U32 R215, RZ, RZ, 0x8 ;  /* 0x00000008ffd77424 */ /* 0x000fe400078e00ff */
[----:B------:R-:W-:-:S04]  /*244f0*/  IMAD.MOV.U32 R123, RZ, RZ, R212 ;  /* 0x000000ffff7b7224 */ /* 0x000fc800078e00d4 */
[----:B------:R-:W-:-:S05]  /*24500*/  FADD.FTZ R123, R122, R123 ;  /* 0x0000007b7a7b7221 */ /* 0x000fca0000010000 */
[----:B------:R-:W-:-:S07]  /*24510*/  MOV R214, R123 ;  /* 0x0000007b00d67202 */ /* 0x000fce0000000f00 */
[----:B------:R-:W-:Y:S05]  /*24520*/  WARPSYNC.COLLECTIVE R213, `(.L_x_3428) ;  /* 0x00000000d5087348 */ /* 0x000fea0003c00000 */
[----:B------:R0:W1:Y:S02]  /*24530*/  SHFL.BFLY P6, R212, R214, R215, R216 ;  /* 0x0c0000d7d6d47389 */ /* 0x00006400000c00d8 */
[----:B01----:R-:W-:Y:S05]  /*24540*/  ENDCOLLECTIVE ;  /* 0x000000000000791b */ /* 0x003fea0003800000 */
.L_x_3428:
[----:B------:R-:W-:Y:S01]  /*24550*/  HFMA2 R215, -RZ, RZ, 0, 9.5367431640625e-07 ;  /* 0x00000010ffd77431 */ /* 0x000fe200000001ff */
[----:B------:R-:W-:-:S05]  /*24560*/  MOV R210, R212 ;  /* 0x000000d400d27202 */ /* 0x000fca0000000f00 */
[----:B------:R-:W-:-:S04]  /*24570*/  FADD.FTZ R211, R123, R210 ;  /* 0x000000d27bd37221 */ /* 0x000fc80000010000 */
[----:B------:R-:W-:-:S07]  /*24580*/  IMAD.MOV.U32 R214, RZ, RZ, R211 ;  /* 0x000000ffffd67224 */ /* 0x000fce00078e00d3 */
[----:B------:R-:W-:Y:S05]  /*24590*/  WARPSYNC.COLLECTIVE R213, `(.L_x_3429) ;  /* 0x00000000d5087348 */ /* 0x000fea0003c00000 */
[----:B------:R0:W1:Y:S02]  /*245a0*/  SHFL.BFLY P6, R212, R214, R215, R216 ;  /* 0x0c0000d7d6d47389 */ /* 0x00006400000c00d8 */
[----:B01----:R-:W-:Y:S05]  /*245b0*/  ENDCOLLECTIVE ;  /* 0x000000000000791b */ /* 0x003fea0003800000 */
.L_x_3429:
[----:B------:R-:W-:Y:S05]  /*245c0*/  BRA `(.L_x_3430) ;  /* 0xffffffdc00fc7947 */ /* 0x000fea000383ffff */
.L_x_3431:
        /* <DEDUP_REMOVED lines=11> */
.L_x_54340:


//--------------------- .text._ZN10layer_norm13ln_fwd_kernelINS_13Kernel_traitsI13__nv_bfloat16S2_S2_S2_fjLj1536ELj1ELj4ELj1ELj16ENS_18Kernel_traits_baseILj1536ES2_S2_S2_S2_fjLj128EEEEELb1ELb1ELb0ELb1EEEvNS_9FwdParamsE --------------------------
	.section	.text._ZN10layer_norm13ln_fwd_kernelINS_13Kernel_traitsI13__nv_bfloat16S2_S2_S2_fjLj1536ELj1ELj4ELj1ELj16ENS_18Kernel_traits_baseILj1536ES2_S2_S2_S2_fjLj128EEEEELb1ELb1ELb0ELb1EEEvNS_9FwdParamsE,"ax",@progbits
	.align	128
        .global         _ZN10layer_norm13ln_fwd_kernelINS_13Kernel_traitsI13__nv_bfloat16S2_S2_S2_fjLj1536ELj1ELj4ELj1ELj16ENS_18Kernel_traits_baseILj1536ES2_S2_S2_S2_fjLj128EEEEELb1ELb1ELb0ELb1EEEvNS_9FwdParamsE
        .type           _ZN10layer_norm13ln_fwd_kernelINS_13Kernel_traitsI13__nv_bfloat16S2_S2_S2_fjLj1536ELj1ELj4ELj1ELj16ENS_18Kernel_traits_baseILj1536ES2_S2_S2_S2_fjLj128EEEEELb1ELb1ELb0ELb1EEEvNS_9FwdParamsE,@function
        .size           _ZN10layer_norm13ln_fwd_kernelINS_13Kernel_traitsI13__nv_bfloat16S2_S2_S2_fjLj1536ELj1ELj4ELj1ELj16ENS_18Kernel_traits_baseILj1536ES2_S2_S2_S2_fjLj128EEEEELb1ELb1ELb0ELb1EEEvNS_9FwdParamsE,(.L_x_54341 - _ZN10layer_norm13ln_fwd_kernelINS_13Kernel_traitsI13__nv_bfloat16S2_S2_S2_fjLj1536ELj1ELj4ELj1ELj16ENS_18Kernel_traits_baseILj1536ES2_S2_S2_S2_fjLj128EEEEELb1ELb1ELb0ELb1EEEvNS_9FwdParamsE)
        .other          _ZN10layer_norm13ln_fwd_kernelINS_13Kernel_traitsI13__nv_bfloat16S2_S2_S2_fjLj1536ELj1ELj4ELj1ELj16ENS_18Kernel_traits_baseILj1536ES2_S2_S2_S2_fjLj128EEEEELb1ELb1ELb0ELb1EEEvNS_9FwdParamsE,@"STO_CUDA_ENTRY STV_DEFAULT"
_ZN10layer_norm13ln_fwd_kernelINS_13Kernel_traitsI13__nv_bfloat16S2_S2_S2_fjLj1536ELj1ELj4ELj1ELj16ENS_18Kernel_traits_baseILj1536ES2_S2_S2_S2_fjLj128EEEEELb1ELb1ELb0ELb1EEEvNS_9FwdParamsE:
.text._ZN10layer_norm13ln_fwd_kernelINS_13Kernel_traitsI13__nv_bfloat16S2_S2_S2_fjLj1536ELj1ELj4ELj1ELj16ENS_18Kernel_traits_baseILj1536ES2_S2_S2_S2_fjLj128EEEEELb1ELb1ELb0ELb1EEEvNS_9FwdParamsE:
[----:B------:R-:W-:Y:S01]  /*0000*/  LDC R1, c[0x0][0x37c] ;  /* 0x0000df00ff017b82 */ /* 0x000fe20000000800 */
[----:B------:R-:W0:Y:S07]  /*0010*/  LDCU.U8 UR4, c[0x0][0x464] ;  /* 0x00008c80ff0477ac */ /* 0x000e2e0008000000 */
[----:B------:R-:W1:Y:S01]  /*0020*/  LDC R218, c[0x0][0x458] ;  /* 0x00011600ffda7b82 */ /* 0x000e620000000800 */
[----:B------:R-:W2:Y:S01]  /*0030*/  LDCU.64 UR6, c[0x0][0x450] ;  /* 0x00008a00ff0677ac */ /* 0x000ea20008000a00 */
[----:B------:R-:W3:Y:S06]  /*0040*/  LDCU.64 UR8, c[0x0][0x358] ;  /* 0x00006b00ff0877ac */ /* 0x000eec0008000a00 */
[----:B------:R-:W4:Y:S01]  /*0050*/  LDC R219, c[0x0][0x45c] ;  /* 0x00011700ffdb7b82 */ /* 0x000f220000000800 */
[----:B------:R-:W5:Y:S01]  /*0060*/  LDCU.64 UR10, c[0x0][0x438] ;  /* 0x00008700ff0a77ac */ /* 0x000f620008000a00 */
        /* <DEDUP_REMOVED lines=8> */
[----:B-----5:R-:W-:Y:S02]  /*00f0*/  UISETP.NE.U32.AND UP0, UPT, UR10, URZ, UPT ;  /* 0x000000ff0a00728c */ /* 0x020fe4000bf05070 */
[----:B------:R-:W1:Y:S01]  /*0100*/  S2UR UR5, SR_CTAID.X ;  /* 0x00000000000579c3 */ /* 0x000e620000002500 */
[----:B------:R-:W3:Y:S01]  /*0110*/  S2R R6, SR_TID.X ;  /* 0x0000000000067919 */ /* 0x000ee20000002100 */
[----:B------:R-:W-:-:S06]  /*0120*/  UISETP.NE.AND.EX UP0, UPT, UR11, URZ, UPT, UP0 ;  /* 0x000000ff0b00728c */ /* 0x000fcc000bf05300 */
[----:B------:R-:W3:Y:S01]  /*0130*/  LDC R7, c[0x0][0x360] ;  /* 0x0000d800ff077b82 */ /* 0x000ee20000000800 */
[----:B-1----:R-:W-:Y:S02]  /*0140*/  USHF.L.U32 UR4, UR5, 0x2, URZ ;  /* 0x0000000205047899 */ /* 0x002fe400080006ff */
[--C-:B---3--:R-:W-:Y:S01]  /*0150*/  IMAD R0, R7, UR5, R6.reuse ;  /* 0x0000000507007c24 */ /* 0x108fe2000f8e0206 */
[----:B--2---:R-:W-:Y:S02]  /*0160*/  @P0 R2UR UR6, R2 ;  /* 0x00000000020602ca */ /* 0x004fe400000e0000 */
[----:B------:R-:W-:Y:S02]  /*0170*/  @P0 R2UR UR7, R3 ;  /* 0x00000000030702ca */ /* 0x000fe400000e0000 */
[----:B------:R-:W-:Y:S02]  /*0180*/  SHF.R.U32.HI R3, RZ, 0x5, R6 ;  /* 0x00000005ff037819 */ /* 0x000fe40000011606 */
[----:B------:R-:W-:-:S02]  /*0190*/  LOP3.LUT R2, R6, 0x1f, RZ, 0xc0, !PT ;  /* 0x0000001f06027812 */ /* 0x000fc400078ec0ff */
[----:B0-----:R-:W-:Y:S02]  /*01a0*/  @P0 IADD3 R218, P1, PT, R4, R9, RZ ;  /* 0x0000000904da0210 */ /* 0x001fe40007f3e0ff */
[----:B------:R-:W-:-:S03]  /*01b0*/  LOP3.LUT R3, R3, UR4, RZ, 0xfc, !PT ;  /* 0x0000000403037c12 */ /* 0x000fc6000f8efcff */
[----:B------:R-:W-:Y:S01]  /*01c0*/  @P0 IMAD.X R219, RZ, RZ, R5, P1 ;  /* 0x000000ffffdb0224 */ /* 0x000fe200008e0605 */
[----:B------:R-:W-:Y:S02]  /*01d0*/  UIADD3 UR14, UPT, UPT, UR6, -0x61c88647, URZ ;  /* 0x9e3779b9060e7890 */ /* 0x000fe4000fffe0ff */
[----:B------:R-:W-:Y:S02]  /*01e0*/  UIADD3 UR15, UPT, UPT, UR7, -0x4498517b, URZ ;  /* 0xbb67ae85070f7890 */ /* 0x000fe4000fffe0ff */
        /* <DEDUP_REMOVED lines=44> */
.L_x_3432:
        /* <DEDUP_REMOVED lines=28> */
.L_x_3433:
[----:B------:R-:W1:Y:S02]  /*0670*/  LDCU UR4, c[0x0][0x384] ;  /* 0x00007080ff0477ac */ /* 0x000e640008000800 */
[----:B-1----:R-:W-:-:S13]  /*0680*/  ISETP.GE.AND P0, PT, R3, UR4, PT ;  /* 0x0000000403007c0c */ /* 0x002fda000bf06270 */
[----:B------:R-:W-:Y:S05]  /*0690*/  @P0 EXIT ;  /* 0x000000000000094d */ /* 0x000fea0003800000 */
[----:B0-----:R-:W-:Y:S01]  /*06a0*/  IMAD.HI.U32 R6, R0, -0x326172a9, RZ ;  /* 0xcd9e8d5700067827 */ /* 0x001fe200078e00ff */
[----:B------:R-:W0:Y:S03]  /*06b0*/  LDCU.64 UR4, c[0x0][0x3e0] ;  /* 0x00007c00ff0477ac */ /* 0x000e260008000a00 */
[----:B------:R-:W-:Y:S01]  /*06c0*/  HFMA2 R167, -RZ, RZ, 0, 0 ;  /* 0x00000000ffa77431 */ /* 0x000fe200000001ff */
[----:B------:R-:W-:Y:S01]  /*06d0*/  BSSY B0, `(.L_x_3434) ;  /* 0x000226b000007945 */ /* 0x000fe20003800000 */
[----:B------:R-:W-:Y:S01]  /*06e0*/  IMAD.HI.U32 R7, R4, -0x2daee0ad, RZ ;  /* 0xd2511f5304077827 */ /* 0x000fe200078e00ff */
[----:B------:R-:W-:Y:S01]  /*06f0*/  LOP3.LUT R6, R5, UR6, R6, 0x96, !PT ;  /* 0x0000000605067c12 */ /* 0x000fe2000f8e9606 */
[----:B------:R-:W1:Y:S01]  /*0700*/  LDCU UR32, c[0x0][0x404] ;  /* 0x00008080ff2077ac */ /* 0x000e620008000800 */
[----:B------:R-:W-:Y:S01]  /*0710*/  LOP3.LUT R218, R218, 0x3, RZ, 0xc0, !PT ;  /* 0x00000003dada7812 */ /* 0x000fe200078ec0ff */
[----:B------:R-:W-:Y:S01]  /*0720*/  IMAD R9, R0, -0x326172a9, RZ ;  /* 0xcd9e8d5700097824 */ /* 0x000fe200078e02ff */
[----:B------:R-:W-:Y:S01]  /*0730*/  LOP3.LUT R7, R7, UR7, RZ, 0x3c, !PT ;  /* 0x0000000707077c12 */ /* 0x000fe2000f8e3cff */
[----:B------:R-:W-:Y:S01]  /*0740*/  IMAD R11, R4, -0x2daee0ad, RZ ;  /* 0xd2511f53040b7824 */ /* 0x000fe200078e02ff */
[----:B-----5:R-:W-:Y:S01]  /*0750*/  PRMT R14, R56, 0x7632, R14 ;  /* 0x00007632380e7816 */ /* 0x020fe2000000000e */
[----:B------:R-:W-:Y:S01]  /*0760*/  IMAD.HI.U32 R10, R6, -0x2daee0ad, RZ ;  /* 0xd2511f53060a7827 */ /* 0x000fe200078e00ff */
[----:B------:R-:W-:Y:S01]  /*0770*/  PRMT R15, R79, 0x7632, R15 ;  /* 0x000076324f0f7816 */ /* 0x000fe2000000000f */
[----:B------:R-:W2:Y:S01]  /*0780*/  LDCU UR33, c[0x0][0x408] ;  /* 0x00008100ff2177ac */ /* 0x000ea20008000800 */
        /* <DEDUP_REMOVED lines=10> */
[----:B------:R-:W0:Y:S01]  /*0830*/  LDCU.U8 UR4, c[0x0][0x410] ;  /* 0x00008200ff0477ac */ /* 0x000e220008000000 */
[----:B------:R-:W-:-:S02]  /*0840*/  PRMT R18, R54, 0x7632, R18 ;  /* 0x0000763236127816 */ /* 0x000fc40000000012 */
[C---:B------:R-:W-:Y:S01]  /*0850*/  IMAD.HI.U32 R9, R8.reuse, -0x2daee0ad, RZ ;  /* 0xd2511f5308097827 */ /* 0x040fe200078e00ff */
        /* <DEDUP_REMOVED lines=8> */
[----:B------:R-:W-:Y:S01]  /*08e0*/  PRMT R21, R76, 0x7632, R21 ;  /* 0x000076324c157816 */ /* 0x000fe20000000015 */
[----:B------:R-:W4:Y:S01]  /*08f0*/  LDCU UR13, c[0x0][0x448] ;  /* 0x00008900ff0d77ac */ /* 0x000f220008000800 */
[----:B------:R-:W-:Y:S01]  /*0900*/  PRMT R22, R52, 0x7632, R22 ;  /* 0x0000763234167816 */ /* 0x000fe20000000016 */
[----:B------:R-:W-:Y:S01]  /*0910*/  IMAD.HI.U32 R7, R9, -0x326172a9, RZ ;  /* 0xcd9e8d5709077827 */ /* 0x000fe200078e00ff */
[----:B------:R-:W-:Y:S01]  /*0920*/  LOP3.LUT R8, R11, UR19, R8, 0x96, !PT ;  /* 0x000000130b087c12 */ /* 0x000fe2000f8e9608 */
[----:B------:R-:W1:Y:S01]  /*0930*/  LDCU.64 UR10, c[0x0][0x3a0] ;  /* 0x00007400ff0a77ac */ /* 0x000e620008000a00 */
[----:B------:R-:W-:Y:S01]  /*0940*/  PRMT R23, R75, 0x7632, R23 ;  /* 0x000076324b177816 */ /* 0x000fe20000000017 */
[----:B------:R-:W-:Y:S01]  /*0950*/  IMAD R11, R6, -0x2daee0ad, RZ ;  /* 0xd2511f53060b7824 */ /* 0x000fe200078e02ff */
[----:B------:R-:W-:Y:S01]  /*0960*/  LOP3.LUT R7, R10, UR18, R7, 0x96, !PT ;  /* 0x000000120a077c12 */ /* 0x000fe2000f8e9607 */
[----:B------:R-:W-:Y:S01]  /*0970*/  IMAD R9, R9, -0x326172a9, RZ ;  /* 0xcd9e8d5709097824 */ /* 0x000fe200078e02ff */
[----:B------:R-:W-:Y:S01]  /*0980*/  PRMT R24, R51, 0x7632, R24 ;  /* 0x0000763233187816 */ /* 0x000fe20000000018 */
[----:B------:R-:W-:Y:S01]  /*0990*/  IMAD.HI.U32 R6, R8, -0x326172a9, RZ ;  /* 0xcd9e8d5708067827 */ /* 0x000fe200078e00ff */
[----:B------:R-:W-:Y:S01]  /*09a0*/  PRMT R25, R74, 0x7632, R25 ;  /* 0x000076324a197816 */ /* 0x000fe20000000019 */
[----:B0-----:R-:W-:Y:S01]  /*09b0*/  UISETP.NE.AND UP1, UPT, UR4, URZ, UPT ;  /* 0x000000ff0400728c */ /* 0x001fe2000bf25270 */
[----:B------:R-:W-:Y:S01]  /*09c0*/  PRMT R26, R50, 0x7632, R26 ;  /* 0x00007632321a7816 */ /* 0x000fe2000000001a */
[----:B------:R-:W-:Y:S01]  /*09d0*/  IMAD.HI.U32 R10, R7, -0x2daee0ad, RZ ;  /* 0xd2511f53070a7827 */ /* 0x000fe200078e00ff */
[----:B------:R-:W-:-:S02]  /*09e0*/  LOP3.LUT R6, R9, UR20, R6, 0x96, !PT ;  /* 0x0000001409067c12 */ /* 0x000fc4000f8e9606 */
[----:B------:R-:W-:Y:S01]  /*09f0*/  PRMT R27, R73, 0x7632, R27 ;  /* 0x00007632491b7816 */ /* 0x000fe2000000001b */
[----:B------:R-:W-:Y:S01]  /*0a00*/  IMAD R12, R7, -0x2daee0ad, RZ ;  /* 0xd2511f53070c7824 */ /* 0x000fe200078e02ff */
[----:B------:R-:W-:Y:S01]  /*0a10*/  LOP3.LUT R10, R11, UR21, R10, 0x96, !PT ;  /* 0x000000150b0a7c12 */ /* 0x000fe2000f8e960a */
[----:B------:R-:W-:Y:S01]  /*0a20*/  IMAD R8, R8, -0x326172a9, RZ ;  /* 0xcd9e8d5708087824 */ /* 0x000fe200078e02ff */
[----:B------:R-:W-:Y:S01]  /*0a30*/  PRMT R28, R49, 0x7632, R28 ;  /* 0x00007632311c7816 */ /* 0x000fe2000000001c */
[----:B------:R-:W-:Y:S01]  /*0a40*/  IMAD.HI.U32 R9, R6, -0x2daee0ad, RZ ;  /* 0xd2511f5306097827 */ /* 0x000fe200078e00ff */
[----:B------:R-:W-:Y:S02]  /*0a50*/  PRMT R29, R72, 0x7632, R29 ;  /* 0x00007632481d7816 */ /* 0x000fe4000000001d */
        /* <DEDUP_REMOVED lines=77> */
[----:B-1234-:R-:W-:-:S07]  /*0f30*/  PRMT R166, R88, 0x7632, R166 ;  /* 0x0000763258a67816 */ /* 0x01efce00000000a6 */
.L_x_3927:
[----:B---3--:R-:W0:Y:S01]  /*0f40*/  LDC.64 R128, c[0x0][0x390] ;  /* 0x0000e400ff807b82 */ /* 0x008e220000000a00 */
[----:B------:R-:W1:Y:S01]  /*0f50*/  @UP0 LDCU.64 UR4, c[0x0][0x3e0] ;  /* 0x00007c00ff0407ac */ /* 0x000e620008000a00 */
[----:B------:R-:W-:Y:S01]  /*0f60*/  IMAD R116, R3, UR12, RZ ;  /* 0x0000000c03747c24 */ /* 0x000fe2000f8e02ff */
[----:B------:R-:W-:Y:S01]  /*0f70*/  PLOP3.LUT P0, PT, PT, PT, UP0, 0x80, 0x8 ;  /* 0x000000000008781c */ /* 0x000fe20003f0f008 */
[----:B------:R-:W-:Y:S01]  /*0f80*/  IMAD.MOV.U32 R120, RZ, RZ, 0x2 ;  /* 0x00000002ff787424 */ /* 0x000fe200078e00ff */
[----:B------:R-:W-:Y:S02]  /*0f90*/  PLOP3.LUT P1, PT, PT, PT, UP0, 0x80, 0x8 ;  /* 0x000000000008781c */ /* 0x000fe40003f2f008 */
[----:B------:R-:W-:-:S04]  /*0fa0*/  SHF.R.S32.HI R117, RZ, 0x1f, R116 ;  /* 0x0000001fff757819 */ /* 0x000fc80000011474 */
[----:B------:R-:W-:-:S04]  /*0fb0*/  LEA.HI R117, R117, R116, RZ, 0x3 ;  /* 0x0000007475757211 */ /* 0x000fc800078f18ff */
[----:B------:R-:W-:Y:S01]  /*0fc0*/  LEA.HI.SX32 R133, R117, R2, 0x1d ;  /* 0x0000000275857211 */ /* 0x000fe200078feaff */
[----:B-1----:R-:W-:-:S04]  /*0fd0*/  @P0 IMAD.WIDE R120, R3, R120, UR4 ;  /* 0x0000000403780e25 */ /* 0x002fc8000f8e0278 */
[----:B0-----:R-:W-:Y:S02]  /*0fe0*/  IMAD.WIDE.U32 R116, R133, 0x10, R128 ;  /* 0x0000001085747825 */ /* 0x001fe400078e0080 */
[----:B------:R-:W2:Y:S04]  /*0ff0*/  @P1 LDG.E.U16 R120, desc[UR8][R120.64] ;  /* 0x0000000878781981 */ /* 0x000ea8000c1e1500 */
[----:B------:R-:W5:Y:S01]  /*1000*/  LDG.E.128 R116, desc[UR8][R116.64] ;  /* 0x0000000874747981 */ /* 0x000f62000c1e1d00 */
[----:B------:R-:W-:Y:S01]  /*1010*/  ISETP.NE.U32.AND P0, PT, RZ, UR10, PT ;  /* 0x0000000aff007c0c */ /* 0x000fe2000bf05070 */
[----:B------:R-:W-:Y:S01]  /*1020*/  IMAD.MOV.U32 R178, RZ, RZ, 0x3f800000 ;  /* 0x3f800000ffb27424 */ /* 0x000fe200078e00ff */
[----:B------:R-:W-:Y:S01]  /*1030*/  PLOP3.LUT P1, PT, PT, PT, UP0, 0x80, 0x8 ;  /* 0x000000000008781c */ /* 0x000fe20003f2f008 */
[----:B------:R-:W-:Y:S01]  /*1040*/  IMAD.MOV.U32 R177, RZ, RZ, 0x2f800000 ;  /* 0x2f800000ffb17424 */ /* 0x000fe200078e00ff */
[----:B------:R-:W-:-:S11]  /*1050*/  ISETP.NE.AND.EX P0, PT, RZ, UR11, PT, P0 ;  /* 0x0000000bff007c0c */ /* 0x000fd6000bf05300 */
[----:B--2---:R-:W-:Y:S02]  /*1060*/  @P1 SHF.L.U32 R178, R120, 0x10, RZ ;  /* 0x0000001078b21819 */ /* 0x004fe400000006ff */
[----:B------:R-:W-:Y:S05]  /*1070*/  @!P0 BRA `(.L_x_3435) ;  /* 0x0000002800988947 */ /* 0x000fea0003800000 */
        /* <DEDUP_REMOVED lines=10> */
[----:B------:R-:W-:-:S04]  /*1120*/  VIADDMNMX.U32 R120, R218, 0xfffffffe, R121, PT ;  /* 0xfffffffeda787846 */ /* 0x000fc80003800079 */
[----:B------:R-:W-:-:S04]  /*1130*/  SHF.L.U32 R122, R120, 0x2, RZ ;  /* 0x00000002787a7819 */ /* 0x000fc800000006ff */
[----:B------:R-:W0:Y:S02]  /*1140*/  LDC R120, c[0x2][R122] ;  /* 0x008000007a787b82 */ /* 0x000e240000000800 */
[----:B0-----:R-:W-:-:S04]  /*1150*/  SHF.R.S32.HI R121, RZ, 0x1f, R120 ;  /* 0x0000001fff797819 */ /* 0x001fc80000011478 */
.L_x_54180:
[----:B------:R-:W-:Y:S05]  /*1160*/  BRX R120 -0x1170                                       (*"BRANCH_TARGETS .L_x_54181,.L_x_54182,.L_x_54183"*) ;  /* 0xffffffec78a47949 */ /* 0x000fea000383ffff */
.L_x_54183:
[----:B------:R-:W-:Y:S01]  /*1170*/  VIADD R120, R218, 0x1 ;  /* 0x00000001da787836 */ /* 0x000fe20000000000 */
[----:B------:R-:W-:Y:S01]  /*1180*/  MOV R121, R169 ;  /* 0x000000a900797202 */ /* 0x000fe20000000f00 */
[----:B------:R-:W-:Y:S01]  /*1190*/  IMAD.MOV.U32 R188, RZ, RZ, R190 ;  /* 0x000000ffffbc7224 */ /* 0x000fe200078e00be */
[----:B------:R-:W-:Y:S06]  /*11a0*/  BRA `(.L_x_3437) ;  /* 0x0000000000ec7947 */ /* 0x000fec0003800000 */
.L_x_54181:
[----:B------:R-:W-:Y:S01]  /*11b0*/  IMAD.MOV.U32 R188, RZ, RZ, R190 ;  /* 0x000000ffffbc7224 */ /* 0x000fe200078e00be */
[----:B------:R-:W-:Y:S01]  /*11c0*/  MOV R121, R179 ;  /* 0x000000b300797202 */ /* 0x000fe20000000f00 */
[----:B------:R-:W-:Y:S01]  /*11d0*/  IMAD.MOV.U32 R120, RZ, RZ, 0x3 ;  /* 0x00000003ff787424 */ /* 0x000fe200078e00ff */
[----:B------:R-:W-:Y:S06]  /*11e0*/  BRA `(.L_x_3437) ;  /* 0x0000000000dc7947 */ /* 0x000fec0003800000 */
.L_x_54182:
        /* <DEDUP_REMOVED lines=13> */
.L_x_3439:
[----:B------:R-:W-:Y:S05]  /*12c0*/  BSYNC.RECONVERGENT B2 ;  /* 0x0000000000027941 */ /* 0x000fea0003800200 */
.L_x_3438:
        /* <DEDUP_REMOVED lines=37> */
[----:B------:R-:W-:Y:S02]  /*1520*/  HFMA2 R120, -RZ, RZ, 0, 0 ;  /* 0x00000000ff787431 */ /* 0x000fe400000001ff */
[----:B------:R-:W-:Y:S01]  /*1530*/  IMAD.WIDE.U32 R188, R188, -0x2daee0ad, RZ ;  /* 0xd2511f53bcbc7825 */ /* 0x000fe200078e00ff */
[----:B------:R-:W-:-:S04]  /*1540*/  LOP3.LUT R169, R124, UR30, R171, 0x96, !PT ;  /* 0x0000001e7ca97c12 */ /* 0x000fc8000f8e96ab */
[----:B------:R-:W-:-:S07]  /*1550*/  LOP3.LUT R179, R122, UR31, R189, 0x96, !PT ;  /* 0x0000001f7ab37c12 */ /* 0x000fce000f8e96bd */
.L_x_3437:
[----:B------:R-:W-:Y:S05]  /*1560*/  BSYNC.RECONVERGENT B1 ;  /* 0x0000000000017941 */ /* 0x000fea0003800200 */
.L_x_3436:
[----:B------:R-:W-:Y:S01]  /*1570*/  I2FP.F32.U32 R122, R121 ;  /* 0x00000079007a7245 */ /* 0x000fe20000201000 */
[----:B-----5:R-:W-:Y:S01]  /*1580*/  IMAD.U32 R121, R116, 0x10000, RZ ;  /* 0x0001000074797824 */ /* 0x020fe200078e00ff */
[----:B------:R-:W-:Y:S01]  /*1590*/  MOV R175, UR32 ;  /* 0x0000002000af7c02 */ /* 0x000fe20008000f00 */
[----:B------:R-:W-:Y:S01]  /*15a0*/  IMAD.U32 R176, RZ, RZ, UR33 ;  /* 0x00000021ffb07e24 */ /* 0x000fe2000f8e00ff */
[----:B------:R-:W-:Y:S01]  /*15b0*/  ISETP.NE.AND P2, PT, R120, 0x1, PT ;  /* 0x000000017800780c */ /* 0x000fe20003f45270 */
[----:B------:R-:W-:Y:S01]  /*15c0*/  FFMA.FTZ R122, R122, R177, 1.1641532182693481445e-10 ;  /* 0x2f0000007a7a7423 */ /* 0x000fe200000100b1 */
[----:B------:R-:W-:Y:S01]  /*15d0*/  FMUL.FTZ R121, R121, R178 ;  /* 0x000000b279797220 */ /* 0x000fe20000410000 */
[----:B------:R-:W-:Y:S01]  /*15e0*/  IMAD.U32 R124, R112, 0x10000, RZ ;  /* 0x00010000707c7824 */ /* 0x000fe200078e00ff */
[----:B------:R-:W-:Y:S01]  /*15f0*/  BSSY.RECONVERGENT B1, `(.L_x_3440) ;  /* 0x000004d000017945 */ /* 0x000fe20003800200 */
[----:B------:R-:W-:Y:S01]  /*1600*/  PRMT R116, R116, 0x7632, R116 ;  /* 0x0000763274747816 */ /* 0x000fe20000000074 */
[----:B------:R-:W-:Y:S01]  /*1610*/  FMUL.FTZ R121, R121, R176 ;  /* 0x000000b079797220 */ /* 0x000fe20000410000 */
[----:B------:R-:W-:Y:S01]  /*1620*/  FSETP.GTU.FTZ.AND P1, PT, R122, R175, PT ;  /* 0x000000af7a00720b */ /* 0x000fe20003f3c000 */
[----:B------:R-:W-:Y:S01]  /*1630*/  IMAD.U32 R122, R88, 0x10000, RZ ;  /* 0x00010000587a7824 */ /* 0x000fe200078e00ff */
[----:B------:R-:W-:-:S02]  /*1640*/  PRMT R127, R112, 0x7632, R127 ;  /* 0x00007632707f7816 */ /* 0x000fc4000000007f */
[----:B------:R-:W-:Y:S02]  /*1650*/  FSEL R121, R121, RZ, !P1 ;  /* 0x000000ff79797208 */ /* 0x000fe40004800000 */
[----:B------:R-:W-:-:S03]  /*1660*/  PLOP3.LUT P1, PT, P1, PT, PT, 0x8, 0x80 ;  /* 0x000000000080781c */ /* 0x000fc60000f2e170 */
[----:B------:R-:W-:Y:S01]  /*1670*/  FFMA.FTZ R131, R121, R122, R124 ;  /* 0x0000007a79837223 */ /* 0x000fe2000001007c */
[----:B------:R-:W-:Y:S01]  /*1680*/  HFMA2 R122, -RZ, RZ, 0, 1.1920928955078125e-07 ;  /* 0x00000002ff7a7431 */ /* 0x000fe200000001ff */
[----:B------:R-:W-:Y:S01]  /*1690*/  P2R R126, PR, RZ, 0x2 ;  /* 0x00000002ff7e7803 */ /* 0x000fe20000000000 */
        /* <DEDUP_REMOVED lines=10> */
.L_x_3442:
        /* <DEDUP_REMOVED lines=13> */
.L_x_3444:
[----:B------:R-:W-:Y:S05]  /*1810*/  BSYNC.RECONVERGENT B2 ;  /* 0x0000000000027941 */ /* 0x000fea0003800200 */
.L_x_3443:
        /* <DEDUP_REMOVED lines=39> */
[----:B------:R-:W-:Y:S02]  /*1a90*/  HFMA2 R122, -RZ, RZ, 0, 0 ;  /* 0x00000000ff7a7431 */ /* 0x000fe400000001ff */
[----:B------:R-:W-:Y:S02]  /*1aa0*/  IMAD.MOV.U32 R121, RZ, RZ, R188 ;  /* 0x000000ffff797224 */ /* 0x000fe400078e00bc */
[----:B------:R-:W-:-:S07]  /*1ab0*/  IMAD.MOV.U32 R188, RZ, RZ, R120 ;  /* 0x000000ffffbc7224 */ /* 0x000fce00078e0078 */
.L_x_3441:
[----:B------:R-:W-:Y:S05]  /*1ac0*/  BSYNC.RECONVERGENT B1 ;  /* 0x0000000000017941 */ /* 0x000fea0003800200 */
.L_x_3440:
[----:B------:R-:W-:Y:S01]  /*1ad0*/  I2FP.F32.U32 R120, R121 ;  /* 0x0000007900787245 */ /* 0x000fe20000201000 */
[----:B------:R-:W-:Y:S01]  /*1ae0*/  IMAD.U32 R121, R116, 0x10000, RZ ;  /* 0x0001000074797824 */ /* 0x000fe200078e00ff */
[----:B------:R-:W-:Y:S01]  /*1af0*/  ISETP.NE.AND P2, PT, R122, 0x1, PT ;  /* 0x000000017a00780c */ /* 0x000fe20003f45270 */
[----:B------:R-:W-:Y:S01]  /*1b00*/  IMAD.U32 R116, R127, 0x10000, RZ ;  /* 0x000100007f747824 */ /* 0x000fe200078e00ff */
[----:B------:R-:W-:Y:S01]  /*1b10*/  SHF.L.U32 R130, R166, 0x10, RZ ;  /* 0x00000010a6827819 */ /* 0x000fe200000006ff */
[----:B------:R-:W-:Y:S01]  /*1b20*/  FFMA.FTZ R120, R120, R177, 1.1641532182693481445e-10 ;  /* 0x2f00000078787423 */ /* 0x000fe200000100b1 */
[----:B------:R-:W-:Y:S01]  /*1b30*/  FMUL.FTZ R121, R121, R178 ;  /* 0x000000b279797220 */ /* 0x000fe20000410000 */
[----:B------:R-:W-:Y:S03]  /*1b40*/  BSSY.RECONVERGENT B1, `(.L_x_3445) ;  /* 0x000004a000017945 */ /* 0x000fe60003800200 */
[----:B------:R-:W-:Y:S01]  /*1b50*/  FMUL.FTZ R121, R121, R176 ;  /* 0x000000b079797220 */ /* 0x000fe20000410000 */
[----:B------:R-:W-:Y:S01]  /*1b60*/  FSETP.GTU.FTZ.AND P1, PT, R120, R175, PT ;  /* 0x000000af7800720b */ /* 0x000fe20003f3c000 */
[----:B------:R-:W-:-:S03]  /*1b70*/  IMAD.MOV.U32 R120, RZ, RZ, 0x2 ;  /* 0x00000002ff787424 */ /* 0x000fc600078e00ff */
[----:B------:R-:W-:Y:S02]  /*1b80*/  FSEL R121, R121, RZ, !P1 ;  /* 0x000000ff79797208 */ /* 0x000fe40004800000 */
[----:B------:R-:W-:-:S03]  /*1b90*/  PLOP3.LUT P1, PT, P1, PT, PT, 0x8, 0x80 ;  /* 0x000000000080781c */ /* 0x000fc60000f2e170 */
[----:B------:R-:W-:Y:S01]  /*1ba0*/  FFMA.FTZ R130, R121, R130, R116 ;  /* 0x0000008279827223 */ /* 0x000fe20000010074 */
[----:B------:R-:W-:Y:S01]  /*1bb0*/  P2R R127, PR, RZ, 0x2 ;  /* 0x00000002ff7f7803 */ /* 0x000fe20000000000 */
        /* <DEDUP_REMOVED lines=10> */
.L_x_3447:
        /* <DEDUP_REMOVED lines=13> */
.L_x_3449:
[----:B------:R-:W-:Y:S05]  /*1d30*/  BSYNC.RECONVERGENT B2 ;  /* 0x0000000000027941 */ /* 0x000fea0003800200 */
.L_x_3448:
        /* <DEDUP_REMOVED lines=41> */
[----:B------:R-:W-:-:S07]  /*1fd0*/  LOP3.LUT R179, R122, UR31, R121, 0x96, !PT ;  /* 0x0000001f7ab37c12 */ /* 0x000fce000f8e9679 */
.L_x_3446:
[----:B------:R-:W-:Y:S05]  /*1fe0*/  BSYNC.RECONVERGENT B1 ;  /* 0x0000000000017941 */ /* 0x000fea0003800200 */
.L_x_3445:
[----:B------:R-:W-:Y:S01]  /*1ff0*/  I2FP.F32.U32 R116, R116 ;  /* 0x0000007400747245 */ /* 0x000fe20000201000 */
[----:B------:R-:W-:Y:S01]  /*2000*/  IMAD.U32 R121, R117, 0x10000, RZ ;  /* 0x0001000075797824 */ /* 0x000fe200078e00ff */
[----:B------:R-:W-:Y:S01]  /*2010*/  ISETP.NE.AND P2, PT, R120, 0x1, PT ;  /* 0x000000017800780c */ /* 0x000fe20003f45270 */
[----:B------:R-:W-:Y:S01]  /*2020*/  BSSY.RECONVERGENT B1, `(.L_x_3450) ;  /* 0x000004f000017945 */ /* 0x000fe20003800200 */
[----:B------:R-:W-:Y:S01]  /*2030*/  SHF.L.U32 R134, R89, 0x10, RZ ;  /* 0x0000001059867819 */ /* 0x000fe200000006ff */
[----:B------:R-:W-:Y:S01]  /*2040*/  FFMA.FTZ R116, R116, R177, 1.1641532182693481445e-10 ;  /* 0x2f00000074747423 */ /* 0x000fe200000100b1 */
[----:B------:R-:W-:Y:S01]  /*2050*/  FMUL.FTZ R121, R121, R178 ;  /* 0x000000b279797220 */ /* 0x000fe20000410000 */
[----:B------:R-:W-:Y:S02]  /*2060*/  PRMT R132, R117, 0x7632, R132 ;  /* 0x0000763275847816 */ /* 0x000fe40000000084 */
[----:B------:R-:W-:Y:S01]  /*2070*/  PRMT R135, R113, 0x7632, R135 ;  /* 0x0000763271877816 */ /* 0x000fe20000000087 */
[----:B------:R-:W-:Y:S01]  /*2080*/  FMUL.FTZ R121, R121, R176 ;  /* 0x000000b079797220 */ /* 0x000fe20000410000 */
[----:B------:R-:W-:Y:S01]  /*2090*/  FSETP.GTU.FTZ.AND P1, PT, R116, R175, PT ;  /* 0x000000af7400720b */ /* 0x000fe20003f3c000 */
[----:B------:R-:W-:Y:S01]  /*20a0*/  IMAD.U32 R116, R113, 0x10000, RZ ;  /* 0x0001000071747824 */ /* 0x000fe200078e00ff */
[----:B------:R-:W-:-:S02]  /*20b0*/  MOV R117, R170 ;  /* 0x000000aa00757202 */ /* 0x000fc40000000f00 */
[----:B------:R-:W-:Y:S02]  /*20c0*/  FSEL R121, R121, RZ, !P1 ;  /* 0x000000ff79797208 */ /* 0x000fe40004800000 */
[----:B------:R-:W-:-:S03]  /*20d0*/  PLOP3.LUT P1, PT, P1, PT, PT, 0x8, 0x80 ;  /* 0x000000000080781c */ /* 0x000fc60000f2e170 */
[----:B------:R-:W-:Y:S01]  /*20e0*/  FFMA.FTZ R134, R121, R134, R116 ;  /* 0x0000008679867223 */ /* 0x000fe20000010074 */
        /* <DEDUP_REMOVED lines=10> */
.L_x_3452:
        /* <DEDUP_REMOVED lines=13> */
.L_x_3454:
[----:B------:R-:W-:Y:S05]  /*2260*/  BSYNC.RECONVERGENT B2 ;  /* 0x0000000000027941 */ /* 0x000fea0003800200 */
.L_x_3453:
        /* <DEDUP_REMOVED lines=38> */
[----:B------:R-:W-:-:S04]  /*24d0*/  LOP3.LUT R169, R122, UR30, R171, 0x96, !PT ;  /* 0x0000001e7aa97c12 */ /* 0x000fc8000f8e96ab */
[----:B------:R-:W-:Y:S02]  /*24e0*/  LOP3.LUT R179, R120, UR31, R117, 0x96, !PT ;  /* 0x0000001f78b37c12 */ /* 0x000fe4000f8e9675 */
[----:B------:R-:W-:Y:S01]  /*24f0*/  MOV R117, R188 ;  /* 0x000000bc00757202 */ /* 0x000fe20000000f00 */
[----:B------:R-:W-:-:S07]  /*2500*/  IMAD.MOV.U32 R188, RZ, RZ, R116 ;  /* 0x000000ffffbc7224 */ /* 0x000fce00078e0074 */
.L_x_3451:
[----:B------:R-:W-:Y:S05]  /*2510*/  BSYNC.RECONVERGENT B1 ;  /* 0x0000000000017941 */ /* 0x000fea0003800200 */
.L_x_3450:
[----:B------:R-:W-:Y:S01]  /*2520*/  I2FP.F32.U32 R116, R117 ;  /* 0x0000007500747245 */ /* 0x000fe20000201000 */
[----:B------:R-:W-:Y:S01]  /*2530*/  BSSY.RECONVERGENT B1, `(.L_x_3455) ;  /* 0x000004f000017945 */ /* 0x000fe20003800200 */
[----:B------:R-:W-:Y:S01]  /*2540*/  SHF.L.U32 R117, R132, 0x10, RZ ;  /* 0x0000001084757819 */ /* 0x000fe200000006ff */
[----:B------:R-:W-:Y:S01]  /*2550*/  IMAD.U32 R132, R165, 0x10000, RZ ;  /* 0x00010000a5847824 */ /* 0x000fe200078e00ff */
[----:B------:R-:W-:Y:S01]  /*2560*/  ISETP.NE.AND P3, PT, R121, 0x1, PT ;  /* 0x000000017900780c */ /* 0x000fe20003f65270 */
[----:B------:R-:W-:Y:S01]  /*2570*/  FFMA.FTZ R116, R116, R177, 1.1641532182693481445e-10 ;  /* 0x2f00000074747423 */ /* 0x000fe200000100b1 */
[----:B------:R-:W-:Y:S02]  /*2580*/  HFMA2 R120, -RZ, RZ, 0, 1.1920928955078125e-07 ;  /* 0x00000002ff787431 */ /* 0x000fe400000001ff */
[----:B------:R-:W-:Y:S02]  /*2590*/  FMUL.FTZ R117, R117, R178 ;  /* 0x000000b275757220 */ /* 0x000fe40000410000 */
[----:B------:R-:W-:-:S02]  /*25a0*/  FSETP.GTU.FTZ.AND P2, PT, R116, R175, PT ;  /* 0x000000af7400720b */ /* 0x000fc40003f5c000 */
        /* <DEDUP_REMOVED lines=15> */
.L_x_3457:
        /* <DEDUP_REMOVED lines=13> */
.L_x_3459:
[----:B------:R-:W-:Y:S05]  /*2770*/  BSYNC.RECONVERGENT B2 ;  /* 0x0000000000027941 */ /* 0x000fea0003800200 */
.L_x_3458:
        /* <DEDUP_REMOVED lines=42> */
.L_x_3456:
[----:B------:R-:W-:Y:S05]  /*2a20*/  BSYNC.RECONVERGENT B1 ;  /* 0x0000000000017941 */ /* 0x000fea0003800200 */
.L_x_3455:
        /* <DEDUP_REMOVED lines=8> */
[----:B------:R-:W-:Y:S01]  /*2ab0*/  IMAD.MOV.U32 R121, RZ, RZ, 0x2 ;  /* 0x00000002ff797424 */ /* 0x000fe200078e00ff */
[----:B------:R-:W-:Y:S01]  /*2ac0*/  PRMT R135, R114, 0x7632, R135 ;  /* 0x0000763272877816 */ /* 0x000fe20000000087 */
        /* <DEDUP_REMOVED lines=16> */
.L_x_3462:
        /* <DEDUP_REMOVED lines=13> */
.L_x_3464:
[----:B------:R-:W-:Y:S05]  /*2ca0*/  BSYNC.RECONVERGENT B2 ;  /* 0x0000000000027941 */ /* 0x000fea0003800200 */
.L_x_3463:
        /* <DEDUP_REMOVED lines=40> */
[----:B------:R-:W-:Y:S01]  /*2f30*/  IMAD.MOV.U32 R117, RZ, RZ, R188 ;  /* 0x000000ffff757224 */ /* 0x000fe200078e00bc */
[----:B------:R-:W-:-:S07]  /*2f40*/  MOV R188, R116 ;  /* 0x0000007400bc7202 */ /* 0x000fce0000000f00 */
.L_x_3461:
[----:B------:R-:W-:Y:S05]  /*2f50*/  BSYNC.RECONVERGENT B1 ;  /* 0x0000000000017941 */ /* 0x000fea0003800200 */
.L_x_3460:
        /* <DEDUP_REMOVED lines=24> */
.L_x_3467:
        /* <DEDUP_REMOVED lines=13> */
.L_x_3469:
[----:B------:R-:W-:Y:S05]  /*31b0*/  BSYNC.RECONVERGENT B2 ;  /* 0x0000000000027941 */ /* 0x000fea0003800200 */
.L_x_3468:
        /* <DEDUP_REMOVED lines=43> */
.L_x_3466:
[----:B------:R-:W-:Y:S05]  /*3470*/  BSYNC.RECONVERGENT B1 ;  /* 0x0000000000017941 */ /* 0x000fea0003800200 */
.L_x_3465:
[----:B------:R-:W-:Y:S01]  /*3480*/  I2FP.F32.U32 R116, R117 ;  /* 0x0000007500747245 */ /* 0x000fe20000201000 */
[----:B------:R-:W-:Y:S01]  /*3490*/  IMAD.U32 R117, R119, 0x10000, RZ ;  /* 0x0001000077757824 */ /* 0x000fe200078e00ff */
[----:B------:R-:W-:Y:S01]  /*34a0*/  ISETP.NE.AND P6, PT, R122, 0x1, PT ;  /* 0x000000017a00780c */ /* 0x000fe20003fc5270 */
[----:B------:R-:W-:Y:S01]  /*34b0*/  IMAD.U32 R118, R91, 0x10000, RZ ;  /* 0x000100005b767824 */ /* 0x000fe200078e00ff */
[----:B------:R-:W-:Y:S01]  /*34c0*/  SHF.L.U32 R120, R115, 0x10, RZ ;  /* 0x0000001073787819 */ /* 0x000fe200000006ff */
[----:B------:R-:W-:Y:S01]  /*34d0*/  FFMA.FTZ R116, R116, R177, 1.1641532182693481445e-10 ;  /* 0x2f00000074747423 */ /* 0x000fe200000100b1 */
[----:B------:R-:W-:Y:S01]  /*34e0*/  FMUL.FTZ R117, R117, R178 ;  /* 0x000000b275757220 */ /* 0x000fe20000410000 */
[----:B------:R-:W-:Y:S01]  /*34f0*/  BSSY.RECONVERGENT B1, `(.L_x_3470) ;  /* 0x000004e000017945 */ /* 0x000fe20003800200 */
[----:B------:R-:W-:Y:S01]  /*3500*/  PRMT R124, R119, 0x7632, R124 ;  /* 0x00007632777c7816 */ /* 0x000fe2000000007c */
[----:B------:R-:W-:Y:S02]  /*3510*/  IMAD.MOV.U32 R189, RZ, RZ, 0x2 ;  /* 0x00000002ffbd7424 */ /* 0x000fe400078e00ff */
[----:B------:R-:W-:Y:S01]  /*3520*/  FMUL.FTZ R117, R117, R176 ;  /* 0x000000b075757220 */ /* 0x000fe20000410000 */
[----:B------:R-:W-:-:S02]  /*3530*/  FSETP.GTU.FTZ.AND P5, PT, R116, R175, PT ;  /* 0x000000af7400720b */ /* 0x000fc40003fbc000 */
[----:B------:R-:W-:Y:S02]  /*3540*/  PRMT R125, R115, 0x7632, R125 ;  /* 0x00007632737d7816 */ /* 0x000fe4000000007d */
        /* <DEDUP_REMOVED lines=13> */
.L_x_3472:
        /* <DEDUP_REMOVED lines=15> */
.L_x_3474:
[----:B------:R-:W-:Y:S05]  /*3710*/  BSYNC.RECONVERGENT B2 ;  /* 0x0000000000027941 */ /* 0x000fea0003800200 */
.L_x_3473:
        /* <DEDUP_REMOVED lines=43> */
.L_x_3471:
[----:B------:R-:W-:Y:S05]  /*39d0*/  BSYNC.RECONVERGENT B1 ;  /* 0x0000000000017941 */ /* 0x000fea0003800200 */
.L_x_3470:
[----:B------:R-:W-:Y:S01]  /*39e0*/  I2FP.F32.U32 R116, R117 ;  /* 0x0000007500747245 */ /* 0x000fe20000201000 */
[----:B------:R-:W-:Y:S01]  /*39f0*/  IMAD.U32 R120, R125, 0x10000, RZ ;  /* 0x000100007d787824 */ /* 0x000fe200078e00ff */
[----:B------:R-:W-:Y:S01]  /*3a00*/  SHF.L.U32 R117, R124, 0x10, RZ ;  /* 0x000000107c757819 */ /* 0x000fe200000006ff */
[----:B------:R-:W-:Y:S02]  /*3a10*/  IMAD.U32 R118, R163, 0x10000, RZ ;  /* 0x00010000a3767824 */ /* 0x000fe400078e00ff */
[----:B------:R-:W-:Y:S02]  /*3a20*/  FFMA.FTZ R116, R116, R177, 1.1641532182693481445e-10 ;  /* 0x2f00000074747423 */ /* 0x000fe400000100b1 */
[----:B------:R-:W-:-:S03]  /*3a30*/  FMUL.FTZ R117, R117, R178 ;  /* 0x000000b275757220 */ /* 0x000fc60000410000 */
[----:B------:R-:W-:Y:S01]  /*3a40*/  FSETP.GTU.FTZ.AND P6, PT, R116, R175, PT ;  /* 0x000000af7400720b */ /* 0x000fe20003fdc000 */
[----:B------:R-:W-:Y:S01]  /*3a50*/  FMUL.FTZ R117, R117, R176 ;  /* 0x000000b075757220 */ /* 0x000fe20000410000 */
[----:B------:R-:W-:-:S04]  /*3a60*/  F2FP.BF16.F32.PACK_AB R116, R130, R131 ;  /* 0x000000838274723e */ /* 0x000fc800000010ff */
[----:B------:R-:W-:Y:S02]  /*3a70*/  FSEL R117, R117, RZ, !P6 ;  /* 0x000000ff75757208 */ /* 0x000fe40007000000 */
[----:B------:R-:W-:-:S03]  /*3a80*/  PLOP3.LUT P6, PT, P6, PT, PT, 0x8, 0x80 ;  /* 0x000000000080781c */ /* 0x000fc600037ce170 */
[----:B------:R-:W-:Y:S01]  /*3a90*/  FFMA.FTZ R173, R117, R118, R120 ;  /* 0x0000007675ad7223 */ /* 0x000fe20000010078 */
[----:B------:R-:W-:Y:S02]  /*3aa0*/  F2FP.BF16.F32.PACK_AB R118, R171, R172 ;  /* 0x000000acab76723e */ /* 0x000fe400000010ff */
[----:B------:R-:W-:Y:S02]  /*3ab0*/  F2FP.BF16.F32.PACK_AB R117, R132, R134 ;  /* 0x000000868475723e */ /* 0x000fe400000010ff */
[----:B------:R-:W-:Y:S01]  /*3ac0*/  F2FP.BF16.F32.PACK_AB R119, R173, R174 ;  /* 0x000000aead77723e */ /* 0x000fe200000010ff */
[----:B------:R-:W-:Y:S06]  /*3ad0*/  BRA `(.L_x_3475) ;  /* 0x0000002800487947 */ /* 0x000fec0003800000 */
.L_x_3435:
        /* <DEDUP_REMOVED lines=16> */
.L_x_3478:
        /* <DEDUP_REMOVED lines=13> */
.L_x_3480:
[----:B------:R-:W-:Y:S05]  /*3cb0*/  BSYNC.RECONVERGENT B2 ;  /* 0x0000000000027941 */ /* 0x000fea0003800200 */
.L_x_3479:
        /* <DEDUP_REMOVED lines=40> */
[----:B------:R-:W-:-:S07]  /*3f40*/  IMAD.MOV.U32 R122, RZ, RZ, RZ ;  /* 0x000000ffff7a7224 */ /* 0x000fce00078e00ff */
.L_x_3477:
[----:B------:R-:W-:Y:S05]  /*3f50*/  BSYNC.RECONVERGENT B1 ;  /* 0x0000000000017941 */ /* 0x000fea0003800200 */
.L_x_3476:
[----:B------:R-:W-:Y:S01]  /*3f60*/  I2FP.F32.U32 R120, R120 ;  /* 0x0000007800787245 */ /* 0x000fe20000201000 */
[----:B------:R-:W-:Y:S01]  /*3f70*/  IMAD.U32 R176, RZ, RZ, UR33 ;  /* 0x00000021ffb07e24 */ /* 0x000fe2000f8e00ff */
[----:B-----5:R-:W-:Y:S01]  /*3f80*/  SHF.L.U32 R121, R116, 0x10, RZ ;  /* 0x0000001074797819 */ /* 0x020fe200000006ff */
[----:B------:R-:W-:Y:S01]  /*3f90*/  IMAD.U32 R175, RZ, RZ, UR32 ;  /* 0x00000020ffaf7e24 */ /* 0x000fe2000f8e00ff */
[----:B------:R-:W-:Y:S01]  /*3fa0*/  ISETP.NE.AND P2, PT, R122, 0x1, PT ;  /* 0x000000017a00780c */ /* 0x000fe20003f45270 */
[----:B------:R-:W-:Y:S01]  /*3fb0*/  FFMA.FTZ R120, R120, R177, 1.1641532182693481445e-10 ;  /* 0x2f00000078787423 */ /* 0x000fe200000100b1 */
[----:B------:R-:W-:Y:S01]  /*3fc0*/  BSSY.RECONVERGENT B1, `(.L_x_3481) ;  /* 0x000004d000017945 */ /* 0x000fe20003800200 */
[----:B------:R-:W-:Y:S01]  /*3fd0*/  FMUL.FTZ R121, R121, R178 ;  /* 0x000000b279797220 */ /* 0x000fe20000410000 */
[----:B------:R-:W-:Y:S01]  /*3fe0*/  PRMT R116, R116, 0x7632, R116 ;  /* 0x0000763274747816 */ /* 0x000fe20000000074 */
[----:B------:R-:W-:Y:S01]  /*3ff0*/  IMAD.MOV.U32 R123, RZ, RZ, 0x2 ;  /* 0x00000002ff7b7424 */ /* 0x000fe200078e00ff */
[----:B------:R-:W-:Y:S01]  /*4000*/  FSETP.GTU.FTZ.AND P1, PT, R120, R175, PT ;  /* 0x000000af7800720b */ /* 0x000fe20003f3c000 */
[----:B------:R-:W-:Y:S01]  /*4010*/  FMUL.FTZ R121, R121, R176 ;  /* 0x000000b079797220 */ /* 0x000fe20000410000 */
[----:B------:R-:W-:-:S04]  /*4020*/  SHF.L.U32 R120, R88, 0x10, RZ ;  /* 0x0000001058787819 */ /* 0x000fc800000006ff */
[----:B------:R-:W-:Y:S01]  /*4030*/  FSEL R131, R121, RZ, !P1 ;  /* 0x000000ff79837208 */ /* 0x000fe20004800000 */
[----:B------:R-:W-:Y:S01]  /*4040*/  IMAD.MOV.U32 R121, RZ, RZ, R170 ;  /* 0x000000ffff797224 */ /* 0x000fe200078e00aa */
[----:B------:R-:W-:-:S03]  /*4050*/  PLOP3.LUT P1, PT, P1, PT, PT, 0x8, 0x80 ;  /* 0x000000000080781c */ /* 0x000fc60000f2e170 */
[----:B------:R-:W-:Y:S01]  /*4060*/  FMUL.FTZ R131, R131, R120 ;  /* 0x0000007883837220 */ /* 0x000fe20000410000 */
[----:B------:R-:W-:Y:S01]  /*4070*/  P2R R126, PR, RZ, 0x2 ;  /* 0x00000002ff7e7803 */ /* 0x000fe20000000000 */
        /* <DEDUP_REMOVED lines=9> */
.L_x_3483:
        /* <DEDUP_REMOVED lines=13> */
.L_x_3485:
[----:B------:R-:W-:Y:S05]  /*41e0*/  BSYNC.RECONVERGENT B2 ;  /* 0x0000000000027941 */ /* 0x000fea0003800200 */
.L_x_3484:
        /* <DEDUP_REMOVED lines=42> */
.L_x_3482:
[----:B------:R-:W-:Y:S05]  /*4490*/  BSYNC.RECONVERGENT B1 ;  /* 0x0000000000017941 */ /* 0x000fea0003800200 */
.L_x_3481:
        /* <DEDUP_REMOVED lines=9> */
[----:B------:R-:W-:Y:S01]  /*4530*/  FSETP.GTU.FTZ.AND P1, PT, R120, R175, PT ;  /* 0x000000af7800720b */ /* 0x000fe20003f3c000 */
[----:B------:R-:W-:-:S03]  /*4540*/  IMAD.MOV.U32 R120, RZ, RZ, 0x2 ;  /* 0x00000002ff787424 */ /* 0x000fc600078e00ff */
[----:B------:R-:W-:Y:S02]  /*4550*/  FSEL R121, R121, RZ, !P1 ;  /* 0x000000ff79797208 */ /* 0x000fe40004800000 */
        /* <DEDUP_REMOVED lines=12> */
.L_x_3488:
        /* <DEDUP_REMOVED lines=13> */
.L_x_3490:
[----:B------:R-:W-:Y:S05]  /*46f0*/  BSYNC.RECONVERGENT B2 ;  /* 0x0000000000027941 */ /* 0x000fea0003800200 */
.L_x_3489:
        /* <DEDUP_REMOVED lines=42> */
.L_x_3487:
[----:B------:R-:W-:Y:S05]  /*49a0*/  BSYNC.RECONVERGENT B1 ;  /* 0x0000000000017941 */ /* 0x000fea0003800200 */
.L_x_3486:
        /* <DEDUP_REMOVED lines=8> */
[----:B------:R-:W-:Y:S02]  /*4a30*/  IMAD.MOV.U32 R117, RZ, RZ, R170 ;  /* 0x000000ffff757224 */ /* 0x000fe400078e00aa */
[----:B------:R-:W-:Y:S01]  /*4a40*/  FMUL.FTZ R121, R121, R176 ;  /* 0x000000b079797220 */ /* 0x000fe20000410000 */
[----:B------:R-:W-:-:S04]  /*4a50*/  FSETP.GTU.FTZ.AND P1, PT, R116, R175, PT ;  /* 0x000000af7400720b */ /* 0x000fc80003f3c000 */
[----:B------:R-:W-:Y:S01]  /*4a60*/  FSEL R134, R121, RZ, !P1 ;  /* 0x000000ff79867208 */ /* 0x000fe20004800000 */
[----:B------:R-:W-:Y:S01]  /*4a70*/  IMAD.MOV.U32 R121, RZ, RZ, 0x2 ;  /* 0x00000002ff797424 */ /* 0x000fe200078e00ff */
        /* <DEDUP_REMOVED lines=11> */
.L_x_3493:
        /* <DEDUP_REMOVED lines=13> */
.L_x_3495:
[----:B------:R-:W-:Y:S05]  /*4c00*/  BSYNC.RECONVERGENT B2 ;  /* 0x0000000000027941 */ /* 0x000fea0003800200 */
.L_x_3494:
        /* <DEDUP_REMOVED lines=42> */
.L_x_3492:
[----:B------:R-:W-:Y:S05]  /*4eb0*/  BSYNC.RECONVERGENT B1 ;  /* 0x0000000000017941 */ /* 0x000fea0003800200 */
.L_x_3491:
        /* <DEDUP_REMOVED lines=23> */
.L_x_3498:
        /* <DEDUP_REMOVED lines=13> */
.L_x_3500:
[----:B------:R-:W-:Y:S05]  /*5100*/  BSYNC.RECONVERGENT B2 ;  /* 0x0000000000027941 */ /* 0x000fea0003800200 */
.L_x_3499:
        /* <DEDUP_REMOVED lines=39> */
[----:B------:R-:W-:Y:S01]  /*5380*/  IMAD.MOV.U32 R117, RZ, RZ, R188 ;  /* 0x000000ffff757224 */ /* 0x000fe200078e00bc */
[----:B------:R-:W-:Y:S01]  /*5390*/  MOV R188, R116 ;  /* 0x0000007400bc7202 */ /* 0x000fe20000000f00 */
[----:B------:R-:W-:-:S07]  /*53a0*/  IMAD.MOV.U32 R120, RZ, RZ, RZ ;  /* 0x000000ffff787224 */ /* 0x000fce00078e00ff */
.L_x_3497:
[----:B------:R-:W-:Y:S05]  /*53b0*/  BSYNC.RECONVERGENT B1 ;  /* 0x0000000000017941 */ /* 0x000fea0003800200 */
.L_x_3496:
        /* <DEDUP_REMOVED lines=9> */
[----:B------:R-:W-:-:S04]  /*5450*/  FSETP.GTU.FTZ.AND P3, PT, R116, R175, PT ;  /* 0x000000af7400720b */ /* 0x000fc80003f7c000 */
[----:B------:R-:W-:Y:S01]  /*5460*/  FSEL R172, R117, RZ, !P3 ;  /* 0x000000ff75ac7208 */ /* 0x000fe20005800000 */
[----:B------:R-:W-:Y:S01]  /*5470*/  IMAD.MOV.U32 R117, RZ, RZ, R170 ;  /* 0x000000ffff757224 */ /* 0x000fe200078e00aa */
[----:B------:R-:W-:-:S03]  /*5480*/  PLOP3.LUT P3, PT, P3, PT, PT, 0x8, 0x80 ;  /* 0x000000000080781c */ /* 0x000fc60001f6e170 */
[----:B------:R-:W-:Y:S01]  /*5490*/  FMUL.FTZ R172, R172, R121 ;  /* 0x00000079acac7220 */ /* 0x000fe20000410000 */
        /* <DEDUP_REMOVED lines=10> */
.L_x_3503:
        /* <DEDUP_REMOVED lines=13> */
.L_x_3505:
[----:B------:R-:W-:Y:S05]  /*5610*/  BSYNC.RECONVERGENT B2 ;  /* 0x0000000000027941 */ /* 0x000fea0003800200 */
.L_x_3504:
        /* <DEDUP_REMOVED lines=42> */
.L_x_3502:
[----:B------:R-:W-:Y:S05]  /*58c0*/  BSYNC.RECONVERGENT B1 ;  /* 0x0000000000017941 */ /* 0x000fea0003800200 */
.L_x_3501:
        /* <DEDUP_REMOVED lines=9> */
[----:B------:R-:W-:Y:S02]  /*5960*/  SHF.L.U32 R116, R164, 0x10, RZ ;  /* 0x00000010a4747819 */ /* 0x000fe400000006ff */
        /* <DEDUP_REMOVED lines=13> */
.L_x_3508:
        /* <DEDUP_REMOVED lines=13> */
.L_x_3510:
[----:B------:R-:W-:Y:S05]  /*5b10*/  BSYNC.RECONVERGENT B2 ;  /* 0x0000000000027941 */ /* 0x000fea0003800200 */
.L_x_3509:
        /* <DEDUP_REMOVED lines=43> */
.L_x_3507:
[----:B------:R-:W-:Y:S05]  /*5dd0*/  BSYNC.RECONVERGENT B1 ;  /* 0x0000000000017941 */ /* 0x000fea0003800200 */
.L_x_3506:
        /* <DEDUP_REMOVED lines=12> */
[----:B------:R-:W-:Y:S02]  /*5ea0*/  MOV R117, R170 ;  /* 0x000000aa00757202 */ /* 0x000fe40000000f00 */
[----:B------:R-:W-:Y:S01]  /*5eb0*/  PLOP3.LUT P5, PT, P5, PT, PT, 0x8, 0x80 ;  /* 0x000000000080781c */ /* 0x000fe20002fae170 */
[----:B------:R-:W-:Y:S01]  /*5ec0*/  FMUL.FTZ R174, R116, R121 ;  /* 0x0000007974ae7220 */ /* 0x000fe20000410000 */
[----:B------:R-:W-:Y:S11]  /*5ed0*/  @!P6 BRA `(.L_x_3512) ;  /* 0x00000004000ce947 */ /* 0x000ff60003800000 */
        /* <DEDUP_REMOVED lines=8> */
.L_x_3513:
        /* <DEDUP_REMOVED lines=15> */
.L_x_3515:
[----:B------:R-:W-:Y:S05]  /*6050*/  BSYNC.RECONVERGENT B2 ;  /* 0x0000000000027941 */ /* 0x000fea0003800200 */
.L_x_3514:
        /* <DEDUP_REMOVED lines=43> */
.L_x_3512:
[----:B------:R-:W-:Y:S05]  /*6310*/  BSYNC.RECONVERGENT B1 ;  /* 0x0000000000017941 */ /* 0x000fea0003800200 */
.L_x_3511:
[----:B------:R-:W-:Y:S01]  /*6320*/  I2FP.F32.U32 R116, R117 ;  /* 0x0000007500747245 */ /* 0x000fe20000201000 */
[----:B------:R-:W-:Y:S02]  /*6330*/  IMAD.U32 R117, R124, 0x10000, RZ ;  /* 0x000100007c757824 */ /* 0x000fe400078e00ff */
[----:B------:R-:W-:Y:S02]  /*6340*/  IMAD.U32 R118, R163, 0x10000, RZ ;  /* 0x00010000a3767824 */ /* 0x000fe400078e00ff */
[----:B------:R-:W-:Y:S01]  /*6350*/  FFMA.FTZ R116, R116, R177, 1.1641532182693481445e-10 ;  /* 0x2f00000074747423 */ /* 0x000fe200000100b1 */
[----:B------:R-:W-:-:S04]  /*6360*/  FMUL.FTZ R117, R117, R178 ;  /* 0x000000b275757220 */ /* 0x000fc80000410000 */
[----:B------:R-:W-:Y:S01]  /*6370*/  FMUL.FTZ R117, R117, R176 ;  /* 0x000000b075757220 */ /* 0x000fe20000410000 */
[----:B------:R-:W-:Y:S02]  /*6380*/  FSETP.GTU.FTZ.AND P6, PT, R116, R175, PT ;  /* 0x000000af7400720b */ /* 0x000fe40003fdc000 */
[----:B------:R-:W-:Y:S02]  /*6390*/  F2FP.BF16.F32.PACK_AB R116, R130, R131 ;  /* 0x000000838274723e */ /* 0x000fe400000010ff */
[----:B------:R-:W-:Y:S02]  /*63a0*/  FSEL R117, R117, RZ, !P6 ;  /* 0x000000ff75757208 */ /* 0x000fe40007000000 */
[----:B------:R-:W-:-:S03]  /*63b0*/  PLOP3.LUT P6, PT, P6, PT, PT, 0x8, 0x80 ;  /* 0x000000000080781c */ /* 0x000fc600037ce170 */
[----:B------:R-:W-:Y:S01]  /*63c0*/  FMUL.FTZ R173, R117, R118 ;  /* 0x0000007675ad7220 */ /* 0x000fe20000410000 */
[----:B------:R-:W-:Y:S02]  /*63d0*/  F2FP.BF16.F32.PACK_AB R118, R171, R172 ;  /* 0x000000acab76723e */ /* 0x000fe400000010ff */
[----:B------:R-:W-:Y:S02]  /*63e0*/  F2FP.BF16.F32.PACK_AB R117, R132, R134 ;  /* 0x000000868475723e */ /* 0x000fe400000010ff */
[----:B------:R-:W-:-:S07]  /*63f0*/  F2FP.BF16.F32.PACK_AB R119, R173, R174 ;  /* 0x000000aead77723e */ /* 0x000fce00000010ff */
.L_x_3475:
[----:B------:R-:W-:Y:S01]  /*6400*/  SEL R123, RZ, 0x1000000, !P6 ;  /* 0x01000000ff7b7807 */ /* 0x000fe20007000000 */
[----:B------:R-:W0:Y:S01]  /*6410*/  LDC.64 R124, c[0x0][0x3a8] ;  /* 0x0000ea00ff7c7b82 */ /* 0x000e220000000a00 */
[----:B------:R-:W-:Y:S02]  /*6420*/  SEL R180, RZ, 0x10000, !P5 ;  /* 0x00010000ffb47807 */ /* 0x000fe40006800000 */
[----:B------:R-:W-:Y:S02]  /*6430*/  ISETP.NE.AND P6, PT, R126, RZ, PT ;  /* 0x000000ff7e00720c */ /* 0x000fe40003fc5270 */
[----:B------:R-:W-:Y:S02]  /*6440*/  ISETP.NE.AND P5, PT, R127, RZ, PT ;  /* 0x000000ff7f00720c */ /* 0x000fe40003fa5270 */
[----:B------:R-:W-:Y:S01]  /*6450*/  SEL R181, RZ, 0x100, !P4 ;  /* 0x00000100ffb57807 */ /* 0x000fe20006000000 */
[----:B------:R-:W1:Y:S01]  /*6460*/  LDC.64 R126, c[0x0][0x3b0] ;  /* 0x0000ec00ff7e7b82 */ /* 0x000e620000000a00 */
[----:B------:R-:W-:-:S02]  /*6470*/  SEL R122, RZ, 0x1000000, !P2 ;  /* 0x01000000ff7a7807 */ /* 0x000fc40005000000 */
[----:B------:R-:W-:Y:S02]  /*6480*/  SEL R121, RZ, 0x10000, !P1 ;  /* 0x00010000ff797807 */ /* 0x000fe40004800000 */
[----:B------:R-:W-:Y:S02]  /*6490*/  SEL R120, RZ, 0x100, !P5 ;  /* 0x00000100ff787807 */ /* 0x000fe40006800000 */
[----:B------:R-:W-:Y:S01]  /*64a0*/  LOP3.LUT R181, R181, R123, R180, 0xfe, !PT ;  /* 0x0000007bb5b57212 */ /* 0x000fe200078efeb4 */
[----:B------:R-:W2:Y:S01]  /*64b0*/  @P0 LDC.64 R182, c[0x0][0x3a0] ;  /* 0x0000e800ffb60b82 */ /* 0x000ea20000000a00 */
[----:B------:R-:W-:Y:S02]  /*64c0*/  SEL R180, RZ, 0x1, !P3 ;  /* 0x00000001ffb47807 */ /* 0x000fe40005800000 */
[----:B------:R-:W-:Y:S02]  /*64d0*/  LOP3.LUT R120, R120, R122, R121, 0xfe, !PT ;  /* 0x0000007a78787212 */ /* 0x000fe400078efe79 */
[----:B------:R-:W-:-:S02]  /*64e0*/  SEL R121, RZ, 0x1, !P6 ;  /* 0x00000001ff797807 */ /* 0x000fc40007000000 */
[C---:B------:R-:W-:Y:S01]  /*64f0*/  IADD3 R135, PT, PT, R133.reuse, 0x20, RZ ;  /* 0x0000002085877810 */ /* 0x040fe20007ffe0ff */
[----:B0-----:R-:W-:Y:S01]  /*6500*/  IMAD.WIDE.U32 R186, R133, 0x10, R124 ;  /* 0x0000001085ba7825 */ /* 0x001fe200078e007c */
[----:B------:R-:W-:Y:S02]  /*6510*/  LOP3.LUT R181, R181, R180, RZ, 0xfc, !PT ;  /* 0x000000b4b5b57212 */ /* 0x000fe400078efcff */
[----:B------:R-:W-:Y:S01]  /*6520*/  LOP3.LUT R180, R120, R121, RZ, 0xfc, !PT ;  /* 0x0000007978b47212 */ /* 0x000fe200078efcff */
[----:B------:R-:W-:Y:S01]  /*6530*/  IMAD.WIDE.U32 R120, R135, 0x10, R128 ;  /* 0x0000001087787825 */ /* 0x000fe200078e0080 */
[----:B------:R0:W-:Y:S03]  /*6540*/  STG.E.128 desc[UR8][R186.64], R116 ;  /* 0x00000074ba007986 */ /* 0x0001e6000c101d08 */
[----:B-1----:R-:W-:-:S05]  /*6550*/  IMAD.WIDE.U32 R184, R133, 0x8, R126 ;  /* 0x0000000885b87825 */ /* 0x002fca00078e007e */
[----:B------:R0:W-:Y:S01]  /*6560*/  STG.E.64 desc[UR8][R184.64], R180 ;  /* 0x000000b4b8007986 */ /* 0x0001e2000c101b08 */
[----:B--2---:R-:W-:-:S03]  /*6570*/  @P0 IMAD.WIDE.U32 R182, R135, 0x10, R182 ;  /* 0x0000001087b60825 */ /* 0x004fc600078e00b6 */
[----:B------:R-:W5:Y:S04]  /*6580*/  LDG.E.128 R120, desc[UR8][R120.64] ;  /* 0x0000000878787981 */ /* 0x000f68000c1e1d00 */
[----:B------:R0:W5:Y:S01]  /*6590*/  @P0 LDG.E.128 R112, desc[UR8][R182.64] ;  /* 0x00000008b6700981 */ /* 0x000162000c1e1d00 */
[----:B------:R-:W-:Y:S05]  /*65a0*/  @!P0 BRA `(.L_x_3516) ;  /* 0x0000002800948947 */ /* 0x000fea0003800000 */
        /* <DEDUP_REMOVED lines=16> */
.L_x_3519:
        /* <DEDUP_REMOVED lines=13> */
.L_x_3521:
[----:B------:R-:W-:Y:S05]  /*6780*/  BSYNC.RECONVERGENT B2 ;  /* 0x0000000000027941 */ /* 0x000fea0003800200 */
.L_x_3520:
        /* <DEDUP_REMOVED lines=42> */
.L_x_3518:
[----:B------:R-:W-:Y:S05]  /*6a30*/  BSYNC.RECONVERGENT B1 ;  /* 0x0000000000017941 */ /* 0x000fea0003800200 */
.L_x_3517:
[----:B------:R-:W-:Y:S01]  /*6a40*/  I2FP.F32.U32 R116, R116 ;  /* 0x0000007400747245 */ /* 0x000fe20000201000 */
[----:B-----5:R-:W-:Y:S01]  /*6a50*/  IMAD.U32 R117, R120, 0x10000, RZ ;  /* 0x0001000078757824 */ /* 0x020fe200078e00ff */
[----:B------:R-:W-:Y:S01]  /*6a60*/  ISETP.NE.AND P2, PT, R118, 0x1, PT ;  /* 0x000000017600780c */ /* 0x000fe20003f45270 */
[----:B------:R-:W-:Y:S01]  /*6a70*/  BSSY.RECONVERGENT B1, `(.L_x_3522) ;  /* 0x0000052000017945 */ /* 0x000fe20003800200 */
[----:B------:R-:W-:Y:S01]  /*6a80*/  SHF.L.U32 R182, R92, 0x10, RZ ;  /* 0x000000105cb67819 */ /* 0x000fe200000006ff */
[----:B------:R-:W-:Y:S01]  /*6a90*/  FFMA.FTZ R116, R116, R177, 1.1641532182693481445e-10 ;  /* 0x2f00000074747423 */ /* 0x000fe200000100b1 */
[----:B------:R-:W-:Y:S01]  /*6aa0*/  FMUL.FTZ R117, R117, R178 ;  /* 0x000000b275757220 */ /* 0x000fe20000410000 */
[----:B------:R-:W-:Y:S01]  /*6ab0*/  LOP3.LUT R168, R168, 0xfffffffb, RZ, 0xc0, !PT ;  /* 0xfffffffba8a87812 */ /* 0x000fe200078ec0ff */
[----:B------:R-:W-:Y:S01]  /*6ac0*/  IMAD.MOV.U32 R119, RZ, RZ, 0x2 ;  /* 0x00000002ff777424 */ /* 0x000fe200078e00ff */
[----:B------:R-:W-:Y:S01]  /*6ad0*/  PRMT R120, R120, 0x7632, R120 ;  /* 0x0000763278787816 */ /* 0x000fe20000000078 */
[----:B------:R-:W-:Y:S01]  /*6ae0*/  FMUL.FTZ R117, R117, R176 ;  /* 0x000000b075757220 */ /* 0x000fe20000410000 */
[----:B------:R-:W-:Y:S01]  /*6af0*/  FSETP.GTU.FTZ.AND P1, PT, R116, R175, PT ;  /* 0x000000af7400720b */ /* 0x000fe20003f3c000 */
[C---:B------:R-:W-:Y:S01]  /*6b00*/  IMAD.U32 R116, R112.reuse, 0x10000, RZ ;  /* 0x0001000070747824 */ /* 0x040fe200078e00ff */
[----:B------:R-:W-:-:S02]  /*6b10*/  PRMT R183, R112, 0x7632, R183 ;  /* 0x0000763270b77816 */ /* 0x000fc400000000b7 */
        /* <DEDUP_REMOVED lines=14> */
.L_x_3524:
        /* <DEDUP_REMOVED lines=13> */
.L_x_3526:
[----:B------:R-:W-:Y:S05]  /*6cd0*/  BSYNC.RECONVERGENT B2 ;  /* 0x0000000000027941 */ /* 0x000fea0003800200 */
.L_x_3525:
        /* <DEDUP_REMOVED lines=43> */
.L_x_3523:
[----:B------:R-:W-:Y:S05]  /*6f90*/  BSYNC.RECONVERGENT B1 ;  /* 0x0000000000017941 */ /* 0x000fea0003800200 */
.L_x_3522:
[----:B------:R-:W-:Y:S01]  /*6fa0*/  I2FP.F32.U32 R116, R117 ;  /* 0x0000007500747245 */ /* 0x000fe20000201000 */
[----:B------:R-:W-:Y:S01]  /*6fb0*/  IMAD.U32 R117, R120, 0x10000, RZ ;  /* 0x0001000078757824 */ /* 0x000fe200078e00ff */
[----:B------:R-:W-:Y:S01]  /*6fc0*/  ISETP.NE.AND P2, PT, R119, 0x1, PT ;  /* 0x000000017700780c */ /* 0x000fe20003f45270 */
[----:B------:R-:W-:Y:S01]  /*6fd0*/  BSSY.RECONVERGENT B1, `(.L_x_3527) ;  /* 0x0000050000017945 */ /* 0x000fe20003800200 */
[----:B------:R-:W-:Y:S01]  /*6fe0*/  SHF.L.U32 R180, R162, 0x10, RZ ;  /* 0x00000010a2b47819 */ /* 0x000fe200000006ff */
[----:B------:R-:W-:Y:S01]  /*6ff0*/  FFMA.FTZ R116, R116, R177, 1.1641532182693481445e-10 ;  /* 0x2f00000074747423 */ /* 0x000fe200000100b1 */
[----:B------:R-:W-:Y:S01]  /*7000*/  FMUL.FTZ R117, R117, R178 ;  /* 0x000000b275757220 */ /* 0x000fe20000410000 */
[----:B------:R-:W-:Y:S01]  /*7010*/  LOP3.LUT R168, R168, 0xfffffffd, RZ, 0xc0, !PT ;  /* 0xfffffffda8a87812 */ /* 0x000fe200078ec0ff */
[----:B------:R-:W-:Y:S02]  /*7020*/  IMAD.MOV.U32 R118, RZ, RZ, 0x2 ;  /* 0x00000002ff767424 */ /* 0x000fe400078e00ff */
[----:B------:R-:W-:Y:S01]  /*7030*/  FMUL.FTZ R117, R117, R176 ;  /* 0x000000b075757220 */ /* 0x000fe20000410000 */
[----:B------:R-:W-:Y:S01]  /*7040*/  FSETP.GTU.FTZ.AND P1, PT, R116, R175, PT ;  /* 0x000000af7400720b */ /* 0x000fe20003f3c000 */
[----:B------:R-:W-:-:S03]  /*7050*/  IMAD.U32 R116, R183, 0x10000, RZ ;  /* 0x00010000b7747824 */ /* 0x000fc600078e00ff */
        /* <DEDUP_REMOVED lines=14> */
.L_x_3529:
        /* <DEDUP_REMOVED lines=13> */
.L_x_3531:
[----:B------:R-:W-:Y:S05]  /*7210*/  BSYNC.RECONVERGENT B2 ;  /* 0x0000000000027941 */ /* 0x000fea0003800200 */
.L_x_3530:
        /* <DEDUP_REMOVED lines=43> */
.L_x_3528:
[----:B------:R-:W-:Y:S05]  /*74d0*/  BSYNC.RECONVERGENT B1 ;  /* 0x0000000000017941 */ /* 0x000fea0003800200 */
.L_x_3527:
        /* <DEDUP_REMOVED lines=11> */
[C---:B------:R-:W-:Y:S01]  /*7590*/  IMAD.U32 R116, R113.reuse, 0x10000, RZ ;  /* 0x0001000071747824 */ /* 0x040fe200078e00ff */
[----:B------:R-:W-:-:S03]  /*75a0*/  PRMT R183, R113, 0x7632, R183 ;  /* 0x0000763271b77816 */ /* 0x000fc600000000b7 */
        /* <DEDUP_REMOVED lines=13> */
.L_x_3534:
        /* <DEDUP_REMOVED lines=13> */
.L_x_3536:
[----:B------:R-:W-:Y:S05]  /*7750*/  BSYNC.RECONVERGENT B2 ;  /* 0x0000000000027941 */ /* 0x000fea0003800200 */
.L_x_3535:
        /* <DEDUP_REMOVED lines=43> */
.L_x_3533:
[----:B------:R-:W-:Y:S05]  /*7a10*/  BSYNC.RECONVERGENT B1 ;  /* 0x0000000000017941 */ /* 0x000fea0003800200 */
.L_x_3532:
[----:B------:R-:W-:Y:S01]  /*7a20*/  I2FP.F32.U32 R116, R117 ;  /* 0x0000007500747245 */ /* 0x000fe20000201000 */
[----:B------:R-:W-:Y:S01]  /*7a30*/  IMAD.U32 R181, R181, 0x10000, RZ ;  /* 0x00010000b5b57824 */ /* 0x000fe200078e00ff */
[----:B------:R-:W-:Y:S01]  /*7a40*/  ISETP.NE.AND P3, PT, R119, 0x1, PT ;  /* 0x000000017700780c */ /* 0x000fe20003f65270 */
[----:B------:R-:W-:Y:S01]  /*7a50*/  BSSY.RECONVERGENT B1, `(.L_x_3537) ;  /* 0x000004e000017945 */ /* 0x000fe20003800200 */
[----:B------:R-:W-:Y:S01]  /*7a60*/  SHF.L.U32 R118, R183, 0x10, RZ ;  /* 0x00000010b7767819 */ /* 0x000fe200000006ff */
[----:B------:R-:W-:Y:S01]  /*7a70*/  FFMA.FTZ R116, R116, R177, 1.1641532182693481445e-10 ;  /* 0x2f00000074747423 */ /* 0x000fe200000100b1 */
[----:B------:R-:W-:Y:S01]  /*7a80*/  FMUL.FTZ R181, R181, R178 ;  /* 0x000000b2b5b57220 */ /* 0x000fe20000410000 */
[----:B------:R-:W-:-:S03]  /*7a90*/  MOV R117, R170 ;  /* 0x000000aa00757202 */ /* 0x000fc60000000f00 */
[----:B------:R-:W-:Y:S01]  /*7aa0*/  FMUL.FTZ R181, R181, R176 ;  /* 0x000000b0b5b57220 */ /* 0x000fe20000410000 */
[----:B------:R-:W-:Y:S01]  /*7ab0*/  FSETP.GTU.FTZ.AND P2, PT, R116, R175, PT ;  /* 0x000000af7400720b */ /* 0x000fe20003f5c000 */
[----:B------:R-:W-:-:S03]  /*7ac0*/  IMAD.U32 R116, R161, 0x10000, RZ ;  /* 0x00010000a1747824 */ /* 0x000fc600078e00ff */
        /* <DEDUP_REMOVED lines=13> */
.L_x_3539:
        /* <DEDUP_REMOVED lines=13> */
.L_x_3541:
[----:B------:R-:W-:Y:S05]  /*7c70*/  BSYNC.RECONVERGENT B2 ;  /* 0x0000000000027941 */ /* 0x000fea0003800200 */
.L_x_3540:
        /* <DEDUP_REMOVED lines=43> */
.L_x_3538:
[----:B------:R-:W-:Y:S05]  /*7f30*/  BSYNC.RECONVERGENT B1 ;  /* 0x0000000000017941 */ /* 0x000fea0003800200 */
.L_x_3537:
        /* <DEDUP_REMOVED lines=26> */
.L_x_3544:
        /* <DEDUP_REMOVED lines=13> */
.L_x_3546:
[----:B------:R-:W-:Y:S05]  /*81b0*/  BSYNC.RECONVERGENT B2 ;  /* 0x0000000000027941 */ /* 0x000fea0003800200 */
.L_x_3545:
        /* <DEDUP_REMOVED lines=43> */
.L_x_3543:
[----:B------:R-:W-:Y:S05]  /*8470*/  BSYNC.RECONVERGENT B1 ;  /* 0x0000000000017941 */ /* 0x000fea0003800200 */
.L_x_3542:
        /* <DEDUP_REMOVED lines=24> */
.L_x_3549:
        /* <DEDUP_REMOVED lines=13> */
.L_x_3551:
[----:B------:R-:W-:Y:S05]  /*86d0*/  BSYNC.RECONVERGENT B2 ;  /* 0x0000000000027941 */ /* 0x000fea0003800200 */
.L_x_3550:
        /* <DEDUP_REMOVED lines=43> */
.L_x_3548:
[----:B------:R-:W-:Y:S05]  /*8990*/  BSYNC.RECONVERGENT B1 ;  /* 0x0000000000017941 */ /* 0x000fea0003800200 */
.L_x_3547:
        /* <DEDUP_REMOVED lines=26> */
.L_x_3554:
        /* <DEDUP_REMOVED lines=15> */
.L_x_3556:
[----:B------:R-:W-:Y:S05]  /*8c30*/  BSYNC.RECONVERGENT B2 ;  /* 0x0000000000027941 */ /* 0x000fea0003800200 */
.L_x_3555:
        /* <DEDUP_REMOVED lines=43> */
.L_x_3553:
[----:B------:R-:W-:Y:S05]  /*8ef0*/  BSYNC.RECONVERGENT B1 ;  /* 0x0000000000017941 */ /* 0x000fea0003800200 */
.L_x_3552:
[----:B------:R-:W-:Y:S01]  /*8f00*/  I2FP.F32.U32 R116, R117 ;  /* 0x0000007500747245 */ /* 0x000fe20000201000 */
[----:B------:R-:W-:Y:S01]  /*8f10*/  IMAD.U32 R181, R181, 0x10000, RZ ;  /* 0x00010000b5b57824 */ /* 0x000fe200078e00ff */
[----:B------:R-:W-:Y:S01]  /*8f20*/  SHF.L.U32 R118, R159, 0x10, RZ ;  /* 0x000000109f767819 */ /* 0x000fe200000006ff */
[----:B------:R-:W-:Y:S01]  /*8f30*/  IMAD.U32 R120, R187, 0x10000, RZ ;  /* 0x00010000bb787824 */ /* 0x000fe200078e00ff */
[----:B------:R-:W-:Y:S01]  /*8f40*/  F2FP.BF16.F32.PACK_AB R117, R183, R184 ;  /* 0x000000b8b775723e */ /* 0x000fe200000010ff */
[----:B------:R-:W-:Y:S01]  /*8f50*/  FFMA.FTZ R116, R116, R177, 1.1641532182693481445e-10 ;  /* 0x2f00000074747423 */ /* 0x000fe200000100b1 */
[----:B------:R-:W-:-:S04]  /*8f60*/  FMUL.FTZ R181, R181, R178 ;  /* 0x000000b2b5b57220 */ /* 0x000fc80000410000 */
[----:B------:R-:W-:Y:S01]  /*8f70*/  FMUL.FTZ R181, R181, R176 ;  /* 0x000000b0b5b57220 */ /* 0x000fe20000410000 */
[----:B------:R-:W-:Y:S02]  /*8f80*/  FSETP.GTU.FTZ.AND P6, PT, R116, R175, PT ;  /* 0x000000af7400720b */ /* 0x000fe40003fdc000 */
[----:B------:R-:W-:Y:S02]  /*8f90*/  F2FP.BF16.F32.PACK_AB R116, R180, R182 ;  /* 0x000000b6b474723e */ /* 0x000fe400000010ff */
[----:B------:R-:W-:Y:S02]  /*8fa0*/  FSEL R181, R181, RZ, !P6 ;  /* 0x000000ffb5b57208 */ /* 0x000fe40007000000 */
[----:B------:R-:W-:-:S03]  /*8fb0*/  PLOP3.LUT P6, PT, P6, PT, PT, 0x8, 0x80 ;  /* 0x000000000080781c */ /* 0x000fc600037ce170 */
[----:B------:R-:W-:Y:S01]  /*8fc0*/  FFMA.FTZ R187, R181, R118, R120 ;  /* 0x00000076b5bb7223 */ /* 0x000fe20000010078 */
[----:B------:R-:W-:-:S04]  /*8fd0*/  F2FP.BF16.F32.PACK_AB R118, R185, R186 ;  /* 0x000000bab976723e */ /* 0x000fc800000010ff */
[----:B------:R-:W-:Y:S01]  /*8fe0*/  F2FP.BF16.F32.PACK_AB R119, R187, R188 ;  /* 0x000000bcbb77723e */ /* 0x000fe200000010ff */
[----:B------:R-:W-:Y:S06]  /*8ff0*/  BRA `(.L_x_3557) ;  /* 0x0000002800607947 */ /* 0x000fec0003800000 */
.L_x_3516:
        /* <DEDUP_REMOVED lines=16> */
.L_x_3560:
        /* <DEDUP_REMOVED lines=13> */
.L_x_3562:
[----:B------:R-:W-:Y:S05]  /*91d0*/  BSYNC.RECONVERGENT B2 ;  /* 0x0000000000027941 */ /* 0x000fea0003800200 */
.L_x_3561:
        /* <DEDUP_REMOVED lines=42> */
.L_x_3559:
[----:B------:R-:W-:Y:S05]  /*9480*/  BSYNC.RECONVERGENT B1 ;  /* 0x0000000000017941 */ /* 0x000fea0003800200 */
.L_x_3558:
[----:B------:R-:W-:Y:S01]  /*9490*/  I2FP.F32.U32 R116, R116 ;  /* 0x0000007400747245 */ /* 0x000fe20000201000 */
[----:B-----5:R-:W-:Y:S01]  /*94a0*/  IMAD.U32 R117, R120, 0x10000, RZ ;  /* 0x0001000078757824 */ /* 0x020fe200078e00ff */
[----:B------:R-:W-:Y:S01]  /*94b0*/  ISETP.NE.AND P2, PT, R118, 0x1, PT ;  /* 0x000000017600780c */ /* 0x000fe20003f45270 */
[----:B------:R-:W-:Y:S01]  /*94c0*/  BSSY.RECONVERGENT B1, `(.L_x_3563) ;  /* 0x0000050000017945 */ /* 0x000fe20003800200 */
[----:B------:R-:W-:Y:S01]  /*94d0*/  SHF.L.U32 R119, R92, 0x10, RZ ;  /* 0x000000105c777819 */ /* 0x000fe200000006ff */
[----:B------:R-:W-:Y:S01]  /*94e0*/  FFMA.FTZ R116, R116, R177, 1.1641532182693481445e-10 ;  /* 0x2f00000074747423 */ /* 0x000fe200000100b1 */
[----:B------:R-:W-:Y:S01]  /*94f0*/  FMUL.FTZ R117, R117, R178 ;  /* 0x000000b275757220 */ /* 0x000fe20000410000 */
[----:B------:R-:W-:Y:S02]  /*9500*/  LOP3.LUT R168, R168, 0xfffffffb, RZ, 0xc0, !PT ;  /* 0xfffffffba8a87812 */ /* 0x000fe400078ec0ff */
[----:B------:R-:W-:Y:S01]  /*9510*/  PRMT R120, R120, 0x7632, R120 ;  /* 0x0000763278787816 */ /* 0x000fe20000000078 */
[----:B------:R-:W-:Y:S01]  /*9520*/  FMUL.FTZ R117, R117, R176 ;  /* 0x000000b075757220 */ /* 0x000fe20000410000 */
[----:B------:R-:W-:-:S04]  /*9530*/  FSETP.GTU.FTZ.AND P1, PT, R116, R175, PT ;  /* 0x000000af7400720b */ /* 0x000fc80003f3c000 */
[----:B------:R-:W-:Y:S01]  /*9540*/  FSEL R182, R117, RZ, !P1 ;  /* 0x000000ff75b67208 */ /* 0x000fe20004800000 */
[----:B------:R-:W-:Y:S01]  /*9550*/  IMAD.MOV.U32 R117, RZ, RZ, R170 ;  /* 0x000000ffff757224 */ /* 0x000fe200078e00aa */
[----:B------:R-:W-:-:S03]  /*9560*/  PLOP3.LUT P1, PT, P1, PT, PT, 0x8, 0x80 ;  /* 0x000000000080781c */ /* 0x000fc60000f2e170 */
[----:B------:R-:W-:Y:S01]  /*9570*/  FMUL.FTZ R182, R119, R182 ;  /* 0x000000b677b67220 */ /* 0x000fe20000410000 */
        /* <DEDUP_REMOVED lines=11> */
.L_x_3565:
        /* <DEDUP_REMOVED lines=13> */
.L_x_3567:
[----:B------:R-:W-:Y:S05]  /*9700*/  BSYNC.RECONVERGENT B2 ;  /* 0x0000000000027941 */ /* 0x000fea0003800200 */
.L_x_3566:
        /* <DEDUP_REMOVED lines=43> */
.L_x_3564:
[----:B------:R-:W-:Y:S05]  /*99c0*/  BSYNC.RECONVERGENT B1 ;  /* 0x0000000000017941 */ /* 0x000fea0003800200 */
.L_x_3563:
[----:B------:R-:W-:Y:S01]  /*99d0*/  I2FP.F32.U32 R116, R117 ;  /* 0x0000007500747245 */ /* 0x000fe20000201000 */
[----:B------:R-:W-:Y:S01]  /*99e0*/  IMAD.U32 R180, R162, 0x10000, RZ ;  /* 0x00010000a2b47824 */ /* 0x000fe200078e00ff */
[----:B------:R-:W-:Y:S01]  /*99f0*/  SHF.L.U32 R117, R120, 0x10, RZ ;  /* 0x0000001078757819 */ /* 0x000fe200000006ff */
[----:B------:R-:W-:Y:S01]  /*9a00*/  BSSY.RECONVERGENT B1, `(.L_x_3568) ;  /* 0x000004f000017945 */ /* 0x000fe20003800200 */
[----:B------:R-:W-:Y:S01]  /*9a10*/  ISETP.NE.AND P2, PT, R119, 0x1, PT ;  /* 0x000000017700780c */ /* 0x000fe20003f45270 */
[----:B------:R-:W-:Y:S01]  /*9a20*/  FFMA.FTZ R116, R116, R177, 1.1641532182693481445e-10 ;  /* 0x2f00000074747423 */ /* 0x000fe200000100b1 */
[----:B------:R-:W-:Y:S01]  /*9a30*/  LOP3.LUT R168, R168, 0xfffffffd, RZ, 0xc0, !PT ;  /* 0xfffffffda8a87812 */ /* 0x000fe200078ec0ff */
[----:B------:R-:W-:Y:S01]  /*9a40*/  FMUL.FTZ R117, R117, R178 ;  /* 0x000000b275757220 */ /* 0x000fe20000410000 */
[----:B------:R-:W-:Y:S02]  /*9a50*/  IMAD.MOV.U32 R118, RZ, RZ, 0x2 ;  /* 0x00000002ff767424 */ /* 0x000fe400078e00ff */
[----:B------:R-:W-:Y:S01]  /*9a60*/  FSETP.GTU.FTZ.AND P1, PT, R116, R175, PT ;  /* 0x000000af7400720b */ /* 0x000fe20003f3c000 */
[----:B------:R-:W-:-:S05]  /*9a70*/  FMUL.FTZ R117, R117, R176 ;  /* 0x000000b075757220 */ /* 0x000fca0000410000 */
        /* <DEDUP_REMOVED lines=14> */
.L_x_3570:
        /* <DEDUP_REMOVED lines=13> */
.L_x_3572:
[----:B------:R-:W-:Y:S05]  /*9c30*/  BSYNC.RECONVERGENT B2 ;  /* 0x0000000000027941 */ /* 0x000fea0003800200 */
.L_x_3571:
        /* <DEDUP_REMOVED lines=43> */
.L_x_3569:
[----:B------:R-:W-:Y:S05]  /*9ef0*/  BSYNC.RECONVERGENT B1 ;  /* 0x0000000000017941 */ /* 0x000fea0003800200 */
.L_x_3568:
[----:B------:R-:W-:Y:S01]  /*9f00*/  I2FP.F32.U32 R116, R117 ;  /* 0x0000007500747245 */ /* 0x000fe20000201000 */
[----:B------:R-:W-:Y:S01]  /*9f10*/  IMAD.U32 R117, R121, 0x10000, RZ ;  /* 0x0001000079757824 */ /* 0x000fe200078e00ff */
[----:B------:R-:W-:Y:S01]  /*9f20*/  ISETP.NE.AND P2, PT, R118, 0x1, PT ;  /* 0x000000017600780c */ /* 0x000fe20003f45270 */
[----:B------:R-:W-:Y:S01]  /*9f30*/  IMAD.U32 R119, R93, 0x10000, RZ ;  /* 0x000100005d777824 */ /* 0x000fe200078e00ff */
[----:B------:R-:W-:Y:S01]  /*9f40*/  BSSY.RECONVERGENT B1, `(.L_x_3573) ;  /* 0x000004d000017945 */ /* 0x000fe20003800200 */
        /* <DEDUP_REMOVED lines=19> */
.L_x_3575:
        /* <DEDUP_REMOVED lines=13> */
.L_x_3577:
[----:B------:R-:W-:Y:S05]  /*a150*/  BSYNC.RECONVERGENT B2 ;  /* 0x0000000000027941 */ /* 0x000fea0003800200 */
.L_x_3576:
        /* <DEDUP_REMOVED lines=43> */
.L_x_3574:
[----:B------:R-:W-:Y:S05]  /*a410*/  BSYNC.RECONVERGENT B1 ;  /* 0x0000000000017941 */ /* 0x000fea0003800200 */
.L_x_3573:
[----:B------:R-:W-:Y:S01]  /*a420*/  I2FP.F32.U32 R116, R117 ;  /* 0x0000007500747245 */ /* 0x000fe20000201000 */
[----:B------:R-:W-:Y:S01]  /*a430*/  IMAD.U32 R181, R181, 0x10000, RZ ;  /* 0x00010000b5b57824 */ /* 0x000fe200078e00ff */
[----:B------:R-:W-:Y:S01]  /*a440*/  ISETP.NE.AND P3, PT, R119, 0x1, PT ;  /* 0x000000017700780c */ /* 0x000fe20003f65270 */
[----:B------:R-:W-:Y:S01]  /*a450*/  BSSY.RECONVERGENT B1, `(.L_x_3578) ;  /* 0x000004d000017945 */ /* 0x000fe20003800200 */
[----:B------:R-:W-:Y:S02]  /*a460*/  IMAD.MOV.U32 R118, RZ, RZ, 0x2 ;  /* 0x00000002ff767424 */ /* 0x000fe400078e00ff */
[----:B------:R-:W-:Y:S01]  /*a470*/  FFMA.FTZ R116, R116, R177, 1.1641532182693481445e-10 ;  /* 0x2f00000074747423 */ /* 0x000fe200000100b1 */
[----:B------:R-:W-:Y:S01]  /*a480*/  FMUL.FTZ R181, R181, R178 ;  /* 0x000000b2b5b57220 */ /* 0x000fe20000410000 */
[----:B------:R-:W-:-:S03]  /*a490*/  IMAD.MOV.U32 R117, RZ, RZ, R170 ;  /* 0x000000ffff757224 */ /* 0x000fc600078e00aa */
        /* <DEDUP_REMOVED lines=15> */
.L_x_3580:
        /* <DEDUP_REMOVED lines=13> */
.L_x_3582:
[----:B------:R-:W-:Y:S05]  /*a660*/  BSYNC.RECONVERGENT B2 ;  /* 0x0000000000027941 */ /* 0x000fea0003800200 */
.L_x_3581:
        /* <DEDUP_REMOVED lines=43> */
.L_x_3579:
[----:B------:R-:W-:Y:S05]  /*a920*/  BSYNC.RECONVERGENT B1 ;  /* 0x0000000000017941 */ /* 0x000fea0003800200 */
.L_x_3578:
[----:B------:R-:W-:Y:S01]  /*a930*/  I2FP.F32.U32 R116, R117 ;  /* 0x0000007500747245 */ /* 0x000fe20000201000 */
[----:B------:R-:W-:Y:S01]  /*a940*/  IMAD.U32 R119, R94, 0x10000, RZ ;  /* 0x000100005e777824 */ /* 0x000fe200078e00ff */
[----:B------:R-:W-:Y:S01]  /*a950*/  SHF.L.U32 R117, R122, 0x10, RZ ;  /* 0x000000107a757819 */ /* 0x000fe200000006ff */
[----:B------:R-:W-:Y:S01]  /*a960*/  BSSY.RECONVERGENT B1, `(.L_x_3583) ;  /* 0x000004e000017945 */ /* 0x000fe20003800200 */
        /* <DEDUP_REMOVED lines=9> */
[----:B------:R-:W-:Y:S01]  /*aa00*/  FMUL.FTZ R186, R119, R186 ;  /* 0x000000ba77ba7220 */ /* 0x000fe20000410000 */
        /* <DEDUP_REMOVED lines=10> */
.L_x_3585:
        /* <DEDUP_REMOVED lines=13> */
.L_x_3587:
[----:B------:R-:W-:Y:S05]  /*ab80*/  BSYNC.RECONVERGENT B2 ;  /* 0x0000000000027941 */ /* 0x000fea0003800200 */
.L_x_3586:
        /* <DEDUP_REMOVED lines=43> */
.L_x_3584:
[----:B------:R-:W-:Y:S05]  /*ae40*/  BSYNC.RECONVERGENT B1 ;  /* 0x0000000000017941 */ /* 0x000fea0003800200 */
.L_x_3583:
        /* <DEDUP_REMOVED lines=8> */
[----:B------:R-:W-:Y:S01]  /*aed0*/  FSETP.GTU.FTZ.AND P4, PT, R116, R175, PT ;  /* 0x000000af7400720b */ /* 0x000fe20003f9c000 */
[----:B------:R-:W-:-:S03]  /*aee0*/  IMAD.U32 R116, R160, 0x10000, RZ ;  /* 0x00010000a0747824 */ /* 0x000fc600078e00ff */
        /* <DEDUP_REMOVED lines=13> */
.L_x_3590:
        /* <DEDUP_REMOVED lines=13> */
.L_x_3592:
[----:B------:R-:W-:Y:S05]  /*b090*/  BSYNC.RECONVERGENT B2 ;  /* 0x0000000000027941 */ /* 0x000fea0003800200 */
.L_x_3591:
        /* <DEDUP_REMOVED lines=43> */
.L_x_3589:
[----:B------:R-:W-:Y:S05]  /*b350*/  BSYNC.RECONVERGENT B1 ;  /* 0x0000000000017941 */ /* 0x000fea0003800200 */
.L_x_3588:
        /* <DEDUP_REMOVED lines=10> */
[----:B------:R-:W-:-:S04]  /*b400*/  FSETP.GTU.FTZ.AND P5, PT, R116, R175, PT ;  /* 0x000000af7400720b */ /* 0x000fc80003fbc000 */
[----:B------:R-:W-:Y:S01]  /*b410*/  FSEL R188, R117, RZ, !P5 ;  /* 0x000000ff75bc7208 */ /* 0x000fe20006800000 */
[----:B------:R-:W-:Y:S01]  /*b420*/  IMAD.MOV.U32 R117, RZ, RZ, R170 ;  /* 0x000000ffff757224 */ /* 0x000fe200078e00aa */
        /* <DEDUP_REMOVED lines=11> */
.L_x_3595:
        /* <DEDUP_REMOVED lines=15> */
.L_x_3597:
[----:B------:R-:W-:Y:S05]  /*b5d0*/  BSYNC.RECONVERGENT B2 ;  /* 0x0000000000027941 */ /* 0x000fea0003800200 */
.L_x_3596:
        /* <DEDUP_REMOVED lines=43> */
.L_x_3594:
[----:B------:R-:W-:Y:S05]  /*b890*/  BSYNC.RECONVERGENT B1 ;  /* 0x0000000000017941 */ /* 0x000fea0003800200 */
.L_x_3593:
[----:B------:R-:W-:Y:S01]  /*b8a0*/  I2FP.F32.U32 R116, R117 ;  /* 0x0000007500747245 */ /* 0x000fe20000201000 */
[----:B------:R-:W-:Y:S01]  /*b8b0*/  IMAD.U32 R118, R159, 0x10000, RZ ;  /* 0x000100009f767824 */ /* 0x000fe200078e00ff */
        /* <DEDUP_REMOVED lines=12> */
.L_x_3557:
[----:B------:R-:W0:Y:S01]  /*b980*/  @P0 LDC.64 R192, c[0x0][0x3a0] ;  /* 0x0000e800ffc00b82 */ /* 0x000e220000000a00 */
[----:B------:R-:W-:Y:S01]  /*b990*/  SEL R190, RZ, 0x10000, !P5 ;  /* 0x00010000ffbe7807 */ /* 0x000fe20006800000 */
[----:B------:R-:W-:Y:S01]  /*b9a0*/  VIADD R181, R133, 0x40 ;  /* 0x0000004085b57836 */ /* 0x000fe20000000000 */
[----:B------:R-:W-:Y:S01]  /*b9b0*/  LOP3.LUT P5, RZ, R168, 0x2, RZ, 0xc0, !PT ;  /* 0x00000002a8ff7812 */ /* 0x000fe200078ac0ff */
[C---:B------:R-:W-:Y:S01]  /*b9c0*/  IMAD.WIDE.U32 R196, R135.reuse, 0x10, R124 ;  /* 0x0000001087c47825 */ /* 0x040fe200078e007c */
[----:B------:R-:W-:Y:S02]  /*b9d0*/  SEL R123, RZ, 0x1000000, !P6 ;  /* 0x01000000ff7b7807 */ /* 0x000fe40007000000 */
[----:B------:R-:W-:Y:S01]  /*b9e0*/  SEL R191, RZ, 0x100, !P4 ;  /* 0x00000100ffbf7807 */ /* 0x000fe20006000000 */
[----:B------:R-:W-:Y:S01]  /*b9f0*/  IMAD.WIDE.U32 R194, R135, 0x8, R126 ;  /* 0x0000000887c27825 */ /* 0x000fe200078e007e */
[----:B------:R-:W-:Y:S01]  /*ba00*/  SEL R122, RZ, 0x1000000, !P2 ;  /* 0x01000000ff7a7807 */ /* 0x000fe20005000000 */
[----:B------:R1:W-:Y:S01]  /*ba10*/  STG.E.128 desc[UR8][R196.64], R116 ;  /* 0x00000074c4007986 */ /* 0x0003e2000c101d08 */
[----:B------:R-:W-:-:S02]  /*ba20*/  SEL R121, RZ, 0x10000, !P1 ;  /* 0x00010000ff797807 */ /* 0x000fc40004800000 */
[----:B------:R-:W-:Y:S02]  /*ba30*/  SEL R120, RZ, 0x100, !P5 ;  /* 0x00000100ff787807 */ /* 0x000fe40006800000 */
[----:B------:R-:W-:Y:S02]  /*ba40*/  LOP3.LUT P6, RZ, R168, 0x4, RZ, 0xc0, !PT ;  /* 0x00000004a8ff7812 */ /* 0x000fe400078cc0ff */
[----:B------:R-:W-:Y:S02]  /*ba50*/  LOP3.LUT R191, R191, R123, R190, 0xfe, !PT ;  /* 0x0000007bbfbf7212 */ /* 0x000fe400078efebe */
[----:B------:R-:W-:Y:S02]  /*ba60*/  SEL R190, RZ, 0x1, !P3 ;  /* 0x00000001ffbe7807 */ /* 0x000fe40005800000 */
[----:B------:R-:W-:Y:S02]  /*ba70*/  LOP3.LUT R120, R120, R122, R121, 0xfe, !PT ;  /* 0x0000007a78787212 */ /* 0x000fe400078efe79 */
[----:B------:R-:W-:Y:S01]  /*ba80*/  SEL R121, RZ, 0x1, !P6 ;  /* 0x00000001ff797807 */ /* 0x000fe20007000000 */
[----:B0-----:R-:W-:Y:S01]  /*ba90*/  @P0 IMAD.WIDE.U32 R192, R181, 0x10, R192 ;  /* 0x00000010b5c00825 */ /* 0x001fe200078e00c0 */
[----:B------:R-:W-:-:S02]  /*baa0*/  LOP3.LUT R191, R191, R190, RZ, 0xfc, !PT ;  /* 0x000000bebfbf7212 */ /* 0x000fc400078efcff */
[----:B------:R-:W-:Y:S01]  /*bab0*/  LOP3.LUT R190, R120, R121, RZ, 0xfc, !PT ;  /* 0x0000007978be7212 */ /* 0x000fe200078efcff */
[----:B------:R-:W-:-:S04]  /*bac0*/  IMAD.WIDE.U32 R120, R181, 0x10, R128 ;  /* 0x00000010b5787825 */ /* 0x000fc800078e0080 */
[----:B------:R1:W-:Y:S04]  /*bad0*/  STG.E.64 desc[UR8][R194.64], R190 ;  /* 0x000000bec2007986 */ /* 0x0003e8000c101b08 */
[----:B------:R1:W5:Y:S04]  /*bae0*/  @P0 LDG.E.128 R112, desc[UR8][R192.64] ;  /* 0x00000008c0700981 */ /* 0x000368000c1e1d00 */
[----:B------:R-:W5:Y:S01]  /*baf0*/  LDG.E.128 R120, desc[UR8][R120.64] ;  /* 0x0000000878787981 */ /* 0x000f62000c1e1d00 */
[----:B------:R-:W-:Y:S05]  /*bb00*/  @!P0 BRA `(.L_x_3598) ;  /* 0x0000002800948947 */ /* 0x000fea0003800000 */
[----:B------:R-:W-:Y:S01]  /*bb10*/  ISETP.NE.AND P1, PT, R189, 0x1, PT ;  /* 0x00000001bd00780c */ /* 0x000fe20003f25270 */
[----:B------:R-:W-:Y:S01]  /*bb20*/  BSSY.RECONVERGENT B1, `(.L_x_3599) ;  /* 0x0000047000017945 */ /* 0x000fe20003800200 */
[----:B-1----:R-:W-:Y:S02]  /*bb30*/  HFMA2 R118, -RZ, RZ, 0, 1.1920928955078125e-07 ;  /* 0x00000002ff767431 */ /* 0x002fe400000001ff */
        /* <DEDUP_REMOVED lines=13> */
.L_x_3601:
        /* <DEDUP_REMOVED lines=13> */
.L_x_3603:
[----:B------:R-:W-:Y:S05]  /*bce0*/  BSYNC.RECONVERGENT B2 ;  /* 0x0000000000027941 */ /* 0x000fea0003800200 */
.L_x_3602:
        /* <DEDUP_REMOVED lines=38> */
[----:B------:R-:W-:Y:S02]  /*bf50*/  IMAD.MOV.U32 R170, RZ, RZ, R118 ;  /* 0x000000ffffaa7224 */ /* 0x000fe400078e0076 */
[----:B------:R-:W-:Y:S01]  /*bf60*/  HFMA2 R118, -RZ, RZ, 0, 0 ;  /* 0x00000000ff767431 */ /* 0x000fe200000001ff */
[----:B------:R-:W-:Y:S01]  /*bf70*/  LOP3.LUT R179, R116, UR31, R209, 0x96, !PT ;  /* 0x0000001f74b37c12 */ /* 0x000fe2000f8e96d1 */
[----:B------:R-:W-:-:S07]  /*bf80*/  IMAD.MOV.U32 R116, RZ, RZ, R198 ;  /* 0x000000ffff747224 */ /* 0x000fce00078e00c6 */
.L_x_3600:
[----:B------:R-:W-:Y:S05]  /*bf90*/  BSYNC.RECONVERGENT B1 ;  /* 0x0000000000017941 */ /* 0x000fea0003800200 */
.L_x_3599:
        /* <DEDUP_REMOVED lines=28> */
.L_x_3606:
        /* <DEDUP_REMOVED lines=13> */
.L_x_3608:
[----:B------:R-:W-:Y:S05]  /*c230*/  BSYNC.RECONVERGENT B2 ;  /* 0x0000000000027941 */ /* 0x000fea0003800200 */
.L_x_3607:
        /* <DEDUP_REMOVED lines=43> */
.L_x_3605:
[----:B------:R-:W-:Y:S05]  /*c4f0*/  BSYNC.RECONVERGENT B1 ;  /* 0x0000000000017941 */ /* 0x000fea0003800200 */
.L_x_3604:
        /* <DEDUP_REMOVED lines=26> */
.L_x_3611:
        /* <DEDUP_REMOVED lines=13> */
.L_x_3613:
[----:B------:R-:W-:Y:S05]  /*c770*/  BSYNC.RECONVERGENT B2 ;  /* 0x0000000000027941 */ /* 0x000fea0003800200 */
.L_x_3612:
        /* <DEDUP_REMOVED lines=43> */
.L_x_3610:
[----:B------:R-:W-:Y:S05]  /*ca30*/  BSYNC.RECONVERGENT B1 ;  /* 0x0000000000017941 */ /* 0x000fea0003800200 */
.L_x_3609:
        /* <DEDUP_REMOVED lines=26> */
.L_x_3616:
        /* <DEDUP_REMOVED lines=13> */
.L_x_3618:
[----:B------:R-:W-:Y:S05]  /*ccb0*/  BSYNC.RECONVERGENT B2 ;  /* 0x0000000000027941 */ /* 0x000fea0003800200 */
.L_x_3617:
        /* <DEDUP_REMOVED lines=43> */
.L_x_3615:
[----:B------:R-:W-:Y:S05]  /*cf70*/  BSYNC.RECONVERGENT B1 ;  /* 0x0000000000017941 */ /* 0x000fea0003800200 */
.L_x_3614:
[----:B------:R-:W-:Y:S01]  /*cf80*/  I2FP.F32.U32 R116, R117 ;  /* 0x0000007500747245 */ /* 0x000fe20000201000 */
[----:B------:R-:W-:Y:S01]  /*cf90*/  IMAD.U32 R117, R190, 0x10000, RZ ;  /* 0x00010000be757824 */ /* 0x000fe200078e00ff */
[----:B------:R-:W-:Y:S01]  /*cfa0*/  ISETP.NE.AND P3, PT, R119, 0x1, PT ;  /* 0x000000017700780c */ /* 0x000fe20003f65270 */
[----:B------:R-:W-:Y:S01]  /*cfb0*/  IMAD.U32 R118, R189, 0x10000, RZ ;  /* 0x00010000bd767824 */ /* 0x000fe200078e00ff */
[----:B------:R-:W-:Y:S01]  /*cfc0*/  BSSY.RECONVERGENT B1, `(.L_x_3619) ;  /* 0x000004d000017945 */ /* 0x000fe20003800200 */
[----:B------:R-:W-:Y:S01]  /*cfd0*/  FFMA.FTZ R116, R116, R177, 1.1641532182693481445e-10 ;  /* 0x2f00000074747423 */ /* 0x000fe200000100b1 */
[----:B------:R-:W-:-:S04]  /*cfe0*/  FMUL.FTZ R117, R117, R178 ;  /* 0x000000b275757220 */ /* 0x000fc80000410000 */
[----:B------:R-:W-:Y:S01]  /*cff0*/  FMUL.FTZ R117, R117, R176 ;  /* 0x000000b075757220 */ /* 0x000fe20000410000 */
[----:B------:R-:W-:Y:S02]  /*d000*/  FSETP.GTU.FTZ.AND P2, PT, R116, R175, PT ;  /* 0x000000af7400720b */ /* 0x000fe40003f5c000 */
[----:B------:R-:W-:Y:S02]  /*d010*/  SHF.L.U32 R116, R157, 0x10, RZ ;  /* 0x000000109d747819 */ /* 0x000fe400000006ff */
        /* <DEDUP_REMOVED lines=14> */
.L_x_3621:
        /* <DEDUP_REMOVED lines=13> */
.L_x_3623:
[----:B------:R-:W-:Y:S05]  /*d1d0*/  BSYNC.RECONVERGENT B2 ;  /* 0x0000000000027941 */ /* 0x000fea0003800200 */
.L_x_3622:
        /* <DEDUP_REMOVED lines=43> */
.L_x_3620:
[----:B------:R-:W-:Y:S05]  /*d490*/  BSYNC.RECONVERGENT B1 ;  /* 0x0000000000017941 */ /* 0x000fea0003800200 */
.L_x_3619:
        /* <DEDUP_REMOVED lines=26> */
.L_x_3626:
        /* <DEDUP_REMOVED lines=13> */
.L_x_3628:
[----:B------:R-:W-:Y:S05]  /*d710*/  BSYNC.RECONVERGENT B2 ;  /* 0x0000000000027941 */ /* 0x000fea0003800200 */
.L_x_3627:
        /* <DEDUP_REMOVED lines=43> */
.L_x_3625:
[----:B------:R-:W-:Y:S05]  /*d9d0*/  BSYNC.RECONVERGENT B1 ;  /* 0x0000000000017941 */ /* 0x000fea0003800200 */
.L_x_3624:
        /* <DEDUP_REMOVED lines=24> */
.L_x_3631:
        /* <DEDUP_REMOVED lines=13> */
.L_x_3633:
[----:B------:R-:W-:Y:S05]  /*dc30*/  BSYNC.RECONVERGENT B2 ;  /* 0x0000000000027941 */ /* 0x000fea0003800200 */
.L_x_3632:
        /* <DEDUP_REMOVED lines=43> */
.L_x_3630:
[----:B------:R-:W-:Y:S05]  /*def0*/  BSYNC.RECONVERGENT B1 ;  /* 0x0000000000017941 */ /* 0x000fea0003800200 */
.L_x_3629:
        /* <DEDUP_REMOVED lines=26> */
.L_x_3636:
        /* <DEDUP_REMOVED lines=15> */
.L_x_3638:
[----:B------:R-:W-:Y:S05]  /*e190*/  BSYNC.RECONVERGENT B2 ;  /* 0x0000000000027941 */ /* 0x000fea0003800200 */
.L_x_3637:
        /* <DEDUP_REMOVED lines=43> */
.L_x_3635:
[----:B------:R-:W-:Y:S05]  /*e450*/  BSYNC.RECONVERGENT B1 ;  /* 0x0000000000017941 */ /* 0x000fea0003800200 */
.L_x_3634:
[----:B------:R-:W-:Y:S01]  /*e460*/  I2FP.F32.U32 R116, R117 ;  /* 0x0000007500747245 */ /* 0x000fe20000201000 */
[----:B------:R-:W-:Y:S01]  /*e470*/  IMAD.U32 R190, R190, 0x10000, RZ ;  /* 0x00010000bebe7824 */ /* 0x000fe200078e00ff */
[----:B------:R-:W-:Y:S01]  /*e480*/  SHF.L.U32 R189, R189, 0x10, RZ ;  /* 0x00000010bdbd7819 */ /* 0x000fe200000006ff */
[----:B------:R-:W-:Y:S01]  /*e490*/  IMAD.U32 R118, R155, 0x10000, RZ ;  /* 0x000100009b767824 */ /* 0x000fe200078e00ff */
        /* <DEDUP_REMOVED lines=9> */
[----:B------:R-:W-:-:S04]  /*e530*/  F2FP.BF16.F32.PACK_AB R118, R195, R196 ;  /* 0x000000c4c376723e */ /* 0x000fc800000010ff */
[----:B------:R-:W-:Y:S01]  /*e540*/  F2FP.BF16.F32.PACK_AB R119, R197, R198 ;  /* 0x000000c6c577723e */ /* 0x000fe200000010ff */
[----:B------:R-:W-:Y:S06]  /*e550*/  BRA `(.L_x_3639) ;  /* 0x0000002800607947 */ /* 0x000fec0003800000 */
.L_x_3598:
        /* <DEDUP_REMOVED lines=16> */
.L_x_3642:
        /* <DEDUP_REMOVED lines=13> */
.L_x_3644:
[----:B------:R-:W-:Y:S05]  /*e730*/  BSYNC.RECONVERGENT B2 ;  /* 0x0000000000027941 */ /* 0x000fea0003800200 */
.L_x_3643:
        /* <DEDUP_REMOVED lines=42> */
.L_x_3641:
[----:B------:R-:W-:Y:S05]  /*e9e0*/  BSYNC.RECONVERGENT B1 ;  /* 0x0000000000017941 */ /* 0x000fea0003800200 */
.L_x_3640:
        /* <DEDUP_REMOVED lines=10> */
[----:B------:R-:W-:-:S04]  /*ea90*/  FSETP.GTU.FTZ.AND P1, PT, R116, R175, PT ;  /* 0x000000af7400720b */ /* 0x000fc80003f3c000 */
[----:B------:R-:W-:Y:S01]  /*eaa0*/  FSEL R192, R117, RZ, !P1 ;  /* 0x000000ff75c07208 */ /* 0x000fe20004800000 */
[----:B------:R-:W-:Y:S01]  /*eab0*/  IMAD.MOV.U32 R117, RZ, RZ, R170 ;  /* 0x000000ffff757224 */ /* 0x000fe200078e00aa */
[----:B------:R-:W-:-:S03]  /*eac0*/  PLOP3.LUT P1, PT, P1, PT, PT, 0x8, 0x80 ;  /* 0x000000000080781c */ /* 0x000fc60000f2e170 */
[----:B------:R-:W-:Y:S01]  /*ead0*/  FMUL.FTZ R192, R119, R192 ;  /* 0x000000c077c07220 */ /* 0x000fe20000410000 */
        /* <DEDUP_REMOVED lines=11> */
.L_x_3647:
        /* <DEDUP_REMOVED lines=13> */
.L_x_3649:
[----:B------:R-:W-:Y:S05]  /*ec60*/  BSYNC.RECONVERGENT B2 ;  /* 0x0000000000027941 */ /* 0x000fea0003800200 */
.L_x_3648:
        /* <DEDUP_REMOVED lines=43> */
.L_x_3646:
[----:B------:R-:W-:Y:S05]  /*ef20*/  BSYNC.RECONVERGENT B1 ;  /* 0x0000000000017941 */ /* 0x000fea0003800200 */
.L_x_3645:
[----:B------:R-:W-:Y:S01]  /*ef30*/  I2FP.F32.U32 R116, R117 ;  /* 0x0000007500747245 */ /* 0x000fe20000201000 */
[----:B------:R-:W-:Y:S01]  /*ef40*/  IMAD.U32 R117, R120, 0x10000, RZ ;  /* 0x0001000078757824 */ /* 0x000fe200078e00ff */
[----:B------:R-:W-:Y:S01]  /*ef50*/  ISETP.NE.AND P2, PT, R119, 0x1, PT ;  /* 0x000000017700780c */ /* 0x000fe20003f45270 */
[----:B------:R-:W-:Y:S01]  /*ef60*/  BSSY.RECONVERGENT B1, `(.L_x_3650) ;  /* 0x000004f000017945 */ /* 0x000fe20003800200 */
[----:B------:R-:W-:Y:S01]  /*ef70*/  LOP3.LUT R168, R168, 0xfffffffd, RZ, 0xc0, !PT ;  /* 0xfffffffda8a87812 */ /* 0x000fe200078ec0ff */
        /* <DEDUP_REMOVED lines=20> */
.L_x_3652:
        /* <DEDUP_REMOVED lines=13> */
.L_x_3654:
[----:B------:R-:W-:Y:S05]  /*f190*/  BSYNC.RECONVERGENT B2 ;  /* 0x0000000000027941 */ /* 0x000fea0003800200 */
.L_x_3653:
        /* <DEDUP_REMOVED lines=43> */
.L_x_3651:
[----:B------:R-:W-:Y:S05]  /*f450*/  BSYNC.RECONVERGENT B1 ;  /* 0x0000000000017941 */ /* 0x000fea0003800200 */
.L_x_3650:
[----:B------:R-:W-:Y:S01]  /*f460*/  I2FP.F32.U32 R116, R117 ;  /* 0x0000007500747245 */ /* 0x000fe20000201000 */
[----:B------:R-:W-:Y:S01]  /*f470*/  IMAD.U32 R119, R97, 0x10000, RZ ;  /* 0x0001000061777824 */ /* 0x000fe200078e00ff */
[C---:B------:R-:W-:Y:S01]  /*f480*/  SHF.L.U32 R117, R121.reuse, 0x10, RZ ;  /* 0x0000001079757819 */ /* 0x040fe200000006ff */
        /* <DEDUP_REMOVED lines=21> */
.L_x_3657:
        /* <DEDUP_REMOVED lines=13> */
.L_x_3659:
[----:B------:R-:W-:Y:S05]  /*f6b0*/  BSYNC.RECONVERGENT B2 ;  /* 0x0000000000027941 */ /* 0x000fea0003800200 */
.L_x_3658:
        /* <DEDUP_REMOVED lines=43> */
.L_x_3656:
[----:B------:R-:W-:Y:S05]  /*f970*/  BSYNC.RECONVERGENT B1 ;  /* 0x0000000000017941 */ /* 0x000fea0003800200 */
.L_x_3655:
[----:B------:R-:W-:Y:S01]  /*f980*/  I2FP.F32.U32 R116, R117 ;  /* 0x0000007500747245 */ /* 0x000fe20000201000 */
[----:B------:R-:W-:Y:S01]  /*f990*/  IMAD.U32 R189, R189, 0x10000, RZ ;  /* 0x00010000bdbd7824 */ /* 0x000fe200078e00ff */
[----:B------:R-:W-:Y:S01]  /*f9a0*/  ISETP.NE.AND P3, PT, R119, 0x1, PT ;  /* 0x000000017700780c */ /* 0x000fe20003f65270 */
[----:B------:R-:W-:Y:S01]  /*f9b0*/  BSSY.RECONVERGENT B1, `(.L_x_3660) ;  /* 0x000004d000017945 */ /* 0x000fe20003800200 */
[----:B------:R-:W-:Y:S02]  /*f9c0*/  HFMA2 R118, -RZ, RZ, 0, 1.1920928955078125e-07 ;  /* 0x00000002ff767431 */ /* 0x000fe400000001ff */
[----:B------:R-:W-:Y:S01]  /*f9d0*/  FFMA.FTZ R116, R116, R177, 1.1641532182693481445e-10 ;  /* 0x2f00000074747423 */ /* 0x000fe200000100b1 */
[----:B------:R-:W-:Y:S01]  /*f9e0*/  FMUL.FTZ R189, R189, R178 ;  /* 0x000000b2bdbd7220 */ /* 0x000fe20000410000 */
[----:B------:R-:W-:-:S03]  /*f9f0*/  IMAD.MOV.U32 R117, RZ, RZ, R170 ;  /* 0x000000ffff757224 */ /* 0x000fc600078e00aa */
        /* <DEDUP_REMOVED lines=15> */
.L_x_3662:
        /* <DEDUP_REMOVED lines=13> */
.L_x_3664:
[----:B------:R-:W-:Y:S05]  /*fbc0*/  BSYNC.RECONVERGENT B2 ;  /* 0x0000000000027941 */ /* 0x000fea0003800200 */
.L_x_3663:
        /* <DEDUP_REMOVED lines=43> */
.L_x_3661:
[----:B------:R-:W-:Y:S05]  /*fe80*/  BSYNC.RECONVERGENT B1 ;  /* 0x0000000000017941 */ /* 0x000fea0003800200 */
.L_x_3660:
        /* <DEDUP_REMOVED lines=24> */
.L_x_3667:
        /* <DEDUP_REMOVED lines=13> */
.L_x_3669:
[----:B------:R-:W-:Y:S05]  /*100e0*/  BSYNC.RECONVERGENT B2 ;  /* 0x0000000000027941 */ /* 0x000fea0003800200 */
.L_x_3668:
        /* <DEDUP_REMOVED lines=43> */
.L_x_3666:
[----:B------:R-:W-:Y:S05]  /*103a0*/  BSYNC.RECONVERGENT B1 ;  /* 0x0000000000017941 */ /* 0x000fea0003800200 */
.L_x_3665:
        /* <DEDUP_REMOVED lines=9> */
[----:B------:R-:W-:-:S04]  /*10440*/  IMAD.U32 R116, R156, 0x10000, RZ ;  /* 0x000100009c747824 */ /* 0x000fc800078e00ff */
        /* <DEDUP_REMOVED lines=13> */
.L_x_3672:
        /* <DEDUP_REMOVED lines=13> */
.L_x_3674:
[----:B------:R-:W-:Y:S05]  /*105f0*/  BSYNC.RECONVERGENT B2 ;  /* 0x0000000000027941 */ /* 0x000fea0003800200 */
.L_x_3673:
        /* <DEDUP_REMOVED lines=43> */
.L_x_3671:
[----:B------:R-:W-:Y:S05]  /*108b0*/  BSYNC.RECONVERGENT B1 ;  /* 0x0000000000017941 */ /* 0x000fea0003800200 */
.L_x_3670:
        /* <DEDUP_REMOVED lines=8> */
[----:B------:R-:W-:Y:S01]  /*10940*/  MOV R199, 0x2 ;  /* 0x0000000200c77802 */ /* 0x000fe20000000f00 */
        /* <DEDUP_REMOVED lines=15> */
.L_x_3677:
        /* <DEDUP_REMOVED lines=15> */
.L_x_3679:
[----:B------:R-:W-:Y:S05]  /*10b30*/  BSYNC.RECONVERGENT B2 ;  /* 0x0000000000027941 */ /* 0x000fea0003800200 */
.L_x_3678:
        /* <DEDUP_REMOVED lines=43> */
.L_x_3676:
[----:B------:R-:W-:Y:S05]  /*10df0*/  BSYNC.RECONVERGENT B1 ;  /* 0x0000000000017941 */ /* 0x000fea0003800200 */
.L_x_3675:
[----:B------:R-:W-:Y:S01]  /*10e00*/  I2FP.F32.U32 R116, R117 ;  /* 0x0000007500747245 */ /* 0x000fe20000201000 */
[----:B------:R-:W-:Y:S01]  /*10e10*/  IMAD.U32 R189, R189, 0x10000, RZ ;  /* 0x00010000bdbd7824 */ /* 0x000fe200078e00ff */
[----:B------:R-:W-:Y:S02]  /*10e20*/  SHF.L.U32 R118, R155, 0x10, RZ ;  /* 0x000000109b767819 */ /* 0x000fe400000006ff */
        /* <DEDUP_REMOVED lines=11> */
.L_x_3639:
        /* <DEDUP_REMOVED lines=27> */
[----:B-1----:R-:W-:Y:S01]  /*11090*/  IMAD.MOV.U32 R119, RZ, RZ, 0x2 ;  /* 0x00000002ff777424 */ /* 0x002fe200078e00ff */
        /* <DEDUP_REMOVED lines=13> */
.L_x_3683:
        /* <DEDUP_REMOVED lines=13> */
.L_x_3685:
[----:B------:R-:W-:Y:S05]  /*11240*/  BSYNC.RECONVERGENT B2 ;  /* 0x0000000000027941 */ /* 0x000fea0003800200 */
.L_x_3684:
        /* <DEDUP_REMOVED lines=41> */
[----:B------:R-:W-:Y:S01]  /*114e0*/  LOP3.LUT R179, R118, UR31, R117, 0x96, !PT ;  /* 0x0000001f76b37c12 */ /* 0x000fe2000f8e9675 */
[----:B------:R-:W-:-:S07]  /*114f0*/  IMAD.MOV.U32 R116, RZ, RZ, R208 ;  /* 0x000000ffff747224 */ /* 0x000fce00078e00d0 */
.L_x_3682:
[----:B------:R-:W-:Y:S05]  /*11500*/  BSYNC.RECONVERGENT B1 ;  /* 0x0000000000017941 */ /* 0x000fea0003800200 */
.L_x_3681:
        /* <DEDUP_REMOVED lines=16> */
[----:B------:R-:W-:Y:S02]  /*11610*/  IMAD.MOV.U32 R118, RZ, RZ, 0x2 ;  /* 0x00000002ff767424 */ /* 0x000fe400078e00ff */
[----:B------:R-:W-:-:S07]  /*11620*/  IMAD.MOV.U32 R117, RZ, RZ, R170 ;  /* 0x000000ffff757224 */ /* 0x000fce00078e00aa */
        /* <DEDUP_REMOVED lines=10> */
.L_x_3688:
        /* <DEDUP_REMOVED lines=13> */
.L_x_3690:
[----:B------:R-:W-:Y:S05]  /*117a0*/  BSYNC.RECONVERGENT B2 ;  /* 0x0000000000027941 */ /* 0x000fea0003800200 */
.L_x_3689:
        /* <DEDUP_REMOVED lines=43> */
.L_x_3687:
[----:B------:R-:W-:Y:S05]  /*11a60*/  BSYNC.RECONVERGENT B1 ;  /* 0x0000000000017941 */ /* 0x000fea0003800200 */
.L_x_3686:
[----:B------:R-:W-:Y:S01]  /*11a70*/  I2FP.F32.U32 R116, R117 ;  /* 0x0000007500747245 */ /* 0x000fe20000201000 */
[----:B------:R-:W-:Y:S01]  /*11a80*/  IMAD.U32 R120, R120, 0x10000, RZ ;  /* 0x0001000078787824 */ /* 0x000fe200078e00ff */
[----:B------:R-:W-:Y:S01]  /*11a90*/  SHF.L.U32 R199, R199, 0x10, RZ ;  /* 0x00000010c7c77819 */ /* 0x000fe200000006ff */
[----:B------:R-:W-:Y:S01]  /*11aa0*/  IMAD.U32 R200, R154, 0x10000, RZ ;  /* 0x000100009ac87824 */ /* 0x000fe200078e00ff */
[----:B------:R-:W-:Y:S01]  /*11ab0*/  ISETP.NE.AND P2, PT, R118, 0x1, PT ;  /* 0x000000017600780c */ /* 0x000fe20003f45270 */
[----:B------:R-:W-:Y:S01]  /*11ac0*/  FFMA.FTZ R116, R116, R177, 1.1641532182693481445e-10 ;  /* 0x2f00000074747423 */ /* 0x000fe200000100b1 */
[----:B------:R-:W-:Y:S01]  /*11ad0*/  LOP3.LUT R168, R168, 0xfffffffd, RZ, 0xc0, !PT ;  /* 0xfffffffda8a87812 */ /* 0x000fe200078ec0ff */
[----:B------:R-:W-:Y:S01]  /*11ae0*/  FMUL.FTZ R199, R199, R178 ;  /* 0x000000b2c7c77220 */ /* 0x000fe20000410000 */
[----:B------:R-:W-:Y:S01]  /*11af0*/  BSSY.RECONVERGENT B1, `(.L_x_3691) ;  /* 0x000004b000017945 */ /* 0x000fe20003800200 */
[----:B------:R-:W-:Y:S01]  /*11b00*/  HFMA2 R119, -RZ, RZ, 0, 1.1920928955078125e-07 ;  /* 0x00000002ff777431 */ /* 0x000fe200000001ff */
[----:B------:R-:W-:Y:S01]  /*11b10*/  FSETP.GTU.FTZ.AND P1, PT, R116, R175, PT ;  /* 0x000000af7400720b */ /* 0x000fe20003f3c000 */
[----:B------:R-:W-:Y:S01]  /*11b20*/  FMUL.FTZ R199, R199, R176 ;  /* 0x000000b0c7c77220 */ /* 0x000fe20000410000 */
[----:B------:R-:W-:-:S04]  /*11b30*/  IMAD.MOV.U32 R117, RZ, RZ, R170 ;  /* 0x000000ffff757224 */ /* 0x000fc800078e00aa */
        /* <DEDUP_REMOVED lines=13> */
.L_x_3693:
        /* <DEDUP_REMOVED lines=13> */
.L_x_3695:
[----:B------:R-:W-:Y:S05]  /*11ce0*/  BSYNC.RECONVERGENT B2 ;  /* 0x0000000000027941 */ /* 0x000fea0003800200 */
.L_x_3694:
        /* <DEDUP_REMOVED lines=43> */
.L_x_3692:
[----:B------:R-:W-:Y:S05]  /*11fa0*/  BSYNC.RECONVERGENT B1 ;  /* 0x0000000000017941 */ /* 0x000fea0003800200 */
.L_x_3691:
        /* <DEDUP_REMOVED lines=11> */
[----:B------:R-:W-:Y:S02]  /*12060*/  SHF.L.U32 R116, R101, 0x10, RZ ;  /* 0x0000001065747819 */ /* 0x000fe400000006ff */
        /* <DEDUP_REMOVED lines=14> */
.L_x_3698:
        /* <DEDUP_REMOVED lines=13> */
.L_x_3700:
[----:B------:R-:W-:Y:S05]  /*12220*/  BSYNC.RECONVERGENT B2 ;  /* 0x0000000000027941 */ /* 0x000fea0003800200 */
.L_x_3699:
        /* <DEDUP_REMOVED lines=43> */
.L_x_3697:
[----:B------:R-:W-:Y:S05]  /*124e0*/  BSYNC.RECONVERGENT B1 ;  /* 0x0000000000017941 */ /* 0x000fea0003800200 */
.L_x_3696:
        /* <DEDUP_REMOVED lines=24> */
.L_x_3703:
        /* <DEDUP_REMOVED lines=13> */
.L_x_3705:
[----:B------:R-:W-:Y:S05]  /*12740*/  BSYNC.RECONVERGENT B2 ;  /* 0x0000000000027941 */ /* 0x000fea0003800200 */
.L_x_3704:
        /* <DEDUP_REMOVED lines=43> */
.L_x_3702:
[----:B------:R-:W-:Y:S05]  /*12a00*/  BSYNC.RECONVERGENT B1 ;  /* 0x0000000000017941 */ /* 0x000fea0003800200 */
.L_x_3701:
        /* <DEDUP_REMOVED lines=8> */
[----:B------:R-:W-:Y:S02]  /*12a90*/  PRMT R122, R114, 0x7632, R122 ;  /* 0x00007632727a7816 */ /* 0x000fe4000000007a */
[----:B------:R-:W-:Y:S01]  /*12aa0*/  FSETP.GTU.FTZ.AND P3, PT, R116, R175, PT ;  /* 0x000000af7400720b */ /* 0x000fe20003f7c000 */
[----:B------:R-:W-:Y:S01]  /*12ab0*/  FMUL.FTZ R117, R117, R176 ;  /* 0x000000b075757220 */ /* 0x000fe20000410000 */
[----:B------:R-:W-:-:S04]  /*12ac0*/  IMAD.U32 R116, R102, 0x10000, RZ ;  /* 0x0001000066747824 */ /* 0x000fc800078e00ff */
        /* <DEDUP_REMOVED lines=14> */
.L_x_3708:
        /* <DEDUP_REMOVED lines=13> */
.L_x_3710:
[----:B------:R-:W-:Y:S05]  /*12c80*/  BSYNC.RECONVERGENT B2 ;  /* 0x0000000000027941 */ /* 0x000fea0003800200 */
.L_x_3709:
        /* <DEDUP_REMOVED lines=43> */
.L_x_3707:
[----:B------:R-:W-:Y:S05]  /*12f40*/  BSYNC.RECONVERGENT B1 ;  /* 0x0000000000017941 */ /* 0x000fea0003800200 */
.L_x_3706:
        /* <DEDUP_REMOVED lines=8> */
[----:B------:R-:W-:Y:S01]  /*12fd0*/  IMAD.MOV.U32 R119, RZ, RZ, 0x2 ;  /* 0x00000002ff777424 */ /* 0x000fe200078e00ff */
[----:B------:R-:W-:Y:S01]  /*12fe0*/  MOV R117, R170 ;  /* 0x000000aa00757202 */ /* 0x000fe20000000f00 */
[----:B------:R-:W-:Y:S01]  /*12ff0*/  FMUL.FTZ R199, R199, R176 ;  /* 0x000000b0c7c77220 */ /* 0x000fe20000410000 */
[----:B------:R-:W-:-:S04]  /*13000*/  FSETP.GTU.FTZ.AND P4, PT, R116, R175, PT ;  /* 0x000000af7400720b */ /* 0x000fc80003f9c000 */
        /* <DEDUP_REMOVED lines=12> */
.L_x_3713:
        /* <DEDUP_REMOVED lines=13> */
.L_x_3715:
[----:B------:R-:W-:Y:S05]  /*131a0*/  BSYNC.RECONVERGENT B2 ;  /* 0x0000000000027941 */ /* 0x000fea0003800200 */
.L_x_3714:
        /* <DEDUP_REMOVED lines=43> */
.L_x_3712:
[----:B------:R-:W-:Y:S05]  /*13460*/  BSYNC.RECONVERGENT B1 ;  /* 0x0000000000017941 */ /* 0x000fea0003800200 */
.L_x_3711:
        /* <DEDUP_REMOVED lines=26> */
.L_x_3718:
        /* <DEDUP_REMOVED lines=15> */
.L_x_3720:
[----:B------:R-:W-:Y:S05]  /*13700*/  BSYNC.RECONVERGENT B2 ;  /* 0x0000000000027941 */ /* 0x000fea0003800200 */
.L_x_3719:
        /* <DEDUP_REMOVED lines=43> */
.L_x_3717:
[----:B------:R-:W-:Y:S05]  /*139c0*/  BSYNC.RECONVERGENT B1 ;  /* 0x0000000000017941 */ /* 0x000fea0003800200 */
.L_x_3716:
        /* <DEDUP_REMOVED lines=16> */
.L_x_3680:
        /* <DEDUP_REMOVED lines=16> */
.L_x_3724:
        /* <DEDUP_REMOVED lines=13> */
.L_x_3726:
[----:B------:R-:W-:Y:S05]  /*13ca0*/  BSYNC.RECONVERGENT B2 ;  /* 0x0000000000027941 */ /* 0x000fea0003800200 */
.L_x_3725:
        /* <DEDUP_REMOVED lines=43> */
.L_x_3723:
[----:B------:R-:W-:Y:S05]  /*13f60*/  BSYNC.RECONVERGENT B1 ;  /* 0x0000000000017941 */ /* 0x000fea0003800200 */
.L_x_3722:
        /* <DEDUP_REMOVED lines=11> */
[----:B------:R-:W-:Y:S02]  /*14020*/  SHF.L.U32 R116, R100, 0x10, RZ ;  /* 0x0000001064747819 */ /* 0x000fe400000006ff */
[----:B------:R-:W-:Y:S01]  /*14030*/  FSEL R201, R117, RZ, !P1 ;  /* 0x000000ff75c97208 */ /* 0x000fe20004800000 */
[----:B------:R-:W-:Y:S01]  /*14040*/  IMAD.MOV.U32 R117, RZ, RZ, R170 ;  /* 0x000000ffff757224 */ /* 0x000fe200078e00aa */
[----:B------:R-:W-:-:S03]  /*14050*/  PLOP3.LUT P1, PT, P1, PT, PT, 0x8, 0x80 ;  /* 0x000000000080781c */ /* 0x000fc60000f2e170 */
[----:B------:R-:W-:-:S10]  /*14060*/  FMUL.FTZ R201, R116, R201 ;  /* 0x000000c974c97220 */ /* 0x000fd40000410000 */
        /* <DEDUP_REMOVED lines=10> */
.L_x_3729:
        /* <DEDUP_REMOVED lines=13> */
.L_x_3731:
[----:B------:R-:W-:Y:S05]  /*141e0*/  BSYNC.RECONVERGENT B2 ;  /* 0x0000000000027941 */ /* 0x000fea0003800200 */
.L_x_3730:
        /* <DEDUP_REMOVED lines=43> */
.L_x_3728:
[----:B------:R-:W-:Y:S05]  /*144a0*/  BSYNC.RECONVERGENT B1 ;  /* 0x0000000000017941 */ /* 0x000fea0003800200 */
.L_x_3727:
        /* <DEDUP_REMOVED lines=25> */
.L_x_3734:
        /* <DEDUP_REMOVED lines=13> */
.L_x_3736:
[----:B------:R-:W-:Y:S05]  /*14710*/  BSYNC.RECONVERGENT B2 ;  /* 0x0000000000027941 */ /* 0x000fea0003800200 */
.L_x_3735:
        /* <DEDUP_REMOVED lines=43> */
.L_x_3733:
[----:B------:R-:W-:Y:S05]  /*149d0*/  BSYNC.RECONVERGENT B1 ;  /* 0x0000000000017941 */ /* 0x000fea0003800200 */
.L_x_3732:
        /* <DEDUP_REMOVED lines=10> */
[----:B------:R-:W-:-:S03]  /*14a80*/  IMAD.U32 R116, R101, 0x10000, RZ ;  /* 0x0001000065747824 */ /* 0x000fc600078e00ff */
        /* <DEDUP_REMOVED lines=13> */
.L_x_3739:
        /* <DEDUP_REMOVED lines=13> */
.L_x_3741:
[----:B------:R-:W-:Y:S05]  /*14c30*/  BSYNC.RECONVERGENT B2 ;  /* 0x0000000000027941 */ /* 0x000fea0003800200 */
.L_x_3740:
        /* <DEDUP_REMOVED lines=43> */
.L_x_3738:
[----:B------:R-:W-:Y:S05]  /*14ef0*/  BSYNC.RECONVERGENT B1 ;  /* 0x0000000000017941 */ /* 0x000fea0003800200 */
.L_x_3737:
        /* <DEDUP_REMOVED lines=23> */
.L_x_3744:
        /* <DEDUP_REMOVED lines=13> */
.L_x_3746:
[----:B------:R-:W-:Y:S05]  /*15140*/  BSYNC.RECONVERGENT B2 ;  /* 0x0000000000027941 */ /* 0x000fea0003800200 */
.L_x_3745:
        /* <DEDUP_REMOVED lines=43> */
.L_x_3743:
[----:B------:R-:W-:Y:S05]  /*15400*/  BSYNC.RECONVERGENT B1 ;  /* 0x0000000000017941 */ /* 0x000fea0003800200 */
.L_x_3742:
        /* <DEDUP_REMOVED lines=10> */
[----:B------:R-:W-:-:S04]  /*154b0*/  IMAD.U32 R116, R102, 0x10000, RZ ;  /* 0x0001000066747824 */ /* 0x000fc800078e00ff */
[----:B------:R-:W-:Y:S02]  /*154c0*/  FSEL R205, R117, RZ, !P3 ;  /* 0x000000ff75cd7208 */ /* 0x000fe40005800000 */
[----:B------:R-:W-:Y:S02]  /*154d0*/  PLOP3.LUT P3, PT, P3, PT, PT, 0x8, 0x80 ;  /* 0x000000000080781c */ /* 0x000fe40001f6e170 */
[----:B------:R-:W-:Y:S01]  /*154e0*/  MOV R117, R170 ;  /* 0x000000aa00757202 */ /* 0x000fe20000000f00 */
        /* <DEDUP_REMOVED lines=10> */
.L_x_3749:
        /* <DEDUP_REMOVED lines=13> */
.L_x_3751:
[----:B------:R-:W-:Y:S05]  /*15660*/  BSYNC.RECONVERGENT B2 ;  /* 0x0000000000027941 */ /* 0x000fea0003800200 */
.L_x_3750:
        /* <DEDUP_REMOVED lines=43> */
.L_x_3748:
[----:B------:R-:W-:Y:S05]  /*15920*/  BSYNC.RECONVERGENT B1 ;  /* 0x0000000000017941 */ /* 0x000fea0003800200 */
.L_x_3747:
        /* <DEDUP_REMOVED lines=23> */
.L_x_3754:
        /* <DEDUP_REMOVED lines=13> */
.L_x_3756:
[----:B------:R-:W-:Y:S05]  /*15b70*/  BSYNC.RECONVERGENT B2 ;  /* 0x0000000000027941 */ /* 0x000fea0003800200 */
.L_x_3755:
        /* <DEDUP_REMOVED lines=43> */
.L_x_3753:
[----:B------:R-:W-:Y:S05]  /*15e30*/  BSYNC.RECONVERGENT B1 ;  /* 0x0000000000017941 */ /* 0x000fea0003800200 */
.L_x_3752:
        /* <DEDUP_REMOVED lines=24> */
.L_x_3759:
        /* <DEDUP_REMOVED lines=15> */
.L_x_3761:
[----:B------:R-:W-:Y:S05]  /*160b0*/  BSYNC.RECONVERGENT B2 ;  /* 0x0000000000027941 */ /* 0x000fea0003800200 */
.L_x_3760:
        /* <DEDUP_REMOVED lines=43> */
.L_x_3758:
[----:B------:R-:W-:Y:S05]  /*16370*/  BSYNC.RECONVERGENT B1 ;  /* 0x0000000000017941 */ /* 0x000fea0003800200 */
.L_x_3757:
[----:B------:R-:W-:Y:S01]  /*16380*/  I2FP.F32.U32 R116, R117 ;  /* 0x0000007500747245 */ /* 0x000fe20000201000 */
[----:B------:R-:W-:Y:S01]  /*16390*/  IMAD.U32 R206, R151, 0x10000, RZ ;  /* 0x0001000097ce7824 */ /* 0x000fe200078e00ff */
[----:B------:R-:W-:Y:S02]  /*163a0*/  SHF.L.U32 R199, R199, 0x10, RZ ;  /* 0x00000010c7c77819 */ /* 0x000fe400000006ff */
[----:B------:R-:W-:Y:S01]  /*163b0*/  F2FP.BF16.F32.PACK_AB R118, R204, R205 ;  /* 0x000000cdcc76723e */ /* 0x000fe200000010ff */
[----:B------:R-:W-:Y:S01]  /*163c0*/  FFMA.FTZ R116, R116, R177, 1.1641532182693481445e-10 ;  /* 0x2f00000074747423 */ /* 0x000fe200000100b1 */
[----:B------:R-:W-:Y:S01]  /*163d0*/  F2FP.BF16.F32.PACK_AB R117, R202, R203 ;  /* 0x000000cbca75723e */ /* 0x000fe200000010ff */
[----:B------:R-:W-:-:S03]  /*163e0*/  FMUL.FTZ R199, R199, R178 ;  /* 0x000000b2c7c77220 */ /* 0x000fc60000410000 */
[----:B------:R-:W-:Y:S01]  /*163f0*/  FSETP.GTU.FTZ.AND P6, PT, R116, R175, PT ;  /* 0x000000af7400720b */ /* 0x000fe20003fdc000 */
[----:B------:R-:W-:Y:S01]  /*16400*/  FMUL.FTZ R199, R199, R176 ;  /* 0x000000b0c7c77220 */ /* 0x000fe20000410000 */
[----:B------:R-:W-:-:S04]  /*16410*/  F2FP.BF16.F32.PACK_AB R116, R200, R201 ;  /* 0x000000c9c874723e */ /* 0x000fc800000010ff */
[----:B------:R-:W-:Y:S02]  /*16420*/  FSEL R199, R199, RZ, !P6 ;  /* 0x000000ffc7c77208 */ /* 0x000fe40007000000 */
[----:B------:R-:W-:-:S03]  /*16430*/  PLOP3.LUT P6, PT, P6, PT, PT, 0x8, 0x80 ;  /* 0x000000000080781c */ /* 0x000fc600037ce170 */
[----:B------:R-:W-:-:S05]  /*16440*/  FMUL.FTZ R206, R206, R199 ;  /* 0x000000c7cece7220 */ /* 0x000fca0000410000 */
[----:B------:R-:W-:-:S07]  /*16450*/  F2FP.BF16.F32.PACK_AB R119, R206, R207 ;  /* 0x000000cfce77723e */ /* 0x000fce00000010ff */
.L_x_3721:
        /* <DEDUP_REMOVED lines=41> */
.L_x_3765:
        /* <DEDUP_REMOVED lines=13> */
.L_x_3767:
[----:B------:R-:W-:Y:S05]  /*167c0*/  BSYNC.RECONVERGENT B2 ;  /* 0x0000000000027941 */ /* 0x000fea0003800200 */
.L_x_3766:
        /* <DEDUP_REMOVED lines=42> */
.L_x_3764:
[----:B------:R-:W-:Y:S05]  /*16a70*/  BSYNC.RECONVERGENT B1 ;  /* 0x0000000000017941 */ /* 0x000fea0003800200 */
.L_x_3763:
        /* <DEDUP_REMOVED lines=28> */
.L_x_3770:
        /* <DEDUP_REMOVED lines=13> */
.L_x_3772:
[----:B------:R-:W-:Y:S05]  /*16d10*/  BSYNC.RECONVERGENT B2 ;  /* 0x0000000000027941 */ /* 0x000fea0003800200 */
.L_x_3771:
        /* <DEDUP_REMOVED lines=43> */
.L_x_3769:
[----:B------:R-:W-:Y:S05]  /*16fd0*/  BSYNC.RECONVERGENT B1 ;  /* 0x0000000000017941 */ /* 0x000fea0003800200 */
.L_x_3768:
        /* <DEDUP_REMOVED lines=11> */
[----:B------:R-:W-:-:S05]  /*17090*/  FMUL.FTZ R117, R117, R176 ;  /* 0x000000b075757220 */ /* 0x000fca0000410000 */
        /* <DEDUP_REMOVED lines=14> */
.L_x_3775:
        /* <DEDUP_REMOVED lines=13> */
.L_x_3777:
[----:B------:R-:W-:Y:S05]  /*17250*/  BSYNC.RECONVERGENT B2 ;  /* 0x0000000000027941 */ /* 0x000fea0003800200 */
.L_x_3776:
        /* <DEDUP_REMOVED lines=43> */
.L_x_3774:
[----:B------:R-:W-:Y:S05]  /*17510*/  BSYNC.RECONVERGENT B1 ;  /* 0x0000000000017941 */ /* 0x000fea0003800200 */
.L_x_3773:
        /* <DEDUP_REMOVED lines=25> */
.L_x_3780:
        /* <DEDUP_REMOVED lines=13> */
.L_x_3782:
[----:B------:R-:W-:Y:S05]  /*17780*/  BSYNC.RECONVERGENT B2 ;  /* 0x0000000000027941 */ /* 0x000fea0003800200 */
.L_x_3781:
        /* <DEDUP_REMOVED lines=43> */
.L_x_3779:
[----:B------:R-:W-:Y:S05]  /*17a40*/  BSYNC.RECONVERGENT B1 ;  /* 0x0000000000017941 */ /* 0x000fea0003800200 */
.L_x_3778:
[----:B------:R-:W-:Y:S01]  /*17a50*/  I2FP.F32.U32 R116, R117 ;  /* 0x0000007500747245 */ /* 0x000fe20000201000 */
[----:B------:R-:W-:Y:S01]  /*17a60*/  IMAD.U32 R117, R190, 0x10000, RZ ;  /* 0x00010000be757824 */ /* 0x000fe200078e00ff */
[----:B------:R-:W-:Y:S01]  /*17a70*/  ISETP.NE.AND P3, PT, R119, 0x1, PT ;  /* 0x000000017700780c */ /* 0x000fe20003f65270 */
[----:B------:R-:W-:Y:S01]  /*17a80*/  BSSY.RECONVERGENT B1, `(.L_x_3783) ;  /* 0x000004f000017945 */ /* 0x000fe20003800200 */
[----:B------:R-:W-:Y:S01]  /*17a90*/  PRMT R118, R113, 0x7632, R118 ;  /* 0x0000763271767816 */ /* 0x000fe20000000076 */
[----:B------:R-:W-:Y:S01]  /*17aa0*/  FFMA.FTZ R116, R116, R177, 1.1641532182693481445e-10 ;  /* 0x2f00000074747423 */ /* 0x000fe200000100b1 */
[----:B------:R-:W-:Y:S02]  /*17ab0*/  FMUL.FTZ R117, R117, R178 ;  /* 0x000000b275757220 */ /* 0x000fe40000410000 */
[----:B------:R-:W-:Y:S02]  /*17ac0*/  SHF.L.U32 R118, R118, 0x10, RZ ;  /* 0x0000001076767819 */ /* 0x000fe400000006ff */
[----:B------:R-:W-:Y:S01]  /*17ad0*/  FMUL.FTZ R117, R117, R176 ;  /* 0x000000b075757220 */ /* 0x000fe20000410000 */
[----:B------:R-:W-:Y:S01]  /*17ae0*/  FSETP.GTU.FTZ.AND P2, PT, R116, R175, PT ;  /* 0x000000af7400720b */ /* 0x000fe20003f5c000 */
[----:B------:R-:W-:-:S03]  /*17af0*/  IMAD.U32 R116, R149, 0x10000, RZ ;  /* 0x0001000095747824 */ /* 0x000fc600078e00ff */
        /* <DEDUP_REMOVED lines=14> */
.L_x_3785:
        /* <DEDUP_REMOVED lines=13> */
.L_x_3787:
[----:B------:R-:W-:Y:S05]  /*17cb0*/  BSYNC.RECONVERGENT B2 ;  /* 0x0000000000027941 */ /* 0x000fea0003800200 */
.L_x_3786:
        /* <DEDUP_REMOVED lines=43> */
.L_x_3784:
[----:B------:R-:W-:Y:S05]  /*17f70*/  BSYNC.RECONVERGENT B1 ;  /* 0x0000000000017941 */ /* 0x000fea0003800200 */
.L_x_3783:
        /* <DEDUP_REMOVED lines=25> */
.L_x_3790:
        /* <DEDUP_REMOVED lines=13> */
.L_x_3792:
[----:B------:R-:W-:Y:S05]  /*181e0*/  BSYNC.RECONVERGENT B2 ;  /* 0x0000000000027941 */ /* 0x000fea0003800200 */
.L_x_3791:
        /* <DEDUP_REMOVED lines=43> */
.L_x_3789:
[----:B------:R-:W-:Y:S05]  /*184a0*/  BSYNC.RECONVERGENT B1 ;  /* 0x0000000000017941 */ /* 0x000fea0003800200 */
.L_x_3788:
[----:B------:R-:W-:Y:S01]  /*184b0*/  I2FP.F32.U32 R116, R117 ;  /* 0x0000007500747245 */ /* 0x000fe20000201000 */
[----:B------:R-:W-:Y:S01]  /*184c0*/  IMAD.U32 R117, R122, 0x10000, RZ ;  /* 0x000100007a757824 */ /* 0x000fe200078e00ff */
[----:B------:R-:W-:Y:S01]  /*184d0*/  ISETP.NE.AND P5, PT, R119, 0x1, PT ;  /* 0x000000017700780c */ /* 0x000fe20003fa5270 */
[----:B------:R-:W-:Y:S01]  /*184e0*/  BSSY.RECONVERGENT B1, `(.L_x_3793) ;  /* 0x000004f000017945 */ /* 0x000fe20003800200 */
[----:B------:R-:W-:Y:S01]  /*184f0*/  PRMT R118, R114, 0x7632, R118 ;  /* 0x0000763272767816 */ /* 0x000fe20000000076 */
[----:B------:R-:W-:Y:S01]  /*18500*/  FFMA.FTZ R116, R116, R177, 1.1641532182693481445e-10 ;  /* 0x2f00000074747423 */ /* 0x000fe200000100b1 */
[----:B------:R-:W-:Y:S01]  /*18510*/  FMUL.FTZ R117, R117, R178 ;  /* 0x000000b275757220 */ /* 0x000fe20000410000 */
[----:B------:R-:W-:Y:S02]  /*18520*/  IMAD.MOV.U32 R120, RZ, RZ, 0x2 ;  /* 0x00000002ff787424 */ /* 0x000fe400078e00ff */
[----:B------:R-:W-:Y:S02]  /*18530*/  IMAD.U32 R118, R118, 0x10000, RZ ;  /* 0x0001000076767824 */ /* 0x000fe400078e00ff */
[----:B------:R-:W-:Y:S01]  /*18540*/  FMUL.FTZ R117, R117, R176 ;  /* 0x000000b075757220 */ /* 0x000fe20000410000 */
[----:B------:R-:W-:-:S02]  /*18550*/  FSETP.GTU.FTZ.AND P4, PT, R116, R175, PT ;  /* 0x000000af7400720b */ /* 0x000fc40003f9c000 */
[----:B------:R-:W-:Y:S02]  /*18560*/  SHF.L.U32 R116, R148, 0x10, RZ ;  /* 0x0000001094747819 */ /* 0x000fe400000006ff */
        /* <DEDUP_REMOVED lines=13> */
.L_x_3795:
        /* <DEDUP_REMOVED lines=13> */
.L_x_3797:
[----:B------:R-:W-:Y:S05]  /*18710*/  BSYNC.RECONVERGENT B2 ;  /* 0x0000000000027941 */ /* 0x000fea0003800200 */
.L_x_3796:
        /* <DEDUP_REMOVED lines=43> */
.L_x_3794:
[----:B------:R-:W-:Y:S05]  /*189d0*/  BSYNC.RECONVERGENT B1 ;  /* 0x0000000000017941 */ /* 0x000fea0003800200 */
.L_x_3793:
        /* <DEDUP_REMOVED lines=25> */
.L_x_3800:
        /* <DEDUP_REMOVED lines=15> */
.L_x_3802:
[----:B------:R-:W-:Y:S05]  /*18c60*/  BSYNC.RECONVERGENT B2 ;  /* 0x0000000000027941 */ /* 0x000fea0003800200 */
.L_x_3801:
        /* <DEDUP_REMOVED lines=43> */
.L_x_3799:
[----:B------:R-:W-:Y:S05]  /*18f20*/  BSYNC.RECONVERGENT B1 ;  /* 0x0000000000017941 */ /* 0x000fea0003800200 */
.L_x_3798:
[----:B------:R-:W-:Y:S01]  /*18f30*/  I2FP.F32.U32 R116, R117 ;  /* 0x0000007500747245 */ /* 0x000fe20000201000 */
[----:B------:R-:W-:Y:S01]  /*18f40*/  IMAD.U32 R118, R147, 0x10000, RZ ;  /* 0x0001000093767824 */ /* 0x000fe200078e00ff */
[----:B------:R-:W-:Y:S02]  /*18f50*/  SHF.L.U32 R117, R190, 0x10, RZ ;  /* 0x00000010be757819 */ /* 0x000fe400000006ff */
[----:B------:R-:W-:Y:S01]  /*18f60*/  PRMT R119, R115, 0x7632, R119 ;  /* 0x0000763273777816 */ /* 0x000fe20000000077 */
[----:B------:R-:W-:Y:S02]  /*18f70*/  FFMA.FTZ R116, R116, R177, 1.1641532182693481445e-10 ;  /* 0x2f00000074747423 */ /* 0x000fe400000100b1 */
[----:B------:R-:W-:Y:S02]  /*18f80*/  FMUL.FTZ R117, R117, R178 ;  /* 0x000000b275757220 */ /* 0x000fe40000410000 */
[----:B------:R-:W-:Y:S01]  /*18f90*/  IMAD.U32 R120, R119, 0x10000, RZ ;  /* 0x0001000077787824 */ /* 0x000fe200078e00ff */
        /* <DEDUP_REMOVED lines=10> */
.L_x_3762:
        /* <DEDUP_REMOVED lines=16> */
.L_x_3806:
        /* <DEDUP_REMOVED lines=13> */
.L_x_3808:
[----:B------:R-:W-:Y:S05]  /*19210*/  BSYNC.RECONVERGENT B2 ;  /* 0x0000000000027941 */ /* 0x000fea0003800200 */
.L_x_3807:
        /* <DEDUP_REMOVED lines=42> */
.L_x_3805:
[----:B------:R-:W-:Y:S05]  /*194c0*/  BSYNC.RECONVERGENT B1 ;  /* 0x0000000000017941 */ /* 0x000fea0003800200 */
.L_x_3804:
        /* <DEDUP_REMOVED lines=26> */
.L_x_3811:
        /* <DEDUP_REMOVED lines=13> */
.L_x_3813:
[----:B------:R-:W-:Y:S05]  /*19740*/  BSYNC.RECONVERGENT B2 ;  /* 0x0000000000027941 */ /* 0x000fea0003800200 */
.L_x_3812:
        /* <DEDUP_REMOVED lines=43> */
.L_x_3810:
[----:B------:R-:W-:Y:S05]  /*19a00*/  BSYNC.RECONVERGENT B1 ;  /* 0x0000000000017941 */ /* 0x000fea0003800200 */
.L_x_3809:
        /* <DEDUP_REMOVED lines=10> */
[----:B------:R-:W-:-:S04]  /*19ab0*/  FSETP.GTU.FTZ.AND P1, PT, R116, R175, PT ;  /* 0x000000af7400720b */ /* 0x000fc80003f3c000 */
        /* <DEDUP_REMOVED lines=14> */
.L_x_3816:
        /* <DEDUP_REMOVED lines=13> */
.L_x_3818:
[----:B------:R-:W-:Y:S05]  /*19c70*/  BSYNC.RECONVERGENT B2 ;  /* 0x0000000000027941 */ /* 0x000fea0003800200 */
.L_x_3817:
        /* <DEDUP_REMOVED lines=43> */
.L_x_3815:
[----:B------:R-:W-:Y:S05]  /*19f30*/  BSYNC.RECONVERGENT B1 ;  /* 0x0000000000017941 */ /* 0x000fea0003800200 */
.L_x_3814:
        /* <DEDUP_REMOVED lines=24> */
.L_x_3821:
        /* <DEDUP_REMOVED lines=13> */
.L_x_3823:
[----:B------:R-:W-:Y:S05]  /*1a190*/  BSYNC.RECONVERGENT B2 ;  /* 0x0000000000027941 */ /* 0x000fea0003800200 */
.L_x_3822:
        /* <DEDUP_REMOVED lines=43> */
.L_x_3820:
[----:B------:R-:W-:Y:S05]  /*1a450*/  BSYNC.RECONVERGENT B1 ;  /* 0x0000000000017941 */ /* 0x000fea0003800200 */
.L_x_3819:
        /* <DEDUP_REMOVED lines=23> */
.L_x_3826:
        /* <DEDUP_REMOVED lines=13> */
.L_x_3828:
[----:B------:R-:W-:Y:S05]  /*1a6a0*/  BSYNC.RECONVERGENT B2 ;  /* 0x0000000000027941 */ /* 0x000fea0003800200 */
.L_x_3827:
        /* <DEDUP_REMOVED lines=43> */
.L_x_3825:
[----:B------:R-:W-:Y:S05]  /*1a960*/  BSYNC.RECONVERGENT B1 ;  /* 0x0000000000017941 */ /* 0x000fea0003800200 */
.L_x_3824:
        /* <DEDUP_REMOVED lines=24> */
.L_x_3831:
        /* <DEDUP_REMOVED lines=13> */
.L_x_3833:
[----:B------:R-:W-:Y:S05]  /*1abc0*/  BSYNC.RECONVERGENT B2 ;  /* 0x0000000000027941 */ /* 0x000fea0003800200 */
.L_x_3832:
        /* <DEDUP_REMOVED lines=43> */
.L_x_3830:
[----:B------:R-:W-:Y:S05]  /*1ae80*/  BSYNC.RECONVERGENT B1 ;  /* 0x0000000000017941 */ /* 0x000fea0003800200 */
.L_x_3829:
[----:B------:R-:W-:Y:S01]  /*1ae90*/  I2FP.F32.U32 R116, R117 ;  /* 0x0000007500747245 */ /* 0x000fe20000201000 */
[----:B------:R-:W-:Y:S01]  /*1aea0*/  BSSY.RECONVERGENT B1, `(.L_x_3834) ;  /* 0x000004f000017945 */ /* 0x000fe20003800200 */
[----:B------:R-:W-:Y:S01]  /*1aeb0*/  SHF.L.U32 R117, R122, 0x10, RZ ;  /* 0x000000107a757819 */ /* 0x000fe200000006ff */
[----:B------:R-:W-:Y:S01]  /*1aec0*/  HFMA2 R118, -RZ, RZ, 0, 1.1920928955078125e-07 ;  /* 0x00000002ff767431 */ /* 0x000fe200000001ff */
        /* <DEDUP_REMOVED lines=19> */
.L_x_3836:
        /* <DEDUP_REMOVED lines=13> */
.L_x_3838:
[----:B------:R-:W-:Y:S05]  /*1b0d0*/  BSYNC.RECONVERGENT B2 ;  /* 0x0000000000027941 */ /* 0x000fea0003800200 */
.L_x_3837:
        /* <DEDUP_REMOVED lines=43> */
.L_x_3835:
[----:B------:R-:W-:Y:S05]  /*1b390*/  BSYNC.RECONVERGENT B1 ;  /* 0x0000000000017941 */ /* 0x000fea0003800200 */
.L_x_3834:
        /* <DEDUP_REMOVED lines=24> */
.L_x_3841:
        /* <DEDUP_REMOVED lines=15> */
.L_x_3843:
[----:B------:R-:W-:Y:S05]  /*1b610*/  BSYNC.RECONVERGENT B2 ;  /* 0x0000000000027941 */ /* 0x000fea0003800200 */
.L_x_3842:
        /* <DEDUP_REMOVED lines=43> */
.L_x_3840:
[----:B------:R-:W-:Y:S05]  /*1b8d0*/  BSYNC.RECONVERGENT B1 ;  /* 0x0000000000017941 */ /* 0x000fea0003800200 */
.L_x_3839:
[----:B------:R-:W-:Y:S01]  /*1b8e0*/  I2FP.F32.U32 R116, R117 ;  /* 0x0000007500747245 */ /* 0x000fe20000201000 */
[----:B------:R-:W-:Y:S01]  /*1b8f0*/  IMAD.U32 R118, R147, 0x10000, RZ ;  /* 0x0001000093767824 */ /* 0x000fe200078e00ff */
[----:B------:R-:W-:-:S03]  /*1b900*/  SHF.L.U32 R117, R190, 0x10, RZ ;  /* 0x00000010be757819 */ /* 0x000fc600000006ff */
        /* <DEDUP_REMOVED lines=8> */
[----:B------:R-:W-:Y:S02]  /*1b990*/  F2FP.BF16.F32.PACK_AB R118, R213, R214 ;  /* 0x000000d6d576723e */ /* 0x000fe400000010ff */
[----:B------:R-:W-:Y:S02]  /*1b9a0*/  F2FP.BF16.F32.PACK_AB R117, R211, R212 ;  /* 0x000000d4d375723e */ /* 0x000fe400000010ff */
[----:B------:R-:W-:-:S07]  /*1b9b0*/  F2FP.BF16.F32.PACK_AB R119, R215, R216 ;  /* 0x000000d8d777723e */ /* 0x000fce00000010ff */
.L_x_3803:
[----:B------:R-:W0:Y:S01]  /*1b9c0*/  @P0 LDC.64 R120, c[0x0][0x3a0] ;  /* 0x0000e800ff780b82 */ /* 0x000e220000000a00 */
[----:B------:R-:W-:Y:S01]  /*1b9d0*/  SEL R220, RZ, 0x10000, !P5 ;  /* 0x00010000ffdc7807 */ /* 0x000fe20006800000 */
[C---:B------:R-:W-:Y:S01]  /*1b9e0*/  IMAD.WIDE.U32 R224, R199.reuse, 0x10, R124 ;  /* 0x00000010c7e07825 */ /* 0x040fe200078e007c */
[----:B------:R-:W-:Y:S02]  /*1b9f0*/  LOP3.LUT P5, RZ, R168, 0x2, RZ, 0xc0, !PT ;  /* 0x00000002a8ff7812 */ /* 0x000fe400078ac0ff */
[----:B------:R-:W-:Y:S01]  /*1ba00*/  SEL R209, RZ, 0x1000000, !P6 ;  /* 0x01000000ffd17807 */ /* 0x000fe20007000000 */
[----:B------:R-:W-:Y:S01]  /*1ba10*/  IMAD.WIDE.U32 R222, R199, 0x8, R126 ;  /* 0x00000008c7de7825 */ /* 0x000fe200078e007e */
[----:B------:R-:W-:Y:S01]  /*1ba20*/  SEL R221, RZ, 0x100, !P4 ;  /* 0x00000100ffdd7807 */ /* 0x000fe20006000000 */
[----:B------:R1:W-:Y:S01]  /*1ba30*/  STG.E.128 desc[UR8][R224.64], R116 ;  /* 0x00000074e0007986 */ /* 0x0003e2000c101d08 */
[----:B------:R-:W-:Y:S02]  /*1ba40*/  SEL R190, RZ, 0x1000000, !P2 ;  /* 0x01000000ffbe7807 */ /* 0x000fe40005000000 */
[----:B------:R-:W-:-:S02]  /*1ba50*/  SEL R123, RZ, 0x10000, !P1 ;  /* 0x00010000ff7b7807 */ /* 0x000fc40004800000 */
[----:B------:R-:W-:Y:S02]  /*1ba60*/  SEL R122, RZ, 0x100, !P5 ;  /* 0x00000100ff7a7807 */ /* 0x000fe40006800000 */
[----:B------:R-:W-:Y:S02]  /*1ba70*/  LOP3.LUT P6, RZ, R168, 0x4, RZ, 0xc0, !PT ;  /* 0x00000004a8ff7812 */ /* 0x000fe400078cc0ff */
[----:B------:R-:W-:Y:S02]  /*1ba80*/  LOP3.LUT R221, R221, R209, R220, 0xfe, !PT ;  /* 0x000000d1dddd7212 */ /* 0x000fe400078efedc */
[----:B------:R-:W-:Y:S02]  /*1ba90*/  IADD3 R209, PT, PT, R133, 0xa0, RZ ;  /* 0x000000a085d17810 */ /* 0x000fe40007ffe0ff */
[----:B------:R-:W-:Y:S02]  /*1baa0*/  SEL R220, RZ, 0x1, !P3 ;  /* 0x00000001ffdc7807 */ /* 0x000fe40005800000 */
[----:B------:R-:W-:Y:S01]  /*1bab0*/  LOP3.LUT R122, R122, R190, R123, 0xfe, !PT ;  /* 0x000000be7a7a7212 */ /* 0x000fe200078efe7b */
[----:B0-----:R-:W-:Y:S01]  /*1bac0*/  @P0 IMAD.WIDE.U32 R226, R209, 0x10, R120 ;  /* 0x00000010d1e20825 */ /* 0x001fe200078e0078 */
[----:B------:R-:W-:-:S02]  /*1bad0*/  SEL R123, RZ, 0x1, !P6 ;  /* 0x00000001ff7b7807 */ /* 0x000fc40007000000 */
[----:B------:R-:W-:Y:S01]  /*1bae0*/  LOP3.LUT R221, R221, R220, RZ, 0xfc, !PT ;  /* 0x000000dcdddd7212 */ /* 0x000fe200078efcff */
[----:B------:R-:W-:Y:S01]  /*1baf0*/  IMAD.WIDE.U32 R120, R209, 0x10, R128 ;  /* 0x00000010d1787825 */ /* 0x000fe200078e0080 */
[----:B------:R-:W-:-:S05]  /*1bb00*/  LOP3.LUT R220, R122, R123, RZ, 0xfc, !PT ;  /* 0x0000007b7adc7212 */ /* 0x000fca00078efcff */
        /* <DEDUP_REMOVED lines=20> */
.L_x_3847:
        /* <DEDUP_REMOVED lines=13> */
.L_x_3849:
[----:B------:R-:W-:Y:S05]  /*1bd20*/  BSYNC.RECONVERGENT B2 ;  /* 0x0000000000027941 */ /* 0x000fea0003800200 */
.L_x_3848:
        /* <DEDUP_REMOVED lines=40> */
[----:B------:R-:W-:Y:S01]  /*1bfb0*/  MOV R190, R116 ;  /* 0x0000007400be7202 */ /* 0x000fe20000000f00 */
[----:B------:R-:W-:Y:S01]  /*1bfc0*/  IMAD.MOV.U32 R116, RZ, RZ, R218 ;  /* 0x000000ffff747224 */ /* 0x000fe200078e00da */
[----:B------:R-:W-:-:S07]  /*1bfd0*/  LOP3.LUT R179, R118, UR31, R117, 0x96, !PT ;  /* 0x0000001f76b37c12 */ /* 0x000fce000f8e9675 */
.L_x_3846:
[----:B------:R-:W-:Y:S05]  /*1bfe0*/  BSYNC.RECONVERGENT B1 ;  /* 0x0000000000017941 */ /* 0x000fea0003800200 */
.L_x_3845:
        /* <DEDUP_REMOVED lines=8> */
[----:B------:R-:W-:Y:S01]  /*1c070*/  HFMA2 R217, -RZ, RZ, 0, 1.1920928955078125e-07 ;  /* 0x00000002ffd97431 */ /* 0x000fe200000001ff */
[----:B------:R-:W-:Y:S01]  /*1c080*/  PRMT R120, R120, 0x7632, R120 ;  /* 0x0000763278787816 */ /* 0x000fe20000000078 */
[----:B------:R-:W-:Y:S01]  /*1c090*/  FMUL.FTZ R117, R117, R176 ;  /* 0x000000b075757220 */ /* 0x000fe20000410000 */
[----:B------:R-:W-:-:S02]  /*1c0a0*/  FSETP.GTU.FTZ.AND P0, PT, R116, R175, PT ;  /* 0x000000af7400720b */ /* 0x000fc40003f1c000 */
[----:B------:R-:W-:Y:S02]  /*1c0b0*/  SHF.L.U32 R116, R108, 0x10, RZ ;  /* 0x000000106c747819 */ /* 0x000fe400000006ff */
        /* <DEDUP_REMOVED lines=14> */
.L_x_3852:
        /* <DEDUP_REMOVED lines=13> */
.L_x_3854:
[----:B------:R-:W-:Y:S05]  /*1c270*/  BSYNC.RECONVERGENT B2 ;  /* 0x0000000000027941 */ /* 0x000fea0003800200 */
.L_x_3853:
        /* <DEDUP_REMOVED lines=43> */
.L_x_3851:
[----:B------:R-:W-:Y:S05]  /*1c530*/  BSYNC.RECONVERGENT B1 ;  /* 0x0000000000017941 */ /* 0x000fea0003800200 */
.L_x_3850:
        /* <DEDUP_REMOVED lines=8> */
[----:B------:R-:W-:Y:S02]  /*1c5c0*/  HFMA2 R119, -RZ, RZ, 0, 1.1920928955078125e-07 ;  /* 0x00000002ff777431 */ /* 0x000fe400000001ff */
[----:B------:R-:W-:-:S02]  /*1c5d0*/  IMAD.U32 R118, R118, 0x10000, RZ ;  /* 0x0001000076767824 */ /* 0x000fc400078e00ff */
        /* <DEDUP_REMOVED lines=15> */
.L_x_3857:
        /* <DEDUP_REMOVED lines=13> */
.L_x_3859:
[----:B------:R-:W-:Y:S05]  /*1c7a0*/  BSYNC.RECONVERGENT B2 ;  /* 0x0000000000027941 */ /* 0x000fea0003800200 */
.L_x_3858:
        /* <DEDUP_REMOVED lines=43> */
.L_x_3856:
[----:B------:R-:W-:Y:S05]  /*1ca60*/  BSYNC.RECONVERGENT B1 ;  /* 0x0000000000017941 */ /* 0x000fea0003800200 */
.L_x_3855:
[----:B------:R-:W-:Y:S01]  /*1ca70*/  I2FP.F32.U32 R116, R117 ;  /* 0x0000007500747245 */ /* 0x000fe20000201000 */
[----:B------:R-:W-:Y:S01]  /*1ca80*/  IMAD.U32 R117, R121, 0x10000, RZ ;  /* 0x0001000079757824 */ /* 0x000fe200078e00ff */
[----:B------:R-:W-:Y:S01]  /*1ca90*/  ISETP.NE.AND P2, PT, R119, 0x1, PT ;  /* 0x000000017700780c */ /* 0x000fe20003f45270 */
[----:B------:R-:W-:Y:S01]  /*1caa0*/  IMAD.U32 R118, R113, 0x10000, RZ ;  /* 0x0001000071767824 */ /* 0x000fe200078e00ff */
[----:B------:R-:W-:Y:S01]  /*1cab0*/  BSSY.RECONVERGENT B1, `(.L_x_3860) ;  /* 0x000004e000017945 */ /* 0x000fe20003800200 */
[----:B------:R-:W-:Y:S01]  /*1cac0*/  FFMA.FTZ R116, R116, R177, 1.1641532182693481445e-10 ;  /* 0x2f00000074747423 */ /* 0x000fe200000100b1 */
[----:B------:R-:W-:Y:S01]  /*1cad0*/  FMUL.FTZ R117, R117, R178 ;  /* 0x000000b275757220 */ /* 0x000fe20000410000 */
[----:B------:R-:W-:Y:S01]  /*1cae0*/  HFMA2 R120, -RZ, RZ, 0, 1.1920928955078125e-07 ;  /* 0x00000002ff787431 */ /* 0x000fe200000001ff */
[----:B------:R-:W-:Y:S02]  /*1caf0*/  PRMT R217, R121, 0x7632, R217 ;  /* 0x0000763279d97816 */ /* 0x000fe400000000d9 */
        /* <DEDUP_REMOVED lines=16> */
.L_x_3862:
        /* <DEDUP_REMOVED lines=13> */
.L_x_3864:
[----:B------:R-:W-:Y:S05]  /*1ccd0*/  BSYNC.RECONVERGENT B2 ;  /* 0x0000000000027941 */ /* 0x000fea0003800200 */
.L_x_3863:
        /* <DEDUP_REMOVED lines=43> */
.L_x_3861:
[----:B------:R-:W-:Y:S05]  /*1cf90*/  BSYNC.RECONVERGENT B1 ;  /* 0x0000000000017941 */ /* 0x000fea0003800200 */
.L_x_3860:
[----:B------:R-:W-:Y:S01]  /*1cfa0*/  I2FP.F32.U32 R116, R117 ;  /* 0x0000007500747245 */ /* 0x000fe20000201000 */
[----:B------:R-:W-:Y:S01]  /*1cfb0*/  IMAD.U32 R217, R217, 0x10000, RZ ;  /* 0x00010000d9d97824 */ /* 0x000fe200078e00ff */
[----:B------:R-:W-:Y:S01]  /*1cfc0*/  ISETP.NE.AND P3, PT, R120, 0x1, PT ;  /* 0x000000017800780c */ /* 0x000fe20003f65270 */
[----:B------:R-:W-:Y:S01]  /*1cfd0*/  BSSY.RECONVERGENT B1, `(.L_x_3865) ;  /* 0x000004f000017945 */ /* 0x000fe20003800200 */
[----:B------:R-:W-:Y:S01]  /*1cfe0*/  PRMT R117, R113, 0x7632, R117 ;  /* 0x0000763271757816 */ /* 0x000fe20000000075 */
[----:B------:R-:W-:Y:S01]  /*1cff0*/  FFMA.FTZ R116, R116, R177, 1.1641532182693481445e-10 ;  /* 0x2f00000074747423 */ /* 0x000fe200000100b1 */
[----:B------:R-:W-:Y:S01]  /*1d000*/  FMUL.FTZ R217, R217, R178 ;  /* 0x000000b2d9d97220 */ /* 0x000fe20000410000 */
[----:B------:R-:W-:Y:S02]  /*1d010*/  HFMA2 R119, -RZ, RZ, 0, 1.1920928955078125e-07 ;  /* 0x00000002ff777431 */ /* 0x000fe400000001ff */
[----:B------:R-:W-:Y:S02]  /*1d020*/  IMAD.U32 R118, R117, 0x10000, RZ ;  /* 0x0001000075767824 */ /* 0x000fe400078e00ff */
[----:B------:R-:W-:Y:S01]  /*1d030*/  FMUL.FTZ R217, R217, R176 ;  /* 0x000000b0d9d97220 */ /* 0x000fe20000410000 */
[----:B------:R-:W-:Y:S01]  /*1d040*/  FSETP.GTU.FTZ.AND P2, PT, R116, R175, PT ;  /* 0x000000af7400720b */ /* 0x000fe20003f5c000 */
[----:B------:R-:W-:Y:S01]  /*1d050*/  IMAD.MOV.U32 R117, RZ, RZ, R170 ;  /* 0x000000ffff757224 */ /* 0x000fe200078e00aa */
[----:B------:R-:W-:-:S02]  /*1d060*/  SHF.L.U32 R116, R145, 0x10, RZ ;  /* 0x0000001091747819 */ /* 0x000fc400000006ff */
        /* <DEDUP_REMOVED lines=12> */
.L_x_3867:
        /* <DEDUP_REMOVED lines=13> */
.L_x_3869:
[----:B------:R-:W-:Y:S05]  /*1d200*/  BSYNC.RECONVERGENT B2 ;  /* 0x0000000000027941 */ /* 0x000fea0003800200 */
.L_x_3868:
        /* <DEDUP_REMOVED lines=43> */
.L_x_3866:
[----:B------:R-:W-:Y:S05]  /*1d4c0*/  BSYNC.RECONVERGENT B1 ;  /* 0x0000000000017941 */ /* 0x000fea0003800200 */
.L_x_3865:
        /* <DEDUP_REMOVED lines=25> */
.L_x_3872:
        /* <DEDUP_REMOVED lines=13> */
.L_x_3874:
[----:B------:R-:W-:Y:S05]  /*1d730*/  BSYNC.RECONVERGENT B2 ;  /* 0x0000000000027941 */ /* 0x000fea0003800200 */
.L_x_3873:
        /* <DEDUP_REMOVED lines=43> */
.L_x_3871:
[----:B------:R-:W-:Y:S05]  /*1d9f0*/  BSYNC.RECONVERGENT B1 ;  /* 0x0000000000017941 */ /* 0x000fea0003800200 */
.L_x_3870:
        /* <DEDUP_REMOVED lines=10> */
[----:B------:R-:W-:-:S04]  /*1daa0*/  FSETP.GTU.FTZ.AND P4, PT, R116, R175, PT ;  /* 0x000000af7400720b */ /* 0x000fc80003f9c000 */
        /* <DEDUP_REMOVED lines=14> */
.L_x_3877:
        /* <DEDUP_REMOVED lines=13> */
.L_x_3879:
[----:B------:R-:W-:Y:S05]  /*1dc60*/  BSYNC.RECONVERGENT B2 ;  /* 0x0000000000027941 */ /* 0x000fea0003800200 */
.L_x_3878:
        /* <DEDUP_REMOVED lines=43> */
.L_x_3876:
[----:B------:R-:W-:Y:S05]  /*1df20*/  BSYNC.RECONVERGENT B1 ;  /* 0x0000000000017941 */ /* 0x000fea0003800200 */
.L_x_3875:
        /* <DEDUP_REMOVED lines=8> */
[----:B------:R-:W-:Y:S01]  /*1dfb0*/  MOV R218, 0x2 ;  /* 0x0000000200da7802 */ /* 0x000fe20000000f00 */
        /* <DEDUP_REMOVED lines=16> */
.L_x_3882:
        /* <DEDUP_REMOVED lines=15> */
.L_x_3884:
[----:B------:R-:W-:Y:S05]  /*1e1b0*/  BSYNC.RECONVERGENT B2 ;  /* 0x0000000000027941 */ /* 0x000fea0003800200 */
.L_x_3883:
        /* <DEDUP_REMOVED lines=43> */
.L_x_3881:
[----:B------:R-:W-:Y:S05]  /*1e470*/  BSYNC.RECONVERGENT B1 ;  /* 0x0000000000017941 */ /* 0x000fea0003800200 */
.L_x_3880:
[----:B------:R-:W-:Y:S01]  /*1e480*/  I2FP.F32.U32 R116, R117 ;  /* 0x0000007500747245 */ /* 0x000fe20000201000 */
[----:B------:R-:W-:Y:S01]  /*1e490*/  IMAD.U32 R223, R223, 0x10000, RZ ;  /* 0x00010000dfdf7824 */ /* 0x000fe200078e00ff */
[----:B------:R-:W-:Y:S02]  /*1e4a0*/  PRMT R117, R115, 0x7632, R117 ;  /* 0x0000763273757816 */ /* 0x000fe40000000075 */
[----:B------:R-:W-:Y:S01]  /*1e4b0*/  SHF.L.U32 R118, R143, 0x10, RZ ;  /* 0x000000108f767819 */ /* 0x000fe200000006ff */
[----:B------:R-:W-:Y:S01]  /*1e4c0*/  FMUL.FTZ R223, R223, R178 ;  /* 0x000000b2dfdf7220 */ /* 0x000fe20000410000 */
[----:B------:R-:W-:Y:S01]  /*1e4d0*/  FFMA.FTZ R116, R116, R177, 1.1641532182693481445e-10 ;  /* 0x2f00000074747423 */ /* 0x000fe200000100b1 */
[----:B------:R-:W-:Y:S01]  /*1e4e0*/  IMAD.U32 R120, R117, 0x10000, RZ ;  /* 0x0001000075787824 */ /* 0x000fe200078e00ff */
[----:B------:R-:W-:Y:S01]  /*1e4f0*/  F2FP.BF16.F32.PACK_AB R117, R217, R219 ;  /* 0x000000dbd975723e */ /* 0x000fe200000010ff */
[----:B------:R-:W-:Y:S02]  /*1e500*/  FMUL.FTZ R223, R223, R176 ;  /* 0x000000b0dfdf7220 */ /* 0x000fe40000410000 */
        /* <DEDUP_REMOVED lines=8> */
.L_x_3844:
[----:B------:R-:W-:Y:S01]  /*1e590*/  ISETP.NE.AND P0, PT, R217, 0x1, PT ;  /* 0x00000001d900780c */ /* 0x000fe20003f05270 */
[----:B------:R-:W-:Y:S01]  /*1e5a0*/  BSSY.RECONVERGENT B1, `(.L_x_3886) ;  /* 0x0000048000017945 */ /* 0x000fe20003800200 */
[----:B-1----:R-:W-:Y:S02]  /*1e5b0*/  HFMA2 R118, -RZ, RZ, 0, 1.1920928955078125e-07 ;  /* 0x00000002ff767431 */ /* 0x002fe400000001ff */
        /* <DEDUP_REMOVED lines=13> */
.L_x_3888:
        /* <DEDUP_REMOVED lines=13> */
.L_x_3890:
[----:B------:R-:W-:Y:S05]  /*1e760*/  BSYNC.RECONVERGENT B2 ;  /* 0x0000000000027941 */ /* 0x000fea0003800200 */
.L_x_3889:
        /* <DEDUP_REMOVED lines=41> */
[----:B------:R-:W-:Y:S01]  /*1ea00*/  IMAD.MOV.U32 R118, RZ, RZ, RZ ;  /* 0x000000ffff767224 */ /* 0x000fe200078e00ff */
[----:B------:R-:W-:-:S07]  /*1ea10*/  MOV R116, R218 ;  /* 0x000000da00747202 */ /* 0x000fce0000000f00 */
.L_x_3887:
[----:B------:R-:W-:Y:S05]  /*1ea20*/  BSYNC.RECONVERGENT B1 ;  /* 0x0000000000017941 */ /* 0x000fea0003800200 */
.L_x_3886:
[----:B------:R-:W-:Y:S01]  /*1ea30*/  I2FP.F32.U32 R116, R116 ;  /* 0x0000007400747245 */ /* 0x000fe20000201000 */
[----:B------:R-:W-:Y:S01]  /*1ea40*/  BSSY.RECONVERGENT B1, `(.L_x_3891) ;  /* 0x0000052000017945 */ /* 0x000fe20003800200 */
[----:B-----5:R-:W-:Y:S01]  /*1ea50*/  SHF.L.U32 R117, R120, 0x10, RZ ;  /* 0x0000001078757819 */ /* 0x020fe200000006ff */
[----:B------:R-:W-:Y:S01]  /*1ea60*/  HFMA2 R119, -RZ, RZ, 0, 1.1920928955078125e-07 ;  /* 0x00000002ff777431 */ /* 0x000fe200000001ff */
[----:B------:R-:W-:Y:S01]  /*1ea70*/  ISETP.NE.AND P1, PT, R118, 0x1, PT ;  /* 0x000000017600780c */ /* 0x000fe20003f25270 */
[----:B------:R-:W-:Y:S01]  /*1ea80*/  FFMA.FTZ R116, R116, R177, 1.1641532182693481445e-10 ;  /* 0x2f00000074747423 */ /* 0x000fe200000100b1 */
[----:B------:R-:W-:Y:S01]  /*1ea90*/  LOP3.LUT R168, R168, 0xfffffffd, RZ, 0xc0, !PT ;  /* 0xfffffffda8a87812 */ /* 0x000fe200078ec0ff */
[----:B------:R-:W-:Y:S01]  /*1eaa0*/  FMUL.FTZ R117, R117, R178 ;  /* 0x000000b275757220 */ /* 0x000fe20000410000 */
[----:B------:R-:W-:Y:S02]  /*1eab0*/  PRMT R120, R120, 0x7632, R120 ;  /* 0x0000763278787816 */ /* 0x000fe40000000078 */
[----:B------:R-:W-:Y:S01]  /*1eac0*/  FSETP.GTU.FTZ.AND P0, PT, R116, R175, PT ;  /* 0x000000af7400720b */ /* 0x000fe20003f1c000 */
[----:B------:R-:W-:Y:S01]  /*1ead0*/  FMUL.FTZ R117, R117, R176 ;  /* 0x000000b075757220 */ /* 0x000fe20000410000 */
[----:B------:R-:W-:-:S04]  /*1eae0*/  IMAD.U32 R116, R108, 0x10000, RZ ;  /* 0x000100006c747824 */ /* 0x000fc800078e00ff */
        /* <DEDUP_REMOVED lines=14> */
.L_x_3893:
        /* <DEDUP_REMOVED lines=13> */
.L_x_3895:
[----:B------:R-:W-:Y:S05]  /*1eca0*/  BSYNC.RECONVERGENT B2 ;  /* 0x0000000000027941 */ /* 0x000fea0003800200 */
.L_x_3894:
        /* <DEDUP_REMOVED lines=43> */
.L_x_3892:
[----:B------:R-:W-:Y:S05]  /*1ef60*/  BSYNC.RECONVERGENT B1 ;  /* 0x0000000000017941 */ /* 0x000fea0003800200 */
.L_x_3891:
        /* <DEDUP_REMOVED lines=23> */
.L_x_3898:
        /* <DEDUP_REMOVED lines=13> */
.L_x_3900:
[----:B------:R-:W-:Y:S05]  /*1f1b0*/  BSYNC.RECONVERGENT B2 ;  /* 0x0000000000027941 */ /* 0x000fea0003800200 */
.L_x_3899:
        /* <DEDUP_REMOVED lines=43> */
.L_x_3897:
[----:B------:R-:W-:Y:S05]  /*1f470*/  BSYNC.RECONVERGENT B1 ;  /* 0x0000000000017941 */ /* 0x000fea0003800200 */
.L_x_3896:
[----:B------:R-:W-:Y:S01]  /*1f480*/  I2FP.F32.U32 R116, R117 ;  /* 0x0000007500747245 */ /* 0x000fe20000201000 */
[----:B------:R-:W-:Y:S01]  /*1f490*/  BSSY.RECONVERGENT B1, `(.L_x_3901) ;  /* 0x0000050000017945 */ /* 0x000fe20003800200 */
[C---:B------:R-:W-:Y:S01]  /*1f4a0*/  SHF.L.U32 R117, R121.reuse, 0x10, RZ ;  /* 0x0000001079757819 */ /* 0x040fe200000006ff */
[----:B------:R-:W-:Y:S01]  /*1f4b0*/  HFMA2 R119, -RZ, RZ, 0, 1.1920928955078125e-07 ;  /* 0x00000002ff777431 */ /* 0x000fe200000001ff */
[----:B------:R-:W-:Y:S01]  /*1f4c0*/  ISETP.NE.AND P2, PT, R118, 0x1, PT ;  /* 0x000000017600780c */ /* 0x000fe20003f45270 */
[----:B------:R-:W-:Y:S01]  /*1f4d0*/  FFMA.FTZ R116, R116, R177, 1.1641532182693481445e-10 ;  /* 0x2f00000074747423 */ /* 0x000fe200000100b1 */
[----:B------:R-:W-:Y:S01]  /*1f4e0*/  PRMT R217, R121, 0x7632, R217 ;  /* 0x0000763279d97816 */ /* 0x000fe200000000d9 */
[----:B------:R-:W-:-:S03]  /*1f4f0*/  FMUL.FTZ R117, R117, R178 ;  /* 0x000000b275757220 */ /* 0x000fc60000410000 */
[----:B------:R-:W-:Y:S01]  /*1f500*/  FSETP.GTU.FTZ.AND P1, PT, R116, R175, PT ;  /* 0x000000af7400720b */ /* 0x000fe20003f3c000 */
[----:B------:R-:W-:Y:S01]  /*1f510*/  FMUL.FTZ R117, R117, R176 ;  /* 0x000000b075757220 */ /* 0x000fe20000410000 */
[----:B------:R-:W-:-:S04]  /*1f520*/  IMAD.U32 R116, R109, 0x10000, RZ ;  /* 0x000100006d747824 */ /* 0x000fc800078e00ff */
        /* <DEDUP_REMOVED lines=13> */
.L_x_3903:
        /* <DEDUP_REMOVED lines=13> */
.L_x_3905:
[----:B------:R-:W-:Y:S05]  /*1f6d0*/  BSYNC.RECONVERGENT B2 ;  /* 0x0000000000027941 */ /* 0x000fea0003800200 */
.L_x_3904:
        /* <DEDUP_REMOVED lines=43> */
.L_x_3902:
[----:B------:R-:W-:Y:S05]  /*1f990*/  BSYNC.RECONVERGENT B1 ;  /* 0x0000000000017941 */ /* 0x000fea0003800200 */
.L_x_3901:
        /* <DEDUP_REMOVED lines=23> */
.L_x_3908:
        /* <DEDUP_REMOVED lines=13> */
.L_x_3910:
[----:B------:R-:W-:Y:S05]  /*1fbe0*/  BSYNC.RECONVERGENT B2 ;  /* 0x0000000000027941 */ /* 0x000fea0003800200 */
.L_x_3909:
        /* <DEDUP_REMOVED lines=43> */
.L_x_3907:
[----:B------:R-:W-:Y:S05]  /*1fea0*/  BSYNC.RECONVERGENT B1 ;  /* 0x0000000000017941 */ /* 0x000fea0003800200 */
.L_x_3906:
        /* <DEDUP_REMOVED lines=24> */
.L_x_3913:
        /* <DEDUP_REMOVED lines=13> */
.L_x_3915:
[----:B------:R-:W-:Y:S05]  /*20100*/  BSYNC.RECONVERGENT B2 ;  /* 0x0000000000027941 */ /* 0x000fea0003800200 */
.L_x_3914:
        /* <DEDUP_REMOVED lines=43> */
.L_x_3912:
[----:B------:R-:W-:Y:S05]  /*203c0*/  BSYNC.RECONVERGENT B1 ;  /* 0x0000000000017941 */ /* 0x000fea0003800200 */
.L_x_3911:
        /* <DEDUP_REMOVED lines=23> */
.L_x_3918:
        /* <DEDUP_REMOVED lines=13> */
.L_x_3920:
[----:B------:R-:W-:Y:S05]  /*20610*/  BSYNC.RECONVERGENT B2 ;  /* 0x0000000000027941 */ /* 0x000fea0003800200 */
.L_x_3919:
        /* <DEDUP_REMOVED lines=43> */
.L_x_3917:
[----:B------:R-:W-:Y:S05]  /*208d0*/  BSYNC.RECONVERGENT B1 ;  /* 0x0000000000017941 */ /* 0x000fea0003800200 */
.L_x_3916:
        /* <DEDUP_REMOVED lines=11> */
[----:B------:R-:W-:-:S04]  /*20990*/  IMAD.MOV.U32 R116, RZ, RZ, R170 ;  /* 0x000000ffff747224 */ /* 0x000fc800078e00aa */
        /* <DEDUP_REMOVED lines=12> */
.L_x_3923:
        /* <DEDUP_REMOVED lines=15> */
.L_x_3925:
[----:B------:R-:W-:Y:S05]  /*20b50*/  BSYNC.RECONVERGENT B2 ;  /* 0x0000000000027941 */ /* 0x000fea0003800200 */
.L_x_3924:
        /* <DEDUP_REMOVED lines=43> */
.L_x_3922:
[----:B------:R-:W-:Y:S05]  /*20e10*/  BSYNC.RECONVERGENT B1 ;  /* 0x0000000000017941 */ /* 0x000fea0003800200 */
.L_x_3921:
        /* <DEDUP_REMOVED lines=14> */
.L_x_3885:
        /* <DEDUP_REMOVED lines=17> */
[----:B------:R-:W-:-:S03]  /*21010*/  SEL R177, RZ, 0x1, !P6 ;  /* 0x00000001ffb17807 */ /* 0x000fc60007000000 */
[----:B------:R-:W-:-:S04]  /*21020*/  FADD.FTZ R121, R122, R171 ;  /* 0x000000ab7a797221 */ /* 0x000fc80000010000 */
[----:B------:R-:W-:-:S04]  /*21030*/  FADD.FTZ R122, R121, R174 ;  /* 0x000000ae797a7221 */ /* 0x000fc80000010000 */
[----:B------:R-:W-:Y:S01]  /*21040*/  FADD.FTZ R121, R122, R173 ;  /* 0x000000ad7a797221 */ /* 0x000fe20000010000 */
[----:B0-----:R-:W-:Y:S02]  /*21050*/  PRMT R116, R85, 0x7632, R116 ;  /* 0x0000763255747816 */ /* 0x001fe40000000074 */
[----:B------:R-:W-:Y:S01]  /*21060*/  PRMT R117, R61, 0x7632, R117 ;  /* 0x000076323d757816 */ /* 0x000fe20000000075 */
[----:B------:R-:W-:Y:S01]  /*21070*/  FADD.FTZ R121, R121, R182 ;  /* 0x000000b679797221 */ /* 0x000fe20000010000 */
[----:B------:R-:W-:-:S03]  /*21080*/  PRMT R118, R84, 0x7632, R118 ;  /* 0x0000763254767816 */ /* 0x000fc60000000076 */
        /* <DEDUP_REMOVED lines=30> */
[----:B------:R-:W-:Y:S02]  /*21270*/  SEL R121, RZ, 0x100, !P0 ;  /* 0x00000100ff797807 */ /* 0x000fe40004000000 */
[----:B------:R-:W-:Y:S01]  /*21280*/  ISETP.NE.AND P0, PT, R2, RZ, PT ;  /* 0x000000ff0200720c */ /* 0x000fe20003f05270 */
[----:B------:R-:W-:Y:S01]  /*21290*/  FADD.FTZ R122, R122, R215 ;  /* 0x000000d77a7a7221 */ /* 0x000fe20000010000 */
[----:B------:R-:W-:Y:S02]  /*212a0*/  LOP3.LUT R120, R121, R175, R176, 0xfe, !PT ;  /* 0x000000af79787212 */ /* 0x000fe400078efeb0 */
[----:B------:R-:W-:Y:S01]  /*212b0*/  LOP3.LUT R121, R223, R178, RZ, 0xfc, !PT ;  /* 0x000000b2df797212 */ /* 0x000fe200078efcff */
[----:B------:R-:W-:Y:S01]  /*212c0*/  FADD.FTZ R175, R122, R129 ;  /* 0x000000817aaf7221 */ /* 0x000fe20000010000 */
[----:B------:R-:W-:Y:S02]  /*212d0*/  LOP3.LUT R120, R120, R177, RZ, 0xfc, !PT ;  /* 0x000000b178787212 */ /* 0x000fe400078efcff */
[----:B------:R-:W-:Y:S01]  /*212e0*/  PRMT R177, R87, 0x7632, R177 ;  /* 0x0000763257b17816 */ /* 0x000fe200000000b1 */
[----:B------:R-:W-:Y:S01]  /*212f0*/  FADD.FTZ R122, R175, R128 ;  /* 0x00000080af7a7221 */ /* 0x000fe20000010000 */
[----:B------:R-:W-:Y:S01]  /*21300*/  PRMT R176, R63, 0x7632, R176 ;  /* 0x000076323fb07816 */ /* 0x000fe200000000b0 */
[----:B------:R0:W-:Y:S01]  /*21310*/  STG.E.64 desc[UR8][R126.64], R120 ;  /* 0x000000787e007986 */ /* 0x0001e2000c101b08 */
[----:B------:R-:W-:Y:S01]  /*21320*/  PRMT R178, R86, 0x7632, R178 ;  /* 0x0000763256b27816 */ /* 0x000fe200000000b2 */
[----:B------:R-:W-:-:S04]  /*21330*/  FADD.FTZ R122, R122, R219 ;  /* 0x000000db7a7a7221 */ /* 0x000fc80000010000 */
[----:B------:R-:W-:-:S04]  /*21340*/  FADD.FTZ R122, R122, R217 ;  /* 0x000000d97a7a7221 */ /* 0x000fc80000010000 */
[----:B------:R-:W-:-:S04]  /*21350*/  FADD.FTZ R175, R122, R221 ;  /* 0x000000dd7aaf7221 */ /* 0x000fc80000010000 */
[----:B------:R-:W-:Y:S01]  /*21360*/  FADD.FTZ R223, R175, R220 ;  /* 0x000000dcafdf7221 */ /* 0x000fe20000010000 */
[----:B------:R-:W-:-:S03]  /*21370*/  PRMT R175, R62, 0x7632, R175 ;  /* 0x000076323eaf7816 */ /* 0x000fc600000000af */
        /* <DEDUP_REMOVED lines=120> */
.L_x_3939:
[----:B------:R-:W-:Y:S01]  /*21b00*/  FMUL.FTZ R120, R119, R119 ;  /* 0x0000007777787220 */ /* 0x000fe20000410000 */
[----:B------:R-:W-:Y:S01]  /*21b10*/  PLOP3.LUT P1, PT, PT, PT, UP1, 0x40, 0x4 ;  /* 0x000000000004781c */ /* 0x000fe20003f2e818 */
[----:B-1----:R-:W-:Y:S01]  /*21b20*/  FADD.FTZ R126, R124, R223 ;  /* 0x000000df7c7e7221 */ /* 0x002fe20000010000 */
[----:B------:R-:W-:Y:S01]  /*21b30*/  SHF.L.U32 R122, R64, 0x10, RZ ;  /* 0x00000010407a7819 */ /* 0x000fe200000006ff */
[----:B------:R-:W-:Y:S01]  /*21b40*/  IMAD.U32 R127, R40, 0x10000, RZ ;  /* 0x00010000287f7824 */ /* 0x000fe200078e00ff */
[----:B------:R-:W-:Y:S01]  /*21b50*/  FSEL R125, R120, RZ, !P1 ;  /* 0x000000ff787d7208 */ /* 0x000fe20004800000 */
[----:B------:R-:W-:Y:S01]  /*21b60*/  FFMA.FTZ R126, R126, R121, UR13 ;  /* 0x0000000d7e7e7e23 */ /* 0x000fe20008010079 */
[----:B------:R-:W-:Y:S01]  /*21b70*/  PLOP3.LUT P1, PT, PT, PT, UP1, 0x40, 0x4 ;  /* 0x000000000004781c */ /* 0x000fe20003f2e818 */
[----:B0-----:R-:W-:Y:S01]  /*21b80*/  IMAD.U32 R124, R142, 0x10000, RZ ;  /* 0x000100008e7c7824 */ /* 0x001fe200078e00ff */
[----:B------:R-:W-:Y:S01]  /*21b90*/  SHF.L.U32 R121, R141, 0x10, RZ ;  /* 0x000000108d797819 */ /* 0x000fe200000006ff */
[----:B------:R-:W-:Y:S01]  /*21ba0*/  FADD.FTZ R126, R126, R125 ;  /* 0x0000007d7e7e7221 */ /* 0x000fe20000010000 */
[----:B------:R-:W-:Y:S01]  /*21bb0*/  FSEL R223, R119, RZ, P1 ;  /* 0x000000ff77df7208 */ /* 0x000fe20000800000 */
[----:B------:R-:W-:Y:S01]  /*21bc0*/  IMAD.U32 R125, R41, 0x10000, RZ ;  /* 0x00010000297d7824 */ /* 0x000fe200078e00ff */
[----:B------:R-:W-:Y:S01]  /*21bd0*/  SHF.L.U32 R120, R65, 0x10, RZ ;  /* 0x0000001041787819 */ /* 0x000fe200000006ff */
[----:B------:R-:W-:Y:S01]  /*21be0*/  IMAD.U32 R248, R32, 0x10000, RZ ;  /* 0x0001000020f87824 */ /* 0x000fe200078e00ff */
        /* <DEDUP_REMOVED lines=13> */
[----:B------:R-:W-:Y:S01]  /*21cc0*/  SHF.L.U32 R203, R67, 0x10, RZ ;  /* 0x0000001043cb7819 */ /* 0x000fe200000006ff */
[----:B------:R-:W-:-:S02]  /*21cd0*/  IMAD.U32 R201, R43, 0x10000, RZ ;  /* 0x000100002bc97824 */ /* 0x000fc400078e00ff */
[C---:B------:R-:W-:Y:S01]  /*21ce0*/  FADD.FTZ R182, -R223.reuse, R182 ;  /* 0x000000b6dfb67221 */ /* 0x040fe20000010100 */
[C---:B------:R-:W-:Y:S01]  /*21cf0*/  FADD.FTZ R180, -R223.reuse, R180 ;  /* 0x000000b4dfb47221 */ /* 0x040fe20000010100 */
[C---:B------:R-:W-:Y:S01]  /*21d00*/  FADD.FTZ R184, -R223.reuse, R184 ;  /* 0x000000b8dfb87221 */ /* 0x040fe20000010100 */
[C---:B------:R-:W-:Y:S01]  /*21d10*/  FADD.FTZ R173, -R223.reuse, R173 ;  /* 0x000000addfad7221 */ /* 0x040fe20000010100 */
[C---:B------:R-:W-:Y:S01]  /*21d20*/  FADD.FTZ R230, -R223.reuse, R205 ;  /* 0x000000cddfe67221 */ /* 0x040fe20000010100 */
[----:B------:R-:W-:Y:S01]  /*21d30*/  FADD.FTZ R186, -R223, R186 ;  /* 0x000000badfba7221 */ /* 0x000fe20000010100 */
[C---:B0-----:R-:W-:Y:S01]  /*21d40*/  FMUL.FTZ R131, R197.reuse, R131 ;  /* 0x00000083c5837220 */ /* 0x041fe20000410000 */
[C---:B------:R-:W-:Y:S01]  /*21d50*/  FMUL.FTZ R246, R197.reuse, R130 ;  /* 0x00000082c5f67220 */ /* 0x040fe20000410000 */
[----:B------:R-:W-:Y:S01]  /*21d60*/  FMUL.FTZ R129, R197, R134 ;  /* 0x00000086c5817220 */ /* 0x000fe20000410000 */
[----:B------:R-:W-:Y:S01]  /*21d70*/  FADD.FTZ R130, -R223, R123 ;  /* 0x0000007bdf827221 */ /* 0x000fe20000010100 */
[----:B------:R-:W-:Y:S01]  /*21d80*/  FFMA.FTZ R127, R131, R127, R122 ;  /* 0x0000007f837f7223 */ /* 0x000fe2000001007a */
[----:B------:R-:W-:Y:S01]  /*21d90*/  FFMA.FTZ R134, R246, R124, R121 ;  /* 0x0000007cf6867223 */ /* 0x000fe20000010079 */
[----:B------:R-:W-:Y:S01]  /*21da0*/  FFMA.FTZ R129, R129, R125, R120 ;  /* 0x0000007d81817223 */ /* 0x000fe20000010078 */
[----:B------:R-:W-:Y:S01]  /*21db0*/  SHF.L.U32 R123, R139, 0x10, RZ ;  /* 0x000000108b7b7819 */ /* 0x000fe200000006ff */
[----:B------:R-:W-:Y:S01]  /*21dc0*/  IMAD.U32 R121, R140, 0x10000, RZ ;  /* 0x000100008c797824 */ /* 0x000fe200078e00ff */
[----:B------:R-:W-:Y:S01]  /*21dd0*/  SHF.L.U32 R131, R66, 0x10, RZ ;  /* 0x0000001042837819 */ /* 0x000fe200000006ff */
[----:B------:R-:W-:-:S02]  /*21de0*/  IMAD.U32 R125, R42, 0x10000, RZ ;  /* 0x000100002a7d7824 */ /* 0x000fc400078e00ff */
[C---:B------:R-:W-:Y:S01]  /*21df0*/  FMUL.FTZ R132, R197.reuse, R132 ;  /* 0x00000084c5847220 */ /* 0x040fe20000410000 */
[----:B------:R-:W-:Y:S01]  /*21e00*/  FMUL.FTZ R172, R197, R172 ;  /* 0x000000acc5ac7220 */ /* 0x000fe20000410000 */
[----:B------:R-:W-:Y:S01]  /*21e10*/  SHF.L.U32 R122, R137, 0x10, RZ ;  /* 0x00000010897a7819 */ /* 0x000fe200000006ff */
[C---:B------:R-:W-:Y:S01]  /*21e20*/  FMUL.FTZ R124, R197.reuse, R174 ;  /* 0x000000aec57c7220 */ /* 0x040fe20000410000 */
[----:B------:R-:W-:Y:S02]  /*21e30*/  IMAD.U32 R120, R138, 0x10000, RZ ;  /* 0x000100008a787824 */ /* 0x000fe400078e00ff */
[----:B------:R-:W-:Y:S01]  /*21e40*/  FMUL.FTZ R171, R197, R171 ;  /* 0x000000abc5ab7220 */ /* 0x000fe20000410000 */
[----:B------:R-:W-:Y:S01]  /*21e50*/  FFMA.FTZ R174, R132, R121, R123 ;  /* 0x0000007984ae7223 */ /* 0x000fe2000001007b */
[----:B------:R-:W-:Y:S01]  /*21e60*/  FFMA.FTZ R246, R172, R125, R131 ;  /* 0x0000007dacf67223 */ /* 0x000fe20000010083 */
[----:B------:R-:W-:Y:S01]  /*21e70*/  FFMA.FTZ R131, R124, R201, R203 ;  /* 0x000000c97c837223 */ /* 0x000fe200000100cb */
[----:B------:R-:W-:Y:S01]  /*21e80*/  SHF.L.U32 R123, R68, 0x10, RZ ;  /* 0x00000010447b7819 */ /* 0x000fe200000006ff */
        /* <DEDUP_REMOVED lines=8> */
[----:B------:R-:W-:Y:S02]  /*21f10*/  IMAD.U32 R171, R45, 0x10000, RZ ;  /* 0x000100002dab7824 */ /* 0x000fe400078e00ff */
[C---:B------:R-:W-:Y:S01]  /*21f20*/  FMUL.FTZ R184, R197.reuse, R184 ;  /* 0x000000b8c5b87220 */ /* 0x040fe20000410000 */
[----:B------:R-:W-:Y:S02]  /*21f30*/  IMAD.U32 R120, R136, 0x10000, RZ ;  /* 0x0001000088787824 */ /* 0x000fe400078e00ff */
[----:B------:R-:W-:Y:S01]  /*21f40*/  FMUL.FTZ R173, R197, R173 ;  /* 0x000000adc5ad7220 */ /* 0x000fe20000410000 */
[C---:B------:R-:W-:Y:S01]  /*21f50*/  FADD.FTZ R185, -R223.reuse, R185 ;  /* 0x000000b9dfb97221 */ /* 0x040fe20000010100 */
[C---:B------:R-:W-:Y:S01]  /*21f60*/  FADD.FTZ R188, -R223.reuse, R188 ;  /* 0x000000bcdfbc7221 */ /* 0x040fe20000010100 */
[----:B------:R-:W-:Y:S01]  /*21f70*/  FADD.FTZ R183, -R223, R183 ;  /* 0x000000b7dfb77221 */ /* 0x000fe20000010100 */
        /* <DEDUP_REMOVED lines=29> */
[C---:B------:R-:W-:Y:S01]  /*22150*/  FMUL.FTZ R171, R197.reuse, R191 ;  /* 0x000000bfc5ab7220 */ /* 0x040fe20000410000 */
[----:B------:R-:W-:Y:S01]  /*22160*/  FMUL.FTZ R187, R197, R187 ;  /* 0x000000bbc5bb7220 */ /* 0x000fe20000410000 */
        /* <DEDUP_REMOVED lines=14> */
[----:B------:R-:W-:Y:S01]  /*22250*/  FADD.FTZ R198, -R223, R198 ;  /* 0x000000c6dfc67221 */ /* 0x000fe20000010100 */
[----:B------:R-:W-:Y:S01]  /*22260*/  SHF.L.U32 R185, R73, 0x10, RZ ;  /* 0x0000001049b97819 */ /* 0x000fe200000006ff */
[----:B------:R-:W-:-:S02]  /*22270*/  IMAD.U32 R182, R50, 0x10000, RZ ;  /* 0x0001000032b67824 */ /* 0x000fc400078e00ff */
[----:B------:R-:W-:Y:S01]  /*22280*/  FMUL.FTZ R193, R197, R196 ;  /* 0x000000c4c5c17220 */ /* 0x000fe20000410000 */
[----:B------:R-:W-:Y:S02]  /*22290*/  IMAD.U32 R183, R49, 0x10000, RZ ;  /* 0x0001000031b77824 */ /* 0x000fe400078e00ff */
[----:B------:R-:W-:Y:S01]  /*222a0*/  FMUL.FTZ R184, R197, R194 ;  /* 0x000000c2c5b87220 */ /* 0x000fe20000410000 */
[----:B------:R-:W-:Y:S01]  /*222b0*/  FFMA.FTZ R191, R191, R120, R122 ;  /* 0x00000078bfbf7223 */ /* 0x000fe2000001007a */
[----:B------:R-:W-:Y:S01]  /*222c0*/  FFMA.FTZ R192, R192, R121, R123 ;  /* 0x00000079c0c07223 */ /* 0x000fe2000001007b */
[----:B------:R-:W-:Y:S01]  /*222d0*/  FADD.FTZ R236, -R223, R213 ;  /* 0x000000d5dfec7221 */ /* 0x000fe20000010100 */
[----:B------:R-:W-:Y:S01]  /*222e0*/  FMUL.FTZ R196, R197, R198 ;  /* 0x000000c6c5c47220 */ /* 0x000fe20000410000 */
[----:B------:R-:W-:Y:S01]  /*222f0*/  FFMA.FTZ R193, R193, R182, R188 ;  /* 0x000000b6c1c17223 */ /* 0x000fe200000100bc */
[----:B------:R-:W-:Y:S01]  /*22300*/  SHF.L.U32 R122, R23, 0x10, RZ ;  /* 0x00000010177a7819 */ /* 0x000fe200000006ff */
[----:B------:R-:W-:Y:S01]  /*22310*/  FFMA.FTZ R184, R184, R183, R185 ;  /* 0x000000b7b8b87223 */ /* 0x000fe200000100b9 */
[----:B------:R-:W-:Y:S01]  /*22320*/  SHF.L.U32 R123, R76, 0x10, RZ ;  /* 0x000000104c7b7819 */ /* 0x000fe200000006ff */
[----:B------:R-:W-:-:S02]  /*22330*/  IMAD.U32 R120, R24, 0x10000, RZ ;  /* 0x0001000018787824 */ /* 0x000fc400078e00ff */
[C---:B------:R-:W-:Y:S01]  /*22340*/  FMUL.FTZ R213, R197.reuse, R224 ;  /* 0x000000e0c5d57220 */ /* 0x040fe20000410000 */
[----:B------:R-:W-:Y:S02]  /*22350*/  IMAD.U32 R121, R52, 0x10000, RZ ;  /* 0x0001000034797824 */ /* 0x000fe400078e00ff */
[----:B------:R-:W-:Y:S01]  /*22360*/  FMUL.FTZ R188, R197, R226 ;  /* 0x000000e2c5bc7220 */ /* 0x000fe20000410000 */
[----:B------:R-:W-:Y:S02]  /*22370*/  IMAD.U32 R198, R53, 0x10000, RZ ;  /* 0x0001000035c67824 */ /* 0x000fe400078e00ff */
[----:B------:R-:W-:Y:S01]  /*22380*/  FMUL.FTZ R187, R197, R228 ;  /* 0x000000e4c5bb7220 */ /* 0x000fe20000410000 */
[----:B------:R-:W-:Y:S01]  /*22390*/  FADD.FTZ R202, -R223, R202 ;  /* 0x000000cadfca7221 */ /* 0x000fe20000010100 */
[----:B------:R-:W-:Y:S01]  /*223a0*/  SHF.L.U32 R185, R75, 0x10, RZ ;  /* 0x000000104bb97819 */ /* 0x000fe200000006ff */
[----:B------:R-:W-:Y:S01]  /*223b0*/  FADD.FTZ R204, -R223, R204 ;  /* 0x000000ccdfcc7221 */ /* 0x000fe20000010100 */
[----:B------:R-:W-:-:S02]  /*223c0*/  IMAD.U32 R183, R51, 0x10000, RZ ;  /* 0x0001000033b77824 */ /* 0x000fc400078e00ff */
[----:B------:R-:W-:Y:S01]  /*223d0*/  FADD.FTZ R232, -R223, R207 ;  /* 0x000000cfdfe87221 */ /* 0x000fe20000010100 */
[----:B------:R-:W-:Y:S01]  /*223e0*/  FFMA.FTZ R213, R213, R120, R122 ;  /* 0x00000078d5d57223 */ /* 0x000fe2000001007a */
[----:B------:R-:W-:Y:S01]  /*223f0*/  FFMA.FTZ R188, R188, R121, R123 ;  /* 0x00000079bcbc7223 */ /* 0x000fe2000001007b */
[----:B------:R-:W-:Y:S01]  /*22400*/  FFMA.FTZ R187, R187, R198, R250 ;  /* 0x000000c6bbbb7223 */ /* 0x000fe200000100fa */
[----:B------:R-:W-:Y:S01]  /*22410*/  FADD.FTZ R238, -R223, R215 ;  /* 0x000000d7dfee7221 */ /* 0x000fe20000010100 */
[----:B------:R-:W-:Y:S01]  /*22420*/  SHF.L.U32 R123, R19, 0x10, RZ ;  /* 0x00000010137b7819 */ /* 0x000fe200000006ff */
[----:B------:R-:W-:Y:S01]  /*22430*/  FMUL.FTZ R198, R197, R202 ;  /* 0x000000cac5c67220 */ /* 0x000fe20000410000 */
[----:B------:R-:W-:Y:S01]  /*22440*/  SHF.L.U32 R122, R78, 0x10, RZ ;  /* 0x000000104e7a7819 */ /* 0x000fe200000006ff */
[----:B------:R-:W-:Y:S01]  /*22450*/  FADD.FTZ R234, -R223, R211 ;  /* 0x000000d3dfea7221 */ /* 0x000fe20000010100 */
[----:B------:R-:W-:Y:S01]  /*22460*/  FFMA.FTZ R196, R196, R183, R185 ;  /* 0x000000b7c4c47223 */ /* 0x000fe200000100b9 */
        /* <DEDUP_REMOVED lines=9> */
[C---:B------:R-:W-:Y:S01]  /*22500*/  FADD.FTZ R200, -R223.reuse, R200 ;  /* 0x000000c8dfc87221 */ /* 0x040fe20000010100 */
[C---:B------:R-:W-:Y:S01]  /*22510*/  FADD.FTZ R206, -R223.reuse, R206 ;  /* 0x000000cedfce7221 */ /* 0x040fe20000010100 */
[C---:B------:R-:W-:Y:S01]  /*22520*/  FADD.FTZ R208, -R223.reuse, R208 ;  /* 0x000000d0dfd07221 */ /* 0x040fe20000010100 */
[----:B------:R-:W-:Y:S01]  /*22530*/  FADD.FTZ R212, -R223, R212 ;  /* 0x000000d4dfd47221 */ /* 0x000fe20000010100 */
[----:B------:R-:W-:Y:S01]  /*22540*/  FFMA.FTZ R198, R198, R121, R123 ;  /* 0x00000079c6c67223 */ /* 0x000fe2000001007b */
[----:B------:R-:W-:Y:S01]  /*22550*/  FFMA.FTZ R207, R207, R120, R122 ;  /* 0x00000078cfcf7223 */ /* 0x000fe2000001007a */
[----:B------:R-:W-:Y:S01]  /*22560*/  FADD.FTZ R126, -R223, R219 ;  /* 0x000000dbdf7e7221 */ /* 0x000fe20000010100 */
[----:B------:R-:W-:Y:S01]  /*22570*/  FFMA.FTZ R202, R202, R183, R195 ;  /* 0x000000b7caca7223 */ /* 0x000fe200000100c3 */
[----:B------:R-:W-:Y:S01]  /*22580*/  FFMA.FTZ R204, R204, R211, R215 ;  /* 0x000000d3cccc7223 */ /* 0x000fe200000100d7 */
[----:B------:R-:W-:Y:S01]  /*22590*/  SHF.L.U32 R121, R15, 0x10, RZ ;  /* 0x000000100f797819 */ /* 0x000fe200000006ff */
[----:B------:R-:W-:Y:S01]  /*225a0*/  FMUL.FTZ R185, R197, R200 ;  /* 0x000000c8c5b97220 */ /* 0x000fe20000410000 */
[----:B------:R-:W-:Y:S01]  /*225b0*/  SHF.L.U32 R122, R13, 0x10, RZ ;  /* 0x000000100d7a7819 */ /* 0x000fe200000006ff */
[----:B------:R-:W-:Y:S01]  /*225c0*/  IMAD.U32 R219, R16, 0x10000, RZ ;  /* 0x0001000010db7824 */ /* 0x000fe200078e00ff */
[----:B------:R-:W-:Y:S01]  /*225d0*/  SHF.L.U32 R215, R81, 0x10, RZ ;  /* 0x0000001051d77819 */ /* 0x000fe200000006ff */
[----:B------:R-:W-:-:S02]  /*225e0*/  IMAD.U32 R120, R14, 0x10000, RZ ;  /* 0x000100000e787824 */ /* 0x000fc400078e00ff */
[C---:B------:R-:W-:Y:S01]  /*225f0*/  FMUL.FTZ R206, R197.reuse, R206 ;  /* 0x000000cec5ce7220 */ /* 0x040fe20000410000 */
[----:B------:R-:W-:Y:S01]  /*22600*/  FMUL.FTZ R195, R197, R208 ;  /* 0x000000d0c5c37220 */ /* 0x000fe20000410000 */
[----:B------:R-:W-:Y:S02]  /*22610*/  IMAD.U32 R211, R57, 0x10000, RZ ;  /* 0x0001000039d37824 */ /* 0x000fe400078e00ff */
[----:B------:R-:W-:Y:S01]  /*22620*/  FMUL.FTZ R200, R197, R212 ;  /* 0x000000d4c5c87220 */ /* 0x000fe20000410000 */
[C---:B------:R-:W-:Y:S01]  /*22630*/  FADD.FTZ R214, -R223.reuse, R214 ;  /* 0x000000d6dfd67221 */ /* 0x040fe20000010100 */
[----:B------:R-:W-:Y:S01]  /*22640*/  FADD.FTZ R244, -R223, R128 ;  /* 0x00000080dff47221 */ /* 0x000fe20000010100 */
[----:B------:R-:W-:Y:S01]  /*22650*/  SHF.L.U32 R194, R21, 0x10, RZ ;  /* 0x0000001015c27819 */ /* 0x000fe200000006ff */
[----:B------:R-:W-:Y:S01]  /*22660*/  FFMA.FTZ R219, R206, R219, R121 ;  /* 0x000000dbcedb7223 */ /* 0x000fe20000010079 */
[----:B------:R-:W-:Y:S01]  /*22670*/  FFMA.FTZ R195, R195, R120, R122 ;  /* 0x00000078c3c37223 */ /* 0x000fe2000001007a */
[----:B------:R-:W-:Y:S01]  /*22680*/  FADD.FTZ R128, -R223, R217 ;  /* 0x000000d9df807221 */ /* 0x000fe20000010100 */
[----:B------:R-:W-:-:S02]  /*22690*/  IMAD.U32 R182, R22, 0x10000, RZ ;  /* 0x0001000016b67824 */ /* 0x000fc400078e00ff */
[----:B------:R-:W-:Y:S01]  /*226a0*/  FFMA.FTZ R200, R200, R211, R215 ;  /* 0x000000d3c8c87223 */ /* 0x000fe200000100d7 */
[----:B------:R-:W-:Y:S01]  /*226b0*/  IMAD.U32 R120, R12, 0x10000, RZ ;  /* 0x000100000c787824 */ /* 0x000fe200078e00ff */
[----:B------:R-:W-:Y:S01]  /*226c0*/  SHF.L.U32 R122, R11, 0x10, RZ ;  /* 0x000000100b7a7819 */ /* 0x000fe200000006ff */
[----:B------:R-:W-:Y:S01]  /*226d0*/  FADD.FTZ R210, -R223, R210 ;  /* 0x000000d2dfd27221 */ /* 0x000fe20000010100 */
[----:B------:R-:W-:Y:S01]  /*226e0*/  SHF.L.U32 R121, R82, 0x10, RZ ;  /* 0x0000001052797819 */ /* 0x000fe200000006ff */
[----:B------:R-:W-:Y:S02]  /*226f0*/  IMAD.U32 R217, R58, 0x10000, RZ ;  /* 0x000100003ad97824 */ /* 0x000fe400078e00ff */
[C---:B------:R-:W-:Y:S01]  /*22700*/  FMUL.FTZ R215, R197.reuse, R234 ;  /* 0x000000eac5d77220 */ /* 0x040fe20000410000 */
[----:B------:R-:W-:Y:S01]  /*22710*/  FMUL.FTZ R214, R197, R214 ;  /* 0x000000d6c5d67220 */ /* 0x000fe20000410000 */
[----:B------:R-:W-:Y:S01]  /*22720*/  FFMA.FTZ R185, R185, R182, R194 ;  /* 0x000000b6b9b97223 */ /* 0x000fe200000100c2 */
[----:B------:R-:W-:Y:S01]  /*22730*/  SHF.L.U32 R183, R80, 0x10, RZ ;  /* 0x0000001050b77819 */ /* 0x000fe200000006ff */
[----:B------:R-:W-:-:S02]  /*22740*/  IMAD.U32 R123, R56, 0x10000, RZ ;  /* 0x00010000387b7824 */ /* 0x000fc400078e00ff */
[----:B------:R-:W-:Y:S01]  /*22750*/  FMUL.FTZ R194, R197, R210 ;  /* 0x000000d2c5c27220 */ /* 0x000fe20000410000 */
[----:B------:R-:W-:Y:S01]  /*22760*/  FFMA.FTZ R215, R215, R120, R122 ;  /* 0x00000078d7d77223 */ /* 0x000fe2000001007a */
[----:B------:R-:W-:Y:S01]  /*22770*/  FFMA.FTZ R217, R214, R217, R121 ;  /* 0x000000d9d6d97223 */ /* 0x000fe20000010079 */
[----:B------:R-:W-:Y:S01]  /*22780*/  IMAD.U32 R225, R117, 0x10000, RZ ;  /* 0x0001000075e17824 */ /* 0x000fe200078e00ff */
[----:B------:R-:W0:Y:S01]  /*22790*/  @!P0 LDC.64 R120, c[0x0][0x3c0] ;  /* 0x0000f000ff788b82 */ /* 0x000e220000000a00 */
[----:B------:R-:W-:Y:S01]  /*227a0*/  FFMA.FTZ R194, R194, R123, R183 ;  /* 0x0000007bc2c27223 */ /* 0x000fe200000100b7 */
[----:B------:R-:W-:Y:S01]  /*227b0*/  SHF.L.U32 R227, R116, 0x10, RZ ;  /* 0x0000001074e37819 */ /* 0x000fe200000006ff */
[----:B------:R-:W-:Y:S01]  /*227c0*/  IMAD.U32 R123, R10, 0x10000, RZ ;  /* 0x000100000a7b7824 */ /* 0x000fe200078e00ff */
[----:B------:R-:W-:Y:S01]  /*227d0*/  SHF.L.U32 R183, R9, 0x10, RZ ;  /* 0x0000001009b77819 */ /* 0x000fe200000006ff */
[----:B------:R-:W-:Y:S01]  /*227e0*/  FMUL.FTZ R208, R197, R236 ;  /* 0x000000ecc5d07220 */ /* 0x000fe20000410000 */
[C---:B------:R-:W-:Y:S01]  /*227f0*/  FADD.FTZ R216, -R223.reuse, R216 ;  /* 0x000000d8dfd87221 */ /* 0x040fe20000010100 */
[----:B------:R-:W-:Y:S01]  /*22800*/  FADD.FTZ R240, -R223, R221 ;  /* 0x000000dddff07221 */ /* 0x000fe20000010100 */
[----:B------:R-:W1:Y:S01]  /*22810*/  LDC.64 R116, c[0x0][0x428] ;  /* 0x00010a00ff747b82 */ /* 0x000e620000000a00 */
[----:B------:R-:W-:Y:S01]  /*22820*/  FFMA.FTZ R208, R208, R123, R183 ;  /* 0x0000007bd0d07223 */ /* 0x000fe200000100b7 */
[----:B------:R-:W-:Y:S01]  /*22830*/  SHF.L.U32 R221, R83, 0x10, RZ ;  /* 0x0000001053dd7819 */ /* 0x000fe200000006ff */
[----:B------:R-:W-:Y:S01]  /*22840*/  IMAD.U32 R212, R118, 0x10000, RZ ;  /* 0x0001000076d47824 */ /* 0x000fe200078e00ff */
[----:B------:R-:W-:Y:S01]  /*22850*/  SHF.L.U32 R123, R60, 0x10, RZ ;  /* 0x000000103c7b7819 */ /* 0x000fe200000006ff */
[C---:B------:R-:W-:Y:S01]  /*22860*/  FADD.FTZ R220, -R223.reuse, R220 ;  /* 0x000000dcdfdc7221 */ /* 0x040fe20000010100 */
[----:B------:R-:W-:Y:S01]  /*22870*/  FADD.FTZ R222, -R223, R222 ;  /* 0x000000dedfde7221 */ /* 0x000fe20000010100 */
[----:B------:R-:W-:-:S02]  /*22880*/  IMAD.U32 R211, R59, 0x10000, RZ ;  /* 0x000100003bd37824 */ /* 0x000fc400078e00ff */
[----:B------:R-:W-:Y:S01]  /*22890*/  FMUL.FTZ R210, R197, R216 ;  /* 0x000000d8c5d27220 */ /* 0x000fe20000410000 */
[----:B------:R-:W-:Y:S01]  /*228a0*/  SHF.L.U32 R118, R8, 0x10, RZ ;  /* 0x0000001008767819 */ /* 0x000fe200000006ff */
[----:B------:R-:W-:Y:S02]  /*228b0*/  IMAD.U32 R122, R7, 0x10000, RZ ;  /* 0x00010000077a7824 */ /* 0x000fe400078e00ff */
[C---:B------:R-:W-:Y:S01]  /*228c0*/  FMUL.FTZ R206, R197.reuse, R242 ;  /* 0x000000f2c5ce7220 */ /* 0x040fe20000410000 */
[----:B------:R-:W-:Y:S02]  /*228d0*/  IMAD.U32 R183, R84, 0x10000, RZ ;  /* 0x0001000054b77824 */ /* 0x000fe400078e00ff */
[C---:B------:R-:W-:Y:S01]  /*228e0*/  FMUL.FTZ R223, R197.reuse, R238 ;  /* 0x000000eec5df7220 */ /* 0x040fe20000410000 */
[----:B------:R-:W-:Y:S01]  /*228f0*/  FFMA.FTZ R210, R210, R211, R221 ;  /* 0x000000d3d2d27223 */ /* 0x000fe200000100dd */
[----:B------:R-:W-:Y:S01]  /*22900*/  SHF.L.U32 R182, R6, 0x10, RZ ;  /* 0x0000001006b67819 */ /* 0x000fe200000006ff */
[----:B------:R-:W-:Y:S01]  /*22910*/  FFMA.FTZ R206, R206, R123, R183 ;  /* 0x0000007bcece7223 */ /* 0x000fe200000100b7 */
[----:B------:R-:W-:Y:S01]  /*22920*/  FMUL.FTZ R211, R197, R244 ;  /* 0x000000f4c5d37220 */ /* 0x000fe20000410000 */
[----:B------:R-:W-:Y:S01]  /*22930*/  FFMA.FTZ R223, R223, R118, R122 ;  /* 0x00000076dfdf7223 */ /* 0x000fe2000001007a */
[----:B------:R-:W-:Y:S01]  /*22940*/  SHF.L.U32 R183, R85, 0x10, RZ ;  /* 0x0000001055b77819 */ /* 0x000fe200000006ff */
[----:B------:R-:W2:Y:S01]  /*22950*/  @!P0 LDC.64 R122, c[0x0][0x3c8] ;  /* 0x0000f200ff7a8b82 */ /* 0x000ea20000000a00 */
[----:B------:R-:W-:Y:S01]  /*22960*/  IMAD.U32 R221, R61, 0x10000, RZ ;  /* 0x000100003ddd7824 */ /* 0x000fe200078e00ff */
[----:B------:R-:W-:Y:S01]  /*22970*/  SHF.L.U32 R231, R86, 0x10, RZ ;  /* 0x0000001056e77819 */ /* 0x000fe200000006ff */
[C---:B------:R-:W-:Y:S01]  /*22980*/  FMUL.FTZ R126, R197.reuse, R126 ;  /* 0x0000007ec57e7220 */ /* 0x040fe20000410000 */
[----:B------:R-:W-:Y:S01]  /*22990*/  FMUL.FTZ R128, R197, R128 ;  /* 0x00000080c5807220 */ /* 0x000fe20000410000 */
[----:B------:R-:W-:-:S02]  /*229a0*/  IMAD.U32 R229, R62, 0x10000, RZ ;  /* 0x000100003ee57824 */ /* 0x000fc400078e00ff */
[----:B------:R-:W-:Y:S01]  /*229b0*/  FMUL.FTZ R214, R197, R240 ;  /* 0x000000f0c5d67220 */ /* 0x000fe20000410000 */
[----:B------:R-:W-:Y:S01]  /*229c0*/  FFMA.FTZ R211, R211, R182, R212 ;  /* 0x000000b6d3d37223 */ /* 0x000fe200000100d4 */
[----:B------:R-:W-:Y:S01]  /*229d0*/  FFMA.FTZ R221, R126, R221, R183 ;  /* 0x000000dd7edd7223 */ /* 0x000fe200000100b7 */
[----:B------:R-:W-:Y:S01]  /*229e0*/  FFMA.FTZ R212, R128, R225, R227 ;  /* 0x000000e180d47223 */ /* 0x000fe200000100e3 */
[----:B------:R-:W-:Y:S01]  /*229f0*/  FFMA.FTZ R214, R214, R229, R231 ;  /* 0x000000e5d6d67223 */ /* 0x000fe200000100e7 */
[----:B------:R-:W-:Y:S01]  /*22a00*/  SHF.L.U32 R227, R177, 0x10, RZ ;  /* 0x00000010b1e37819 */ /* 0x000fe200000006ff */
        /* <DEDUP_REMOVED lines=8> */
[----:B0-----:R-:W-:-:S04]  /*22a90*/  @!P0 IMAD.WIDE R120, R3, 0x4, R120 ;  /* 0x0000000403788825 */ /* 0x001fc800078e0278 */
[----:B------:R-:W-:Y:S01]  /*22aa0*/  FFMA.FTZ R222, R222, R177, R183 ;  /* 0x000000b1dede7223 */ /* 0x000fe200000100b7 */
[----:B------:R-:W-:Y:S01]  /*22ab0*/  FFMA.FTZ R229, R220, R175, R229 ;  /* 0x000000afdce57223 */ /* 0x000fe200000100e5 */
[----:B------:R-:W-:Y:S01]  /*22ac0*/  FFMA.FTZ R231, R130, R225, R227 ;  /* 0x000000e182e77223 */ /* 0x000fe200000100e3 */
[----:B------:R-:W-:Y:S01]  /*22ad0*/  F2FP.BF16.F32.PACK_AB R131, R180, R131 ;  /* 0x00000083b483723e */ /* 0x000fe200000010ff */
[--C-:B-1----:R-:W-:Y:S01]  /*22ae0*/  IMAD.WIDE.U32 R176, R181, 0x10, R116.reuse ;  /* 0x00000010b5b07825 */ /* 0x102fe200078e0074 */
[----:B------:R-:W-:Y:S01]  /*22af0*/  F2FP.BF16.F32.PACK_AB R129, R174, R129 ;  /* 0x00000081ae81723e */ /* 0x000fe200000010ff */
[----:B------:R0:W-:Y:S01]  /*22b00*/  @!P0 STG.E desc[UR8][R120.64], R119 ;  /* 0x0000007778008986 */ /* 0x0001e2000c101908 */
[----:B------:R-:W-:Y:S01]  /*22b10*/  F2FP.BF16.F32.PACK_AB R130, R205, R246 ;  /* 0x000000f6cd82723e */ /* 0x000fe200000010ff */
[--C-:B------:R-:W-:Y:S01]  /*22b20*/  IMAD.WIDE.U32 R226, R133, 0x10, R116.reuse ;  /* 0x0000001085e27825 */ /* 0x100fe200078e0074 */
[----:B------:R-:W-:Y:S02]  /*22b30*/  F2FP.BF16.F32.PACK_AB R128, R134, R127 ;  /* 0x0000007f8680723e */ /* 0x000fe400000010ff */
[----:B------:R-:W-:Y:S01]  /*22b40*/  F2FP.BF16.F32.PACK_AB R118, R186, R201 ;  /* 0x000000c9ba76723e */ /* 0x000fe200000010ff */
[----:B------:R-:W-:Y:S01]  /*22b50*/  IMAD.WIDE.U32 R174, R135, 0x10, R116 ;  /* 0x0000001087ae7825 */ /* 0x000fe200078e0074 */
[----:B------:R-:W-:-:S02]  /*22b60*/  F2FP.BF16.F32.PACK_AB R127, R219, R204 ;  /* 0x000000ccdb7f723e */ /* 0x000fc400000010ff */
[----:B------:R-:W-:Y:S01]  /*22b70*/  F2FP.BF16.F32.PACK_AB R126, R202, R207 ;  /* 0x000000cfca7e723e */ /* 0x000fe200000010ff */
[--C-:B------:R-:W-:Y:S01]  /*22b80*/  IMAD.WIDE.U32 R180, R189, 0x10, R116.reuse ;  /* 0x00000010bdb47825 */ /* 0x100fe200078e0074 */
[----:B------:R-:W-:Y:S02]  /*22b90*/  F2FP.BF16.F32.PACK_AB R135, R231, R222 ;  /* 0x000000dee787723e */ /* 0x000fe400000010ff */
[----:B0-----:R-:W-:Y:S01]  /*22ba0*/  F2FP.BF16.F32.PACK_AB R120, R171, R172 ;  /* 0x000000acab78723e */ /* 0x001fe200000010ff */
[--C-:B------:R-:W-:Y:S01]  /*22bb0*/  IMAD.WIDE.U32 R182, R199, 0x10, R116.reuse ;  /* 0x00000010c7b67825 */ /* 0x100fe200078e0074 */
[----:B------:R-:W-:Y:S02]  /*22bc0*/  F2FP.BF16.F32.PACK_AB R119, R248, R203 ;  /* 0x000000cbf877723e */ /* 0x000fe400000010ff */
[----:B------:R-:W-:Y:S01]  /*22bd0*/  F2FP.BF16.F32.PACK_AB R121, R191, R184 ;  /* 0x000000b8bf79723e */ /* 0x000fe200000010ff */
[----:B------:R-:W-:Y:S01]  /*22be0*/  IMAD.WIDE.U32 R224, R209, 0x10, R116 ;  /* 0x00000010d1e07825 */ /* 0x000fe200078e0074 */
[----:B------:R-:W-:-:S02]  /*22bf0*/  F2FP.BF16.F32.PACK_AB R117, R173, R132 ;  /* 0x00000084ad75723e */ /* 0x000fc400000010ff */
[----:B------:R-:W0:Y:S01]  /*22c00*/  LDC.64 R172, c[0x0][0x380] ;  /* 0x0000e000ffac7b82 */ /* 0x000e220000000a00 */
[----:B--2---:R-:W-:Y:S01]  /*22c10*/  @!P0 IMAD.WIDE R122, R3, 0x4, R122 ;  /* 0x00000004037a8825 */ /* 0x004fe200078e027a */
[----:B------:R-:W-:Y:S02]  /*22c20*/  F2FP.BF16.F32.PACK_AB R116, R125, R124 ;  /* 0x0000007c7d74723e */ /* 0x000fe400000010ff */
[----:B------:R-:W-:Y:S02]  /*22c30*/  F2FP.BF16.F32.PACK_AB R125, R198, R187 ;  /* 0x000000bbc67d723e */ /* 0x000fe400000010ff */
[----:B------:R1:W-:Y:S01]  /*22c40*/  @!P0 STG.E desc[UR8][R122.64], R197 ;  /* 0x000000c57a008986 */ /* 0x0003e2000c101908 */
[----:B------:R-:W-:Y:S02]  /*22c50*/  F2FP.BF16.F32.PACK_AB R124, R185, R188 ;  /* 0x000000bcb97c723e */ /* 0x000fe400000010ff */
[----:B------:R-:W-:Y:S01]  /*22c60*/  F2FP.BF16.F32.PACK_AB R134, R229, R214 ;  /* 0x000000d6e586723e */ /* 0x000fe200000010ff */
[----:B------:R2:W-:Y:S01]  /*22c70*/  STG.E.128 desc[UR8][R226.64], R128 ;  /* 0x00000080e2007986 */ /* 0x0005e2000c101d08 */
[----:B------:R-:W-:-:S02]  /*22c80*/  F2FP.BF16.F32.PACK_AB R133, R212, R221 ;  /* 0x000000ddd485723e */ /* 0x000fc400000010ff */
[----:B------:R-:W-:Y:S01]  /*22c90*/  F2FP.BF16.F32.PACK_AB R132, R211, R206 ;  /* 0x000000ced384723e */ /* 0x000fe200000010ff */
[----:B------:R3:W-:Y:S01]  /*22ca0*/  STG.E.128 desc[UR8][R174.64], R116 ;  /* 0x00000074ae007986 */ /* 0x0007e2000c101d08 */
[----:B-1----:R-:W-:Y:S02]  /*22cb0*/  F2FP.BF16.F32.PACK_AB R123, R213, R196 ;  /* 0x000000c4d57b723e */ /* 0x002fe400000010ff */
[----:B------:R-:W-:Y:S01]  /*22cc0*/  F2FP.BF16.F32.PACK_AB R122, R192, R193 ;  /* 0x000000c1c07a723e */ /* 0x000fe200000010ff */
[----:B0-----:R-:W-:-:S04]  /*22cd0*/  IMAD R3, R172, 0x4, R3 ;  /* 0x00000004ac037824 */ /* 0x001fc800078e0203 */
[----:B------:R3:W-:Y:S01]  /*22ce0*/  STG.E.128 desc[UR8][R176.64], R120 ;  /* 0x00000078b0007986 */ /* 0x0007e2000c101d08 */
[----:B--2---:R-:W-:-:S03]  /*22cf0*/  F2FP.BF16.F32.PACK_AB R131, R223, R210 ;  /* 0x000000d2df83723e */ /* 0x004fc600000010ff */
[----:B------:R3:W-:Y:S01]  /*22d00*/  STG.E.128 desc[UR8][R180.64], R124 ;  /* 0x0000007cb4007986 */ /* 0x0007e2000c101d08 */
[----:B------:R-:W-:Y:S02]  /*22d10*/  F2FP.BF16.F32.PACK_AB R130, R208, R217 ;  /* 0x000000d9d082723e */ /* 0x000fe400000010ff */
[----:B------:R-:W-:Y:S02]  /*22d20*/  F2FP.BF16.F32.PACK_AB R129, R215, R200 ;  /* 0x000000c8d781723e */ /* 0x000fe400000010ff */
[----:B------:R-:W-:Y:S02]  /*22d30*/  F2FP.BF16.F32.PACK_AB R128, R195, R194 ;  /* 0x000000c2c380723e */ /* 0x000fe400000010ff */
[----:B------:R-:W-:-:S03]  /*22d40*/  ISETP.GE.AND P0, PT, R3, R173, PT ;  /* 0x000000ad0300720c */ /* 0x000fc60003f06270 */
[----:B------:R3:W-:Y:S04]  /*22d50*/  STG.E.128 desc[UR8][R182.64], R128 ;  /* 0x00000080b6007986 */ /* 0x0007e8000c101d08 */
[----:B------:R3:W-:Y:S06]  /*22d60*/  STG.E.128 desc[UR8][R224.64], R132 ;  /* 0x00000084e0007986 */ /* 0x0007ec000c101d08 */
[----:B------:R-:W-:Y:S05]  /*22d70*/  @!P0 BRA `(.L_x_3927) ;  /* 0xfffffde000708947 */ /* 0x000fea000383ffff */
[----:B------:R-:W-:Y:S05]  /*22d80*/  BSYNC B0 ;  /* 0x0000000000007941 */ /* 0x000fea0003800000 */
.L_x_3434:
[----:B------:R-:W-:Y:S05]  /*22d90*/  EXIT ;  /* 0x000000000000794d */ /* 0x000fea0003800000 */
.L_x_3926:
        /* <DEDUP_REMOVED lines=8> */
.L_x_3929:
[----:B------:R-:W-:Y:S05]  /*22e20*/  BSYNC B1 ;  /* 0x0000000000017941 */ /* 0x000fea0003800000 */
.L_x_3928:
        /* <DEDUP_REMOVED lines=10> */
.L_x_3930:
[----:B------:R-:W-:Y:S02]  /*22ed0*/  IMAD.MOV.U32 R226, RZ, RZ, 0x4 ;  /* 0x00000004ffe27424 */ /* 0x000fe400078e00ff */
[----:B------:R-:W-:-:S04]  /*22ee0*/  IMAD.MOV.U32 R119, RZ, RZ, R223 ;  /* 0x000000ffff777224 */ /* 0x000fc800078e00df */
[----:B------:R-:W-:-:S05]  /*22ef0*/  FADD.FTZ R125, R124, R119 ;  /* 0x000000777c7d7221 */ /* 0x000fca0000010000 */
[----:B------:R-:W-:-:S07]  /*22f00*/  MOV R225, R125 ;  /* 0x0000007d00e17202 */ /* 0x000fce0000000f00 */
[----:B------:R-:W-:Y:S05]  /*22f10*/  WARPSYNC.COLLECTIVE R224, `(.L_x_3931) ;  /* 0x00000000e0087348 */ /* 0x000fea0003c00000 */
[----:B------:R0:W1:Y:S02]  /*22f20*/  SHFL.BFLY P1, R223, R225, R226, R227 ;  /* 0x0c0000e2e1df7389 */ /* 0x00006400000200e3 */
[----:B01----:R-:W-:Y:S05]  /*22f30*/  ENDCOLLECTIVE ;  /* 0x000000000000791b */ /* 0x003fea0003800000 */
.L_x_3931:
[----:B------:R-:W-:Y:S01]  /*22f40*/  HFMA2 R226, -RZ, RZ, 0, 4.76837158203125e-07 ;  /* 0x00000008ffe27431 */ /* 0x000fe200000001ff */
[----:B------:R-:W-:-:S05]  /*22f50*/  MOV R120, R223 ;  /* 0x000000df00787202 */ /* 0x000fca0000000f00 */
[----:B------:R-:W-:-:S04]  /*22f60*/  FADD.FTZ R126, R125, R120 ;  /* 0x000000787d7e7221 */ /* 0x000fc80000010000 */
[----:B------:R-:W-:-:S07]  /*22f70*/  IMAD.MOV.U32 R225, RZ, RZ, R126 ;  /* 0x000000ffffe17224 */ /* 0x000fce00078e007e */
[----:B------:R-:W-:Y:S05]  /*22f80*/  WARPSYNC.COLLECTIVE R224, `(.L_x_3932) ;  /* 0x00000000e0087348 */ /* 0x000fea0003c00000 */
[----:B------:R0:W1:Y:S02]  /*22f90*/  SHFL.BFLY P1, R223, R225, R226, R227 ;  /* 0x0c0000e2e1df7389 */ /* 0x00006400000200e3 */
[----:B01----:R-:W-:Y:S05]  /*22fa0*/  ENDCOLLECTIVE ;  /* 0x000000000000791b */ /* 0x003fea0003800000 */
.L_x_3932:
[----:B------:R-:W-:Y:S02]  /*22fb0*/  IMAD.MOV.U32 R226, RZ, RZ, 0x10 ;  /* 0x00000010ffe27424 */ /* 0x000fe400078e00ff */
[----:B------:R-:W-:-:S04]  /*22fc0*/  IMAD.MOV.U32 R119, RZ, RZ, R223 ;  /* 0x000000ffff777224 */ /* 0x000fc800078e00df */
[----:B------:R-:W-:-:S05]  /*22fd0*/  FADD.FTZ R127, R126, R119 ;  /* 0x000000777e7f7221 */ /* 0x000fca0000010000 */
[----:B------:R-:W-:-:S07]  /*22fe0*/  MOV R225, R127 ;  /* 0x0000007f00e17202 */ /* 0x000fce0000000f00 */
[----:B------:R-:W-:Y:S05]  /*22ff0*/  WARPSYNC.COLLECTIVE R224, `(.L_x_3933) ;  /* 0x00000000e0087348 */ /* 0x000fea0003c00000 */
[----:B------:R0:W1:Y:S02]  /*23000*/  SHFL.BFLY P1, R223, R225, R226, R227 ;  /* 0x0c0000e2e1df7389 */ /* 0x00006400000200e3 */
[----:B01----:R-:W-:Y:S05]  /*23010*/  ENDCOLLECTIVE ;  /* 0x000000000000791b */ /* 0x003fea0003800000 */
.L_x_3933:
[----:B------:R-:W-:Y:S01]  /*23020*/  HFMA2 R226, -RZ, RZ, 0, 5.9604644775390625e-08 ;  /* 0x00000001ffe27431 */ /* 0x000fe200000001ff */
[----:B------:R-:W-:-:S05]  /*23030*/  MOV R120, R223 ;  /* 0x000000df00787202 */ /* 0x000fca0000000f00 */
        /* <DEDUP_REMOVED lines=97> */
[----:B------:R-:W-:-:S04]  /*23650*/  FFMA.FTZ R120, R125, R125, R120 ;  /* 0x0000007d7d787223 */ /* 0x000fc80000010078 */
[----:B------:R-:W-:-:S07]  /*23660*/  IMAD.MOV.U32 R225, RZ, RZ, R120 ;  /* 0x000000ffffe17224 */ /* 0x000fce00078e0078 */
[----:B------:R-:W-:Y:S05]  /*23670*/  WARPSYNC.COLLECTIVE R224, `(.L_x_3934) ;  /* 0x00000000e0087348 */ /* 0x000fea0003c00000 */
[----:B------:R0:W1:Y:S02]  /*23680*/  SHFL.BFLY P1, R223, R225, R226, R227 ;  /* 0x0c0000e2e1df7389 */ /* 0x00006400000200e3 */
[----:B01----:R-:W-:Y:S05]  /*23690*/  ENDCOLLECTIVE ;  /* 0x000000000000791b */ /* 0x003fea0003800000 */
.L_x_3934:
[----:B------:R-:W-:Y:S02]  /*236a0*/  IMAD.MOV.U32 R226, RZ, RZ, 0x2 ;  /* 0x00000002ffe27424 */ /* 0x000fe400078e00ff */
[----:B------:R-:W-:-:S04]  /*236b0*/  IMAD.MOV.U32 R125, RZ, RZ, R223 ;  /* 0x000000ffff7d7224 */ /* 0x000fc800078e00df */
[----:B------:R-:W-:-:S05]  /*236c0*/  FADD.FTZ R125, R120, R125 ;  /* 0x0000007d787d7221 */ /* 0x000fca0000010000 */
[----:B------:R-:W-:-:S07]  /*236d0*/  MOV R225, R125 ;  /* 0x0000007d00e17202 */ /* 0x000fce0000000f00 */
[----:B------:R-:W-:Y:S05]  /*236e0*/  WARPSYNC.COLLECTIVE R224, `(.L_x_3935) ;  /* 0x00000000e0087348 */ /* 0x000fea0003c00000 */
[----:B------:R0:W1:Y:S02]  /*236f0*/  SHFL.BFLY P1, R223, R225, R226, R227 ;  /* 0x0c0000e2e1df7389 */ /* 0x00006400000200e3 */
[----:B01----:R-:W-:Y:S05]  /*23700*/  ENDCOLLECTIVE ;  /* 0x000000000000791b */ /* 0x003fea0003800000 */
.L_x_3935:
[----:B------:R-:W-:Y:S01]  /*23710*/  HFMA2 R226, -RZ, RZ, 0, 2.384185791015625e-07 ;  /* 0x00000004ffe27431 */ /* 0x000fe200000001ff */
[----:B------:R-:W-:-:S05]  /*23720*/  MOV R122, R223 ;  /* 0x000000df007a7202 */ /* 0x000fca0000000f00 */
[----:B------:R-:W-:-:S04]  /*23730*/  FADD.FTZ R122, R125, R122 ;  /* 0x0000007a7d7a7221 */ /* 0x000fc80000010000 */
[----:B------:R-:W-:-:S07]  /*23740*/  IMAD.MOV.U32 R225, RZ, RZ, R122 ;  /* 0x000000ffffe17224 */ /* 0x000fce00078e007a */
[----:B------:R-:W-:Y:S05]  /*23750*/  WARPSYNC.COLLECTIVE R224, `(.L_x_3936) ;  /* 0x00000000e0087348 */ /* 0x000fea0003c00000 */
[----:B------:R0:W1:Y:S02]  /*23760*/  SHFL.BFLY P1, R223, R225, R226, R227 ;  /* 0x0c0000e2e1df7389 */ /* 0x00006400000200e3 */
[----:B01----:R-:W-:Y:S05]  /*23770*/  ENDCOLLECTIVE ;  /* 0x000000000000791b */ /* 0x003fea0003800000 */
.L_x_3936:
[----:B------:R-:W-:Y:S02]  /*23780*/  IMAD.MOV.U32 R226, RZ, RZ, 0x8 ;  /* 0x00000008ffe27424 */ /* 0x000fe400078e00ff */
[----:B------:R-:W-:-:S04]  /*23790*/  IMAD.MOV.U32 R127, RZ, RZ, R223 ;  /* 0x000000ffff7f7224 */ /* 0x000fc800078e00df */
[----:B------:R-:W-:-:S05]  /*237a0*/  FADD.FTZ R127, R122, R127 ;  /* 0x0000007f7a7f7221 */ /* 0x000fca0000010000 */
[----:B------:R-:W-:-:S07]  /*237b0*/  MOV R225, R127 ;  /* 0x0000007f00e17202 */ /* 0x000fce0000000f00 */
[----:B------:R-:W-:Y:S05]  /*237c0*/  WARPSYNC.COLLECTIVE R224, `(.L_x_3937) ;  /* 0x00000000e0087348 */ /* 0x000fea0003c00000 */
[----:B------:R0:W1:Y:S02]  /*237d0*/  SHFL.BFLY P1, R223, R225, R226, R227 ;  /* 0x0c0000e2e1df7389 */ /* 0x00006400000200e3 */
[----:B01----:R-:W-:Y:S05]  /*237e0*/  ENDCOLLECTIVE ;  /* 0x000000000000791b */ /* 0x003fea0003800000 */
.L_x_3937:
[----:B------:R-:W-:Y:S01]  /*237f0*/  HFMA2 R226, -RZ, RZ, 0, 9.5367431640625e-07 ;  /* 0x00000010ffe27431 */ /* 0x000fe200000001ff */
[----:B------:R-:W-:-:S05]  /*23800*/  MOV R124, R223 ;  /* 0x000000df007c7202 */ /* 0x000fca0000000f00 */
[----:B------:R-:W-:-:S04]  /*23810*/  FADD.FTZ R124, R127, R124 ;  /* 0x0000007c7f7c7221 */ /* 0x000fc80000010000 */
[----:B------:R-:W-:-:S07]  /*23820*/  IMAD.MOV.U32 R225, RZ, RZ, R124 ;  /* 0x000000ffffe17224 */ /* 0x000fce00078e007c */
[----:B------:R-:W-:Y:S05]  /*23830*/  WARPSYNC.COLLECTIVE R224, `(.L_x_3938) ;  /* 0x00000000e0087348 */ /* 0x000fea0003c00000 */
[----:B------:R0:W1:Y:S02]  /*23840*/  SHFL.BFLY P1, R223, R225, R226, R227 ;  /* 0x0c0000e2e1df7389 */ /* 0x00006400000200e3 */
[----:B01----:R-:W-:Y:S05]  /*23850*/  ENDCOLLECTIVE ;  /* 0x000000000000791b */ /* 0x003fea0003800000 */
.L_x_3938:
[----:B------:R-:W-:Y:S05]  /*23860*/  BRA `(.L_x_3939) ;  /* 0xffffffe000a47947 */ /* 0x000fea000383ffff */
.L_x_3940:
        /* <DEDUP_REMOVED lines=9> */
.L_x_54341:


//--------------------- .text._ZN10layer_norm13ln_fwd_kernelINS_13Kernel_traitsI13__nv_bfloat16S2_S2_S2_fjLj1536ELj1ELj4ELj1ELj16ENS_18Kernel_traits_baseILj1536ES2_S2_S2_S2_fjLj128EEEEELb1ELb1ELb1ELb0EEEvNS_9FwdParamsE --------------------------
	.section	.text._ZN10layer_norm13ln_fwd_kernelINS_13Kernel_traitsI13__nv_bfloat16S2_S2_S2_fjLj1536ELj1ELj4ELj1ELj16ENS_18Kernel_traits_baseILj1536ES2_S2_S2_S2_fjLj128EEEEELb1ELb1ELb1ELb0EEEvNS_9FwdParamsE,"ax",@progbits
	.align	128
        .global         _ZN10layer_norm13ln_fwd_kernelINS_13Kernel_traitsI13__nv_bfloat16S2_S2_S2_fjLj1536ELj1ELj4ELj1ELj16ENS_18Kernel_traits_baseILj1536ES2_S2_S2_S2_fjLj128EEEEELb1ELb1ELb1ELb0EEEvNS_9FwdParamsE
        .type           _ZN10layer_norm13ln_fwd_kernelINS_13Kernel_traitsI13__nv_bfloat16S2_S2_S2_fjLj1536ELj1ELj4ELj1ELj16ENS_18Kernel_traits_baseILj1536ES2_S2_S2_S2_fjLj128EEEEELb1ELb1ELb1ELb0EEEvNS_9FwdParamsE,@function
        .size           _ZN10layer_norm13ln_fwd_kernelINS_13Kernel_traitsI13__nv_bfloat16S2_S2_S2_fjLj1536ELj1ELj4ELj1ELj16ENS_18Kernel_traits_baseILj1536ES2_S2_S2_S2_fjLj128EEEEELb1ELb1ELb1ELb0EEEvNS_9FwdParamsE,(.L_x_54342 - _ZN10layer_norm13ln_fwd_kernelINS_13Kernel_traitsI13__nv_bfloat16S2_S2_S2_fjLj1536ELj1ELj4ELj1ELj16ENS_18Kernel_traits_baseILj1536ES2_S2_S2_S2_fjLj128EEEEELb1ELb1ELb1ELb0EEEvNS_9FwdParamsE)
        .other          _ZN10layer_norm13ln_fwd_kernelINS_13Kernel_traitsI13__nv_bfloat16S2_S2_S2_fjLj1536ELj1ELj4ELj1ELj16ENS_18Kernel_traits_baseILj1536ES2_S2_S2_S2_fjLj128EEEEELb1ELb1ELb1ELb0EEEvNS_9FwdParamsE,@"STO_CUDA_ENTRY STV_DEFAULT"
_ZN10layer_norm13ln_fwd_kernelINS_13Kernel_traitsI13__nv_bfloat16S2_S2_S2_fjLj1536ELj1ELj4ELj1ELj16ENS_18Kernel_traits_baseILj1536ES2_S2_S2_S2_fjLj128EEEEELb1ELb1ELb1ELb0EEEvNS_9FwdParamsE:
.text._ZN10layer_norm13ln_fwd_kernelINS_13Kernel_traitsI13__nv_bfloat16S2_S2_S2_fjLj1536ELj1ELj4ELj1ELj16ENS_18Kernel_traits_baseILj1536ES2_S2_S2_S2_fjLj128EEEEELb1ELb1ELb1ELb0EEEvNS_9FwdParamsE:
        /* <DEDUP_REMOVED lines=14> */
[----:B------:R-:W0:Y:S03]  /*00e0*/  @P0 LDC R11, c[0x0][0x460] ;  /* 0x00011800ff0b0b82 */ /* 0x000e260000000800 */
[----:B----4-:R1:W0:Y:S01]  /*00f0*/  @P0 LDG.E.64 R6, desc[UR8][R2.64] ;  /* 0x0000000802060981 */ /* 0x010222000c1e1b00 */
[----:B------:R-:W-:Y:S01]  /*0100*/  UISETP.NE.U32.AND UP0, UPT, UR10, URZ, UPT ;  /* 0x000000ff0a00728c */ /* 0x000fe2000bf05070 */
[----:B------:R-:W-:Y:S03]  /*0110*/  BSSY.RECONVERGENT B0, `(.L_x_3941) ;  /* 0x00000aa000007945 */ /* 0x000fe60003800200 */
[----:B------:R-:W3:Y:S01]  /*0120*/  S2UR UR5, SR_CTAID.X ;  /* 0x00000000000579c3 */ /* 0x000ee20000002500 */
[----:B-----5:R-:W-:Y:S01]  /*0130*/  LOP3.LUT R214, R213, 0x1f, RZ, 0xc0, !PT ;  /* 0x0000001fd5d67812 */ /* 0x020fe200078ec0ff */
[----:B------:R-:W-:Y:S01]  /*0140*/  UISETP.NE.AND.EX UP0, UPT, UR11, URZ, UPT, UP0 ;  /* 0x000000ff0b00728c */ /* 0x000fe2000bf05300 */
[----:B------:R-:W-:-:S03]  /*0150*/  SHF.R.S32.HI R0, RZ, 0x1f, R13 ;  /* 0x0000001fff007819 */ /* 0x000fc6000001140d */
[----:B-1----:R-:W-:Y:S01]  /*0160*/  IMAD.MOV.U32 R3, RZ, RZ, R214 ;  /* 0x000000ffff037224 */ /* 0x002fe200078e00d6 */
[----:B------:R-:W-:Y:S01]  /*0170*/  LEA.HI R0, R0, R13, RZ, 0x3 ;  /* 0x0000000d00007211 */ /* 0x000fe200078f18ff */
[----:B------:R-:W1:Y:S01]  /*0180*/  LDC R212, c[0x0][0x360] ;  /* 0x0000d800ffd47b82 */ /* 0x000e620000000800 */
[----:B---3--:R-:W-:Y:S02]  /*0190*/  USHF.L.U32 UR4, UR5, 0x2, URZ ;  /* 0x0000000205047899 */ /* 0x008fe400080006ff */
[--C-:B-1----:R-:W-:Y:S01]  /*01a0*/  IMAD R212, R212, UR5, R213.reuse ;  /* 0x00000005d4d47c24 */ /* 0x102fe2000f8e02d5 */
[----:B------:R-:W-:-:S04]  /*01b0*/  SHF.R.U32.HI R213, RZ, 0x5, R213 ;  /* 0x00000005ffd57819 */ /* 0x000fc800000116d5 */
[----:B------:R-:W-:Y:S02]  /*01c0*/  LOP3.LUT R213, R213, UR4, RZ, 0xfc, !PT ;  /* 0x00000004d5d57c12 */ /* 0x000fe4000f8efcff */
[----:B--2---:R-:W-:Y:S02]  /*01d0*/  @P0 R2UR UR6, R4 ;  /* 0x00000000040602ca */ /* 0x004fe400000e0000 */
[----:B------:R-:W-:Y:S02]  /*01e0*/  @P0 R2UR UR7, R5 ;  /* 0x00000000050702ca */ /* 0x000fe400000e0000 */
[----:B0-----:R-:W-:Y:S02]  /*01f0*/  @P0 IADD3 R2, P1, PT, R6, R11, RZ ;  /* 0x0000000b06020210 */ /* 0x001fe40007f3e0ff */
[----:B------:R-:W-:-:S03]  /*0200*/  LOP3.LUT R5, R3, 0x1f, RZ, 0x3c, !PT ;  /* 0x0000001f03057812 */ /* 0x000fc600078e3cff */
[----:B------:R-:W-:Y:S01]  /*0210*/  @P0 IMAD.X R9, RZ, RZ, R7, P1 ;  /* 0x000000ffff090224 */ /* 0x000fe200008e0607 */
[----:B------:R-:W-:-:S03]  /*0220*/  LEA.HI.SX32 R0, R0, R5, 0x1d ;  /* 0x0000000500007211 */ /* 0x000fc600078feaff */
[----:B------:R-:W-:Y:S01]  /*0230*/  UIADD3 UR15, UPT, UPT, UR6, -0x61c88647, URZ ;  /* 0x9e3779b9060f7890 */ /* 0x000fe2000fffe0ff */
[--C-:B------:R-:W-:Y:S01]  /*0240*/  SHF.R.U64 R211, R2, 0x2, R9.reuse ;  /* 0x0000000202d37819 */ /* 0x100fe20000001209 */
[----:B------:R-:W-:Y:S01]  /*0250*/  UIADD3 UR16, UPT, UPT, UR7, -0x4498517b, URZ ;  /* 0xbb67ae8507107890 */ /* 0x000fe2000fffe0ff */
[----:B------:R-:W-:Y:S01]  /*0260*/  SHF.R.U32.HI R210, RZ, 0x2, R9 ;  /* 0x00000002ffd27819 */ /* 0x000fe20000011609 */
[----:B------:R-:W-:Y:S02]  /*0270*/  UIADD3 UR17, UPT, UPT, UR6, 0x3c6ef372, URZ ;  /* 0x3c6ef37206117890 */ /* 0x000fe4000fffe0ff */
[----:B------:R-:W-:Y:S02]  /*0280*/  UIADD3 UR18, UPT, UPT, UR7, 0x76cf5d0a, URZ ;  /* 0x76cf5d0a07127890 */ /* 0x000fe4000fffe0ff */
[----:B------:R-:W-:Y:S02]  /*0290*/  UIADD3 UR19, UPT, UPT, UR6, -0x255992d5, URZ ;  /* 0xdaa66d2b06137890 */ /* 0x000fe4000fffe0ff */
[----:B------:R-:W-:-:S02]  /*02a0*/  UIADD3 UR20, UPT, UPT, UR7, 0x32370b8f, URZ ;  /* 0x32370b8f07147890 */ /* 0x000fc4000fffe0ff */
[----:B------:R-:W-:Y:S02]  /*02b0*/  UIADD3 UR21, UPT, UPT, UR6, 0x78dde6e4, URZ ;  /* 0x78dde6e406157890 */ /* 0x000fe4000fffe0ff */
[----:B------:R-:W-:Y:S02]  /*02c0*/  UIADD3 UR22, UPT, UPT, UR7, -0x126145ec, URZ ;  /* 0xed9eba1407167890 */ /* 0x000fe4000fffe0ff */
[----:B------:R-:W-:Y:S02]  /*02d0*/  UIADD3 UR23, UPT, UPT, UR6, 0x1715609d, URZ ;  /* 0x1715609d06177890 */ /* 0x000fe4000fffe0ff */
[----:B------:R-:W-:Y:S02]  /*02e0*/  UIADD3 UR24, UPT, UPT, UR7, -0x56f99767, URZ ;  /* 0xa906689907187890 */ /* 0x000fe4000fffe0ff */
[----:B------:R-:W-:Y:S02]  /*02f0*/  UIADD3 UR25, UPT, UPT, UR6, -0x4ab325aa, URZ ;  /* 0xb54cda5606197890 */ /* 0x000fe4000fffe0ff */
[----:B------:R-:W-:-:S02]  /*0300*/  UIADD3 UR26, UPT, UPT, UR7, 0x646e171e, URZ ;  /* 0x646e171e071a7890 */ /* 0x000fc4000fffe0ff */
[----:B------:R-:W-:Y:S02]  /*0310*/  UIADD3 UR27, UPT, UPT, UR6, 0x5384540f, URZ ;  /* 0x5384540f061b7890 */ /* 0x000fe4000fffe0ff */
[----:B------:R-:W-:Y:S02]  /*0320*/  UIADD3 UR28, UPT, UPT, UR7, 0x1fd5c5a3, URZ ;  /* 0x1fd5c5a3071c7890 */ /* 0x000fe4000fffe0ff */
[----:B------:R-:W-:Y:S02]  /*0330*/  UIADD3 UR29, UPT, UPT, UR6, -0xe443238, URZ ;  /* 0xf1bbcdc8061d7890 */ /* 0x000fe4000fffe0ff */
[----:B------:R-:W-:Y:S02]  /*0340*/  UIADD3 UR30, UPT, UPT, UR7, -0x24c28bd8, URZ ;  /* 0xdb3d7428071e7890 */ /* 0x000fe4000fffe0ff */
[----:B------:R-:W-:Y:S02]  /*0350*/  UIADD3 UR31, UPT, UPT, UR6, -0x700cb87f, URZ ;  /* 0x8ff34781061f7890 */ /* 0x000fe4000fffe0ff */
[----:B------:R-:W-:Y:S01]  /*0360*/  UIADD3 UR32, UPT, UPT, UR7, -0x695add53, URZ ;  /* 0x96a522ad07207890 */ /* 0x000fe2000fffe0ff */
[----:B------:R-:W-:Y:S11]  /*0370*/  BRA.U !UP0, `(.L_x_3942) ;  /* 0x00000005080c7547 */ /* 0x000ff6000b800000 */
        /* <DEDUP_REMOVED lines=38> */
[----:B------:R2:W5:Y:S03]  /*05e0*/  @P2 LD.E.128 R92, desc[UR8][R18.64] ;  /* 0x00000008125c2980 */ /* 0x000566000c101d00 */
[----:B------:R-:W-:Y:S01]  /*05f0*/  @P2 VIADD R3, R3, 0x20 ;  /* 0x0000002003032836 */ /* 0x000fe20000000000 */
[----:B------:R2:W5:Y:S03]  /*0600*/  @P2 LDG.E.128 R88, desc[UR8][R20.64] ;  /* 0x0000000814582981 */ /* 0x000566000c1e1d00 */
[----:B-1----:R-:W-:-:S04]  /*0610*/  @P3 IMAD.WIDE.U32 R22, R3, 0x10, R22 ;  /* 0x0000001003163825 */ /* 0x002fc800078e0016 */
        /* <DEDUP_REMOVED lines=25> */
.L_x_3942:
        /* <DEDUP_REMOVED lines=40> */
[----:B-1----:R-:W-:-:S04]  /*0a30*/  @P4 IMAD.WIDE.U32 R26, R3, 0x10, R6 ;  /* 0x00000010031a4825 */ /* 0x002fc800078e0006 */
[----:B------:R-:W-:Y:S01]  /*0a40*/  @P4 VIADD R3, R3, 0x20 ;  /* 0x0000002003034836 */ /* 0x000fe20000000000 */
[----:B------:R0:W5:Y:S03]  /*0a50*/  @P4 LDG.E.128 R64, desc[UR8][R26.64] ;  /* 0x000000081a404981 */ /* 0x000166000c1e1d00 */
[----:B--2---:R-:W-:-:S05]  /*0a60*/  @P5 IMAD.WIDE.U32 R4, R3, 0x10, R28 ;  /* 0x0000001003045825 */ /* 0x004fca00078e001c */
[----:B------:R0:W5:Y:S01]  /*0a70*/  @P5 LDG.E.128 R60, desc[UR8][R4.64] ;  /* 0x00000008043c5981 */ /* 0x000162000c1e1d00 */
[----:B---3--:R-:W-:-:S05]  /*0a80*/  @P5 IMAD.WIDE.U32 R6, R3, 0x10, R30 ;  /* 0x0000001003065825 */ /* 0x008fca00078e001e */
        /* <DEDUP_REMOVED lines=18> */
.L_x_3943:
[----:B------:R-:W-:Y:S05]  /*0bb0*/  BSYNC.RECONVERGENT B0 ;  /* 0x0000000000007941 */ /* 0x000fea0003800200 */
.L_x_3941:
[----:B------:R-:W0:Y:S02]  /*0bc0*/  LDCU UR4, c[0x0][0x384] ;  /* 0x00007080ff0477ac */ /* 0x000e240008000800 */
[----:B0-----:R-:W-:-:S13]  /*0bd0*/  ISETP.GE.AND P0, PT, R213, UR4, PT ;  /* 0x00000004d5007c0c */ /* 0x001fda000bf06270 */
[----:B------:R-:W-:Y:S05]  /*0be0*/  @P0 EXIT ;  /* 0x000000000000094d */ /* 0x000fea0003800000 */
[----:B------:R-:W-:-:S04]  /*0bf0*/  IMAD.HI.U32 R3, R212, -0x326172a9, RZ ;  /* 0xcd9e8d57d4037827 */ /* 0x000fc800078e00ff */
[----:B------:R-:W-:Y:S01]  /*0c00*/  HFMA2 R149, -RZ, RZ, 0, 0 ;  /* 0x00000000ff957431 */ /* 0x000fe200000001ff */
[----:B------:R-:W-:Y:S01]  /*0c10*/  BSSY B0, `(.L_x_3944) ;  /* 0x000261e000007945 */ /* 0x000fe20003800000 */
[----:B------:R-:W-:Y:S01]  /*0c20*/  LOP3.LUT R2, R2, 0x3, RZ, 0xc0, !PT ;  /* 0x0000000302027812 */ /* 0x000fe200078ec0ff */
[----:B------:R-:W-:Y:S01]  /*0c30*/  IMAD.HI.U32 R4, R211, -0x2daee0ad, RZ ;  /* 0xd2511f53d3047827 */ /* 0x000fe200078e00ff */
[----:B------:R-:W-:Y:S01]  /*0c40*/  LOP3.LUT R3, R210, UR6, R3, 0x96, !PT ;  /* 0x00000006d2037c12 */ /* 0x000fe2000f8e9603 */
[----:B------:R-:W0:Y:S01]  /*0c50*/  LDCU UR10, c[0x0][0x404] ;  /* 0x00008080ff0a77ac */ /* 0x000e220008000800 */
[----:B-----5:R-:W-:Y:S01]  /*0c60*/  PRMT R209, R75, 0x7632, R209 ;  /* 0x000076324bd17816 */ /* 0x020fe200000000d1 */
[----:B------:R-:W-:Y:S01]  /*0c70*/  IMAD R8, R211, -0x2daee0ad, RZ ;  /* 0xd2511f53d3087824 */ /* 0x000fe200078e02ff */
[----:B------:R-:W-:Y:S01]  /*0c80*/  LOP3.LUT R4, R4, UR7, RZ, 0x3c, !PT ;  /* 0x0000000704047c12 */ /* 0x000fe2000f8e3cff */
[C---:B------:R-:W-:Y:S01]  /*0c90*/  IMAD.HI.U32 R7, R3.reuse, -0x2daee0ad, RZ ;  /* 0xd2511f5303077827 */ /* 0x040fe200078e00ff */
[----:B------:R-:W-:Y:S01]  /*0ca0*/  PRMT R208, R70, 0x7632, R208 ;  /* 0x0000763246d07816 */ /* 0x000fe200000000d0 */
[----:B------:R-:W1:Y:S01]  /*0cb0*/  LDCU.U8 UR11, c[0x0][0x410] ;  /* 0x00008200ff0b77ac */ /* 0x000e620008000000 */
[----:B------:R-:W-:Y:S01]  /*0cc0*/  PRMT R207, R74, 0x7632, R207 ;  /* 0x000076324acf7816 */ /* 0x000fe200000000cf */
[----:B------:R-:W-:Y:S01]  /*0cd0*/  IMAD R6, R212, -0x326172a9, RZ ;  /* 0xcd9e8d57d4067824 */ /* 0x000fe200078e02ff */
[----:B------:R-:W-:Y:S01]  /*0ce0*/  LOP3.LUT R7, R8, UR16, R7, 0x96, !PT ;  /* 0x0000001008077c12 */ /* 0x000fe2000f8e9607 */
[----:B------:R-:W-:Y:S01]  /*0cf0*/  IMAD.HI.U32 R5, R4, -0x326172a9, RZ ;  /* 0xcd9e8d5704057827 */ /* 0x000fe200078e00ff */
[----:B------:R-:W-:Y:S01]  /*0d00*/  PRMT R11, R82, 0x7632, R11 ;  /* 0x00007632520b7816 */ /* 0x000fe2000000000b */
[----:B------:R-:W2:Y:S01]  /*0d10*/  LDCU UR14, c[0x0][0x448] ;  /* 0x00008900ff0e77ac */ /* 0x000ea20008000800 */
[----:B------:R-:W-:Y:S01]  /*0d20*/  PRMT R12, R86, 0x7632, R12 ;  /* 0x00007632560c7816 */ /* 0x000fe2000000000c */
[----:B------:R-:W-:Y:S01]  /*0d30*/  IMAD R9, R3, -0x2daee0ad, RZ ;  /* 0xd2511f5303097824 */ /* 0x000fe200078e02ff */
[----:B------:R-:W-:Y:S01]  /*0d40*/  LOP3.LUT R5, R6, UR15, R5, 0x96, !PT ;  /* 0x0000000f06057c12 */ /* 0x000fe2000f8e9605 */
[----:B------:R-:W-:Y:S01]  /*0d50*/  IMAD R4, R4, -0x326172a9, RZ ;  /* 0xcd9e8d5704047824 */ /* 0x000fe200078e02ff */
[----:B------:R-:W-:Y:S01]  /*0d60*/  PRMT R13, R81, 0x7632, R13 ;  /* 0x00007632510d7816 */ /* 0x000fe2000000000d */
[----:B------:R-:W-:Y:S01]  /*0d70*/  IMAD.HI.U32 R3, R7, -0x326172a9, RZ ;  /* 0xcd9e8d5707037827 */ /* 0x000fe200078e00ff */
[----:B------:R-:W-:Y:S01]  /*0d80*/  PRMT R14, R85, 0x7632, R14 ;  /* 0x00007632550e7816 */ /* 0x000fe2000000000e */
[----:B------:R-:W3:Y:S01]  /*0d90*/  LDCU.64 UR12, c[0x0][0x408] ;  /* 0x00008100ff0c77ac */ /* 0x000ee20008000a00 */
[----:B------:R-:W-:Y:S01]  /*0da0*/  PRMT R15, R80, 0x7632, R15 ;  /* 0x00007632500f7816 */ /* 0x000fe2000000000f */
[C---:B------:R-:W-:Y:S01]  /*0db0*/  IMAD.HI.U32 R6, R5.reuse, -0x2daee0ad, RZ ;  /* 0xd2511f5305067827 */ /* 0x040fe200078e00ff */
[----:B------:R-:W-:Y:S01]  /*0dc0*/  LOP3.LUT R3, R4, UR17, R3, 0x96, !PT ;  /* 0x0000001104037c12 */ /* 0x000fe2000f8e9603 */
[----:B------:R-:W4:Y:S01]  /*0dd0*/  LDCU.64 UR4, c[0x0][0x3a0] ;  /* 0x00007400ff0477ac */ /* 0x000f220008000a00 */
[----:B------:R-:W-:Y:S01]  /*0de0*/  PRMT R16, R84, 0x7632, R16 ;  /* 0x0000763254107816 */ /* 0x000fe20000000010 */
[----:B------:R-:W-:Y:S01]  /*0df0*/  IMAD R8, R5, -0x2daee0ad, RZ ;  /* 0xd2511f5305087824 */ /* 0x000fe200078e02ff */
[----:B------:R-:W-:Y:S01]  /*0e00*/  LOP3.LUT R6, R9, UR18, R6, 0x96, !PT ;  /* 0x0000001209067c12 */ /* 0x000fe2000f8e9606 */
[----:B------:R-:W-:Y:S01]  /*0e10*/  IMAD.HI.U32 R5, R3, -0x2daee0ad, RZ ;  /* 0xd2511f5303057827 */ /* 0x000fe200078e00ff */
[----:B------:R-:W-:-:S02]  /*0e20*/  PRMT R17, R95, 0x7632, R17 ;  /* 0x000076325f117816 */ /* 0x000fc40000000011 */
[----:B------:R-:W-:Y:S01]  /*0e30*/  PRMT R18, R99, 0x7632, R18 ;  /* 0x0000763263127816 */ /* 0x000fe20000000012 */
[----:B------:R-:W-:Y:S01]  /*0e40*/  IMAD R7, R7, -0x326172a9, RZ ;  /* 0xcd9e8d5707077824 */ /* 0x000fe200078e02ff */
[----:B------:R-:W-:Y:S01]  /*0e50*/  LOP3.LUT R5, R8, UR20, R5, 0x96, !PT ;  /* 0x0000001408057c12 */ /* 0x000fe2000f8e9605 */
[----:B------:R-:W-:Y:S01]  /*0e60*/  IMAD.HI.U32 R4, R6, -0x326172a9, RZ ;  /* 0xcd9e8d5706047827 */ /* 0x000fe200078e00ff */
[----:B------:R-:W-:Y:S02]  /*0e70*/  PRMT R19, R94, 0x7632, R19 ;  /* 0x000076325e137816 */ /* 0x000fe40000000013 */
        /* <DEDUP_REMOVED lines=62> */
[--C-:B------:R-:W-:Y:S01]  /*1260*/  LOP3.LUT R3, R6, UR31, R5.reuse, 0x96, !PT ;  /* 0x0000001f06037c12 */ /* 0x100fe2000f8e9605 */
        /* <DEDUP_REMOVED lines=26> */
[----:B01234-:R-:W-:-:S07]  /*1410*/  PRMT R148, R112, 0x7632, R148 ;  /* 0x0000763270947816 */ /* 0x01ffce0000000094 */
.L_x_4666:
        /* <DEDUP_REMOVED lines=10> */
[----:B------:R-:W-:Y:S01]  /*14c0*/  IMAD.MOV.U32 R219, RZ, RZ, RZ ;  /* 0x000000ffffdb7224 */ /* 0x000fe200078e00ff */
[----:B--2---:R-:W-:-:S13]  /*14d0*/  ISETP.GE.AND P0, PT, R222, 0x1, PT ;  /* 0x00000001de00780c */ /* 0x004fda0003f06270 */
[----:B------:R-:W-:-:S04]  /*14e0*/  @P0 VIADD R127, R222, 0xffffffff ;  /* 0xffffffffde7f0836 */ /* 0x000fc80000000000 */
[----:B------:R-:W-:Y:S01]  /*14f0*/  @P0 IMAD R217, R127, R220, RZ ;  /* 0x000000dc7fd90224 */ /* 0x000fe200078e02ff */
[----:B------:R-:W-:-:S04]  /*1500*/  SHF.R.S32.HI R127, RZ, 0x1f, R126 ;  /* 0x0000001fff7f7819 */ /* 0x000fc8000001147e */
[----:B------:R-:W-:Y:S02]  /*1510*/  @P0 SHF.R.S32.HI R224, RZ, 0x1f, R217 ;  /* 0x0000001fffe00819 */ /* 0x000fe400000114d9 */
[----:B------:R-:W-:Y:S02]  /*1520*/  LEA.HI R127, R127, R126, RZ, 0x3 ;  /* 0x0000007e7f7f7211 */ /* 0x000fe400078f18ff */
[----:B------:R-:W-:Y:S02]  /*1530*/  @P0 LEA.HI R217, R224, R217, RZ, 0x3 ;  /* 0x000000d9e0d90211 */ /* 0x000fe400078f18ff */
        /* <DEDUP_REMOVED lines=8> */
.L_x_3948:
[----:B------:R-:W-:Y:S05]  /*15c0*/  BSYNC.RECONVERGENT B2 ;  /* 0x0000000000027941 */ /* 0x000fea0003800200 */
.L_x_3947:
        /* <DEDUP_REMOVED lines=28> */
.L_x_3954:
        /* <DEDUP_REMOVED lines=13> */
.L_x_3956:
[----:B------:R-:W-:Y:S05]  /*1860*/  BSYNC.RECONVERGENT B4 ;  /* 0x0000000000047941 */ /* 0x000fea0003800200 */
.L_x_3955:
        /* <DEDUP_REMOVED lines=41> */
.L_x_3953:
[----:B------:R-:W-:Y:S05]  /*1b00*/  BSYNC.RECONVERGENT B3 ;  /* 0x0000000000037941 */ /* 0x000fea0003800200 */
.L_x_3952:
[----:B------:R-:W-:Y:S01]  /*1b10*/  I2FP.F32.U32 R2, R125 ;  /* 0x0000007d00027245 */ /* 0x000fe20000201000 */
[----:B------:R-:W-:Y:S02]  /*1b20*/  HFMA2 R127, -RZ, RZ, 0.1171875, 0 ;  /* 0x2f800000ff7f7431 */ /* 0x000fe400000001ff */
[----:B-----5:R-:W-:Y:S01]  /*1b30*/  IMAD.U32 R125, R48, 0x10000, RZ ;  /* 0x00010000307d7824 */ /* 0x020fe200078e00ff */
[----:B------:R-:W-:Y:S02]  /*1b40*/  SHF.L.U32 R126, R44, 0x10, RZ ;  /* 0x000000102c7e7819 */ /* 0x000fe400000006ff */
[----:B------:R-:W-:Y:S01]  /*1b50*/  FFMA.FTZ R2, R2, R127, 1.1641532182693481445e-10 ;  /* 0x2f00000002027423 */ /* 0x000fe2000001007f */
[----:B------:R-:W-:-:S04]  /*1b60*/  FMUL.FTZ R125, R125, UR13 ;  /* 0x0000000d7d7d7c20 */ /* 0x000fc80008410000 */
[----:B------:R-:W-:Y:S01]  /*1b70*/  FMUL.FTZ R125, R125, UR12 ;  /* 0x0000000c7d7d7c20 */ /* 0x000fe20008410000 */
[----:B------:R-:W-:Y:S01]  /*1b80*/  FSETP.GTU.FTZ.AND P2, PT, R2, UR10, PT ;  /* 0x0000000a02007c0b */ /* 0x000fe2000bf5c000 */
[----:B------:R-:W-:-:S03]  /*1b90*/  IMAD.U32 R2, R112, 0x10000, RZ ;  /* 0x0001000070027824 */ /* 0x000fc600078e00ff */
[----:B------:R-:W-:Y:S02]  /*1ba0*/  FSEL R125, R125, RZ, !P2 ;  /* 0x000000ff7d7d7208 */ /* 0x000fe40005000000 */
[----:B------:R-:W-:-:S03]  /*1bb0*/  SEL R152, RZ, 0x1, P2 ;  /* 0x00000001ff987807 */ /* 0x000fc60001000000 */
[----:B------:R-:W-:-:S07]  /*1bc0*/  FFMA.FTZ R151, R125, R2, R126 ;  /* 0x000000027d977223 */ /* 0x000fce000001007e */
.L_x_3951:
[----:B------:R-:W-:Y:S05]  /*1bd0*/  BSYNC.RECONVERGENT B2 ;  /* 0x0000000000027941 */ /* 0x000fea0003800200 */
.L_x_3950:
        /* <DEDUP_REMOVED lines=23> */
.L_x_3961:
        /* <DEDUP_REMOVED lines=13> */
.L_x_3963:
[----:B------:R-:W-:Y:S05]  /*1e20*/  BSYNC.RECONVERGENT B4 ;  /* 0x0000000000047941 */ /* 0x000fea0003800200 */
.L_x_3962:
        /* <DEDUP_REMOVED lines=41> */
[----:B------:R-:W-:-:S07]  /*20c0*/  IMAD.MOV.U32 R2, RZ, RZ, RZ ;  /* 0x000000ffff027224 */ /* 0x000fce00078e00ff */
.L_x_3960:
[----:B------:R-:W-:Y:S05]  /*20d0*/  BSYNC.RECONVERGENT B3 ;  /* 0x0000000000037941 */ /* 0x000fea0003800200 */
.L_x_3959:
[----:B-----5:R-:W-:Y:S01]  /*20e0*/  PRMT R126, R48, 0x7632, R126 ;  /* 0x00007632307e7816 */ /* 0x020fe2000000007e */
[----:B------:R-:W-:Y:S01]  /*20f0*/  IMAD.U32 R153, R148, 0x10000, RZ ;  /* 0x0001000094997824 */ /* 0x000fe200078e00ff */
[----:B------:R-:W-:Y:S01]  /*2100*/  I2FP.F32.U32 R124, R125 ;  /* 0x0000007d007c7245 */ /* 0x000fe20000201000 */
[----:B------:R-:W-:Y:S01]  /*2110*/  IMAD.MOV.U32 R125, RZ, RZ, 0x2f800000 ;  /* 0x2f800000ff7d7424 */ /* 0x000fe200078e00ff */
[----:B------:R-:W-:-:S03]  /*2120*/  SHF.L.U32 R126, R126, 0x10, RZ ;  /* 0x000000107e7e7819 */ /* 0x000fc600000006ff */
[----:B------:R-:W-:Y:S01]  /*2130*/  FFMA.FTZ R124, R124, R125, 1.1641532182693481445e-10 ;  /* 0x2f0000007c7c7423 */ /* 0x000fe2000001007d */
[----:B------:R-:W-:Y:S01]  /*2140*/  PRMT R125, R44, 0x7632, R125 ;  /* 0x000076322c7d7816 */ /* 0x000fe2000000007d */
[----:B------:R-:W-:-:S03]  /*2150*/  FMUL.FTZ R126, R126, UR13 ;  /* 0x0000000d7e7e7c20 */ /* 0x000fc60008410000 */
[----:B------:R-:W-:Y:S01]  /*2160*/  FSETP.GTU.FTZ.AND P2, PT, R124, UR10, PT ;  /* 0x0000000a7c007c0b */ /* 0x000fe2000bf5c000 */
[----:B------:R-:W-:Y:S01]  /*2170*/  FMUL.FTZ R126, R126, UR12 ;  /* 0x0000000c7e7e7c20 */ /* 0x000fe20008410000 */
[----:B------:R-:W-:Y:S02]  /*2180*/  IMAD.U32 R125, R125, 0x10000, RZ ;  /* 0x000100007d7d7824 */ /* 0x000fe400078e00ff */
[----:B------:R-:W-:Y:S02]  /*2190*/  SEL R154, RZ, 0x1, P2 ;  /* 0x00000001ff9a7807 */ /* 0x000fe40001000000 */
[----:B------:R-:W-:-:S05]  /*21a0*/  FSEL R126, R126, RZ, !P2 ;  /* 0x000000ff7e7e7208 */ /* 0x000fca0005000000 */
[----:B------:R-:W-:-:S07]  /*21b0*/  FFMA.FTZ R153, R126, R153, R125 ;  /* 0x000000997e997223 */ /* 0x000fce000001007d */
.L_x_3958:
[----:B------:R-:W-:Y:S05]  /*21c0*/  BSYNC.RECONVERGENT B2 ;  /* 0x0000000000027941 */ /* 0x000fea0003800200 */
.L_x_3957:
        /* <DEDUP_REMOVED lines=22> */
.L_x_3968:
        /* <DEDUP_REMOVED lines=13> */
.L_x_3970:
[----:B------:R-:W-:Y:S05]  /*2400*/  BSYNC.RECONVERGENT B4 ;  /* 0x0000000000047941 */ /* 0x000fea0003800200 */
.L_x_3969:
        /* <DEDUP_REMOVED lines=42> */
.L_x_3967:
[----:B------:R-:W-:Y:S05]  /*26b0*/  BSYNC.RECONVERGENT B3 ;  /* 0x0000000000037941 */ /* 0x000fea0003800200 */
.L_x_3966:
[----:B------:R-:W-:Y:S01]  /*26c0*/  I2FP.F32.U32 R2, R125 ;  /* 0x0000007d00027245 */ /* 0x000fe20000201000 */
[----:B------:R-:W-:Y:S02]  /*26d0*/  IMAD.MOV.U32 R127, RZ, RZ, 0x2f800000 ;  /* 0x2f800000ff7f7424 */ /* 0x000fe400078e00ff */
[----:B-----5:R-:W-:Y:S02]  /*26e0*/  IMAD.U32 R125, R49, 0x10000, RZ ;  /* 0x00010000317d7824 */ /* 0x020fe400078e00ff */
[----:B------:R-:W-:Y:S01]  /*26f0*/  FFMA.FTZ R2, R2, R127, 1.1641532182693481445e-10 ;  /* 0x2f00000002027423 */ /* 0x000fe2000001007f */
[----:B------:R-:W-:Y:S02]  /*2700*/  IMAD.U32 R126, R45, 0x10000, RZ ;  /* 0x000100002d7e7824 */ /* 0x000fe400078e00ff */
[----:B------:R-:W-:Y:S02]  /*2710*/  FMUL.FTZ R125, R125, UR13 ;  /* 0x0000000d7d7d7c20 */ /* 0x000fe40008410000 */
[----:B------:R-:W-:-:S02]  /*2720*/  FSETP.GTU.FTZ.AND P2, PT, R2, UR10, PT ;  /* 0x0000000a02007c0b */ /* 0x000fc4000bf5c000 */
[----:B------:R-:W-:Y:S01]  /*2730*/  FMUL.FTZ R125, R125, UR12 ;  /* 0x0000000c7d7d7c20 */ /* 0x000fe20008410000 */
[----:B------:R-:W-:Y:S02]  /*2740*/  SHF.L.U32 R2, R113, 0x10, RZ ;  /* 0x0000001071027819 */ /* 0x000fe400000006ff */
[----:B------:R-:W-:Y:S02]  /*2750*/  SEL R156, RZ, 0x1, P2 ;  /* 0x00000001ff9c7807 */ /* 0x000fe40001000000 */
[----:B------:R-:W-:-:S05]  /*2760*/  FSEL R125, R125, RZ, !P2 ;  /* 0x000000ff7d7d7208 */ /* 0x000fca0005000000 */
[----:B------:R-:W-:-:S07]  /*2770*/  FFMA.FTZ R155, R125, R2, R126 ;  /* 0x000000027d9b7223 */ /* 0x000fce000001007e */
.L_x_3965:
[----:B------:R-:W-:Y:S05]  /*2780*/  BSYNC.RECONVERGENT B2 ;  /* 0x0000000000027941 */ /* 0x000fea0003800200 */
.L_x_3964:
        /* <DEDUP_REMOVED lines=23> */
.L_x_3975:
        /* <DEDUP_REMOVED lines=13> */
.L_x_3977:
[----:B------:R-:W-:Y:S05]  /*29d0*/  BSYNC.RECONVERGENT B4 ;  /* 0x0000000000047941 */ /* 0x000fea0003800200 */
.L_x_3976:
        /* <DEDUP_REMOVED lines=42> */
.L_x_3974:
[----:B------:R-:W-:Y:S05]  /*2c80*/  BSYNC.RECONVERGENT B3 ;  /* 0x0000000000037941 */ /* 0x000fea0003800200 */
.L_x_3973:
[----:B-----5:R-:W-:Y:S01]  /*2c90*/  PRMT R126, R49, 0x7632, R126 ;  /* 0x00007632317e7816 */ /* 0x020fe2000000007e */
[----:B------:R-:W-:Y:S01]  /*2ca0*/  IMAD.U32 R157, R147, 0x10000, RZ ;  /* 0x00010000939d7824 */ /* 0x000fe200078e00ff */
[----:B------:R-:W-:Y:S01]  /*2cb0*/  I2FP.F32.U32 R124, R125 ;  /* 0x0000007d007c7245 */ /* 0x000fe20000201000 */
[----:B------:R-:W-:Y:S02]  /*2cc0*/  HFMA2 R125, -RZ, RZ, 0.1171875, 0 ;  /* 0x2f800000ff7d7431 */ /* 0x000fe400000001ff */
[----:B------:R-:W-:-:S03]  /*2cd0*/  IMAD.U32 R126, R126, 0x10000, RZ ;  /* 0x000100007e7e7824 */ /* 0x000fc600078e00ff */
[----:B------:R-:W-:Y:S01]  /*2ce0*/  FFMA.FTZ R124, R124, R125, 1.1641532182693481445e-10 ;  /* 0x2f0000007c7c7423 */ /* 0x000fe2000001007d */
[----:B------:R-:W-:Y:S01]  /*2cf0*/  FMUL.FTZ R126, R126, UR13 ;  /* 0x0000000d7e7e7c20 */ /* 0x000fe20008410000 */
[----:B------:R-:W-:-:S03]  /*2d00*/  PRMT R125, R45, 0x7632, R125 ;  /* 0x000076322d7d7816 */ /* 0x000fc6000000007d */
[----:B------:R-:W-:Y:S01]  /*2d10*/  FMUL.FTZ R126, R126, UR12 ;  /* 0x0000000c7e7e7c20 */ /* 0x000fe20008410000 */
[----:B------:R-:W-:Y:S02]  /*2d20*/  FSETP.GTU.FTZ.AND P2, PT, R124, UR10, PT ;  /* 0x0000000a7c007c0b */ /* 0x000fe4000bf5c000 */
[----:B------:R-:W-:Y:S02]  /*2d30*/  SHF.L.U32 R125, R125, 0x10, RZ ;  /* 0x000000107d7d7819 */ /* 0x000fe400000006ff */
[----:B------:R-:W-:Y:S02]  /*2d40*/  FSEL R126, R126, RZ, !P2 ;  /* 0x000000ff7e7e7208 */ /* 0x000fe40005000000 */
[----:B------:R-:W-:-:S03]  /*2d50*/  SEL R158, RZ, 0x1, P2 ;  /* 0x00000001ff9e7807 */ /* 0x000fc60001000000 */
[----:B------:R-:W-:-:S07]  /*2d60*/  FFMA.FTZ R157, R126, R157, R125 ;  /* 0x0000009d7e9d7223 */ /* 0x000fce000001007d */
.L_x_3972:
[----:B------:R-:W-:Y:S05]  /*2d70*/  BSYNC.RECONVERGENT B2 ;  /* 0x0000000000027941 */ /* 0x000fea0003800200 */
.L_x_3971:
        /* <DEDUP_REMOVED lines=22> */
.L_x_3982:
        /* <DEDUP_REMOVED lines=13> */
.L_x_3984:
[----:B------:R-:W-:Y:S05]  /*2fb0*/  BSYNC.RECONVERGENT B4 ;  /* 0x0000000000047941 */ /* 0x000fea0003800200 */
.L_x_3983:
        /* <DEDUP_REMOVED lines=42> */
.L_x_3981:
[----:B------:R-:W-:Y:S05]  /*3260*/  BSYNC.RECONVERGENT B3 ;  /* 0x0000000000037941 */ /* 0x000fea0003800200 */
.L_x_3980:
[----:B------:R-:W-:Y:S01]  /*3270*/  I2FP.F32.U32 R2, R125 ;  /* 0x0000007d00027245 */ /* 0x000fe20000201000 */
[----:B------:R-:W-:Y:S01]  /*3280*/  IMAD.MOV.U32 R127, RZ, RZ, 0x2f800000 ;  /* 0x2f800000ff7f7424 */ /* 0x000fe200078e00ff */
[----:B-----5:R-:W-:Y:S01]  /*3290*/  SHF.L.U32 R125, R50, 0x10, RZ ;  /* 0x00000010327d7819 */ /* 0x020fe200000006ff */
[----:B------:R-:W-:Y:S02]  /*32a0*/  IMAD.U32 R126, R46, 0x10000, RZ ;  /* 0x000100002e7e7824 */ /* 0x000fe400078e00ff */
[----:B------:R-:W-:Y:S02]  /*32b0*/  FFMA.FTZ R2, R2, R127, 1.1641532182693481445e-10 ;  /* 0x2f00000002027423 */ /* 0x000fe4000001007f */
[----:B------:R-:W-:-:S03]  /*32c0*/  FMUL.FTZ R125, R125, UR13 ;  /* 0x0000000d7d7d7c20 */ /* 0x000fc60008410000 */
[----:B------:R-:W-:Y:S01]  /*32d0*/  FSETP.GTU.FTZ.AND P2, PT, R2, UR10, PT ;  /* 0x0000000a02007c0b */ /* 0x000fe2000bf5c000 */
[----:B------:R-:W-:Y:S01]  /*32e0*/  FMUL.FTZ R125, R125, UR12 ;  /* 0x0000000c7d7d7c20 */ /* 0x000fe20008410000 */
[----:B------:R-:W-:Y:S02]  /*32f0*/  IMAD.U32 R2, R114, 0x10000, RZ ;  /* 0x0001000072027824 */ /* 0x000fe400078e00ff */
[----:B------:R-:W-:Y:S02]  /*3300*/  SEL R160, RZ, 0x1, P2 ;  /* 0x00000001ffa07807 */ /* 0x000fe40001000000 */
[----:B------:R-:W-:-:S05]  /*3310*/  FSEL R125, R125, RZ, !P2 ;  /* 0x000000ff7d7d7208 */ /* 0x000fca0005000000 */
[----:B------:R-:W-:-:S07]  /*3320*/  FFMA.FTZ R159, R125, R2, R126 ;  /* 0x000000027d9f7223 */ /* 0x000fce000001007e */
.L_x_3979:
[----:B------:R-:W-:Y:S05]  /*3330*/  BSYNC.RECONVERGENT B2 ;  /* 0x0000000000027941 */ /* 0x000fea0003800200 */
.L_x_3978:
        /* <DEDUP_REMOVED lines=23> */
.L_x_3989:
        /* <DEDUP_REMOVED lines=13> */
.L_x_3991:
[----:B------:R-:W-:Y:S05]  /*3580*/  BSYNC.RECONVERGENT B4 ;  /* 0x0000000000047941 */ /* 0x000fea0003800200 */
.L_x_3990:
        /* <DEDUP_REMOVED lines=42> */
.L_x_3988:
[----:B------:R-:W-:Y:S05]  /*3830*/  BSYNC.RECONVERGENT B3 ;  /* 0x0000000000037941 */ /* 0x000fea0003800200 */
.L_x_3987:
[----:B-----5:R-:W-:Y:S02]  /*3840*/  PRMT R126, R50, 0x7632, R126 ;  /* 0x00007632327e7816 */ /* 0x020fe4000000007e */
[----:B------:R-:W-:Y:S01]  /*3850*/  I2FP.F32.U32 R124, R125 ;  /* 0x0000007d007c7245 */ /* 0x000fe20000201000 */
[----:B------:R-:W-:Y:S01]  /*3860*/  IMAD.MOV.U32 R125, RZ, RZ, 0x2f800000 ;  /* 0x2f800000ff7d7424 */ /* 0x000fe200078e00ff */
[----:B------:R-:W-:Y:S01]  /*3870*/  SHF.L.U32 R161, R146, 0x10, RZ ;  /* 0x0000001092a17819 */ /* 0x000fe200000006ff */
[----:B------:R-:W-:Y:S02]  /*3880*/  IMAD.U32 R126, R126, 0x10000, RZ ;  /* 0x000100007e7e7824 */ /* 0x000fe400078e00ff */
        /* <DEDUP_REMOVED lines=9> */
.L_x_3986:
[----:B------:R-:W-:Y:S05]  /*3920*/  BSYNC.RECONVERGENT B2 ;  /* 0x0000000000027941 */ /* 0x000fea0003800200 */
.L_x_3985:
        /* <DEDUP_REMOVED lines=22> */
.L_x_3996:
        /* <DEDUP_REMOVED lines=13> */
.L_x_3998:
[----:B------:R-:W-:Y:S05]  /*3b60*/  BSYNC.RECONVERGENT B4 ;  /* 0x0000000000047941 */ /* 0x000fea0003800200 */
.L_x_3997:
        /* <DEDUP_REMOVED lines=42> */
.L_x_3995:
[----:B------:R-:W-:Y:S05]  /*3e10*/  BSYNC.RECONVERGENT B3 ;  /* 0x0000000000037941 */ /* 0x000fea0003800200 */
.L_x_3994:
        /* <DEDUP_REMOVED lines=12> */
.L_x_3993:
[----:B------:R-:W-:Y:S05]  /*3ee0*/  BSYNC.RECONVERGENT B2 ;  /* 0x0000000000027941 */ /* 0x000fea0003800200 */
.L_x_3992:
        /* <DEDUP_REMOVED lines=23> */
.L_x_4003:
        /* <DEDUP_REMOVED lines=13> */
.L_x_4005:
[----:B------:R-:W-:Y:S05]  /*4130*/  BSYNC.RECONVERGENT B4 ;  /* 0x0000000000047941 */ /* 0x000fea0003800200 */
.L_x_4004:
        /* <DEDUP_REMOVED lines=42> */
.L_x_4002:
[----:B------:R-:W-:Y:S05]  /*43e0*/  BSYNC.RECONVERGENT B3 ;  /* 0x0000000000037941 */ /* 0x000fea0003800200 */
.L_x_4001:
        /* <DEDUP_REMOVED lines=14> */
.L_x_4000:
[----:B------:R-:W-:Y:S05]  /*44d0*/  BSYNC.RECONVERGENT B2 ;  /* 0x0000000000027941 */ /* 0x000fea0003800200 */
.L_x_3999:
[----:B------:R-:W-:Y:S02]  /*44e0*/  F2FP.BF16.F32.PACK_AB R127, RZ, R165 ;  /* 0x000000a5ff7f723e */ /* 0x000fe400000010ff */
[----:B------:R-:W-:Y:S02]  /*44f0*/  PRMT R126, R230, 0x5410, R231 ;  /* 0x00005410e67e7816 */ /* 0x000fe400000000e7 */
[----:B------:R-:W-:Y:S02]  /*4500*/  PRMT R125, R229, 0x5410, R228 ;  /* 0x00005410e57d7816 */ /* 0x000fe400000000e4 */
[----:B------:R-:W-:Y:S02]  /*4510*/  PRMT R124, R227, 0x5410, R226 ;  /* 0x00005410e37c7816 */ /* 0x000fe400000000e2 */
[----:B------:R-:W-:Y:S01]  /*4520*/  PRMT R127, R223, 0x5410, R127 ;  /* 0x00005410df7f7816 */ /* 0x000fe2000000007f */
[----:B------:R-:W-:Y:S06]  /*4530*/  BRA `(.L_x_4006) ;  /* 0x0000002c00287947 */ /* 0x000fec0003800000 */
.L_x_3949:
[----:B------:R-:W-:Y:S01]  /*4540*/  BSSY.RECONVERGENT B2, `(.L_x_4007) ;  /* 0x0000058000027945 */ /* 0x000fe20003800200 */
[----:B------:R-:W-:Y:S02]  /*4550*/  HFMA2 R151, -RZ, RZ, 0, 0 ;  /* 0x00000000ff977431 */ /* 0x000fe400000001ff */
[----:B------:R-:W-:Y:S02]  /*4560*/  IMAD.MOV.U32 R224, RZ, RZ, R216 ;  /* 0x000000ffffe07224 */ /* 0x000fe400078e00d8 */
[----:B------:R-:W-:Y:S01]  /*4570*/  IMAD.MOV.U32 R124, RZ, RZ, R2 ;  /* 0x000000ffff7c7224 */ /* 0x000fe200078e0002 */
        /* <DEDUP_REMOVED lines=17> */
.L_x_4011:
        /* <DEDUP_REMOVED lines=13> */
.L_x_4013:
[----:B------:R-:W-:Y:S05]  /*4760*/  BSYNC.RECONVERGENT B4 ;  /* 0x0000000000047941 */ /* 0x000fea0003800200 */
.L_x_4012:
        /* <DEDUP_REMOVED lines=41> */
.L_x_4010:
[----:B------:R-:W-:Y:S05]  /*4a00*/  BSYNC.RECONVERGENT B3 ;  /* 0x0000000000037941 */ /* 0x000fea0003800200 */
.L_x_4009:
        /* <DEDUP_REMOVED lines=10> */
[----:B------:R-:W-:-:S07]  /*4ab0*/  FMUL.FTZ R151, R151, R2 ;  /* 0x0000000297977220 */ /* 0x000fce0000410000 */
.L_x_4008:
[----:B------:R-:W-:Y:S05]  /*4ac0*/  BSYNC.RECONVERGENT B2 ;  /* 0x0000000000027941 */ /* 0x000fea0003800200 */
.L_x_4007:
        /* <DEDUP_REMOVED lines=18> */
.L_x_4018:
        /* <DEDUP_REMOVED lines=13> */
.L_x_4020:
[----:B------:R-:W-:Y:S05]  /*4cc0*/  BSYNC.RECONVERGENT B4 ;  /* 0x0000000000047941 */ /* 0x000fea0003800200 */
.L_x_4019:
        /* <DEDUP_REMOVED lines=43> */
.L_x_4017:
[----:B------:R-:W-:Y:S05]  /*4f80*/  BSYNC.RECONVERGENT B3 ;  /* 0x0000000000037941 */ /* 0x000fea0003800200 */
.L_x_4016:
[----:B-----5:R-:W-:Y:S02]  /*4f90*/  PRMT R126, R48, 0x7632, R126 ;  /* 0x00007632307e7816 */ /* 0x020fe4000000007e */
[----:B------:R-:W-:Y:S01]  /*4fa0*/  I2FP.F32.U32 R124, R125 ;  /* 0x0000007d007c7245 */ /* 0x000fe20000201000 */
[----:B------:R-:W-:Y:S01]  /*4fb0*/  IMAD.MOV.U32 R125, RZ, RZ, 0x2f800000 ;  /* 0x2f800000ff7d7424 */ /* 0x000fe200078e00ff */
[----:B------:R-:W-:Y:S01]  /*4fc0*/  SHF.L.U32 R153, R148, 0x10, RZ ;  /* 0x0000001094997819 */ /* 0x000fe200000006ff */
[----:B------:R-:W-:Y:S02]  /*4fd0*/  IMAD.U32 R126, R126, 0x10000, RZ ;  /* 0x000100007e7e7824 */ /* 0x000fe400078e00ff */
[----:B------:R-:W-:Y:S02]  /*4fe0*/  FFMA.FTZ R124, R124, R125, 1.1641532182693481445e-10 ;  /* 0x2f0000007c7c7423 */ /* 0x000fe4000001007d */
[----:B------:R-:W-:-:S03]  /*4ff0*/  FMUL.FTZ R126, R126, UR13 ;  /* 0x0000000d7e7e7c20 */ /* 0x000fc60008410000 */
[----:B------:R-:W-:Y:S01]  /*5000*/  FSETP.GTU.FTZ.AND P1, PT, R124, UR10, PT ;  /* 0x0000000a7c007c0b */ /* 0x000fe2000bf3c000 */
[----:B------:R-:W-:-:S03]  /*5010*/  FMUL.FTZ R126, R126, UR12 ;  /* 0x0000000c7e7e7c20 */ /* 0x000fc60008410000 */
[----:B------:R-:W-:Y:S02]  /*5020*/  SEL R154, RZ, 0x1, P1 ;  /* 0x00000001ff9a7807 */ /* 0x000fe40000800000 */
[----:B------:R-:W-:-:S05]  /*5030*/  FSEL R126, R126, RZ, !P1 ;  /* 0x000000ff7e7e7208 */ /* 0x000fca0004800000 */
[----:B------:R-:W-:-:S07]  /*5040*/  FMUL.FTZ R153, R126, R153 ;  /* 0x000000997e997220 */ /* 0x000fce0000410000 */
.L_x_4015:
[----:B------:R-:W-:Y:S05]  /*5050*/  BSYNC.RECONVERGENT B2 ;  /* 0x0000000000027941 */ /* 0x000fea0003800200 */
.L_x_4014:
[----:B------:R-:W-:Y:S01]  /*5060*/  BSSY.RECONVERGENT B2, `(.L_x_4021) ;  /* 0x0000057000027945 */ /* 0x000fe20003800200 */
[----:B------:R-:W-:Y:S01]  /*5070*/  F2FP.BF16.F32.PACK_AB R225, RZ, R153 ;  /* 0x00000099ffe1723e */ /* 0x000fe200000010ff */
[----:B------:R-:W-:Y:S02]  /*5080*/  IMAD.MOV.U32 R155, RZ, RZ, RZ ;  /* 0x000000ffff9b7224 */ /* 0x000fe400078e00ff */
[----:B------:R-:W-:Y:S01]  /*5090*/  IMAD.MOV.U32 R124, RZ, RZ, R2 ;  /* 0x000000ffff7c7224 */ /* 0x000fe200078e0002 */
[----:B------:R-:W-:Y:S06]  /*50a0*/  @!P0 BRA `(.L_x_4022) ;  /* 0x0000000400488947 */ /* 0x000fec0003800000 */
[----:B------:R-:W-:Y:S01]  /*50b0*/  ISETP.NE.AND P1, PT, R2, 0x1, PT ;  /* 0x000000010200780c */ /* 0x000fe20003f25270 */
[----:B------:R-:W-:Y:S01]  /*50c0*/  BSSY.RECONVERGENT B3, `(.L_x_4023) ;  /* 0x0000045000037945 */ /* 0x000fe20003800200 */
[----:B------:R-:W-:Y:S01]  /*50d0*/  MOV R124, 0x2 ;  /* 0x00000002007c7802 */ /* 0x000fe20000000f00 */
[----:B------:R-:W-:-:S10]  /*50e0*/  IMAD.MOV.U32 R125, RZ, RZ, R150 ;  /* 0x000000ffff7d7224 */ /* 0x000fd400078e0096 */
        /* <DEDUP_REMOVED lines=9> */
.L_x_4025:
        /* <DEDUP_REMOVED lines=13> */
.L_x_4027:
[----:B------:R-:W-:Y:S05]  /*5250*/  BSYNC.RECONVERGENT B4 ;  /* 0x0000000000047941 */ /* 0x000fea0003800200 */
.L_x_4026:
        /* <DEDUP_REMOVED lines=43> */
.L_x_4024:
[----:B------:R-:W-:Y:S05]  /*5510*/  BSYNC.RECONVERGENT B3 ;  /* 0x0000000000037941 */ /* 0x000fea0003800200 */
.L_x_4023:
        /* <DEDUP_REMOVED lines=10> */
[----:B------:R-:W-:-:S07]  /*55c0*/  FMUL.FTZ R155, R155, R2 ;  /* 0x000000029b9b7220 */ /* 0x000fce0000410000 */
.L_x_4022:
[----:B------:R-:W-:Y:S05]  /*55d0*/  BSYNC.RECONVERGENT B2 ;  /* 0x0000000000027941 */ /* 0x000fea0003800200 */
.L_x_4021:
        /* <DEDUP_REMOVED lines=18> */
.L_x_4032:
        /* <DEDUP_REMOVED lines=13> */
.L_x_4034:
[----:B------:R-:W-:Y:S05]  /*57d0*/  BSYNC.RECONVERGENT B4 ;  /* 0x0000000000047941 */ /* 0x000fea0003800200 */
.L_x_4033:
        /* <DEDUP_REMOVED lines=43> */
.L_x_4031:
[----:B------:R-:W-:Y:S05]  /*5a90*/  BSYNC.RECONVERGENT B3 ;  /* 0x0000000000037941 */ /* 0x000fea0003800200 */
.L_x_4030:
[----:B-----5:R-:W-:Y:S01]  /*5aa0*/  PRMT R126, R49, 0x7632, R126 ;  /* 0x00007632317e7816 */ /* 0x020fe2000000007e */
[----:B------:R-:W-:Y:S01]  /*5ab0*/  IMAD.U32 R157, R147, 0x10000, RZ ;  /* 0x00010000939d7824 */ /* 0x000fe200078e00ff */
[----:B------:R-:W-:Y:S01]  /*5ac0*/  I2FP.F32.U32 R124, R125 ;  /* 0x0000007d007c7245 */ /* 0x000fe20000201000 */
[----:B------:R-:W-:Y:S02]  /*5ad0*/  HFMA2 R125, -RZ, RZ, 0.1171875, 0 ;  /* 0x2f800000ff7d7431 */ /* 0x000fe400000001ff */
[----:B------:R-:W-:-:S03]  /*5ae0*/  IMAD.U32 R126, R126, 0x10000, RZ ;  /* 0x000100007e7e7824 */ /* 0x000fc600078e00ff */
[----:B------:R-:W-:Y:S01]  /*5af0*/  FFMA.FTZ R124, R124, R125, 1.1641532182693481445e-10 ;  /* 0x2f0000007c7c7423 */ /* 0x000fe2000001007d */
[----:B------:R-:W-:-:S04]  /*5b00*/  FMUL.FTZ R126, R126, UR13 ;  /* 0x0000000d7e7e7c20 */ /* 0x000fc80008410000 */
[----:B------:R-:W-:Y:S01]  /*5b10*/  FMUL.FTZ R126, R126, UR12 ;  /* 0x0000000c7e7e7c20 */ /* 0x000fe20008410000 */
[----:B------:R-:W-:-:S04]  /*5b20*/  FSETP.GTU.FTZ.AND P1, PT, R124, UR10, PT ;  /* 0x0000000a7c007c0b */ /* 0x000fc8000bf3c000 */
[----:B------:R-:W-:Y:S02]  /*5b30*/  FSEL R126, R126, RZ, !P1 ;  /* 0x000000ff7e7e7208 */ /* 0x000fe40004800000 */
[----:B------:R-:W-:-:S03]  /*5b40*/  SEL R158, RZ, 0x1, P1 ;  /* 0x00000001ff9e7807 */ /* 0x000fc60000800000 */
[----:B------:R-:W-:-:S07]  /*5b50*/  FMUL.FTZ R157, R126, R157 ;  /* 0x0000009d7e9d7220 */ /* 0x000fce0000410000 */
.L_x_4029:
[----:B------:R-:W-:Y:S05]  /*5b60*/  BSYNC.RECONVERGENT B2 ;  /* 0x0000000000027941 */ /* 0x000fea0003800200 */
.L_x_4028:
        /* <DEDUP_REMOVED lines=18> */
.L_x_4039:
        /* <DEDUP_REMOVED lines=13> */
.L_x_4041:
[----:B------:R-:W-:Y:S05]  /*5d60*/  BSYNC.RECONVERGENT B4 ;  /* 0x0000000000047941 */ /* 0x000fea0003800200 */
.L_x_4040:
        /* <DEDUP_REMOVED lines=41> */
[----:B------:R-:W-:Y:S02]  /*6000*/  IMAD.MOV.U32 R224, RZ, RZ, R124 ;  /* 0x000000ffffe07224 */ /* 0x000fe400078e007c */
[----:B------:R-:W-:-:S07]  /*6010*/  HFMA2 R124, -RZ, RZ, 0, 0 ;  /* 0x00000000ff7c7431 */ /* 0x000fce00000001ff */
.L_x_4038:
[----:B------:R-:W-:Y:S05]  /*6020*/  BSYNC.RECONVERGENT B3 ;  /* 0x0000000000037941 */ /* 0x000fea0003800200 */
.L_x_4037:
        /* <DEDUP_REMOVED lines=10> */
[----:B------:R-:W-:-:S07]  /*60d0*/  FMUL.FTZ R159, R159, R2 ;  /* 0x000000029f9f7220 */ /* 0x000fce0000410000 */
.L_x_4036:
[----:B------:R-:W-:Y:S05]  /*60e0*/  BSYNC.RECONVERGENT B2 ;  /* 0x0000000000027941 */ /* 0x000fea0003800200 */
.L_x_4035:
        /* <DEDUP_REMOVED lines=18> */
.L_x_4046:
        /* <DEDUP_REMOVED lines=13> */
.L_x_4048:
[----:B------:R-:W-:Y:S05]  /*62e0*/  BSYNC.RECONVERGENT B4 ;  /* 0x0000000000047941 */ /* 0x000fea0003800200 */
.L_x_4047:
        /* <DEDUP_REMOVED lines=43> */
.L_x_4045:
[----:B------:R-:W-:Y:S05]  /*65a0*/  BSYNC.RECONVERGENT B3 ;  /* 0x0000000000037941 */ /* 0x000fea0003800200 */
.L_x_4044:
[----:B-----5:R-:W-:Y:S01]  /*65b0*/  PRMT R126, R50, 0x7632, R126 ;  /* 0x00007632327e7816 */ /* 0x020fe2000000007e */
[----:B------:R-:W-:Y:S01]  /*65c0*/  IMAD.U32 R161, R146, 0x10000, RZ ;  /* 0x0001000092a17824 */ /* 0x000fe200078e00ff */
        /* <DEDUP_REMOVED lines=8> */
[----:B------:R-:W-:-:S05]  /*6650*/  FSEL R126, R126, RZ, !P1 ;  /* 0x000000ff7e7e7208 */ /* 0x000fca0004800000 */
[----:B------:R-:W-:-:S07]  /*6660*/  FMUL.FTZ R161, R126, R161 ;  /* 0x000000a17ea17220 */ /* 0x000fce0000410000 */
.L_x_4043:
[----:B------:R-:W-:Y:S05]  /*6670*/  BSYNC.RECONVERGENT B2 ;  /* 0x0000000000027941 */ /* 0x000fea0003800200 */
.L_x_4042:
        /* <DEDUP_REMOVED lines=18> */
.L_x_4053:
        /* <DEDUP_REMOVED lines=13> */
.L_x_4055:
[----:B------:R-:W-:Y:S05]  /*6870*/  BSYNC.RECONVERGENT B4 ;  /* 0x0000000000047941 */ /* 0x000fea0003800200 */
.L_x_4054:
        /* <DEDUP_REMOVED lines=41> */
[----:B------:R-:W-:Y:S02]  /*6b10*/  IMAD.MOV.U32 R224, RZ, RZ, R124 ;  /* 0x000000ffffe07224 */ /* 0x000fe400078e007c */
[----:B------:R-:W-:-:S07]  /*6b20*/  IMAD.MOV.U32 R124, RZ, RZ, RZ ;  /* 0x000000ffff7c7224 */ /* 0x000fce00078e00ff */
.L_x_4052:
[----:B------:R-:W-:Y:S05]  /*6b30*/  BSYNC.RECONVERGENT B3 ;  /* 0x0000000000037941 */ /* 0x000fea0003800200 */
.L_x_4051:
        /* <DEDUP_REMOVED lines=11> */
.L_x_4050:
[----:B------:R-:W-:Y:S05]  /*6bf0*/  BSYNC.RECONVERGENT B2 ;  /* 0x0000000000027941 */ /* 0x000fea0003800200 */
.L_x_4049:
        /* <DEDUP_REMOVED lines=18> */
.L_x_4060:
        /* <DEDUP_REMOVED lines=13> */
.L_x_4062:
[----:B------:R-:W-:Y:S05]  /*6df0*/  BSYNC.RECONVERGENT B4 ;  /* 0x0000000000047941 */ /* 0x000fea0003800200 */
.L_x_4061:
        /* <DEDUP_REMOVED lines=43> */
.L_x_4059:
[----:B------:R-:W-:Y:S05]  /*70b0*/  BSYNC.RECONVERGENT B3 ;  /* 0x0000000000037941 */ /* 0x000fea0003800200 */
.L_x_4058:
        /* <DEDUP_REMOVED lines=12> */
.L_x_4057:
[----:B------:R-:W-:Y:S05]  /*7180*/  BSYNC.RECONVERGENT B2 ;  /* 0x0000000000027941 */ /* 0x000fea0003800200 */
.L_x_4056:
[----:B------:R-:W-:Y:S02]  /*7190*/  F2FP.BF16.F32.PACK_AB R127, RZ, R165 ;  /* 0x000000a5ff7f723e */ /* 0x000fe400000010ff */
[----:B------:R-:W-:Y:S02]  /*71a0*/  PRMT R126, R229, 0x5410, R230 ;  /* 0x00005410e57e7816 */ /* 0x000fe400000000e6 */
[----:B------:R-:W-:Y:S02]  /*71b0*/  PRMT R125, R227, 0x5410, R228 ;  /* 0x00005410e37d7816 */ /* 0x000fe400000000e4 */
[----:B------:R-:W-:Y:S02]  /*71c0*/  PRMT R124, R226, 0x5410, R225 ;  /* 0x00005410e27c7816 */ /* 0x000fe400000000e1 */
[----:B------:R-:W-:-:S07]  /*71d0*/  PRMT R127, R223, 0x5410, R127 ;  /* 0x00005410df7f7816 */ /* 0x000fce000000007f */
.L_x_4006:
[----:B------:R-:W0:Y:S01]  /*71e0*/  LDC.64 R216, c[0x0][0x3a8] ;  /* 0x0000ea00ffd87b82 */ /* 0x000e220000000a00 */
[----:B------:R-:W-:Y:S01]  /*71f0*/  BSSY.RECONVERGENT B2, `(.L_x_4063) ;  /* 0x0000019000027945 */ /* 0x000fe20003800200 */
[----:B0-----:R-:W-:-:S04]  /*7200*/  IMAD.WIDE.U32 R226, R221, 0x10, R216 ;  /* 0x00000010dde27825 */ /* 0x001fc800078e00d8 */
[----:B------:R-:W-:Y:S01]  /*7210*/  IMAD.MOV.U32 R216, RZ, RZ, R224 ;  /* 0x000000ffffd87224 */ /* 0x000fe200078e00e0 */
        /* <DEDUP_REMOVED lines=22> */
.L_x_4064:
[----:B------:R-:W-:Y:S05]  /*7380*/  BSYNC.RECONVERGENT B2 ;  /* 0x0000000000027941 */ /* 0x000fea0003800200 */
.L_x_4063:
[----:B------:R-:W-:Y:S01]  /*7390*/  IADD3 R221, PT, PT, R221, 0x20, RZ ;  /* 0x00000020dddd7810 */ /* 0x000fe20007ffe0ff */
[----:B------:R-:W-:-:S07]  /*73a0*/  VIADD R219, R219, 0x20 ;  /* 0x00000020dbdb7836 */ /* 0x000fce0000000000 */
.L_x_3946:
[----:B------:R-:W-:Y:S05]  /*73b0*/  BSYNC.RECONVERGENT B1 ;  /* 0x0000000000017941 */ /* 0x000fea0003800200 */
.L_x_3945:
        /* <DEDUP_REMOVED lines=10> */
[----:B-----5:R0:W5:Y:S01]  /*7460*/  @P0 LDG.E.128 R48, desc[UR8][R126.64] ;  /* 0x000000087e300981 */ /* 0x020162000c1e1d00 */
[----:B-1----:R-:W-:-:S05]  /*7470*/  @P1 IMAD.WIDE.U32 R124, R221, 0x10, R124 ;  /* 0x00000010dd7c1825 */ /* 0x002fca00078e007c */
[----:B------:R0:W5:Y:S01]  /*7480*/  @P1 LDG.E.128 R44, desc[UR8][R124.64] ;  /* 0x000000087c2c1981 */ /* 0x000162000c1e1d00 */
[----:B------:R-:W-:Y:S05]  /*7490*/  @!P1 BRA `(.L_x_4067) ;  /* 0x0000002c00d49947 */ /* 0x000fea0003800000 */
[----:B------:R-:W-:Y:S01]  /*74a0*/  ISETP.GT.AND P1, PT, R222, RZ, PT ;  /* 0x000000ffde00720c */ /* 0x000fe20003f24270 */
[----:B------:R-:W-:-:S12]  /*74b0*/  BSSY.RECONVERGENT B2, `(.L_x_4068) ;  /* 0x000005a000027945 */ /* 0x000fd80003800200 */
[----:B-----5:R-:W-:Y:S01]  /*74c0*/  @!P1 IMAD.U32 R167, R44, 0x10000, RZ ;  /* 0x000100002ca79824 */ /* 0x020fe200078e00ff */
[----:B------:R-:W-:Y:S01]  /*74d0*/  @!P1 MOV R170, R216 ;  /* 0x000000d800aa9202 */ /* 0x000fe20000000f00 */
[----:B0-----:R-:W-:Y:S01]  /*74e0*/  @!P1 IMAD.MOV.U32 R124, RZ, RZ, R2 ;  /* 0x000000ffff7c9224 */ /* 0x001fe200078e0002 */
        /* <DEDUP_REMOVED lines=17> */
.L_x_4072:
        /* <DEDUP_REMOVED lines=13> */
.L_x_4074:
[----:B------:R-:W-:Y:S05]  /*76d0*/  BSYNC.RECONVERGENT B4 ;  /* 0x0000000000047941 */ /* 0x000fea0003800200 */
.L_x_4073:
        /* <DEDUP_REMOVED lines=42> */
.L_x_4071:
[----:B------:R-:W-:Y:S05]  /*7980*/  BSYNC.RECONVERGENT B3 ;  /* 0x0000000000037941 */ /* 0x000fea0003800200 */
.L_x_4070:
[----:B------:R-:W-:Y:S01]  /*7990*/  I2FP.F32.U32 R2, R125 ;  /* 0x0000007d00027245 */ /* 0x000fe20000201000 */
[----:B------:R-:W-:Y:S02]  /*79a0*/  HFMA2 R125, -RZ, RZ, 0.1171875, 0 ;  /* 0x2f800000ff7d7431 */ /* 0x000fe400000001ff */
[----:B------:R-:W-:Y:S01]  /*79b0*/  IMAD.U32 R126, R48, 0x10000, RZ ;  /* 0x00010000307e7824 */ /* 0x000fe200078e00ff */
        /* <DEDUP_REMOVED lines=9> */
.L_x_4069:
[----:B------:R-:W-:Y:S05]  /*7a50*/  BSYNC.RECONVERGENT B2 ;  /* 0x0000000000027941 */ /* 0x000fea0003800200 */
.L_x_4068:
        /* <DEDUP_REMOVED lines=23> */
.L_x_4079:
        /* <DEDUP_REMOVED lines=13> */
.L_x_4081:
[----:B------:R-:W-:Y:S05]  /*7ca0*/  BSYNC.RECONVERGENT B4 ;  /* 0x0000000000047941 */ /* 0x000fea0003800200 */
.L_x_4080:
        /* <DEDUP_REMOVED lines=43> */
.L_x_4078:
[----:B------:R-:W-:Y:S05]  /*7f60*/  BSYNC.RECONVERGENT B3 ;  /* 0x0000000000037941 */ /* 0x000fea0003800200 */
.L_x_4077:
[----:B------:R-:W-:Y:S02]  /*7f70*/  PRMT R126, R48, 0x7632, R126 ;  /* 0x00007632307e7816 */ /* 0x000fe4000000007e */
[----:B------:R-:W-:Y:S01]  /*7f80*/  I2FP.F32.U32 R124, R125 ;  /* 0x0000007d007c7245 */ /* 0x000fe20000201000 */
[----:B------:R-:W-:Y:S01]  /*7f90*/  HFMA2 R125, -RZ, RZ, 0.1171875, 0 ;  /* 0x2f800000ff7d7431 */ /* 0x000fe200000001ff */
[----:B------:R-:W-:Y:S01]  /*7fa0*/  PRMT R127, R44, 0x7632, R127 ;  /* 0x000076322c7f7816 */ /* 0x000fe2000000007f */
[----:B------:R-:W-:-:S03]  /*7fb0*/  IMAD.U32 R126, R126, 0x10000, RZ ;  /* 0x000100007e7e7824 */ /* 0x000fc600078e00ff */
[----:B------:R-:W-:Y:S01]  /*7fc0*/  FFMA.FTZ R124, R124, R125, 1.1641532182693481445e-10 ;  /* 0x2f0000007c7c7423 */ /* 0x000fe2000001007d */
[----:B------:R-:W-:Y:S01]  /*7fd0*/  FMUL.FTZ R126, R126, UR13 ;  /* 0x0000000d7e7e7c20 */ /* 0x000fe20008410000 */
[----:B------:R-:W-:Y:S01]  /*7fe0*/  SHF.L.U32 R127, R127, 0x10, RZ ;  /* 0x000000107f7f7819 */ /* 0x000fe200000006ff */
[----:B------:R-:W-:Y:S02]  /*7ff0*/  IMAD.U32 R125, R144, 0x10000, RZ ;  /* 0x00010000907d7824 */ /* 0x000fe400078e00ff */
[----:B------:R-:W-:Y:S01]  /*8000*/  FMUL.FTZ R126, R126, UR12 ;  /* 0x0000000c7e7e7c20 */ /* 0x000fe20008410000 */
[----:B------:R-:W-:-:S04]  /*8010*/  FSETP.GTU.FTZ.AND P2, PT, R124, UR10, PT ;  /* 0x0000000a7c007c0b */ /* 0x000fc8000bf5c000 */
[----:B------:R-:W-:Y:S02]  /*8020*/  FSEL R126, R126, RZ, !P2 ;  /* 0x000000ff7e7e7208 */ /* 0x000fe40005000000 */
[----:B------:R-:W-:-:S03]  /*8030*/  SEL R154, RZ, 0x1, P2 ;  /* 0x00000001ff9a7807 */ /* 0x000fc60001000000 */
[----:B------:R-:W-:-:S07]  /*8040*/  FFMA.FTZ R168, R126, R125, R127 ;  /* 0x0000007d7ea87223 */ /* 0x000fce000001007f */
.L_x_4076:
[----:B------:R-:W-:Y:S05]  /*8050*/  BSYNC.RECONVERGENT B2 ;  /* 0x0000000000027941 */ /* 0x000fea0003800200 */
.L_x_4075:
        /* <DEDUP_REMOVED lines=22> */
.L_x_4086:
        /* <DEDUP_REMOVED lines=13> */
.L_x_4088:
[----:B------:R-:W-:Y:S05]  /*8290*/  BSYNC.RECONVERGENT B4 ;  /* 0x0000000000047941 */ /* 0x000fea0003800200 */
.L_x_4087:
        /* <DEDUP_REMOVED lines=42> */
.L_x_4085:
[----:B------:R-:W-:Y:S05]  /*8540*/  BSYNC.RECONVERGENT B3 ;  /* 0x0000000000037941 */ /* 0x000fea0003800200 */
.L_x_4084:
[----:B------:R-:W-:Y:S01]  /*8550*/  I2FP.F32.U32 R2, R125 ;  /* 0x0000007d00027245 */ /* 0x000fe20000201000 */
[----:B------:R-:W-:Y:S01]  /*8560*/  IMAD.MOV.U32 R125, RZ, RZ, 0x2f800000 ;  /* 0x2f800000ff7d7424 */ /* 0x000fe200078e00ff */
[----:B------:R-:W-:Y:S01]  /*8570*/  SHF.L.U32 R126, R49, 0x10, RZ ;  /* 0x00000010317e7819 */ /* 0x000fe200000006ff */
        /* <DEDUP_REMOVED lines=9> */
.L_x_4083:
[----:B------:R-:W-:Y:S05]  /*8610*/  BSYNC.RECONVERGENT B2 ;  /* 0x0000000000027941 */ /* 0x000fea0003800200 */
.L_x_4082:
        /* <DEDUP_REMOVED lines=23> */
.L_x_4093:
        /* <DEDUP_REMOVED lines=13> */
.L_x_4095:
[----:B------:R-:W-:Y:S05]  /*8860*/  BSYNC.RECONVERGENT B4 ;  /* 0x0000000000047941 */ /* 0x000fea0003800200 */
.L_x_4094:
        /* <DEDUP_REMOVED lines=43> */
.L_x_4092:
[----:B------:R-:W-:Y:S05]  /*8b20*/  BSYNC.RECONVERGENT B3 ;  /* 0x0000000000037941 */ /* 0x000fea0003800200 */
.L_x_4091:
[----:B------:R-:W-:Y:S02]  /*8b30*/  PRMT R126, R49, 0x7632, R126 ;  /* 0x00007632317e7816 */ /* 0x000fe4000000007e */
[----:B------:R-:W-:Y:S01]  /*8b40*/  I2FP.F32.U32 R124, R125 ;  /* 0x0000007d007c7245 */ /* 0x000fe20000201000 */
[----:B------:R-:W-:Y:S01]  /*8b50*/  IMAD.MOV.U32 R125, RZ, RZ, 0x2f800000 ;  /* 0x2f800000ff7d7424 */ /* 0x000fe200078e00ff */
[----:B------:R-:W-:Y:S02]  /*8b60*/  SHF.L.U32 R126, R126, 0x10, RZ ;  /* 0x000000107e7e7819 */ /* 0x000fe400000006ff */
[----:B------:R-:W-:Y:S01]  /*8b70*/  PRMT R127, R45, 0x7632, R127 ;  /* 0x000076322d7f7816 */ /* 0x000fe2000000007f */
[----:B------:R-:W-:Y:S01]  /*8b80*/  FFMA.FTZ R124, R124, R125, 1.1641532182693481445e-10 ;  /* 0x2f0000007c7c7423 */ /* 0x000fe2000001007d */
[----:B------:R-:W-:Y:S02]  /*8b90*/  IMAD.U32 R125, R143, 0x10000, RZ ;  /* 0x000100008f7d7824 */ /* 0x000fe400078e00ff */
[----:B------:R-:W-:Y:S01]  /*8ba0*/  FMUL.FTZ R126, R126, UR13 ;  /* 0x0000000d7e7e7c20 */ /* 0x000fe20008410000 */
[----:B------:R-:W-:Y:S01]  /*8bb0*/  IMAD.U32 R127, R127, 0x10000, RZ ;  /* 0x000100007f7f7824 */ /* 0x000fe200078e00ff */
[----:B------:R-:W-:-:S02]  /*8bc0*/  FSETP.GTU.FTZ.AND P2, PT, R124, UR10, PT ;  /* 0x0000000a7c007c0b */ /* 0x000fc4000bf5c000 */
[----:B------:R-:W-:Y:S02]  /*8bd0*/  FMUL.FTZ R126, R126, UR12 ;  /* 0x0000000c7e7e7c20 */ /* 0x000fe40008410000 */
[----:B------:R-:W-:-:S03]  /*8be0*/  SEL R158, RZ, 0x1, P2 ;  /* 0x00000001ff9e7807 */ /* 0x000fc60001000000 */
[----:B------:R-:W-:-:S05]  /*8bf0*/  FSEL R126, R126, RZ, !P2 ;  /* 0x000000ff7e7e7208 */ /* 0x000fca0005000000 */
[----:B------:R-:W-:-:S07]  /*8c00*/  FFMA.FTZ R170, R126, R125, R127 ;  /* 0x0000007d7eaa7223 */ /* 0x000fce000001007f */
.L_x_4090:
[----:B------:R-:W-:Y:S05]  /*8c10*/  BSYNC.RECONVERGENT B2 ;  /* 0x0000000000027941 */ /* 0x000fea0003800200 */
.L_x_4089:
        /* <DEDUP_REMOVED lines=22> */
.L_x_4100:
        /* <DEDUP_REMOVED lines=13> */
.L_x_4102:
[----:B------:R-:W-:Y:S05]  /*8e50*/  BSYNC.RECONVERGENT B4 ;  /* 0x0000000000047941 */ /* 0x000fea0003800200 */
.L_x_4101:
        /* <DEDUP_REMOVED lines=42> */
.L_x_4099:
[----:B------:R-:W-:Y:S05]  /*9100*/  BSYNC.RECONVERGENT B3 ;  /* 0x0000000000037941 */ /* 0x000fea0003800200 */
.L_x_4098:
[----:B------:R-:W-:Y:S01]  /*9110*/  I2FP.F32.U32 R2, R125 ;  /* 0x0000007d00027245 */ /* 0x000fe20000201000 */
[----:B------:R-:W-:Y:S02]  /*9120*/  IMAD.MOV.U32 R125, RZ, RZ, 0x2f800000 ;  /* 0x2f800000ff7d7424 */ /* 0x000fe400078e00ff */
[----:B------:R-:W-:Y:S02]  /*9130*/  IMAD.U32 R126, R50, 0x10000, RZ ;  /* 0x00010000327e7824 */ /* 0x000fe400078e00ff */
        /* <DEDUP_REMOVED lines=9> */
.L_x_4097:
[----:B------:R-:W-:Y:S05]  /*91d0*/  BSYNC.RECONVERGENT B2 ;  /* 0x0000000000027941 */ /* 0x000fea0003800200 */
.L_x_4096:
        /* <DEDUP_REMOVED lines=23> */
.L_x_4107:
        /* <DEDUP_REMOVED lines=13> */
.L_x_4109:
[----:B------:R-:W-:Y:S05]  /*9420*/  BSYNC.RECONVERGENT B4 ;  /* 0x0000000000047941 */ /* 0x000fea0003800200 */
.L_x_4108:
        /* <DEDUP_REMOVED lines=41> */
[----:B------:R-:W-:Y:S02]  /*96c0*/  HFMA2 R2, -RZ, RZ, 0, 0 ;  /* 0x00000000ff027431 */ /* 0x000fe400000001ff */
[----:B------:R-:W-:-:S07]  /*96d0*/  IMAD.MOV.U32 R125, RZ, RZ, R216 ;  /* 0x000000ffff7d7224 */ /* 0x000fce00078e00d8 */
.L_x_4106:
[----:B------:R-:W-:Y:S05]  /*96e0*/  BSYNC.RECONVERGENT B3 ;  /* 0x0000000000037941 */ /* 0x000fea0003800200 */
.L_x_4105:
[----:B------:R-:W-:Y:S02]  /*96f0*/  PRMT R126, R50, 0x7632, R126 ;  /* 0x00007632327e7816 */ /* 0x000fe4000000007e */
[----:B------:R-:W-:Y:S01]  /*9700*/  I2FP.F32.U32 R124, R125 ;  /* 0x0000007d007c7245 */ /* 0x000fe20000201000 */
[----:B------:R-:W-:Y:S01]  /*9710*/  IMAD.MOV.U32 R125, RZ, RZ, 0x2f800000 ;  /* 0x2f800000ff7d7424 */ /* 0x000fe200078e00ff */
[----:B------:R-:W-:Y:S01]  /*9720*/  PRMT R127, R46, 0x7632, R127 ;  /* 0x000076322e7f7816 */ /* 0x000fe2000000007f */
[----:B------:R-:W-:Y:S02]  /*9730*/  IMAD.U32 R126, R126, 0x10000, RZ ;  /* 0x000100007e7e7824 */ /* 0x000fe400078e00ff */
[----:B------:R-:W-:Y:S01]  /*9740*/  FFMA.FTZ R124, R124, R125, 1.1641532182693481445e-10 ;  /* 0x2f0000007c7c7423 */ /* 0x000fe2000001007d */
[----:B------:R-:W-:Y:S01]  /*9750*/  SHF.L.U32 R125, R142, 0x10, RZ ;  /* 0x000000108e7d7819 */ /* 0x000fe200000006ff */
[----:B------:R-:W-:Y:S01]  /*9760*/  FMUL.FTZ R126, R126, UR13 ;  /* 0x0000000d7e7e7c20 */ /* 0x000fe20008410000 */
[----:B------:R-:W-:-:S02]  /*9770*/  IMAD.U32 R127, R127, 0x10000, RZ ;  /* 0x000100007f7f7824 */ /* 0x000fc400078e00ff */
[----:B------:R-:W-:Y:S01]  /*9780*/  FSETP.GTU.FTZ.AND P2, PT, R124, UR10, PT ;  /* 0x0000000a7c007c0b */ /* 0x000fe2000bf5c000 */
[----:B------:R-:W-:-:S03]  /*9790*/  FMUL.FTZ R126, R126, UR12 ;  /* 0x0000000c7e7e7c20 */ /* 0x000fc60008410000 */
[----:B------:R-:W-:Y:S02]  /*97a0*/  SEL R162, RZ, 0x1, P2 ;  /* 0x00000001ffa27807 */ /* 0x000fe40001000000 */
[----:B------:R-:W-:-:S05]  /*97b0*/  FSEL R126, R126, RZ, !P2 ;  /* 0x000000ff7e7e7208 */ /* 0x000fca0005000000 */
[----:B------:R-:W-:-:S07]  /*97c0*/  FFMA.FTZ R172, R126, R125, R127 ;  /* 0x0000007d7eac7223 */ /* 0x000fce000001007f */
.L_x_4104:
[----:B------:R-:W-:Y:S05]  /*97d0*/  BSYNC.RECONVERGENT B2 ;  /* 0x0000000000027941 */ /* 0x000fea0003800200 */
.L_x_4103:
        /* <DEDUP_REMOVED lines=22> */
.L_x_4114:
        /* <DEDUP_REMOVED lines=13> */
.L_x_4116:
[----:B------:R-:W-:Y:S05]  /*9a10*/  BSYNC.RECONVERGENT B4 ;  /* 0x0000000000047941 */ /* 0x000fea0003800200 */
.L_x_4115:
        /* <DEDUP_REMOVED lines=42> */
.L_x_4113:
[----:B------:R-:W-:Y:S05]  /*9cc0*/  BSYNC.RECONVERGENT B3 ;  /* 0x0000000000037941 */ /* 0x000fea0003800200 */
.L_x_4112:
        /* <DEDUP_REMOVED lines=12> */
.L_x_4111:
[----:B------:R-:W-:Y:S05]  /*9d90*/  BSYNC.RECONVERGENT B2 ;  /* 0x0000000000027941 */ /* 0x000fea0003800200 */
.L_x_4110:
        /* <DEDUP_REMOVED lines=23> */
.L_x_4121:
        /* <DEDUP_REMOVED lines=13> */
.L_x_4123:
[----:B------:R-:W-:Y:S05]  /*9fe0*/  BSYNC.RECONVERGENT B4 ;  /* 0x0000000000047941 */ /* 0x000fea0003800200 */
.L_x_4122:
        /* <DEDUP_REMOVED lines=42> */
.L_x_4120:
[----:B------:R-:W-:Y:S05]  /*a290*/  BSYNC.RECONVERGENT B3 ;  /* 0x0000000000037941 */ /* 0x000fea0003800200 */
.L_x_4119:
        /* <DEDUP_REMOVED lines=14> */
.L_x_4118:
[----:B------:R-:W-:Y:S05]  /*a380*/  BSYNC.RECONVERGENT B2 ;  /* 0x0000000000027941 */ /* 0x000fea0003800200 */
.L_x_4117:
[----:B------:R-:W-:Y:S02]  /*a390*/  F2FP.BF16.F32.PACK_AB R127, RZ, R174 ;  /* 0x000000aeff7f723e */ /* 0x000fe400000010ff */
[----:B------:R-:W-:Y:S02]  /*a3a0*/  PRMT R126, R230, 0x5410, R231 ;  /* 0x00005410e67e7816 */ /* 0x000fe400000000e7 */
[----:B------:R-:W-:Y:S02]  /*a3b0*/  PRMT R125, R229, 0x5410, R228 ;  /* 0x00005410e57d7816 */ /* 0x000fe400000000e4 */
[----:B------:R-:W-:Y:S02]  /*a3c0*/  PRMT R124, R227, 0x5410, R226 ;  /* 0x00005410e37c7816 */ /* 0x000fe400000000e2 */
[----:B------:R-:W-:Y:S01]  /*a3d0*/  PRMT R127, R223, 0x5410, R127 ;  /* 0x00005410df7f7816 */ /* 0x000fe2000000007f */
[----:B------:R-:W-:Y:S06]  /*a3e0*/  BRA `(.L_x_4124) ;  /* 0x0000002c002c7947 */ /* 0x000fec0003800000 */
.L_x_4067:
[----:B------:R-:W-:Y:S01]  /*a3f0*/  BSSY.RECONVERGENT B2, `(.L_x_4125) ;  /* 0x0000059000027945 */ /* 0x000fe20003800200 */
[----:B------:R-:W-:Y:S02]  /*a400*/  HFMA2 R167, -RZ, RZ, 0, 0 ;  /* 0x00000000ffa77431 */ /* 0x000fe400000001ff */
[----:B------:R-:W-:Y:S02]  /*a410*/  IMAD.MOV.U32 R224, RZ, RZ, R216 ;  /* 0x000000ffffe07224 */ /* 0x000fe400078e00d8 */
[----:B0-----:R-:W-:Y:S01]  /*a420*/  IMAD.MOV.U32 R124, RZ, RZ, R2 ;  /* 0x000000ffff7c7224 */ /* 0x001fe200078e0002 */
        /* <DEDUP_REMOVED lines=17> */
.L_x_4129:
        /* <DEDUP_REMOVED lines=13> */
.L_x_4131:
[----:B------:R-:W-:Y:S05]  /*a610*/  BSYNC.RECONVERGENT B4 ;  /* 0x0000000000047941 */ /* 0x000fea0003800200 */
.L_x_4130:
        /* <DEDUP_REMOVED lines=42> */
.L_x_4128:
[----:B------:R-:W-:Y:S05]  /*a8c0*/  BSYNC.RECONVERGENT B3 ;  /* 0x0000000000037941 */ /* 0x000fea0003800200 */
.L_x_4127:
        /* <DEDUP_REMOVED lines=11> */
.L_x_4126:
[----:B------:R-:W-:Y:S05]  /*a980*/  BSYNC.RECONVERGENT B2 ;  /* 0x0000000000027941 */ /* 0x000fea0003800200 */
.L_x_4125:
        /* <DEDUP_REMOVED lines=18> */
.L_x_4136:
        /* <DEDUP_REMOVED lines=13> */
.L_x_4138:
[----:B------:R-:W-:Y:S05]  /*ab80*/  BSYNC.RECONVERGENT B4 ;  /* 0x0000000000047941 */ /* 0x000fea0003800200 */
.L_x_4137:
        /* <DEDUP_REMOVED lines=43> */
.L_x_4135:
[----:B------:R-:W-:Y:S05]  /*ae40*/  BSYNC.RECONVERGENT B3 ;  /* 0x0000000000037941 */ /* 0x000fea0003800200 */
.L_x_4134:
[----:B-----5:R-:W-:Y:S02]  /*ae50*/  PRMT R126, R48, 0x7632, R126 ;  /* 0x00007632307e7816 */ /* 0x020fe4000000007e */
[----:B------:R-:W-:Y:S01]  /*ae60*/  I2FP.F32.U32 R124, R125 ;  /* 0x0000007d007c7245 */ /* 0x000fe20000201000 */
[----:B------:R-:W-:Y:S01]  /*ae70*/  IMAD.MOV.U32 R125, RZ, RZ, 0x2f800000 ;  /* 0x2f800000ff7d7424 */ /* 0x000fe200078e00ff */
[----:B------:R-:W-:-:S03]  /*ae80*/  SHF.L.U32 R126, R126, 0x10, RZ ;  /* 0x000000107e7e7819 */ /* 0x000fc600000006ff */
[----:B------:R-:W-:Y:S01]  /*ae90*/  FFMA.FTZ R124, R124, R125, 1.1641532182693481445e-10 ;  /* 0x2f0000007c7c7423 */ /* 0x000fe2000001007d */
[----:B------:R-:W-:Y:S02]  /*aea0*/  IMAD.U32 R125, R144, 0x10000, RZ ;  /* 0x00010000907d7824 */ /* 0x000fe400078e00ff */
[----:B------:R-:W-:Y:S02]  /*aeb0*/  FMUL.FTZ R126, R126, UR13 ;  /* 0x0000000d7e7e7c20 */ /* 0x000fe40008410000 */
[----:B------:R-:W-:Y:S02]  /*aec0*/  FSETP.GTU.FTZ.AND P1, PT, R124, UR10, PT ;  /* 0x0000000a7c007c0b */ /* 0x000fe4000bf3c000 */
[----:B------:R-:W-:Y:S02]  /*aed0*/  FMUL.FTZ R126, R126, UR12 ;  /* 0x0000000c7e7e7c20 */ /* 0x000fe40008410000 */
[----:B------:R-:W-:-:S03]  /*aee0*/  SEL R154, RZ, 0x1, P1 ;  /* 0x00000001ff9a7807 */ /* 0x000fc60000800000 */
[----:B------:R-:W-:-:S05]  /*aef0*/  FSEL R126, R126, RZ, !P1 ;  /* 0x000000ff7e7e7208 */ /* 0x000fca0004800000 */
[----:B------:R-:W-:-:S07]  /*af00*/  FMUL.FTZ R168, R125, R126 ;  /* 0x0000007e7da87220 */ /* 0x000fce0000410000 */
.L_x_4133:
[----:B------:R-:W-:Y:S05]  /*af10*/  BSYNC.RECONVERGENT B2 ;  /* 0x0000000000027941 */ /* 0x000fea0003800200 */
.L_x_4132:
        /* <DEDUP_REMOVED lines=18> */
.L_x_4143:
        /* <DEDUP_REMOVED lines=13> */
.L_x_4145:
[----:B------:R-:W-:Y:S05]  /*b110*/  BSYNC.RECONVERGENT B4 ;  /* 0x0000000000047941 */ /* 0x000fea0003800200 */
.L_x_4144:
        /* <DEDUP_REMOVED lines=43> */
.L_x_4142:
[----:B------:R-:W-:Y:S05]  /*b3d0*/  BSYNC.RECONVERGENT B3 ;  /* 0x0000000000037941 */ /* 0x000fea0003800200 */
.L_x_4141:
        /* <DEDUP_REMOVED lines=11> */
.L_x_4140:
[----:B------:R-:W-:Y:S05]  /*b490*/  BSYNC.RECONVERGENT B2 ;  /* 0x0000000000027941 */ /* 0x000fea0003800200 */
.L_x_4139:
        /* <DEDUP_REMOVED lines=18> */
.L_x_4150:
        /* <DEDUP_REMOVED lines=13> */
.L_x_4152:
[----:B------:R-:W-:Y:S05]  /*b690*/  BSYNC.RECONVERGENT B4 ;  /* 0x0000000000047941 */ /* 0x000fea0003800200 */
.L_x_4151:
        /* <DEDUP_REMOVED lines=43> */
.L_x_4149:
[----:B------:R-:W-:Y:S05]  /*b950*/  BSYNC.RECONVERGENT B3 ;  /* 0x0000000000037941 */ /* 0x000fea0003800200 */
.L_x_4148:
[----:B-----5:R-:W-:Y:S02]  /*b960*/  PRMT R126, R49, 0x7632, R126 ;  /* 0x00007632317e7816 */ /* 0x020fe4000000007e */
[----:B------:R-:W-:Y:S01]  /*b970*/  I2FP.F32.U32 R124, R125 ;  /* 0x0000007d007c7245 */ /* 0x000fe20000201000 */
[----:B------:R-:W-:Y:S02]  /*b980*/  IMAD.MOV.U32 R125, RZ, RZ, 0x2f800000 ;  /* 0x2f800000ff7d7424 */ /* 0x000fe400078e00ff */
        /* <DEDUP_REMOVED lines=8> */
[----:B------:R-:W-:-:S07]  /*ba10*/  FMUL.FTZ R170, R125, R126 ;  /* 0x0000007e7daa7220 */ /* 0x000fce0000410000 */
.L_x_4147:
[----:B------:R-:W-:Y:S05]  /*ba20*/  BSYNC.RECONVERGENT B2 ;  /* 0x0000000000027941 */ /* 0x000fea0003800200 */
.L_x_4146:
        /* <DEDUP_REMOVED lines=18> */
.L_x_4157:
        /* <DEDUP_REMOVED lines=13> */
.L_x_4159:
[----:B------:R-:W-:Y:S05]  /*bc20*/  BSYNC.RECONVERGENT B4 ;  /* 0x0000000000047941 */ /* 0x000fea0003800200 */
.L_x_4158:
        /* <DEDUP_REMOVED lines=43> */
.L_x_4156:
[----:B------:R-:W-:Y:S05]  /*bee0*/  BSYNC.RECONVERGENT B3 ;  /* 0x0000000000037941 */ /* 0x000fea0003800200 */
.L_x_4155:
        /* <DEDUP_REMOVED lines=11> */
.L_x_4154:
[----:B------:R-:W-:Y:S05]  /*bfa0*/  BSYNC.RECONVERGENT B2 ;  /* 0x0000000000027941 */ /* 0x000fea0003800200 */
.L_x_4153:
        /* <DEDUP_REMOVED lines=18> */
.L_x_4164:
        /* <DEDUP_REMOVED lines=13> */
.L_x_4166:
[----:B------:R-:W-:Y:S05]  /*c1a0*/  BSYNC.RECONVERGENT B4 ;  /* 0x0000000000047941 */ /* 0x000fea0003800200 */
.L_x_4165:
        /* <DEDUP_REMOVED lines=43> */
.L_x_4163:
[----:B------:R-:W-:Y:S05]  /*c460*/  BSYNC.RECONVERGENT B3 ;  /* 0x0000000000037941 */ /* 0x000fea0003800200 */
.L_x_4162:
[----:B-----5:R-:W-:Y:S02]  /*c470*/  PRMT R126, R50, 0x7632, R126 ;  /* 0x00007632327e7816 */ /* 0x020fe4000000007e */
[----:B------:R-:W-:Y:S01]  /*c480*/  I2FP.F32.U32 R124, R125 ;  /* 0x0000007d007c7245 */ /* 0x000fe20000201000 */
[----:B------:R-:W-:Y:S02]  /*c490*/  HFMA2 R125, -RZ, RZ, 0.1171875, 0 ;  /* 0x2f800000ff7d7431 */ /* 0x000fe400000001ff */
[----:B------:R-:W-:-:S03]  /*c4a0*/  IMAD.U32 R126, R126, 0x10000, RZ ;  /* 0x000100007e7e7824 */ /* 0x000fc600078e00ff */
[----:B------:R-:W-:Y:S01]  /*c4b0*/  FFMA.FTZ R124, R124, R125, 1.1641532182693481445e-10 ;  /* 0x2f0000007c7c7423 */ /* 0x000fe2000001007d */
[----:B------:R-:W-:Y:S01]  /*c4c0*/  FMUL.FTZ R126, R126, UR13 ;  /* 0x0000000d7e7e7c20 */ /* 0x000fe20008410000 */
[----:B------:R-:W-:-:S03]  /*c4d0*/  IMAD.U32 R125, R142, 0x10000, RZ ;  /* 0x000100008e7d7824 */ /* 0x000fc600078e00ff */
[----:B------:R-:W-:Y:S01]  /*c4e0*/  FMUL.FTZ R126, R126, UR12 ;  /* 0x0000000c7e7e7c20 */ /* 0x000fe20008410000 */
[----:B------:R-:W-:-:S04]  /*c4f0*/  FSETP.GTU.FTZ.AND P1, PT, R124, UR10, PT ;  /* 0x0000000a7c007c0b */ /* 0x000fc8000bf3c000 */
[----:B------:R-:W-:Y:S02]  /*c500*/  FSEL R126, R126, RZ, !P1 ;  /* 0x000000ff7e7e7208 */ /* 0x000fe40004800000 */
[----:B------:R-:W-:-:S03]  /*c510*/  SEL R162, RZ, 0x1, P1 ;  /* 0x00000001ffa27807 */ /* 0x000fc60000800000 */
[----:B------:R-:W-:-:S07]  /*c520*/  FMUL.FTZ R172, R125, R126 ;  /* 0x0000007e7dac7220 */ /* 0x000fce0000410000 */
.L_x_4161:
[----:B------:R-:W-:Y:S05]  /*c530*/  BSYNC.RECONVERGENT B2 ;  /* 0x0000000000027941 */ /* 0x000fea0003800200 */
.L_x_4160:
        /* <DEDUP_REMOVED lines=18> */
.L_x_4171:
        /* <DEDUP_REMOVED lines=13> */
.L_x_4173:
[----:B------:R-:W-:Y:S05]  /*c730*/  BSYNC.RECONVERGENT B4 ;  /* 0x0000000000047941 */ /* 0x000fea0003800200 */
.L_x_4172:
        /* <DEDUP_REMOVED lines=43> */
.L_x_4170:
[----:B------:R-:W-:Y:S05]  /*c9f0*/  BSYNC.RECONVERGENT B3 ;  /* 0x0000000000037941 */ /* 0x000fea0003800200 */
.L_x_4169:
        /* <DEDUP_REMOVED lines=11> */
.L_x_4168:
[----:B------:R-:W-:Y:S05]  /*cab0*/  BSYNC.RECONVERGENT B2 ;  /* 0x0000000000027941 */ /* 0x000fea0003800200 */
.L_x_4167:
        /* <DEDUP_REMOVED lines=18> */
.L_x_4178:
        /* <DEDUP_REMOVED lines=13> */
.L_x_4180:
[----:B------:R-:W-:Y:S05]  /*ccb0*/  BSYNC.RECONVERGENT B4 ;  /* 0x0000000000047941 */ /* 0x000fea0003800200 */
.L_x_4179:
        /* <DEDUP_REMOVED lines=43> */
.L_x_4177:
[----:B------:R-:W-:Y:S05]  /*cf70*/  BSYNC.RECONVERGENT B3 ;  /* 0x0000000000037941 */ /* 0x000fea0003800200 */
.L_x_4176:
        /* <DEDUP_REMOVED lines=12> */
.L_x_4175:
[----:B------:R-:W-:Y:S05]  /*d040*/  BSYNC.RECONVERGENT B2 ;  /* 0x0000000000027941 */ /* 0x000fea0003800200 */
.L_x_4174:
[----:B------:R-:W-:Y:S02]  /*d050*/  F2FP.BF16.F32.PACK_AB R127, RZ, R174 ;  /* 0x000000aeff7f723e */ /* 0x000fe400000010ff */
[----:B------:R-:W-:Y:S02]  /*d060*/  PRMT R126, R229, 0x5410, R230 ;  /* 0x00005410e57e7816 */ /* 0x000fe400000000e6 */
[----:B------:R-:W-:Y:S02]  /*d070*/  PRMT R125, R227, 0x5410, R228 ;  /* 0x00005410e37d7816 */ /* 0x000fe400000000e4 */
[----:B------:R-:W-:Y:S02]  /*d080*/  PRMT R124, R226, 0x5410, R225 ;  /* 0x00005410e27c7816 */ /* 0x000fe400000000e1 */
[----:B------:R-:W-:-:S07]  /*d090*/  PRMT R127, R223, 0x5410, R127 ;  /* 0x00005410df7f7816 */ /* 0x000fce000000007f */
.L_x_4124:
        /* <DEDUP_REMOVED lines=26> */
.L_x_4182:
[----:B------:R-:W-:Y:S05]  /*d240*/  BSYNC.RECONVERGENT B2 ;  /* 0x0000000000027941 */ /* 0x000fea0003800200 */
.L_x_4181:
[----:B------:R-:W-:Y:S02]  /*d250*/  VIADD R221, R221, 0x20 ;  /* 0x00000020dddd7836 */ /* 0x000fe40000000000 */
[----:B------:R-:W-:-:S07]  /*d260*/  VIADD R219, R219, 0x20 ;  /* 0x00000020dbdb7836 */ /* 0x000fce0000000000 */
.L_x_4066:
[----:B------:R-:W-:Y:S05]  /*d270*/  BSYNC.RECONVERGENT B1 ;  /* 0x0000000000017941 */ /* 0x000fea0003800200 */
.L_x_4065:
        /* <DEDUP_REMOVED lines=16> */
[----:B-----5:R-:W-:Y:S01]  /*d380*/  @!P1 SHF.L.U32 R175, R44, 0x10, RZ ;  /* 0x000000102caf9819 */ /* 0x020fe200000006ff */
[----:B------:R-:W-:Y:S02]  /*d390*/  @!P1 IMAD.MOV.U32 R178, RZ, RZ, R216 ;  /* 0x000000ffffb29224 */ /* 0x000fe400078e00d8 */
[----:B0-----:R-:W-:Y:S01]  /*d3a0*/  @!P1 IMAD.MOV.U32 R124, RZ, RZ, R2 ;  /* 0x000000ffff7c9224 */ /* 0x001fe200078e0002 */
        /* <DEDUP_REMOVED lines=17> */
.L_x_4190:
        /* <DEDUP_REMOVED lines=13> */
.L_x_4192:
[----:B------:R-:W-:Y:S05]  /*d590*/  BSYNC.RECONVERGENT B4 ;  /* 0x0000000000047941 */ /* 0x000fea0003800200 */
.L_x_4191:
        /* <DEDUP_REMOVED lines=42> */
.L_x_4189:
[----:B------:R-:W-:Y:S05]  /*d840*/  BSYNC.RECONVERGENT B3 ;  /* 0x0000000000037941 */ /* 0x000fea0003800200 */
.L_x_4188:
        /* <DEDUP_REMOVED lines=12> */
.L_x_4187:
[----:B------:R-:W-:Y:S05]  /*d910*/  BSYNC.RECONVERGENT B2 ;  /* 0x0000000000027941 */ /* 0x000fea0003800200 */
.L_x_4186:
        /* <DEDUP_REMOVED lines=23> */
.L_x_4197:
        /* <DEDUP_REMOVED lines=13> */
.L_x_4199:
[----:B------:R-:W-:Y:S05]  /*db60*/  BSYNC.RECONVERGENT B4 ;  /* 0x0000000000047941 */ /* 0x000fea0003800200 */
.L_x_4198:
        /* <DEDUP_REMOVED lines=43> */
.L_x_4196:
[----:B------:R-:W-:Y:S05]  /*de20*/  BSYNC.RECONVERGENT B3 ;  /* 0x0000000000037941 */ /* 0x000fea0003800200 */
.L_x_4195:
        /* <DEDUP_REMOVED lines=14> */
.L_x_4194:
[----:B------:R-:W-:Y:S05]  /*df10*/  BSYNC.RECONVERGENT B2 ;  /* 0x0000000000027941 */ /* 0x000fea0003800200 */
.L_x_4193:
        /* <DEDUP_REMOVED lines=22> */
.L_x_4204:
        /* <DEDUP_REMOVED lines=13> */
.L_x_4206:
[----:B------:R-:W-:Y:S05]  /*e150*/  BSYNC.RECONVERGENT B4 ;  /* 0x0000000000047941 */ /* 0x000fea0003800200 */
.L_x_4205:
        /* <DEDUP_REMOVED lines=42> */
.L_x_4203:
[----:B------:R-:W-:Y:S05]  /*e400*/  BSYNC.RECONVERGENT B3 ;  /* 0x0000000000037941 */ /* 0x000fea0003800200 */
.L_x_4202:
        /* <DEDUP_REMOVED lines=12> */
.L_x_4201:
[----:B------:R-:W-:Y:S05]  /*e4d0*/  BSYNC.RECONVERGENT B2 ;  /* 0x0000000000027941 */ /* 0x000fea0003800200 */
.L_x_4200:
        /* <DEDUP_REMOVED lines=23> */
.L_x_4211:
        /* <DEDUP_REMOVED lines=13> */
.L_x_4213:
[----:B------:R-:W-:Y:S05]  /*e720*/  BSYNC.RECONVERGENT B4 ;  /* 0x0000000000047941 */ /* 0x000fea0003800200 */
.L_x_4212:
        /* <DEDUP_REMOVED lines=43> */
.L_x_4210:
[----:B------:R-:W-:Y:S05]  /*e9e0*/  BSYNC.RECONVERGENT B3 ;  /* 0x0000000000037941 */ /* 0x000fea0003800200 */
.L_x_4209:
        /* <DEDUP_REMOVED lines=14> */
.L_x_4208:
[----:B------:R-:W-:Y:S05]  /*ead0*/  BSYNC.RECONVERGENT B2 ;  /* 0x0000000000027941 */ /* 0x000fea0003800200 */
.L_x_4207:
        /* <DEDUP_REMOVED lines=22> */
.L_x_4218:
        /* <DEDUP_REMOVED lines=13> */
.L_x_4220:
[----:B------:R-:W-:Y:S05]  /*ed10*/  BSYNC.RECONVERGENT B4 ;  /* 0x0000000000047941 */ /* 0x000fea0003800200 */
.L_x_4219:
        /* <DEDUP_REMOVED lines=42> */
.L_x_4217:
[----:B------:R-:W-:Y:S05]  /*efc0*/  BSYNC.RECONVERGENT B3 ;  /* 0x0000000000037941 */ /* 0x000fea0003800200 */
.L_x_4216:
        /* <DEDUP_REMOVED lines=12> */
.L_x_4215:
[----:B------:R-:W-:Y:S05]  /*f090*/  BSYNC.RECONVERGENT B2 ;  /* 0x0000000000027941 */ /* 0x000fea0003800200 */
.L_x_4214:
        /* <DEDUP_REMOVED lines=23> */
.L_x_4225:
        /* <DEDUP_REMOVED lines=13> */
.L_x_4227:
[----:B------:R-:W-:Y:S05]  /*f2e0*/  BSYNC.RECONVERGENT B4 ;  /* 0x0000000000047941 */ /* 0x000fea0003800200 */
.L_x_4226:
        /* <DEDUP_REMOVED lines=43> */
.L_x_4224:
[----:B------:R-:W-:Y:S05]  /*f5a0*/  BSYNC.RECONVERGENT B3 ;  /* 0x0000000000037941 */ /* 0x000fea0003800200 */
.L_x_4223:
        /* <DEDUP_REMOVED lines=14> */
.L_x_4222:
[----:B------:R-:W-:Y:S05]  /*f690*/  BSYNC.RECONVERGENT B2 ;  /* 0x0000000000027941 */ /* 0x000fea0003800200 */
.L_x_4221:
        /* <DEDUP_REMOVED lines=22> */
.L_x_4232:
        /* <DEDUP_REMOVED lines=13> */
.L_x_4234:
[----:B------:R-:W-:Y:S05]  /*f8d0*/  BSYNC.RECONVERGENT B4 ;  /* 0x0000000000047941 */ /* 0x000fea0003800200 */
.L_x_4233:
        /* <DEDUP_REMOVED lines=42> */
.L_x_4231:
[----:B------:R-:W-:Y:S05]  /*fb80*/  BSYNC.RECONVERGENT B3 ;  /* 0x0000000000037941 */ /* 0x000fea0003800200 */
.L_x_4230:
        /* <DEDUP_REMOVED lines=12> */
.L_x_4229:
[----:B------:R-:W-:Y:S05]  /*fc50*/  BSYNC.RECONVERGENT B2 ;  /* 0x0000000000027941 */ /* 0x000fea0003800200 */
.L_x_4228:
        /* <DEDUP_REMOVED lines=23> */
.L_x_4239:
        /* <DEDUP_REMOVED lines=13> */
.L_x_4241:
[----:B------:R-:W-:Y:S05]  /*fea0*/  BSYNC.RECONVERGENT B4 ;  /* 0x0000000000047941 */ /* 0x000fea0003800200 */
.L_x_4240:
        /* <DEDUP_REMOVED lines=42> */
.L_x_4238:
[----:B------:R-:W-:Y:S05]  /*10150*/  BSYNC.RECONVERGENT B3 ;  /* 0x0000000000037941 */ /* 0x000fea0003800200 */
.L_x_4237:
        /* <DEDUP_REMOVED lines=14> */
.L_x_4236:
[----:B------:R-:W-:Y:S05]  /*10240*/  BSYNC.RECONVERGENT B2 ;  /* 0x0000000000027941 */ /* 0x000fea0003800200 */
.L_x_4235:
[----:B------:R-:W-:Y:S02]  /*10250*/  F2FP.BF16.F32.PACK_AB R127, RZ, R182 ;  /* 0x000000b6ff7f723e */ /* 0x000fe400000010ff */
[----:B------:R-:W-:Y:S02]  /*10260*/  PRMT R126, R230, 0x5410, R231 ;  /* 0x00005410e67e7816 */ /* 0x000fe400000000e7 */
[----:B------:R-:W-:Y:S02]  /*10270*/  PRMT R125, R229, 0x5410, R228 ;  /* 0x00005410e57d7816 */ /* 0x000fe400000000e4 */
[----:B------:R-:W-:Y:S02]  /*10280*/  PRMT R124, R227, 0x5410, R226 ;  /* 0x00005410e37c7816 */ /* 0x000fe400000000e2 */
[----:B------:R-:W-:Y:S01]  /*10290*/  PRMT R127, R223, 0x5410, R127 ;  /* 0x00005410df7f7816 */ /* 0x000fe2000000007f */
[----:B------:R-:W-:Y:S06]  /*102a0*/  BRA `(.L_x_4242) ;  /* 0x0000002c002c7947 */ /* 0x000fec0003800000 */
.L_x_4185:
[----:B------:R-:W-:Y:S01]  /*102b0*/  BSSY.RECONVERGENT B2, `(.L_x_4243) ;  /* 0x0000059000027945 */ /* 0x000fe20003800200 */
[----:B------:R-:W-:Y:S01]  /*102c0*/  IMAD.MOV.U32 R175, RZ, RZ, RZ ;  /* 0x000000ffffaf7224 */ /* 0x000fe200078e00ff */
[----:B0-----:R-:W-:Y:S01]  /*102d0*/  MOV R124, R2 ;  /* 0x00000002007c7202 */ /* 0x001fe20000000f00 */
        /* <DEDUP_REMOVED lines=18> */
.L_x_4247:
        /* <DEDUP_REMOVED lines=13> */
.L_x_4249:
[----:B------:R-:W-:Y:S05]  /*104d0*/  BSYNC.RECONVERGENT B4 ;  /* 0x0000000000047941 */ /* 0x000fea0003800200 */
.L_x_4248:
        /* <DEDUP_REMOVED lines=42> */
.L_x_4246:
[----:B------:R-:W-:Y:S05]  /*10780*/  BSYNC.RECONVERGENT B3 ;  /* 0x0000000000037941 */ /* 0x000fea0003800200 */
.L_x_4245:
        /* <DEDUP_REMOVED lines=11> */
.L_x_4244:
[----:B------:R-:W-:Y:S05]  /*10840*/  BSYNC.RECONVERGENT B2 ;  /* 0x0000000000027941 */ /* 0x000fea0003800200 */
.L_x_4243:
        /* <DEDUP_REMOVED lines=18> */
.L_x_4254:
        /* <DEDUP_REMOVED lines=13> */
.L_x_4256:
[----:B------:R-:W-:Y:S05]  /*10a40*/  BSYNC.RECONVERGENT B4 ;  /* 0x0000000000047941 */ /* 0x000fea0003800200 */
.L_x_4255:
        /* <DEDUP_REMOVED lines=43> */
.L_x_4253:
[----:B------:R-:W-:Y:S05]  /*10d00*/  BSYNC.RECONVERGENT B3 ;  /* 0x0000000000037941 */ /* 0x000fea0003800200 */
.L_x_4252:
        /* <DEDUP_REMOVED lines=12> */
.L_x_4251:
[----:B------:R-:W-:Y:S05]  /*10dd0*/  BSYNC.RECONVERGENT B2 ;  /* 0x0000000000027941 */ /* 0x000fea0003800200 */
.L_x_4250:
        /* <DEDUP_REMOVED lines=18> */
.L_x_4261:
        /* <DEDUP_REMOVED lines=13> */
.L_x_4263:
[----:B------:R-:W-:Y:S05]  /*10fd0*/  BSYNC.RECONVERGENT B4 ;  /* 0x0000000000047941 */ /* 0x000fea0003800200 */
.L_x_4262:
        /* <DEDUP_REMOVED lines=43> */
.L_x_4260:
[----:B------:R-:W-:Y:S05]  /*11290*/  BSYNC.RECONVERGENT B3 ;  /* 0x0000000000037941 */ /* 0x000fea0003800200 */
.L_x_4259:
        /* <DEDUP_REMOVED lines=11> */
.L_x_4258:
[----:B------:R-:W-:Y:S05]  /*11350*/  BSYNC.RECONVERGENT B2 ;  /* 0x0000000000027941 */ /* 0x000fea0003800200 */
.L_x_4257:
        /* <DEDUP_REMOVED lines=18> */
.L_x_4268:
        /* <DEDUP_REMOVED lines=13> */
.L_x_4270:
[----:B------:R-:W-:Y:S05]  /*11550*/  BSYNC.RECONVERGENT B4 ;  /* 0x0000000000047941 */ /* 0x000fea0003800200 */
.L_x_4269:
        /* <DEDUP_REMOVED lines=43> */
.L_x_4267:
[----:B------:R-:W-:Y:S05]  /*11810*/  BSYNC.RECONVERGENT B3 ;  /* 0x0000000000037941 */ /* 0x000fea0003800200 */
.L_x_4266:
        /* <DEDUP_REMOVED lines=12> */
.L_x_4265:
[----:B------:R-:W-:Y:S05]  /*118e0*/  BSYNC.RECONVERGENT B2 ;  /* 0x0000000000027941 */ /* 0x000fea0003800200 */
.L_x_4264:
        /* <DEDUP_REMOVED lines=18> */
.L_x_4275:
        /* <DEDUP_REMOVED lines=13> */
.L_x_4277:
[----:B------:R-:W-:Y:S05]  /*11ae0*/  BSYNC.RECONVERGENT B4 ;  /* 0x0000000000047941 */ /* 0x000fea0003800200 */
.L_x_4276:
        /* <DEDUP_REMOVED lines=43> */
.L_x_4274:
[----:B------:R-:W-:Y:S05]  /*11da0*/  BSYNC.RECONVERGENT B3 ;  /* 0x0000000000037941 */ /* 0x000fea0003800200 */
.L_x_4273:
        /* <DEDUP_REMOVED lines=11> */
.L_x_4272:
[----:B------:R-:W-:Y:S05]  /*11e60*/  BSYNC.RECONVERGENT B2 ;  /* 0x0000000000027941 */ /* 0x000fea0003800200 */
.L_x_4271:
        /* <DEDUP_REMOVED lines=18> */
.L_x_4282:
        /* <DEDUP_REMOVED lines=13> */
.L_x_4284:
[----:B------:R-:W-:Y:S05]  /*12060*/  BSYNC.RECONVERGENT B4 ;  /* 0x0000000000047941 */ /* 0x000fea0003800200 */
.L_x_4283:
        /* <DEDUP_REMOVED lines=43> */
.L_x_4281:
[----:B------:R-:W-:Y:S05]  /*12320*/  BSYNC.RECONVERGENT B3 ;  /* 0x0000000000037941 */ /* 0x000fea0003800200 */
.L_x_4280:
        /* <DEDUP_REMOVED lines=12> */
.L_x_4279:
[----:B------:R-:W-:Y:S05]  /*123f0*/  BSYNC.RECONVERGENT B2 ;  /* 0x0000000000027941 */ /* 0x000fea0003800200 */
.L_x_4278:
        /* <DEDUP_REMOVED lines=18> */
.L_x_4289:
        /* <DEDUP_REMOVED lines=13> */
.L_x_4291:
[----:B------:R-:W-:Y:S05]  /*125f0*/  BSYNC.RECONVERGENT B4 ;  /* 0x0000000000047941 */ /* 0x000fea0003800200 */
.L_x_4290:
        /* <DEDUP_REMOVED lines=43> */
.L_x_4288:
[----:B------:R-:W-:Y:S05]  /*128b0*/  BSYNC.RECONVERGENT B3 ;  /* 0x0000000000037941 */ /* 0x000fea0003800200 */
.L_x_4287:
        /* <DEDUP_REMOVED lines=11> */
.L_x_4286:
[----:B------:R-:W-:Y:S05]  /*12970*/  BSYNC.RECONVERGENT B2 ;  /* 0x0000000000027941 */ /* 0x000fea0003800200 */
.L_x_4285:
        /* <DEDUP_REMOVED lines=18> */
.L_x_4296:
        /* <DEDUP_REMOVED lines=13> */
.L_x_4298:
[----:B------:R-:W-:Y:S05]  /*12b70*/  BSYNC.RECONVERGENT B4 ;  /* 0x0000000000047941 */ /* 0x000fea0003800200 */
.L_x_4297:
        /* <DEDUP_REMOVED lines=43> */
.L_x_4295:
[----:B------:R-:W-:Y:S05]  /*12e30*/  BSYNC.RECONVERGENT B3 ;  /* 0x0000000000037941 */ /* 0x000fea0003800200 */
.L_x_4294:
        /* <DEDUP_REMOVED lines=12> */
.L_x_4293:
[----:B------:R-:W-:Y:S05]  /*12f00*/  BSYNC.RECONVERGENT B2 ;  /* 0x0000000000027941 */ /* 0x000fea0003800200 */
.L_x_4292:
[----:B------:R-:W-:Y:S02]  /*12f10*/  F2FP.BF16.F32.PACK_AB R127, RZ, R182 ;  /* 0x000000b6ff7f723e */ /* 0x000fe400000010ff */
[----:B------:R-:W-:Y:S02]  /*12f20*/  PRMT R126, R229, 0x5410, R230 ;  /* 0x00005410e57e7816 */ /* 0x000fe400000000e6 */
[----:B------:R-:W-:Y:S02]  /*12f30*/  PRMT R125, R227, 0x5410, R228 ;  /* 0x00005410e37d7816 */ /* 0x000fe400000000e4 */
[----:B------:R-:W-:Y:S02]  /*12f40*/  PRMT R124, R226, 0x5410, R225 ;  /* 0x00005410e27c7816 */ /* 0x000fe400000000e1 */
[----:B------:R-:W-:-:S07]  /*12f50*/  PRMT R127, R223, 0x5410, R127 ;  /* 0x00005410df7f7816 */ /* 0x000fce000000007f */
.L_x_4242:
        /* <DEDUP_REMOVED lines=26> */
.L_x_4300:
[----:B------:R-:W-:Y:S05]  /*13100*/  BSYNC.RECONVERGENT B2 ;  /* 0x0000000000027941 */ /* 0x000fea0003800200 */
.L_x_4299:
[----:B------:R-:W-:Y:S01]  /*13110*/  VIADD R221, R221, 0x20 ;  /* 0x00000020dddd7836 */ /* 0x000fe20000000000 */
[----:B------:R-:W-:-:S07]  /*13120*/  IADD3 R219, PT, PT, R219, 0x20, RZ ;  /* 0x00000020dbdb7810 */ /* 0x000fce0007ffe0ff */
.L_x_4184:
[----:B------:R-:W-:Y:S05]  /*13130*/  BSYNC.RECONVERGENT B1 ;  /* 0x0000000000017941 */ /* 0x000fea0003800200 */
.L_x_4183:
        /* <DEDUP_REMOVED lines=17> */
[----:B0-----:R-:W-:Y:S01]  /*13250*/  @!P1 MOV R124, R2 ;  /* 0x00000002007c9202 */ /* 0x001fe20000000f00 */
        /* <DEDUP_REMOVED lines=18> */
.L_x_4308:
        /* <DEDUP_REMOVED lines=13> */
.L_x_4310:
[----:B------:R-:W-:Y:S05]  /*13450*/  BSYNC.RECONVERGENT B4 ;  /* 0x0000000000047941 */ /* 0x000fea0003800200 */
.L_x_4309:
        /* <DEDUP_REMOVED lines=42> */
.L_x_4307:
[----:B------:R-:W-:Y:S05]  /*13700*/  BSYNC.RECONVERGENT B3 ;  /* 0x0000000000037941 */ /* 0x000fea0003800200 */
.L_x_4306:
        /* <DEDUP_REMOVED lines=12> */
.L_x_4305:
[----:B------:R-:W-:Y:S05]  /*137d0*/  BSYNC.RECONVERGENT B2 ;  /* 0x0000000000027941 */ /* 0x000fea0003800200 */
.L_x_4304:
        /* <DEDUP_REMOVED lines=19> */
[--C-:B------:R-:W-:Y:S02]  /*13910*/  @!P2 IMAD.MOV.U32 R190, RZ, RZ, R186.reuse ;  /* 0x000000ffffbea224 */ /* 0x100fe400078e00ba */
[----:B------:R-:W-:Y:S02]  /*13920*/  @P2 IMAD.MOV.U32 R125, RZ, RZ, R3 ;  /* 0x000000ffff7d2224 */ /* 0x000fe400078e0003 */
[----:B------:R-:W-:Y:S01]  /*13930*/  @P2 IMAD.MOV.U32 R190, RZ, RZ, R186 ;  /* 0x000000ffffbe2224 */ /* 0x000fe200078e00ba */
[----:B------:R-:W-:Y:S06]  /*13940*/  BRA `(.L_x_4314) ;  /* 0x0000000000e47947 */ /* 0x000fec0003800000 */
.L_x_4315:
        /* <DEDUP_REMOVED lines=13> */
.L_x_4317:
[----:B------:R-:W-:Y:S05]  /*13a20*/  BSYNC.RECONVERGENT B4 ;  /* 0x0000000000047941 */ /* 0x000fea0003800200 */
.L_x_4316:
        /* <DEDUP_REMOVED lines=43> */
.L_x_4314:
[----:B------:R-:W-:Y:S05]  /*13ce0*/  BSYNC.RECONVERGENT B3 ;  /* 0x0000000000037941 */ /* 0x000fea0003800200 */
.L_x_4313:
        /* <DEDUP_REMOVED lines=14> */
.L_x_4312:
[----:B------:R-:W-:Y:S05]  /*13dd0*/  BSYNC.RECONVERGENT B2 ;  /* 0x0000000000027941 */ /* 0x000fea0003800200 */
.L_x_4311:
        /* <DEDUP_REMOVED lines=22> */
.L_x_4322:
        /* <DEDUP_REMOVED lines=13> */
.L_x_4324:
[----:B------:R-:W-:Y:S05]  /*14010*/  BSYNC.RECONVERGENT B4 ;  /* 0x0000000000047941 */ /* 0x000fea0003800200 */
.L_x_4323:
        /* <DEDUP_REMOVED lines=42> */
.L_x_4321:
[----:B------:R-:W-:Y:S05]  /*142c0*/  BSYNC.RECONVERGENT B3 ;  /* 0x0000000000037941 */ /* 0x000fea0003800200 */
.L_x_4320:
        /* <DEDUP_REMOVED lines=12> */
.L_x_4319:
[----:B------:R-:W-:Y:S05]  /*14390*/  BSYNC.RECONVERGENT B2 ;  /* 0x0000000000027941 */ /* 0x000fea0003800200 */
.L_x_4318:
        /* <DEDUP_REMOVED lines=23> */
.L_x_4329:
        /* <DEDUP_REMOVED lines=13> */
.L_x_4331:
[----:B------:R-:W-:Y:S05]  /*145e0*/  BSYNC.RECONVERGENT B4 ;  /* 0x0000000000047941 */ /* 0x000fea0003800200 */
.L_x_4330:
        /* <DEDUP_REMOVED lines=43> */
.L_x_4328:
[----:B------:R-:W-:Y:S05]  /*148a0*/  BSYNC.RECONVERGENT B3 ;  /* 0x0000000000037941 */ /* 0x000fea0003800200 */
.L_x_4327:
        /* <DEDUP_REMOVED lines=14> */
.L_x_4326:
[----:B------:R-:W-:Y:S05]  /*14990*/  BSYNC.RECONVERGENT B2 ;  /* 0x0000000000027941 */ /* 0x000fea0003800200 */
.L_x_4325:
        /* <DEDUP_REMOVED lines=22> */
.L_x_4336:
        /* <DEDUP_REMOVED lines=13> */
.L_x_4338:
[----:B------:R-:W-:Y:S05]  /*14bd0*/  BSYNC.RECONVERGENT B4 ;  /* 0x0000000000047941 */ /* 0x000fea0003800200 */
.L_x_4337:
        /* <DEDUP_REMOVED lines=42> */
.L_x_4335:
[----:B------:R-:W-:Y:S05]  /*14e80*/  BSYNC.RECONVERGENT B3 ;  /* 0x0000000000037941 */ /* 0x000fea0003800200 */
.L_x_4334:
        /* <DEDUP_REMOVED lines=12> */
.L_x_4333:
[----:B------:R-:W-:Y:S05]  /*14f50*/  BSYNC.RECONVERGENT B2 ;  /* 0x0000000000027941 */ /* 0x000fea0003800200 */
.L_x_4332:
        /* <DEDUP_REMOVED lines=23> */
.L_x_4343:
        /* <DEDUP_REMOVED lines=13> */
.L_x_4345:
[----:B------:R-:W-:Y:S05]  /*151a0*/  BSYNC.RECONVERGENT B4 ;  /* 0x0000000000047941 */ /* 0x000fea0003800200 */
.L_x_4344:
        /* <DEDUP_REMOVED lines=43> */
.L_x_4342:
[----:B------:R-:W-:Y:S05]  /*15460*/  BSYNC.RECONVERGENT B3 ;  /* 0x0000000000037941 */ /* 0x000fea0003800200 */
.L_x_4341:
        /* <DEDUP_REMOVED lines=14> */
.L_x_4340:
[----:B------:R-:W-:Y:S05]  /*15550*/  BSYNC.RECONVERGENT B2 ;  /* 0x0000000000027941 */ /* 0x000fea0003800200 */
.L_x_4339:
        /* <DEDUP_REMOVED lines=22> */
.L_x_4350:
        /* <DEDUP_REMOVED lines=13> */
.L_x_4352:
[----:B------:R-:W-:Y:S05]  /*15790*/  BSYNC.RECONVERGENT B4 ;  /* 0x0000000000047941 */ /* 0x000fea0003800200 */
.L_x_4351:
        /* <DEDUP_REMOVED lines=42> */
.L_x_4349:
[----:B------:R-:W-:Y:S05]  /*15a40*/  BSYNC.RECONVERGENT B3 ;  /* 0x0000000000037941 */ /* 0x000fea0003800200 */
.L_x_4348:
        /* <DEDUP_REMOVED lines=12> */
.L_x_4347:
[----:B------:R-:W-:Y:S05]  /*15b10*/  BSYNC.RECONVERGENT B2 ;  /* 0x0000000000027941 */ /* 0x000fea0003800200 */
.L_x_4346:
        /* <DEDUP_REMOVED lines=23> */
.L_x_4357:
        /* <DEDUP_REMOVED lines=13> */
.L_x_4359:
[----:B------:R-:W-:Y:S05]  /*15d60*/  BSYNC.RECONVERGENT B4 ;  /* 0x0000000000047941 */ /* 0x000fea0003800200 */
.L_x_4358:
        /* <DEDUP_REMOVED lines=42> */
.L_x_4356:
[----:B------:R-:W-:Y:S05]  /*16010*/  BSYNC.RECONVERGENT B3 ;  /* 0x0000000000037941 */ /* 0x000fea0003800200 */
.L_x_4355:
        /* <DEDUP_REMOVED lines=14> */
.L_x_4354:
[----:B------:R-:W-:Y:S05]  /*16100*/  BSYNC.RECONVERGENT B2 ;  /* 0x0000000000027941 */ /* 0x000fea0003800200 */
.L_x_4353:
[----:B------:R-:W-:Y:S02]  /*16110*/  F2FP.BF16.F32.PACK_AB R127, RZ, R190 ;  /* 0x000000beff7f723e */ /* 0x000fe400000010ff */
[----:B------:R-:W-:Y:S02]  /*16120*/  PRMT R126, R230, 0x5410, R231 ;  /* 0x00005410e67e7816 */ /* 0x000fe400000000e7 */
[----:B------:R-:W-:Y:S02]  /*16130*/  PRMT R125, R229, 0x5410, R228 ;  /* 0x00005410e57d7816 */ /* 0x000fe400000000e4 */
[----:B------:R-:W-:Y:S02]  /*16140*/  PRMT R124, R227, 0x5410, R226 ;  /* 0x00005410e37c7816 */ /* 0x000fe400000000e2 */
[----:B------:R-:W-:Y:S01]  /*16150*/  PRMT R127, R223, 0x5410, R127 ;  /* 0x00005410df7f7816 */ /* 0x000fe2000000007f */
[----:B------:R-:W-:Y:S06]  /*16160*/  BRA `(.L_x_4360) ;  /* 0x0000002c002c7947 */ /* 0x000fec0003800000 */
.L_x_4303:
[----:B------:R-:W-:Y:S01]  /*16170*/  BSSY.RECONVERGENT B2, `(.L_x_4361) ;  /* 0x0000059000027945 */ /* 0x000fe20003800200 */
[----:B------:R-:W-:Y:S01]  /*16180*/  IMAD.MOV.U32 R183, RZ, RZ, RZ ;  /* 0x000000ffffb77224 */ /* 0x000fe200078e00ff */
[----:B------:R-:W-:Y:S01]  /*16190*/  MOV R224, R216 ;  /* 0x000000d800e07202 */ /* 0x000fe20000000f00 */
[----:B0-----:R-:W-:Y:S01]  /*161a0*/  IMAD.MOV.U32 R124, RZ, RZ, R2 ;  /* 0x000000ffff7c7224 */ /* 0x001fe200078e0002 */
        /* <DEDUP_REMOVED lines=17> */
.L_x_4365:
        /* <DEDUP_REMOVED lines=13> */
.L_x_4367:
[----:B------:R-:W-:Y:S05]  /*16390*/  BSYNC.RECONVERGENT B4 ;  /* 0x0000000000047941 */ /* 0x000fea0003800200 */
.L_x_4366:
        /* <DEDUP_REMOVED lines=42> */
.L_x_4364:
[----:B------:R-:W-:Y:S05]  /*16640*/  BSYNC.RECONVERGENT B3 ;  /* 0x0000000000037941 */ /* 0x000fea0003800200 */
.L_x_4363:
        /* <DEDUP_REMOVED lines=11> */
.L_x_4362:
[----:B------:R-:W-:Y:S05]  /*16700*/  BSYNC.RECONVERGENT B2 ;  /* 0x0000000000027941 */ /* 0x000fea0003800200 */
.L_x_4361:
        /* <DEDUP_REMOVED lines=18> */
.L_x_4372:
        /* <DEDUP_REMOVED lines=13> */
.L_x_4374:
[----:B------:R-:W-:Y:S05]  /*16900*/  BSYNC.RECONVERGENT B4 ;  /* 0x0000000000047941 */ /* 0x000fea0003800200 */
.L_x_4373:
        /* <DEDUP_REMOVED lines=43> */
.L_x_4371:
[----:B------:R-:W-:Y:S05]  /*16bc0*/  BSYNC.RECONVERGENT B3 ;  /* 0x0000000000037941 */ /* 0x000fea0003800200 */
.L_x_4370:
        /* <DEDUP_REMOVED lines=12> */
.L_x_4369:
[----:B------:R-:W-:Y:S05]  /*16c90*/  BSYNC.RECONVERGENT B2 ;  /* 0x0000000000027941 */ /* 0x000fea0003800200 */
.L_x_4368:
        /* <DEDUP_REMOVED lines=18> */
.L_x_4379:
        /* <DEDUP_REMOVED lines=13> */
.L_x_4381:
[----:B------:R-:W-:Y:S05]  /*16e90*/  BSYNC.RECONVERGENT B4 ;  /* 0x0000000000047941 */ /* 0x000fea0003800200 */
.L_x_4380:
        /* <DEDUP_REMOVED lines=43> */
.L_x_4378:
[----:B------:R-:W-:Y:S05]  /*17150*/  BSYNC.RECONVERGENT B3 ;  /* 0x0000000000037941 */ /* 0x000fea0003800200 */
.L_x_4377:
        /* <DEDUP_REMOVED lines=11> */
.L_x_4376:
[----:B------:R-:W-:Y:S05]  /*17210*/  BSYNC.RECONVERGENT B2 ;  /* 0x0000000000027941 */ /* 0x000fea0003800200 */
.L_x_4375:
        /* <DEDUP_REMOVED lines=18> */
.L_x_4386:
        /* <DEDUP_REMOVED lines=13> */
.L_x_4388:
[----:B------:R-:W-:Y:S05]  /*17410*/  BSYNC.RECONVERGENT B4 ;  /* 0x0000000000047941 */ /* 0x000fea0003800200 */
.L_x_4387:
        /* <DEDUP_REMOVED lines=43> */
.L_x_4385:
[----:B------:R-:W-:Y:S05]  /*176d0*/  BSYNC.RECONVERGENT B3 ;  /* 0x0000000000037941 */ /* 0x000fea0003800200 */
.L_x_4384:
        /* <DEDUP_REMOVED lines=12> */
.L_x_4383:
[----:B------:R-:W-:Y:S05]  /*177a0*/  BSYNC.RECONVERGENT B2 ;  /* 0x0000000000027941 */ /* 0x000fea0003800200 */
.L_x_4382:
        /* <DEDUP_REMOVED lines=18> */
.L_x_4393:
        /* <DEDUP_REMOVED lines=13> */
.L_x_4395:
[----:B------:R-:W-:Y:S05]  /*179a0*/  BSYNC.RECONVERGENT B4 ;  /* 0x0000000000047941 */ /* 0x000fea0003800200 */
.L_x_4394:
        /* <DEDUP_REMOVED lines=43> */
.L_x_4392:
[----:B------:R-:W-:Y:S05]  /*17c60*/  BSYNC.RECONVERGENT B3 ;  /* 0x0000000000037941 */ /* 0x000fea0003800200 */
.L_x_4391:
        /* <DEDUP_REMOVED lines=11> */
.L_x_4390:
[----:B------:R-:W-:Y:S05]  /*17d20*/  BSYNC.RECONVERGENT B2 ;  /* 0x0000000000027941 */ /* 0x000fea0003800200 */
.L_x_4389:
        /* <DEDUP_REMOVED lines=18> */
.L_x_4400:
        /* <DEDUP_REMOVED lines=13> */
.L_x_4402:
[----:B------:R-:W-:Y:S05]  /*17f20*/  BSYNC.RECONVERGENT B4 ;  /* 0x0000000000047941 */ /* 0x000fea0003800200 */
.L_x_4401:
        /* <DEDUP_REMOVED lines=43> */
.L_x_4399:
[----:B------:R-:W-:Y:S05]  /*181e0*/  BSYNC.RECONVERGENT B3 ;  /* 0x0000000000037941 */ /* 0x000fea0003800200 */
.L_x_4398:
        /* <DEDUP_REMOVED lines=12> */
.L_x_4397:
[----:B------:R-:W-:Y:S05]  /*182b0*/  BSYNC.RECONVERGENT B2 ;  /* 0x0000000000027941 */ /* 0x000fea0003800200 */
.L_x_4396:
        /* <DEDUP_REMOVED lines=18> */
.L_x_4407:
        /* <DEDUP_REMOVED lines=13> */
.L_x_4409:
[----:B------:R-:W-:Y:S05]  /*184b0*/  BSYNC.RECONVERGENT B4 ;  /* 0x0000000000047941 */ /* 0x000fea0003800200 */
.L_x_4408:
        /* <DEDUP_REMOVED lines=43> */
.L_x_4406:
[----:B------:R-:W-:Y:S05]  /*18770*/  BSYNC.RECONVERGENT B3 ;  /* 0x0000000000037941 */ /* 0x000fea0003800200 */
.L_x_4405:
        /* <DEDUP_REMOVED lines=11> */
.L_x_4404:
[----:B------:R-:W-:Y:S05]  /*18830*/  BSYNC.RECONVERGENT B2 ;  /* 0x0000000000027941 */ /* 0x000fea0003800200 */
.L_x_4403:
        /* <DEDUP_REMOVED lines=18> */
.L_x_4414:
        /* <DEDUP_REMOVED lines=13> */
.L_x_4416:
[----:B------:R-:W-:Y:S05]  /*18a30*/  BSYNC.RECONVERGENT B4 ;  /* 0x0000000000047941 */ /* 0x000fea0003800200 */
.L_x_4415:
        /* <DEDUP_REMOVED lines=43> */
.L_x_4413:
[----:B------:R-:W-:Y:S05]  /*18cf0*/  BSYNC.RECONVERGENT B3 ;  /* 0x0000000000037941 */ /* 0x000fea0003800200 */
.L_x_4412:
        /* <DEDUP_REMOVED lines=12> */
.L_x_4411:
[----:B------:R-:W-:Y:S05]  /*18dc0*/  BSYNC.RECONVERGENT B2 ;  /* 0x0000000000027941 */ /* 0x000fea0003800200 */
.L_x_4410:
[----:B------:R-:W-:Y:S02]  /*18dd0*/  F2FP.BF16.F32.PACK_AB R127, RZ, R190 ;  /* 0x000000beff7f723e */ /* 0x000fe400000010ff */
[----:B------:R-:W-:Y:S02]  /*18de0*/  PRMT R126, R229, 0x5410, R230 ;  /* 0x00005410e57e7816 */ /* 0x000fe400000000e6 */
[----:B------:R-:W-:Y:S02]  /*18df0*/  PRMT R125, R227, 0x5410, R228 ;  /* 0x00005410e37d7816 */ /* 0x000fe400000000e4 */
[----:B------:R-:W-:Y:S02]  /*18e00*/  PRMT R124, R226, 0x5410, R225 ;  /* 0x00005410e27c7816 */ /* 0x000fe400000000e1 */
[----:B------:R-:W-:-:S07]  /*18e10*/  PRMT R127, R223, 0x5410, R127 ;  /* 0x00005410df7f7816 */ /* 0x000fce000000007f */
.L_x_4360:
[----:B------:R-:W0:Y:S01]  /*18e20*/  LDC.64 R226, c[0x0][0x3a8] ;  /* 0x0000ea00ffe27b82 */ /* 0x000e220000000a00 */
[----:B------:R-:W-:Y:S01]  /*18e30*/  BSSY.RECONVERGENT B2, `(.L_x_4417) ;  /* 0x0000019000027945 */ /* 0x000fe20003800200 */
[----:B------:R-:W-:Y:S02]  /*18e40*/  IMAD.MOV.U32 R216, RZ, RZ, R224 ;  /* 0x000000ffffd87224 */ /* 0x000fe400078e00e0 */
        /* <DEDUP_REMOVED lines=23> */
.L_x_4418:
[----:B------:R-:W-:Y:S05]  /*18fc0*/  BSYNC.RECONVERGENT B2 ;  /* 0x0000000000027941 */ /* 0x000fea0003800200 */
.L_x_4417:
[----:B------:R-:W-:Y:S01]  /*18fd0*/  IADD3 R221, PT, PT, R221, 0x20, RZ ;  /* 0x00000020dddd7810 */ /* 0x000fe20007ffe0ff */
[----:B------:R-:W-:-:S07]  /*18fe0*/  VIADD R219, R219, 0x20 ;  /* 0x00000020dbdb7836 */ /* 0x000fce0000000000 */
.L_x_4302:
[----:B------:R-:W-:Y:S05]  /*18ff0*/  BSYNC.RECONVERGENT B1 ;  /* 0x0000000000017941 */ /* 0x000fea0003800200 */
.L_x_4301:
        /* <DEDUP_REMOVED lines=36> */
.L_x_4426:
        /* <DEDUP_REMOVED lines=13> */
.L_x_4428:
[----:B------:R-:W-:Y:S05]  /*19310*/  BSYNC.RECONVERGENT B4 ;  /* 0x0000000000047941 */ /* 0x000fea0003800200 */
.L_x_4427:
        /* <DEDUP_REMOVED lines=42> */
.L_x_4425:
[----:B------:R-:W-:Y:S05]  /*195c0*/  BSYNC.RECONVERGENT B3 ;  /* 0x0000000000037941 */ /* 0x000fea0003800200 */
.L_x_4424:
[----:B------:R-:W-:Y:S01]  /*195d0*/  I2FP.F32.U32 R2, R125 ;  /* 0x0000007d00027245 */ /* 0x000fe20000201000 */
[----:B------:R-:W-:Y:S02]  /*195e0*/  HFMA2 R125, -RZ, RZ, 0.1171875, 0 ;  /* 0x2f800000ff7d7431 */ /* 0x000fe400000001ff */
[----:B------:R-:W-:-:S03]  /*195f0*/  IMAD.U32 R126, R48, 0x10000, RZ ;  /* 0x00010000307e7824 */ /* 0x000fc600078e00ff */
[----:B------:R-:W-:Y:S01]  /*19600*/  FFMA.FTZ R2, R2, R125, 1.1641532182693481445e-10 ;  /* 0x2f00000002027423 */ /* 0x000fe2000001007d */
[----:B------:R-:W-:-:S04]  /*19610*/  FMUL.FTZ R126, R126, UR13 ;  /* 0x0000000d7e7e7c20 */ /* 0x000fc80008410000 */
[----:B------:R-:W-:Y:S01]  /*19620*/  FMUL.FTZ R126, R126, UR12 ;  /* 0x0000000c7e7e7c20 */ /* 0x000fe20008410000 */
[----:B------:R-:W-:Y:S01]  /*19630*/  FSETP.GTU.FTZ.AND P2, PT, R2, UR10, PT ;  /* 0x0000000a02007c0b */ /* 0x000fe2000bf5c000 */
[----:B------:R-:W-:-:S03]  /*19640*/  IMAD.U32 R2, R64, 0x10000, RZ ;  /* 0x0001000040027824 */ /* 0x000fc600078e00ff */
[----:B------:R-:W-:Y:S02]  /*19650*/  FSEL R191, R126, RZ, !P2 ;  /* 0x000000ff7ebf7208 */ /* 0x000fe40005000000 */
[----:B------:R-:W-:Y:S02]  /*19660*/  SHF.L.U32 R126, R44, 0x10, RZ ;  /* 0x000000102c7e7819 */ /* 0x000fe400000006ff */
[----:B------:R-:W-:-:S03]  /*19670*/  SEL R152, RZ, 0x1, P2 ;  /* 0x00000001ff987807 */ /* 0x000fc60001000000 */
[----:B------:R-:W-:-:S07]  /*19680*/  FFMA.FTZ R191, R191, R2, R126 ;  /* 0x00000002bfbf7223 */ /* 0x000fce000001007e */
.L_x_4423:
[----:B------:R-:W-:Y:S05]  /*19690*/  BSYNC.RECONVERGENT B2 ;  /* 0x0000000000027941 */ /* 0x000fea0003800200 */
.L_x_4422:
        /* <DEDUP_REMOVED lines=23> */
.L_x_4433:
        /* <DEDUP_REMOVED lines=13> */
.L_x_4435:
[----:B------:R-:W-:Y:S05]  /*198e0*/  BSYNC.RECONVERGENT B4 ;  /* 0x0000000000047941 */ /* 0x000fea0003800200 */
.L_x_4434:
        /* <DEDUP_REMOVED lines=43> */
.L_x_4432:
[----:B------:R-:W-:Y:S05]  /*19ba0*/  BSYNC.RECONVERGENT B3 ;  /* 0x0000000000037941 */ /* 0x000fea0003800200 */
.L_x_4431:
[----:B------:R-:W-:Y:S02]  /*19bb0*/  PRMT R126, R48, 0x7632, R126 ;  /* 0x00007632307e7816 */ /* 0x000fe4000000007e */
[----:B------:R-:W-:Y:S01]  /*19bc0*/  I2FP.F32.U32 R124, R125 ;  /* 0x0000007d007c7245 */ /* 0x000fe20000201000 */
[----:B------:R-:W-:Y:S02]  /*19bd0*/  HFMA2 R125, -RZ, RZ, 0.1171875, 0 ;  /* 0x2f800000ff7d7431 */ /* 0x000fe400000001ff */
[----:B------:R-:W-:-:S03]  /*19be0*/  IMAD.U32 R126, R126, 0x10000, RZ ;  /* 0x000100007e7e7824 */ /* 0x000fc600078e00ff */
[----:B------:R-:W-:Y:S01]  /*19bf0*/  FFMA.FTZ R124, R124, R125, 1.1641532182693481445e-10 ;  /* 0x2f0000007c7c7423 */ /* 0x000fe2000001007d */
[----:B------:R-:W-:Y:S01]  /*19c00*/  FMUL.FTZ R126, R126, UR13 ;  /* 0x0000000d7e7e7c20 */ /* 0x000fe20008410000 */
[----:B------:R-:W-:-:S03]  /*19c10*/  IMAD.U32 R125, R132, 0x10000, RZ ;  /* 0x00010000847d7824 */ /* 0x000fc600078e00ff */
[----:B------:R-:W-:Y:S01]  /*19c20*/  FMUL.FTZ R126, R126, UR12 ;  /* 0x0000000c7e7e7c20 */ /* 0x000fe20008410000 */
[----:B------:R-:W-:Y:S02]  /*19c30*/  FSETP.GTU.FTZ.AND P2, PT, R124, UR10, PT ;  /* 0x0000000a7c007c0b */ /* 0x000fe4000bf5c000 */
[----:B------:R-:W-:Y:S02]  /*19c40*/  PRMT R124, R44, 0x7632, R124 ;  /* 0x000076322c7c7816 */ /* 0x000fe4000000007c */
[----:B------:R-:W-:Y:S02]  /*19c50*/  FSEL R126, R126, RZ, !P2 ;  /* 0x000000ff7e7e7208 */ /* 0x000fe40005000000 */
[----:B------:R-:W-:Y:S02]  /*19c60*/  SHF.L.U32 R127, R124, 0x10, RZ ;  /* 0x000000107c7f7819 */ /* 0x000fe400000006ff */
[----:B------:R-:W-:-:S03]  /*19c70*/  SEL R154, RZ, 0x1, P2 ;  /* 0x00000001ff9a7807 */ /* 0x000fc60001000000 */
[----:B------:R-:W-:-:S07]  /*19c80*/  FFMA.FTZ R192, R126, R125, R127 ;  /* 0x0000007d7ec07223 */ /* 0x000fce000001007f */
.L_x_4430:
[----:B------:R-:W-:Y:S05]  /*19c90*/  BSYNC.RECONVERGENT B2 ;  /* 0x0000000000027941 */ /* 0x000fea0003800200 */
.L_x_4429:
        /* <DEDUP_REMOVED lines=22> */
.L_x_4440:
        /* <DEDUP_REMOVED lines=13> */
.L_x_4442:
[----:B------:R-:W-:Y:S05]  /*19ed0*/  BSYNC.RECONVERGENT B4 ;  /* 0x0000000000047941 */ /* 0x000fea0003800200 */
.L_x_4441:
        /* <DEDUP_REMOVED lines=42> */
.L_x_4439:
[----:B------:R-:W-:Y:S05]  /*1a180*/  BSYNC.RECONVERGENT B3 ;  /* 0x0000000000037941 */ /* 0x000fea0003800200 */
.L_x_4438:
[----:B------:R-:W-:Y:S01]  /*1a190*/  I2FP.F32.U32 R2, R125 ;  /* 0x0000007d00027245 */ /* 0x000fe20000201000 */
[----:B------:R-:W-:Y:S01]  /*1a1a0*/  IMAD.MOV.U32 R125, RZ, RZ, 0x2f800000 ;  /* 0x2f800000ff7d7424 */ /* 0x000fe200078e00ff */
[----:B------:R-:W-:-:S03]  /*1a1b0*/  SHF.L.U32 R126, R49, 0x10, RZ ;  /* 0x00000010317e7819 */ /* 0x000fc600000006ff */
[----:B------:R-:W-:Y:S02]  /*1a1c0*/  FFMA.FTZ R2, R2, R125, 1.1641532182693481445e-10 ;  /* 0x2f00000002027423 */ /* 0x000fe4000001007d */
[----:B------:R-:W-:-:S03]  /*1a1d0*/  FMUL.FTZ R126, R126, UR13 ;  /* 0x0000000d7e7e7c20 */ /* 0x000fc60008410000 */
[----:B------:R-:W-:Y:S01]  /*1a1e0*/  FSETP.GTU.FTZ.AND P2, PT, R2, UR10, PT ;  /* 0x0000000a02007c0b */ /* 0x000fe2000bf5c000 */
[----:B------:R-:W-:Y:S01]  /*1a1f0*/  FMUL.FTZ R126, R126, UR12 ;  /* 0x0000000c7e7e7c20 */ /* 0x000fe20008410000 */
[----:B------:R-:W-:Y:S02]  /*1a200*/  IMAD.U32 R2, R65, 0x10000, RZ ;  /* 0x0001000041027824 */ /* 0x000fe400078e00ff */
[----:B------:R-:W-:Y:S02]  /*1a210*/  SEL R156, RZ, 0x1, P2 ;  /* 0x00000001ff9c7807 */ /* 0x000fe40001000000 */
[----:B------:R-:W-:Y:S01]  /*1a220*/  FSEL R193, R126, RZ, !P2 ;  /* 0x000000ff7ec17208 */ /* 0x000fe20005000000 */
[----:B------:R-:W-:-:S04]  /*1a230*/  IMAD.U32 R126, R45, 0x10000, RZ ;  /* 0x000100002d7e7824 */ /* 0x000fc800078e00ff */
[----:B------:R-:W-:-:S07]  /*1a240*/  FFMA.FTZ R193, R193, R2, R126 ;  /* 0x00000002c1c17223 */ /* 0x000fce000001007e */
.L_x_4437:
[----:B------:R-:W-:Y:S05]  /*1a250*/  BSYNC.RECONVERGENT B2 ;  /* 0x0000000000027941 */ /* 0x000fea0003800200 */
.L_x_4436:
        /* <DEDUP_REMOVED lines=23> */
.L_x_4447:
        /* <DEDUP_REMOVED lines=13> */
.L_x_4449:
[----:B------:R-:W-:Y:S05]  /*1a4a0*/  BSYNC.RECONVERGENT B4 ;  /* 0x0000000000047941 */ /* 0x000fea0003800200 */
.L_x_4448:
        /* <DEDUP_REMOVED lines=43> */
.L_x_4446:
[----:B------:R-:W-:Y:S05]  /*1a760*/  BSYNC.RECONVERGENT B3 ;  /* 0x0000000000037941 */ /* 0x000fea0003800200 */
.L_x_4445:
[----:B------:R-:W-:Y:S02]  /*1a770*/  PRMT R126, R49, 0x7632, R126 ;  /* 0x00007632317e7816 */ /* 0x000fe4000000007e */
[----:B------:R-:W-:Y:S01]  /*1a780*/  I2FP.F32.U32 R124, R125 ;  /* 0x0000007d007c7245 */ /* 0x000fe20000201000 */
[----:B------:R-:W-:Y:S01]  /*1a790*/  IMAD.MOV.U32 R125, RZ, RZ, 0x2f800000 ;  /* 0x2f800000ff7d7424 */ /* 0x000fe200078e00ff */
[----:B------:R-:W-:-:S03]  /*1a7a0*/  SHF.L.U32 R126, R126, 0x10, RZ ;  /* 0x000000107e7e7819 */ /* 0x000fc600000006ff */
[----:B------:R-:W-:Y:S01]  /*1a7b0*/  FFMA.FTZ R124, R124, R125, 1.1641532182693481445e-10 ;  /* 0x2f0000007c7c7423 */ /* 0x000fe2000001007d */
[----:B------:R-:W-:Y:S02]  /*1a7c0*/  IMAD.U32 R125, R131, 0x10000, RZ ;  /* 0x00010000837d7824 */ /* 0x000fe400078e00ff */
[----:B------:R-:W-:Y:S02]  /*1a7d0*/  FMUL.FTZ R126, R126, UR13 ;  /* 0x0000000d7e7e7c20 */ /* 0x000fe40008410000 */
[----:B------:R-:W-:Y:S02]  /*1a7e0*/  FSETP.GTU.FTZ.AND P2, PT, R124, UR10, PT ;  /* 0x0000000a7c007c0b */ /* 0x000fe4000bf5c000 */
[----:B------:R-:W-:Y:S01]  /*1a7f0*/  FMUL.FTZ R126, R126, UR12 ;  /* 0x0000000c7e7e7c20 */ /* 0x000fe20008410000 */
[----:B------:R-:W-:Y:S02]  /*1a800*/  PRMT R124, R45, 0x7632, R124 ;  /* 0x000076322d7c7816 */ /* 0x000fe4000000007c */
[----:B------:R-:W-:-:S02]  /*1a810*/  SEL R158, RZ, 0x1, P2 ;  /* 0x00000001ff9e7807 */ /* 0x000fc40001000000 */
[----:B------:R-:W-:Y:S01]  /*1a820*/  FSEL R126, R126, RZ, !P2 ;  /* 0x000000ff7e7e7208 */ /* 0x000fe20005000000 */
[----:B------:R-:W-:-:S04]  /*1a830*/  IMAD.U32 R127, R124, 0x10000, RZ ;  /* 0x000100007c7f7824 */ /* 0x000fc800078e00ff */
[----:B------:R-:W-:-:S07]  /*1a840*/  FFMA.FTZ R194, R126, R125, R127 ;  /* 0x0000007d7ec27223 */ /* 0x000fce000001007f */
.L_x_4444:
[----:B------:R-:W-:Y:S05]  /*1a850*/  BSYNC.RECONVERGENT B2 ;  /* 0x0000000000027941 */ /* 0x000fea0003800200 */
.L_x_4443:
        /* <DEDUP_REMOVED lines=22> */
.L_x_4454:
        /* <DEDUP_REMOVED lines=13> */
.L_x_4456:
[----:B------:R-:W-:Y:S05]  /*1aa90*/  BSYNC.RECONVERGENT B4 ;  /* 0x0000000000047941 */ /* 0x000fea0003800200 */
.L_x_4455:
        /* <DEDUP_REMOVED lines=42> */
.L_x_4453:
[----:B------:R-:W-:Y:S05]  /*1ad40*/  BSYNC.RECONVERGENT B3 ;  /* 0x0000000000037941 */ /* 0x000fea0003800200 */
.L_x_4452:
[----:B------:R-:W-:Y:S01]  /*1ad50*/  I2FP.F32.U32 R2, R125 ;  /* 0x0000007d00027245 */ /* 0x000fe20000201000 */
[----:B------:R-:W-:Y:S02]  /*1ad60*/  HFMA2 R125, -RZ, RZ, 0.1171875, 0 ;  /* 0x2f800000ff7d7431 */ /* 0x000fe400000001ff */
[----:B------:R-:W-:-:S03]  /*1ad70*/  IMAD.U32 R126, R50, 0x10000, RZ ;  /* 0x00010000327e7824 */ /* 0x000fc600078e00ff */
[----:B------:R-:W-:Y:S01]  /*1ad80*/  FFMA.FTZ R2, R2, R125, 1.1641532182693481445e-10 ;  /* 0x2f00000002027423 */ /* 0x000fe2000001007d */
[----:B------:R-:W-:-:S04]  /*1ad90*/  FMUL.FTZ R126, R126, UR13 ;  /* 0x0000000d7e7e7c20 */ /* 0x000fc80008410000 */
[----:B------:R-:W-:Y:S01]  /*1ada0*/  FMUL.FTZ R126, R126, UR12 ;  /* 0x0000000c7e7e7c20 */ /* 0x000fe20008410000 */
[----:B------:R-:W-:Y:S02]  /*1adb0*/  FSETP.GTU.FTZ.AND P2, PT, R2, UR10, PT ;  /* 0x0000000a02007c0b */ /* 0x000fe4000bf5c000 */
[----:B------:R-:W-:Y:S02]  /*1adc0*/  SHF.L.U32 R2, R66, 0x10, RZ ;  /* 0x0000001042027819 */ /* 0x000fe400000006ff */
[----:B------:R-:W-:Y:S01]  /*1add0*/  FSEL R195, R126, RZ, !P2 ;  /* 0x000000ff7ec37208 */ /* 0x000fe20005000000 */
[----:B------:R-:W-:Y:S01]  /*1ade0*/  IMAD.U32 R126, R46, 0x10000, RZ ;  /* 0x000100002e7e7824 */ /* 0x000fe200078e00ff */
[----:B------:R-:W-:-:S03]  /*1adf0*/  SEL R160, RZ, 0x1, P2 ;  /* 0x00000001ffa07807 */ /* 0x000fc60001000000 */
[----:B------:R-:W-:-:S07]  /*1ae00*/  FFMA.FTZ R195, R195, R2, R126 ;  /* 0x00000002c3c37223 */ /* 0x000fce000001007e */
.L_x_4451:
[----:B------:R-:W-:Y:S05]  /*1ae10*/  BSYNC.RECONVERGENT B2 ;  /* 0x0000000000027941 */ /* 0x000fea0003800200 */
.L_x_4450:
[----:B------:R-:W-:Y:S01]  /*1ae20*/  @!P1 PRMT R196, R46, 0x7632, R196 ;  /* 0x000076322ec49816 */ /* 0x000fe200000000c4 */
[----:B------:R-:W-:Y:S01]  /*1ae30*/  BSSY.RECONVERGENT B2, `(.L_x_4457) ;  /* 0x000005e000027945 */ /* 0x000fe20003800200 */
[----:B------:R-:W-:Y:S01]  /*1ae40*/  F2FP.BF16.F32.PACK_AB R230, RZ, R195 ;  /* 0x000000c3ffe6723e */ /* 0x000fe200000010ff */
[----:B------:R-:W-:Y:S01]  /*1ae50*/  @!P1 IMAD.MOV.U32 R2, RZ, RZ, R124 ;  /* 0x000000ffff029224 */ /* 0x000fe200078e007c */
[----:B------:R-:W-:Y:S02]  /*1ae60*/  @!P1 MOV R198, R216 ;  /* 0x000000d800c69202 */ /* 0x000fe40000000f00 */
[----:B------:R-:W-:Y:S01]  /*1ae70*/  @!P1 SHF.L.U32 R196, R196, 0x10, RZ ;  /* 0x00000010c4c49819 */ /* 0x000fe200000006ff */
        /* <DEDUP_REMOVED lines=17> */
.L_x_4461:
        /* <DEDUP_REMOVED lines=13> */
.L_x_4463:
[----:B------:R-:W-:Y:S05]  /*1b060*/  BSYNC.RECONVERGENT B4 ;  /* 0x0000000000047941 */ /* 0x000fea0003800200 */
.L_x_4462:
        /* <DEDUP_REMOVED lines=43> */
.L_x_4460:
[----:B------:R-:W-:Y:S05]  /*1b320*/  BSYNC.RECONVERGENT B3 ;  /* 0x0000000000037941 */ /* 0x000fea0003800200 */
.L_x_4459:
        /* <DEDUP_REMOVED lines=11> */
[----:B------:R-:W-:Y:S02]  /*1b3e0*/  FSEL R126, R126, RZ, !P2 ;  /* 0x000000ff7e7e7208 */ /* 0x000fe40005000000 */
[----:B------:R-:W-:-:S05]  /*1b3f0*/  SHF.L.U32 R127, R124, 0x10, RZ ;  /* 0x000000107c7f7819 */ /* 0x000fca00000006ff */
[----:B------:R-:W-:-:S07]  /*1b400*/  FFMA.FTZ R196, R126, R125, R127 ;  /* 0x0000007d7ec47223 */ /* 0x000fce000001007f */
.L_x_4458:
[----:B------:R-:W-:Y:S05]  /*1b410*/  BSYNC.RECONVERGENT B2 ;  /* 0x0000000000027941 */ /* 0x000fea0003800200 */
.L_x_4457:
        /* <DEDUP_REMOVED lines=22> */
.L_x_4468:
        /* <DEDUP_REMOVED lines=13> */
.L_x_4470:
[----:B------:R-:W-:Y:S05]  /*1b650*/  BSYNC.RECONVERGENT B4 ;  /* 0x0000000000047941 */ /* 0x000fea0003800200 */
.L_x_4469:
        /* <DEDUP_REMOVED lines=39> */
[----:B------:R-:W-:Y:S01]  /*1b8d0*/  LOP3.LUT R3, R126, UR31, R125, 0x96, !PT ;  /* 0x0000001f7e037c12 */ /* 0x000fe2000f8e967d */
[----:B------:R-:W-:Y:S01]  /*1b8e0*/  IMAD.MOV.U32 R125, RZ, RZ, R198 ;  /* 0x000000ffff7d7224 */ /* 0x000fe200078e00c6 */
[----:B------:R-:W-:-:S07]  /*1b8f0*/  LOP3.LUT R4, R2, UR32, R233, 0x96, !PT ;  /* 0x0000002002047c12 */ /* 0x000fce000f8e96e9 */
.L_x_4467:
[----:B------:R-:W-:Y:S05]  /*1b900*/  BSYNC.RECONVERGENT B3 ;  /* 0x0000000000037941 */ /* 0x000fea0003800200 */
.L_x_4466:
        /* <DEDUP_REMOVED lines=9> */
[----:B------:R-:W-:Y:S02]  /*1b9a0*/  FSEL R197, R126, RZ, !P2 ;  /* 0x000000ff7ec57208 */ /* 0x000fe40005000000 */
[----:B------:R-:W-:-:S05]  /*1b9b0*/  SHF.L.U32 R126, R47, 0x10, RZ ;  /* 0x000000102f7e7819 */ /* 0x000fca00000006ff */
[----:B------:R-:W-:-:S07]  /*1b9c0*/  FFMA.FTZ R197, R197, R2, R126 ;  /* 0x00000002c5c57223 */ /* 0x000fce000001007e */
.L_x_4465:
[----:B------:R-:W-:Y:S05]  /*1b9d0*/  BSYNC.RECONVERGENT B2 ;  /* 0x0000000000027941 */ /* 0x000fea0003800200 */
.L_x_4464:
        /* <DEDUP_REMOVED lines=23> */
.L_x_4475:
        /* <DEDUP_REMOVED lines=13> */
.L_x_4477:
[----:B------:R-:W-:Y:S05]  /*1bc20*/  BSYNC.RECONVERGENT B4 ;  /* 0x0000000000047941 */ /* 0x000fea0003800200 */
.L_x_4476:
        /* <DEDUP_REMOVED lines=42> */
.L_x_4474:
[----:B------:R-:W-:Y:S05]  /*1bed0*/  BSYNC.RECONVERGENT B3 ;  /* 0x0000000000037941 */ /* 0x000fea0003800200 */
.L_x_4473:
        /* <DEDUP_REMOVED lines=8> */
[----:B------:R-:W-:-:S02]  /*1bf60*/  SHF.L.U32 R127, R127, 0x10, RZ ;  /* 0x000000107f7f7819 */ /* 0x000fc400000006ff */
[----:B------:R-:W-:Y:S01]  /*1bf70*/  FSETP.GTU.FTZ.AND P1, PT, R124, UR10, PT ;  /* 0x0000000a7c007c0b */ /* 0x000fe2000bf3c000 */
[----:B------:R-:W-:-:S03]  /*1bf80*/  FMUL.FTZ R126, R126, UR12 ;  /* 0x0000000c7e7e7c20 */ /* 0x000fc60008410000 */
[----:B------:R-:W-:Y:S02]  /*1bf90*/  SEL R166, RZ, 0x1, P1 ;  /* 0x00000001ffa67807 */ /* 0x000fe40000800000 */
[----:B------:R-:W-:-:S05]  /*1bfa0*/  FSEL R126, R126, RZ, !P1 ;  /* 0x000000ff7e7e7208 */ /* 0x000fca0004800000 */
[----:B------:R-:W-:-:S07]  /*1bfb0*/  FFMA.FTZ R198, R126, R125, R127 ;  /* 0x0000007d7ec67223 */ /* 0x000fce000001007f */
.L_x_4472:
[----:B------:R-:W-:Y:S05]  /*1bfc0*/  BSYNC.RECONVERGENT B2 ;  /* 0x0000000000027941 */ /* 0x000fea0003800200 */
.L_x_4471:
[----:B------:R-:W-:Y:S02]  /*1bfd0*/  F2FP.BF16.F32.PACK_AB R127, RZ, R198 ;  /* 0x000000c6ff7f723e */ /* 0x000fe400000010ff */
[----:B------:R-:W-:Y:S02]  /*1bfe0*/  PRMT R126, R230, 0x5410, R231 ;  /* 0x00005410e67e7816 */ /* 0x000fe400000000e7 */
[----:B------:R-:W-:Y:S02]  /*1bff0*/  PRMT R125, R229, 0x5410, R228 ;  /* 0x00005410e57d7816 */ /* 0x000fe400000000e4 */
[----:B------:R-:W-:Y:S02]  /*1c000*/  PRMT R124, R227, 0x5410, R226 ;  /* 0x00005410e37c7816 */ /* 0x000fe400000000e2 */
[----:B------:R-:W-:Y:S01]  /*1c010*/  PRMT R127, R223, 0x5410, R127 ;  /* 0x00005410df7f7816 */ /* 0x000fe2000000007f */
[----:B------:R-:W-:Y:S06]  /*1c020*/  BRA `(.L_x_4478) ;  /* 0x0000002c002c7947 */ /* 0x000fec0003800000 */
.L_x_4421:
[----:B------:R-:W-:Y:S01]  /*1c030*/  BSSY.RECONVERGENT B2, `(.L_x_4479) ;  /* 0x0000059000027945 */ /* 0x000fe20003800200 */
[----:B------:R-:W-:Y:S01]  /*1c040*/  IMAD.MOV.U32 R191, RZ, RZ, RZ ;  /* 0x000000ffffbf7224 */ /* 0x000fe200078e00ff */
[----:B------:R-:W-:Y:S01]  /*1c050*/  MOV R224, R216 ;  /* 0x000000d800e07202 */ /* 0x000fe20000000f00 */
[----:B0-----:R-:W-:Y:S01]  /*1c060*/  IMAD.MOV.U32 R124, RZ, RZ, R2 ;  /* 0x000000ffff7c7224 */ /* 0x001fe200078e0002 */
        /* <DEDUP_REMOVED lines=17> */
.L_x_4483:
        /* <DEDUP_REMOVED lines=13> */
.L_x_4485:
[----:B------:R-:W-:Y:S05]  /*1c250*/  BSYNC.RECONVERGENT B4 ;  /* 0x0000000000047941 */ /* 0x000fea0003800200 */
.L_x_4484:
        /* <DEDUP_REMOVED lines=42> */
.L_x_4482:
[----:B------:R-:W-:Y:S05]  /*1c500*/  BSYNC.RECONVERGENT B3 ;  /* 0x0000000000037941 */ /* 0x000fea0003800200 */
.L_x_4481:
        /* <DEDUP_REMOVED lines=11> */
.L_x_4480:
[----:B------:R-:W-:Y:S05]  /*1c5c0*/  BSYNC.RECONVERGENT B2 ;  /* 0x0000000000027941 */ /* 0x000fea0003800200 */
.L_x_4479:
        /* <DEDUP_REMOVED lines=18> */
.L_x_4490:
        /* <DEDUP_REMOVED lines=13> */
.L_x_4492:
[----:B------:R-:W-:Y:S05]  /*1c7c0*/  BSYNC.RECONVERGENT B4 ;  /* 0x0000000000047941 */ /* 0x000fea0003800200 */
.L_x_4491:
        /* <DEDUP_REMOVED lines=43> */
.L_x_4489:
[----:B------:R-:W-:Y:S05]  /*1ca80*/  BSYNC.RECONVERGENT B3 ;  /* 0x0000000000037941 */ /* 0x000fea0003800200 */
.L_x_4488:
        /* <DEDUP_REMOVED lines=12> */
.L_x_4487:
[----:B------:R-:W-:Y:S05]  /*1cb50*/  BSYNC.RECONVERGENT B2 ;  /* 0x0000000000027941 */ /* 0x000fea0003800200 */
.L_x_4486:
        /* <DEDUP_REMOVED lines=18> */
.L_x_4497:
        /* <DEDUP_REMOVED lines=13> */
.L_x_4499:
[----:B------:R-:W-:Y:S05]  /*1cd50*/  BSYNC.RECONVERGENT B4 ;  /* 0x0000000000047941 */ /* 0x000fea0003800200 */
.L_x_4498:
        /* <DEDUP_REMOVED lines=42> */
[----:B------:R-:W-:-:S07]  /*1d000*/  HFMA2 R124, -RZ, RZ, 0, 0 ;  /* 0x00000000ff7c7431 */ /* 0x000fce00000001ff */
.L_x_4496:
[----:B------:R-:W-:Y:S05]  /*1d010*/  BSYNC.RECONVERGENT B3 ;  /* 0x0000000000037941 */ /* 0x000fea0003800200 */
.L_x_4495:
        /* <DEDUP_REMOVED lines=11> */
.L_x_4494:
[----:B------:R-:W-:Y:S05]  /*1d0d0*/  BSYNC.RECONVERGENT B2 ;  /* 0x0000000000027941 */ /* 0x000fea0003800200 */
.L_x_4493:
        /* <DEDUP_REMOVED lines=18> */
.L_x_4504:
        /* <DEDUP_REMOVED lines=13> */
.L_x_4506:
[----:B------:R-:W-:Y:S05]  /*1d2d0*/  BSYNC.RECONVERGENT B4 ;  /* 0x0000000000047941 */ /* 0x000fea0003800200 */
.L_x_4505:
        /* <DEDUP_REMOVED lines=43> */
.L_x_4503:
[----:B------:R-:W-:Y:S05]  /*1d590*/  BSYNC.RECONVERGENT B3 ;  /* 0x0000000000037941 */ /* 0x000fea0003800200 */
.L_x_4502:
        /* <DEDUP_REMOVED lines=12> */
.L_x_4501:
[----:B------:R-:W-:Y:S05]  /*1d660*/  BSYNC.RECONVERGENT B2 ;  /* 0x0000000000027941 */ /* 0x000fea0003800200 */
.L_x_4500:
        /* <DEDUP_REMOVED lines=18> */
.L_x_4511:
        /* <DEDUP_REMOVED lines=13> */
.L_x_4513:
[----:B------:R-:W-:Y:S05]  /*1d860*/  BSYNC.RECONVERGENT B4 ;  /* 0x0000000000047941 */ /* 0x000fea0003800200 */
.L_x_4512:
        /* <DEDUP_REMOVED lines=43> */
.L_x_4510:
[----:B------:R-:W-:Y:S05]  /*1db20*/  BSYNC.RECONVERGENT B3 ;  /* 0x0000000000037941 */ /* 0x000fea0003800200 */
.L_x_4509:
        /* <DEDUP_REMOVED lines=11> */
.L_x_4508:
[----:B------:R-:W-:Y:S05]  /*1dbe0*/  BSYNC.RECONVERGENT B2 ;  /* 0x0000000000027941 */ /* 0x000fea0003800200 */
.L_x_4507:
        /* <DEDUP_REMOVED lines=18> */
.L_x_4518:
        /* <DEDUP_REMOVED lines=13> */
.L_x_4520:
[----:B------:R-:W-:Y:S05]  /*1dde0*/  BSYNC.RECONVERGENT B4 ;  /* 0x0000000000047941 */ /* 0x000fea0003800200 */
.L_x_4519:
        /* <DEDUP_REMOVED lines=43> */
.L_x_4517:
[----:B------:R-:W-:Y:S05]  /*1e0a0*/  BSYNC.RECONVERGENT B3 ;  /* 0x0000000000037941 */ /* 0x000fea0003800200 */
.L_x_4516:
        /* <DEDUP_REMOVED lines=12> */
.L_x_4515:
[----:B------:R-:W-:Y:S05]  /*1e170*/  BSYNC.RECONVERGENT B2 ;  /* 0x0000000000027941 */ /* 0x000fea0003800200 */
.L_x_4514:
        /* <DEDUP_REMOVED lines=18> */
.L_x_4525:
        /* <DEDUP_REMOVED lines=13> */
.L_x_4527:
[----:B------:R-:W-:Y:S05]  /*1e370*/  BSYNC.RECONVERGENT B4 ;  /* 0x0000000000047941 */ /* 0x000fea0003800200 */
.L_x_4526:
        /* <DEDUP_REMOVED lines=43> */
.L_x_4524:
[----:B------:R-:W-:Y:S05]  /*1e630*/  BSYNC.RECONVERGENT B3 ;  /* 0x0000000000037941 */ /* 0x000fea0003800200 */
.L_x_4523:
        /* <DEDUP_REMOVED lines=11> */
.L_x_4522:
[----:B------:R-:W-:Y:S05]  /*1e6f0*/  BSYNC.RECONVERGENT B2 ;  /* 0x0000000000027941 */ /* 0x000fea0003800200 */
.L_x_4521:
        /* <DEDUP_REMOVED lines=18> */
.L_x_4532:
        /* <DEDUP_REMOVED lines=13> */
.L_x_4534:
[----:B------:R-:W-:Y:S05]  /*1e8f0*/  BSYNC.RECONVERGENT B4 ;  /* 0x0000000000047941 */ /* 0x000fea0003800200 */
.L_x_4533:
        /* <DEDUP_REMOVED lines=43> */
.L_x_4531:
[----:B------:R-:W-:Y:S05]  /*1ebb0*/  BSYNC.RECONVERGENT B3 ;  /* 0x0000000000037941 */ /* 0x000fea0003800200 */
.L_x_4530:
        /* <DEDUP_REMOVED lines=12> */
.L_x_4529:
[----:B------:R-:W-:Y:S05]  /*1ec80*/  BSYNC.RECONVERGENT B2 ;  /* 0x0000000000027941 */ /* 0x000fea0003800200 */
.L_x_4528:
[----:B------:R-:W-:Y:S02]  /*1ec90*/  F2FP.BF16.F32.PACK_AB R127, RZ, R198 ;  /* 0x000000c6ff7f723e */ /* 0x000fe400000010ff */
[----:B------:R-:W-:Y:S02]  /*1eca0*/  PRMT R126, R229, 0x5410, R230 ;  /* 0x00005410e57e7816 */ /* 0x000fe400000000e6 */
[----:B------:R-:W-:Y:S02]  /*1ecb0*/  PRMT R125, R227, 0x5410, R228 ;  /* 0x00005410e37d7816 */ /* 0x000fe400000000e4 */
[----:B------:R-:W-:Y:S02]  /*1ecc0*/  PRMT R124, R226, 0x5410, R225 ;  /* 0x00005410e27c7816 */ /* 0x000fe400000000e1 */
[----:B------:R-:W-:-:S07]  /*1ecd0*/  PRMT R127, R223, 0x5410, R127 ;  /* 0x00005410df7f7816 */ /* 0x000fce000000007f */
.L_x_4478:
        /* <DEDUP_REMOVED lines=26> */
.L_x_4536:
[----:B------:R-:W-:Y:S05]  /*1ee80*/  BSYNC.RECONVERGENT B2 ;  /* 0x0000000000027941 */ /* 0x000fea0003800200 */
.L_x_4535:
[----:B------:R-:W-:Y:S01]  /*1ee90*/  IADD3 R221, PT, PT, R221, 0x20, RZ ;  /* 0x00000020dddd7810 */ /* 0x000fe20007ffe0ff */
[----:B------:R-:W-:-:S07]  /*1eea0*/  VIADD R219, R219, 0x20 ;  /* 0x00000020dbdb7836 */ /* 0x000fce0000000000 */
.L_x_4420:
[----:B------:R-:W-:Y:S05]  /*1eeb0*/  BSYNC.RECONVERGENT B1 ;  /* 0x0000000000017941 */ /* 0x000fea0003800200 */
.L_x_4419:
        /* <DEDUP_REMOVED lines=17> */
[----:B------:R-:W-:Y:S01]  /*1efd0*/  @!P1 IMAD.MOV.U32 R202, RZ, RZ, R216 ;  /* 0x000000ffffca9224 */ /* 0x000fe200078e00d8 */
[----:B0-----:R-:W-:Y:S01]  /*1efe0*/  @!P1 MOV R124, R2 ;  /* 0x00000002007c9202 */ /* 0x001fe20000000f00 */
        /* <DEDUP_REMOVED lines=17> */
.L_x_4544:
        /* <DEDUP_REMOVED lines=13> */
.L_x_4546:
[----:B------:R-:W-:Y:S05]  /*1f1d0*/  BSYNC.RECONVERGENT B4 ;  /* 0x0000000000047941 */ /* 0x000fea0003800200 */
.L_x_4545:
        /* <DEDUP_REMOVED lines=42> */
.L_x_4543:
[----:B------:R-:W-:Y:S05]  /*1f480*/  BSYNC.RECONVERGENT B3 ;  /* 0x0000000000037941 */ /* 0x000fea0003800200 */
.L_x_4542:
        /* <DEDUP_REMOVED lines=12> */
.L_x_4541:
[----:B------:R-:W-:Y:S05]  /*1f550*/  BSYNC.RECONVERGENT B2 ;  /* 0x0000000000027941 */ /* 0x000fea0003800200 */
.L_x_4540:
        /* <DEDUP_REMOVED lines=23> */
.L_x_4551:
        /* <DEDUP_REMOVED lines=13> */
.L_x_4553:
[----:B------:R-:W-:Y:S05]  /*1f7a0*/  BSYNC.RECONVERGENT B4 ;  /* 0x0000000000047941 */ /* 0x000fea0003800200 */
.L_x_4552:
        /* <DEDUP_REMOVED lines=43> */
.L_x_4550:
[----:B------:R-:W-:Y:S05]  /*1fa60*/  BSYNC.RECONVERGENT B3 ;  /* 0x0000000000037941 */ /* 0x000fea0003800200 */
.L_x_4549:
        /* <DEDUP_REMOVED lines=14> */
.L_x_4548:
[----:B------:R-:W-:Y:S05]  /*1fb50*/  BSYNC.RECONVERGENT B2 ;  /* 0x0000000000027941 */ /* 0x000fea0003800200 */
.L_x_4547:
        /* <DEDUP_REMOVED lines=22> */
.L_x_4558:
        /* <DEDUP_REMOVED lines=13> */
.L_x_4560:
[----:B------:R-:W-:Y:S05]  /*1fd90*/  BSYNC.RECONVERGENT B4 ;  /* 0x0000000000047941 */ /* 0x000fea0003800200 */
.L_x_4559:
        /* <DEDUP_REMOVED lines=42> */
.L_x_4557:
[----:B------:R-:W-:Y:S05]  /*20040*/  BSYNC.RECONVERGENT B3 ;  /* 0x0000000000037941 */ /* 0x000fea0003800200 */
.L_x_4556:
        /* <DEDUP_REMOVED lines=12> */
.L_x_4555:
[----:B------:R-:W-:Y:S05]  /*20110*/  BSYNC.RECONVERGENT B2 ;  /* 0x0000000000027941 */ /* 0x000fea0003800200 */
.L_x_4554:
        /* <DEDUP_REMOVED lines=23> */
.L_x_4565:
        /* <DEDUP_REMOVED lines=13> */
.L_x_4567:
[----:B------:R-:W-:Y:S05]  /*20360*/  BSYNC.RECONVERGENT B4 ;  /* 0x0000000000047941 */ /* 0x000fea0003800200 */
.L_x_4566:
        /* <DEDUP_REMOVED lines=43> */
.L_x_4564:
[----:B------:R-:W-:Y:S05]  /*20620*/  BSYNC.RECONVERGENT B3 ;  /* 0x0000000000037941 */ /* 0x000fea0003800200 */
.L_x_4563:
[----:B------:R-:W-:Y:S02]  /*20630*/  PRMT R126, R49, 0x7632, R126 ;  /* 0x00007632317e7816 */ /* 0x000fe4000000007e */
[----:B------:R-:W-:Y:S01]  /*20640*/  I2FP.F32.U32 R124, R125 ;  /* 0x0000007d007c7245 */ /* 0x000fe20000201000 */
[----:B------:R-:W-:Y:S02]  /*20650*/  HFMA2 R125, -RZ, RZ, 0.1171875, 0 ;  /* 0x2f800000ff7d7431 */ /* 0x000fe400000001ff */
[----:B------:R-:W-:-:S03]  /*20660*/  IMAD.U32 R126, R126, 0x10000, RZ ;  /* 0x000100007e7e7824 */ /* 0x000fc600078e00ff */
[----:B------:R-:W-:Y:S01]  /*20670*/  FFMA.FTZ R124, R124, R125, 1.1641532182693481445e-10 ;  /* 0x2f0000007c7c7423 */ /* 0x000fe2000001007d */
[----:B------:R-:W-:Y:S01]  /*20680*/  FMUL.FTZ R126, R126, UR13 ;  /* 0x0000000d7e7e7c20 */ /* 0x000fe20008410000 */
[----:B------:R-:W-:-:S03]  /*20690*/  SHF.L.U32 R125, R43, 0x10, RZ ;  /* 0x000000102b7d7819 */ /* 0x000fc600000006ff */
[----:B------:R-:W-:Y:S01]  /*206a0*/  FMUL.FTZ R126, R126, UR12 ;  /* 0x0000000c7e7e7c20 */ /* 0x000fe20008410000 */
[----:B------:R-:W-:Y:S02]  /*206b0*/  FSETP.GTU.FTZ.AND P2, PT, R124, UR10, PT ;  /* 0x0000000a7c007c0b */ /* 0x000fe4000bf5c000 */
[----:B------:R-:W-:Y:S02]  /*206c0*/  PRMT R124, R45, 0x7632, R124 ;  /* 0x000076322d7c7816 */ /* 0x000fe4000000007c */
[----:B------:R-:W-:Y:S02]  /*206d0*/  FSEL R126, R126, RZ, !P2 ;  /* 0x000000ff7e7e7208 */ /* 0x000fe40005000000 */
[----:B------:R-:W-:Y:S01]  /*206e0*/  SEL R158, RZ, 0x1, P2 ;  /* 0x00000001ff9e7807 */ /* 0x000fe20001000000 */
[----:B------:R-:W-:-:S04]  /*206f0*/  IMAD.U32 R127, R124, 0x10000, RZ ;  /* 0x000100007c7f7824 */ /* 0x000fc800078e00ff */
[----:B------:R-:W-:-:S07]  /*20700*/  FFMA.FTZ R202, R126, R125, R127 ;  /* 0x0000007d7eca7223 */ /* 0x000fce000001007f */
.L_x_4562:
[----:B------:R-:W-:Y:S05]  /*20710*/  BSYNC.RECONVERGENT B2 ;  /* 0x0000000000027941 */ /* 0x000fea0003800200 */
.L_x_4561:
        /* <DEDUP_REMOVED lines=22> */
.L_x_4572:
        /* <DEDUP_REMOVED lines=13> */
.L_x_4574:
[----:B------:R-:W-:Y:S05]  /*20950*/  BSYNC.RECONVERGENT B4 ;  /* 0x0000000000047941 */ /* 0x000fea0003800200 */
.L_x_4573:
        /* <DEDUP_REMOVED lines=42> */
.L_x_4571:
[----:B------:R-:W-:Y:S05]  /*20c00*/  BSYNC.RECONVERGENT B3 ;  /* 0x0000000000037941 */ /* 0x000fea0003800200 */
.L_x_4570:
        /* <DEDUP_REMOVED lines=12> */
.L_x_4569:
[----:B------:R-:W-:Y:S05]  /*20cd0*/  BSYNC.RECONVERGENT B2 ;  /* 0x0000000000027941 */ /* 0x000fea0003800200 */
.L_x_4568:
        /* <DEDUP_REMOVED lines=23> */
.L_x_4579:
        /* <DEDUP_REMOVED lines=13> */
.L_x_4581:
[----:B------:R-:W-:Y:S05]  /*20f20*/  BSYNC.RECONVERGENT B4 ;  /* 0x0000000000047941 */ /* 0x000fea0003800200 */
.L_x_4580:
        /* <DEDUP_REMOVED lines=43> */
.L_x_4578:
[----:B------:R-:W-:Y:S05]  /*211e0*/  BSYNC.RECONVERGENT B3 ;  /* 0x0000000000037941 */ /* 0x000fea0003800200 */
.L_x_4577:
        /* <DEDUP_REMOVED lines=14> */
.L_x_4576:
[----:B------:R-:W-:Y:S05]  /*212d0*/  BSYNC.RECONVERGENT B2 ;  /* 0x0000000000027941 */ /* 0x000fea0003800200 */
.L_x_4575:
        /* <DEDUP_REMOVED lines=22> */
.L_x_4586:
        /* <DEDUP_REMOVED lines=13> */
.L_x_4588:
[----:B------:R-:W-:Y:S05]  /*21510*/  BSYNC.RECONVERGENT B4 ;  /* 0x0000000000047941 */ /* 0x000fea0003800200 */
.L_x_4587:
        /* <DEDUP_REMOVED lines=42> */
.L_x_4585:
[----:B------:R-:W-:Y:S05]  /*217c0*/  BSYNC.RECONVERGENT B3 ;  /* 0x0000000000037941 */ /* 0x000fea0003800200 */
.L_x_4584:
        /* <DEDUP_REMOVED lines=12> */
.L_x_4583:
[----:B------:R-:W-:Y:S05]  /*21890*/  BSYNC.RECONVERGENT B2 ;  /* 0x0000000000027941 */ /* 0x000fea0003800200 */
.L_x_4582:
        /* <DEDUP_REMOVED lines=23> */
.L_x_4593:
        /* <DEDUP_REMOVED lines=13> */
.L_x_4595:
[----:B------:R-:W-:Y:S05]  /*21ae0*/  BSYNC.RECONVERGENT B4 ;  /* 0x0000000000047941 */ /* 0x000fea0003800200 */
.L_x_4594:
        /* <DEDUP_REMOVED lines=42> */
.L_x_4592:
[----:B------:R-:W-:Y:S05]  /*21d90*/  BSYNC.RECONVERGENT B3 ;  /* 0x0000000000037941 */ /* 0x000fea0003800200 */
.L_x_4591:
        /* <DEDUP_REMOVED lines=14> */
.L_x_4590:
[----:B------:R-:W-:Y:S05]  /*21e80*/  BSYNC.RECONVERGENT B2 ;  /* 0x0000000000027941 */ /* 0x000fea0003800200 */
.L_x_4589:
[----:B------:R-:W-:Y:S02]  /*21e90*/  F2FP.BF16.F32.PACK_AB R127, RZ, R206 ;  /* 0x000000ceff7f723e */ /* 0x000fe400000010ff */
[----:B------:R-:W-:Y:S02]  /*21ea0*/  PRMT R126, R228, 0x5410, R227 ;  /* 0x00005410e47e7816 */ /* 0x000fe400000000e3 */
[----:B------:R-:W-:Y:S02]  /*21eb0*/  PRMT R125, R226, 0x5410, R225 ;  /* 0x00005410e27d7816 */ /* 0x000fe400000000e1 */
[----:B------:R-:W-:Y:S02]  /*21ec0*/  PRMT R124, R224, 0x5410, R223 ;  /* 0x00005410e07c7816 */ /* 0x000fe400000000df */
[----:B------:R-:W-:Y:S01]  /*21ed0*/  PRMT R127, R222, 0x5410, R127 ;  /* 0x00005410de7f7816 */ /* 0x000fe2000000007f */
[----:B------:R-:W-:Y:S06]  /*21ee0*/  BRA `(.L_x_4596) ;  /* 0x0000002c00307947 */ /* 0x000fec0003800000 */
.L_x_4539:
        /* <DEDUP_REMOVED lines=21> */
.L_x_4601:
        /* <DEDUP_REMOVED lines=13> */
.L_x_4603:
[----:B------:R-:W-:Y:S05]  /*22110*/  BSYNC.RECONVERGENT B4 ;  /* 0x0000000000047941 */ /* 0x000fea0003800200 */
.L_x_4602:
        /* <DEDUP_REMOVED lines=42> */
.L_x_4600:
[----:B------:R-:W-:Y:S05]  /*223c0*/  BSYNC.RECONVERGENT B3 ;  /* 0x0000000000037941 */ /* 0x000fea0003800200 */
.L_x_4599:
        /* <DEDUP_REMOVED lines=11> */
.L_x_4598:
[----:B------:R-:W-:Y:S05]  /*22480*/  BSYNC.RECONVERGENT B2 ;  /* 0x0000000000027941 */ /* 0x000fea0003800200 */
.L_x_4597:
        /* <DEDUP_REMOVED lines=18> */
.L_x_4608:
        /* <DEDUP_REMOVED lines=13> */
.L_x_4610:
[----:B------:R-:W-:Y:S05]  /*22680*/  BSYNC.RECONVERGENT B4 ;  /* 0x0000000000047941 */ /* 0x000fea0003800200 */
.L_x_4609:
        /* <DEDUP_REMOVED lines=43> */
.L_x_4607:
[----:B------:R-:W-:Y:S05]  /*22940*/  BSYNC.RECONVERGENT B3 ;  /* 0x0000000000037941 */ /* 0x000fea0003800200 */
.L_x_4606:
        /* <DEDUP_REMOVED lines=12> */
.L_x_4605:
[----:B------:R-:W-:Y:S05]  /*22a10*/  BSYNC.RECONVERGENT B2 ;  /* 0x0000000000027941 */ /* 0x000fea0003800200 */
.L_x_4604:
        /* <DEDUP_REMOVED lines=18> */
.L_x_4615:
        /* <DEDUP_REMOVED lines=13> */
.L_x_4617:
[----:B------:R-:W-:Y:S05]  /*22c10*/  BSYNC.RECONVERGENT B4 ;  /* 0x0000000000047941 */ /* 0x000fea0003800200 */
.L_x_4616:
        /* <DEDUP_REMOVED lines=43> */
.L_x_4614:
[----:B------:R-:W-:Y:S05]  /*22ed0*/  BSYNC.RECONVERGENT B3 ;  /* 0x0000000000037941 */ /* 0x000fea0003800200 */
.L_x_4613:
        /* <DEDUP_REMOVED lines=11> */
.L_x_4612:
[----:B------:R-:W-:Y:S05]  /*22f90*/  BSYNC.RECONVERGENT B2 ;  /* 0x0000000000027941 */ /* 0x000fea0003800200 */
.L_x_4611:
        /* <DEDUP_REMOVED lines=18> */
.L_x_4622:
        /* <DEDUP_REMOVED lines=13> */
.L_x_4624:
[----:B------:R-:W-:Y:S05]  /*23190*/  BSYNC.RECONVERGENT B4 ;  /* 0x0000000000047941 */ /* 0x000fea0003800200 */
.L_x_4623:
        /* <DEDUP_REMOVED lines=43> */
.L_x_4621:
[----:B------:R-:W-:Y:S05]  /*23450*/  BSYNC.RECONVERGENT B3 ;  /* 0x0000000000037941 */ /* 0x000fea0003800200 */
.L_x_4620:
        /* <DEDUP_REMOVED lines=12> */
.L_x_4619:
[----:B------:R-:W-:Y:S05]  /*23520*/  BSYNC.RECONVERGENT B2 ;  /* 0x0000000000027941 */ /* 0x000fea0003800200 */
.L_x_4618:
        /* <DEDUP_REMOVED lines=18> */
.L_x_4629:
        /* <DEDUP_REMOVED lines=13> */
.L_x_4631:
[----:B------:R-:W-:Y:S05]  /*23720*/  BSYNC.RECONVERGENT B4 ;  /* 0x0000000000047941 */ /* 0x000fea0003800200 */
.L_x_4630:
        /* <DEDUP_REMOVED lines=43> */
.L_x_4628:
[----:B------:R-:W-:Y:S05]  /*239e0*/  BSYNC.RECONVERGENT B3 ;  /* 0x0000000000037941 */ /* 0x000fea0003800200 */
.L_x_4627:
        /* <DEDUP_REMOVED lines=11> */
.L_x_4626:
[----:B------:R-:W-:Y:S05]  /*23aa0*/  BSYNC.RECONVERGENT B2 ;  /* 0x0000000000027941 */ /* 0x000fea0003800200 */
.L_x_4625:
        /* <DEDUP_REMOVED lines=18> */
.L_x_4636:
        /* <DEDUP_REMOVED lines=13> */
.L_x_4638:
[----:B------:R-:W-:Y:S05]  /*23ca0*/  BSYNC.RECONVERGENT B4 ;  /* 0x0000000000047941 */ /* 0x000fea0003800200 */
.L_x_4637:
        /* <DEDUP_REMOVED lines=43> */
.L_x_4635:
[----:B------:R-:W-:Y:S05]  /*23f60*/  BSYNC.RECONVERGENT B3 ;  /* 0x0000000000037941 */ /* 0x000fea0003800200 */
.L_x_4634:
        /* <DEDUP_REMOVED lines=12> */
.L_x_4633:
[----:B------:R-:W-:Y:S05]  /*24030*/  BSYNC.RECONVERGENT B2 ;  /* 0x0000000000027941 */ /* 0x000fea0003800200 */
.L_x_4632:
        /* <DEDUP_REMOVED lines=18> */
.L_x_4643:
        /* <DEDUP_REMOVED lines=13> */
.L_x_4645:
[----:B------:R-:W-:Y:S05]  /*24230*/  BSYNC.RECONVERGENT B4 ;  /* 0x0000000000047941 */ /* 0x000fea0003800200 */
.L_x_4644:
        /* <DEDUP_REMOVED lines=43> */
.L_x_4642:
[----:B------:R-:W-:Y:S05]  /*244f0*/  BSYNC.RECONVERGENT B3 ;  /* 0x0000000000037941 */ /* 0x000fea0003800200 */
.L_x_4641:
        /* <DEDUP_REMOVED lines=11> */
.L_x_4640:
[----:B------:R-:W-:Y:S05]  /*245b0*/  BSYNC.RECONVERGENT B2 ;  /* 0x0000000000027941 */ /* 0x000fea0003800200 */
.L_x_4639:
        /* <DEDUP_REMOVED lines=18> */
.L_x_4650:
        /* <DEDUP_REMOVED lines=13> */
.L_x_4652:
[----:B------:R-:W-:Y:S05]  /*247b0*/  BSYNC.RECONVERGENT B4 ;  /* 0x0000000000047941 */ /* 0x000fea0003800200 */
.L_x_4651:
        /* <DEDUP_REMOVED lines=43> */
.L_x_4649:
[----:B------:R-:W-:Y:S05]  /*24a70*/  BSYNC.RECONVERGENT B3 ;  /* 0x0000000000037941 */ /* 0x000fea0003800200 */
.L_x_4648:
        /* <DEDUP_REMOVED lines=12> */
.L_x_4647:
[----:B------:R-:W-:Y:S05]  /*24b40*/  BSYNC.RECONVERGENT B2 ;  /* 0x0000000000027941 */ /* 0x000fea0003800200 */
.L_x_4646:
[----:B------:R-:W-:Y:S02]  /*24b50*/  F2FP.BF16.F32.PACK_AB R127, RZ, R206 ;  /* 0x000000ceff7f723e */ /* 0x000fe400000010ff */
[----:B------:R-:W-:Y:S02]  /*24b60*/  MOV R216, R230 ;  /* 0x000000e600d87202 */ /* 0x000fe40000000f00 */
[----:B------:R-:W-:Y:S02]  /*24b70*/  PRMT R126, R227, 0x5410, R228 ;  /* 0x00005410e37e7816 */ /* 0x000fe400000000e4 */
[----:B------:R-:W-:Y:S02]  /*24b80*/  PRMT R125, R226, 0x5410, R225 ;  /* 0x00005410e27d7816 */ /* 0x000fe400000000e1 */
[----:B------:R-:W-:Y:S02]  /*24b90*/  PRMT R124, R224, 0x5410, R223 ;  /* 0x00005410e07c7816 */ /* 0x000fe400000000df */
[----:B------:R-:W-:-:S07]  /*24ba0*/  PRMT R127, R222, 0x5410, R127 ;  /* 0x00005410de7f7816 */ /* 0x000fce000000007f */
.L_x_4596:
        /* <DEDUP_REMOVED lines=24> */
.L_x_4538:
[----:B------:R-:W-:Y:S05]  /*24d30*/  BSYNC.RECONVERGENT B1 ;  /* 0x0000000000017941 */ /* 0x000fea0003800200 */
.L_x_4537:
[----:B0123--:R-:W-:Y:S01]  /*24d40*/  FADD.FTZ R124, RZ, R151 ;  /* 0x00000097ff7c7221 */ /* 0x00ffe20000010000 */
[C---:B------:R-:W-:Y:S01]  /*24d50*/  ISETP.GT.U32.AND P3, PT, R0.reuse, 0x3f, PT ;  /* 0x0000003f0000780c */ /* 0x040fe20003f64070 */
[----:B------:R-:W0:Y:S01]  /*24d60*/  S2R R221, SR_TID.X ;  /* 0x0000000000dd7919 */ /* 0x000e220000002100 */
[C---:B------:R-:W-:Y:S01]  /*24d70*/  ISETP.GT.U32.AND P2, PT, R0.reuse, 0x5f, PT ;  /* 0x0000005f0000780c */ /* 0x040fe20003f44070 */
        /* <DEDUP_REMOVED lines=9> */
[----:B------:R-:W-:Y:S02]  /*24e10*/  FADD.FTZ R124, R161, R124 ;  /* 0x0000007ca17c7221 */ /* 0x000fe40000010000 */
[----:B------:R-:W-:Y:S02]  /*24e20*/  @P5 LOP3.LUT R215, R215, 0x1, RZ, 0xfc, !PT ;  /* 0x00000001d7d75812 */ /* 0x000fe400078efcff */
        /* <DEDUP_REMOVED lines=43> */
[----:B0-----:R-:W-:Y:S01]  /*250e0*/  LOP3.LUT P5, R221, R221, 0x1f, RZ, 0xc0, !PT ;  /* 0x0000001fdddd7812 */ /* 0x001fe200078ac0ff */
[----:B------:R-:W-:-:S12]  /*250f0*/  BRA.DIV UR33, `(.L_x_4653) ;  /* 0x0000001e21447947 */ /* 0x000fd8000b800000 */
        /* <DEDUP_REMOVED lines=18> */
[--C-:B------:R-:W-:Y:S01]  /*25220*/  FADD.FTZ R126, R168, -R222.reuse ;  /* 0x800000dea87e7221 */ /* 0x100fe20000010000 */
[----:B------:R-:W-:Y:S02]  /*25230*/  FADD.FTZ R224, R169, -R222 ;  /* 0x800000dea9e07221 */ /* 0x000fe40000010000 */
        /* <DEDUP_REMOVED lines=99> */
.L_x_4678:
[----:B-1----:R-:W-:Y:S01]  /*25870*/  FADD.FTZ R226, R224, R219 ;  /* 0x000000dbe0e27221 */ /* 0x002fe20000010000 */
[----:B------:R-:W-:Y:S01]  /*25880*/  FMUL.FTZ R219, R222, R222 ;  /* 0x000000dededb7220 */ /* 0x000fe20000410000 */
[----:B------:R-:W-:Y:S01]  /*25890*/  ISETP.NE.AND P0, PT, RZ, UR11, PT ;  /* 0x0000000bff007c0c */ /* 0x000fe2000bf05270 */
[----:B------:R-:W1:Y:S01]  /*258a0*/  @!P5 LDC.64 R126, c[0x0][0x3c0] ;  /* 0x0000f000ff7edb82 */ /* 0x000e620000000a00 */
[----:B------:R-:W-:Y:S01]  /*258b0*/  FFMA.FTZ R217, R226, R217, UR14 ;  /* 0x0000000ee2d97e23 */ /* 0x000fe200080100d9 */
[----:B-----5:R-:W-:Y:S01]  /*258c0*/  ISETP.GE.AND P1, PT, R218, 0x1, PT ;  /* 0x00000001da00780c */ /* 0x020fe20003f26270 */
[----:B------:R-:W-:Y:S01]  /*258d0*/  BSSY.RECONVERGENT B1, `(.L_x_4654) ;  /* 0x000014d000017945 */ /* 0x000fe20003800200 */
[----:B0-----:R-:W-:-:S04]  /*258e0*/  FSEL R224, R219, RZ, P0 ;  /* 0x000000ffdbe07208 */ /* 0x001fc80000000000 */
[----:B------:R-:W0:Y:S01]  /*258f0*/  @!P5 LDC.64 R124, c[0x0][0x3c8] ;  /* 0x0000f200ff7cdb82 */ /* 0x000e220000000a00 */
[----:B------:R-:W-:-:S06]  /*25900*/  FADD.FTZ R217, R217, R224 ;  /* 0x000000e0d9d97221 */ /* 0x000fcc0000010000 */
[----:B------:R-:W2:Y:S01]  /*25910*/  MUFU.RSQ R217, R217 ;  /* 0x000000d900d97308 */ /* 0x000ea20000001400 */
[----:B-1----:R-:W-:-:S05]  /*25920*/  @!P5 IMAD.WIDE R126, R213, 0x4, R126 ;  /* 0x00000004d57ed825 */ /* 0x002fca00078e027e */
[----:B------:R1:W-:Y:S01]  /*25930*/  @!P5 STG.E desc[UR8][R126.64], R222 ;  /* 0x000000de7e00d986 */ /* 0x0003e2000c101908 */
[----:B0-----:R-:W-:-:S05]  /*25940*/  @!P5 IMAD.WIDE R124, R213, 0x4, R124 ;  /* 0x00000004d57cd825 */ /* 0x001fca00078e027c */
[----:B--2---:R1:W-:Y:S01]  /*25950*/  @!P5 STG.E desc[UR8][R124.64], R217 ;  /* 0x000000d97c00d986 */ /* 0x0043e2000c101908 */
[----:B------:R-:W-:Y:S05]  /*25960*/  @!P1 BRA `(.L_x_4655) ;  /* 0x00000014000c9947 */ /* 0x000fea0003800000 */
[----:B-1----:R-:W-:Y:S01]  /*25970*/  IADD3 R125, PT, PT, R218, -0x1, RZ ;  /* 0xffffffffda7d7810 */ /* 0x002fe20007ffe0ff */
[----:B------:R-:W-:Y:S04]  /*25980*/  BSSY.RECONVERGENT B2, `(.L_x_4656) ;  /* 0x0000037000027945 */ /* 0x000fe80003800200 */
        /* <DEDUP_REMOVED lines=54> */
.L_x_4657:
[----:B------:R-:W-:Y:S05]  /*25cf0*/  BSYNC.RECONVERGENT B2 ;  /* 0x0000000000027941 */ /* 0x000fea0003800200 */
.L_x_4656:
        /* <DEDUP_REMOVED lines=51> */
.L_x_4659:
[----:B------:R-:W-:Y:S05]  /*26030*/  BSYNC.RECONVERGENT B2 ;  /* 0x0000000000027941 */ /* 0x000fea0003800200 */
.L_x_4658:
[----:B------:R-:W-:Y:S01]  /*26040*/  LOP3.LUT P0, RZ, R215, 0x10, RZ, 0xc0, !PT ;  /* 0x00000010d7ff7812 */ /* 0x000fe2000780c0ff */
[----:B------:R-:W-:-:S12]  /*26050*/  BSSY.RECONVERGENT B2, `(.L_x_4660) ;  /* 0x0000032000027945 */ /* 0x000fd80003800200 */
[----:B------:R-:W-:Y:S05]  /*26060*/  @!P0 BRA `(.L_x_4661) ;  /* 0x0000000000c08947 */ /* 0x000fea0003800000 */
[--C-:B01----:R-:W-:Y:S01]  /*26070*/  FADD.FTZ R218, R179, -R220.reuse ;  /* 0x800000dcb3da7221 */ /* 0x103fe20000010000 */
        /* <DEDUP_REMOVED lines=47> */
.L_x_4661:
[----:B------:R-:W-:Y:S05]  /*26370*/  BSYNC.RECONVERGENT B2 ;  /* 0x0000000000027941 */ /* 0x000fea0003800200 */
.L_x_4660:
        /* <DEDUP_REMOVED lines=51> */
.L_x_4663:
[----:B------:R-:W-:Y:S05]  /*266b0*/  BSYNC.RECONVERGENT B2 ;  /* 0x0000000000027941 */ /* 0x000fea0003800200 */
.L_x_4662:
        /* <DEDUP_REMOVED lines=24> */
[----:B------:R-:W-:Y:S01]  /*26840*/  PRMT R235, R71, 0x7632, R235 ;  /* 0x0000763247eb7816 */ /* 0x000fe200000000eb */
        /* <DEDUP_REMOVED lines=27> */
.L_x_4665:
[----:B------:R-:W-:Y:S05]  /*26a00*/  BSYNC.RECONVERGENT B2 ;  /* 0x0000000000027941 */ /* 0x000fea0003800200 */
.L_x_4664:
[----:B------:R-:W-:-:S13]  /*26a10*/  LOP3.LUT P0, RZ, R215, 0x2, RZ, 0xc0, !PT ;  /* 0x00000002d7ff7812 */ /* 0x000fda000780c0ff */
[----:B------:R-:W-:Y:S05]  /*26a20*/  @!P0 BRA `(.L_x_4655) ;  /* 0x0000000000dc8947 */ /* 0x000fea0003800000 */
[--C-:B01234-:R-:W-:Y:S01]  /*26a30*/  FADD.FTZ R124, R199, -R220.reuse ;  /* 0x800000dcc77c7221 */ /* 0x11ffe20000010000 */
        /* <DEDUP_REMOVED lines=10> */
[----:B------:R-:W-:Y:S01]  /*26ae0*/  FMUL.FTZ R127, R217, R124 ;  /* 0x0000007cd97f7220 */ /* 0x000fe20000410000 */
        /* <DEDUP_REMOVED lines=11> */
[----:B------:R-:W0:Y:S01]  /*26ba0*/  LDC.64 R218, c[0x0][0x428] ;  /* 0x00010a00ffda7b82 */ /* 0x000e220000000a00 */
[----:B------:R-:W-:Y:S01]  /*26bb0*/  IMAD.U32 R227, R58, 0x10000, RZ ;  /* 0x000100003ae37824 */ /* 0x000fe200078e00ff */
[----:B------:R-:W-:Y:S01]  /*26bc0*/  PRMT R127, R60, 0x7632, R127 ;  /* 0x000076323c7f7816 */ /* 0x000fe2000000007f */
[----:B------:R-:W-:Y:S01]  /*26bd0*/  IMAD.U32 R233, R59, 0x10000, RZ ;  /* 0x000100003be97824 */ /* 0x000fe200078e00ff */
[----:B------:R-:W-:Y:S01]  /*26be0*/  PRMT R223, R56, 0x7632, R223 ;  /* 0x0000763238df7816 */ /* 0x000fe200000000df */
[----:B------:R-:W-:Y:S01]  /*26bf0*/  FFMA.FTZ R225, R226, R225, R227 ;  /* 0x000000e1e2e17223 */ /* 0x000fe200000100e3 */
[----:B------:R-:W-:-:S02]  /*26c00*/  PRMT R222, R61, 0x7632, R222 ;  /* 0x000076323dde7816 */ /* 0x000fc400000000de */
[----:B------:R-:W-:Y:S01]  /*26c10*/  PRMT R224, R57, 0x7632, R224 ;  /* 0x0000763239e07816 */ /* 0x000fe200000000e0 */
[----:B------:R-:W-:Y:S01]  /*26c20*/  IMAD.U32 R223, R223, 0x10000, RZ ;  /* 0x00010000dfdf7824 */ /* 0x000fe200078e00ff */
[----:B------:R-:W-:Y:S01]  /*26c30*/  PRMT R227, R62, 0x7632, R227 ;  /* 0x000076323ee37816 */ /* 0x000fe200000000e3 */
[----:B------:R-:W-:Y:S01]  /*26c40*/  IMAD.U32 R222, R222, 0x10000, RZ ;  /* 0x00010000dede7824 */ /* 0x000fe200078e00ff */
[----:B------:R-:W-:Y:S02]  /*26c50*/  PRMT R229, R58, 0x7632, R229 ;  /* 0x000076323ae57816 */ /* 0x000fe400000000e5 */
[----:B------:R-:W-:Y:S02]  /*26c60*/  PRMT R235, R63, 0x7632, R235 ;  /* 0x000076323feb7816 */ /* 0x000fe400000000eb */
[----:B------:R-:W-:Y:S01]  /*26c70*/  PRMT R237, R59, 0x7632, R237 ;  /* 0x000076323bed7816 */ /* 0x000fe200000000ed */
[----:B------:R-:W-:Y:S01]  /*26c80*/  IMAD.U32 R229, R229, 0x10000, RZ ;  /* 0x00010000e5e57824 */ /* 0x000fe200078e00ff */
[----:B------:R-:W-:Y:S01]  /*26c90*/  SHF.L.U32 R231, R63, 0x10, RZ ;  /* 0x000000103fe77819 */ /* 0x000fe200000006ff */
[----:B------:R-:W-:Y:S01]  /*26ca0*/  IMAD.U32 R235, R235, 0x10000, RZ ;  /* 0x00010000ebeb7824 */ /* 0x000fe200078e00ff */
[----:B------:R-:W-:-:S02]  /*26cb0*/  SHF.L.U32 R127, R127, 0x10, RZ ;  /* 0x000000107f7f7819 */ /* 0x000fc400000006ff */
[----:B------:R-:W-:Y:S01]  /*26cc0*/  SHF.L.U32 R227, R227, 0x10, RZ ;  /* 0x00000010e3e37819 */ /* 0x000fe200000006ff */
[----:B------:R-:W-:Y:S01]  /*26cd0*/  FFMA.FTZ R230, R230, R231, R233 ;  /* 0x000000e7e6e67223 */ /* 0x000fe200000100e9 */
[----:B------:R-:W-:Y:S01]  /*26ce0*/  SHF.L.U32 R237, R237, 0x10, RZ ;  /* 0x00000010eded7819 */ /* 0x000fe200000006ff */
[----:B------:R-:W-:Y:S01]  /*26cf0*/  FFMA.FTZ R124, R124, R127, R223 ;  /* 0x0000007f7c7c7223 */ /* 0x000fe200000100df */
[----:B------:R-:W-:Y:S01]  /*26d00*/  SHF.L.U32 R224, R224, 0x10, RZ ;  /* 0x00000010e0e07819 */ /* 0x000fe200000006ff */
[----:B------:R-:W-:Y:S01]  /*26d10*/  FFMA.FTZ R126, R126, R227, R229 ;  /* 0x000000e37e7e7223 */ /* 0x000fe200000100e5 */
[----:B0-----:R-:W-:-:S04]  /*26d20*/  IMAD.WIDE.U32 R218, R221, 0x10, R218 ;  /* 0x00000010ddda7825 */ /* 0x001fc800078e00da */
[----:B------:R-:W-:Y:S01]  /*26d30*/  FFMA.FTZ R235, R232, R235, R237 ;  /* 0x000000ebe8eb7223 */ /* 0x000fe200000100ed */
[----:B------:R-:W-:Y:S01]  /*26d40*/  F2FP.BF16.F32.PACK_AB R124, R124, R217 ;  /* 0x000000d97c7c723e */ /* 0x000fe200000010ff */
[----:B------:R-:W-:Y:S01]  /*26d50*/  FFMA.FTZ R125, R125, R222, R224 ;  /* 0x000000de7d7d7223 */ /* 0x000fe200000100e0 */
[----:B------:R-:W-:Y:S02]  /*26d60*/  F2FP.BF16.F32.PACK_AB R126, R126, R225 ;  /* 0x000000e17e7e723e */ /* 0x000fe400000010ff */
[----:B------:R-:W-:Y:S02]  /*26d70*/  F2FP.BF16.F32.PACK_AB R127, R235, R230 ;  /* 0x000000e6eb7f723e */ /* 0x000fe400000010ff */
[----:B------:R-:W-:-:S05]  /*26d80*/  F2FP.BF16.F32.PACK_AB R125, R125, R220 ;  /* 0x000000dc7d7d723e */ /* 0x000fca00000010ff */
[----:B------:R0:W-:Y:S02]  /*26d90*/  STG.E.128 desc[UR8][R218.64], R124 ;  /* 0x0000007cda007986 */ /* 0x0001e4000c101d08 */
.L_x_4655:
[----:B------:R-:W-:Y:S05]  /*26da0*/  BSYNC.RECONVERGENT B1 ;  /* 0x0000000000017941 */ /* 0x000fea0003800200 */
.L_x_4654:
[----:B01234-:R-:W0:Y:S02]  /*26db0*/  LDC.64 R124, c[0x0][0x380] ;  /* 0x0000e000ff7c7b82 */ /* 0x01fe240000000a00 */
[----:B0-----:R-:W-:-:S04]  /*26dc0*/  LEA R213, R124, R213, 0x2 ;  /* 0x000000d57cd57211 */ /* 0x001fc800078e10ff */
[----:B------:R-:W-:-:S13]  /*26dd0*/  ISETP.GE.AND P0, PT, R213, R125, PT ;  /* 0x0000007dd500720c */ /* 0x000fda0003f06270 */
[----:B------:R-:W-:Y:S05]  /*26de0*/  @!P0 BRA `(.L_x_4666) ;  /* 0xfffffda4008c8947 */ /* 0x000fea000383ffff */
[----:B------:R-:W-:Y:S05]  /*26df0*/  BSYNC B0 ;  /* 0x0000000000007941 */ /* 0x000fea0003800000 */
.L_x_3944:
[----:B------:R-:W-:Y:S05]  /*26e00*/  EXIT ;  /* 0x000000000000794d */ /* 0x000fea0003800000 */
.L_x_4653:
        /* <DEDUP_REMOVED lines=8> */
.L_x_4668:
[----:B------:R-:W-:Y:S05]  /*26e90*/  BSYNC B1 ;  /* 0x0000000000017941 */ /* 0x000fea0003800000 */
.L_x_4667:
        /* <DEDUP_REMOVED lines=10> */
.L_x_4669:
[----:B------:R-:W-:Y:S01]  /*26f40*/  HFMA2 R227, -RZ, RZ, 0, 2.384185791015625e-07 ;  /* 0x00000004ffe37431 */ /* 0x000fe200000001ff */
[----:B------:R-:W-:-:S05]  /*26f50*/  MOV R126, R225 ;  /* 0x000000e1007e7202 */ /* 0x000fca0000000f00 */
[----:B------:R-:W-:-:S04]  /*26f60*/  FADD.FTZ R126, R125, R126 ;  /* 0x0000007e7d7e7221 */ /* 0x000fc80000010000 */
[----:B------:R-:W-:-:S07]  /*26f70*/  IMAD.MOV.U32 R226, RZ, RZ, R126 ;  /* 0x000000ffffe27224 */ /* 0x000fce00078e007e */
[----:B------:R-:W-:Y:S05]  /*26f80*/  WARPSYNC.COLLECTIVE R223, `(.L_x_4670) ;  /* 0x00000000df087348 */ /* 0x000fea0003c00000 */
[----:B------:R0:W1:Y:S02]  /*26f90*/  SHFL.BFLY P6, R225, R226, R227, R228 ;  /* 0x0c0000e3e2e17389 */ /* 0x00006400000c00e4 */
[----:B01----:R-:W-:Y:S05]  /*26fa0*/  ENDCOLLECTIVE ;  /* 0x000000000000791b */ /* 0x003fea0003800000 */
.L_x_4670:
[----:B------:R-:W-:Y:S02]  /*26fb0*/  IMAD.MOV.U32 R227, RZ, RZ, 0x8 ;  /* 0x00000008ffe37424 */ /* 0x000fe400078e00ff */
[----:B------:R-:W-:-:S04]  /*26fc0*/  IMAD.MOV.U32 R127, RZ, RZ, R225 ;  /* 0x000000ffff7f7224 */ /* 0x000fc800078e00e1 */
[----:B------:R-:W-:-:S05]  /*26fd0*/  FADD.FTZ R127, R126, R127 ;  /* 0x0000007f7e7f7221 */ /* 0x000fca0000010000 */
[----:B------:R-:W-:-:S07]  /*26fe0*/  MOV R226, R127 ;  /* 0x0000007f00e27202 */ /* 0x000fce0000000f00 */
[----:B------:R-:W-:Y:S05]  /*26ff0*/  WARPSYNC.COLLECTIVE R223, `(.L_x_4671) ;  /* 0x00000000df087348 */ /* 0x000fea0003c00000 */
[----:B------:R0:W1:Y:S02]  /*27000*/  SHFL.BFLY P6, R225, R226, R227, R228 ;  /* 0x0c0000e3e2e17389 */ /* 0x00006400000c00e4 */
[----:B01----:R-:W-:Y:S05]  /*27010*/  ENDCOLLECTIVE ;  /* 0x000000000000791b */ /* 0x003fea0003800000 */
.L_x_4671:
[----:B------:R-:W-:Y:S01]  /*27020*/  HFMA2 R227, -RZ, RZ, 0, 9.5367431640625e-07 ;  /* 0x00000010ffe37431 */ /* 0x000fe200000001ff */
[----:B------:R-:W-:-:S05]  /*27030*/  MOV R222, R225 ;  /* 0x000000e100de7202 */ /* 0x000fca0000000f00 */
[----:B------:R-:W-:-:S04]  /*27040*/  FADD.FTZ R219, R127, R222 ;  /* 0x000000de7fdb7221 */ /* 0x000fc80000010000 */
[----:B------:R-:W-:-:S07]  /*27050*/  IMAD.MOV.U32 R226, RZ, RZ, R219 ;  /* 0x000000ffffe27224 */ /* 0x000fce00078e00db */
[----:B------:R-:W-:Y:S05]  /*27060*/  WARPSYNC.COLLECTIVE R223, `(.L_x_4672) ;  /* 0x00000000df087348 */ /* 0x000fea0003c00000 */
[----:B------:R0:W1:Y:S02]  /*27070*/  SHFL.BFLY P6, R225, R226, R227, R228 ;  /* 0x0c0000e3e2e17389 */ /* 0x00006400000c00e4 */
[----:B01----:R-:W-:Y:S05]  /*27080*/  ENDCOLLECTIVE ;  /* 0x000000000000791b */ /* 0x003fea0003800000 */
.L_x_4672:
[----:B------:R-:W-:Y:S02]  /*27090*/  IMAD.MOV.U32 R227, RZ, RZ, 0x1 ;  /* 0x00000001ffe37424 */ /* 0x000fe400078e00ff */
[----:B------:R-:W-:Y:S01]  /*270a0*/  IMAD.MOV.U32 R222, RZ, RZ, R225 ;  /* 0x000000ffffde7224 */ /* 0x000fe200078e00e1 */
[----:B------:R-:W-:-:S03]  /*270b0*/  LOP3.LUT P6, RZ, R215, 0x1, RZ, 0xc0, !PT ;  /* 0x00000001d7ff7812 */ /* 0x000fc600078cc0ff */
        /* <DEDUP_REMOVED lines=103> */
.L_x_4673:
[----:B------:R-:W-:Y:S01]  /*27730*/  HFMA2 R227, -RZ, RZ, 0, 1.1920928955078125e-07 ;  /* 0x00000002ffe37431 */ /* 0x000fe200000001ff */
[----:B------:R-:W-:-:S05]  /*27740*/  MOV R125, R225 ;  /* 0x000000e1007d7202 */ /* 0x000fca0000000f00 */
[----:B------:R-:W-:-:S04]  /*27750*/  FADD.FTZ R125, R124, R125 ;  /* 0x0000007d7c7d7221 */ /* 0x000fc80000010000 */
[----:B------:R-:W-:-:S07]  /*27760*/  IMAD.MOV.U32 R226, RZ, RZ, R125 ;  /* 0x000000ffffe27224 */ /* 0x000fce00078e007d */
[----:B------:R-:W-:Y:S05]  /*27770*/  WARPSYNC.COLLECTIVE R223, `(.L_x_4674) ;  /* 0x00000000df087348 */ /* 0x000fea0003c00000 */
[----:B------:R0:W1:Y:S02]  /*27780*/  SHFL.BFLY P6, R225, R226, R227, R228 ;  /* 0x0c0000e3e2e17389 */ /* 0x00006400000c00e4 */
[----:B01----:R-:W-:Y:S05]  /*27790*/  ENDCOLLECTIVE ;  /* 0x000000000000791b */ /* 0x003fea0003800000 */
.L_x_4674:
[----:B------:R-:W-:Y:S02]  /*277a0*/  IMAD.MOV.U32 R227, RZ, RZ, 0x4 ;  /* 0x00000004ffe37424 */ /* 0x000fe400078e00ff */
[----:B------:R-:W-:-:S04]  /*277b0*/  IMAD.MOV.U32 R126, RZ, RZ, R225 ;  /* 0x000000ffff7e7224 */ /* 0x000fc800078e00e1 */
[----:B------:R-:W-:-:S05]  /*277c0*/  FADD.FTZ R126, R125, R126 ;  /* 0x0000007e7d7e7221 */ /* 0x000fca0000010000 */
[----:B------:R-:W-:-:S07]  /*277d0*/  MOV R226, R126 ;  /* 0x0000007e00e27202 */ /* 0x000fce0000000f00 */
[----:B------:R-:W-:Y:S05]  /*277e0*/  WARPSYNC.COLLECTIVE R223, `(.L_x_4675) ;  /* 0x00000000df087348 */ /* 0x000fea0003c00000 */
[----:B------:R0:W1:Y:S02]  /*277f0*/  SHFL.BFLY P6, R225, R226, R227, R228 ;  /* 0x0c0000e3e2e17389 */ /* 0x00006400000c00e4 */
[----:B01----:R-:W-:Y:S05]  /*27800*/  ENDCOLLECTIVE ;  /* 0x000000000000791b */ /* 0x003fea0003800000 */
.L_x_4675:
[----:B------:R-:W-:Y:S01]  /*27810*/  HFMA2 R227, -RZ, RZ, 0, 4.76837158203125e-07 ;  /* 0x00000008ffe37431 */ /* 0x000fe200000001ff */
[----:B------:R-:W-:-:S05]  /*27820*/  MOV R127, R225 ;  /* 0x000000e1007f7202 */ /* 0x000fca0000000f00 */
[----:B------:R-:W-:-:S04]  /*27830*/  FADD.FTZ R127, R126, R127 ;  /* 0x0000007f7e7f7221 */ /* 0x000fc80000010000 */
[----:B------:R-:W-:-:S07]  /*27840*/  IMAD.MOV.U32 R226, RZ, RZ, R127 ;  /* 0x000000ffffe27224 */ /* 0x000fce00078e007f */
[----:B------:R-:W-:Y:S05]  /*27850*/  WARPSYNC.COLLECTIVE R223, `(.L_x_4676) ;  /* 0x00000000df087348 */ /* 0x000fea0003c00000 */
[----:B------:R0:W1:Y:S02]  /*27860*/  SHFL.BFLY P6, R225, R226, R227, R228 ;  /* 0x0c0000e3e2e17389 */ /* 0x00006400000c00e4 */
[----:B01----:R-:W-:Y:S05]  /*27870*/  ENDCOLLECTIVE ;  /* 0x000000000000791b */ /* 0x003fea0003800000 */
.L_x_4676:
[----:B------:R-:W-:Y:S02]  /*27880*/  IMAD.MOV.U32 R227, RZ, RZ, 0x10 ;  /* 0x00000010ffe37424 */ /* 0x000fe400078e00ff */
[----:B------:R-:W-:-:S04]  /*27890*/  IMAD.MOV.U32 R224, RZ, RZ, R225 ;  /* 0x000000ffffe07224 */ /* 0x000fc800078e00e1 */
[----:B------:R-:W-:-:S05]  /*278a0*/  FADD.FTZ R224, R127, R224 ;  /* 0x000000e07fe07221 */ /* 0x000fca0000010000 */
[----:B------:R-:W-:-:S07]  /*278b0*/  MOV R226, R224 ;  /* 0x000000e000e27202 */ /* 0x000fce0000000f00 */
[----:B------:R-:W-:Y:S05]  /*278c0*/  WARPSYNC.COLLECTIVE R223, `(.L_x_4677) ;  /* 0x00000000df087348 */ /* 0x000fea0003c00000 */
[----:B------:R0:W1:Y:S02]  /*278d0*/  SHFL.BFLY P6, R225, R226, R227, R228 ;  /* 0x0c0000e3e2e17389 */ /* 0x00006400000c00e4 */
[----:B01----:R-:W-:Y:S05]  /*278e0*/  ENDCOLLECTIVE ;  /* 0x000000000000791b */ /* 0x003fea0003800000 */
.L_x_4677:
[----:B------:R-:W-:Y:S01]  /*278f0*/  MOV R219, R225 ;  /* 0x000000e100db7202 */ /* 0x000fe20000000f00 */
[----:B------:R-:W-:Y:S06]  /*27900*/  BRA `(.L_x_4678) ;  /* 0xffffffdc00d87947 */ /* 0x000fec000383ffff */
.L_x_4679:
        /* <DEDUP_REMOVED lines=15> */
.L_x_54342:


//--------------------- .text._ZN10layer_norm13ln_fwd_kernelINS_13Kernel_traitsI13__nv_bfloat16S2_S2_S2_fjLj1536ELj1ELj4ELj1ELj16ENS_18Kernel_traits_baseILj1536ES2_S2_S2_S2_fjLj128EEEEELb1ELb1ELb1ELb1EEEvNS_9FwdParamsE --------------------------
	.section	.text._ZN10layer_norm13ln_fwd_kernelINS_13Kernel_traitsI13__nv_bfloat16S2_S2_S2_fjLj1536ELj1ELj4ELj1ELj16ENS_18Kernel_traits_baseILj1536ES2_S2_S2_S2_fjLj128EEEEELb1ELb1ELb1ELb1EEEvNS_9FwdParamsE,"ax",@progbits
	.align	128
        .global         _ZN10layer_norm13ln_fwd_kernelINS_13Kernel_traitsI13__nv_bfloat16S2_S2_S2_fjLj1536ELj1ELj4ELj1ELj16ENS_18Kernel_traits_baseILj1536ES2_S2_S2_S2_fjLj128EEEEELb1ELb1ELb1ELb1EEEvNS_9FwdParamsE
        .type           _ZN10layer_norm13ln_fwd_kernelINS_13Kernel_traitsI13__nv_bfloat16S2_S2_S2_fjLj1536ELj1ELj4ELj1ELj16ENS_18Kernel_traits_baseILj1536ES2_S2_S2_S2_fjLj128EEEEELb1ELb1ELb1ELb1EEEvNS_9FwdParamsE,@function
        .size           _ZN10layer_norm13ln_fwd_kernelINS_13Kernel_traitsI13__nv_bfloat16S2_S2_S2_fjLj1536ELj1ELj4ELj1ELj16ENS_18Kernel_traits_baseILj1536ES2_S2_S2_S2_fjLj128EEEEELb1ELb1ELb1ELb1EEEvNS_9FwdParamsE,(.L_x_54343 - _ZN10layer_norm13ln_fwd_kernelINS_13Kernel_traitsI13__nv_bfloat16S2_S2_S2_fjLj1536ELj1ELj4ELj1ELj16ENS_18Kernel_traits_baseILj1536ES2_S2_S2_S2_fjLj128EEEEELb1ELb1ELb1ELb1EEEvNS_9FwdParamsE)
        .other          _ZN10layer_norm13ln_fwd_kernelINS_13Kernel_traitsI13__nv_bfloat16S2_S2_S2_fjLj1536ELj1ELj4ELj1ELj16ENS_18Kernel_traits_baseILj1536ES2_S2_S2_S2_fjLj128EEEEELb1ELb1ELb1ELb1EEEvNS_9FwdParamsE,@"STO_CUDA_ENTRY STV_DEFAULT"
_ZN10layer_norm13ln_fwd_kernelINS_13Kernel_traitsI13__nv_bfloat16S2_S2_S2_fjLj1536ELj1ELj4ELj1ELj16ENS_18Kernel_traits_baseILj1536ES2_S2_S2_S2_fjLj128EEEEELb1ELb1ELb1ELb1EEEvNS_9FwdParamsE:
.text._ZN10layer_norm13ln_fwd_kernelINS_13Kernel_traitsI13__nv_bfloat16S2_S2_S2_fjLj1536ELj1ELj4ELj1ELj16ENS_18Kernel_traits_baseILj1536ES2_S2_S2_S2_fjLj128EEEEELb1ELb1ELb1ELb1EEEvNS_9FwdParamsE:
        /* <DEDUP_REMOVED lines=19> */
[----:B------:R-:W4:Y:S01]  /*0130*/  LDC R182, c[0x0][0x360] ;  /* 0x0000d800ffb67b82 */ /* 0x000f220000000800 */
[----:B-1----:R-:W-:Y:S01]  /*0140*/  USHF.L.U32 UR4, UR5, 0x2, URZ ;  /* 0x0000000205047899 */ /* 0x002fe200080006ff */
[--C-:B---3--:R-:W-:Y:S01]  /*0150*/  SHF.R.U32.HI R180, RZ, 0x5, R181.reuse ;  /* 0x00000005ffb47819 */ /* 0x108fe200000116b5 */
[----:B----4-:R-:W-:Y:S01]  /*0160*/  IMAD R182, R182, UR5, R181 ;  /* 0x00000005b6b67c24 */ /* 0x010fe2000f8e02b5 */
[----:B------:R-:W-:-:S03]  /*0170*/  LOP3.LUT R181, R181, 0x1f, RZ, 0xc0, !PT ;  /* 0x0000001fb5b57812 */ /* 0x000fc600078ec0ff */
[----:B------:R-:W-:Y:S02]  /*0180*/  LOP3.LUT R180, R180, UR4, RZ, 0xfc, !PT ;  /* 0x00000004b4b47c12 */ /* 0x000fe4000f8efcff */
[----:B--2---:R-:W-:Y:S02]  /*0190*/  @P0 R2UR UR6, R2 ;  /* 0x00000000020602ca */ /* 0x004fe400000e0000 */
[----:B------:R-:W-:Y:S02]  /*01a0*/  @P0 R2UR UR7, R3 ;  /* 0x00000000030702ca */ /* 0x000fe400000e0000 */
[----:B0-----:R-:W-:-:S05]  /*01b0*/  @P0 IADD3 R222, P1, PT, R4, R7, RZ ;  /* 0x0000000704de0210 */ /* 0x001fca0007f3e0ff */
[----:B------:R-:W-:-:S04]  /*01c0*/  @P0 IMAD.X R223, RZ, RZ, R5, P1 ;  /* 0x000000ffffdf0224 */ /* 0x000fc800008e0605 */
[----:B------:R-:W-:Y:S02]  /*01d0*/  UIADD3 UR15, UPT, UPT, UR6, -0x61c88647, URZ ;  /* 0x9e3779b9060f7890 */ /* 0x000fe4000fffe0ff */
[----:B------:R-:W-:Y:S01]  /*01e0*/  UIADD3 UR16, UPT, UPT, UR7, -0x4498517b, URZ ;  /* 0xbb67ae8507107890 */ /* 0x000fe2000fffe0ff */
[--C-:B------:R-:W-:Y:S01]  /*01f0*/  SHF.R.U64 R179, R222, 0x2, R223.reuse ;  /* 0x00000002deb37819 */ /* 0x100fe200000012df */
[----:B------:R-:W-:Y:S01]  /*0200*/  UIADD3 UR17, UPT, UPT, UR6, 0x3c6ef372, URZ ;  /* 0x3c6ef37206117890 */ /* 0x000fe2000fffe0ff */
[----:B------:R-:W-:Y:S01]  /*0210*/  SHF.R.U32.HI R178, RZ, 0x2, R223 ;  /* 0x00000002ffb27819 */ /* 0x000fe200000116df */
        /* <DEDUP_REMOVED lines=41> */
.L_x_4680:
        /* <DEDUP_REMOVED lines=28> */
.L_x_4681:
[----:B------:R-:W1:Y:S02]  /*0670*/  LDCU UR4, c[0x0][0x384] ;  /* 0x00007080ff0477ac */ /* 0x000e640008000800 */
[----:B-1----:R-:W-:-:S13]  /*0680*/  ISETP.GE.AND P0, PT, R180, UR4, PT ;  /* 0x00000004b4007c0c */ /* 0x002fda000bf06270 */
[----:B------:R-:W-:Y:S05]  /*0690*/  @P0 EXIT ;  /* 0x000000000000094d */ /* 0x000fea0003800000 */
[----:B0-----:R-:W-:-:S04]  /*06a0*/  IMAD.HI.U32 R3, R182, -0x326172a9, RZ ;  /* 0xcd9e8d57b6037827 */ /* 0x001fc800078e00ff */
[----:B------:R-:W-:Y:S01]  /*06b0*/  HFMA2 R8, -RZ, RZ, 0, 0 ;  /* 0x00000000ff087431 */ /* 0x000fe200000001ff */
[----:B------:R-:W-:Y:S01]  /*06c0*/  BSSY B0, `(.L_x_4682) ;  /* 0x000257b000007945 */ /* 0x000fe20003800000 */
[----:B------:R-:W-:Y:S01]  /*06d0*/  LOP3.LUT R222, R222, 0x3, RZ, 0xc0, !PT ;  /* 0x00000003dede7812 */ /* 0x000fe200078ec0ff */
[C---:B------:R-:W-:Y:S01]  /*06e0*/  IMAD.HI.U32 R0, R179.reuse, -0x2daee0ad, RZ ;  /* 0xd2511f53b3007827 */ /* 0x040fe200078e00ff */
[----:B------:R-:W-:Y:S01]  /*06f0*/  LOP3.LUT R3, R178, UR6, R3, 0x96, !PT ;  /* 0x00000006b2037c12 */ /* 0x000fe2000f8e9603 */
[----:B------:R-:W0:Y:S01]  /*0700*/  LDCU UR10, c[0x0][0x404] ;  /* 0x00008080ff0a77ac */ /* 0x000e220008000800 */
[----:B-----5:R-:W-:Y:S01]  /*0710*/  PRMT R177, R62, 0x7632, R177 ;  /* 0x000076323eb17816 */ /* 0x020fe200000000b1 */
[----:B------:R-:W-:Y:S01]  /*0720*/  IMAD R5, R182, -0x326172a9, RZ ;  /* 0xcd9e8d57b6057824 */ /* 0x000fe200078e02ff */
[----:B------:R-:W-:Y:S01]  /*0730*/  LOP3.LUT R0, R0, UR7, RZ, 0x3c, !PT ;  /* 0x0000000700007c12 */ /* 0x000fe2000f8e3cff */
[----:B------:R-:W-:Y:S01]  /*0740*/  IMAD R7, R179, -0x2daee0ad, RZ ;  /* 0xd2511f53b3077824 */ /* 0x000fe200078e02ff */
[----:B------:R-:W-:Y:S01]  /*0750*/  PRMT R176, R85, 0x7632, R176 ;  /* 0x0000763255b07816 */ /* 0x000fe200000000b0 */
[----:B------:R-:W-:Y:S01]  /*0760*/  IMAD.HI.U32 R4, R3, -0x2daee0ad, RZ ;  /* 0xd2511f5303047827 */ /* 0x000fe200078e00ff */
[----:B------:R-:W-:Y:S01]  /*0770*/  PRMT R175, R61, 0x7632, R175 ;  /* 0x000076323daf7816 */ /* 0x000fe200000000af */
[----:B------:R-:W1:Y:S01]  /*0780*/  LDCU.U8 UR11, c[0x0][0x410] ;  /* 0x00008200ff0b77ac */ /* 0x000e620008000000 */
[----:B------:R-:W-:Y:S01]  /*0790*/  PRMT R174, R84, 0x7632, R174 ;  /* 0x0000763254ae7816 */ /* 0x000fe200000000ae */
[----:B------:R-:W-:Y:S01]  /*07a0*/  IMAD.HI.U32 R2, R0, -0x326172a9, RZ ;  /* 0xcd9e8d5700027827 */ /* 0x000fe200078e00ff */
[----:B------:R-:W-:Y:S01]  /*07b0*/  LOP3.LUT R4, R7, UR16, R4, 0x96, !PT ;  /* 0x0000001007047c12 */ /* 0x000fe2000f8e9604 */
        /* <DEDUP_REMOVED lines=10> */
[----:B------:R-:W-:Y:S01]  /*0860*/  IMAD.HI.U32 R3, R2, -0x2daee0ad, RZ ;  /* 0xd2511f5302037827 */ /* 0x000fe200078e00ff */
[----:B------:R-:W-:Y:S01]  /*0870*/  LOP3.LUT R0, R5, UR17, R0, 0x96, !PT ;  /* 0x0000001105007c12 */ /* 0x000fe2000f8e9600 */
[----:B------:R-:W4:Y:S01]  /*0880*/  LDCU.64 UR4, c[0x0][0x3a0] ;  /* 0x00007400ff0477ac */ /* 0x000f220008000a00 */
        /* <DEDUP_REMOVED lines=68> */
[C---:B------:R-:W-:Y:S01]  /*0cd0*/  IMAD.HI.U32 R183, R5.reuse, -0x326172a9, RZ ;  /* 0xcd9e8d5705b77827 */ /* 0x040fe200078e00ff */
[----:B------:R-:W-:Y:S02]  /*0ce0*/  LOP3.LUT R185, R2, UR32, R185, 0x96, !PT ;  /* 0x0000002002b97c12 */ /* 0x000fe4000f8e96b9 */
[----:B------:R-:W-:Y:S01]  /*0cf0*/  PRMT R141, R44, 0x7632, R141 ;  /* 0x000076322c8d7816 */ /* 0x000fe2000000008d */
[----:B------:R-:W-:Y:S01]  /*0d00*/  IMAD R186, R0, -0x2daee0ad, RZ ;  /* 0xd2511f5300ba7824 */ /* 0x000fe200078e02ff */
[----:B------:R-:W-:Y:S01]  /*0d10*/  LOP3.LUT R183, R4, UR31, R183, 0x96, !PT ;  /* 0x0000001f04b77c12 */ /* 0x000fe2000f8e96b7 */
[----:B------:R-:W-:Y:S01]  /*0d20*/  IMAD R184, R5, -0x326172a9, RZ ;  /* 0xcd9e8d5705b87824 */ /* 0x000fe200078e02ff */
        /* <DEDUP_REMOVED lines=32> */
.L_x_5382:
[----:B0-----:R-:W0:Y:S08]  /*0f30*/  LDC.64 R120, c[0x0][0x3f0] ;  /* 0x0000fc00ff787b82 */ /* 0x001e300000000a00 */
[----:B------:R-:W1:Y:S01]  /*0f40*/  LDC R139, c[0x0][0x388] ;  /* 0x0000e200ff8b7b82 */ /* 0x000e620000000800 */
[----:B0-----:R-:W-:-:S05]  /*0f50*/  IMAD.WIDE R124, R180, 0x4, R120 ;  /* 0x00000004b47c7825 */ /* 0x001fca00078e0278 */
[----:B------:R-:W2:Y:S01]  /*0f60*/  LDG.E R226, desc[UR8][R124.64] ;  /* 0x000000087ce27981 */ /* 0x000ea2000c1e1900 */
[----:B------:R-:W-:Y:S01]  /*0f70*/  IMAD.MOV.U32 R227, RZ, RZ, RZ ;  /* 0x000000ffffe37224 */ /* 0x000fe200078e00ff */
[----:B--2---:R-:W-:-:S13]  /*0f80*/  ISETP.GE.AND P1, PT, R226, 0x1, PT ;  /* 0x00000001e200780c */ /* 0x004fda0003f26270 */
[----:B------:R-:W-:Y:S01]  /*0f90*/  @P1 VIADD R122, R226, 0xffffffff ;  /* 0xffffffffe27a1836 */ /* 0x000fe20000000000 */
[----:B------:R-:W0:Y:S03]  /*0fa0*/  @P1 LDC.64 R120, c[0x0][0x390] ;  /* 0x0000e400ff781b82 */ /* 0x000e260000000a00 */
[----:B-1----:R-:W-:-:S05]  /*0fb0*/  @P1 IMAD R126, R122, R139, RZ ;  /* 0x0000008b7a7e1224 */ /* 0x002fca00078e02ff */
[----:B------:R-:W1:Y:S01]  /*0fc0*/  LDC.64 R122, c[0x0][0x3f8] ;  /* 0x0000fe00ff7a7b82 */ /* 0x000e620000000a00 */
[----:B------:R-:W-:-:S04]  /*0fd0*/  @P1 SHF.R.S32.HI R127, RZ, 0x1f, R126 ;  /* 0x0000001fff7f1819 */ /* 0x000fc8000001147e */
[----:B------:R-:W-:-:S04]  /*0fe0*/  @P1 LEA.HI R126, R127, R126, RZ, 0x3 ;  /* 0x0000007e7f7e1211 */ /* 0x000fc800078f18ff */
[----:B------:R-:W-:-:S05]  /*0ff0*/  @P1 LEA.HI.SX32 R227, R126, R181, 0x1d ;  /* 0x000000b57ee31211 */ /* 0x000fca00078feaff */
[----:B0-----:R-:W-:-:S05]  /*1000*/  @P1 IMAD.WIDE.U32 R120, R227, 0x10, R120 ;  /* 0x00000010e3781825 */ /* 0x001fca00078e0078 */
[----:B-----5:R-:W2:Y:S01]  /*1010*/  @P1 LDG.E.128 R112, desc[UR8][R120.64] ;  /* 0x0000000878701981 */ /* 0x020ea2000c1e1d00 */
[----:B-1----:R-:W-:-:S05]  /*1020*/  IMAD.WIDE R122, R180, 0x4, R122 ;  /* 0x00000004b47a7825 */ /* 0x002fca00078e027a */
[----:B------:R0:W5:Y:S01]  /*1030*/  LDG.E R138, desc[UR8][R122.64] ;  /* 0x000000087a8a7981 */ /* 0x000162000c1e1900 */
[----:B------:R-:W-:Y:S01]  /*1040*/  ISETP.NE.U32.AND P0, PT, RZ, UR4, PT ;  /* 0x00000004ff007c0c */ /* 0x000fe2000bf05070 */
[----:B------:R-:W-:-:S03]  /*1050*/  IMAD R124, R180, R139, RZ ;  /* 0x0000008bb47c7224 */ /* 0x000fc600078e02ff */
[----:B------:R-:W-:Y:S02]  /*1060*/  ISETP.NE.AND.EX P0, PT, RZ, UR5, PT, P0 ;  /* 0x00000005ff007c0c */ /* 0x000fe4000bf05300 */
[----:B------:R-:W-:-:S04]  /*1070*/  SHF.R.S32.HI R125, RZ, 0x1f, R124 ;  /* 0x0000001fff7d7819 */ /* 0x000fc8000001147c */
[----:B------:R-:W-:-:S04]  /*1080*/  LEA.HI R124, R125, R124, RZ, 0x3 ;  /* 0x0000007c7d7c7211 */ /* 0x000fc800078f18ff */
[----:B------:R-:W-:Y:S02]  /*1090*/  LEA.HI.SX32 R213, R124, R181, 0x1d ;  /* 0x000000b57cd57211 */ /* 0x000fe400078feaff */
[----:B--2---:R-:W-:Y:S02]  /*10a0*/  PRMT R188, R115, 0x7632, R188 ;  /* 0x0000763273bc7816 */ /* 0x004fe400000000bc */
[----:B------:R-:W-:Y:S02]  /*10b0*/  PRMT R130, R114, 0x7632, R130 ;  /* 0x0000763272827816 */ /* 0x000fe40000000082 */
[----:B------:R-:W-:Y:S02]  /*10c0*/  PRMT R131, R113, 0x7632, R131 ;  /* 0x0000763271837816 */ /* 0x000fe40000000083 */
[----:B------:R-:W-:Y:S01]  /*10d0*/  PRMT R128, R112, 0x7632, R128 ;  /* 0x0000763270807816 */ /* 0x000fe20000000080 */
[----:B0-----:R-:W-:Y:S06]  /*10e0*/  @!P0 BRA `(.L_x_4683) ;  /* 0x0000002c00c08947 */ /* 0x001fec0003800000 */
        /* <DEDUP_REMOVED lines=25> */
.L_x_4688:
        /* <DEDUP_REMOVED lines=13> */
.L_x_4690:
[----:B------:R-:W-:Y:S05]  /*1350*/  BSYNC.RECONVERGENT B3 ;  /* 0x0000000000037941 */ /* 0x000fea0003800200 */
.L_x_4689:
        /* <DEDUP_REMOVED lines=41> */
[----:B------:R-:W-:-:S07]  /*15f0*/  LOP3.LUT R185, R122, UR32, R121, 0x96, !PT ;  /* 0x000000207ab97c12 */ /* 0x000fce000f8e9679 */
.L_x_4687:
[----:B------:R-:W-:Y:S05]  /*1600*/  BSYNC.RECONVERGENT B2 ;  /* 0x0000000000027941 */ /* 0x000fea0003800200 */
.L_x_4686:
[----:B------:R-:W-:Y:S01]  /*1610*/  I2FP.F32.U32 R7, R7 ;  /* 0x0000000700077245 */ /* 0x000fe20000201000 */
[----:B------:R-:W-:Y:S02]  /*1620*/  IMAD.MOV.U32 R122, RZ, RZ, 0x2f800000 ;  /* 0x2f800000ff7a7424 */ /* 0x000fe400078e00ff */
[----:B------:R-:W-:Y:S02]  /*1630*/  IMAD.U32 R121, R112, 0x10000, RZ ;  /* 0x0001000070797824 */ /* 0x000fe400078e00ff */
[----:B------:R-:W-:Y:S01]  /*1640*/  FFMA.FTZ R7, R7, R122, 1.1641532182693481445e-10 ;  /* 0x2f00000007077423 */ /* 0x000fe2000001007a */
[----:B------:R-:W-:Y:S01]  /*1650*/  SHF.L.U32 R122, R88, 0x10, RZ ;  /* 0x00000010587a7819 */ /* 0x000fe200000006ff */
[----:B------:R-:W-:Y:S01]  /*1660*/  FMUL.FTZ R121, R121, UR13 ;  /* 0x0000000d79797c20 */ /* 0x000fe20008410000 */
[----:B------:R-:W-:Y:S02]  /*1670*/  IMAD.U32 R124, R116, 0x10000, RZ ;  /* 0x00010000747c7824 */ /* 0x000fe400078e00ff */
[----:B------:R-:W-:Y:S01]  /*1680*/  FSETP.GTU.FTZ.AND P3, PT, R7, UR10, PT ;  /* 0x0000000a07007c0b */ /* 0x000fe2000bf7c000 */
[----:B------:R-:W-:-:S03]  /*1690*/  FMUL.FTZ R121, R121, UR12 ;  /* 0x0000000c79797c20 */ /* 0x000fc60008410000 */
[----:B------:R-:W-:Y:S02]  /*16a0*/  SEL R7, RZ, 0x1, P3 ;  /* 0x00000001ff077807 */ /* 0x000fe40001800000 */
[----:B------:R-:W-:-:S05]  /*16b0*/  FSEL R121, R121, RZ, !P3 ;  /* 0x000000ff79797208 */ /* 0x000fca0005800000 */
[----:B------:R-:W-:-:S07]  /*16c0*/  FFMA.FTZ R137, R121, R122, R124 ;  /* 0x0000007a79897223 */ /* 0x000fce000001007c */
.L_x_4685:
[----:B------:R-:W-:Y:S05]  /*16d0*/  BSYNC.RECONVERGENT B1 ;  /* 0x0000000000017941 */ /* 0x000fea0003800200 */
.L_x_4684:
        /* <DEDUP_REMOVED lines=23> */
.L_x_4695:
        /* <DEDUP_REMOVED lines=13> */
.L_x_4697:
[----:B------:R-:W-:Y:S05]  /*1920*/  BSYNC.RECONVERGENT B3 ;  /* 0x0000000000037941 */ /* 0x000fea0003800200 */
.L_x_4696:
        /* <DEDUP_REMOVED lines=40> */
[----:B------:R-:W-:Y:S01]  /*1bb0*/  IMAD.MOV.U32 R121, RZ, RZ, RZ ;  /* 0x000000ffff797224 */ /* 0x000fe200078e00ff */
[----:B------:R-:W-:-:S07]  /*1bc0*/  MOV R133, R120 ;  /* 0x0000007800857202 */ /* 0x000fce0000000f00 */
.L_x_4694:
[----:B------:R-:W-:Y:S05]  /*1bd0*/  BSYNC.RECONVERGENT B2 ;  /* 0x0000000000027941 */ /* 0x000fea0003800200 */
.L_x_4693:
[----:B------:R-:W-:Y:S01]  /*1be0*/  I2FP.F32.U32 R6, R6 ;  /* 0x0000000600067245 */ /* 0x000fe20000201000 */
[----:B------:R-:W-:Y:S02]  /*1bf0*/  HFMA2 R123, -RZ, RZ, 0.1171875, 0 ;  /* 0x2f800000ff7b7431 */ /* 0x000fe400000001ff */
[----:B------:R-:W-:Y:S01]  /*1c00*/  IMAD.U32 R128, R128, 0x10000, RZ ;  /* 0x0001000080807824 */ /* 0x000fe200078e00ff */
[----:B------:R-:W-:Y:S02]  /*1c10*/  PRMT R120, R116, 0x7632, R120 ;  /* 0x0000763274787816 */ /* 0x000fe40000000078 */
        /* <DEDUP_REMOVED lines=9> */
.L_x_4692:
[----:B------:R-:W-:Y:S05]  /*1cb0*/  BSYNC.RECONVERGENT B1 ;  /* 0x0000000000017941 */ /* 0x000fea0003800200 */
.L_x_4691:
        /* <DEDUP_REMOVED lines=22> */
.L_x_4702:
        /* <DEDUP_REMOVED lines=13> */
.L_x_4704:
[----:B------:R-:W-:Y:S05]  /*1ef0*/  BSYNC.RECONVERGENT B3 ;  /* 0x0000000000037941 */ /* 0x000fea0003800200 */
.L_x_4703:
        /* <DEDUP_REMOVED lines=42> */
.L_x_4701:
[----:B------:R-:W-:Y:S05]  /*21a0*/  BSYNC.RECONVERGENT B2 ;  /* 0x0000000000027941 */ /* 0x000fea0003800200 */
.L_x_4700:
[----:B------:R-:W-:Y:S01]  /*21b0*/  I2FP.F32.U32 R5, R5 ;  /* 0x0000000500057245 */ /* 0x000fe20000201000 */
[----:B------:R-:W-:Y:S01]  /*21c0*/  IMAD.MOV.U32 R122, RZ, RZ, 0x2f800000 ;  /* 0x2f800000ff7a7424 */ /* 0x000fe200078e00ff */
[----:B------:R-:W-:Y:S01]  /*21d0*/  SHF.L.U32 R121, R113, 0x10, RZ ;  /* 0x0000001071797819 */ /* 0x000fe200000006ff */
[----:B------:R-:W-:Y:S02]  /*21e0*/  IMAD.U32 R124, R117, 0x10000, RZ ;  /* 0x00010000757c7824 */ /* 0x000fe400078e00ff */
[----:B------:R-:W-:Y:S01]  /*21f0*/  FFMA.FTZ R5, R5, R122, 1.1641532182693481445e-10 ;  /* 0x2f00000005057423 */ /* 0x000fe2000001007a */
[----:B------:R-:W-:Y:S02]  /*2200*/  IMAD.U32 R122, R89, 0x10000, RZ ;  /* 0x00010000597a7824 */ /* 0x000fe400078e00ff */
[----:B------:R-:W-:Y:S02]  /*2210*/  FMUL.FTZ R121, R121, UR13 ;  /* 0x0000000d79797c20 */ /* 0x000fe40008410000 */
[----:B------:R-:W-:-:S02]  /*2220*/  FSETP.GTU.FTZ.AND P3, PT, R5, UR10, PT ;  /* 0x0000000a05007c0b */ /* 0x000fc4000bf7c000 */
[----:B------:R-:W-:Y:S02]  /*2230*/  FMUL.FTZ R121, R121, UR12 ;  /* 0x0000000c79797c20 */ /* 0x000fe40008410000 */
[----:B------:R-:W-:-:S03]  /*2240*/  SEL R5, RZ, 0x1, P3 ;  /* 0x00000001ff057807 */ /* 0x000fc60001800000 */
[----:B------:R-:W-:-:S05]  /*2250*/  FSEL R121, R121, RZ, !P3 ;  /* 0x000000ff79797208 */ /* 0x000fca0005800000 */
[----:B------:R-:W-:-:S07]  /*2260*/  FFMA.FTZ R135, R121, R122, R124 ;  /* 0x0000007a79877223 */ /* 0x000fce000001007c */
.L_x_4699:
[----:B------:R-:W-:Y:S05]  /*2270*/  BSYNC.RECONVERGENT B1 ;  /* 0x0000000000017941 */ /* 0x000fea0003800200 */
.L_x_4698:
        /* <DEDUP_REMOVED lines=23> */
.L_x_4709:
        /* <DEDUP_REMOVED lines=13> */
.L_x_4711:
[----:B------:R-:W-:Y:S05]  /*24c0*/  BSYNC.RECONVERGENT B3 ;  /* 0x0000000000037941 */ /* 0x000fea0003800200 */
.L_x_4710:
        /* <DEDUP_REMOVED lines=41> */
[----:B------:R-:W-:-:S07]  /*2760*/  HFMA2 R121, -RZ, RZ, 0, 0 ;  /* 0x00000000ff797431 */ /* 0x000fce00000001ff */
.L_x_4708:
[----:B------:R-:W-:Y:S05]  /*2770*/  BSYNC.RECONVERGENT B2 ;  /* 0x0000000000027941 */ /* 0x000fea0003800200 */
.L_x_4707:
[----:B------:R-:W-:Y:S01]  /*2780*/  I2FP.F32.U32 R4, R4 ;  /* 0x0000000400047245 */ /* 0x000fe20000201000 */
[----:B------:R-:W-:Y:S01]  /*2790*/  IMAD.MOV.U32 R123, RZ, RZ, 0x2f800000 ;  /* 0x2f800000ff7b7424 */ /* 0x000fe200078e00ff */
[----:B------:R-:W-:Y:S01]  /*27a0*/  PRMT R120, R117, 0x7632, R120 ;  /* 0x0000763275787816 */ /* 0x000fe20000000078 */
[----:B------:R-:W-:Y:S01]  /*27b0*/  IMAD.U32 R131, R131, 0x10000, RZ ;  /* 0x0001000083837824 */ /* 0x000fe200078e00ff */
[----:B------:R-:W-:Y:S01]  /*27c0*/  SHF.L.U32 R134, R10, 0x10, RZ ;  /* 0x000000100a867819 */ /* 0x000fe200000006ff */
[----:B------:R-:W-:Y:S02]  /*27d0*/  FFMA.FTZ R4, R4, R123, 1.1641532182693481445e-10 ;  /* 0x2f00000004047423 */ /* 0x000fe4000001007b */
[----:B------:R-:W-:Y:S01]  /*27e0*/  FMUL.FTZ R131, R131, UR13 ;  /* 0x0000000d83837c20 */ /* 0x000fe20008410000 */
[----:B------:R-:W-:Y:S02]  /*27f0*/  IMAD.U32 R120, R120, 0x10000, RZ ;  /* 0x0001000078787824 */ /* 0x000fe400078e00ff */
[----:B------:R-:W-:Y:S01]  /*2800*/  FSETP.GTU.FTZ.AND P3, PT, R4, UR10, PT ;  /* 0x0000000a04007c0b */ /* 0x000fe2000bf7c000 */
[----:B------:R-:W-:-:S03]  /*2810*/  FMUL.FTZ R131, R131, UR12 ;  /* 0x0000000c83837c20 */ /* 0x000fc60008410000 */
[----:B------:R-:W-:Y:S02]  /*2820*/  SEL R4, RZ, 0x1, P3 ;  /* 0x00000001ff047807 */ /* 0x000fe40001800000 */
[----:B------:R-:W-:-:S05]  /*2830*/  FSEL R131, R131, RZ, !P3 ;  /* 0x000000ff83837208 */ /* 0x000fca0005800000 */
[----:B------:R-:W-:-:S07]  /*2840*/  FFMA.FTZ R134, R131, R134, R120 ;  /* 0x0000008683867223 */ /* 0x000fce0000010078 */
.L_x_4706:
[----:B------:R-:W-:Y:S05]  /*2850*/  BSYNC.RECONVERGENT B1 ;  /* 0x0000000000017941 */ /* 0x000fea0003800200 */
.L_x_4705:
        /* <DEDUP_REMOVED lines=22> */
.L_x_4716:
        /* <DEDUP_REMOVED lines=13> */
.L_x_4718:
[----:B------:R-:W-:Y:S05]  /*2a90*/  BSYNC.RECONVERGENT B3 ;  /* 0x0000000000037941 */ /* 0x000fea0003800200 */
.L_x_4717:
        /* <DEDUP_REMOVED lines=42> */
.L_x_4715:
[----:B------:R-:W-:Y:S05]  /*2d40*/  BSYNC.RECONVERGENT B2 ;  /* 0x0000000000027941 */ /* 0x000fea0003800200 */
.L_x_4714:
[----:B------:R-:W-:Y:S01]  /*2d50*/  I2FP.F32.U32 R3, R3 ;  /* 0x0000000300037245 */ /* 0x000fe20000201000 */
[----:B------:R-:W-:Y:S02]  /*2d60*/  HFMA2 R122, -RZ, RZ, 0.1171875, 0 ;  /* 0x2f800000ff7a7431 */ /* 0x000fe400000001ff */
[----:B------:R-:W-:Y:S01]  /*2d70*/  IMAD.U32 R121, R114, 0x10000, RZ ;  /* 0x0001000072797824 */ /* 0x000fe200078e00ff */
[----:B------:R-:W-:Y:S02]  /*2d80*/  SHF.L.U32 R124, R118, 0x10, RZ ;  /* 0x00000010767c7819 */ /* 0x000fe400000006ff */
[----:B------:R-:W-:Y:S01]  /*2d90*/  FFMA.FTZ R3, R3, R122, 1.1641532182693481445e-10 ;  /* 0x2f00000003037423 */ /* 0x000fe2000001007a */
[----:B------:R-:W-:Y:S01]  /*2da0*/  FMUL.FTZ R121, R121, UR13 ;  /* 0x0000000d79797c20 */ /* 0x000fe20008410000 */
[----:B------:R-:W-:-:S03]  /*2db0*/  IMAD.U32 R122, R90, 0x10000, RZ ;  /* 0x000100005a7a7824 */ /* 0x000fc600078e00ff */
[----:B------:R-:W-:Y:S01]  /*2dc0*/  FMUL.FTZ R121, R121, UR12 ;  /* 0x0000000c79797c20 */ /* 0x000fe20008410000 */
[----:B------:R-:W-:-:S04]  /*2dd0*/  FSETP.GTU.FTZ.AND P3, PT, R3, UR10, PT ;  /* 0x0000000a03007c0b */ /* 0x000fc8000bf7c000 */
[----:B------:R-:W-:Y:S02]  /*2de0*/  FSEL R121, R121, RZ, !P3 ;  /* 0x000000ff79797208 */ /* 0x000fe40005800000 */
[----:B------:R-:W-:-:S03]  /*2df0*/  SEL R3, RZ, 0x1, P3 ;  /* 0x00000001ff037807 */ /* 0x000fc60001800000 */
[----:B------:R-:W-:-:S07]  /*2e00*/  FFMA.FTZ R133, R121, R122, R124 ;  /* 0x0000007a79857223 */ /* 0x000fce000001007c */
.L_x_4713:
[----:B------:R-:W-:Y:S05]  /*2e10*/  BSYNC.RECONVERGENT B1 ;  /* 0x0000000000017941 */ /* 0x000fea0003800200 */
.L_x_4712:
        /* <DEDUP_REMOVED lines=23> */
.L_x_4723:
        /* <DEDUP_REMOVED lines=13> */
.L_x_4725:
[----:B------:R-:W-:Y:S05]  /*3060*/  BSYNC.RECONVERGENT B3 ;  /* 0x0000000000037941 */ /* 0x000fea0003800200 */
.L_x_4724:
        /* <DEDUP_REMOVED lines=42> */
.L_x_4722:
[----:B------:R-:W-:Y:S05]  /*3310*/  BSYNC.RECONVERGENT B2 ;  /* 0x0000000000027941 */ /* 0x000fea0003800200 */
.L_x_4721:
        /* <DEDUP_REMOVED lines=13> */
.L_x_4720:
[----:B------:R-:W-:Y:S05]  /*33f0*/  BSYNC.RECONVERGENT B1 ;  /* 0x0000000000017941 */ /* 0x000fea0003800200 */
.L_x_4719:
        /* <DEDUP_REMOVED lines=22> */
.L_x_4730:
        /* <DEDUP_REMOVED lines=13> */
.L_x_4732:
[----:B------:R-:W-:Y:S05]  /*3630*/  BSYNC.RECONVERGENT B3 ;  /* 0x0000000000037941 */ /* 0x000fea0003800200 */
.L_x_4731:
        /* <DEDUP_REMOVED lines=42> */
.L_x_4729:
[----:B------:R-:W-:Y:S05]  /*38e0*/  BSYNC.RECONVERGENT B2 ;  /* 0x0000000000027941 */ /* 0x000fea0003800200 */
.L_x_4728:
        /* <DEDUP_REMOVED lines=12> */
.L_x_4727:
[----:B------:R-:W-:Y:S05]  /*39b0*/  BSYNC.RECONVERGENT B1 ;  /* 0x0000000000017941 */ /* 0x000fea0003800200 */
.L_x_4726:
        /* <DEDUP_REMOVED lines=23> */
.L_x_4737:
        /* <DEDUP_REMOVED lines=13> */
.L_x_4739:
[----:B------:R-:W-:Y:S05]  /*3c00*/  BSYNC.RECONVERGENT B3 ;  /* 0x0000000000037941 */ /* 0x000fea0003800200 */
.L_x_4738:
        /* <DEDUP_REMOVED lines=40> */
[----:B------:R-:W-:-:S07]  /*3e90*/  IMAD.MOV.U32 R193, RZ, RZ, RZ ;  /* 0x000000ffffc17224 */ /* 0x000fce00078e00ff */
.L_x_4736:
[----:B------:R-:W-:Y:S05]  /*3ea0*/  BSYNC.RECONVERGENT B2 ;  /* 0x0000000000027941 */ /* 0x000fea0003800200 */
.L_x_4735:
        /* <DEDUP_REMOVED lines=13> */
.L_x_4734:
[----:B------:R-:W-:Y:S05]  /*3f80*/  BSYNC.RECONVERGENT B1 ;  /* 0x0000000000017941 */ /* 0x000fea0003800200 */
.L_x_4733:
[----:B------:R-:W-:Y:S02]  /*3f90*/  F2FP.BF16.F32.PACK_AB R123, RZ, R130 ;  /* 0x00000082ff7b723e */ /* 0x000fe400000010ff */
[----:B------:R-:W-:Y:S02]  /*3fa0*/  PRMT R122, R190, 0x5410, R191 ;  /* 0x00005410be7a7816 */ /* 0x000fe400000000bf */
[----:B------:R-:W-:Y:S02]  /*3fb0*/  PRMT R121, R189, 0x5410, R186 ;  /* 0x00005410bd797816 */ /* 0x000fe400000000ba */
[----:B------:R-:W-:Y:S02]  /*3fc0*/  PRMT R120, R129, 0x5410, R128 ;  /* 0x0000541081787816 */ /* 0x000fe40000000080 */
[----:B------:R-:W-:Y:S01]  /*3fd0*/  PRMT R123, R194, 0x5410, R123 ;  /* 0x00005410c27b7816 */ /* 0x000fe2000000007b */
[----:B------:R-:W-:Y:S06]  /*3fe0*/  BRA `(.L_x_4740) ;  /* 0x0000002800fc7947 */ /* 0x000fec0003800000 */
.L_x_4683:
        /* <DEDUP_REMOVED lines=21> */
.L_x_4745:
        /* <DEDUP_REMOVED lines=13> */
.L_x_4747:
[----:B------:R-:W-:Y:S05]  /*4210*/  BSYNC.RECONVERGENT B3 ;  /* 0x0000000000037941 */ /* 0x000fea0003800200 */
.L_x_4746:
        /* <DEDUP_REMOVED lines=40> */
[----:B------:R-:W-:-:S07]  /*44a0*/  IMAD.MOV.U32 R120, RZ, RZ, RZ ;  /* 0x000000ffff787224 */ /* 0x000fce00078e00ff */
.L_x_4744:
[----:B------:R-:W-:Y:S05]  /*44b0*/  BSYNC.RECONVERGENT B2 ;  /* 0x0000000000027941 */ /* 0x000fea0003800200 */
.L_x_4743:
        /* <DEDUP_REMOVED lines=11> */
.L_x_4742:
[----:B------:R-:W-:Y:S05]  /*4570*/  BSYNC.RECONVERGENT B1 ;  /* 0x0000000000017941 */ /* 0x000fea0003800200 */
.L_x_4741:
        /* <DEDUP_REMOVED lines=18> */
.L_x_4752:
        /* <DEDUP_REMOVED lines=13> */
.L_x_4754:
[----:B------:R-:W-:Y:S05]  /*4770*/  BSYNC.RECONVERGENT B3 ;  /* 0x0000000000037941 */ /* 0x000fea0003800200 */
.L_x_4753:
        /* <DEDUP_REMOVED lines=42> */
.L_x_4751:
[----:B------:R-:W-:Y:S05]  /*4a20*/  BSYNC.RECONVERGENT B2 ;  /* 0x0000000000027941 */ /* 0x000fea0003800200 */
.L_x_4750:
        /* <DEDUP_REMOVED lines=11> */
.L_x_4749:
[----:B------:R-:W-:Y:S05]  /*4ae0*/  BSYNC.RECONVERGENT B1 ;  /* 0x0000000000017941 */ /* 0x000fea0003800200 */
.L_x_4748:
        /* <DEDUP_REMOVED lines=18> */
.L_x_4759:
        /* <DEDUP_REMOVED lines=13> */
.L_x_4761:
[----:B------:R-:W-:Y:S05]  /*4ce0*/  BSYNC.RECONVERGENT B3 ;  /* 0x0000000000037941 */ /* 0x000fea0003800200 */
.L_x_4760:
        /* <DEDUP_REMOVED lines=42> */
.L_x_4758:
[----:B------:R-:W-:Y:S05]  /*4f90*/  BSYNC.RECONVERGENT B2 ;  /* 0x0000000000027941 */ /* 0x000fea0003800200 */
.L_x_4757:
        /* <DEDUP_REMOVED lines=11> */
.L_x_4756:
[----:B------:R-:W-:Y:S05]  /*5050*/  BSYNC.RECONVERGENT B1 ;  /* 0x0000000000017941 */ /* 0x000fea0003800200 */
.L_x_4755:
        /* <DEDUP_REMOVED lines=18> */
.L_x_4766:
        /* <DEDUP_REMOVED lines=13> */
.L_x_4768:
[----:B------:R-:W-:Y:S05]  /*5250*/  BSYNC.RECONVERGENT B3 ;  /* 0x0000000000037941 */ /* 0x000fea0003800200 */
.L_x_4767:
        /* <DEDUP_REMOVED lines=42> */
.L_x_4765:
[----:B------:R-:W-:Y:S05]  /*5500*/  BSYNC.RECONVERGENT B2 ;  /* 0x0000000000027941 */ /* 0x000fea0003800200 */
.L_x_4764:
        /* <DEDUP_REMOVED lines=11> */
.L_x_4763:
[----:B------:R-:W-:Y:S05]  /*55c0*/  BSYNC.RECONVERGENT B1 ;  /* 0x0000000000017941 */ /* 0x000fea0003800200 */
.L_x_4762:
        /* <DEDUP_REMOVED lines=18> */
.L_x_4773:
        /* <DEDUP_REMOVED lines=13> */
.L_x_4775:
[----:B------:R-:W-:Y:S05]  /*57c0*/  BSYNC.RECONVERGENT B3 ;  /* 0x0000000000037941 */ /* 0x000fea0003800200 */
.L_x_4774:
        /* <DEDUP_REMOVED lines=42> */
.L_x_4772:
[----:B------:R-:W-:Y:S05]  /*5a70*/  BSYNC.RECONVERGENT B2 ;  /* 0x0000000000027941 */ /* 0x000fea0003800200 */
.L_x_4771:
        /* <DEDUP_REMOVED lines=11> */
.L_x_4770:
[----:B------:R-:W-:Y:S05]  /*5b30*/  BSYNC.RECONVERGENT B1 ;  /* 0x0000000000017941 */ /* 0x000fea0003800200 */
.L_x_4769:
        /* <DEDUP_REMOVED lines=18> */
.L_x_4780:
        /* <DEDUP_REMOVED lines=13> */
.L_x_4782:
[----:B------:R-:W-:Y:S05]  /*5d30*/  BSYNC.RECONVERGENT B3 ;  /* 0x0000000000037941 */ /* 0x000fea0003800200 */
.L_x_4781:
        /* <DEDUP_REMOVED lines=42> */
.L_x_4779:
[----:B------:R-:W-:Y:S05]  /*5fe0*/  BSYNC.RECONVERGENT B2 ;  /* 0x0000000000027941 */ /* 0x000fea0003800200 */
.L_x_4778:
        /* <DEDUP_REMOVED lines=11> */
.L_x_4777:
[----:B------:R-:W-:Y:S05]  /*60a0*/  BSYNC.RECONVERGENT B1 ;  /* 0x0000000000017941 */ /* 0x000fea0003800200 */
.L_x_4776:
        /* <DEDUP_REMOVED lines=18> */
.L_x_4787:
        /* <DEDUP_REMOVED lines=13> */
.L_x_4789:
[----:B------:R-:W-:Y:S05]  /*62a0*/  BSYNC.RECONVERGENT B3 ;  /* 0x0000000000037941 */ /* 0x000fea0003800200 */
.L_x_4788:
        /* <DEDUP_REMOVED lines=42> */
.L_x_4786:
[----:B------:R-:W-:Y:S05]  /*6550*/  BSYNC.RECONVERGENT B2 ;  /* 0x0000000000027941 */ /* 0x000fea0003800200 */
.L_x_4785:
[----:B------:R-:W-:Y:S01]  /*6560*/  I2FP.F32.U32 R0, R0 ;  /* 0x0000000000007245 */ /* 0x000fe20000201000 */
[----:B------:R-:W-:Y:S02]  /*6570*/  HFMA2 R121, -RZ, RZ, 0.1171875, 0 ;  /* 0x2f800000ff797431 */ /* 0x000fe400000001ff */
[----:B------:R-:W-:Y:S02]  /*6580*/  IMAD.U32 R122, R115, 0x10000, RZ ;  /* 0x00010000737a7824 */ /* 0x000fe400078e00ff */
[----:B------:R-:W-:Y:S02]  /*6590*/  IMAD.U32 R124, R91, 0x10000, RZ ;  /* 0x000100005b7c7824 */ /* 0x000fe400078e00ff */
[----:B------:R-:W-:Y:S01]  /*65a0*/  FFMA.FTZ R0, R0, R121, 1.1641532182693481445e-10 ;  /* 0x2f00000000007423 */ /* 0x000fe20000010079 */
[----:B------:R-:W-:-:S04]  /*65b0*/  FMUL.FTZ R122, R122, UR13 ;  /* 0x0000000d7a7a7c20 */ /* 0x000fc80008410000 */
[----:B------:R-:W-:Y:S01]  /*65c0*/  FMUL.FTZ R122, R122, UR12 ;  /* 0x0000000c7a7a7c20 */ /* 0x000fe20008410000 */
[----:B------:R-:W-:-:S04]  /*65d0*/  FSETP.GTU.FTZ.AND P2, PT, R0, UR10, PT ;  /* 0x0000000a00007c0b */ /* 0x000fc8000bf5c000 */
[----:B------:R-:W-:Y:S02]  /*65e0*/  FSEL R131, R122, RZ, !P2 ;  /* 0x000000ff7a837208 */ /* 0x000fe40005000000 */
[----:B------:R-:W-:-:S03]  /*65f0*/  SEL R0, RZ, 0x1, P2 ;  /* 0x00000001ff007807 */ /* 0x000fc60001000000 */
[----:B------:R-:W-:-:S07]  /*6600*/  FMUL.FTZ R131, R131, R124 ;  /* 0x0000007c83837220 */ /* 0x000fce0000410000 */
.L_x_4784:
[----:B------:R-:W-:Y:S05]  /*6610*/  BSYNC.RECONVERGENT B1 ;  /* 0x0000000000017941 */ /* 0x000fea0003800200 */
.L_x_4783:
        /* <DEDUP_REMOVED lines=18> */
.L_x_4794:
        /* <DEDUP_REMOVED lines=13> */
.L_x_4796:
[----:B------:R-:W-:Y:S05]  /*6810*/  BSYNC.RECONVERGENT B3 ;  /* 0x0000000000037941 */ /* 0x000fea0003800200 */
.L_x_4795:
        /* <DEDUP_REMOVED lines=39> */
[----:B------:R-:W-:Y:S02]  /*6a90*/  LOP3.LUT R185, R122, UR32, R121, 0x96, !PT ;  /* 0x000000207ab97c12 */ /* 0x000fe4000f8e9679 */
[----:B------:R-:W-:Y:S01]  /*6aa0*/  MOV R121, R192 ;  /* 0x000000c000797202 */ /* 0x000fe20000000f00 */
[----:B------:R-:W-:-:S07]  /*6ab0*/  IMAD.MOV.U32 R192, RZ, RZ, R120 ;  /* 0x000000ffffc07224 */ /* 0x000fce00078e0078 */
.L_x_4793:
[----:B------:R-:W-:Y:S05]  /*6ac0*/  BSYNC.RECONVERGENT B2 ;  /* 0x0000000000027941 */ /* 0x000fea0003800200 */
.L_x_4792:
        /* <DEDUP_REMOVED lines=11> */
.L_x_4791:
[----:B------:R-:W-:Y:S05]  /*6b80*/  BSYNC.RECONVERGENT B1 ;  /* 0x0000000000017941 */ /* 0x000fea0003800200 */
.L_x_4790:
[----:B------:R-:W-:Y:S02]  /*6b90*/  F2FP.BF16.F32.PACK_AB R123, RZ, R130 ;  /* 0x00000082ff7b723e */ /* 0x000fe400000010ff */
[----:B------:R-:W-:Y:S02]  /*6ba0*/  PRMT R122, R190, 0x5410, R191 ;  /* 0x00005410be7a7816 */ /* 0x000fe400000000bf */
[----:B------:R-:W-:Y:S02]  /*6bb0*/  PRMT R121, R189, 0x5410, R186 ;  /* 0x00005410bd797816 */ /* 0x000fe400000000ba */
[----:B------:R-:W-:Y:S02]  /*6bc0*/  PRMT R120, R129, 0x5410, R128 ;  /* 0x0000541081787816 */ /* 0x000fe40000000080 */
[----:B------:R-:W-:-:S07]  /*6bd0*/  PRMT R123, R194, 0x5410, R123 ;  /* 0x00005410c27b7816 */ /* 0x000fce000000007b */
.L_x_4740:
[----:B------:R-:W0:Y:S01]  /*6be0*/  LDC.64 R124, c[0x0][0x3a8] ;  /* 0x0000ea00ff7c7b82 */ /* 0x000e220000000a00 */
[----:B------:R-:W-:Y:S01]  /*6bf0*/  IADD3 R201, PT, PT, R227, 0x20, RZ ;  /* 0x00000020e3c97810 */ /* 0x000fe20007ffe0ff */
[----:B------:R-:W-:Y:S01]  /*6c00*/  BSSY.RECONVERGENT B1, `(.L_x_4797) ;  /* 0x000001c000017945 */ /* 0x000fe20003800200 */
[----:B------:R-:W-:-:S05]  /*6c10*/  VIADD R197, R213, 0x20 ;  /* 0x00000020d5c57836 */ /* 0x000fca0000000000 */
[----:B------:R-:W1:Y:S08]  /*6c20*/  @P1 LDC.64 R128, c[0x0][0x390] ;  /* 0x0000e400ff801b82 */ /* 0x000e700000000a00 */
[----:B------:R-:W2:Y:S01]  /*6c30*/  @P0 LDC.64 R126, c[0x0][0x3a0] ;  /* 0x0000e800ff7e0b82 */ /* 0x000ea20000000a00 */
[----:B0-----:R-:W-:-:S05]  /*6c40*/  IMAD.WIDE.U32 R188, R213, 0x10, R124 ;  /* 0x00000010d5bc7825 */ /* 0x001fca00078e007c */
[----:B------:R0:W-:Y:S01]  /*6c50*/  STG.E.128 desc[UR8][R188.64], R120 ;  /* 0x00000078bc007986 */ /* 0x0001e2000c101d08 */
[----:B-1----:R-:W-:Y:S01]  /*6c60*/  @P1 IMAD.WIDE.U32 R128, R201, 0x10, R128 ;  /* 0x00000010c9801825 */ /* 0x002fe200078e0080 */
[----:B------:R-:W-:Y:S06]  /*6c70*/  @!P1 BRA `(.L_x_4798) ;  /* 0x0000000000509947 */ /* 0x000fec0003800000 */
        /* <DEDUP_REMOVED lines=20> */
.L_x_4798:
[----:B------:R-:W-:Y:S05]  /*6dc0*/  BSYNC.RECONVERGENT B1 ;  /* 0x0000000000017941 */ /* 0x000fea0003800200 */
.L_x_4797:
[----:B--2---:R-:W-:Y:S01]  /*6dd0*/  @P0 IMAD.WIDE.U32 R126, R197, 0x10, R126 ;  /* 0x00000010c57e0825 */ /* 0x004fe200078e007e */
[----:B------:R-:W2:Y:S04]  /*6de0*/  @P1 LDG.E.128 R112, desc[UR8][R128.64] ;  /* 0x0000000880701981 */ /* 0x000ea8000c1e1d00 */
[----:B------:R3:W5:Y:S01]  /*6df0*/  @P0 LDG.E.128 R116, desc[UR8][R126.64] ;  /* 0x000000087e740981 */ /* 0x000762000c1e1d00 */
[----:B--2---:R-:W-:Y:S02]  /*6e00*/  PRMT R202, R115, 0x7632, R202 ;  /* 0x0000763273ca7816 */ /* 0x004fe400000000ca */
[----:B0-----:R-:W-:Y:S02]  /*6e10*/  PRMT R188, R114, 0x7632, R188 ;  /* 0x0000763272bc7816 */ /* 0x001fe400000000bc */
[----:B------:R-:W-:-:S02]  /*6e20*/  PRMT R189, R113, 0x7632, R189 ;  /* 0x0000763271bd7816 */ /* 0x000fc400000000bd */
[----:B------:R-:W-:Y:S01]  /*6e30*/  PRMT R190, R112, 0x7632, R190 ;  /* 0x0000763270be7816 */ /* 0x000fe200000000be */
[----:B---3--:R-:W-:Y:S06]  /*6e40*/  @!P0 BRA `(.L_x_4799) ;  /* 0x0000002c00b48947 */ /* 0x008fec0003800000 */
[----:B------:R-:W-:Y:S01]  /*6e50*/  ISETP.GT.AND P2, PT, R226, RZ, PT ;  /* 0x000000ffe200720c */ /* 0x000fe20003f44270 */
[----:B------:R-:W-:-:S12]  /*6e60*/  BSSY.RECONVERGENT B1, `(.L_x_4800) ;  /* 0x000005a000017945 */ /* 0x000fd80003800200 */
[----:B-----5:R-:W-:Y:S01]  /*6e70*/  @!P2 SHF.L.U32 R195, R116, 0x10, RZ ;  /* 0x0000001074c3a819 */ /* 0x020fe200000006ff */
[----:B------:R-:W-:Y:S02]  /*6e80*/  @!P2 IMAD.MOV.U32 R186, RZ, RZ, R192 ;  /* 0x000000ffffbaa224 */ /* 0x000fe400078e00c0 */
[----:B-1----:R-:W-:Y:S01]  /*6e90*/  @!P2 IMAD.MOV.U32 R120, RZ, RZ, R193 ;  /* 0x000000ffff78a224 */ /* 0x002fe200078e00c1 */
        /* <DEDUP_REMOVED lines=17> */
.L_x_4804:
        /* <DEDUP_REMOVED lines=13> */
.L_x_4806:
[----:B------:R-:W-:Y:S05]  /*7080*/  BSYNC.RECONVERGENT B3 ;  /* 0x0000000000037941 */ /* 0x000fea0003800200 */
.L_x_4805:
        /* <DEDUP_REMOVED lines=42> */
.L_x_4803:
[----:B------:R-:W-:Y:S05]  /*7330*/  BSYNC.RECONVERGENT B2 ;  /* 0x0000000000027941 */ /* 0x000fea0003800200 */
.L_x_4802:
        /* <DEDUP_REMOVED lines=12> */
.L_x_4801:
[----:B------:R-:W-:Y:S05]  /*7400*/  BSYNC.RECONVERGENT B1 ;  /* 0x0000000000017941 */ /* 0x000fea0003800200 */
.L_x_4800:
        /* <DEDUP_REMOVED lines=23> */
.L_x_4811:
        /* <DEDUP_REMOVED lines=13> */
.L_x_4813:
[----:B------:R-:W-:Y:S05]  /*7650*/  BSYNC.RECONVERGENT B3 ;  /* 0x0000000000037941 */ /* 0x000fea0003800200 */
.L_x_4812:
        /* <DEDUP_REMOVED lines=42> */
.L_x_4810:
[----:B------:R-:W-:Y:S05]  /*7900*/  BSYNC.RECONVERGENT B2 ;  /* 0x0000000000027941 */ /* 0x000fea0003800200 */
.L_x_4809:
        /* <DEDUP_REMOVED lines=13> */
.L_x_4808:
[----:B------:R-:W-:Y:S05]  /*79e0*/  BSYNC.RECONVERGENT B1 ;  /* 0x0000000000017941 */ /* 0x000fea0003800200 */
.L_x_4807:
        /* <DEDUP_REMOVED lines=22> */
.L_x_4818:
        /* <DEDUP_REMOVED lines=13> */
.L_x_4820:
[----:B------:R-:W-:Y:S05]  /*7c20*/  BSYNC.RECONVERGENT B3 ;  /* 0x0000000000037941 */ /* 0x000fea0003800200 */
.L_x_4819:
        /* <DEDUP_REMOVED lines=42> */
.L_x_4817:
[----:B------:R-:W-:Y:S05]  /*7ed0*/  BSYNC.RECONVERGENT B2 ;  /* 0x0000000000027941 */ /* 0x000fea0003800200 */
.L_x_4816:
        /* <DEDUP_REMOVED lines=12> */
.L_x_4815:
[----:B------:R-:W-:Y:S05]  /*7fa0*/  BSYNC.RECONVERGENT B1 ;  /* 0x0000000000017941 */ /* 0x000fea0003800200 */
.L_x_4814:
        /* <DEDUP_REMOVED lines=23> */
.L_x_4825:
        /* <DEDUP_REMOVED lines=13> */
.L_x_4827:
[----:B------:R-:W-:Y:S05]  /*81f0*/  BSYNC.RECONVERGENT B3 ;  /* 0x0000000000037941 */ /* 0x000fea0003800200 */
.L_x_4826:
        /* <DEDUP_REMOVED lines=42> */
.L_x_4824:
[----:B------:R-:W-:Y:S05]  /*84a0*/  BSYNC.RECONVERGENT B2 ;  /* 0x0000000000027941 */ /* 0x000fea0003800200 */
.L_x_4823:
        /* <DEDUP_REMOVED lines=13> */
.L_x_4822:
[----:B------:R-:W-:Y:S05]  /*8580*/  BSYNC.RECONVERGENT B1 ;  /* 0x0000000000017941 */ /* 0x000fea0003800200 */
.L_x_4821:
        /* <DEDUP_REMOVED lines=22> */
.L_x_4832:
        /* <DEDUP_REMOVED lines=13> */
.L_x_4834:
[----:B------:R-:W-:Y:S05]  /*87c0*/  BSYNC.RECONVERGENT B3 ;  /* 0x0000000000037941 */ /* 0x000fea0003800200 */
.L_x_4833:
        /* <DEDUP_REMOVED lines=42> */
.L_x_4831:
[----:B------:R-:W-:Y:S05]  /*8a70*/  BSYNC.RECONVERGENT B2 ;  /* 0x0000000000027941 */ /* 0x000fea0003800200 */
.L_x_4830:
        /* <DEDUP_REMOVED lines=12> */
.L_x_4829:
[----:B------:R-:W-:Y:S05]  /*8b40*/  BSYNC.RECONVERGENT B1 ;  /* 0x0000000000017941 */ /* 0x000fea0003800200 */
.L_x_4828:
        /* <DEDUP_REMOVED lines=23> */
.L_x_4839:
        /* <DEDUP_REMOVED lines=13> */
.L_x_4841:
[----:B------:R-:W-:Y:S05]  /*8d90*/  BSYNC.RECONVERGENT B3 ;  /* 0x0000000000037941 */ /* 0x000fea0003800200 */
.L_x_4840:
        /* <DEDUP_REMOVED lines=42> */
.L_x_4838:
[----:B------:R-:W-:Y:S05]  /*9040*/  BSYNC.RECONVERGENT B2 ;  /* 0x0000000000027941 */ /* 0x000fea0003800200 */
.L_x_4837:
        /* <DEDUP_REMOVED lines=13> */
.L_x_4836:
[----:B------:R-:W-:Y:S05]  /*9120*/  BSYNC.RECONVERGENT B1 ;  /* 0x0000000000017941 */ /* 0x000fea0003800200 */
.L_x_4835:
        /* <DEDUP_REMOVED lines=22> */
.L_x_4846:
        /* <DEDUP_REMOVED lines=13> */
.L_x_4848:
[----:B------:R-:W-:Y:S05]  /*9360*/  BSYNC.RECONVERGENT B3 ;  /* 0x0000000000037941 */ /* 0x000fea0003800200 */
.L_x_4847:
        /* <DEDUP_REMOVED lines=42> */
.L_x_4845:
[----:B------:R-:W-:Y:S05]  /*9610*/  BSYNC.RECONVERGENT B2 ;  /* 0x0000000000027941 */ /* 0x000fea0003800200 */
.L_x_4844:
        /* <DEDUP_REMOVED lines=12> */
.L_x_4843:
[----:B------:R-:W-:Y:S05]  /*96e0*/  BSYNC.RECONVERGENT B1 ;  /* 0x0000000000017941 */ /* 0x000fea0003800200 */
.L_x_4842:
        /* <DEDUP_REMOVED lines=23> */
.L_x_4853:
        /* <DEDUP_REMOVED lines=13> */
.L_x_4855:
[----:B------:R-:W-:Y:S05]  /*9930*/  BSYNC.RECONVERGENT B3 ;  /* 0x0000000000037941 */ /* 0x000fea0003800200 */
.L_x_4854:
        /* <DEDUP_REMOVED lines=40> */
[----:B------:R-:W-:-:S07]  /*9bc0*/  LOP3.LUT R185, R120, UR32, R187, 0x96, !PT ;  /* 0x0000002078b97c12 */ /* 0x000fce000f8e96bb */
.L_x_4852:
[----:B------:R-:W-:Y:S05]  /*9bd0*/  BSYNC.RECONVERGENT B2 ;  /* 0x0000000000027941 */ /* 0x000fea0003800200 */
.L_x_4851:
        /* <DEDUP_REMOVED lines=13> */
.L_x_4850:
[----:B------:R-:W-:Y:S05]  /*9cb0*/  BSYNC.RECONVERGENT B1 ;  /* 0x0000000000017941 */ /* 0x000fea0003800200 */
.L_x_4849:
[----:B------:R-:W-:Y:S02]  /*9cc0*/  F2FP.BF16.F32.PACK_AB R123, RZ, R188 ;  /* 0x000000bcff7b723e */ /* 0x000fe400000010ff */
[----:B------:R-:W-:Y:S02]  /*9cd0*/  PRMT R122, R203, 0x5410, R204 ;  /* 0x00005410cb7a7816 */ /* 0x000fe400000000cc */
[----:B------:R-:W-:Y:S02]  /*9ce0*/  PRMT R121, R200, 0x5410, R199 ;  /* 0x00005410c8797816 */ /* 0x000fe400000000c7 */
[----:B------:R-:W-:Y:S02]  /*9cf0*/  PRMT R120, R198, 0x5410, R196 ;  /* 0x00005410c6787816 */ /* 0x000fe400000000c4 */
[----:B------:R-:W-:Y:S01]  /*9d00*/  PRMT R123, R206, 0x5410, R123 ;  /* 0x00005410ce7b7816 */ /* 0x000fe2000000007b */
[----:B------:R-:W-:Y:S06]  /*9d10*/  BRA `(.L_x_4856) ;  /* 0x0000002c00007947 */ /* 0x000fec0003800000 */
.L_x_4799:
[----:B------:R-:W-:Y:S01]  /*9d20*/  BSSY.RECONVERGENT B1, `(.L_x_4857) ;  /* 0x0000059000017945 */ /* 0x000fe20003800200 */
[----:B------:R-:W-:Y:S02]  /*9d30*/  HFMA2 R195, -RZ, RZ, 0, 0 ;  /* 0x00000000ffc37431 */ /* 0x000fe400000001ff */
[----:B------:R-:W-:Y:S02]  /*9d40*/  IMAD.MOV.U32 R186, RZ, RZ, R192 ;  /* 0x000000ffffba7224 */ /* 0x000fe400078e00c0 */
[----:B-1----:R-:W-:Y:S01]  /*9d50*/  IMAD.MOV.U32 R120, RZ, RZ, R193 ;  /* 0x000000ffff787224 */ /* 0x002fe200078e00c1 */
        /* <DEDUP_REMOVED lines=17> */
.L_x_4861:
        /* <DEDUP_REMOVED lines=13> */
.L_x_4863:
[----:B------:R-:W-:Y:S05]  /*9f40*/  BSYNC.RECONVERGENT B3 ;  /* 0x0000000000037941 */ /* 0x000fea0003800200 */
.L_x_4862:
        /* <DEDUP_REMOVED lines=42> */
.L_x_4860:
[----:B------:R-:W-:Y:S05]  /*a1f0*/  BSYNC.RECONVERGENT B2 ;  /* 0x0000000000027941 */ /* 0x000fea0003800200 */
.L_x_4859:
        /* <DEDUP_REMOVED lines=11> */
.L_x_4858:
[----:B------:R-:W-:Y:S05]  /*a2b0*/  BSYNC.RECONVERGENT B1 ;  /* 0x0000000000017941 */ /* 0x000fea0003800200 */
.L_x_4857:
        /* <DEDUP_REMOVED lines=18> */
.L_x_4868:
        /* <DEDUP_REMOVED lines=13> */
.L_x_4870:
[----:B------:R-:W-:Y:S05]  /*a4b0*/  BSYNC.RECONVERGENT B3 ;  /* 0x0000000000037941 */ /* 0x000fea0003800200 */
.L_x_4869:
        /* <DEDUP_REMOVED lines=42> */
.L_x_4867:
[----:B------:R-:W-:Y:S05]  /*a760*/  BSYNC.RECONVERGENT B2 ;  /* 0x0000000000027941 */ /* 0x000fea0003800200 */
.L_x_4866:
        /* <DEDUP_REMOVED lines=11> */
.L_x_4865:
[----:B------:R-:W-:Y:S05]  /*a820*/  BSYNC.RECONVERGENT B1 ;  /* 0x0000000000017941 */ /* 0x000fea0003800200 */
.L_x_4864:
        /* <DEDUP_REMOVED lines=18> */
.L_x_4875:
        /* <DEDUP_REMOVED lines=13> */
.L_x_4877:
[----:B------:R-:W-:Y:S05]  /*aa20*/  BSYNC.RECONVERGENT B3 ;  /* 0x0000000000037941 */ /* 0x000fea0003800200 */
.L_x_4876:
        /* <DEDUP_REMOVED lines=42> */
.L_x_4874:
[----:B------:R-:W-:Y:S05]  /*acd0*/  BSYNC.RECONVERGENT B2 ;  /* 0x0000000000027941 */ /* 0x000fea0003800200 */
.L_x_4873:
        /* <DEDUP_REMOVED lines=11> */
.L_x_4872:
[----:B------:R-:W-:Y:S05]  /*ad90*/  BSYNC.RECONVERGENT B1 ;  /* 0x0000000000017941 */ /* 0x000fea0003800200 */
.L_x_4871:
        /* <DEDUP_REMOVED lines=18> */
.L_x_4882:
        /* <DEDUP_REMOVED lines=13> */
.L_x_4884:
[----:B------:R-:W-:Y:S05]  /*af90*/  BSYNC.RECONVERGENT B3 ;  /* 0x0000000000037941 */ /* 0x000fea0003800200 */
.L_x_4883:
        /* <DEDUP_REMOVED lines=42> */
.L_x_4881:
[----:B------:R-:W-:Y:S05]  /*b240*/  BSYNC.RECONVERGENT B2 ;  /* 0x0000000000027941 */ /* 0x000fea0003800200 */
.L_x_4880:
        /* <DEDUP_REMOVED lines=11> */
.L_x_4879:
[----:B------:R-:W-:Y:S05]  /*b300*/  BSYNC.RECONVERGENT B1 ;  /* 0x0000000000017941 */ /* 0x000fea0003800200 */
.L_x_4878:
        /* <DEDUP_REMOVED lines=18> */
.L_x_4889:
        /* <DEDUP_REMOVED lines=13> */
.L_x_4891:
[----:B------:R-:W-:Y:S05]  /*b500*/  BSYNC.RECONVERGENT B3 ;  /* 0x0000000000037941 */ /* 0x000fea0003800200 */
.L_x_4890:
        /* <DEDUP_REMOVED lines=42> */
.L_x_4888:
[----:B------:R-:W-:Y:S05]  /*b7b0*/  BSYNC.RECONVERGENT B2 ;  /* 0x0000000000027941 */ /* 0x000fea0003800200 */
.L_x_4887:
        /* <DEDUP_REMOVED lines=11> */
.L_x_4886:
[----:B------:R-:W-:Y:S05]  /*b870*/  BSYNC.RECONVERGENT B1 ;  /* 0x0000000000017941 */ /* 0x000fea0003800200 */
.L_x_4885:
        /* <DEDUP_REMOVED lines=18> */
.L_x_4896:
        /* <DEDUP_REMOVED lines=13> */
.L_x_4898:
[----:B------:R-:W-:Y:S05]  /*ba70*/  BSYNC.RECONVERGENT B3 ;  /* 0x0000000000037941 */ /* 0x000fea0003800200 */
.L_x_4897:
        /* <DEDUP_REMOVED lines=42> */
.L_x_4895:
[----:B------:R-:W-:Y:S05]  /*bd20*/  BSYNC.RECONVERGENT B2 ;  /* 0x0000000000027941 */ /* 0x000fea0003800200 */
.L_x_4894:
        /* <DEDUP_REMOVED lines=11> */
.L_x_4893:
[----:B------:R-:W-:Y:S05]  /*bde0*/  BSYNC.RECONVERGENT B1 ;  /* 0x0000000000017941 */ /* 0x000fea0003800200 */
.L_x_4892:
        /* <DEDUP_REMOVED lines=18> */
.L_x_4903:
        /* <DEDUP_REMOVED lines=13> */
.L_x_4905:
[----:B------:R-:W-:Y:S05]  /*bfe0*/  BSYNC.RECONVERGENT B3 ;  /* 0x0000000000037941 */ /* 0x000fea0003800200 */
.L_x_4904:
        /* <DEDUP_REMOVED lines=42> */
.L_x_4902:
[----:B------:R-:W-:Y:S05]  /*c290*/  BSYNC.RECONVERGENT B2 ;  /* 0x0000000000027941 */ /* 0x000fea0003800200 */
.L_x_4901:
        /* <DEDUP_REMOVED lines=11> */
.L_x_4900:
[----:B------:R-:W-:Y:S05]  /*c350*/  BSYNC.RECONVERGENT B1 ;  /* 0x0000000000017941 */ /* 0x000fea0003800200 */
.L_x_4899:
        /* <DEDUP_REMOVED lines=18> */
.L_x_4910:
        /* <DEDUP_REMOVED lines=13> */
.L_x_4912:
[----:B------:R-:W-:Y:S05]  /*c550*/  BSYNC.RECONVERGENT B3 ;  /* 0x0000000000037941 */ /* 0x000fea0003800200 */
.L_x_4911:
        /* <DEDUP_REMOVED lines=40> */
[----:B------:R-:W-:Y:S02]  /*c7e0*/  IMAD.MOV.U32 R121, RZ, RZ, R186 ;  /* 0x000000ffff797224 */ /* 0x000fe400078e00ba */
[----:B------:R-:W-:-:S07]  /*c7f0*/  IMAD.MOV.U32 R186, RZ, RZ, R120 ;  /* 0x000000ffffba7224 */ /* 0x000fce00078e0078 */
.L_x_4909:
[----:B------:R-:W-:Y:S05]  /*c800*/  BSYNC.RECONVERGENT B2 ;  /* 0x0000000000027941 */ /* 0x000fea0003800200 */
.L_x_4908:
        /* <DEDUP_REMOVED lines=11> */
.L_x_4907:
[----:B------:R-:W-:Y:S05]  /*c8c0*/  BSYNC.RECONVERGENT B1 ;  /* 0x0000000000017941 */ /* 0x000fea0003800200 */
.L_x_4906:
[----:B------:R-:W-:Y:S02]  /*c8d0*/  F2FP.BF16.F32.PACK_AB R123, RZ, R188 ;  /* 0x000000bcff7b723e */ /* 0x000fe400000010ff */
[----:B------:R-:W-:Y:S02]  /*c8e0*/  PRMT R122, R203, 0x5410, R204 ;  /* 0x00005410cb7a7816 */ /* 0x000fe400000000cc */
[----:B------:R-:W-:Y:S02]  /*c8f0*/  PRMT R121, R200, 0x5410, R199 ;  /* 0x00005410c8797816 */ /* 0x000fe400000000c7 */
[----:B------:R-:W-:Y:S02]  /*c900*/  PRMT R120, R198, 0x5410, R196 ;  /* 0x00005410c6787816 */ /* 0x000fe400000000c4 */
[----:B------:R-:W-:-:S07]  /*c910*/  PRMT R123, R205, 0x5410, R123 ;  /* 0x00005410cd7b7816 */ /* 0x000fce000000007b */
.L_x_4856:
[----:B------:R-:W-:Y:S01]  /*c920*/  IMAD.WIDE.U32 R196, R197, 0x10, R124 ;  /* 0x00000010c5c47825 */ /* 0x000fe200078e007c */
[----:B------:R-:W0:Y:S01]  /*c930*/  @P0 LDC.64 R126, c[0x0][0x3a0] ;  /* 0x0000e800ff7e0b82 */ /* 0x000e220000000a00 */
[----:B------:R-:W-:Y:S02]  /*c940*/  BSSY.RECONVERGENT B1, `(.L_x_4913) ;  /* 0x000001c000017945 */ /* 0x000fe40003800200 */
[----:B------:R-:W-:Y:S01]  /*c950*/  @P0 VIADD R199, R213, 0x40 ;  /* 0x00000040d5c70836 */ /* 0x000fe20000000000 */
[----:B------:R1:W-:Y:S01]  /*c960*/  STG.E.128 desc[UR8][R196.64], R120 ;  /* 0x00000078c4007986 */ /* 0x0003e2000c101d08 */
[----:B------:R-:W-:-:S03]  /*c970*/  VIADD R209, R227, 0x40 ;  /* 0x00000040e3d17836 */ /* 0x000fc60000000000 */
[----:B------:R-:W2:Y:S01]  /*c980*/  @P1 LDC.64 R128, c[0x0][0x390] ;  /* 0x0000e400ff801b82 */ /* 0x000ea20000000a00 */
[----:B0-----:R-:W-:-:S04]  /*c990*/  @P0 IMAD.WIDE.U32 R126, R199, 0x10, R126 ;  /* 0x00000010c77e0825 */ /* 0x001fc800078e007e */
[----:B--2---:R-:W-:Y:S01]  /*c9a0*/  @P1 IMAD.WIDE.U32 R128, R209, 0x10, R128 ;  /* 0x00000010d1801825 */ /* 0x004fe200078e0080 */
        /* <DEDUP_REMOVED lines=21> */
.L_x_4914:
[----:B------:R-:W-:Y:S05]  /*cb00*/  BSYNC.RECONVERGENT B1 ;  /* 0x0000000000017941 */ /* 0x000fea0003800200 */
.L_x_4913:
[----:B-----5:R1:W5:Y:S04]  /*cb10*/  @P0 LDG.E.128 R116, desc[UR8][R126.64] ;  /* 0x000000087e740981 */ /* 0x020368000c1e1d00 */
        /* <DEDUP_REMOVED lines=24> */
.L_x_4920:
[----:B------:R-:W-:Y:S01]  /*cca0*/  VIADD R179, R179, 0x1 ;  /* 0x00000001b3b37836 */ /* 0x000fe20000000000 */
[----:B------:R-:W-:Y:S03]  /*ccb0*/  BSSY.RECONVERGENT B3, `(.L_x_4921) ;  /* 0x000000c000037945 */ /* 0x000fe60003800200 */
[C---:B-1----:R-:W-:Y:S01]  /*ccc0*/  IMAD.WIDE.U32 R126, R179.reuse, -0x2daee0ad, RZ ;  /* 0xd2511f53b37e7825 */ /* 0x042fe200078e00ff */
        /* <DEDUP_REMOVED lines=10> */
.L_x_4922:
[----:B------:R-:W-:Y:S05]  /*cd70*/  BSYNC.RECONVERGENT B3 ;  /* 0x0000000000037941 */ /* 0x000fea0003800200 */
.L_x_4921:
        /* <DEDUP_REMOVED lines=42> */
.L_x_4919:
[----:B------:R-:W-:Y:S05]  /*d020*/  BSYNC.RECONVERGENT B2 ;  /* 0x0000000000027941 */ /* 0x000fea0003800200 */
.L_x_4918:
[----:B------:R-:W-:Y:S01]  /*d030*/  I2FP.F32.U32 R7, R7 ;  /* 0x0000000700077245 */ /* 0x000fe20000201000 */
[----:B------:R-:W-:Y:S01]  /*d040*/  IMAD.MOV.U32 R122, RZ, RZ, 0x2f800000 ;  /* 0x2f800000ff7a7424 */ /* 0x000fe200078e00ff */
[----:B------:R-:W-:Y:S01]  /*d050*/  SHF.L.U32 R121, R112, 0x10, RZ ;  /* 0x0000001070797819 */ /* 0x000fe200000006ff */
[----:B-1----:R-:W-:Y:S02]  /*d060*/  IMAD.U32 R126, R116, 0x10000, RZ ;  /* 0x00010000747e7824 */ /* 0x002fe400078e00ff */
        /* <DEDUP_REMOVED lines=8> */
.L_x_4917:
[----:B------:R-:W-:Y:S05]  /*d0f0*/  BSYNC.RECONVERGENT B1 ;  /* 0x0000000000017941 */ /* 0x000fea0003800200 */
.L_x_4916:
        /* <DEDUP_REMOVED lines=23> */
.L_x_4927:
[----:B------:R-:W-:Y:S01]  /*d270*/  IADD3 R179, PT, PT, R179, 0x1, RZ ;  /* 0x00000001b3b37810 */ /* 0x000fe20007ffe0ff */
[----:B------:R-:W-:Y:S03]  /*d280*/  BSSY.RECONVERGENT B3, `(.L_x_4928) ;  /* 0x000000c000037945 */ /* 0x000fe60003800200 */
[C---:B------:R-:W-:Y:S01]  /*d290*/  ISETP.NE.AND P3, PT, R179.reuse, RZ, PT ;  /* 0x000000ffb300720c */ /* 0x040fe20003f65270 */
[----:B-1----:R-:W-:-:S12]  /*d2a0*/  IMAD.WIDE.U32 R126, R179, -0x2daee0ad, RZ ;  /* 0xd2511f53b37e7825 */ /* 0x002fd800078e00ff */
        /* <DEDUP_REMOVED lines=9> */
.L_x_4929:
[----:B------:R-:W-:Y:S05]  /*d340*/  BSYNC.RECONVERGENT B3 ;  /* 0x0000000000037941 */ /* 0x000fea0003800200 */
.L_x_4928:
        /* <DEDUP_REMOVED lines=42> */
.L_x_4926:
[----:B------:R-:W-:Y:S05]  /*d5f0*/  BSYNC.RECONVERGENT B2 ;  /* 0x0000000000027941 */ /* 0x000fea0003800200 */
.L_x_4925:
[----:B------:R-:W-:Y:S01]  /*d600*/  PRMT R120, R112, 0x7632, R120 ;  /* 0x0000763270787816 */ /* 0x000fe20000000078 */
[----:B------:R-:W-:Y:S01]  /*d610*/  IMAD.MOV.U32 R123, RZ, RZ, 0x2f800000 ;  /* 0x2f800000ff7b7424 */ /* 0x000fe200078e00ff */
[----:B------:R-:W-:Y:S02]  /*d620*/  I2FP.F32.U32 R6, R6 ;  /* 0x0000000600067245 */ /* 0x000fe40000201000 */
[----:B------:R-:W-:Y:S01]  /*d630*/  PRMT R122, R116, 0x7632, R122 ;  /* 0x00007632747a7816 */ /* 0x000fe2000000007a */
[----:B------:R-:W-:Y:S02]  /*d640*/  IMAD.U32 R120, R120, 0x10000, RZ ;  /* 0x0001000078787824 */ /* 0x000fe400078e00ff */
[----:B------:R-:W-:Y:S01]  /*d650*/  FFMA.FTZ R6, R6, R123, 1.1641532182693481445e-10 ;  /* 0x2f00000006067423 */ /* 0x000fe2000001007b */
[----:B------:R-:W-:Y:S01]  /*d660*/  SHF.L.U32 R123, R17, 0x10, RZ ;  /* 0x00000010117b7819 */ /* 0x000fe200000006ff */
[----:B------:R-:W-:Y:S01]  /*d670*/  FMUL.FTZ R120, R120, UR13 ;  /* 0x0000000d78787c20 */ /* 0x000fe20008410000 */
[----:B-1----:R-:W-:-:S02]  /*d680*/  IMAD.U32 R127, R122, 0x10000, RZ ;  /* 0x000100007a7f7824 */ /* 0x002fc400078e00ff */
[----:B------:R-:W-:Y:S01]  /*d690*/  FSETP.GTU.FTZ.AND P3, PT, R6, UR10, PT ;  /* 0x0000000a06007c0b */ /* 0x000fe2000bf7c000 */
[----:B------:R-:W-:-:S03]  /*d6a0*/  FMUL.FTZ R120, R120, UR12 ;  /* 0x0000000c78787c20 */ /* 0x000fc60008410000 */
[----:B------:R-:W-:Y:S02]  /*d6b0*/  SEL R6, RZ, 0x1, P3 ;  /* 0x00000001ff067807 */ /* 0x000fe40001800000 */
[----:B------:R-:W-:-:S05]  /*d6c0*/  FSEL R120, R120, RZ, !P3 ;  /* 0x000000ff78787208 */ /* 0x000fca0005800000 */
[----:B------:R-:W-:-:S07]  /*d6d0*/  FFMA.FTZ R202, R120, R123, R127 ;  /* 0x0000007b78ca7223 */ /* 0x000fce000001007f */
.L_x_4924:
[----:B------:R-:W-:Y:S05]  /*d6e0*/  BSYNC.RECONVERGENT B1 ;  /* 0x0000000000017941 */ /* 0x000fea0003800200 */
.L_x_4923:
        /* <DEDUP_REMOVED lines=22> */
.L_x_4934:
[----:B------:R-:W-:Y:S01]  /*d850*/  VIADD R179, R179, 0x1 ;  /* 0x00000001b3b37836 */ /* 0x000fe20000000000 */
[----:B------:R-:W-:Y:S03]  /*d860*/  BSSY.RECONVERGENT B3, `(.L_x_4935) ;  /* 0x000000c000037945 */ /* 0x000fe60003800200 */
[C---:B-1----:R-:W-:Y:S01]  /*d870*/  IMAD.WIDE.U32 R126, R179.reuse, -0x2daee0ad, RZ ;  /* 0xd2511f53b37e7825 */ /* 0x042fe200078e00ff */
        /* <DEDUP_REMOVED lines=10> */
.L_x_4936:
[----:B------:R-:W-:Y:S05]  /*d920*/  BSYNC.RECONVERGENT B3 ;  /* 0x0000000000037941 */ /* 0x000fea0003800200 */
.L_x_4935:
        /* <DEDUP_REMOVED lines=42> */
.L_x_4933:
[----:B------:R-:W-:Y:S05]  /*dbd0*/  BSYNC.RECONVERGENT B2 ;  /* 0x0000000000027941 */ /* 0x000fea0003800200 */
.L_x_4932:
[----:B------:R-:W-:Y:S01]  /*dbe0*/  I2FP.F32.U32 R5, R5 ;  /* 0x0000000500057245 */ /* 0x000fe20000201000 */
[----:B------:R-:W-:Y:S02]  /*dbf0*/  HFMA2 R122, -RZ, RZ, 0.1171875, 0 ;  /* 0x2f800000ff7a7431 */ /* 0x000fe400000001ff */
[----:B------:R-:W-:Y:S01]  /*dc00*/  IMAD.U32 R121, R113, 0x10000, RZ ;  /* 0x0001000071797824 */ /* 0x000fe200078e00ff */
[----:B-1----:R-:W-:Y:S02]  /*dc10*/  SHF.L.U32 R126, R117, 0x10, RZ ;  /* 0x00000010757e7819 */ /* 0x002fe400000006ff */
        /* <DEDUP_REMOVED lines=8> */
.L_x_4931:
[----:B------:R-:W-:Y:S05]  /*dca0*/  BSYNC.RECONVERGENT B1 ;  /* 0x0000000000017941 */ /* 0x000fea0003800200 */
.L_x_4930:
        /* <DEDUP_REMOVED lines=23> */
.L_x_4941:
        /* <DEDUP_REMOVED lines=13> */
.L_x_4943:
[----:B------:R-:W-:Y:S05]  /*def0*/  BSYNC.RECONVERGENT B3 ;  /* 0x0000000000037941 */ /* 0x000fea0003800200 */
.L_x_4942:
        /* <DEDUP_REMOVED lines=42> */
.L_x_4940:
[----:B------:R-:W-:Y:S05]  /*e1a0*/  BSYNC.RECONVERGENT B2 ;  /* 0x0000000000027941 */ /* 0x000fea0003800200 */
.L_x_4939:
[----:B------:R-:W-:Y:S01]  /*e1b0*/  PRMT R120, R113, 0x7632, R120 ;  /* 0x0000763271787816 */ /* 0x000fe20000000078 */
[----:B------:R-:W-:Y:S01]  /*e1c0*/  IMAD.MOV.U32 R123, RZ, RZ, 0x2f800000 ;  /* 0x2f800000ff7b7424 */ /* 0x000fe200078e00ff */
[----:B------:R-:W-:Y:S02]  /*e1d0*/  I2FP.F32.U32 R4, R4 ;  /* 0x0000000400047245 */ /* 0x000fe40000201000 */
[----:B------:R-:W-:Y:S02]  /*e1e0*/  SHF.L.U32 R120, R120, 0x10, RZ ;  /* 0x0000001078787819 */ /* 0x000fe400000006ff */
[----:B------:R-:W-:Y:S01]  /*e1f0*/  PRMT R122, R117, 0x7632, R122 ;  /* 0x00007632757a7816 */ /* 0x000fe2000000007a */
[----:B------:R-:W-:Y:S01]  /*e200*/  FFMA.FTZ R4, R4, R123, 1.1641532182693481445e-10 ;  /* 0x2f00000004047423 */ /* 0x000fe2000001007b */
[----:B------:R-:W-:Y:S02]  /*e210*/  IMAD.U32 R123, R18, 0x10000, RZ ;  /* 0x00010000127b7824 */ /* 0x000fe400078e00ff */
[----:B------:R-:W-:Y:S01]  /*e220*/  FMUL.FTZ R120, R120, UR13 ;  /* 0x0000000d78787c20 */ /* 0x000fe20008410000 */
[----:B-1----:R-:W-:Y:S01]  /*e230*/  IMAD.U32 R127, R122, 0x10000, RZ ;  /* 0x000100007a7f7824 */ /* 0x002fe200078e00ff */
[----:B------:R-:W-:-:S02]  /*e240*/  FSETP.GTU.FTZ.AND P3, PT, R4, UR10, PT ;  /* 0x0000000a04007c0b */ /* 0x000fc4000bf7c000 */
[----:B------:R-:W-:Y:S02]  /*e250*/  FMUL.FTZ R120, R120, UR12 ;  /* 0x0000000c78787c20 */ /* 0x000fe40008410000 */
[----:B------:R-:W-:-:S03]  /*e260*/  SEL R4, RZ, 0x1, P3 ;  /* 0x00000001ff047807 */ /* 0x000fc60001800000 */
[----:B------:R-:W-:-:S05]  /*e270*/  FSEL R120, R120, RZ, !P3 ;  /* 0x000000ff78787208 */ /* 0x000fca0005800000 */
[----:B------:R-:W-:-:S07]  /*e280*/  FFMA.FTZ R200, R120, R123, R127 ;  /* 0x0000007b78c87223 */ /* 0x000fce000001007f */
.L_x_4938:
[----:B------:R-:W-:Y:S05]  /*e290*/  BSYNC.RECONVERGENT B1 ;  /* 0x0000000000017941 */ /* 0x000fea0003800200 */
.L_x_4937:
        /* <DEDUP_REMOVED lines=22> */
.L_x_4948:
        /* <DEDUP_REMOVED lines=13> */
.L_x_4950:
[----:B------:R-:W-:Y:S05]  /*e4d0*/  BSYNC.RECONVERGENT B3 ;  /* 0x0000000000037941 */ /* 0x000fea0003800200 */
.L_x_4949:
        /* <DEDUP_REMOVED lines=42> */
.L_x_4947:
[----:B------:R-:W-:Y:S05]  /*e780*/  BSYNC.RECONVERGENT B2 ;  /* 0x0000000000027941 */ /* 0x000fea0003800200 */
.L_x_4946:
[----:B------:R-:W-:Y:S01]  /*e790*/  I2FP.F32.U32 R3, R3 ;  /* 0x0000000300037245 */ /* 0x000fe20000201000 */
[----:B------:R-:W-:Y:S02]  /*e7a0*/  IMAD.MOV.U32 R122, RZ, RZ, 0x2f800000 ;  /* 0x2f800000ff7a7424 */ /* 0x000fe400078e00ff */
[----:B------:R-:W-:Y:S02]  /*e7b0*/  IMAD.U32 R121, R114, 0x10000, RZ ;  /* 0x0001000072797824 */ /* 0x000fe400078e00ff */
[----:B------:R-:W-:Y:S01]  /*e7c0*/  FFMA.FTZ R3, R3, R122, 1.1641532182693481445e-10 ;  /* 0x2f00000003037423 */ /* 0x000fe2000001007a */
[----:B------:R-:W-:Y:S01]  /*e7d0*/  SHF.L.U32 R122, R98, 0x10, RZ ;  /* 0x00000010627a7819 */ /* 0x000fe200000006ff */
[----:B------:R-:W-:Y:S01]  /*e7e0*/  FMUL.FTZ R121, R121, UR13 ;  /* 0x0000000d79797c20 */ /* 0x000fe20008410000 */
[----:B-1----:R-:W-:Y:S02]  /*e7f0*/  IMAD.U32 R126, R118, 0x10000, RZ ;  /* 0x00010000767e7824 */ /* 0x002fe400078e00ff */
[----:B------:R-:W-:Y:S01]  /*e800*/  FSETP.GTU.FTZ.AND P3, PT, R3, UR10, PT ;  /* 0x0000000a03007c0b */ /* 0x000fe2000bf7c000 */
[----:B------:R-:W-:-:S03]  /*e810*/  FMUL.FTZ R121, R121, UR12 ;  /* 0x0000000c79797c20 */ /* 0x000fc60008410000 */
[----:B------:R-:W-:Y:S02]  /*e820*/  SEL R3, RZ, 0x1, P3 ;  /* 0x00000001ff037807 */ /* 0x000fe40001800000 */
[----:B------:R-:W-:-:S05]  /*e830*/  FSEL R199, R121, RZ, !P3 ;  /* 0x000000ff79c77208 */ /* 0x000fca0005800000 */
[----:B------:R-:W-:-:S07]  /*e840*/  FFMA.FTZ R199, R199, R122, R126 ;  /* 0x0000007ac7c77223 */ /* 0x000fce000001007e */
.L_x_4945:
[----:B------:R-:W-:Y:S05]  /*e850*/  BSYNC.RECONVERGENT B1 ;  /* 0x0000000000017941 */ /* 0x000fea0003800200 */
.L_x_4944:
        /* <DEDUP_REMOVED lines=23> */
.L_x_4955:
        /* <DEDUP_REMOVED lines=13> */
.L_x_4957:
[----:B------:R-:W-:Y:S05]  /*eaa0*/  BSYNC.RECONVERGENT B3 ;  /* 0x0000000000037941 */ /* 0x000fea0003800200 */
.L_x_4956:
        /* <DEDUP_REMOVED lines=42> */
.L_x_4954:
[----:B------:R-:W-:Y:S05]  /*ed50*/  BSYNC.RECONVERGENT B2 ;  /* 0x0000000000027941 */ /* 0x000fea0003800200 */
.L_x_4953:
[----:B------:R-:W-:Y:S01]  /*ed60*/  PRMT R120, R114, 0x7632, R120 ;  /* 0x0000763272787816 */ /* 0x000fe20000000078 */
[----:B------:R-:W-:Y:S01]  /*ed70*/  HFMA2 R123, -RZ, RZ, 0.1171875, 0 ;  /* 0x2f800000ff7b7431 */ /* 0x000fe200000001ff */
[----:B------:R-:W-:Y:S02]  /*ed80*/  I2FP.F32.U32 R2, R2 ;  /* 0x0000000200027245 */ /* 0x000fe40000201000 */
[----:B------:R-:W-:Y:S01]  /*ed90*/  PRMT R122, R118, 0x7632, R122 ;  /* 0x00007632767a7816 */ /* 0x000fe2000000007a */
[----:B------:R-:W-:Y:S02]  /*eda0*/  IMAD.U32 R120, R120, 0x10000, RZ ;  /* 0x0001000078787824 */ /* 0x000fe400078e00ff */
[----:B------:R-:W-:Y:S01]  /*edb0*/  FFMA.FTZ R2, R2, R123, 1.1641532182693481445e-10 ;  /* 0x2f00000002027423 */ /* 0x000fe2000001007b */
[----:B-1----:R-:W-:Y:S01]  /*edc0*/  SHF.L.U32 R127, R122, 0x10, RZ ;  /* 0x000000107a7f7819 */ /* 0x002fe200000006ff */
[----:B------:R-:W-:Y:S01]  /*edd0*/  FMUL.FTZ R120, R120, UR13 ;  /* 0x0000000d78787c20 */ /* 0x000fe20008410000 */
[----:B------:R-:W-:-:S02]  /*ede0*/  IMAD.U32 R123, R19, 0x10000, RZ ;  /* 0x00010000137b7824 */ /* 0x000fc400078e00ff */
[----:B------:R-:W-:Y:S01]  /*edf0*/  FSETP.GTU.FTZ.AND P3, PT, R2, UR10, PT ;  /* 0x0000000a02007c0b */ /* 0x000fe2000bf7c000 */
[----:B------:R-:W-:-:S03]  /*ee00*/  FMUL.FTZ R120, R120, UR12 ;  /* 0x0000000c78787c20 */ /* 0x000fc60008410000 */
[----:B------:R-:W-:Y:S02]  /*ee10*/  SEL R2, RZ, 0x1, P3 ;  /* 0x00000001ff027807 */ /* 0x000fe40001800000 */
[----:B------:R-:W-:-:S05]  /*ee20*/  FSEL R120, R120, RZ, !P3 ;  /* 0x000000ff78787208 */ /* 0x000fca0005800000 */
[----:B------:R-:W-:-:S07]  /*ee30*/  FFMA.FTZ R198, R120, R123, R127 ;  /* 0x0000007b78c67223 */ /* 0x000fce000001007f */
.L_x_4952:
[----:B------:R-:W-:Y:S05]  /*ee40*/  BSYNC.RECONVERGENT B1 ;  /* 0x0000000000017941 */ /* 0x000fea0003800200 */
.L_x_4951:
        /* <DEDUP_REMOVED lines=22> */
.L_x_4962:
        /* <DEDUP_REMOVED lines=13> */
.L_x_4964:
[----:B------:R-:W-:Y:S05]  /*f080*/  BSYNC.RECONVERGENT B3 ;  /* 0x0000000000037941 */ /* 0x000fea0003800200 */
.L_x_4963:
        /* <DEDUP_REMOVED lines=42> */
.L_x_4961:
[----:B------:R-:W-:Y:S05]  /*f330*/  BSYNC.RECONVERGENT B2 ;  /* 0x0000000000027941 */ /* 0x000fea0003800200 */
.L_x_4960:
[----:B------:R-:W-:Y:S01]  /*f340*/  I2FP.F32.U32 R0, R0 ;  /* 0x0000000000007245 */ /* 0x000fe20000201000 */
[----:B------:R-:W-:Y:S01]  /*f350*/  IMAD.MOV.U32 R121, RZ, RZ, 0x2f800000 ;  /* 0x2f800000ff797424 */ /* 0x000fe200078e00ff */
[----:B------:R-:W-:Y:S01]  /*f360*/  SHF.L.U32 R122, R115, 0x10, RZ ;  /* 0x00000010737a7819 */ /* 0x000fe200000006ff */
[----:B-1----:R-:W-:Y:S02]  /*f370*/  IMAD.U32 R126, R119, 0x10000, RZ ;  /* 0x00010000777e7824 */ /* 0x002fe400078e00ff */
        /* <DEDUP_REMOVED lines=8> */
.L_x_4959:
[----:B------:R-:W-:Y:S05]  /*f400*/  BSYNC.RECONVERGENT B1 ;  /* 0x0000000000017941 */ /* 0x000fea0003800200 */
.L_x_4958:
        /* <DEDUP_REMOVED lines=23> */
.L_x_4969:
        /* <DEDUP_REMOVED lines=13> */
.L_x_4971:
[----:B------:R-:W-:Y:S05]  /*f650*/  BSYNC.RECONVERGENT B3 ;  /* 0x0000000000037941 */ /* 0x000fea0003800200 */
.L_x_4970:
        /* <DEDUP_REMOVED lines=41> */
[----:B------:R-:W-:-:S07]  /*f8f0*/  IMAD.MOV.U32 R121, RZ, RZ, R212 ;  /* 0x000000ffff797224 */ /* 0x000fce00078e00d4 */
.L_x_4968:
[----:B------:R-:W-:Y:S05]  /*f900*/  BSYNC.RECONVERGENT B2 ;  /* 0x0000000000027941 */ /* 0x000fea0003800200 */
.L_x_4967:
        /* <DEDUP_REMOVED lines=14> */
.L_x_4966:
[----:B------:R-:W-:Y:S05]  /*f9f0*/  BSYNC.RECONVERGENT B1 ;  /* 0x0000000000017941 */ /* 0x000fea0003800200 */
.L_x_4965:
[----:B------:R-:W-:Y:S02]  /*fa00*/  F2FP.BF16.F32.PACK_AB R123, RZ, R196 ;  /* 0x000000c4ff7b723e */ /* 0x000fe400000010ff */
[----:B------:R-:W-:Y:S02]  /*fa10*/  PRMT R122, R207, 0x5410, R210 ;  /* 0x00005410cf7a7816 */ /* 0x000fe400000000d2 */
[----:B------:R-:W-:Y:S02]  /*fa20*/  PRMT R121, R206, 0x5410, R205 ;  /* 0x00005410ce797816 */ /* 0x000fe400000000cd */
[----:B------:R-:W-:Y:S02]  /*fa30*/  PRMT R120, R204, 0x5410, R186 ;  /* 0x00005410cc787816 */ /* 0x000fe400000000ba */
[----:B------:R-:W-:Y:S01]  /*fa40*/  PRMT R123, R211, 0x5410, R123 ;  /* 0x00005410d37b7816 */ /* 0x000fe2000000007b */
[----:B------:R-:W-:Y:S06]  /*fa50*/  BRA `(.L_x_4972) ;  /* 0x0000002c00107947 */ /* 0x000fec0003800000 */
.L_x_4915:
        /* <DEDUP_REMOVED lines=21> */
.L_x_4977:
        /* <DEDUP_REMOVED lines=13> */
.L_x_4979:
[----:B------:R-:W-:Y:S05]  /*fc80*/  BSYNC.RECONVERGENT B3 ;  /* 0x0000000000037941 */ /* 0x000fea0003800200 */
.L_x_4978:
        /* <DEDUP_REMOVED lines=42> */
.L_x_4976:
[----:B------:R-:W-:Y:S05]  /*ff30*/  BSYNC.RECONVERGENT B2 ;  /* 0x0000000000027941 */ /* 0x000fea0003800200 */
.L_x_4975:
        /* <DEDUP_REMOVED lines=11> */
.L_x_4974:
[----:B------:R-:W-:Y:S05]  /*fff0*/  BSYNC.RECONVERGENT B1 ;  /* 0x0000000000017941 */ /* 0x000fea0003800200 */
.L_x_4973:
        /* <DEDUP_REMOVED lines=18> */
.L_x_4984:
        /* <DEDUP_REMOVED lines=13> */
.L_x_4986:
[----:B------:R-:W-:Y:S05]  /*101f0*/  BSYNC.RECONVERGENT B3 ;  /* 0x0000000000037941 */ /* 0x000fea0003800200 */
.L_x_4985:
        /* <DEDUP_REMOVED lines=42> */
.L_x_4983:
[----:B------:R-:W-:Y:S05]  /*104a0*/  BSYNC.RECONVERGENT B2 ;  /* 0x0000000000027941 */ /* 0x000fea0003800200 */
.L_x_4982:
[----:B-----5:R-:W-:Y:S01]  /*104b0*/  PRMT R120, R112, 0x7632, R120 ;  /* 0x0000763270787816 */ /* 0x020fe20000000078 */
[----:B------:R-:W-:Y:S01]  /*104c0*/  HFMA2 R123, -RZ, RZ, 0.1171875, 0 ;  /* 0x2f800000ff7b7431 */ /* 0x000fe200000001ff */
[----:B------:R-:W-:-:S03]  /*104d0*/  I2FP.F32.U32 R6, R6 ;  /* 0x0000000600067245 */ /* 0x000fc60000201000 */
[----:B------:R-:W-:Y:S02]  /*104e0*/  IMAD.U32 R120, R120, 0x10000, RZ ;  /* 0x0001000078787824 */ /* 0x000fe400078e00ff */
        /* <DEDUP_REMOVED lines=8> */
.L_x_4981:
[----:B------:R-:W-:Y:S05]  /*10570*/  BSYNC.RECONVERGENT B1 ;  /* 0x0000000000017941 */ /* 0x000fea0003800200 */
.L_x_4980:
        /* <DEDUP_REMOVED lines=18> */
.L_x_4991:
        /* <DEDUP_REMOVED lines=13> */
.L_x_4993:
[----:B------:R-:W-:Y:S05]  /*10770*/  BSYNC.RECONVERGENT B3 ;  /* 0x0000000000037941 */ /* 0x000fea0003800200 */
.L_x_4992:
        /* <DEDUP_REMOVED lines=42> */
.L_x_4990:
[----:B------:R-:W-:Y:S05]  /*10a20*/  BSYNC.RECONVERGENT B2 ;  /* 0x0000000000027941 */ /* 0x000fea0003800200 */
.L_x_4989:
        /* <DEDUP_REMOVED lines=11> */
.L_x_4988:
[----:B------:R-:W-:Y:S05]  /*10ae0*/  BSYNC.RECONVERGENT B1 ;  /* 0x0000000000017941 */ /* 0x000fea0003800200 */
.L_x_4987:
        /* <DEDUP_REMOVED lines=18> */
.L_x_4998:
        /* <DEDUP_REMOVED lines=13> */
.L_x_5000:
[----:B------:R-:W-:Y:S05]  /*10ce0*/  BSYNC.RECONVERGENT B3 ;  /* 0x0000000000037941 */ /* 0x000fea0003800200 */
.L_x_4999:
        /* <DEDUP_REMOVED lines=42> */
.L_x_4997:
[----:B------:R-:W-:Y:S05]  /*10f90*/  BSYNC.RECONVERGENT B2 ;  /* 0x0000000000027941 */ /* 0x000fea0003800200 */
.L_x_4996:
        /* <DEDUP_REMOVED lines=12> */
.L_x_4995:
[----:B------:R-:W-:Y:S05]  /*11060*/  BSYNC.RECONVERGENT B1 ;  /* 0x0000000000017941 */ /* 0x000fea0003800200 */
.L_x_4994:
        /* <DEDUP_REMOVED lines=18> */
.L_x_5005:
        /* <DEDUP_REMOVED lines=13> */
.L_x_5007:
[----:B------:R-:W-:Y:S05]  /*11260*/  BSYNC.RECONVERGENT B3 ;  /* 0x0000000000037941 */ /* 0x000fea0003800200 */
.L_x_5006:
        /* <DEDUP_REMOVED lines=42> */
.L_x_5004:
[----:B------:R-:W-:Y:S05]  /*11510*/  BSYNC.RECONVERGENT B2 ;  /* 0x0000000000027941 */ /* 0x000fea0003800200 */
.L_x_5003:
        /* <DEDUP_REMOVED lines=11> */
.L_x_5002:
[----:B------:R-:W-:Y:S05]  /*115d0*/  BSYNC.RECONVERGENT B1 ;  /* 0x0000000000017941 */ /* 0x000fea0003800200 */
.L_x_5001:
        /* <DEDUP_REMOVED lines=18> */
.L_x_5012:
        /* <DEDUP_REMOVED lines=13> */
.L_x_5014:
[----:B------:R-:W-:Y:S05]  /*117d0*/  BSYNC.RECONVERGENT B3 ;  /* 0x0000000000037941 */ /* 0x000fea0003800200 */
.L_x_5013:
        /* <DEDUP_REMOVED lines=42> */
.L_x_5011:
[----:B------:R-:W-:Y:S05]  /*11a80*/  BSYNC.RECONVERGENT B2 ;  /* 0x0000000000027941 */ /* 0x000fea0003800200 */
.L_x_5010:
        /* <DEDUP_REMOVED lines=12> */
.L_x_5009:
[----:B------:R-:W-:Y:S05]  /*11b50*/  BSYNC.RECONVERGENT B1 ;  /* 0x0000000000017941 */ /* 0x000fea0003800200 */
.L_x_5008:
        /* <DEDUP_REMOVED lines=18> */
.L_x_5019:
        /* <DEDUP_REMOVED lines=13> */
.L_x_5021:
[----:B------:R-:W-:Y:S05]  /*11d50*/  BSYNC.RECONVERGENT B3 ;  /* 0x0000000000037941 */ /* 0x000fea0003800200 */
.L_x_5020:
        /* <DEDUP_REMOVED lines=42> */
.L_x_5018:
[----:B------:R-:W-:Y:S05]  /*12000*/  BSYNC.RECONVERGENT B2 ;  /* 0x0000000000027941 */ /* 0x000fea0003800200 */
.L_x_5017:
[----:B------:R-:W-:Y:S01]  /*12010*/  I2FP.F32.U32 R0, R0 ;  /* 0x0000000000007245 */ /* 0x000fe20000201000 */
[----:B------:R-:W-:Y:S02]  /*12020*/  HFMA2 R121, -RZ, RZ, 0.1171875, 0 ;  /* 0x2f800000ff797431 */ /* 0x000fe400000001ff */
[----:B-----5:R-:W-:Y:S02]  /*12030*/  IMAD.U32 R122, R115, 0x10000, RZ ;  /* 0x00010000737a7824 */ /* 0x020fe400078e00ff */
[----:B-1----:R-:W-:Y:S02]  /*12040*/  IMAD.U32 R126, R99, 0x10000, RZ ;  /* 0x00010000637e7824 */ /* 0x002fe400078e00ff */
[----:B------:R-:W-:Y:S01]  /*12050*/  FFMA.FTZ R0, R0, R121, 1.1641532182693481445e-10 ;  /* 0x2f00000000007423 */ /* 0x000fe20000010079 */
[----:B------:R-:W-:-:S04]  /*12060*/  FMUL.FTZ R122, R122, UR13 ;  /* 0x0000000d7a7a7c20 */ /* 0x000fc80008410000 */
[----:B------:R-:W-:Y:S01]  /*12070*/  FMUL.FTZ R122, R122, UR12 ;  /* 0x0000000c7a7a7c20 */ /* 0x000fe20008410000 */
[----:B------:R-:W-:-:S04]  /*12080*/  FSETP.GTU.FTZ.AND P2, PT, R0, UR10, PT ;  /* 0x0000000a00007c0b */ /* 0x000fc8000bf5c000 */
[----:B------:R-:W-:Y:S02]  /*12090*/  FSEL R197, R122, RZ, !P2 ;  /* 0x000000ff7ac57208 */ /* 0x000fe40005000000 */
[----:B------:R-:W-:-:S03]  /*120a0*/  SEL R0, RZ, 0x1, P2 ;  /* 0x00000001ff007807 */ /* 0x000fc60001000000 */
[----:B------:R-:W-:-:S07]  /*120b0*/  FMUL.FTZ R197, R126, R197 ;  /* 0x000000c57ec57220 */ /* 0x000fce0000410000 */
.L_x_5016:
[----:B------:R-:W-:Y:S05]  /*120c0*/  BSYNC.RECONVERGENT B1 ;  /* 0x0000000000017941 */ /* 0x000fea0003800200 */
.L_x_5015:
        /* <DEDUP_REMOVED lines=18> */
.L_x_5026:
        /* <DEDUP_REMOVED lines=13> */
.L_x_5028:
[----:B------:R-:W-:Y:S05]  /*122c0*/  BSYNC.RECONVERGENT B3 ;  /* 0x0000000000037941 */ /* 0x000fea0003800200 */
.L_x_5027:
        /* <DEDUP_REMOVED lines=42> */
.L_x_5025:
[----:B------:R-:W-:Y:S05]  /*12570*/  BSYNC.RECONVERGENT B2 ;  /* 0x0000000000027941 */ /* 0x000fea0003800200 */
.L_x_5024:
        /* <DEDUP_REMOVED lines=12> */
.L_x_5023:
[----:B------:R-:W-:Y:S05]  /*12640*/  BSYNC.RECONVERGENT B1 ;  /* 0x0000000000017941 */ /* 0x000fea0003800200 */
.L_x_5022:
[----:B------:R-:W-:Y:S02]  /*12650*/  F2FP.BF16.F32.PACK_AB R123, RZ, R196 ;  /* 0x000000c4ff7b723e */ /* 0x000fe400000010ff */
[----:B------:R-:W-:Y:S02]  /*12660*/  PRMT R122, R207, 0x5410, R210 ;  /* 0x00005410cf7a7816 */ /* 0x000fe400000000d2 */
[----:B------:R-:W-:Y:S02]  /*12670*/  PRMT R121, R206, 0x5410, R205 ;  /* 0x00005410ce797816 */ /* 0x000fe400000000cd */
[----:B------:R-:W-:Y:S02]  /*12680*/  PRMT R120, R204, 0x5410, R186 ;  /* 0x00005410cc787816 */ /* 0x000fe400000000ba */
[----:B------:R-:W-:-:S07]  /*12690*/  PRMT R123, R211, 0x5410, R123 ;  /* 0x00005410d37b7816 */ /* 0x000fce000000007b */
.L_x_4972:
[----:B------:R-:W-:Y:S01]  /*126a0*/  IADD3 R205, PT, PT, R213, 0x40, RZ ;  /* 0x00000040d5cd7810 */ /* 0x000fe20007ffe0ff */
[----:B-1----:R-:W0:Y:S01]  /*126b0*/  @P1 LDC.64 R128, c[0x0][0x390] ;  /* 0x0000e400ff801b82 */ /* 0x002e220000000a00 */
[----:B------:R-:W-:Y:S01]  /*126c0*/  @P1 VIADD R207, R227, 0x60 ;  /* 0x00000060e3cf1836 */ /* 0x000fe20000000000 */
[----:B------:R-:W-:Y:S01]  /*126d0*/  BSSY.RECONVERGENT B1, `(.L_x_5029) ;  /* 0x000001c000017945 */ /* 0x000fe20003800200 */
[----:B------:R-:W-:Y:S02]  /*126e0*/  @P0 VIADD R211, R213, 0x60 ;  /* 0x00000060d5d30836 */ /* 0x000fe40000000000 */
[----:B------:R-:W-:-:S03]  /*126f0*/  IMAD.WIDE.U32 R204, R205, 0x10, R124 ;  /* 0x00000010cdcc7825 */ /* 0x000fc600078e007c */
[----:B------:R-:W1:Y:S02]  /*12700*/  @P0 LDC.64 R126, c[0x0][0x3a0] ;  /* 0x0000e800ff7e0b82 */ /* 0x000e640000000a00 */
[----:B------:R2:W-:Y:S01]  /*12710*/  STG.E.128 desc[UR8][R204.64], R120 ;  /* 0x00000078cc007986 */ /* 0x0005e2000c101d08 */
[----:B0-----:R-:W-:-:S04]  /*12720*/  @P1 IMAD.WIDE.U32 R128, R207, 0x10, R128 ;  /* 0x00000010cf801825 */ /* 0x001fc800078e0080 */
[----:B-1----:R-:W-:Y:S01]  /*12730*/  @P0 IMAD.WIDE.U32 R126, R211, 0x10, R126 ;  /* 0x00000010d37e0825 */ /* 0x002fe200078e007e */
[----:B--2---:R-:W-:Y:S06]  /*12740*/  @!P1 BRA `(.L_x_5030) ;  /* 0x0000000000509947 */ /* 0x004fec0003800000 */
        /* <DEDUP_REMOVED lines=20> */
.L_x_5030:
[----:B------:R-:W-:Y:S05]  /*12890*/  BSYNC.RECONVERGENT B1 ;  /* 0x0000000000017941 */ /* 0x000fea0003800200 */
.L_x_5029:
        /* <DEDUP_REMOVED lines=25> */
.L_x_5036:
        /* <DEDUP_REMOVED lines=13> */
.L_x_5038:
[----:B------:R-:W-:Y:S05]  /*12b00*/  BSYNC.RECONVERGENT B3 ;  /* 0x0000000000037941 */ /* 0x000fea0003800200 */
.L_x_5037:
        /* <DEDUP_REMOVED lines=42> */
.L_x_5035:
[----:B------:R-:W-:Y:S05]  /*12db0*/  BSYNC.RECONVERGENT B2 ;  /* 0x0000000000027941 */ /* 0x000fea0003800200 */
.L_x_5034:
        /* <DEDUP_REMOVED lines=12> */
.L_x_5033:
[----:B------:R-:W-:Y:S05]  /*12e80*/  BSYNC.RECONVERGENT B1 ;  /* 0x0000000000017941 */ /* 0x000fea0003800200 */
.L_x_5032:
        /* <DEDUP_REMOVED lines=23> */
.L_x_5043:
        /* <DEDUP_REMOVED lines=13> */
.L_x_5045:
[----:B------:R-:W-:Y:S05]  /*130d0*/  BSYNC.RECONVERGENT B3 ;  /* 0x0000000000037941 */ /* 0x000fea0003800200 */
.L_x_5044:
        /* <DEDUP_REMOVED lines=42> */
.L_x_5042:
[----:B------:R-:W-:Y:S05]  /*13380*/  BSYNC.RECONVERGENT B2 ;  /* 0x0000000000027941 */ /* 0x000fea0003800200 */
.L_x_5041:
        /* <DEDUP_REMOVED lines=14> */
.L_x_5040:
[----:B------:R-:W-:Y:S05]  /*13470*/  BSYNC.RECONVERGENT B1 ;  /* 0x0000000000017941 */ /* 0x000fea0003800200 */
.L_x_5039:
        /* <DEDUP_REMOVED lines=22> */
.L_x_5050:
        /* <DEDUP_REMOVED lines=13> */
.L_x_5052:
[----:B------:R-:W-:Y:S05]  /*136b0*/  BSYNC.RECONVERGENT B3 ;  /* 0x0000000000037941 */ /* 0x000fea0003800200 */
.L_x_5051:
        /* <DEDUP_REMOVED lines=42> */
.L_x_5049:
[----:B------:R-:W-:Y:S05]  /*13960*/  BSYNC.RECONVERGENT B2 ;  /* 0x0000000000027941 */ /* 0x000fea0003800200 */
.L_x_5048:
        /* <DEDUP_REMOVED lines=12> */
.L_x_5047:
[----:B------:R-:W-:Y:S05]  /*13a30*/  BSYNC.RECONVERGENT B1 ;  /* 0x0000000000017941 */ /* 0x000fea0003800200 */
.L_x_5046:
        /* <DEDUP_REMOVED lines=23> */
.L_x_5057:
        /* <DEDUP_REMOVED lines=13> */
.L_x_5059:
[----:B------:R-:W-:Y:S05]  /*13c80*/  BSYNC.RECONVERGENT B3 ;  /* 0x0000000000037941 */ /* 0x000fea0003800200 */
.L_x_5058:
        /* <DEDUP_REMOVED lines=42> */
.L_x_5056:
[----:B------:R-:W-:Y:S05]  /*13f30*/  BSYNC.RECONVERGENT B2 ;  /* 0x0000000000027941 */ /* 0x000fea0003800200 */
.L_x_5055:
        /* <DEDUP_REMOVED lines=14> */
.L_x_5054:
[----:B------:R-:W-:Y:S05]  /*14020*/  BSYNC.RECONVERGENT B1 ;  /* 0x0000000000017941 */ /* 0x000fea0003800200 */
.L_x_5053:
        /* <DEDUP_REMOVED lines=22> */
.L_x_5064:
        /* <DEDUP_REMOVED lines=13> */
.L_x_5066:
[----:B------:R-:W-:Y:S05]  /*14260*/  BSYNC.RECONVERGENT B3 ;  /* 0x0000000000037941 */ /* 0x000fea0003800200 */
.L_x_5065:
        /* <DEDUP_REMOVED lines=42> */
.L_x_5063:
[----:B------:R-:W-:Y:S05]  /*14510*/  BSYNC.RECONVERGENT B2 ;  /* 0x0000000000027941 */ /* 0x000fea0003800200 */
.L_x_5062:
        /* <DEDUP_REMOVED lines=12> */
.L_x_5061:
[----:B------:R-:W-:Y:S05]  /*145e0*/  BSYNC.RECONVERGENT B1 ;  /* 0x0000000000017941 */ /* 0x000fea0003800200 */
.L_x_5060:
        /* <DEDUP_REMOVED lines=23> */
.L_x_5071:
        /* <DEDUP_REMOVED lines=13> */
.L_x_5073:
[----:B------:R-:W-:Y:S05]  /*14830*/  BSYNC.RECONVERGENT B3 ;  /* 0x0000000000037941 */ /* 0x000fea0003800200 */
.L_x_5072:
        /* <DEDUP_REMOVED lines=42> */
.L_x_5070:
[----:B------:R-:W-:Y:S05]  /*14ae0*/  BSYNC.RECONVERGENT B2 ;  /* 0x0000000000027941 */ /* 0x000fea0003800200 */
.L_x_5069:
        /* <DEDUP_REMOVED lines=14> */
.L_x_5068:
[----:B------:R-:W-:Y:S05]  /*14bd0*/  BSYNC.RECONVERGENT B1 ;  /* 0x0000000000017941 */ /* 0x000fea0003800200 */
.L_x_5067:
        /* <DEDUP_REMOVED lines=22> */
.L_x_5078:
        /* <DEDUP_REMOVED lines=13> */
.L_x_5080:
[----:B------:R-:W-:Y:S05]  /*14e10*/  BSYNC.RECONVERGENT B3 ;  /* 0x0000000000037941 */ /* 0x000fea0003800200 */
.L_x_5079:
[----:B------:R-:W-:Y:S01]  /*14e20*/  IMAD.WIDE.U32 R120, R182, -0x326172a9, RZ ;  /* 0xcd9e8d57b6787825 */ /* 0x000fe200078e00ff */
[----:B-1----:R-:W-:-:S03]  /*14e30*/  LOP3.LUT R126, R8, UR7, R123, 0x96, !PT ;  /* 0x00000007087e7c12 */ /* 0x002fc6000f8e967b */
        /* <DEDUP_REMOVED lines=38> */
[----:B------:R-:W-:-:S07]  /*150a0*/  HFMA2 R120, -RZ, RZ, 0, 0 ;  /* 0x00000000ff787431 */ /* 0x000fce00000001ff */
.L_x_5077:
[----:B------:R-:W-:Y:S05]  /*150b0*/  BSYNC.RECONVERGENT B2 ;  /* 0x0000000000027941 */ /* 0x000fea0003800200 */
.L_x_5076:
[----:B------:R-:W-:Y:S01]  /*150c0*/  I2FP.F32.U32 R0, R0 ;  /* 0x0000000000007245 */ /* 0x000fe20000201000 */
[----:B------:R-:W-:Y:S02]  /*150d0*/  IMAD.MOV.U32 R121, RZ, RZ, 0x2f800000 ;  /* 0x2f800000ff797424 */ /* 0x000fe400078e00ff */
[----:B------:R-:W-:Y:S02]  /*150e0*/  IMAD.U32 R122, R115, 0x10000, RZ ;  /* 0x00010000737a7824 */ /* 0x000fe400078e00ff */
[----:B------:R-:W-:Y:S01]  /*150f0*/  FFMA.FTZ R0, R0, R121, 1.1641532182693481445e-10 ;  /* 0x2f00000000007423 */ /* 0x000fe20000010079 */
[----:B-1----:R-:W-:Y:S02]  /*15100*/  IMAD.U32 R126, R119, 0x10000, RZ ;  /* 0x00010000777e7824 */ /* 0x002fe400078e00ff */
[----:B------:R-:W-:Y:S02]  /*15110*/  FMUL.FTZ R122, R122, UR13 ;  /* 0x0000000d7a7a7c20 */ /* 0x000fe40008410000 */
[----:B------:R-:W-:-:S02]  /*15120*/  FSETP.GTU.FTZ.AND P3, PT, R0, UR10, PT ;  /* 0x0000000a00007c0b */ /* 0x000fc4000bf7c000 */
[----:B------:R-:W-:Y:S01]  /*15130*/  FMUL.FTZ R205, R122, UR12 ;  /* 0x0000000c7acd7c20 */ /* 0x000fe20008410000 */
[----:B------:R-:W-:Y:S02]  /*15140*/  SHF.L.U32 R122, R103, 0x10, RZ ;  /* 0x00000010677a7819 */ /* 0x000fe400000006ff */
[----:B------:R-:W-:Y:S02]  /*15150*/  SEL R0, RZ, 0x1, P3 ;  /* 0x00000001ff007807 */ /* 0x000fe40001800000 */
[----:B------:R-:W-:-:S05]  /*15160*/  FSEL R205, R205, RZ, !P3 ;  /* 0x000000ffcdcd7208 */ /* 0x000fca0005800000 */
[----:B------:R-:W-:-:S07]  /*15170*/  FFMA.FTZ R205, R205, R122, R126 ;  /* 0x0000007acdcd7223 */ /* 0x000fce000001007e */
.L_x_5075:
[----:B------:R-:W-:Y:S05]  /*15180*/  BSYNC.RECONVERGENT B1 ;  /* 0x0000000000017941 */ /* 0x000fea0003800200 */
.L_x_5074:
        /* <DEDUP_REMOVED lines=23> */
.L_x_5085:
        /* <DEDUP_REMOVED lines=13> */
.L_x_5087:
[----:B------:R-:W-:Y:S05]  /*153d0*/  BSYNC.RECONVERGENT B3 ;  /* 0x0000000000037941 */ /* 0x000fea0003800200 */
.L_x_5086:
[----:B------:R-:W-:Y:S01]  /*153e0*/  IMAD.WIDE.U32 R120, R182, -0x326172a9, RZ ;  /* 0xcd9e8d57b6787825 */ /* 0x000fe200078e00ff */
[----:B-1----:R-:W-:-:S03]  /*153f0*/  LOP3.LUT R126, R8, UR7, R123, 0x96, !PT ;  /* 0x00000007087e7c12 */ /* 0x002fc6000f8e967b */
        /* <DEDUP_REMOVED lines=39> */
.L_x_5084:
[----:B------:R-:W-:Y:S05]  /*15670*/  BSYNC.RECONVERGENT B2 ;  /* 0x0000000000027941 */ /* 0x000fea0003800200 */
.L_x_5083:
        /* <DEDUP_REMOVED lines=14> */
.L_x_5082:
[----:B------:R-:W-:Y:S05]  /*15760*/  BSYNC.RECONVERGENT B1 ;  /* 0x0000000000017941 */ /* 0x000fea0003800200 */
.L_x_5081:
[----:B------:R-:W-:Y:S02]  /*15770*/  F2FP.BF16.F32.PACK_AB R123, RZ, R204 ;  /* 0x000000ccff7b723e */ /* 0x000fe400000010ff */
[----:B------:R-:W-:Y:S02]  /*15780*/  PRMT R122, R219, 0x5410, R218 ;  /* 0x00005410db7a7816 */ /* 0x000fe400000000da */
[----:B------:R-:W-:Y:S02]  /*15790*/  PRMT R121, R217, 0x5410, R216 ;  /* 0x00005410d9797816 */ /* 0x000fe400000000d8 */
[----:B------:R-:W-:Y:S02]  /*157a0*/  PRMT R120, R215, 0x5410, R214 ;  /* 0x00005410d7787816 */ /* 0x000fe400000000d6 */
[----:B------:R-:W-:Y:S01]  /*157b0*/  PRMT R123, R212, 0x5410, R123 ;  /* 0x00005410d47b7816 */ /* 0x000fe2000000007b */
[----:B------:R-:W-:Y:S06]  /*157c0*/  BRA `(.L_x_5088) ;  /* 0x0000002c00107947 */ /* 0x000fec0003800000 */
.L_x_5031:
        /* <DEDUP_REMOVED lines=21> */
.L_x_5093:
        /* <DEDUP_REMOVED lines=13> */
.L_x_5095:
[----:B------:R-:W-:Y:S05]  /*159f0*/  BSYNC.RECONVERGENT B3 ;  /* 0x0000000000037941 */ /* 0x000fea0003800200 */
.L_x_5094:
        /* <DEDUP_REMOVED lines=42> */
.L_x_5092:
[----:B------:R-:W-:Y:S05]  /*15ca0*/  BSYNC.RECONVERGENT B2 ;  /* 0x0000000000027941 */ /* 0x000fea0003800200 */
.L_x_5091:
        /* <DEDUP_REMOVED lines=11> */
.L_x_5090:
[----:B------:R-:W-:Y:S05]  /*15d60*/  BSYNC.RECONVERGENT B1 ;  /* 0x0000000000017941 */ /* 0x000fea0003800200 */
.L_x_5089:
        /* <DEDUP_REMOVED lines=18> */
.L_x_5100:
        /* <DEDUP_REMOVED lines=13> */
.L_x_5102:
[----:B------:R-:W-:Y:S05]  /*15f60*/  BSYNC.RECONVERGENT B3 ;  /* 0x0000000000037941 */ /* 0x000fea0003800200 */
.L_x_5101:
        /* <DEDUP_REMOVED lines=42> */
.L_x_5099:
[----:B------:R-:W-:Y:S05]  /*16210*/  BSYNC.RECONVERGENT B2 ;  /* 0x0000000000027941 */ /* 0x000fea0003800200 */
.L_x_5098:
[----:B-----5:R-:W-:Y:S01]  /*16220*/  PRMT R120, R112, 0x7632, R120 ;  /* 0x0000763270787816 */ /* 0x020fe20000000078 */
[----:B------:R-:W-:Y:S01]  /*16230*/  IMAD.MOV.U32 R123, RZ, RZ, 0x2f800000 ;  /* 0x2f800000ff7b7424 */ /* 0x000fe200078e00ff */
[----:B------:R-:W-:-:S03]  /*16240*/  I2FP.F32.U32 R6, R6 ;  /* 0x0000000600067245 */ /* 0x000fc60000201000 */
        /* <DEDUP_REMOVED lines=9> */
.L_x_5097:
[----:B------:R-:W-:Y:S05]  /*162e0*/  BSYNC.RECONVERGENT B1 ;  /* 0x0000000000017941 */ /* 0x000fea0003800200 */
.L_x_5096:
        /* <DEDUP_REMOVED lines=18> */
.L_x_5107:
        /* <DEDUP_REMOVED lines=13> */
.L_x_5109:
[----:B------:R-:W-:Y:S05]  /*164e0*/  BSYNC.RECONVERGENT B3 ;  /* 0x0000000000037941 */ /* 0x000fea0003800200 */
.L_x_5108:
        /* <DEDUP_REMOVED lines=42> */
.L_x_5106:
[----:B------:R-:W-:Y:S05]  /*16790*/  BSYNC.RECONVERGENT B2 ;  /* 0x0000000000027941 */ /* 0x000fea0003800200 */
.L_x_5105:
        /* <DEDUP_REMOVED lines=11> */
.L_x_5104:
[----:B------:R-:W-:Y:S05]  /*16850*/  BSYNC.RECONVERGENT B1 ;  /* 0x0000000000017941 */ /* 0x000fea0003800200 */
.L_x_5103:
        /* <DEDUP_REMOVED lines=18> */
.L_x_5114:
        /* <DEDUP_REMOVED lines=13> */
.L_x_5116:
[----:B------:R-:W-:Y:S05]  /*16a50*/  BSYNC.RECONVERGENT B3 ;  /* 0x0000000000037941 */ /* 0x000fea0003800200 */
.L_x_5115:
        /* <DEDUP_REMOVED lines=42> */
.L_x_5113:
[----:B------:R-:W-:Y:S05]  /*16d00*/  BSYNC.RECONVERGENT B2 ;  /* 0x0000000000027941 */ /* 0x000fea0003800200 */
.L_x_5112:
        /* <DEDUP_REMOVED lines=12> */
.L_x_5111:
[----:B------:R-:W-:Y:S05]  /*16dd0*/  BSYNC.RECONVERGENT B1 ;  /* 0x0000000000017941 */ /* 0x000fea0003800200 */
.L_x_5110:
        /* <DEDUP_REMOVED lines=18> */
.L_x_5121:
        /* <DEDUP_REMOVED lines=13> */
.L_x_5123:
[----:B------:R-:W-:Y:S05]  /*16fd0*/  BSYNC.RECONVERGENT B3 ;  /* 0x0000000000037941 */ /* 0x000fea0003800200 */
.L_x_5122:
        /* <DEDUP_REMOVED lines=42> */
.L_x_5120:
[----:B------:R-:W-:Y:S05]  /*17280*/  BSYNC.RECONVERGENT B2 ;  /* 0x0000000000027941 */ /* 0x000fea0003800200 */
.L_x_5119:
        /* <DEDUP_REMOVED lines=11> */
.L_x_5118:
[----:B------:R-:W-:Y:S05]  /*17340*/  BSYNC.RECONVERGENT B1 ;  /* 0x0000000000017941 */ /* 0x000fea0003800200 */
.L_x_5117:
        /* <DEDUP_REMOVED lines=18> */
.L_x_5128:
        /* <DEDUP_REMOVED lines=13> */
.L_x_5130:
[----:B------:R-:W-:Y:S05]  /*17540*/  BSYNC.RECONVERGENT B3 ;  /* 0x0000000000037941 */ /* 0x000fea0003800200 */
.L_x_5129:
        /* <DEDUP_REMOVED lines=42> */
.L_x_5127:
[----:B------:R-:W-:Y:S05]  /*177f0*/  BSYNC.RECONVERGENT B2 ;  /* 0x0000000000027941 */ /* 0x000fea0003800200 */
.L_x_5126:
        /* <DEDUP_REMOVED lines=12> */
.L_x_5125:
[----:B------:R-:W-:Y:S05]  /*178c0*/  BSYNC.RECONVERGENT B1 ;  /* 0x0000000000017941 */ /* 0x000fea0003800200 */
.L_x_5124:
        /* <DEDUP_REMOVED lines=18> */
.L_x_5135:
        /* <DEDUP_REMOVED lines=13> */
.L_x_5137:
[----:B------:R-:W-:Y:S05]  /*17ac0*/  BSYNC.RECONVERGENT B3 ;  /* 0x0000000000037941 */ /* 0x000fea0003800200 */
.L_x_5136:
        /* <DEDUP_REMOVED lines=42> */
.L_x_5134:
[----:B------:R-:W-:Y:S05]  /*17d70*/  BSYNC.RECONVERGENT B2 ;  /* 0x0000000000027941 */ /* 0x000fea0003800200 */
.L_x_5133:
[----:B------:R-:W-:Y:S01]  /*17d80*/  I2FP.F32.U32 R0, R0 ;  /* 0x0000000000007245 */ /* 0x000fe20000201000 */
[----:B------:R-:W-:Y:S01]  /*17d90*/  IMAD.MOV.U32 R121, RZ, RZ, 0x2f800000 ;  /* 0x2f800000ff797424 */ /* 0x000fe200078e00ff */
[----:B-1----:R-:W-:Y:S01]  /*17da0*/  SHF.L.U32 R126, R103, 0x10, RZ ;  /* 0x00000010677e7819 */ /* 0x002fe200000006ff */
[----:B-----5:R-:W-:Y:S02]  /*17db0*/  IMAD.U32 R122, R115, 0x10000, RZ ;  /* 0x00010000737a7824 */ /* 0x020fe400078e00ff */
[----:B------:R-:W-:Y:S02]  /*17dc0*/  FFMA.FTZ R0, R0, R121, 1.1641532182693481445e-10 ;  /* 0x2f00000000007423 */ /* 0x000fe40000010079 */
[----:B------:R-:W-:-:S03]  /*17dd0*/  FMUL.FTZ R122, R122, UR13 ;  /* 0x0000000d7a7a7c20 */ /* 0x000fc60008410000 */
[----:B------:R-:W-:Y:S01]  /*17de0*/  FSETP.GTU.FTZ.AND P2, PT, R0, UR10, PT ;  /* 0x0000000a00007c0b */ /* 0x000fe2000bf5c000 */
[----:B------:R-:W-:-:S03]  /*17df0*/  FMUL.FTZ R122, R122, UR12 ;  /* 0x0000000c7a7a7c20 */ /* 0x000fc60008410000 */
[----:B------:R-:W-:Y:S02]  /*17e00*/  SEL R0, RZ, 0x1, P2 ;  /* 0x00000001ff007807 */ /* 0x000fe40001000000 */
[----:B------:R-:W-:-:S05]  /*17e10*/  FSEL R205, R122, RZ, !P2 ;  /* 0x000000ff7acd7208 */ /* 0x000fca0005000000 */
[----:B------:R-:W-:-:S07]  /*17e20*/  FMUL.FTZ R205, R126, R205 ;  /* 0x000000cd7ecd7220 */ /* 0x000fce0000410000 */
.L_x_5132:
[----:B------:R-:W-:Y:S05]  /*17e30*/  BSYNC.RECONVERGENT B1 ;  /* 0x0000000000017941 */ /* 0x000fea0003800200 */
.L_x_5131:
        /* <DEDUP_REMOVED lines=18> */
.L_x_5142:
        /* <DEDUP_REMOVED lines=13> */
.L_x_5144:
[----:B------:R-:W-:Y:S05]  /*18030*/  BSYNC.RECONVERGENT B3 ;  /* 0x0000000000037941 */ /* 0x000fea0003800200 */
.L_x_5143:
        /* <DEDUP_REMOVED lines=42> */
.L_x_5141:
[----:B------:R-:W-:Y:S05]  /*182e0*/  BSYNC.RECONVERGENT B2 ;  /* 0x0000000000027941 */ /* 0x000fea0003800200 */
.L_x_5140:
        /* <DEDUP_REMOVED lines=12> */
.L_x_5139:
[----:B------:R-:W-:Y:S05]  /*183b0*/  BSYNC.RECONVERGENT B1 ;  /* 0x0000000000017941 */ /* 0x000fea0003800200 */
.L_x_5138:
[----:B------:R-:W-:Y:S02]  /*183c0*/  F2FP.BF16.F32.PACK_AB R123, RZ, R204 ;  /* 0x000000ccff7b723e */ /* 0x000fe400000010ff */
[----:B------:R-:W-:Y:S02]  /*183d0*/  PRMT R122, R219, 0x5410, R218 ;  /* 0x00005410db7a7816 */ /* 0x000fe400000000da */
[----:B------:R-:W-:Y:S02]  /*183e0*/  PRMT R121, R217, 0x5410, R216 ;  /* 0x00005410d9797816 */ /* 0x000fe400000000d8 */
[----:B------:R-:W-:Y:S02]  /*183f0*/  PRMT R120, R215, 0x5410, R214 ;  /* 0x00005410d7787816 */ /* 0x000fe400000000d6 */
[----:B------:R-:W-:-:S07]  /*18400*/  PRMT R123, R212, 0x5410, R123 ;  /* 0x00005410d47b7816 */ /* 0x000fce000000007b */
.L_x_5088:
[C---:B------:R-:W-:Y:S01]  /*18410*/  VIADD R215, R213.reuse, 0x60 ;  /* 0x00000060d5d77836 */ /* 0x040fe20000000000 */
[----:B-1----:R-:W0:Y:S01]  /*18420*/  @P1 LDC.64 R128, c[0x0][0x390] ;  /* 0x0000e400ff801b82 */ /* 0x002e220000000a00 */
[----:B------:R-:W-:Y:S01]  /*18430*/  @P0 IADD3 R219, PT, PT, R213, 0x80, RZ ;  /* 0x00000080d5db0810 */ /* 0x000fe20007ffe0ff */
[----:B------:R-:W-:Y:S01]  /*18440*/  @P1 VIADD R217, R227, 0x80 ;  /* 0x00000080e3d91836 */ /* 0x000fe20000000000 */
[----:B------:R-:W-:Y:S01]  /*18450*/  BSSY.RECONVERGENT B1, `(.L_x_5145) ;  /* 0x000001c000017945 */ /* 0x000fe20003800200 */
[----:B------:R-:W-:-:S04]  /*18460*/  IMAD.WIDE.U32 R214, R215, 0x10, R124 ;  /* 0x00000010d7d67825 */ /* 0x000fc800078e007c */
[----:B------:R-:W1:Y:S01]  /*18470*/  @P0 LDC.64 R126, c[0x0][0x3a0] ;  /* 0x0000e800ff7e0b82 */ /* 0x000e620000000a00 */
[----:B------:R2:W-:Y:S01]  /*18480*/  STG.E.128 desc[UR8][R214.64], R120 ;  /* 0x00000078d6007986 */ /* 0x0005e2000c101d08 */
[----:B0-----:R-:W-:-:S04]  /*18490*/  @P1 IMAD.WIDE.U32 R128, R217, 0x10, R128 ;  /* 0x00000010d9801825 */ /* 0x001fc800078e0080 */
[----:B-1----:R-:W-:Y:S01]  /*184a0*/  @P0 IMAD.WIDE.U32 R126, R219, 0x10, R126 ;  /* 0x00000010db7e0825 */ /* 0x002fe200078e007e */
[----:B--2---:R-:W-:Y:S06]  /*184b0*/  @!P1 BRA `(.L_x_5146) ;  /* 0x0000000000549947 */ /* 0x004fec0003800000 */
[----:B------:R-:W-:Y:S01]  /*184c0*/  IMAD.U32 R123, R0, 0x10000, RZ ;  /* 0x00010000007b7824 */ /* 0x000fe200078e00ff */
        /* <DEDUP_REMOVED lines=14> */
[----:B------:R-:W-:Y:S01]  /*185b0*/  VIADD R215, R227, 0x60 ;  /* 0x00000060e3d77836 */ /* 0x000fe20000000000 */
[----:B------:R-:W-:Y:S02]  /*185c0*/  LOP3.LUT R122, R122, R216, R214, 0xfe, !PT ;  /* 0x000000d87a7a7212 */ /* 0x000fe400078efed6 */
[----:B------:R-:W-:Y:S01]  /*185d0*/  LOP3.LUT R123, R219, R123, RZ, 0xfc, !PT ;  /* 0x0000007bdb7b7212 */ /* 0x000fe200078efcff */
[----:B0-----:R-:W-:Y:S01]  /*185e0*/  IMAD.WIDE.U32 R120, R215, 0x8, R120 ;  /* 0x00000008d7787825 */ /* 0x001fe200078e0078 */
[----:B------:R-:W-:-:S05]  /*185f0*/  LOP3.LUT R122, R122, 0xff, R7, 0xf8, !PT ;  /* 0x000000ff7a7a7812 */ /* 0x000fca00078ef807 */
[----:B------:R0:W-:Y:S02]  /*18600*/  STG.E.64 desc[UR8][R120.64], R122 ;  /* 0x0000007a78007986 */ /* 0x0001e4000c101b08 */
.L_x_5146:
[----:B------:R-:W-:Y:S05]  /*18610*/  BSYNC.RECONVERGENT B1 ;  /* 0x0000000000017941 */ /* 0x000fea0003800200 */
.L_x_5145:
[----:B-----5:R1:W5:Y:S04]  /*18620*/  @P1 LDG.E.128 R112, desc[UR8][R128.64] ;  /* 0x0000000880701981 */ /* 0x020368000c1e1d00 */
        /* <DEDUP_REMOVED lines=24> */
.L_x_5152:
        /* <DEDUP_REMOVED lines=13> */
.L_x_5154:
[----:B------:R-:W-:Y:S05]  /*18880*/  BSYNC.RECONVERGENT B3 ;  /* 0x0000000000037941 */ /* 0x000fea0003800200 */
.L_x_5153:
        /* <DEDUP_REMOVED lines=42> */
.L_x_5151:
[----:B------:R-:W-:Y:S05]  /*18b30*/  BSYNC.RECONVERGENT B2 ;  /* 0x0000000000027941 */ /* 0x000fea0003800200 */
.L_x_5150:
        /* <DEDUP_REMOVED lines=12> */
.L_x_5149:
[----:B------:R-:W-:Y:S05]  /*18c00*/  BSYNC.RECONVERGENT B1 ;  /* 0x0000000000017941 */ /* 0x000fea0003800200 */
.L_x_5148:
        /* <DEDUP_REMOVED lines=23> */
.L_x_5159:
        /* <DEDUP_REMOVED lines=13> */
.L_x_5161:
[----:B------:R-:W-:Y:S05]  /*18e50*/  BSYNC.RECONVERGENT B3 ;  /* 0x0000000000037941 */ /* 0x000fea0003800200 */
.L_x_5160:
        /* <DEDUP_REMOVED lines=42> */
.L_x_5158:
[----:B------:R-:W-:Y:S05]  /*19100*/  BSYNC.RECONVERGENT B2 ;  /* 0x0000000000027941 */ /* 0x000fea0003800200 */
.L_x_5157:
        /* <DEDUP_REMOVED lines=14> */
.L_x_5156:
[----:B------:R-:W-:Y:S05]  /*191f0*/  BSYNC.RECONVERGENT B1 ;  /* 0x0000000000017941 */ /* 0x000fea0003800200 */
.L_x_5155:
        /* <DEDUP_REMOVED lines=22> */
.L_x_5166:
        /* <DEDUP_REMOVED lines=13> */
.L_x_5168:
[----:B------:R-:W-:Y:S05]  /*19430*/  BSYNC.RECONVERGENT B3 ;  /* 0x0000000000037941 */ /* 0x000fea0003800200 */
.L_x_5167:
        /* <DEDUP_REMOVED lines=41> */
.L_x_5165:
[----:B------:R-:W-:Y:S05]  /*196d0*/  BSYNC.RECONVERGENT B2 ;  /* 0x0000000000027941 */ /* 0x000fea0003800200 */
.L_x_5164:
        /* <DEDUP_REMOVED lines=12> */
.L_x_5163:
[----:B------:R-:W-:Y:S05]  /*197a0*/  BSYNC.RECONVERGENT B1 ;  /* 0x0000000000017941 */ /* 0x000fea0003800200 */
.L_x_5162:
        /* <DEDUP_REMOVED lines=23> */
.L_x_5173:
[----:B------:R-:W-:Y:S01]  /*19920*/  IADD3 R179, PT, PT, R179, 0x1, RZ ;  /* 0x00000001b3b37810 */ /* 0x000fe20007ffe0ff */
[----:B------:R-:W-:Y:S03]  /*19930*/  BSSY.RECONVERGENT B3, `(.L_x_5174) ;  /* 0x000000c000037945 */ /* 0x000fe60003800200 */
[C---:B------:R-:W-:Y:S01]  /*19940*/  ISETP.NE.AND P3, PT, R179.reuse, RZ, PT ;  /* 0x000000ffb300720c */ /* 0x040fe20003f65270 */
[----:B-1----:R-:W-:-:S12]  /*19950*/  IMAD.WIDE.U32 R126, R179, -0x2daee0ad, RZ ;  /* 0xd2511f53b37e7825 */ /* 0x002fd800078e00ff */
        /* <DEDUP_REMOVED lines=9> */
.L_x_5175:
[----:B------:R-:W-:Y:S05]  /*199f0*/  BSYNC.RECONVERGENT B3 ;  /* 0x0000000000037941 */ /* 0x000fea0003800200 */
.L_x_5174:
        /* <DEDUP_REMOVED lines=42> */
.L_x_5172:
[----:B------:R-:W-:Y:S05]  /*19ca0*/  BSYNC.RECONVERGENT B2 ;  /* 0x0000000000027941 */ /* 0x000fea0003800200 */
.L_x_5171:
[----:B------:R-:W-:Y:S01]  /*19cb0*/  PRMT R120, R113, 0x7632, R120 ;  /* 0x0000763271787816 */ /* 0x000fe20000000078 */
[----:B------:R-:W-:Y:S01]  /*19cc0*/  HFMA2 R123, -RZ, RZ, 0.1171875, 0 ;  /* 0x2f800000ff7b7431 */ /* 0x000fe200000001ff */
        /* <DEDUP_REMOVED lines=12> */
.L_x_5170:
[----:B------:R-:W-:Y:S05]  /*19d90*/  BSYNC.RECONVERGENT B1 ;  /* 0x0000000000017941 */ /* 0x000fea0003800200 */
.L_x_5169:
        /* <DEDUP_REMOVED lines=22> */
.L_x_5180:
        /* <DEDUP_REMOVED lines=13> */
.L_x_5182:
[----:B------:R-:W-:Y:S05]  /*19fd0*/  BSYNC.RECONVERGENT B3 ;  /* 0x0000000000037941 */ /* 0x000fea0003800200 */
.L_x_5181:
        /* <DEDUP_REMOVED lines=41> */
.L_x_5179:
[----:B------:R-:W-:Y:S05]  /*1a270*/  BSYNC.RECONVERGENT B2 ;  /* 0x0000000000027941 */ /* 0x000fea0003800200 */
.L_x_5178:
[----:B------:R-:W-:Y:S01]  /*1a280*/  I2FP.F32.U32 R3, R3 ;  /* 0x0000000300037245 */ /* 0x000fe20000201000 */
[----:B------:R-:W-:Y:S01]  /*1a290*/  IMAD.MOV.U32 R122, RZ, RZ, 0x2f800000 ;  /* 0x2f800000ff7a7424 */ /* 0x000fe200078e00ff */
[----:B------:R-:W-:Y:S02]  /*1a2a0*/  SHF.L.U32 R121, R114, 0x10, RZ ;  /* 0x0000001072797819 */ /* 0x000fe400000006ff */
[----:B-1----:R-:W-:Y:S01]  /*1a2b0*/  SHF.L.U32 R126, R118, 0x10, RZ ;  /* 0x00000010767e7819 */ /* 0x002fe200000006ff */
        /* <DEDUP_REMOVED lines=8> */
.L_x_5177:
[----:B------:R-:W-:Y:S05]  /*1a340*/  BSYNC.RECONVERGENT B1 ;  /* 0x0000000000017941 */ /* 0x000fea0003800200 */
.L_x_5176:
        /* <DEDUP_REMOVED lines=23> */
.L_x_5187:
[----:B------:R-:W-:Y:S01]  /*1a4c0*/  VIADD R179, R179, 0x1 ;  /* 0x00000001b3b37836 */ /* 0x000fe20000000000 */
[----:B------:R-:W-:Y:S03]  /*1a4d0*/  BSSY.RECONVERGENT B3, `(.L_x_5188) ;  /* 0x000000c000037945 */ /* 0x000fe60003800200 */
[C---:B-1----:R-:W-:Y:S01]  /*1a4e0*/  IMAD.WIDE.U32 R126, R179.reuse, -0x2daee0ad, RZ ;  /* 0xd2511f53b37e7825 */ /* 0x042fe200078e00ff */
        /* <DEDUP_REMOVED lines=10> */
.L_x_5189:
[----:B------:R-:W-:Y:S05]  /*1a590*/  BSYNC.RECONVERGENT B3 ;  /* 0x0000000000037941 */ /* 0x000fea0003800200 */
.L_x_5188:
        /* <DEDUP_REMOVED lines=40> */
[----:B------:R-:W-:Y:S01]  /*1a820*/  HFMA2 R121, -RZ, RZ, 0, 0 ;  /* 0x00000000ff797431 */ /* 0x000fe200000001ff */
[----:B------:R-:W-:-:S07]  /*1a830*/  MOV R186, R120 ;  /* 0x0000007800ba7202 */ /* 0x000fce0000000f00 */
.L_x_5186:
[----:B------:R-:W-:Y:S05]  /*1a840*/  BSYNC.RECONVERGENT B2 ;  /* 0x0000000000027941 */ /* 0x000fea0003800200 */
.L_x_5185:
        /* <DEDUP_REMOVED lines=8> */
[----:B-1----:R-:W-:-:S02]  /*1a8d0*/  SHF.L.U32 R127, R122, 0x10, RZ ;  /* 0x000000107a7f7819 */ /* 0x002fc400000006ff */
[----:B------:R-:W-:Y:S01]  /*1a8e0*/  FSETP.GTU.FTZ.AND P3, PT, R2, UR10, PT ;  /* 0x0000000a02007c0b */ /* 0x000fe2000bf7c000 */
[----:B------:R-:W-:-:S03]  /*1a8f0*/  FMUL.FTZ R120, R120, UR12 ;  /* 0x0000000c78787c20 */ /* 0x000fc60008410000 */
[----:B------:R-:W-:Y:S02]  /*1a900*/  SEL R2, RZ, 0x1, P3 ;  /* 0x00000001ff027807 */ /* 0x000fe40001800000 */
[----:B------:R-:W-:-:S05]  /*1a910*/  FSEL R120, R120, RZ, !P3 ;  /* 0x000000ff78787208 */ /* 0x000fca0005800000 */
[----:B------:R-:W-:-:S07]  /*1a920*/  FFMA.FTZ R216, R120, R123, R127 ;  /* 0x0000007b78d87223 */ /* 0x000fce000001007f */
.L_x_5184:
[----:B------:R-:W-:Y:S05]  /*1a930*/  BSYNC.RECONVERGENT B1 ;  /* 0x0000000000017941 */ /* 0x000fea0003800200 */
.L_x_5183:
        /* <DEDUP_REMOVED lines=22> */
.L_x_5194:
        /* <DEDUP_REMOVED lines=13> */
.L_x_5196:
[----:B------:R-:W-:Y:S05]  /*1ab70*/  BSYNC.RECONVERGENT B3 ;  /* 0x0000000000037941 */ /* 0x000fea0003800200 */
.L_x_5195:
[----:B------:R-:W-:Y:S01]  /*1ab80*/  IMAD.WIDE.U32 R120, R182, -0x326172a9, RZ ;  /* 0xcd9e8d57b6787825 */ /* 0x000fe200078e00ff */
[----:B-1----:R-:W-:Y:S02]  /*1ab90*/  LOP3.LUT R126, R8, UR7, R123, 0x96, !PT ;  /* 0x00000007087e7c12 */ /* 0x002fe4000f8e967b */
        /* <DEDUP_REMOVED lines=39> */
.L_x_5193:
[----:B------:R-:W-:Y:S05]  /*1ae10*/  BSYNC.RECONVERGENT B2 ;  /* 0x0000000000027941 */ /* 0x000fea0003800200 */
.L_x_5192:
[----:B------:R-:W-:Y:S01]  /*1ae20*/  I2FP.F32.U32 R0, R0 ;  /* 0x0000000000007245 */ /* 0x000fe20000201000 */
[----:B------:R-:W-:Y:S02]  /*1ae30*/  HFMA2 R121, -RZ, RZ, 0.1171875, 0 ;  /* 0x2f800000ff797431 */ /* 0x000fe400000001ff */
[----:B------:R-:W-:Y:S02]  /*1ae40*/  IMAD.U32 R122, R115, 0x10000, RZ ;  /* 0x00010000737a7824 */ /* 0x000fe400078e00ff */
[----:B-1----:R-:W-:Y:S02]  /*1ae50*/  IMAD.U32 R126, R119, 0x10000, RZ ;  /* 0x00010000777e7824 */ /* 0x002fe400078e00ff */
[----:B------:R-:W-:Y:S01]  /*1ae60*/  FFMA.FTZ R0, R0, R121, 1.1641532182693481445e-10 ;  /* 0x2f00000000007423 */ /* 0x000fe20000010079 */
[----:B------:R-:W-:-:S04]  /*1ae70*/  FMUL.FTZ R122, R122, UR13 ;  /* 0x0000000d7a7a7c20 */ /* 0x000fc80008410000 */
[----:B------:R-:W-:Y:S01]  /*1ae80*/  FMUL.FTZ R215, R122, UR12 ;  /* 0x0000000c7ad77c20 */ /* 0x000fe20008410000 */
[----:B------:R-:W-:Y:S02]  /*1ae90*/  FSETP.GTU.FTZ.AND P3, PT, R0, UR10, PT ;  /* 0x0000000a00007c0b */ /* 0x000fe4000bf7c000 */
[----:B------:R-:W-:Y:S02]  /*1aea0*/  SHF.L.U32 R122, R107, 0x10, RZ ;  /* 0x000000106b7a7819 */ /* 0x000fe400000006ff */
[----:B------:R-:W-:Y:S02]  /*1aeb0*/  FSEL R215, R215, RZ, !P3 ;  /* 0x000000ffd7d77208 */ /* 0x000fe40005800000 */
[----:B------:R-:W-:-:S03]  /*1aec0*/  SEL R0, RZ, 0x1, P3 ;  /* 0x00000001ff007807 */ /* 0x000fc60001800000 */
[----:B------:R-:W-:-:S07]  /*1aed0*/  FFMA.FTZ R215, R215, R122, R126 ;  /* 0x0000007ad7d77223 */ /* 0x000fce000001007e */
.L_x_5191:
[----:B------:R-:W-:Y:S05]  /*1aee0*/  BSYNC.RECONVERGENT B1 ;  /* 0x0000000000017941 */ /* 0x000fea0003800200 */
.L_x_5190:
        /* <DEDUP_REMOVED lines=23> */
.L_x_5201:
        /* <DEDUP_REMOVED lines=13> */
.L_x_5203:
[----:B------:R-:W-:Y:S05]  /*1b130*/  BSYNC.RECONVERGENT B3 ;  /* 0x0000000000037941 */ /* 0x000fea0003800200 */
.L_x_5202:
[----:B------:R-:W-:Y:S01]  /*1b140*/  IMAD.WIDE.U32 R120, R182, -0x326172a9, RZ ;  /* 0xcd9e8d57b6787825 */ /* 0x000fe200078e00ff */
[----:B-1----:R-:W-:-:S03]  /*1b150*/  LOP3.LUT R126, R8, UR7, R123, 0x96, !PT ;  /* 0x00000007087e7c12 */ /* 0x002fc6000f8e967b */
        /* <DEDUP_REMOVED lines=38> */
[----:B------:R-:W-:-:S07]  /*1b3c0*/  LOP3.LUT R185, R120, UR32, R229, 0x96, !PT ;  /* 0x0000002078b97c12 */ /* 0x000fce000f8e96e5 */
.L_x_5200:
[----:B------:R-:W-:Y:S05]  /*1b3d0*/  BSYNC.RECONVERGENT B2 ;  /* 0x0000000000027941 */ /* 0x000fea0003800200 */
.L_x_5199:
        /* <DEDUP_REMOVED lines=14> */
.L_x_5198:
[----:B------:R-:W-:Y:S05]  /*1b4c0*/  BSYNC.RECONVERGENT B1 ;  /* 0x0000000000017941 */ /* 0x000fea0003800200 */
.L_x_5197:
[----:B------:R-:W-:Y:S02]  /*1b4d0*/  F2FP.BF16.F32.PACK_AB R123, RZ, R214 ;  /* 0x000000d6ff7b723e */ /* 0x000fe400000010ff */
[----:B------:R-:W-:Y:S02]  /*1b4e0*/  PRMT R122, R225, 0x5410, R231 ;  /* 0x00005410e17a7816 */ /* 0x000fe400000000e7 */
[----:B------:R-:W-:Y:S02]  /*1b4f0*/  PRMT R121, R224, 0x5410, R223 ;  /* 0x00005410e0797816 */ /* 0x000fe400000000df */
[----:B------:R-:W-:Y:S02]  /*1b500*/  PRMT R120, R222, 0x5410, R212 ;  /* 0x00005410de787816 */ /* 0x000fe400000000d4 */
[----:B------:R-:W-:Y:S01]  /*1b510*/  PRMT R123, R186, 0x5410, R123 ;  /* 0x00005410ba7b7816 */ /* 0x000fe2000000007b */
[----:B------:R-:W-:Y:S06]  /*1b520*/  BRA `(.L_x_5204) ;  /* 0x0000002c000c7947 */ /* 0x000fec0003800000 */
.L_x_5147:
        /* <DEDUP_REMOVED lines=21> */
.L_x_5209:
        /* <DEDUP_REMOVED lines=13> */
.L_x_5211:
[----:B------:R-:W-:Y:S05]  /*1b750*/  BSYNC.RECONVERGENT B3 ;  /* 0x0000000000037941 */ /* 0x000fea0003800200 */
.L_x_5210:
        /* <DEDUP_REMOVED lines=41> */
.L_x_5208:
[----:B------:R-:W-:Y:S05]  /*1b9f0*/  BSYNC.RECONVERGENT B2 ;  /* 0x0000000000027941 */ /* 0x000fea0003800200 */
.L_x_5207:
        /* <DEDUP_REMOVED lines=10> */
[----:B------:R-:W-:-:S07]  /*1baa0*/  FMUL.FTZ R221, R122, R221 ;  /* 0x000000dd7add7220 */ /* 0x000fce0000410000 */
.L_x_5206:
[----:B------:R-:W-:Y:S05]  /*1bab0*/  BSYNC.RECONVERGENT B1 ;  /* 0x0000000000017941 */ /* 0x000fea0003800200 */
.L_x_5205:
        /* <DEDUP_REMOVED lines=18> */
.L_x_5216:
        /* <DEDUP_REMOVED lines=13> */
.L_x_5218:
[----:B------:R-:W-:Y:S05]  /*1bcb0*/  BSYNC.RECONVERGENT B3 ;  /* 0x0000000000037941 */ /* 0x000fea0003800200 */
.L_x_5217:
        /* <DEDUP_REMOVED lines=42> */
.L_x_5215:
[----:B------:R-:W-:Y:S05]  /*1bf60*/  BSYNC.RECONVERGENT B2 ;  /* 0x0000000000027941 */ /* 0x000fea0003800200 */
.L_x_5214:
[----:B-----5:R-:W-:Y:S01]  /*1bf70*/  PRMT R120, R112, 0x7632, R120 ;  /* 0x0000763270787816 */ /* 0x020fe20000000078 */
[----:B------:R-:W-:Y:S01]  /*1bf80*/  IMAD.MOV.U32 R123, RZ, RZ, 0x2f800000 ;  /* 0x2f800000ff7b7424 */ /* 0x000fe200078e00ff */
[----:B------:R-:W-:Y:S02]  /*1bf90*/  I2FP.F32.U32 R6, R6 ;  /* 0x0000000600067245 */ /* 0x000fe40000201000 */
        /* <DEDUP_REMOVED lines=9> */
.L_x_5213:
[----:B------:R-:W-:Y:S05]  /*1c030*/  BSYNC.RECONVERGENT B1 ;  /* 0x0000000000017941 */ /* 0x000fea0003800200 */
.L_x_5212:
        /* <DEDUP_REMOVED lines=18> */
.L_x_5223:
        /* <DEDUP_REMOVED lines=13> */
.L_x_5225:
[----:B------:R-:W-:Y:S05]  /*1c230*/  BSYNC.RECONVERGENT B3 ;  /* 0x0000000000037941 */ /* 0x000fea0003800200 */
.L_x_5224:
        /* <DEDUP_REMOVED lines=42> */
.L_x_5222:
[----:B------:R-:W-:Y:S05]  /*1c4e0*/  BSYNC.RECONVERGENT B2 ;  /* 0x0000000000027941 */ /* 0x000fea0003800200 */
.L_x_5221:
        /* <DEDUP_REMOVED lines=11> */
.L_x_5220:
[----:B------:R-:W-:Y:S05]  /*1c5a0*/  BSYNC.RECONVERGENT B1 ;  /* 0x0000000000017941 */ /* 0x000fea0003800200 */
.L_x_5219:
        /* <DEDUP_REMOVED lines=18> */
.L_x_5230:
        /* <DEDUP_REMOVED lines=13> */
.L_x_5232:
[----:B------:R-:W-:Y:S05]  /*1c7a0*/  BSYNC.RECONVERGENT B3 ;  /* 0x0000000000037941 */ /* 0x000fea0003800200 */
.L_x_5231:
        /* <DEDUP_REMOVED lines=42> */
.L_x_5229:
[----:B------:R-:W-:Y:S05]  /*1ca50*/  BSYNC.RECONVERGENT B2 ;  /* 0x0000000000027941 */ /* 0x000fea0003800200 */
.L_x_5228:
        /* <DEDUP_REMOVED lines=12> */
.L_x_5227:
[----:B------:R-:W-:Y:S05]  /*1cb20*/  BSYNC.RECONVERGENT B1 ;  /* 0x0000000000017941 */ /* 0x000fea0003800200 */
.L_x_5226:
        /* <DEDUP_REMOVED lines=18> */
.L_x_5237:
        /* <DEDUP_REMOVED lines=13> */
.L_x_5239:
[----:B------:R-:W-:Y:S05]  /*1cd20*/  BSYNC.RECONVERGENT B3 ;  /* 0x0000000000037941 */ /* 0x000fea0003800200 */
.L_x_5238:
        /* <DEDUP_REMOVED lines=42> */
.L_x_5236:
[----:B------:R-:W-:Y:S05]  /*1cfd0*/  BSYNC.RECONVERGENT B2 ;  /* 0x0000000000027941 */ /* 0x000fea0003800200 */
.L_x_5235:
        /* <DEDUP_REMOVED lines=11> */
.L_x_5234:
[----:B------:R-:W-:Y:S05]  /*1d090*/  BSYNC.RECONVERGENT B1 ;  /* 0x0000000000017941 */ /* 0x000fea0003800200 */
.L_x_5233:
        /* <DEDUP_REMOVED lines=18> */
.L_x_5244:
        /* <DEDUP_REMOVED lines=13> */
.L_x_5246:
[----:B------:R-:W-:Y:S05]  /*1d290*/  BSYNC.RECONVERGENT B3 ;  /* 0x0000000000037941 */ /* 0x000fea0003800200 */
.L_x_5245:
        /* <DEDUP_REMOVED lines=42> */
.L_x_5243:
[----:B------:R-:W-:Y:S05]  /*1d540*/  BSYNC.RECONVERGENT B2 ;  /* 0x0000000000027941 */ /* 0x000fea0003800200 */
.L_x_5242:
        /* <DEDUP_REMOVED lines=12> */
.L_x_5241:
[----:B------:R-:W-:Y:S05]  /*1d610*/  BSYNC.RECONVERGENT B1 ;  /* 0x0000000000017941 */ /* 0x000fea0003800200 */
.L_x_5240:
        /* <DEDUP_REMOVED lines=18> */
.L_x_5251:
        /* <DEDUP_REMOVED lines=13> */
.L_x_5253:
[----:B------:R-:W-:Y:S05]  /*1d810*/  BSYNC.RECONVERGENT B3 ;  /* 0x0000000000037941 */ /* 0x000fea0003800200 */
.L_x_5252:
        /* <DEDUP_REMOVED lines=42> */
.L_x_5250:
[----:B------:R-:W-:Y:S05]  /*1dac0*/  BSYNC.RECONVERGENT B2 ;  /* 0x0000000000027941 */ /* 0x000fea0003800200 */
.L_x_5249:
[----:B------:R-:W-:Y:S01]  /*1dad0*/  I2FP.F32.U32 R0, R0 ;  /* 0x0000000000007245 */ /* 0x000fe20000201000 */
[----:B------:R-:W-:Y:S02]  /*1dae0*/  HFMA2 R121, -RZ, RZ, 0.1171875, 0 ;  /* 0x2f800000ff797431 */ /* 0x000fe400000001ff */
[----:B-----5:R-:W-:Y:S01]  /*1daf0*/  IMAD.U32 R122, R115, 0x10000, RZ ;  /* 0x00010000737a7824 */ /* 0x020fe200078e00ff */
[----:B-1----:R-:W-:Y:S02]  /*1db00*/  SHF.L.U32 R126, R107, 0x10, RZ ;  /* 0x000000106b7e7819 */ /* 0x002fe400000006ff */
[----:B------:R-:W-:Y:S01]  /*1db10*/  FFMA.FTZ R0, R0, R121, 1.1641532182693481445e-10 ;  /* 0x2f00000000007423 */ /* 0x000fe20000010079 */
[----:B------:R-:W-:-:S04]  /*1db20*/  FMUL.FTZ R122, R122, UR13 ;  /* 0x0000000d7a7a7c20 */ /* 0x000fc80008410000 */
[----:B------:R-:W-:Y:S01]  /*1db30*/  FMUL.FTZ R122, R122, UR12 ;  /* 0x0000000c7a7a7c20 */ /* 0x000fe20008410000 */
[----:B------:R-:W-:-:S04]  /*1db40*/  FSETP.GTU.FTZ.AND P2, PT, R0, UR10, PT ;  /* 0x0000000a00007c0b */ /* 0x000fc8000bf5c000 */
[----:B------:R-:W-:Y:S02]  /*1db50*/  FSEL R215, R122, RZ, !P2 ;  /* 0x000000ff7ad77208 */ /* 0x000fe40005000000 */
[----:B------:R-:W-:-:S03]  /*1db60*/  SEL R0, RZ, 0x1, P2 ;  /* 0x00000001ff007807 */ /* 0x000fc60001000000 */
[----:B------:R-:W-:-:S07]  /*1db70*/  FMUL.FTZ R215, R126, R215 ;  /* 0x000000d77ed77220 */ /* 0x000fce0000410000 */
.L_x_5248:
[----:B------:R-:W-:Y:S05]  /*1db80*/  BSYNC.RECONVERGENT B1 ;  /* 0x0000000000017941 */ /* 0x000fea0003800200 */
.L_x_5247:
        /* <DEDUP_REMOVED lines=18> */
.L_x_5258:
        /* <DEDUP_REMOVED lines=13> */
.L_x_5260:
[----:B------:R-:W-:Y:S05]  /*1dd80*/  BSYNC.RECONVERGENT B3 ;  /* 0x0000000000037941 */ /* 0x000fea0003800200 */
.L_x_5259:
        /* <DEDUP_REMOVED lines=42> */
.L_x_5257:
[----:B------:R-:W-:Y:S05]  /*1e030*/  BSYNC.RECONVERGENT B2 ;  /* 0x0000000000027941 */ /* 0x000fea0003800200 */
.L_x_5256:
        /* <DEDUP_REMOVED lines=12> */
.L_x_5255:
[----:B------:R-:W-:Y:S05]  /*1e100*/  BSYNC.RECONVERGENT B1 ;  /* 0x0000000000017941 */ /* 0x000fea0003800200 */
.L_x_5254:
[----:B------:R-:W-:Y:S02]  /*1e110*/  F2FP.BF16.F32.PACK_AB R123, RZ, R214 ;  /* 0x000000d6ff7b723e */ /* 0x000fe400000010ff */
[----:B------:R-:W-:Y:S02]  /*1e120*/  PRMT R122, R225, 0x5410, R229 ;  /* 0x00005410e17a7816 */ /* 0x000fe400000000e5 */
[----:B------:R-:W-:Y:S02]  /*1e130*/  PRMT R121, R224, 0x5410, R223 ;  /* 0x00005410e0797816 */ /* 0x000fe400000000df */
[----:B------:R-:W-:Y:S02]  /*1e140*/  PRMT R120, R222, 0x5410, R212 ;  /* 0x00005410de787816 */ /* 0x000fe400000000d4 */
[----:B------:R-:W-:-:S07]  /*1e150*/  PRMT R123, R186, 0x5410, R123 ;  /* 0x00005410ba7b7816 */ /* 0x000fce000000007b */
.L_x_5204:
[C---:B------:R-:W-:Y:S01]  /*1e160*/  IADD3 R223, PT, PT, R213.reuse, 0x80, RZ ;  /* 0x00000080d5df7810 */ /* 0x040fe20007ffe0ff */
[----:B-1----:R-:W0:Y:S01]  /*1e170*/  @P1 LDC.64 R128, c[0x0][0x390] ;  /* 0x0000e400ff801b82 */ /* 0x002e220000000a00 */
[----:B------:R-:W-:Y:S01]  /*1e180*/  IADD3 R213, PT, PT, R213, 0xa0, RZ ;  /* 0x000000a0d5d57810 */ /* 0x000fe20007ffe0ff */
[----:B------:R-:W-:Y:S01]  /*1e190*/  VIADD R212, R227, 0xa0 ;  /* 0x000000a0e3d47836 */ /* 0x000fe20000000000 */
        /* <DEDUP_REMOVED lines=28> */
.L_x_5262:
[----:B------:R-:W-:Y:S05]  /*1e360*/  BSYNC.RECONVERGENT B1 ;  /* 0x0000000000017941 */ /* 0x000fea0003800200 */
.L_x_5261:
[----:B-----5:R1:W5:Y:S04]  /*1e370*/  @P1 LDG.E.128 R112, desc[UR8][R128.64] ;  /* 0x0000000880701981 */ /* 0x020368000c1e1d00 */
        /* <DEDUP_REMOVED lines=24> */
.L_x_5268:
        /* <DEDUP_REMOVED lines=13> */
.L_x_5270:
[----:B------:R-:W-:Y:S05]  /*1e5d0*/  BSYNC.RECONVERGENT B3 ;  /* 0x0000000000037941 */ /* 0x000fea0003800200 */
.L_x_5269:
        /* <DEDUP_REMOVED lines=41> */
.L_x_5267:
[----:B------:R-:W-:Y:S05]  /*1e870*/  BSYNC.RECONVERGENT B2 ;  /* 0x0000000000027941 */ /* 0x000fea0003800200 */
.L_x_5266:
[----:B------:R-:W-:Y:S01]  /*1e880*/  I2FP.F32.U32 R7, R7 ;  /* 0x0000000700077245 */ /* 0x000fe20000201000 */
[----:B------:R-:W-:Y:S02]  /*1e890*/  HFMA2 R122, -RZ, RZ, 0.1171875, 0 ;  /* 0x2f800000ff7a7431 */ /* 0x000fe400000001ff */
[----:B------:R-:W-:Y:S02]  /*1e8a0*/  IMAD.U32 R121, R112, 0x10000, RZ ;  /* 0x0001000070797824 */ /* 0x000fe400078e00ff */
[----:B-1----:R-:W-:Y:S02]  /*1e8b0*/  IMAD.U32 R126, R116, 0x10000, RZ ;  /* 0x00010000747e7824 */ /* 0x002fe400078e00ff */
[----:B------:R-:W-:Y:S01]  /*1e8c0*/  FFMA.FTZ R7, R7, R122, 1.1641532182693481445e-10 ;  /* 0x2f00000007077423 */ /* 0x000fe2000001007a */
[----:B------:R-:W-:Y:S01]  /*1e8d0*/  FMUL.FTZ R121, R121, UR13 ;  /* 0x0000000d79797c20 */ /* 0x000fe20008410000 */
[----:B------:R-:W-:-:S03]  /*1e8e0*/  SHF.L.U32 R122, R108, 0x10, RZ ;  /* 0x000000106c7a7819 */ /* 0x000fc600000006ff */
[----:B------:R-:W-:Y:S01]  /*1e8f0*/  FMUL.FTZ R121, R121, UR12 ;  /* 0x0000000c79797c20 */ /* 0x000fe20008410000 */
[----:B------:R-:W-:-:S04]  /*1e900*/  FSETP.GTU.FTZ.AND P2, PT, R7, UR10, PT ;  /* 0x0000000a07007c0b */ /* 0x000fc8000bf5c000 */
[----:B------:R-:W-:Y:S02]  /*1e910*/  FSEL R229, R121, RZ, !P2 ;  /* 0x000000ff79e57208 */ /* 0x000fe40005000000 */
[----:B------:R-:W-:-:S03]  /*1e920*/  SEL R7, RZ, 0x1, P2 ;  /* 0x00000001ff077807 */ /* 0x000fc60001000000 */
[----:B------:R-:W-:-:S07]  /*1e930*/  FFMA.FTZ R229, R229, R122, R126 ;  /* 0x0000007ae5e57223 */ /* 0x000fce000001007e */
.L_x_5265:
[----:B------:R-:W-:Y:S05]  /*1e940*/  BSYNC.RECONVERGENT B1 ;  /* 0x0000000000017941 */ /* 0x000fea0003800200 */
.L_x_5264:
        /* <DEDUP_REMOVED lines=23> */
.L_x_5275:
        /* <DEDUP_REMOVED lines=13> */
.L_x_5277:
[----:B------:R-:W-:Y:S05]  /*1eb90*/  BSYNC.RECONVERGENT B3 ;  /* 0x0000000000037941 */ /* 0x000fea0003800200 */
.L_x_5276:
        /* <DEDUP_REMOVED lines=42> */
.L_x_5274:
[----:B------:R-:W-:Y:S05]  /*1ee40*/  BSYNC.RECONVERGENT B2 ;  /* 0x0000000000027941 */ /* 0x000fea0003800200 */
.L_x_5273:
        /* <DEDUP_REMOVED lines=14> */
.L_x_5272:
[----:B------:R-:W-:Y:S05]  /*1ef30*/  BSYNC.RECONVERGENT B1 ;  /* 0x0000000000017941 */ /* 0x000fea0003800200 */
.L_x_5271:
        /* <DEDUP_REMOVED lines=22> */
.L_x_5282:
        /* <DEDUP_REMOVED lines=13> */
.L_x_5284:
[----:B------:R-:W-:Y:S05]  /*1f170*/  BSYNC.RECONVERGENT B3 ;  /* 0x0000000000037941 */ /* 0x000fea0003800200 */
.L_x_5283:
        /* <DEDUP_REMOVED lines=41> */
.L_x_5281:
[----:B------:R-:W-:Y:S05]  /*1f410*/  BSYNC.RECONVERGENT B2 ;  /* 0x0000000000027941 */ /* 0x000fea0003800200 */
.L_x_5280:
        /* <DEDUP_REMOVED lines=12> */
.L_x_5279:
[----:B------:R-:W-:Y:S05]  /*1f4e0*/  BSYNC.RECONVERGENT B1 ;  /* 0x0000000000017941 */ /* 0x000fea0003800200 */
.L_x_5278:
        /* <DEDUP_REMOVED lines=23> */
.L_x_5289:
        /* <DEDUP_REMOVED lines=13> */
.L_x_5291:
[----:B------:R-:W-:Y:S05]  /*1f730*/  BSYNC.RECONVERGENT B3 ;  /* 0x0000000000037941 */ /* 0x000fea0003800200 */
.L_x_5290:
        /* <DEDUP_REMOVED lines=42> */
.L_x_5288:
[----:B------:R-:W-:Y:S05]  /*1f9e0*/  BSYNC.RECONVERGENT B2 ;  /* 0x0000000000027941 */ /* 0x000fea0003800200 */
.L_x_5287:
        /* <DEDUP_REMOVED lines=14> */
.L_x_5286:
[----:B------:R-:W-:Y:S05]  /*1fad0*/  BSYNC.RECONVERGENT B1 ;  /* 0x0000000000017941 */ /* 0x000fea0003800200 */
.L_x_5285:
        /* <DEDUP_REMOVED lines=22> */
.L_x_5296:
        /* <DEDUP_REMOVED lines=13> */
.L_x_5298:
[----:B------:R-:W-:Y:S05]  /*1fd10*/  BSYNC.RECONVERGENT B3 ;  /* 0x0000000000037941 */ /* 0x000fea0003800200 */
.L_x_5297:
        /* <DEDUP_REMOVED lines=41> */
.L_x_5295:
[----:B------:R-:W-:Y:S05]  /*1ffb0*/  BSYNC.RECONVERGENT B2 ;  /* 0x0000000000027941 */ /* 0x000fea0003800200 */
.L_x_5294:
        /* <DEDUP_REMOVED lines=12> */
.L_x_5293:
[----:B------:R-:W-:Y:S05]  /*20080*/  BSYNC.RECONVERGENT B1 ;  /* 0x0000000000017941 */ /* 0x000fea0003800200 */
.L_x_5292:
        /* <DEDUP_REMOVED lines=23> */
.L_x_5303:
        /* <DEDUP_REMOVED lines=13> */
.L_x_5305:
[----:B------:R-:W-:Y:S05]  /*202d0*/  BSYNC.RECONVERGENT B3 ;  /* 0x0000000000037941 */ /* 0x000fea0003800200 */
.L_x_5304:
        /* <DEDUP_REMOVED lines=42> */
.L_x_5302:
[----:B------:R-:W-:Y:S05]  /*20580*/  BSYNC.RECONVERGENT B2 ;  /* 0x0000000000027941 */ /* 0x000fea0003800200 */
.L_x_5301:
        /* <DEDUP_REMOVED lines=14> */
.L_x_5300:
[----:B------:R-:W-:Y:S05]  /*20670*/  BSYNC.RECONVERGENT B1 ;  /* 0x0000000000017941 */ /* 0x000fea0003800200 */
.L_x_5299:
        /* <DEDUP_REMOVED lines=22> */
.L_x_5310:
        /* <DEDUP_REMOVED lines=13> */
.L_x_5312:
[----:B------:R-:W-:Y:S05]  /*208b0*/  BSYNC.RECONVERGENT B3 ;  /* 0x0000000000037941 */ /* 0x000fea0003800200 */
.L_x_5311:
        /* <DEDUP_REMOVED lines=42> */
.L_x_5309:
[----:B------:R-:W-:Y:S05]  /*20b60*/  BSYNC.RECONVERGENT B2 ;  /* 0x0000000000027941 */ /* 0x000fea0003800200 */
.L_x_5308:
        /* <DEDUP_REMOVED lines=12> */
.L_x_5307:
[----:B------:R-:W-:Y:S05]  /*20c30*/  BSYNC.RECONVERGENT B1 ;  /* 0x0000000000017941 */ /* 0x000fea0003800200 */
.L_x_5306:
[----:B-1----:R-:W-:Y:S01]  /*20c40*/  @!P0 PRMT R128, R119, 0x7632, R128 ;  /* 0x0000763277808816 */ /* 0x002fe20000000080 */
        /* <DEDUP_REMOVED lines=22> */
.L_x_5317:
        /* <DEDUP_REMOVED lines=13> */
.L_x_5319:
[----:B------:R-:W-:Y:S05]  /*20e80*/  BSYNC.RECONVERGENT B3 ;  /* 0x0000000000037941 */ /* 0x000fea0003800200 */
.L_x_5318:
        /* <DEDUP_REMOVED lines=41> */
.L_x_5316:
[----:B------:R-:W-:Y:S05]  /*21120*/  BSYNC.RECONVERGENT B2 ;  /* 0x0000000000027941 */ /* 0x000fea0003800200 */
.L_x_5315:
        /* <DEDUP_REMOVED lines=14> */
.L_x_5314:
[----:B------:R-:W-:Y:S05]  /*21210*/  BSYNC.RECONVERGENT B1 ;  /* 0x0000000000017941 */ /* 0x000fea0003800200 */
.L_x_5313:
[----:B------:R-:W-:Y:S02]  /*21220*/  F2FP.BF16.F32.PACK_AB R123, RZ, R128 ;  /* 0x00000080ff7b723e */ /* 0x000fe400000010ff */
[----:B------:R-:W-:Y:S02]  /*21230*/  PRMT R122, R235, 0x5410, R237 ;  /* 0x00005410eb7a7816 */ /* 0x000fe400000000ed */
[----:B------:R-:W-:Y:S02]  /*21240*/  PRMT R121, R234, 0x5410, R233 ;  /* 0x00005410ea797816 */ /* 0x000fe400000000e9 */
[----:B------:R-:W-:Y:S02]  /*21250*/  PRMT R120, R232, 0x5410, R231 ;  /* 0x00005410e8787816 */ /* 0x000fe400000000e7 */
[----:B------:R-:W-:Y:S01]  /*21260*/  PRMT R123, R230, 0x5410, R123 ;  /* 0x00005410e67b7816 */ /* 0x000fe2000000007b */
[----:B------:R-:W-:Y:S06]  /*21270*/  BRA `(.L_x_5320) ;  /* 0x0000002c00147947 */ /* 0x000fec0003800000 */
.L_x_5263:
        /* <DEDUP_REMOVED lines=21> */
.L_x_5325:
        /* <DEDUP_REMOVED lines=13> */
.L_x_5327:
[----:B------:R-:W-:Y:S05]  /*214a0*/  BSYNC.RECONVERGENT B3 ;  /* 0x0000000000037941 */ /* 0x000fea0003800200 */
.L_x_5326:
        /* <DEDUP_REMOVED lines=40> */
[----:B------:R-:W-:Y:S01]  /*21730*/  HFMA2 R120, -RZ, RZ, 0, 0 ;  /* 0x00000000ff787431 */ /* 0x000fe200000001ff */
[----:B------:R-:W-:-:S07]  /*21740*/  LOP3.LUT R185, R122, UR32, R121, 0x96, !PT ;  /* 0x000000207ab97c12 */ /* 0x000fce000f8e9679 */
.L_x_5324:
[----:B------:R-:W-:Y:S05]  /*21750*/  BSYNC.RECONVERGENT B2 ;  /* 0x0000000000027941 */ /* 0x000fea0003800200 */
.L_x_5323:
        /* <DEDUP_REMOVED lines=11> */
.L_x_5322:
[----:B------:R-:W-:Y:S05]  /*21810*/  BSYNC.RECONVERGENT B1 ;  /* 0x0000000000017941 */ /* 0x000fea0003800200 */
.L_x_5321:
        /* <DEDUP_REMOVED lines=18> */
.L_x_5332:
        /* <DEDUP_REMOVED lines=13> */
.L_x_5334:
[----:B------:R-:W-:Y:S05]  /*21a10*/  BSYNC.RECONVERGENT B3 ;  /* 0x0000000000037941 */ /* 0x000fea0003800200 */
.L_x_5333:
        /* <DEDUP_REMOVED lines=42> */
.L_x_5331:
[----:B------:R-:W-:Y:S05]  /*21cc0*/  BSYNC.RECONVERGENT B2 ;  /* 0x0000000000027941 */ /* 0x000fea0003800200 */
.L_x_5330:
[----:B-----5:R-:W-:Y:S01]  /*21cd0*/  PRMT R120, R112, 0x7632, R120 ;  /* 0x0000763270787816 */ /* 0x020fe20000000078 */
[----:B------:R-:W-:Y:S01]  /*21ce0*/  HFMA2 R123, -RZ, RZ, 0.1171875, 0 ;  /* 0x2f800000ff7b7431 */ /* 0x000fe200000001ff */
        /* <DEDUP_REMOVED lines=10> */
.L_x_5329:
[----:B------:R-:W-:Y:S05]  /*21d90*/  BSYNC.RECONVERGENT B1 ;  /* 0x0000000000017941 */ /* 0x000fea0003800200 */
.L_x_5328:
        /* <DEDUP_REMOVED lines=18> */
.L_x_5339:
        /* <DEDUP_REMOVED lines=13> */
.L_x_5341:
[----:B------:R-:W-:Y:S05]  /*21f90*/  BSYNC.RECONVERGENT B3 ;  /* 0x0000000000037941 */ /* 0x000fea0003800200 */
.L_x_5340:
        /* <DEDUP_REMOVED lines=42> */
.L_x_5338:
[----:B------:R-:W-:Y:S05]  /*22240*/  BSYNC.RECONVERGENT B2 ;  /* 0x0000000000027941 */ /* 0x000fea0003800200 */
.L_x_5337:
        /* <DEDUP_REMOVED lines=11> */
.L_x_5336:
[----:B------:R-:W-:Y:S05]  /*22300*/  BSYNC.RECONVERGENT B1 ;  /* 0x0000000000017941 */ /* 0x000fea0003800200 */
.L_x_5335:
        /* <DEDUP_REMOVED lines=18> */
.L_x_5346:
        /* <DEDUP_REMOVED lines=13> */
.L_x_5348:
[----:B------:R-:W-:Y:S05]  /*22500*/  BSYNC.RECONVERGENT B3 ;  /* 0x0000000000037941 */ /* 0x000fea0003800200 */
.L_x_5347:
        /* <DEDUP_REMOVED lines=42> */
.L_x_5345:
[----:B------:R-:W-:Y:S05]  /*227b0*/  BSYNC.RECONVERGENT B2 ;  /* 0x0000000000027941 */ /* 0x000fea0003800200 */
.L_x_5344:
        /* <DEDUP_REMOVED lines=12> */
.L_x_5343:
[----:B------:R-:W-:Y:S05]  /*22880*/  BSYNC.RECONVERGENT B1 ;  /* 0x0000000000017941 */ /* 0x000fea0003800200 */
.L_x_5342:
        /* <DEDUP_REMOVED lines=18> */
.L_x_5353:
        /* <DEDUP_REMOVED lines=13> */
.L_x_5355:
[----:B------:R-:W-:Y:S05]  /*22a80*/  BSYNC.RECONVERGENT B3 ;  /* 0x0000000000037941 */ /* 0x000fea0003800200 */
.L_x_5354:
        /* <DEDUP_REMOVED lines=42> */
.L_x_5352:
[----:B------:R-:W-:Y:S05]  /*22d30*/  BSYNC.RECONVERGENT B2 ;  /* 0x0000000000027941 */ /* 0x000fea0003800200 */
.L_x_5351:
        /* <DEDUP_REMOVED lines=11> */
.L_x_5350:
[----:B------:R-:W-:Y:S05]  /*22df0*/  BSYNC.RECONVERGENT B1 ;  /* 0x0000000000017941 */ /* 0x000fea0003800200 */
.L_x_5349:
        /* <DEDUP_REMOVED lines=18> */
.L_x_5360:
        /* <DEDUP_REMOVED lines=13> */
.L_x_5362:
[----:B------:R-:W-:Y:S05]  /*22ff0*/  BSYNC.RECONVERGENT B3 ;  /* 0x0000000000037941 */ /* 0x000fea0003800200 */
.L_x_5361:
        /* <DEDUP_REMOVED lines=42> */
.L_x_5359:
[----:B------:R-:W-:Y:S05]  /*232a0*/  BSYNC.RECONVERGENT B2 ;  /* 0x0000000000027941 */ /* 0x000fea0003800200 */
.L_x_5358:
        /* <DEDUP_REMOVED lines=12> */
.L_x_5357:
[----:B------:R-:W-:Y:S05]  /*23370*/  BSYNC.RECONVERGENT B1 ;  /* 0x0000000000017941 */ /* 0x000fea0003800200 */
.L_x_5356:
        /* <DEDUP_REMOVED lines=18> */
.L_x_5367:
        /* <DEDUP_REMOVED lines=13> */
.L_x_5369:
[----:B------:R-:W-:Y:S05]  /*23570*/  BSYNC.RECONVERGENT B3 ;  /* 0x0000000000037941 */ /* 0x000fea0003800200 */
.L_x_5368:
        /* <DEDUP_REMOVED lines=42> */
.L_x_5366:
[----:B------:R-:W-:Y:S05]  /*23820*/  BSYNC.RECONVERGENT B2 ;  /* 0x0000000000027941 */ /* 0x000fea0003800200 */
.L_x_5365:
[----:B------:R-:W-:Y:S01]  /*23830*/  I2FP.F32.U32 R0, R0 ;  /* 0x0000000000007245 */ /* 0x000fe20000201000 */
[----:B------:R-:W-:Y:S01]  /*23840*/  IMAD.MOV.U32 R121, RZ, RZ, 0x2f800000 ;  /* 0x2f800000ff797424 */ /* 0x000fe200078e00ff */
[----:B-----5:R-:W-:Y:S01]  /*23850*/  SHF.L.U32 R122, R115, 0x10, RZ ;  /* 0x00000010737a7819 */ /* 0x020fe200000006ff */
[----:B-1----:R-:W-:Y:S02]  /*23860*/  IMAD.U32 R126, R111, 0x10000, RZ ;  /* 0x000100006f7e7824 */ /* 0x002fe400078e00ff */
[----:B------:R-:W-:Y:S02]  /*23870*/  FFMA.FTZ R0, R0, R121, 1.1641532182693481445e-10 ;  /* 0x2f00000000007423 */ /* 0x000fe40000010079 */
[----:B------:R-:W-:-:S03]  /*23880*/  FMUL.FTZ R122, R122, UR13 ;  /* 0x0000000d7a7a7c20 */ /* 0x000fc60008410000 */
[----:B------:R-:W-:Y:S01]  /*23890*/  FSETP.GTU.FTZ.AND P0, PT, R0, UR10, PT ;  /* 0x0000000a00007c0b */ /* 0x000fe2000bf1c000 */
[----:B------:R-:W-:-:S03]  /*238a0*/  FMUL.FTZ R122, R122, UR12 ;  /* 0x0000000c7a7a7c20 */ /* 0x000fc60008410000 */
[----:B------:R-:W-:Y:S02]  /*238b0*/  SEL R0, RZ, 0x1, P0 ;  /* 0x00000001ff007807 */ /* 0x000fe40000000000 */
[----:B------:R-:W-:-:S05]  /*238c0*/  FSEL R223, R122, RZ, !P0 ;  /* 0x000000ff7adf7208 */ /* 0x000fca0004000000 */
[----:B------:R-:W-:-:S07]  /*238d0*/  FMUL.FTZ R223, R126, R223 ;  /* 0x000000df7edf7220 */ /* 0x000fce0000410000 */
.L_x_5364:
[----:B------:R-:W-:Y:S05]  /*238e0*/  BSYNC.RECONVERGENT B1 ;  /* 0x0000000000017941 */ /* 0x000fea0003800200 */
.L_x_5363:
[----:B------:R-:W-:Y:S01]  /*238f0*/  BSSY.RECONVERGENT B1, `(.L_x_5370) ;  /* 0x0000058000017945 */ /* 0x000fe20003800200 */
[----:B------:R-:W-:Y:S01]  /*23900*/  F2FP.BF16.F32.PACK_AB R230, RZ, R223 ;  /* 0x000000dfffe6723e */ /* 0x000fe200000010ff */
[----:B------:R-:W-:Y:S01]  /*23910*/  IMAD.MOV.U32 R222, RZ, RZ, R120 ;  /* 0x000000ffffde7224 */ /* 0x000fe200078e0078 */
[----:B-1----:R-:W-:Y:S01]  /*23920*/  MOV R128, RZ ;  /* 0x000000ff00807202 */ /* 0x002fe20000000f00 */
        /* <DEDUP_REMOVED lines=14> */
.L_x_5374:
        /* <DEDUP_REMOVED lines=13> */
.L_x_5376:
[----:B------:R-:W-:Y:S05]  /*23ae0*/  BSYNC.RECONVERGENT B3 ;  /* 0x0000000000037941 */ /* 0x000fea0003800200 */
.L_x_5375:
        /* <DEDUP_REMOVED lines=43> */
.L_x_5373:
[----:B------:R-:W-:Y:S05]  /*23da0*/  BSYNC.RECONVERGENT B2 ;  /* 0x0000000000027941 */ /* 0x000fea0003800200 */
.L_x_5372:
        /* <DEDUP_REMOVED lines=12> */
.L_x_5371:
[----:B------:R-:W-:Y:S05]  /*23e70*/  BSYNC.RECONVERGENT B1 ;  /* 0x0000000000017941 */ /* 0x000fea0003800200 */
.L_x_5370:
[----:B------:R-:W-:Y:S02]  /*23e80*/  F2FP.BF16.F32.PACK_AB R123, RZ, R128 ;  /* 0x00000080ff7b723e */ /* 0x000fe400000010ff */
[----:B------:R-:W-:Y:S02]  /*23e90*/  PRMT R122, R235, 0x5410, R236 ;  /* 0x00005410eb7a7816 */ /* 0x000fe400000000ec */
[----:B------:R-:W-:Y:S02]  /*23ea0*/  PRMT R121, R233, 0x5410, R234 ;  /* 0x00005410e9797816 */ /* 0x000fe400000000ea */
[----:B------:R-:W-:Y:S02]  /*23eb0*/  PRMT R120, R232, 0x5410, R231 ;  /* 0x00005410e8787816 */ /* 0x000fe400000000e7 */
[----:B------:R-:W-:-:S07]  /*23ec0*/  PRMT R123, R230, 0x5410, R123 ;  /* 0x00005410e67b7816 */ /* 0x000fce000000007b */
.L_x_5320:
        /* <DEDUP_REMOVED lines=13> */
[----:B0-----:R-:W-:-:S03]  /*23fa0*/  LOP3.LUT P0, R129, R129, 0x1f, RZ, 0xc0, !PT ;  /* 0x0000001f81817812 */ /* 0x001fc6000780c0ff */
        /* <DEDUP_REMOVED lines=59> */
.L_x_5378:
[----:B------:R-:W-:Y:S05]  /*24360*/  BSYNC.RECONVERGENT B1 ;  /* 0x0000000000017941 */ /* 0x000fea0003800200 */
.L_x_5377:
        /* <DEDUP_REMOVED lines=120> */
.L_x_5394:
[----:B-1----:R-:W-:Y:S01]  /*24af0*/  FADD.FTZ R213, R126, R125 ;  /* 0x0000007d7ed57221 */ /* 0x002fe20000010000 */
[----:B------:R-:W-:Y:S01]  /*24b00*/  FMUL.FTZ R125, R127, R127 ;  /* 0x0000007f7f7d7220 */ /* 0x000fe20000410000 */
[----:B------:R-:W-:Y:S01]  /*24b10*/  ISETP.NE.AND P1, PT, RZ, UR11, PT ;  /* 0x0000000bff007c0c */ /* 0x000fe2000bf25270 */
[----:B------:R-:W1:Y:S01]  /*24b20*/  @!P0 LDC.64 R122, c[0x0][0x3c0] ;  /* 0x0000f000ff7a8b82 */ /* 0x000e620000000a00 */
[----:B------:R-:W-:Y:S01]  /*24b30*/  FFMA.FTZ R124, R213, R124, UR14 ;  /* 0x0000000ed57c7e23 */ /* 0x000fe2000801007c */
[----:B------:R-:W-:Y:S01]  /*24b40*/  BSSY.RECONVERGENT B1, `(.L_x_5380) ;  /* 0x000012e000017945 */ /* 0x000fe20003800200 */
[----:B------:R-:W-:-:S05]  /*24b50*/  FSEL R125, R125, RZ, P1 ;  /* 0x000000ff7d7d7208 */ /* 0x000fca0000800000 */
[----:B------:R-:W2:Y:S01]  /*24b60*/  @!P0 LDC.64 R120, c[0x0][0x3c8] ;  /* 0x0000f200ff788b82 */ /* 0x000ea20000000a00 */
[----:B------:R-:W-:-:S06]  /*24b70*/  FADD.FTZ R125, R124, R125 ;  /* 0x0000007d7c7d7221 */ /* 0x000fcc0000010000 */
[----:B------:R-:W3:Y:S01]  /*24b80*/  MUFU.RSQ R125, R125 ;  /* 0x0000007d007d7308 */ /* 0x000ee20000001400 */
[----:B-1----:R-:W-:-:S05]  /*24b90*/  @!P0 IMAD.WIDE R122, R180, 0x4, R122 ;  /* 0x00000004b47a8825 */ /* 0x002fca00078e027a */
[----:B------:R1:W-:Y:S01]  /*24ba0*/  @!P0 STG.E desc[UR8][R122.64], R127 ;  /* 0x0000007f7a008986 */ /* 0x0003e2000c101908 */
[----:B--2---:R-:W-:-:S05]  /*24bb0*/  @!P0 IMAD.WIDE R120, R180, 0x4, R120 ;  /* 0x00000004b4788825 */ /* 0x004fca00078e0278 */
[----:B---3--:R1:W-:Y:S01]  /*24bc0*/  @!P0 STG.E desc[UR8][R120.64], R125 ;  /* 0x0000007d78008986 */ /* 0x0083e2000c101908 */
[----:B------:R-:W-:-:S13]  /*24bd0*/  ISETP.GE.AND P0, PT, R138, 0x1, PT ;  /* 0x000000018a00780c */ /* 0x000fda0003f06270 */
[----:B-1----:R-:W-:Y:S05]  /*24be0*/  @!P0 BRA `(.L_x_5381) ;  /* 0x00000010008c8947 */ /* 0x002fea0003800000 */
        /* <DEDUP_REMOVED lines=112> */
[----:B------:R-:W-:Y:S01]  /*252f0*/  FFMA.FTZ R125, R136, R125, R127 ;  /* 0x0000007d887d7223 */ /* 0x000fe2000001007f */
[----:B------:R-:W-:Y:S01]  /*25300*/  SHF.L.U32 R191, R37, 0x10, RZ ;  /* 0x0000001025bf7819 */ /* 0x000fe200000006ff */
        /* <DEDUP_REMOVED lines=44> */
[----:B------:R-:W-:Y:S01]  /*255d0*/  SHF.L.U32 R197, R51, 0x10, RZ ;  /* 0x0000001033c57819 */ /* 0x000fe200000006ff */
        /* <DEDUP_REMOVED lines=16> */
[----:B------:R-:W-:Y:S02]  /*256e0*/  IMAD.U32 R205, R156, 0x10000, RZ ;  /* 0x000100009ccd7824 */ /* 0x000fe400078e00ff */
[----:B------:R-:W-:Y:S01]  /*256f0*/  FFMA.FTZ R199, R210, R199, R189 ;  /* 0x000000c7d2c77223 */ /* 0x000fe200000100bd */
[----:B------:R-:W-:-:S02]  /*25700*/  IMAD.U32 R211, R76, 0x10000, RZ ;  /* 0x000100004cd37824 */ /* 0x000fc400078e00ff */
        /* <DEDUP_REMOVED lines=8> */
[----:B------:R-:W-:Y:S02]  /*25790*/  IMAD.U32 R211, R78, 0x10000, RZ ;  /* 0x000100004ed37824 */ /* 0x000fe400078e00ff */
[----:B------:R-:W-:Y:S01]  /*257a0*/  FFMA.FTZ R250, R250, R189, R193 ;  /* 0x000000bdfafa7223 */ /* 0x000fe200000100c1 */
[----:B------:R-:W-:Y:S01]  /*257b0*/  IMAD.U32 R221, R162, 0x10000, RZ ;  /* 0x00010000a2dd7824 */ /* 0x000fe200078e00ff */
[----:B------:R-:W-:Y:S01]  /*257c0*/  SHF.L.U32 R189, R167, 0x10, RZ ;  /* 0x00000010a7bd7819 */ /* 0x000fe200000006ff */
[----:B------:R-:W-:Y:S01]  /*257d0*/  FFMA.FTZ R205, R208, R205, R197 ;  /* 0x000000cdd0cd7223 */ /* 0x000fe200000100c5 */
[----:B------:R-:W-:Y:S01]  /*257e0*/  SHF.L.U32 R188, R59, 0x10, RZ ;  /* 0x000000103bbc7819 */ /* 0x000fe200000006ff */
[----:B------:R-:W-:Y:S01]  /*257f0*/  FFMA.FTZ R130, R248, R207, R211 ;  /* 0x000000cff8827223 */ /* 0x000fe200000100d3 */
[----:B------:R-:W-:-:S02]  /*25800*/  IMAD.U32 R193, R168, 0x10000, RZ ;  /* 0x00010000a8c17824 */ /* 0x000fc400078e00ff */
        /* <DEDUP_REMOVED lines=25> */
[----:B------:R-:W-:Y:S01]  /*259a0*/  SHF.R.S32.HI R138, RZ, 0x1f, R139 ;  /* 0x0000001fff8a7819 */ /* 0x000fe2000001148b */
[----:B------:R-:W-:Y:S01]  /*259b0*/  FFMA.FTZ R214, R214, R213, R231 ;  /* 0x000000d5d6d67223 */ /* 0x000fe200000100e7 */
[----:B------:R-:W-:Y:S01]  /*259c0*/  SHF.L.U32 R213, R173, 0x10, RZ ;  /* 0x00000010add57819 */ /* 0x000fe200000006ff */
[----:B------:R-:W-:Y:S01]  /*259d0*/  IMAD.U32 R193, R174, 0x10000, RZ ;  /* 0x00010000aec17824 */ /* 0x000fe200078e00ff */
[----:B------:R-:W-:Y:S01]  /*259e0*/  SHF.L.U32 R195, R175, 0x10, RZ ;  /* 0x00000010afc37819 */ /* 0x000fe200000006ff */
[----:B------:R-:W-:Y:S01]  /*259f0*/  IMAD.U32 R197, R176, 0x10000, RZ ;  /* 0x00010000b0c57824 */ /* 0x000fe200078e00ff */
[----:B------:R-:W-:Y:S01]  /*25a00*/  LEA.HI R138, R138, R139, RZ, 0x3 ;  /* 0x0000008b8a8a7211 */ /* 0x000fe200078f18ff */
[----:B------:R-:W-:Y:S01]  /*25a10*/  FFMA.FTZ R213, R228, R213, R193 ;  /* 0x000000d5e4d57223 */ /* 0x000fe200000100c1 */
[----:B------:R-:W-:Y:S01]  /*25a20*/  F2FP.BF16.F32.PACK_AB R122, R191, R122 ;  /* 0x0000007abf7a723e */ /* 0x000fe200000010ff */
[----:B------:R-:W-:Y:S01]  /*25a30*/  FFMA.FTZ R226, R226, R195, R197 ;  /* 0x000000c3e2e27223 */ /* 0x000fe200000100c5 */
[----:B------:R-:W-:Y:S01]  /*25a40*/  PRMT R191, R86, 0x7632, R191 ;  /* 0x0000763256bf7816 */ /* 0x000fe200000000bf */
[----:B------:R-:W-:Y:S01]  /*25a50*/  IMAD.U32 R194, R85, 0x10000, RZ ;  /* 0x0001000055c27824 */ /* 0x000fe200078e00ff */
[----:B------:R-:W-:Y:S01]  /*25a60*/  PRMT R193, R63, 0x7632, R193 ;  /* 0x000076323fc17816 */ /* 0x000fe200000000c1 */
[----:B------:R-:W-:Y:S01]  /*25a70*/  IMAD.U32 R190, R84, 0x10000, RZ ;  /* 0x0001000054be7824 */ /* 0x000fe200078e00ff */
[----:B------:R-:W-:Y:S01]  /*25a80*/  PRMT R195, R87, 0x7632, R195 ;  /* 0x0000763257c37816 */ /* 0x000fe200000000c3 */
[----:B------:R-:W-:Y:S01]  /*25a90*/  IMAD.U32 R191, R191, 0x10000, RZ ;  /* 0x00010000bfbf7824 */ /* 0x000fe200078e00ff */
[----:B------:R-:W-:-:S02]  /*25aa0*/  LEA.HI.SX32 R129, R138, R129, 0x1d ;  /* 0x000000818a817211 */ /* 0x000fc400078feaff */
[----:B------:R-:W-:Y:S01]  /*25ab0*/  SHF.L.U32 R192, R61, 0x10, RZ ;  /* 0x000000103dc07819 */ /* 0x000fe200000006ff */
[----:B------:R-:W-:Y:S01]  /*25ac0*/  IMAD.U32 R195, R195, 0x10000, RZ ;  /* 0x00010000c3c37824 */ /* 0x000fe200078e00ff */
[----:B------:R-:W-:Y:S01]  /*25ad0*/  F2FP.BF16.F32.PACK_AB R121, R134, R121 ;  /* 0x000000798679723e */ /* 0x000fe200000010ff */
[----:B------:R-:W-:Y:S01]  /*25ae0*/  IMAD.U32 R134, R86, 0x10000, RZ ;  /* 0x0001000056867824 */ /* 0x000fe200078e00ff */
[----:B------:R-:W-:Y:S01]  /*25af0*/  SHF.L.U32 R138, R62, 0x10, RZ ;  /* 0x000000103e8a7819 */ /* 0x000fe200000006ff */
[----:B------:R-:W-:Y:S01]  /*25b00*/  FFMA.FTZ R227, R227, R192, R194 ;  /* 0x000000c0e3e37223 */ /* 0x000fe200000100c2 */
[----:B------:R-:W-:Y:S02]  /*25b10*/  SHF.L.U32 R136, R60, 0x10, RZ ;  /* 0x000000103c887819 */ /* 0x000fe400000006ff */
[----:B------:R-:W-:Y:S01]  /*25b20*/  SHF.L.U32 R139, R177, 0x10, RZ ;  /* 0x00000010b18b7819 */ /* 0x000fe200000006ff */
[----:B------:R-:W-:Y:S01]  /*25b30*/  FFMA.FTZ R138, R225, R138, R134 ;  /* 0x0000008ae18a7223 */ /* 0x000fe20000010086 */
[----:B------:R-:W-:Y:S01]  /*25b40*/  SHF.L.U32 R193, R193, 0x10, RZ ;  /* 0x00000010c1c17819 */ /* 0x000fe200000006ff */
[----:B------:R-:W-:Y:S01]  /*25b50*/  FFMA.FTZ R136, R229, R136, R190 ;  /* 0x00000088e5887223 */ /* 0x000fe200000100be */
[----:B------:R-:W-:Y:S01]  /*25b60*/  F2FP.BF16.F32.PACK_AB R123, R124, R123 ;  /* 0x0000007b7c7b723e */ /* 0x000fe200000010ff */
[----:B------:R-:W-:Y:S01]  /*25b70*/  FFMA.FTZ R225, R224, R139, R191 ;  /* 0x0000008be0e17223 */ /* 0x000fe200000100bf */
[----:B------:R-:W-:Y:S01]  /*25b80*/  F2FP.BF16.F32.PACK_AB R120, R125, R120 ;  /* 0x000000787d78723e */ /* 0x000fe200000010ff */
[----:B0-----:R-:W-:Y:S01]  /*25b90*/  IMAD.WIDE.U32 R124, R129, 0x10, R188 ;  /* 0x00000010817c7825 */ /* 0x001fe200078e00bc */
[----:B------:R-:W-:-:S03]  /*25ba0*/  SHF.L.U32 R192, R87, 0x10, RZ ;  /* 0x0000001057c07819 */ /* 0x000fc600000006ff */
[----:B------:R-:W-:Y:S01]  /*25bb0*/  FFMA.FTZ R198, R128, R193, R195 ;  /* 0x000000c180c67223 */ /* 0x000fe200000100c3 */
[----:B------:R-:W-:Y:S01]  /*25bc0*/  IADD3 R197, PT, PT, R129, 0x20, RZ ;  /* 0x0000002081c57810 */ /* 0x000fe20007ffe0ff */
[----:B------:R-:W-:Y:S01]  /*25bd0*/  IMAD.U32 R190, R63, 0x10000, RZ ;  /* 0x000100003fbe7824 */ /* 0x000fe200078e00ff */
[C---:B------:R-:W-:Y:S01]  /*25be0*/  IADD3 R193, PT, PT, R129.reuse, 0x60, RZ ;  /* 0x0000006081c17810 */ /* 0x040fe20007ffe0ff */
[C---:B------:R-:W-:Y:S01]  /*25bf0*/  VIADD R195, R129.reuse, 0x40 ;  /* 0x0000004081c37836 */ /* 0x040fe20000000000 */
[----:B------:R0:W-:Y:S01]  /*25c00*/  STG.E.128 desc[UR8][R124.64], R120 ;  /* 0x000000787c007986 */ /* 0x0001e2000c101d08 */
[C---:B------:R-:W-:Y:S01]  /*25c10*/  VIADD R191, R129.reuse, 0x80 ;  /* 0x0000008081bf7836 */ /* 0x040fe20000000000 */
[----:B------:R-:W-:Y:S01]  /*25c20*/  IADD3 R129, PT, PT, R129, 0xa0, RZ ;  /* 0x000000a081817810 */ /* 0x000fe20007ffe0ff */
[----:B------:R-:W-:Y:S01]  /*25c30*/  FFMA.FTZ R139, R223, R190, R192 ;  /* 0x000000bedf8b7223 */ /* 0x000fe200000100c0 */
        /* <DEDUP_REMOVED lines=11> */
[----:B0-----:R-:W-:Y:S01]  /*25cf0*/  F2FP.BF16.F32.PACK_AB R123, R201, R234 ;  /* 0x000000eac97b723e */ /* 0x001fe200000010ff */
[----:B------:R-:W-:Y:S01]  /*25d00*/  IMAD.WIDE.U32 R188, R129, 0x10, R188 ;  /* 0x0000001081bc7825 */ /* 0x000fe200078e00bc */
[----:B------:R-:W-:Y:S02]  /*25d10*/  F2FP.BF16.F32.PACK_AB R122, R135, R232 ;  /* 0x000000e8877a723e */ /* 0x000fe400000010ff */
        /* <DEDUP_REMOVED lines=10> */
[----:B------:R-:W-:Y:S01]  /*25dc0*/  F2FP.BF16.F32.PACK_AB R133, R218, R219 ;  /* 0x000000dbda85723e */ /* 0x000fe200000010ff */
[----:B------:R1:W-:Y:S01]  /*25dd0*/  STG.E.128 desc[UR8][R192.64], R128 ;  /* 0x00000080c0007986 */ /* 0x0003e2000c101d08 */
[----:B------:R-:W-:Y:S02]  /*25de0*/  F2FP.BF16.F32.PACK_AB R137, R226, R227 ;  /* 0x000000e3e289723e */ /* 0x000fe400000010ff */
[----:B------:R-:W-:Y:S01]  /*25df0*/  F2FP.BF16.F32.PACK_AB R136, R213, R136 ;  /* 0x00000088d588723e */ /* 0x000fe200000010ff */
[----:B------:R1:W-:Y:S04]  /*25e00*/  STG.E.128 desc[UR8][R190.64], R132 ;  /* 0x00000084be007986 */ /* 0x0003e8000c101d08 */
[----:B------:R1:W-:Y:S02]  /*25e10*/  STG.E.128 desc[UR8][R188.64], R136 ;  /* 0x00000088bc007986 */ /* 0x0003e4000c101d08 */
.L_x_5381:
[----:B------:R-:W-:Y:S05]  /*25e20*/  BSYNC.RECONVERGENT B1 ;  /* 0x0000000000017941 */ /* 0x000fea0003800200 */
.L_x_5380:
[----:B-1----:R-:W1:Y:S02]  /*25e30*/  LDC.64 R120, c[0x0][0x380] ;  /* 0x0000e000ff787b82 */ /* 0x002e640000000a00 */
[----:B-1----:R-:W-:-:S05]  /*25e40*/  IMAD R180, R120, 0x4, R180 ;  /* 0x0000000478b47824 */ /* 0x002fca00078e02b4 */
[----:B------:R-:W-:-:S13]  /*25e50*/  ISETP.GE.AND P0, PT, R180, R121, PT ;  /* 0x00000079b400720c */ /* 0x000fda0003f06270 */
[----:B------:R-:W-:Y:S05]  /*25e60*/  @!P0 BRA `(.L_x_5382) ;  /* 0xfffffdb000308947 */ /* 0x000fea000383ffff */
[----:B------:R-:W-:Y:S05]  /*25e70*/  BSYNC B0 ;  /* 0x0000000000007941 */ /* 0x000fea0003800000 */
.L_x_4682:
[----:B------:R-:W-:Y:S05]  /*25e80*/  EXIT ;  /* 0x000000000000794d */ /* 0x000fea0003800000 */
.L_x_5379:
[----:B------:R-:W-:Y:S01]  /*25e90*/  HFMA2 R231, -RZ, RZ, 0, 5.9604644775390625e-08 ;  /* 0x00000001ffe77431 */ /* 0x000fe200000001ff */
[----:B------:R-:W-:Y:S01]  /*25ea0*/  BSSY B1, `(.L_x_5383) ;  /* 0x0000006000017945 */ /* 0x000fe20003800000 */
[----:B------:R-:W-:Y:S01]  /*25eb0*/  IMAD.MOV.U32 R232, RZ, RZ, 0x1f ;  /* 0x0000001fffe87424 */ /* 0x000fe200078e00ff */
[----:B------:R-:W-:-:S07]  /*25ec0*/  MOV R212, 0xffffffff ;  /* 0xffffffff00d47802 */ /* 0x000fce0000000f00 */
[----:B0----5:R-:W-:Y:S05]  /*25ed0*/  WARPSYNC.COLLECTIVE R212, `(.L_x_5384) ;  /* 0x00000000d4087348 */ /* 0x021fea0003c00000 */
[----:B------:R1:W2:Y:S02]  /*25ee0*/  SHFL.BFLY P1, R230, R213, R231, R232 ;  /* 0x0c0000e7d5e67389 */ /* 0x0002a400000200e8 */
[----:B012--5:R-:W-:Y:S05]  /*25ef0*/  ENDCOLLECTIVE ;  /* 0x000000000000791b */ /* 0x027fea0003800000 */
.L_x_5384:
[----:B------:R-:W-:Y:S05]  /*25f00*/  BSYNC B1 ;  /* 0x0000000000017941 */ /* 0x000fea0003800000 */
.L_x_5383:
        /* <DEDUP_REMOVED lines=10> */
.L_x_5385:
[----:B------:R-:W-:Y:S01]  /*25fb0*/  HFMA2 R231, -RZ, RZ, 0, 2.384185791015625e-07 ;  /* 0x00000004ffe77431 */ /* 0x000fe200000001ff */
[----:B------:R-:W-:-:S05]  /*25fc0*/  MOV R120, R230 ;  /* 0x000000e600787202 */ /* 0x000fca0000000f00 */
[----:B------:R-:W-:-:S04]  /*25fd0*/  FADD.FTZ R122, R121, R120 ;  /* 0x00000078797a7221 */ /* 0x000fc80000010000 */
[----:B------:R-:W-:-:S07]  /*25fe0*/  IMAD.MOV.U32 R213, RZ, RZ, R122 ;  /* 0x000000ffffd57224 */ /* 0x000fce00078e007a */
[----:B------:R-:W-:Y:S05]  /*25ff0*/  WARPSYNC.COLLECTIVE R212, `(.L_x_5386) ;  /* 0x00000000d4087348 */ /* 0x000fea0003c00000 */
[----:B------:R0:W1:Y:S02]  /*26000*/  SHFL.BFLY P1, R230, R213, R231, R232 ;  /* 0x0c0000e7d5e67389 */ /* 0x00006400000200e8 */
[----:B01----:R-:W-:Y:S05]  /*26010*/  ENDCOLLECTIVE ;  /* 0x000000000000791b */ /* 0x003fea0003800000 */
.L_x_5386:
[----:B------:R-:W-:Y:S02]  /*26020*/  IMAD.MOV.U32 R231, RZ, RZ, 0x8 ;  /* 0x00000008ffe77424 */ /* 0x000fe400078e00ff */
[----:B------:R-:W-:-:S04]  /*26030*/  IMAD.MOV.U32 R123, RZ, RZ, R230 ;  /* 0x000000ffff7b7224 */ /* 0x000fc800078e00e6 */
[----:B------:R-:W-:-:S05]  /*26040*/  FADD.FTZ R123, R122, R123 ;  /* 0x0000007b7a7b7221 */ /* 0x000fca0000010000 */
[----:B------:R-:W-:-:S07]  /*26050*/  MOV R213, R123 ;  /* 0x0000007b00d57202 */ /* 0x000fce0000000f00 */
[----:B------:R-:W-:Y:S05]  /*26060*/  WARPSYNC.COLLECTIVE R212, `(.L_x_5387) ;  /* 0x00000000d4087348 */ /* 0x000fea0003c00000 */
[----:B------:R0:W1:Y:S02]  /*26070*/  SHFL.BFLY P1, R230, R213, R231, R232 ;  /* 0x0c0000e7d5e67389 */ /* 0x00006400000200e8 */
[----:B01----:R-:W-:Y:S05]  /*26080*/  ENDCOLLECTIVE ;  /* 0x000000000000791b */ /* 0x003fea0003800000 */
.L_x_5387:
[----:B------:R-:W-:Y:S01]  /*26090*/  HFMA2 R231, -RZ, RZ, 0, 9.5367431640625e-07 ;  /* 0x00000010ffe77431 */ /* 0x000fe200000001ff */
[----:B------:R-:W-:-:S05]  /*260a0*/  MOV R120, R230 ;  /* 0x000000e600787202 */ /* 0x000fca0000000f00 */
[----:B------:R-:W-:-:S04]  /*260b0*/  FADD.FTZ R125, R123, R120 ;  /* 0x000000787b7d7221 */ /* 0x000fc80000010000 */
[----:B------:R-:W-:-:S07]  /*260c0*/  IMAD.MOV.U32 R213, RZ, RZ, R125 ;  /* 0x000000ffffd57224 */ /* 0x000fce00078e007d */
[----:B------:R-:W-:Y:S05]  /*260d0*/  WARPSYNC.COLLECTIVE R212, `(.L_x_5388) ;  /* 0x00000000d4087348 */ /* 0x000fea0003c00000 */
[----:B------:R0:W1:Y:S02]  /*260e0*/  SHFL.BFLY P1, R230, R213, R231, R232 ;  /* 0x0c0000e7d5e67389 */ /* 0x00006400000200e8 */
[----:B01----:R-:W-:Y:S05]  /*260f0*/  ENDCOLLECTIVE ;  /* 0x000000000000791b */ /* 0x003fea0003800000 */
.L_x_5388:
[----:B------:R-:W-:Y:S02]  /*26100*/  IMAD.MOV.U32 R231, RZ, RZ, 0x1 ;  /* 0x00000001ffe77424 */ /* 0x000fe400078e00ff */
[----:B------:R-:W-:-:S04]  /*26110*/  IMAD.MOV.U32 R120, RZ, RZ, R230 ;  /* 0x000000ffff787224 */ /* 0x000fc800078e00e6 */
        /* <DEDUP_REMOVED lines=102> */
.L_x_5389:
[----:B------:R-:W-:Y:S01]  /*26780*/  HFMA2 R231, -RZ, RZ, 0, 1.1920928955078125e-07 ;  /* 0x00000002ffe77431 */ /* 0x000fe200000001ff */
[----:B------:R-:W-:-:S05]  /*26790*/  MOV R121, R230 ;  /* 0x000000e600797202 */ /* 0x000fca0000000f00 */
[----:B------:R-:W-:-:S04]  /*267a0*/  FADD.FTZ R121, R120, R121 ;  /* 0x0000007978797221 */ /* 0x000fc80000010000 */
[----:B------:R-:W-:-:S07]  /*267b0*/  IMAD.MOV.U32 R213, RZ, RZ, R121 ;  /* 0x000000ffffd57224 */ /* 0x000fce00078e0079 */
[----:B------:R-:W-:Y:S05]  /*267c0*/  WARPSYNC.COLLECTIVE R212, `(.L_x_5390) ;  /* 0x00000000d4087348 */ /* 0x000fea0003c00000 */
[----:B------:R0:W1:Y:S02]  /*267d0*/  SHFL.BFLY P1, R230, R213, R231, R232 ;  /* 0x0c0000e7d5e67389 */ /* 0x00006400000200e8 */
[----:B01----:R-:W-:Y:S05]  /*267e0*/  ENDCOLLECTIVE ;  /* 0x000000000000791b */ /* 0x003fea0003800000 */
.L_x_5390:
[----:B------:R-:W-:Y:S02]  /*267f0*/  IMAD.MOV.U32 R231, RZ, RZ, 0x4 ;  /* 0x00000004ffe77424 */ /* 0x000fe400078e00ff */
[----:B------:R-:W-:-:S04]  /*26800*/  IMAD.MOV.U32 R122, RZ, RZ, R230 ;  /* 0x000000ffff7a7224 */ /* 0x000fc800078e00e6 */
[----:B------:R-:W-:-:S05]  /*26810*/  FADD.FTZ R122, R121, R122 ;  /* 0x0000007a797a7221 */ /* 0x000fca0000010000 */
[----:B------:R-:W-:-:S07]  /*26820*/  MOV R213, R122 ;  /* 0x0000007a00d57202 */ /* 0x000fce0000000f00 */
[----:B------:R-:W-:Y:S05]  /*26830*/  WARPSYNC.COLLECTIVE R212, `(.L_x_5391) ;  /* 0x00000000d4087348 */ /* 0x000fea0003c00000 */
[----:B------:R0:W1:Y:S02]  /*26840*/  SHFL.BFLY P1, R230, R213, R231, R232 ;  /* 0x0c0000e7d5e67389 */ /* 0x00006400000200e8 */
[----:B01----:R-:W-:Y:S05]  /*26850*/  ENDCOLLECTIVE ;  /* 0x000000000000791b */ /* 0x003fea0003800000 */
.L_x_5391:
[----:B------:R-:W-:Y:S01]  /*26860*/  HFMA2 R231, -RZ, RZ, 0, 4.76837158203125e-07 ;  /* 0x00000008ffe77431 */ /* 0x000fe200000001ff */
[----:B------:R-:W-:-:S05]  /*26870*/  MOV R123, R230 ;  /* 0x000000e6007b7202 */ /* 0x000fca0000000f00 */
[----:B------:R-:W-:-:S04]  /*26880*/  FADD.FTZ R123, R122, R123 ;  /* 0x0000007b7a7b7221 */ /* 0x000fc80000010000 */
[----:B------:R-:W-:-:S07]  /*26890*/  IMAD.MOV.U32 R213, RZ, RZ, R123 ;  /* 0x000000ffffd57224 */ /* 0x000fce00078e007b */
[----:B------:R-:W-:Y:S05]  /*268a0*/  WARPSYNC.COLLECTIVE R212, `(.L_x_5392) ;  /* 0x00000000d4087348 */ /* 0x000fea0003c00000 */
[----:B------:R0:W1:Y:S02]  /*268b0*/  SHFL.BFLY P1, R230, R213, R231, R232 ;  /* 0x0c0000e7d5e67389 */ /* 0x00006400000200e8 */
[----:B01----:R-:W-:Y:S05]  /*268c0*/  ENDCOLLECTIVE ;  /* 0x000000000000791b */ /* 0x003fea0003800000 */
.L_x_5392:
[----:B------:R-:W-:Y:S02]  /*268d0*/  IMAD.MOV.U32 R231, RZ, RZ, 0x10 ;  /* 0x00000010ffe77424 */ /* 0x000fe400078e00ff */
[----:B------:R-:W-:-:S04]  /*268e0*/  IMAD.MOV.U32 R126, RZ, RZ, R230 ;  /* 0x000000ffff7e7224 */ /* 0x000fc800078e00e6 */
[----:B------:R-:W-:-:S05]  /*268f0*/  FADD.FTZ R126, R123, R126 ;  /* 0x0000007e7b7e7221 */ /* 0x000fca0000010000 */
[----:B------:R-:W-:-:S07]  /*26900*/  MOV R213, R126 ;  /* 0x0000007e00d57202 */ /* 0x000fce0000000f00 */
[----:B------:R-:W-:Y:S05]  /*26910*/  WARPSYNC.COLLECTIVE R212, `(.L_x_5393) ;  /* 0x00000000d4087348 */ /* 0x000fea0003c00000 */
[----:B------:R0:W1:Y:S02]  /*26920*/  SHFL.BFLY P1, R230, R213, R231, R232 ;  /* 0x0c0000e7d5e67389 */ /* 0x00006400000200e8 */
[----:B01----:R-:W-:Y:S05]  /*26930*/  ENDCOLLECTIVE ;  /* 0x000000000000791b */ /* 0x003fea0003800000 */
.L_x_5393:
[----:B------:R-:W-:Y:S01]  /*26940*/  MOV R125, R230 ;  /* 0x000000e6007d7202 */ /* 0x000fe20000000f00 */
[----:B------:R-:W-:Y:S06]  /*26950*/  BRA `(.L_x_5394) ;  /* 0xffffffe000647947 */ /* 0x000fec000383ffff */
.L_x_5395:
        /* <DEDUP_REMOVED lines=10> */
.L_x_54343:


//--------------------- .text._ZN10layer_norm13ln_fwd_kernelINS_13Kernel_traitsI6__halfS2_S2_S2_fjLj1536ELj1ELj4ELj1ELj16ENS_18Kernel_traits_baseILj1536ES2_S2_S2_S2_fjLj128EEEEELb0ELb0ELb0ELb0EEEvNS_9FwdParamsE --------------------------
	.section	.text._ZN10layer_norm13ln_fwd_kernelINS_13Kernel_traitsI6__halfS2_S2_S2_fjLj1536ELj1ELj4ELj1ELj16ENS_18Kernel_traits_baseILj1536ES2_S2_S2_S2_fjLj128EEEEELb0ELb0ELb0ELb0EEEvNS_9FwdParamsE,"ax",@progbits
	.align	128
        .global         _ZN10layer_norm13ln_fwd_kernelINS_13Kernel_traitsI6__halfS2_S2_S2_fjLj1536ELj1ELj4ELj1ELj16ENS_18Kernel_traits_baseILj1536ES2_S2_S2_S2_fjLj128EEEEELb0ELb0ELb0ELb0EEEvNS_9FwdParamsE
        .type           _ZN10layer_norm13ln_fwd_kernelINS_13Kernel_traitsI6__halfS2_S2_S2_fjLj1536ELj1ELj4ELj1ELj16ENS_18Kernel_traits_baseILj1536ES2_S2_S2_S2_fjLj128EEEEELb0ELb0ELb0ELb0EEEvNS_9FwdParamsE,@function
        .size           _ZN10layer_norm13ln_fwd_kernelINS_13Kernel_traitsI6__halfS2_S2_S2_fjLj1536ELj1ELj4ELj1ELj16ENS_18Kernel_traits_baseILj1536ES2_S2_S2_S2_fjLj128EEEEELb0ELb0ELb0ELb0EEEvNS_9FwdParamsE,(.L_x_54344 - _ZN10layer_norm13ln_fwd_kernelINS_13Kernel_traitsI6__halfS2_S2_S2_fjLj1536ELj1ELj4ELj1ELj16ENS_18Kernel_traits_baseILj1536ES2_S2_S2_S2_fjLj128EEEEELb0ELb0ELb0ELb0EEEvNS_9FwdParamsE)
        .other          _ZN10layer_norm13ln_fwd_kernelINS_13Kernel_traitsI6__halfS2_S2_S2_fjLj1536ELj1ELj4ELj1ELj16ENS_18Kernel_traits_baseILj1536ES2_S2_S2_S2_fjLj128EEEEELb0ELb0ELb0ELb0EEEvNS_9FwdParamsE,@"STO_CUDA_ENTRY STV_DEFAULT"
_ZN10layer_norm13ln_fwd_kernelINS_13Kernel_traitsI6__halfS2_S2_S2_fjLj1536ELj1ELj4ELj1ELj16ENS_18Kernel_traits_baseILj1536ES2_S2_S2_S2_fjLj128EEEEELb0ELb0ELb0ELb0EEEvNS_9FwdParamsE:
.text._ZN10layer_norm13ln_fwd_kernelINS_13Kernel_traitsI6__halfS2_S2_S2_fjLj1536ELj1ELj4ELj1ELj16ENS_18Kernel_traits_baseILj1536ES2_S2_S2_S2_fjLj128EEEEELb0ELb0ELb0ELb0EEEvNS_9FwdParamsE:
        /* <DEDUP_REMOVED lines=68> */
.L_x_5397:
        /* <DEDUP_REMOVED lines=42> */
[----:B------:R-:W-:Y:S02]  /*06e0*/  @P1 MOV R59, RZ ;  /* 0x000000ff003b1202 */ /* 0x000fe40000000f00 */
[----:B------:R-:W-:Y:S02]  /*06f0*/  @P2 MOV R51, RZ ;  /* 0x000000ff00332202 */ /* 0x000fe40000000f00 */
[----:B------:R-:W-:Y:S02]  /*0700*/  @P3 MOV R43, RZ ;  /* 0x000000ff002b3202 */ /* 0x000fe40000000f00 */
[----:B------:R-:W-:Y:S02]  /*0710*/  @P4 MOV R35, RZ ;  /* 0x000000ff00234202 */ /* 0x000fe40000000f00 */
[----:B0-----:R-:W-:-:S07]  /*0720*/  @P0 MOV R67, RZ ;  /* 0x000000ff00430202 */ /* 0x001fce0000000f00 */
.L_x_5398:
[----:B------:R-:W-:Y:S05]  /*0730*/  BSYNC.RECONVERGENT B0 ;  /* 0x0000000000007941 */ /* 0x000fea0003800200 */
.L_x_5396:
[----:B------:R-:W0:Y:S02]  /*0740*/  LDCU UR4, c[0x0][0x384] ;  /* 0x00007080ff0477ac */ /* 0x000e240008000800 */
[----:B0-----:R-:W-:-:S13]  /*0750*/  ISETP.GE.AND P0, PT, R3, UR4, PT ;  /* 0x0000000403007c0c */ /* 0x001fda000bf06270 */
[----:B------:R-:W-:Y:S05]  /*0760*/  @P0 EXIT ;  /* 0x000000000000094d */ /* 0x000fea0003800000 */
[----:B------:R-:W0:Y:S01]  /*0770*/  LDCU.64 UR4, c[0x0][0x3e0] ;  /* 0x00007c00ff0477ac */ /* 0x000e220008000a00 */
[----:B------:R-:W1:Y:S01]  /*0780*/  LDCU UR8, c[0x0][0x388] ;  /* 0x00007100ff0877ac */ /* 0x000e620008000800 */
[----:B0-----:R-:W-:Y:S01]  /*0790*/  UISETP.NE.U32.AND UP0, UPT, UR4, URZ, UPT ;  /* 0x000000ff0400728c */ /* 0x001fe2000bf05070 */
[----:B------:R-:W0:Y:S03]  /*07a0*/  LDCU.U8 UR4, c[0x0][0x410] ;  /* 0x00008200ff0477ac */ /* 0x000e260008000000 */
[----:B------:R-:W-:Y:S01]  /*07b0*/  UISETP.NE.AND.EX UP0, UPT, UR5, URZ, UPT, UP0 ;  /* 0x000000ff0500728c */ /* 0x000fe2000bf05300 */
[----:B------:R-:W2:Y:S05]  /*07c0*/  LDCU UR5, c[0x0][0x448] ;  /* 0x00008900ff0577ac */ /* 0x000eaa0008000800 */
[----:B-1----:R-:W-:-:S13]  /*07d0*/  PLOP3.LUT P4, PT, PT, PT, UP0, 0x80, 0x8 ;  /* 0x000000000008781c */ /* 0x002fda0003f8f008 */
.L_x_5442:
[----:B-1----:R-:W1:Y:S08]  /*07e0*/  @P4 LDC.64 R18, c[0x0][0x3e0] ;  /* 0x0000f800ff124b82 */ /* 0x002e700000000a00 */
[----:B---3--:R-:W3:Y:S08]  /*07f0*/  LDC.64 R78, c[0x0][0x3a0] ;  /* 0x0000e800ff4e7b82 */ /* 0x008ef00000000a00 */
[----:B--2-4-:R-:W3:Y:S01]  /*0800*/  LDC.64 R76, c[0x0][0x3e0] ;  /* 0x0000f800ff4c7b82 */ /* 0x014ee20000000a00 */
[----:B-1----:R-:W-:-:S06]  /*0810*/  @P4 IMAD.WIDE R18, R3, 0x2, R18 ;  /* 0x0000000203124825 */ /* 0x002fcc00078e0212 */
[----:B------:R-:W4:Y:S01]  /*0820*/  @P4 LDG.E.U16 R18, desc[UR6][R18.64] ;  /* 0x0000000612124981 */ /* 0x000f22000c1e1500 */
[----:B------:R-:W-:Y:S01]  /*0830*/  IMAD R12, R3, UR8, RZ ;  /* 0x00000008030c7c24 */ /* 0x000fe2000f8e02ff */
[----:B------:R-:W-:Y:S01]  /*0840*/  ISETP.GE.U32.AND P3, PT, R0, 0x20, PT ;  /* 0x000000200000780c */ /* 0x000fe20003f66070 */
[----:B------:R-:W-:Y:S01]  /*0850*/  BSSY.RECONVERGENT B0, `(.L_x_5399) ;  /* 0x000005c000007945 */ /* 0x000fe20003800200 */
[----:B------:R-:W-:Y:S02]  /*0860*/  HFMA2 R115, -RZ, RZ, 1.875, 0 ;  /* 0x3f800000ff737431 */ /* 0x000fe400000001ff */
[----:B------:R-:W-:-:S04]  /*0870*/  SHF.R.S32.HI R73, RZ, 0x1f, R12 ;  /* 0x0000001fff497819 */ /* 0x000fc8000001140c */
[----:B------:R-:W-:Y:S02]  /*0880*/  LEA.HI R73, R73, R12, RZ, 0x3 ;  /* 0x0000000c49497211 */ /* 0x000fe400078f18ff */
[----:B---3--:R-:W-:Y:S02]  /*0890*/  LOP3.LUT P0, RZ, R78, R76, RZ, 0xfc, !PT ;  /* 0x0000004c4eff7212 */ /* 0x008fe4000780fcff */
[----:B------:R-:W-:Y:S02]  /*08a0*/  LEA.HI.SX32 R12, R73, R2, 0x1d ;  /* 0x00000002490c7211 */ /* 0x000fe400078feaff */
[----:B------:R-:W-:Y:S02]  /*08b0*/  LOP3.LUT P0, RZ, R79, R77, RZ, 0xfc, P0 ;  /* 0x0000004d4fff7212 */ /* 0x000fe4000000fcff */
[----:B------:R-:W-:Y:S01]  /*08c0*/  MOV R116, R12 ;  /* 0x0000000c00747202 */ /* 0x000fe20000000f00 */
[----:B----4-:R-:W-:Y:S01]  /*08d0*/  @P4 HADD2.F32 R115, -RZ, R18.H0_H0 ;  /* 0x20000012ff734230 */ /* 0x010fe20000004100 */
[----:B------:R-:W-:Y:S09]  /*08e0*/  @!P3 BRA `(.L_x_5400) ;  /* 0x000000040048b947 */ /* 0x000ff20003800000 */
[----:B------:R-:W1:Y:S02]  /*08f0*/  LDC.64 R4, c[0x0][0x390] ;  /* 0x0000e400ff047b82 */ /* 0x000e640000000a00 */
[----:B-1----:R-:W-:-:S06]  /*0900*/  IMAD.WIDE.U32 R4, R12, 0x10, R4 ;  /* 0x000000100c047825 */ /* 0x002fcc00078e0004 */
[----:B------:R-:W5:Y:S01]  /*0910*/  LDG.E.128 R4, desc[UR6][R4.64] ;  /* 0x0000000604047981 */ /* 0x000f62000c1e1d00 */
[----:B------:R-:W-:-:S04]  /*0920*/  ISETP.NE.U32.AND P1, PT, R78, RZ, PT ;  /* 0x000000ff4e00720c */ /* 0x000fc80003f25070 */
[----:B------:R-:W-:-:S13]  /*0930*/  ISETP.NE.AND.EX P1, PT, R79, RZ, PT, P1 ;  /* 0x000000ff4f00720c */ /* 0x000fda0003f25310 */
[----:B------:R-:W-:Y:S05]  /*0940*/  @!P1 BRA `(.L_x_5401) ;  /* 0x0000000000809947 */ /* 0x000fea0003800000 */
[----:B------:R-:W1:Y:S02]  /*0950*/  LDC.64 R8, c[0x0][0x3a0] ;  /* 0x0000e800ff087b82 */ /* 0x000e640000000a00 */
[----:B-1----:R-:W-:-:S06]  /*0960*/  IMAD.WIDE.U32 R8, R12, 0x10, R8 ;  /* 0x000000100c087825 */ /* 0x002fcc00078e0008 */
[----:B------:R-:W3:Y:S01]  /*0970*/  LDG.E.128 R8, desc[UR6][R8.64] ;  /* 0x0000000608087981 */ /* 0x000ee2000c1e1d00 */
[--C-:B-----5:R-:W-:Y:S02]  /*0980*/  HADD2.F32 R22, -RZ, R5.reuse.H0_H0 ;  /* 0x20000005ff167230 */ /* 0x120fe40000004100 */
[----:B------:R-:W-:Y:S02]  /*0990*/  HADD2.F32 R72, -RZ, R5.H1_H1 ;  /* 0x30000005ff487230 */ /* 0x000fe40000004100 */
[--C-:B------:R-:W-:Y:S02]  /*09a0*/  HADD2.F32 R118, -RZ, R7.reuse.H0_H0 ;  /* 0x20000007ff767230 */ /* 0x100fe40000004100 */
[----:B------:R-:W-:Y:S02]  /*09b0*/  HADD2.F32 R120, -RZ, R7.H1_H1 ;  /* 0x30000007ff787230 */ /* 0x000fe40000004100 */
[----:B------:R-:W-:Y:S02]  /*09c0*/  HADD2.F32 R20, -RZ, R4.H0_H0 ;  /* 0x20000004ff147230 */ /* 0x000fe40000004100 */
[----:B------:R-:W-:-:S02]  /*09d0*/  HADD2.F32 R74, -RZ, R6.H0_H0 ;  /* 0x20000006ff4a7230 */ /* 0x000fc40000004100 */
[----:B------:R-:W-:Y:S02]  /*09e0*/  HADD2.F32 R18, -RZ, R4.H1_H1 ;  /* 0x30000004ff127230 */ /* 0x000fe40000004100 */
[----:B------:R-:W-:Y:S02]  /*09f0*/  HADD2.F32 R116, -RZ, R6.H1_H1 ;  /* 0x30000006ff747230 */ /* 0x000fe40000004100 */
[----:B---3--:R-:W-:Y:S02]  /*0a00*/  HADD2.F32 R5, -RZ, R8.H0_H0 ;  /* 0x20000008ff057230 */ /* 0x008fe40000004100 */
[--C-:B------:R-:W-:Y:S02]  /*0a10*/  HADD2.F32 R7, -RZ, R9.reuse.H0_H0 ;  /* 0x20000009ff077230 */ /* 0x100fe40000004100 */
[----:B------:R-:W-:Y:S02]  /*0a20*/  HADD2.F32 R21, -RZ, R9.H1_H1 ;  /* 0x30000009ff157230 */ /* 0x000fe40000004100 */
[----:B------:R-:W-:Y:S01]  /*0a30*/  FFMA.FTZ R4, R20, R115, R5 ;  /* 0x0000007314047223 */ /* 0x000fe20000010005 */
[----:B------:R-:W-:-:S02]  /*0a40*/  HADD2.F32 R73, -RZ, R11.H0_H0 ;  /* 0x2000000bff497230 */ /* 0x000fc40000004100 */
[-C--:B------:R-:W-:Y:S01]  /*0a50*/  FFMA.FTZ R5, R22, R115.reuse, R7 ;  /* 0x0000007316057223 */ /* 0x080fe20000010007 */
[----:B------:R-:W-:Y:S02]  /*0a60*/  HADD2.F32 R9, -RZ, R10.H0_H0 ;  /* 0x2000000aff097230 */ /* 0x000fe40000004100 */
[----:B------:R-:W-:Y:S02]  /*0a70*/  HADD2.F32 R11, -RZ, R11.H1_H1 ;  /* 0x3000000bff0b7230 */ /* 0x000fe40000004100 */
[-C--:B------:R-:W-:Y:S01]  /*0a80*/  FFMA.FTZ R7, R118, R115.reuse, R73 ;  /* 0x0000007376077223 */ /* 0x080fe20000010049 */
[----:B------:R-:W-:Y:S02]  /*0a90*/  HADD2.F32 R19, -RZ, R8.H1_H1 ;  /* 0x30000008ff137230 */ /* 0x000fe40000004100 */
[-C--:B------:R-:W-:Y:S01]  /*0aa0*/  FFMA.FTZ R6, R74, R115.reuse, R9 ;  /* 0x000000734a067223 */ /* 0x080fe20000010009 */
[----:B------:R-:W-:Y:S02]  /*0ab0*/  HADD2.F32 R23, -RZ, R10.H1_H1 ;  /* 0x3000000aff177230 */ /* 0x000fe40000004100 */
[-C--:B------:R-:W-:Y:S01]  /*0ac0*/  FFMA.FTZ R8, R120, R115.reuse, R11 ;  /* 0x0000007378087223 */ /* 0x080fe2000001000b */
[-C--:B------:R-:W-:Y:S01]  /*0ad0*/  FFMA.FTZ R10, R72, R115.reuse, R21 ;  /* 0x00000073480a7223 */ /* 0x080fe20000010015 */
[-C--:B------:R-:W-:Y:S01]  /*0ae0*/  FFMA.FTZ R11, R18, R115.reuse, R19 ;  /* 0x00000073120b7223 */ /* 0x080fe20000010013 */
[----:B------:R-:W-:-:S02]  /*0af0*/  FFMA.FTZ R9, R116, R115, R23 ;  /* 0x0000007374097223 */ /* 0x000fc40000010017 */
[----:B------:R-:W-:Y:S02]  /*0b00*/  F2FP.F16.F32.PACK_AB R23, R8, R7 ;  /* 0x000000070817723e */ /* 0x000fe400000000ff */
[----:B------:R-:W-:Y:S02]  /*0b10*/  F2FP.F16.F32.PACK_AB R21, R10, R5 ;  /* 0x000000050a15723e */ /* 0x000fe400000000ff */
[----:B------:R-:W-:Y:S02]  /*0b20*/  F2FP.F16.F32.PACK_AB R22, R9, R6 ;  /* 0x000000060916723e */ /* 0x000fe400000000ff */
[----:B------:R-:W-:Y:S01]  /*0b30*/  F2FP.F16.F32.PACK_AB R20, R11, R4 ;  /* 0x000000040b14723e */ /* 0x000fe200000000ff */
[----:B------:R-:W-:Y:S06]  /*0b40*/  BRA `(.L_x_5402) ;  /* 0x0000000000a07947 */ /* 0x000fec0003800000 */
.L_x_5401:
[----:B------:R-:W-:-:S04]  /*0b50*/  ISETP.NE.U32.AND P4, PT, R76, RZ, PT ;  /* 0x000000ff4c00720c */ /* 0x000fc80003f85070 */
[----:B------:R-:W-:-:S13]  /*0b60*/  ISETP.NE.AND.EX P4, PT, R77, RZ, PT, P4 ;  /* 0x000000ff4d00720c */ /* 0x000fda0003f85340 */
[----:B------:R-:W-:Y:S05]  /*0b70*/  @!P4 BRA `(.L_x_5403) ;  /* 0x000000000054c947 */ /* 0x000fea0003800000 */
[--C-:B-----5:R-:W-:Y:S02]  /*0b80*/  HADD2.F32 R8, -RZ, R4.reuse.H0_H0 ;  /* 0x20000004ff087230 */ /* 0x120fe40000004100 */
[--C-:B------:R-:W-:Y:S02]  /*0b90*/  HADD2.F32 R10, -RZ, R5.reuse.H0_H0 ;  /* 0x20000005ff0a7230 */ /* 0x100fe40000004100 */
[----:B------:R-:W-:Y:S02]  /*0ba0*/  HADD2.F32 R18, -RZ, R4.H1_H1 ;  /* 0x30000004ff127230 */ /* 0x000fe40000004100 */
[-C--:B------:R-:W-:Y:S01]  /*0bb0*/  FMUL.FTZ R4, R8, R115.reuse ;  /* 0x0000007308047220 */ /* 0x080fe20000410000 */
[----:B------:R-:W-:Y:S02]  /*0bc0*/  HADD2.F32 R20, -RZ, R5.H1_H1 ;  /* 0x30000005ff147230 */ /* 0x000fe40000004100 */
[----:B------:R-:W-:Y:S01]  /*0bd0*/  FMUL.FTZ R5, R10, R115 ;  /* 0x000000730a057220 */ /* 0x000fe20000410000 */
[----:B------:R-:W-:-:S02]  /*0be0*/  HADD2.F32 R22, -RZ, R6.H0_H0 ;  /* 0x20000006ff167230 */ /* 0x000fc40000004100 */
[-C--:B------:R-:W-:Y:S01]  /*0bf0*/  FMUL.FTZ R11, R18, R115.reuse ;  /* 0x00000073120b7220 */ /* 0x080fe20000410000 */
[----:B------:R-:W-:Y:S02]  /*0c00*/  HADD2.F32 R72, -RZ, R6.H1_H1 ;  /* 0x30000006ff487230 */ /* 0x000fe40000004100 */
[-C--:B------:R-:W-:Y:S01]  /*0c10*/  FMUL.FTZ R10, R20, R115.reuse ;  /* 0x00000073140a7220 */ /* 0x080fe20000410000 */
[--C-:B------:R-:W-:Y:S02]  /*0c20*/  HADD2.F32 R74, -RZ, R7.reuse.H0_H0 ;  /* 0x20000007ff4a7230 */ /* 0x100fe40000004100 */
[-C--:B------:R-:W-:Y:S01]  /*0c30*/  FMUL.FTZ R6, R22, R115.reuse ;  /* 0x0000007316067220 */ /* 0x080fe20000410000 */
[----:B------:R-:W-:Y:S02]  /*0c40*/  HADD2.F32 R116, -RZ, R7.H1_H1 ;  /* 0x30000007ff747230 */ /* 0x000fe40000004100 */
[----:B------:R-:W-:Y:S01]  /*0c50*/  FMUL.FTZ R9, R72, R115 ;  /* 0x0000007348097220 */ /* 0x000fe20000410000 */
[----:B------:R-:W-:Y:S01]  /*0c60*/  F2FP.F16.F32.PACK_AB R21, R10, R5 ;  /* 0x000000050a15723e */ /* 0x000fe200000000ff */
[-C--:B------:R-:W-:Y:S01]  /*0c70*/  FMUL.FTZ R7, R74, R115.reuse ;  /* 0x000000734a077220 */ /* 0x080fe20000410000 */
[----:B------:R-:W-:Y:S01]  /*0c80*/  F2FP.F16.F32.PACK_AB R20, R11, R4 ;  /* 0x000000040b14723e */ /* 0x000fe200000000ff */
[----:B------:R-:W-:Y:S01]  /*0c90*/  FMUL.FTZ R8, R116, R115 ;  /* 0x0000007374087220 */ /* 0x000fe20000410000 */
[----:B------:R-:W-:-:S04]  /*0ca0*/  F2FP.F16.F32.PACK_AB R22, R9, R6 ;  /* 0x000000060916723e */ /* 0x000fc800000000ff */
[----:B------:R-:W-:Y:S01]  /*0cb0*/  F2FP.F16.F32.PACK_AB R23, R8, R7 ;  /* 0x000000070817723e */ /* 0x000fe200000000ff */
[----:B------:R-:W-:Y:S06]  /*0cc0*/  BRA `(.L_x_5402) ;  /* 0x0000000000407947 */ /* 0x000fec0003800000 */
.L_x_5403:
[--C-:B-----5:R-:W-:Y:S02]  /*0cd0*/  HADD2.F32 R8, -RZ, R4.reuse.H0_H0 ;  /* 0x20000004ff087230 */ /* 0x120fe40000004100 */
[----:B------:R-:W-:Y:S02]  /*0ce0*/  HADD2.F32 R10, -RZ, R4.H1_H1 ;  /* 0x30000004ff0a7230 */ /* 0x000fe40000004100 */
[--C-:B------:R-:W-:Y:S02]  /*0cf0*/  HADD2.F32 R18, -RZ, R5.reuse.H0_H0 ;  /* 0x20000005ff127230 */ /* 0x100fe40000004100 */
        /* <DEDUP_REMOVED lines=10> */
[-C--:B------:R-:W-:Y:S01]  /*0da0*/  FMUL.FTZ R9, R116, R115.reuse ;  /* 0x0000007374097220 */ /* 0x080fe20000410000 */
[----:B------:R-:W-:-:S02]  /*0db0*/  FMUL.FTZ R7, R118, R115 ;  /* 0x0000007376077220 */ /* 0x000fc40000410000 */
[----:B------:R-:W-:-:S07]  /*0dc0*/  FMUL.FTZ R8, R120, R115 ;  /* 0x0000007378087220 */ /* 0x000fce0000410000 */
.L_x_5402:
[----:B------:R-:W1:Y:S01]  /*0dd0*/  @P0 LDC.64 R18, c[0x0][0x3a8] ;  /* 0x0000ea00ff120b82 */ /* 0x000e620000000a00 */
[C---:B------:R-:W-:Y:S01]  /*0de0*/  IADD3 R116, PT, PT, R12.reuse, 0x20, RZ ;  /* 0x000000200c747810 */ /* 0x040fe20007ffe0ff */
[----:B-1----:R-:W-:-:S05]  /*0df0*/  @P0 IMAD.WIDE.U32 R18, R12, 0x10, R18 ;  /* 0x000000100c120825 */ /* 0x002fca00078e0012 */
[----:B------:R1:W-:Y:S02]  /*0e00*/  @P0 STG.E.128 desc[UR6][R18.64], R20 ;  /* 0x0000001412000986 */ /* 0x0003e4000c101d06 */
.L_x_5400:
[----:B0-2---:R-:W-:Y:S05]  /*0e10*/  BSYNC.RECONVERGENT B0 ;  /* 0x0000000000007941 */ /* 0x005fea0003800200 */
.L_x_5399:
[----:B------:R-:W-:Y:S01]  /*0e20*/  ISETP.GE.U32.AND P1, PT, R0, 0x40, PT ;  /* 0x000000400000780c */ /* 0x000fe20003f26070 */
[----:B------:R-:W-:Y:S03]  /*0e30*/  BSSY.RECONVERGENT B0, `(.L_x_5404) ;  /* 0x0000055000007945 */ /* 0x000fe60003800200 */
[----:B-1----:R-:W-:-:S09]  /*0e40*/  P2R R18, PR, RZ, 0x2 ;  /* 0x00000002ff127803 */ /* 0x002fd20000000000 */
[----:B------:R-:W-:Y:S05]  /*0e50*/  @!P1 BRA `(.L_x_5405) ;  /* 0x0000000400489947 */ /* 0x000fea0003800000 */
[----:B------:R-:W0:Y:S02]  /*0e60*/  LDC.64 R18, c[0x0][0x390] ;  /* 0x0000e400ff127b82 */ /* 0x000e240000000a00 */
[----:B0-----:R-:W-:-:S05]  /*0e70*/  IMAD.WIDE.U32 R18, R116, 0x10, R18 ;  /* 0x0000001074127825 */ /* 0x001fca00078e0012 */
[----:B------:R0:W5:Y:S01]  /*0e80*/  LDG.E.128 R72, desc[UR6][R18.64] ;  /* 0x0000000612487981 */ /* 0x000162000c1e1d00 */
[----:B------:R-:W-:-:S04]  /*0e90*/  ISETP.NE.U32.AND P1, PT, R78, RZ, PT ;  /* 0x000000ff4e00720c */ /* 0x000fc80003f25070 */
[----:B------:R-:W-:-:S13]  /*0ea0*/  ISETP.NE.AND.EX P1, PT, R79, RZ, PT, P1 ;  /* 0x000000ff4f00720c */ /* 0x000fda0003f25310 */
[----:B0-----:R-:W-:Y:S05]  /*0eb0*/  @!P1 BRA `(.L_x_5406) ;  /* 0x0000000000809947 */ /* 0x001fea0003800000 */
[----:B------:R-:W0:Y:S02]  /*0ec0*/  LDC.64 R18, c[0x0][0x3a0] ;  /* 0x0000e800ff127b82 */ /* 0x000e240000000a00 */
[----:B0-----:R-:W-:-:S05]  /*0ed0*/  IMAD.WIDE.U32 R18, R116, 0x10, R18 ;  /* 0x0000001074127825 */ /* 0x001fca00078e0012 */
[----:B------:R-:W2:Y:S01]  /*0ee0*/  LDG.E.128 R20, desc[UR6][R18.64] ;  /* 0x0000000612147981 */ /* 0x000ea2000c1e1d00 */
[--C-:B-----5:R-:W-:Y:S02]  /*0ef0*/  HADD2.F32 R84, -RZ, R73.reuse.H0_H0 ;  /* 0x20000049ff547230 */ /* 0x120fe40000004100 */
[----:B------:R-:W-:Y:S02]  /*0f00*/  HADD2.F32 R82, -RZ, R73.H1_H1 ;  /* 0x30000049ff527230 */ /* 0x000fe40000004100 */
[----:B------:R-:W-:Y:S02]  /*0f10*/  HADD2.F32 R80, -RZ, R72.H0_H0 ;  /* 0x20000048ff507230 */ /* 0x000fe40000004100 */
[----:B------:R-:W-:Y:S02]  /*0f20*/  HADD2.F32 R86, -RZ, R74.H0_H0 ;  /* 0x2000004aff567230 */ /* 0x000fe40000004100 */
[----:B------:R-:W-:Y:S02]  /*0f30*/  HADD2.F32 R72, -RZ, R72.H1_H1 ;  /* 0x30000048ff487230 */ /* 0x000fe40000004100 */
[----:B------:R-:W-:-:S02]  /*0f40*/  HADD2.F32 R74, -RZ, R74.H1_H1 ;  /* 0x3000004aff4a7230 */ /* 0x000fc40000004100 */
[--C-:B------:R-:W-:Y:S02]  /*0f50*/  HADD2.F32 R118, -RZ, R75.reuse.H0_H0 ;  /* 0x2000004bff767230 */ /* 0x100fe40000004100 */
[----:B------:R-:W-:Y:S02]  /*0f60*/  HADD2.F32 R120, -RZ, R75.H1_H1 ;  /* 0x3000004bff787230 */ /* 0x000fe40000004100 */
[----:B--2---:R-:W-:Y:S02]  /*0f70*/  HADD2.F32 R13, -RZ, R20.H0_H0 ;  /* 0x20000014ff0d7230 */ /* 0x004fe40000004100 */
[----:B------:R-:W-:Y:S02]  /*0f80*/  HADD2.F32 R81, -RZ, R21.H0_H0 ;  /* 0x20000015ff517230 */ /* 0x000fe40000004100 */
[----:B------:R-:W-:Y:S02]  /*0f90*/  HADD2.F32 R83, -RZ, R22.H0_H0 ;  /* 0x20000016ff537230 */ /* 0x000fe40000004100 */
[----:B------:R-:W-:Y:S01]  /*0fa0*/  FFMA.FTZ R13, R80, R115, R13 ;  /* 0x00000073500d7223 */ /* 0x000fe2000001000d */
[----:B------:R-:W-:-:S02]  /*0fb0*/  HADD2.F32 R85, -RZ, R23.H0_H0 ;  /* 0x20000017ff557230 */ /* 0x000fc40000004100 */
[-C--:B------:R-:W-:Y:S01]  /*0fc0*/  FFMA.FTZ R81, R84, R115.reuse, R81 ;  /* 0x0000007354517223 */ /* 0x080fe20000010051 */
[----:B------:R-:W-:Y:S02]  /*0fd0*/  HADD2.F32 R73, -RZ, R23.H1_H1 ;  /* 0x30000017ff497230 */ /* 0x000fe40000004100 */
[-C--:B------:R-:W-:Y:S01]  /*0fe0*/  FFMA.FTZ R83, R86, R115.reuse, R83 ;  /* 0x0000007356537223 */ /* 0x080fe20000010053 */
[----:B------:R-:W-:Y:S02]  /*0ff0*/  HADD2.F32 R19, -RZ, R20.H1_H1 ;  /* 0x30000014ff137230 */ /* 0x000fe40000004100 */
[-C--:B------:R-:W-:Y:S01]  /*1000*/  FFMA.FTZ R85, R118, R115.reuse, R85 ;  /* 0x0000007376557223 */ /* 0x080fe20000010055 */
[----:B------:R-:W-:Y:S02]  /*1010*/  HADD2.F32 R21, -RZ, R21.H1_H1 ;  /* 0x30000015ff157230 */ /* 0x000fe40000004100 */
[----:B------:R-:W-:Y:S01]  /*1020*/  FFMA.FTZ R86, R120, R115, R73 ;  /* 0x0000007378567223 */ /* 0x000fe20000010049 */
[----:B------:R-:W-:-:S02]  /*1030*/  HADD2.F32 R23, -RZ, R22.H1_H1 ;  /* 0x30000016ff177230 */ /* 0x000fc40000004100 */
[-C--:B------:R-:W-:Y:S01]  /*1040*/  FFMA.FTZ R80, R72, R115.reuse, R19 ;  /* 0x0000007348507223 */ /* 0x080fe20000010013 */
[-C--:B------:R-:W-:Y:S02]  /*1050*/  FFMA.FTZ R82, R82, R115.reuse, R21 ;  /* 0x0000007352527223 */ /* 0x080fe40000010015 */
[----:B------:R-:W-:Y:S01]  /*1060*/  FFMA.FTZ R84, R74, R115, R23 ;  /* 0x000000734a547223 */ /* 0x000fe20000010017 */
[----:B------:R-:W-:Y:S02]  /*1070*/  F2FP.F16.F32.PACK_AB R23, R86, R85 ;  /* 0x000000555617723e */ /* 0x000fe400000000ff */
[----:B------:R-:W-:Y:S02]  /*1080*/  F2FP.F16.F32.PACK_AB R21, R82, R81 ;  /* 0x000000515215723e */ /* 0x000fe400000000ff */
[----:B------:R-:W-:Y:S02]  /*1090*/  F2FP.F16.F32.PACK_AB R22, R84, R83 ;  /* 0x000000535416723e */ /* 0x000fe400000000ff */
[----:B------:R-:W-:Y:S01]  /*10a0*/  F2FP.F16.F32.PACK_AB R20, R80, R13 ;  /* 0x0000000d5014723e */ /* 0x000fe200000000ff */
[----:B------:R-:W-:Y:S06]  /*10b0*/  BRA `(.L_x_5407) ;  /* 0x0000000000a07947 */ /* 0x000fec0003800000 */
.L_x_5406:
[----:B------:R-:W-:-:S04]  /*10c0*/  ISETP.NE.U32.AND P1, PT, R76, RZ, PT ;  /* 0x000000ff4c00720c */ /* 0x000fc80003f25070 */
[----:B------:R-:W-:-:S13]  /*10d0*/  ISETP.NE.AND.EX P1, PT, R77, RZ, PT, P1 ;  /* 0x000000ff4d00720c */ /* 0x000fda0003f25310 */
[----:B------:R-:W-:Y:S05]  /*10e0*/  @P1 BRA `(.L_x_5408) ;  /* 0x0000000000441947 */ /* 0x000fea0003800000 */
[--C-:B-----5:R-:W-:Y:S02]  /*10f0*/  HADD2.F32 R82, -RZ, R73.reuse.H0_H0 ;  /* 0x20000049ff527230 */ /* 0x120fe40000004100 */
[----:B------:R-:W-:Y:S02]  /*1100*/  HADD2.F32 R18, -RZ, R72.H0_H0 ;  /* 0x20000048ff127230 */ /* 0x000fe40000004100 */
[----:B------:R-:W-:Y:S02]  /*1110*/  HADD2.F32 R84, -RZ, R73.H1_H1 ;  /* 0x30000049ff547230 */ /* 0x000fe40000004100 */
[-C--:B------:R-:W-:Y:S01]  /*1120*/  FMUL.FTZ R81, R82, R115.reuse ;  /* 0x0000007352517220 */ /* 0x080fe20000410000 */
[----:B------:R-:W-:Y:S02]  /*1130*/  HADD2.F32 R86, -RZ, R74.H0_H0 ;  /* 0x2000004aff567230 */ /* 0x000fe40000004100 */
[----:B------:R-:W-:Y:S01]  /*1140*/  FMUL.FTZ R13, R18, R115 ;  /* 0x00000073120d7220 */ /* 0x000fe20000410000 */
[----:B------:R-:W-:-:S02]  /*1150*/  HADD2.F32 R72, -RZ, R72.H1_H1 ;  /* 0x30000048ff487230 */ /* 0x000fc40000004100 */
        /* <DEDUP_REMOVED lines=8> */
[----:B------:R-:W-:Y:S01]  /*11e0*/  FMUL.FTZ R86, R120, R115 ;  /* 0x0000007378567220 */ /* 0x000fe20000410000 */
[----:B------:R-:W-:Y:S06]  /*11f0*/  BRA `(.L_x_5407) ;  /* 0x0000000000507947 */ /* 0x000fec0003800000 */
.L_x_5408:
[----:B-----5:R-:W-:Y:S02]  /*1200*/  HADD2.F32 R18, -RZ, R72.H0_H0 ;  /* 0x20000048ff127230 */ /* 0x020fe40000004100 */
[----:B------:R-:W-:Y:S02]  /*1210*/  HADD2.F32 R22, -RZ, R74.H0_H0 ;  /* 0x2000004aff167230 */ /* 0x000fe40000004100 */
[----:B------:R-:W-:Y:S02]  /*1220*/  HADD2.F32 R80, -RZ, R75.H0_H0 ;  /* 0x2000004bff507230 */ /* 0x000fe40000004100 */
[-C--:B------:R-:W-:Y:S01]  /*1230*/  FMUL.FTZ R13, R18, R115.reuse ;  /* 0x00000073120d7220 */ /* 0x080fe20000410000 */
[----:B------:R-:W-:Y:S02]  /*1240*/  HADD2.F32 R72, -RZ, R72.H1_H1 ;  /* 0x30000048ff487230 */ /* 0x000fe40000004100 */
[----:B------:R-:W-:Y:S01]  /*1250*/  FMUL.FTZ R83, R22, R115 ;  /* 0x0000007316537220 */ /* 0x000fe20000410000 */
[----:B------:R-:W-:-:S02]  /*1260*/  HADD2.F32 R20, -RZ, R73.H0_H0 ;  /* 0x20000049ff147230 */ /* 0x000fc40000004100 */
[-C--:B------:R-:W-:Y:S01]  /*1270*/  FMUL.FTZ R85, R80, R115.reuse ;  /* 0x0000007350557220 */ /* 0x080fe20000410000 */
[----:B------:R-:W-:Y:S02]  /*1280*/  HADD2.F32 R82, -RZ, R73.H1_H1 ;  /* 0x30000049ff527230 */ /* 0x000fe40000004100 */
[-C--:B------:R-:W-:Y:S01]  /*1290*/  FMUL.FTZ R80, R72, R115.reuse ;  /* 0x0000007348507220 */ /* 0x080fe20000410000 */
[----:B------:R-:W-:Y:S02]  /*12a0*/  HADD2.F32 R74, -RZ, R74.H1_H1 ;  /* 0x3000004aff4a7230 */ /* 0x000fe40000004100 */
[-C--:B------:R-:W-:Y:S01]  /*12b0*/  FMUL.FTZ R81, R20, R115.reuse ;  /* 0x0000007314517220 */ /* 0x080fe20000410000 */
[----:B------:R-:W-:Y:S02]  /*12c0*/  HADD2.F32 R86, -RZ, R75.H1_H1 ;  /* 0x3000004bff567230 */ /* 0x000fe40000004100 */
[----:B------:R-:W-:Y:S01]  /*12d0*/  FMUL.FTZ R82, R82, R115 ;  /* 0x0000007352527220 */ /* 0x000fe20000410000 */
[----:B------:R-:W-:Y:S01]  /*12e0*/  F2FP.F16.F32.PACK_AB R20, R80, R13 ;  /* 0x0000000d5014723e */ /* 0x000fe200000000ff */
[-C--:B------:R-:W-:Y:S01]  /*12f0*/  FMUL.FTZ R84, R74, R115.reuse ;  /* 0x000000734a547220 */ /* 0x080fe20000410000 */
[----:B------:R-:W-:-:S02]  /*1300*/  FMUL.FTZ R86, R86, R115 ;  /* 0x0000007356567220 */ /* 0x000fc40000410000 */
[----:B------:R-:W-:Y:S02]  /*1310*/  F2FP.F16.F32.PACK_AB R21, R82, R81 ;  /* 0x000000515215723e */ /* 0x000fe400000000ff */
[----:B------:R-:W-:Y:S02]  /*1320*/  F2FP.F16.F32.PACK_AB R22, R84, R83 ;  /* 0x000000535416723e */ /* 0x000fe400000000ff */
[----:B------:R-:W-:-:S07]  /*1330*/  F2FP.F16.F32.PACK_AB R23, R86, R85 ;  /* 0x000000555617723e */ /* 0x000fce00000000ff */
.L_x_5407:
[----:B------:R-:W0:Y:S02]  /*1340*/  @P0 LDC.64 R18, c[0x0][0x3a8] ;  /* 0x0000ea00ff120b82 */ /* 0x000e240000000a00 */
[C---:B0-----:R-:W-:Y:S01]  /*1350*/  @P0 IMAD.WIDE.U32 R18, R116.reuse, 0x10, R18 ;  /* 0x0000001074120825 */ /* 0x041fe200078e0012 */
[----:B------:R-:W-:-:S04]  /*1360*/  IADD3 R116, PT, PT, R116, 0x20, RZ ;  /* 0x0000002074747810 */ /* 0x000fc80007ffe0ff */
[----:B------:R0:W-:Y:S03]  /*1370*/  @P0 STG.E.128 desc[UR6][R18.64], R20 ;  /* 0x0000001412000986 */ /* 0x0001e6000c101d06 */
.L_x_5405:
[----:B------:R-:W-:Y:S05]  /*1380*/  BSYNC.RECONVERGENT B0 ;  /* 0x0000000000007941 */ /* 0x000fea0003800200 */
.L_x_5404:
        /* <DEDUP_REMOVED lines=11> */
[----:B0-----:R-:W-:-:S05]  /*1440*/  IMAD.WIDE.U32 R18, R116, 0x10, R18 ;  /* 0x0000001074127825 */ /* 0x001fca00078e0012 */
[----:B------:R-:W2:Y:S01]  /*1450*/  LDG.E.128 R20, desc[UR6][R18.64] ;  /* 0x0000000612147981 */ /* 0x000ea2000c1e1d00 */
[--C-:B-----5:R-:W-:Y:S02]  /*1460*/  HADD2.F32 R88, -RZ, R73.reuse.H0_H0 ;  /* 0x20000049ff587230 */ /* 0x120fe40000004100 */
[----:B------:R-:W-:Y:S02]  /*1470*/  HADD2.F32 R118, -RZ, R73.H1_H1 ;  /* 0x30000049ff767230 */ /* 0x000fe40000004100 */
[----:B------:R-:W-:Y:S02]  /*1480*/  HADD2.F32 R14, -RZ, R72.H0_H0 ;  /* 0x20000048ff0e7230 */ /* 0x000fe40000004100 */
[--C-:B------:R-:W-:Y:S02]  /*1490*/  HADD2.F32 R92, -RZ, R75.reuse.H0_H0 ;  /* 0x2000004bff5c7230 */ /* 0x100fe40000004100 */
[----:B------:R-:W-:Y:S02]  /*14a0*/  HADD2.F32 R120, -RZ, R75.H1_H1 ;  /* 0x3000004bff787230 */ /* 0x000fe40000004100 */
[----:B------:R-:W-:-:S02]  /*14b0*/  HADD2.F32 R90, -RZ, R74.H0_H0 ;  /* 0x2000004aff5a7230 */ /* 0x000fc40000004100 */
[----:B------:R-:W-:Y:S02]  /*14c0*/  HADD2.F32 R72, -RZ, R72.H1_H1 ;  /* 0x30000048ff487230 */ /* 0x000fe40000004100 */
[----:B------:R-:W-:Y:S02]  /*14d0*/  HADD2.F32 R74, -RZ, R74.H1_H1 ;  /* 0x3000004aff4a7230 */ /* 0x000fe40000004100 */
[--C-:B--2---:R-:W-:Y:S02]  /*14e0*/  HADD2.F32 R73, -RZ, R20.reuse.H0_H0 ;  /* 0x20000014ff497230 */ /* 0x104fe40000004100 */
[----:B------:R-:W-:Y:S02]  /*14f0*/  HADD2.F32 R19, -RZ, R21.H0_H0 ;  /* 0x20000015ff137230 */ /* 0x000fe40000004100 */
[----:B------:R-:W-:Y:S02]  /*1500*/  HADD2.F32 R75, -RZ, R23.H0_H0 ;  /* 0x20000017ff4b7230 */ /* 0x000fe40000004100 */
[----:B------:R-:W-:Y:S01]  /*1510*/  FFMA.FTZ R14, R14, R115, R73 ;  /* 0x000000730e0e7223 */ /* 0x000fe20000010049 */
[----:B------:R-:W-:-:S02]  /*1520*/  HADD2.F32 R87, -RZ, R20.H1_H1 ;  /* 0x30000014ff577230 */ /* 0x000fc40000004100 */
[-C--:B------:R-:W-:Y:S01]  /*1530*/  FFMA.FTZ R88, R88, R115.reuse, R19 ;  /* 0x0000007358587223 */ /* 0x080fe20000010013 */
[----:B------:R-:W-:Y:S02]  /*1540*/  HADD2.F32 R21, -RZ, R21.H1_H1 ;  /* 0x30000015ff157230 */ /* 0x000fe40000004100 */
[-C--:B------:R-:W-:Y:S01]  /*1550*/  FFMA.FTZ R92, R92, R115.reuse, R75 ;  /* 0x000000735c5c7223 */ /* 0x080fe2000001004b */
[--C-:B------:R-:W-:Y:S02]  /*1560*/  HADD2.F32 R73, -RZ, R22.reuse.H0_H0 ;  /* 0x20000016ff497230 */ /* 0x100fe40000004100 */
[-C--:B------:R-:W-:Y:S01]  /*1570*/  FFMA.FTZ R87, R72, R115.reuse, R87 ;  /* 0x0000007348577223 */ /* 0x080fe20000010057 */
[----:B------:R-:W-:Y:S02]  /*1580*/  HADD2.F32 R23, -RZ, R23.H1_H1 ;  /* 0x30000017ff177230 */ /* 0x000fe40000004100 */
[----:B------:R-:W-:Y:S01]  /*1590*/  FFMA.FTZ R89, R118, R115, R21 ;  /* 0x0000007376597223 */ /* 0x000fe20000010015 */
[----:B------:R-:W-:-:S02]  /*15a0*/  HADD2.F32 R91, -RZ, R22.H1_H1 ;  /* 0x30000016ff5b7230 */ /* 0x000fc40000004100 */
[-C--:B------:R-:W-:Y:S01]  /*15b0*/  FFMA.FTZ R90, R90, R115.reuse, R73 ;  /* 0x000000735a5a7223 */ /* 0x080fe20000010049 */
[----:B------:R-:W-:Y:S01]  /*15c0*/  F2FP.F16.F32.PACK_AB R20, R87, R14 ;  /* 0x0000000e5714723e */ /* 0x000fe200000000ff */
[-C--:B------:R-:W-:Y:S01]  /*15d0*/  FFMA.FTZ R93, R120, R115.reuse, R23 ;  /* 0x00000073785d7223 */ /* 0x080fe20000010017 */
[----:B------:R-:W-:Y:S01]  /*15e0*/  F2FP.F16.F32.PACK_AB R21, R89, R88 ;  /* 0x000000585915723e */ /* 0x000fe200000000ff */
[----:B------:R-:W-:-:S03]  /*15f0*/  FFMA.FTZ R91, R74, R115, R91 ;  /* 0x000000734a5b7223 */ /* 0x000fc6000001005b */
[----:B------:R-:W-:Y:S02]  /*1600*/  F2FP.F16.F32.PACK_AB R23, R93, R92 ;  /* 0x0000005c5d17723e */ /* 0x000fe400000000ff */
[----:B------:R-:W-:Y:S01]  /*1610*/  F2FP.F16.F32.PACK_AB R22, R91, R90 ;  /* 0x0000005a5b16723e */ /* 0x000fe200000000ff */
[----:B------:R-:W-:Y:S06]  /*1620*/  BRA `(.L_x_5412) ;  /* 0x0000000000a07947 */ /* 0x000fec0003800000 */
.L_x_5411:
[----:B------:R-:W-:-:S04]  /*1630*/  ISETP.NE.U32.AND P1, PT, R76, RZ, PT ;  /* 0x000000ff4c00720c */ /* 0x000fc80003f25070 */
[----:B------:R-:W-:-:S13]  /*1640*/  ISETP.NE.AND.EX P1, PT, R77, RZ, PT, P1 ;  /* 0x000000ff4d00720c */ /* 0x000fda0003f25310 */
[----:B------:R-:W-:Y:S05]  /*1650*/  @P1 BRA `(.L_x_5413) ;  /* 0x0000000000441947 */ /* 0x000fea0003800000 */
[----:B-----5:R-:W-:Y:S02]  /*1660*/  HADD2.F32 R14, -RZ, R72.H0_H0 ;  /* 0x20000048ff0e7230 */ /* 0x020fe40000004100 */
[----:B------:R-:W-:Y:S02]  /*1670*/  HADD2.F32 R90, -RZ, R74.H0_H0 ;  /* 0x2000004aff5a7230 */ /* 0x000fe40000004100 */
[----:B------:R-:W-:Y:S02]  /*1680*/  HADD2.F32 R72, -RZ, R72.H1_H1 ;  /* 0x30000048ff487230 */ /* 0x000fe40000004100 */
[-C--:B------:R-:W-:Y:S01]  /*1690*/  FMUL.FTZ R14, R14, R115.reuse ;  /* 0x000000730e0e7220 */ /* 0x080fe20000410000 */
[--C-:B------:R-:W-:Y:S02]  /*16a0*/  HADD2.F32 R88, -RZ, R73.reuse.H0_H0 ;  /* 0x20000049ff587230 */ /* 0x100fe40000004100 */
        /* <DEDUP_REMOVED lines=12> */
.L_x_5413:
        /* <DEDUP_REMOVED lines=14> */
[-C--:B------:R-:W-:Y:S01]  /*1850*/  FMUL.FTZ R92, R92, R115.reuse ;  /* 0x000000735c5c7220 */ /* 0x080fe20000410000 */
[----:B------:R-:W-:Y:S01]  /*1860*/  F2FP.F16.F32.PACK_AB R21, R89, R88 ;  /* 0x000000585915723e */ /* 0x000fe200000000ff */
[----:B------:R-:W-:-:S02]  /*1870*/  FMUL.FTZ R93, R20, R115 ;  /* 0x00000073145d7220 */ /* 0x000fc40000410000 */
[----:B------:R-:W-:Y:S02]  /*1880*/  F2FP.F16.F32.PACK_AB R22, R91, R90 ;  /* 0x0000005a5b16723e */ /* 0x000fe400000000ff */
[----:B------:R-:W-:Y:S02]  /*1890*/  F2FP.F16.F32.PACK_AB R20, R87, R14 ;  /* 0x0000000e5714723e */ /* 0x000fe400000000ff */
[----:B------:R-:W-:-:S07]  /*18a0*/  F2FP.F16.F32.PACK_AB R23, R93, R92 ;  /* 0x0000005c5d17723e */ /* 0x000fce00000000ff */
.L_x_5412:
[----:B------:R-:W0:Y:S02]  /*18b0*/  @P0 LDC.64 R18, c[0x0][0x3a8] ;  /* 0x0000ea00ff120b82 */ /* 0x000e240000000a00 */
[C---:B0-----:R-:W-:Y:S01]  /*18c0*/  @P0 IMAD.WIDE.U32 R18, R116.reuse, 0x10, R18 ;  /* 0x0000001074120825 */ /* 0x041fe200078e0012 */
[----:B------:R-:W-:-:S04]  /*18d0*/  IADD3 R116, PT, PT, R116, 0x20, RZ ;  /* 0x0000002074747810 */ /* 0x000fc80007ffe0ff */
[----:B------:R0:W-:Y:S03]  /*18e0*/  @P0 STG.E.128 desc[UR6][R18.64], R20 ;  /* 0x0000001412000986 */ /* 0x0001e6000c101d06 */
.L_x_5410:
[----:B------:R-:W-:Y:S05]  /*18f0*/  BSYNC.RECONVERGENT B0 ;  /* 0x0000000000007941 */ /* 0x000fea0003800200 */
.L_x_5409:
        /* <DEDUP_REMOVED lines=42> */
.L_x_5416:
        /* <DEDUP_REMOVED lines=20> */
.L_x_5418:
        /* <DEDUP_REMOVED lines=20> */
.L_x_5417:
[----:B------:R-:W0:Y:S02]  /*1e20*/  @P0 LDC.64 R18, c[0x0][0x3a8] ;  /* 0x0000ea00ff120b82 */ /* 0x000e240000000a00 */
[C---:B0-----:R-:W-:Y:S01]  /*1e30*/  @P0 IMAD.WIDE.U32 R18, R116.reuse, 0x10, R18 ;  /* 0x0000001074120825 */ /* 0x041fe200078e0012 */
[----:B------:R-:W-:-:S04]  /*1e40*/  IADD3 R116, PT, PT, R116, 0x20, RZ ;  /* 0x0000002074747810 */ /* 0x000fc80007ffe0ff */
[----:B------:R0:W-:Y:S03]  /*1e50*/  @P0 STG.E.128 desc[UR6][R18.64], R20 ;  /* 0x0000001412000986 */ /* 0x0001e6000c101d06 */
.L_x_5415:
[----:B------:R-:W-:Y:S05]  /*1e60*/  BSYNC.RECONVERGENT B0 ;  /* 0x0000000000007941 */ /* 0x000fea0003800200 */
.L_x_5414:
        /* <DEDUP_REMOVED lines=35> */
[-C--:B------:R-:W-:Y:S01]  /*20a0*/  FFMA.FTZ R106, R120, R115.reuse, R23 ;  /* 0x00000073786a7223 */ /* 0x080fe20000010017 */
[----:B------:R-:W-:Y:S01]  /*20b0*/  F2FP.F16.F32.PACK_AB R20, R17, R16 ;  /* 0x000000101114723e */ /* 0x000fe200000000ff */
[----:B------:R-:W-:Y:S02]  /*20c0*/  FFMA.FTZ R104, R18, R115, R19 ;  /* 0x0000007312687223 */ /* 0x000fe40000010013 */
[----:B------:R-:W-:Y:S02]  /*20d0*/  F2FP.F16.F32.PACK_AB R21, R102, R101 ;  /* 0x000000656615723e */ /* 0x000fe400000000ff */
[----:B------:R-:W-:Y:S02]  /*20e0*/  F2FP.F16.F32.PACK_AB R23, R106, R105 ;  /* 0x000000696a17723e */ /* 0x000fe400000000ff */
[----:B------:R-:W-:Y:S01]  /*20f0*/  F2FP.F16.F32.PACK_AB R22, R104, R103 ;  /* 0x000000676816723e */ /* 0x000fe200000000ff */
[----:B------:R-:W-:Y:S06]  /*2100*/  BRA `(.L_x_5422) ;  /* 0x0000000000a07947 */ /* 0x000fec0003800000 */
.L_x_5421:
[----:B------:R-:W-:-:S04]  /*2110*/  ISETP.NE.U32.AND P1, PT, R76, RZ, PT ;  /* 0x000000ff4c00720c */ /* 0x000fc80003f25070 */
[----:B------:R-:W-:-:S13]  /*2120*/  ISETP.NE.AND.EX P1, PT, R77, RZ, PT, P1 ;  /* 0x000000ff4d00720c */ /* 0x000fda0003f25310 */
[----:B------:R-:W-:Y:S05]  /*2130*/  @P1 BRA `(.L_x_5423) ;  /* 0x0000000000441947 */ /* 0x000fea0003800000 */
[--C-:B-----5:R-:W-:Y:S02]  /*2140*/  HADD2.F32 R102, -RZ, R17.reuse.H0_H0 ;  /* 0x20000011ff667230 */ /* 0x120fe40000004100 */
[----:B------:R-:W-:Y:S02]  /*2150*/  HADD2.F32 R104, -RZ, R17.H1_H1 ;  /* 0x30000011ff687230 */ /* 0x000fe40000004100 */
[----:B------:R-:W-:Y:S02]  /*2160*/  HADD2.F32 R106, -RZ, R18.H0_H0 ;  /* 0x20000012ff6a7230 */ /* 0x000fe40000004100 */
        /* <DEDUP_REMOVED lines=14> */
.L_x_5423:
[----:B-----5:R-:W-:Y:S02]  /*2250*/  HADD2.F32 R74, -RZ, R18.H0_H0 ;  /* 0x20000012ff4a7230 */ /* 0x020fe40000004100 */
[----:B------:R-:W-:Y:S02]  /*2260*/  HADD2.F32 R104, -RZ, R19.H0_H0 ;  /* 0x20000013ff687230 */ /* 0x000fe40000004100 */
        /* <DEDUP_REMOVED lines=11> */
[-C--:B------:R-:W-:Y:S01]  /*2320*/  FMUL.FTZ R102, R102, R115.reuse ;  /* 0x0000007366667220 */ /* 0x080fe20000410000 */
[----:B------:R-:W-:Y:S01]  /*2330*/  F2FP.F16.F32.PACK_AB R20, R17, R16 ;  /* 0x000000101114723e */ /* 0x000fe200000000ff */
[-C--:B------:R-:W-:Y:S01]  /*2340*/  FMUL.FTZ R104, R18, R115.reuse ;  /* 0x0000007312687220 */ /* 0x080fe20000410000 */
[----:B------:R-:W-:-:S02]  /*2350*/  FMUL.FTZ R106, R106, R115 ;  /* 0x000000736a6a7220 */ /* 0x000fc40000410000 */
[----:B------:R-:W-:Y:S02]  /*2360*/  F2FP.F16.F32.PACK_AB R21, R102, R101 ;  /* 0x000000656615723e */ /* 0x000fe400000000ff */
[----:B------:R-:W-:Y:S02]  /*2370*/  F2FP.F16.F32.PACK_AB R22, R104, R103 ;  /* 0x000000676816723e */ /* 0x000fe400000000ff */
[----:B------:R-:W-:-:S07]  /*2380*/  F2FP.F16.F32.PACK_AB R23, R106, R105 ;  /* 0x000000696a17723e */ /* 0x000fce00000000ff */
.L_x_5422:
[----:B------:R-:W0:Y:S02]  /*2390*/  @P0 LDC.64 R18, c[0x0][0x3a8] ;  /* 0x0000ea00ff120b82 */ /* 0x000e240000000a00 */
[C---:B0-----:R-:W-:Y:S01]  /*23a0*/  @P0 IMAD.WIDE.U32 R18, R116.reuse, 0x10, R18 ;  /* 0x0000001074120825 */ /* 0x041fe200078e0012 */
[----:B------:R-:W-:-:S04]  /*23b0*/  IADD3 R116, PT, PT, R116, 0x20, RZ ;  /* 0x0000002074747810 */ /* 0x000fc80007ffe0ff */
[----:B------:R0:W-:Y:S03]  /*23c0*/  @P0 STG.E.128 desc[UR6][R18.64], R20 ;  /* 0x0000001412000986 */ /* 0x0001e6000c101d06 */
.L_x_5420:
[----:B------:R-:W-:Y:S05]  /*23d0*/  BSYNC.RECONVERGENT B0 ;  /* 0x0000000000007941 */ /* 0x000fea0003800200 */
.L_x_5419:
[----:B------:R-:W-:Y:S01]  /*23e0*/  ISETP.GE.U32.AND P1, PT, R0, 0xc0, PT ;  /* 0x000000c00000780c */ /* 0x000fe20003f26070 */
[----:B------:R-:W-:Y:S03]  /*23f0*/  BSSY.RECONVERGENT B0, `(.L_x_5424) ;  /* 0x0000054000007945 */ /* 0x000fe60003800200 */
[----:B0-----:R-:W-:-:S09]  /*2400*/  P2R R18, PR, RZ, 0x2 ;  /* 0x00000002ff127803 */ /* 0x001fd20000000000 */
        /* <DEDUP_REMOVED lines=12> */
[--C-:B------:R-:W-:Y:S02]  /*24d0*/  HADD2.F32 R112, -RZ, R75.reuse.H0_H0 ;  /* 0x2000004bff707230 */ /* 0x100fe40000004100 */
[----:B------:R-:W-:Y:S02]  /*24e0*/  HADD2.F32 R76, -RZ, R72.H0_H0 ;  /* 0x20000048ff4c7230 */ /* 0x000fe40000004100 */
[----:B------:R-:W-:Y:S02]  /*24f0*/  HADD2.F32 R108, -RZ, R74.H0_H0 ;  /* 0x2000004aff6c7230 */ /* 0x000fe40000004100 */
[----:B------:R-:W-:-:S02]  /*2500*/  HADD2.F32 R114, -RZ, R75.H1_H1 ;  /* 0x3000004bff727230 */ /* 0x000fc40000004100 */
[----:B------:R-:W-:Y:S02]  /*2510*/  HADD2.F32 R72, -RZ, R72.H1_H1 ;  /* 0x30000048ff487230 */ /* 0x000fe40000004100 */
[----:B------:R-:W-:Y:S02]  /*2520*/  HADD2.F32 R74, -RZ, R74.H1_H1 ;  /* 0x3000004aff4a7230 */ /* 0x000fe40000004100 */
[--C-:B--2---:R-:W-:Y:S02]  /*2530*/  HADD2.F32 R113, -RZ, R23.reuse.H0_H0 ;  /* 0x20000017ff717230 */ /* 0x104fe40000004100 */
[----:B------:R-:W-:Y:S02]  /*2540*/  HADD2.F32 R73, -RZ, R23.H1_H1 ;  /* 0x30000017ff497230 */ /* 0x000fe40000004100 */
[----:B------:R-:W-:Y:S02]  /*2550*/  HADD2.F32 R109, -RZ, R21.H0_H0 ;  /* 0x20000015ff6d7230 */ /* 0x000fe40000004100 */
[----:B------:R-:W-:Y:S01]  /*2560*/  FFMA.FTZ R113, R112, R115, R113 ;  /* 0x0000007370717223 */ /* 0x000fe20000010071 */
[----:B------:R-:W-:-:S02]  /*2570*/  HADD2.F32 R111, -RZ, R22.H0_H0 ;  /* 0x20000016ff6f7230 */ /* 0x000fc40000004100 */
[-C--:B------:R-:W-:Y:S01]  /*2580*/  FFMA.FTZ R114, R114, R115.reuse, R73 ;  /* 0x0000007372727223 */ /* 0x080fe20000010049 */
[--C-:B------:R-:W-:Y:S02]  /*2590*/  HADD2.F32 R107, -RZ, R20.reuse.H0_H0 ;  /* 0x20000014ff6b7230 */ /* 0x100fe40000004100 */
        /* <DEDUP_REMOVED lines=14> */
.L_x_5426:
[----:B------:R-:W-:-:S04]  /*2680*/  ISETP.NE.U32.AND P1, PT, R76, RZ, PT ;  /* 0x000000ff4c00720c */ /* 0x000fc80003f25070 */
[----:B------:R-:W-:-:S13]  /*2690*/  ISETP.NE.AND.EX P1, PT, R77, RZ, PT, P1 ;  /* 0x000000ff4d00720c */ /* 0x000fda0003f25310 */
[----:B------:R-:W-:Y:S05]  /*26a0*/  @P1 BRA `(.L_x_5428) ;  /* 0x0000000000441947 */ /* 0x000fea0003800000 */
[--C-:B-----5:R-:W-:Y:S02]  /*26b0*/  HADD2.F32 R108, -RZ, R75.reuse.H0_H0 ;  /* 0x2000004bff6c7230 */ /* 0x120fe40000004100 */
[----:B------:R-:W-:Y:S02]  /*26c0*/  HADD2.F32 R18, -RZ, R72.H0_H0 ;  /* 0x20000048ff127230 */ /* 0x000fe40000004100 */
[----:B------:R-:W-:Y:S02]  /*26d0*/  HADD2.F32 R78, -RZ, R74.H0_H0 ;  /* 0x2000004aff4e7230 */ /* 0x000fe40000004100 */
[-C--:B------:R-:W-:Y:S01]  /*26e0*/  FMUL.FTZ R113, R108, R115.reuse ;  /* 0x000000736c717220 */ /* 0x080fe20000410000 */
[----:B------:R-:W-:Y:S02]  /*26f0*/  HADD2.F32 R114, -RZ, R75.H1_H1 ;  /* 0x3000004bff727230 */ /* 0x000fe40000004100 */
[----:B------:R-:W-:Y:S01]  /*2700*/  FMUL.FTZ R107, R18, R115 ;  /* 0x00000073126b7220 */ /* 0x000fe20000410000 */
[----:B------:R-:W-:-:S02]  /*2710*/  HADD2.F32 R72, -RZ, R72.H1_H1 ;  /* 0x30000048ff487230 */ /* 0x000fc40000004100 */
[-C--:B------:R-:W-:Y:S01]  /*2720*/  FMUL.FTZ R111, R78, R115.reuse ;  /* 0x000000734e6f7220 */ /* 0x080fe20000410000 */
[--C-:B------:R-:W-:Y:S02]  /*2730*/  HADD2.F32 R76, -RZ, R73.reuse.H0_H0 ;  /* 0x20000049ff4c7230 */ /* 0x100fe40000004100 */
[-C--:B------:R-:W-:Y:S01]  /*2740*/  FMUL.FTZ R114, R114, R115.reuse ;  /* 0x0000007372727220 */ /* 0x080fe20000410000 */
[----:B------:R-:W-:Y:S02]  /*2750*/  HADD2.F32 R110, -RZ, R73.H1_H1 ;  /* 0x30000049ff6e7230 */ /* 0x000fe40000004100 */
[-C--:B------:R-:W-:Y:S01]  /*2760*/  FMUL.FTZ R108, R72, R115.reuse ;  /* 0x00000073486c7220 */ /* 0x080fe20000410000 */
[----:B------:R-:W-:Y:S02]  /*2770*/  HADD2.F32 R74, -RZ, R74.H1_H1 ;  /* 0x3000004aff4a7230 */ /* 0x000fe40000004100 */
[-C--:B------:R-:W-:Y:S01]  /*2780*/  FMUL.FTZ R109, R76, R115.reuse ;  /* 0x000000734c6d7220 */ /* 0x080fe20000410000 */
[----:B------:R-:W-:-:S02]  /*2790*/  FMUL.FTZ R110, R110, R115 ;  /* 0x000000736e6e7220 */ /* 0x000fc40000410000 */
[----:B------:R-:W-:Y:S01]  /*27a0*/  FMUL.FTZ R112, R74, R115 ;  /* 0x000000734a707220 */ /* 0x000fe20000410000 */
[----:B------:R-:W-:Y:S06]  /*27b0*/  BRA `(.L_x_5427) ;  /* 0x0000000000507947 */ /* 0x000fec0003800000 */
.L_x_5428:
[----:B-----5:R-:W-:Y:S02]  /*27c0*/  HADD2.F32 R18, -RZ, R72.H0_H0 ;  /* 0x20000048ff127230 */ /* 0x020fe40000004100 */
[----:B------:R-:W-:Y:S02]  /*27d0*/  HADD2.F32 R22, -RZ, R74.H0_H0 ;  /* 0x2000004aff167230 */ /* 0x000fe40000004100 */
[--C-:B------:R-:W-:Y:S02]  /*27e0*/  HADD2.F32 R76, -RZ, R75.reuse.H0_H0 ;  /* 0x2000004bff4c7230 */ /* 0x100fe40000004100 */
        /* <DEDUP_REMOVED lines=10> */
[----:B------:R-:W-:Y:S01]  /*2890*/  FMUL.FTZ R109, R20, R115 ;  /* 0x00000073146d7220 */ /* 0x000fe20000410000 */
[----:B------:R-:W-:Y:S01]  /*28a0*/  F2FP.F16.F32.PACK_AB R23, R114, R113 ;  /* 0x000000717217723e */ /* 0x000fe200000000ff */
[----:B------:R-:W-:Y:S01]  /*28b0*/  FMUL.FTZ R110, R110, R115 ;  /* 0x000000736e6e7220 */ /* 0x000fe20000410000 */
[----:B------:R-:W-:Y:S01]  /*28c0*/  F2FP.F16.F32.PACK_AB R20, R108, R107 ;  /* 0x0000006b6c14723e */ /* 0x000fe200000000ff */
[----:B------:R-:W-:-:S03]  /*28d0*/  FMUL.FTZ R112, R74, R115 ;  /* 0x000000734a707220 */ /* 0x000fc60000410000 */
[----:B------:R-:W-:Y:S02]  /*28e0*/  F2FP.F16.F32.PACK_AB R21, R110, R109 ;  /* 0x0000006d6e15723e */ /* 0x000fe400000000ff */
[----:B------:R-:W-:-:S07]  /*28f0*/  F2FP.F16.F32.PACK_AB R22, R112, R111 ;  /* 0x0000006f7016723e */ /* 0x000fce00000000ff */
.L_x_5427:
[----:B------:R-:W0:Y:S02]  /*2900*/  @P0 LDC.64 R18, c[0x0][0x3a8] ;  /* 0x0000ea00ff120b82 */ /* 0x000e240000000a00 */
[----:B0-----:R-:W-:-:S05]  /*2910*/  @P0 IMAD.WIDE.U32 R18, R116, 0x10, R18 ;  /* 0x0000001074120825 */ /* 0x001fca00078e0012 */
[----:B------:R0:W-:Y:S02]  /*2920*/  @P0 STG.E.128 desc[UR6][R18.64], R20 ;  /* 0x0000001412000986 */ /* 0x0001e4000c101d06 */
.L_x_5425:
[----:B------:R-:W-:Y:S05]  /*2930*/  BSYNC.RECONVERGENT B0 ;  /* 0x0000000000007941 */ /* 0x000fea0003800200 */
.L_x_5424:
        /* <DEDUP_REMOVED lines=90> */
[----:B------:R-:W-:-:S05]  /*2ee0*/  FFMA.FTZ R18, R75, R75, R18 ;  /* 0x0000004b4b127223 */ /* 0x000fca0000010012 */
        /* <DEDUP_REMOVED lines=64> */
[----:B------:R-:W-:Y:S01]  /*32f0*/  FADD.FTZ R72, R108, -R77 ;  /* 0x8000004d6c487221 */ /* 0x000fe20000010000 */
[----:B------:R-:W-:Y:S02]  /*3300*/  ISETP.GT.U32.AND P6, PT, R0, 0xbf, PT ;  /* 0x000000bf0000780c */ /* 0x000fe40003fc4070 */
        /* <DEDUP_REMOVED lines=22> */
.L_x_5454:
[C---:B------:R-:W-:Y:S01]  /*3470*/  FMUL.FTZ R18, R77.reuse, R77 ;  /* 0x0000004d4d127220 */ /* 0x040fe20000410000 */
[----:B------:R-:W-:Y:S01]  /*3480*/  ISETP.NE.AND P0, PT, RZ, UR4, PT ;  /* 0x00000004ff007c0c */ /* 0x000fe2000bf05270 */
[----:B-1----:R-:W-:Y:S01]  /*3490*/  FADD.FTZ R78, R74, R79 ;  /* 0x0000004f4a4e7221 */ /* 0x002fe20000010000 */
[----:B------:R-:W1:Y:S01]  /*34a0*/  @!P5 LDC.64 R72, c[0x0][0x3c8] ;  /* 0x0000f200ff48db82 */ /* 0x000e620000000a00 */
[----:B------:R-:W-:Y:S01]  /*34b0*/  BSSY.RECONVERGENT B0, `(.L_x_5430) ;  /* 0x000003c000007945 */ /* 0x000fe20003800200 */
[----:B------:R-:W-:Y:S01]  /*34c0*/  FSEL R76, R18, RZ, P0 ;  /* 0x000000ff124c7208 */ /* 0x000fe20000000000 */
[----:B------:R-:W-:Y:S01]  /*34d0*/  FFMA.FTZ R19, R78, R19, UR5 ;  /* 0x000000054e137e23 */ /* 0x000fe20008010013 */
[----:B------:R-:W-:-:S03]  /*34e0*/  FSEL R18, R77, RZ, !P0 ;  /* 0x000000ff4d127208 */ /* 0x000fc60004000000 */
[----:B------:R-:W-:Y:S01]  /*34f0*/  FADD.FTZ R19, R19, R76 ;  /* 0x0000004c13137221 */ /* 0x000fe20000010000 */
[----:B0-----:R-:W0:Y:S05]  /*3500*/  @!P5 LDC.64 R74, c[0x0][0x3c0] ;  /* 0x0000f000ff4adb82 */ /* 0x001e2a0000000a00 */
[----:B------:R-:W2:Y:S01]  /*3510*/  MUFU.RSQ R19, R19 ;  /* 0x0000001300137308 */ /* 0x000ea20000001400 */
[----:B-1----:R-:W-:-:S04]  /*3520*/  @!P5 IMAD.WIDE R72, R3, 0x4, R72 ;  /* 0x000000040348d825 */ /* 0x002fc800078e0248 */
[----:B0-----:R-:W-:-:S05]  /*3530*/  @!P5 IMAD.WIDE R74, R3, 0x4, R74 ;  /* 0x00000004034ad825 */ /* 0x001fca00078e024a */
[----:B------:R0:W-:Y:S04]  /*3540*/  @!P5 STG.E desc[UR6][R74.64], R77 ;  /* 0x0000004d4a00d986 */ /* 0x0001e8000c101906 */
[----:B--2---:R0:W-:Y:S01]  /*3550*/  @!P5 STG.E desc[UR6][R72.64], R19 ;  /* 0x000000134800d986 */ /* 0x0041e2000c101906 */
[----:B------:R-:W-:Y:S05]  /*3560*/  @!P3 BRA `(.L_x_5431) ;  /* 0x0000000000c0b947 */ /* 0x000fea0003800000 */
[--C-:B0-----:R-:W-:Y:S01]  /*3570*/  FADD.FTZ R72, R4, -R18.reuse ;  /* 0x8000001204487221 */ /* 0x101fe20000010000 */
[--C-:B------:R-:W-:Y:S01]  /*3580*/  FADD.FTZ R74, R5, -R18.reuse ;  /* 0x80000012054a7221 */ /* 0x100fe20000010000 */
[----:B-----5:R-:W-:Y:S02]  /*3590*/  HADD2.F32 R73, -RZ, R68.H0_H0 ;  /* 0x20000044ff497230 */ /* 0x020fe40000004100 */
[----:B------:R-:W-:Y:S01]  /*35a0*/  FADD.FTZ R76, R10, -R18 ;  /* 0x800000120a4c7221 */ /* 0x000fe20000010000 */
[----:B------:R-:W-:Y:S02]  /*35b0*/  HADD2.F32 R75, -RZ, R64.H0_H0 ;  /* 0x20000040ff4b7230 */ /* 0x000fe40000004100 */
[C---:B------:R-:W-:Y:S01]  /*35c0*/  FMUL.FTZ R72, R19.reuse, R72 ;  /* 0x0000004813487220 */ /* 0x040fe20000410000 */
[----:B------:R-:W-:Y:S02]  /*35d0*/  HADD2.F32 R77, -RZ, R69.H0_H0 ;  /* 0x20000045ff4d7230 */ /* 0x000fe40000004100 */
[----:B------:R-:W-:Y:S01]  /*35e0*/  FMUL.FTZ R74, R19, R74 ;  /* 0x0000004a134a7220 */ /* 0x000fe20000410000 */
[----:B------:R-:W-:-:S02]  /*35f0*/  HADD2.F32 R79, -RZ, R65.H0_H0 ;  /* 0x20000041ff4f7230 */ /* 0x000fc40000004100 */
[----:B------:R-:W-:Y:S01]  /*3600*/  FFMA.FTZ R72, R72, R73, R75 ;  /* 0x0000004948487223 */ /* 0x000fe2000001004b */
[----:B------:R-:W-:Y:S02]  /*3610*/  HADD2.F32 R75, -RZ, R69.H1_H1 ;  /* 0x30000045ff4b7230 */ /* 0x000fe40000004100 */
[----:B------:R-:W-:Y:S01]  /*3620*/  FMUL.FTZ R76, R19, R76 ;  /* 0x0000004c134c7220 */ /* 0x000fe20000410000 */
[----:B------:R-:W-:Y:S02]  /*3630*/  HADD2.F32 R115, -RZ, R66.H0_H0 ;  /* 0x20000042ff737230 */ /* 0x000fe40000004100 */
[----:B------:R-:W-:Y:S01]  /*3640*/  FFMA.FTZ R73, R74, R77, R79 ;  /* 0x0000004d4a497223 */ /* 0x000fe2000001004f */
[----:B------:R-:W-:Y:S02]  /*3650*/  HADD2.F32 R77, -RZ, R65.H1_H1 ;  /* 0x30000041ff4d7230 */ /* 0x000fe40000004100 */
[----:B------:R-:W-:Y:S01]  /*3660*/  FADD.FTZ R74, R6, -R18 ;  /* 0x80000012064a7221 */ /* 0x000fe20000010000 */
[----:B------:R-:W-:-:S02]  /*3670*/  HADD2.F32 R79, -RZ, R70.H0_H0 ;  /* 0x20000046ff4f7230 */ /* 0x000fc40000004100 */
[--C-:B------:R-:W-:Y:S01]  /*3680*/  FADD.FTZ R116, R7, -R18.reuse ;  /* 0x8000001207747221 */ /* 0x100fe20000010000 */
[----:B------:R-:W-:Y:S01]  /*3690*/  FMUL.FTZ R74, R19, R74 ;  /* 0x0000004a134a7220 */ /* 0x000fe20000410000 */
[----:B------:R-:W-:Y:S01]  /*36a0*/  FFMA.FTZ R78, R76, R75, R77 ;  /* 0x0000004b4c4e7223 */ /* 0x000fe2000001004d */
[----:B------:R-:W-:Y:S01]  /*36b0*/  FADD.FTZ R76, R9, -R18 ;  /* 0x80000012094c7221 */ /* 0x000fe20000010000 */
[----:B------:R-:W-:Y:S02]  /*36c0*/  HADD2.F32 R75, -RZ, R66.H1_H1 ;  /* 0x30000042ff4b7230 */ /* 0x000fe40000004100 */
[----:B------:R-:W-:Y:S01]  /*36d0*/  FFMA.FTZ R74, R74, R79, R115 ;  /* 0x0000004f4a4a7223 */ /* 0x000fe20000010073 */
[----:B------:R-:W-:Y:S02]  /*36e0*/  HADD2.F32 R79, -RZ, R70.H1_H1 ;  /* 0x30000046ff4f7230 */ /* 0x000fe40000004100 */
[----:B------:R-:W-:Y:S01]  /*36f0*/  FMUL.FTZ R76, R19, R76 ;  /* 0x0000004c134c7220 */ /* 0x000fe20000410000 */
[----:B------:R-:W-:-:S02]  /*3700*/  HADD2.F32 R77, -RZ, R67.H0_H0 ;  /* 0x20000043ff4d7230 */ /* 0x000fc40000004100 */
[----:B------:R-:W-:Y:S01]  /*3710*/  FMUL.FTZ R116, R19, R116 ;  /* 0x0000007413747220 */ /* 0x000fe20000410000 */
[----:B------:R-:W-:Y:S02]  /*3720*/  HADD2.F32 R115, -RZ, R64.H1_H1 ;  /* 0x30000040ff737230 */ /* 0x000fe40000004100 */
[----:B------:R-:W-:Y:S01]  /*3730*/  FFMA.FTZ R79, R76, R79, R75 ;  /* 0x0000004f4c4f7223 */ /* 0x000fe2000001004b */
[--C-:B------:R-:W-:Y:S02]  /*3740*/  HADD2.F32 R75, -RZ, R71.reuse.H0_H0 ;  /* 0x20000047ff4b7230 */ /* 0x100fe40000004100 */
[----:B------:R-:W-:Y:S01]  /*3750*/  FADD.FTZ R76, R8, -R18 ;  /* 0x80000012084c7221 */ /* 0x000fe20000010000 */
[----:B------:R-:W-:Y:S02]  /*3760*/  F2FP.F16.F32.PACK_AB R73, R78, R73 ;  /* 0x000000494e49723e */ /* 0x000fe400000000ff */
[----:B------:R-:W-:Y:S01]  /*3770*/  F2FP.F16.F32.PACK_AB R74, R79, R74 ;  /* 0x0000004a4f4a723e */ /* 0x000fe200000000ff */
[----:B------:R-:W-:Y:S01]  /*3780*/  FFMA.FTZ R117, R116, R75, R77 ;  /* 0x0000004b74757223 */ /* 0x000fe2000001004d */
[----:B------:R-:W-:Y:S01]  /*3790*/  FMUL.FTZ R76, R19, R76 ;  /* 0x0000004c134c7220 */ /* 0x000fe20000410000 */
[----:B------:R-:W-:-:S02]  /*37a0*/  HADD2.F32 R75, -RZ, R71.H1_H1 ;  /* 0x30000047ff4b7230 */ /* 0x000fc40000004100 */
[----:B------:R-:W-:Y:S01]  /*37b0*/  FADD.FTZ R116, R11, -R18 ;  /* 0x800000120b747221 */ /* 0x000fe20000010000 */
[----:B------:R-:W-:-:S03]  /*37c0*/  HADD2.F32 R77, -RZ, R67.H1_H1 ;  /* 0x30000043ff4d7230 */ /* 0x000fc60000004100 */
[----:B------:R-:W-:Y:S02]  /*37d0*/  FMUL.FTZ R116, R19, R116 ;  /* 0x0000007413747220 */ /* 0x000fe40000410000 */
[----:B------:R-:W-:Y:S01]  /*37e0*/  FFMA.FTZ R118, R76, R75, R77 ;  /* 0x0000004b4c767223 */ /* 0x000fe2000001004d */
[----:B------:R-:W-:Y:S01]  /*37f0*/  HADD2.F32 R75, -RZ, R68.H1_H1 ;  /* 0x30000044ff4b7230 */ /* 0x000fe20000004100 */
[----:B------:R-:W0:Y:S04]  /*3800*/  LDC.64 R76, c[0x0][0x428] ;  /* 0x00010a00ff4c7b82 */ /* 0x000e280000000a00 */
[----:B------:R-:W-:Y:S01]  /*3810*/  FFMA.FTZ R115, R116, R75, R115 ;  /* 0x0000004b74737223 */ /* 0x000fe20000010073 */
[----:B------:R-:W-:-:S04]  /*3820*/  F2FP.F16.F32.PACK_AB R75, R118, R117 ;  /* 0x00000075764b723e */ /* 0x000fc800000000ff */
[----:B------:R-:W-:Y:S01]  /*3830*/  F2FP.F16.F32.PACK_AB R72, R115, R72 ;  /* 0x000000487348723e */ /* 0x000fe200000000ff */
[C---:B0-----:R-:W-:Y:S01]  /*3840*/  IMAD.WIDE.U32 R76, R12.reuse, 0x10, R76 ;  /* 0x000000100c4c7825 */ /* 0x041fe200078e004c */
[----:B------:R-:W-:-:S04]  /*3850*/  IADD3 R12, PT, PT, R12, 0x20, RZ ;  /* 0x000000200c0c7810 */ /* 0x000fc80007ffe0ff */
[----:B------:R1:W-:Y:S03]  /*3860*/  STG.E.128 desc[UR6][R76.64], R72 ;  /* 0x000000484c007986 */ /* 0x0003e6000c101d06 */
.L_x_5431:
[----:B------:R-:W-:Y:S05]  /*3870*/  BSYNC.RECONVERGENT B0 ;  /* 0x0000000000007941 */ /* 0x000fea0003800200 */
.L_x_5430:
[----:B------:R-:W-:Y:S01]  /*3880*/  ISETP.GE.U32.AND P0, PT, R0, 0x40, PT ;  /* 0x000000400000780c */ /* 0x000fe20003f06070 */
[----:B------:R-:W-:-:S12]  /*3890*/  BSSY.RECONVERGENT B0, `(.L_x_5432) ;  /* 0x0000032000007945 */ /* 0x000fd80003800200 */
[----:B------:R-:W-:Y:S05]  /*38a0*/  @!P0 BRA `(.L_x_5433) ;  /* 0x0000000000c08947 */ /* 0x000fea0003800000 */
[--C-:B01----:R-:W-:Y:S01]  /*38b0*/  FADD.FTZ R72, R13, -R18.reuse ;  /* 0x800000120d487221 */ /* 0x103fe20000010000 */
        /* <DEDUP_REMOVED lines=17> */
[C---:B------:R-:W-:Y:S01]  /*39d0*/  FMUL.FTZ R74, R19.reuse, R74 ;  /* 0x0000004a134a7220 */ /* 0x040fe20000410000 */
        /* <DEDUP_REMOVED lines=29> */
.L_x_5433:
[----:B------:R-:W-:Y:S05]  /*3bb0*/  BSYNC.RECONVERGENT B0 ;  /* 0x0000000000007941 */ /* 0x000fea0003800200 */
.L_x_5432:
[----:B------:R-:W-:Y:S01]  /*3bc0*/  ISETP.GE.U32.AND P0, PT, R0, 0x60, PT ;  /* 0x000000600000780c */ /* 0x000fe20003f06070 */
[----:B------:R-:W-:-:S12]  /*3bd0*/  BSSY.RECONVERGENT B0, `(.L_x_5434) ;  /* 0x0000032000007945 */ /* 0x000fd80003800200 */
[----:B------:R-:W-:Y:S05]  /*3be0*/  @!P0 BRA `(.L_x_5435) ;  /* 0x0000000000c08947 */ /* 0x000fea0003800000 */
[--C-:B012---:R-:W-:Y:S01]  /*3bf0*/  FADD.FTZ R72, R14, -R18.reuse ;  /* 0x800000120e487221 */ /* 0x107fe20000010000 */
        /* <DEDUP_REMOVED lines=47> */
.L_x_5435:
[----:B------:R-:W-:Y:S05]  /*3ef0*/  BSYNC.RECONVERGENT B0 ;  /* 0x0000000000007941 */ /* 0x000fea0003800200 */
.L_x_5434:
[----:B------:R-:W-:Y:S01]  /*3f00*/  ISETP.GE.U32.AND P0, PT, R0, 0x80, PT ;  /* 0x000000800000780c */ /* 0x000fe20003f06070 */
[----:B------:R-:W-:-:S12]  /*3f10*/  BSSY.RECONVERGENT B0, `(.L_x_5436) ;  /* 0x0000032000007945 */ /* 0x000fd80003800200 */
[----:B------:R-:W-:Y:S05]  /*3f20*/  @!P0 BRA `(.L_x_5437) ;  /* 0x0000000000c08947 */ /* 0x000fea0003800000 */
[--C-:B0123--:R-:W-:Y:S01]  /*3f30*/  FADD.FTZ R72, R15, -R18.reuse ;  /* 0x800000120f487221 */ /* 0x10ffe20000010000 */
        /* <DEDUP_REMOVED lines=47> */
.L_x_5437:
[----:B------:R-:W-:Y:S05]  /*4230*/  BSYNC.RECONVERGENT B0 ;  /* 0x0000000000007941 */ /* 0x000fea0003800200 */
.L_x_5436:
[----:B------:R-:W-:Y:S01]  /*4240*/  ISETP.GE.U32.AND P0, PT, R0, 0xa0, PT ;  /* 0x000000a00000780c */ /* 0x000fe20003f06070 */
[----:B------:R-:W-:-:S12]  /*4250*/  BSSY.RECONVERGENT B0, `(.L_x_5438) ;  /* 0x0000032000007945 */ /* 0x000fd80003800200 */
[----:B------:R-:W-:Y:S05]  /*4260*/  @!P0 BRA `(.L_x_5439) ;  /* 0x0000000000c08947 */ /* 0x000fea0003800000 */
[--C-:B01234-:R-:W-:Y:S01]  /*4270*/  FADD.FTZ R72, R16, -R18.reuse ;  /* 0x8000001210487221 */ /* 0x11ffe20000010000 */
        /* <DEDUP_REMOVED lines=47> */
.L_x_5439:
[----:B------:R-:W-:Y:S05]  /*4570*/  BSYNC.RECONVERGENT B0 ;  /* 0x0000000000007941 */ /* 0x000fea0003800200 */
.L_x_5438:
[----:B------:R-:W-:Y:S01]  /*4580*/  ISETP.GE.U32.AND P0, PT, R0, 0xc0, PT ;  /* 0x000000c00000780c */ /* 0x000fe20003f06070 */
[----:B------:R-:W-:-:S12]  /*4590*/  BSSY.RECONVERGENT B0, `(.L_x_5440) ;  /* 0x0000031000007945 */ /* 0x000fd80003800200 */
[----:B------:R-:W-:Y:S05]  /*45a0*/  @!P0 BRA `(.L_x_5441) ;  /* 0x0000000000bc8947 */ /* 0x000fea0003800000 */
[--C-:B01234-:R-:W-:Y:S01]  /*45b0*/  FADD.FTZ R72, R107, -R18.reuse ;  /* 0x800000126b487221 */ /* 0x11ffe20000010000 */
        /* <DEDUP_REMOVED lines=8> */
[--C-:B------:R-:W-:Y:S01]  /*4640*/  FADD.FTZ R72, R110, -R18.reuse ;  /* 0x800000126e487221 */ /* 0x100fe20000010000 */
[----:B------:R-:W-:Y:S02]  /*4650*/  HADD2.F32 R73, -RZ, R29.H1_H1 ;  /* 0x3000001dff497230 */ /* 0x000fe40000004100 */
[--C-:B------:R-:W-:Y:S01]  /*4660*/  FADD.FTZ R116, R113, -R18.reuse ;  /* 0x8000001271747221 */ /* 0x100fe20000010000 */
[----:B------:R-:W-:Y:S01]  /*4670*/  FFMA.FTZ R77, R74, R77, R79 ;  /* 0x0000004d4a4d7223 */ /* 0x000fe2000001004f */
[----:B------:R-:W-:Y:S02]  /*4680*/  HADD2.F32 R75, -RZ, R25.H1_H1 ;  /* 0x30000019ff4b7230 */ /* 0x000fe40000004100 */
[----:B------:R-:W-:Y:S01]  /*4690*/  FADD.FTZ R74, R111, -R18 ;  /* 0x800000126f4a7221 */ /* 0x000fe20000010000 */
[----:B------:R-:W-:Y:S01]  /*46a0*/  FMUL.FTZ R72, R19, R72 ;  /* 0x0000004813487220 */ /* 0x000fe20000410000 */
[----:B------:R-:W-:-:S02]  /*46b0*/  HADD2.F32 R79, -RZ, R30.H0_H0 ;  /* 0x2000001eff4f7230 */ /* 0x000fc40000004100 */
[--C-:B------:R-:W-:Y:S02]  /*46c0*/  HADD2.F32 R115, -RZ, R26.reuse.H0_H0 ;  /* 0x2000001aff737230 */ /* 0x100fe40000004100 */
        /* <DEDUP_REMOVED lines=8> */
[C---:B------:R-:W-:Y:S01]  /*4750*/  FMUL.FTZ R75, R19.reuse, R116 ;  /* 0x00000074134b7220 */ /* 0x040fe20000410000 */
[--C-:B------:R-:W-:Y:S01]  /*4760*/  FADD.FTZ R116, R114, -R18.reuse ;  /* 0x8000001272747221 */ /* 0x100fe20000010000 */
[----:B------:R-:W-:Y:S01]  /*4770*/  FFMA.FTZ R79, R72, R79, R73 ;  /* 0x0000004f484f7223 */ /* 0x000fe20000010049 */
[--C-:B------:R-:W-:Y:S02]  /*4780*/  HADD2.F32 R72, -RZ, R31.reuse.H0_H0 ;  /* 0x2000001fff487230 */ /* 0x100fe40000004100 */
[----:B------:R-:W-:Y:S01]  /*4790*/  FADD.FTZ R18, R108, -R18 ;  /* 0x800000126c127221 */ /* 0x000fe20000010000 */
[----:B------:R-:W-:Y:S02]  /*47a0*/  HADD2.F32 R115, -RZ, R31.H1_H1 ;  /* 0x3000001fff737230 */ /* 0x000fe40000004100 */
[----:B------:R-:W-:Y:S01]  /*47b0*/  FMUL.FTZ R116, R19, R116 ;  /* 0x0000007413747220 */ /* 0x000fe20000410000 */
[----:B------:R-:W-:Y:S02]  /*47c0*/  HADD2.F32 R117, -RZ, R27.H1_H1 ;  /* 0x3000001bff757230 */ /* 0x000fe40000004100 */
[----:B------:R-:W-:Y:S01]  /*47d0*/  FFMA.FTZ R75, R75, R72, R118 ;  /* 0x000000484b4b7223 */ /* 0x000fe20000010076 */
[----:B------:R-:W-:Y:S01]  /*47e0*/  FMUL.FTZ R18, R19, R18 ;  /* 0x0000001213127220 */ /* 0x000fe20000410000 */
[----:B------:R-:W0:Y:S01]  /*47f0*/  LDC.64 R72, c[0x0][0x428] ;  /* 0x00010a00ff487b82 */ /* 0x000e220000000a00 */
[----:B------:R-:W-:-:S02]  /*4800*/  HADD2.F32 R19, -RZ, R28.H1_H1 ;  /* 0x3000001cff137230 */ /* 0x000fc40000004100 */
[----:B------:R-:W-:Y:S01]  /*4810*/  FFMA.FTZ R116, R116, R115, R117 ;  /* 0x0000007374747223 */ /* 0x000fe20000010075 */
[----:B------:R-:W-:Y:S01]  /*4820*/  HADD2.F32 R115, -RZ, R24.H1_H1 ;  /* 0x30000018ff737230 */ /* 0x000fe20000004100 */
[----:B------:R-:W-:-:S03]  /*4830*/  F2FP.F16.F32.PACK_AB R74, R79, R74 ;  /* 0x0000004a4f4a723e */ /* 0x000fc600000000ff */
[----:B------:R-:W-:Y:S01]  /*4840*/  F2FP.F16.F32.PACK_AB R75, R116, R75 ;  /* 0x0000004b744b723e */ /* 0x000fe200000000ff */
[----:B------:R-:W-:Y:S01]  /*4850*/  FFMA.FTZ R115, R18, R19, R115 ;  /* 0x0000001312737223 */ /* 0x000fe20000010073 */
[----:B0-----:R-:W-:Y:S01]  /*4860*/  IMAD.WIDE.U32 R18, R12, 0x10, R72 ;  /* 0x000000100c127825 */ /* 0x001fe200078e0048 */
[----:B------:R-:W-:-:S03]  /*4870*/  F2FP.F16.F32.PACK_AB R73, R78, R77 ;  /* 0x0000004d4e49723e */ /* 0x000fc600000000ff */
[----:B------:R-:W-:-:S05]  /*4880*/  F2FP.F16.F32.PACK_AB R72, R115, R76 ;  /* 0x0000004c7348723e */ /* 0x000fca00000000ff */
[----:B------:R0:W-:Y:S02]  /*4890*/  STG.E.128 desc[UR6][R18.64], R72 ;  /* 0x0000004812007986 */ /* 0x0001e4000c101d06 */
.L_x_5441:
[----:B------:R-:W-:Y:S05]  /*48a0*/  BSYNC.RECONVERGENT B0 ;  /* 0x0000000000007941 */ /* 0x000fea0003800200 */
.L_x_5440:
[----:B0-----:R-:W0:Y:S02]  /*48b0*/  LDC.64 R18, c[0x0][0x380] ;  /* 0x0000e000ff127b82 */ /* 0x001e240000000a00 */
[----:B0-----:R-:W-:-:S04]  /*48c0*/  LEA R3, R18, R3, 0x2 ;  /* 0x0000000312037211 */ /* 0x001fc800078e10ff */
[----:B------:R-:W-:-:S13]  /*48d0*/  ISETP.GE.AND P0, PT, R3, R19, PT ;  /* 0x000000130300720c */ /* 0x000fda0003f06270 */
[----:B------:R-:W-:Y:S05]  /*48e0*/  @!P0 BRA `(.L_x_5442) ;  /* 0xffffffbc00bc8947 */ /* 0x000fea000383ffff */
[----:B------:R-:W-:Y:S05]  /*48f0*/  EXIT ;  /* 0x000000000000794d */ /* 0x000fea0003800000 */
.L_x_5429:
[----:B------:R-:W-:Y:S01]  /*4900*/  HFMA2 R116, -RZ, RZ, 0, 5.9604644775390625e-08 ;  /* 0x00000001ff747431 */ /* 0x000fe200000001ff */
[----:B------:R-:W-:Y:S01]  /*4910*/  BSSY B0, `(.L_x_5443) ;  /* 0x0000007000007945 */ /* 0x000fe20003800000 */
[----:B------:R-:W-:Y:S02]  /*4920*/  MOV R115, R18 ;  /* 0x0000001200737202 */ /* 0x000fe40000000f00 */
[----:B------:R-:W-:Y:S02]  /*4930*/  MOV R117, 0x1f ;  /* 0x0000001f00757802 */ /* 0x000fe40000000f00 */
[----:B------:R-:W-:-:S07]  /*4940*/  MOV R78, 0xffffffff ;  /* 0xffffffff004e7802 */ /* 0x000fce0000000f00 */
[----:B-----5:R-:W-:Y:S05]  /*4950*/  WARPSYNC.COLLECTIVE R78, `(.L_x_5444) ;  /* 0x000000004e087348 */ /* 0x020fea0003c00000 */
[----:B------:R0:W1:Y:S02]  /*4960*/  SHFL.BFLY P6, R76, R115, R116, R117 ;  /* 0x0c000074734c7389 */ /* 0x00006400000c0075 */
[----:B01---5:R-:W-:Y:S05]  /*4970*/  ENDCOLLECTIVE ;  /* 0x000000000000791b */ /* 0x023fea0003800000 */
.L_x_5444:
[----:B------:R-:W-:Y:S05]  /*4980*/  BSYNC B0 ;  /* 0x0000000000007941 */ /* 0x000fea0003800000 */
.L_x_5443:
        /* <DEDUP_REMOVED lines=9> */
.L_x_5445:
[----:B------:R-:W-:Y:S01]  /*4a20*/  HFMA2 R116, -RZ, RZ, 0, 2.384185791015625e-07 ;  /* 0x00000004ff747431 */ /* 0x000fe200000001ff */
[----:B------:R-:W-:-:S05]  /*4a30*/  MOV R19, R76 ;  /* 0x0000004c00137202 */ /* 0x000fca0000000f00 */
[----:B------:R-:W-:-:S05]  /*4a40*/  FADD.FTZ R73, R72, R19 ;  /* 0x0000001348497221 */ /* 0x000fca0000010000 */
[----:B------:R-:W-:-:S07]  /*4a50*/  MOV R115, R73 ;  /* 0x0000004900737202 */ /* 0x000fce0000000f00 */
[----:B------:R-:W-:Y:S05]  /*4a60*/  WARPSYNC.COLLECTIVE R78, `(.L_x_5446) ;  /* 0x000000004e087348 */ /* 0x000fea0003c00000 */
[----:B------:R0:W1:Y:S02]  /*4a70*/  SHFL.BFLY P6, R76, R115, R116, R117 ;  /* 0x0c000074734c7389 */ /* 0x00006400000c0075 */
[----:B01----:R-:W-:Y:S05]  /*4a80*/  ENDCOLLECTIVE ;  /* 0x000000000000791b */ /* 0x003fea0003800000 */
.L_x_5446:
[----:B------:R-:W-:Y:S01]  /*4a90*/  HFMA2 R116, -RZ, RZ, 0, 4.76837158203125e-07 ;  /* 0x00000008ff747431 */ /* 0x000fe200000001ff */
[----:B------:R-:W-:-:S05]  /*4aa0*/  MOV R74, R76 ;  /* 0x0000004c004a7202 */ /* 0x000fca0000000f00 */
[----:B------:R-:W-:-:S05]  /*4ab0*/  FADD.FTZ R74, R73, R74 ;  /* 0x0000004a494a7221 */ /* 0x000fca0000010000 */
[----:B------:R-:W-:-:S07]  /*4ac0*/  MOV R115, R74 ;  /* 0x0000004a00737202 */ /* 0x000fce0000000f00 */
[----:B------:R-:W-:Y:S05]  /*4ad0*/  WARPSYNC.COLLECTIVE R78, `(.L_x_5447) ;  /* 0x000000004e087348 */ /* 0x000fea0003c00000 */
[----:B------:R0:W1:Y:S02]  /*4ae0*/  SHFL.BFLY P6, R76, R115, R116, R117 ;  /* 0x0c000074734c7389 */ /* 0x00006400000c0075 */
[----:B01----:R-:W-:Y:S05]  /*4af0*/  ENDCOLLECTIVE ;  /* 0x000000000000791b */ /* 0x003fea0003800000 */
.L_x_5447:
        /* <DEDUP_REMOVED lines=8> */
.L_x_5448:
        /* <DEDUP_REMOVED lines=106> */
.L_x_5449:
[----:B------:R-:W-:Y:S01]  /*5220*/  HFMA2 R116, -RZ, RZ, 0, 1.1920928955078125e-07 ;  /* 0x00000002ff747431 */ /* 0x000fe200000001ff */
[----:B------:R-:W-:-:S05]  /*5230*/  MOV R73, R76 ;  /* 0x0000004c00497202 */ /* 0x000fca0000000f00 */
[----:B------:R-:W-:-:S05]  /*5240*/  FADD.FTZ R73, R18, R73 ;  /* 0x0000004912497221 */ /* 0x000fca0000010000 */
[----:B------:R-:W-:-:S07]  /*5250*/  MOV R115, R73 ;  /* 0x0000004900737202 */ /* 0x000fce0000000f00 */
[----:B------:R-:W-:Y:S05]  /*5260*/  WARPSYNC.COLLECTIVE R78, `(.L_x_5450) ;  /* 0x000000004e087348 */ /* 0x000fea0003c00000 */
[----:B------:R0:W1:Y:S02]  /*5270*/  SHFL.BFLY P6, R76, R115, R116, R117 ;  /* 0x0c000074734c7389 */ /* 0x00006400000c0075 */
[----:B01----:R-:W-:Y:S05]  /*5280*/  ENDCOLLECTIVE ;  /* 0x000000000000791b */ /* 0x003fea0003800000 */
.L_x_5450:
[----:B------:R-:W-:Y:S01]  /*5290*/  HFMA2 R116, -RZ, RZ, 0, 2.384185791015625e-07 ;  /* 0x00000004ff747431 */ /* 0x000fe200000001ff */
[----:B------:R-:W-:-:S05]  /*52a0*/  MOV R72, R76 ;  /* 0x0000004c00487202 */ /* 0x000fca0000000f00 */
[----:B------:R-:W-:-:S05]  /*52b0*/  FADD.FTZ R72, R73, R72 ;  /* 0x0000004849487221 */ /* 0x000fca0000010000 */
[----:B------:R-:W-:-:S07]  /*52c0*/  MOV R115, R72 ;  /* 0x0000004800737202 */ /* 0x000fce0000000f00 */
[----:B------:R-:W-:Y:S05]  /*52d0*/  WARPSYNC.COLLECTIVE R78, `(.L_x_5451) ;  /* 0x000000004e087348 */ /* 0x000fea0003c00000 */
[----:B------:R0:W1:Y:S02]  /*52e0*/  SHFL.BFLY P6, R76, R115, R116, R117 ;  /* 0x0c000074734c7389 */ /* 0x00006400000c0075 */
[----:B01----:R-:W-:Y:S05]  /*52f0*/  ENDCOLLECTIVE ;  /* 0x000000000000791b */ /* 0x003fea0003800000 */
.L_x_5451:
[----:B------:R-:W-:Y:S01]  /*5300*/  HFMA2 R116, -RZ, RZ, 0, 4.76837158203125e-07 ;  /* 0x00000008ff747431 */ /* 0x000fe200000001ff */
[----:B------:R-:W-:-:S05]  /*5310*/  MOV R75, R76 ;  /* 0x0000004c004b7202 */ /* 0x000fca0000000f00 */
[----:B------:R-:W-:-:S05]  /*5320*/  FADD.FTZ R75, R72, R75 ;  /* 0x0000004b484b7221 */ /* 0x000fca0000010000 */
[----:B------:R-:W-:-:S07]  /*5330*/  MOV R115, R75 ;  /* 0x0000004b00737202 */ /* 0x000fce0000000f00 */
[----:B------:R-:W-:Y:S05]  /*5340*/  WARPSYNC.COLLECTIVE R78, `(.L_x_5452) ;  /* 0x000000004e087348 */ /* 0x000fea0003c00000 */
[----:B------:R0:W1:Y:S02]  /*5350*/  SHFL.BFLY P6, R76, R115, R116, R117 ;  /* 0x0c000074734c7389 */ /* 0x00006400000c0075 */
[----:B01----:R-:W-:Y:S05]  /*5360*/  ENDCOLLECTIVE ;  /* 0x000000000000791b */ /* 0x003fea0003800000 */
.L_x_5452:
[----:B------:R-:W-:Y:S01]  /*5370*/  HFMA2 R116, -RZ, RZ, 0, 9.5367431640625e-07 ;  /* 0x00000010ff747431 */ /* 0x000fe200000001ff */
[----:B------:R-:W-:-:S05]  /*5380*/  MOV R74, R76 ;  /* 0x0000004c004a7202 */ /* 0x000fca0000000f00 */
[----:B------:R-:W-:-:S05]  /*5390*/  FADD.FTZ R74, R75, R74 ;  /* 0x0000004a4b4a7221 */ /* 0x000fca0000010000 */
[----:B------:R-:W-:-:S07]  /*53a0*/  MOV R115, R74 ;  /* 0x0000004a00737202 */ /* 0x000fce0000000f00 */
[----:B------:R-:W-:Y:S05]  /*53b0*/  WARPSYNC.COLLECTIVE R78, `(.L_x_5453) ;  /* 0x000000004e087348 */ /* 0x000fea0003c00000 */
[----:B------:R0:W1:Y:S02]  /*53c0*/  SHFL.BFLY P6, R76, R115, R116, R117 ;  /* 0x0c000074734c7389 */ /* 0x00006400000c0075 */
[----:B01----:R-:W-:Y:S05]  /*53d0*/  ENDCOLLECTIVE ;  /* 0x000000000000791b */ /* 0x003fea0003800000 */
.L_x_5453:
[----:B------:R-:W-:Y:S01]  /*53e0*/  MOV R79, R76 ;  /* 0x0000004c004f7202 */ /* 0x000fe20000000f00 */
[----:B------:R-:W-:Y:S06]  /*53f0*/  BRA `(.L_x_5454) ;  /* 0xffffffe0001c7947 */ /* 0x000fec000383ffff */
.L_x_5455:
        /* <DEDUP_REMOVED lines=16> */
.L_x_54344:


//--------------------- .text._ZN10layer_norm13ln_fwd_kernelINS_13Kernel_traitsI6__halfS2_S2_S2_fjLj1536ELj1ELj4ELj1ELj16ENS_18Kernel_traits_baseILj1536ES2_S2_S2_S2_fjLj128EEEEELb0ELb0ELb0ELb1EEEvNS_9FwdParamsE --------------------------
	.section	.text._ZN10layer_norm13ln_fwd_kernelINS_13Kernel_traitsI6__halfS2_S2_S2_fjLj1536ELj1ELj4ELj1ELj16ENS_18Kernel_traits_baseILj1536ES2_S2_S2_S2_fjLj128EEEEELb0ELb0ELb0ELb1EEEvNS_9FwdParamsE,"ax",@progbits
	.align	128
        .global         _ZN10layer_norm13ln_fwd_kernelINS_13Kernel_traitsI6__halfS2_S2_S2_fjLj1536ELj1ELj4ELj1ELj16ENS_18Kernel_traits_baseILj1536ES2_S2_S2_S2_fjLj128EEEEELb0ELb0ELb0ELb1EEEvNS_9FwdParamsE
        .type           _ZN10layer_norm13ln_fwd_kernelINS_13Kernel_traitsI6__halfS2_S2_S2_fjLj1536ELj1ELj4ELj1ELj16ENS_18Kernel_traits_baseILj1536ES2_S2_S2_S2_fjLj128EEEEELb0ELb0ELb0ELb1EEEvNS_9FwdParamsE,@function
        .size           _ZN10layer_norm13ln_fwd_kernelINS_13Kernel_traitsI6__halfS2_S2_S2_fjLj1536ELj1ELj4ELj1ELj16ENS_18Kernel_traits_baseILj1536ES2_S2_S2_S2_fjLj128EEEEELb0ELb0ELb0ELb1EEEvNS_9FwdParamsE,(.L_x_54345 - _ZN10layer_norm13ln_fwd_kernelINS_13Kernel_traitsI6__halfS2_S2_S2_fjLj1536ELj1ELj4ELj1ELj16ENS_18Kernel_traits_baseILj1536ES2_S2_S2_S2_fjLj128EEEEELb0ELb0ELb0ELb1EEEvNS_9FwdParamsE)
        .other          _ZN10layer_norm13ln_fwd_kernelINS_13Kernel_traitsI6__halfS2_S2_S2_fjLj1536ELj1ELj4ELj1ELj16ENS_18Kernel_traits_baseILj1536ES2_S2_S2_S2_fjLj128EEEEELb0ELb0ELb0ELb1EEEvNS_9FwdParamsE,@"STO_CUDA_ENTRY STV_DEFAULT"
_ZN10layer_norm13ln_fwd_kernelINS_13Kernel_traitsI6__halfS2_S2_S2_fjLj1536ELj1ELj4ELj1ELj16ENS_18Kernel_traits_baseILj1536ES2_S2_S2_S2_fjLj128EEEEELb0ELb0ELb0ELb1EEEvNS_9FwdParamsE:
.text._ZN10layer_norm13ln_fwd_kernelINS_13Kernel_traitsI6__halfS2_S2_S2_fjLj1536ELj1ELj4ELj1ELj16ENS_18Kernel_traits_baseILj1536ES2_S2_S2_S2_fjLj128EEEEELb0ELb0ELb0ELb1EEEvNS_9FwdParamsE:
        /* <DEDUP_REMOVED lines=52> */
.L_x_5456:
[----:B------:R-:W0:Y:S02]  /*0340*/  LDCU UR4, c[0x0][0x384] ;  /* 0x00007080ff0477ac */ /* 0x000e240008000800 */
[----:B0-----:R-:W-:-:S13]  /*0350*/  ISETP.GE.AND P1, PT, R78, UR4, PT ;  /* 0x000000044e007c0c */ /* 0x001fda000bf26270 */
[----:B------:R-:W-:Y:S05]  /*0360*/  @P1 EXIT ;  /* 0x000000000000194d */ /* 0x000fea0003800000 */
[----:B------:R-:W-:Y:S01]  /*0370*/  ISETP.NE.U32.AND P1, PT, R8, RZ, PT ;  /* 0x000000ff0800720c */ /* 0x000fe20003f25070 */
[----:B------:R-:W0:Y:S03]  /*0380*/  LDCU UR4, c[0x0][0x388] ;  /* 0x00007100ff0477ac */ /* 0x000e260008000800 */
[----:B------:R-:W-:Y:S01]  /*0390*/  ISETP.NE.AND.EX P1, PT, R9, RZ, PT, P1 ;  /* 0x000000ff0900720c */ /* 0x000fe20003f25310 */
[----:B------:R-:W1:Y:S01]  /*03a0*/  LDCU.U8 UR5, c[0x0][0x410] ;  /* 0x00008200ff0577ac */ /* 0x000e620008000000 */
[----:B------:R-:W2:Y:S01]  /*03b0*/  LDCU UR8, c[0x0][0x448] ;  /* 0x00008900ff0877ac */ /* 0x000ea20008000800 */
[----:B------:R-:W3:Y:S01]  /*03c0*/  LDCU.64 UR12, c[0x0][0x3e0] ;  /* 0x00007c00ff0c77ac */ /* 0x000ee20008000a00 */
[----:B------:R-:W4:Y:S09]  /*03d0*/  LDCU.64 UR10, c[0x0][0x3a0] ;  /* 0x00007400ff0a77ac */ /* 0x000f320008000a00 */
.L_x_5476:
[----:B--2---:R-:W1:Y:S01]  /*03e0*/  S2R R77, SR_TID.X ;  /* 0x00000000004d7919 */ /* 0x004e620000002100 */
[----:B------:R-:W2:Y:S01]  /*03f0*/  @P1 LDC.64 R2, c[0x0][0x3e0] ;  /* 0x0000f800ff021b82 */ /* 0x000ea20000000a00 */
[----:B0-----:R-:W-:-:S05]  /*0400*/  IMAD R0, R78, UR4, RZ ;  /* 0x000000044e007c24 */ /* 0x001fca000f8e02ff */
[----:B------:R-:W-:Y:S02]  /*0410*/  SHF.R.S32.HI R5, RZ, 0x1f, R0 ;  /* 0x0000001fff057819 */ /* 0x000fe40000011400 */
[----:B------:R-:W0:Y:S02]  /*0420*/  LDC.64 R106, c[0x0][0x390] ;  /* 0x0000e400ff6a7b82 */ /* 0x000e240000000a00 */
[----:B------:R-:W-:Y:S01]  /*0430*/  LEA.HI R5, R5, R0, RZ, 0x3 ;  /* 0x0000000005057211 */ /* 0x000fe200078f18ff */
[----:B--2---:R-:W-:-:S06]  /*0440*/  @P1 IMAD.WIDE R2, R78, 0x2, R2 ;  /* 0x000000024e021825 */ /* 0x004fcc00078e0202 */
[----:B------:R-:W2:Y:S01]  /*0450*/  @P1 LDG.E.U16 R2, desc[UR6][R2.64] ;  /* 0x0000000602021981 */ /* 0x000ea2000c1e1500 */
[----:B-1----:R-:W-:-:S04]  /*0460*/  LOP3.LUT R76, R77, 0x1f, RZ, 0xc0, !PT ;  /* 0x0000001f4d4c7812 */ /* 0x002fc800078ec0ff */
[----:B------:R-:W-:-:S05]  /*0470*/  LEA.HI.SX32 R76, R5, R76, 0x1d ;  /* 0x0000004c054c7211 */ /* 0x000fca00078feaff */
[----:B0-----:R-:W-:-:S06]  /*0480*/  IMAD.WIDE.U32 R8, R76, 0x10, R106 ;  /* 0x000000104c087825 */ /* 0x001fcc00078e006a */
[----:B-----5:R-:W5:Y:S01]  /*0490*/  LDG.E.128 R8, desc[UR6][R8.64] ;  /* 0x0000000608087981 */ /* 0x020f62000c1e1d00 */
[----:B----4-:R-:W-:-:S04]  /*04a0*/  UISETP.NE.U32.AND UP0, UPT, UR10, URZ, UPT ;  /* 0x000000ff0a00728c */ /* 0x010fc8000bf05070 */
[----:B------:R-:W-:Y:S01]  /*04b0*/  UISETP.NE.AND.EX UP0, UPT, UR11, URZ, UPT, UP0 ;  /* 0x000000ff0b00728c */ /* 0x000fe2000bf05300 */
[----:B------:R-:W-:Y:S02]  /*04c0*/  HFMA2 R19, -RZ, RZ, 1.875, 0 ;  /* 0x3f800000ff137431 */ /* 0x000fe400000001ff */
[----:B--2---:R-:W-:-:S06]  /*04d0*/  @P1 HADD2.F32 R19, -RZ, R2.H0_H0 ;  /* 0x20000002ff131230 */ /* 0x004fcc0000004100 */
[----:B------:R-:W-:Y:S05]  /*04e0*/  BRA.U !UP0, `(.L_x_5457) ;  /* 0x0000000108807547 */ /* 0x000fea000b800000 */
[----:B------:R-:W0:Y:S02]  /*04f0*/  LDC.64 R4, c[0x0][0x3a0] ;  /* 0x0000e800ff047b82 */ /* 0x000e240000000a00 */
[----:B0-----:R-:W-:-:S06]  /*0500*/  IMAD.WIDE.U32 R4, R76, 0x10, R4 ;  /* 0x000000104c047825 */ /* 0x001fcc00078e0004 */
[----:B------:R-:W2:Y:S01]  /*0510*/  LDG.E.128 R4, desc[UR6][R4.64] ;  /* 0x0000000604047981 */ /* 0x000ea2000c1e1d00 */
[----:B-----5:R-:W-:Y:S02]  /*0520*/  HADD2.F32 R18, -RZ, R8.H0_H0 ;  /* 0x20000008ff127230 */ /* 0x020fe40000004100 */
[--C-:B------:R-:W-:Y:S02]  /*0530*/  HADD2.F32 R0, -RZ, R9.reuse.H0_H0 ;  /* 0x20000009ff007230 */ /* 0x100fe40000004100 */
[----:B------:R-:W-:Y:S02]  /*0540*/  HADD2.F32 R12, -RZ, R9.H1_H1 ;  /* 0x30000009ff0c7230 */ /* 0x000fe40000004100 */
[----:B------:R-:W-:Y:S02]  /*0550*/  HADD2.F32 R16, -RZ, R10.H0_H0 ;  /* 0x2000000aff107230 */ /* 0x000fe40000004100 */
[--C-:B------:R-:W-:Y:S02]  /*0560*/  HADD2.F32 R2, -RZ, R11.reuse.H0_H0 ;  /* 0x2000000bff027230 */ /* 0x100fe40000004100 */
[----:B------:R-:W-:-:S02]  /*0570*/  HADD2.F32 R14, -RZ, R11.H1_H1 ;  /* 0x3000000bff0e7230 */ /* 0x000fc40000004100 */
[----:B------:R-:W-:Y:S02]  /*0580*/  HADD2.F32 R8, -RZ, R8.H1_H1 ;  /* 0x30000008ff087230 */ /* 0x000fe40000004100 */
[----:B------:R-:W-:Y:S02]  /*0590*/  HADD2.F32 R10, -RZ, R10.H1_H1 ;  /* 0x3000000aff0a7230 */ /* 0x000fe40000004100 */
[----:B--2---:R-:W-:Y:S02]  /*05a0*/  HADD2.F32 R17, -RZ, R5.H0_H0 ;  /* 0x20000005ff117230 */ /* 0x004fe40000004100 */
[----:B------:R-:W-:Y:S02]  /*05b0*/  HADD2.F32 R15, -RZ, R7.H0_H0 ;  /* 0x20000007ff0f7230 */ /* 0x000fe40000004100 */
[--C-:B------:R-:W-:Y:S02]  /*05c0*/  HADD2.F32 R3, -RZ, R4.reuse.H0_H0 ;  /* 0x20000004ff037230 */ /* 0x100fe40000004100 */
        /* <DEDUP_REMOVED lines=12> */
[----:B------:R-:W-:Y:S01]  /*0690*/  FFMA.FTZ R13, R10, R19, R13 ;  /* 0x000000130a0d7223 */ /* 0x000fe2000001000d */
[----:B------:R-:W-:Y:S01]  /*06a0*/  F2FP.F16.F32.PACK_AB R21, R12, R17 ;  /* 0x000000110c15723e */ /* 0x000fe200000000ff */
[----:B------:R-:W-:-:S03]  /*06b0*/  FFMA.FTZ R14, R14, R19, R7 ;  /* 0x000000130e0e7223 */ /* 0x000fc60000010007 */
[----:B------:R-:W-:Y:S02]  /*06c0*/  F2FP.F16.F32.PACK_AB R22, R13, R16 ;  /* 0x000000100d16723e */ /* 0x000fe400000000ff */
[----:B------:R-:W-:Y:S01]  /*06d0*/  F2FP.F16.F32.PACK_AB R23, R14, R15 ;  /* 0x0000000f0e17723e */ /* 0x000fe200000000ff */
[----:B------:R-:W-:Y:S06]  /*06e0*/  BRA `(.L_x_5458) ;  /* 0x0000000000a47947 */ /* 0x000fec0003800000 */
.L_x_5457:
[----:B---3--:R-:W-:-:S04]  /*06f0*/  UISETP.NE.U32.AND UP1, UPT, UR12, URZ, UPT ;  /* 0x000000ff0c00728c */ /* 0x008fc8000bf25070 */
[----:B------:R-:W-:-:S06]  /*0700*/  UISETP.NE.AND.EX UP1, UPT, UR13, URZ, UPT, UP1 ;  /* 0x000000ff0d00728c */ /* 0x000fcc000bf25310 */
[----:B------:R-:W-:-:S13]  /*0710*/  PLOP3.LUT P1, PT, PT, PT, UP1, 0x80, 0x8 ;  /* 0x000000000008781c */ /* 0x000fda0003f2f018 */
[----:B------:R-:W-:Y:S05]  /*0720*/  @!P1 BRA `(.L_x_5459) ;  /* 0x0000000000549947 */ /* 0x000fea0003800000 */
[----:B-----5:R-:W-:Y:S02]  /*0730*/  HADD2.F32 R18, -RZ, R8.H0_H0 ;  /* 0x20000008ff127230 */ /* 0x020fe40000004100 */
[----:B------:R-:W-:Y:S02]  /*0740*/  HADD2.F32 R16, -RZ, R10.H0_H0 ;  /* 0x2000000aff107230 */ /* 0x000fe40000004100 */
[----:B------:R-:W-:Y:S02]  /*0750*/  HADD2.F32 R8, -RZ, R8.H1_H1 ;  /* 0x30000008ff087230 */ /* 0x000fe40000004100 */
[-C--:B------:R-:W-:Y:S01]  /*0760*/  FMUL.FTZ R18, R18, R19.reuse ;  /* 0x0000001312127220 */ /* 0x080fe20000410000 */
[--C-:B------:R-:W-:Y:S02]  /*0770*/  HADD2.F32 R0, -RZ, R9.reuse.H0_H0 ;  /* 0x20000009ff007230 */ /* 0x100fe40000004100 */
[----:B------:R-:W-:Y:S01]  /*0780*/  FMUL.FTZ R16, R16, R19 ;  /* 0x0000001310107220 */ /* 0x000fe20000410000 */
[----:B------:R-:W-:-:S02]  /*0790*/  HADD2.F32 R12, -RZ, R9.H1_H1 ;  /* 0x30000009ff0c7230 */ /* 0x000fc40000004100 */
[----:B------:R-:W-:Y:S02]  /*07a0*/  HADD2.F32 R10, -RZ, R10.H1_H1 ;  /* 0x3000000aff0a7230 */ /* 0x000fe40000004100 */
[-C--:B------:R-:W-:Y:S01]  /*07b0*/  FMUL.FTZ R17, R0, R19.reuse ;  /* 0x0000001300117220 */ /* 0x080fe20000410000 */
[--C-:B------:R-:W-:Y:S02]  /*07c0*/  HADD2.F32 R2, -RZ, R11.reuse.H0_H0 ;  /* 0x2000000bff027230 */ /* 0x100fe40000004100 */
[-C--:B------:R-:W-:Y:S01]  /*07d0*/  FMUL.FTZ R12, R12, R19.reuse ;  /* 0x000000130c0c7220 */ /* 0x080fe20000410000 */
[----:B------:R-:W-:Y:S02]  /*07e0*/  HADD2.F32 R14, -RZ, R11.H1_H1 ;  /* 0x3000000bff0e7230 */ /* 0x000fe40000004100 */
[-C--:B------:R-:W-:Y:S01]  /*07f0*/  FMUL.FTZ R13, R10, R19.reuse ;  /* 0x000000130a0d7220 */ /* 0x080fe20000410000 */
[-C--:B------:R-:W-:Y:S01]  /*0800*/  FMUL.FTZ R11, R8, R19.reuse ;  /* 0x00000013080b7220 */ /* 0x080fe20000410000 */
[----:B------:R-:W-:Y:S01]  /*0810*/  FMUL.FTZ R15, R2, R19 ;  /* 0x00000013020f7220 */ /* 0x000fe20000410000 */
[----:B------:R-:W-:Y:S01]  /*0820*/  F2FP.F16.F32.PACK_AB R21, R12, R17 ;  /* 0x000000110c15723e */ /* 0x000fe200000000ff */
[----:B------:R-:W-:Y:S01]  /*0830*/  FMUL.FTZ R14, R14, R19 ;  /* 0x000000130e0e7220 */ /* 0x000fe20000410000 */
[----:B------:R-:W-:-:S02]  /*0840*/  F2FP.F16.F32.PACK_AB R22, R13, R16 ;  /* 0x000000100d16723e */ /* 0x000fc400000000ff */
[----:B------:R-:W-:Y:S02]  /*0850*/  F2FP.F16.F32.PACK_AB R20, R11, R18 ;  /* 0x000000120b14723e */ /* 0x000fe400000000ff */
[----:B------:R-:W-:Y:S01]  /*0860*/  F2FP.F16.F32.PACK_AB R23, R14, R15 ;  /* 0x0000000f0e17723e */ /* 0x000fe200000000ff */
[----:B------:R-:W-:Y:S06]  /*0870*/  BRA `(.L_x_5458) ;  /* 0x0000000000407947 */ /* 0x000fec0003800000 */
.L_x_5459:
        /* <DEDUP_REMOVED lines=14> */
[-C--:B------:R-:W-:Y:S01]  /*0960*/  FMUL.FTZ R15, R2, R19.reuse ;  /* 0x00000013020f7220 */ /* 0x080fe20000410000 */
[----:B------:R-:W-:-:S07]  /*0970*/  FMUL.FTZ R14, R14, R19 ;  /* 0x000000130e0e7220 */ /* 0x000fce0000410000 */
.L_x_5458:
        /* <DEDUP_REMOVED lines=10> */
[--C-:B-----5:R-:W-:Y:S02]  /*0a20*/  HADD2.F32 R0, -RZ, R4.reuse.H0_H0 ;  /* 0x20000004ff007230 */ /* 0x120fe40000004100 */
[----:B------:R-:W-:Y:S02]  /*0a30*/  HADD2.F32 R2, -RZ, R4.H1_H1 ;  /* 0x30000004ff027230 */ /* 0x000fe40000004100 */
[--C-:B------:R-:W-:Y:S02]  /*0a40*/  HADD2.F32 R4, -RZ, R6.reuse.H0_H0 ;  /* 0x20000006ff047230 */ /* 0x100fe40000004100 */
[----:B------:R-:W-:Y:S02]  /*0a50*/  HADD2.F32 R74, -RZ, R6.H1_H1 ;  /* 0x30000006ff4a7230 */ /* 0x000fe40000004100 */
[--C-:B------:R-:W-:Y:S02]  /*0a60*/  HADD2.F32 R8, -RZ, R5.reuse.H0_H0 ;  /* 0x20000005ff087230 */ /* 0x100fe40000004100 */
        /* <DEDUP_REMOVED lines=17> */
[----:B------:R-:W-:Y:S01]  /*0b80*/  FFMA.FTZ R4, R74, R19, R75 ;  /* 0x000000134a047223 */ /* 0x000fe2000001004b */
[----:B------:R-:W-:Y:S01]  /*0b90*/  F2FP.F16.F32.PACK_AB R20, R2, R9 ;  /* 0x000000090214723e */ /* 0x000fe200000000ff */
[----:B------:R-:W-:Y:S02]  /*0ba0*/  FFMA.FTZ R5, R80, R19, R23 ;  /* 0x0000001350057223 */ /* 0x000fe40000010017 */
[----:B------:R-:W-:Y:S02]  /*0bb0*/  F2FP.F16.F32.PACK_AB R21, R3, R8 ;  /* 0x000000080315723e */ /* 0x000fe400000000ff */
[----:B------:R-:W-:Y:S02]  /*0bc0*/  F2FP.F16.F32.PACK_AB R22, R4, R7 ;  /* 0x000000070416723e */ /* 0x000fe400000000ff */
[----:B------:R-:W-:Y:S01]  /*0bd0*/  F2FP.F16.F32.PACK_AB R23, R5, R6 ;  /* 0x000000060517723e */ /* 0x000fe200000000ff */
[----:B------:R-:W-:Y:S06]  /*0be0*/  BRA `(.L_x_5461) ;  /* 0x0000000000a07947 */ /* 0x000fec0003800000 */
.L_x_5460:
[----:B---3--:R-:W-:-:S04]  /*0bf0*/  UISETP.NE.U32.AND UP1, UPT, UR12, URZ, UPT ;  /* 0x000000ff0c00728c */ /* 0x008fc8000bf25070 */
[----:B------:R-:W-:-:S09]  /*0c00*/  UISETP.NE.AND.EX UP1, UPT, UR13, URZ, UPT, UP1 ;  /* 0x000000ff0d00728c */ /* 0x000fd2000bf25310 */
[----:B------:R-:W-:Y:S05]  /*0c10*/  BRA.U UP1, `(.L_x_5462) ;  /* 0x0000000101447547 */ /* 0x000fea000b800000 */
[--C-:B-----5:R-:W-:Y:S02]  /*0c20*/  HADD2.F32 R0, -RZ, R4.reuse.H0_H0 ;  /* 0x20000004ff007230 */ /* 0x120fe40000004100 */
[----:B0-----:R-:W-:Y:S02]  /*0c30*/  HADD2.F32 R2, -RZ, R4.H1_H1 ;  /* 0x30000004ff027230 */ /* 0x001fe40000004100 */
[----:B------:R-:W-:Y:S02]  /*0c40*/  HADD2.F32 R4, -RZ, R5.H1_H1 ;  /* 0x30000005ff047230 */ /* 0x000fe40000004100 */
[-C--:B------:R-:W-:Y:S01]  /*0c50*/  FMUL.FTZ R9, R0, R19.reuse ;  /* 0x0000001300097220 */ /* 0x080fe20000410000 */
[--C-:B------:R-:W-:Y:S02]  /*0c60*/  HADD2.F32 R72, -RZ, R6.reuse.H0_H0 ;  /* 0x20000006ff487230 */ /* 0x100fe40000004100 */
[----:B------:R-:W-:Y:S01]  /*0c70*/  FMUL.FTZ R2, R2, R19 ;  /* 0x0000001302027220 */ /* 0x000fe20000410000 */
[----:B------:R-:W-:-:S02]  /*0c80*/  HADD2.F32 R6, -RZ, R6.H1_H1 ;  /* 0x30000006ff067230 */ /* 0x000fc40000004100 */
[-C--:B------:R-:W-:Y:S01]  /*0c90*/  FMUL.FTZ R3, R4, R19.reuse ;  /* 0x0000001304037220 */ /* 0x080fe20000410000 */
[----:B------:R-:W-:Y:S02]  /*0ca0*/  HADD2.F32 R8, -RZ, R5.H0_H0 ;  /* 0x20000005ff087230 */ /* 0x000fe40000004100 */
[--C-:B------:R-:W-:Y:S02]  /*0cb0*/  HADD2.F32 R74, -RZ, R7.reuse.H0_H0 ;  /* 0x20000007ff4a7230 */ /* 0x100fe40000004100 */
[-C--:B------:R-:W-:Y:S01]  /*0cc0*/  FMUL.FTZ R4, R6, R19.reuse ;  /* 0x0000001306047220 */ /* 0x080fe20000410000 */
[----:B------:R-:W-:Y:S02]  /*0cd0*/  HADD2.F32 R80, -RZ, R7.H1_H1 ;  /* 0x30000007ff507230 */ /* 0x000fe40000004100 */
[-C--:B------:R-:W-:Y:S01]  /*0ce0*/  FMUL.FTZ R8, R8, R19.reuse ;  /* 0x0000001308087220 */ /* 0x080fe20000410000 */
[-C--:B------:R-:W-:Y:S01]  /*0cf0*/  FMUL.FTZ R7, R72, R19.reuse ;  /* 0x0000001348077220 */ /* 0x080fe20000410000 */
[-C--:B------:R-:W-:Y:S01]  /*0d00*/  FMUL.FTZ R6, R74, R19.reuse ;  /* 0x000000134a067220 */ /* 0x080fe20000410000 */
[----:B------:R-:W-:Y:S01]  /*0d10*/  FMUL.FTZ R5, R80, R19 ;  /* 0x0000001350057220 */ /* 0x000fe20000410000 */
[----:B------:R-:W-:Y:S06]  /*0d20*/  BRA `(.L_x_5461) ;  /* 0x0000000000507947 */ /* 0x000fec0003800000 */
.L_x_5462:
[--C-:B-----5:R-:W-:Y:S02]  /*0d30*/  HADD2.F32 R0, -RZ, R4.reuse.H0_H0 ;  /* 0x20000004ff007230 */ /* 0x120fe40000004100 */
[----:B0-----:R-:W-:Y:S02]  /*0d40*/  HADD2.F32 R2, -RZ, R4.H1_H1 ;  /* 0x30000004ff027230 */ /* 0x001fe40000004100 */
[--C-:B------:R-:W-:Y:S02]  /*0d50*/  HADD2.F32 R4, -RZ, R6.reuse.H0_H0 ;  /* 0x20000006ff047230 */ /* 0x100fe40000004100 */
[-C--:B------:R-:W-:Y:S01]  /*0d60*/  FMUL.FTZ R9, R0, R19.reuse ;  /* 0x0000001300097220 */ /* 0x080fe20000410000 */
[----:B------:R-:W-:Y:S02]  /*0d70*/  HADD2.F32 R22, -RZ, R6.H1_H1 ;  /* 0x30000006ff167230 */ /* 0x000fe40000004100 */
[----:B------:R-:W-:Y:S01]  /*0d80*/  FMUL.FTZ R2, R2, R19 ;  /* 0x0000001302027220 */ /* 0x000fe20000410000 */
[----:B------:R-:W-:-:S02]  /*0d90*/  HADD2.F32 R8, -RZ, R5.H0_H0 ;  /* 0x20000005ff087230 */ /* 0x000fc40000004100 */
[----:B------:R-:W-:Y:S02]  /*0da0*/  HADD2.F32 R20, -RZ, R5.H1_H1 ;  /* 0x30000005ff147230 */ /* 0x000fe40000004100 */
[--C-:B------:R-:W-:Y:S02]  /*0db0*/  HADD2.F32 R6, -RZ, R7.reuse.H0_H0 ;  /* 0x20000007ff067230 */ /* 0x100fe40000004100 */
[-C--:B------:R-:W-:Y:S01]  /*0dc0*/  FMUL.FTZ R8, R8, R19.reuse ;  /* 0x0000001308087220 */ /* 0x080fe20000410000 */
[----:B------:R-:W-:Y:S02]  /*0dd0*/  HADD2.F32 R72, -RZ, R7.H1_H1 ;  /* 0x30000007ff487230 */ /* 0x000fe40000004100 */
[-C--:B------:R-:W-:Y:S01]  /*0de0*/  FMUL.FTZ R7, R4, R19.reuse ;  /* 0x0000001304077220 */ /* 0x080fe20000410000 */
[-C--:B------:R-:W-:Y:S01]  /*0df0*/  FMUL.FTZ R4, R22, R19.reuse ;  /* 0x0000001316047220 */ /* 0x080fe20000410000 */
[-C--:B------:R-:W-:Y:S01]  /*0e00*/  FMUL.FTZ R6, R6, R19.reuse ;  /* 0x0000001306067220 */ /* 0x080fe20000410000 */
[-C--:B------:R-:W-:Y:S01]  /*0e10*/  FMUL.FTZ R3, R20, R19.reuse ;  /* 0x0000001314037220 */ /* 0x080fe20000410000 */
[----:B------:R-:W-:Y:S01]  /*0e20*/  FMUL.FTZ R5, R72, R19 ;  /* 0x0000001348057220 */ /* 0x000fe20000410000 */
[----:B------:R-:W-:-:S02]  /*0e30*/  F2FP.F16.F32.PACK_AB R20, R2, R9 ;  /* 0x000000090214723e */ /* 0x000fc400000000ff */
[----:B------:R-:W-:Y:S02]  /*0e40*/  F2FP.F16.F32.PACK_AB R22, R4, R7 ;  /* 0x000000070416723e */ /* 0x000fe400000000ff */
[----:B------:R-:W-:Y:S02]  /*0e50*/  F2FP.F16.F32.PACK_AB R23, R5, R6 ;  /* 0x000000060517723e */ /* 0x000fe400000000ff */
[----:B------:R-:W-:-:S07]  /*0e60*/  F2FP.F16.F32.PACK_AB R21, R3, R8 ;  /* 0x000000080315723e */ /* 0x000fce00000000ff */
.L_x_5461:
        /* <DEDUP_REMOVED lines=39> */
.L_x_5463:
[----:B---3--:R-:W-:-:S04]  /*10e0*/  UISETP.NE.U32.AND UP1, UPT, UR12, URZ, UPT ;  /* 0x000000ff0c00728c */ /* 0x008fc8000bf25070 */
[----:B------:R-:W-:-:S09]  /*10f0*/  UISETP.NE.AND.EX UP1, UPT, UR13, URZ, UPT, UP1 ;  /* 0x000000ff0d00728c */ /* 0x000fd2000bf25310 */
[----:B------:R-:W-:Y:S05]  /*1100*/  BRA.U UP1, `(.L_x_5465) ;  /* 0x0000000101447547 */ /* 0x000fea000b800000 */
[----:B0----5:R-:W-:Y:S02]  /*1110*/  HADD2.F32 R80, -RZ, R72.H0_H0 ;  /* 0x20000048ff507230 */ /* 0x021fe40000004100 */
[--C-:B------:R-:W-:Y:S02]  /*1120*/  HADD2.F32 R82, -RZ, R73.reuse.H1_H1 ;  /* 0x30000049ff527230 */ /* 0x100fe40000004100 */
        /* <DEDUP_REMOVED lines=15> */
.L_x_5465:
[----:B0----5:R-:W-:Y:S02]  /*1220*/  HADD2.F32 R20, -RZ, R72.H0_H0 ;  /* 0x20000048ff147230 */ /* 0x021fe40000004100 */
[----:B------:R-:W-:Y:S02]  /*1230*/  HADD2.F32 R80, -RZ, R74.H0_H0 ;  /* 0x2000004aff507230 */ /* 0x000fe40000004100 */
        /* <DEDUP_REMOVED lines=10> */
[----:B------:R-:W-:Y:S02]  /*12e0*/  HADD2.F32 R84, -RZ, R75.H0_H0 ;  /* 0x2000004bff547230 */ /* 0x000fe40000004100 */
[----:B------:R-:W-:Y:S01]  /*12f0*/  FMUL.FTZ R81, R22, R19 ;  /* 0x0000001316517220 */ /* 0x000fe20000410000 */
[----:B------:R-:W-:Y:S01]  /*1300*/  F2FP.F16.F32.PACK_AB R20, R80, R87 ;  /* 0x000000575014723e */ /* 0x000fe200000000ff */
[-C--:B------:R-:W-:Y:S01]  /*1310*/  FMUL.FTZ R82, R74, R19.reuse ;  /* 0x000000134a527220 */ /* 0x080fe20000410000 */
[----:B------:R-:W-:-:S02]  /*1320*/  FMUL.FTZ R84, R84, R19 ;  /* 0x0000001354547220 */ /* 0x000fc40000410000 */
[----:B------:R-:W-:Y:S02]  /*1330*/  F2FP.F16.F32.PACK_AB R21, R81, R86 ;  /* 0x000000565115723e */ /* 0x000fe400000000ff */
[----:B------:R-:W-:Y:S02]  /*1340*/  F2FP.F16.F32.PACK_AB R22, R82, R85 ;  /* 0x000000555216723e */ /* 0x000fe400000000ff */
[----:B------:R-:W-:-:S07]  /*1350*/  F2FP.F16.F32.PACK_AB R23, R83, R84 ;  /* 0x000000545317723e */ /* 0x000fce00000000ff */
.L_x_5464:
        /* <DEDUP_REMOVED lines=39> */
.L_x_5466:
[----:B---3--:R-:W-:-:S04]  /*15d0*/  UISETP.NE.U32.AND UP1, UPT, UR12, URZ, UPT ;  /* 0x000000ff0c00728c */ /* 0x008fc8000bf25070 */
[----:B------:R-:W-:-:S09]  /*15e0*/  UISETP.NE.AND.EX UP1, UPT, UR13, URZ, UPT, UP1 ;  /* 0x000000ff0d00728c */ /* 0x000fd2000bf25310 */
[----:B------:R-:W-:Y:S05]  /*15f0*/  BRA.U UP1, `(.L_x_5468) ;  /* 0x0000000101447547 */ /* 0x000fea000b800000 */
[----:B-----5:R-:W-:Y:S02]  /*1600*/  HADD2.F32 R96, -RZ, R72.H0_H0 ;  /* 0x20000048ff607230 */ /* 0x020fe40000004100 */
[----:B------:R-:W-:Y:S02]  /*1610*/  HADD2.F32 R94, -RZ, R74.H0_H0 ;  /* 0x2000004aff5e7230 */ /* 0x000fe40000004100 */
[----:B------:R-:W-:Y:S02]  /*1620*/  HADD2.F32 R92, -RZ, R75.H0_H0 ;  /* 0x2000004bff5c7230 */ /* 0x000fe40000004100 */
[-C--:B------:R-:W-:Y:S01]  /*1630*/  FMUL.FTZ R96, R96, R19.reuse ;  /* 0x0000001360607220 */ /* 0x080fe20000410000 */
[----:B------:R-:W-:Y:S02]  /*1640*/  HADD2.F32 R72, -RZ, R72.H1_H1 ;  /* 0x30000048ff487230 */ /* 0x000fe40000004100 */
[----:B------:R-:W-:Y:S01]  /*1650*/  FMUL.FTZ R94, R94, R19 ;  /* 0x000000135e5e7220 */ /* 0x000fe20000410000 */
[----:B0-----:R-:W-:-:S02]  /*1660*/  HADD2.F32 R88, -RZ, R73.H0_H0 ;  /* 0x20000049ff587230 */ /* 0x001fc40000004100 */
[-C--:B------:R-:W-:Y:S01]  /*1670*/  FMUL.FTZ R93, R92, R19.reuse ;  /* 0x000000135c5d7220 */ /* 0x080fe20000410000 */
[----:B------:R-:W-:Y:S02]  /*1680*/  HADD2.F32 R90, -RZ, R73.H1_H1 ;  /* 0x30000049ff5a7230 */ /* 0x000fe40000004100 */
        /* <DEDUP_REMOVED lines=8> */
.L_x_5468:
[----:B-----5:R-:W-:Y:S02]  /*1710*/  HADD2.F32 R96, -RZ, R72.H0_H0 ;  /* 0x20000048ff607230 */ /* 0x020fe40000004100 */
[----:B------:R-:W-:Y:S02]  /*1720*/  HADD2.F32 R94, -RZ, R74.H0_H0 ;  /* 0x2000004aff5e7230 */ /* 0x000fe40000004100 */
[----:B------:R-:W-:Y:S02]  /*1730*/  HADD2.F32 R72, -RZ, R72.H1_H1 ;  /* 0x30000048ff487230 */ /* 0x000fe40000004100 */
[-C--:B------:R-:W-:Y:S01]  /*1740*/  FMUL.FTZ R96, R96, R19.reuse ;  /* 0x0000001360607220 */ /* 0x080fe20000410000 */
[--C-:B0-----:R-:W-:Y:S02]  /*1750*/  HADD2.F32 R20, -RZ, R73.reuse.H0_H0 ;  /* 0x20000049ff147230 */ /* 0x101fe40000004100 */
        /* <DEDUP_REMOVED lines=9> */
[----:B------:R-:W-:Y:S01]  /*17f0*/  F2FP.F16.F32.PACK_AB R20, R89, R96 ;  /* 0x000000605914723e */ /* 0x000fe200000000ff */
[----:B------:R-:W-:Y:S01]  /*1800*/  FMUL.FTZ R93, R22, R19 ;  /* 0x00000013165d7220 */ /* 0x000fe20000410000 */
[----:B------:R-:W-:Y:S01]  /*1810*/  F2FP.F16.F32.PACK_AB R21, R90, R95 ;  /* 0x0000005f5a15723e */ /* 0x000fe200000000ff */
[----:B------:R-:W-:Y:S01]  /*1820*/  FMUL.FTZ R92, R92, R19 ;  /* 0x000000135c5c7220 */ /* 0x000fe20000410000 */
[----:B------:R-:W-:-:S04]  /*1830*/  F2FP.F16.F32.PACK_AB R22, R91, R94 ;  /* 0x0000005e5b16723e */ /* 0x000fc800000000ff */
[----:B------:R-:W-:-:S07]  /*1840*/  F2FP.F16.F32.PACK_AB R23, R92, R93 ;  /* 0x0000005d5c17723e */ /* 0x000fce00000000ff */
.L_x_5467:
        /* <DEDUP_REMOVED lines=39> */
.L_x_5469:
[----:B---3--:R-:W-:-:S04]  /*1ac0*/  UISETP.NE.U32.AND UP1, UPT, UR12, URZ, UPT ;  /* 0x000000ff0c00728c */ /* 0x008fc8000bf25070 */
[----:B------:R-:W-:-:S09]  /*1ad0*/  UISETP.NE.AND.EX UP1, UPT, UR13, URZ, UPT, UP1 ;  /* 0x000000ff0d00728c */ /* 0x000fd2000bf25310 */
[----:B------:R-:W-:Y:S05]  /*1ae0*/  BRA.U UP1, `(.L_x_5471) ;  /* 0x0000000101447547 */ /* 0x000fea000b800000 */
[--C-:B0----5:R-:W-:Y:S02]  /*1af0*/  HADD2.F32 R98, -RZ, R73.reuse.H0_H0 ;  /* 0x20000049ff627230 */ /* 0x121fe40000004100 */
        /* <DEDUP_REMOVED lines=16> */
.L_x_5471:
        /* <DEDUP_REMOVED lines=20> */
.L_x_5470:
        /* <DEDUP_REMOVED lines=19> */
[--C-:B------:R-:W-:Y:S02]  /*1e70*/  HADD2.F32 R109, -RZ, R23.reuse.H0_H0 ;  /* 0x20000017ff6d7230 */ /* 0x100fe40000004100 */
[----:B------:R-:W-:Y:S02]  /*1e80*/  HADD2.F32 R113, -RZ, R23.H1_H1 ;  /* 0x30000017ff717230 */ /* 0x000fe40000004100 */
[----:B------:R-:W-:Y:S01]  /*1e90*/  FFMA.FTZ R75, R108, R19, R75 ;  /* 0x000000136c4b7223 */ /* 0x000fe2000001004b */
[----:B------:R-:W-:-:S02]  /*1ea0*/  HADD2.F32 R73, -RZ, R21.H0_H0 ;  /* 0x20000015ff497230 */ /* 0x000fc40000004100 */
[-C--:B------:R-:W-:Y:S01]  /*1eb0*/  FFMA.FTZ R106, R106, R19.reuse, R109 ;  /* 0x000000136a6a7223 */ /* 0x080fe2000001006d */
[----:B------:R-:W-:Y:S02]  /*1ec0*/  HADD2.F32 R107, -RZ, R22.H0_H0 ;  /* 0x20000016ff6b7230 */ /* 0x000fe40000004100 */
[-C--:B------:R-:W-:Y:S01]  /*1ed0*/  FFMA.FTZ R109, R118, R19.reuse, R113 ;  /* 0x00000013766d7223 */ /* 0x080fe20000010071 */
[----:B------:R-:W-:Y:S02]  /*1ee0*/  HADD2.F32 R23, -RZ, R20.H1_H1 ;  /* 0x30000014ff177230 */ /* 0x000fe40000004100 */
[-C--:B------:R-:W-:Y:S01]  /*1ef0*/  FFMA.FTZ R74, R110, R19.reuse, R73 ;  /* 0x000000136e4a7223 */ /* 0x080fe20000010049 */
[----:B------:R-:W-:Y:S02]  /*1f00*/  HADD2.F32 R21, -RZ, R21.H1_H1 ;  /* 0x30000015ff157230 */ /* 0x000fe40000004100 */
[----:B------:R-:W-:Y:S01]  /*1f10*/  FFMA.FTZ R108, R114, R19, R107 ;  /* 0x00000013726c7223 */ /* 0x000fe2000001006b */
[----:B------:R-:W-:-:S02]  /*1f20*/  HADD2.F32 R111, -RZ, R22.H1_H1 ;  /* 0x30000016ff6f7230 */ /* 0x000fc40000004100 */
[-C--:B------:R-:W-:Y:S01]  /*1f30*/  FFMA.FTZ R72, R72, R19.reuse, R23 ;  /* 0x0000001348487223 */ /* 0x080fe20000010017 */
[----:B------:R-:W-:Y:S01]  /*1f40*/  F2FP.F16.F32.PACK_AB R23, R109, R106 ;  /* 0x0000006a6d17723e */ /* 0x000fe200000000ff */
[-C--:B------:R-:W-:Y:S01]  /*1f50*/  FFMA.FTZ R107, R112, R19.reuse, R21 ;  /* 0x00000013706b7223 */ /* 0x080fe20000010015 */
[----:B------:R-:W-:Y:S02]  /*1f60*/  FFMA.FTZ R73, R116, R19, R111 ;  /* 0x0000001374497223 */ /* 0x000fe4000001006f */
[----:B------:R-:W-:Y:S02]  /*1f70*/  F2FP.F16.F32.PACK_AB R20, R72, R75 ;  /* 0x0000004b4814723e */ /* 0x000fe400000000ff */
[----:B------:R-:W-:Y:S02]  /*1f80*/  F2FP.F16.F32.PACK_AB R21, R107, R74 ;  /* 0x0000004a6b15723e */ /* 0x000fe400000000ff */
[----:B------:R-:W-:Y:S01]  /*1f90*/  F2FP.F16.F32.PACK_AB R22, R73, R108 ;  /* 0x0000006c4916723e */ /* 0x000fe200000000ff */
[----:B------:R-:W-:Y:S06]  /*1fa0*/  BRA `(.L_x_5473) ;  /* 0x0000000000a07947 */ /* 0x000fec0003800000 */
.L_x_5472:
[----:B---3--:R-:W-:-:S04]  /*1fb0*/  UISETP.NE.U32.AND UP0, UPT, UR12, URZ, UPT ;  /* 0x000000ff0c00728c */ /* 0x008fc8000bf05070 */
[----:B------:R-:W-:-:S09]  /*1fc0*/  UISETP.NE.AND.EX UP0, UPT, UR13, URZ, UPT, UP0 ;  /* 0x000000ff0d00728c */ /* 0x000fd2000bf05300 */
[----:B------:R-:W-:Y:S05]  /*1fd0*/  BRA.U UP0, `(.L_x_5474) ;  /* 0x0000000100447547 */ /* 0x000fea000b800000 */
[--C-:B0----5:R-:W-:Y:S02]  /*1fe0*/  HADD2.F32 R108, -RZ, R72.reuse.H0_H0 ;  /* 0x20000048ff6c7230 */ /* 0x121fe40000004100 */
        /* <DEDUP_REMOVED lines=10> */
[----:B------:R-:W-:Y:S02]  /*2090*/  HADD2.F32 R116, -RZ, R74.H1_H1 ;  /* 0x3000004aff747230 */ /* 0x000fe40000004100 */
[-C--:B------:R-:W-:Y:S01]  /*20a0*/  FMUL.FTZ R74, R110, R19.reuse ;  /* 0x000000136e4a7220 */ /* 0x080fe20000410000 */
[-C--:B------:R-:W-:Y:S01]  /*20b0*/  FMUL.FTZ R107, R112, R19.reuse ;  /* 0x00000013706b7220 */ /* 0x080fe20000410000 */
[-C--:B------:R-:W-:Y:S01]  /*20c0*/  FMUL.FTZ R108, R114, R19.reuse ;  /* 0x00000013726c7220 */ /* 0x080fe20000410000 */
[----:B------:R-:W-:Y:S01]  /*20d0*/  FMUL.FTZ R73, R116, R19 ;  /* 0x0000001374497220 */ /* 0x000fe20000410000 */
[----:B------:R-:W-:Y:S06]  /*20e0*/  BRA `(.L_x_5473) ;  /* 0x0000000000507947 */ /* 0x000fec0003800000 */
.L_x_5474:
        /* <DEDUP_REMOVED lines=15> */
[----:B------:R-:W-:Y:S01]  /*21e0*/  F2FP.F16.F32.PACK_AB R23, R109, R106 ;  /* 0x0000006a6d17723e */ /* 0x000fe200000000ff */
[----:B------:R-:W-:Y:S01]  /*21f0*/  FMUL.FTZ R73, R112, R19 ;  /* 0x0000001370497220 */ /* 0x000fe20000410000 */
[----:B------:R-:W-:-:S02]  /*2200*/  F2FP.F16.F32.PACK_AB R20, R72, R75 ;  /* 0x0000004b4814723e */ /* 0x000fc400000000ff */
[----:B------:R-:W-:Y:S02]  /*2210*/  F2FP.F16.F32.PACK_AB R21, R107, R74 ;  /* 0x0000004a6b15723e */ /* 0x000fe400000000ff */
[----:B------:R-:W-:-:S07]  /*2220*/  F2FP.F16.F32.PACK_AB R22, R73, R108 ;  /* 0x0000006c4916723e */ /* 0x000fce00000000ff */
.L_x_5473:
[----:B------:R-:W-:Y:S01]  /*2230*/  FADD.FTZ R110, RZ, R18 ;  /* 0x00000012ff6e7221 */ /* 0x000fe20000010000 */
[----:B------:R-:W-:Y:S01]  /*2240*/  UMOV UR9, 0xffffffff ;  /* 0xffffffff00097882 */ /* 0x000fe20000000000 */
[----:B------:R-:W-:Y:S02]  /*2250*/  LOP3.LUT P2, RZ, R77, 0x1f, RZ, 0xc0, !PT ;  /* 0x0000001f4dff7812 */ /* 0x000fe4000784c0ff */
        /* <DEDUP_REMOVED lines=33> */
[----:B------:R-:W-:Y:S02]  /*2470*/  FADD.FTZ R19, R110, R101 ;  /* 0x000000656e137221 */ /* 0x000fe40000010000 */
[----:B------:R-:W0:Y:S02]  /*2480*/  @P0 LDC.64 R110, c[0x0][0x3a8] ;  /* 0x0000ea00ff6e0b82 */ /* 0x000e240000000a00 */
        /* <DEDUP_REMOVED lines=24> */
[----:B-1----:R-:W-:-:S05]  /*2610*/  FADD.FTZ R115, R114, R19 ;  /* 0x0000001372737221 */ /* 0x002fca0000010000 */
        /* <DEDUP_REMOVED lines=108> */
.L_x_5488:
[----:B------:R-:W-:Y:S01]  /*2ce0*/  FMUL.FTZ R77, R19, R19 ;  /* 0x00000013134d7220 */ /* 0x000fe20000410000 */
[----:B------:R-:W-:Y:S01]  /*2cf0*/  ISETP.NE.AND P3, PT, RZ, UR5, PT ;  /* 0x00000005ff007c0c */ /* 0x000fe2000bf65270 */
[----:B01----:R-:W-:Y:S01]  /*2d00*/  FADD.FTZ R113, R113, R116 ;  /* 0x0000007471717221 */ /* 0x003fe20000010000 */
[----:B------:R-:W-:Y:S02]  /*2d10*/  HADD2.F32 R115, -RZ, R44.H0_H0 ;  /* 0x2000002cff737230 */ /* 0x000fe40000004100 */
[----:B------:R-:W-:Y:S01]  /*2d20*/  FSEL R77, R77, RZ, P3 ;  /* 0x000000ff4d4d7208 */ /* 0x000fe20001800000 */
[----:B------:R-:W-:Y:S01]  /*2d30*/  FFMA.FTZ R110, R113, R110, UR8 ;  /* 0x00000008716e7e23 */ /* 0x000fe2000801006e */
[--C-:B------:R-:W-:Y:S02]  /*2d40*/  HADD2.F32 R113, -RZ, R68.reuse.H0_H0 ;  /* 0x20000044ff717230 */ /* 0x100fe40000004100 */
[----:B------:R-:W-:Y:S02]  /*2d50*/  HADD2.F32 R112, -RZ, R68.H1_H1 ;  /* 0x30000044ff707230 */ /* 0x000fe40000004100 */
[----:B------:R-:W-:Y:S01]  /*2d60*/  FADD.FTZ R110, R110, R77 ;  /* 0x0000004d6e6e7221 */ /* 0x000fe20000010000 */
[----:B------:R-:W-:Y:S01]  /*2d70*/  FSEL R77, R19, RZ, !P3 ;  /* 0x000000ff134d7208 */ /* 0x000fe20005800000 */
[----:B------:R-:W-:-:S02]  /*2d80*/  HADD2.F32 R114, -RZ, R44.H1_H1 ;  /* 0x3000002cff727230 */ /* 0x000fc40000004100 */
[--C-:B------:R-:W-:Y:S02]  /*2d90*/  HADD2.F32 R116, -RZ, R69.reuse.H0_H0 ;  /* 0x20000045ff747230 */ /* 0x100fe40000004100 */
        /* <DEDUP_REMOVED lines=18> */
[C---:B0-----:R-:W-:Y:S01]  /*2ec0*/  FMUL.FTZ R18, R110.reuse, R111 ;  /* 0x0000006f6e127220 */ /* 0x041fe20000410000 */
[----:B------:R-:W-:Y:S01]  /*2ed0*/  FADD.FTZ R111, -R77, R12 ;  /* 0x0000000c4d6f7221 */ /* 0x000fe20000010100 */
[C---:B------:R-:W-:Y:S01]  /*2ee0*/  FMUL.FTZ R11, R110.reuse, R11 ;  /* 0x0000000b6e0b7220 */ /* 0x040fe20000410000 */
[----:B------:R-:W-:Y:S01]  /*2ef0*/  FMUL.FTZ R17, R110, R17 ;  /* 0x000000116e117220 */ /* 0x000fe20000410000 */
[----:B------:R-:W-:Y:S01]  /*2f00*/  FFMA.FTZ R18, R18, R113, R115 ;  /* 0x0000007112127223 */ /* 0x000fe20000010073 */
[----:B------:R-:W-:-:S02]  /*2f10*/  HADD2.F32 R113, -RZ, R69.H1_H1 ;  /* 0x30000045ff717230 */ /* 0x000fc40000004100 */
[----:B------:R-:W-:Y:S01]  /*2f20*/  FMUL.FTZ R12, R110, R111 ;  /* 0x0000006f6e0c7220 */ /* 0x000fe20000410000 */
[--C-:B------:R-:W-:Y:S02]  /*2f30*/  HADD2.F32 R115, -RZ, R45.reuse.H1_H1 ;  /* 0x3000002dff737230 */ /* 0x100fe40000004100 */
[----:B------:R-:W-:Y:S01]  /*2f40*/  FFMA.FTZ R11, R11, R112, R114 ;  /* 0x000000700b0b7223 */ /* 0x000fe20000010072 */
[----:B------:R-:W-:Y:S02]  /*2f50*/  HADD2.F32 R112, -RZ, R45.H0_H0 ;  /* 0x2000002dff707230 */ /* 0x000fe40000004100 */
[----:B------:R-:W-:Y:S01]  /*2f60*/  FADD.FTZ R111, -R77, R16 ;  /* 0x000000104d6f7221 */ /* 0x000fe20000010100 */
[----:B------:R-:W-:Y:S02]  /*2f70*/  HADD2.F32 R114, -RZ, R46.H1_H1 ;  /* 0x3000002eff727230 */ /* 0x000fe40000004100 */
[----:B------:R-:W-:Y:S01]  /*2f80*/  FFMA.FTZ R12, R12, R113, R115 ;  /* 0x000000710c0c7223 */ /* 0x000fe20000010073 */
[----:B------:R-:W-:-:S02]  /*2f90*/  HADD2.F32 R113, -RZ, R70.H0_H0 ;  /* 0x20000046ff717230 */ /* 0x000fc40000004100 */
[C---:B------:R-:W-:Y:S01]  /*2fa0*/  FMUL.FTZ R16, R110.reuse, R111 ;  /* 0x0000006f6e107220 */ /* 0x040fe20000410000 */
[----:B------:R-:W-:Y:S02]  /*2fb0*/  HADD2.F32 R115, -RZ, R46.H0_H0 ;  /* 0x2000002eff737230 */ /* 0x000fe40000004100 */
[----:B------:R-:W-:Y:S01]  /*2fc0*/  FFMA.FTZ R17, R17, R116, R112 ;  /* 0x0000007411117223 */ /* 0x000fe20000010070 */
[----:B------:R-:W-:Y:S02]  /*2fd0*/  HADD2.F32 R112, -RZ, R70.H1_H1 ;  /* 0x30000046ff707230 */ /* 0x000fe40000004100 */
[----:B------:R-:W-:Y:S01]  /*2fe0*/  FMUL.FTZ R13, R110, R13 ;  /* 0x0000000d6e0d7220 */ /* 0x000fe20000410000 */
[--C-:B------:R-:W-:Y:S02]  /*2ff0*/  HADD2.F32 R111, -RZ, R71.reuse.H0_H0 ;  /* 0x20000047ff6f7230 */ /* 0x100fe40000004100 */
[----:B------:R-:W-:Y:S01]  /*3000*/  FFMA.FTZ R16, R16, R113, R115 ;  /* 0x0000007110107223 */ /* 0x000fe20000010073 */
[----:B------:R-:W-:Y:S01]  /*3010*/  FADD.FTZ R115, -R77, R14 ;  /* 0x0000000e4d737221 */ /* 0x000fe20000010100 */
[----:B------:R-:W-:Y:S01]  /*3020*/  FFMA.FTZ R13, R13, R112, R114 ;  /* 0x000000700d0d7223 */ /* 0x000fe20000010072 */
[----:B------:R-:W-:-:S02]  /*3030*/  HADD2.F32 R112, -RZ, R71.H1_H1 ;  /* 0x30000047ff707230 */ /* 0x000fc40000004100 */
[C---:B------:R-:W-:Y:S01]  /*3040*/  FMUL.FTZ R14, R110.reuse, R15 ;  /* 0x0000000f6e0e7220 */ /* 0x040fe20000410000 */
[--C-:B------:R-:W-:Y:S02]  /*3050*/  HADD2.F32 R114, -RZ, R47.reuse.H1_H1 ;  /* 0x3000002fff727230 */ /* 0x100fe40000004100 */
[C---:B------:R-:W-:Y:S01]  /*3060*/  FMUL.FTZ R15, R110.reuse, R115 ;  /* 0x000000736e0f7220 */ /* 0x040fe20000410000 */
[----:B------:R-:W-:Y:S02]  /*3070*/  HADD2.F32 R113, -RZ, R47.H0_H0 ;  /* 0x2000002fff717230 */ /* 0x000fe40000004100 */
[----:B------:R-:W-:Y:S01]  /*3080*/  FMUL.FTZ R9, R110, R9 ;  /* 0x000000096e097220 */ /* 0x000fe20000410000 */
[----:B------:R-:W-:Y:S02]  /*3090*/  HADD2.F32 R115, -RZ, R40.H1_H1 ;  /* 0x30000028ff737230 */ /* 0x000fe40000004100 */
[----:B------:R-:W-:Y:S01]  /*30a0*/  FFMA.FTZ R15, R15, R112, R114 ;  /* 0x000000700f0f7223 */ /* 0x000fe20000010072 */
[----:B------:R-:W-:-:S02]  /*30b0*/  HADD2.F32 R112, -RZ, R64.H0_H0 ;  /* 0x20000040ff707230 */ /* 0x000fc40000004100 */
[----:B------:R-:W-:Y:S01]  /*30c0*/  FFMA.FTZ R14, R14, R111, R113 ;  /* 0x0000006f0e0e7223 */ /* 0x000fe20000010071 */
[----:B------:R-:W-:Y:S02]  /*30d0*/  HADD2.F32 R114, -RZ, R40.H0_H0 ;  /* 0x20000028ff727230 */ /* 0x000fe40000004100 */
[----:B------:R-:W-:Y:S01]  /*30e0*/  FADD.FTZ R111, -R77, R2 ;  /* 0x000000024d6f7221 */ /* 0x000fe20000010100 */
[----:B------:R-:W-:Y:S02]  /*30f0*/  HADD2.F32 R113, -RZ, R64.H1_H1 ;  /* 0x30000040ff717230 */ /* 0x000fe40000004100 */
[C---:B------:R-:W-:Y:S01]  /*3100*/  FMUL.FTZ R3, R110.reuse, R3 ;  /* 0x000000036e037220 */ /* 0x040fe20000410000 */
[C---:B------:R-:W-:Y:S01]  /*3110*/  FMUL.FTZ R7, R110.reuse, R7 ;  /* 0x000000076e077220 */ /* 0x040fe20000410000 */
[----:B------:R-:W-:Y:S01]  /*3120*/  FFMA.FTZ R9, R9, R112, R114 ;  /* 0x0000007009097223 */ /* 0x000fe20000010072 */
[----:B------:R-:W-:Y:S01]  /*3130*/  FMUL.FTZ R2, R110, R111 ;  /* 0x0000006f6e027220 */ /* 0x000fe20000410000 */
[----:B------:R-:W-:-:S02]  /*3140*/  HADD2.F32 R112, -RZ, R65.H1_H1 ;  /* 0x30000041ff707230 */ /* 0x000fc40000004100 */
[----:B------:R-:W-:Y:S01]  /*3150*/  FADD.FTZ R111, -R77, R8 ;  /* 0x000000084d6f7221 */ /* 0x000fe20000010100 */
[----:B------:R-:W-:Y:S02]  /*3160*/  HADD2.F32 R114, -RZ, R41.H1_H1 ;  /* 0x30000029ff727230 */ /* 0x000fe40000004100 */
[----:B------:R-:W-:Y:S01]  /*3170*/  FFMA.FTZ R2, R2, R113, R115 ;  /* 0x0000007102027223 */ /* 0x000fe20000010073 */
[----:B------:R-:W-:Y:S02]  /*3180*/  HADD2.F32 R113, -RZ, R65.H0_H0 ;  /* 0x20000041ff717230 */ /* 0x000fe40000004100 */
[----:B------:R-:W-:Y:S01]  /*3190*/  FMUL.FTZ R8, R110, R111 ;  /* 0x0000006f6e087220 */ /* 0x000fe20000410000 */
[----:B------:R-:W-:Y:S02]  /*31a0*/  HADD2.F32 R115, -RZ, R41.H0_H0 ;  /* 0x20000029ff737230 */ /* 0x000fe40000004100 */
[----:B------:R-:W-:Y:S01]  /*31b0*/  FFMA.FTZ R3, R3, R112, R114 ;  /* 0x0000007003037223 */ /* 0x000fe20000010072 */
[----:B------:R-:W-:-:S02]  /*31c0*/  HADD2.F32 R112, -RZ, R66.H0_H0 ;  /* 0x20000042ff707230 */ /* 0x000fc40000004100 */
[----:B------:R-:W-:Y:S01]  /*31d0*/  FADD.FTZ R111, -R77, R4 ;  /* 0x000000044d6f7221 */ /* 0x000fe20000010100 */
[----:B------:R-:W-:Y:S02]  /*31e0*/  HADD2.F32 R114, -RZ, R42.H0_H0 ;  /* 0x2000002aff727230 */ /* 0x000fe40000004100 */
[----:B------:R-:W-:Y:S01]  /*31f0*/  FFMA.FTZ R8, R8, R113, R115 ;  /* 0x0000007108087223 */ /* 0x000fe20000010073 */
[----:B------:R-:W-:Y:S02]  /*3200*/  HADD2.F32 R113, -RZ, R66.H1_H1 ;  /* 0x30000042ff717230 */ /* 0x000fe40000004100 */
[----:B------:R-:W-:Y:S01]  /*3210*/  FMUL.FTZ R4, R110, R111 ;  /* 0x0000006f6e047220 */ /* 0x000fe20000410000 */
[----:B------:R-:W-:Y:S02]  /*3220*/  HADD2.F32 R115, -RZ, R42.H1_H1 ;  /* 0x3000002aff737230 */ /* 0x000fe40000004100 */
[----:B------:R-:W-:Y:S01]  /*3230*/  FFMA.FTZ R111, R7, R112, R114 ;  /* 0x00000070076f7223 */ /* 0x000fe20000010072 */
[----:B------:R-:W-:-:S02]  /*3240*/  HADD2.F32 R114, -RZ, R67.H1_H1 ;  /* 0x30000043ff727230 */ /* 0x000fc40000004100 */
[----:B------:R-:W-:Y:S01]  /*3250*/  FMUL.FTZ R5, R110, R5 ;  /* 0x000000056e057220 */ /* 0x000fe20000410000 */
[----:B------:R-:W-:Y:S02]  /*3260*/  HADD2.F32 R116, -RZ, R43.H1_H1 ;  /* 0x3000002bff747230 */ /* 0x000fe40000004100 */
[----:B------:R-:W-:Y:S01]  /*3270*/  FADD.FTZ R7, -R77, R6 ;  /* 0x000000064d077221 */ /* 0x000fe20000010100 */
[----:B------:R-:W-:Y:S01]  /*3280*/  FFMA.FTZ R112, R4, R113, R115 ;  /* 0x0000007104707223 */ /* 0x000fe20000010073 */
[----:B------:R-:W-:Y:S02]  /*3290*/  HADD2.F32 R4, -RZ, R67.H0_H0 ;  /* 0x20000043ff047230 */ /* 0x000fe40000004100 */
[C---:B------:R-:W-:Y:S01]  /*32a0*/  FMUL.FTZ R87, R110.reuse, R87 ;  /* 0x000000576e577220 */ /* 0x040fe20000410000 */
[----:B------:R-:W-:Y:S01]  /*32b0*/  FFMA.FTZ R114, R5, R114, R116 ;  /* 0x0000007205727223 */ /* 0x000fe20000010074 */
[----:B------:R-:W-:Y:S02]  /*32c0*/  HADD2.F32 R6, -RZ, R43.H0_H0 ;  /* 0x2000002bff067230 */ /* 0x000fe40000004100 */
[----:B------:R-:W-:Y:S01]  /*32d0*/  FADD.FTZ R5, -R77, R80 ;  /* 0x000000504d057221 */ /* 0x000fe20000010100 */
[----:B------:R-:W-:Y:S01]  /*32e0*/  FMUL.FTZ R7, R110, R7 ;  /* 0x000000076e077220 */ /* 0x000fe20000410000 */
[----:B------:R-:W-:-:S02]  /*32f0*/  HADD2.F32 R80, -RZ, R60.H1_H1 ;  /* 0x3000003cff507230 */ /* 0x000fc40000004100 */
[C---:B------:R-:W-:Y:S01]  /*3300*/  FMUL.FTZ R81, R110.reuse, R81 ;  /* 0x000000516e517220 */ /* 0x040fe20000410000 */
[----:B------:R-:W-:Y:S02]  /*3310*/  HADD2.F32 R116, -RZ, R36.H1_H1 ;  /* 0x30000024ff747230 */ /* 0x000fe40000004100 */
[C---:B------:R-:W-:Y:S01]  /*3320*/  FMUL.FTZ R5, R110.reuse, R5 ;  /* 0x000000056e057220 */ /* 0x040fe20000410000 */
[----:B------:R-:W-:Y:S01]  /*3330*/  FFMA.FTZ R113, R7, R4, R6 ;  /* 0x0000000407717223 */ /* 0x000fe20000010006 */
[----:B------:R-:W-:Y:S02]  /*3340*/  HADD2.F32 R4, -RZ, R60.H0_H0 ;  /* 0x2000003cff047230 */ /* 0x000fe40000004100 */
[----:B------:R-:W-:Y:S01]  /*3350*/  FMUL.FTZ R85, R110, R85 ;  /* 0x000000556e557220 */ /* 0x000fe20000410000 */
[----:B------:R-:W-:Y:S02]  /*3360*/  HADD2.F32 R6, -RZ, R36.H0_H0 ;  /* 0x20000024ff067230 */ /* 0x000fe40000004100 */
[----:B------:R-:W-:Y:S01]  /*3370*/  FFMA.FTZ R80, R5, R80, R116 ;  /* 0x0000005005507223 */ /* 0x000fe20000010074 */
[----:B------:R-:W-:Y:S01]  /*3380*/  FADD.FTZ R5, -R77, R86 ;  /* 0x000000564d057221 */ /* 0x000fe20000010100 */
[----:B------:R-:W-:-:S02]  /*3390*/  HADD2.F32 R86, -RZ, R37.H0_H0 ;  /* 0x20000025ff567230 */ /* 0x000fc40000004100 */
[C---:B------:R-:W-:Y:S01]  /*33a0*/  FMUL.FTZ R83, R110.reuse, R83 ;  /* 0x000000536e537220 */ /* 0x040fe20000410000 */
[----:B------:R-:W-:Y:S01]  /*33b0*/  FFMA.FTZ R87, R87, R4, R6 ;  /* 0x0000000457577223 */ /* 0x000fe20000010006 */
[--C-:B------:R-:W-:Y:S02]  /*33c0*/  HADD2.F32 R4, -RZ, R61.reuse.H0_H0 ;  /* 0x2000003dff047230 */ /* 0x100fe40000004100 */
[C---:B------:R-:W-:Y:S01]  /*33d0*/  FMUL.FTZ R5, R110.reuse, R5 ;  /* 0x000000056e057220 */ /* 0x040fe20000410000 */
[----:B------:R-:W-:Y:S02]  /*33e0*/  HADD2.F32 R6, -RZ, R61.H1_H1 ;  /* 0x3000003dff067230 */ /* 0x000fe40000004100 */
[----:B------:R-:W-:Y:S01]  /*33f0*/  FMUL.FTZ R89, R110, R89 ;  /* 0x000000596e597220 */ /* 0x000fe20000410000 */
[----:B------:R-:W-:Y:S02]  /*3400*/  HADD2.F32 R116, -RZ, R37.H1_H1 ;  /* 0x30000025ff747230 */ /* 0x000fe40000004100 */
[----:B------:R-:W-:Y:S01]  /*3410*/  FFMA.FTZ R86, R5, R4, R86 ;  /* 0x0000000405567223 */ /* 0x000fe20000010056 */
[----:B------:R-:W-:Y:S01]  /*3420*/  FADD.FTZ R5, -R77, R82 ;  /* 0x000000524d057221 */ /* 0x000fe20000010100 */
[----:B------:R-:W-:-:S02]  /*3430*/  HADD2.F32 R82, -RZ, R62.H1_H1 ;  /* 0x3000003eff527230 */ /* 0x000fc40000004100 */
[C---:B------:R-:W-:Y:S01]  /*3440*/  FMUL.FTZ R95, R110.reuse, R95 ;  /* 0x0000005f6e5f7220 */ /* 0x040fe20000410000 */
[----:B------:R-:W-:Y:S01]  /*3450*/  FFMA.FTZ R81, R81, R6, R116 ;  /* 0x0000000651517223 */ /* 0x000fe20000010074 */
[----:B------:R-:W-:Y:S02]  /*3460*/  HADD2.F32 R116, -RZ, R38.H1_H1 ;  /* 0x30000026ff747230 */ /* 0x000fe40000004100 */
[C---:B------:R-:W-:Y:S01]  /*3470*/  FMUL.FTZ R5, R110.reuse, R5 ;  /* 0x000000056e057220 */ /* 0x040fe20000410000 */
[----:B------:R-:W-:Y:S02]  /*3480*/  HADD2.F32 R4, -RZ, R62.H0_H0 ;  /* 0x2000003eff047230 */ /* 0x000fe40000004100 */
[----:B------:R-:W-:Y:S01]  /*3490*/  FMUL.FTZ R91, R110, R91 ;  /* 0x0000005b6e5b7220 */ /* 0x000fe20000410000 */
[----:B------:R-:W-:Y:S02]  /*34a0*/  HADD2.F32 R6, -RZ, R38.H0_H0 ;  /* 0x20000026ff067230 */ /* 0x000fe40000004100 */
[----:B------:R-:W-:Y:S01]  /*34b0*/  FFMA.FTZ R82, R5, R82, R116 ;  /* 0x0000005205527223 */ /* 0x000fe20000010074 */
[----:B------:R-:W-:Y:S01]  /*34c0*/  FADD.FTZ R5, -R77, R84 ;  /* 0x000000544d057221 */ /* 0x000fe20000010100 */
[----:B------:R-:W-:-:S02]  /*34d0*/  HADD2.F32 R84, -RZ, R39.H0_H0 ;  /* 0x20000027ff547230 */ /* 0x000fc40000004100 */
[----:B------:R-:W-:Y:S01]  /*34e0*/  FADD.FTZ R115, -R77, R92 ;  /* 0x0000005c4d737221 */ /* 0x000fe20000010100 */
        /* <DEDUP_REMOVED lines=8> */
[----:B------:R-:W-:-:S02]  /*3570*/  HADD2.F32 R4, -RZ, R56.H0_H0 ;  /* 0x20000038ff047230 */ /* 0x000fc40000004100 */
[C---:B------:R-:W-:Y:S01]  /*3580*/  FMUL.FTZ R93, R110.reuse, R115 ;  /* 0x000000736e5d7220 */ /* 0x040fe20000410000 */
[----:B------:R-:W-:Y:S02]  /*3590*/  HADD2.F32 R96, -RZ, R32.H0_H0 ;  /* 0x20000020ff607230 */ /* 0x000fe40000004100 */
[----:B------:R-:W-:Y:S01]  /*35a0*/  FMUL.FTZ R5, R110, R5 ;  /* 0x000000056e057220 */ /* 0x000fe20000410000 */
[----:B------:R-:W-:Y:S01]  /*35b0*/  FFMA.FTZ R83, R83, R6, R116 ;  /* 0x0000000653537223 */ /* 0x000fe20000010074 */
[----:B------:R-:W-:Y:S02]  /*35c0*/  HADD2.F32 R6, -RZ, R56.H1_H1 ;  /* 0x30000038ff067230 */ /* 0x000fe40000004100 */
[----:B------:R-:W-:Y:S01]  /*35d0*/  FADD.FTZ R97, -R77, R97 ;  /* 0x000000614d617221 */ /* 0x000fe20000010100 */
[----:B------:R-:W-:Y:S02]  /*35e0*/  HADD2.F32 R116, -RZ, R32.H1_H1 ;  /* 0x30000020ff747230 */ /* 0x000fe40000004100 */
[----:B------:R-:W-:Y:S01]  /*35f0*/  FFMA.FTZ R96, R5, R4, R96 ;  /* 0x0000000405607223 */ /* 0x000fe20000010060 */
[----:B------:R-:W-:Y:S01]  /*3600*/  FADD.FTZ R5, -R77, R90 ;  /* 0x0000005a4d057221 */ /* 0x000fe20000010100 */
[----:B------:R-:W-:-:S02]  /*3610*/  HADD2.F32 R90, -RZ, R57.H1_H1 ;  /* 0x30000039ff5a7230 */ /* 0x000fc40000004100 */
[C---:B------:R-:W-:Y:S01]  /*3620*/  FMUL.FTZ R97, R110.reuse, R97 ;  /* 0x000000616e617220 */ /* 0x040fe20000410000 */
[----:B------:R-:W-:Y:S01]  /*3630*/  FFMA.FTZ R89, R89, R6, R116 ;  /* 0x0000000659597223 */ /* 0x000fe20000010074 */
[----:B------:R-:W-:Y:S02]  /*3640*/  HADD2.F32 R116, -RZ, R33.H1_H1 ;  /* 0x30000021ff747230 */ /* 0x000fe40000004100 */
[----:B------:R-:W-:Y:S01]  /*3650*/  FMUL.FTZ R5, R110, R5 ;  /* 0x000000056e057220 */ /* 0x000fe20000410000 */
[----:B------:R-:W-:Y:S02]  /*3660*/  HADD2.F32 R4, -RZ, R57.H0_H0 ;  /* 0x20000039ff047230 */ /* 0x000fe40000004100 */
[----:B------:R-:W-:Y:S01]  /*3670*/  FADD.FTZ R101, -R77, R101 ;  /* 0x000000654d657221 */ /* 0x000fe20000010100 */
[----:B------:R-:W-:Y:S02]  /*3680*/  HADD2.F32 R6, -RZ, R33.H0_H0 ;  /* 0x20000021ff067230 */ /* 0x000fe40000004100 */
[----:B------:R-:W-:Y:S01]  /*3690*/  FFMA.FTZ R90, R5, R90, R116 ;  /* 0x0000005a055a7223 */ /* 0x000fe20000010074 */
[----:B------:R-:W-:Y:S01]  /*36a0*/  FADD.FTZ R5, -R77, R94 ;  /* 0x0000005e4d057221 */ /* 0x000fe20000010100 */
[----:B------:R-:W-:-:S02]  /*36b0*/  HADD2.F32 R94, -RZ, R34.H0_H0 ;  /* 0x20000022ff5e7230 */ /* 0x000fc40000004100 */
[C---:B------:R-:W-:Y:S01]  /*36c0*/  FMUL.FTZ R101, R110.reuse, R101 ;  /* 0x000000656e657220 */ /* 0x040fe20000410000 */
[----:B------:R-:W-:Y:S01]  /*36d0*/  FFMA.FTZ R95, R95, R4, R6 ;  /* 0x000000045f5f7223 */ /* 0x000fe20000010006 */
[--C-:B------:R-:W-:Y:S02]  /*36e0*/  HADD2.F32 R4, -RZ, R58.reuse.H0_H0 ;  /* 0x2000003aff047230 */ /* 0x100fe40000004100 */
[----:B------:R-:W-:Y:S01]  /*36f0*/  FMUL.FTZ R5, R110, R5 ;  /* 0x000000056e057220 */ /* 0x000fe20000410000 */
[----:B------:R-:W-:Y:S02]  /*3700*/  HADD2.F32 R6, -RZ, R58.H1_H1 ;  /* 0x3000003aff067230 */ /* 0x000fe40000004100 */
[----:B------:R-:W-:Y:S01]  /*3710*/  FADD.FTZ R99, -R77, R99 ;  /* 0x000000634d637221 */ /* 0x000fe20000010100 */
[----:B------:R-:W-:Y:S02]  /*3720*/  HADD2.F32 R116, -RZ, R34.H1_H1 ;  /* 0x30000022ff747230 */ /* 0x000fe40000004100 */
[----:B------:R-:W-:Y:S01]  /*3730*/  FFMA.FTZ R94, R5, R4, R94 ;  /* 0x00000004055e7223 */ /* 0x000fe2000001005e */
[----:B------:R-:W-:-:S02]  /*3740*/  HADD2.F32 R5, -RZ, R59.H0_H0 ;  /* 0x2000003bff057230 */ /* 0x000fc40000004100 */
[----:B------:R-:W-:Y:S01]  /*3750*/  FMUL.FTZ R99, R110, R99 ;  /* 0x000000636e637220 */ /* 0x000fe20000410000 */
[----:B------:R-:W-:Y:S02]  /*3760*/  HADD2.F32 R7, -RZ, R35.H0_H0 ;  /* 0x20000023ff077230 */ /* 0x000fe40000004100 */
[----:B------:R-:W-:Y:S01]  /*3770*/  FFMA.FTZ R91, R91, R6, R116 ;  /* 0x000000065b5b7223 */ /* 0x000fe20000010074 */
[----:B------:R-:W-:Y:S02]  /*3780*/  HADD2.F32 R4, -RZ, R59.H1_H1 ;  /* 0x3000003bff047230 */ /* 0x000fe40000004100 */
[C---:B------:R-:W-:Y:S01]  /*3790*/  FADD.FTZ R103, -R77.reuse, R103 ;  /* 0x000000674d677221 */ /* 0x040fe20000010100 */
[----:B------:R-:W-:Y:S02]  /*37a0*/  HADD2.F32 R6, -RZ, R35.H1_H1 ;  /* 0x30000023ff067230 */ /* 0x000fe40000004100 */
        /* <DEDUP_REMOVED lines=32> */
[----:B------:R-:W-:-:S02]  /*39b0*/  HADD2.F32 R4, -RZ, R55.H0_H0 ;  /* 0x20000037ff047230 */ /* 0x000fc40000004100 */
[C---:B------:R-:W-:Y:S01]  /*39c0*/  FMUL.FTZ R74, R110.reuse, R115 ;  /* 0x000000736e4a7220 */ /* 0x040fe20000410000 */
[----:B------:R-:W-:Y:S01]  /*39d0*/  FFMA.FTZ R99, R99, R6, R116 ;  /* 0x0000000663637223 */ /* 0x000fe20000010074 */
[----:B------:R-:W-:Y:S02]  /*39e0*/  HADD2.F32 R6, -RZ, R31.H0_H0 ;  /* 0x2000001fff067230 */ /* 0x000fe40000004100 */
        /* <DEDUP_REMOVED lines=9> */
[----:B------:R-:W-:Y:S01]  /*3a80*/  HADD2.F32 R116, -RZ, R24.H0_H0 ;  /* 0x20000018ff747230 */ /* 0x000fe20000004100 */
[----:B------:R-:W0:Y:S01]  /*3a90*/  @!P2 LDC.64 R4, c[0x0][0x3c0] ;  /* 0x0000f000ff04ab82 */ /* 0x000e220000000a00 */
[----:B------:R-:W-:Y:S01]  /*3aa0*/  FADD.FTZ R115, -R77, R108 ;  /* 0x0000006c4d737221 */ /* 0x000fe20000010100 */
[----:B------:R-:W-:Y:S01]  /*3ab0*/  HADD2.F32 R108, -RZ, R50.H0_H0 ;  /* 0x20000032ff6c7230 */ /* 0x000fe20000004100 */
[----:B------:R-:W-:Y:S01]  /*3ac0*/  F2FP.F16.F32.PACK_AB R83, R83, R84 ;  /* 0x000000545353723e */ /* 0x000fe200000000ff */
[----:B------:R-:W-:Y:S01]  /*3ad0*/  FFMA.FTZ R72, R75, R6, R116 ;  /* 0x000000064b487223 */ /* 0x000fe20000010074 */
[----:B------:R-:W-:-:S02]  /*3ae0*/  HADD2.F32 R6, -RZ, R48.H1_H1 ;  /* 0x30000030ff067230 */ /* 0x000fc40000004100 */
[----:B------:R-:W-:Y:S01]  /*3af0*/  FMUL.FTZ R115, R110, R115 ;  /* 0x000000736e737220 */ /* 0x000fe20000410000 */
[----:B------:R-:W-:Y:S01]  /*3b00*/  HADD2.F32 R116, -RZ, R24.H1_H1 ;  /* 0x30000018ff747230 */ /* 0x000fe20000004100 */
[----:B------:R-:W-:Y:S02]  /*3b10*/  F2FP.F16.F32.PACK_AB R82, R82, R85 ;  /* 0x000000555252723e */ /* 0x000fe400000000ff */
[----:B------:R-:W-:Y:S02]  /*3b20*/  F2FP.F16.F32.PACK_AB R81, R81, R86 ;  /* 0x000000565151723e */ /* 0x000fe400000000ff */
[----:B------:R-:W-:Y:S01]  /*3b30*/  FFMA.FTZ R75, R7, R6, R116 ;  /* 0x00000006074b7223 */ /* 0x000fe20000010074 */
[--C-:B------:R-:W-:Y:S01]  /*3b40*/  HADD2.F32 R7, -RZ, R49.reuse.H0_H0 ;  /* 0x20000031ff077230 */ /* 0x100fe20000004100 */
[----:B------:R-:W-:Y:S01]  /*3b50*/  F2FP.F16.F32.PACK_AB R80, R80, R87 ;  /* 0x000000575050723e */ /* 0x000fe200000000ff */
[----:B------:R-:W-:Y:S02]  /*3b60*/  HADD2.F32 R116, -RZ, R49.H1_H1 ;  /* 0x30000031ff747230 */ /* 0x000fe40000004100 */
[----:B------:R-:W-:Y:S01]  /*3b70*/  F2FP.F16.F32.PACK_AB R84, R75, R72 ;  /* 0x000000484b54723e */ /* 0x000fe200000000ff */
[----:B------:R-:W-:Y:S01]  /*3b80*/  FFMA.FTZ R74, R74, R7, R117 ;  /* 0x000000074a4a7223 */ /* 0x000fe20000010075 */
[----:B------:R-:W-:-:S04]  /*3b90*/  FADD.FTZ R117, -R77, R73 ;  /* 0x000000494d757221 */ /* 0x000fc80000010100 */
[----:B------:R-:W-:Y:S01]  /*3ba0*/  FMUL.FTZ R117, R110, R117 ;  /* 0x000000756e757220 */ /* 0x000fe20000410000 */
[----:B0-----:R-:W-:-:S04]  /*3bb0*/  @!P2 IMAD.WIDE R6, R78, 0x4, R4 ;  /* 0x000000044e06a825 */ /* 0x001fc800078e0204 */
[----:B------:R-:W-:Y:S01]  /*3bc0*/  HADD2.F32 R4, -RZ, R25.H1_H1 ;  /* 0x30000019ff047230 */ /* 0x000fe20000004100 */
[----:B------:R0:W-:Y:S04]  /*3bd0*/  @!P2 STG.E desc[UR6][R6.64], R19 ;  /* 0x000000130600a986 */ /* 0x0001e8000c101906 */
[----:B------:R-:W-:Y:S01]  /*3be0*/  FFMA.FTZ R107, R107, R116, R4 ;  /* 0x000000746b6b7223 */ /* 0x000fe20000010004 */
[----:B------:R-:W-:Y:S01]  /*3bf0*/  HADD2.F32 R116, -RZ, R26.H0_H0 ;  /* 0x2000001aff747230 */ /* 0x000fe20000004100 */
[----:B------:R-:W1:Y:S03]  /*3c00*/  @!P2 LDC.64 R4, c[0x0][0x3c8] ;  /* 0x0000f200ff04ab82 */ /* 0x000e660000000a00 */
[----:B------:R-:W-:Y:S01]  /*3c10*/  F2FP.F16.F32.PACK_AB R85, R107, R74 ;  /* 0x0000004a6b55723e */ /* 0x000fe200000000ff */
[----:B------:R-:W-:Y:S01]  /*3c20*/  FFMA.FTZ R73, R115, R108, R116 ;  /* 0x0000006c73497223 */ /* 0x000fe20000010074 */
[----:B------:R-:W-:-:S02]  /*3c30*/  HADD2.F32 R108, -RZ, R50.H1_H1 ;  /* 0x30000032ff6c7230 */ /* 0x000fc40000004100 */
[C---:B0-----:R-:W-:Y:S01]  /*3c40*/  FADD.FTZ R7, -R77.reuse, R106 ;  /* 0x0000006a4d077221 */ /* 0x041fe20000010100 */
[----:B------:R-:W-:Y:S02]  /*3c50*/  HADD2.F32 R116, -RZ, R26.H1_H1 ;  /* 0x3000001aff747230 */ /* 0x000fe40000004100 */
[----:B------:R-:W-:Y:S01]  /*3c60*/  FADD.FTZ R77, -R77, R109 ;  /* 0x0000006d4d4d7221 */ /* 0x000fe20000010100 */
[----:B------:R-:W-:Y:S02]  /*3c70*/  HADD2.F32 R6, -RZ, R51.H0_H0 ;  /* 0x20000033ff067230 */ /* 0x000fe40000004100 */
[C---:B------:R-:W-:Y:S01]  /*3c80*/  FMUL.FTZ R7, R110.reuse, R7 ;  /* 0x000000076e077220 */ /* 0x040fe20000410000 */
[----:B------:R-:W-:Y:S01]  /*3c90*/  FFMA.FTZ R106, R117, R108, R116 ;  /* 0x0000006c756a7223 */ /* 0x000fe20000010074 */
[----:B------:R-:W-:Y:S01]  /*3ca0*/  HADD2.F32 R108, -RZ, R27.H0_H0 ;  /* 0x2000001bff6c7230 */ /* 0x000fe20000004100 */
[----:B------:R-:W0:Y:S01]  /*3cb0*/  LDC.64 R116, c[0x0][0x428] ;  /* 0x00010a00ff747b82 */ /* 0x000e220000000a00 */
[----:B------:R-:W-:-:S02]  /*3cc0*/  FMUL.FTZ R77, R110, R77 ;  /* 0x0000004d6e4d7220 */ /* 0x000fc40000410000 */
[----:B------:R-:W-:Y:S01]  /*3cd0*/  F2FP.F16.F32.PACK_AB R86, R106, R73 ;  /* 0x000000496a56723e */ /* 0x000fe200000000ff */
[----:B------:R-:W-:Y:S01]  /*3ce0*/  FFMA.FTZ R19, R7, R6, R108 ;  /* 0x0000000607137223 */ /* 0x000fe2000001006c */
[----:B------:R-:W-:Y:S01]  /*3cf0*/  F2FP.F16.F32.PACK_AB R6, R13, R16 ;  /* 0x000000100d06723e */ /* 0x000fe200000000ff */
[----:B------:R-:W-:Y:S01]  /*3d00*/  HADD2.F32 R108, -RZ, R51.H1_H1 ;  /* 0x30000033ff6c7230 */ /* 0x000fe20000004100 */
[----:B------:R-:W-:Y:S02]  /*3d10*/  F2FP.F16.F32.PACK_AB R13, R3, R8 ;  /* 0x00000008030d723e */ /* 0x000fe400000000ff */
[----:B------:R-:W-:Y:S01]  /*3d20*/  F2FP.F16.F32.PACK_AB R7, R15, R14 ;  /* 0x0000000e0f07723e */ /* 0x000fe200000000ff */
[----:B-1----:R-:W-:Y:S01]  /*3d30*/  @!P2 IMAD.WIDE R122, R78, 0x4, R4 ;  /* 0x000000044e7aa825 */ /* 0x002fe200078e0204 */
[----:B------:R-:W-:Y:S02]  /*3d40*/  F2FP.F16.F32.PACK_AB R5, R12, R17 ;  /* 0x000000110c05723e */ /* 0x000fe400000000ff */
[----:B------:R-:W-:Y:S01]  /*3d50*/  F2FP.F16.F32.PACK_AB R12, R2, R9 ;  /* 0x00000009020c723e */ /* 0x000fe200000000ff */
[----:B------:R-:W-:Y:S01]  /*3d60*/  HADD2.F32 R4, -RZ, R27.H1_H1 ;  /* 0x3000001bff047230 */ /* 0x000fe20000004100 */
[----:B------:R-:W1:Y:S01]  /*3d70*/  LDC.64 R2, c[0x0][0x380] ;  /* 0x0000e000ff027b82 */ /* 0x000e620000000a00 */
[----:B------:R-:W-:Y:S01]  /*3d80*/  F2FP.F16.F32.PACK_AB R15, R114, R113 ;  /* 0x00000071720f723e */ /* 0x000fe200000000ff */
[----:B------:R-:W-:Y:S01]  /*3d90*/  @!P2 STG.E desc[UR6][R122.64], R110 ;  /* 0x0000006e7a00a986 */ /* 0x000fe2000c101906 */
[----:B------:R-:W-:Y:S01]  /*3da0*/  F2FP.F16.F32.PACK_AB R14, R112, R111 ;  /* 0x0000006f700e723e */ /* 0x000fe200000000ff */
[----:B------:R-:W-:Y:S01]  /*3db0*/  FFMA.FTZ R108, R77, R108, R4 ;  /* 0x0000006c4d6c7223 */ /* 0x000fe20000010004 */
[----:B------:R-:W-:-:S02]  /*3dc0*/  F2FP.F16.F32.PACK_AB R4, R11, R18 ;  /* 0x000000120b04723e */ /* 0x000fc400000000ff */
[----:B------:R-:W-:Y:S01]  /*3dd0*/  F2FP.F16.F32.PACK_AB R11, R93, R92 ;  /* 0x0000005c5d0b723e */ /* 0x000fe200000000ff */
[--C-:B0-----:R-:W-:Y:S01]  /*3de0*/  IMAD.WIDE.U32 R124, R76, 0x10, R116.reuse ;  /* 0x000000104c7c7825 */ /* 0x101fe200078e0074 */
[----:B------:R-:W-:Y:S02]  /*3df0*/  F2FP.F16.F32.PACK_AB R9, R90, R95 ;  /* 0x0000005f5a09723e */ /* 0x000fe400000000ff */
[----:B------:R-:W-:Y:S01]  /*3e00*/  F2FP.F16.F32.PACK_AB R8, R89, R96 ;  /* 0x000000605908723e */ /* 0x000fe200000000ff */
[--C-:B------:R-:W-:Y:S01]  /*3e10*/  IMAD.WIDE.U32 R16, R10, 0x10, R116.reuse ;  /* 0x000000100a107825 */ /* 0x100fe200078e0074 */
[----:B------:R0:W-:Y:S01]  /*3e20*/  STG.E.128 desc[UR6][R124.64], R4 ;  /* 0x000000047c007986 */ /* 0x0001e2000c101d06 */
[----:B------:R-:W-:Y:S02]  /*3e30*/  F2FP.F16.F32.PACK_AB R10, R91, R94 ;  /* 0x0000005e5b0a723e */ /* 0x000fe400000000ff */
[--C-:B------:R-:W-:Y:S01]  /*3e40*/  IMAD.WIDE.U32 R76, R0, 0x10, R116.reuse ;  /* 0x00000010004c7825 */ /* 0x100fe200078e0074 */
[----:B------:R-:W-:Y:S01]  /*3e50*/  F2FP.F16.F32.PACK_AB R87, R108, R19 ;  /* 0x000000136c57723e */ /* 0x000fe200000000ff */
[----:B------:R2:W-:Y:S02]  /*3e60*/  STG.E.128 desc[UR6][R16.64], R12 ;  /* 0x0000000c10007986 */ /* 0x0005e4000c101d06 */
[----:B------:R-:W-:-:S02]  /*3e70*/  IMAD.WIDE.U32 R118, R79, 0x10, R116 ;  /* 0x000000104f767825 */ /* 0x000fc400078e0074 */
[----:B------:R2:W-:Y:S01]  /*3e80*/  STG.E.128 desc[UR6][R76.64], R80 ;  /* 0x000000504c007986 */ /* 0x0005e2000c101d06 */
[----:B-1----:R-:W-:Y:S01]  /*3e90*/  LEA R78, R2, R78, 0x2 ;  /* 0x0000004e024e7211 */ /* 0x002fe200078e10ff */
[--C-:B------:R-:W-:Y:S02]  /*3ea0*/  IMAD.WIDE.U32 R120, R88, 0x10, R116.reuse ;  /* 0x0000001058787825 */ /* 0x100fe400078e0074 */
[----:B------:R2:W-:Y:S01]  /*3eb0*/  STG.E.128 desc[UR6][R118.64], R8 ;  /* 0x0000000876007986 */ /* 0x0005e2000c101d06 */
[----:B------:R-:W-:Y:S01]  /*3ec0*/  ISETP.GE.AND P2, PT, R78, R3, PT ;  /* 0x000000034e00720c */ /* 0x000fe20003f46270 */
[----:B------:R-:W-:Y:S01]  /*3ed0*/  IMAD.WIDE.U32 R116, R105, 0x10, R116 ;  /* 0x0000001069747825 */ /* 0x000fe200078e0074 */
[----:B0-----:R-:W-:Y:S02]  /*3ee0*/  F2FP.F16.F32.PACK_AB R7, R100, R103 ;  /* 0x000000676407723e */ /* 0x001fe400000000ff */
[----:B------:R-:W-:Y:S02]  /*3ef0*/  F2FP.F16.F32.PACK_AB R6, R99, R104 ;  /* 0x000000686306723e */ /* 0x000fe400000000ff */
[----:B------:R-:W-:-:S02]  /*3f00*/  F2FP.F16.F32.PACK_AB R5, R98, R101 ;  /* 0x000000656205723e */ /* 0x000fc400000000ff */
[----:B------:R-:W-:-:S05]  /*3f10*/  F2FP.F16.F32.PACK_AB R4, R97, R102 ;  /* 0x000000666104723e */ /* 0x000fca00000000ff */
[----:B------:R2:W-:Y:S04]  /*3f20*/  STG.E.128 desc[UR6][R120.64], R4 ;  /* 0x0000000478007986 */ /* 0x0005e8000c101d06 */
[----:B------:R2:W-:Y:S01]  /*3f30*/  STG.E.128 desc[UR6][R116.64], R84 ;  /* 0x0000005474007986 */ /* 0x0005e2000c101d06 */
[----:B------:R-:W-:Y:S05]  /*3f40*/  @!P2 BRA `(.L_x_5476) ;  /* 0xffffffc40024a947 */ /* 0x000fea000383ffff */
[----:B---3--:R-:W-:Y:S05]  /*3f50*/  EXIT ;  /* 0x000000000000794d */ /* 0x008fea0003800000 */
.L_x_5475:
[----:B------:R-:W-:Y:S01]  /*3f60*/  HFMA2 R119, -RZ, RZ, 0, 5.9604644775390625e-08 ;  /* 0x00000001ff777431 */ /* 0x000fe200000001ff */
[----:B------:R-:W-:Y:S01]  /*3f70*/  BSSY B0, `(.L_x_5477) ;  /* 0x0000007000007945 */ /* 0x000fe20003800000 */
[----:B------:R-:W-:Y:S02]  /*3f80*/  MOV R118, R112 ;  /* 0x0000007000767202 */ /* 0x000fe40000000f00 */
[----:B------:R-:W-:Y:S02]  /*3f90*/  MOV R120, 0x1f ;  /* 0x0000001f00787802 */ /* 0x000fe40000000f00 */
[----:B------:R-:W-:-:S07]  /*3fa0*/  MOV R117, 0xffffffff ;  /* 0xffffffff00757802 */ /* 0x000fce0000000f00 */
[----:B---3--:R-:W-:Y:S05]  /*3fb0*/  WARPSYNC.COLLECTIVE R117, `(.L_x_5478) ;  /* 0x0000000075087348 */ /* 0x008fea0003c00000 */
[----:B------:R0:W1:Y:S02]  /*3fc0*/  SHFL.BFLY P3, R116, R118, R119, R120 ;  /* 0x0c00007776747389 */ /* 0x0000640000060078 */
[----:B01-3--:R-:W-:Y:S05]  /*3fd0*/  ENDCOLLECTIVE ;  /* 0x000000000000791b */ /* 0x00bfea0003800000 */
.L_x_5478:
[----:B------:R-:W-:Y:S05]  /*3fe0*/  BSYNC B0 ;  /* 0x0000000000007941 */ /* 0x000fea0003800000 */
.L_x_5477:
        /* <DEDUP_REMOVED lines=9> */
.L_x_5479:
[----:B------:R-:W-:Y:S01]  /*4080*/  HFMA2 R119, -RZ, RZ, 0, 2.384185791015625e-07 ;  /* 0x00000004ff777431 */ /* 0x000fe200000001ff */
[----:B------:R-:W-:-:S05]  /*4090*/  MOV R110, R116 ;  /* 0x00000074006e7202 */ /* 0x000fca0000000f00 */
[----:B------:R-:W-:-:S05]  /*40a0*/  FADD.FTZ R113, R111, R110 ;  /* 0x0000006e6f717221 */ /* 0x000fca0000010000 */
[----:B------:R-:W-:-:S07]  /*40b0*/  MOV R118, R113 ;  /* 0x0000007100767202 */ /* 0x000fce0000000f00 */
[----:B------:R-:W-:Y:S05]  /*40c0*/  WARPSYNC.COLLECTIVE R117, `(.L_x_5480) ;  /* 0x0000000075087348 */ /* 0x000fea0003c00000 */
[----:B------:R0:W1:Y:S02]  /*40d0*/  SHFL.BFLY P3, R116, R118, R119, R120 ;  /* 0x0c00007776747389 */ /* 0x0000640000060078 */
[----:B01----:R-:W-:Y:S05]  /*40e0*/  ENDCOLLECTIVE ;  /* 0x000000000000791b */ /* 0x003fea0003800000 */
.L_x_5480:
[----:B------:R-:W-:Y:S01]  /*40f0*/  HFMA2 R119, -RZ, RZ, 0, 4.76837158203125e-07 ;  /* 0x00000008ff777431 */ /* 0x000fe200000001ff */
[----:B------:R-:W-:-:S05]  /*4100*/  MOV R110, R116 ;  /* 0x00000074006e7202 */ /* 0x000fca0000000f00 */
[----:B------:R-:W-:Y:S02]  /*4110*/  FADD.FTZ R114, R113, R110 ;  /* 0x0000006e71727221 */ /* 0x000fe40000010000 */
[----:B------:R-:W0:Y:S03]  /*4120*/  LDC R110, c[0x0][0x400] ;  /* 0x00010000ff6e7b82 */ /* 0x000e260000000800 */
[----:B------:R-:W-:-:S07]  /*4130*/  MOV R118, R114 ;  /* 0x0000007200767202 */ /* 0x000fce0000000f00 */
[----:B0-----:R-:W-:Y:S05]  /*4140*/  WARPSYNC.COLLECTIVE R117, `(.L_x_5481) ;  /* 0x0000000075087348 */ /* 0x001fea0003c00000 */
[----:B------:R1:W2:Y:S02]  /*4150*/  SHFL.BFLY P3, R116, R118, R119, R120 ;  /* 0x0c00007776747389 */ /* 0x0002a40000060078 */
[----:B012---:R-:W-:Y:S05]  /*4160*/  ENDCOLLECTIVE ;  /* 0x000000000000791b */ /* 0x007fea0003800000 */
.L_x_5481:
[----:B------:R-:W-:Y:S01]  /*4170*/  HFMA2 R119, -RZ, RZ, 0, 9.5367431640625e-07 ;  /* 0x00000010ff777431 */ /* 0x000fe200000001ff */
[----:B------:R-:W-:-:S05]  /*4180*/  MOV R19, R116 ;  /* 0x0000007400137202 */ /* 0x000fca0000000f00 */
[----:B------:R-:W-:-:S05]  /*4190*/  FADD.FTZ R115, R114, R19 ;  /* 0x0000001372737221 */ /* 0x000fca0000010000 */
[----:B------:R-:W-:-:S07]  /*41a0*/  MOV R118, R115 ;  /* 0x0000007300767202 */ /* 0x000fce0000000f00 */
[----:B------:R-:W-:Y:S05]  /*41b0*/  WARPSYNC.COLLECTIVE R117, `(.L_x_5482) ;  /* 0x0000000075087348 */ /* 0x000fea0003c00000 */
[----:B------:R0:W1:Y:S02]  /*41c0*/  SHFL.BFLY P3, R116, R118, R119, R120 ;  /* 0x0c00007776747389 */ /* 0x0000640000060078 */
[----:B01----:R-:W-:Y:S05]  /*41d0*/  ENDCOLLECTIVE ;  /* 0x000000000000791b */ /* 0x003fea0003800000 */
.L_x_5482:
        /* <DEDUP_REMOVED lines=103> */
.L_x_5483:
[----:B------:R-:W-:Y:S01]  /*4850*/  HFMA2 R119, -RZ, RZ, 0, 1.1920928955078125e-07 ;  /* 0x00000002ff777431 */ /* 0x000fe200000001ff */
[----:B------:R-:W-:-:S05]  /*4860*/  MOV R112, R116 ;  /* 0x0000007400707202 */ /* 0x000fca0000000f00 */
[----:B------:R-:W-:-:S05]  /*4870*/  FADD.FTZ R112, R77, R112 ;  /* 0x000000704d707221 */ /* 0x000fca0000010000 */
[----:B------:R-:W-:-:S07]  /*4880*/  MOV R118, R112 ;  /* 0x0000007000767202 */ /* 0x000fce0000000f00 */
[----:B------:R-:W-:Y:S05]  /*4890*/  WARPSYNC.COLLECTIVE R117, `(.L_x_5484) ;  /* 0x0000000075087348 */ /* 0x000fea0003c00000 */
[----:B------:R0:W1:Y:S02]  /*48a0*/  SHFL.BFLY P3, R116, R118, R119, R120 ;  /* 0x0c00007776747389 */ /* 0x0000640000060078 */
[----:B01----:R-:W-:Y:S05]  /*48b0*/  ENDCOLLECTIVE ;  /* 0x000000000000791b */ /* 0x003fea0003800000 */
.L_x_5484:
[----:B------:R-:W-:Y:S01]  /*48c0*/  HFMA2 R119, -RZ, RZ, 0, 2.384185791015625e-07 ;  /* 0x00000004ff777431 */ /* 0x000fe200000001ff */
[----:B------:R-:W-:-:S05]  /*48d0*/  MOV R111, R116 ;  /* 0x00000074006f7202 */ /* 0x000fca0000000f00 */
[----:B------:R-:W-:-:S05]  /*48e0*/  FADD.FTZ R111, R112, R111 ;  /* 0x0000006f706f7221 */ /* 0x000fca0000010000 */
[----:B------:R-:W-:-:S07]  /*48f0*/  MOV R118, R111 ;  /* 0x0000006f00767202 */ /* 0x000fce0000000f00 */
[----:B------:R-:W-:Y:S05]  /*4900*/  WARPSYNC.COLLECTIVE R117, `(.L_x_5485) ;  /* 0x0000000075087348 */ /* 0x000fea0003c00000 */
[----:B------:R0:W1:Y:S02]  /*4910*/  SHFL.BFLY P3, R116, R118, R119, R120 ;  /* 0x0c00007776747389 */ /* 0x0000640000060078 */
[----:B01----:R-:W-:Y:S05]  /*4920*/  ENDCOLLECTIVE ;  /* 0x000000000000791b */ /* 0x003fea0003800000 */
.L_x_5485:
[----:B------:R-:W-:Y:S01]  /*4930*/  HFMA2 R119, -RZ, RZ, 0, 4.76837158203125e-07 ;  /* 0x00000008ff777431 */ /* 0x000fe200000001ff */
[----:B------:R-:W-:-:S05]  /*4940*/  MOV R114, R116 ;  /* 0x0000007400727202 */ /* 0x000fca0000000f00 */
[----:B------:R-:W-:-:S05]  /*4950*/  FADD.FTZ R114, R111, R114 ;  /* 0x000000726f727221 */ /* 0x000fca0000010000 */
[----:B------:R-:W-:-:S07]  /*4960*/  MOV R118, R114 ;  /* 0x0000007200767202 */ /* 0x000fce0000000f00 */
[----:B------:R-:W-:Y:S05]  /*4970*/  WARPSYNC.COLLECTIVE R117, `(.L_x_5486) ;  /* 0x0000000075087348 */ /* 0x000fea0003c00000 */
[----:B------:R0:W1:Y:S02]  /*4980*/  SHFL.BFLY P3, R116, R118, R119, R120 ;  /* 0x0c00007776747389 */ /* 0x0000640000060078 */
[----:B01----:R-:W-:Y:S05]  /*4990*/  ENDCOLLECTIVE ;  /* 0x000000000000791b */ /* 0x003fea0003800000 */
.L_x_5486:
[----:B------:R-:W-:Y:S01]  /*49a0*/  HFMA2 R119, -RZ, RZ, 0, 9.5367431640625e-07 ;  /* 0x00000010ff777431 */ /* 0x000fe200000001ff */
[----:B------:R-:W-:-:S05]  /*49b0*/  MOV R113, R116 ;  /* 0x0000007400717202 */ /* 0x000fca0000000f00 */
[----:B------:R-:W-:-:S05]  /*49c0*/  FADD.FTZ R113, R114, R113 ;  /* 0x0000007172717221 */ /* 0x000fca0000010000 */
[----:B------:R-:W-:-:S07]  /*49d0*/  MOV R118, R113 ;  /* 0x0000007100767202 */ /* 0x000fce0000000f00 */
[----:B------:R-:W-:Y:S05]  /*49e0*/  WARPSYNC.COLLECTIVE R117, `(.L_x_5487) ;  /* 0x0000000075087348 */ /* 0x000fea0003c00000 */
[----:B------:R0:W1:Y:S02]  /*49f0*/  SHFL.BFLY P3, R116, R118, R119, R120 ;  /* 0x0c00007776747389 */ /* 0x0000640000060078 */
[----:B01----:R-:W-:Y:S05]  /*4a00*/  ENDCOLLECTIVE ;  /* 0x000000000000791b */ /* 0x003fea0003800000 */
.L_x_5487:
[----:B------:R-:W-:Y:S05]  /*4a10*/  BRA `(.L_x_5488) ;  /* 0xffffffe000b07947 */ /* 0x000fea000383ffff */
.L_x_5489:
        /* <DEDUP_REMOVED lines=14> */
.L_x_54345:


//--------------------- .text._ZN10layer_norm13ln_fwd_kernelINS_13Kernel_traitsI6__halfS2_S2_S2_fjLj1536ELj1ELj4ELj1ELj16ENS_18Kernel_traits_baseILj1536ES2_S2_S2_S2_fjLj128EEEEELb0ELb0ELb1ELb0EEEvNS_9FwdParamsE --------------------------
	.section	.text._ZN10layer_norm13ln_fwd_kernelINS_13Kernel_traitsI6__halfS2_S2_S2_fjLj1536ELj1ELj4ELj1ELj16ENS_18Kernel_traits_baseILj1536ES2_S2_S2_S2_fjLj128EEEEELb0ELb0ELb1ELb0EEEvNS_9FwdParamsE,"ax",@progbits
	.align	128
        .global         _ZN10layer_norm13ln_fwd_kernelINS_13Kernel_traitsI6__halfS2_S2_S2_fjLj1536ELj1ELj4ELj1ELj16ENS_18Kernel_traits_baseILj1536ES2_S2_S2_S2_fjLj128EEEEELb0ELb0ELb1ELb0EEEvNS_9FwdParamsE
        .type           _ZN10layer_norm13ln_fwd_kernelINS_13Kernel_traitsI6__halfS2_S2_S2_fjLj1536ELj1ELj4ELj1ELj16ENS_18Kernel_traits_baseILj1536ES2_S2_S2_S2_fjLj128EEEEELb0ELb0ELb1ELb0EEEvNS_9FwdParamsE,@function
        .size           _ZN10layer_norm13ln_fwd_kernelINS_13Kernel_traitsI6__halfS2_S2_S2_fjLj1536ELj1ELj4ELj1ELj16ENS_18Kernel_traits_baseILj1536ES2_S2_S2_S2_fjLj128EEEEELb0ELb0ELb1ELb0EEEvNS_9FwdParamsE,(.L_x_54346 - _ZN10layer_norm13ln_fwd_kernelINS_13Kernel_traitsI6__halfS2_S2_S2_fjLj1536ELj1ELj4ELj1ELj16ENS_18Kernel_traits_baseILj1536ES2_S2_S2_S2_fjLj128EEEEELb0ELb0ELb1ELb0EEEvNS_9FwdParamsE)
        .other          _ZN10layer_norm13ln_fwd_kernelINS_13Kernel_traitsI6__halfS2_S2_S2_fjLj1536ELj1ELj4ELj1ELj16ENS_18Kernel_traits_baseILj1536ES2_S2_S2_S2_fjLj128EEEEELb0ELb0ELb1ELb0EEEvNS_9FwdParamsE,@"STO_CUDA_ENTRY STV_DEFAULT"
_ZN10layer_norm13ln_fwd_kernelINS_13Kernel_traitsI6__halfS2_S2_S2_fjLj1536ELj1ELj4ELj1ELj16ENS_18Kernel_traits_baseILj1536ES2_S2_S2_S2_fjLj128EEEEELb0ELb0ELb1ELb0EEEvNS_9FwdParamsE:
.text._ZN10layer_norm13ln_fwd_kernelINS_13Kernel_traitsI6__halfS2_S2_S2_fjLj1536ELj1ELj4ELj1ELj16ENS_18Kernel_traits_baseILj1536ES2_S2_S2_S2_fjLj128EEEEELb0ELb0ELb1ELb0EEEvNS_9FwdParamsE:
        /* <DEDUP_REMOVED lines=68> */
.L_x_5491:
        /* <DEDUP_REMOVED lines=47> */
.L_x_5492:
[----:B------:R-:W-:Y:S05]  /*0730*/  BSYNC.RECONVERGENT B0 ;  /* 0x0000000000007941 */ /* 0x000fea0003800200 */
.L_x_5490:
[----:B------:R-:W0:Y:S01]  /*0740*/  LDCU UR4, c[0x0][0x384] ;  /* 0x00007080ff0477ac */ /* 0x000e220008000800 */
[----:B------:R-:W1:Y:S01]  /*0750*/  LDCU.U8 UR5, c[0x0][0x410] ;  /* 0x00008200ff0577ac */ /* 0x000e620008000000 */
[----:B------:R-:W2:Y:S01]  /*0760*/  LDCU UR10, c[0x0][0x448] ;  /* 0x00008900ff0a77ac */ /* 0x000ea20008000800 */
[----:B------:R-:W3:Y:S01]  /*0770*/  LDCU.64 UR8, c[0x0][0x3a0] ;  /* 0x00007400ff0877ac */ /* 0x000ee20008000a00 */
[----:B0-----:R-:W-:-:S13]  /*0780*/  ISETP.GE.AND P0, PT, R3, UR4, PT ;  /* 0x0000000403007c0c */ /* 0x001fda000bf06270 */
[----:B-123--:R-:W-:Y:S05]  /*0790*/  @P0 EXIT ;  /* 0x000000000000094d */ /* 0x00efea0003800000 */
.L_x_5542:
[----:B------:R-:W0:Y:S08]  /*07a0*/  LDC.64 R72, c[0x0][0x3f0] ;  /* 0x0000fc00ff487b82 */ /* 0x000e300000000a00 */
[----:B------:R-:W1:Y:S01]  /*07b0*/  LDC R108, c[0x0][0x388] ;  /* 0x0000e200ff6c7b82 */ /* 0x000e620000000800 */
[----:B0-----:R-:W-:-:S07]  /*07c0*/  IMAD.WIDE R74, R3, 0x4, R72 ;  /* 0x00000004034a7825 */ /* 0x001fce00078e0248 */
[----:B------:R-:W0:Y:S01]  /*07d0*/  LDC.64 R72, c[0x0][0x3f8] ;  /* 0x0000fe00ff487b82 */ /* 0x000e220000000a00 */
[----:B------:R-:W2:Y:S01]  /*07e0*/  LDG.E R111, desc[UR6][R74.64] ;  /* 0x000000064a6f7981 */ /* 0x000ea2000c1e1900 */
[----:B0-----:R-:W-:-:S05]  /*07f0*/  IMAD.WIDE R72, R3, 0x4, R72 ;  /* 0x0000000403487825 */ /* 0x001fca00078e0248 */
[----:B-----5:R0:W5:Y:S01]  /*0800*/  LDG.E R109, desc[UR6][R72.64] ;  /* 0x00000006486d7981 */ /* 0x020162000c1e1900 */
        /* <DEDUP_REMOVED lines=17> */
[----:B0-----:R-:W-:-:S05]  /*0920*/  IMAD.WIDE.U32 R4, R112, 0x10, R4 ;  /* 0x0000001070047825 */ /* 0x001fca00078e0004 */
[----:B------:R0:W5:Y:S02]  /*0930*/  LDG.E.128 R20, desc[UR6][R4.64] ;  /* 0x0000000604147981 */ /* 0x000164000c1e1d00 */
.L_x_5496:
[----:B------:R-:W-:Y:S05]  /*0940*/  BSYNC.RECONVERGENT B1 ;  /* 0x0000000000017941 */ /* 0x000fea0003800200 */
.L_x_5495:
[----:B------:R-:W-:-:S04]  /*0950*/  UISETP.NE.U32.AND UP0, UPT, UR8, URZ, UPT ;  /* 0x000000ff0800728c */ /* 0x000fc8000bf05070 */
[----:B------:R-:W-:-:S09]  /*0960*/  UISETP.NE.AND.EX UP0, UPT, UR9, URZ, UPT, UP0 ;  /* 0x000000ff0900728c */ /* 0x000fd2000bf05300 */
[----:B------:R-:W-:Y:S05]  /*0970*/  BRA.U !UP0, `(.L_x_5497) ;  /* 0x0000000108c47547 */ /* 0x000fea000b800000 */
[----:B0-----:R-:W0:Y:S02]  /*0980*/  LDC.64 R4, c[0x0][0x3a0] ;  /* 0x0000e800ff047b82 */ /* 0x001e240000000a00 */
[----:B0-----:R-:W-:-:S06]  /*0990*/  IMAD.WIDE.U32 R72, R110, 0x10, R4 ;  /* 0x000000106e487825 */ /* 0x001fcc00078e0004 */
[----:B------:R-:W2:Y:S01]  /*09a0*/  LDG.E.128 R72, desc[UR6][R72.64] ;  /* 0x0000000648487981 */ /* 0x000ea2000c1e1d00 */
[----:B------:R-:W-:-:S13]  /*09b0*/  ISETP.GT.AND P1, PT, R111, RZ, PT ;  /* 0x000000ff6f00720c */ /* 0x000fda0003f24270 */
[----:B------:R-:W0:Y:S01]  /*09c0*/  @P1 LDC R83, c[0x0][0x40c] ;  /* 0x00010300ff531b82 */ /* 0x000e220000000800 */
[----:B-----5:R-:W-:Y:S02]  /*09d0*/  @P1 HADD2.F32 R15, -RZ, R20.H1_H1 ;  /* 0x30000014ff0f1230 */ /* 0x020fe40000004100 */
[----:B------:R-:W-:-:S05]  /*09e0*/  @P1 HADD2.F32 R16, -RZ, R21.H0_H0 ;  /* 0x20000015ff101230 */ /* 0x000fca0000004100 */
[----:B------:R-:W1:Y:S08]  /*09f0*/  @P1 LDC R84, c[0x0][0x40c] ;  /* 0x00010300ff541b82 */ /* 0x000e700000000800 */
[----:B------:R-:W3:Y:S08]  /*0a00*/  @P1 LDC R96, c[0x0][0x40c] ;  /* 0x00010300ff601b82 */ /* 0x000ef00000000800 */
[----:B------:R-:W4:Y:S08]  /*0a10*/  @P1 LDC R97, c[0x0][0x40c] ;  /* 0x00010300ff611b82 */ /* 0x000f300000000800 */
[----:B------:R-:W4:Y:S08]  /*0a20*/  @P1 LDC R114, c[0x0][0x40c] ;  /* 0x00010300ff721b82 */ /* 0x000f300000000800 */
[----:B------:R-:W4:Y:S08]  /*0a30*/  @P1 LDC R115, c[0x0][0x40c] ;  /* 0x00010300ff731b82 */ /* 0x000f300000000800 */
[----:B------:R-:W4:Y:S08]  /*0a40*/  @P1 LDC R113, c[0x0][0x40c] ;  /* 0x00010300ff711b82 */ /* 0x000f300000000800 */
[----:B------:R-:W4:Y:S01]  /*0a50*/  @P1 LDC R116, c[0x0][0x40c] ;  /* 0x00010300ff741b82 */ /* 0x000f220000000800 */
[----:B--2---:R-:W-:-:S02]  /*0a60*/  HADD2.F32 R4, -RZ, R72.H1_H1 ;  /* 0x30000048ff047230 */ /* 0x004fc40000004100 */
[----:B------:R-:W-:-:S03]  /*0a70*/  HADD2.F32 R5, -RZ, R73.H0_H0 ;  /* 0x20000049ff057230 */ /* 0x000fc60000004100 */
[----:B0-----:R-:W-:Y:S01]  /*0a80*/  @P1 FFMA.FTZ R4, R15, R83, R4 ;  /* 0x000000530f041223 */ /* 0x001fe20000010004 */
[----:B------:R-:W-:Y:S02]  /*0a90*/  HADD2.F32 R15, -RZ, R73.H1_H1 ;  /* 0x30000049ff0f7230 */ /* 0x000fe40000004100 */
[----:B-1----:R-:W-:Y:S01]  /*0aa0*/  @P1 FFMA.FTZ R5, R16, R84, R5 ;  /* 0x0000005410051223 */ /* 0x002fe20000010005 */
[--C-:B------:R-:W-:Y:S02]  /*0ab0*/  HADD2.F32 R16, -RZ, R74.reuse.H0_H0 ;  /* 0x2000004aff107230 */ /* 0x100fe40000004100 */
[----:B------:R-:W-:Y:S02]  /*0ac0*/  @P1 HADD2.F32 R84, -RZ, R21.H1_H1 ;  /* 0x30000015ff541230 */ /* 0x000fe40000004100 */
[----:B------:R-:W-:Y:S02]  /*0ad0*/  HADD2.F32 R83, -RZ, R74.H1_H1 ;  /* 0x3000004aff537230 */ /* 0x000fe40000004100 */
[----:B------:R-:W-:-:S02]  /*0ae0*/  @P1 HADD2.F32 R73, -RZ, R22.H0_H0 ;  /* 0x20000016ff491230 */ /* 0x000fc40000004100 */
[----:B---3--:R-:W-:Y:S01]  /*0af0*/  @P1 FFMA.FTZ R15, R84, R96, R15 ;  /* 0x00000060540f1223 */ /* 0x008fe2000001000f */
[----:B------:R-:W-:Y:S02]  /*0b00*/  @P1 HADD2.F32 R74, -RZ, R22.H1_H1 ;  /* 0x30000016ff4a1230 */ /* 0x000fe40000004100 */
[----:B------:R-:W-:Y:S02]  /*0b10*/  HADD2.F32 R96, -RZ, R72.H0_H0 ;  /* 0x20000048ff607230 */ /* 0x000fe40000004100 */
[----:B----4-:R-:W-:Y:S01]  /*0b20*/  @P1 FFMA.FTZ R16, R73, R97, R16 ;  /* 0x0000006149101223 */ /* 0x010fe20000010010 */
[----:B------:R-:W-:Y:S02]  /*0b30*/  HADD2.F32 R84, -RZ, R75.H0_H0 ;  /* 0x2000004bff547230 */ /* 0x000fe40000004100 */
[----:B------:R-:W-:Y:S01]  /*0b40*/  @P1 FFMA.FTZ R83, R74, R114, R83 ;  /* 0x000000724a531223 */ /* 0x000fe20000010053 */
[----:B------:R-:W-:Y:S02]  /*0b50*/  @P1 HADD2.F32 R73, -RZ, R23.H0_H0 ;  /* 0x20000017ff491230 */ /* 0x000fe40000004100 */
[----:B------:R-:W-:Y:S01]  /*0b60*/  HADD2.F32 R97, -RZ, R75.H1_H1 ;  /* 0x3000004bff617230 */ /* 0x000fe20000004100 */
[----:B------:R-:W-:Y:S01]  /*0b70*/  F2FP.F16.F32.PACK_AB R114, RZ, R16 ;  /* 0x00000010ff72723e */ /* 0x000fe200000000ff */
[----:B------:R-:W-:-:S02]  /*0b80*/  @P1 HADD2.F32 R72, -RZ, R20.H0_H0 ;  /* 0x20000014ff481230 */ /* 0x000fc40000004100 */
[----:B------:R-:W-:Y:S01]  /*0b90*/  @P1 FFMA.FTZ R84, R73, R115, R84 ;  /* 0x0000007349541223 */ /* 0x000fe20000010054 */
[----:B------:R-:W-:Y:S01]  /*0ba0*/  @P1 HADD2.F32 R74, -RZ, R23.H1_H1 ;  /* 0x30000017ff4a1230 */ /* 0x000fe20000004100 */
[----:B------:R-:W-:Y:S01]  /*0bb0*/  F2FP.F16.F32.PACK_AB R73, RZ, R5 ;  /* 0x00000005ff49723e */ /* 0x000fe200000000ff */
[----:B------:R-:W-:Y:S01]  /*0bc0*/  @P1 FFMA.FTZ R96, R72, R113, R96 ;  /* 0x0000007148601223 */ /* 0x000fe20000010060 */
[----:B------:R-:W-:Y:S02]  /*0bd0*/  F2FP.F16.F32.PACK_AB R113, RZ, R4 ;  /* 0x00000004ff71723e */ /* 0x000fe400000000ff */
[----:B------:R-:W-:Y:S01]  /*0be0*/  @P1 FFMA.FTZ R97, R74, R116, R97 ;  /* 0x000000744a611223 */ /* 0x000fe20000010061 */
[----:B------:R-:W-:Y:S02]  /*0bf0*/  F2FP.F16.F32.PACK_AB R74, RZ, R15 ;  /* 0x0000000fff4a723e */ /* 0x000fe400000000ff */
[----:B------:R-:W-:Y:S02]  /*0c00*/  F2FP.F16.F32.PACK_AB R115, RZ, R83 ;  /* 0x00000053ff73723e */ /* 0x000fe400000000ff */
[----:B------:R-:W-:-:S02]  /*0c10*/  F2FP.F16.F32.PACK_AB R116, RZ, R84 ;  /* 0x00000054ff74723e */ /* 0x000fc400000000ff */
[----:B------:R-:W-:Y:S02]  /*0c20*/  F2FP.F16.F32.PACK_AB R72, RZ, R96 ;  /* 0x00000060ff48723e */ /* 0x000fe400000000ff */
[----:B------:R-:W-:Y:S02]  /*0c30*/  F2FP.F16.F32.PACK_AB R75, RZ, R97 ;  /* 0x00000061ff4b723e */ /* 0x000fe400000000ff */
[----:B------:R-:W-:Y:S02]  /*0c40*/  PRMT R73, R73, 0x5410, R74 ;  /* 0x0000541049497816 */ /* 0x000fe4000000004a */
[----:B------:R-:W-:Y:S02]  /*0c50*/  PRMT R74, R114, 0x5410, R115 ;  /* 0x00005410724a7816 */ /* 0x000fe40000000073 */
[----:B------:R-:W-:Y:S02]  /*0c60*/  PRMT R72, R72, 0x5410, R113 ;  /* 0x0000541048487816 */ /* 0x000fe40000000071 */
[----:B------:R-:W-:Y:S01]  /*0c70*/  PRMT R75, R116, 0x5410, R75 ;  /* 0x00005410744b7816 */ /* 0x000fe2000000004b */
[----:B------:R-:W-:Y:S06]  /*0c80*/  BRA `(.L_x_5498) ;  /* 0x0000000000ac7947 */ /* 0x000fec0003800000 */
.L_x_5497:
[----:B------:R-:W1:Y:S01]  /*0c90*/  @P0 LDC R72, c[0x0][0x40c] ;  /* 0x00010300ff480b82 */ /* 0x000e620000000800 */
[--C-:B-----5:R-:W-:Y:S01]  /*0ca0*/  @P0 HADD2.F32 R15, -RZ, R20.reuse.H1_H1 ;  /* 0x30000014ff0f0230 */ /* 0x120fe20000004100 */
[----:B0-----:R-:W-:Y:S01]  /*0cb0*/  MOV R4, RZ ;  /* 0x000000ff00047202 */ /* 0x001fe20000000f00 */
[----:B------:R-:W-:Y:S01]  /*0cc0*/  @P0 HADD2.F32 R5, -RZ, R20.H0_H0 ;  /* 0x20000014ff050230 */ /* 0x000fe20000004100 */
[----:B------:R-:W-:Y:S01]  /*0cd0*/  CS2R R96, SRZ ;  /* 0x0000000000607805 */ /* 0x000fe2000001ff00 */
[--C-:B------:R-:W-:Y:S02]  /*0ce0*/  @P0 HADD2.F32 R74, -RZ, R21.reuse.H1_H1 ;  /* 0x30000015ff4a0230 */ /* 0x100fe40000004100 */
[----:B------:R-:W-:Y:S01]  /*0cf0*/  @P0 HADD2.F32 R83, -RZ, R22.H0_H0 ;  /* 0x20000016ff530230 */ /* 0x000fe20000004100 */
[----:B------:R-:W0:Y:S08]  /*0d00*/  @P0 LDC R16, c[0x0][0x40c] ;  /* 0x00010300ff100b82 */ /* 0x000e300000000800 */
[----:B------:R-:W2:Y:S08]  /*0d10*/  @P0 LDC R73, c[0x0][0x40c] ;  /* 0x00010300ff490b82 */ /* 0x000eb00000000800 */
[----:B------:R-:W3:Y:S01]  /*0d20*/  @P0 LDC R75, c[0x0][0x40c] ;  /* 0x00010300ff4b0b82 */ /* 0x000ee20000000800 */
[----:B-1----:R-:W-:Y:S01]  /*0d30*/  @P0 FMUL.FTZ R4, R15, R72 ;  /* 0x000000480f040220 */ /* 0x002fe20000410000 */
[----:B------:R-:W-:Y:S01]  /*0d40*/  @P0 HADD2.F32 R72, -RZ, R21.H0_H0 ;  /* 0x20000015ff480230 */ /* 0x000fe20000004100 */
[----:B------:R-:W-:-:S05]  /*0d50*/  MOV R15, RZ ;  /* 0x000000ff000f7202 */ /* 0x000fca0000000f00 */
[----:B------:R-:W1:Y:S01]  /*0d60*/  @P0 LDC R84, c[0x0][0x40c] ;  /* 0x00010300ff540b82 */ /* 0x000e620000000800 */
[----:B0-----:R-:W-:Y:S01]  /*0d70*/  @P0 FMUL.FTZ R96, R5, R16 ;  /* 0x0000001005600220 */ /* 0x001fe20000410000 */
[----:B------:R-:W-:Y:S02]  /*0d80*/  HFMA2 R5, -RZ, RZ, 0, 0 ;  /* 0x00000000ff057431 */ /* 0x000fe400000001ff */
[----:B------:R-:W-:-:S04]  /*0d90*/  HFMA2 R16, -RZ, RZ, 0, 0 ;  /* 0x00000000ff107431 */ /* 0x000fc800000001ff */
[----:B------:R-:W0:Y:S01]  /*0da0*/  @P0 LDC R113, c[0x0][0x40c] ;  /* 0x00010300ff710b82 */ /* 0x000e220000000800 */
[----:B--2---:R-:W-:Y:S01]  /*0db0*/  @P0 FMUL.FTZ R5, R72, R73 ;  /* 0x0000004948050220 */ /* 0x004fe20000410000 */
[----:B------:R-:W-:Y:S02]  /*0dc0*/  @P0 HADD2.F32 R72, -RZ, R22.H1_H1 ;  /* 0x30000016ff480230 */ /* 0x000fe40000004100 */
[----:B------:R-:W-:-:S04]  /*0dd0*/  @P0 HADD2.F32 R73, -RZ, R23.H0_H0 ;  /* 0x20000017ff490230 */ /* 0x000fc80000004100 */
[----:B------:R-:W2:Y:S01]  /*0de0*/  @P0 LDC R114, c[0x0][0x40c] ;  /* 0x00010300ff720b82 */ /* 0x000ea20000000800 */
[----:B---3--:R-:W-:Y:S01]  /*0df0*/  @P0 FMUL.FTZ R15, R74, R75 ;  /* 0x0000004b4a0f0220 */ /* 0x008fe20000410000 */
[----:B------:R-:W-:-:S04]  /*0e00*/  @P0 HADD2.F32 R74, -RZ, R23.H1_H1 ;  /* 0x30000017ff4a0230 */ /* 0x000fc80000004100 */
[----:B------:R-:W-:Y:S02]  /*0e10*/  F2FP.F16.F32.PACK_AB R75, RZ, R15 ;  /* 0x0000000fff4b723e */ /* 0x000fe400000000ff */
[----:B------:R-:W3:Y:S01]  /*0e20*/  @P0 LDC R115, c[0x0][0x40c] ;  /* 0x00010300ff730b82 */ /* 0x000ee20000000800 */
[----:B-1----:R-:W-:Y:S01]  /*0e30*/  @P0 FMUL.FTZ R16, R83, R84 ;  /* 0x0000005453100220 */ /* 0x002fe20000410000 */
[----:B------:R-:W-:Y:S01]  /*0e40*/  MOV R83, RZ ;  /* 0x000000ff00537202 */ /* 0x000fe20000000f00 */
[----:B------:R-:W-:Y:S02]  /*0e50*/  HFMA2 R84, -RZ, RZ, 0, 0 ;  /* 0x00000000ff547431 */ /* 0x000fe400000001ff */
[----:B0-----:R-:W-:Y:S01]  /*0e60*/  @P0 FMUL.FTZ R83, R72, R113 ;  /* 0x0000007148530220 */ /* 0x001fe20000410000 */
[----:B------:R-:W-:Y:S02]  /*0e70*/  F2FP.F16.F32.PACK_AB R72, RZ, R96 ;  /* 0x00000060ff48723e */ /* 0x000fe400000000ff */
[----:B------:R-:W-:Y:S01]  /*0e80*/  F2FP.F16.F32.PACK_AB R113, RZ, R16 ;  /* 0x00000010ff71723e */ /* 0x000fe200000000ff */
[----:B--2---:R-:W-:Y:S01]  /*0e90*/  @P0 FMUL.FTZ R84, R73, R114 ;  /* 0x0000007249540220 */ /* 0x004fe20000410000 */
[----:B------:R-:W-:-:S02]  /*0ea0*/  F2FP.F16.F32.PACK_AB R73, RZ, R4 ;  /* 0x00000004ff49723e */ /* 0x000fc400000000ff */
[----:B------:R-:W-:Y:S02]  /*0eb0*/  F2FP.F16.F32.PACK_AB R114, RZ, R83 ;  /* 0x00000053ff72723e */ /* 0x000fe400000000ff */
[----:B------:R-:W-:Y:S01]  /*0ec0*/  PRMT R72, R72, 0x5410, R73 ;  /* 0x0000541048487816 */ /* 0x000fe20000000049 */
[----:B---3--:R-:W-:Y:S01]  /*0ed0*/  @P0 FMUL.FTZ R97, R74, R115 ;  /* 0x000000734a610220 */ /* 0x008fe20000410000 */
[----:B------:R-:W-:Y:S02]  /*0ee0*/  F2FP.F16.F32.PACK_AB R74, RZ, R5 ;  /* 0x00000005ff4a723e */ /* 0x000fe400000000ff */
[----:B------:R-:W-:Y:S02]  /*0ef0*/  F2FP.F16.F32.PACK_AB R115, RZ, R84 ;  /* 0x00000054ff73723e */ /* 0x000fe400000000ff */
[----:B------:R-:W-:Y:S02]  /*0f00*/  F2FP.F16.F32.PACK_AB R116, RZ, R97 ;  /* 0x00000061ff74723e */ /* 0x000fe400000000ff */
[----:B------:R-:W-:-:S02]  /*0f10*/  PRMT R73, R74, 0x5410, R75 ;  /* 0x000054104a497816 */ /* 0x000fc4000000004b */
[----:B------:R-:W-:Y:S02]  /*0f20*/  PRMT R74, R113, 0x5410, R114 ;  /* 0x00005410714a7816 */ /* 0x000fe40000000072 */
[----:B------:R-:W-:-:S07]  /*0f30*/  PRMT R75, R115, 0x5410, R116 ;  /* 0x00005410734b7816 */ /* 0x000fce0000000074 */
.L_x_5498:
[----:B------:R-:W0:Y:S01]  /*0f40*/  LDC.64 R114, c[0x0][0x3a8] ;  /* 0x0000ea00ff727b82 */ /* 0x000e220000000a00 */
[----:B------:R-:W-:Y:S01]  /*0f50*/  IADD3 R112, PT, PT, R112, 0x20, RZ ;  /* 0x0000002070707810 */ /* 0x000fe20007ffe0ff */
[C---:B0-----:R-:W-:Y:S01]  /*0f60*/  IMAD.WIDE.U32 R114, R110.reuse, 0x10, R114 ;  /* 0x000000106e727825 */ /* 0x041fe200078e0072 */
[----:B------:R-:W-:-:S04]  /*0f70*/  IADD3 R110, PT, PT, R110, 0x20, RZ ;  /* 0x000000206e6e7810 */ /* 0x000fc80007ffe0ff */
[----:B------:R0:W-:Y:S03]  /*0f80*/  STG.E.128 desc[UR6][R114.64], R72 ;  /* 0x0000004872007986 */ /* 0x0001e6000c101d06 */
.L_x_5494:
[----:B------:R-:W-:Y:S05]  /*0f90*/  BSYNC.RECONVERGENT B0 ;  /* 0x0000000000007941 */ /* 0x000fea0003800200 */
.L_x_5493:
        /* <DEDUP_REMOVED lines=9> */
.L_x_5502:
[----:B------:R-:W-:Y:S05]  /*1030*/  BSYNC.RECONVERGENT B1 ;  /* 0x0000000000017941 */ /* 0x000fea0003800200 */
.L_x_5501:
        /* <DEDUP_REMOVED lines=15> */
[----:B------:R-:W4:Y:S01]  /*1130*/  @P1 LDC R115, c[0x0][0x40c] ;  /* 0x00010300ff731b82 */ /* 0x000f220000000800 */
[----:B--2---:R-:W-:-:S02]  /*1140*/  HADD2.F32 R6, -RZ, R72.H1_H1 ;  /* 0x30000048ff067230 */ /* 0x004fc40000004100 */
[----:B------:R-:W-:-:S03]  /*1150*/  HADD2.F32 R7, -RZ, R73.H0_H0 ;  /* 0x20000049ff077230 */ /* 0x000fc60000004100 */
[----:B0-----:R-:W-:Y:S01]  /*1160*/  @P1 FFMA.FTZ R6, R17, R18, R6 ;  /* 0x0000001211061223 */ /* 0x001fe20000010006 */
[--C-:B------:R-:W-:Y:S02]  /*1170*/  HADD2.F32 R18, -RZ, R74.reuse.H0_H0 ;  /* 0x2000004aff127230 */ /* 0x100fe40000004100 */
[----:B-1----:R-:W-:Y:S01]  /*1180*/  @P1 FFMA.FTZ R7, R86, R85, R7 ;  /* 0x0000005556071223 */ /* 0x002fe20000010007 */
[----:B------:R-:W-:Y:S02]  /*1190*/  HADD2.F32 R85, -RZ, R74.H1_H1 ;  /* 0x3000004aff557230 */ /* 0x000fe40000004100 */
[----:B------:R-:W0:Y:S01]  /*11a0*/  @P1 LDC R74, c[0x0][0x40c] ;  /* 0x00010300ff4a1b82 */ /* 0x000e220000000800 */
[----:B------:R-:W-:Y:S02]  /*11b0*/  HADD2.F32 R17, -RZ, R73.H1_H1 ;  /* 0x30000049ff117230 */ /* 0x000fe40000004100 */
[----:B------:R-:W-:Y:S02]  /*11c0*/  @P1 HADD2.F32 R86, -RZ, R21.H1_H1 ;  /* 0x30000015ff561230 */ /* 0x000fe40000004100 */
[----:B------:R-:W-:-:S03]  /*11d0*/  @P1 HADD2.F32 R73, -RZ, R22.H0_H0 ;  /* 0x20000016ff491230 */ /* 0x000fc60000004100 */
[----:B---3--:R-:W-:Y:S01]  /*11e0*/  @P1 FFMA.FTZ R17, R86, R98, R17 ;  /* 0x0000006256111223 */ /* 0x008fe20000010011 */
[----:B------:R-:W-:Y:S02]  /*11f0*/  @P1 HADD2.F32 R98, -RZ, R22.H1_H1 ;  /* 0x30000016ff621230 */ /* 0x000fe40000004100 */
[----:B----4-:R-:W-:Y:S01]  /*1200*/  @P1 FFMA.FTZ R18, R73, R99, R18 ;  /* 0x0000006349121223 */ /* 0x010fe20000010012 */
[----:B------:R-:W-:Y:S02]  /*1210*/  HADD2.F32 R86, -RZ, R75.H0_H0 ;  /* 0x2000004bff567230 */ /* 0x000fe40000004100 */
[----:B------:R-:W-:Y:S02]  /*1220*/  @P1 HADD2.F32 R73, -RZ, R23.H0_H0 ;  /* 0x20000017ff491230 */ /* 0x000fe40000004100 */
[----:B------:R-:W-:Y:S01]  /*1230*/  @P1 FFMA.FTZ R85, R98, R113, R85 ;  /* 0x0000007162551223 */ /* 0x000fe20000010055 */
[----:B------:R-:W-:Y:S01]  /*1240*/  HADD2.F32 R98, -RZ, R72.H0_H0 ;  /* 0x20000048ff627230 */ /* 0x000fe20000004100 */
[----:B------:R-:W-:Y:S01]  /*1250*/  F2FP.F16.F32.PACK_AB R113, RZ, R6 ;  /* 0x00000006ff71723e */ /* 0x000fe200000000ff */
[----:B------:R-:W-:-:S02]  /*1260*/  HADD2.F32 R99, -RZ, R75.H1_H1 ;  /* 0x3000004bff637230 */ /* 0x000fc40000004100 */
[----:B------:R-:W-:Y:S01]  /*1270*/  @P1 FFMA.FTZ R86, R73, R114, R86 ;  /* 0x0000007249561223 */ /* 0x000fe20000010056 */
[----:B------:R-:W-:Y:S01]  /*1280*/  @P1 HADD2.F32 R73, -RZ, R20.H0_H0 ;  /* 0x20000014ff491230 */ /* 0x000fe20000004100 */
[----:B------:R-:W-:Y:S01]  /*1290*/  F2FP.F16.F32.PACK_AB R114, RZ, R18 ;  /* 0x00000012ff72723e */ /* 0x000fe200000000ff */
[----:B------:R-:W-:Y:S02]  /*12a0*/  @P1 HADD2.F32 R72, -RZ, R23.H1_H1 ;  /* 0x30000017ff481230 */ /* 0x000fe40000004100 */
[----:B------:R-:W-:Y:S01]  /*12b0*/  F2FP.F16.F32.PACK_AB R116, RZ, R86 ;  /* 0x00000056ff74723e */ /* 0x000fe200000000ff */
[----:B0-----:R-:W-:Y:S01]  /*12c0*/  @P1 FFMA.FTZ R98, R73, R74, R98 ;  /* 0x0000004a49621223 */ /* 0x001fe20000010062 */
[----:B------:R-:W-:Y:S01]  /*12d0*/  F2FP.F16.F32.PACK_AB R73, RZ, R7 ;  /* 0x00000007ff49723e */ /* 0x000fe200000000ff */
[----:B------:R-:W-:Y:S01]  /*12e0*/  @P1 FFMA.FTZ R99, R72, R115, R99 ;  /* 0x0000007348631223 */ /* 0x000fe20000010063 */
        /* <DEDUP_REMOVED lines=9> */
.L_x_5503:
[----:B------:R-:W0:Y:S01]  /*1380*/  @P0 LDC R72, c[0x0][0x40c] ;  /* 0x00010300ff480b82 */ /* 0x000e220000000800 */
[--C-:B-----5:R-:W-:Y:S01]  /*1390*/  @P0 HADD2.F32 R17, -RZ, R20.reuse.H1_H1 ;  /* 0x30000014ff110230 */ /* 0x120fe20000004100 */
[----:B------:R-:W-:Y:S01]  /*13a0*/  MOV R6, RZ ;  /* 0x000000ff00067202 */ /* 0x000fe20000000f00 */
[----:B------:R-:W-:Y:S01]  /*13b0*/  @P0 HADD2.F32 R7, -RZ, R20.H0_H0 ;  /* 0x20000014ff070230 */ /* 0x000fe20000004100 */
[----:B------:R-:W-:Y:S01]  /*13c0*/  CS2R R98, SRZ ;  /* 0x0000000000627805 */ /* 0x000fe2000001ff00 */
[--C-:B------:R-:W-:Y:S02]  /*13d0*/  @P0 HADD2.F32 R74, -RZ, R21.reuse.H1_H1 ;  /* 0x30000015ff4a0230 */ /* 0x100fe40000004100 */
[----:B------:R-:W-:Y:S01]  /*13e0*/  @P0 HADD2.F32 R85, -RZ, R22.H0_H0 ;  /* 0x20000016ff550230 */ /* 0x000fe20000004100 */
[----:B------:R-:W1:Y:S08]  /*13f0*/  @P0 LDC R18, c[0x0][0x40c] ;  /* 0x00010300ff120b82 */ /* 0x000e700000000800 */
[----:B------:R-:W2:Y:S08]  /*1400*/  @P0 LDC R73, c[0x0][0x40c] ;  /* 0x00010300ff490b82 */ /* 0x000eb00000000800 */
[----:B------:R-:W3:Y:S01]  /*1410*/  @P0 LDC R75, c[0x0][0x40c] ;  /* 0x00010300ff4b0b82 */ /* 0x000ee20000000800 */
[----:B0-----:R-:W-:Y:S01]  /*1420*/  @P0 FMUL.FTZ R6, R17, R72 ;  /* 0x0000004811060220 */ /* 0x001fe20000410000 */
[----:B------:R-:W-:Y:S01]  /*1430*/  @P0 HADD2.F32 R72, -RZ, R21.H0_H0 ;  /* 0x20000015ff480230 */ /* 0x000fe20000004100 */
[----:B------:R-:W-:-:S05]  /*1440*/  MOV R17, RZ ;  /* 0x000000ff00117202 */ /* 0x000fca0000000f00 */
[----:B------:R-:W0:Y:S01]  /*1450*/  @P0 LDC R86, c[0x0][0x40c] ;  /* 0x00010300ff560b82 */ /* 0x000e220000000800 */
[----:B-1----:R-:W-:Y:S01]  /*1460*/  @P0 FMUL.FTZ R98, R7, R18 ;  /* 0x0000001207620220 */ /* 0x002fe20000410000 */
[----:B------:R-:W-:Y:S02]  /*1470*/  HFMA2 R7, -RZ, RZ, 0, 0 ;  /* 0x00000000ff077431 */ /* 0x000fe400000001ff */
[----:B------:R-:W-:-:S04]  /*1480*/  HFMA2 R18, -RZ, RZ, 0, 0 ;  /* 0x00000000ff127431 */ /* 0x000fc800000001ff */
[----:B------:R-:W1:Y:S01]  /*1490*/  @P0 LDC R113, c[0x0][0x40c] ;  /* 0x00010300ff710b82 */ /* 0x000e620000000800 */
        /* <DEDUP_REMOVED lines=8> */
[----:B0-----:R-:W-:Y:S01]  /*1520*/  @P0 FMUL.FTZ R18, R85, R86 ;  /* 0x0000005655120220 */ /* 0x001fe20000410000 */
[----:B------:R-:W-:Y:S01]  /*1530*/  MOV R85, RZ ;  /* 0x000000ff00557202 */ /* 0x000fe20000000f00 */
[----:B------:R-:W-:Y:S02]  /*1540*/  HFMA2 R86, -RZ, RZ, 0, 0 ;  /* 0x00000000ff567431 */ /* 0x000fe400000001ff */
[----:B-1----:R-:W-:Y:S01]  /*1550*/  @P0 FMUL.FTZ R85, R72, R113 ;  /* 0x0000007148550220 */ /* 0x002fe20000410000 */
        /* <DEDUP_REMOVED lines=13> */
.L_x_5504:
[----:B------:R-:W0:Y:S01]  /*1630*/  LDC.64 R114, c[0x0][0x3a8] ;  /* 0x0000ea00ff727b82 */ /* 0x000e220000000a00 */
[----:B------:R-:W-:Y:S01]  /*1640*/  IADD3 R112, PT, PT, R112, 0x20, RZ ;  /* 0x0000002070707810 */ /* 0x000fe20007ffe0ff */
[C---:B0-----:R-:W-:Y:S01]  /*1650*/  IMAD.WIDE.U32 R114, R110.reuse, 0x10, R114 ;  /* 0x000000106e727825 */ /* 0x041fe200078e0072 */
[----:B------:R-:W-:-:S04]  /*1660*/  IADD3 R110, PT, PT, R110, 0x20, RZ ;  /* 0x000000206e6e7810 */ /* 0x000fc80007ffe0ff */
[----:B------:R0:W-:Y:S03]  /*1670*/  STG.E.128 desc[UR6][R114.64], R72 ;  /* 0x0000004872007986 */ /* 0x0001e6000c101d06 */
.L_x_5500:
[----:B------:R-:W-:Y:S05]  /*1680*/  BSYNC.RECONVERGENT B0 ;  /* 0x0000000000007941 */ /* 0x000fea0003800200 */
.L_x_5499:
        /* <DEDUP_REMOVED lines=9> */
.L_x_5508:
[----:B------:R-:W-:Y:S05]  /*1720*/  BSYNC.RECONVERGENT B1 ;  /* 0x0000000000017941 */ /* 0x000fea0003800200 */
.L_x_5507:
        /* <DEDUP_REMOVED lines=52> */
.L_x_5509:
[----:B------:R-:W0:Y:S01]  /*1a70*/  @P0 LDC R72, c[0x0][0x40c] ;  /* 0x00010300ff480b82 */ /* 0x000e220000000800 */
[--C-:B-----5:R-:W-:Y:S01]  /*1a80*/  @P0 HADD2.F32 R9, -RZ, R20.reuse.H0_H0 ;  /* 0x20000014ff090230 */ /* 0x120fe20000004100 */
[----:B------:R-:W-:Y:S01]  /*1a90*/  CS2R R100, SRZ ;  /* 0x0000000000647805 */ /* 0x000fe2000001ff00 */
[----:B------:R-:W-:Y:S01]  /*1aa0*/  @P0 HADD2.F32 R19, -RZ, R20.H1_H1 ;  /* 0x30000014ff130230 */ /* 0x000fe20000004100 */
[----:B------:R-:W-:Y:S01]  /*1ab0*/  MOV R8, RZ ;  /* 0x000000ff00087202 */ /* 0x000fe20000000f00 */
[----:B------:R-:W-:Y:S02]  /*1ac0*/  @P0 HADD2.F32 R87, -RZ, R22.H0_H0 ;  /* 0x20000016ff570230 */ /* 0x000fe40000004100 */
[----:B------:R-:W-:Y:S01]  /*1ad0*/  HFMA2 R76, -RZ, RZ, 0, 0 ;  /* 0x00000000ff4c7431 */ /* 0x000fe200000001ff */
[----:B------:R-:W1:Y:S08]  /*1ae0*/  @P0 LDC R74, c[0x0][0x40c] ;  /* 0x00010300ff4a0b82 */ /* 0x000e700000000800 */
[----:B------:R-:W2:Y:S08]  /*1af0*/  @P0 LDC R73, c[0x0][0x40c] ;  /* 0x00010300ff490b82 */ /* 0x000eb00000000800 */
[----:B------:R-:W3:Y:S01]  /*1b00*/  @P0 LDC R75, c[0x0][0x40c] ;  /* 0x00010300ff4b0b82 */ /* 0x000ee20000000800 */
[----:B0-----:R-:W-:Y:S01]  /*1b10*/  @P0 FMUL.FTZ R100, R9, R72 ;  /* 0x0000004809640220 */ /* 0x001fe20000410000 */
[----:B------:R-:W-:-:S02]  /*1b20*/  @P0 HADD2.F32 R72, -RZ, R21.H0_H0 ;  /* 0x20000015ff480230 */ /* 0x000fc40000004100 */
[----:B------:R-:W-:-:S04]  /*1b30*/  HFMA2 R9, -RZ, RZ, 0, 0 ;  /* 0x00000000ff097431 */ /* 0x000fc800000001ff */
[----:B------:R-:W0:Y:S01]  /*1b40*/  @P0 LDC R88, c[0x0][0x40c] ;  /* 0x00010300ff580b82 */ /* 0x000e220000000800 */
[----:B-1----:R-:W-:Y:S01]  /*1b50*/  @P0 FMUL.FTZ R8, R19, R74 ;  /* 0x0000004a13080220 */ /* 0x002fe20000410000 */
[----:B------:R-:W-:Y:S01]  /*1b60*/  @P0 HADD2.F32 R74, -RZ, R21.H1_H1 ;  /* 0x30000015ff4a0230 */ /* 0x000fe20000004100 */
[----:B------:R-:W-:-:S05]  /*1b70*/  MOV R19, RZ ;  /* 0x000000ff00137202 */ /* 0x000fca0000000f00 */
        /* <DEDUP_REMOVED lines=26> */
.L_x_5510:
[----:B------:R-:W0:Y:S01]  /*1d20*/  LDC.64 R114, c[0x0][0x3a8] ;  /* 0x0000ea00ff727b82 */ /* 0x000e220000000a00 */
[----:B------:R-:W-:Y:S01]  /*1d30*/  IADD3 R112, PT, PT, R112, 0x20, RZ ;  /* 0x0000002070707810 */ /* 0x000fe20007ffe0ff */
[C---:B0-----:R-:W-:Y:S01]  /*1d40*/  IMAD.WIDE.U32 R114, R110.reuse, 0x10, R114 ;  /* 0x000000106e727825 */ /* 0x041fe200078e0072 */
[----:B------:R-:W-:-:S04]  /*1d50*/  IADD3 R110, PT, PT, R110, 0x20, RZ ;  /* 0x000000206e6e7810 */ /* 0x000fc80007ffe0ff */
[----:B------:R0:W-:Y:S03]  /*1d60*/  STG.E.128 desc[UR6][R114.64], R72 ;  /* 0x0000004872007986 */ /* 0x0001e6000c101d06 */
.L_x_5506:
[----:B------:R-:W-:Y:S05]  /*1d70*/  BSYNC.RECONVERGENT B0 ;  /* 0x0000000000007941 */ /* 0x000fea0003800200 */
.L_x_5505:
        /* <DEDUP_REMOVED lines=9> */
.L_x_5514:
[----:B------:R-:W-:Y:S05]  /*1e10*/  BSYNC.RECONVERGENT B1 ;  /* 0x0000000000017941 */ /* 0x000fea0003800200 */
.L_x_5513:
        /* <DEDUP_REMOVED lines=52> */
.L_x_5515:
[----:B------:R-:W0:Y:S01]  /*2160*/  @P0 LDC R72, c[0x0][0x40c] ;  /* 0x00010300ff480b82 */ /* 0x000e220000000800 */
[--C-:B-----5:R-:W-:Y:S01]  /*2170*/  @P0 HADD2.F32 R11, -RZ, R20.reuse.H0_H0 ;  /* 0x20000014ff0b0230 */ /* 0x120fe20000004100 */
[----:B------:R-:W-:Y:S01]  /*2180*/  CS2R R102, SRZ ;  /* 0x0000000000667805 */ /* 0x000fe2000001ff00 */
[----:B------:R-:W-:Y:S01]  /*2190*/  @P0 HADD2.F32 R73, -RZ, R20.H1_H1 ;  /* 0x30000014ff490230 */ /* 0x000fe20000004100 */
[----:B------:R-:W-:Y:S01]  /*21a0*/  MOV R10, RZ ;  /* 0x000000ff000a7202 */ /* 0x000fe20000000f00 */
[----:B------:R-:W-:Y:S01]  /*21b0*/  HFMA2 R78, -RZ, RZ, 0, 0 ;  /* 0x00000000ff4e7431 */ /* 0x000fe200000001ff */
[----:B------:R-:W-:Y:S02]  /*21c0*/  MOV R77, RZ ;  /* 0x000000ff004d7202 */ /* 0x000fe40000000f00 */
        /* <DEDUP_REMOVED lines=8> */
[----:B------:R-:W-:Y:S02]  /*2250*/  @P0 HADD2.F32 R73, -RZ, R21.H1_H1 ;  /* 0x30000015ff490230 */ /* 0x000fe40000004100 */
[----:B------:R-:W-:-:S04]  /*2260*/  @P0 HADD2.F32 R74, -RZ, R22.H0_H0 ;  /* 0x20000016ff4a0230 */ /* 0x000fc80000004100 */
[----:B------:R-:W1:Y:S01]  /*2270*/  @P0 LDC R113, c[0x0][0x40c] ;  /* 0x00010300ff710b82 */ /* 0x000e620000000800 */
[----:B--2---:R-:W-:Y:S01]  /*2280*/  @P0 FMUL.FTZ R11, R72, R75 ;  /* 0x0000004b480b0220 */ /* 0x004fe20000410000 */
[----:B------:R-:W-:-:S06]  /*2290*/  @P0 HADD2.F32 R72, -RZ, R22.H1_H1 ;  /* 0x30000016ff480230 */ /* 0x000fcc0000004100 */
[----:B------:R-:W2:Y:S01]  /*22a0*/  @P0 LDC R114, c[0x0][0x40c] ;  /* 0x00010300ff720b82 */ /* 0x000ea20000000800 */
[----:B---3--:R-:W-:Y:S01]  /*22b0*/  @P0 FMUL.FTZ R77, R73, R90 ;  /* 0x0000005a494d0220 */ /* 0x008fe20000410000 */
[--C-:B------:R-:W-:Y:S02]  /*22c0*/  @P0 HADD2.F32 R73, -RZ, R23.reuse.H0_H0 ;  /* 0x20000017ff490230 */ /* 0x100fe40000004100 */
[----:B------:R-:W-:Y:S02]  /*22d0*/  HFMA2 R90, -RZ, RZ, 0, 0 ;  /* 0x00000000ff5a7431 */ /* 0x000fe400000001ff */
[----:B------:R-:W-:Y:S02]  /*22e0*/  F2FP.F16.F32.PACK_AB R75, RZ, R77 ;  /* 0x0000004dff4b723e */ /* 0x000fe400000000ff */
[----:B------:R-:W3:Y:S01]  /*22f0*/  @P0 LDC R115, c[0x0][0x40c] ;  /* 0x00010300ff730b82 */ /* 0x000ee20000000800 */
[----:B0-----:R-:W-:Y:S01]  /*2300*/  @P0 FMUL.FTZ R78, R74, R89 ;  /* 0x000000594a4e0220 */ /* 0x001fe20000410000 */
[----:B------:R-:W-:Y:S01]  /*2310*/  @P0 HADD2.F32 R74, -RZ, R23.H1_H1 ;  /* 0x30000017ff4a0230 */ /* 0x000fe20000004100 */
[----:B------:R-:W-:Y:S01]  /*2320*/  MOV R89, RZ ;  /* 0x000000ff00597202 */ /* 0x000fe20000000f00 */
[----:B-1----:R-:W-:Y:S01]  /*2330*/  @P0 FMUL.FTZ R89, R72, R113 ;  /* 0x0000007148590220 */ /* 0x002fe20000410000 */
[----:B------:R-:W-:-:S02]  /*2340*/  F2FP.F16.F32.PACK_AB R72, RZ, R102 ;  /* 0x00000066ff48723e */ /* 0x000fc400000000ff */
[----:B------:R-:W-:Y:S01]  /*2350*/  F2FP.F16.F32.PACK_AB R113, RZ, R78 ;  /* 0x0000004eff71723e */ /* 0x000fe200000000ff */
[----:B--2---:R-:W-:Y:S01]  /*2360*/  @P0 FMUL.FTZ R90, R73, R114 ;  /* 0x00000072495a0220 */ /* 0x004fe20000410000 */
[----:B------:R-:W-:Y:S02]  /*2370*/  F2FP.F16.F32.PACK_AB R73, RZ, R10 ;  /* 0x0000000aff49723e */ /* 0x000fe400000000ff */
[----:B------:R-:W-:Y:S02]  /*2380*/  F2FP.F16.F32.PACK_AB R114, RZ, R89 ;  /* 0x00000059ff72723e */ /* 0x000fe400000000ff */
[----:B------:R-:W-:Y:S01]  /*2390*/  PRMT R72, R72, 0x5410, R73 ;  /* 0x0000541048487816 */ /* 0x000fe20000000049 */
[----:B---3--:R-:W-:Y:S01]  /*23a0*/  @P0 FMUL.FTZ R103, R74, R115 ;  /* 0x000000734a670220 */ /* 0x008fe20000410000 */
[----:B------:R-:W-:Y:S02]  /*23b0*/  F2FP.F16.F32.PACK_AB R74, RZ, R11 ;  /* 0x0000000bff4a723e */ /* 0x000fe400000000ff */
[----:B------:R-:W-:-:S02]  /*23c0*/  F2FP.F16.F32.PACK_AB R115, RZ, R90 ;  /* 0x0000005aff73723e */ /* 0x000fc400000000ff */
[----:B------:R-:W-:Y:S02]  /*23d0*/  F2FP.F16.F32.PACK_AB R116, RZ, R103 ;  /* 0x00000067ff74723e */ /* 0x000fe400000000ff */
[----:B------:R-:W-:Y:S02]  /*23e0*/  PRMT R73, R74, 0x5410, R75 ;  /* 0x000054104a497816 */ /* 0x000fe4000000004b */
[----:B------:R-:W-:Y:S02]  /*23f0*/  PRMT R74, R113, 0x5410, R114 ;  /* 0x00005410714a7816 */ /* 0x000fe40000000072 */
[----:B------:R-:W-:-:S07]  /*2400*/  PRMT R75, R115, 0x5410, R116 ;  /* 0x00005410734b7816 */ /* 0x000fce0000000074 */
.L_x_5516:
[----:B------:R-:W0:Y:S01]  /*2410*/  LDC.64 R114, c[0x0][0x3a8] ;  /* 0x0000ea00ff727b82 */ /* 0x000e220000000a00 */
[----:B------:R-:W-:Y:S01]  /*2420*/  IADD3 R112, PT, PT, R112, 0x20, RZ ;  /* 0x0000002070707810 */ /* 0x000fe20007ffe0ff */
[C---:B0-----:R-:W-:Y:S01]  /*2430*/  IMAD.WIDE.U32 R114, R110.reuse, 0x10, R114 ;  /* 0x000000106e727825 */ /* 0x041fe200078e0072 */
[----:B------:R-:W-:-:S04]  /*2440*/  IADD3 R110, PT, PT, R110, 0x20, RZ ;  /* 0x000000206e6e7810 */ /* 0x000fc80007ffe0ff */
[----:B------:R0:W-:Y:S03]  /*2450*/  STG.E.128 desc[UR6][R114.64], R72 ;  /* 0x0000004872007986 */ /* 0x0001e6000c101d06 */
.L_x_5512:
[----:B------:R-:W-:Y:S05]  /*2460*/  BSYNC.RECONVERGENT B0 ;  /* 0x0000000000007941 */ /* 0x000fea0003800200 */
.L_x_5511:
        /* <DEDUP_REMOVED lines=9> */
.L_x_5520:
[----:B------:R-:W-:Y:S05]  /*2500*/  BSYNC.RECONVERGENT B1 ;  /* 0x0000000000017941 */ /* 0x000fea0003800200 */
.L_x_5519:
        /* <DEDUP_REMOVED lines=52> */
.L_x_5521:
        /* <DEDUP_REMOVED lines=43> */
.L_x_5522:
[----:B------:R-:W0:Y:S01]  /*2b00*/  LDC.64 R114, c[0x0][0x3a8] ;  /* 0x0000ea00ff727b82 */ /* 0x000e220000000a00 */
[----:B------:R-:W-:Y:S01]  /*2b10*/  IADD3 R112, PT, PT, R112, 0x20, RZ ;  /* 0x0000002070707810 */ /* 0x000fe20007ffe0ff */
[C---:B0-----:R-:W-:Y:S01]  /*2b20*/  IMAD.WIDE.U32 R114, R110.reuse, 0x10, R114 ;  /* 0x000000106e727825 */ /* 0x041fe200078e0072 */
[----:B------:R-:W-:-:S04]  /*2b30*/  IADD3 R110, PT, PT, R110, 0x20, RZ ;  /* 0x000000206e6e7810 */ /* 0x000fc80007ffe0ff */
[----:B------:R0:W-:Y:S03]  /*2b40*/  STG.E.128 desc[UR6][R114.64], R72 ;  /* 0x0000004872007986 */ /* 0x0001e6000c101d06 */
.L_x_5518:
[----:B------:R-:W-:Y:S05]  /*2b50*/  BSYNC.RECONVERGENT B0 ;  /* 0x0000000000007941 */ /* 0x000fea0003800200 */
.L_x_5517:
        /* <DEDUP_REMOVED lines=9> */
.L_x_5526:
[----:B------:R-:W-:Y:S05]  /*2bf0*/  BSYNC.RECONVERGENT B1 ;  /* 0x0000000000017941 */ /* 0x000fea0003800200 */
.L_x_5525:
        /* <DEDUP_REMOVED lines=8> */
[--C-:B-----5:R-:W-:Y:S02]  /*2c80*/  @P0 HADD2.F32 R81, -RZ, R21.reuse.H0_H0 ;  /* 0x20000015ff510230 */ /* 0x120fe40000004100 */
[----:B------:R-:W-:Y:S02]  /*2c90*/  @P0 HADD2.F32 R106, -RZ, R21.H1_H1 ;  /* 0x30000015ff6a0230 */ /* 0x000fe40000004100 */
[----:B------:R-:W-:Y:S02]  /*2ca0*/  @P0 HADD2.F32 R95, -RZ, R22.H0_H0 ;  /* 0x20000016ff5f0230 */ /* 0x000fe40000004100 */
[----:B------:R-:W-:Y:S01]  /*2cb0*/  @P0 HADD2.F32 R112, -RZ, R20.H1_H1 ;  /* 0x30000014ff700230 */ /* 0x000fe20000004100 */
[----:B------:R-:W1:Y:S08]  /*2cc0*/  @P0 LDC R93, c[0x0][0x40c] ;  /* 0x00010300ff5d0b82 */ /* 0x000e700000000800 */
[----:B------:R-:W3:Y:S08]  /*2cd0*/  @P0 LDC R107, c[0x0][0x40c] ;  /* 0x00010300ff6b0b82 */ /* 0x000ef00000000800 */
[----:B------:R-:W4:Y:S08]  /*2ce0*/  @P0 LDC R111, c[0x0][0x40c] ;  /* 0x00010300ff6f0b82 */ /* 0x000f300000000800 */
[----:B------:R-:W4:Y:S08]  /*2cf0*/  @P0 LDC R113, c[0x0][0x40c] ;  /* 0x00010300ff710b82 */ /* 0x000f300000000800 */
[----:B------:R-:W4:Y:S01]  /*2d00*/  @P0 LDC R114, c[0x0][0x40c] ;  /* 0x00010300ff720b82 */ /* 0x000f220000000800 */
[----:B--2---:R-:W-:-:S02]  /*2d10*/  HADD2.F32 R14, -RZ, R73.H0_H0 ;  /* 0x20000049ff0e7230 */ /* 0x004fc40000004100 */
[----:B------:R-:W-:-:S03]  /*2d20*/  HADD2.F32 R94, -RZ, R74.H1_H1 ;  /* 0x3000004aff5e7230 */ /* 0x000fc60000004100 */
[----:B0-----:R-:W-:Y:S01]  /*2d30*/  @P0 FFMA.FTZ R14, R81, R82, R14 ;  /* 0x00000052510e0223 */ /* 0x001fe2000001000e */
[----:B------:R-:W-:Y:S02]  /*2d40*/  HADD2.F32 R81, -RZ, R73.H1_H1 ;  /* 0x30000049ff517230 */ /* 0x000fe40000004100 */
[----:B------:R-:W0:Y:S01]  /*2d50*/  @P0 LDC R73, c[0x0][0x40c] ;  /* 0x00010300ff490b82 */ /* 0x000e220000000800 */
[----:B------:R-:W-:Y:S02]  /*2d60*/  HADD2.F32 R82, -RZ, R74.H0_H0 ;  /* 0x2000004aff527230 */ /* 0x000fe40000004100 */
[----:B-1----:R-:W-:Y:S01]  /*2d70*/  @P0 FFMA.FTZ R81, R106, R93, R81 ;  /* 0x0000005d6a510223 */ /* 0x002fe20000010051 */
[----:B------:R-:W-:Y:S02]  /*2d80*/  @P0 HADD2.F32 R93, -RZ, R22.H1_H1 ;  /* 0x30000016ff5d0230 */ /* 0x000fe40000004100 */
[----:B---3--:R-:W-:Y:S01]  /*2d90*/  @P0 FFMA.FTZ R82, R95, R107, R82 ;  /* 0x0000006b5f520223 */ /* 0x008fe20000010052 */
[----:B------:R-:W-:Y:S01]  /*2da0*/  HADD2.F32 R95, -RZ, R75.H0_H0 ;  /* 0x2000004bff5f7230 */ /* 0x000fe20000004100 */
[----:B------:R-:W1:Y:S01]  /*2db0*/  @P0 LDC R74, c[0x0][0x40c] ;  /* 0x00010300ff4a0b82 */ /* 0x000e620000000800 */
[----:B----4-:R-:W-:Y:S01]  /*2dc0*/  @P0 FFMA.FTZ R94, R93, R111, R94 ;  /* 0x0000006f5d5e0223 */ /* 0x010fe2000001005e */
[----:B------:R-:W-:-:S02]  /*2dd0*/  @P0 HADD2.F32 R106, -RZ, R23.H0_H0 ;  /* 0x20000017ff6a0230 */ /* 0x000fc40000004100 */
[--C-:B------:R-:W-:Y:S02]  /*2de0*/  HADD2.F32 R93, -RZ, R72.reuse.H1_H1 ;  /* 0x30000048ff5d7230 */ /* 0x100fe40000004100 */
[----:B------:R-:W-:Y:S02]  /*2df0*/  HADD2.F32 R107, -RZ, R75.H1_H1 ;  /* 0x3000004bff6b7230 */ /* 0x000fe40000004100 */
[----:B------:R-:W-:Y:S01]  /*2e00*/  @P0 FFMA.FTZ R95, R106, R113, R95 ;  /* 0x000000716a5f0223 */ /* 0x000fe2000001005f */
[----:B------:R-:W-:Y:S01]  /*2e10*/  HADD2.F32 R106, -RZ, R72.H0_H0 ;  /* 0x20000048ff6a7230 */ /* 0x000fe20000004100 */
[----:B------:R-:W-:Y:S01]  /*2e20*/  F2FP.F16.F32.PACK_AB R113, RZ, R94 ;  /* 0x0000005eff71723e */ /* 0x000fe200000000ff */
[----:B------:R-:W-:-:S05]  /*2e30*/  @P0 HADD2.F32 R72, -RZ, R23.H1_H1 ;  /* 0x30000017ff480230 */ /* 0x000fca0000004100 */
[----:B------:R-:W-:Y:S01]  /*2e40*/  @P0 FFMA.FTZ R107, R72, R114, R107 ;  /* 0x00000072486b0223 */ /* 0x000fe2000001006b */
[----:B0-----:R-:W-:Y:S01]  /*2e50*/  @P0 FFMA.FTZ R93, R112, R73, R93 ;  /* 0x00000049705d0223 */ /* 0x001fe2000001005d */
[----:B------:R-:W-:Y:S01]  /*2e60*/  @P0 HADD2.F32 R73, -RZ, R20.H0_H0 ;  /* 0x20000014ff490230 */ /* 0x000fe20000004100 */
[----:B------:R-:W-:Y:S02]  /*2e70*/  F2FP.F16.F32.PACK_AB R112, RZ, R82 ;  /* 0x00000052ff70723e */ /* 0x000fe400000000ff */
[----:B------:R-:W-:Y:S02]  /*2e80*/  F2FP.F16.F32.PACK_AB R114, RZ, R95 ;  /* 0x0000005fff72723e */ /* 0x000fe400000000ff */
[----:B------:R-:W-:Y:S01]  /*2e90*/  F2FP.F16.F32.PACK_AB R111, RZ, R93 ;  /* 0x0000005dff6f723e */ /* 0x000fe200000000ff */
[----:B-1----:R-:W-:Y:S01]  /*2ea0*/  @P0 FFMA.FTZ R106, R73, R74, R106 ;  /* 0x0000004a496a0223 */ /* 0x002fe2000001006a */
        /* <DEDUP_REMOVED lines=9> */
.L_x_5527:
[----:B------:R-:W0:Y:S01]  /*2f40*/  @P0 LDC R73, c[0x0][0x40c] ;  /* 0x00010300ff490b82 */ /* 0x000e220000000800 */
[--C-:B-----5:R-:W-:Y:S01]  /*2f50*/  @P0 HADD2.F32 R72, -RZ, R20.reuse.H0_H0 ;  /* 0x20000014ff480230 */ /* 0x120fe20000004100 */
[----:B------:R-:W-:Y:S01]  /*2f60*/  MOV R106, RZ ;  /* 0x000000ff006a7202 */ /* 0x000fe20000000f00 */
[----:B------:R-:W-:Y:S02]  /*2f70*/  @P0 HADD2.F32 R74, -RZ, R20.H1_H1 ;  /* 0x30000014ff4a0230 */ /* 0x000fe40000004100 */
[----:B------:R-:W-:Y:S02]  /*2f80*/  HFMA2 R93, -RZ, RZ, 0, 0 ;  /* 0x00000000ff5d7431 */ /* 0x000fe400000001ff */
[--C-:B------:R-:W-:Y:S01]  /*2f90*/  @P0 HADD2.F32 R82, -RZ, R21.reuse.H0_H0 ;  /* 0x20000015ff520230 */ /* 0x100fe20000004100 */
[----:B------:R-:W-:Y:S01]  /*2fa0*/  MOV R14, RZ ;  /* 0x000000ff000e7202 */ /* 0x000fe20000000f00 */
[----:B------:R-:W-:Y:S01]  /*2fb0*/  @P0 HADD2.F32 R94, -RZ, R21.H1_H1 ;  /* 0x30000015ff5e0230 */ /* 0x000fe20000004100 */
[----:B------:R-:W1:Y:S01]  /*2fc0*/  @P0 LDC R75, c[0x0][0x40c] ;  /* 0x00010300ff4b0b82 */ /* 0x000e620000000800 */
[----:B------:R-:W-:-:S07]  /*2fd0*/  HFMA2 R81, -RZ, RZ, 0, 0 ;  /* 0x00000000ff517431 */ /* 0x000fce00000001ff */
[----:B------:R-:W2:Y:S08]  /*2fe0*/  @P0 LDC R95, c[0x0][0x40c] ;  /* 0x00010300ff5f0b82 */ /* 0x000eb00000000800 */
[----:B------:R-:W3:Y:S01]  /*2ff0*/  @P0 LDC R107, c[0x0][0x40c] ;  /* 0x00010300ff6b0b82 */ /* 0x000ee20000000800 */
[----:B0-----:R-:W-:Y:S01]  /*3000*/  @P0 FMUL.FTZ R106, R72, R73 ;  /* 0x00000049486a0220 */ /* 0x001fe20000410000 */
[----:B------:R-:W-:-:S02]  /*3010*/  @P0 HADD2.F32 R72, -RZ, R22.H0_H0 ;  /* 0x20000016ff480230 */ /* 0x000fc40000004100 */
[----:B------:R-:W-:-:S04]  /*3020*/  @P0 HADD2.F32 R73, -RZ, R22.H1_H1 ;  /* 0x30000016ff490230 */ /* 0x000fc80000004100 */
[----:B------:R-:W0:Y:S01]  /*3030*/  @P0 LDC R111, c[0x0][0x40c] ;  /* 0x00010300ff6f0b82 */ /* 0x000e220000000800 */
[----:B-1----:R-:W-:Y:S01]  /*3040*/  @P0 FMUL.FTZ R93, R74, R75 ;  /* 0x0000004b4a5d0220 */ /* 0x002fe20000410000 */
[--C-:B------:R-:W-:Y:S02]  /*3050*/  @P0 HADD2.F32 R74, -RZ, R23.reuse.H0_H0 ;  /* 0x20000017ff4a0230 */ /* 0x100fe40000004100 */
[----:B------:R-:W-:-:S04]  /*3060*/  @P0 HADD2.F32 R75, -RZ, R23.H1_H1 ;  /* 0x30000017ff4b0230 */ /* 0x000fc80000004100 */
[----:B------:R-:W1:Y:S01]  /*3070*/  @P0 LDC R112, c[0x0][0x40c] ;  /* 0x00010300ff700b82 */ /* 0x000e620000000800 */
[----:B--2---:R-:W-:Y:S01]  /*3080*/  @P0 FMUL.FTZ R14, R82, R95 ;  /* 0x0000005f520e0220 */ /* 0x004fe20000410000 */
[----:B------:R-:W-:-:S06]  /*3090*/  MOV R82, RZ ;  /* 0x000000ff00527202 */ /* 0x000fcc0000000f00 */
[----:B------:R-:W2:Y:S01]  /*30a0*/  @P0 LDC R113, c[0x0][0x40c] ;  /* 0x00010300ff710b82 */ /* 0x000ea20000000800 */
[----:B---3--:R-:W-:Y:S01]  /*30b0*/  @P0 FMUL.FTZ R81, R94, R107 ;  /* 0x0000006b5e510220 */ /* 0x008fe20000410000 */
[----:B------:R-:W-:Y:S01]  /*30c0*/  CS2R R94, SRZ ;  /* 0x00000000005e7805 */ /* 0x000fe2000001ff00 */
[----:B------:R-:W-:-:S05]  /*30d0*/  HFMA2 R107, -RZ, RZ, 0, 0 ;  /* 0x00000000ff6b7431 */ /* 0x000fca00000001ff */
[----:B------:R-:W3:Y:S01]  /*30e0*/  @P0 LDC R114, c[0x0][0x40c] ;  /* 0x00010300ff720b82 */ /* 0x000ee20000000800 */
[----:B0-----:R-:W-:Y:S01]  /*30f0*/  @P0 FMUL.FTZ R82, R72, R111 ;  /* 0x0000006f48520220 */ /* 0x001fe20000410000 */
[----:B------:R-:W-:-:S04]  /*3100*/  F2FP.F16.F32.PACK_AB R72, RZ, R106 ;  /* 0x0000006aff48723e */ /* 0x000fc800000000ff */
[----:B------:R-:W-:Y:S01]  /*3110*/  F2FP.F16.F32.PACK_AB R111, RZ, R82 ;  /* 0x00000052ff6f723e */ /* 0x000fe200000000ff */
[----:B-1----:R-:W-:Y:S01]  /*3120*/  @P0 FMUL.FTZ R94, R73, R112 ;  /* 0x00000070495e0220 */ /* 0x002fe20000410000 */
[----:B------:R-:W-:-:S04]  /*3130*/  F2FP.F16.F32.PACK_AB R73, RZ, R93 ;  /* 0x0000005dff49723e */ /* 0x000fc800000000ff */
[----:B------:R-:W-:Y:S02]  /*3140*/  F2FP.F16.F32.PACK_AB R112, RZ, R94 ;  /* 0x0000005eff70723e */ /* 0x000fe400000000ff */
[----:B------:R-:W-:Y:S01]  /*3150*/  PRMT R72, R72, 0x5410, R73 ;  /* 0x0000541048487816 */ /* 0x000fe20000000049 */
[----:B--2---:R-:W-:Y:S01]  /*3160*/  @P0 FMUL.FTZ R95, R74, R113 ;  /* 0x000000714a5f0220 */ /* 0x004fe20000410000 */
[----:B------:R-:W-:-:S04]  /*3170*/  F2FP.F16.F32.PACK_AB R74, RZ, R14 ;  /* 0x0000000eff4a723e */ /* 0x000fc800000000ff */
[----:B------:R-:W-:Y:S01]  /*3180*/  F2FP.F16.F32.PACK_AB R113, RZ, R95 ;  /* 0x0000005fff71723e */ /* 0x000fe200000000ff */
[----:B---3--:R-:W-:Y:S01]  /*3190*/  @P0 FMUL.FTZ R107, R75, R114 ;  /* 0x000000724b6b0220 */ /* 0x008fe20000410000 */
[----:B------:R-:W-:-:S04]  /*31a0*/  F2FP.F16.F32.PACK_AB R75, RZ, R81 ;  /* 0x00000051ff4b723e */ /* 0x000fc800000000ff */
[----:B------:R-:W-:Y:S02]  /*31b0*/  F2FP.F16.F32.PACK_AB R114, RZ, R107 ;  /* 0x0000006bff72723e */ /* 0x000fe400000000ff */
[----:B------:R-:W-:Y:S02]  /*31c0*/  PRMT R73, R74, 0x5410, R75 ;  /* 0x000054104a497816 */ /* 0x000fe4000000004b */
[----:B------:R-:W-:Y:S02]  /*31d0*/  PRMT R74, R111, 0x5410, R112 ;  /* 0x000054106f4a7816 */ /* 0x000fe40000000070 */
[----:B------:R-:W-:-:S07]  /*31e0*/  PRMT R75, R113, 0x5410, R114 ;  /* 0x00005410714b7816 */ /* 0x000fce0000000072 */
.L_x_5528:
[----:B------:R-:W0:Y:S02]  /*31f0*/  LDC.64 R112, c[0x0][0x3a8] ;  /* 0x0000ea00ff707b82 */ /* 0x000e240000000a00 */
[----:B0-----:R-:W-:-:S05]  /*3200*/  IMAD.WIDE.U32 R112, R110, 0x10, R112 ;  /* 0x000000106e707825 */ /* 0x001fca00078e0070 */
[----:B------:R0:W-:Y:S02]  /*3210*/  STG.E.128 desc[UR6][R112.64], R72 ;  /* 0x0000004870007986 */ /* 0x0001e4000c101d06 */
.L_x_5524:
[----:B------:R-:W-:Y:S05]  /*3220*/  BSYNC.RECONVERGENT B0 ;  /* 0x0000000000007941 */ /* 0x000fea0003800200 */
.L_x_5523:
[----:B0-----:R-:W-:Y:S01]  /*3230*/  FADD.FTZ R73, RZ, R96 ;  /* 0x00000060ff497221 */ /* 0x001fe20000010000 */
[C---:B------:R-:W-:Y:S01]  /*3240*/  ISETP.GT.U32.AND P3, PT, R0.reuse, 0x3f, PT ;  /* 0x0000003f0000780c */ /* 0x040fe20003f64070 */
[----:B------:R-:W-:Y:S01]  /*3250*/  UMOV UR4, 0xffffffff ;  /* 0xffffffff00047882 */ /* 0x000fe20000000000 */
[----:B------:R-:W-:Y:S01]  /*3260*/  ISETP.GT.U32.AND P2, PT, R0, 0x5f, PT ;  /* 0x0000005f0000780c */ /* 0x000fe20003f44070 */
[----:B------:R-:W-:Y:S01]  /*3270*/  FADD.FTZ R72, R4, R73 ;  /* 0x0000004904487221 */ /* 0x000fe20000010000 */
[C---:B------:R-:W-:Y:S02]  /*3280*/  ISETP.GT.U32.AND P1, PT, R0.reuse, 0x7f, PT ;  /* 0x0000007f0000780c */ /* 0x040fe40003f24070 */
[C---:B------:R-:W-:Y:S01]  /*3290*/  ISETP.GT.U32.AND P0, PT, R0.reuse, 0x9f, PT ;  /* 0x0000009f0000780c */ /* 0x040fe20003f04070 */
[----:B------:R-:W-:Y:S01]  /*32a0*/  FADD.FTZ R72, R5, R72 ;  /* 0x0000004805487221 */ /* 0x000fe20000010000 */
[----:B------:R-:W-:-:S03]  /*32b0*/  ISETP.GT.U32.AND P5, PT, R0, 0xbf, PT ;  /* 0x000000bf0000780c */ /* 0x000fc60003fa4070 */
[----:B------:R-:W-:Y:S01]  /*32c0*/  FADD.FTZ R73, R15, R72 ;  /* 0x000000480f497221 */ /* 0x000fe20000010000 */
[----:B------:R-:W-:-:S03]  /*32d0*/  P2R R74, PR, RZ, 0x20 ;  /* 0x00000020ff4a7803 */ /* 0x000fc60000000000 */
        /* <DEDUP_REMOVED lines=45> */
[----:B------:R-:W-:Y:S01]  /*35b0*/  ISETP.NE.AND P5, PT, R2, RZ, PT ;  /* 0x000000ff0200720c */ /* 0x000fe20003fa5270 */
[----:B------:R-:W-:-:S12]  /*35c0*/  BRA.DIV UR4, `(.L_x_5529) ;  /* 0x0000001e041c7947 */ /* 0x000fd8000b800000 */
[----:B------:R-:W0:Y:S01]  /*35d0*/  SHFL.BFLY PT, R72, R73, 0x1, 0x1f ;  /* 0x0c201f0049487f89 */ /* 0x000e2200000e0000 */
[----:B------:R-:W1:Y:S01]  /*35e0*/  LDC R110, c[0x0][0x400] ;  /* 0x00010000ff6e7b82 */ /* 0x000e620000000800 */
[----:B------:R-:W-:Y:S01]  /*35f0*/  ISETP.GT.U32.AND P6, PT, R0, 0xbf, PT ;  /* 0x000000bf0000780c */ /* 0x000fe20003fc4070 */
        /* <DEDUP_REMOVED lines=116> */
.L_x_5554:
[----:B-1----:R-:W-:Y:S01]  /*3d40*/  FADD.FTZ R115, R112, R113 ;  /* 0x0000007170737221 */ /* 0x002fe20000010000 */
[----:B0-----:R-:W-:Y:S01]  /*3d50*/  FMUL.FTZ R112, R111, R111 ;  /* 0x0000006f6f707220 */ /* 0x001fe20000410000 */
[----:B------:R-:W-:Y:S01]  /*3d60*/  ISETP.NE.AND P1, PT, RZ, UR5, PT ;  /* 0x00000005ff007c0c */ /* 0x000fe2000bf25270 */
[----:B------:R-:W0:Y:S01]  /*3d70*/  @!P5 LDC.64 R74, c[0x0][0x3c0] ;  /* 0x0000f000ff4adb82 */ /* 0x000e220000000a00 */
[----:B------:R-:W-:Y:S01]  /*3d80*/  FFMA.FTZ R110, R115, R110, UR10 ;  /* 0x0000000a736e7e23 */ /* 0x000fe2000801006e */
[----:B-----5:R-:W-:Y:S01]  /*3d90*/  ISETP.GE.AND P0, PT, R109, 0x1, PT ;  /* 0x000000016d00780c */ /* 0x020fe20003f06270 */
[----:B------:R-:W-:Y:S01]  /*3da0*/  BSSY.RECONVERGENT B0, `(.L_x_5530) ;  /* 0x0000144000007945 */ /* 0x000fe20003800200 */
[----:B------:R-:W-:-:S04]  /*3db0*/  FSEL R113, R112, RZ, P1 ;  /* 0x000000ff70717208 */ /* 0x000fc80000800000 */
        /* <DEDUP_REMOVED lines=10> */
[----:B------:R-:W-:Y:S01]  /*3e60*/  IMAD R109, R109, R108, RZ ;  /* 0x0000006c6d6d7224 */ /* 0x000fe200078e02ff */
[----:B------:R-:W-:-:S04]  /*3e70*/  FSEL R108, R111, RZ, !P1 ;  /* 0x000000ff6f6c7208 */ /* 0x000fc80004800000 */
[----:B0-----:R-:W-:-:S04]  /*3e80*/  SHF.R.S32.HI R72, RZ, 0x1f, R109 ;  /* 0x0000001fff487819 */ /* 0x001fc8000001146d */
[----:B------:R-:W-:-:S04]  /*3e90*/  LEA.HI R109, R72, R109, RZ, 0x3 ;  /* 0x0000006d486d7211 */ /* 0x000fc800078f18ff */
[----:B------:R-:W-:Y:S01]  /*3ea0*/  LEA.HI.SX32 R109, R109, R2, 0x1d ;  /* 0x000000026d6d7211 */ /* 0x000fe200078feaff */
[----:B------:R-:W-:Y:S06]  /*3eb0*/  @!P4 BRA `(.L_x_5533) ;  /* 0x0000000000c0c947 */ /* 0x000fec0003800000 */
[--C-:B------:R-:W-:Y:S01]  /*3ec0*/  FADD.FTZ R73, R96, -R108.reuse ;  /* 0x8000006c60497221 */ /* 0x100fe20000010000 */
[----:B------:R-:W-:Y:S02]  /*3ed0*/  HADD2.F32 R75, -RZ, R68.H0_H0 ;  /* 0x20000044ff4b7230 */ /* 0x000fe40000004100 */
        /* <DEDUP_REMOVED lines=9> */
[----:B------:R-:W-:Y:S01]  /*3f70*/  FADD.FTZ R111, R16, -R108 ;  /* 0x8000006c106f7221 */ /* 0x000fe20000010000 */
[----:B------:R-:W-:Y:S01]  /*3f80*/  FFMA.FTZ R73, R73, R74, R112 ;  /* 0x0000004a49497223 */ /* 0x000fe20000010070 */
[----:B------:R-:W-:Y:S02]  /*3f90*/  HADD2.F32 R74, -RZ, R65.H1_H1 ;  /* 0x30000041ff4a7230 */ /* 0x000fe40000004100 */
[C---:B------:R-:W-:Y:S01]  /*3fa0*/  FMUL.FTZ R75, R110.reuse, R75 ;  /* 0x0000004b6e4b7220 */ /* 0x040fe20000410000 */
[----:B------:R-:W-:Y:S02]  /*3fb0*/  HADD2.F32 R112, -RZ, R70.H0_H0 ;  /* 0x20000046ff707230 */ /* 0x000fe40000004100 */
[----:B------:R-:W-:Y:S01]  /*3fc0*/  FMUL.FTZ R111, R110, R111 ;  /* 0x0000006f6e6f7220 */ /* 0x000fe20000410000 */
[----:B------:R-:W-:-:S02]  /*3fd0*/  HADD2.F32 R116, -RZ, R66.H0_H0 ;  /* 0x20000042ff747230 */ /* 0x000fc40000004100 */
[----:B------:R-:W-:Y:S01]  /*3fe0*/  FFMA.FTZ R114, R75, R114, R74 ;  /* 0x000000724b727223 */ /* 0x000fe2000001004a */
[--C-:B------:R-:W-:Y:S01]  /*3ff0*/  FADD.FTZ R75, R83, -R108.reuse ;  /* 0x8000006c534b7221 */ /* 0x100fe20000010000 */
[----:B------:R-:W-:Y:S01]  /*4000*/  FADD.FTZ R113, R84, -R108 ;  /* 0x8000006c54717221 */ /* 0x000fe20000010000 */
[----:B------:R-:W-:Y:S02]  /*4010*/  HADD2.F32 R118, -RZ, R64.H1_H1 ;  /* 0x30000040ff767230 */ /* 0x000fe40000004100 */
[----:B------:R-:W-:Y:S01]  /*4020*/  FFMA.FTZ R74, R111, R112, R116 ;  /* 0x000000706f4a7223 */ /* 0x000fe20000010074 */
[----:B------:R-:W-:Y:S02]  /*4030*/  HADD2.F32 R112, -RZ, R70.H1_H1 ;  /* 0x30000046ff707230 */ /* 0x000fe40000004100 */
[C---:B------:R-:W-:Y:S01]  /*4040*/  FMUL.FTZ R75, R110.reuse, R75 ;  /* 0x0000004b6e4b7220 */ /* 0x040fe20000410000 */
[----:B------:R-:W-:Y:S02]  /*4050*/  HADD2.F32 R116, -RZ, R66.H1_H1 ;  /* 0x30000042ff747230 */ /* 0x000fe40000004100 */
[----:B------:R-:W-:Y:S01]  /*4060*/  FMUL.FTZ R113, R110, R113 ;  /* 0x000000716e717220 */ /* 0x000fe20000410000 */
[----:B------:R-:W-:-:S02]  /*4070*/  F2FP.F16.F32.PACK_AB R73, R114, R73 ;  /* 0x000000497249723e */ /* 0x000fc400000000ff */
[----:B------:R-:W-:Y:S01]  /*4080*/  FFMA.FTZ R111, R75, R112, R116 ;  /* 0x000000704b6f7223 */ /* 0x000fe20000010074 */
[----:B------:R-:W-:Y:S02]  /*4090*/  HADD2.F32 R112, -RZ, R71.H0_H0 ;  /* 0x20000047ff707230 */ /* 0x000fe40000004100 */
[----:B------:R-:W-:Y:S01]  /*40a0*/  FADD.FTZ R75, R97, -R108 ;  /* 0x8000006c614b7221 */ /* 0x000fe20000010000 */
[----:B------:R-:W-:Y:S01]  /*40b0*/  HADD2.F32 R116, -RZ, R67.H0_H0 ;  /* 0x20000043ff747230 */ /* 0x000fe20000004100 */
[----:B------:R-:W-:Y:S02]  /*40c0*/  F2FP.F16.F32.PACK_AB R74, R111, R74 ;  /* 0x0000004a6f4a723e */ /* 0x000fe400000000ff */
[----:B------:R-:W-:Y:S02]  /*40d0*/  FMUL.FTZ R75, R110, R75 ;  /* 0x0000004b6e4b7220 */ /* 0x000fe40000410000 */
[----:B------:R-:W-:Y:S01]  /*40e0*/  FFMA.FTZ R117, R113, R112, R116 ;  /* 0x0000007071757223 */ /* 0x000fe20000010074 */
[----:B------:R-:W-:-:S02]  /*40f0*/  HADD2.F32 R112, -RZ, R71.H1_H1 ;  /* 0x30000047ff707230 */ /* 0x000fc40000004100 */
[----:B------:R-:W-:-:S05]  /*4100*/  HADD2.F32 R116, -RZ, R67.H1_H1 ;  /* 0x30000043ff747230 */ /* 0x000fca0000004100 */
[----:B------:R-:W-:Y:S01]  /*4110*/  FFMA.FTZ R120, R75, R112, R116 ;  /* 0x000000704b787223 */ /* 0x000fe20000010074 */
[----:B------:R-:W-:Y:S01]  /*4120*/  FADD.FTZ R75, R4, -R108 ;  /* 0x8000006c044b7221 */ /* 0x000fe20000010000 */
[----:B------:R-:W0:Y:S01]  /*4130*/  LDC.64 R112, c[0x0][0x428] ;  /* 0x00010a00ff707b82 */ /* 0x000e220000000a00 */
[----:B------:R-:W-:Y:S02]  /*4140*/  HADD2.F32 R116, -RZ, R68.H1_H1 ;  /* 0x30000044ff747230 */ /* 0x000fe40000004100 */
[----:B------:R-:W-:-:S04]  /*4150*/  FMUL.FTZ R75, R110, R75 ;  /* 0x0000004b6e4b7220 */ /* 0x000fc80000410000 */
[----:B------:R-:W-:Y:S01]  /*4160*/  FFMA.FTZ R115, R75, R116, R118 ;  /* 0x000000744b737223 */ /* 0x000fe20000010076 */
[----:B------:R-:W-:-:S04]  /*4170*/  F2FP.F16.F32.PACK_AB R75, R120, R117 ;  /* 0x00000075784b723e */ /* 0x000fc800000000ff */
[----:B------:R-:W-:Y:S01]  /*4180*/  F2FP.F16.F32.PACK_AB R72, R115, R72 ;  /* 0x000000487348723e */ /* 0x000fe200000000ff */
[C---:B0-----:R-:W-:Y:S01]  /*4190*/  IMAD.WIDE.U32 R112, R109.reuse, 0x10, R112 ;  /* 0x000000106d707825 */ /* 0x041fe200078e0070 */
[----:B------:R-:W-:-:S04]  /*41a0*/  IADD3 R109, PT, PT, R109, 0x20, RZ ;  /* 0x000000206d6d7810 */ /* 0x000fc80007ffe0ff */
[----:B------:R0:W-:Y:S03]  /*41b0*/  STG.E.128 desc[UR6][R112.64], R72 ;  /* 0x0000004870007986 */ /* 0x0001e6000c101d06 */
.L_x_5533:
[----:B------:R-:W-:Y:S05]  /*41c0*/  BSYNC.RECONVERGENT B1 ;  /* 0x0000000000017941 */ /* 0x000fea0003800200 */
.L_x_5532:
[----:B------:R-:W-:Y:S01]  /*41d0*/  ISETP.GE.U32.AND P0, PT, R0, 0x40, PT ;  /* 0x000000400000780c */ /* 0x000fe20003f06070 */
[----:B------:R-:W-:-:S12]  /*41e0*/  BSSY.RECONVERGENT B1, `(.L_x_5534) ;  /* 0x0000032000017945 */ /* 0x000fd80003800200 */
[----:B------:R-:W-:Y:S05]  /*41f0*/  @!P0 BRA `(.L_x_5535) ;  /* 0x0000000000c08947 */ /* 0x000fea0003800000 */
[--C-:B0-----:R-:W-:Y:S01]  /*4200*/  FADD.FTZ R73, R98, -R108.reuse ;  /* 0x8000006c62497221 */ /* 0x101fe20000010000 */
        /* <DEDUP_REMOVED lines=47> */
.L_x_5535:
[----:B------:R-:W-:Y:S05]  /*4500*/  BSYNC.RECONVERGENT B1 ;  /* 0x0000000000017941 */ /* 0x000fea0003800200 */
.L_x_5534:
[----:B------:R-:W-:Y:S01]  /*4510*/  ISETP.GE.U32.AND P0, PT, R0, 0x60, PT ;  /* 0x000000600000780c */ /* 0x000fe20003f06070 */
[----:B------:R-:W-:-:S12]  /*4520*/  BSSY.RECONVERGENT B1, `(.L_x_5536) ;  /* 0x0000032000017945 */ /* 0x000fd80003800200 */
[----:B------:R-:W-:Y:S05]  /*4530*/  @!P0 BRA `(.L_x_5537) ;  /* 0x0000000000c08947 */ /* 0x000fea0003800000 */
[--C-:B01----:R-:W-:Y:S01]  /*4540*/  FADD.FTZ R73, R100, -R108.reuse ;  /* 0x8000006c64497221 */ /* 0x103fe20000010000 */
        /* <DEDUP_REMOVED lines=47> */
.L_x_5537:
[----:B------:R-:W-:Y:S05]  /*4840*/  BSYNC.RECONVERGENT B1 ;  /* 0x0000000000017941 */ /* 0x000fea0003800200 */
.L_x_5536:
[----:B------:R-:W-:Y:S01]  /*4850*/  ISETP.GE.U32.AND P0, PT, R0, 0x80, PT ;  /* 0x000000800000780c */ /* 0x000fe20003f06070 */
[----:B------:R-:W-:-:S12]  /*4860*/  BSSY.RECONVERGENT B1, `(.L_x_5538) ;  /* 0x0000032000017945 */ /* 0x000fd80003800200 */
[----:B------:R-:W-:Y:S05]  /*4870*/  @!P0 BRA `(.L_x_5539) ;  /* 0x0000000000c08947 */ /* 0x000fea0003800000 */
[--C-:B012---:R-:W-:Y:S01]  /*4880*/  FADD.FTZ R73, R102, -R108.reuse ;  /* 0x8000006c66497221 */ /* 0x107fe20000010000 */
        /* <DEDUP_REMOVED lines=47> */
.L_x_5539:
[----:B------:R-:W-:Y:S05]  /*4b80*/  BSYNC.RECONVERGENT B1 ;  /* 0x0000000000017941 */ /* 0x000fea0003800200 */
.L_x_5538:
[----:B------:R-:W-:Y:S01]  /*4b90*/  ISETP.GE.U32.AND P0, PT, R0, 0xa0, PT ;  /* 0x000000a00000780c */ /* 0x000fe20003f06070 */
[----:B------:R-:W-:-:S12]  /*4ba0*/  BSSY.RECONVERGENT B1, `(.L_x_5540) ;  /* 0x0000032000017945 */ /* 0x000fd80003800200 */
[----:B------:R-:W-:Y:S05]  /*4bb0*/  @!P0 BRA `(.L_x_5541) ;  /* 0x0000000000c08947 */ /* 0x000fea0003800000 */
[--C-:B0123--:R-:W-:Y:S01]  /*4bc0*/  FADD.FTZ R73, R104, -R108.reuse ;  /* 0x8000006c68497221 */ /* 0x10ffe20000010000 */
        /* <DEDUP_REMOVED lines=47> */
.L_x_5541:
[----:B------:R-:W-:Y:S05]  /*4ec0*/  BSYNC.RECONVERGENT B1 ;  /* 0x0000000000017941 */ /* 0x000fea0003800200 */
.L_x_5540:
[----:B------:R-:W-:-:S13]  /*4ed0*/  ISETP.GE.U32.AND P0, PT, R0, 0xc0, PT ;  /* 0x000000c00000780c */ /* 0x000fda0003f06070 */
[----:B------:R-:W-:Y:S05]  /*4ee0*/  @!P0 BRA `(.L_x_5531) ;  /* 0x0000000000bc8947 */ /* 0x000fea0003800000 */
[--C-:B01234-:R-:W-:Y:S01]  /*4ef0*/  FADD.FTZ R73, R106, -R108.reuse ;  /* 0x8000006c6a497221 */ /* 0x11ffe20000010000 */
        /* <DEDUP_REMOVED lines=13> */
[----:B------:R-:W-:Y:S01]  /*4fd0*/  FADD.FTZ R75, R82, -R108 ;  /* 0x8000006c524b7221 */ /* 0x000fe20000010000 */
[----:B------:R-:W-:Y:S01]  /*4fe0*/  FMUL.FTZ R73, R110, R73 ;  /* 0x000000496e497220 */ /* 0x000fe20000410000 */
[----:B------:R-:W-:-:S02]  /*4ff0*/  HADD2.F32 R114, -RZ, R30.H0_H0 ;  /* 0x2000001eff727230 */ /* 0x000fc40000004100 */
[C---:B------:R-:W-:Y:S01]  /*5000*/  FMUL.FTZ R117, R110.reuse, R117 ;  /* 0x000000756e757220 */ /* 0x040fe20000410000 */
[----:B------:R-:W-:Y:S02]  /*5010*/  HADD2.F32 R116, -RZ, R26.H0_H0 ;  /* 0x2000001aff747230 */ /* 0x000fe40000004100 */
[----:B------:R-:W-:Y:S01]  /*5020*/  FMUL.FTZ R75, R110, R75 ;  /* 0x0000004b6e4b7220 */ /* 0x000fe20000410000 */
[----:B------:R-:W-:Y:S01]  /*5030*/  FFMA.FTZ R113, R73, R72, R74 ;  /* 0x0000004849717223 */ /* 0x000fe2000001004a */
[----:B------:R-:W-:Y:S01]  /*5040*/  FADD.FTZ R73, R94, -R108 ;  /* 0x8000006c5e497221 */ /* 0x000fe20000010000 */
[----:B------:R-:W-:Y:S02]  /*5050*/  HADD2.F32 R72, -RZ, R30.H1_H1 ;  /* 0x3000001eff487230 */ /* 0x000fe40000004100 */
[----:B------:R-:W-:Y:S01]  /*5060*/  FFMA.FTZ R74, R75, R114, R116 ;  /* 0x000000724b4a7223 */ /* 0x000fe20000010074 */
[----:B------:R-:W-:Y:S02]  /*5070*/  HADD2.F32 R114, -RZ, R26.H1_H1 ;  /* 0x3000001aff727230 */ /* 0x000fe40000004100 */
[----:B------:R-:W-:Y:S01]  /*5080*/  FMUL.FTZ R73, R110, R73 ;  /* 0x000000496e497220 */ /* 0x000fe20000410000 */
[----:B------:R-:W-:Y:S01]  /*5090*/  FADD.FTZ R75, R95, -R108 ;  /* 0x8000006c5f4b7221 */ /* 0x000fe20000010000 */
[----:B------:R-:W-:-:S02]  /*50a0*/  HADD2.F32 R116, -RZ, R27.H1_H1 ;  /* 0x3000001bff747230 */ /* 0x000fc40000004100 */
[----:B------:R-:W-:Y:S01]  /*50b0*/  FFMA.FTZ R115, R73, R72, R114 ;  /* 0x0000004849737223 */ /* 0x000fe20000010072 */
[----:B------:R-:W-:Y:S02]  /*50c0*/  HADD2.F32 R72, -RZ, R31.H0_H0 ;  /* 0x2000001fff487230 */ /* 0x000fe40000004100 */
[----:B------:R-:W-:Y:S01]  /*50d0*/  FMUL.FTZ R75, R110, R75 ;  /* 0x0000004b6e4b7220 */ /* 0x000fe20000410000 */
[----:B------:R-:W-:Y:S01]  /*50e0*/  HADD2.F32 R114, -RZ, R27.H0_H0 ;  /* 0x2000001bff727230 */ /* 0x000fe20000004100 */
[----:B------:R-:W-:-:S04]  /*50f0*/  F2FP.F16.F32.PACK_AB R74, R115, R74 ;  /* 0x0000004a734a723e */ /* 0x000fc800000000ff */
[----:B------:R-:W-:Y:S01]  /*5100*/  FFMA.FTZ R75, R75, R72, R114 ;  /* 0x000000484b4b7223 */ /* 0x000fe20000010072 */
[----:B------:R-:W-:Y:S01]  /*5110*/  HADD2.F32 R114, -RZ, R31.H1_H1 ;  /* 0x3000001fff727230 */ /* 0x000fe20000004100 */
[----:B------:R-:W0:Y:S04]  /*5120*/  LDC.64 R72, c[0x0][0x428] ;  /* 0x00010a00ff487b82 */ /* 0x000e280000000a00 */
[----:B------:R-:W-:Y:S01]  /*5130*/  FFMA.FTZ R114, R117, R114, R116 ;  /* 0x0000007275727223 */ /* 0x000fe20000010074 */
[----:B------:R-:W-:Y:S01]  /*5140*/  FADD.FTZ R117, R93, -R108 ;  /* 0x8000006c5d757221 */ /* 0x000fe20000010000 */
[----:B------:R-:W-:-:S03]  /*5150*/  HADD2.F32 R108, -RZ, R28.H1_H1 ;  /* 0x3000001cff6c7230 */ /* 0x000fc60000004100 */
[----:B------:R-:W-:Y:S01]  /*5160*/  FMUL.FTZ R117, R110, R117 ;  /* 0x000000756e757220 */ /* 0x000fe20000410000 */
[----:B------:R-:W-:Y:S01]  /*5170*/  HADD2.F32 R110, -RZ, R24.H1_H1 ;  /* 0x30000018ff6e7230 */ /* 0x000fe20000004100 */
[----:B------:R-:W-:-:S04]  /*5180*/  F2FP.F16.F32.PACK_AB R75, R114, R75 ;  /* 0x0000004b724b723e */ /* 0x000fc800000000ff */
[----:B------:R-:W-:Y:S01]  /*5190*/  FFMA.FTZ R110, R117, R108, R110 ;  /* 0x0000006c756e7223 */ /* 0x000fe2000001006e */
[----:B0-----:R-:W-:Y:S01]  /*51a0*/  IMAD.WIDE.U32 R108, R109, 0x10, R72 ;  /* 0x000000106d6c7825 */ /* 0x001fe200078e0048 */
[----:B------:R-:W-:-:S03]  /*51b0*/  F2FP.F16.F32.PACK_AB R73, R113, R112 ;  /* 0x000000707149723e */ /* 0x000fc600000000ff */
[----:B------:R-:W-:-:S05]  /*51c0*/  F2FP.F16.F32.PACK_AB R72, R110, R111 ;  /* 0x0000006f6e48723e */ /* 0x000fca00000000ff */
[----:B------:R0:W-:Y:S02]  /*51d0*/  STG.E.128 desc[UR6][R108.64], R72 ;  /* 0x000000486c007986 */ /* 0x0001e4000c101d06 */
.L_x_5531:
[----:B------:R-:W-:Y:S05]  /*51e0*/  BSYNC.RECONVERGENT B0 ;  /* 0x0000000000007941 */ /* 0x000fea0003800200 */
.L_x_5530:
[----:B01234-:R-:W0:Y:S02]  /*51f0*/  LDC.64 R72, c[0x0][0x380] ;  /* 0x0000e000ff487b82 */ /* 0x01fe240000000a00 */
[----:B0-----:R-:W-:-:S04]  /*5200*/  LEA R3, R72, R3, 0x2 ;  /* 0x0000000348037211 */ /* 0x001fc800078e10ff */
[----:B------:R-:W-:-:S13]  /*5210*/  ISETP.GE.AND P0, PT, R3, R73, PT ;  /* 0x000000490300720c */ /* 0x000fda0003f06270 */
[----:B------:R-:W-:Y:S05]  /*5220*/  @!P0 BRA `(.L_x_5542) ;  /* 0xffffffb4005c8947 */ /* 0x000fea000383ffff */
[----:B------:R-:W-:Y:S05]  /*5230*/  EXIT ;  /* 0x000000000000794d */ /* 0x000fea0003800000 */
.L_x_5529:
        /* <DEDUP_REMOVED lines=8> */
.L_x_5544:
[----:B------:R-:W-:Y:S05]  /*52c0*/  BSYNC B0 ;  /* 0x0000000000007941 */ /* 0x000fea0003800000 */
.L_x_5543:
[----:B------:R-:W-:Y:S01]  /*52d0*/  MOV R72, R115 ;  /* 0x0000007300487202 */ /* 0x000fe20000000f00 */
[----:B------:R-:W-:Y:S01]  /*52e0*/  HFMA2 R116, -RZ, RZ, 0, 1.1920928955078125e-07 ;  /* 0x00000002ff747431 */ /* 0x000fe200000001ff */
[----:B------:R-:W-:Y:S01]  /*52f0*/  MOV R119, 0x1f ;  /* 0x0000001f00777802 */ /* 0x000fe20000000f00 */
[----:B------:R-:W0:Y:S01]  /*5300*/  LDC R110, c[0x0][0x400] ;  /* 0x00010000ff6e7b82 */ /* 0x000e220000000800 */
[----:B------:R-:W-:Y:S01]  /*5310*/  MOV R114, 0xffffffff ;  /* 0xffffffff00727802 */ /* 0x000fe20000000f00 */
[----:B------:R-:W-:-:S05]  /*5320*/  FADD.FTZ R74, R73, R72 ;  /* 0x00000048494a7221 */ /* 0x000fca0000010000 */
[----:B------:R-:W-:-:S07]  /*5330*/  MOV R117, R74 ;  /* 0x0000004a00757202 */ /* 0x000fce0000000f00 */
[----:B0-----:R-:W-:Y:S05]  /*5340*/  WARPSYNC.COLLECTIVE R114, `(.L_x_5545) ;  /* 0x0000000072087348 */ /* 0x001fea0003c00000 */
[----:B------:R1:W2:Y:S02]  /*5350*/  SHFL.BFLY P6, R115, R117, R116, R119 ;  /* 0x0c00007475737389 */ /* 0x0002a400000c0077 */
[----:B012---:R-:W-:Y:S05]  /*5360*/  ENDCOLLECTIVE ;  /* 0x000000000000791b */ /* 0x007fea0003800000 */
.L_x_5545:
[----:B------:R-:W-:Y:S01]  /*5370*/  HFMA2 R116, -RZ, RZ, 0, 2.384185791015625e-07 ;  /* 0x00000004ff747431 */ /* 0x000fe200000001ff */
[----:B------:R-:W-:-:S05]  /*5380*/  MOV R75, R115 ;  /* 0x00000073004b7202 */ /* 0x000fca0000000f00 */
[----:B------:R-:W-:-:S05]  /*5390*/  FADD.FTZ R75, R74, R75 ;  /* 0x0000004b4a4b7221 */ /* 0x000fca0000010000 */
[----:B------:R-:W-:-:S07]  /*53a0*/  MOV R117, R75 ;  /* 0x0000004b00757202 */ /* 0x000fce0000000f00 */
[----:B------:R-:W-:Y:S05]  /*53b0*/  WARPSYNC.COLLECTIVE R114, `(.L_x_5546) ;  /* 0x0000000072087348 */ /* 0x000fea0003c00000 */
[----:B------:R0:W1:Y:S02]  /*53c0*/  SHFL.BFLY P6, R115, R117, R116, R119 ;  /* 0x0c00007475737389 */ /* 0x00006400000c0077 */
[----:B01----:R-:W-:Y:S05]  /*53d0*/  ENDCOLLECTIVE ;  /* 0x000000000000791b */ /* 0x003fea0003800000 */
.L_x_5546:
[----:B------:R-:W-:Y:S01]  /*53e0*/  HFMA2 R116, -RZ, RZ, 0, 4.76837158203125e-07 ;  /* 0x00000008ff747431 */ /* 0x000fe200000001ff */
[----:B------:R-:W-:-:S05]  /*53f0*/  MOV R72, R115 ;  /* 0x0000007300487202 */ /* 0x000fca0000000f00 */
[----:B------:R-:W-:-:S05]  /*5400*/  FADD.FTZ R112, R75, R72 ;  /* 0x000000484b707221 */ /* 0x000fca0000010000 */
[----:B------:R-:W-:-:S07]  /*5410*/  MOV R117, R112 ;  /* 0x0000007000757202 */ /* 0x000fce0000000f00 */
[----:B------:R-:W-:Y:S05]  /*5420*/  WARPSYNC.COLLECTIVE R114, `(.L_x_5547) ;  /* 0x0000000072087348 */ /* 0x000fea0003c00000 */
[----:B------:R0:W1:Y:S02]  /*5430*/  SHFL.BFLY P6, R115, R117, R116, R119 ;  /* 0x0c00007475737389 */ /* 0x00006400000c0077 */
[----:B01----:R-:W-:Y:S05]  /*5440*/  ENDCOLLECTIVE ;  /* 0x000000000000791b */ /* 0x003fea0003800000 */
.L_x_5547:
[----:B------:R-:W-:Y:S01]  /*5450*/  HFMA2 R116, -RZ, RZ, 0, 9.5367431640625e-07 ;  /* 0x00000010ff747431 */ /* 0x000fe200000001ff */
[----:B------:R-:W-:-:S05]  /*5460*/  MOV R111, R115 ;  /* 0x00000073006f7202 */ /* 0x000fca0000000f00 */
[----:B------:R-:W-:-:S05]  /*5470*/  FADD.FTZ R113, R112, R111 ;  /* 0x0000006f70717221 */ /* 0x000fca0000010000 */
[----:B------:R-:W-:-:S07]  /*5480*/  MOV R117, R113 ;  /* 0x0000007100757202 */ /* 0x000fce0000000f00 */
[----:B------:R-:W-:Y:S05]  /*5490*/  WARPSYNC.COLLECTIVE R114, `(.L_x_5548) ;  /* 0x0000000072087348 */ /* 0x000fea0003c00000 */
[----:B------:R0:W1:Y:S02]  /*54a0*/  SHFL.BFLY P6, R115, R117, R116, R119 ;  /* 0x0c00007475737389 */ /* 0x00006400000c0077 */
[----:B01----:R-:W-:Y:S05]  /*54b0*/  ENDCOLLECTIVE ;  /* 0x000000000000791b */ /* 0x003fea0003800000 */
.L_x_5548:
        /* <DEDUP_REMOVED lines=106> */
.L_x_5549:
[----:B------:R-:W-:Y:S01]  /*5b60*/  HFMA2 R116, -RZ, RZ, 0, 1.1920928955078125e-07 ;  /* 0x00000002ff747431 */ /* 0x000fe200000001ff */
[----:B------:R-:W-:-:S05]  /*5b70*/  MOV R73, R115 ;  /* 0x0000007300497202 */ /* 0x000fca0000000f00 */
[----:B------:R-:W-:-:S05]  /*5b80*/  FADD.FTZ R73, R72, R73 ;  /* 0x0000004948497221 */ /* 0x000fca0000010000 */
[----:B------:R-:W-:-:S07]  /*5b90*/  MOV R117, R73 ;  /* 0x0000004900757202 */ /* 0x000fce0000000f00 */
[----:B------:R-:W-:Y:S05]  /*5ba0*/  WARPSYNC.COLLECTIVE R114, `(.L_x_5550) ;  /* 0x0000000072087348 */ /* 0x000fea0003c00000 */
[----:B------:R0:W1:Y:S02]  /*5bb0*/  SHFL.BFLY P6, R115, R117, R116, R119 ;  /* 0x0c00007475737389 */ /* 0x00006400000c0077 */
[----:B01----:R-:W-:Y:S05]  /*5bc0*/  ENDCOLLECTIVE ;  /* 0x000000000000791b */ /* 0x003fea0003800000 */
.L_x_5550:
[----:B------:R-:W-:Y:S01]  /*5bd0*/  HFMA2 R116, -RZ, RZ, 0, 2.384185791015625e-07 ;  /* 0x00000004ff747431 */ /* 0x000fe200000001ff */
[----:B------:R-:W-:-:S05]  /*5be0*/  MOV R74, R115 ;  /* 0x00000073004a7202 */ /* 0x000fca0000000f00 */
[----:B------:R-:W-:-:S05]  /*5bf0*/  FADD.FTZ R74, R73, R74 ;  /* 0x0000004a494a7221 */ /* 0x000fca0000010000 */
[----:B------:R-:W-:-:S07]  /*5c00*/  MOV R117, R74 ;  /* 0x0000004a00757202 */ /* 0x000fce0000000f00 */
[----:B------:R-:W-:Y:S05]  /*5c10*/  WARPSYNC.COLLECTIVE R114, `(.L_x_5551) ;  /* 0x0000000072087348 */ /* 0x000fea0003c00000 */
[----:B------:R0:W1:Y:S02]  /*5c20*/  SHFL.BFLY P6, R115, R117, R116, R119 ;  /* 0x0c00007475737389 */ /* 0x00006400000c0077 */
[----:B01----:R-:W-:Y:S05]  /*5c30*/  ENDCOLLECTIVE ;  /* 0x000000000000791b */ /* 0x003fea0003800000 */
.L_x_5551:
[----:B------:R-:W-:Y:S01]  /*5c40*/  HFMA2 R116, -RZ, RZ, 0, 4.76837158203125e-07 ;  /* 0x00000008ff747431 */ /* 0x000fe200000001ff */
[----:B------:R-:W-:-:S05]  /*5c50*/  MOV R75, R115 ;  /* 0x00000073004b7202 */ /* 0x000fca0000000f00 */
[----:B------:R-:W-:-:S05]  /*5c60*/  FADD.FTZ R75, R74, R75 ;  /* 0x0000004b4a4b7221 */ /* 0x000fca0000010000 */
[----:B------:R-:W-:-:S07]  /*5c70*/  MOV R117, R75 ;  /* 0x0000004b00757202 */ /* 0x000fce0000000f00 */
[----:B------:R-:W-:Y:S05]  /*5c80*/  WARPSYNC.COLLECTIVE R114, `(.L_x_5552) ;  /* 0x0000000072087348 */ /* 0x000fea0003c00000 */
[----:B------:R0:W1:Y:S02]  /*5c90*/  SHFL.BFLY P6, R115, R117, R116, R119 ;  /* 0x0c00007475737389 */ /* 0x00006400000c0077 */
[----:B01----:R-:W-:Y:S05]  /*5ca0*/  ENDCOLLECTIVE ;  /* 0x000000000000791b */ /* 0x003fea0003800000 */
.L_x_5552:
[----:B------:R-:W-:Y:S01]  /*5cb0*/  HFMA2 R116, -RZ, RZ, 0, 9.5367431640625e-07 ;  /* 0x00000010ff747431 */ /* 0x000fe200000001ff */
[----:B------:R-:W-:-:S05]  /*5cc0*/  MOV R112, R115 ;  /* 0x0000007300707202 */ /* 0x000fca0000000f00 */
[----:B------:R-:W-:-:S05]  /*5cd0*/  FADD.FTZ R112, R75, R112 ;  /* 0x000000704b707221 */ /* 0x000fca0000010000 */
[----:B------:R-:W-:-:S07]  /*5ce0*/  MOV R117, R112 ;  /* 0x0000007000757202 */ /* 0x000fce0000000f00 */
[----:B------:R-:W-:Y:S05]  /*5cf0*/  WARPSYNC.COLLECTIVE R114, `(.L_x_5553) ;  /* 0x0000000072087348 */ /* 0x000fea0003c00000 */
[----:B------:R0:W1:Y:S02]  /*5d00*/  SHFL.BFLY P6, R115, R117, R116, R119 ;  /* 0x0c00007475737389 */ /* 0x00006400000c0077 */
[----:B01----:R-:W-:Y:S05]  /*5d10*/  ENDCOLLECTIVE ;  /* 0x000000000000791b */ /* 0x003fea0003800000 */
.L_x_5553:
[----:B------:R-:W-:Y:S01]  /*5d20*/  MOV R113, R115 ;  /* 0x0000007300717202 */ /* 0x000fe20000000f00 */
[----:B------:R-:W-:Y:S06]  /*5d30*/  BRA `(.L_x_5554) ;  /* 0xffffffe000007947 */ /* 0x000fec000383ffff */
.L_x_5555:
        /* <DEDUP_REMOVED lines=12> */
.L_x_54346:


//--------------------- .text._ZN10layer_norm13ln_fwd_kernelINS_13Kernel_traitsI6__halfS2_S2_S2_fjLj1536ELj1ELj4ELj1ELj16ENS_18Kernel_traits_baseILj1536ES2_S2_S2_S2_fjLj128EEEEELb0ELb0ELb1ELb1EEEvNS_9FwdParamsE --------------------------
	.section	.text._ZN10layer_norm13ln_fwd_kernelINS_13Kernel_traitsI6__halfS2_S2_S2_fjLj1536ELj1ELj4ELj1ELj16ENS_18Kernel_traits_baseILj1536ES2_S2_S2_S2_fjLj128EEEEELb0ELb0ELb1ELb1EEEvNS_9FwdParamsE,"ax",@progbits
	.align	128
        .global         _ZN10layer_norm13ln_fwd_kernelINS_13Kernel_traitsI6__halfS2_S2_S2_fjLj1536ELj1ELj4ELj1ELj16ENS_18Kernel_traits_baseILj1536ES2_S2_S2_S2_fjLj128EEEEELb0ELb0ELb1ELb1EEEvNS_9FwdParamsE
        .type           _ZN10layer_norm13ln_fwd_kernelINS_13Kernel_traitsI6__halfS2_S2_S2_fjLj1536ELj1ELj4ELj1ELj16ENS_18Kernel_traits_baseILj1536ES2_S2_S2_S2_fjLj128EEEEELb0ELb0ELb1ELb1EEEvNS_9FwdParamsE,@function
        .size           _ZN10layer_norm13ln_fwd_kernelINS_13Kernel_traitsI6__halfS2_S2_S2_fjLj1536ELj1ELj4ELj1ELj16ENS_18Kernel_traits_baseILj1536ES2_S2_S2_S2_fjLj128EEEEELb0ELb0ELb1ELb1EEEvNS_9FwdParamsE,(.L_x_54347 - _ZN10layer_norm13ln_fwd_kernelINS_13Kernel_traitsI6__halfS2_S2_S2_fjLj1536ELj1ELj4ELj1ELj16ENS_18Kernel_traits_baseILj1536ES2_S2_S2_S2_fjLj128EEEEELb0ELb0ELb1ELb1EEEvNS_9FwdParamsE)
        .other          _ZN10layer_norm13ln_fwd_kernelINS_13Kernel_traitsI6__halfS2_S2_S2_fjLj1536ELj1ELj4ELj1ELj16ENS_18Kernel_traits_baseILj1536ES2_S2_S2_S2_fjLj128EEEEELb0ELb0ELb1ELb1EEEvNS_9FwdParamsE,@"STO_CUDA_ENTRY STV_DEFAULT"
_ZN10layer_norm13ln_fwd_kernelINS_13Kernel_traitsI6__halfS2_S2_S2_fjLj1536ELj1ELj4ELj1ELj16ENS_18Kernel_traits_baseILj1536ES2_S2_S2_S2_fjLj128EEEEELb0ELb0ELb1ELb1EEEvNS_9FwdParamsE:
.text._ZN10layer_norm13ln_fwd_kernelINS_13Kernel_traitsI6__halfS2_S2_S2_fjLj1536ELj1ELj4ELj1ELj16ENS_18Kernel_traits_baseILj1536ES2_S2_S2_S2_fjLj128EEEEELb0ELb0ELb1ELb1EEEvNS_9FwdParamsE:
        /* <DEDUP_REMOVED lines=29> */
.L_x_5556:
        /* <DEDUP_REMOVED lines=20> */
.L_x_5557:
[----:B------:R-:W1:Y:S01]  /*0310*/  LDCU UR4, c[0x0][0x384] ;  /* 0x00007080ff0477ac */ /* 0x000e620008000800 */
[----:B------:R-:W2:Y:S01]  /*0320*/  LDCU.U8 UR5, c[0x0][0x410] ;  /* 0x00008200ff0577ac */ /* 0x000ea20008000000 */
[----:B------:R-:W3:Y:S01]  /*0330*/  LDCU UR10, c[0x0][0x448] ;  /* 0x00008900ff0a77ac */ /* 0x000ee20008000800 */
[----:B------:R-:W4:Y:S01]  /*0340*/  LDCU.64 UR8, c[0x0][0x3a0] ;  /* 0x00007400ff0877ac */ /* 0x000f220008000a00 */
[----:B-1----:R-:W-:-:S13]  /*0350*/  ISETP.GE.AND P0, PT, R11, UR4, PT ;  /* 0x000000040b007c0c */ /* 0x002fda000bf06270 */
[----:B--234-:R-:W-:Y:S05]  /*0360*/  @P0 EXIT ;  /* 0x000000000000094d */ /* 0x01cfea0003800000 */
.L_x_5573:
[----:B0-----:R-:W0:Y:S08]  /*0370*/  LDC.64 R2, c[0x0][0x3f0] ;  /* 0x0000fc00ff027b82 */ /* 0x001e300000000a00 */
[----:B------:R-:W1:Y:S08]  /*0380*/  LDC R10, c[0x0][0x388] ;  /* 0x0000e200ff0a7b82 */ /* 0x000e700000000800 */
[----:B------:R-:W2:Y:S01]  /*0390*/  LDC.64 R4, c[0x0][0x3f8] ;  /* 0x0000fe00ff047b82 */ /* 0x000ea20000000a00 */
[----:B0-----:R-:W-:-:S05]  /*03a0*/  IMAD.WIDE R2, R11, 0x4, R2 ;  /* 0x000000040b027825 */ /* 0x001fca00078e0202 */
[----:B------:R2:W3:Y:S01]  /*03b0*/  LDG.E R79, desc[UR6][R2.64] ;  /* 0x00000006024f7981 */ /* 0x0004e2000c1e1900 */
[----:B------:R-:W-:Y:S02]  /*03c0*/  HFMA2 R80, -RZ, RZ, 0, 0 ;  /* 0x00000000ff507431 */ /* 0x000fe400000001ff */
[----:B--2---:R-:W-:Y:S01]  /*03d0*/  IMAD.WIDE R2, R11, 0x4, R4 ;  /* 0x000000040b027825 */ /* 0x004fe200078e0204 */
[----:B---3--:R-:W-:-:S13]  /*03e0*/  ISETP.GE.AND P0, PT, R79, 0x1, PT ;  /* 0x000000014f00780c */ /* 0x008fda0003f06270 */
[----:B------:R-:W0:Y:S01]  /*03f0*/  @P0 LDC.64 R6, c[0x0][0x390] ;  /* 0x0000e400ff060b82 */ /* 0x000e220000000a00 */
[----:B------:R-:W-:-:S05]  /*0400*/  @P0 IADD3 R9, PT, PT, R79, -0x1, RZ ;  /* 0xffffffff4f090810 */ /* 0x000fca0007ffe0ff */
[----:B-1----:R-:W-:-:S05]  /*0410*/  @P0 IMAD R9, R9, R10, RZ ;  /* 0x0000000a09090224 */ /* 0x002fca00078e02ff */
[----:B------:R-:W-:-:S04]  /*0420*/  @P0 SHF.R.S32.HI R0, RZ, 0x1f, R9 ;  /* 0x0000001fff000819 */ /* 0x000fc80000011409 */
[----:B------:R-:W-:-:S04]  /*0430*/  @P0 LEA.HI R9, R0, R9, RZ, 0x3 ;  /* 0x0000000900090211 */ /* 0x000fc800078f18ff */
[----:B------:R-:W-:Y:S02]  /*0440*/  @P0 LEA.HI.SX32 R80, R9, R12, 0x1d ;  /* 0x0000000c09500211 */ /* 0x000fe400078feaff */
[----:B-----5:R1:W5:Y:S03]  /*0450*/  LDG.E R9, desc[UR6][R2.64] ;  /* 0x0000000602097981 */ /* 0x020366000c1e1900 */
[----:B0-----:R-:W-:-:S05]  /*0460*/  @P0 IMAD.WIDE.U32 R4, R80, 0x10, R6 ;  /* 0x0000001050040825 */ /* 0x001fca00078e0006 */
[----:B------:R1:W5:Y:S01]  /*0470*/  @P0 LDG.E.128 R20, desc[UR6][R4.64] ;  /* 0x0000000604140981 */ /* 0x000362000c1e1d00 */
[----:B------:R-:W-:Y:S01]  /*0480*/  UISETP.NE.U32.AND UP0, UPT, UR8, URZ, UPT ;  /* 0x000000ff0800728c */ /* 0x000fe2000bf05070 */
[----:B------:R-:W-:-:S03]  /*0490*/  IMAD R0, R11, R10, RZ ;  /* 0x0000000a0b007224 */ /* 0x000fc600078e02ff */
[----:B------:R-:W-:Y:S02]  /*04a0*/  UISETP.NE.AND.EX UP0, UPT, UR9, URZ, UPT, UP0 ;  /* 0x000000ff0900728c */ /* 0x000fe4000bf05300 */
[----:B------:R-:W-:-:S04]  /*04b0*/  SHF.R.S32.HI R7, RZ, 0x1f, R0 ;  /* 0x0000001fff077819 */ /* 0x000fc80000011400 */
[----:B------:R-:W-:-:S04]  /*04c0*/  LEA.HI R7, R7, R0, RZ, 0x3 ;  /* 0x0000000007077211 */ /* 0x000fc800078f18ff */
[----:B------:R-:W-:Y:S01]  /*04d0*/  LEA.HI.SX32 R81, R7, R12, 0x1d ;  /* 0x0000000c07517211 */ /* 0x000fe200078feaff */
[----:B-1----:R-:W-:Y:S06]  /*04e0*/  BRA.U !UP0, `(.L_x_5558) ;  /* 0x0000000108d07547 */ /* 0x002fec000b800000 */
[----:B------:R-:W0:Y:S02]  /*04f0*/  LDC.64 R16, c[0x0][0x3a0] ;  /* 0x0000e800ff107b82 */ /* 0x000e240000000a00 */
[----:B0-----:R-:W-:-:S06]  /*0500*/  IMAD.WIDE.U32 R16, R81, 0x10, R16 ;  /* 0x0000001051107825 */ /* 0x001fcc00078e0010 */
[----:B------:R-:W2:Y:S01]  /*0510*/  LDG.E.128 R16, desc[UR6][R16.64] ;  /* 0x0000000610107981 */ /* 0x000ea2000c1e1d00 */
[----:B------:R-:W-:-:S13]  /*0520*/  ISETP.GT.AND P1, PT, R79, RZ, PT ;  /* 0x000000ff4f00720c */ /* 0x000fda0003f24270 */
[----:B------:R-:W0:Y:S01]  /*0530*/  @P1 LDC R13, c[0x0][0x40c] ;  /* 0x00010300ff0d1b82 */ /* 0x000e220000000800 */
[----:B-----5:R-:W-:Y:S02]  /*0540*/  @P1 HADD2.F32 R3, -RZ, R20.H1_H1 ;  /* 0x30000014ff031230 */ /* 0x020fe40000004100 */
[--C-:B------:R-:W-:Y:S02]  /*0550*/  @P1 HADD2.F32 R0, -RZ, R21.reuse.H0_H0 ;  /* 0x20000015ff001230 */ /* 0x100fe40000004100 */
[----:B------:R-:W-:-:S03]  /*0560*/  @P1 HADD2.F32 R5, -RZ, R21.H1_H1 ;  /* 0x30000015ff051230 */ /* 0x000fc60000004100 */
        /* <DEDUP_REMOVED lines=8> */
[--C-:B------:R-:W-:Y:S02]  /*05f0*/  HADD2.F32 R7, -RZ, R17.reuse.H0_H0 ;  /* 0x20000011ff077230 */ /* 0x100fe40000004100 */
[----:B------:R-:W-:Y:S02]  /*0600*/  HADD2.F32 R6, -RZ, R17.H1_H1 ;  /* 0x30000011ff067230 */ /* 0x000fe40000004100 */
[----:B0-----:R-:W-:Y:S01]  /*0610*/  @P1 FFMA.FTZ R8, R3, R13, R8 ;  /* 0x0000000d03081223 */ /* 0x001fe20000010008 */
[----:B------:R-:W-:Y:S02]  /*0620*/  HADD2.F32 R2, -RZ, R16.H0_H0 ;  /* 0x20000010ff027230 */ /* 0x000fe40000004100 */
[----:B-1----:R-:W-:Y:S01]  /*0630*/  @P1 FFMA.FTZ R7, R0, R15, R7 ;  /* 0x0000000f00071223 */ /* 0x002fe20000010007 */
[--C-:B------:R-:W-:Y:S02]  /*0640*/  HADD2.F32 R14, -RZ, R18.reuse.H0_H0 ;  /* 0x20000012ff0e7230 */ /* 0x100fe40000004100 */
[----:B---3--:R-:W-:Y:S01]  /*0650*/  @P1 FFMA.FTZ R6, R5, R73, R6 ;  /* 0x0000004905061223 */ /* 0x008fe20000010006 */
[----:B------:R-:W-:-:S02]  /*0660*/  HADD2.F32 R4, -RZ, R18.H1_H1 ;  /* 0x30000012ff047230 */ /* 0x000fc40000004100 */
[--C-:B------:R-:W-:Y:S01]  /*0670*/  HADD2.F32 R16, -RZ, R19.reuse.H0_H0 ;  /* 0x20000013ff107230 */ /* 0x100fe20000004100 */
[----:B------:R-:W-:Y:S01]  /*0680*/  @!P1 MOV R5, R14 ;  /* 0x0000000e00059202 */ /* 0x000fe20000000f00 */
[----:B------:R-:W-:Y:S02]  /*0690*/  HADD2.F32 R18, -RZ, R19.H1_H1 ;  /* 0x30000013ff127230 */ /* 0x000fe40000004100 */
[--C-:B------:R-:W-:Y:S01]  /*06a0*/  @P1 HADD2.F32 R15, -RZ, R22.reuse.H0_H0 ;  /* 0x20000016ff0f1230 */ /* 0x100fe20000004100 */
[----:B------:R-:W-:Y:S01]  /*06b0*/  @!P1 MOV R3, R16 ;  /* 0x0000001000039202 */ /* 0x000fe20000000f00 */
[----:B------:R-:W-:Y:S01]  /*06c0*/  @P1 HADD2.F32 R17, -RZ, R22.H1_H1 ;  /* 0x30000016ff111230 */ /* 0x000fe20000004100 */
[----:B------:R-:W-:Y:S01]  /*06d0*/  @!P1 MOV R0, R18 ;  /* 0x0000001200009202 */ /* 0x000fe20000000f00 */
[----:B------:R-:W-:Y:S02]  /*06e0*/  @P1 HADD2.F32 R19, -RZ, R23.H0_H0 ;  /* 0x20000017ff131230 */ /* 0x000fe40000004100 */
[----:B----4-:R-:W-:Y:S01]  /*06f0*/  @P1 FFMA.FTZ R5, R15, R74, R14 ;  /* 0x0000004a0f051223 */ /* 0x010fe2000001000e */
[----:B------:R-:W-:-:S02]  /*0700*/  @P1 HADD2.F32 R13, -RZ, R20.H0_H0 ;  /* 0x20000014ff0d1230 */ /* 0x000fc40000004100 */
[----:B------:R-:W-:Y:S01]  /*0710*/  @P1 FFMA.FTZ R4, R17, R75, R4 ;  /* 0x0000004b11041223 */ /* 0x000fe20000010004 */
[----:B------:R-:W-:Y:S02]  /*0720*/  @P1 HADD2.F32 R73, -RZ, R23.H1_H1 ;  /* 0x30000017ff491230 */ /* 0x000fe40000004100 */
[----:B------:R-:W-:Y:S01]  /*0730*/  @P1 FFMA.FTZ R3, R19, R76, R16 ;  /* 0x0000004c13031223 */ /* 0x000fe20000010010 */
[----:B------:R-:W-:Y:S01]  /*0740*/  F2FP.F16.F32.PACK_AB R14, RZ, R6 ;  /* 0x00000006ff0e723e */ /* 0x000fe200000000ff */
[----:B------:R-:W-:Y:S01]  /*0750*/  @P1 FFMA.FTZ R2, R13, R72, R2 ;  /* 0x000000480d021223 */ /* 0x000fe20000010002 */
[----:B------:R-:W-:Y:S01]  /*0760*/  F2FP.F16.F32.PACK_AB R13, RZ, R8 ;  /* 0x00000008ff0d723e */ /* 0x000fe200000000ff */
[----:B------:R-:W-:Y:S01]  /*0770*/  @P1 FFMA.FTZ R0, R73, R77, R18 ;  /* 0x0000004d49001223 */ /* 0x000fe20000010012 */
[----:B------:R-:W-:Y:S02]  /*0780*/  F2FP.F16.F32.PACK_AB R73, RZ, R7 ;  /* 0x00000007ff49723e */ /* 0x000fe400000000ff */
[----:B------:R-:W-:-:S02]  /*0790*/  F2FP.F16.F32.PACK_AB R74, RZ, R5 ;  /* 0x00000005ff4a723e */ /* 0x000fc400000000ff */
[----:B------:R-:W-:Y:S02]  /*07a0*/  F2FP.F16.F32.PACK_AB R15, RZ, R4 ;  /* 0x00000004ff0f723e */ /* 0x000fe400000000ff */
[----:B------:R-:W-:Y:S02]  /*07b0*/  F2FP.F16.F32.PACK_AB R16, RZ, R3 ;  /* 0x00000003ff10723e */ /* 0x000fe400000000ff */
[----:B------:R-:W-:Y:S02]  /*07c0*/  F2FP.F16.F32.PACK_AB R72, RZ, R2 ;  /* 0x00000002ff48723e */ /* 0x000fe400000000ff */
[----:B------:R-:W-:Y:S02]  /*07d0*/  F2FP.F16.F32.PACK_AB R75, RZ, R0 ;  /* 0x00000000ff4b723e */ /* 0x000fe400000000ff */
[----:B------:R-:W-:Y:S02]  /*07e0*/  PRMT R73, R73, 0x5410, R14 ;  /* 0x0000541049497816 */ /* 0x000fe4000000000e */
[----:B------:R-:W-:-:S02]  /*07f0*/  PRMT R74, R74, 0x5410, R15 ;  /* 0x000054104a4a7816 */ /* 0x000fc4000000000f */
[----:B------:R-:W-:Y:S02]  /*0800*/  PRMT R72, R72, 0x5410, R13 ;  /* 0x0000541048487816 */ /* 0x000fe4000000000d */
[----:B------:R-:W-:Y:S01]  /*0810*/  PRMT R75, R16, 0x5410, R75 ;  /* 0x00005410104b7816 */ /* 0x000fe2000000004b */
[----:B------:R-:W-:Y:S06]  /*0820*/  BRA `(.L_x_5559) ;  /* 0x0000000000ac7947 */ /* 0x000fec0003800000 */
.L_x_5558:
[----:B------:R-:W0:Y:S01]  /*0830*/  @P0 LDC R13, c[0x0][0x40c] ;  /* 0x00010300ff0d0b82 */ /* 0x000e220000000800 */
[----:B-----5:R-:W-:Y:S01]  /*0840*/  @P0 HADD2.F32 R6, -RZ, R21.H0_H0 ;  /* 0x20000015ff060230 */ /* 0x020fe20000004100 */
[----:B------:R-:W-:Y:S01]  /*0850*/  MOV R7, RZ ;  /* 0x000000ff00077202 */ /* 0x000fe20000000f00 */
[--C-:B------:R-:W-:Y:S01]  /*0860*/  @P0 HADD2.F32 R4, -RZ, R20.reuse.H1_H1 ;  /* 0x30000014ff040230 */ /* 0x100fe20000004100 */
[----:B------:R-:W-:Y:S01]  /*0870*/  MOV R8, RZ ;  /* 0x000000ff00087202 */ /* 0x000fe20000000f00 */
[----:B------:R-:W-:Y:S01]  /*0880*/  @P0 HADD2.F32 R0, -RZ, R20.H0_H0 ;  /* 0x20000014ff000230 */ /* 0x000fe20000004100 */
[----:B------:R-:W-:Y:S01]  /*0890*/  MOV R2, RZ ;  /* 0x000000ff00027202 */ /* 0x000fe20000000f00 */
[--C-:B------:R-:W-:Y:S01]  /*08a0*/  @P0 HADD2.F32 R15, -RZ, R22.reuse.H0_H0 ;  /* 0x20000016ff0f0230 */ /* 0x100fe20000004100 */
[----:B------:R-:W1:Y:S01]  /*08b0*/  @P0 LDC R5, c[0x0][0x40c] ;  /* 0x00010300ff050b82 */ /* 0x000e620000000800 */
[----:B------:R-:W-:Y:S02]  /*08c0*/  @P0 HADD2.F32 R17, -RZ, R22.H1_H1 ;  /* 0x30000016ff110230 */ /* 0x000fe40000004100 */
[----:B------:R-:W-:-:S02]  /*08d0*/  @P0 HADD2.F32 R19, -RZ, R23.H0_H0 ;  /* 0x20000017ff130230 */ /* 0x000fc40000004100 */
[----:B------:R-:W-:-:S03]  /*08e0*/  @P0 HADD2.F32 R73, -RZ, R23.H1_H1 ;  /* 0x30000017ff490230 */ /* 0x000fc60000004100 */
[----:B------:R-:W2:Y:S08]  /*08f0*/  @P0 LDC R3, c[0x0][0x40c] ;  /* 0x00010300ff030b82 */ /* 0x000eb00000000800 */
[----:B------:R-:W3:Y:S01]  /*0900*/  @P0 LDC R14, c[0x0][0x40c] ;  /* 0x00010300ff0e0b82 */ /* 0x000ee20000000800 */
[----:B0-----:R-:W-:Y:S01]  /*0910*/  @P0 FMUL.FTZ R7, R6, R13 ;  /* 0x0000000d06070220 */ /* 0x001fe20000410000 */
[----:B------:R-:W-:Y:S01]  /*0920*/  @P0 HADD2.F32 R13, -RZ, R21.H1_H1 ;  /* 0x30000015ff0d0230 */ /* 0x000fe20000004100 */
[----:B------:R-:W-:-:S05]  /*0930*/  MOV R6, RZ ;  /* 0x000000ff00067202 */ /* 0x000fca0000000f00 */
[----:B------:R-:W0:Y:S01]  /*0940*/  @P0 LDC R16, c[0x0][0x40c] ;  /* 0x00010300ff100b82 */ /* 0x000e220000000800 */
[----:B-1----:R-:W-:Y:S01]  /*0950*/  @P0 FMUL.FTZ R8, R4, R5 ;  /* 0x0000000504080220 */ /* 0x002fe20000410000 */
[----:B------:R-:W-:-:S06]  /*0960*/  CS2R R4, SRZ ;  /* 0x0000000000047805 */ /* 0x000fcc000001ff00 */
[----:B------:R-:W1:Y:S01]  /*0970*/  @P0 LDC R18, c[0x0][0x40c] ;  /* 0x00010300ff120b82 */ /* 0x000e620000000800 */
[----:B--2---:R-:W-:Y:S01]  /*0980*/  @P0 FMUL.FTZ R2, R0, R3 ;  /* 0x0000000300020220 */ /* 0x004fe20000410000 */
[----:B------:R-:W-:Y:S02]  /*0990*/  MOV R3, RZ ;  /* 0x000000ff00037202 */ /* 0x000fe40000000f00 */
[----:B------:R-:W-:-:S04]  /*09a0*/  MOV R0, RZ ;  /* 0x000000ff00007202 */ /* 0x000fc80000000f00 */
[----:B------:R-:W2:Y:S01]  /*09b0*/  @P0 LDC R72, c[0x0][0x40c] ;  /* 0x00010300ff480b82 */ /* 0x000ea20000000800 */
[----:B---3--:R-:W-:Y:S01]  /*09c0*/  @P0 FMUL.FTZ R6, R13, R14 ;  /* 0x0000000e0d060220 */ /* 0x008fe20000410000 */
[----:B------:R-:W-:-:S04]  /*09d0*/  F2FP.F16.F32.PACK_AB R13, RZ, R8 ;  /* 0x00000008ff0d723e */ /* 0x000fc800000000ff */
[----:B------:R-:W-:Y:S02]  /*09e0*/  F2FP.F16.F32.PACK_AB R14, RZ, R6 ;  /* 0x00000006ff0e723e */ /* 0x000fe400000000ff */
[----:B------:R-:W3:Y:S01]  /*09f0*/  @P0 LDC R74, c[0x0][0x40c] ;  /* 0x00010300ff4a0b82 */ /* 0x000ee20000000800 */
[----:B0-----:R-:W-:Y:S01]  /*0a00*/  @P0 FMUL.FTZ R5, R15, R16 ;  /* 0x000000100f050220 */ /* 0x001fe20000410000 */
[----:B-1----:R-:W-:-:S05]  /*0a10*/  @P0 FMUL.FTZ R4, R17, R18 ;  /* 0x0000001211040220 */ /* 0x002fca0000410000 */
[----:B------:R-:W-:Y:S01]  /*0a20*/  F2FP.F16.F32.PACK_AB R15, RZ, R4 ;  /* 0x00000004ff0f723e */ /* 0x000fe200000000ff */
[----:B--2---:R-:W-:Y:S01]  /*0a30*/  @P0 FMUL.FTZ R3, R19, R72 ;  /* 0x0000004813030220 */ /* 0x004fe20000410000 */
[----:B------:R-:W-:-:S04]  /*0a40*/  F2FP.F16.F32.PACK_AB R72, RZ, R2 ;  /* 0x00000002ff48723e */ /* 0x000fc800000000ff */
        /* <DEDUP_REMOVED lines=9> */
.L_x_5559:
[----:B------:R-:W0:Y:S01]  /*0ae0*/  LDC.64 R18, c[0x0][0x3a8] ;  /* 0x0000ea00ff127b82 */ /* 0x000e220000000a00 */
[----:B------:R-:W-:-:S07]  /*0af0*/  @P0 IADD3 R13, PT, PT, R80, 0x20, RZ ;  /* 0x00000020500d0810 */ /* 0x000fce0007ffe0ff */
[----:B------:R-:W1:Y:S01]  /*0b00*/  @P0 LDC.64 R16, c[0x0][0x390] ;  /* 0x0000e400ff100b82 */ /* 0x000e620000000a00 */
[----:B0-----:R-:W-:-:S05]  /*0b10*/  IMAD.WIDE.U32 R14, R81, 0x10, R18 ;  /* 0x00000010510e7825 */ /* 0x001fca00078e0012 */
[----:B------:R0:W-:Y:S01]  /*0b20*/  STG.E.128 desc[UR6][R14.64], R72 ;  /* 0x000000480e007986 */ /* 0x0001e2000c101d06 */
[----:B-1----:R-:W-:-:S05]  /*0b30*/  @P0 IMAD.WIDE.U32 R16, R13, 0x10, R16 ;  /* 0x000000100d100825 */ /* 0x002fca00078e0010 */
[----:B------:R0:W5:Y:S01]  /*0b40*/  @P0 LDG.E.128 R20, desc[UR6][R16.64] ;  /* 0x0000000610140981 */ /* 0x000162000c1e1d00 */
[----:B------:R-:W-:Y:S01]  /*0b50*/  IADD3 R83, PT, PT, R81, 0x20, RZ ;  /* 0x0000002051537810 */ /* 0x000fe20007ffe0ff */
[----:B------:R-:W-:Y:S06]  /*0b60*/  BRA.U !UP0, `(.L_x_5560) ;  /* 0x0000000108c47547 */ /* 0x000fec000b800000 */
[----:B0-----:R-:W0:Y:S02]  /*0b70*/  LDC.64 R72, c[0x0][0x3a0] ;  /* 0x0000e800ff487b82 */ /* 0x001e240000000a00 */
        /* <DEDUP_REMOVED lines=15> */
[----:B------:R-:W-:Y:S02]  /*0c70*/  HADD2.F32 R17, -RZ, R72.H0_H0 ;  /* 0x20000048ff117230 */ /* 0x000fe40000004100 */
[--C-:B------:R-:W-:Y:S02]  /*0c80*/  HADD2.F32 R14, -RZ, R73.reuse.H0_H0 ;  /* 0x20000049ff0e7230 */ /* 0x100fe40000004100 */
[----:B0-----:R-:W-:Y:S01]  /*0c90*/  @P1 FFMA.FTZ R15, R84, R85, R15 ;  /* 0x00000055540f1223 */ /* 0x001fe2000001000f */
[----:B------:R-:W-:Y:S02]  /*0ca0*/  HADD2.F32 R13, -RZ, R73.H1_H1 ;  /* 0x30000049ff0d7230 */ /* 0x000fe40000004100 */
[--C-:B------:R-:W-:Y:S02]  /*0cb0*/  HADD2.F32 R78, -RZ, R74.reuse.H0_H0 ;  /* 0x2000004aff4e7230 */ /* 0x100fe40000004100 */
[----:B-1----:R-:W-:Y:S01]  /*0cc0*/  @P1 FFMA.FTZ R14, R87, R86, R14 ;  /* 0x00000056570e1223 */ /* 0x002fe2000001000e */
[----:B------:R-:W-:-:S02]  /*0cd0*/  HADD2.F32 R77, -RZ, R74.H1_H1 ;  /* 0x3000004aff4d7230 */ /* 0x000fc40000004100 */
[----:B---3--:R-:W-:Y:S01]  /*0ce0*/  @P1 FFMA.FTZ R13, R88, R89, R13 ;  /* 0x00000059580d1223 */ /* 0x008fe2000001000d */
[--C-:B------:R-:W-:Y:S02]  /*0cf0*/  HADD2.F32 R76, -RZ, R75.reuse.H0_H0 ;  /* 0x2000004bff4c7230 */ /* 0x100fe40000004100 */
[----:B------:R-:W-:Y:S02]  /*0d00*/  HADD2.F32 R16, -RZ, R75.H1_H1 ;  /* 0x3000004bff107230 */ /* 0x000fe40000004100 */
[--C-:B------:R-:W-:Y:S02]  /*0d10*/  @P1 HADD2.F32 R73, -RZ, R22.reuse.H0_H0 ;  /* 0x20000016ff491230 */ /* 0x100fe40000004100 */
[----:B------:R-:W-:Y:S02]  /*0d20*/  @P1 HADD2.F32 R74, -RZ, R22.H1_H1 ;  /* 0x30000016ff4a1230 */ /* 0x000fe40000004100 */
        /* <DEDUP_REMOVED lines=21> */
.L_x_5560:
[----:B0-----:R-:W0:Y:S01]  /*0e80*/  @P0 LDC R73, c[0x0][0x40c] ;  /* 0x00010300ff490b82 */ /* 0x001e220000000800 */
[--C-:B-----5:R-:W-:Y:S01]  /*0e90*/  @P0 HADD2.F32 R72, -RZ, R20.reuse.H1_H1 ;  /* 0x30000014ff480230 */ /* 0x120fe20000004100 */
[----:B------:R-:W-:Y:S01]  /*0ea0*/  CS2R R14, SRZ ;  /* 0x00000000000e7805 */ /* 0x000fe2000001ff00 */
[----:B------:R-:W-:Y:S01]  /*0eb0*/  @P0 HADD2.F32 R74, -RZ, R21.H0_H0 ;  /* 0x20000015ff4a0230 */ /* 0x000fe20000004100 */
[----:B------:R-:W-:Y:S01]  /*0ec0*/  MOV R17, RZ ;  /* 0x000000ff00117202 */ /* 0x000fe20000000f00 */
[----:B------:R-:W-:Y:S01]  /*0ed0*/  @P0 HADD2.F32 R13, -RZ, R20.H0_H0 ;  /* 0x20000014ff0d0230 */ /* 0x000fe20000004100 */
[----:B------:R-:W-:Y:S01]  /*0ee0*/  CS2R R76, SRZ ;  /* 0x00000000004c7805 */ /* 0x000fe2000001ff00 */
[----:B------:R-:W-:Y:S01]  /*0ef0*/  @P0 HADD2.F32 R86, -RZ, R23.H1_H1 ;  /* 0x30000017ff560230 */ /* 0x000fe20000004100 */
[----:B------:R-:W1:Y:S01]  /*0f00*/  @P0 LDC R75, c[0x0][0x40c] ;  /* 0x00010300ff4b0b82 */ /* 0x000e620000000800 */
[----:B------:R-:W-:-:S07]  /*0f10*/  MOV R78, RZ ;  /* 0x000000ff004e7202 */ /* 0x000fce0000000f00 */
[----:B------:R-:W2:Y:S08]  /*0f20*/  @P0 LDC R16, c[0x0][0x40c] ;  /* 0x00010300ff100b82 */ /* 0x000eb00000000800 */
[----:B------:R-:W3:Y:S01]  /*0f30*/  @P0 LDC R85, c[0x0][0x40c] ;  /* 0x00010300ff550b82 */ /* 0x000ee20000000800 */
[----:B0-----:R-:W-:Y:S01]  /*0f40*/  @P0 FMUL.FTZ R15, R72, R73 ;  /* 0x00000049480f0220 */ /* 0x001fe20000410000 */
[----:B------:R-:W-:-:S02]  /*0f50*/  @P0 HADD2.F32 R72, -RZ, R21.H1_H1 ;  /* 0x30000015ff480230 */ /* 0x000fc40000004100 */
[----:B------:R-:W-:-:S04]  /*0f60*/  @P0 HADD2.F32 R73, -RZ, R22.H0_H0 ;  /* 0x20000016ff490230 */ /* 0x000fc80000004100 */
[----:B------:R-:W0:Y:S01]  /*0f70*/  @P0 LDC R82, c[0x0][0x40c] ;  /* 0x00010300ff520b82 */ /* 0x000e220000000800 */
[----:B-1----:R-:W-:Y:S01]  /*0f80*/  @P0 FMUL.FTZ R14, R74, R75 ;  /* 0x0000004b4a0e0220 */ /* 0x002fe20000410000 */
[----:B------:R-:W-:Y:S02]  /*0f90*/  @P0 HADD2.F32 R74, -RZ, R22.H1_H1 ;  /* 0x30000016ff4a0230 */ /* 0x000fe40000004100 */
[----:B------:R-:W-:-:S04]  /*0fa0*/  @P0 HADD2.F32 R75, -RZ, R23.H0_H0 ;  /* 0x20000017ff4b0230 */ /* 0x000fc80000004100 */
[----:B------:R-:W1:Y:S01]  /*0fb0*/  @P0 LDC R87, c[0x0][0x40c] ;  /* 0x00010300ff570b82 */ /* 0x000e620000000800 */
[----:B--2---:R-:W-:Y:S01]  /*0fc0*/  @P0 FMUL.FTZ R17, R13, R16 ;  /* 0x000000100d110220 */ /* 0x004fe20000410000 */
[----:B------:R-:W-:Y:S02]  /*0fd0*/  HFMA2 R13, -RZ, RZ, 0, 0 ;  /* 0x00000000ff0d7431 */ /* 0x000fe400000001ff */
[----:B------:R-:W-:-:S04]  /*0fe0*/  HFMA2 R16, -RZ, RZ, 0, 0 ;  /* 0x00000000ff107431 */ /* 0x000fc800000001ff */
[----:B------:R-:W2:Y:S01]  /*0ff0*/  @P0 LDC R84, c[0x0][0x40c] ;  /* 0x00010300ff540b82 */ /* 0x000ea20000000800 */
[----:B---3--:R-:W-:Y:S01]  /*1000*/  @P0 FMUL.FTZ R13, R72, R85 ;  /* 0x00000055480d0220 */ /* 0x008fe20000410000 */
[----:B------:R-:W-:-:S06]  /*1010*/  F2FP.F16.F32.PACK_AB R72, RZ, R17 ;  /* 0x00000011ff48723e */ /* 0x000fcc00000000ff */
[----:B------:R-:W3:Y:S01]  /*1020*/  @P0 LDC R89, c[0x0][0x40c] ;  /* 0x00010300ff590b82 */ /* 0x000ee20000000800 */
[----:B0-----:R-:W-:Y:S01]  /*1030*/  @P0 FMUL.FTZ R78, R73, R82 ;  /* 0x00000052494e0220 */ /* 0x001fe20000410000 */
[----:B------:R-:W-:-:S04]  /*1040*/  F2FP.F16.F32.PACK_AB R73, RZ, R15 ;  /* 0x0000000fff49723e */ /* 0x000fc800000000ff */
[----:B------:R-:W-:Y:S01]  /*1050*/  F2FP.F16.F32.PACK_AB R82, RZ, R78 ;  /* 0x0000004eff52723e */ /* 0x000fe200000000ff */
[----:B-1----:R-:W-:Y:S01]  /*1060*/  @P0 FMUL.FTZ R77, R74, R87 ;  /* 0x000000574a4d0220 */ /* 0x002fe20000410000 */
[----:B------:R-:W-:Y:S02]  /*1070*/  F2FP.F16.F32.PACK_AB R74, RZ, R14 ;  /* 0x0000000eff4a723e */ /* 0x000fe400000000ff */
[----:B------:R-:W-:Y:S01]  /*1080*/  PRMT R72, R72, 0x5410, R73 ;  /* 0x0000541048487816 */ /* 0x000fe20000000049 */
[----:B--2---:R-:W-:Y:S01]  /*1090*/  @P0 FMUL.FTZ R76, R75, R84 ;  /* 0x000000544b4c0220 */ /* 0x004fe20000410000 */
[----:B------:R-:W-:Y:S02]  /*10a0*/  F2FP.F16.F32.PACK_AB R75, RZ, R13 ;  /* 0x0000000dff4b723e */ /* 0x000fe400000000ff */
[----:B------:R-:W-:Y:S02]  /*10b0*/  F2FP.F16.F32.PACK_AB R84, RZ, R77 ;  /* 0x0000004dff54723e */ /* 0x000fe400000000ff */
[----:B------:R-:W-:-:S02]  /*10c0*/  F2FP.F16.F32.PACK_AB R85, RZ, R76 ;  /* 0x0000004cff55723e */ /* 0x000fc400000000ff */
[----:B------:R-:W-:Y:S01]  /*10d0*/  PRMT R73, R74, 0x5410, R75 ;  /* 0x000054104a497816 */ /* 0x000fe2000000004b */
[----:B---3--:R-:W-:Y:S01]  /*10e0*/  @P0 FMUL.FTZ R16, R86, R89 ;  /* 0x0000005956100220 */ /* 0x008fe20000410000 */
[----:B------:R-:W-:-:S04]  /*10f0*/  PRMT R74, R82, 0x5410, R84 ;  /* 0x00005410524a7816 */ /* 0x000fc80000000054 */
[----:B------:R-:W-:-:S04]  /*1100*/  F2FP.F16.F32.PACK_AB R86, RZ, R16 ;  /* 0x00000010ff56723e */ /* 0x000fc800000000ff */
[----:B------:R-:W-:-:S07]  /*1110*/  PRMT R75, R85, 0x5410, R86 ;  /* 0x00005410554b7816 */ /* 0x000fce0000000056 */
.L_x_5561:
[----:B------:R-:W0:Y:S01]  /*1120*/  @P0 LDC.64 R84, c[0x0][0x390] ;  /* 0x0000e400ff540b82 */ /* 0x000e220000000a00 */
[----:B------:R-:W-:Y:S01]  /*1130*/  @P0 IADD3 R87, PT, PT, R80, 0x40, RZ ;  /* 0x0000004050570810 */ /* 0x000fe20007ffe0ff */
        /* <DEDUP_REMOVED lines=55> */
.L_x_5562:
[----:B-1----:R-:W0:Y:S01]  /*14b0*/  @P0 LDC R73, c[0x0][0x40c] ;  /* 0x00010300ff490b82 */ /* 0x002e220000000800 */
[--C-:B-----5:R-:W-:Y:S01]  /*14c0*/  @P0 HADD2.F32 R72, -RZ, R20.reuse.H0_H0 ;  /* 0x20000014ff480230 */ /* 0x120fe20000004100 */
[----:B------:R-:W-:Y:S01]  /*14d0*/  CS2R R86, SRZ ;  /* 0x0000000000567805 */ /* 0x000fe2000001ff00 */
[----:B------:R-:W-:Y:S01]  /*14e0*/  @P0 HADD2.F32 R74, -RZ, R20.H1_H1 ;  /* 0x30000014ff4a0230 */ /* 0x000fe20000004100 */
[----:B------:R-:W-:Y:S01]  /*14f0*/  MOV R84, RZ ;  /* 0x000000ff00547202 */ /* 0x000fe20000000f00 */
[----:B------:R-:W-:Y:S02]  /*1500*/  @P0 HADD2.F32 R82, -RZ, R21.H0_H0 ;  /* 0x20000015ff520230 */ /* 0x000fe40000004100 */
[----:B------:R-:W-:Y:S02]  /*1510*/  HFMA2 R83, -RZ, RZ, 0, 0 ;  /* 0x00000000ff537431 */ /* 0x000fe400000001ff */
[----:B------:R-:W-:Y:S01]  /*1520*/  @P0 HADD2.F32 R94, -RZ, R23.H1_H1 ;  /* 0x30000017ff5e0230 */ /* 0x000fe20000004100 */
[----:B------:R-:W1:Y:S01]  /*1530*/  @P0 LDC R75, c[0x0][0x40c] ;  /* 0x00010300ff4b0b82 */ /* 0x000e620000000800 */
[----:B------:R-:W-:-:S07]  /*1540*/  CS2R R88, SRZ ;  /* 0x0000000000587805 */ /* 0x000fce000001ff00 */
        /* <DEDUP_REMOVED lines=11> */
[----:B------:R-:W-:Y:S01]  /*1600*/  MOV R82, RZ ;  /* 0x000000ff00527202 */ /* 0x000fe20000000f00 */
[----:B------:R-:W-:-:S05]  /*1610*/  HFMA2 R85, -RZ, RZ, 0, 0 ;  /* 0x00000000ff557431 */ /* 0x000fca00000001ff */
        /* <DEDUP_REMOVED lines=9> */
[----:B------:R-:W-:Y:S02]  /*16b0*/  PRMT R72, R72, 0x5410, R73 ;  /* 0x0000541048487816 */ /* 0x000fe40000000049 */
[----:B------:R-:W-:Y:S01]  /*16c0*/  F2FP.F16.F32.PACK_AB R91, RZ, R88 ;  /* 0x00000058ff5b723e */ /* 0x000fe200000000ff */
[----:B--2---:R-:W-:Y:S01]  /*16d0*/  @P0 FMUL.FTZ R87, R75, R92 ;  /* 0x0000005c4b570220 */ /* 0x004fe20000410000 */
[----:B------:R-:W-:-:S04]  /*16e0*/  F2FP.F16.F32.PACK_AB R75, RZ, R82 ;  /* 0x00000052ff4b723e */ /* 0x000fc800000000ff */
[----:B------:R-:W-:Y:S02]  /*16f0*/  F2FP.F16.F32.PACK_AB R92, RZ, R87 ;  /* 0x00000057ff5c723e */ /* 0x000fe400000000ff */
[----:B------:R-:W-:Y:S01]  /*1700*/  PRMT R73, R74, 0x5410, R75 ;  /* 0x000054104a497816 */ /* 0x000fe2000000004b */
[----:B---3--:R-:W-:Y:S01]  /*1710*/  @P0 FMUL.FTZ R85, R94, R97 ;  /* 0x000000615e550220 */ /* 0x008fe20000410000 */
[----:B------:R-:W-:-:S04]  /*1720*/  PRMT R74, R90, 0x5410, R91 ;  /* 0x000054105a4a7816 */ /* 0x000fc8000000005b */
[----:B------:R-:W-:-:S04]  /*1730*/  F2FP.F16.F32.PACK_AB R94, RZ, R85 ;  /* 0x00000055ff5e723e */ /* 0x000fc800000000ff */
[----:B------:R-:W-:-:S07]  /*1740*/  PRMT R75, R92, 0x5410, R94 ;  /* 0x000054105c4b7816 */ /* 0x000fce000000005e */
.L_x_5563:
[----:B------:R-:W0:Y:S01]  /*1750*/  @P0 LDC.64 R90, c[0x0][0x390] ;  /* 0x0000e400ff5a0b82 */ /* 0x000e220000000a00 */
[----:B------:R-:W-:Y:S01]  /*1760*/  @P0 IADD3 R95, PT, PT, R80, 0x60, RZ ;  /* 0x00000060505f0810 */ /* 0x000fe20007ffe0ff */
        /* <DEDUP_REMOVED lines=55> */
.L_x_5564:
        /* <DEDUP_REMOVED lines=42> */
.L_x_5565:
[----:B------:R-:W0:Y:S01]  /*1d80*/  @P0 LDC.64 R98, c[0x0][0x390] ;  /* 0x0000e400ff620b82 */ /* 0x000e220000000a00 */
[----:B------:R-:W-:Y:S02]  /*1d90*/  IADD3 R101, PT, PT, R81, 0x60, RZ ;  /* 0x0000006051657810 */ /* 0x000fe40007ffe0ff */
[----:B------:R-:W-:-:S03]  /*1da0*/  @P0 IADD3 R103, PT, PT, R80, 0x80, RZ ;  /* 0x0000008050670810 */ /* 0x000fc60007ffe0ff */
        /* <DEDUP_REMOVED lines=12> */
[----:B------:R-:W-:Y:S02]  /*1e70*/  @P1 HADD2.F32 R103, -RZ, R21.H0_H0 ;  /* 0x20000015ff671230 */ /* 0x000fe40000004100 */
[----:B------:R-:W-:-:S03]  /*1e80*/  @P1 HADD2.F32 R108, -RZ, R22.H0_H0 ;  /* 0x20000016ff6c1230 */ /* 0x000fc60000004100 */
        /* <DEDUP_REMOVED lines=9> */
[----:B------:R-:W-:Y:S02]  /*1f20*/  HADD2.F32 R104, -RZ, R72.H0_H0 ;  /* 0x20000048ff687230 */ /* 0x000fe40000004100 */
[----:B0-----:R-:W-:Y:S01]  /*1f30*/  @P1 FFMA.FTZ R99, R100, R101, R99 ;  /* 0x0000006564631223 */ /* 0x001fe20000010063 */
[----:B------:R-:W-:Y:S02]  /*1f40*/  HADD2.F32 R100, -RZ, R73.H1_H1 ;  /* 0x30000049ff647230 */ /* 0x000fe40000004100 */
[----:B-1----:R-:W-:Y:S01]  /*1f50*/  @P1 FFMA.FTZ R98, R103, R102, R98 ;  /* 0x0000006667621223 */ /* 0x002fe20000010062 */
[----:B------:R-:W-:Y:S02]  /*1f60*/  @P1 HADD2.F32 R73, -RZ, R21.H1_H1 ;  /* 0x30000015ff491230 */ /* 0x000fe40000004100 */
[----:B------:R-:W-:-:S02]  /*1f70*/  HADD2.F32 R101, -RZ, R74.H0_H0 ;  /* 0x2000004aff657230 */ /* 0x000fc40000004100 */
[----:B------:R-:W-:Y:S02]  /*1f80*/  HADD2.F32 R103, -RZ, R74.H1_H1 ;  /* 0x3000004aff677230 */ /* 0x000fe40000004100 */
[----:B---3--:R-:W-:Y:S01]  /*1f90*/  @P1 FFMA.FTZ R100, R73, R107, R100 ;  /* 0x0000006b49641223 */ /* 0x008fe20000010064 */
[--C-:B------:R-:W-:Y:S02]  /*1fa0*/  HADD2.F32 R105, -RZ, R75.reuse.H0_H0 ;  /* 0x2000004bff697230 */ /* 0x100fe40000004100 */
[----:B----4-:R-:W-:Y:S01]  /*1fb0*/  @P1 FFMA.FTZ R101, R108, R109, R101 ;  /* 0x0000006d6c651223 */ /* 0x010fe20000010065 */
[----:B------:R-:W-:Y:S02]  /*1fc0*/  HADD2.F32 R102, -RZ, R75.H1_H1 ;  /* 0x3000004bff667230 */ /* 0x000fe40000004100 */
[----:B------:R-:W-:Y:S02]  /*1fd0*/  @P1 HADD2.F32 R72, -RZ, R22.H1_H1 ;  /* 0x30000016ff481230 */ /* 0x000fe40000004100 */
[----:B------:R-:W-:Y:S01]  /*1fe0*/  @P1 HADD2.F32 R74, -RZ, R23.H0_H0 ;  /* 0x20000017ff4a1230 */ /* 0x000fe20000004100 */
[----:B------:R-:W-:Y:S01]  /*1ff0*/  F2FP.F16.F32.PACK_AB R107, RZ, R101 ;  /* 0x00000065ff6b723e */ /* 0x000fe200000000ff */
        /* <DEDUP_REMOVED lines=13> */
[----:B------:R-:W-:Y:S02]  /*20d0*/  PRMT R73, R73, 0x5410, R74 ;  /* 0x0000541049497816 */ /* 0x000fe4000000004a */
[----:B------:R-:W-:Y:S02]  /*20e0*/  PRMT R74, R107, 0x5410, R108 ;  /* 0x000054106b4a7816 */ /* 0x000fe4000000006c */
[----:B------:R-:W-:-:S02]  /*20f0*/  PRMT R72, R72, 0x5410, R106 ;  /* 0x0000541048487816 */ /* 0x000fc4000000006a */
[----:B------:R-:W-:Y:S01]  /*2100*/  PRMT R75, R109, 0x5410, R75 ;  /* 0x000054106d4b7816 */ /* 0x000fe2000000004b */
[----:B------:R-:W-:Y:S06]  /*2110*/  BRA `(.L_x_5567) ;  /* 0x0000000000a07947 */ /* 0x000fec0003800000 */
.L_x_5566:
[----:B-1----:R-:W0:Y:S01]  /*2120*/  @P0 LDC R73, c[0x0][0x40c] ;  /* 0x00010300ff490b82 */ /* 0x002e220000000800 */
[--C-:B-----5:R-:W-:Y:S01]  /*2130*/  @P0 HADD2.F32 R72, -RZ, R20.reuse.H0_H0 ;  /* 0x20000014ff480230 */ /* 0x120fe20000004100 */
[----:B------:R-:W-:Y:S01]  /*2140*/  CS2R R104, SRZ ;  /* 0x0000000000687805 */ /* 0x000fe2000001ff00 */
[----:B------:R-:W-:Y:S01]  /*2150*/  @P0 HADD2.F32 R74, -RZ, R20.H1_H1 ;  /* 0x30000014ff4a0230 */ /* 0x000fe20000004100 */
[----:B------:R-:W-:Y:S01]  /*2160*/  CS2R R98, SRZ ;  /* 0x0000000000627805 */ /* 0x000fe2000001ff00 */
[----:B------:R-:W-:Y:S01]  /*2170*/  @P0 HADD2.F32 R100, -RZ, R21.H0_H0 ;  /* 0x20000015ff640230 */ /* 0x000fe20000004100 */
[----:B------:R-:W-:Y:S01]  /*2180*/  CS2R R102, SRZ ;  /* 0x0000000000667805 */ /* 0x000fe2000001ff00 */
[----:B------:R-:W-:Y:S01]  /*2190*/  @P0 HADD2.F32 R110, -RZ, R23.H1_H1 ;  /* 0x30000017ff6e0230 */ /* 0x000fe20000004100 */
[----:B------:R-:W1:Y:S08]  /*21a0*/  @P0 LDC R75, c[0x0][0x40c] ;  /* 0x00010300ff4b0b82 */ /* 0x000e700000000800 */
        /* <DEDUP_REMOVED lines=11> */
[----:B------:R-:W-:-:S06]  /*2260*/  CS2R R100, SRZ ;  /* 0x0000000000647805 */ /* 0x000fcc000001ff00 */
        /* <DEDUP_REMOVED lines=19> */
.L_x_5567:
[----:B------:R-:W0:Y:S01]  /*23a0*/  @P0 LDC.64 R106, c[0x0][0x390] ;  /* 0x0000e400ff6a0b82 */ /* 0x000e220000000a00 */
[----:B------:R-:W-:Y:S02]  /*23b0*/  IADD3 R109, PT, PT, R81, 0x80, RZ ;  /* 0x00000080516d7810 */ /* 0x000fe40007ffe0ff */
        /* <DEDUP_REMOVED lines=12> */
[----:B-----5:R-:W-:Y:S02]  /*2480*/  @P0 HADD2.F32 R106, -RZ, R21.H0_H0 ;  /* 0x20000015ff6a0230 */ /* 0x020fe40000004100 */
[----:B------:R-:W-:-:S05]  /*2490*/  @P0 HADD2.F32 R113, -RZ, R22.H0_H0 ;  /* 0x20000016ff710230 */ /* 0x000fca0000004100 */
[----:B------:R-:W1:Y:S08]  /*24a0*/  @P0 LDC R109, c[0x0][0x40c] ;  /* 0x00010300ff6d0b82 */ /* 0x000e700000000800 */
[----:B------:R-:W3:Y:S08]  /*24b0*/  @P0 LDC R110, c[0x0][0x40c] ;  /* 0x00010300ff6e0b82 */ /* 0x000ef00000000800 */
[----:B------:R-:W4:Y:S08]  /*24c0*/  @P0 LDC R114, c[0x0][0x40c] ;  /* 0x00010300ff720b82 */ /* 0x000f300000000800 */
[----:B------:R-:W4:Y:S08]  /*24d0*/  @P0 LDC R108, c[0x0][0x40c] ;  /* 0x00010300ff6c0b82 */ /* 0x000f300000000800 */
[----:B------:R-:W4:Y:S08]  /*24e0*/  @P0 LDC R112, c[0x0][0x40c] ;  /* 0x00010300ff700b82 */ /* 0x000f300000000800 */
[----:B------:R-:W4:Y:S01]  /*24f0*/  @P0 LDC R115, c[0x0][0x40c] ;  /* 0x00010300ff730b82 */ /* 0x000f220000000800 */
[----:B--2---:R-:W-:-:S02]  /*2500*/  HADD2.F32 R79, -RZ, R73.H0_H0 ;  /* 0x20000049ff4f7230 */ /* 0x004fc40000004100 */
[----:B------:R-:W-:-:S05]  /*2510*/  HADD2.F32 R80, -RZ, R73.H1_H1 ;  /* 0x30000049ff507230 */ /* 0x000fca0000004100 */
[----:B------:R-:W2:Y:S01]  /*2520*/  @P0 LDC R73, c[0x0][0x40c] ;  /* 0x00010300ff490b82 */ /* 0x000ea20000000800 */
[----:B0-----:R-:W-:Y:S01]  /*2530*/  @P0 FFMA.FTZ R79, R106, R81, R79 ;  /* 0x000000516a4f0223 */ /* 0x001fe2000001004f */
[----:B------:R-:W-:Y:S02]  /*2540*/  @P0 HADD2.F32 R81, -RZ, R21.H1_H1 ;  /* 0x30000015ff510230 */ /* 0x000fe40000004100 */
[--C-:B------:R-:W-:Y:S02]  /*2550*/  HADD2.F32 R106, -RZ, R74.reuse.H0_H0 ;  /* 0x2000004aff6a7230 */ /* 0x100fe40000004100 */
[----:B------:R-:W-:Y:S02]  /*2560*/  HADD2.F32 R107, -RZ, R74.H1_H1 ;  /* 0x3000004aff6b7230 */ /* 0x000fe40000004100 */
[----:B-1----:R-:W-:Y:S01]  /*2570*/  @P0 FFMA.FTZ R80, R81, R109, R80 ;  /* 0x0000006d51500223 */ /* 0x002fe20000010050 */
[----:B------:R-:W-:Y:S02]  /*2580*/  @P0 HADD2.F32 R74, -RZ, R22.H1_H1 ;  /* 0x30000016ff4a0230 */ /* 0x000fe40000004100 */
[----:B---3--:R-:W-:Y:S01]  /*2590*/  @P0 FFMA.FTZ R106, R113, R110, R106 ;  /* 0x0000006e716a0223 */ /* 0x008fe2000001006a */
[----:B------:R-:W-:-:S02]  /*25a0*/  HADD2.F32 R81, -RZ, R75.H0_H0 ;  /* 0x2000004bff517230 */ /* 0x000fc40000004100 */
[----:B------:R-:W-:Y:S02]  /*25b0*/  @P0 HADD2.F32 R110, -RZ, R23.H0_H0 ;  /* 0x20000017ff6e0230 */ /* 0x000fe40000004100 */
[----:B----4-:R-:W-:Y:S01]  /*25c0*/  @P0 FFMA.FTZ R107, R74, R114, R107 ;  /* 0x000000724a6b0223 */ /* 0x010fe2000001006b */
[----:B------:R-:W-:Y:S02]  /*25d0*/  HADD2.F32 R74, -RZ, R72.H1_H1 ;  /* 0x30000048ff4a7230 */ /* 0x000fe40000004100 */
[----:B------:R-:W-:Y:S02]  /*25e0*/  @P0 HADD2.F32 R113, -RZ, R20.H1_H1 ;  /* 0x30000014ff710230 */ /* 0x000fe40000004100 */
[----:B------:R-:W-:Y:S01]  /*25f0*/  @P0 FFMA.FTZ R81, R110, R108, R81 ;  /* 0x0000006c6e510223 */ /* 0x000fe20000010051 */
[----:B------:R-:W-:Y:S01]  /*2600*/  HADD2.F32 R110, -RZ, R72.H0_H0 ;  /* 0x20000048ff6e7230 */ /* 0x000fe20000004100 */
[----:B------:R-:W-:Y:S01]  /*2610*/  @!P0 MOV R108, R74 ;  /* 0x0000004a006c8202 */ /* 0x000fe20000000f00 */
[----:B------:R-:W-:Y:S01]  /*2620*/  HADD2.F32 R109, -RZ, R75.H1_H1 ;  /* 0x3000004bff6d7230 */ /* 0x000fe20000004100 */
[----:B------:R-:W-:Y:S01]  /*2630*/  F2FP.F16.F32.PACK_AB R114, RZ, R107 ;  /* 0x0000006bff72723e */ /* 0x000fe200000000ff */
[----:B------:R-:W-:-:S02]  /*2640*/  @P0 HADD2.F32 R72, -RZ, R23.H1_H1 ;  /* 0x30000017ff480230 */ /* 0x000fc40000004100 */
[----:B--2---:R-:W-:Y:S01]  /*2650*/  @P0 FFMA.FTZ R108, R113, R73, R74 ;  /* 0x00000049716c0223 */ /* 0x004fe2000001004a */
[----:B------:R-:W-:Y:S01]  /*2660*/  @P0 HADD2.F32 R73, -RZ, R20.H0_H0 ;  /* 0x20000014ff490230 */ /* 0x000fe20000004100 */
        /* <DEDUP_REMOVED lines=14> */
.L_x_5568:
[----:B-1----:R-:W0:Y:S01]  /*2750*/  @P0 LDC R73, c[0x0][0x40c] ;  /* 0x00010300ff490b82 */ /* 0x002e220000000800 */
[--C-:B-----5:R-:W-:Y:S01]  /*2760*/  @P0 HADD2.F32 R72, -RZ, R20.reuse.H0_H0 ;  /* 0x20000014ff480230 */ /* 0x120fe20000004100 */
[----:B------:R-:W-:Y:S01]  /*2770*/  CS2R R108, SRZ ;  /* 0x00000000006c7805 */ /* 0x000fe2000001ff00 */
[----:B------:R-:W-:Y:S02]  /*2780*/  @P0 HADD2.F32 R74, -RZ, R20.H1_H1 ;  /* 0x30000014ff4a0230 */ /* 0x000fe40000004100 */
[----:B------:R-:W-:Y:S01]  /*2790*/  HFMA2 R110, -RZ, RZ, 0, 0 ;  /* 0x00000000ff6e7431 */ /* 0x000fe200000001ff */
[----:B------:R-:W-:Y:S01]  /*27a0*/  MOV R79, RZ ;  /* 0x000000ff004f7202 */ /* 0x000fe20000000f00 */
[----:B------:R-:W-:Y:S01]  /*27b0*/  HFMA2 R80, -RZ, RZ, 0, 0 ;  /* 0x00000000ff507431 */ /* 0x000fe200000001ff */
[----:B------:R-:W-:Y:S01]  /*27c0*/  MOV R106, RZ ;  /* 0x000000ff006a7202 */ /* 0x000fe20000000f00 */
[----:B------:R-:W1:Y:S08]  /*27d0*/  @P0 LDC R75, c[0x0][0x40c] ;  /* 0x00010300ff4b0b82 */ /* 0x000e700000000800 */
[----:B------:R-:W2:Y:S08]  /*27e0*/  @P0 LDC R81, c[0x0][0x40c] ;  /* 0x00010300ff510b82 */ /* 0x000eb00000000800 */
[----:B------:R-:W3:Y:S01]  /*27f0*/  @P0 LDC R112, c[0x0][0x40c] ;  /* 0x00010300ff700b82 */ /* 0x000ee20000000800 */
[----:B0-----:R-:W-:Y:S01]  /*2800*/  @P0 FMUL.FTZ R110, R72, R73 ;  /* 0x00000049486e0220 */ /* 0x001fe20000410000 */
[----:B------:R-:W-:-:S02]  /*2810*/  @P0 HADD2.F32 R72, -RZ, R21.H0_H0 ;  /* 0x20000015ff480230 */ /* 0x000fc40000004100 */
[----:B------:R-:W-:-:S04]  /*2820*/  @P0 HADD2.F32 R73, -RZ, R21.H1_H1 ;  /* 0x30000015ff490230 */ /* 0x000fc80000004100 */
[----:B------:R-:W0:Y:S01]  /*2830*/  @P0 LDC R107, c[0x0][0x40c] ;  /* 0x00010300ff6b0b82 */ /* 0x000e220000000800 */
[----:B-1----:R-:W-:Y:S01]  /*2840*/  @P0 FMUL.FTZ R108, R74, R75 ;  /* 0x0000004b4a6c0220 */ /* 0x002fe20000410000 */
[----:B------:R-:W-:-:S06]  /*2850*/  @P0 HADD2.F32 R74, -RZ, R22.H0_H0 ;  /* 0x20000016ff4a0230 */ /* 0x000fcc0000004100 */
[----:B------:R-:W1:Y:S01]  /*2860*/  @P0 LDC R113, c[0x0][0x40c] ;  /* 0x00010300ff710b82 */ /* 0x000e620000000800 */
[----:B--2---:R-:W-:Y:S01]  /*2870*/  @P0 FMUL.FTZ R79, R72, R81 ;  /* 0x00000051484f0220 */ /* 0x004fe20000410000 */
[----:B------:R-:W-:Y:S01]  /*2880*/  @P0 HADD2.F32 R72, -RZ, R22.H1_H1 ;  /* 0x30000016ff480230 */ /* 0x000fe20000004100 */
[----:B------:R-:W-:-:S05]  /*2890*/  MOV R81, RZ ;  /* 0x000000ff00517202 */ /* 0x000fca0000000f00 */
[----:B------:R-:W2:Y:S01]  /*28a0*/  @P0 LDC R114, c[0x0][0x40c] ;  /* 0x00010300ff720b82 */ /* 0x000ea20000000800 */
[----:B---3--:R-:W-:Y:S01]  /*28b0*/  @P0 FMUL.FTZ R80, R73, R112 ;  /* 0x0000007049500220 */ /* 0x008fe20000410000 */
[----:B------:R-:W-:-:S04]  /*28c0*/  @P0 HADD2.F32 R73, -RZ, R23.H0_H0 ;  /* 0x20000017ff490230 */ /* 0x000fc80000004100 */
[----:B------:R-:W-:Y:S02]  /*28d0*/  F2FP.F16.F32.PACK_AB R75, RZ, R80 ;  /* 0x00000050ff4b723e */ /* 0x000fe400000000ff */
[----:B------:R-:W3:Y:S01]  /*28e0*/  @P0 LDC R115, c[0x0][0x40c] ;  /* 0x00010300ff730b82 */ /* 0x000ee20000000800 */
[----:B0-----:R-:W-:Y:S01]  /*28f0*/  @P0 FMUL.FTZ R106, R74, R107 ;  /* 0x0000006b4a6a0220 */ /* 0x001fe20000410000 */
[----:B------:R-:W-:Y:S02]  /*2900*/  @P0 HADD2.F32 R74, -RZ, R23.H1_H1 ;  /* 0x30000017ff4a0230 */ /* 0x000fe40000004100 */
[----:B------:R-:W-:Y:S02]  /*2910*/  HFMA2 R107, -RZ, RZ, 0, 0 ;  /* 0x00000000ff6b7431 */ /* 0x000fe400000001ff */
[----:B------:R-:W-:Y:S01]  /*2920*/  F2FP.F16.F32.PACK_AB R112, RZ, R106 ;  /* 0x0000006aff70723e */ /* 0x000fe200000000ff */
[----:B-1----:R-:W-:Y:S01]  /*2930*/  @P0 FMUL.FTZ R107, R72, R113 ;  /* 0x00000071486b0220 */ /* 0x002fe20000410000 */
[----:B------:R-:W-:-:S04]  /*2940*/  F2FP.F16.F32.PACK_AB R72, RZ, R110 ;  /* 0x0000006eff48723e */ /* 0x000fc800000000ff */
[----:B------:R-:W-:Y:S01]  /*2950*/  F2FP.F16.F32.PACK_AB R113, RZ, R107 ;  /* 0x0000006bff71723e */ /* 0x000fe200000000ff */
[----:B--2---:R-:W-:Y:S01]  /*2960*/  @P0 FMUL.FTZ R81, R73, R114 ;  /* 0x0000007249510220 */ /* 0x004fe20000410000 */
[----:B------:R-:W-:-:S04]  /*2970*/  F2FP.F16.F32.PACK_AB R73, RZ, R108 ;  /* 0x0000006cff49723e */ /* 0x000fc800000000ff */
[----:B------:R-:W-:Y:S02]  /*2980*/  F2FP.F16.F32.PACK_AB R114, RZ, R81 ;  /* 0x00000051ff72723e */ /* 0x000fe400000000ff */
[----:B------:R-:W-:Y:S01]  /*2990*/  PRMT R72, R72, 0x5410, R73 ;  /* 0x0000541048487816 */ /* 0x000fe20000000049 */
[----:B---3--:R-:W-:Y:S01]  /*29a0*/  @P0 FMUL.FTZ R109, R74, R115 ;  /* 0x000000734a6d0220 */ /* 0x008fe20000410000 */
[----:B------:R-:W-:-:S04]  /*29b0*/  F2FP.F16.F32.PACK_AB R74, RZ, R79 ;  /* 0x0000004fff4a723e */ /* 0x000fc800000000ff */
[----:B------:R-:W-:Y:S02]  /*29c0*/  F2FP.F16.F32.PACK_AB R115, RZ, R109 ;  /* 0x0000006dff73723e */ /* 0x000fe400000000ff */
[----:B------:R-:W-:Y:S02]  /*29d0*/  PRMT R73, R74, 0x5410, R75 ;  /* 0x000054104a497816 */ /* 0x000fe4000000004b */
[----:B------:R-:W-:Y:S02]  /*29e0*/  PRMT R74, R112, 0x5410, R113 ;  /* 0x00005410704a7816 */ /* 0x000fe40000000071 */
[----:B------:R-:W-:-:S07]  /*29f0*/  PRMT R75, R114, 0x5410, R115 ;  /* 0x00005410724b7816 */ /* 0x000fce0000000073 */
.L_x_5569:
        /* <DEDUP_REMOVED lines=170> */
.L_x_5585:
        /* <DEDUP_REMOVED lines=16> */
[----:B------:R-:W-:Y:S01]  /*35a0*/  IADD3 R73, PT, PT, R9, -0x1, RZ ;  /* 0xffffffff09497810 */ /* 0x000fe20007ffe0ff */
[----:B------:R-:W-:Y:S01]  /*35b0*/  HADD2.F32 R72, -RZ, R70.H0_H0 ;  /* 0x20000046ff487230 */ /* 0x000fe20000004100 */
[----:B------:R-:W-:Y:S01]  /*35c0*/  FSEL R9, R19, RZ, !P0 ;  /* 0x000000ff13097208 */ /* 0x000fe20004000000 */
[----:B------:R-:W-:Y:S02]  /*35d0*/  HADD2.F32 R74, -RZ, R46.H0_H0 ;  /* 0x2000002eff4a7230 */ /* 0x000fe40000004100 */
        /* <DEDUP_REMOVED lines=49> */
[----:B------:R-:W-:-:S02]  /*38f0*/  HADD2.F32 R0, -RZ, R68.H0_H0 ;  /* 0x20000044ff007230 */ /* 0x000fc40000004100 */
[C---:B------:R-:W-:Y:S01]  /*3900*/  FMUL.FTZ R19, R18.reuse, R19 ;  /* 0x0000001312137220 */ /* 0x040fe20000410000 */
[----:B------:R-:W-:Y:S02]  /*3910*/  HADD2.F32 R2, -RZ, R44.H0_H0 ;  /* 0x2000002cff027230 */ /* 0x000fe40000004100 */
        /* <DEDUP_REMOVED lines=47> */
[----:B------:R-:W-:-:S02]  /*3c10*/  HADD2.F32 R4, -RZ, R68.H1_H1 ;  /* 0x30000044ff047230 */ /* 0x000fc40000004100 */
[----:B------:R-:W-:Y:S01]  /*3c20*/  FFMA.FTZ R19, R19, R0, R2 ;  /* 0x0000000013137223 */ /* 0x000fe20000010002 */
[----:B------:R-:W-:Y:S02]  /*3c30*/  HADD2.F32 R6, -RZ, R44.H1_H1 ;  /* 0x3000002cff067230 */ /* 0x000fe40000004100 */
[----:B------:R-:W-:Y:S01]  /*3c40*/  FFMA.FTZ R5, R5, R72, R74 ;  /* 0x0000004805057223 */ /* 0x000fe2000001004a */
[----:B------:R-:W-:Y:S02]  /*3c50*/  HADD2.F32 R8, -RZ, R69.H0_H0 ;  /* 0x20000045ff087230 */ /* 0x000fe40000004100 */
[----:B------:R-:W-:Y:S02]  /*3c60*/  HADD2.F32 R14, -RZ, R45.H0_H0 ;  /* 0x2000002dff0e7230 */ /* 0x000fe40000004100 */
[----:B------:R-:W-:Y:S01]  /*3c70*/  FFMA.FTZ R0, R73, R4, R6 ;  /* 0x0000000449007223 */ /* 0x000fe20000010006 */
[----:B------:R-:W-:Y:S02]  /*3c80*/  HADD2.F32 R16, -RZ, R69.H1_H1 ;  /* 0x30000045ff107230 */ /* 0x000fe40000004100 */
[----:B------:R-:W-:-:S02]  /*3c90*/  HADD2.F32 R18, -RZ, R45.H1_H1 ;  /* 0x3000002dff127230 */ /* 0x000fc40000004100 */
[----:B------:R-:W-:Y:S01]  /*3ca0*/  FFMA.FTZ R7, R7, R8, R14 ;  /* 0x0000000807077223 */ /* 0x000fe2000001000e */
[----:B------:R-:W-:Y:S02]  /*3cb0*/  HADD2.F32 R4, -RZ, R70.H1_H1 ;  /* 0x30000046ff047230 */ /* 0x000fe40000004100 */
[----:B------:R-:W-:Y:S02]  /*3cc0*/  HADD2.F32 R6, -RZ, R46.H1_H1 ;  /* 0x3000002eff067230 */ /* 0x000fe40000004100 */
[----:B------:R-:W-:Y:S01]  /*3cd0*/  FFMA.FTZ R2, R75, R16, R18 ;  /* 0x000000104b027223 */ /* 0x000fe20000010012 */
[----:B------:R-:W-:Y:S02]  /*3ce0*/  HADD2.F32 R8, -RZ, R71.H0_H0 ;  /* 0x20000047ff087230 */ /* 0x000fe40000004100 */
[----:B------:R-:W-:Y:S02]  /*3cf0*/  HADD2.F32 R14, -RZ, R47.H0_H0 ;  /* 0x2000002fff0e7230 */ /* 0x000fe40000004100 */
[----:B------:R-:W-:Y:S01]  /*3d00*/  FFMA.FTZ R4, R111, R4, R6 ;  /* 0x000000046f047223 */ /* 0x000fe20000010006 */
[----:B------:R-:W-:-:S02]  /*3d10*/  HADD2.F32 R16, -RZ, R71.H1_H1 ;  /* 0x30000047ff107230 */ /* 0x000fc40000004100 */
        /* <DEDUP_REMOVED lines=8> */
[----:B------:R-:W-:Y:S02]  /*3da0*/  HADD2.F32 R14, -RZ, R65.H0_H0 ;  /* 0x20000041ff0e7230 */ /* 0x000fe40000004100 */
[----:B------:R-:W-:Y:S02]  /*3db0*/  HADD2.F32 R16, -RZ, R41.H0_H0 ;  /* 0x20000029ff107230 */ /* 0x000fe40000004100 */
[----:B------:R-:W-:Y:S01]  /*3dc0*/  FFMA.FTZ R8, R15, R76, R78 ;  /* 0x0000004c0f087223 */ /* 0x000fe2000001004e */
[----:B------:R-:W-:Y:S02]  /*3dd0*/  HADD2.F32 R74, -RZ, R66.H0_H0 ;  /* 0x20000042ff4a7230 */ /* 0x000fe40000004100 */
[----:B------:R-:W-:Y:S02]  /*3de0*/  HADD2.F32 R76, -RZ, R42.H0_H0 ;  /* 0x2000002aff4c7230 */ /* 0x000fe40000004100 */
[----:B------:R-:W-:Y:S01]  /*3df0*/  FFMA.FTZ R115, R115, R14, R16 ;  /* 0x0000000e73737223 */ /* 0x000fe20000010010 */
[----:B------:R-:W-:Y:S01]  /*3e00*/  HADD2.F32 R78, -RZ, R66.H1_H1 ;  /* 0x30000042ff4e7230 */ /* 0x000fe20000004100 */
[----:B------:R-:W-:Y:S01]  /*3e10*/  F2FP.F16.F32.PACK_AB R116, R8, R17 ;  /* 0x000000110874723e */ /* 0x000fe200000000ff */
        /* <DEDUP_REMOVED lines=8> */
[----:B------:R-:W-:Y:S01]  /*3ea0*/  HADD2.F32 R74, -RZ, R60.H0_H0 ;  /* 0x2000003cff4a7230 */ /* 0x000fe20000004100 */
[----:B------:R-:W-:Y:S01]  /*3eb0*/  F2FP.F16.F32.PACK_AB R118, R16, R117 ;  /* 0x000000751076723e */ /* 0x000fe200000000ff */
[----:B------:R-:W-:-:S02]  /*3ec0*/  HADD2.F32 R76, -RZ, R36.H0_H0 ;  /* 0x20000024ff4c7230 */ /* 0x000fc40000004100 */
[----:B------:R-:W-:Y:S01]  /*3ed0*/  FFMA.FTZ R119, R119, R86, R112 ;  /* 0x0000005677777223 */ /* 0x000fe20000010070 */
[----:B------:R-:W-:Y:S01]  /*3ee0*/  HADD2.F32 R78, -RZ, R60.H1_H1 ;  /* 0x3000003cff4e7230 */ /* 0x000fe20000004100 */
[----:B------:R-:W-:Y:S01]  /*3ef0*/  F2FP.F16.F32.PACK_AB R117, R14, R115 ;  /* 0x000000730e75723e */ /* 0x000fe200000000ff */
        /* <DEDUP_REMOVED lines=8> */
[----:B------:R-:W-:Y:S01]  /*3f80*/  HADD2.F32 R78, -RZ, R63.H0_H0 ;  /* 0x2000003fff4e7230 */ /* 0x000fe20000004100 */
[----:B------:R-:W-:Y:S01]  /*3f90*/  F2FP.F16.F32.PACK_AB R76, R76, R123 ;  /* 0x0000007b4c4c723e */ /* 0x000fe200000000ff */
        /* <DEDUP_REMOVED lines=23> */
[----:B------:R-:W-:Y:S02]  /*4110*/  HADD2.F32 R77, -RZ, R58.H1_H1 ;  /* 0x3000003aff4d7230 */ /* 0x000fe40000004100 */
[----:B------:R-:W-:Y:S02]  /*4120*/  HADD2.F32 R85, -RZ, R34.H1_H1 ;  /* 0x30000022ff557230 */ /* 0x000fe40000004100 */
        /* <DEDUP_REMOVED lines=11> */
[----:B------:R-:W-:-:S02]  /*41e0*/  HADD2.F32 R15, -RZ, R52.H0_H0 ;  /* 0x20000034ff0f7230 */ /* 0x000fc40000004100 */
[----:B------:R-:W-:Y:S02]  /*41f0*/  HADD2.F32 R73, -RZ, R28.H0_H0 ;  /* 0x2000001cff497230 */ /* 0x000fe40000004100 */
[----:B------:R-:W-:Y:S01]  /*4200*/  FFMA.FTZ R89, R89, R72, R74 ;  /* 0x0000004859597223 */ /* 0x000fe2000001004a */
[----:B------:R-:W-:Y:S02]  /*4210*/  HADD2.F32 R75, -RZ, R53.H0_H0 ;  /* 0x20000035ff4b7230 */ /* 0x000fe40000004100 */
[----:B------:R-:W-:Y:S02]  /*4220*/  HADD2.F32 R77, -RZ, R29.H0_H0 ;  /* 0x2000001dff4d7230 */ /* 0x000fe40000004100 */
[----:B------:R-:W-:Y:S01]  /*4230*/  FFMA.FTZ R104, R104, R15, R73 ;  /* 0x0000000f68687223 */ /* 0x000fe20000010049 */
[----:B------:R-:W-:Y:S02]  /*4240*/  HADD2.F32 R92, -RZ, R54.H1_H1 ;  /* 0x30000036ff5c7230 */ /* 0x000fe40000004100 */
[----:B------:R-:W-:-:S02]  /*4250*/  HADD2.F32 R84, -RZ, R30.H1_H1 ;  /* 0x3000001eff547230 */ /* 0x000fc40000004100 */
[----:B------:R-:W-:Y:S01]  /*4260*/  FFMA.FTZ R98, R98, R75, R77 ;  /* 0x0000004b62627223 */ /* 0x000fe2000001004d */
[----:B------:R-:W-:Y:S01]  /*4270*/  HADD2.F32 R72, -RZ, R57.H0_H0 ;  /* 0x20000039ff487230 */ /* 0x000fe20000004100 */
[----:B------:R-:W-:Y:S01]  /*4280*/  F2FP.F16.F32.PACK_AB R104, R99, R104 ;  /* 0x000000686368723e */ /* 0x000fe200000000ff */
[----:B------:R-:W-:Y:S02]  /*4290*/  HADD2.F32 R74, -RZ, R33.H0_H0 ;  /* 0x20000021ff4a7230 */ /* 0x000fe40000004100 */
[----:B------:R-:W-:Y:S01]  /*42a0*/  FFMA.FTZ R92, R103, R92, R84 ;  /* 0x0000005c675c7223 */ /* 0x000fe20000010054 */
[----:B------:R-:W-:Y:S01]  /*42b0*/  HADD2.F32 R15, -RZ, R53.H1_H1 ;  /* 0x30000035ff0f7230 */ /* 0x000fe20000004100 */
[----:B------:R-:W0:Y:S01]  /*42c0*/  LDC.64 R84, c[0x0][0x428] ;  /* 0x00010a00ff547b82 */ /* 0x000e220000000a00 */
[----:B------:R-:W-:Y:S02]  /*42d0*/  HADD2.F32 R73, -RZ, R29.H1_H1 ;  /* 0x3000001dff497230 */ /* 0x000fe40000004100 */
[----:B------:R-:W-:Y:S01]  /*42e0*/  FFMA.FTZ R91, R91, R72, R74 ;  /* 0x000000485b5b7223 */ /* 0x000fe2000001004a */
[----:B------:R-:W-:-:S02]  /*42f0*/  HADD2.F32 R75, -RZ, R55.H1_H1 ;  /* 0x30000037ff4b7230 */ /* 0x000fc40000004100 */
[----:B------:R-:W-:Y:S02]  /*4300*/  HADD2.F32 R77, -RZ, R31.H1_H1 ;  /* 0x3000001fff4d7230 */ /* 0x000fe40000004100 */
[----:B------:R-:W-:Y:S01]  /*4310*/  FFMA.FTZ R15, R100, R15, R73 ;  /* 0x0000000f640f7223 */ /* 0x000fe20000010049 */
[----:B------:R-:W-:Y:S02]  /*4320*/  HADD2.F32 R72, -RZ, R59.H0_H0 ;  /* 0x2000003bff487230 */ /* 0x000fe40000004100 */
[----:B------:R-:W-:Y:S02]  /*4330*/  HADD2.F32 R74, -RZ, R35.H0_H0 ;  /* 0x20000023ff4a7230 */ /* 0x000fe40000004100 */
[----:B------:R-:W-:Y:S01]  /*4340*/  FFMA.FTZ R102, R102, R75, R77 ;  /* 0x0000004b66667223 */ /* 0x000fe2000001004d */
[----:B------:R-:W-:Y:S02]  /*4350*/  HADD2.F32 R73, -RZ, R48.H0_H0 ;  /* 0x20000030ff497230 */ /* 0x000fe40000004100 */
[----:B------:R-:W-:-:S02]  /*4360*/  HADD2.F32 R75, -RZ, R24.H0_H0 ;  /* 0x20000018ff4b7230 */ /* 0x000fc40000004100 */
[----:B------:R-:W-:Y:S01]  /*4370*/  FFMA.FTZ R95, R95, R72, R74 ;  /* 0x000000485f5f7223 */ /* 0x000fe2000001004a */
[----:B------:R-:W-:Y:S02]  /*4380*/  HADD2.F32 R93, -RZ, R48.H1_H1 ;  /* 0x30000030ff5d7230 */ /* 0x000fe40000004100 */
[----:B------:R-:W-:Y:S02]  /*4390*/  HADD2.F32 R77, -RZ, R24.H1_H1 ;  /* 0x30000018ff4d7230 */ /* 0x000fe40000004100 */
[----:B------:R-:W-:Y:S01]  /*43a0*/  FFMA.FTZ R110, R110, R73, R75 ;  /* 0x000000496e6e7223 */ /* 0x000fe2000001004b */
[----:B------:R-:W-:Y:S01]  /*43b0*/  HADD2.F32 R72, -RZ, R54.H0_H0 ;  /* 0x20000036ff487230 */ /* 0x000fe20000004100 */
[----:B------:R-:W-:Y:S01]  /*43c0*/  SHF.R.S32.HI R73, RZ, 0x1f, R10 ;  /* 0x0000001fff497819 */ /* 0x000fe2000001140a */
[----:B------:R-:W-:Y:S02]  /*43d0*/  HADD2.F32 R74, -RZ, R30.H0_H0 ;  /* 0x2000001eff4a7230 */ /* 0x000fe40000004100 */
[----:B------:R-:W-:Y:S01]  /*43e0*/  FFMA.FTZ R93, R108, R93, R77 ;  /* 0x0000005d6c5d7223 */ /* 0x000fe2000001004d */
[----:B------:R-:W-:Y:S01]  /*43f0*/  HADD2.F32 R103, -RZ, R49.H1_H1 ;  /* 0x30000031ff677230 */ /* 0x000fe20000004100 */
[----:B------:R-:W-:Y:S01]  /*4400*/  LEA.HI R77, R73, R10, RZ, 0x3 ;  /* 0x0000000a494d7211 */ /* 0x000fe200078f18ff */
[----:B------:R-:W-:-:S02]  /*4410*/  HADD2.F32 R109, -RZ, R25.H1_H1 ;  /* 0x30000019ff6d7230 */ /* 0x000fc40000004100 */
[----:B------:R-:W-:Y:S01]  /*4420*/  FFMA.FTZ R101, R101, R72, R74 ;  /* 0x0000004865657223 */ /* 0x000fe2000001004a */
[----:B------:R-:W-:Y:S01]  /*4430*/  HADD2.F32 R100, -RZ, R49.H0_H0 ;  /* 0x20000031ff647230 */ /* 0x000fe20000004100 */
[----:B------:R-:W-:Y:S01]  /*4440*/  F2FP.F16.F32.PACK_AB R75, R6, R3 ;  /* 0x00000003064b723e */ /* 0x000fe200000000ff */
[----:B------:R-:W-:Y:S02]  /*4450*/  HADD2.F32 R72, -RZ, R25.H0_H0 ;  /* 0x20000019ff487230 */ /* 0x000fe40000004100 */
[----:B------:R-:W-:Y:S01]  /*4460*/  FFMA.FTZ R103, R80, R103, R109 ;  /* 0x0000006750677223 */ /* 0x000fe2000001006d */
[----:B------:R-:W-:Y:S01]  /*4470*/  HADD2.F32 R112, -RZ, R55.H0_H0 ;  /* 0x20000037ff707230 */ /* 0x000fe20000004100 */
[----:B------:R-:W-:Y:S01]  /*4480*/  F2FP.F16.F32.PACK_AB R73, R2, R7 ;  /* 0x000000070249723e */ /* 0x000fe200000000ff */
[----:B------:R-:W-:Y:S01]  /*4490*/  HADD2.F32 R114, -RZ, R31.H0_H0 ;  /* 0x2000001fff727230 */ /* 0x000fe20000004100 */
[----:B------:R-:W-:Y:S01]  /*44a0*/  LEA.HI.SX32 R77, R77, R12, 0x1d ;  /* 0x0000000c4d4d7211 */ /* 0x000fe200078feaff */
[----:B------:R-:W-:-:S02]  /*44b0*/  HADD2.F32 R3, -RZ, R50.H0_H0 ;  /* 0x20000032ff037230 */ /* 0x000fc40000004100 */
[----:B------:R-:W-:Y:S01]  /*44c0*/  FFMA.FTZ R100, R79, R100, R72 ;  /* 0x000000644f647223 */ /* 0x000fe20000010048 */
[----:B------:R-:W-:Y:S02]  /*44d0*/  HADD2.F32 R7, -RZ, R26.H0_H0 ;  /* 0x2000001aff077230 */ /* 0x000fe40000004100 */
[----:B------:R-:W-:Y:S01]  /*44e0*/  FFMA.FTZ R105, R105, R112, R114 ;  /* 0x0000007069697223 */ /* 0x000fe20000010072 */
[----:B------:R-:W-:Y:S01]  /*44f0*/  HADD2.F32 R10, -RZ, R51.H0_H0 ;  /* 0x20000033ff0a7230 */ /* 0x000fe20000004100 */
[----:B------:R-:W-:Y:S01]  /*4500*/  F2FP.F16.F32.PACK_AB R72, R0, R19 ;  /* 0x000000130048723e */ /* 0x000fe200000000ff */
[----:B------:R-:W-:Y:S01]  /*4510*/  HADD2.F32 R80, -RZ, R27.H0_H0 ;  /* 0x2000001bff507230 */ /* 0x000fe20000004100 */
[----:B------:R-:W-:Y:S01]  /*4520*/  F2FP.F16.F32.PACK_AB R74, R4, R5 ;  /* 0x00000005044a723e */ /* 0x000fe200000000ff */
[----:B------:R-:W-:Y:S02]  /*4530*/  HADD2.F32 R2, -RZ, R50.H1_H1 ;  /* 0x30000032ff027230 */ /* 0x000fe40000004100 */
[----:B------:R-:W-:Y:S01]  /*4540*/  FFMA.FTZ R0, R106, R3, R7 ;  /* 0x000000036a007223 */ /* 0x000fe20000010007 */
[----:B------:R-:W-:-:S02]  /*4550*/  HADD2.F32 R6, -RZ, R26.H1_H1 ;  /* 0x3000001aff067230 */ /* 0x000fc40000004100 */
[----:B------:R-:W-:Y:S01]  /*4560*/  FFMA.FTZ R10, R81, R10, R80 ;  /* 0x0000000a510a7223 */ /* 0x000fe20000010050 */
[----:B------:R-:W-:Y:S01]  /*4570*/  HADD2.F32 R108, -RZ, R51.H1_H1 ;  /* 0x30000033ff6c7230 */ /* 0x000fe20000004100 */
[C---:B------:R-:W-:Y:S01]  /*4580*/  IADD3 R113, PT, PT, R77.reuse, 0x20, RZ ;  /* 0x000000204d717810 */ /* 0x040fe20007ffe0ff */
[----:B------:R-:W-:Y:S01]  /*4590*/  HADD2.F32 R112, -RZ, R27.H1_H1 ;  /* 0x3000001bff707230 */ /* 0x000fe20000004100 */
[C---:B------:R-:W-:Y:S01]  /*45a0*/  IADD3 R109, PT, PT, R77.reuse, 0x40, RZ ;  /* 0x000000404d6d7810 */ /* 0x040fe20007ffe0ff */
[C---:B0-----:R-:W-:Y:S01]  /*45b0*/  IMAD.WIDE.U32 R4, R77.reuse, 0x10, R84 ;  /* 0x000000104d047825 */ /* 0x041fe200078e0054 */
[----:B------:R-:W-:-:S03]  /*45c0*/  IADD3 R81, PT, PT, R77, 0x60, RZ ;  /* 0x000000604d517810 */ /* 0x000fc60007ffe0ff */
[----:B------:R-:W-:Y:S01]  /*45d0*/  FFMA.FTZ R19, R107, R2, R6 ;  /* 0x000000026b137223 */ /* 0x000fe20000010006 */
[----:B------:R-:W-:Y:S01]  /*45e0*/  IADD3 R3, PT, PT, R77, 0x80, RZ ;  /* 0x000000804d037810 */ /* 0x000fe20007ffe0ff */
[----:B------:R-:W-:Y:S01]  /*45f0*/  FFMA.FTZ R9, R9, R108, R112 ;  /* 0x0000006c09097223 */ /* 0x000fe20000010070 */
[----:B------:R-:W-:Y:S01]  /*4600*/  IADD3 R77, PT, PT, R77, 0xa0, RZ ;  /* 0x000000a04d4d7810 */ /* 0x000fe20007ffe0ff */
[--C-:B------:R-:W-:Y:S01]  /*4610*/  IMAD.WIDE.U32 R112, R113, 0x10, R84.reuse ;  /* 0x0000001071707825 */ /* 0x100fe200078e0054 */
[----:B------:R-:W-:Y:S01]  /*4620*/  F2FP.F16.F32.PACK_AB R79, R78, R87 ;  /* 0x000000574e4f723e */ /* 0x000fe200000000ff */
[----:B------:R0:W-:Y:S01]  /*4630*/  STG.E.128 desc[UR6][R4.64], R72 ;  /* 0x0000004804007986 */ /* 0x0001e2000c101d06 */
[----:B------:R-:W-:Y:S01]  /*4640*/  F2FP.F16.F32.PACK_AB R78, R88, R89 ;  /* 0x00000059584e723e */ /* 0x000fe200000000ff */
[--C-:B------:R-:W-:Y:S01]  /*4650*/  IMAD.WIDE.U32 R108, R109, 0x10, R84.reuse ;  /* 0x000000106d6c7825 */ /* 0x100fe200078e0054 */
[----:B------:R-:W-:Y:S01]  /*4660*/  F2FP.F16.F32.PACK_AB R7, R86, R95 ;  /* 0x0000005f5607723e */ /* 0x000fe200000000ff */
[----:B------:R1:W-:Y:S01]  /*4670*/  STG.E.128 desc[UR6][R112.64], R116 ;  /* 0x0000007470007986 */ /* 0x0003e2000c101d06 */
[----:B------:R-:W-:Y:S01]  /*4680*/  F2FP.F16.F32.PACK_AB R6, R96, R97 ;  /* 0x000000616006723e */ /* 0x000fe200000000ff */
[----:B------:R-:W-:Y:S01]  /*4690*/  IMAD.WIDE.U32 R80, R81, 0x10, R84 ;  /* 0x0000001051507825 */ /* 0x000fe200078e0054 */
[----:B------:R-:W-:-:S02]  /*46a0*/  F2FP.F16.F32.PACK_AB R107, R102, R105 ;  /* 0x00000069666b723e */ /* 0x000fc400000000ff */
[----:B------:R-:W-:Y:S01]  /*46b0*/  F2FP.F16.F32.PACK_AB R106, R92, R101 ;  /* 0x000000655c6a723e */ /* 0x000fe200000000ff */
[----:B------:R-:W-:Y:S01]  /*46c0*/  IMAD.WIDE.U32 R2, R3, 0x10, R84 ;  /* 0x0000001003027825 */ /* 0x000fe200078e0054 */
[----:B------:R-:W-:-:S03]  /*46d0*/  F2FP.F16.F32.PACK_AB R105, R15, R98 ;  /* 0x000000620f69723e */ /* 0x000fc600000000ff */
[----:B------:R-:W-:Y:S01]  /*46e0*/  IMAD.WIDE.U32 R84, R77, 0x10, R84 ;  /* 0x000000104d547825 */ /* 0x000fe200078e0054 */
[----:B------:R-:W-:Y:S02]  /*46f0*/  F2FP.F16.F32.PACK_AB R77, R82, R83 ;  /* 0x00000053524d723e */ /* 0x000fe400000000ff */
[----:B0-----:R-:W-:Y:S02]  /*4700*/  F2FP.F16.F32.PACK_AB R5, R90, R91 ;  /* 0x0000005b5a05723e */ /* 0x001fe400000000ff */
[----:B------:R-:W-:Y:S01]  /*4710*/  F2FP.F16.F32.PACK_AB R4, R13, R94 ;  /* 0x0000005e0d04723e */ /* 0x000fe200000000ff */
[----:B------:R1:W-:Y:S01]  /*4720*/  STG.E.128 desc[UR6][R108.64], R76 ;  /* 0x0000004c6c007986 */ /* 0x0003e2000c101d06 */
[----:B------:R-:W-:Y:S02]  /*4730*/  F2FP.F16.F32.PACK_AB R75, R9, R10 ;  /* 0x0000000a094b723e */ /* 0x000fe400000000ff */
[----:B------:R-:W-:Y:S01]  /*4740*/  F2FP.F16.F32.PACK_AB R74, R19, R0 ;  /* 0x00000000134a723e */ /* 0x000fe200000000ff */
[----:B------:R1:W-:Y:S01]  /*4750*/  STG.E.128 desc[UR6][R80.64], R4 ;  /* 0x0000000450007986 */ /* 0x0003e2000c101d06 */
[----:B------:R-:W-:-:S02]  /*4760*/  F2FP.F16.F32.PACK_AB R73, R103, R100 ;  /* 0x000000646749723e */ /* 0x000fc400000000ff */
[----:B------:R-:W-:Y:S01]  /*4770*/  F2FP.F16.F32.PACK_AB R72, R93, R110 ;  /* 0x0000006e5d48723e */ /* 0x000fe200000000ff */
[----:B------:R1:W-:Y:S04]  /*4780*/  STG.E.128 desc[UR6][R2.64], R104 ;  /* 0x0000006802007986 */ /* 0x0003e8000c101d06 */
[----:B------:R1:W-:Y:S02]  /*4790*/  STG.E.128 desc[UR6][R84.64], R72 ;  /* 0x0000004854007986 */ /* 0x0003e4000c101d06 */
.L_x_5572:
[----:B------:R-:W-:Y:S05]  /*47a0*/  BSYNC.RECONVERGENT B0 ;  /* 0x0000000000007941 */ /* 0x000fea0003800200 */
.L_x_5571:
[----:B-1----:R-:W0:Y:S02]  /*47b0*/  LDC.64 R2, c[0x0][0x380] ;  /* 0x0000e000ff027b82 */ /* 0x002e240000000a00 */
[----:B0-----:R-:W-:-:S04]  /*47c0*/  LEA R11, R2, R11, 0x2 ;  /* 0x0000000b020b7211 */ /* 0x001fc800078e10ff */
[----:B------:R-:W-:-:S13]  /*47d0*/  ISETP.GE.AND P0, PT, R11, R3, PT ;  /* 0x000000030b00720c */ /* 0x000fda0003f06270 */
[----:B------:R-:W-:Y:S05]  /*47e0*/  @!P0 BRA `(.L_x_5573) ;  /* 0xffffffb800e08947 */ /* 0x000fea000383ffff */
[----:B------:R-:W-:Y:S05]  /*47f0*/  EXIT ;  /* 0x000000000000794d */ /* 0x000fea0003800000 */
.L_x_5570:
        /* <DEDUP_REMOVED lines=8> */
.L_x_5575:
[----:B------:R-:W-:Y:S05]  /*4880*/  BSYNC B0 ;  /* 0x0000000000007941 */ /* 0x000fea0003800000 */
.L_x_5574:
        /* <DEDUP_REMOVED lines=10> */
.L_x_5576:
[----:B------:R-:W-:Y:S01]  /*4930*/  HFMA2 R116, -RZ, RZ, 0, 2.384185791015625e-07 ;  /* 0x00000004ff747431 */ /* 0x000fe200000001ff */
[----:B------:R-:W-:-:S05]  /*4940*/  MOV R19, R113 ;  /* 0x0000007100137202 */ /* 0x000fca0000000f00 */
[----:B------:R-:W-:-:S05]  /*4950*/  FADD.FTZ R73, R72, R19 ;  /* 0x0000001348497221 */ /* 0x000fca0000010000 */
[----:B------:R-:W-:-:S07]  /*4960*/  MOV R115, R73 ;  /* 0x0000004900737202 */ /* 0x000fce0000000f00 */
[----:B------:R-:W-:Y:S05]  /*4970*/  WARPSYNC.COLLECTIVE R114, `(.L_x_5577) ;  /* 0x0000000072087348 */ /* 0x000fea0003c00000 */
[----:B------:R0:W1:Y:S02]  /*4980*/  SHFL.BFLY P0, R113, R115, R116, R117 ;  /* 0x0c00007473717389 */ /* 0x0000640000000075 */
[----:B01----:R-:W-:Y:S05]  /*4990*/  ENDCOLLECTIVE ;  /* 0x000000000000791b */ /* 0x003fea0003800000 */
.L_x_5577:
[----:B------:R-:W-:Y:S01]  /*49a0*/  HFMA2 R116, -RZ, RZ, 0, 4.76837158203125e-07 ;  /* 0x00000008ff747431 */ /* 0x000fe200000001ff */
[----:B------:R-:W-:-:S05]  /*49b0*/  MOV R18, R113 ;  /* 0x0000007100127202 */ /* 0x000fca0000000f00 */
[----:B------:R-:W-:-:S05]  /*49c0*/  FADD.FTZ R74, R73, R18 ;  /* 0x00000012494a7221 */ /* 0x000fca0000010000 */
[----:B------:R-:W-:-:S07]  /*49d0*/  MOV R115, R74 ;  /* 0x0000004a00737202 */ /* 0x000fce0000000f00 */
[----:B------:R-:W-:Y:S05]  /*49e0*/  WARPSYNC.COLLECTIVE R114, `(.L_x_5578) ;  /* 0x0000000072087348 */ /* 0x000fea0003c00000 */
[----:B------:R0:W1:Y:S02]  /*49f0*/  SHFL.BFLY P0, R113, R115, R116, R117 ;  /* 0x0c00007473717389 */ /* 0x0000640000000075 */
[----:B01----:R-:W-:Y:S05]  /*4a00*/  ENDCOLLECTIVE ;  /* 0x000000000000791b */ /* 0x003fea0003800000 */
.L_x_5578:
[----:B------:R-:W-:Y:S01]  /*4a10*/  HFMA2 R116, -RZ, RZ, 0, 9.5367431640625e-07 ;  /* 0x00000010ff747431 */ /* 0x000fe200000001ff */
[----:B------:R-:W-:-:S05]  /*4a20*/  MOV R19, R113 ;  /* 0x0000007100137202 */ /* 0x000fca0000000f00 */
[----:B------:R-:W-:-:S05]  /*4a30*/  FADD.FTZ R75, R74, R19 ;  /* 0x000000134a4b7221 */ /* 0x000fca0000010000 */
[----:B------:R-:W-:-:S07]  /*4a40*/  MOV R115, R75 ;  /* 0x0000004b00737202 */ /* 0x000fce0000000f00 */
[----:B------:R-:W-:Y:S05]  /*4a50*/  WARPSYNC.COLLECTIVE R114, `(.L_x_5579) ;  /* 0x0000000072087348 */ /* 0x000fea0003c00000 */
[----:B------:R0:W1:Y:S02]  /*4a60*/  SHFL.BFLY P0, R113, R115, R116, R117 ;  /* 0x0c00007473717389 */ /* 0x0000640000000075 */
[----:B01----:R-:W-:Y:S05]  /*4a70*/  ENDCOLLECTIVE ;  /* 0x000000000000791b */ /* 0x003fea0003800000 */
.L_x_5579:
        /* <DEDUP_REMOVED lines=104> */
.L_x_5580:
[----:B------:R-:W-:Y:S01]  /*5100*/  HFMA2 R116, -RZ, RZ, 0, 1.1920928955078125e-07 ;  /* 0x00000002ff747431 */ /* 0x000fe200000001ff */
[----:B------:R-:W-:-:S05]  /*5110*/  MOV R73, R113 ;  /* 0x0000007100497202 */ /* 0x000fca0000000f00 */
[----:B------:R-:W-:-:S05]  /*5120*/  FADD.FTZ R73, R18, R73 ;  /* 0x0000004912497221 */ /* 0x000fca0000010000 */
[----:B------:R-:W-:-:S07]  /*5130*/  MOV R115, R73 ;  /* 0x0000004900737202 */ /* 0x000fce0000000f00 */
[----:B------:R-:W-:Y:S05]  /*5140*/  WARPSYNC.COLLECTIVE R114, `(.L_x_5581) ;  /* 0x0000000072087348 */ /* 0x000fea0003c00000 */
[----:B------:R0:W1:Y:S02]  /*5150*/  SHFL.BFLY P0, R113, R115, R116, R117 ;  /* 0x0c00007473717389 */ /* 0x0000640000000075 */
[----:B01----:R-:W-:Y:S05]  /*5160*/  ENDCOLLECTIVE ;  /* 0x000000000000791b */ /* 0x003fea0003800000 */
.L_x_5581:
[----:B------:R-:W-:Y:S01]  /*5170*/  HFMA2 R116, -RZ, RZ, 0, 2.384185791015625e-07 ;  /* 0x00000004ff747431 */ /* 0x000fe200000001ff */
[----:B------:R-:W-:-:S05]  /*5180*/  MOV R72, R113 ;  /* 0x0000007100487202 */ /* 0x000fca0000000f00 */
[----:B------:R-:W-:-:S05]  /*5190*/  FADD.FTZ R72, R73, R72 ;  /* 0x0000004849487221 */ /* 0x000fca0000010000 */
[----:B------:R-:W-:-:S07]  /*51a0*/  MOV R115, R72 ;  /* 0x0000004800737202 */ /* 0x000fce0000000f00 */
[----:B------:R-:W-:Y:S05]  /*51b0*/  WARPSYNC.COLLECTIVE R114, `(.L_x_5582) ;  /* 0x0000000072087348 */ /* 0x000fea0003c00000 */
[----:B------:R0:W1:Y:S02]  /*51c0*/  SHFL.BFLY P0, R113, R115, R116, R117 ;  /* 0x0c00007473717389 */ /* 0x0000640000000075 */
[----:B01----:R-:W-:Y:S05]  /*51d0*/  ENDCOLLECTIVE ;  /* 0x000000000000791b */ /* 0x003fea0003800000 */
.L_x_5582:
[----:B------:R-:W-:Y:S01]  /*51e0*/  HFMA2 R116, -RZ, RZ, 0, 4.76837158203125e-07 ;  /* 0x00000008ff747431 */ /* 0x000fe200000001ff */
[----:B------:R-:W-:-:S05]  /*51f0*/  MOV R75, R113 ;  /* 0x00000071004b7202 */ /* 0x000fca0000000f00 */
[----:B------:R-:W-:-:S05]  /*5200*/  FADD.FTZ R75, R72, R75 ;  /* 0x0000004b484b7221 */ /* 0x000fca0000010000 */
[----:B------:R-:W-:-:S07]  /*5210*/  MOV R115, R75 ;  /* 0x0000004b00737202 */ /* 0x000fce0000000f00 */
[----:B------:R-:W-:Y:S05]  /*5220*/  WARPSYNC.COLLECTIVE R114, `(.L_x_5583) ;  /* 0x0000000072087348 */ /* 0x000fea0003c00000 */
[----:B------:R0:W1:Y:S02]  /*5230*/  SHFL.BFLY P0, R113, R115, R116, R117 ;  /* 0x0c00007473717389 */ /* 0x0000640000000075 */
[----:B01----:R-:W-:Y:S05]  /*5240*/  ENDCOLLECTIVE ;  /* 0x000000000000791b */ /* 0x003fea0003800000 */
.L_x_5583:
[----:B------:R-:W-:Y:S01]  /*5250*/  HFMA2 R116, -RZ, RZ, 0, 9.5367431640625e-07 ;  /* 0x00000010ff747431 */ /* 0x000fe200000001ff */
[----:B------:R-:W-:-:S05]  /*5260*/  MOV R74, R113 ;  /* 0x00000071004a7202 */ /* 0x000fca0000000f00 */
[----:B------:R-:W-:-:S05]  /*5270*/  FADD.FTZ R74, R75, R74 ;  /* 0x0000004a4b4a7221 */ /* 0x000fca0000010000 */
[----:B------:R-:W-:-:S07]  /*5280*/  MOV R115, R74 ;  /* 0x0000004a00737202 */ /* 0x000fce0000000f00 */
[----:B------:R-:W-:Y:S05]  /*5290*/  WARPSYNC.COLLECTIVE R114, `(.L_x_5584) ;  /* 0x0000000072087348 */ /* 0x000fea0003c00000 */
[----:B------:R0:W1:Y:S02]  /*52a0*/  SHFL.BFLY P0, R113, R115, R116, R117 ;  /* 0x0c00007473717389 */ /* 0x0000640000000075 */
[----:B01----:R-:W-:Y:S05]  /*52b0*/  ENDCOLLECTIVE ;  /* 0x000000000000791b */ /* 0x003fea0003800000 */
.L_x_5584:
[----:B------:R-:W-:Y:S05]  /*52c0*/  BRA `(.L_x_5585) ;  /* 0xffffffe000747947 */ /* 0x000fea000383ffff */
.L_x_5586:
        /* <DEDUP_REMOVED lines=11> */
.L_x_54347:


//--------------------- .text._ZN10layer_norm13ln_fwd_kernelINS_13Kernel_traitsI6__halfS2_S2_S2_fjLj1536ELj1ELj4ELj1ELj16ENS_18Kernel_traits_baseILj1536ES2_S2_S2_S2_fjLj128EEEEELb0ELb1ELb0ELb0EEEvNS_9FwdParamsE --------------------------
	.section	.text._ZN10layer_norm13ln_fwd_kernelINS_13Kernel_traitsI6__halfS2_S2_S2_fjLj1536ELj1ELj4ELj1ELj16ENS_18Kernel_traits_baseILj1536ES2_S2_S2_S2_fjLj128EEEEELb0ELb1ELb0ELb0EEEvNS_9FwdParamsE,"ax",@progbits
	.align	128
        .global         _ZN10layer_norm13ln_fwd_kernelINS_13Kernel_traitsI6__halfS2_S2_S2_fjLj1536ELj1ELj4ELj1ELj16ENS_18Kernel_traits_baseILj1536ES2_S2_S2_S2_fjLj128EEEEELb0ELb1ELb0ELb0EEEvNS_9FwdParamsE
        .type           _ZN10layer_norm13ln_fwd_kernelINS_13Kernel_traitsI6__halfS2_S2_S2_fjLj1536ELj1ELj4ELj1ELj16ENS_18Kernel_traits_baseILj1536ES2_S2_S2_S2_fjLj128EEEEELb0ELb1ELb0ELb0EEEvNS_9FwdParamsE,@function
        .size           _ZN10layer_norm13ln_fwd_kernelINS_13Kernel_traitsI6__halfS2_S2_S2_fjLj1536ELj1ELj4ELj1ELj16ENS_18Kernel_traits_baseILj1536ES2_S2_S2_S2_fjLj128EEEEELb0ELb1ELb0ELb0EEEvNS_9FwdParamsE,(.L_x_54348 - _ZN10layer_norm13ln_fwd_kernelINS_13Kernel_traitsI6__halfS2_S2_S2_fjLj1536ELj1ELj4ELj1ELj16ENS_18Kernel_traits_baseILj1536ES2_S2_S2_S2_fjLj128EEEEELb0ELb1ELb0ELb0EEEvNS_9FwdParamsE)
        .other          _ZN10layer_norm13ln_fwd_kernelINS_13Kernel_traitsI6__halfS2_S2_S2_fjLj1536ELj1ELj4ELj1ELj16ENS_18Kernel_traits_baseILj1536ES2_S2_S2_S2_fjLj128EEEEELb0ELb1ELb0ELb0EEEvNS_9FwdParamsE,@"STO_CUDA_ENTRY STV_DEFAULT"
_ZN10layer_norm13ln_fwd_kernelINS_13Kernel_traitsI6__halfS2_S2_S2_fjLj1536ELj1ELj4ELj1ELj16ENS_18Kernel_traits_baseILj1536ES2_S2_S2_S2_fjLj128EEEEELb0ELb1ELb0ELb0EEEvNS_9FwdParamsE:
.text._ZN10layer_norm13ln_fwd_kernelINS_13Kernel_traitsI6__halfS2_S2_S2_fjLj1536ELj1ELj4ELj1ELj16ENS_18Kernel_traits_baseILj1536ES2_S2_S2_S2_fjLj128EEEEELb0ELb1ELb0ELb0EEEvNS_9FwdParamsE:
        /* <DEDUP_REMOVED lines=10> */
[----:B0-----:R-:W-:-:S04]  /*00a0*/  LOP3.LUT R3, R0, 0x1f, RZ, 0xc, !PT ;  /* 0x0000001f00037812 */ /* 0x001fc800078e0cff */
[----:B------:R-:W-:Y:S02]  /*00b0*/  LEA.HI.SX32 R18, R2, R3, 0x1d ;  /* 0x0000000302127211 */ /* 0x000fe400078feaff */
[----:B------:R-:W-:Y:S01]  /*00c0*/  LOP3.LUT R2, R0, 0x1f, RZ, 0xc0, !PT ;  /* 0x0000001f00027812 */ /* 0x000fe200078ec0ff */
        /* <DEDUP_REMOVED lines=65> */
[----:B--2---:R-:W-:-:S05]  /*04e0*/  IMAD.WIDE.U32 R2, R2, 0x10, R4 ;  /* 0x0000001002027825 */ /* 0x004fca00078e0004 */
[----:B------:R0:W5:Y:S01]  /*04f0*/  LDG.E.128 R28, desc[UR6][R2.64] ;  /* 0x00000006021c7981 */ /* 0x000162000c1e1d00 */
[----:B------:R-:W-:Y:S05]  /*0500*/  BRA `(.L_x_5589) ;  /* 0x0000000400007947 */ /* 0x000fea0003800000 */
.L_x_5588:
        /* <DEDUP_REMOVED lines=64> */
.L_x_5589:
[----:B------:R-:W-:Y:S05]  /*0910*/  BSYNC.RECONVERGENT B0 ;  /* 0x0000000000007941 */ /* 0x000fea0003800200 */
.L_x_5587:
        /* <DEDUP_REMOVED lines=8> */
[----:B------:R-:W2:Y:S01]  /*09a0*/  LDCU UR12, c[0x0][0x388] ;  /* 0x00007100ff0c77ac */ /* 0x000ea20008000800 */
[----:B------:R-:W3:Y:S01]  /*09b0*/  LDCU.U8 UR10, c[0x0][0x410] ;  /* 0x00008200ff0a77ac */ /* 0x000ee20008000000 */
[----:B------:R-:W4:Y:S01]  /*09c0*/  LDCU UR11, c[0x0][0x448] ;  /* 0x00008900ff0b77ac */ /* 0x000f220008000800 */
[----:B------:R-:W0:Y:S01]  /*09d0*/  LDCU.64 UR8, c[0x0][0x3a0] ;  /* 0x00007400ff0877ac */ /* 0x000e220008000a00 */
[----:B-1----:R-:W-:-:S04]  /*09e0*/  ISETP.NE.U32.AND P5, PT, RZ, UR4, PT ;  /* 0x00000004ff007c0c */ /* 0x002fc8000bfa5070 */
[----:B0-234-:R-:W-:-:S13]  /*09f0*/  ISETP.NE.AND.EX P5, PT, RZ, UR5, PT, P5 ;  /* 0x00000005ff007c0c */ /* 0x01dfda000bfa5350 */
.L_x_5627:
[----:B------:R-:W0:Y:S02]  /*0a00*/  @P5 LDC.64 R100, c[0x0][0x3e0] ;  /* 0x0000f800ff645b82 */ /* 0x000e240000000a00 */
[----:B0-----:R-:W-:-:S06]  /*0a10*/  @P5 IMAD.WIDE R100, R16, 0x2, R100 ;  /* 0x0000000210645825 */ /* 0x001fcc00078e0264 */
[----:B------:R-:W2:Y:S01]  /*0a20*/  @P5 LDG.E.U16 R100, desc[UR6][R100.64] ;  /* 0x0000000664645981 */ /* 0x000ea2000c1e1500 */
[----:B------:R-:W-:Y:S01]  /*0a30*/  IMAD R102, R16, UR12, RZ ;  /* 0x0000000c10667c24 */ /* 0x000fe2000f8e02ff */
[----:B------:R-:W-:Y:S01]  /*0a40*/  ISETP.GE.U32.AND P4, PT, R18, 0x20, PT ;  /* 0x000000201200780c */ /* 0x000fe20003f86070 */
[----:B------:R-:W-:Y:S01]  /*0a50*/  BSSY.RECONVERGENT B0, `(.L_x_5590) ;  /* 0x0000068000007945 */ /* 0x000fe20003800200 */
[----:B------:R-:W0:Y:S01]  /*0a60*/  S2R R132, SR_TID.X ;  /* 0x0000000000847919 */ /* 0x000e220000002100 */
[----:B------:R-:W-:Y:S01]  /*0a70*/  HFMA2 R133, -RZ, RZ, 1.875, 0 ;  /* 0x3f800000ff857431 */ /* 0x000fe200000001ff */
[----:B------:R-:W-:-:S04]  /*0a80*/  SHF.R.S32.HI R103, RZ, 0x1f, R102 ;  /* 0x0000001fff677819 */ /* 0x000fc80000011466 */
[----:B------:R-:W-:Y:S02]  /*0a90*/  LEA.HI R103, R103, R102, RZ, 0x3 ;  /* 0x0000006667677211 */ /* 0x000fe400078f18ff */
[----:B0-----:R-:W-:-:S04]  /*0aa0*/  LOP3.LUT R134, R132, 0x1f, RZ, 0xc0, !PT ;  /* 0x0000001f84867812 */ /* 0x001fc800078ec0ff */
[----:B------:R-:W-:-:S04]  /*0ab0*/  LEA.HI.SX32 R131, R103, R134, 0x1d ;  /* 0x0000008667837211 */ /* 0x000fc800078feaff */
[----:B------:R-:W-:Y:S01]  /*0ac0*/  MOV R134, R131 ;  /* 0x0000008300867202 */ /* 0x000fe20000000f00 */
[----:B--2---:R-:W-:Y:S01]  /*0ad0*/  @P5 HADD2.F32 R133, -RZ, R100.H0_H0 ;  /* 0x20000064ff855230 */ /* 0x004fe20000004100 */
[----:B------:R-:W-:Y:S06]  /*0ae0*/  @!P4 BRA `(.L_x_5591) ;  /* 0x000000040078c947 */ /* 0x000fec0003800000 */
[----:B------:R-:W0:Y:S02]  /*0af0*/  LDC.64 R10, c[0x0][0x390] ;  /* 0x0000e400ff0a7b82 */ /* 0x000e240000000a00 */
[----:B0-----:R-:W-:-:S05]  /*0b00*/  IMAD.WIDE.U32 R10, R131, 0x10, R10 ;  /* 0x00000010830a7825 */ /* 0x001fca00078e000a */
[----:B------:R0:W5:Y:S01]  /*0b10*/  LDG.E.128 R12, desc[UR6][R10.64] ;  /* 0x000000060a0c7981 */ /* 0x000162000c1e1d00 */
[----:B------:R-:W-:-:S04]  /*0b20*/  UISETP.NE.U32.AND UP0, UPT, UR8, URZ, UPT ;  /* 0x000000ff0800728c */ /* 0x000fc8000bf05070 */
[----:B------:R-:W-:-:S09]  /*0b30*/  UISETP.NE.AND.EX UP0, UPT, UR9, URZ, UPT, UP0 ;  /* 0x000000ff0900728c */ /* 0x000fd2000bf05300 */
[----:B0-----:R-:W-:Y:S05]  /*0b40*/  BRA.U !UP0, `(.L_x_5592) ;  /* 0x0000000108c07547 */ /* 0x001fea000b800000 */
[----:B------:R-:W0:Y:S02]  /*0b50*/  LDC.64 R10, c[0x0][0x3a0] ;  /* 0x0000e800ff0a7b82 */ /* 0x000e240000000a00 */
[----:B0-----:R-:W-:-:S05]  /*0b60*/  IMAD.WIDE.U32 R10, R131, 0x10, R10 ;  /* 0x00000010830a7825 */ /* 0x001fca00078e000a */
[----:B------:R0:W2:Y:S01]  /*0b70*/  LDG.E.128 R24, desc[UR6][R10.64] ;  /* 0x000000060a187981 */ /* 0x0000a2000c1e1d00 */
[----:B-----5:R-:W-:Y:S02]  /*0b80*/  HADD2.F32 R100, -RZ, R13.H0_H0 ;  /* 0x2000000dff647230 */ /* 0x020fe40000004100 */
[--C-:B------:R-:W-:Y:S02]  /*0b90*/  HADD2.F32 R134, -RZ, R14.reuse.H0_H0 ;  /* 0x2000000eff867230 */ /* 0x100fe40000004100 */
[----:B------:R-:W-:Y:S02]  /*0ba0*/  HADD2.F32 R136, -RZ, R14.H1_H1 ;  /* 0x3000000eff887230 */ /* 0x000fe40000004100 */
[-C--:B------:R-:W-:Y:S01]  /*0bb0*/  FMUL.FTZ R100, R100, R133.reuse ;  /* 0x0000008564647220 */ /* 0x080fe20000410000 */
[----:B------:R-:W-:Y:S02]  /*0bc0*/  HADD2.F32 R8, -RZ, R12.H0_H0 ;  /* 0x2000000cff087230 */ /* 0x000fe40000004100 */
[----:B------:R-:W-:Y:S01]  /*0bd0*/  FMUL.FTZ R134, R134, R133 ;  /* 0x0000008586867220 */ /* 0x000fe20000410000 */
[----:B------:R-:W-:-:S02]  /*0be0*/  HADD2.F32 R14, -RZ, R15.H0_H0 ;  /* 0x2000000fff0e7230 */ /* 0x000fc40000004100 */
[-C--:B------:R-:W-:Y:S01]  /*0bf0*/  FMUL.FTZ R136, R136, R133.reuse ;  /* 0x0000008588887220 */ /* 0x080fe20000410000 */
[----:B------:R-:W-:Y:S02]  /*0c00*/  HADD2.F32 R102, -RZ, R13.H1_H1 ;  /* 0x3000000dff667230 */ /* 0x000fe40000004100 */
[-C--:B------:R-:W-:Y:S01]  /*0c10*/  FMUL.FTZ R8, R8, R133.reuse ;  /* 0x0000008508087220 */ /* 0x080fe20000410000 */
[----:B------:R-:W-:Y:S02]  /*0c20*/  HADD2.F32 R138, -RZ, R15.H1_H1 ;  /* 0x3000000fff8a7230 */ /* 0x000fe40000004100 */
[-C--:B0-----:R-:W-:Y:S01]  /*0c30*/  FMUL.FTZ R10, R14, R133.reuse ;  /* 0x000000850e0a7220 */ /* 0x081fe20000410000 */
[----:B------:R-:W-:Y:S02]  /*0c40*/  HADD2.F32 R15, -RZ, R89.H0_H0 ;  /* 0x20000059ff0f7230 */ /* 0x000fe40000004100 */
[----:B------:R-:W-:Y:S01]  /*0c50*/  FMUL.FTZ R102, R102, R133 ;  /* 0x0000008566667220 */ /* 0x000fe20000410000 */
[----:B------:R-:W-:-:S02]  /*0c60*/  HADD2.F32 R17, -RZ, R88.H0_H0 ;  /* 0x20000058ff117230 */ /* 0x000fc40000004100 */
[----:B------:R-:W-:Y:S01]  /*0c70*/  FMUL.FTZ R138, R138, R133 ;  /* 0x000000858a8a7220 */ /* 0x000fe20000410000 */
[----:B------:R-:W-:Y:S02]  /*0c80*/  HADD2.F32 R101, -RZ, R90.H0_H0 ;  /* 0x2000005aff657230 */ /* 0x000fe40000004100 */
[--C-:B------:R-:W-:Y:S02]  /*0c90*/  HADD2.F32 R135, -RZ, R91.reuse.H0_H0 ;  /* 0x2000005bff877230 */ /* 0x100fe40000004100 */
[----:B------:R-:W-:Y:S02]  /*0ca0*/  HADD2.F32 R12, -RZ, R12.H1_H1 ;  /* 0x3000000cff0c7230 */ /* 0x000fe40000004100 */
[----:B------:R-:W-:Y:S02]  /*0cb0*/  HADD2.F32 R141, -RZ, R91.H1_H1 ;  /* 0x3000005bff8d7230 */ /* 0x000fe40000004100 */
[----:B--2---:R-:W-:Y:S02]  /*0cc0*/  HADD2.F32 R13, -RZ, R25.H0_H0 ;  /* 0x20000019ff0d7230 */ /* 0x004fe40000004100 */
[----:B------:R-:W-:-:S02]  /*0cd0*/  HADD2.F32 R11, -RZ, R24.H0_H0 ;  /* 0x20000018ff0b7230 */ /* 0x000fc40000004100 */
[----:B------:R-:W-:Y:S02]  /*0ce0*/  HADD2.F32 R103, -RZ, R26.H0_H0 ;  /* 0x2000001aff677230 */ /* 0x000fe40000004100 */
[----:B------:R-:W-:Y:S01]  /*0cf0*/  FFMA.FTZ R15, R100, R15, R13 ;  /* 0x0000000f640f7223 */ /* 0x000fe2000001000d */
[----:B------:R-:W-:Y:S02]  /*0d00*/  HADD2.F32 R137, -RZ, R27.H0_H0 ;  /* 0x2000001bff897230 */ /* 0x000fe40000004100 */
[----:B------:R-:W-:Y:S01]  /*0d10*/  FFMA.FTZ R17, R8, R17, R11 ;  /* 0x0000001108117223 */ /* 0x000fe2000001000b */
[----:B------:R-:W-:Y:S02]  /*0d20*/  HADD2.F32 R11, -RZ, R90.H1_H1 ;  /* 0x3000005aff0b7230 */ /* 0x000fe40000004100 */
[----:B------:R-:W-:Y:S01]  /*0d30*/  FFMA.FTZ R14, R134, R101, R103 ;  /* 0x00000065860e7223 */ /* 0x000fe20000010067 */
[----:B------:R-:W-:Y:S02]  /*0d40*/  HADD2.F32 R101, -RZ, R88.H1_H1 ;  /* 0x30000058ff657230 */ /* 0x000fe40000004100 */
[----:B------:R-:W-:Y:S01]  /*0d50*/  FFMA.FTZ R13, R10, R135, R137 ;  /* 0x000000870a0d7223 */ /* 0x000fe20000010089 */
[----:B------:R-:W-:-:S02]  /*0d60*/  HADD2.F32 R135, -RZ, R89.H1_H1 ;  /* 0x30000059ff877230 */ /* 0x000fc40000004100 */
[----:B------:R-:W-:Y:S01]  /*0d70*/  FMUL.FTZ R8, R12, R133 ;  /* 0x000000850c087220 */ /* 0x000fe20000410000 */
[----:B------:R-:W-:Y:S02]  /*0d80*/  HADD2.F32 R143, -RZ, R27.H1_H1 ;  /* 0x3000001bff8f7230 */ /* 0x000fe40000004100 */
[----:B------:R-:W-:Y:S02]  /*0d90*/  HADD2.F32 R139, -RZ, R26.H1_H1 ;  /* 0x3000001aff8b7230 */ /* 0x000fe40000004100 */
[----:B------:R-:W-:Y:S02]  /*0da0*/  HADD2.F32 R137, -RZ, R25.H1_H1 ;  /* 0x30000019ff897230 */ /* 0x000fe40000004100 */
[----:B------:R-:W-:Y:S01]  /*0db0*/  FFMA.FTZ R12, R138, R141, R143 ;  /* 0x0000008d8a0c7223 */ /* 0x000fe2000001008f */
[----:B------:R-:W-:Y:S02]  /*0dc0*/  HADD2.F32 R103, -RZ, R24.H1_H1 ;  /* 0x30000018ff677230 */ /* 0x000fe40000004100 */
[----:B------:R-:W-:Y:S01]  /*0dd0*/  FFMA.FTZ R11, R136, R11, R139 ;  /* 0x0000000b880b7223 */ /* 0x000fe2000001008b */
[----:B------:R-:W-:-:S02]  /*0de0*/  FFMA.FTZ R10, R102, R135, R137 ;  /* 0x00000087660a7223 */ /* 0x000fc40000010089 */
[----:B------:R-:W-:Y:S01]  /*0df0*/  FFMA.FTZ R8, R8, R101, R103 ;  /* 0x0000006508087223 */ /* 0x000fe20000010067 */
[----:B------:R-:W-:Y:S02]  /*0e00*/  F2FP.F16.F32.PACK_AB R103, R12, R13 ;  /* 0x0000000d0c67723e */ /* 0x000fe400000000ff */
[----:B------:R-:W-:Y:S02]  /*0e10*/  F2FP.F16.F32.PACK_AB R102, R11, R14 ;  /* 0x0000000e0b66723e */ /* 0x000fe400000000ff */
[----:B------:R-:W-:Y:S02]  /*0e20*/  F2FP.F16.F32.PACK_AB R101, R10, R15 ;  /* 0x0000000f0a65723e */ /* 0x000fe400000000ff */
[----:B------:R-:W-:Y:S01]  /*0e30*/  F2FP.F16.F32.PACK_AB R100, R8, R17 ;  /* 0x000000110864723e */ /* 0x000fe200000000ff */
[----:B------:R-:W-:Y:S06]  /*0e40*/  BRA `(.L_x_5593) ;  /* 0x0000000000907947 */ /* 0x000fec0003800000 */
.L_x_5592:
[----:B-----5:R-:W-:Y:S02]  /*0e50*/  HADD2.F32 R102, -RZ, R14.H0_H0 ;  /* 0x2000000eff667230 */ /* 0x020fe40000004100 */
[----:B------:R-:W-:Y:S02]  /*0e60*/  HADD2.F32 R8, -RZ, R12.H0_H0 ;  /* 0x2000000cff087230 */ /* 0x000fe40000004100 */
[----:B------:R-:W-:Y:S02]  /*0e70*/  HADD2.F32 R134, -RZ, R14.H1_H1 ;  /* 0x3000000eff867230 */ /* 0x000fe40000004100 */
[-C--:B------:R-:W-:Y:S01]  /*0e80*/  FMUL.FTZ R102, R102, R133.reuse ;  /* 0x0000008566667220 */ /* 0x080fe20000410000 */
[----:B------:R-:W-:Y:S02]  /*0e90*/  HADD2.F32 R14, -RZ, R15.H0_H0 ;  /* 0x2000000fff0e7230 */ /* 0x000fe40000004100 */
[----:B------:R-:W-:Y:S01]  /*0ea0*/  FMUL.FTZ R8, R8, R133 ;  /* 0x0000008508087220 */ /* 0x000fe20000410000 */
[----:B------:R-:W-:-:S02]  /*0eb0*/  HADD2.F32 R11, -RZ, R90.H0_H0 ;  /* 0x2000005aff0b7230 */ /* 0x000fc40000004100 */
[-C--:B------:R-:W-:Y:S01]  /*0ec0*/  FMUL.FTZ R134, R134, R133.reuse ;  /* 0x0000008586867220 */ /* 0x080fe20000410000 */
[--C-:B------:R-:W-:Y:S02]  /*0ed0*/  HADD2.F32 R10, -RZ, R13.reuse.H0_H0 ;  /* 0x2000000dff0a7230 */ /* 0x100fe40000004100 */
[----:B------:R-:W-:Y:S02]  /*0ee0*/  HADD2.F32 R17, -RZ, R88.H0_H0 ;  /* 0x20000058ff117230 */ /* 0x000fe40000004100 */
[----:B------:R-:W-:Y:S02]  /*0ef0*/  HADD2.F32 R12, -RZ, R12.H1_H1 ;  /* 0x3000000cff0c7230 */ /* 0x000fe40000004100 */
[-C--:B------:R-:W-:Y:S01]  /*0f00*/  FMUL.FTZ R10, R10, R133.reuse ;  /* 0x000000850a0a7220 */ /* 0x080fe20000410000 */
[----:B------:R-:W-:Y:S02]  /*0f10*/  HADD2.F32 R100, -RZ, R13.H1_H1 ;  /* 0x3000000dff647230 */ /* 0x000fe40000004100 */
[----:B------:R-:W-:Y:S01]  /*0f20*/  FMUL.FTZ R13, R14, R133 ;  /* 0x000000850e0d7220 */ /* 0x000fe20000410000 */
[----:B------:R-:W-:-:S02]  /*0f30*/  HADD2.F32 R138, -RZ, R15.H1_H1 ;  /* 0x3000000fff8a7230 */ /* 0x000fc40000004100 */
[----:B------:R-:W-:Y:S01]  /*0f40*/  FMUL.FTZ R14, R102, R11 ;  /* 0x0000000b660e7220 */ /* 0x000fe20000410000 */
[----:B------:R-:W-:Y:S02]  /*0f50*/  HADD2.F32 R15, -RZ, R89.H0_H0 ;  /* 0x20000059ff0f7230 */ /* 0x000fe40000004100 */
[----:B------:R-:W-:Y:S01]  /*0f60*/  FMUL.FTZ R17, R8, R17 ;  /* 0x0000001108117220 */ /* 0x000fe20000410000 */
[----:B------:R-:W-:Y:S02]  /*0f70*/  HADD2.F32 R136, -RZ, R91.H0_H0 ;  /* 0x2000005bff887230 */ /* 0x000fe40000004100 */
[-C--:B------:R-:W-:Y:S01]  /*0f80*/  FMUL.FTZ R138, R138, R133.reuse ;  /* 0x000000858a8a7220 */ /* 0x080fe20000410000 */
[----:B------:R-:W-:Y:S02]  /*0f90*/  HADD2.F32 R101, -RZ, R88.H1_H1 ;  /* 0x30000058ff657230 */ /* 0x000fe40000004100 */
[----:B------:R-:W-:Y:S01]  /*0fa0*/  FMUL.FTZ R100, R100, R133 ;  /* 0x0000008564647220 */ /* 0x000fe20000410000 */
[----:B------:R-:W-:-:S02]  /*0fb0*/  HADD2.F32 R103, -RZ, R89.H1_H1 ;  /* 0x30000059ff677230 */ /* 0x000fc40000004100 */
[----:B------:R-:W-:Y:S01]  /*0fc0*/  FMUL.FTZ R8, R12, R133 ;  /* 0x000000850c087220 */ /* 0x000fe20000410000 */
[----:B------:R-:W-:Y:S02]  /*0fd0*/  HADD2.F32 R11, -RZ, R90.H1_H1 ;  /* 0x3000005aff0b7230 */ /* 0x000fe40000004100 */
[----:B------:R-:W-:Y:S01]  /*0fe0*/  FMUL.FTZ R15, R10, R15 ;  /* 0x0000000f0a0f7220 */ /* 0x000fe20000410000 */
[----:B------:R-:W-:Y:S02]  /*0ff0*/  HADD2.F32 R135, -RZ, R91.H1_H1 ;  /* 0x3000005bff877230 */ /* 0x000fe40000004100 */
[----:B------:R-:W-:Y:S01]  /*1000*/  FMUL.FTZ R13, R13, R136 ;  /* 0x000000880d0d7220 */ /* 0x000fe20000410000 */
[----:B------:R-:W-:Y:S01]  /*1010*/  FMUL.FTZ R10, R100, R103 ;  /* 0x00000067640a7220 */ /* 0x000fe20000410000 */
[----:B------:R-:W-:Y:S01]  /*1020*/  FMUL.FTZ R11, R134, R11 ;  /* 0x0000000b860b7220 */ /* 0x000fe20000410000 */
[----:B------:R-:W-:Y:S01]  /*1030*/  FMUL.FTZ R8, R8, R101 ;  /* 0x0000006508087220 */ /* 0x000fe20000410000 */
[----:B------:R-:W-:-:S02]  /*1040*/  FMUL.FTZ R12, R138, R135 ;  /* 0x000000878a0c7220 */ /* 0x000fc40000410000 */
[----:B------:R-:W-:Y:S02]  /*1050*/  F2FP.F16.F32.PACK_AB R101, R10, R15 ;  /* 0x0000000f0a65723e */ /* 0x000fe400000000ff */
[----:B------:R-:W-:Y:S02]  /*1060*/  F2FP.F16.F32.PACK_AB R102, R11, R14 ;  /* 0x0000000e0b66723e */ /* 0x000fe400000000ff */
[----:B------:R-:W-:Y:S02]  /*1070*/  F2FP.F16.F32.PACK_AB R103, R12, R13 ;  /* 0x0000000d0c67723e */ /* 0x000fe400000000ff */
[----:B------:R-:W-:-:S07]  /*1080*/  F2FP.F16.F32.PACK_AB R100, R8, R17 ;  /* 0x000000110864723e */ /* 0x000fce00000000ff */
.L_x_5593:
[----:B------:R-:W0:Y:S02]  /*1090*/  LDC.64 R134, c[0x0][0x3a8] ;  /* 0x0000ea00ff867b82 */ /* 0x000e240000000a00 */
[C---:B0-----:R-:W-:Y:S01]  /*10a0*/  IMAD.WIDE.U32 R136, R131.reuse, 0x10, R134 ;  /* 0x0000001083887825 */ /* 0x041fe200078e0086 */
[----:B------:R-:W-:-:S04]  /*10b0*/  IADD3 R134, PT, PT, R131, 0x20, RZ ;  /* 0x0000002083867810 */ /* 0x000fc80007ffe0ff */
[----:B------:R0:W-:Y:S03]  /*10c0*/  STG.E.128 desc[UR6][R136.64], R100 ;  /* 0x0000006488007986 */ /* 0x0001e6000c101d06 */
.L_x_5591:
[----:B------:R-:W-:Y:S05]  /*10d0*/  BSYNC.RECONVERGENT B0 ;  /* 0x0000000000007941 */ /* 0x000fea0003800200 */
.L_x_5590:
[----:B------:R-:W-:Y:S01]  /*10e0*/  ISETP.GE.U32.AND P0, PT, R18, 0x40, PT ;  /* 0x000000401200780c */ /* 0x000fe20003f06070 */
[----:B------:R-:W-:Y:S03]  /*10f0*/  BSSY.RECONVERGENT B0, `(.L_x_5594) ;  /* 0x0000061000007945 */ /* 0x000fe60003800200 */
[----:B0-----:R-:W-:-:S09]  /*1100*/  P2R R100, PR, RZ, 0x1 ;  /* 0x00000001ff647803 */ /* 0x001fd20000000000 */
[----:B------:R-:W-:Y:S05]  /*1110*/  @!P0 BRA `(.L_x_5595) ;  /* 0x0000000400788947 */ /* 0x000fea0003800000 */
[----:B------:R-:W-:Y:S01]  /*1120*/  ISETP.NE.U32.AND P0, PT, RZ, UR8, PT ;  /* 0x00000008ff007c0c */ /* 0x000fe2000bf05070 */
[----:B------:R-:W0:Y:S03]  /*1130*/  LDC.64 R4, c[0x0][0x390] ;  /* 0x0000e400ff047b82 */ /* 0x000e260000000a00 */
[----:B------:R-:W-:-:S13]  /*1140*/  ISETP.NE.AND.EX P0, PT, RZ, UR9, PT, P0 ;  /* 0x00000009ff007c0c */ /* 0x000fda000bf05300 */
[----:B------:R-:W1:Y:S01]  /*1150*/  @P0 LDC.64 R2, c[0x0][0x3a0] ;  /* 0x0000e800ff020b82 */ /* 0x000e620000000a00 */
[----:B0-----:R-:W-:-:S06]  /*1160*/  IMAD.WIDE.U32 R4, R134, 0x10, R4 ;  /* 0x0000001086047825 */ /* 0x001fcc00078e0004 */
[----:B------:R-:W5:Y:S01]  /*1170*/  LDG.E.128 R4, desc[UR6][R4.64] ;  /* 0x0000000604047981 */ /* 0x000f62000c1e1d00 */
[----:B-1----:R-:W-:-:S05]  /*1180*/  @P0 IMAD.WIDE.U32 R2, R134, 0x10, R2 ;  /* 0x0000001086020825 */ /* 0x002fca00078e0002 */
[----:B------:R0:W5:Y:S01]  /*1190*/  @P0 LDG.E.128 R24, desc[UR6][R2.64] ;  /* 0x0000000602180981 */ /* 0x000162000c1e1d00 */
[----:B------:R-:W-:Y:S05]  /*11a0*/  @!P0 BRA `(.L_x_5596) ;  /* 0x0000000000b48947 */ /* 0x000fea0003800000 */
[----:B0----5:R-:W-:Y:S02]  /*11b0*/  HADD2.F32 R2, -RZ, R5.H0_H0 ;  /* 0x20000005ff027230 */ /* 0x021fe40000004100 */
        /* <DEDUP_REMOVED lines=13> */
[----:B------:R-:W-:-:S02]  /*1290*/  HADD2.F32 R5, -RZ, R25.H0_H0 ;  /* 0x20000019ff057230 */ /* 0x000fc40000004100 */
[----:B------:R-:W-:Y:S01]  /*12a0*/  FMUL.FTZ R142, R142, R133 ;  /* 0x000000858e8e7220 */ /* 0x000fe20000410000 */
[----:B------:R-:W-:Y:S02]  /*12b0*/  HADD2.F32 R9, -RZ, R76.H0_H0 ;  /* 0x2000004cff097230 */ /* 0x000fe40000004100 */
[----:B------:R-:W-:Y:S02]  /*12c0*/  HADD2.F32 R3, -RZ, R24.H0_H0 ;  /* 0x20000018ff037230 */ /* 0x000fe40000004100 */
[----:B------:R-:W-:Y:S01]  /*12d0*/  FFMA.FTZ R7, R2, R7, R5 ;  /* 0x0000000702077223 */ /* 0x000fe20000010005 */
[----:B------:R-:W-:Y:S02]  /*12e0*/  HADD2.F32 R101, -RZ, R78.H0_H0 ;  /* 0x2000004eff657230 */ /* 0x000fe40000004100 */
[----:B------:R-:W-:Y:S02]  /*12f0*/  HADD2.F32 R103, -RZ, R26.H0_H0 ;  /* 0x2000001aff677230 */ /* 0x000fe40000004100 */
[----:B------:R-:W-:Y:S01]  /*1300*/  FFMA.FTZ R9, R0, R9, R3 ;  /* 0x0000000900097223 */ /* 0x000fe20000010003 */
[----:B------:R-:W-:-:S02]  /*1310*/  HADD2.F32 R138, -RZ, R79.H0_H0 ;  /* 0x2000004fff8a7230 */ /* 0x000fc40000004100 */
[----:B------:R-:W-:Y:S02]  /*1320*/  HADD2.F32 R140, -RZ, R27.H0_H0 ;  /* 0x2000001bff8c7230 */ /* 0x000fe40000004100 */
[----:B------:R-:W-:Y:S01]  /*1330*/  FFMA.FTZ R6, R102, R101, R103 ;  /* 0x0000006566067223 */ /* 0x000fe20000010067 */
[----:B------:R-:W-:Y:S02]  /*1340*/  HADD2.F32 R4, -RZ, R4.H1_H1 ;  /* 0x30000004ff047230 */ /* 0x000fe40000004100 */
[----:B------:R-:W-:Y:S02]  /*1350*/  HADD2.F32 R101, -RZ, R76.H1_H1 ;  /* 0x3000004cff657230 */ /* 0x000fe40000004100 */
[----:B------:R-:W-:Y:S01]  /*1360*/  FFMA.FTZ R5, R135, R138, R140 ;  /* 0x0000008a87057223 */ /* 0x000fe2000001008c */
[----:B------:R-:W-:Y:S02]  /*1370*/  HADD2.F32 R103, -RZ, R24.H1_H1 ;  /* 0x30000018ff677230 */ /* 0x000fe40000004100 */
[----:B------:R-:W-:Y:S01]  /*1380*/  FMUL.FTZ R0, R4, R133 ;  /* 0x0000008504007220 */ /* 0x000fe20000410000 */
[----:B------:R-:W-:-:S02]  /*1390*/  HADD2.F32 R135, -RZ, R77.H1_H1 ;  /* 0x3000004dff877230 */ /* 0x000fc40000004100 */
        /* <DEDUP_REMOVED lines=9> */
[----:B------:R-:W-:Y:S02]  /*1430*/  F2FP.F16.F32.PACK_AB R101, R2, R7 ;  /* 0x000000070265723e */ /* 0x000fe400000000ff */
[----:B------:R-:W-:Y:S02]  /*1440*/  FFMA.FTZ R4, R142, R141, R143 ;  /* 0x0000008d8e047223 */ /* 0x000fe4000001008f */
[----:B------:R-:W-:-:S03]  /*1450*/  F2FP.F16.F32.PACK_AB R102, R3, R6 ;  /* 0x000000060366723e */ /* 0x000fc600000000ff */
[----:B------:R-:W-:Y:S01]  /*1460*/  F2FP.F16.F32.PACK_AB R103, R4, R5 ;  /* 0x000000050467723e */ /* 0x000fe200000000ff */
[----:B------:R-:W-:Y:S06]  /*1470*/  BRA `(.L_x_5597) ;  /* 0x0000000000907947 */ /* 0x000fec0003800000 */
.L_x_5596:
[----:B-----5:R-:W-:Y:S02]  /*1480*/  HADD2.F32 R102, -RZ, R6.H0_H0 ;  /* 0x20000006ff667230 */ /* 0x020fe40000004100 */
[----:B------:R-:W-:Y:S02]  /*1490*/  HADD2.F32 R0, -RZ, R4.H0_H0 ;  /* 0x20000004ff007230 */ /* 0x000fe40000004100 */
[----:B------:R-:W-:Y:S02]  /*14a0*/  HADD2.F32 R136, -RZ, R6.H1_H1 ;  /* 0x30000006ff887230 */ /* 0x000fe40000004100 */
[-C--:B------:R-:W-:Y:S01]  /*14b0*/  FMUL.FTZ R102, R102, R133.reuse ;  /* 0x0000008566667220 */ /* 0x080fe20000410000 */
[----:B------:R-:W-:Y:S02]  /*14c0*/  HADD2.F32 R6, -RZ, R7.H0_H0 ;  /* 0x20000007ff067230 */ /* 0x000fe40000004100 */
[----:B------:R-:W-:Y:S01]  /*14d0*/  FMUL.FTZ R0, R0, R133 ;  /* 0x0000008500007220 */ /* 0x000fe20000410000 */
[----:B0-----:R-:W-:-:S02]  /*14e0*/  HADD2.F32 R3, -RZ, R78.H0_H0 ;  /* 0x2000004eff037230 */ /* 0x001fc40000004100 */
        /* <DEDUP_REMOVED lines=29> */
.L_x_5597:
[----:B------:R-:W0:Y:S02]  /*16c0*/  LDC.64 R136, c[0x0][0x3a8] ;  /* 0x0000ea00ff887b82 */ /* 0x000e240000000a00 */
[C---:B0-----:R-:W-:Y:S01]  /*16d0*/  IMAD.WIDE.U32 R136, R134.reuse, 0x10, R136 ;  /* 0x0000001086887825 */ /* 0x041fe200078e0088 */
[----:B------:R-:W-:-:S04]  /*16e0*/  IADD3 R134, PT, PT, R134, 0x20, RZ ;  /* 0x0000002086867810 */ /* 0x000fc80007ffe0ff */
[----:B------:R0:W-:Y:S03]  /*16f0*/  STG.E.128 desc[UR6][R136.64], R100 ;  /* 0x0000006488007986 */ /* 0x0001e6000c101d06 */
.L_x_5595:
[----:B------:R-:W-:Y:S05]  /*1700*/  BSYNC.RECONVERGENT B0 ;  /* 0x0000000000007941 */ /* 0x000fea0003800200 */
.L_x_5594:
        /* <DEDUP_REMOVED lines=13> */
[--C-:B0----5:R-:W-:Y:S02]  /*17e0*/  HADD2.F32 R100, -RZ, R20.reuse.H0_H0 ;  /* 0x20000014ff647230 */ /* 0x121fe40000004100 */
[----:B------:R-:W-:Y:S02]  /*17f0*/  HADD2.F32 R102, -RZ, R20.H1_H1 ;  /* 0x30000014ff667230 */ /* 0x000fe40000004100 */
[----:B------:R-:W-:Y:S02]  /*1800*/  HADD2.F32 R20, -RZ, R21.H0_H0 ;  /* 0x20000015ff147230 */ /* 0x000fe40000004100 */
[-C--:B------:R-:W-:Y:S01]  /*1810*/  FMUL.FTZ R100, R100, R133.reuse ;  /* 0x0000008564647220 */ /* 0x080fe20000410000 */
[--C-:B------:R-:W-:Y:S02]  /*1820*/  HADD2.F32 R106, -RZ, R22.reuse.H0_H0 ;  /* 0x20000016ff6a7230 */ /* 0x100fe40000004100 */
[----:B------:R-:W-:Y:S01]  /*1830*/  FMUL.FTZ R102, R102, R133 ;  /* 0x0000008566667220 */ /* 0x000fe20000410000 */
[----:B------:R-:W-:-:S02]  /*1840*/  HADD2.F32 R136, -RZ, R22.H1_H1 ;  /* 0x30000016ff887230 */ /* 0x000fc40000004100 */
[-C--:B------:R-:W-:Y:S01]  /*1850*/  FMUL.FTZ R20, R20, R133.reuse ;  /* 0x0000008514147220 */ /* 0x080fe20000410000 */
[----:B------:R-:W-:Y:S02]  /*1860*/  HADD2.F32 R22, -RZ, R23.H0_H0 ;  /* 0x20000017ff167230 */ /* 0x000fe40000004100 */
[-C--:B------:R-:W-:Y:S01]  /*1870*/  FMUL.FTZ R106, R106, R133.reuse ;  /* 0x000000856a6a7220 */ /* 0x080fe20000410000 */
[----:B------:R-:W-:Y:S02]  /*1880*/  HADD2.F32 R104, -RZ, R21.H1_H1 ;  /* 0x30000015ff687230 */ /* 0x000fe40000004100 */
[-C--:B------:R-:W-:Y:S01]  /*1890*/  FMUL.FTZ R136, R136, R133.reuse ;  /* 0x0000008588887220 */ /* 0x080fe20000410000 */
[----:B------:R-:W-:Y:S02]  /*18a0*/  HADD2.F32 R138, -RZ, R23.H1_H1 ;  /* 0x30000017ff8a7230 */ /* 0x000fe40000004100 */
[----:B------:R-:W-:Y:S01]  /*18b0*/  FMUL.FTZ R22, R22, R133 ;  /* 0x0000008516167220 */ /* 0x000fe20000410000 */
[----:B------:R-:W-:-:S02]  /*18c0*/  HADD2.F32 R21, -RZ, R65.H0_H0 ;  /* 0x20000041ff157230 */ /* 0x000fc40000004100 */
[----:B------:R-:W-:Y:S02]  /*18d0*/  HADD2.F32 R105, -RZ, R25.H0_H0 ;  /* 0x20000019ff697230 */ /* 0x000fe40000004100 */
[----:B------:R-:W-:Y:S01]  /*18e0*/  FMUL.FTZ R138, R138, R133 ;  /* 0x000000858a8a7220 */ /* 0x000fe20000410000 */
[----:B------:R-:W-:Y:S02]  /*18f0*/  HADD2.F32 R19, -RZ, R64.H0_H0 ;  /* 0x20000040ff137230 */ /* 0x000fe40000004100 */
[----:B------:R-:W-:Y:S02]  /*1900*/  HADD2.F32 R103, -RZ, R24.H0_H0 ;  /* 0x20000018ff677230 */ /* 0x000fe40000004100 */
[----:B------:R-:W-:Y:S01]  /*1910*/  FFMA.FTZ R20, R20, R21, R105 ;  /* 0x0000001514147223 */ /* 0x000fe20000010069 */
[----:B------:R-:W-:Y:S02]  /*1920*/  HADD2.F32 R23, -RZ, R66.H0_H0 ;  /* 0x20000042ff177230 */ /* 0x000fe40000004100 */
[----:B------:R-:W-:Y:S01]  /*1930*/  FMUL.FTZ R105, R104, R133 ;  /* 0x0000008568697220 */ /* 0x000fe20000410000 */
[----:B------:R-:W-:-:S02]  /*1940*/  HADD2.F32 R135, -RZ, R26.H0_H0 ;  /* 0x2000001aff877230 */ /* 0x000fc40000004100 */
[----:B------:R-:W-:Y:S01]  /*1950*/  FFMA.FTZ R19, R100, R19, R103 ;  /* 0x0000001364137223 */ /* 0x000fe20000010067 */
[----:B------:R-:W-:Y:S02]  /*1960*/  HADD2.F32 R101, -RZ, R67.H0_H0 ;  /* 0x20000043ff657230 */ /* 0x000fe40000004100 */
[----:B------:R-:W-:Y:S02]  /*1970*/  HADD2.F32 R137, -RZ, R27.H0_H0 ;  /* 0x2000001bff897230 */ /* 0x000fe40000004100 */
[----:B------:R-:W-:Y:S01]  /*1980*/  FFMA.FTZ R21, R106, R23, R135 ;  /* 0x000000176a157223 */ /* 0x000fe20000010087 */
[----:B------:R-:W-:Y:S02]  /*1990*/  HADD2.F32 R100, -RZ, R65.H1_H1 ;  /* 0x30000041ff647230 */ /* 0x000fe40000004100 */
[----:B------:R-:W-:Y:S02]  /*19a0*/  HADD2.F32 R106, -RZ, R25.H1_H1 ;  /* 0x30000019ff6a7230 */ /* 0x000fe40000004100 */
[----:B------:R-:W-:Y:S01]  /*19b0*/  FFMA.FTZ R22, R22, R101, R137 ;  /* 0x0000006516167223 */ /* 0x000fe20000010089 */
        /* <DEDUP_REMOVED lines=15> */
.L_x_5600:
        /* <DEDUP_REMOVED lines=15> */
[-C--:B------:R-:W-:Y:S01]  /*1ba0*/  FMUL.FTZ R105, R104, R133.reuse ;  /* 0x0000008568697220 */ /* 0x080fe20000410000 */
[----:B------:R-:W-:Y:S02]  /*1bb0*/  HADD2.F32 R19, -RZ, R64.H0_H0 ;  /* 0x20000040ff137230 */ /* 0x000fe40000004100 */
[----:B------:R-:W-:Y:S01]  /*1bc0*/  FMUL.FTZ R138, R138, R133 ;  /* 0x000000858a8a7220 */ /* 0x000fe20000410000 */
[----:B------:R-:W-:Y:S02]  /*1bd0*/  HADD2.F32 R23, -RZ, R66.H0_H0 ;  /* 0x20000042ff177230 */ /* 0x000fe40000004100 */
[----:B------:R-:W-:Y:S01]  /*1be0*/  FMUL.FTZ R20, R20, R21 ;  /* 0x0000001514147220 */ /* 0x000fe20000410000 */
[----:B------:R-:W-:Y:S02]  /*1bf0*/  HADD2.F32 R101, -RZ, R67.H0_H0 ;  /* 0x20000043ff657230 */ /* 0x000fe40000004100 */
[----:B------:R-:W-:Y:S01]  /*1c00*/  FMUL.FTZ R19, R100, R19 ;  /* 0x0000001364137220 */ /* 0x000fe20000410000 */
[----:B------:R-:W-:-:S02]  /*1c10*/  HADD2.F32 R100, -RZ, R65.H1_H1 ;  /* 0x30000041ff647230 */ /* 0x000fc40000004100 */
[----:B------:R-:W-:Y:S01]  /*1c20*/  FMUL.FTZ R21, R106, R23 ;  /* 0x000000176a157220 */ /* 0x000fe20000410000 */
[----:B------:R-:W-:Y:S02]  /*1c30*/  HADD2.F32 R103, -RZ, R66.H1_H1 ;  /* 0x30000042ff677230 */ /* 0x000fe40000004100 */
[----:B------:R-:W-:Y:S01]  /*1c40*/  FMUL.FTZ R22, R22, R101 ;  /* 0x0000006516167220 */ /* 0x000fe20000410000 */
[----:B------:R-:W-:Y:S02]  /*1c50*/  HADD2.F32 R101, -RZ, R64.H1_H1 ;  /* 0x30000040ff657230 */ /* 0x000fe40000004100 */
[----:B------:R-:W-:Y:S01]  /*1c60*/  FMUL.FTZ R105, R105, R100 ;  /* 0x0000006469697220 */ /* 0x000fe20000410000 */
[----:B------:R-:W-:Y:S02]  /*1c70*/  HADD2.F32 R23, -RZ, R67.H1_H1 ;  /* 0x30000043ff177230 */ /* 0x000fe40000004100 */
[----:B------:R-:W-:Y:S01]  /*1c80*/  FMUL.FTZ R104, R136, R103 ;  /* 0x0000006788687220 */ /* 0x000fe20000410000 */
[----:B------:R-:W-:Y:S01]  /*1c90*/  FMUL.FTZ R106, R102, R101 ;  /* 0x00000065666a7220 */ /* 0x000fe20000410000 */
[----:B------:R-:W-:Y:S01]  /*1ca0*/  F2FP.F16.F32.PACK_AB R101, R105, R20 ;  /* 0x000000146965723e */ /* 0x000fe200000000ff */
[----:B------:R-:W-:-:S02]  /*1cb0*/  FMUL.FTZ R23, R138, R23 ;  /* 0x000000178a177220 */ /* 0x000fc40000410000 */
[----:B------:R-:W-:Y:S02]  /*1cc0*/  F2FP.F16.F32.PACK_AB R102, R104, R21 ;  /* 0x000000156866723e */ /* 0x000fe400000000ff */
[----:B------:R-:W-:Y:S02]  /*1cd0*/  F2FP.F16.F32.PACK_AB R100, R106, R19 ;  /* 0x000000136a64723e */ /* 0x000fe400000000ff */
[----:B------:R-:W-:-:S07]  /*1ce0*/  F2FP.F16.F32.PACK_AB R103, R23, R22 ;  /* 0x000000161767723e */ /* 0x000fce00000000ff */
.L_x_5601:
[----:B------:R-:W0:Y:S02]  /*1cf0*/  LDC.64 R136, c[0x0][0x3a8] ;  /* 0x0000ea00ff887b82 */ /* 0x000e240000000a00 */
[C---:B0-----:R-:W-:Y:S01]  /*1d00*/  IMAD.WIDE.U32 R136, R134.reuse, 0x10, R136 ;  /* 0x0000001086887825 */ /* 0x041fe200078e0088 */
[----:B------:R-:W-:-:S04]  /*1d10*/  IADD3 R134, PT, PT, R134, 0x20, RZ ;  /* 0x0000002086867810 */ /* 0x000fc80007ffe0ff */
[----:B------:R0:W-:Y:S03]  /*1d20*/  STG.E.128 desc[UR6][R136.64], R100 ;  /* 0x0000006488007986 */ /* 0x0001e6000c101d06 */
.L_x_5599:
[----:B------:R-:W-:Y:S05]  /*1d30*/  BSYNC.RECONVERGENT B0 ;  /* 0x0000000000007941 */ /* 0x000fea0003800200 */
.L_x_5598:
        /* <DEDUP_REMOVED lines=14> */
[----:B------:R-:W-:Y:S02]  /*1e20*/  HADD2.F32 R110, -RZ, R101.H0_H0 ;  /* 0x20000065ff6e7230 */ /* 0x000fe40000004100 */
[----:B------:R-:W-:Y:S02]  /*1e30*/  HADD2.F32 R114, -RZ, R102.H0_H0 ;  /* 0x20000066ff727230 */ /* 0x000fe40000004100 */
[-C--:B------:R-:W-:Y:S01]  /*1e40*/  FMUL.FTZ R108, R108, R133.reuse ;  /* 0x000000856c6c7220 */ /* 0x080fe20000410000 */
[----:B------:R-:W-:Y:S02]  /*1e50*/  HADD2.F32 R136, -RZ, R103.H0_H0 ;  /* 0x20000067ff887230 */ /* 0x000fe40000004100 */
[----:B------:R-:W-:Y:S01]  /*1e60*/  FMUL.FTZ R110, R110, R133 ;  /* 0x000000856e6e7220 */ /* 0x000fe20000410000 */
[----:B------:R-:W-:-:S02]  /*1e70*/  HADD2.F32 R112, -RZ, R101.H1_H1 ;  /* 0x30000065ff707230 */ /* 0x000fc40000004100 */
[-C--:B------:R-:W-:Y:S01]  /*1e80*/  FMUL.FTZ R114, R114, R133.reuse ;  /* 0x0000008572727220 */ /* 0x080fe20000410000 */
[----:B------:R-:W-:Y:S02]  /*1e90*/  HADD2.F32 R138, -RZ, R103.H1_H1 ;  /* 0x30000067ff8a7230 */ /* 0x000fe40000004100 */
[-C--:B------:R-:W-:Y:S01]  /*1ea0*/  FMUL.FTZ R136, R136, R133.reuse ;  /* 0x0000008588887220 */ /* 0x080fe20000410000 */
[----:B------:R-:W-:Y:S02]  /*1eb0*/  HADD2.F32 R107, -RZ, R52.H0_H0 ;  /* 0x20000034ff6b7230 */ /* 0x000fe40000004100 */
[----:B------:R-:W-:Y:S02]  /*1ec0*/  HADD2.F32 R101, -RZ, R24.H0_H0 ;  /* 0x20000018ff657230 */ /* 0x000fe40000004100 */
[----:B------:R-:W-:Y:S01]  /*1ed0*/  FMUL.FTZ R138, R138, R133 ;  /* 0x000000858a8a7220 */ /* 0x000fe20000410000 */
[----:B------:R-:W-:Y:S02]  /*1ee0*/  HADD2.F32 R109, -RZ, R53.H0_H0 ;  /* 0x20000035ff6d7230 */ /* 0x000fe40000004100 */
[----:B------:R-:W-:-:S02]  /*1ef0*/  HADD2.F32 R103, -RZ, R25.H0_H0 ;  /* 0x20000019ff677230 */ /* 0x000fc40000004100 */
[----:B------:R-:W-:Y:S01]  /*1f00*/  FFMA.FTZ R107, R108, R107, R101 ;  /* 0x0000006b6c6b7223 */ /* 0x000fe20000010065 */
[----:B------:R-:W-:Y:S02]  /*1f10*/  HADD2.F32 R111, -RZ, R54.H0_H0 ;  /* 0x20000036ff6f7230 */ /* 0x000fe40000004100 */
[----:B------:R-:W-:Y:S02]  /*1f20*/  HADD2.F32 R135, -RZ, R26.H0_H0 ;  /* 0x2000001aff877230 */ /* 0x000fe40000004100 */
[----:B------:R-:W-:Y:S01]  /*1f30*/  FFMA.FTZ R109, R110, R109, R103 ;  /* 0x0000006d6e6d7223 */ /* 0x000fe20000010067 */
[----:B------:R-:W-:Y:S02]  /*1f40*/  HADD2.F32 R113, -RZ, R55.H0_H0 ;  /* 0x20000037ff717230 */ /* 0x000fe40000004100 */
[----:B------:R-:W-:Y:S01]  /*1f50*/  FMUL.FTZ R110, R112, R133 ;  /* 0x00000085706e7220 */ /* 0x000fe20000410000 */
[----:B------:R-:W-:Y:S02]  /*1f60*/  HADD2.F32 R137, -RZ, R27.H0_H0 ;  /* 0x2000001bff897230 */ /* 0x000fe40000004100 */
[----:B------:R-:W-:Y:S01]  /*1f70*/  FFMA.FTZ R111, R114, R111, R135 ;  /* 0x0000006f726f7223 */ /* 0x000fe20000010087 */
[----:B------:R-:W-:-:S02]  /*1f80*/  HADD2.F32 R100, -RZ, R100.H1_H1 ;  /* 0x30000064ff647230 */ /* 0x000fc40000004100 */
[----:B------:R-:W-:Y:S02]  /*1f90*/  HADD2.F32 R102, -RZ, R102.H1_H1 ;  /* 0x30000066ff667230 */ /* 0x000fe40000004100 */
[----:B------:R-:W-:Y:S01]  /*1fa0*/  FFMA.FTZ R113, R136, R113, R137 ;  /* 0x0000007188717223 */ /* 0x000fe20000010089 */
[----:B------:R-:W-:Y:S02]  /*1fb0*/  HADD2.F32 R101, -RZ, R52.H1_H1 ;  /* 0x30000034ff657230 */ /* 0x000fe40000004100 */
[-C--:B------:R-:W-:Y:S01]  /*1fc0*/  FMUL.FTZ R100, R100, R133.reuse ;  /* 0x0000008564647220 */ /* 0x080fe20000410000 */
[----:B------:R-:W-:Y:S02]  /*1fd0*/  HADD2.F32 R139, -RZ, R24.H1_H1 ;  /* 0x30000018ff8b7230 */ /* 0x000fe40000004100 */
[----:B------:R-:W-:Y:S01]  /*1fe0*/  FMUL.FTZ R102, R102, R133 ;  /* 0x0000008566667220 */ /* 0x000fe20000410000 */
[----:B------:R-:W-:Y:S02]  /*1ff0*/  HADD2.F32 R103, -RZ, R53.H1_H1 ;  /* 0x30000035ff677230 */ /* 0x000fe40000004100 */
[----:B------:R-:W-:-:S02]  /*2000*/  HADD2.F32 R141, -RZ, R25.H1_H1 ;  /* 0x30000019ff8d7230 */ /* 0x000fc40000004100 */
[----:B------:R-:W-:Y:S01]  /*2010*/  FFMA.FTZ R108, R100, R101, R139 ;  /* 0x00000065646c7223 */ /* 0x000fe2000001008b */
[----:B------:R-:W-:Y:S02]  /*2020*/  HADD2.F32 R135, -RZ, R54.H1_H1 ;  /* 0x30000036ff877230 */ /* 0x000fe40000004100 */
[----:B------:R-:W-:Y:S02]  /*2030*/  HADD2.F32 R143, -RZ, R26.H1_H1 ;  /* 0x3000001aff8f7230 */ /* 0x000fe40000004100 */
[----:B------:R-:W-:Y:S01]  /*2040*/  FFMA.FTZ R110, R110, R103, R141 ;  /* 0x000000676e6e7223 */ /* 0x000fe2000001008d */
[----:B------:R-:W-:Y:S01]  /*2050*/  HADD2.F32 R137, -RZ, R55.H1_H1 ;  /* 0x30000037ff897230 */ /* 0x000fe20000004100 */
[----:B------:R-:W-:Y:S01]  /*2060*/  F2FP.F16.F32.PACK_AB R100, R108, R107 ;  /* 0x0000006b6c64723e */ /* 0x000fe200000000ff */
[----:B------:R-:W-:Y:S02]  /*2070*/  HADD2.F32 R145, -RZ, R27.H1_H1 ;  /* 0x3000001bff917230 */ /* 0x000fe40000004100 */
[----:B------:R-:W-:Y:S01]  /*2080*/  FFMA.FTZ R112, R102, R135, R143 ;  /* 0x0000008766707223 */ /* 0x000fe2000001008f */
[----:B------:R-:W-:-:S02]  /*2090*/  F2FP.F16.F32.PACK_AB R101, R110, R109 ;  /* 0x0000006d6e65723e */ /* 0x000fc400000000ff */
[----:B------:R-:W-:Y:S02]  /*20a0*/  FFMA.FTZ R114, R138, R137, R145 ;  /* 0x000000898a727223 */ /* 0x000fe40000010091 */
[----:B------:R-:W-:-:S03]  /*20b0*/  F2FP.F16.F32.PACK_AB R102, R112, R111 ;  /* 0x0000006f7066723e */ /* 0x000fc600000000ff */
[----:B------:R-:W-:Y:S01]  /*20c0*/  F2FP.F16.F32.PACK_AB R103, R114, R113 ;  /* 0x000000717267723e */ /* 0x000fe200000000ff */
[----:B------:R-:W-:Y:S06]  /*20d0*/  BRA `(.L_x_5605) ;  /* 0x0000000000907947 */ /* 0x000fec0003800000 */
.L_x_5604:
[----:B-----5:R-:W-:Y:S02]  /*20e0*/  HADD2.F32 R110, -RZ, R101.H0_H0 ;  /* 0x20000065ff6e7230 */ /* 0x020fe40000004100 */
[----:B0-----:R-:W-:Y:S02]  /*20f0*/  HADD2.F32 R108, -RZ, R100.H0_H0 ;  /* 0x20000064ff6c7230 */ /* 0x001fe40000004100 */
[----:B------:R-:W-:Y:S02]  /*2100*/  HADD2.F32 R114, -RZ, R102.H0_H0 ;  /* 0x20000066ff727230 */ /* 0x000fe40000004100 */
[-C--:B------:R-:W-:Y:S01]  /*2110*/  FMUL.FTZ R110, R110, R133.reuse ;  /* 0x000000856e6e7220 */ /* 0x080fe20000410000 */
[----:B------:R-:W-:Y:S02]  /*2120*/  HADD2.F32 R109, -RZ, R53.H0_H0 ;  /* 0x20000035ff6d7230 */ /* 0x000fe40000004100 */
[----:B------:R-:W-:Y:S01]  /*2130*/  FMUL.FTZ R108, R108, R133 ;  /* 0x000000856c6c7220 */ /* 0x000fe20000410000 */
[----:B------:R-:W-:-:S02]  /*2140*/  HADD2.F32 R100, -RZ, R100.H1_H1 ;  /* 0x30000064ff647230 */ /* 0x000fc40000004100 */
[----:B------:R-:W-:Y:S01]  /*2150*/  FMUL.FTZ R114, R114, R133 ;  /* 0x0000008572727220 */ /* 0x000fe20000410000 */
[----:B------:R-:W-:Y:S02]  /*2160*/  HADD2.F32 R112, -RZ, R101.H1_H1 ;  /* 0x30000065ff707230 */ /* 0x000fe40000004100 */
[----:B------:R-:W-:Y:S01]  /*2170*/  FMUL.FTZ R109, R110, R109 ;  /* 0x0000006d6e6d7220 */ /* 0x000fe20000410000 */
[----:B------:R-:W-:Y:S02]  /*2180*/  HADD2.F32 R102, -RZ, R102.H1_H1 ;  /* 0x30000066ff667230 */ /* 0x000fe40000004100 */
[-C--:B------:R-:W-:Y:S01]  /*2190*/  FMUL.FTZ R100, R100, R133.reuse ;  /* 0x0000008564647220 */ /* 0x080fe20000410000 */
[--C-:B------:R-:W-:Y:S02]  /*21a0*/  HADD2.F32 R136, -RZ, R103.reuse.H0_H0 ;  /* 0x20000067ff887230 */ /* 0x100fe40000004100 */
[----:B------:R-:W-:Y:S01]  /*21b0*/  FMUL.FTZ R110, R112, R133 ;  /* 0x00000085706e7220 */ /* 0x000fe20000410000 */
[----:B------:R-:W-:-:S02]  /*21c0*/  HADD2.F32 R138, -RZ, R103.H1_H1 ;  /* 0x30000067ff8a7230 */ /* 0x000fc40000004100 */
[-C--:B------:R-:W-:Y:S01]  /*21d0*/  FMUL.FTZ R102, R102, R133.reuse ;  /* 0x0000008566667220 */ /* 0x080fe20000410000 */
[----:B------:R-:W-:Y:S02]  /*21e0*/  HADD2.F32 R107, -RZ, R52.H0_H0 ;  /* 0x20000034ff6b7230 */ /* 0x000fe40000004100 */
[-C--:B------:R-:W-:Y:S01]  /*21f0*/  FMUL.FTZ R136, R136, R133.reuse ;  /* 0x0000008588887220 */ /* 0x080fe20000410000 */
        /* <DEDUP_REMOVED lines=18> */
.L_x_5605:
[----:B------:R-:W0:Y:S02]  /*2320*/  LDC.64 R136, c[0x0][0x3a8] ;  /* 0x0000ea00ff887b82 */ /* 0x000e240000000a00 */
[C---:B0-----:R-:W-:Y:S01]  /*2330*/  IMAD.WIDE.U32 R136, R134.reuse, 0x10, R136 ;  /* 0x0000001086887825 */ /* 0x041fe200078e0088 */
[----:B------:R-:W-:-:S04]  /*2340*/  IADD3 R134, PT, PT, R134, 0x20, RZ ;  /* 0x0000002086867810 */ /* 0x000fc80007ffe0ff */
[----:B------:R0:W-:Y:S03]  /*2350*/  STG.E.128 desc[UR6][R136.64], R100 ;  /* 0x0000006488007986 */ /* 0x0001e6000c101d06 */
.L_x_5603:
[----:B------:R-:W-:Y:S05]  /*2360*/  BSYNC.RECONVERGENT B0 ;  /* 0x0000000000007941 */ /* 0x000fea0003800200 */
.L_x_5602:
        /* <DEDUP_REMOVED lines=58> */
.L_x_5608:
        /* <DEDUP_REMOVED lines=36> */
.L_x_5609:
[----:B------:R-:W0:Y:S02]  /*2950*/  LDC.64 R136, c[0x0][0x3a8] ;  /* 0x0000ea00ff887b82 */ /* 0x000e240000000a00 */
[C---:B0-----:R-:W-:Y:S01]  /*2960*/  IMAD.WIDE.U32 R136, R134.reuse, 0x10, R136 ;  /* 0x0000001086887825 */ /* 0x041fe200078e0088 */
[----:B------:R-:W-:-:S04]  /*2970*/  IADD3 R134, PT, PT, R134, 0x20, RZ ;  /* 0x0000002086867810 */ /* 0x000fc80007ffe0ff */
[----:B------:R0:W-:Y:S03]  /*2980*/  STG.E.128 desc[UR6][R136.64], R100 ;  /* 0x0000006488007986 */ /* 0x0001e6000c101d06 */
.L_x_5607:
[----:B------:R-:W-:Y:S05]  /*2990*/  BSYNC.RECONVERGENT B0 ;  /* 0x0000000000007941 */ /* 0x000fea0003800200 */
.L_x_5606:
        /* <DEDUP_REMOVED lines=15> */
[----:B------:R-:W-:Y:S02]  /*2a90*/  HADD2.F32 R130, -RZ, R102.H0_H0 ;  /* 0x20000066ff827230 */ /* 0x000fe40000004100 */
[-C--:B------:R-:W-:Y:S01]  /*2aa0*/  FMUL.FTZ R124, R124, R133.reuse ;  /* 0x000000857c7c7220 */ /* 0x080fe20000410000 */
[----:B------:R-:W-:Y:S02]  /*2ab0*/  HADD2.F32 R128, -RZ, R101.H1_H1 ;  /* 0x30000065ff807230 */ /* 0x000fe40000004100 */
[----:B------:R-:W-:Y:S01]  /*2ac0*/  FMUL.FTZ R126, R126, R133 ;  /* 0x000000857e7e7220 */ /* 0x000fe20000410000 */
[----:B------:R-:W-:-:S02]  /*2ad0*/  HADD2.F32 R138, -RZ, R103.H0_H0 ;  /* 0x20000067ff8a7230 */ /* 0x000fc40000004100 */
[-C--:B------:R-:W-:Y:S01]  /*2ae0*/  FMUL.FTZ R130, R130, R133.reuse ;  /* 0x0000008582827220 */ /* 0x080fe20000410000 */
[----:B------:R-:W-:Y:S02]  /*2af0*/  HADD2.F32 R140, -RZ, R103.H1_H1 ;  /* 0x30000067ff8c7230 */ /* 0x000fe40000004100 */
[----:B------:R-:W-:Y:S02]  /*2b00*/  HADD2.F32 R100, -RZ, R100.H1_H1 ;  /* 0x30000064ff647230 */ /* 0x000fe40000004100 */
[-C--:B------:R-:W-:Y:S01]  /*2b10*/  FMUL.FTZ R138, R138, R133.reuse ;  /* 0x000000858a8a7220 */ /* 0x080fe20000410000 */
[----:B------:R-:W-:Y:S02]  /*2b20*/  HADD2.F32 R136, -RZ, R102.H1_H1 ;  /* 0x30000066ff887230 */ /* 0x000fe40000004100 */
[-C--:B------:R-:W-:Y:S01]  /*2b30*/  FMUL.FTZ R102, R128, R133.reuse ;  /* 0x0000008580667220 */ /* 0x080fe20000410000 */
[----:B------:R-:W-:Y:S02]  /*2b40*/  HADD2.F32 R123, -RZ, R28.H0_H0 ;  /* 0x2000001cff7b7230 */ /* 0x000fe40000004100 */
[----:B------:R-:W-:Y:S01]  /*2b50*/  FMUL.FTZ R100, R100, R133 ;  /* 0x0000008564647220 */ /* 0x000fe20000410000 */
[----:B------:R-:W-:-:S02]  /*2b60*/  HADD2.F32 R101, -RZ, R24.H0_H0 ;  /* 0x20000018ff657230 */ /* 0x000fc40000004100 */
[-C--:B------:R-:W-:Y:S01]  /*2b70*/  FMUL.FTZ R136, R136, R133.reuse ;  /* 0x0000008588887220 */ /* 0x080fe20000410000 */
[----:B------:R-:W-:Y:S02]  /*2b80*/  HADD2.F32 R125, -RZ, R29.H0_H0 ;  /* 0x2000001dff7d7230 */ /* 0x000fe40000004100 */
[----:B------:R-:W-:Y:S01]  /*2b90*/  FMUL.FTZ R140, R140, R133 ;  /* 0x000000858c8c7220 */ /* 0x000fe20000410000 */
[----:B------:R-:W-:Y:S02]  /*2ba0*/  HADD2.F32 R103, -RZ, R25.H0_H0 ;  /* 0x20000019ff677230 */ /* 0x000fe40000004100 */
[----:B------:R-:W-:Y:S01]  /*2bb0*/  FFMA.FTZ R123, R124, R123, R101 ;  /* 0x0000007b7c7b7223 */ /* 0x000fe20000010065 */
[----:B------:R-:W-:Y:S02]  /*2bc0*/  HADD2.F32 R127, -RZ, R30.H0_H0 ;  /* 0x2000001eff7f7230 */ /* 0x000fe40000004100 */
[----:B------:R-:W-:Y:S02]  /*2bd0*/  HADD2.F32 R129, -RZ, R26.H0_H0 ;  /* 0x2000001aff817230 */ /* 0x000fe40000004100 */
[----:B------:R-:W-:Y:S01]  /*2be0*/  FFMA.FTZ R125, R126, R125, R103 ;  /* 0x0000007d7e7d7223 */ /* 0x000fe20000010067 */
[----:B------:R-:W-:-:S02]  /*2bf0*/  HADD2.F32 R101, -RZ, R28.H1_H1 ;  /* 0x3000001cff657230 */ /* 0x000fc40000004100 */
[----:B------:R-:W-:Y:S02]  /*2c00*/  HADD2.F32 R103, -RZ, R29.H1_H1 ;  /* 0x3000001dff677230 */ /* 0x000fe40000004100 */
[----:B------:R-:W-:Y:S01]  /*2c10*/  FFMA.FTZ R127, R130, R127, R129 ;  /* 0x0000007f827f7223 */ /* 0x000fe20000010081 */
[----:B------:R-:W-:Y:S02]  /*2c20*/  HADD2.F32 R133, -RZ, R30.H1_H1 ;  /* 0x3000001eff857230 */ /* 0x000fe40000004100 */
[----:B------:R-:W-:Y:S02]  /*2c30*/  HADD2.F32 R129, -RZ, R31.H0_H0 ;  /* 0x2000001fff817230 */ /* 0x000fe40000004100 */
[----:B------:R-:W-:Y:S02]  /*2c40*/  HADD2.F32 R143, -RZ, R27.H0_H0 ;  /* 0x2000001bff8f7230 */ /* 0x000fe40000004100 */
[----:B------:R-:W-:Y:S02]  /*2c50*/  HADD2.F32 R135, -RZ, R31.H1_H1 ;  /* 0x3000001fff877230 */ /* 0x000fe40000004100 */
[----:B------:R-:W-:-:S02]  /*2c60*/  HADD2.F32 R145, -RZ, R27.H1_H1 ;  /* 0x3000001bff917230 */ /* 0x000fc40000004100 */
[----:B------:R-:W-:Y:S01]  /*2c70*/  FFMA.FTZ R129, R138, R129, R143 ;  /* 0x000000818a817223 */ /* 0x000fe2000001008f */
[----:B------:R-:W-:Y:S02]  /*2c80*/  HADD2.F32 R141, -RZ, R26.H1_H1 ;  /* 0x3000001aff8d7230 */ /* 0x000fe40000004100 */
[----:B------:R-:W-:Y:S02]  /*2c90*/  HADD2.F32 R139, -RZ, R25.H1_H1 ;  /* 0x30000019ff8b7230 */ /* 0x000fe40000004100 */
[----:B------:R-:W-:Y:S01]  /*2ca0*/  FFMA.FTZ R130, R140, R135, R145 ;  /* 0x000000878c827223 */ /* 0x000fe20000010091 */
[----:B------:R-:W-:Y:S02]  /*2cb0*/  HADD2.F32 R137, -RZ, R24.H1_H1 ;  /* 0x30000018ff897230 */ /* 0x000fe40000004100 */
[----:B------:R-:W-:Y:S01]  /*2cc0*/  FFMA.FTZ R128, R136, R133, R141 ;  /* 0x0000008588807223 */ /* 0x000fe2000001008d */
[----:B------:R-:W-:Y:S01]  /*2cd0*/  FFMA.FTZ R126, R102, R103, R139 ;  /* 0x00000067667e7223 */ /* 0x000fe2000001008b */
[----:B------:R-:W-:Y:S01]  /*2ce0*/  F2FP.F16.F32.PACK_AB R103, R130, R129 ;  /* 0x000000818267723e */ /* 0x000fe200000000ff */
[----:B------:R-:W-:-:S02]  /*2cf0*/  FFMA.FTZ R124, R100, R101, R137 ;  /* 0x00000065647c7223 */ /* 0x000fc40000010089 */
[----:B------:R-:W-:Y:S02]  /*2d00*/  F2FP.F16.F32.PACK_AB R102, R128, R127 ;  /* 0x0000007f8066723e */ /* 0x000fe400000000ff */
[----:B------:R-:W-:Y:S02]  /*2d10*/  F2FP.F16.F32.PACK_AB R101, R126, R125 ;  /* 0x0000007d7e65723e */ /* 0x000fe400000000ff */
[----:B------:R-:W-:Y:S01]  /*2d20*/  F2FP.F16.F32.PACK_AB R100, R124, R123 ;  /* 0x0000007b7c64723e */ /* 0x000fe200000000ff */
[----:B------:R-:W-:Y:S06]  /*2d30*/  BRA `(.L_x_5613) ;  /* 0x0000000000907947 */ /* 0x000fec0003800000 */
.L_x_5612:
[--C-:B0----5:R-:W-:Y:S02]  /*2d40*/  HADD2.F32 R124, -RZ, R100.reuse.H0_H0 ;  /* 0x20000064ff7c7230 */ /* 0x121fe40000004100 */
        /* <DEDUP_REMOVED lines=19> */
[--C-:B------:R-:W-:Y:S02]  /*2e80*/  HADD2.F32 R129, -RZ, R31.reuse.H0_H0 ;  /* 0x2000001fff817230 */ /* 0x100fe40000004100 */
        /* <DEDUP_REMOVED lines=15> */
.L_x_5613:
[----:B------:R-:W0:Y:S02]  /*2f80*/  LDC.64 R136, c[0x0][0x3a8] ;  /* 0x0000ea00ff887b82 */ /* 0x000e240000000a00 */
[----:B0-----:R-:W-:-:S05]  /*2f90*/  IMAD.WIDE.U32 R136, R134, 0x10, R136 ;  /* 0x0000001086887825 */ /* 0x001fca00078e0088 */
[----:B------:R0:W-:Y:S02]  /*2fa0*/  STG.E.128 desc[UR6][R136.64], R100 ;  /* 0x0000006488007986 */ /* 0x0001e4000c101d06 */
.L_x_5611:
[----:B------:R-:W-:Y:S05]  /*2fb0*/  BSYNC.RECONVERGENT B0 ;  /* 0x0000000000007941 */ /* 0x000fea0003800200 */
.L_x_5610:
        /* <DEDUP_REMOVED lines=56> */
[----:B------:R-:W-:-:S04]  /*3340*/  LOP3.LUT P6, RZ, R132, 0x1f, RZ, 0xc0, !PT ;  /* 0x0000001f84ff7812 */ /* 0x000fc800078cc0ff */
[----:B------:R-:W-:Y:S01]  /*3350*/  P2R R101, PR, RZ, 0x40 ;  /* 0x00000040ff657803 */ /* 0x000fe20000000000 */
[----:B------:R-:W-:Y:S08]  /*3360*/  BRA.DIV UR4, `(.L_x_5614) ;  /* 0x0000001e04047947 */ /* 0x000ff0000b800000 */
        /* <DEDUP_REMOVED lines=119> */
.L_x_5639:
[----:B------:R-:W-:Y:S01]  /*3ae0*/  LOP3.LUT P1, RZ, R132, 0x1f, RZ, 0xc0, !PT ;  /* 0x0000001f84ff7812 */ /* 0x000fe2000782c0ff */
[----:B------:R-:W-:Y:S01]  /*3af0*/  FMUL.FTZ R100, R133, R133 ;  /* 0x0000008585647220 */ /* 0x000fe20000410000 */
[----:B------:R-:W-:Y:S01]  /*3b00*/  ISETP.NE.AND P0, PT, RZ, UR10, PT ;  /* 0x0000000aff007c0c */ /* 0x000fe2000bf05270 */
[----:B-1----:R-:W-:Y:S01]  /*3b10*/  FADD.FTZ R137, R136, R137 ;  /* 0x0000008988897221 */ /* 0x002fe20000010000 */
[----:B------:R-:W-:Y:S02]  /*3b20*/  BSSY.RECONVERGENT B0, `(.L_x_5615) ;  /* 0x000003d000007945 */ /* 0x000fe40003800200 */
[----:B------:R-:W-:Y:S01]  /*3b30*/  FSEL R139, R100, RZ, P0 ;  /* 0x000000ff648b7208 */ /* 0x000fe20000000000 */
[----:B------:R-:W-:Y:S01]  /*3b40*/  FFMA.FTZ R134, R137, R134, UR11 ;  /* 0x0000000b89867e23 */ /* 0x000fe20008010086 */
[----:B------:R-:W-:-:S03]  /*3b50*/  FSEL R135, R133, RZ, !P0 ;  /* 0x000000ff85877208 */ /* 0x000fc60004000000 */
[----:B------:R-:W-:Y:S02]  /*3b60*/  FADD.FTZ R134, R134, R139 ;  /* 0x0000008b86867221 */ /* 0x000fe40000010000 */
[----:B------:R-:W1:Y:S04]  /*3b70*/  @!P1 LDC.64 R102, c[0x0][0x3c0] ;  /* 0x0000f000ff669b82 */ /* 0x000e680000000a00 */
[----:B------:R-:W2:Y:S04]  /*3b80*/  MUFU.RSQ R134, R134 ;  /* 0x0000008600867308 */ /* 0x000ea80000001400 */
[----:B------:R-:W3:Y:S01]  /*3b90*/  @!P1 LDC.64 R100, c[0x0][0x3c8] ;  /* 0x0000f200ff649b82 */ /* 0x000ee20000000a00 */
[----:B-1----:R-:W-:-:S05]  /*3ba0*/  @!P1 IMAD.WIDE R102, R16, 0x4, R102 ;  /* 0x0000000410669825 */ /* 0x002fca00078e0266 */
[----:B------:R1:W-:Y:S01]  /*3bb0*/  @!P1 STG.E desc[UR6][R102.64], R133 ;  /* 0x0000008566009986 */ /* 0x0003e2000c101906 */
[----:B---3--:R-:W-:-:S05]  /*3bc0*/  @!P1 IMAD.WIDE R100, R16, 0x4, R100 ;  /* 0x0000000410649825 */ /* 0x008fca00078e0264 */
[----:B--2---:R1:W-:Y:S01]  /*3bd0*/  @!P1 STG.E desc[UR6][R100.64], R134 ;  /* 0x0000008664009986 */ /* 0x0043e2000c101906 */
[----:B------:R-:W-:Y:S05]  /*3be0*/  @!P4 BRA `(.L_x_5616) ;  /* 0x0000000000c0c947 */ /* 0x000fea0003800000 */
[--C-:B-1----:R-:W-:Y:S01]  /*3bf0*/  FADD.FTZ R101, R17, -R135.reuse ;  /* 0x8000008711657221 */ /* 0x102fe20000010000 */
        /* <DEDUP_REMOVED lines=9> */
[----:B------:R-:W-:Y:S01]  /*3c90*/  FADD.FTZ R141, R13, -R135 ;  /* 0x800000870d8d7221 */ /* 0x000fe20000010000 */
[----:B0-----:R-:W-:Y:S02]  /*3ca0*/  HADD2.F32 R136, -RZ, R98.H0_H0 ;  /* 0x20000062ff887230 */ /* 0x001fe40000004100 */
[C---:B------:R-:W-:Y:S01]  /*3cb0*/  FMUL.FTZ R139, R134.reuse, R139 ;  /* 0x0000008b868b7220 */ /* 0x040fe20000410000 */
[----:B------:R-:W-:Y:S01]  /*3cc0*/  FFMA.FTZ R138, R137, R102, R132 ;  /* 0x00000066898a7223 */ /* 0x000fe20000010084 */
[----:B------:R-:W-:Y:S01]  /*3cd0*/  HADD2.F32 R140, -RZ, R94.H0_H0 ;  /* 0x2000005eff8c7230 */ /* 0x000fe20000004100 */
[----:B------:R-:W0:Y:S01]  /*3ce0*/  LDC.64 R132, c[0x0][0x428] ;  /* 0x00010a00ff847b82 */ /* 0x000e220000000a00 */
[----:B------:R-:W-:Y:S02]  /*3cf0*/  HADD2.F32 R142, -RZ, R99.H0_H0 ;  /* 0x20000063ff8e7230 */ /* 0x000fe40000004100 */
[----:B------:R-:W-:Y:S01]  /*3d00*/  FMUL.FTZ R101, R134, R141 ;  /* 0x0000008d86657220 */ /* 0x000fe20000410000 */
[----:B------:R-:W-:-:S02]  /*3d10*/  HADD2.F32 R144, -RZ, R95.H0_H0 ;  /* 0x2000005fff907230 */ /* 0x000fc40000004100 */
[----:B------:R-:W-:Y:S01]  /*3d20*/  FFMA.FTZ R141, R139, R136, R140 ;  /* 0x000000888b8d7223 */ /* 0x000fe2000001008c */
[--C-:B------:R-:W-:Y:S01]  /*3d30*/  FADD.FTZ R137, R11, -R135.reuse ;  /* 0x800000870b897221 */ /* 0x100fe20000010000 */
[--C-:B------:R-:W-:Y:S01]  /*3d40*/  FADD.FTZ R139, R12, -R135.reuse ;  /* 0x800000870c8b7221 */ /* 0x100fe20000010000 */
[--C-:B------:R-:W-:Y:S01]  /*3d50*/  FADD.FTZ R103, R10, -R135.reuse ;  /* 0x800000870a677221 */ /* 0x100fe20000010000 */
[----:B------:R-:W-:Y:S01]  /*3d60*/  FFMA.FTZ R143, R101, R142, R144 ;  /* 0x0000008e658f7223 */ /* 0x000fe20000010090 */
[----:B------:R-:W-:Y:S01]  /*3d70*/  FADD.FTZ R101, R8, -R135 ;  /* 0x8000008708657221 */ /* 0x000fe20000010000 */
[----:B------:R-:W-:Y:S02]  /*3d80*/  HADD2.F32 R144, -RZ, R98.H1_H1 ;  /* 0x30000062ff907230 */ /* 0x000fe40000004100 */
[C---:B------:R-:W-:Y:S01]  /*3d90*/  FMUL.FTZ R139, R134.reuse, R139 ;  /* 0x0000008b868b7220 */ /* 0x040fe20000410000 */
[----:B------:R-:W-:Y:S02]  /*3da0*/  HADD2.F32 R146, -RZ, R94.H1_H1 ;  /* 0x3000005eff927230 */ /* 0x000fe40000004100 */
[----:B------:R-:W-:Y:S01]  /*3db0*/  FMUL.FTZ R137, R134, R137 ;  /* 0x0000008986897220 */ /* 0x000fe20000410000 */
[----:B------:R-:W-:-:S02]  /*3dc0*/  HADD2.F32 R148, -RZ, R99.H1_H1 ;  /* 0x30000063ff947230 */ /* 0x000fc40000004100 */
[C---:B------:R-:W-:Y:S01]  /*3dd0*/  FMUL.FTZ R103, R134.reuse, R103 ;  /* 0x0000006786677220 */ /* 0x040fe20000410000 */
[----:B------:R-:W-:Y:S02]  /*3de0*/  HADD2.F32 R150, -RZ, R95.H1_H1 ;  /* 0x3000005fff967230 */ /* 0x000fe40000004100 */
[----:B------:R-:W-:Y:S01]  /*3df0*/  FMUL.FTZ R101, R134, R101 ;  /* 0x0000006586657220 */ /* 0x000fe20000410000 */
[----:B------:R-:W-:Y:S02]  /*3e00*/  HADD2.F32 R102, -RZ, R96.H1_H1 ;  /* 0x30000060ff667230 */ /* 0x000fe40000004100 */
[----:B------:R-:W-:Y:S01]  /*3e10*/  FFMA.FTZ R144, R137, R144, R146 ;  /* 0x0000009089907223 */ /* 0x000fe20000010092 */
[----:B------:R-:W-:Y:S02]  /*3e20*/  HADD2.F32 R136, -RZ, R92.H1_H1 ;  /* 0x3000005cff887230 */ /* 0x000fe40000004100 */
[----:B------:R-:W-:Y:S01]  /*3e30*/  FFMA.FTZ R148, R139, R148, R150 ;  /* 0x000000948b947223 */ /* 0x000fe20000010096 */
[----:B------:R-:W-:-:S02]  /*3e40*/  HADD2.F32 R140, -RZ, R97.H1_H1 ;  /* 0x30000061ff8c7230 */ /* 0x000fc40000004100 */
[----:B------:R-:W-:Y:S02]  /*3e50*/  HADD2.F32 R142, -RZ, R93.H1_H1 ;  /* 0x3000005dff8e7230 */ /* 0x000fe40000004100 */
[----:B------:R-:W-:Y:S01]  /*3e60*/  FFMA.FTZ R137, R101, R102, R136 ;  /* 0x0000006665897223 */ /* 0x000fe20000010088 */
[----:B------:R-:W-:Y:S01]  /*3e70*/  F2FP.F16.F32.PACK_AB R102, R144, R141 ;  /* 0x0000008d9066723e */ /* 0x000fe200000000ff */
[C---:B0-----:R-:W-:Y:S01]  /*3e80*/  IMAD.WIDE.U32 R132, R131.reuse, 0x10, R132 ;  /* 0x0000001083847825 */ /* 0x041fe200078e0084 */
[----:B------:R-:W-:-:S03]  /*3e90*/  IADD3 R131, PT, PT, R131, 0x20, RZ ;  /* 0x0000002083837810 */ /* 0x000fc60007ffe0ff */
[----:B------:R-:W-:Y:S01]  /*3ea0*/  FFMA.FTZ R139, R103, R140, R142 ;  /* 0x0000008c678b7223 */ /* 0x000fe2000001008e */
[----:B------:R-:W-:Y:S02]  /*3eb0*/  F2FP.F16.F32.PACK_AB R103, R148, R143 ;  /* 0x0000008f9467723e */ /* 0x000fe400000000ff */
[----:B------:R-:W-:Y:S02]  /*3ec0*/  F2FP.F16.F32.PACK_AB R100, R137, R100 ;  /* 0x000000648964723e */ /* 0x000fe400000000ff */
[----:B------:R-:W-:-:S05]  /*3ed0*/  F2FP.F16.F32.PACK_AB R101, R139, R138 ;  /* 0x0000008a8b65723e */ /* 0x000fca00000000ff */
[----:B------:R2:W-:Y:S02]  /*3ee0*/  STG.E.128 desc[UR6][R132.64], R100 ;  /* 0x0000006484007986 */ /* 0x0005e4000c101d06 */
.L_x_5616:
[----:B------:R-:W-:Y:S05]  /*3ef0*/  BSYNC.RECONVERGENT B0 ;  /* 0x0000000000007941 */ /* 0x000fea0003800200 */
.L_x_5615:
[----:B------:R-:W-:Y:S01]  /*3f00*/  ISETP.GE.U32.AND P0, PT, R18, 0x40, PT ;  /* 0x000000401200780c */ /* 0x000fe20003f06070 */
[----:B------:R-:W-:-:S12]  /*3f10*/  BSSY.RECONVERGENT B0, `(.L_x_5617) ;  /* 0x0000032000007945 */ /* 0x000fd80003800200 */
[----:B------:R-:W-:Y:S05]  /*3f20*/  @!P0 BRA `(.L_x_5618) ;  /* 0x0000000000c08947 */ /* 0x000fea0003800000 */
[--C-:B-12---:R-:W-:Y:S01]  /*3f30*/  FADD.FTZ R101, R9, -R135.reuse ;  /* 0x8000008709657221 */ /* 0x106fe20000010000 */
        /* <DEDUP_REMOVED lines=47> */
.L_x_5618:
[----:B------:R-:W-:Y:S05]  /*4230*/  BSYNC.RECONVERGENT B0 ;  /* 0x0000000000007941 */ /* 0x000fea0003800200 */
.L_x_5617:
[----:B------:R-:W-:Y:S01]  /*4240*/  ISETP.GE.U32.AND P0, PT, R18, 0x60, PT ;  /* 0x000000601200780c */ /* 0x000fe20003f06070 */
[----:B------:R-:W-:-:S12]  /*4250*/  BSSY.RECONVERGENT B0, `(.L_x_5619) ;  /* 0x0000032000007945 */ /* 0x000fd80003800200 */
[----:B------:R-:W-:Y:S05]  /*4260*/  @!P0 BRA `(.L_x_5620) ;  /* 0x0000000000c08947 */ /* 0x000fea0003800000 */
[--C-:B-123--:R-:W-:Y:S01]  /*4270*/  FADD.FTZ R101, R19, -R135.reuse ;  /* 0x8000008713657221 */ /* 0x10efe20000010000 */
        /* <DEDUP_REMOVED lines=47> */
.L_x_5620:
[----:B------:R-:W-:Y:S05]  /*4570*/  BSYNC.RECONVERGENT B0 ;  /* 0x0000000000007941 */ /* 0x000fea0003800200 */
.L_x_5619:
[----:B------:R-:W-:Y:S01]  /*4580*/  ISETP.GE.U32.AND P0, PT, R18, 0x80, PT ;  /* 0x000000801200780c */ /* 0x000fe20003f06070 */
[----:B------:R-:W-:-:S12]  /*4590*/  BSSY.RECONVERGENT B0, `(.L_x_5621) ;  /* 0x0000032000007945 */ /* 0x000fd80003800200 */
[----:B------:R-:W-:Y:S05]  /*45a0*/  @!P0 BRA `(.L_x_5622) ;  /* 0x0000000000c08947 */ /* 0x000fea0003800000 */
[--C-:B-1234-:R-:W-:Y:S01]  /*45b0*/  FADD.FTZ R101, R107, -R135.reuse ;  /* 0x800000876b657221 */ /* 0x11efe20000010000 */
        /* <DEDUP_REMOVED lines=47> */
.L_x_5622:
[----:B------:R-:W-:Y:S05]  /*48b0*/  BSYNC.RECONVERGENT B0 ;  /* 0x0000000000007941 */ /* 0x000fea0003800200 */
.L_x_5621:
        /* <DEDUP_REMOVED lines=14> */
[----:B------:R-:W-:Y:S02]  /*49a0*/  HADD2.F32 R136, -RZ, R50.H0_H0 ;  /* 0x20000032ff887230 */ /* 0x000fe40000004100 */
        /* <DEDUP_REMOVED lines=36> */
.L_x_5624:
[----:B------:R-:W-:Y:S05]  /*4bf0*/  BSYNC.RECONVERGENT B0 ;  /* 0x0000000000007941 */ /* 0x000fea0003800200 */
.L_x_5623:
[----:B------:R-:W-:Y:S01]  /*4c00*/  ISETP.GE.U32.AND P0, PT, R18, 0xc0, PT ;  /* 0x000000c01200780c */ /* 0x000fe20003f06070 */
[----:B------:R-:W-:-:S12]  /*4c10*/  BSSY.RECONVERGENT B0, `(.L_x_5625) ;  /* 0x0000031000007945 */ /* 0x000fd80003800200 */
[----:B------:R-:W-:Y:S05]  /*4c20*/  @!P0 BRA `(.L_x_5626) ;  /* 0x0000000000bc8947 */ /* 0x000fea0003800000 */
[----:B01234-:R-:W0:Y:S01]  /*4c30*/  LDC.64 R100, c[0x0][0x428] ;  /* 0x00010a00ff647b82 */ /* 0x01fe220000000a00 */
[--C-:B------:R-:W-:Y:S01]  /*4c40*/  FADD.FTZ R141, R127, -R135.reuse ;  /* 0x800000877f8d7221 */ /* 0x100fe20000010000 */
[--C-:B------:R-:W-:Y:S01]  /*4c50*/  FADD.FTZ R103, R123, -R135.reuse ;  /* 0x800000877b677221 */ /* 0x100fe20000010000 */
[--C-:B------:R-:W-:Y:S01]  /*4c60*/  FADD.FTZ R137, R125, -R135.reuse ;  /* 0x800000877d897221 */ /* 0x100fe20000010000 */
[----:B-----5:R-:W-:Y:S02]  /*4c70*/  HADD2.F32 R142, -RZ, R38.H0_H0 ;  /* 0x20000026ff8e7230 */ /* 0x020fe40000004100 */
[----:B------:R-:W-:Y:S01]  /*4c80*/  FMUL.FTZ R141, R134, R141 ;  /* 0x0000008d868d7220 */ /* 0x000fe20000410000 */
[----:B------:R-:W-:Y:S02]  /*4c90*/  HADD2.F32 R144, -RZ, R34.H0_H0 ;  /* 0x20000022ff907230 */ /* 0x000fe40000004100 */
[--C-:B------:R-:W-:Y:S01]  /*4ca0*/  FADD.FTZ R133, R124, -R135.reuse ;  /* 0x800000877c857221 */ /* 0x100fe20000010000 */
[--C-:B------:R-:W-:Y:S01]  /*4cb0*/  FADD.FTZ R139, R126, -R135.reuse ;  /* 0x800000877e8b7221 */ /* 0x100fe20000010000 */
[--C-:B------:R-:W-:Y:S01]  /*4cc0*/  FADD.FTZ R143, R128, -R135.reuse ;  /* 0x80000087808f7221 */ /* 0x100fe20000010000 */
[----:B------:R-:W-:Y:S01]  /*4cd0*/  FADD.FTZ R145, R129, -R135 ;  /* 0x8000008781917221 */ /* 0x000fe20000010000 */
[----:B------:R-:W-:-:S02]  /*4ce0*/  HADD2.F32 R132, -RZ, R36.H0_H0 ;  /* 0x20000024ff847230 */ /* 0x000fc40000004100 */
[----:B------:R-:W-:Y:S01]  /*4cf0*/  FADD.FTZ R135, R130, -R135 ;  /* 0x8000008782877221 */ /* 0x000fe20000010000 */
[----:B------:R-:W-:Y:S02]  /*4d00*/  HADD2.F32 R136, -RZ, R32.H0_H0 ;  /* 0x20000020ff887230 */ /* 0x000fe40000004100 */
[C---:B------:R-:W-:Y:S01]  /*4d10*/  FMUL.FTZ R103, R134.reuse, R103 ;  /* 0x0000006786677220 */ /* 0x040fe20000410000 */
[----:B------:R-:W-:Y:S02]  /*4d20*/  HADD2.F32 R138, -RZ, R37.H0_H0 ;  /* 0x20000025ff8a7230 */ /* 0x000fe40000004100 */
[----:B------:R-:W-:Y:S01]  /*4d30*/  FMUL.FTZ R137, R134, R137 ;  /* 0x0000008986897220 */ /* 0x000fe20000410000 */
[----:B------:R-:W-:Y:S02]  /*4d40*/  HADD2.F32 R140, -RZ, R33.H0_H0 ;  /* 0x20000021ff8c7230 */ /* 0x000fe40000004100 */
[----:B------:R-:W-:Y:S01]  /*4d50*/  FFMA.FTZ R141, R141, R142, R144 ;  /* 0x0000008e8d8d7223 */ /* 0x000fe20000010090 */
[----:B------:R-:W-:-:S02]  /*4d60*/  HADD2.F32 R142, -RZ, R39.H0_H0 ;  /* 0x20000027ff8e7230 */ /* 0x000fc40000004100 */
[C---:B------:R-:W-:Y:S01]  /*4d70*/  FMUL.FTZ R102, R134.reuse, R133 ;  /* 0x0000008586667220 */ /* 0x040fe20000410000 */
[----:B------:R-:W-:Y:S02]  /*4d80*/  HADD2.F32 R144, -RZ, R35.H0_H0 ;  /* 0x20000023ff907230 */ /* 0x000fe40000004100 */
[C---:B------:R-:W-:Y:S01]  /*4d90*/  FMUL.FTZ R139, R134.reuse, R139 ;  /* 0x0000008b868b7220 */ /* 0x040fe20000410000 */
[C---:B------:R-:W-:Y:S01]  /*4da0*/  FMUL.FTZ R143, R134.reuse, R143 ;  /* 0x0000008f868f7220 */ /* 0x040fe20000410000 */
[C---:B------:R-:W-:Y:S01]  /*4db0*/  FMUL.FTZ R145, R134.reuse, R145 ;  /* 0x0000009186917220 */ /* 0x040fe20000410000 */
[----:B------:R-:W-:Y:S01]  /*4dc0*/  FMUL.FTZ R135, R134, R135 ;  /* 0x0000008786877220 */ /* 0x000fe20000410000 */
[----:B------:R-:W-:Y:S01]  /*4dd0*/  FFMA.FTZ R136, R103, R132, R136 ;  /* 0x0000008467887223 */ /* 0x000fe20000010088 */
[----:B------:R-:W-:Y:S01]  /*4de0*/  FFMA.FTZ R137, R137, R138, R140 ;  /* 0x0000008a89897223 */ /* 0x000fe2000001008c */
[----:B------:R-:W-:Y:S02]  /*4df0*/  HADD2.F32 R146, -RZ, R39.H1_H1 ;  /* 0x30000027ff927230 */ /* 0x000fe40000004100 */
[----:B------:R-:W-:Y:S01]  /*4e00*/  FFMA.FTZ R142, R145, R142, R144 ;  /* 0x0000008e918e7223 */ /* 0x000fe20000010090 */
[----:B------:R-:W-:-:S02]  /*4e10*/  HADD2.F32 R148, -RZ, R35.H1_H1 ;  /* 0x30000023ff947230 */ /* 0x000fc40000004100 */
[----:B------:R-:W-:Y:S02]  /*4e20*/  HADD2.F32 R103, -RZ, R36.H1_H1 ;  /* 0x30000024ff677230 */ /* 0x000fe40000004100 */
[----:B------:R-:W-:Y:S02]  /*4e30*/  HADD2.F32 R132, -RZ, R37.H1_H1 ;  /* 0x30000025ff847230 */ /* 0x000fe40000004100 */
[----:B------:R-:W-:Y:S01]  /*4e40*/  FFMA.FTZ R145, R135, R146, R148 ;  /* 0x0000009287917223 */ /* 0x000fe20000010094 */
[----:B------:R-:W-:Y:S02]  /*4e50*/  HADD2.F32 R138, -RZ, R38.H1_H1 ;  /* 0x30000026ff8a7230 */ /* 0x000fe40000004100 */
[----:B------:R-:W-:Y:S02]  /*4e60*/  HADD2.F32 R140, -RZ, R34.H1_H1 ;  /* 0x30000022ff8c7230 */ /* 0x000fe40000004100 */
[----:B------:R-:W-:Y:S02]  /*4e70*/  HADD2.F32 R134, -RZ, R33.H1_H1 ;  /* 0x30000021ff867230 */ /* 0x000fe40000004100 */
[----:B------:R-:W-:-:S02]  /*4e80*/  HADD2.F32 R133, -RZ, R32.H1_H1 ;  /* 0x30000020ff857230 */ /* 0x000fc40000004100 */
[----:B------:R-:W-:Y:S01]  /*4e90*/  FFMA.FTZ R138, R143, R138, R140 ;  /* 0x0000008a8f8a7223 */ /* 0x000fe2000001008c */
[----:B------:R-:W-:Y:S02]  /*4ea0*/  FFMA.FTZ R134, R139, R132, R134 ;  /* 0x000000848b867223 */ /* 0x000fe40000010086 */
[----:B------:R-:W-:Y:S01]  /*4eb0*/  FFMA.FTZ R135, R102, R103, R133 ;  /* 0x0000006766877223 */ /* 0x000fe20000010085 */
[----:B0-----:R-:W-:Y:S01]  /*4ec0*/  IMAD.WIDE.U32 R132, R131, 0x10, R100 ;  /* 0x0000001083847825 */ /* 0x001fe200078e0064 */
[----:B------:R-:W-:Y:S02]  /*4ed0*/  F2FP.F16.F32.PACK_AB R103, R145, R142 ;  /* 0x0000008e9167723e */ /* 0x000fe400000000ff */
[----:B------:R-:W-:Y:S02]  /*4ee0*/  F2FP.F16.F32.PACK_AB R102, R138, R141 ;  /* 0x0000008d8a66723e */ /* 0x000fe400000000ff */
[----:B------:R-:W-:Y:S02]  /*4ef0*/  F2FP.F16.F32.PACK_AB R101, R134, R137 ;  /* 0x000000898665723e */ /* 0x000fe400000000ff */
[----:B------:R-:W-:-:S05]  /*4f00*/  F2FP.F16.F32.PACK_AB R100, R135, R136 ;  /* 0x000000888764723e */ /* 0x000fca00000000ff */
[----:B------:R0:W-:Y:S02]  /*4f10*/  STG.E.128 desc[UR6][R132.64], R100 ;  /* 0x0000006484007986 */ /* 0x0001e4000c101d06 */
.L_x_5626:
[----:B------:R-:W-:Y:S05]  /*4f20*/  BSYNC.RECONVERGENT B0 ;  /* 0x0000000000007941 */ /* 0x000fea0003800200 */
.L_x_5625:
[----:B01234-:R-:W0:Y:S02]  /*4f30*/  LDC.64 R100, c[0x0][0x380] ;  /* 0x0000e000ff647b82 */ /* 0x01fe240000000a00 */
[----:B0-----:R-:W-:-:S04]  /*4f40*/  LEA R16, R100, R16, 0x2 ;  /* 0x0000001064107211 */ /* 0x001fc800078e10ff */
[----:B------:R-:W-:-:S13]  /*4f50*/  ISETP.GE.AND P0, PT, R16, R101, PT ;  /* 0x000000651000720c */ /* 0x000fda0003f06270 */
[----:B------:R-:W-:Y:S05]  /*4f60*/  @!P0 BRA `(.L_x_5627) ;  /* 0xffffffb800a48947 */ /* 0x000fea000383ffff */
[----:B------:R-:W-:Y:S05]  /*4f70*/  EXIT ;  /* 0x000000000000794d */ /* 0x000fea0003800000 */
.L_x_5614:
        /* <DEDUP_REMOVED lines=8> */
.L_x_5629:
[----:B------:R-:W-:Y:S05]  /*5000*/  BSYNC B0 ;  /* 0x0000000000007941 */ /* 0x000fea0003800000 */
.L_x_5628:
        /* <DEDUP_REMOVED lines=9> */
.L_x_5630:
[----:B------:R-:W-:Y:S01]  /*50a0*/  HFMA2 R140, -RZ, RZ, 0, 2.384185791015625e-07 ;  /* 0x00000004ff8c7431 */ /* 0x000fe200000001ff */
[----:B------:R-:W-:-:S05]  /*50b0*/  MOV R102, R137 ;  /* 0x0000008900667202 */ /* 0x000fca0000000f00 */
[----:B------:R-:W-:-:S05]  /*50c0*/  FADD.FTZ R102, R101, R102 ;  /* 0x0000006665667221 */ /* 0x000fca0000010000 */
[----:B------:R-:W-:-:S07]  /*50d0*/  MOV R139, R102 ;  /* 0x00000066008b7202 */ /* 0x000fce0000000f00 */
[----:B------:R-:W-:Y:S05]  /*50e0*/  WARPSYNC.COLLECTIVE R138, `(.L_x_5631) ;  /* 0x000000008a087348 */ /* 0x000fea0003c00000 */
[----:B------:R0:W1:Y:S02]  /*50f0*/  SHFL.BFLY P6, R137, R139, R140, R141 ;  /* 0x0c00008c8b897389 */ /* 0x00006400000c008d */
[----:B01----:R-:W-:Y:S05]  /*5100*/  ENDCOLLECTIVE ;  /* 0x000000000000791b */ /* 0x003fea0003800000 */
.L_x_5631:
[----:B------:R-:W-:Y:S01]  /*5110*/  HFMA2 R140, -RZ, RZ, 0, 4.76837158203125e-07 ;  /* 0x00000008ff8c7431 */ /* 0x000fe200000001ff */
[----:B------:R-:W-:-:S05]  /*5120*/  MOV R103, R137 ;  /* 0x0000008900677202 */ /* 0x000fca0000000f00 */
[----:B------:R-:W-:-:S05]  /*5130*/  FADD.FTZ R103, R102, R103 ;  /* 0x0000006766677221 */ /* 0x000fca0000010000 */
[----:B------:R-:W-:-:S07]  /*5140*/  MOV R139, R103 ;  /* 0x00000067008b7202 */ /* 0x000fce0000000f00 */
[----:B------:R-:W-:Y:S05]  /*5150*/  WARPSYNC.COLLECTIVE R138, `(.L_x_5632) ;  /* 0x000000008a087348 */ /* 0x000fea0003c00000 */
[----:B------:R0:W1:Y:S02]  /*5160*/  SHFL.BFLY P6, R137, R139, R140, R141 ;  /* 0x0c00008c8b897389 */ /* 0x00006400000c008d */
[----:B01----:R-:W-:Y:S05]  /*5170*/  ENDCOLLECTIVE ;  /* 0x000000000000791b */ /* 0x003fea0003800000 */
.L_x_5632:
        /* <DEDUP_REMOVED lines=8> */
.L_x_5633:
        /* <DEDUP_REMOVED lines=106> */
.L_x_5634:
[----:B------:R-:W-:Y:S01]  /*58a0*/  HFMA2 R140, -RZ, RZ, 0, 1.1920928955078125e-07 ;  /* 0x00000002ff8c7431 */ /* 0x000fe200000001ff */
[----:B------:R-:W-:-:S05]  /*58b0*/  MOV R101, R137 ;  /* 0x0000008900657202 */ /* 0x000fca0000000f00 */
[----:B------:R-:W-:-:S05]  /*58c0*/  FADD.FTZ R101, R100, R101 ;  /* 0x0000006564657221 */ /* 0x000fca0000010000 */
[----:B------:R-:W-:-:S07]  /*58d0*/  MOV R139, R101 ;  /* 0x00000065008b7202 */ /* 0x000fce0000000f00 */
[----:B------:R-:W-:Y:S05]  /*58e0*/  WARPSYNC.COLLECTIVE R138, `(.L_x_5635) ;  /* 0x000000008a087348 */ /* 0x000fea0003c00000 */
[----:B------:R0:W1:Y:S02]  /*58f0*/  SHFL.BFLY P6, R137, R139, R140, R141 ;  /* 0x0c00008c8b897389 */ /* 0x00006400000c008d */
[----:B01----:R-:W-:Y:S05]  /*5900*/  ENDCOLLECTIVE ;  /* 0x000000000000791b */ /* 0x003fea0003800000 */
.L_x_5635:
[----:B------:R-:W-:Y:S01]  /*5910*/  HFMA2 R140, -RZ, RZ, 0, 2.384185791015625e-07 ;  /* 0x00000004ff8c7431 */ /* 0x000fe200000001ff */
[----:B------:R-:W-:-:S05]  /*5920*/  MOV R102, R137 ;  /* 0x0000008900667202 */ /* 0x000fca0000000f00 */
[----:B------:R-:W-:-:S05]  /*5930*/  FADD.FTZ R102, R101, R102 ;  /* 0x0000006665667221 */ /* 0x000fca0000010000 */
[----:B------:R-:W-:-:S07]  /*5940*/  MOV R139, R102 ;  /* 0x00000066008b7202 */ /* 0x000fce0000000f00 */
[----:B------:R-:W-:Y:S05]  /*5950*/  WARPSYNC.COLLECTIVE R138, `(.L_x_5636) ;  /* 0x000000008a087348 */ /* 0x000fea0003c00000 */
[----:B------:R0:W1:Y:S02]  /*5960*/  SHFL.BFLY P6, R137, R139, R140, R141 ;  /* 0x0c00008c8b897389 */ /* 0x00006400000c008d */
[----:B01----:R-:W-:Y:S05]  /*5970*/  ENDCOLLECTIVE ;  /* 0x000000000000791b */ /* 0x003fea0003800000 */
.L_x_5636:
[----:B------:R-:W-:Y:S01]  /*5980*/  HFMA2 R140, -RZ, RZ, 0, 4.76837158203125e-07 ;  /* 0x00000008ff8c7431 */ /* 0x000fe200000001ff */
[----:B------:R-:W-:-:S05]  /*5990*/  MOV R103, R137 ;  /* 0x0000008900677202 */ /* 0x000fca0000000f00 */
[----:B------:R-:W-:-:S05]  /*59a0*/  FADD.FTZ R103, R102, R103 ;  /* 0x0000006766677221 */ /* 0x000fca0000010000 */
[----:B------:R-:W-:-:S07]  /*59b0*/  MOV R139, R103 ;  /* 0x00000067008b7202 */ /* 0x000fce0000000f00 */
[----:B------:R-:W-:Y:S05]  /*59c0*/  WARPSYNC.COLLECTIVE R138, `(.L_x_5637) ;  /* 0x000000008a087348 */ /* 0x000fea0003c00000 */
[----:B------:R0:W1:Y:S02]  /*59d0*/  SHFL.BFLY P6, R137, R139, R140, R141 ;  /* 0x0c00008c8b897389 */ /* 0x00006400000c008d */
[----:B01----:R-:W-:Y:S05]  /*59e0*/  ENDCOLLECTIVE ;  /* 0x000000000000791b */ /* 0x003fea0003800000 */
.L_x_5637:
[----:B------:R-:W-:Y:S01]  /*59f0*/  HFMA2 R140, -RZ, RZ, 0, 9.5367431640625e-07 ;  /* 0x00000010ff8c7431 */ /* 0x000fe200000001ff */
[----:B------:R-:W-:-:S05]  /*5a00*/  MOV R136, R137 ;  /* 0x0000008900887202 */ /* 0x000fca0000000f00 */
[----:B------:R-:W-:-:S05]  /*5a10*/  FADD.FTZ R136, R103, R136 ;  /* 0x0000008867887221 */ /* 0x000fca0000010000 */
[----:B------:R-:W-:-:S07]  /*5a20*/  MOV R139, R136 ;  /* 0x00000088008b7202 */ /* 0x000fce0000000f00 */
[----:B------:R-:W-:Y:S05]  /*5a30*/  WARPSYNC.COLLECTIVE R138, `(.L_x_5638) ;  /* 0x000000008a087348 */ /* 0x000fea0003c00000 */
[----:B------:R0:W1:Y:S02]  /*5a40*/  SHFL.BFLY P6, R137, R139, R140, R141 ;  /* 0x0c00008c8b897389 */ /* 0x00006400000c008d */
[----:B01----:R-:W-:Y:S05]  /*5a50*/  ENDCOLLECTIVE ;  /* 0x000000000000791b */ /* 0x003fea0003800000 */
.L_x_5638:
[----:B------:R-:W-:Y:S05]  /*5a60*/  BRA `(.L_x_5639) ;  /* 0xffffffe0001c7947 */ /* 0x000fea000383ffff */
.L_x_5640:
        /* <DEDUP_REMOVED lines=9> */
.L_x_54348:


//--------------------- .text._ZN10layer_norm13ln_fwd_kernelINS_13Kernel_traitsI6__halfS2_S2_S2_fjLj1536ELj1ELj4ELj1ELj16ENS_18Kernel_traits_baseILj1536ES2_S2_S2_S2_fjLj128EEEEELb0ELb1ELb0ELb1EEEvNS_9FwdParamsE --------------------------
	.section	.text._ZN10layer_norm13ln_fwd_kernelINS_13Kernel_traitsI6__halfS2_S2_S2_fjLj1536ELj1ELj4ELj1ELj16ENS_18Kernel_traits_baseILj1536ES2_S2_S2_S2_fjLj128EEEEELb0ELb1ELb0ELb1EEEvNS_9FwdParamsE,"ax",@progbits
	.align	128
        .global         _ZN10layer_norm13ln_fwd_kernelINS_13Kernel_traitsI6__halfS2_S2_S2_fjLj1536ELj1ELj4ELj1ELj16ENS_18Kernel_traits_baseILj1536ES2_S2_S2_S2_fjLj128EEEEELb0ELb1ELb0ELb1EEEvNS_9FwdParamsE
        .type           _ZN10layer_norm13ln_fwd_kernelINS_13Kernel_traitsI6__halfS2_S2_S2_fjLj1536ELj1ELj4ELj1ELj16ENS_18Kernel_traits_baseILj1536ES2_S2_S2_S2_fjLj128EEEEELb0ELb1ELb0ELb1EEEvNS_9FwdParamsE,@function
        .size           _ZN10layer_norm13ln_fwd_kernelINS_13Kernel_traitsI6__halfS2_S2_S2_fjLj1536ELj1ELj4ELj1ELj16ENS_18Kernel_traits_baseILj1536ES2_S2_S2_S2_fjLj128EEEEELb0ELb1ELb0ELb1EEEvNS_9FwdParamsE,(.L_x_54349 - _ZN10layer_norm13ln_fwd_kernelINS_13Kernel_traitsI6__halfS2_S2_S2_fjLj1536ELj1ELj4ELj1ELj16ENS_18Kernel_traits_baseILj1536ES2_S2_S2_S2_fjLj128EEEEELb0ELb1ELb0ELb1EEEvNS_9FwdParamsE)
        .other          _ZN10layer_norm13ln_fwd_kernelINS_13Kernel_traitsI6__halfS2_S2_S2_fjLj1536ELj1ELj4ELj1ELj16ENS_18Kernel_traits_baseILj1536ES2_S2_S2_S2_fjLj128EEEEELb0ELb1ELb0ELb1EEEvNS_9FwdParamsE,@"STO_CUDA_ENTRY STV_DEFAULT"
_ZN10layer_norm13ln_fwd_kernelINS_13Kernel_traitsI6__halfS2_S2_S2_fjLj1536ELj1ELj4ELj1ELj16ENS_18Kernel_traits_baseILj1536ES2_S2_S2_S2_fjLj128EEEEELb0ELb1ELb0ELb1EEEvNS_9FwdParamsE:
.text._ZN10layer_norm13ln_fwd_kernelINS_13Kernel_traitsI6__halfS2_S2_S2_fjLj1536ELj1ELj4ELj1ELj16ENS_18Kernel_traits_baseILj1536ES2_S2_S2_S2_fjLj128EEEEELb0ELb1ELb0ELb1EEEvNS_9FwdParamsE:
        /* <DEDUP_REMOVED lines=33> */
.L_x_5641:
        /* <DEDUP_REMOVED lines=28> */
.L_x_5642:
        /* <DEDUP_REMOVED lines=8> */
[----:B------:R-:W2:Y:S01]  /*0450*/  LDCU.U8 UR8, c[0x0][0x410] ;  /* 0x00008200ff0877ac */ /* 0x000ea20008000000 */
[----:B-1----:R-:W-:-:S04]  /*0460*/  UISETP.NE.U32.AND UP0, UPT, UR4, URZ, UPT ;  /* 0x000000ff0400728c */ /* 0x002fc8000bf05070 */
[----:B------:R-:W-:-:S09]  /*0470*/  UISETP.NE.AND.EX UP0, UPT, UR5, URZ, UPT, UP0 ;  /* 0x000000ff0500728c */ /* 0x000fd2000bf05300 */
[----:B--2---:R-:W-:Y:S05]  /*0480*/  BRA.U UP0, `(.L_x_5643) ;  /* 0x00000039005c7547 */ /* 0x004fea000b800000 */
[----:B------:R-:W1:Y:S01]  /*0490*/  LDCU.64 UR4, c[0x0][0x3a0] ;  /* 0x00007400ff0477ac */ /* 0x000e620008000a00 */
[----:B------:R-:W2:Y:S01]  /*04a0*/  LDCU UR9, c[0x0][0x388] ;  /* 0x00007100ff0977ac */ /* 0x000ea20008000800 */
[----:B------:R-:W3:Y:S01]  /*04b0*/  LDCU UR10, c[0x0][0x448] ;  /* 0x00008900ff0a77ac */ /* 0x000ee20008000800 */
[----:B-1----:R-:W-:-:S04]  /*04c0*/  ISETP.NE.U32.AND P0, PT, RZ, UR4, PT ;  /* 0x00000004ff007c0c */ /* 0x002fc8000bf05070 */
[----:B--23--:R-:W-:-:S13]  /*04d0*/  ISETP.NE.AND.EX P0, PT, RZ, UR5, PT, P0 ;  /* 0x00000005ff007c0c */ /* 0x00cfda000bf05300 */
.L_x_5657:
[----:B------:R-:W1:Y:S01]  /*04e0*/  LDC.64 R116, c[0x0][0x390] ;  /* 0x0000e400ff747b82 */ /* 0x000e620000000a00 */
[----:B------:R-:W-:-:S05]  /*04f0*/  IMAD R0, R20, UR9, RZ ;  /* 0x0000000914007c24 */ /* 0x000fca000f8e02ff */
[----:B0-----:R-:W-:-:S04]  /*0500*/  SHF.R.S32.HI R3, RZ, 0x1f, R0 ;  /* 0x0000001fff037819 */ /* 0x001fc80000011400 */
[----:B------:R-:W-:-:S04]  /*0510*/  LEA.HI R0, R3, R0, RZ, 0x3 ;  /* 0x0000000003007211 */ /* 0x000fc800078f18ff */
[----:B---3--:R-:W-:-:S05]  /*0520*/  LEA.HI.SX32 R25, R0, R21, 0x1d ;  /* 0x0000001500197211 */ /* 0x008fca00078feaff */
[----:B-1----:R-:W-:-:S06]  /*0530*/  IMAD.WIDE.U32 R4, R25, 0x10, R116 ;  /* 0x0000001019047825 */ /* 0x002fcc00078e0074 */
[----:B-----5:R-:W5:Y:S01]  /*0540*/  LDG.E.128 R4, desc[UR6][R4.64] ;  /* 0x0000000604047981 */ /* 0x020f62000c1e1d00 */
[----:B------:R-:W-:Y:S05]  /*0550*/  @!P0 BRA `(.L_x_5644) ;  /* 0x0000000000a08947 */ /* 0x000fea0003800000 */
[----:B------:R-:W0:Y:S02]  /*0560*/  LDC.64 R16, c[0x0][0x3a0] ;  /* 0x0000e800ff107b82 */ /* 0x000e240000000a00 */
[----:B0-----:R-:W-:-:S06]  /*0570*/  IMAD.WIDE.U32 R16, R25, 0x10, R16 ;  /* 0x0000001019107825 */ /* 0x001fcc00078e0010 */
[----:B------:R-:W2:Y:S01]  /*0580*/  LDG.E.128 R16, desc[UR6][R16.64] ;  /* 0x0000000610107981 */ /* 0x000ea2000c1e1d00 */
[--C-:B-----5:R-:W-:Y:S02]  /*0590*/  HADD2.F32 R23, -RZ, R5.reuse.H0_H0 ;  /* 0x20000005ff177230 */ /* 0x120fe40000004100 */
[----:B------:R-:W-:Y:S02]  /*05a0*/  HADD2.F32 R12, -RZ, R5.H1_H1 ;  /* 0x30000005ff0c7230 */ /* 0x000fe40000004100 */
[----:B------:R-:W-:Y:S02]  /*05b0*/  HADD2.F32 R24, -RZ, R4.H0_H0 ;  /* 0x20000004ff187230 */ /* 0x000fe40000004100 */
[----:B------:R-:W-:Y:S02]  /*05c0*/  HADD2.F32 R22, -RZ, R6.H0_H0 ;  /* 0x20000006ff167230 */ /* 0x000fe40000004100 */
[----:B------:R-:W-:Y:S02]  /*05d0*/  HADD2.F32 R3, -RZ, R48.H0_H0 ;  /* 0x20000030ff037230 */ /* 0x000fe40000004100 */
[----:B------:R-:W-:-:S02]  /*05e0*/  HADD2.F32 R0, -RZ, R49.H0_H0 ;  /* 0x20000031ff007230 */ /* 0x000fc40000004100 */
[----:B------:R-:W-:Y:S02]  /*05f0*/  HADD2.F32 R9, -RZ, R50.H0_H0 ;  /* 0x20000032ff097230 */ /* 0x000fe40000004100 */
[--C-:B------:R-:W-:Y:S02]  /*0600*/  HADD2.F32 R15, -RZ, R7.reuse.H0_H0 ;  /* 0x20000007ff0f7230 */ /* 0x100fe40000004100 */
[----:B------:R-:W-:Y:S02]  /*0610*/  HADD2.F32 R14, -RZ, R7.H1_H1 ;  /* 0x30000007ff0e7230 */ /* 0x000fe40000004100 */
[----:B------:R-:W-:Y:S02]  /*0620*/  HADD2.F32 R4, -RZ, R4.H1_H1 ;  /* 0x30000004ff047230 */ /* 0x000fe40000004100 */
[----:B------:R-:W-:Y:S02]  /*0630*/  HADD2.F32 R6, -RZ, R6.H1_H1 ;  /* 0x30000006ff067230 */ /* 0x000fe40000004100 */
[----:B------:R-:W-:-:S02]  /*0640*/  HADD2.F32 R13, -RZ, R50.H1_H1 ;  /* 0x30000032ff0d7230 */ /* 0x000fc40000004100 */
[----:B------:R-:W-:Y:S02]  /*0650*/  HADD2.F32 R27, -RZ, R51.H1_H1 ;  /* 0x30000033ff1b7230 */ /* 0x000fe40000004100 */
[----:B--2---:R-:W-:Y:S02]  /*0660*/  HADD2.F32 R5, -RZ, R16.H0_H0 ;  /* 0x20000010ff057230 */ /* 0x004fe40000004100 */
[----:B------:R-:W-:Y:S02]  /*0670*/  HADD2.F32 R2, -RZ, R17.H0_H0 ;  /* 0x20000011ff027230 */ /* 0x000fe40000004100 */
[----:B------:R-:W-:Y:S02]  /*0680*/  HADD2.F32 R11, -RZ, R18.H0_H0 ;  /* 0x20000012ff0b7230 */ /* 0x000fe40000004100 */
[----:B------:R-:W-:Y:S01]  /*0690*/  FFMA.FTZ R24, R24, R3, R5 ;  /* 0x0000000318187223 */ /* 0x000fe20000010005 */
[----:B------:R-:W-:Y:S02]  /*06a0*/  HADD2.F32 R5, -RZ, R49.H1_H1 ;  /* 0x30000031ff057230 */ /* 0x000fe40000004100 */
[----:B------:R-:W-:Y:S01]  /*06b0*/  FFMA.FTZ R23, R23, R0, R2 ;  /* 0x0000000017177223 */ /* 0x000fe20000010002 */
[----:B------:R-:W-:-:S02]  /*06c0*/  HADD2.F32 R0, -RZ, R51.H0_H0 ;  /* 0x20000033ff007230 */ /* 0x000fc40000004100 */
[----:B------:R-:W-:Y:S01]  /*06d0*/  FFMA.FTZ R22, R22, R9, R11 ;  /* 0x0000000916167223 */ /* 0x000fe2000001000b */
[----:B------:R-:W-:Y:S02]  /*06e0*/  HADD2.F32 R11, -RZ, R48.H1_H1 ;  /* 0x30000030ff0b7230 */ /* 0x000fe40000004100 */
[--C-:B------:R-:W-:Y:S02]  /*06f0*/  HADD2.F32 R2, -RZ, R19.reuse.H0_H0 ;  /* 0x20000013ff027230 */ /* 0x100fe40000004100 */
[----:B------:R-:W-:Y:S02]  /*0700*/  HADD2.F32 R101, -RZ, R19.H1_H1 ;  /* 0x30000013ff657230 */ /* 0x000fe40000004100 */
[----:B------:R-:W-:Y:S02]  /*0710*/  HADD2.F32 R9, -RZ, R18.H1_H1 ;  /* 0x30000012ff097230 */ /* 0x000fe40000004100 */
[----:B------:R-:W-:Y:S01]  /*0720*/  FFMA.FTZ R15, R15, R0, R2 ;  /* 0x000000000f0f7223 */ /* 0x000fe20000010002 */
[----:B------:R-:W-:-:S02]  /*0730*/  HADD2.F32 R7, -RZ, R17.H1_H1 ;  /* 0x30000011ff077230 */ /* 0x000fc40000004100 */
[----:B------:R-:W-:Y:S01]  /*0740*/  FFMA.FTZ R14, R14, R27, R101 ;  /* 0x0000001b0e0e7223 */ /* 0x000fe20000010065 */
[----:B------:R-:W-:Y:S02]  /*0750*/  HADD2.F32 R3, -RZ, R16.H1_H1 ;  /* 0x30000010ff037230 */ /* 0x000fe40000004100 */
[----:B------:R-:W-:Y:S01]  /*0760*/  FFMA.FTZ R13, R6, R13, R9 ;  /* 0x0000000d060d7223 */ /* 0x000fe20000010009 */
[----:B------:R-:W-:Y:S01]  /*0770*/  FFMA.FTZ R12, R12, R5, R7 ;  /* 0x000000050c0c7223 */ /* 0x000fe20000010007 */
[----:B------:R-:W-:Y:S01]  /*0780*/  F2FP.F16.F32.PACK_AB R103, R14, R15 ;  /* 0x0000000f0e67723e */ /* 0x000fe200000000ff */
[----:B------:R-:W-:Y:S02]  /*0790*/  FFMA.FTZ R11, R4, R11, R3 ;  /* 0x0000000b040b7223 */ /* 0x000fe40000010003 */
[----:B------:R-:W-:Y:S02]  /*07a0*/  F2FP.F16.F32.PACK_AB R102, R13, R22 ;  /* 0x000000160d66723e */ /* 0x000fe400000000ff */
[----:B------:R-:W-:-:S02]  /*07b0*/  F2FP.F16.F32.PACK_AB R101, R12, R23 ;  /* 0x000000170c65723e */ /* 0x000fc400000000ff */
[----:B------:R-:W-:Y:S01]  /*07c0*/  F2FP.F16.F32.PACK_AB R100, R11, R24 ;  /* 0x000000180b64723e */ /* 0x000fe200000000ff */
[----:B------:R-:W-:Y:S06]  /*07d0*/  BRA `(.L_x_5645) ;  /* 0x0000000000707947 */ /* 0x000fec0003800000 */
.L_x_5644:
[----:B-----5:R-:W-:Y:S02]  /*07e0*/  HADD2.F32 R23, -RZ, R5.H0_H0 ;  /* 0x20000005ff177230 */ /* 0x020fe40000004100 */
[----:B------:R-:W-:Y:S02]  /*07f0*/  HADD2.F32 R0, -RZ, R49.H0_H0 ;  /* 0x20000031ff007230 */ /* 0x000fe40000004100 */
[----:B------:R-:W-:Y:S02]  /*0800*/  HADD2.F32 R24, -RZ, R4.H0_H0 ;  /* 0x20000004ff187230 */ /* 0x000fe40000004100 */
[----:B------:R-:W-:Y:S02]  /*0810*/  HADD2.F32 R22, -RZ, R6.H0_H0 ;  /* 0x20000006ff167230 */ /* 0x000fe40000004100 */
[----:B------:R-:W-:Y:S01]  /*0820*/  FMUL.FTZ R23, R23, R0 ;  /* 0x0000000017177220 */ /* 0x000fe20000410000 */
[----:B------:R-:W-:Y:S02]  /*0830*/  HADD2.F32 R15, -RZ, R7.H0_H0 ;  /* 0x20000007ff0f7230 */ /* 0x000fe40000004100 */
[----:B------:R-:W-:-:S02]  /*0840*/  HADD2.F32 R4, -RZ, R4.H1_H1 ;  /* 0x30000004ff047230 */ /* 0x000fc40000004100 */
[----:B------:R-:W-:Y:S02]  /*0850*/  HADD2.F32 R5, -RZ, R5.H1_H1 ;  /* 0x30000005ff057230 */ /* 0x000fe40000004100 */
[----:B------:R-:W-:Y:S02]  /*0860*/  HADD2.F32 R6, -RZ, R6.H1_H1 ;  /* 0x30000006ff067230 */ /* 0x000fe40000004100 */
[----:B------:R-:W-:Y:S02]  /*0870*/  HADD2.F32 R3, -RZ, R48.H0_H0 ;  /* 0x20000030ff037230 */ /* 0x000fe40000004100 */
[----:B------:R-:W-:Y:S02]  /*0880*/  HADD2.F32 R9, -RZ, R50.H0_H0 ;  /* 0x20000032ff097230 */ /* 0x000fe40000004100 */
[----:B------:R-:W-:Y:S02]  /*0890*/  HADD2.F32 R7, -RZ, R7.H1_H1 ;  /* 0x30000007ff077230 */ /* 0x000fe40000004100 */
[----:B------:R-:W-:Y:S01]  /*08a0*/  FMUL.FTZ R24, R24, R3 ;  /* 0x0000000318187220 */ /* 0x000fe20000410000 */
[----:B------:R-:W-:-:S02]  /*08b0*/  HADD2.F32 R0, -RZ, R51.H0_H0 ;  /* 0x20000033ff007230 */ /* 0x000fc40000004100 */
[----:B------:R-:W-:Y:S01]  /*08c0*/  FMUL.FTZ R22, R22, R9 ;  /* 0x0000000916167220 */ /* 0x000fe20000410000 */
[----:B------:R-:W-:Y:S02]  /*08d0*/  HADD2.F32 R14, -RZ, R51.H1_H1 ;  /* 0x30000033ff0e7230 */ /* 0x000fe40000004100 */
        /* <DEDUP_REMOVED lines=12> */
.L_x_5645:
        /* <DEDUP_REMOVED lines=10> */
[--C-:B0----5:R-:W-:Y:S02]  /*0a40*/  HADD2.F32 R8, -RZ, R5.reuse.H0_H0 ;  /* 0x20000005ff087230 */ /* 0x121fe40000004100 */
[----:B------:R-:W-:Y:S02]  /*0a50*/  HADD2.F32 R100, -RZ, R5.H1_H1 ;  /* 0x30000005ff647230 */ /* 0x000fe40000004100 */
[--C-:B------:R-:W-:Y:S02]  /*0a60*/  HADD2.F32 R9, -RZ, R4.reuse.H0_H0 ;  /* 0x20000004ff097230 */ /* 0x100fe40000004100 */
[----:B------:R-:W-:Y:S02]  /*0a70*/  HADD2.F32 R26, -RZ, R4.H1_H1 ;  /* 0x30000004ff1a7230 */ /* 0x000fe40000004100 */
[----:B------:R-:W-:Y:S02]  /*0a80*/  HADD2.F32 R3, -RZ, R45.H0_H0 ;  /* 0x2000002dff037230 */ /* 0x000fe40000004100 */
[----:B------:R-:W-:-:S02]  /*0a90*/  HADD2.F32 R5, -RZ, R17.H0_H0 ;  /* 0x20000011ff057230 */ /* 0x000fc40000004100 */
[----:B------:R-:W-:Y:S02]  /*0aa0*/  HADD2.F32 R4, -RZ, R6.H0_H0 ;  /* 0x20000006ff047230 */ /* 0x000fe40000004100 */
[----:B------:R-:W-:Y:S02]  /*0ab0*/  HADD2.F32 R27, -RZ, R46.H0_H0 ;  /* 0x2000002eff1b7230 */ /* 0x000fe40000004100 */
[----:B------:R-:W-:Y:S01]  /*0ac0*/  FFMA.FTZ R8, R8, R3, R5 ;  /* 0x0000000308087223 */ /* 0x000fe20000010005 */
[----:B------:R-:W-:Y:S02]  /*0ad0*/  HADD2.F32 R101, -RZ, R18.H0_H0 ;  /* 0x20000012ff657230 */ /* 0x000fe40000004100 */
[----:B------:R-:W-:Y:S02]  /*0ae0*/  HADD2.F32 R102, -RZ, R6.H1_H1 ;  /* 0x30000006ff667230 */ /* 0x000fe40000004100 */
[--C-:B------:R-:W-:Y:S02]  /*0af0*/  HADD2.F32 R6, -RZ, R7.reuse.H0_H0 ;  /* 0x20000007ff067230 */ /* 0x100fe40000004100 */
[----:B------:R-:W-:-:S02]  /*0b00*/  HADD2.F32 R104, -RZ, R7.H1_H1 ;  /* 0x30000007ff687230 */ /* 0x000fc40000004100 */
[----:B------:R-:W-:Y:S01]  /*0b10*/  FFMA.FTZ R7, R4, R27, R101 ;  /* 0x0000001b04077223 */ /* 0x000fe20000010065 */
[----:B------:R-:W-:Y:S02]  /*0b20*/  HADD2.F32 R0, -RZ, R44.H0_H0 ;  /* 0x2000002cff007230 */ /* 0x000fe40000004100 */
[----:B------:R-:W-:Y:S02]  /*0b30*/  HADD2.F32 R2, -RZ, R16.H0_H0 ;  /* 0x20000010ff027230 */ /* 0x000fe40000004100 */
[----:B------:R-:W-:Y:S02]  /*0b40*/  HADD2.F32 R5, -RZ, R47.H0_H0 ;  /* 0x2000002fff057230 */ /* 0x000fe40000004100 */
[----:B------:R-:W-:Y:S02]  /*0b50*/  HADD2.F32 R109, -RZ, R19.H0_H0 ;  /* 0x20000013ff6d7230 */ /* 0x000fe40000004100 */
[----:B------:R-:W-:Y:S01]  /*0b60*/  FFMA.FTZ R9, R9, R0, R2 ;  /* 0x0000000009097223 */ /* 0x000fe20000010002 */
[----:B------:R-:W-:-:S02]  /*0b70*/  HADD2.F32 R27, -RZ, R44.H1_H1 ;  /* 0x3000002cff1b7230 */ /* 0x000fc40000004100 */
[----:B------:R-:W-:Y:S02]  /*0b80*/  HADD2.F32 R3, -RZ, R45.H1_H1 ;  /* 0x3000002dff037230 */ /* 0x000fe40000004100 */
[----:B------:R-:W-:Y:S01]  /*0b90*/  FFMA.FTZ R6, R6, R5, R109 ;  /* 0x0000000506067223 */ /* 0x000fe2000001006d */
[----:B------:R-:W-:Y:S02]  /*0ba0*/  HADD2.F32 R105, -RZ, R46.H1_H1 ;  /* 0x3000002eff697230 */ /* 0x000fe40000004100 */
[----:B------:R-:W-:Y:S02]  /*0bb0*/  HADD2.F32 R113, -RZ, R47.H1_H1 ;  /* 0x3000002fff717230 */ /* 0x000fe40000004100 */
[----:B------:R-:W-:Y:S02]  /*0bc0*/  HADD2.F32 R115, -RZ, R19.H1_H1 ;  /* 0x30000013ff737230 */ /* 0x000fe40000004100 */
[----:B------:R-:W-:Y:S02]  /*0bd0*/  HADD2.F32 R107, -RZ, R18.H1_H1 ;  /* 0x30000012ff6b7230 */ /* 0x000fe40000004100 */
        /* <DEDUP_REMOVED lines=11> */
.L_x_5646:
[--C-:B0----5:R-:W-:Y:S02]  /*0c90*/  HADD2.F32 R9, -RZ, R4.reuse.H0_H0 ;  /* 0x20000004ff097230 */ /* 0x121fe40000004100 */
[----:B------:R-:W-:Y:S02]  /*0ca0*/  HADD2.F32 R2, -RZ, R4.H1_H1 ;  /* 0x30000004ff027230 */ /* 0x000fe40000004100 */
[--C-:B------:R-:W-:Y:S02]  /*0cb0*/  HADD2.F32 R8, -RZ, R5.reuse.H0_H0 ;  /* 0x20000005ff087230 */ /* 0x100fe40000004100 */
[----:B------:R-:W-:Y:S02]  /*0cc0*/  HADD2.F32 R26, -RZ, R5.H1_H1 ;  /* 0x30000005ff1a7230 */ /* 0x000fe40000004100 */
[----:B------:R-:W-:Y:S02]  /*0cd0*/  HADD2.F32 R4, -RZ, R6.H0_H0 ;  /* 0x20000006ff047230 */ /* 0x000fe40000004100 */
[----:B------:R-:W-:-:S02]  /*0ce0*/  HADD2.F32 R5, -RZ, R46.H0_H0 ;  /* 0x2000002eff057230 */ /* 0x000fc40000004100 */
[----:B------:R-:W-:Y:S02]  /*0cf0*/  HADD2.F32 R3, -RZ, R45.H0_H0 ;  /* 0x2000002dff037230 */ /* 0x000fe40000004100 */
[----:B------:R-:W-:Y:S02]  /*0d00*/  HADD2.F32 R100, -RZ, R6.H1_H1 ;  /* 0x30000006ff647230 */ /* 0x000fe40000004100 */
[--C-:B------:R-:W-:Y:S02]  /*0d10*/  HADD2.F32 R6, -RZ, R7.reuse.H0_H0 ;  /* 0x20000007ff067230 */ /* 0x100fe40000004100 */
[----:B------:R-:W-:Y:S01]  /*0d20*/  FMUL.FTZ R8, R8, R3 ;  /* 0x0000000308087220 */ /* 0x000fe20000410000 */
[----:B------:R-:W-:Y:S02]  /*0d30*/  HADD2.F32 R102, -RZ, R7.H1_H1 ;  /* 0x30000007ff667230 */ /* 0x000fe40000004100 */
[----:B------:R-:W-:Y:S01]  /*0d40*/  FMUL.FTZ R7, R4, R5 ;  /* 0x0000000504077220 */ /* 0x000fe20000410000 */
[----:B------:R-:W-:-:S02]  /*0d50*/  HADD2.F32 R5, -RZ, R47.H0_H0 ;  /* 0x2000002fff057230 */ /* 0x000fc40000004100 */
[----:B------:R-:W-:Y:S02]  /*0d60*/  HADD2.F32 R0, -RZ, R44.H0_H0 ;  /* 0x2000002cff007230 */ /* 0x000fe40000004100 */
[----:B------:R-:W-:Y:S02]  /*0d70*/  HADD2.F32 R103, -RZ, R47.H1_H1 ;  /* 0x3000002fff677230 */ /* 0x000fe40000004100 */
[----:B------:R-:W-:Y:S01]  /*0d80*/  FMUL.FTZ R6, R6, R5 ;  /* 0x0000000506067220 */ /* 0x000fe20000410000 */
[----:B------:R-:W-:Y:S02]  /*0d90*/  HADD2.F32 R101, -RZ, R46.H1_H1 ;  /* 0x3000002eff657230 */ /* 0x000fe40000004100 */
[----:B------:R-:W-:Y:S01]  /*0da0*/  FMUL.FTZ R9, R9, R0 ;  /* 0x0000000009097220 */ /* 0x000fe20000410000 */
[----:B------:R-:W-:Y:S02]  /*0db0*/  HADD2.F32 R3, -RZ, R45.H1_H1 ;  /* 0x3000002dff037230 */ /* 0x000fe40000004100 */
[----:B------:R-:W-:Y:S01]  /*0dc0*/  FMUL.FTZ R5, R102, R103 ;  /* 0x0000006766057220 */ /* 0x000fe20000410000 */
[----:B------:R-:W-:-:S02]  /*0dd0*/  HADD2.F32 R27, -RZ, R44.H1_H1 ;  /* 0x3000002cff1b7230 */ /* 0x000fc40000004100 */
[----:B------:R-:W-:Y:S01]  /*0de0*/  FMUL.FTZ R4, R100, R101 ;  /* 0x0000006564047220 */ /* 0x000fe20000410000 */
[----:B------:R-:W-:Y:S01]  /*0df0*/  FMUL.FTZ R3, R26, R3 ;  /* 0x000000031a037220 */ /* 0x000fe20000410000 */
[----:B------:R-:W-:Y:S01]  /*0e00*/  F2FP.F16.F32.PACK_AB R103, R5, R6 ;  /* 0x000000060567723e */ /* 0x000fe200000000ff */
[----:B------:R-:W-:Y:S02]  /*0e10*/  FMUL.FTZ R2, R2, R27 ;  /* 0x0000001b02027220 */ /* 0x000fe40000410000 */
[----:B------:R-:W-:Y:S02]  /*0e20*/  F2FP.F16.F32.PACK_AB R102, R4, R7 ;  /* 0x000000070466723e */ /* 0x000fe400000000ff */
[----:B------:R-:W-:Y:S02]  /*0e30*/  F2FP.F16.F32.PACK_AB R101, R3, R8 ;  /* 0x000000080365723e */ /* 0x000fe400000000ff */
[----:B------:R-:W-:-:S07]  /*0e40*/  F2FP.F16.F32.PACK_AB R100, R2, R9 ;  /* 0x000000090264723e */ /* 0x000fce00000000ff */
.L_x_5647:
        /* <DEDUP_REMOVED lines=9> */
[----:B-----5:R-:W-:Y:S02]  /*0ee0*/  HADD2.F32 R118, -RZ, R104.H0_H0 ;  /* 0x20000068ff767230 */ /* 0x020fe40000004100 */
[----:B------:R-:W-:Y:S02]  /*0ef0*/  HADD2.F32 R115, -RZ, R105.H0_H0 ;  /* 0x20000069ff737230 */ /* 0x000fe40000004100 */
[----:B------:R-:W-:Y:S02]  /*0f00*/  HADD2.F32 R114, -RZ, R106.H0_H0 ;  /* 0x2000006aff727230 */ /* 0x000fe40000004100 */
[----:B-1----:R-:W-:Y:S02]  /*0f10*/  HADD2.F32 R27, -RZ, R40.H0_H0 ;  /* 0x20000028ff1b7230 */ /* 0x002fe40000004100 */
[----:B------:R-:W-:Y:S02]  /*0f20*/  HADD2.F32 R103, -RZ, R16.H0_H0 ;  /* 0x20000010ff677230 */ /* 0x000fe40000004100 */
[----:B------:R-:W-:-:S02]  /*0f30*/  HADD2.F32 R26, -RZ, R41.H0_H0 ;  /* 0x20000029ff1a7230 */ /* 0x000fc40000004100 */
[----:B------:R-:W-:Y:S02]  /*0f40*/  HADD2.F32 R100, -RZ, R17.H0_H0 ;  /* 0x20000011ff647230 */ /* 0x000fe40000004100 */
[----:B------:R-:W-:Y:S01]  /*0f50*/  FFMA.FTZ R118, R118, R27, R103 ;  /* 0x0000001b76767223 */ /* 0x000fe20000010067 */
[----:B------:R-:W-:Y:S02]  /*0f60*/  HADD2.F32 R101, -RZ, R42.H0_H0 ;  /* 0x2000002aff657230 */ /* 0x000fe40000004100 */
[----:B------:R-:W-:Y:S02]  /*0f70*/  HADD2.F32 R109, -RZ, R18.H0_H0 ;  /* 0x20000012ff6d7230 */ /* 0x000fe40000004100 */
[----:B------:R-:W-:Y:S01]  /*0f80*/  FFMA.FTZ R115, R115, R26, R100 ;  /* 0x0000001a73737223 */ /* 0x000fe20000010064 */
[----:B------:R-:W-:Y:S02]  /*0f90*/  HADD2.F32 R113, -RZ, R107.H0_H0 ;  /* 0x2000006bff717230 */ /* 0x000fe40000004100 */
[----:B------:R-:W-:-:S02]  /*0fa0*/  HADD2.F32 R104, -RZ, R104.H1_H1 ;  /* 0x30000068ff687230 */ /* 0x000fc40000004100 */
[----:B------:R-:W-:Y:S01]  /*0fb0*/  FFMA.FTZ R114, R114, R101, R109 ;  /* 0x0000006572727223 */ /* 0x000fe2000001006d */
[----:B------:R-:W-:Y:S02]  /*0fc0*/  HADD2.F32 R105, -RZ, R105.H1_H1 ;  /* 0x30000069ff697230 */ /* 0x000fe40000004100 */
[----:B------:R-:W-:Y:S02]  /*0fd0*/  HADD2.F32 R106, -RZ, R106.H1_H1 ;  /* 0x3000006aff6a7230 */ /* 0x000fe40000004100 */
[----:B------:R-:W-:Y:S02]  /*0fe0*/  HADD2.F32 R107, -RZ, R107.H1_H1 ;  /* 0x3000006bff6b7230 */ /* 0x000fe40000004100 */
[----:B------:R-:W-:Y:S02]  /*0ff0*/  HADD2.F32 R27, -RZ, R40.H1_H1 ;  /* 0x30000028ff1b7230 */ /* 0x000fe40000004100 */
[----:B------:R-:W-:Y:S02]  /*1000*/  HADD2.F32 R108, -RZ, R41.H1_H1 ;  /* 0x30000029ff6c7230 */ /* 0x000fe40000004100 */
[----:B------:R-:W-:-:S02]  /*1010*/  HADD2.F32 R109, -RZ, R42.H1_H1 ;  /* 0x3000002aff6d7230 */ /* 0x000fc40000004100 */
[----:B------:R-:W-:Y:S02]  /*1020*/  HADD2.F32 R26, -RZ, R43.H0_H0 ;  /* 0x2000002bff1a7230 */ /* 0x000fe40000004100 */
[----:B------:R-:W-:Y:S02]  /*1030*/  HADD2.F32 R102, -RZ, R19.H0_H0 ;  /* 0x20000013ff667230 */ /* 0x000fe40000004100 */
[----:B------:R-:W-:Y:S02]  /*1040*/  HADD2.F32 R112, -RZ, R43.H1_H1 ;  /* 0x3000002bff707230 */ /* 0x000fe40000004100 */
[----:B------:R-:W-:Y:S02]  /*1050*/  HADD2.F32 R120, -RZ, R19.H1_H1 ;  /* 0x30000013ff787230 */ /* 0x000fe40000004100 */
[----:B------:R-:W-:Y:S01]  /*1060*/  FFMA.FTZ R113, R113, R26, R102 ;  /* 0x0000001a71717223 */ /* 0x000fe20000010066 */
        /* <DEDUP_REMOVED lines=12> */
.L_x_5648:
[----:B-----5:R-:W-:Y:S02]  /*1130*/  HADD2.F32 R118, -RZ, R104.H0_H0 ;  /* 0x20000068ff767230 */ /* 0x020fe40000004100 */
[----:B------:R-:W-:Y:S02]  /*1140*/  HADD2.F32 R115, -RZ, R105.H0_H0 ;  /* 0x20000069ff737230 */ /* 0x000fe40000004100 */
[----:B-1----:R-:W-:Y:S02]  /*1150*/  HADD2.F32 R27, -RZ, R40.H0_H0 ;  /* 0x20000028ff1b7230 */ /* 0x002fe40000004100 */
[----:B------:R-:W-:Y:S02]  /*1160*/  HADD2.F32 R26, -RZ, R41.H0_H0 ;  /* 0x20000029ff1a7230 */ /* 0x000fe40000004100 */
[----:B------:R-:W-:Y:S02]  /*1170*/  HADD2.F32 R114, -RZ, R106.H0_H0 ;  /* 0x2000006aff727230 */ /* 0x000fe40000004100 */
[----:B------:R-:W-:Y:S01]  /*1180*/  FMUL.FTZ R118, R118, R27 ;  /* 0x0000001b76767220 */ /* 0x000fe20000410000 */
[----:B------:R-:W-:-:S02]  /*1190*/  HADD2.F32 R113, -RZ, R107.H0_H0 ;  /* 0x2000006bff717230 */ /* 0x000fc40000004100 */
[----:B------:R-:W-:Y:S01]  /*11a0*/  FMUL.FTZ R115, R115, R26 ;  /* 0x0000001a73737220 */ /* 0x000fe20000410000 */
[----:B------:R-:W-:Y:S02]  /*11b0*/  HADD2.F32 R104, -RZ, R104.H1_H1 ;  /* 0x30000068ff687230 */ /* 0x000fe40000004100 */
[----:B------:R-:W-:Y:S02]  /*11c0*/  HADD2.F32 R105, -RZ, R105.H1_H1 ;  /* 0x30000069ff697230 */ /* 0x000fe40000004100 */
[----:B------:R-:W-:Y:S02]  /*11d0*/  HADD2.F32 R106, -RZ, R106.H1_H1 ;  /* 0x3000006aff6a7230 */ /* 0x000fe40000004100 */
[----:B------:R-:W-:Y:S02]  /*11e0*/  HADD2.F32 R101, -RZ, R42.H0_H0 ;  /* 0x2000002aff657230 */ /* 0x000fe40000004100 */
[----:B------:R-:W-:Y:S02]  /*11f0*/  HADD2.F32 R107, -RZ, R107.H1_H1 ;  /* 0x3000006bff6b7230 */ /* 0x000fe40000004100 */
        /* <DEDUP_REMOVED lines=15> */
.L_x_5649:
        /* <DEDUP_REMOVED lines=9> */
[----:B-1---5:R-:W-:Y:S02]  /*1380*/  HADD2.F32 R120, -RZ, R106.H0_H0 ;  /* 0x2000006aff787230 */ /* 0x022fe40000004100 */
[----:B------:R-:W-:Y:S02]  /*1390*/  HADD2.F32 R103, -RZ, R38.H0_H0 ;  /* 0x20000026ff677230 */ /* 0x000fe40000004100 */
[----:B------:R-:W-:Y:S02]  /*13a0*/  HADD2.F32 R123, -RZ, R18.H0_H0 ;  /* 0x20000012ff7b7230 */ /* 0x000fe40000004100 */
[----:B------:R-:W-:Y:S02]  /*13b0*/  HADD2.F32 R119, -RZ, R104.H0_H0 ;  /* 0x20000068ff777230 */ /* 0x000fe40000004100 */
[----:B------:R-:W-:Y:S02]  /*13c0*/  HADD2.F32 R100, -RZ, R36.H0_H0 ;  /* 0x20000024ff647230 */ /* 0x000fe40000004100 */
[----:B------:R-:W-:Y:S01]  /*13d0*/  FFMA.FTZ R120, R120, R103, R123 ;  /* 0x0000006778787223 */ /* 0x000fe2000001007b */
[----:B------:R-:W-:-:S02]  /*13e0*/  HADD2.F32 R102, -RZ, R16.H0_H0 ;  /* 0x20000010ff667230 */ /* 0x000fc40000004100 */
[----:B------:R-:W-:Y:S02]  /*13f0*/  HADD2.F32 R122, -RZ, R105.H0_H0 ;  /* 0x20000069ff7a7230 */ /* 0x000fe40000004100 */
[----:B------:R-:W-:Y:S02]  /*1400*/  HADD2.F32 R101, -RZ, R37.H0_H0 ;  /* 0x20000025ff657230 */ /* 0x000fe40000004100 */
[----:B------:R-:W-:Y:S01]  /*1410*/  FFMA.FTZ R119, R119, R100, R102 ;  /* 0x0000006477777223 */ /* 0x000fe20000010066 */
[----:B------:R-:W-:Y:S02]  /*1420*/  HADD2.F32 R121, -RZ, R17.H0_H0 ;  /* 0x20000011ff797230 */ /* 0x000fe40000004100 */
[----:B------:R-:W-:Y:S02]  /*1430*/  HADD2.F32 R106, -RZ, R106.H1_H1 ;  /* 0x3000006aff6a7230 */ /* 0x000fe40000004100 */
[----:B------:R-:W-:Y:S02]  /*1440*/  HADD2.F32 R123, -RZ, R38.H1_H1 ;  /* 0x30000026ff7b7230 */ /* 0x000fe40000004100 */
[----:B------:R-:W-:Y:S01]  /*1450*/  FFMA.FTZ R122, R122, R101, R121 ;  /* 0x000000657a7a7223 */ /* 0x000fe20000010079 */
[----:B------:R-:W-:-:S02]  /*1460*/  HADD2.F32 R127, -RZ, R18.H1_H1 ;  /* 0x30000012ff7f7230 */ /* 0x000fc40000004100 */
[----:B------:R-:W-:Y:S02]  /*1470*/  HADD2.F32 R105, -RZ, R105.H1_H1 ;  /* 0x30000069ff697230 */ /* 0x000fe40000004100 */
[----:B------:R-:W-:Y:S02]  /*1480*/  HADD2.F32 R124, -RZ, R107.H0_H0 ;  /* 0x2000006bff7c7230 */ /* 0x000fe40000004100 */
[----:B------:R-:W-:Y:S01]  /*1490*/  FFMA.FTZ R123, R106, R123, R127 ;  /* 0x0000007b6a7b7223 */ /* 0x000fe2000001007f */
[----:B------:R-:W-:Y:S02]  /*14a0*/  HADD2.F32 R100, -RZ, R37.H1_H1 ;  /* 0x30000025ff647230 */ /* 0x000fe40000004100 */
[----:B------:R-:W-:Y:S02]  /*14b0*/  HADD2.F32 R103, -RZ, R39.H0_H0 ;  /* 0x20000027ff677230 */ /* 0x000fe40000004100 */
[----:B------:R-:W-:Y:S02]  /*14c0*/  HADD2.F32 R125, -RZ, R19.H0_H0 ;  /* 0x20000013ff7d7230 */ /* 0x000fe40000004100 */
[----:B------:R-:W-:-:S02]  /*14d0*/  HADD2.F32 R126, -RZ, R17.H1_H1 ;  /* 0x30000011ff7e7230 */ /* 0x000fc40000004100 */
[----:B------:R-:W-:Y:S02]  /*14e0*/  HADD2.F32 R104, -RZ, R104.H1_H1 ;  /* 0x30000068ff687230 */ /* 0x000fe40000004100 */
[----:B------:R-:W-:Y:S01]  /*14f0*/  FFMA.FTZ R124, R124, R103, R125 ;  /* 0x000000677c7c7223 */ /* 0x000fe2000001007d */
[----:B------:R-:W-:Y:S02]  /*1500*/  HADD2.F32 R107, -RZ, R107.H1_H1 ;  /* 0x3000006bff6b7230 */ /* 0x000fe40000004100 */
[----:B------:R-:W-:Y:S01]  /*1510*/  FFMA.FTZ R127, R105, R100, R126 ;  /* 0x00000064697f7223 */ /* 0x000fe2000001007e */
[----:B------:R-:W-:Y:S02]  /*1520*/  HADD2.F32 R101, -RZ, R36.H1_H1 ;  /* 0x30000024ff657230 */ /* 0x000fe40000004100 */
[----:B------:R-:W-:Y:S02]  /*1530*/  HADD2.F32 R102, -RZ, R39.H1_H1 ;  /* 0x30000027ff667230 */ /* 0x000fe40000004100 */
[----:B------:R-:W-:-:S02]  /*1540*/  HADD2.F32 R128, -RZ, R19.H1_H1 ;  /* 0x30000013ff807230 */ /* 0x000fc40000004100 */
[----:B------:R-:W-:-:S03]  /*1550*/  HADD2.F32 R121, -RZ, R16.H1_H1 ;  /* 0x30000010ff797230 */ /* 0x000fc60000004100 */
[----:B------:R-:W-:Y:S01]  /*1560*/  FFMA.FTZ R125, R107, R102, R128 ;  /* 0x000000666b7d7223 */ /* 0x000fe20000010080 */
[----:B------:R-:W-:Y:S01]  /*1570*/  F2FP.F16.F32.PACK_AB R102, R123, R120 ;  /* 0x000000787b66723e */ /* 0x000fe200000000ff */
[----:B------:R-:W-:Y:S01]  /*1580*/  FFMA.FTZ R126, R104, R101, R121 ;  /* 0x00000065687e7223 */ /* 0x000fe20000010079 */
[----:B------:R-:W-:Y:S02]  /*1590*/  F2FP.F16.F32.PACK_AB R101, R127, R122 ;  /* 0x0000007a7f65723e */ /* 0x000fe400000000ff */
[----:B------:R-:W-:Y:S02]  /*15a0*/  F2FP.F16.F32.PACK_AB R103, R125, R124 ;  /* 0x0000007c7d67723e */ /* 0x000fe400000000ff */
[----:B------:R-:W-:Y:S01]  /*15b0*/  F2FP.F16.F32.PACK_AB R100, R126, R119 ;  /* 0x000000777e64723e */ /* 0x000fe200000000ff */
[----:B------:R-:W-:Y:S06]  /*15c0*/  BRA `(.L_x_5651) ;  /* 0x0000000000707947 */ /* 0x000fec0003800000 */
.L_x_5650:
[----:B-----5:R-:W-:Y:S02]  /*15d0*/  HADD2.F32 R119, -RZ, R104.H0_H0 ;  /* 0x20000068ff777230 */ /* 0x020fe40000004100 */
[----:B-1----:R-:W-:Y:S02]  /*15e0*/  HADD2.F32 R122, -RZ, R105.H0_H0 ;  /* 0x20000069ff7a7230 */ /* 0x002fe40000004100 */
[----:B------:R-:W-:Y:S02]  /*15f0*/  HADD2.F32 R120, -RZ, R106.H0_H0 ;  /* 0x2000006aff787230 */ /* 0x000fe40000004100 */
[----:B------:R-:W-:Y:S02]  /*1600*/  HADD2.F32 R100, -RZ, R36.H0_H0 ;  /* 0x20000024ff647230 */ /* 0x000fe40000004100 */
[----:B------:R-:W-:Y:S02]  /*1610*/  HADD2.F32 R101, -RZ, R37.H0_H0 ;  /* 0x20000025ff657230 */ /* 0x000fe40000004100 */
[----:B------:R-:W-:-:S02]  /*1620*/  HADD2.F32 R103, -RZ, R38.H0_H0 ;  /* 0x20000026ff677230 */ /* 0x000fc40000004100 */
[----:B------:R-:W-:Y:S01]  /*1630*/  FMUL.FTZ R119, R119, R100 ;  /* 0x0000006477777220 */ /* 0x000fe20000410000 */
[----:B------:R-:W-:Y:S02]  /*1640*/  HADD2.F32 R124, -RZ, R107.H0_H0 ;  /* 0x2000006bff7c7230 */ /* 0x000fe40000004100 */
[----:B------:R-:W-:Y:S01]  /*1650*/  FMUL.FTZ R122, R122, R101 ;  /* 0x000000657a7a7220 */ /* 0x000fe20000410000 */
[----:B------:R-:W-:Y:S02]  /*1660*/  HADD2.F32 R104, -RZ, R104.H1_H1 ;  /* 0x30000068ff687230 */ /* 0x000fe40000004100 */
[----:B------:R-:W-:Y:S01]  /*1670*/  FMUL.FTZ R120, R120, R103 ;  /* 0x0000006778787220 */ /* 0x000fe20000410000 */
[----:B------:R-:W-:Y:S02]  /*1680*/  HADD2.F32 R105, -RZ, R105.H1_H1 ;  /* 0x30000069ff697230 */ /* 0x000fe40000004100 */
[----:B------:R-:W-:Y:S02]  /*1690*/  HADD2.F32 R106, -RZ, R106.H1_H1 ;  /* 0x3000006aff6a7230 */ /* 0x000fe40000004100 */
[----:B------:R-:W-:-:S02]  /*16a0*/  HADD2.F32 R107, -RZ, R107.H1_H1 ;  /* 0x3000006bff6b7230 */ /* 0x000fc40000004100 */
[--C-:B------:R-:W-:Y:S02]  /*16b0*/  HADD2.F32 R103, -RZ, R39.reuse.H0_H0 ;  /* 0x20000027ff677230 */ /* 0x100fe40000004100 */
[----:B------:R-:W-:Y:S02]  /*16c0*/  HADD2.F32 R102, -RZ, R39.H1_H1 ;  /* 0x30000027ff667230 */ /* 0x000fe40000004100 */
        /* <DEDUP_REMOVED lines=12> */
.L_x_5651:
        /* <DEDUP_REMOVED lines=46> */
.L_x_5652:
[----:B-1---5:R-:W-:Y:S02]  /*1a70*/  HADD2.F32 R129, -RZ, R105.H0_H0 ;  /* 0x20000069ff817230 */ /* 0x022fe40000004100 */
        /* <DEDUP_REMOVED lines=27> */
.L_x_5653:
[----:B------:R-:W0:Y:S01]  /*1c30*/  @P0 LDC.64 R104, c[0x0][0x3a0] ;  /* 0x0000e800ff680b82 */ /* 0x000e220000000a00 */
[----:B------:R-:W-:Y:S01]  /*1c40*/  IADD3 R137, PT, PT, R25, 0xa0, RZ ;  /* 0x000000a019897810 */ /* 0x000fe20007ffe0ff */
[----:B------:R-:W-:-:S05]  /*1c50*/  IMAD.WIDE.U32 R138, R121, 0x10, R110 ;  /* 0x00000010798a7825 */ /* 0x000fca00078e006e */
[----:B------:R1:W-:Y:S01]  /*1c60*/  STG.E.128 desc[UR6][R138.64], R100 ;  /* 0x000000648a007986 */ /* 0x0003e2000c101d06 */
[----:B0-----:R-:W-:-:S04]  /*1c70*/  @P0 IMAD.WIDE.U32 R140, R137, 0x10, R104 ;  /* 0x00000010898c0825 */ /* 0x001fc800078e0068 */
[----:B------:R-:W-:Y:S01]  /*1c80*/  IMAD.WIDE.U32 R104, R137, 0x10, R116 ;  /* 0x0000001089687825 */ /* 0x000fe200078e0074 */
[----:B------:R1:W5:Y:S05]  /*1c90*/  @P0 LDG.E.128 R16, desc[UR6][R140.64] ;  /* 0x000000068c100981 */ /* 0x00036a000c1e1d00 */
[----:B------:R-:W5:Y:S01]  /*1ca0*/  LDG.E.128 R104, desc[UR6][R104.64] ;  /* 0x0000000668687981 */ /* 0x000f62000c1e1d00 */
[----:B------:R-:W-:Y:S05]  /*1cb0*/  @!P0 BRA `(.L_x_5654) ;  /* 0x0000000000948947 */ /* 0x000fea0003800000 */
[--C-:B-----5:R-:W-:Y:S02]  /*1cc0*/  HADD2.F32 R116, -RZ, R104.reuse.H0_H0 ;  /* 0x20000068ff747230 */ /* 0x120fe40000004100 */
[----:B-1----:R-:W-:Y:S02]  /*1cd0*/  HADD2.F32 R139, -RZ, R104.H1_H1 ;  /* 0x30000068ff8b7230 */ /* 0x002fe40000004100 */
[--C-:B------:R-:W-:Y:S02]  /*1ce0*/  HADD2.F32 R100, -RZ, R105.reuse.H0_H0 ;  /* 0x20000069ff647230 */ /* 0x100fe40000004100 */
[----:B------:R-:W-:Y:S02]  /*1cf0*/  HADD2.F32 R104, -RZ, R105.H1_H1 ;  /* 0x30000069ff687230 */ /* 0x000fe40000004100 */
[----:B------:R-:W-:Y:S02]  /*1d00*/  HADD2.F32 R102, -RZ, R106.H0_H0 ;  /* 0x2000006aff667230 */ /* 0x000fe40000004100 */
[----:B------:R-:W-:-:S02]  /*1d10*/  HADD2.F32 R103, -RZ, R29.H0_H0 ;  /* 0x2000001dff677230 */ /* 0x000fc40000004100 */
[----:B------:R-:W-:Y:S02]  /*1d20*/  HADD2.F32 R143, -RZ, R17.H0_H0 ;  /* 0x20000011ff8f7230 */ /* 0x000fe40000004100 */
[----:B------:R-:W-:Y:S02]  /*1d30*/  HADD2.F32 R105, -RZ, R30.H0_H0 ;  /* 0x2000001eff697230 */ /* 0x000fe40000004100 */
[----:B------:R-:W-:Y:S02]  /*1d40*/  HADD2.F32 R145, -RZ, R18.H0_H0 ;  /* 0x20000012ff917230 */ /* 0x000fe40000004100 */
[----:B------:R-:W-:Y:S02]  /*1d50*/  HADD2.F32 R101, -RZ, R28.H0_H0 ;  /* 0x2000001cff657230 */ /* 0x000fe40000004100 */
[----:B------:R-:W-:Y:S02]  /*1d60*/  HADD2.F32 R141, -RZ, R16.H0_H0 ;  /* 0x20000010ff8d7230 */ /* 0x000fe40000004100 */
[----:B------:R-:W-:-:S02]  /*1d70*/  HADD2.F32 R117, -RZ, R106.H1_H1 ;  /* 0x3000006aff757230 */ /* 0x000fc40000004100 */
[----:B------:R-:W-:Y:S01]  /*1d80*/  FFMA.FTZ R106, R102, R105, R145 ;  /* 0x00000069666a7223 */ /* 0x000fe20000010091 */
[--C-:B------:R-:W-:Y:S02]  /*1d90*/  HADD2.F32 R136, -RZ, R107.reuse.H0_H0 ;  /* 0x2000006bff887230 */ /* 0x100fe40000004100 */
[----:B------:R-:W-:Y:S01]  /*1da0*/  FFMA.FTZ R116, R116, R101, R141 ;  /* 0x0000006574747223 */ /* 0x000fe2000001008d */
[----:B------:R-:W-:Y:S02]  /*1db0*/  HADD2.F32 R138, -RZ, R107.H1_H1 ;  /* 0x3000006bff8a7230 */ /* 0x000fe40000004100 */
[----:B------:R-:W-:Y:S01]  /*1dc0*/  FFMA.FTZ R107, R100, R103, R143 ;  /* 0x00000067646b7223 */ /* 0x000fe2000001008f */
[----:B------:R-:W-:Y:S02]  /*1dd0*/  HADD2.F32 R105, -RZ, R31.H0_H0 ;  /* 0x2000001fff697230 */ /* 0x000fe40000004100 */
[----:B------:R-:W-:Y:S02]  /*1de0*/  HADD2.F32 R143, -RZ, R19.H0_H0 ;  /* 0x20000013ff8f7230 */ /* 0x000fe40000004100 */
        /* <DEDUP_REMOVED lines=18> */
.L_x_5654:
        /* <DEDUP_REMOVED lines=8> */
[----:B------:R-:W-:Y:S02]  /*1f90*/  HADD2.F32 R117, -RZ, R106.H1_H1 ;  /* 0x3000006aff757230 */ /* 0x000fe40000004100 */
[----:B------:R-:W-:Y:S01]  /*1fa0*/  FMUL.FTZ R106, R102, R105 ;  /* 0x00000069666a7220 */ /* 0x000fe20000410000 */
[--C-:B------:R-:W-:Y:S02]  /*1fb0*/  HADD2.F32 R136, -RZ, R107.reuse.H0_H0 ;  /* 0x2000006bff887230 */ /* 0x100fe40000004100 */
[----:B------:R-:W-:Y:S01]  /*1fc0*/  FMUL.FTZ R116, R116, R101 ;  /* 0x0000006574747220 */ /* 0x000fe20000410000 */
[----:B------:R-:W-:-:S02]  /*1fd0*/  HADD2.F32 R138, -RZ, R107.H1_H1 ;  /* 0x3000006bff8a7230 */ /* 0x000fc40000004100 */
[----:B------:R-:W-:Y:S01]  /*1fe0*/  FMUL.FTZ R107, R100, R103 ;  /* 0x00000067646b7220 */ /* 0x000fe20000410000 */
        /* <DEDUP_REMOVED lines=14> */
.L_x_5655:
        /* <DEDUP_REMOVED lines=170> */
.L_x_5683:
[----:B------:R-:W-:Y:S01]  /*2b70*/  FMUL.FTZ R100, R101, R101 ;  /* 0x0000006565647220 */ /* 0x000fe20000410000 */
[----:B------:R-:W-:Y:S01]  /*2b80*/  ISETP.NE.AND P1, PT, RZ, UR8, PT ;  /* 0x00000008ff007c0c */ /* 0x000fe2000bf25270 */
[----:B01----:R-:W-:Y:S01]  /*2b90*/  FADD.FTZ R143, R143, R110 ;  /* 0x0000006e8f8f7221 */ /* 0x003fe20000010000 */
[----:B------:R-:W-:Y:S02]  /*2ba0*/  HADD2.F32 R141, -RZ, R96.H0_H0 ;  /* 0x20000060ff8d7230 */ /* 0x000fe40000004100 */
[----:B------:R-:W-:Y:S01]  /*2bb0*/  FSEL R103, R100, RZ, P1 ;  /* 0x000000ff64677208 */ /* 0x000fe20000800000 */
[----:B------:R-:W-:Y:S01]  /*2bc0*/  FFMA.FTZ R102, R143, R138, UR10 ;  /* 0x0000000a8f667e23 */ /* 0x000fe2000801008a */
[----:B------:R-:W-:Y:S01]  /*2bd0*/  FSEL R140, R101, RZ, !P1 ;  /* 0x000000ff658c7208 */ /* 0x000fe20004800000 */
[----:B------:R-:W-:Y:S01]  /*2be0*/  HADD2.F32 R138, -RZ, R97.H0_H0 ;  /* 0x20000061ff8a7230 */ /* 0x000fe20000004100 */
[----:B------:R-:W-:Y:S01]  /*2bf0*/  ISETP.NE.AND P1, PT, R21, RZ, PT ;  /* 0x000000ff1500720c */ /* 0x000fe20003f25270 */
[----:B------:R-:W-:Y:S01]  /*2c00*/  FADD.FTZ R102, R102, R103 ;  /* 0x0000006766667221 */ /* 0x000fe20000010000 */
[----:B------:R-:W-:-:S02]  /*2c10*/  HADD2.F32 R103, -RZ, R73.H0_H0 ;  /* 0x20000049ff677230 */ /* 0x000fc40000004100 */
[C---:B------:R-:W-:Y:S01]  /*2c20*/  FADD.FTZ R24, -R140.reuse, R24 ;  /* 0x000000188c187221 */ /* 0x040fe20000010100 */
[C---:B------:R-:W-:Y:S01]  /*2c30*/  FADD.FTZ R23, -R140.reuse, R23 ;  /* 0x000000178c177221 */ /* 0x040fe20000010100 */
[C---:B------:R-:W-:Y:S01]  /*2c40*/  FADD.FTZ R11, -R140.reuse, R11 ;  /* 0x0000000b8c0b7221 */ /* 0x040fe20000010100 */
[----:B------:R-:W-:Y:S01]  /*2c50*/  HADD2.F32 R100, -RZ, R72.H0_H0 ;  /* 0x20000048ff647230 */ /* 0x000fe20000004100 */
[----:B------:R-:W0:Y:S01]  /*2c60*/  MUFU.RSQ R102, R102 ;  /* 0x0000006600667308 */ /* 0x000e220000001400 */
[----:B------:R-:W-:Y:S02]  /*2c70*/  HADD2.F32 R111, -RZ, R96.H1_H1 ;  /* 0x30000060ff6f7230 */ /* 0x000fe40000004100 */
[C---:B------:R-:W-:Y:S01]  /*2c80*/  FADD.FTZ R13, -R140.reuse, R13 ;  /* 0x0000000d8c0d7221 */ /* 0x040fe20000010100 */
[----:B------:R-:W-:Y:S02]  /*2c90*/  HADD2.F32 R110, -RZ, R72.H1_H1 ;  /* 0x30000048ff6e7230 */ /* 0x000fe40000004100 */
[C---:B------:R-:W-:Y:S01]  /*2ca0*/  FADD.FTZ R12, -R140.reuse, R12 ;  /* 0x0000000c8c0c7221 */ /* 0x040fe20000010100 */
[C---:B------:R-:W-:Y:S01]  /*2cb0*/  FADD.FTZ R22, -R140.reuse, R22 ;  /* 0x000000168c167221 */ /* 0x040fe20000010100 */
[C---:B------:R-:W-:Y:S01]  /*2cc0*/  FADD.FTZ R155, -R140.reuse, R104 ;  /* 0x000000688c9b7221 */ /* 0x040fe20000010100 */
[----:B------:R-:W-:Y:S01]  /*2cd0*/  FADD.FTZ R15, -R140, R15 ;  /* 0x0000000f8c0f7221 */ /* 0x000fe20000010100 */
[----:B------:R-:W-:-:S02]  /*2ce0*/  HADD2.F32 R104, -RZ, R74.H1_H1 ;  /* 0x3000004aff687230 */ /* 0x000fc40000004100 */
[C---:B------:R-:W-:Y:S01]  /*2cf0*/  FADD.FTZ R157, -R140.reuse, R106 ;  /* 0x0000006a8c9d7221 */ /* 0x040fe20000010100 */
[C---:B------:R-:W-:Y:S01]  /*2d00*/  FADD.FTZ R9, -R140.reuse, R9 ;  /* 0x000000098c097221 */ /* 0x040fe20000010100 */
[----:B------:R-:W-:Y:S02]  /*2d10*/  HADD2.F32 R106, -RZ, R99.H0_H0 ;  /* 0x20000063ff6a7230 */ /* 0x000fe40000004100 */
        /* <DEDUP_REMOVED lines=9> */
[----:B------:R-:W-:-:S02]  /*2db0*/  HADD2.F32 R23, -RZ, R97.H1_H1 ;  /* 0x30000061ff177230 */ /* 0x000fc40000004100 */
[----:B------:R-:W-:Y:S01]  /*2dc0*/  FFMA.FTZ R100, R159, R141, R100 ;  /* 0x0000008d9f647223 */ /* 0x000fe20000010064 */
[----:B------:R-:W-:Y:S01]  /*2dd0*/  FFMA.FTZ R103, R24, R138, R103 ;  /* 0x0000008a18677223 */ /* 0x000fe20000010067 */
[--C-:B------:R-:W-:Y:S02]  /*2de0*/  HADD2.F32 R24, -RZ, R98.reuse.H1_H1 ;  /* 0x30000062ff187230 */ /* 0x100fe40000004100 */
[----:B------:R-:W-:Y:S01]  /*2df0*/  FFMA.FTZ R111, R161, R111, R110 ;  /* 0x0000006fa16f7223 */ /* 0x000fe2000001006e */
[----:B------:R-:W-:Y:S02]  /*2e00*/  HADD2.F32 R141, -RZ, R73.H1_H1 ;  /* 0x30000049ff8d7230 */ /* 0x000fe40000004100 */
[C---:B------:R-:W-:Y:S01]  /*2e10*/  FMUL.FTZ R13, R102.reuse, R13 ;  /* 0x0000000d660d7220 */ /* 0x040fe20000410000 */
[----:B------:R-:W-:Y:S02]  /*2e20*/  HADD2.F32 R159, -RZ, R98.H0_H0 ;  /* 0x20000062ff9f7230 */ /* 0x000fe40000004100 */
[----:B------:R-:W-:Y:S01]  /*2e30*/  FMUL.FTZ R12, R102, R12 ;  /* 0x0000000c660c7220 */ /* 0x000fe20000410000 */
[----:B------:R-:W-:-:S02]  /*2e40*/  HADD2.F32 R161, -RZ, R74.H0_H0 ;  /* 0x2000004affa17230 */ /* 0x000fc40000004100 */
[C---:B------:R-:W-:Y:S01]  /*2e50*/  FMUL.FTZ R22, R102.reuse, R22 ;  /* 0x0000001666167220 */ /* 0x040fe20000410000 */
[----:B------:R-:W-:Y:S02]  /*2e60*/  HADD2.F32 R110, -RZ, R75.H0_H0 ;  /* 0x2000004bff6e7230 */ /* 0x000fe40000004100 */
[----:B------:R-:W-:Y:S01]  /*2e70*/  FMUL.FTZ R15, R102, R15 ;  /* 0x0000000f660f7220 */ /* 0x000fe20000410000 */
[----:B------:R-:W-:Y:S01]  /*2e80*/  FFMA.FTZ R13, R13, R24, R104 ;  /* 0x000000180d0d7223 */ /* 0x000fe20000010068 */
[----:B------:R-:W-:Y:S01]  /*2e90*/  FFMA.FTZ R12, R12, R23, R141 ;  /* 0x000000170c0c7223 */ /* 0x000fe2000001008d */
[----:B------:R-:W-:Y:S02]  /*2ea0*/  HADD2.F32 R24, -RZ, R92.H0_H0 ;  /* 0x2000005cff187230 */ /* 0x000fe40000004100 */
[----:B------:R-:W-:Y:S01]  /*2eb0*/  FFMA.FTZ R22, R22, R159, R161 ;  /* 0x0000009f16167223 */ /* 0x000fe200000100a1 */
[----:B------:R-:W-:Y:S02]  /*2ec0*/  HADD2.F32 R104, -RZ, R68.H0_H0 ;  /* 0x20000044ff687230 */ /* 0x000fe40000004100 */
[----:B------:R-:W-:Y:S01]  /*2ed0*/  FMUL.FTZ R9, R102, R9 ;  /* 0x0000000966097220 */ /* 0x000fe20000410000 */
[----:B------:R-:W-:-:S02]  /*2ee0*/  HADD2.F32 R23, -RZ, R99.H1_H1 ;  /* 0x30000063ff177230 */ /* 0x000fc40000004100 */
[----:B------:R-:W-:Y:S01]  /*2ef0*/  FFMA.FTZ R15, R15, R106, R110 ;  /* 0x0000006a0f0f7223 */ /* 0x000fe2000001006e */
[----:B------:R-:W-:Y:S02]  /*2f00*/  HADD2.F32 R141, -RZ, R75.H1_H1 ;  /* 0x3000004bff8d7230 */ /* 0x000fe40000004100 */
[C---:B------:R-:W-:Y:S01]  /*2f10*/  FMUL.FTZ R14, R102.reuse, R14 ;  /* 0x0000000e660e7220 */ /* 0x040fe20000410000 */
[----:B------:R-:W-:Y:S02]  /*2f20*/  HADD2.F32 R159, -RZ, R92.H1_H1 ;  /* 0x3000005cff9f7230 */ /* 0x000fe40000004100 */
[----:B------:R-:W-:Y:S01]  /*2f30*/  FMUL.FTZ R106, R102, R2 ;  /* 0x00000002666a7220 */ /* 0x000fe20000410000 */
[----:B------:R-:W-:Y:S02]  /*2f40*/  HADD2.F32 R161, -RZ, R68.H1_H1 ;  /* 0x30000044ffa17230 */ /* 0x000fe40000004100 */
[----:B------:R-:W-:Y:S01]  /*2f50*/  FFMA.FTZ R2, R9, R24, R104 ;  /* 0x0000001809027223 */ /* 0x000fe20000010068 */
[----:B------:R-:W-:Y:S01]  /*2f60*/  FFMA.FTZ R14, R14, R23, R141 ;  /* 0x000000170e0e7223 */ /* 0x000fe2000001008d */
[----:B------:R-:W-:-:S02]  /*2f70*/  HADD2.F32 R24, -RZ, R93.H1_H1 ;  /* 0x3000005dff187230 */ /* 0x000fc40000004100 */
[----:B------:R-:W-:Y:S01]  /*2f80*/  FMUL.FTZ R3, R102, R3 ;  /* 0x0000000366037220 */ /* 0x000fe20000410000 */
[----:B------:R-:W-:Y:S02]  /*2f90*/  HADD2.F32 R104, -RZ, R69.H1_H1 ;  /* 0x30000045ff687230 */ /* 0x000fe40000004100 */
[----:B------:R-:W-:Y:S01]  /*2fa0*/  FFMA.FTZ R9, R106, R159, R161 ;  /* 0x0000009f6a097223 */ /* 0x000fe200000100a1 */
[----:B------:R-:W-:Y:S02]  /*2fb0*/  HADD2.F32 R23, -RZ, R94.H1_H1 ;  /* 0x3000005eff177230 */ /* 0x000fe40000004100 */
[----:B------:R-:W-:Y:S01]  /*2fc0*/  FMUL.FTZ R4, R102, R4 ;  /* 0x0000000466047220 */ /* 0x000fe20000410000 */
[----:B------:R-:W-:Y:S02]  /*2fd0*/  HADD2.F32 R141, -RZ, R70.H1_H1 ;  /* 0x30000046ff8d7230 */ /* 0x000fe40000004100 */
[----:B------:R-:W-:Y:S01]  /*2fe0*/  FADD.FTZ R5, -R140, R5 ;  /* 0x000000058c057221 */ /* 0x000fe20000010100 */
[----:B------:R-:W-:-:S02]  /*2ff0*/  HADD2.F32 R106, -RZ, R94.H0_H0 ;  /* 0x2000005eff6a7230 */ /* 0x000fc40000004100 */
[----:B------:R-:W-:Y:S01]  /*3000*/  FMUL.FTZ R7, R102, R7 ;  /* 0x0000000766077220 */ /* 0x000fe20000410000 */
[----:B------:R-:W-:Y:S02]  /*3010*/  HADD2.F32 R110, -RZ, R70.H0_H0 ;  /* 0x20000046ff6e7230 */ /* 0x000fe40000004100 */
[----:B------:R-:W-:Y:S01]  /*3020*/  FADD.FTZ R118, -R140, R118 ;  /* 0x000000768c767221 */ /* 0x000fe20000010100 */
[----:B------:R-:W-:Y:S02]  /*3030*/  HADD2.F32 R159, -RZ, R95.H0_H0 ;  /* 0x2000005fff9f7230 */ /* 0x000fe40000004100 */
[----:B------:R-:W-:Y:S01]  /*3040*/  FMUL.FTZ R6, R102, R6 ;  /* 0x0000000666067220 */ /* 0x000fe20000410000 */
[----:B------:R-:W-:Y:S02]  /*3050*/  HADD2.F32 R161, -RZ, R71.H0_H0 ;  /* 0x20000047ffa17230 */ /* 0x000fe40000004100 */
[C---:B------:R-:W-:Y:S01]  /*3060*/  FADD.FTZ R115, -R140.reuse, R115 ;  /* 0x000000738c737221 */ /* 0x040fe20000010100 */
[----:B------:R-:W-:Y:S01]  /*3070*/  FFMA.FTZ R3, R3, R24, R104 ;  /* 0x0000001803037223 */ /* 0x000fe20000010068 */
[----:B------:R-:W-:Y:S01]  /*3080*/  FADD.FTZ R27, -R140, R27 ;  /* 0x0000001b8c1b7221 */ /* 0x000fe20000010100 */
[----:B------:R-:W-:Y:S01]  /*3090*/  FFMA.FTZ R4, R4, R23, R141 ;  /* 0x0000001704047223 */ /* 0x000fe2000001008d */
[----:B------:R-:W-:-:S02]  /*30a0*/  HADD2.F32 R24, -RZ, R95.H1_H1 ;  /* 0x3000005fff187230 */ /* 0x000fc40000004100 */
[----:B------:R-:W-:Y:S01]  /*30b0*/  FADD.FTZ R153, -R140, R116 ;  /* 0x000000748c997221 */ /* 0x000fe20000010100 */
[----:B------:R-:W-:Y:S02]  /*30c0*/  HADD2.F32 R104, -RZ, R71.H1_H1 ;  /* 0x30000047ff687230 */ /* 0x000fe40000004100 */
[----:B------:R-:W-:Y:S01]  /*30d0*/  FFMA.FTZ R7, R7, R106, R110 ;  /* 0x0000006a07077223 */ /* 0x000fe2000001006e */
[----:B------:R-:W-:Y:S02]  /*30e0*/  HADD2.F32 R23, -RZ, R88.H0_H0 ;  /* 0x20000058ff177230 */ /* 0x000fe40000004100 */
[----:B------:R-:W-:Y:S01]  /*30f0*/  FMUL.FTZ R5, R102, R5 ;  /* 0x0000000566057220 */ /* 0x000fe20000410000 */
[----:B------:R-:W-:Y:S02]  /*3100*/  HADD2.F32 R141, -RZ, R64.H0_H0 ;  /* 0x20000040ff8d7230 */ /* 0x000fe40000004100 */
[----:B------:R-:W-:Y:S01]  /*3110*/  FADD.FTZ R8, -R140, R8 ;  /* 0x000000088c087221 */ /* 0x000fe20000010100 */
[----:B------:R-:W-:Y:S01]  /*3120*/  FFMA.FTZ R6, R6, R159, R161 ;  /* 0x0000009f06067223 */ /* 0x000fe200000100a1 */
[----:B------:R-:W-:-:S02]  /*3130*/  HADD2.F32 R110, -RZ, R89.H0_H0 ;  /* 0x20000059ff6e7230 */ /* 0x000fc40000004100 */
[C---:B------:R-:W-:Y:S01]  /*3140*/  FMUL.FTZ R118, R102.reuse, R118 ;  /* 0x0000007666767220 */ /* 0x040fe20000410000 */
[----:B------:R-:W-:Y:S02]  /*3150*/  HADD2.F32 R116, -RZ, R65.H0_H0 ;  /* 0x20000041ff747230 */ /* 0x000fe40000004100 */
[C---:B------:R-:W-:Y:S01]  /*3160*/  FMUL.FTZ R115, R102.reuse, R115 ;  /* 0x0000007366737220 */ /* 0x040fe20000410000 */
[----:B------:R-:W-:Y:S02]  /*3170*/  HADD2.F32 R159, -RZ, R88.H1_H1 ;  /* 0x30000058ff9f7230 */ /* 0x000fe40000004100 */
[----:B------:R-:W-:Y:S01]  /*3180*/  FMUL.FTZ R106, R102, R27 ;  /* 0x0000001b666a7220 */ /* 0x000fe20000410000 */
[----:B------:R-:W-:Y:S02]  /*3190*/  HADD2.F32 R161, -RZ, R64.H1_H1 ;  /* 0x30000040ffa17230 */ /* 0x000fe40000004100 */
[----:B------:R-:W-:Y:S01]  /*31a0*/  FADD.FTZ R108, -R140, R108 ;  /* 0x0000006c8c6c7221 */ /* 0x000fe20000010100 */
[----:B------:R-:W-:-:S02]  /*31b0*/  HADD2.F32 R163, -RZ, R93.H0_H0 ;  /* 0x2000005dffa37230 */ /* 0x000fc40000004100 */
[----:B------:R-:W-:Y:S01]  /*31c0*/  FFMA.FTZ R27, R5, R24, R104 ;  /* 0x00000018051b7223 */ /* 0x000fe20000010068 */
[----:B------:R-:W-:Y:S02]  /*31d0*/  HADD2.F32 R165, -RZ, R69.H0_H0 ;  /* 0x20000045ffa57230 */ /* 0x000fe40000004100 */
[C---:B------:R-:W-:Y:S01]  /*31e0*/  FADD.FTZ R114, -R140.reuse, R114 ;  /* 0x000000728c727221 */ /* 0x040fe20000010100 */
[----:B------:R-:W-:Y:S01]  /*31f0*/  FADD.FTZ R113, -R140, R113 ;  /* 0x000000718c717221 */ /* 0x000fe20000010100 */
[----:B------:R-:W-:Y:S01]  /*3200*/  FMUL.FTZ R8, R102, R8 ;  /* 0x0000000866087220 */ /* 0x000fe20000410000 */
[----:B------:R-:W-:Y:S01]  /*3210*/  FFMA.FTZ R24, R118, R23, R141 ;  /* 0x0000001776187223 */ /* 0x000fe2000001008d */
[----:B------:R-:W-:Y:S01]  /*3220*/  FFMA.FTZ R23, R115, R110, R116 ;  /* 0x0000006e73177223 */ /* 0x000fe20000010074 */
[----:B------:R-:W-:Y:S01]  /*3230*/  FADD.FTZ R109, -R140, R109 ;  /* 0x0000006d8c6d7221 */ /* 0x000fe20000010100 */
[----:B------:R-:W-:Y:S01]  /*3240*/  FFMA.FTZ R5, R106, R159, R161 ;  /* 0x0000009f6a057223 */ /* 0x000fe200000100a1 */
[----:B------:R-:W-:-:S02]  /*3250*/  HADD2.F32 R115, -RZ, R89.H1_H1 ;  /* 0x30000059ff737230 */ /* 0x000fc40000004100 */
[----:B------:R-:W-:Y:S01]  /*3260*/  FMUL.FTZ R104, R102, R108 ;  /* 0x0000006c66687220 */ /* 0x000fe20000410000 */
[----:B------:R-:W-:Y:S02]  /*3270*/  HADD2.F32 R141, -RZ, R65.H1_H1 ;  /* 0x30000041ff8d7230 */ /* 0x000fe40000004100 */
[----:B------:R-:W-:Y:S01]  /*3280*/  FFMA.FTZ R8, R8, R163, R165 ;  /* 0x000000a308087223 */ /* 0x000fe200000100a5 */
[----:B------:R-:W-:Y:S02]  /*3290*/  HADD2.F32 R159, -RZ, R90.H0_H0 ;  /* 0x2000005aff9f7230 */ /* 0x000fe40000004100 */
[C---:B------:R-:W-:Y:S01]  /*32a0*/  FMUL.FTZ R114, R102.reuse, R114 ;  /* 0x0000007266727220 */ /* 0x040fe20000410000 */
[----:B------:R-:W-:Y:S02]  /*32b0*/  HADD2.F32 R161, -RZ, R66.H0_H0 ;  /* 0x20000042ffa17230 */ /* 0x000fe40000004100 */
[----:B------:R-:W-:Y:S01]  /*32c0*/  FMUL.FTZ R108, R102, R113 ;  /* 0x00000071666c7220 */ /* 0x000fe20000410000 */
[----:B------:R-:W-:-:S02]  /*32d0*/  HADD2.F32 R110, -RZ, R91.H0_H0 ;  /* 0x2000005bff6e7230 */ /* 0x000fc40000004100 */
[C---:B------:R-:W-:Y:S01]  /*32e0*/  FADD.FTZ R112, -R140.reuse, R112 ;  /* 0x000000708c707221 */ /* 0x040fe20000010100 */
[----:B------:R-:W-:Y:S02]  /*32f0*/  HADD2.F32 R116, -RZ, R67.H0_H0 ;  /* 0x20000043ff747230 */ /* 0x000fe40000004100 */
[----:B------:R-:W-:Y:S01]  /*3300*/  FADD.FTZ R119, -R140, R119 ;  /* 0x000000778c777221 */ /* 0x000fe20000010100 */
[----:B------:R-:W-:Y:S02]  /*3310*/  HADD2.F32 R163, -RZ, R90.H1_H1 ;  /* 0x3000005affa37230 */ /* 0x000fe40000004100 */
[----:B------:R-:W-:Y:S01]  /*3320*/  FMUL.FTZ R106, R102, R109 ;  /* 0x0000006d666a7220 */ /* 0x000fe20000410000 */
[----:B------:R-:W-:Y:S02]  /*3330*/  HADD2.F32 R165, -RZ, R66.H1_H1 ;  /* 0x30000042ffa57230 */ /* 0x000fe40000004100 */
[----:B------:R-:W-:Y:S01]  /*3340*/  FADD.FTZ R126, -R140, R126 ;  /* 0x0000007e8c7e7221 */ /* 0x000fe20000010100 */
[----:B------:R-:W-:Y:S01]  /*3350*/  FFMA.FTZ R104, R104, R115, R141 ;  /* 0x0000007368687223 */ /* 0x000fe2000001008d */
[----:B------:R-:W-:Y:S01]  /*3360*/  FADD.FTZ R122, -R140, R122 ;  /* 0x0000007a8c7a7221 */ /* 0x000fe20000010100 */
[----:B------:R-:W-:Y:S01]  /*3370*/  FFMA.FTZ R109, R114, R159, R161 ;  /* 0x0000009f726d7223 */ /* 0x000fe200000100a1 */
        /* <DEDUP_REMOVED lines=9> */
[----:B------:R-:W-:-:S02]  /*3410*/  HADD2.F32 R115, -RZ, R84.H1_H1 ;  /* 0x30000054ff737230 */ /* 0x000fc40000004100 */
[----:B------:R-:W-:Y:S01]  /*3420*/  FMUL.FTZ R122, R102, R122 ;  /* 0x0000007a667a7220 */ /* 0x000fe20000410000 */
[----:B------:R-:W-:Y:S02]  /*3430*/  HADD2.F32 R159, -RZ, R60.H1_H1 ;  /* 0x3000003cff9f7230 */ /* 0x000fe40000004100 */
[----:B------:R-:W-:Y:S01]  /*3440*/  FADD.FTZ R120, -R140, R120 ;  /* 0x000000788c787221 */ /* 0x000fe20000010100 */
[----:B------:R-:W-:Y:S02]  /*3450*/  HADD2.F32 R161, -RZ, R85.H0_H0 ;  /* 0x20000055ffa17230 */ /* 0x000fe40000004100 */
[----:B------:R-:W-:Y:S01]  /*3460*/  FFMA.FTZ R141, R112, R141, R113 ;  /* 0x0000008d708d7223 */ /* 0x000fe20000010071 */
[----:B------:R-:W-:Y:S02]  /*3470*/  HADD2.F32 R163, -RZ, R61.H0_H0 ;  /* 0x2000003dffa37230 */ /* 0x000fe40000004100 */
[C---:B------:R-:W-:Y:S01]  /*3480*/  FADD.FTZ R127, -R140.reuse, R127 ;  /* 0x0000007f8c7f7221 */ /* 0x040fe20000010100 */
[----:B------:R-:W-:Y:S01]  /*3490*/  FADD.FTZ R123, -R140, R123 ;  /* 0x0000007b8c7b7221 */ /* 0x000fe20000010100 */
[----:B------:R-:W-:Y:S01]  /*34a0*/  FFMA.FTZ R113, R119, R110, R114 ;  /* 0x0000006e77717223 */ /* 0x000fe20000010072 */
[----:B------:R-:W-:Y:S01]  /*34b0*/  FFMA.FTZ R110, R126, R115, R159 ;  /* 0x000000737e6e7223 */ /* 0x000fe2000001009f */
        /* <DEDUP_REMOVED lines=10> */
[----:B------:R-:W-:-:S02]  /*3560*/  HADD2.F32 R118, -RZ, R86.H1_H1 ;  /* 0x30000056ff767230 */ /* 0x000fc40000004100 */
[----:B------:R-:W-:Y:S01]  /*3570*/  FMUL.FTZ R124, R102, R143 ;  /* 0x0000008f667c7220 */ /* 0x000fe20000410000 */
[----:B------:R-:W-:Y:S02]  /*3580*/  HADD2.F32 R122, -RZ, R62.H1_H1 ;  /* 0x3000003eff7a7230 */ /* 0x000fe40000004100 */
[----:B------:R-:W-:Y:S01]  /*3590*/  FFMA.FTZ R143, R120, R115, R119 ;  /* 0x00000073788f7223 */ /* 0x000fe20000010077 */
[----:B------:R-:W-:Y:S02]  /*35a0*/  HADD2.F32 R159, -RZ, R87.H0_H0 ;  /* 0x20000057ff9f7230 */ /* 0x000fe40000004100 */
[C---:B------:R-:W-:Y:S01]  /*35b0*/  FADD.FTZ R145, -R140.reuse, R130 ;  /* 0x000000828c917221 */ /* 0x040fe20000010100 */
[----:B------:R-:W-:Y:S02]  /*35c0*/  HADD2.F32 R161, -RZ, R63.H0_H0 ;  /* 0x2000003fffa17230 */ /* 0x000fe40000004100 */
[----:B------:R-:W-:Y:S01]  /*35d0*/  FFMA.FTZ R127, R127, R114, R116 ;  /* 0x000000727f7f7223 */ /* 0x000fe20000010074 */
[----:B------:R-:W-:Y:S01]  /*35e0*/  FFMA.FTZ R120, R123, R118, R122 ;  /* 0x000000767b787223 */ /* 0x000fe2000001007a */
[C---:B------:R-:W-:Y:S01]  /*35f0*/  FADD.FTZ R133, -R140.reuse, R133 ;  /* 0x000000858c857221 */ /* 0x040fe20000010100 */
[----:B------:R-:W-:Y:S01]  /*3600*/  FADD.FTZ R129, -R140, R129 ;  /* 0x000000818c817221 */ /* 0x000fe20000010100 */
[----:B------:R-:W-:-:S02]  /*3610*/  HADD2.F32 R114, -RZ, R87.H1_H1 ;  /* 0x30000057ff727230 */ /* 0x000fc40000004100 */
[----:B------:R-:W-:Y:S01]  /*3620*/  FFMA.FTZ R116, R124, R159, R161 ;  /* 0x0000009f7c747223 */ /* 0x000fe200000100a1 */
[----:B------:R-:W-:Y:S02]  /*3630*/  HADD2.F32 R118, -RZ, R63.H1_H1 ;  /* 0x3000003fff767230 */ /* 0x000fe40000004100 */
[----:B------:R-:W-:Y:S01]  /*3640*/  FMUL.FTZ R125, R102, R125 ;  /* 0x0000007d667d7220 */ /* 0x000fe20000410000 */
[C---:B------:R-:W-:Y:S01]  /*3650*/  FADD.FTZ R147, -R140.reuse, R128 ;  /* 0x000000808c937221 */ /* 0x040fe20000010100 */
[----:B------:R-:W-:Y:S02]  /*3660*/  HADD2.F32 R122, -RZ, R80.H0_H0 ;  /* 0x20000050ff7a7230 */ /* 0x000fe40000004100 */
[----:B------:R-:W-:Y:S01]  /*3670*/  FADD.FTZ R149, -R140, R132 ;  /* 0x000000848c957221 */ /* 0x000fe20000010100 */
[----:B------:R-:W-:Y:S02]  /*3680*/  HADD2.F32 R124, -RZ, R56.H0_H0 ;  /* 0x20000038ff7c7230 */ /* 0x000fe40000004100 */
[----:B------:R-:W-:Y:S01]  /*3690*/  FMUL.FTZ R145, R102, R145 ;  /* 0x0000009166917220 */ /* 0x000fe20000410000 */
[----:B------:R-:W-:-:S02]  /*36a0*/  HADD2.F32 R126, -RZ, R80.H1_H1 ;  /* 0x30000050ff7e7230 */ /* 0x000fc40000004100 */
[C---:B------:R-:W-:Y:S01]  /*36b0*/  FMUL.FTZ R133, R102.reuse, R133 ;  /* 0x0000008566857220 */ /* 0x040fe20000410000 */
[----:B------:R-:W-:Y:S02]  /*36c0*/  HADD2.F32 R128, -RZ, R56.H1_H1 ;  /* 0x30000038ff807230 */ /* 0x000fe40000004100 */
[----:B------:R-:W-:Y:S01]  /*36d0*/  FMUL.FTZ R115, R102, R129 ;  /* 0x0000008166737220 */ /* 0x000fe20000410000 */
[----:B------:R-:W-:Y:S02]  /*36e0*/  HADD2.F32 R130, -RZ, R81.H0_H0 ;  /* 0x20000051ff827230 */ /* 0x000fe40000004100 */
[----:B------:R-:W-:Y:S01]  /*36f0*/  FFMA.FTZ R129, R125, R114, R118 ;  /* 0x000000727d817223 */ /* 0x000fe20000010076 */
[----:B------:R-:W-:Y:S02]  /*3700*/  HADD2.F32 R132, -RZ, R57.H0_H0 ;  /* 0x20000039ff847230 */ /* 0x000fe40000004100 */
[----:B------:R-:W-:Y:S01]  /*3710*/  FADD.FTZ R131, -R140, R131 ;  /* 0x000000838c837221 */ /* 0x000fe20000010100 */
[----:B------:R-:W-:-:S02]  /*3720*/  HADD2.F32 R114, -RZ, R81.H1_H1 ;  /* 0x30000051ff727230 */ /* 0x000fc40000004100 */
[----:B------:R-:W-:Y:S01]  /*3730*/  FFMA.FTZ R125, R145, R122, R124 ;  /* 0x0000007a917d7223 */ /* 0x000fe2000001007c */
[----:B------:R-:W-:Y:S02]  /*3740*/  HADD2.F32 R118, -RZ, R57.H1_H1 ;  /* 0x30000039ff767230 */ /* 0x000fe40000004100 */
[----:B------:R-:W-:Y:S01]  /*3750*/  FMUL.FTZ R147, R102, R147 ;  /* 0x0000009366937220 */ /* 0x000fe20000410000 */
[----:B------:R-:W-:Y:S01]  /*3760*/  FFMA.FTZ R124, R133, R126, R128 ;  /* 0x0000007e857c7223 */ /* 0x000fe20000010080 */
[----:B------:R-:W-:Y:S01]  /*3770*/  FFMA.FTZ R126, R115, R130, R132 ;  /* 0x00000082737e7223 */ /* 0x000fe20000010084 */
[----:B------:R-:W-:Y:S01]  /*3780*/  FADD.FTZ R135, -R140, R135 ;  /* 0x000000878c877221 */ /* 0x000fe20000010100 */
[----:B------:R-:W-:Y:S01]  /*3790*/  FMUL.FTZ R115, R102, R131 ;  /* 0x0000008366737220 */ /* 0x000fe20000410000 */
[----:B------:R-:W-:Y:S01]  /*37a0*/  FFMA.FTZ R131, R147, R114, R118 ;  /* 0x0000007293837223 */ /* 0x000fe20000010076 */
[----:B------:R-:W-:Y:S01]  /*37b0*/  HADD2.F32 R122, -RZ, R82.H0_H0 ;  /* 0x20000052ff7a7230 */ /* 0x000fe20000004100 */
[----:B------:R-:W0:Y:S01]  /*37c0*/  @!P2 LDC.64 R118, c[0x0][0x3c0] ;  /* 0x0000f000ff76ab82 */ /* 0x000e220000000a00 */
[----:B------:R-:W-:-:S02]  /*37d0*/  HADD2.F32 R128, -RZ, R58.H0_H0 ;  /* 0x2000003aff807230 */ /* 0x000fc40000004100 */
[C---:B------:R-:W-:Y:S01]  /*37e0*/  FADD.FTZ R151, -R140.reuse, R134 ;  /* 0x000000868c977221 */ /* 0x040fe20000010100 */
[----:B------:R-:W-:Y:S01]  /*37f0*/  FADD.FTZ R11, -R140, R136 ;  /* 0x000000888c0b7221 */ /* 0x000fe20000010100 */
[----:B------:R-:W-:Y:S02]  /*3800*/  HADD2.F32 R130, -RZ, R82.H1_H1 ;  /* 0x30000052ff827230 */ /* 0x000fe40000004100 */
[C---:B------:R-:W-:Y:S01]  /*3810*/  FMUL.FTZ R133, R102.reuse, R149 ;  /* 0x0000009566857220 */ /* 0x040fe20000410000 */
[----:B------:R-:W-:Y:S02]  /*3820*/  HADD2.F32 R132, -RZ, R58.H1_H1 ;  /* 0x3000003aff847230 */ /* 0x000fe40000004100 */
[----:B------:R-:W-:Y:S01]  /*3830*/  FMUL.FTZ R135, R102, R135 ;  /* 0x0000008766877220 */ /* 0x000fe20000410000 */
[----:B------:R-:W-:Y:S02]  /*3840*/  HADD2.F32 R134, -RZ, R83.H0_H0 ;  /* 0x20000053ff867230 */ /* 0x000fe40000004100 */
[----:B------:R-:W-:Y:S01]  /*3850*/  FADD.FTZ R139, -R140, R139 ;  /* 0x0000008b8c8b7221 */ /* 0x000fe20000010100 */
[----:B------:R-:W-:-:S02]  /*3860*/  HADD2.F32 R136, -RZ, R59.H0_H0 ;  /* 0x2000003bff887230 */ /* 0x000fc40000004100 */
[----:B------:R-:W-:Y:S01]  /*3870*/  FFMA.FTZ R133, R133, R122, R128 ;  /* 0x0000007a85857223 */ /* 0x000fe20000010080 */
[----:B------:R-:W-:Y:S01]  /*3880*/  FFMA.FTZ R128, R135, R130, R132 ;  /* 0x0000008287807223 */ /* 0x000fe20000010084 */
[----:B------:R-:W-:Y:S02]  /*3890*/  HADD2.F32 R132, -RZ, R76.H0_H0 ;  /* 0x2000004cff847230 */ /* 0x000fe40000004100 */
[C---:B------:R-:W-:Y:S01]  /*38a0*/  FMUL.FTZ R145, R102.reuse, R153 ;  /* 0x0000009966917220 */ /* 0x040fe20000410000 */
[----:B------:R-:W-:Y:S01]  /*38b0*/  FFMA.FTZ R130, R115, R134, R136 ;  /* 0x0000008673827223 */ /* 0x000fe20000010088 */
[----:B------:R-:W-:Y:S02]  /*38c0*/  HADD2.F32 R134, -RZ, R52.H0_H0 ;  /* 0x20000034ff867230 */ /* 0x000fe40000004100 */
[C---:B------:R-:W-:Y:S01]  /*38d0*/  FMUL.FTZ R115, R102.reuse, R139 ;  /* 0x0000008b66737220 */ /* 0x040fe20000410000 */
[----:B------:R-:W-:Y:S02]  /*38e0*/  HADD2.F32 R114, -RZ, R83.H1_H1 ;  /* 0x30000053ff727230 */ /* 0x000fe40000004100 */
[----:B------:R-:W-:Y:S01]  /*38f0*/  FMUL.FTZ R151, R102, R151 ;  /* 0x0000009766977220 */ /* 0x000fe20000410000 */
[----:B------:R-:W-:-:S02]  /*3900*/  HADD2.F32 R122, -RZ, R59.H1_H1 ;  /* 0x3000003bff7a7230 */ /* 0x000fc40000004100 */
[----:B------:R-:W-:Y:S01]  /*3910*/  FFMA.FTZ R145, R145, R132, R134 ;  /* 0x0000008491917223 */ /* 0x000fe20000010086 */
[----:B------:R-:W-:Y:S01]  /*3920*/  HADD2.F32 R136, -RZ, R76.H1_H1 ;  /* 0x3000004cff887230 */ /* 0x000fe20000004100 */
[----:B------:R-:W-:Y:S01]  /*3930*/  F2FP.F16.F32.PACK_AB R15, R14, R15 ;  /* 0x0000000f0e0f723e */ /* 0x000fe200000000ff */
[----:B------:R-:W-:Y:S02]  /*3940*/  HADD2.F32 R138, -RZ, R52.H1_H1 ;  /* 0x30000034ff8a7230 */ /* 0x000fe40000004100 */
[----:B------:R-:W-:Y:S01]  /*3950*/  FFMA.FTZ R139, R151, R114, R122 ;  /* 0x00000072978b7223 */ /* 0x000fe2000001007a */
[----:B0-----:R-:W-:Y:S01]  /*3960*/  @!P2 IMAD.WIDE R118, R20, 0x4, R118 ;  /* 0x000000041476a825 */ /* 0x001fe200078e0276 */
[----:B------:R-:W0:Y:S01]  /*3970*/  LDC.64 R122, c[0x0][0x428] ;  /* 0x00010a00ff7a7b82 */ /* 0x000e220000000a00 */
[----:B------:R-:W-:Y:S02]  /*3980*/  F2FP.F16.F32.PACK_AB R14, R13, R22 ;  /* 0x000000160d0e723e */ /* 0x000fe400000000ff */
[----:B------:R-:W-:Y:S01]  /*3990*/  FFMA.FTZ R132, R115, R136, R138 ;  /* 0x0000008873847223 */ /* 0x000fe2000001008a */
[----:B------:R-:W-:Y:S01]  /*39a0*/  FADD.FTZ R107, -R140, R107 ;  /* 0x0000006b8c6b7221 */ /* 0x000fe20000010100 */
[----:B------:R-:W-:Y:S01]  /*39b0*/  F2FP.F16.F32.PACK_AB R13, R12, R103 ;  /* 0x000000670c0d723e */ /* 0x000fe200000000ff */
[----:B------:R1:W-:Y:S01]  /*39c0*/  @!P2 STG.E desc[UR6][R118.64], R101 ;  /* 0x000000657600a986 */ /* 0x0003e2000c101906 */
[----:B------:R-:W-:Y:S01]  /*39d0*/  F2FP.F16.F32.PACK_AB R12, R111, R100 ;  /* 0x000000646f0c723e */ /* 0x000fe200000000ff */
[C---:B------:R-:W-:Y:S01]  /*39e0*/  FADD.FTZ R117, -R140.reuse, R117 ;  /* 0x000000758c757221 */ /* 0x040fe20000010100 */
[----:B------:R-:W2:Y:S01]  /*39f0*/  @!P1 LDC.64 R114, c[0x0][0x3c8] ;  /* 0x0000f200ff729b82 */ /* 0x000ea20000000a00 */
[----:B------:R-:W-:Y:S01]  /*3a00*/  F2FP.F16.F32.PACK_AB R100, R9, R2 ;  /* 0x000000020964723e */ /* 0x000fe200000000ff */
[----:B------:R-:W-:Y:S01]  /*3a10*/  FADD.FTZ R105, -R140, R105 ;  /* 0x000000698c697221 */ /* 0x000fe20000010100 */
[----:B------:R-:W-:-:S02]  /*3a20*/  HADD2.F32 R136, -RZ, R77.H0_H0 ;  /* 0x2000004dff887230 */ /* 0x000fc40000004100 */
[C---:B------:R-:W-:Y:S01]  /*3a30*/  FMUL.FTZ R107, R102.reuse, R107 ;  /* 0x0000006b666b7220 */ /* 0x040fe20000410000 */
[----:B------:R-:W-:Y:S02]  /*3a40*/  HADD2.F32 R134, -RZ, R53.H0_H0 ;  /* 0x20000035ff867230 */ /* 0x000fe40000004100 */
[C---:B------:R-:W-:Y:S01]  /*3a50*/  FMUL.FTZ R155, R102.reuse, R155 ;  /* 0x0000009b669b7220 */ /* 0x040fe20000410000 */
[----:B------:R-:W-:Y:S02]  /*3a60*/  HADD2.F32 R138, -RZ, R77.H1_H1 ;  /* 0x3000004dff8a7230 */ /* 0x000fe40000004100 */
[----:B------:R-:W-:Y:S01]  /*3a70*/  FMUL.FTZ R157, R102, R157 ;  /* 0x0000009d669d7220 */ /* 0x000fe20000410000 */
[----:B-1----:R-:W-:Y:S01]  /*3a80*/  F2FP.F16.F32.PACK_AB R101, R3, R8 ;  /* 0x000000080365723e */ /* 0x002fe200000000ff */
[----:B------:R-:W-:Y:S01]  /*3a90*/  HADD2.F32 R140, -RZ, R53.H1_H1 ;  /* 0x30000035ff8c7230 */ /* 0x000fe20000004100 */
[----:B------:R-:W1:Y:S01]  /*3aa0*/  LDC.64 R2, c[0x0][0x380] ;  /* 0x0000e000ff027b82 */ /* 0x000e620000000a00 */
[----:B------:R-:W-:-:S02]  /*3ab0*/  HADD2.F32 R142, -RZ, R78.H0_H0 ;  /* 0x2000004eff8e7230 */ /* 0x000fc40000004100 */
[----:B------:R-:W-:Y:S01]  /*3ac0*/  FFMA.FTZ R136, R107, R136, R134 ;  /* 0x000000886b887223 */ /* 0x000fe20000010086 */
[----:B------:R-:W-:Y:S02]  /*3ad0*/  HADD2.F32 R144, -RZ, R54.H0_H0 ;  /* 0x20000036ff907230 */ /* 0x000fe40000004100 */
[----:B------:R-:W-:Y:S01]  /*3ae0*/  FFMA.FTZ R107, R155, R138, R140 ;  /* 0x0000008a9b6b7223 */ /* 0x000fe2000001008c */
[----:B------:R-:W-:Y:S02]  /*3af0*/  HADD2.F32 R134, -RZ, R78.H1_H1 ;  /* 0x3000004eff867230 */ /* 0x000fe40000004100 */
[----:B------:R-:W-:Y:S01]  /*3b00*/  FMUL.FTZ R117, R102, R117 ;  /* 0x0000007566757220 */ /* 0x000fe20000410000 */
[----:B------:R-:W-:Y:S02]  /*3b10*/  HADD2.F32 R140, -RZ, R54.H1_H1 ;  /* 0x30000036ff8c7230 */ /* 0x000fe40000004100 */
[----:B------:R-:W-:Y:S01]  /*3b20*/  FFMA.FTZ R138, R157, R142, R144 ;  /* 0x0000008e9d8a7223 */ /* 0x000fe20000010090 */
[----:B------:R-:W-:-:S02]  /*3b30*/  HADD2.F32 R142, -RZ, R79.H0_H0 ;  /* 0x2000004fff8e7230 */ /* 0x000fc40000004100 */
[C---:B------:R-:W-:Y:S01]  /*3b40*/  FMUL.FTZ R135, R102.reuse, R105 ;  /* 0x0000006966877220 */ /* 0x040fe20000410000 */
[----:B------:R-:W-:Y:S02]  /*3b50*/  HADD2.F32 R144, -RZ, R55.H0_H0 ;  /* 0x20000037ff907230 */ /* 0x000fe40000004100 */
[----:B------:R-:W-:Y:S01]  /*3b60*/  FMUL.FTZ R11, R102, R11 ;  /* 0x0000000b660b7220 */ /* 0x000fe20000410000 */
[----:B------:R-:W-:Y:S02]  /*3b70*/  HADD2.F32 R146, -RZ, R79.H1_H1 ;  /* 0x3000004fff927230 */ /* 0x000fe40000004100 */
[----:B------:R-:W-:Y:S01]  /*3b80*/  FFMA.FTZ R105, R117, R134, R140 ;  /* 0x0000008675697223 */ /* 0x000fe2000001008c */
[----:B------:R-:W-:Y:S02]  /*3b90*/  HADD2.F32 R148, -RZ, R55.H1_H1 ;  /* 0x30000037ff947230 */ /* 0x000fe40000004100 */
[----:B------:R-:W-:Y:S01]  /*3ba0*/  FFMA.FTZ R140, R135, R142, R144 ;  /* 0x0000008e878c7223 */ /* 0x000fe20000010090 */
[----:B--2---:R-:W-:Y:S01]  /*3bb0*/  @!P1 IMAD.WIDE R114, R20, 0x4, R114 ;  /* 0x0000000414729825 */ /* 0x004fe200078e0272 */
[----:B------:R-:W-:-:S03]  /*3bc0*/  F2FP.F16.F32.PACK_AB R103, R27, R6 ;  /* 0x000000061b67723e */ /* 0x000fc600000000ff */
[----:B------:R-:W-:Y:S01]  /*3bd0*/  FFMA.FTZ R117, R11, R146, R148 ;  /* 0x000000920b757223 */ /* 0x000fe20000010094 */
[--C-:B0-----:R-:W-:Y:S01]  /*3be0*/  IMAD.WIDE.U32 R150, R25, 0x10, R122.reuse ;  /* 0x0000001019967825 */ /* 0x101fe200078e007a */
[----:B------:R0:W-:Y:S01]  /*3bf0*/  @!P1 STG.E desc[UR6][R114.64], R102 ;  /* 0x0000006672009986 */ /* 0x0001e2000c101906 */
[----:B------:R-:W-:Y:S02]  /*3c00*/  F2FP.F16.F32.PACK_AB R27, R141, R108 ;  /* 0x0000006c8d1b723e */ /* 0x000fe400000000ff */
[--C-:B------:R-:W-:Y:S01]  /*3c10*/  IMAD.WIDE.U32 R10, R10, 0x10, R122.reuse ;  /* 0x000000100a0a7825 */ /* 0x100fe200078e007a */
[----:B------:R-:W-:Y:S01]  /*3c20*/  F2FP.F16.F32.PACK_AB R25, R104, R23 ;  /* 0x000000176819723e */ /* 0x000fe200000000ff */
[----:B------:R2:W-:Y:S01]  /*3c30*/  STG.E.128 desc[UR6][R150.64], R12 ;  /* 0x0000000c96007986 */ /* 0x0005e2000c101d06 */
[----:B------:R-:W-:Y:S01]  /*3c40*/  F2FP.F16.F32.PACK_AB R24, R5, R24 ;  /* 0x000000180518723e */ /* 0x000fe200000000ff */
[----:B------:R-:W-:Y:S01]  /*3c50*/  IMAD.WIDE.U32 R146, R26, 0x10, R122 ;  /* 0x000000101a927825 */ /* 0x000fe200078e007a */
[----:B------:R-:W-:-:S02]  /*3c60*/  F2FP.F16.F32.PACK_AB R26, R106, R109 ;  /* 0x0000006d6a1a723e */ /* 0x000fc400000000ff */
[----:B------:R-:W-:Y:S01]  /*3c70*/  F2FP.F16.F32.PACK_AB R6, R120, R143 ;  /* 0x0000008f7806723e */ /* 0x000fe200000000ff */
[--C-:B------:R-:W-:Y:S01]  /*3c80*/  IMAD.WIDE.U32 R134, R0, 0x10, R122.reuse ;  /* 0x0000001000867825 */ /* 0x100fe200078e007a */
[----:B0-----:R-:W-:Y:S02]  /*3c90*/  F2FP.F16.F32.PACK_AB R102, R4, R7 ;  /* 0x000000070466723e */ /* 0x001fe400000000ff */
[----:B------:R-:W-:Y:S01]  /*3ca0*/  F2FP.F16.F32.PACK_AB R7, R129, R116 ;  /* 0x000000748107723e */ /* 0x000fe200000000ff */
[--C-:B------:R-:W-:Y:S01]  /*3cb0*/  IMAD.WIDE.U32 R148, R121, 0x10, R122.reuse ;  /* 0x0000001079947825 */ /* 0x100fe200078e007a */
[----:B------:R-:W-:Y:S01]  /*3cc0*/  F2FP.F16.F32.PACK_AB R5, R127, R112 ;  /* 0x000000707f05723e */ /* 0x000fe200000000ff */
[----:B------:R3:W-:Y:S01]  /*3cd0*/  STG.E.128 desc[UR6][R10.64], R100 ;  /* 0x000000640a007986 */ /* 0x0007e2000c101d06 */
[----:B------:R-:W-:Y:S01]  /*3ce0*/  F2FP.F16.F32.PACK_AB R4, R110, R113 ;  /* 0x000000716e04723e */ /* 0x000fe200000000ff */
[----:B------:R-:W-:Y:S01]  /*3cf0*/  IMAD.WIDE.U32 R122, R137, 0x10, R122 ;  /* 0x00000010897a7825 */ /* 0x000fe200078e007a */
[----:B------:R-:W-:Y:S01]  /*3d00*/  F2FP.F16.F32.PACK_AB R137, R107, R136 ;  /* 0x000000886b89723e */ /* 0x000fe200000000ff */
[----:B------:R3:W-:Y:S01]  /*3d10*/  STG.E.128 desc[UR6][R134.64], R24 ;  /* 0x0000001886007986 */ /* 0x0007e2000c101d06 */
[----:B------:R-:W-:-:S02]  /*3d20*/  F2FP.F16.F32.PACK_AB R138, R105, R138 ;  /* 0x0000008a698a723e */ /* 0x000fc400000000ff */
[----:B--2---:R-:W-:Y:S01]  /*3d30*/  F2FP.F16.F32.PACK_AB R15, R139, R130 ;  /* 0x000000828b0f723e */ /* 0x004fe200000000ff */
[----:B------:R3:W-:Y:S01]  /*3d40*/  STG.E.128 desc[UR6][R146.64], R4 ;  /* 0x0000000492007986 */ /* 0x0007e2000c101d06 */
[----:B------:R-:W-:Y:S02]  /*3d50*/  F2FP.F16.F32.PACK_AB R14, R128, R133 ;  /* 0x00000085800e723e */ /* 0x000fe400000000ff */
[----:B------:R-:W-:Y:S02]  /*3d60*/  F2FP.F16.F32.PACK_AB R13, R131, R126 ;  /* 0x0000007e830d723e */ /* 0x000fe400000000ff */
[----:B------:R-:W-:Y:S02]  /*3d70*/  F2FP.F16.F32.PACK_AB R12, R124, R125 ;  /* 0x0000007d7c0c723e */ /* 0x000fe400000000ff */
[----:B------:R-:W-:Y:S02]  /*3d80*/  F2FP.F16.F32.PACK_AB R139, R117, R140 ;  /* 0x0000008c758b723e */ /* 0x000fe400000000ff */
[----:B------:R-:W-:Y:S01]  /*3d90*/  F2FP.F16.F32.PACK_AB R136, R132, R145 ;  /* 0x000000918488723e */ /* 0x000fe200000000ff */
[----:B------:R3:W-:Y:S01]  /*3da0*/  STG.E.128 desc[UR6][R148.64], R12 ;  /* 0x0000000c94007986 */ /* 0x0007e2000c101d06 */
[----:B-1----:R-:W-:-:S03]  /*3db0*/  LEA R20, R2, R20, 0x2 ;  /* 0x0000001402147211 */ /* 0x002fc600078e10ff */
[----:B------:R3:W-:Y:S01]  /*3dc0*/  STG.E.128 desc[UR6][R122.64], R136 ;  /* 0x000000887a007986 */ /* 0x0007e2000c101d06 */
[----:B------:R-:W-:-:S13]  /*3dd0*/  ISETP.GE.AND P1, PT, R20, R3, PT ;  /* 0x000000031400720c */ /* 0x000fda0003f26270 */
[----:B------:R-:W-:Y:S05]  /*3de0*/  @!P1 BRA `(.L_x_5657) ;  /* 0xffffffc400bc9947 */ /* 0x000fea000383ffff */
[----:B------:R-:W-:Y:S05]  /*3df0*/  EXIT ;  /* 0x000000000000794d */ /* 0x000fea0003800000 */
.L_x_5643:
[----:B------:R-:W1:Y:S01]  /*3e00*/  LDCU.64 UR4, c[0x0][0x3a0] ;  /* 0x00007400ff0477ac */ /* 0x000e620008000a00 */
[----:B------:R-:W2:Y:S01]  /*3e10*/  LDCU UR9, c[0x0][0x388] ;  /* 0x00007100ff0977ac */ /* 0x000ea20008000800 */
[----:B------:R-:W3:Y:S01]  /*3e20*/  LDCU UR10, c[0x0][0x448] ;  /* 0x00008900ff0a77ac */ /* 0x000ee20008000800 */
[----:B-1----:R-:W-:-:S04]  /*3e30*/  ISETP.NE.U32.AND P0, PT, RZ, UR4, PT ;  /* 0x00000004ff007c0c */ /* 0x002fc8000bf05070 */
[----:B--23--:R-:W-:-:S13]  /*3e40*/  ISETP.NE.AND.EX P0, PT, RZ, UR5, PT, P0 ;  /* 0x00000005ff007c0c */ /* 0x00cfda000bf05300 */
.L_x_5671:
[----:B0-----:R-:W0:Y:S01]  /*3e50*/  LDC.64 R2, c[0x0][0x3e0] ;  /* 0x0000f800ff027b82 */ /* 0x001e220000000a00 */
[----:B------:R-:W-:-:S05]  /*3e60*/  IMAD R0, R20, UR9, RZ ;  /* 0x0000000914007c24 */ /* 0x000fca000f8e02ff */
[----:B--2---:R-:W-:Y:S02]  /*3e70*/  SHF.R.S32.HI R5, RZ, 0x1f, R0 ;  /* 0x0000001fff057819 */ /* 0x004fe40000011400 */
[----:B------:R-:W1:Y:S02]  /*3e80*/  LDC.64 R116, c[0x0][0x390] ;  /* 0x0000e400ff747b82 */ /* 0x000e640000000a00 */
[----:B------:R-:W-:-:S04]  /*3e90*/  LEA.HI R0, R5, R0, RZ, 0x3 ;  /* 0x0000000005007211 */ /* 0x000fc800078f18ff */
[----:B------:R-:W-:Y:S01]  /*3ea0*/  LEA.HI.SX32 R19, R0, R21, 0x1d ;  /* 0x0000001500137211 */ /* 0x000fe200078feaff */
[----:B0-----:R-:W-:-:S06]  /*3eb0*/  IMAD.WIDE R2, R20, 0x2, R2 ;  /* 0x0000000214027825 */ /* 0x001fcc00078e0202 */
[----:B------:R-:W2:Y:S01]  /*3ec0*/  LDG.E.U16 R2, desc[UR6][R2.64] ;  /* 0x0000000602027981 */ /* 0x000ea2000c1e1500 */
[----:B-1----:R-:W-:-:S06]  /*3ed0*/  IMAD.WIDE.U32 R4, R19, 0x10, R116 ;  /* 0x0000001013047825 */ /* 0x002fcc00078e0074 */
[----:B-----5:R-:W5:Y:S01]  /*3ee0*/  LDG.E.128 R4, desc[UR6][R4.64] ;  /* 0x0000000604047981 */ /* 0x020f62000c1e1d00 */
[----:B--2---:R-:W-:Y:S01]  /*3ef0*/  HADD2.F32 R136, -RZ, R2.H0_H0 ;  /* 0x20000002ff887230 */ /* 0x004fe20000004100 */
[----:B------:R-:W-:Y:S06]  /*3f00*/  @!P0 BRA `(.L_x_5658) ;  /* 0x0000000000c08947 */ /* 0x000fec0003800000 */
[----:B------:R-:W0:Y:S02]  /*3f10*/  LDC.64 R24, c[0x0][0x3a0] ;  /* 0x0000e800ff187b82 */ /* 0x000e240000000a00 */
[----:B0-----:R-:W-:-:S06]  /*3f20*/  IMAD.WIDE.U32 R24, R19, 0x10, R24 ;  /* 0x0000001013187825 */ /* 0x001fcc00078e0018 */
[----:B------:R-:W2:Y:S01]  /*3f30*/  LDG.E.128 R24, desc[UR6][R24.64] ;  /* 0x0000000618187981 */ /* 0x000ea2000c1e1d00 */
[----:B-----5:R-:W-:Y:S02]  /*3f40*/  HADD2.F32 R3, -RZ, R4.H0_H0 ;  /* 0x20000004ff037230 */ /* 0x020fe40000004100 */
[----:B------:R-:W-:Y:S02]  /*3f50*/  HADD2.F32 R11, -RZ, R5.H0_H0 ;  /* 0x20000005ff0b7230 */ /* 0x000fe40000004100 */
[----:B------:R-:W-:Y:S02]  /*3f60*/  HADD2.F32 R13, -RZ, R6.H0_H0 ;  /* 0x20000006ff0d7230 */ /* 0x000fe40000004100 */
[C---:B------:R-:W-:Y:S01]  /*3f70*/  FMUL.FTZ R3, R136.reuse, R3 ;  /* 0x0000000388037220 */ /* 0x040fe20000410000 */
[----:B------:R-:W-:Y:S02]  /*3f80*/  HADD2.F32 R15, -RZ, R7.H0_H0 ;  /* 0x20000007ff0f7230 */ /* 0x000fe40000004100 */
[----:B------:R-:W-:Y:S01]  /*3f90*/  FMUL.FTZ R11, R136, R11 ;  /* 0x0000000b880b7220 */ /* 0x000fe20000410000 */
[----:B------:R-:W-:-:S02]  /*3fa0*/  HADD2.F32 R17, -RZ, R48.H0_H0 ;  /* 0x20000030ff117230 */ /* 0x000fc40000004100 */
[C---:B------:R-:W-:Y:S01]  /*3fb0*/  FMUL.FTZ R13, R136.reuse, R13 ;  /* 0x0000000d880d7220 */ /* 0x040fe20000410000 */
[----:B------:R-:W-:Y:S02]  /*3fc0*/  HADD2.F32 R101, -RZ, R49.H0_H0 ;  /* 0x20000031ff657230 */ /* 0x000fe40000004100 */
[----:B------:R-:W-:Y:S01]  /*3fd0*/  FMUL.FTZ R15, R136, R15 ;  /* 0x0000000f880f7220 */ /* 0x000fe20000410000 */
[----:B------:R-:W-:Y:S02]  /*3fe0*/  HADD2.F32 R103, -RZ, R50.H0_H0 ;  /* 0x20000032ff677230 */ /* 0x000fe40000004100 */
[----:B------:R-:W-:Y:S02]  /*3ff0*/  HADD2.F32 R105, -RZ, R51.H0_H0 ;  /* 0x20000033ff697230 */ /* 0x000fe40000004100 */
[----:B------:R-:W-:Y:S02]  /*4000*/  HADD2.F32 R9, -RZ, R4.H1_H1 ;  /* 0x30000004ff097230 */ /* 0x000fe40000004100 */
[----:B------:R-:W-:-:S02]  /*4010*/  HADD2.F32 R5, -RZ, R5.H1_H1 ;  /* 0x30000005ff057230 */ /* 0x000fc40000004100 */
[----:B------:R-:W-:Y:S02]  /*4020*/  HADD2.F32 R23, -RZ, R6.H1_H1 ;  /* 0x30000006ff177230 */ /* 0x000fe40000004100 */
[C---:B------:R-:W-:Y:S01]  /*4030*/  FMUL.FTZ R9, R136.reuse, R9 ;  /* 0x0000000988097220 */ /* 0x040fe20000410000 */
[----:B------:R-:W-:Y:S02]  /*4040*/  HADD2.F32 R7, -RZ, R7.H1_H1 ;  /* 0x30000007ff077230 */ /* 0x000fe40000004100 */
[C---:B------:R-:W-:Y:S01]  /*4050*/  FMUL.FTZ R5, R136.reuse, R5 ;  /* 0x0000000588057220 */ /* 0x040fe20000410000 */
[C---:B------:R-:W-:Y:S02]  /*4060*/  FMUL.FTZ R23, R136.reuse, R23 ;  /* 0x0000001788177220 */ /* 0x040fe40000410000 */
[----:B------:R-:W-:Y:S01]  /*4070*/  FMUL.FTZ R7, R136, R7 ;  /* 0x0000000788077220 */ /* 0x000fe20000410000 */
        /* <DEDUP_REMOVED lines=11> */
[----:B------:R-:W-:Y:S02]  /*4130*/  HADD2.F32 R101, -RZ, R51.H1_H1 ;  /* 0x30000033ff657230 */ /* 0x000fe40000004100 */
[----:B------:R-:W-:Y:S02]  /*4140*/  HADD2.F32 R14, -RZ, R27.H1_H1 ;  /* 0x3000001bff0e7230 */ /* 0x000fe40000004100 */
        /* <DEDUP_REMOVED lines=12> */
.L_x_5658:
[----:B-----5:R-:W-:Y:S02]  /*4210*/  HADD2.F32 R11, -RZ, R5.H0_H0 ;  /* 0x20000005ff0b7230 */ /* 0x020fe40000004100 */
[----:B------:R-:W-:Y:S02]  /*4220*/  HADD2.F32 R15, -RZ, R7.H0_H0 ;  /* 0x20000007ff0f7230 */ /* 0x000fe40000004100 */
[----:B------:R-:W-:Y:S02]  /*4230*/  HADD2.F32 R0, -RZ, R49.H0_H0 ;  /* 0x20000031ff007230 */ /* 0x000fe40000004100 */
[C---:B------:R-:W-:Y:S01]  /*4240*/  FMUL.FTZ R11, R136.reuse, R11 ;  /* 0x0000000b880b7220 */ /* 0x040fe20000410000 */
[----:B------:R-:W-:Y:S02]  /*4250*/  HADD2.F32 R2, -RZ, R51.H0_H0 ;  /* 0x20000033ff027230 */ /* 0x000fe40000004100 */
[----:B------:R-:W-:Y:S01]  /*4260*/  FMUL.FTZ R15, R136, R15 ;  /* 0x0000000f880f7220 */ /* 0x000fe20000410000 */
[----:B------:R-:W-:-:S02]  /*4270*/  HADD2.F32 R13, -RZ, R6.H0_H0 ;  /* 0x20000006ff0d7230 */ /* 0x000fc40000004100 */
[----:B------:R-:W-:Y:S01]  /*4280*/  FMUL.FTZ R17, R0, R11 ;  /* 0x0000000b00117220 */ /* 0x000fe20000410000 */
[--C-:B------:R-:W-:Y:S02]  /*4290*/  HADD2.F32 R3, -RZ, R4.reuse.H0_H0 ;  /* 0x20000004ff037230 */ /* 0x100fe40000004100 */
[----:B------:R-:W-:Y:S01]  /*42a0*/  FMUL.FTZ R15, R2, R15 ;  /* 0x0000000f020f7220 */ /* 0x000fe20000410000 */
[----:B------:R-:W-:Y:S02]  /*42b0*/  HADD2.F32 R9, -RZ, R4.H1_H1 ;  /* 0x30000004ff097230 */ /* 0x000fe40000004100 */
[C---:B------:R-:W-:Y:S01]  /*42c0*/  FMUL.FTZ R13, R136.reuse, R13 ;  /* 0x0000000d880d7220 */ /* 0x040fe20000410000 */
[----:B------:R-:W-:Y:S02]  /*42d0*/  HADD2.F32 R5, -RZ, R5.H1_H1 ;  /* 0x30000005ff057230 */ /* 0x000fe40000004100 */
[----:B------:R-:W-:Y:S01]  /*42e0*/  FMUL.FTZ R3, R136, R3 ;  /* 0x0000000388037220 */ /* 0x000fe20000410000 */
[----:B------:R-:W-:-:S02]  /*42f0*/  HADD2.F32 R23, -RZ, R6.H1_H1 ;  /* 0x30000006ff177230 */ /* 0x000fc40000004100 */
[C---:B------:R-:W-:Y:S01]  /*4300*/  FMUL.FTZ R9, R136.reuse, R9 ;  /* 0x0000000988097220 */ /* 0x040fe20000410000 */
[----:B------:R-:W-:Y:S02]  /*4310*/  HADD2.F32 R7, -RZ, R7.H1_H1 ;  /* 0x30000007ff077230 */ /* 0x000fe40000004100 */
[C---:B------:R-:W-:Y:S01]  /*4320*/  FMUL.FTZ R5, R136.reuse, R5 ;  /* 0x0000000588057220 */ /* 0x040fe20000410000 */
[----:B------:R-:W-:Y:S02]  /*4330*/  HADD2.F32 R16, -RZ, R50.H0_H0 ;  /* 0x20000032ff107230 */ /* 0x000fe40000004100 */
[C---:B------:R-:W-:Y:S01]  /*4340*/  FMUL.FTZ R23, R136.reuse, R23 ;  /* 0x0000001788177220 */ /* 0x040fe20000410000 */
        /* <DEDUP_REMOVED lines=16> */
.L_x_5659:
        /* <DEDUP_REMOVED lines=10> */
[----:B0----5:R-:W-:Y:S02]  /*44f0*/  HADD2.F32 R3, -RZ, R4.H0_H0 ;  /* 0x20000004ff037230 */ /* 0x021fe40000004100 */
[----:B------:R-:W-:Y:S02]  /*4500*/  HADD2.F32 R9, -RZ, R5.H0_H0 ;  /* 0x20000005ff097230 */ /* 0x000fe40000004100 */
[----:B------:R-:W-:Y:S02]  /*4510*/  HADD2.F32 R103, -RZ, R6.H0_H0 ;  /* 0x20000006ff677230 */ /* 0x000fe40000004100 */
[C---:B------:R-:W-:Y:S01]  /*4520*/  FMUL.FTZ R3, R136.reuse, R3 ;  /* 0x0000000388037220 */ /* 0x040fe20000410000 */
[--C-:B------:R-:W-:Y:S02]  /*4530*/  HADD2.F32 R107, -RZ, R7.reuse.H0_H0 ;  /* 0x20000007ff6b7230 */ /* 0x100fe40000004100 */
[----:B------:R-:W-:Y:S01]  /*4540*/  FMUL.FTZ R8, R136, R9 ;  /* 0x0000000988087220 */ /* 0x000fe20000410000 */
[----:B------:R-:W-:-:S02]  /*4550*/  HADD2.F32 R109, -RZ, R7.H1_H1 ;  /* 0x30000007ff6d7230 */ /* 0x000fc40000004100 */
[C---:B------:R-:W-:Y:S01]  /*4560*/  FMUL.FTZ R103, R136.reuse, R103 ;  /* 0x0000006788677220 */ /* 0x040fe20000410000 */
[----:B------:R-:W-:Y:S02]  /*4570*/  HADD2.F32 R23, -RZ, R4.H1_H1 ;  /* 0x30000004ff177230 */ /* 0x000fe40000004100 */
[C---:B------:R-:W-:Y:S01]  /*4580*/  FMUL.FTZ R107, R136.reuse, R107 ;  /* 0x0000006b886b7220 */ /* 0x040fe20000410000 */
[----:B------:R-:W-:Y:S02]  /*4590*/  HADD2.F32 R101, -RZ, R5.H1_H1 ;  /* 0x30000005ff657230 */ /* 0x000fe40000004100 */
[C---:B------:R-:W-:Y:S01]  /*45a0*/  FMUL.FTZ R109, R136.reuse, R109 ;  /* 0x0000006d886d7220 */ /* 0x040fe20000410000 */
[----:B------:R-:W-:Y:S02]  /*45b0*/  HADD2.F32 R105, -RZ, R6.H1_H1 ;  /* 0x30000006ff697230 */ /* 0x000fe40000004100 */
[----:B------:R-:W-:Y:S01]  /*45c0*/  FMUL.FTZ R23, R136, R23 ;  /* 0x0000001788177220 */ /* 0x000fe20000410000 */
[----:B------:R-:W-:-:S02]  /*45d0*/  HADD2.F32 R7, -RZ, R44.H0_H0 ;  /* 0x2000002cff077230 */ /* 0x000fc40000004100 */
[C---:B------:R-:W-:Y:S01]  /*45e0*/  FMUL.FTZ R101, R136.reuse, R101 ;  /* 0x0000006588657220 */ /* 0x040fe20000410000 */
[----:B------:R-:W-:Y:S02]  /*45f0*/  HADD2.F32 R0, -RZ, R24.H0_H0 ;  /* 0x20000018ff007230 */ /* 0x000fe40000004100 */
[----:B------:R-:W-:Y:S01]  /*4600*/  FMUL.FTZ R105, R136, R105 ;  /* 0x0000006988697220 */ /* 0x000fe20000410000 */
[----:B------:R-:W-:Y:S02]  /*4610*/  HADD2.F32 R4, -RZ, R45.H0_H0 ;  /* 0x2000002dff047230 */ /* 0x000fe40000004100 */
[----:B------:R-:W-:Y:S02]  /*4620*/  HADD2.F32 R5, -RZ, R25.H0_H0 ;  /* 0x20000019ff057230 */ /* 0x000fe40000004100 */
[----:B------:R-:W-:Y:S01]  /*4630*/  FFMA.FTZ R9, R7, R3, R0 ;  /* 0x0000000307097223 */ /* 0x000fe20000010000 */
[----:B------:R-:W-:Y:S02]  /*4640*/  HADD2.F32 R113, -RZ, R46.H0_H0 ;  /* 0x2000002eff717230 */ /* 0x000fe40000004100 */
        /* <DEDUP_REMOVED lines=23> */
.L_x_5660:
[----:B0----5:R-:W-:Y:S02]  /*47c0*/  HADD2.F32 R3, -RZ, R4.H0_H0 ;  /* 0x20000004ff037230 */ /* 0x021fe40000004100 */
[----:B------:R-:W-:Y:S02]  /*47d0*/  HADD2.F32 R103, -RZ, R6.H0_H0 ;  /* 0x20000006ff677230 */ /* 0x000fe40000004100 */
[----:B------:R-:W-:Y:S02]  /*47e0*/  HADD2.F32 R9, -RZ, R5.H0_H0 ;  /* 0x20000005ff097230 */ /* 0x000fe40000004100 */
[C---:B------:R-:W-:Y:S01]  /*47f0*/  FMUL.FTZ R3, R136.reuse, R3 ;  /* 0x0000000388037220 */ /* 0x040fe20000410000 */
[----:B------:R-:W-:Y:S02]  /*4800*/  HADD2.F32 R0, -RZ, R44.H0_H0 ;  /* 0x2000002cff007230 */ /* 0x000fe40000004100 */
[----:B------:R-:W-:Y:S01]  /*4810*/  FMUL.FTZ R103, R136, R103 ;  /* 0x0000006788677220 */ /* 0x000fe20000410000 */
[----:B------:R-:W-:-:S02]  /*4820*/  HADD2.F32 R2, -RZ, R46.H0_H0 ;  /* 0x2000002eff027230 */ /* 0x000fc40000004100 */
[----:B------:R-:W-:Y:S01]  /*4830*/  FMUL.FTZ R8, R136, R9 ;  /* 0x0000000988087220 */ /* 0x000fe20000410000 */
[----:B------:R-:W-:Y:S02]  /*4840*/  HADD2.F32 R23, -RZ, R4.H1_H1 ;  /* 0x30000004ff177230 */ /* 0x000fe40000004100 */
[----:B------:R-:W-:Y:S01]  /*4850*/  FMUL.FTZ R9, R0, R3 ;  /* 0x0000000300097220 */ /* 0x000fe20000410000 */
[----:B------:R-:W-:Y:S02]  /*4860*/  HADD2.F32 R101, -RZ, R5.H1_H1 ;  /* 0x30000005ff657230 */ /* 0x000fe40000004100 */
[----:B------:R-:W-:Y:S02]  /*4870*/  HADD2.F32 R105, -RZ, R6.H1_H1 ;  /* 0x30000006ff697230 */ /* 0x000fe40000004100 */
[C---:B------:R-:W-:Y:S01]  /*4880*/  FMUL.FTZ R23, R136.reuse, R23 ;  /* 0x0000001788177220 */ /* 0x040fe20000410000 */
[--C-:B------:R-:W-:Y:S02]  /*4890*/  HADD2.F32 R107, -RZ, R7.reuse.H0_H0 ;  /* 0x20000007ff6b7230 */ /* 0x100fe40000004100 */
[----:B------:R-:W-:Y:S01]  /*48a0*/  FMUL.FTZ R101, R136, R101 ;  /* 0x0000006588657220 */ /* 0x000fe20000410000 */
[----:B------:R-:W-:-:S02]  /*48b0*/  HADD2.F32 R109, -RZ, R7.H1_H1 ;  /* 0x30000007ff6d7230 */ /* 0x000fc40000004100 */
[----:B------:R-:W-:Y:S01]  /*48c0*/  FMUL.FTZ R7, R2, R103 ;  /* 0x0000006702077220 */ /* 0x000fe20000410000 */
[----:B------:R-:W-:Y:S02]  /*48d0*/  HADD2.F32 R5, -RZ, R45.H0_H0 ;  /* 0x2000002dff057230 */ /* 0x000fe40000004100 */
[C---:B------:R-:W-:Y:S01]  /*48e0*/  FMUL.FTZ R107, R136.reuse, R107 ;  /* 0x0000006b886b7220 */ /* 0x040fe20000410000 */
[----:B------:R-:W-:Y:S02]  /*48f0*/  HADD2.F32 R6, -RZ, R47.H0_H0 ;  /* 0x2000002fff067230 */ /* 0x000fe40000004100 */
[C---:B------:R-:W-:Y:S01]  /*4900*/  FMUL.FTZ R109, R136.reuse, R109 ;  /* 0x0000006d886d7220 */ /* 0x040fe20000410000 */
        /* <DEDUP_REMOVED lines=10> */
[----:B------:R-:W-:Y:S02]  /*49b0*/  FMUL.FTZ R5, R22, R109 ;  /* 0x0000006d16057220 */ /* 0x000fe40000410000 */
[----:B------:R-:W-:-:S02]  /*49c0*/  F2FP.F16.F32.PACK_AB R101, R3, R8 ;  /* 0x000000080365723e */ /* 0x000fc400000000ff */
[----:B------:R-:W-:Y:S02]  /*49d0*/  F2FP.F16.F32.PACK_AB R102, R4, R7 ;  /* 0x000000070466723e */ /* 0x000fe400000000ff */
[----:B------:R-:W-:Y:S02]  /*49e0*/  F2FP.F16.F32.PACK_AB R103, R5, R6 ;  /* 0x000000060567723e */ /* 0x000fe400000000ff */
[----:B------:R-:W-:-:S07]  /*49f0*/  F2FP.F16.F32.PACK_AB R100, R2, R9 ;  /* 0x000000090264723e */ /* 0x000fce00000000ff */
.L_x_5661:
        /* <DEDUP_REMOVED lines=45> */
[----:B------:R-:W-:Y:S02]  /*4cd0*/  HADD2.F32 R112, -RZ, R43.H1_H1 ;  /* 0x3000002bff707230 */ /* 0x000fe40000004100 */
[----:B------:R-:W-:-:S02]  /*4ce0*/  HADD2.F32 R121, -RZ, R27.H1_H1 ;  /* 0x3000001bff797230 */ /* 0x000fc40000004100 */
[----:B------:R-:W-:Y:S01]  /*4cf0*/  FFMA.FTZ R109, R100, R119, R109 ;  /* 0x00000077646d7223 */ /* 0x000fe2000001006d */
[----:B------:R-:W-:Y:S02]  /*4d00*/  F2FP.F16.F32.PACK_AB R101, R108, R115 ;  /* 0x000000736c65723e */ /* 0x000fe400000000ff */
[----:B------:R-:W-:Y:S01]  /*4d10*/  F2FP.F16.F32.PACK_AB R100, R23, R118 ;  /* 0x000000761764723e */ /* 0x000fe200000000ff */
[----:B------:R-:W-:Y:S01]  /*4d20*/  FFMA.FTZ R112, R112, R107, R121 ;  /* 0x0000006b70707223 */ /* 0x000fe20000010079 */
[----:B------:R-:W-:-:S04]  /*4d30*/  F2FP.F16.F32.PACK_AB R102, R109, R114 ;  /* 0x000000726d66723e */ /* 0x000fc800000000ff */
[----:B------:R-:W-:Y:S01]  /*4d40*/  F2FP.F16.F32.PACK_AB R103, R112, R113 ;  /* 0x000000717067723e */ /* 0x000fe200000000ff */
[----:B------:R-:W-:Y:S06]  /*4d50*/  BRA `(.L_x_5663) ;  /* 0x0000000000907947 */ /* 0x000fec0003800000 */
.L_x_5662:
[----:B-1---5:R-:W-:Y:S02]  /*4d60*/  HADD2.F32 R103, -RZ, R105.H0_H0 ;  /* 0x20000069ff677230 */ /* 0x022fe40000004100 */
[----:B------:R-:W-:Y:S02]  /*4d70*/  HADD2.F32 R113, -RZ, R107.H0_H0 ;  /* 0x2000006bff717230 */ /* 0x000fe40000004100 */
[----:B------:R-:W-:Y:S02]  /*4d80*/  HADD2.F32 R22, -RZ, R41.H0_H0 ;  /* 0x20000029ff167230 */ /* 0x000fe40000004100 */
[C---:B------:R-:W-:Y:S01]  /*4d90*/  FMUL.FTZ R103, R136.reuse, R103 ;  /* 0x0000006788677220 */ /* 0x040fe20000410000 */
[----:B------:R-:W-:Y:S02]  /*4da0*/  HADD2.F32 R100, -RZ, R43.H0_H0 ;  /* 0x2000002bff647230 */ /* 0x000fe40000004100 */
[----:B------:R-:W-:Y:S01]  /*4db0*/  FMUL.FTZ R113, R136, R113 ;  /* 0x0000007188717220 */ /* 0x000fe20000410000 */
[----:B------:R-:W-:-:S02]  /*4dc0*/  HADD2.F32 R23, -RZ, R104.H0_H0 ;  /* 0x20000068ff177230 */ /* 0x000fc40000004100 */
[----:B------:R-:W-:Y:S01]  /*4dd0*/  FMUL.FTZ R115, R22, R103 ;  /* 0x0000006716737220 */ /* 0x000fe20000410000 */
[----:B------:R-:W-:Y:S02]  /*4de0*/  HADD2.F32 R109, -RZ, R106.H0_H0 ;  /* 0x2000006aff6d7230 */ /* 0x000fe40000004100 */
        /* <DEDUP_REMOVED lines=27> */
.L_x_5663:
        /* <DEDUP_REMOVED lines=26> */
[----:B------:R-:W-:Y:S02]  /*5140*/  HADD2.F32 R105, -RZ, R105.H1_H1 ;  /* 0x30000069ff697230 */ /* 0x000fe40000004100 */
[----:B------:R-:W-:Y:S01]  /*5150*/  FFMA.FTZ R121, R104, R121, R133 ;  /* 0x0000007968797223 */ /* 0x000fe20000010085 */
        /* <DEDUP_REMOVED lines=8> */
[----:B------:R-:W-:Y:S02]  /*51e0*/  HADD2.F32 R126, -RZ, R36.H1_H1 ;  /* 0x30000024ff7e7230 */ /* 0x000fe40000004100 */
[----:B------:R-:W-:Y:S02]  /*51f0*/  HADD2.F32 R101, -RZ, R24.H1_H1 ;  /* 0x30000018ff657230 */ /* 0x000fe40000004100 */
[----:B------:R-:W-:Y:S01]  /*5200*/  FFMA.FTZ R125, R106, R125, R135 ;  /* 0x0000007d6a7d7223 */ /* 0x000fe20000010087 */
        /* <DEDUP_REMOVED lines=15> */
.L_x_5664:
[----:B-----5:R-:W-:Y:S02]  /*5300*/  HADD2.F32 R119, -RZ, R105.H0_H0 ;  /* 0x20000069ff777230 */ /* 0x020fe40000004100 */
[----:B------:R-:W-:Y:S02]  /*5310*/  HADD2.F32 R125, -RZ, R107.H0_H0 ;  /* 0x2000006bff7d7230 */ /* 0x000fe40000004100 */
[--C-:B-1----:R-:W-:Y:S02]  /*5320*/  HADD2.F32 R101, -RZ, R104.reuse.H0_H0 ;  /* 0x20000068ff657230 */ /* 0x102fe40000004100 */
[C---:B------:R-:W-:Y:S01]  /*5330*/  FMUL.FTZ R127, R136.reuse, R119 ;  /* 0x00000077887f7220 */ /* 0x040fe20000410000 */
[----:B------:R-:W-:Y:S02]  /*5340*/  HADD2.F32 R103, -RZ, R104.H1_H1 ;  /* 0x30000068ff677230 */ /* 0x000fe40000004100 */
[----:B------:R-:W-:Y:S01]  /*5350*/  FMUL.FTZ R125, R136, R125 ;  /* 0x0000007d887d7220 */ /* 0x000fe20000410000 */
[----:B------:R-:W-:-:S02]  /*5360*/  HADD2.F32 R105, -RZ, R105.H1_H1 ;  /* 0x30000069ff697230 */ /* 0x000fc40000004100 */
[C---:B------:R-:W-:Y:S01]  /*5370*/  FMUL.FTZ R101, R136.reuse, R101 ;  /* 0x0000006588657220 */ /* 0x040fe20000410000 */
[--C-:B------:R-:W-:Y:S02]  /*5380*/  HADD2.F32 R121, -RZ, R106.reuse.H0_H0 ;  /* 0x2000006aff797230 */ /* 0x100fe40000004100 */
        /* <DEDUP_REMOVED lines=27> */
.L_x_5665:
        /* <DEDUP_REMOVED lines=24> */
[----:B------:R-:W-:Y:S02]  /*56c0*/  HADD2.F32 R103, -RZ, R104.H1_H1 ;  /* 0x30000068ff677230 */ /* 0x000fe40000004100 */
[----:B------:R-:W-:Y:S01]  /*56d0*/  FFMA.FTZ R132, R141, R132, R102 ;  /* 0x000000848d847223 */ /* 0x000fe20000010066 */
        /* <DEDUP_REMOVED lines=28> */
.L_x_5666:
        /* <DEDUP_REMOVED lines=11> */
[----:B------:R-:W-:Y:S01]  /*5950*/  FMUL.FTZ R135, R102, R135 ;  /* 0x0000008766877220 */ /* 0x000fe20000410000 */
        /* <DEDUP_REMOVED lines=24> */
.L_x_5667:
        /* <DEDUP_REMOVED lines=9> */
[----:B-1---5:R-:W-:Y:S02]  /*5b70*/  HADD2.F32 R101, -RZ, R104.H0_H0 ;  /* 0x20000068ff657230 */ /* 0x022fe40000004100 */
[--C-:B------:R-:W-:Y:S02]  /*5b80*/  HADD2.F32 R117, -RZ, R105.reuse.H0_H0 ;  /* 0x20000069ff757230 */ /* 0x100fe40000004100 */
[----:B------:R-:W-:Y:S02]  /*5b90*/  HADD2.F32 R139, -RZ, R106.H0_H0 ;  /* 0x2000006aff8b7230 */ /* 0x000fe40000004100 */
[C---:B------:R-:W-:Y:S01]  /*5ba0*/  FMUL.FTZ R101, R136.reuse, R101 ;  /* 0x0000006588657220 */ /* 0x040fe20000410000 */
[----:B------:R-:W-:Y:S02]  /*5bb0*/  HADD2.F32 R103, -RZ, R104.H1_H1 ;  /* 0x30000068ff677230 */ /* 0x000fe40000004100 */
[----:B------:R-:W-:Y:S01]  /*5bc0*/  FMUL.FTZ R117, R136, R117 ;  /* 0x0000007588757220 */ /* 0x000fe20000410000 */
[----:B------:R-:W-:-:S02]  /*5bd0*/  HADD2.F32 R105, -RZ, R105.H1_H1 ;  /* 0x30000069ff697230 */ /* 0x000fc40000004100 */
[C---:B------:R-:W-:Y:S01]  /*5be0*/  FMUL.FTZ R139, R136.reuse, R139 ;  /* 0x0000008b888b7220 */ /* 0x040fe20000410000 */
[----:B------:R-:W-:Y:S02]  /*5bf0*/  HADD2.F32 R141, -RZ, R106.H1_H1 ;  /* 0x3000006aff8d7230 */ /* 0x000fe40000004100 */
[C---:B------:R-:W-:Y:S01]  /*5c00*/  FMUL.FTZ R103, R136.reuse, R103 ;  /* 0x0000006788677220 */ /* 0x040fe20000410000 */
[--C-:B------:R-:W-:Y:S02]  /*5c10*/  HADD2.F32 R143, -RZ, R107.reuse.H0_H0 ;  /* 0x2000006bff8f7230 */ /* 0x100fe40000004100 */
        /* <DEDUP_REMOVED lines=16> */
[----:B------:R-:W-:Y:S02]  /*5d20*/  HADD2.F32 R138, -RZ, R30.H1_H1 ;  /* 0x3000001eff8a7230 */ /* 0x000fe40000004100 */
[----:B------:R-:W-:Y:S02]  /*5d30*/  HADD2.F32 R140, -RZ, R31.H0_H0 ;  /* 0x2000001fff8c7230 */ /* 0x000fe40000004100 */
[----:B------:R-:W-:-:S02]  /*5d40*/  HADD2.F32 R105, -RZ, R27.H0_H0 ;  /* 0x2000001bff697230 */ /* 0x000fc40000004100 */
[----:B------:R-:W-:Y:S02]  /*5d50*/  HADD2.F32 R145, -RZ, R31.H1_H1 ;  /* 0x3000001fff917230 */ /* 0x000fe40000004100 */
[----:B------:R-:W-:Y:S02]  /*5d60*/  HADD2.F32 R142, -RZ, R27.H1_H1 ;  /* 0x3000001bff8e7230 */ /* 0x000fe40000004100 */
[----:B------:R-:W-:Y:S01]  /*5d70*/  FFMA.FTZ R105, R140, R143, R105 ;  /* 0x0000008f8c697223 */ /* 0x000fe20000010069 */
[----:B------:R-:W-:Y:S02]  /*5d80*/  HADD2.F32 R117, -RZ, R26.H1_H1 ;  /* 0x3000001aff757230 */ /* 0x000fe40000004100 */
[----:B------:R-:W-:Y:S02]  /*5d90*/  HADD2.F32 R102, -RZ, R25.H1_H1 ;  /* 0x30000019ff667230 */ /* 0x000fe40000004100 */
[----:B------:R-:W-:Y:S01]  /*5da0*/  FFMA.FTZ R136, R145, R136, R142 ;  /* 0x0000008891887223 */ /* 0x000fe2000001008e */
[----:B------:R-:W-:-:S02]  /*5db0*/  HADD2.F32 R139, -RZ, R24.H1_H1 ;  /* 0x30000018ff8b7230 */ /* 0x000fc40000004100 */
[----:B------:R-:W-:Y:S01]  /*5dc0*/  FFMA.FTZ R117, R138, R141, R117 ;  /* 0x0000008d8a757223 */ /* 0x000fe20000010075 */
[----:B------:R-:W-:Y:S02]  /*5dd0*/  FFMA.FTZ R104, R101, R104, R102 ;  /* 0x0000006865687223 */ /* 0x000fe40000010066 */
[----:B------:R-:W-:Y:S01]  /*5de0*/  FFMA.FTZ R139, R100, R103, R139 ;  /* 0x00000067648b7223 */ /* 0x000fe2000001008b */
[----:B------:R-:W-:Y:S02]  /*5df0*/  F2FP.F16.F32.PACK_AB R103, R136, R105 ;  /* 0x000000698867723e */ /* 0x000fe400000000ff */
[----:B------:R-:W-:Y:S02]  /*5e00*/  F2FP.F16.F32.PACK_AB R102, R117, R106 ;  /* 0x0000006a7566723e */ /* 0x000fe400000000ff */
[----:B------:R-:W-:Y:S02]  /*5e10*/  F2FP.F16.F32.PACK_AB R101, R104, R107 ;  /* 0x0000006b6865723e */ /* 0x000fe400000000ff */
[----:B------:R-:W-:Y:S01]  /*5e20*/  F2FP.F16.F32.PACK_AB R100, R139, R116 ;  /* 0x000000748b64723e */ /* 0x000fe200000000ff */
[----:B------:R-:W-:Y:S06]  /*5e30*/  BRA `(.L_x_5669) ;  /* 0x0000000000907947 */ /* 0x000fec0003800000 */
.L_x_5668:
[----:B-----5:R-:W-:Y:S02]  /*5e40*/  HADD2.F32 R117, -RZ, R105.H0_H0 ;  /* 0x20000069ff757230 */ /* 0x020fe40000004100 */
[--C-:B-1----:R-:W-:Y:S02]  /*5e50*/  HADD2.F32 R101, -RZ, R104.reuse.H0_H0 ;  /* 0x20000068ff657230 */ /* 0x102fe40000004100 */
[----:B------:R-:W-:Y:S02]  /*5e60*/  HADD2.F32 R143, -RZ, R107.H0_H0 ;  /* 0x2000006bff8f7230 */ /* 0x000fe40000004100 */
        /* <DEDUP_REMOVED lines=15> */
[--C-:B------:R-:W-:Y:S02]  /*5f60*/  HADD2.F32 R136, -RZ, R31.reuse.H0_H0 ;  /* 0x2000001fff887230 */ /* 0x100fe40000004100 */
        /* <DEDUP_REMOVED lines=11> */
[----:B------:R-:W-:-:S02]  /*6020*/  FMUL.FTZ R104, R101, R104 ;  /* 0x0000006865687220 */ /* 0x000fc40000410000 */
[----:B------:R-:W-:Y:S01]  /*6030*/  FMUL.FTZ R139, R100, R103 ;  /* 0x00000067648b7220 */ /* 0x000fe20000410000 */
[----:B------:R-:W-:Y:S02]  /*6040*/  F2FP.F16.F32.PACK_AB R103, R136, R105 ;  /* 0x000000698867723e */ /* 0x000fe400000000ff */
[----:B------:R-:W-:Y:S02]  /*6050*/  F2FP.F16.F32.PACK_AB R102, R117, R106 ;  /* 0x0000006a7566723e */ /* 0x000fe400000000ff */
[----:B------:R-:W-:Y:S02]  /*6060*/  F2FP.F16.F32.PACK_AB R101, R104, R107 ;  /* 0x0000006b6865723e */ /* 0x000fe400000000ff */
[----:B------:R-:W-:-:S07]  /*6070*/  F2FP.F16.F32.PACK_AB R100, R139, R116 ;  /* 0x000000748b64723e */ /* 0x000fce00000000ff */
.L_x_5669:
        /* <DEDUP_REMOVED lines=170> */
.L_x_5695:
[----:B------:R-:W-:Y:S01]  /*6b20*/  FMUL.FTZ R100, R101, R101 ;  /* 0x0000006565647220 */ /* 0x000fe20000410000 */
[----:B------:R-:W-:Y:S01]  /*6b30*/  ISETP.NE.AND P1, PT, RZ, UR8, PT ;  /* 0x00000008ff007c0c */ /* 0x000fe2000bf25270 */
[----:B01----:R-:W-:Y:S01]  /*6b40*/  FADD.FTZ R143, R143, R110 ;  /* 0x0000006e8f8f7221 */ /* 0x003fe20000010000 */
[----:B------:R-:W-:Y:S02]  /*6b50*/  HADD2.F32 R141, -RZ, R96.H0_H0 ;  /* 0x20000060ff8d7230 */ /* 0x000fe40000004100 */
[----:B------:R-:W-:Y:S01]  /*6b60*/  FSEL R103, R100, RZ, P1 ;  /* 0x000000ff64677208 */ /* 0x000fe20000800000 */
[----:B------:R-:W-:Y:S01]  /*6b70*/  FFMA.FTZ R102, R143, R138, UR10 ;  /* 0x0000000a8f667e23 */ /* 0x000fe2000801008a */
[----:B------:R-:W-:Y:S01]  /*6b80*/  FSEL R140, R101, RZ, !P1 ;  /* 0x000000ff658c7208 */ /* 0x000fe20004800000 */
[----:B------:R-:W-:Y:S02]  /*6b90*/  HADD2.F32 R100, -RZ, R72.H0_H0 ;  /* 0x20000048ff647230 */ /* 0x000fe40000004100 */
[----:B------:R-:W-:Y:S01]  /*6ba0*/  FADD.FTZ R102, R102, R103 ;  /* 0x0000006766667221 */ /* 0x000fe20000010000 */
[----:B------:R-:W-:-:S02]  /*6bb0*/  HADD2.F32 R111, -RZ, R96.H1_H1 ;  /* 0x30000060ff6f7230 */ /* 0x000fc40000004100 */
[C---:B------:R-:W-:Y:S01]  /*6bc0*/  FADD.FTZ R18, -R140.reuse, R18 ;  /* 0x000000128c127221 */ /* 0x040fe20000010100 */
[C---:B------:R-:W-:Y:S01]  /*6bd0*/  FADD.FTZ R11, -R140.reuse, R11 ;  /* 0x0000000b8c0b7221 */ /* 0x040fe20000010100 */
[C---:B------:R-:W-:Y:S01]  /*6be0*/  FADD.FTZ R17, -R140.reuse, R17 ;  /* 0x000000118c117221 */ /* 0x040fe20000010100 */
[----:B------:R-:W-:Y:S01]  /*6bf0*/  HADD2.F32 R110, -RZ, R72.H1_H1 ;  /* 0x30000048ff6e7230 */ /* 0x000fe20000004100 */
[----:B------:R-:W0:Y:S01]  /*6c00*/  MUFU.RSQ R102, R102 ;  /* 0x0000006600667308 */ /* 0x000e220000001400 */
[----:B------:R-:W-:Y:S02]  /*6c10*/  HADD2.F32 R138, -RZ, R97.H0_H0 ;  /* 0x20000061ff8a7230 */ /* 0x000fe40000004100 */
[C---:B------:R-:W-:Y:S01]  /*6c20*/  FADD.FTZ R155, -R140.reuse, R104 ;  /* 0x000000688c9b7221 */ /* 0x040fe20000010100 */
[----:B------:R-:W-:Y:S02]  /*6c30*/  HADD2.F32 R103, -RZ, R73.H0_H0 ;  /* 0x20000049ff677230 */ /* 0x000fe40000004100 */
[C---:B------:R-:W-:Y:S01]  /*6c40*/  FADD.FTZ R12, -R140.reuse, R12 ;  /* 0x0000000c8c0c7221 */ /* 0x040fe20000010100 */
[C---:B------:R-:W-:Y:S01]  /*6c50*/  FADD.FTZ R16, -R140.reuse, R16 ;  /* 0x000000108c107221 */ /* 0x040fe20000010100 */
[C---:B------:R-:W-:Y:S01]  /*6c60*/  FADD.FTZ R13, -R140.reuse, R13 ;  /* 0x0000000d8c0d7221 */ /* 0x040fe20000010100 */
[C---:B------:R-:W-:Y:S01]  /*6c70*/  FADD.FTZ R15, -R140.reuse, R15 ;  /* 0x0000000f8c0f7221 */ /* 0x040fe20000010100 */
[----:B------:R-:W-:Y:S01]  /*6c80*/  FADD.FTZ R157, -R140, R106 ;  /* 0x0000006a8c9d7221 */ /* 0x000fe20000010100 */
[----:B------:R-:W-:-:S02]  /*6c90*/  HADD2.F32 R106, -RZ, R98.H1_H1 ;  /* 0x30000062ff6a7230 */ /* 0x000fc40000004100 */
[C---:B------:R-:W-:Y:S01]  /*6ca0*/  FADD.FTZ R14, -R140.reuse, R14 ;  /* 0x0000000e8c0e7221 */ /* 0x040fe20000010100 */
[----:B------:R-:W-:Y:S02]  /*6cb0*/  HADD2.F32 R159, -RZ, R74.H1_H1 ;  /* 0x3000004aff9f7230 */ /* 0x000fe40000004100 */
[C---:B------:R-:W-:Y:S01]  /*6cc0*/  FADD.FTZ R9, -R140.reuse, R9 ;  /* 0x000000098c097221 */ /* 0x040fe20000010100 */
[----:B------:R-:W-:Y:S02]  /*6cd0*/  HADD2.F32 R161, -RZ, R75.H0_H0 ;  /* 0x2000004bffa17230 */ /* 0x000fe40000004100 */
[C---:B------:R-:W-:Y:S01]  /*6ce0*/  FADD.FTZ R2, -R140.reuse, R2 ;  /* 0x000000028c027221 */ /* 0x040fe20000010100 */
[C---:B------:R-:W-:Y:S01]  /*6cf0*/  FADD.FTZ R8, -R140.reuse, R8 ;  /* 0x000000088c087221 */ /* 0x040fe20000010100 */
[----:B------:R-:W-:Y:S02]  /*6d00*/  HADD2.F32 R163, -RZ, R93.H0_H0 ;  /* 0x2000005dffa37230 */ /* 0x000fe40000004100 */
[----:B------:R-:W-:Y:S01]  /*6d10*/  FADD.FTZ R7, -R140, R7 ;  /* 0x000000078c077221 */ /* 0x000fe20000010100 */
[C---:B0-----:R-:W-:Y:S01]  /*6d20*/  FMUL.FTZ R18, R102.reuse, R18 ;  /* 0x0000001266127220 */ /* 0x041fe20000410000 */
[C---:B------:R-:W-:Y:S01]  /*6d30*/  FMUL.FTZ R104, R102.reuse, R11 ;  /* 0x0000000b66687220 */ /* 0x040fe20000410000 */
[C---:B------:R-:W-:Y:S01]  /*6d40*/  FMUL.FTZ R17, R102.reuse, R17 ;  /* 0x0000001166117220 */ /* 0x040fe20000410000 */
[----:B------:R-:W-:Y:S01]  /*6d50*/  FMUL.FTZ R12, R102, R12 ;  /* 0x0000000c660c7220 */ /* 0x000fe20000410000 */
[----:B------:R-:W-:Y:S01]  /*6d60*/  FFMA.FTZ R100, R141, R18, R100 ;  /* 0x000000128d647223 */ /* 0x000fe20000010064 */
[----:B------:R-:W-:Y:S01]  /*6d70*/  FFMA.FTZ R111, R111, R104, R110 ;  /* 0x000000686f6f7223 */ /* 0x000fe2000001006e */
[----:B------:R-:W-:Y:S01]  /*6d80*/  FFMA.FTZ R103, R138, R17, R103 ;  /* 0x000000118a677223 */ /* 0x000fe20000010067 */
[----:B------:R-:W-:-:S02]  /*6d90*/  HADD2.F32 R17, -RZ, R97.H1_H1 ;  /* 0x30000061ff117230 */ /* 0x000fc40000004100 */
[C---:B------:R-:W-:Y:S01]  /*6da0*/  FMUL.FTZ R16, R102.reuse, R16 ;  /* 0x0000001066107220 */ /* 0x040fe20000410000 */
[----:B------:R-:W-:Y:S02]  /*6db0*/  HADD2.F32 R18, -RZ, R73.H1_H1 ;  /* 0x30000049ff127230 */ /* 0x000fe40000004100 */
[C---:B------:R-:W-:Y:S01]  /*6dc0*/  FMUL.FTZ R13, R102.reuse, R13 ;  /* 0x0000000d660d7220 */ /* 0x040fe20000410000 */
[----:B------:R-:W-:Y:S02]  /*6dd0*/  HADD2.F32 R141, -RZ, R98.H0_H0 ;  /* 0x20000062ff8d7230 */ /* 0x000fe40000004100 */
[----:B------:R-:W-:Y:S01]  /*6de0*/  FMUL.FTZ R15, R102, R15 ;  /* 0x0000000f660f7220 */ /* 0x000fe20000410000 */
[----:B------:R-:W-:Y:S02]  /*6df0*/  HADD2.F32 R104, -RZ, R74.H0_H0 ;  /* 0x2000004aff687230 */ /* 0x000fe40000004100 */
[----:B------:R-:W-:Y:S01]  /*6e00*/  FFMA.FTZ R12, R17, R12, R18 ;  /* 0x0000000c110c7223 */ /* 0x000fe20000010012 */
[----:B------:R-:W-:-:S02]  /*6e10*/  HADD2.F32 R110, -RZ, R99.H0_H0 ;  /* 0x20000063ff6e7230 */ /* 0x000fc40000004100 */
[----:B------:R-:W-:Y:S01]  /*6e20*/  FFMA.FTZ R13, R106, R13, R159 ;  /* 0x0000000d6a0d7223 */ /* 0x000fe2000001009f */
[----:B------:R-:W-:Y:S02]  /*6e30*/  HADD2.F32 R18, -RZ, R75.H1_H1 ;  /* 0x3000004bff127230 */ /* 0x000fe40000004100 */
[----:B------:R-:W-:Y:S01]  /*6e40*/  FFMA.FTZ R16, R141, R16, R104 ;  /* 0x000000108d107223 */ /* 0x000fe20000010068 */
[----:B------:R-:W-:Y:S02]  /*6e50*/  HADD2.F32 R141, -RZ, R99.H1_H1 ;  /* 0x30000063ff8d7230 */ /* 0x000fe40000004100 */
[----:B------:R-:W-:Y:S01]  /*6e60*/  FFMA.FTZ R15, R110, R15, R161 ;  /* 0x0000000f6e0f7223 */ /* 0x000fe200000100a1 */
[----:B------:R-:W-:Y:S02]  /*6e70*/  HADD2.F32 R104, -RZ, R92.H0_H0 ;  /* 0x2000005cff687230 */ /* 0x000fe40000004100 */
[----:B------:R-:W-:Y:S01]  /*6e80*/  FMUL.FTZ R14, R102, R14 ;  /* 0x0000000e660e7220 */ /* 0x000fe20000410000 */
[----:B------:R-:W-:-:S02]  /*6e90*/  HADD2.F32 R159, -RZ, R68.H0_H0 ;  /* 0x20000044ff9f7230 */ /* 0x000fc40000004100 */
[C---:B------:R-:W-:Y:S01]  /*6ea0*/  FMUL.FTZ R9, R102.reuse, R9 ;  /* 0x0000000966097220 */ /* 0x040fe20000410000 */
[----:B------:R-:W-:Y:S02]  /*6eb0*/  HADD2.F32 R106, -RZ, R92.H1_H1 ;  /* 0x3000005cff6a7230 */ /* 0x000fe40000004100 */
[C---:B------:R-:W-:Y:S01]  /*6ec0*/  FMUL.FTZ R17, R102.reuse, R2 ;  /* 0x0000000266117220 */ /* 0x040fe20000410000 */
[----:B------:R-:W-:Y:S02]  /*6ed0*/  HADD2.F32 R161, -RZ, R68.H1_H1 ;  /* 0x30000044ffa17230 */ /* 0x000fe40000004100 */
[----:B------:R-:W-:Y:S01]  /*6ee0*/  FMUL.FTZ R8, R102, R8 ;  /* 0x0000000866087220 */ /* 0x000fe20000410000 */
[----:B------:R-:W-:Y:S02]  /*6ef0*/  HADD2.F32 R110, -RZ, R69.H0_H0 ;  /* 0x20000045ff6e7230 */ /* 0x000fe40000004100 */
[C---:B------:R-:W-:Y:S01]  /*6f00*/  FADD.FTZ R6, -R140.reuse, R6 ;  /* 0x000000068c067221 */ /* 0x040fe20000010100 */
[----:B------:R-:W-:Y:S01]  /*6f10*/  FADD.FTZ R3, -R140, R3 ;  /* 0x000000038c037221 */ /* 0x000fe20000010100 */
[----:B------:R-:W-:Y:S01]  /*6f20*/  FFMA.FTZ R14, R141, R14, R18 ;  /* 0x0000000e8d0e7223 */ /* 0x000fe20000010012 */
[----:B------:R-:W-:Y:S01]  /*6f30*/  FFMA.FTZ R2, R104, R9, R159 ;  /* 0x0000000968027223 */ /* 0x000fe2000001009f */
[----:B------:R-:W-:Y:S01]  /*6f40*/  FFMA.FTZ R9, R106, R17, R161 ;  /* 0x000000116a097223 */ /* 0x000fe200000100a1 */
[----:B------:R-:W-:Y:S01]  /*6f50*/  FFMA.FTZ R8, R163, R8, R110 ;  /* 0x00000008a3087223 */ /* 0x000fe2000001006e */
[----:B------:R-:W-:-:S02]  /*6f60*/  HADD2.F32 R104, -RZ, R94.H0_H0 ;  /* 0x2000005eff687230 */ /* 0x000fc40000004100 */
[----:B------:R-:W-:Y:S01]  /*6f70*/  FADD.FTZ R4, -R140, R4 ;  /* 0x000000048c047221 */ /* 0x000fe20000010100 */
[----:B------:R-:W-:Y:S02]  /*6f80*/  HADD2.F32 R141, -RZ, R70.H0_H0 ;  /* 0x20000046ff8d7230 */ /* 0x000fe40000004100 */
[C---:B------:R-:W-:Y:S01]  /*6f90*/  FMUL.FTZ R7, R102.reuse, R7 ;  /* 0x0000000766077220 */ /* 0x040fe20000410000 */
[----:B------:R-:W-:Y:S02]  /*6fa0*/  HADD2.F32 R161, -RZ, R95.H0_H0 ;  /* 0x2000005fffa17230 */ /* 0x000fe40000004100 */
[----:B------:R-:W-:Y:S01]  /*6fb0*/  FMUL.FTZ R6, R102, R6 ;  /* 0x0000000666067220 */ /* 0x000fe20000410000 */
[----:B------:R-:W-:Y:S02]  /*6fc0*/  HADD2.F32 R110, -RZ, R71.H0_H0 ;  /* 0x20000047ff6e7230 */ /* 0x000fe40000004100 */
[----:B------:R-:W-:Y:S01]  /*6fd0*/  FADD.FTZ R5, -R140, R5 ;  /* 0x000000058c057221 */ /* 0x000fe20000010100 */
[----:B------:R-:W-:-:S02]  /*6fe0*/  HADD2.F32 R18, -RZ, R93.H1_H1 ;  /* 0x3000005dff127230 */ /* 0x000fc40000004100 */
[----:B------:R-:W-:Y:S01]  /*6ff0*/  FMUL.FTZ R3, R102, R3 ;  /* 0x0000000366037220 */ /* 0x000fe20000410000 */
[----:B------:R-:W-:Y:S02]  /*7000*/  HADD2.F32 R17, -RZ, R69.H1_H1 ;  /* 0x30000045ff117230 */ /* 0x000fe40000004100 */
[C---:B------:R-:W-:Y:S01]  /*7010*/  FADD.FTZ R23, -R140.reuse, R23 ;  /* 0x000000178c177221 */ /* 0x040fe20000010100 */
[----:B------:R-:W-:Y:S02]  /*7020*/  HADD2.F32 R159, -RZ, R94.H1_H1 ;  /* 0x3000005eff9f7230 */ /* 0x000fe40000004100 */
[----:B------:R-:W-:Y:S01]  /*7030*/  FADD.FTZ R115, -R140, R115 ;  /* 0x000000738c737221 */ /* 0x000fe20000010100 */
[----:B------:R-:W-:Y:S02]  /*7040*/  HADD2.F32 R106, -RZ, R70.H1_H1 ;  /* 0x30000046ff6a7230 */ /* 0x000fe40000004100 */
[----:B------:R-:W-:Y:S01]  /*7050*/  FMUL.FTZ R4, R102, R4 ;  /* 0x0000000466047220 */ /* 0x000fe20000410000 */
[----:B------:R-:W-:Y:S01]  /*7060*/  FFMA.FTZ R7, R104, R7, R141 ;  /* 0x0000000768077223 */ /* 0x000fe2000001008d */
[----:B------:R-:W-:Y:S01]  /*7070*/  FFMA.FTZ R6, R161, R6, R110 ;  /* 0x00000006a1067223 */ /* 0x000fe2000001006e */
[----:B------:R-:W-:-:S02]  /*7080*/  HADD2.F32 R104, -RZ, R95.H1_H1 ;  /* 0x3000005fff687230 */ /* 0x000fc40000004100 */
[C---:B------:R-:W-:Y:S01]  /*7090*/  FADD.FTZ R118, -R140.reuse, R118 ;  /* 0x000000768c767221 */ /* 0x040fe20000010100 */
[----:B------:R-:W-:Y:S02]  /*70a0*/  HADD2.F32 R141, -RZ, R71.H1_H1 ;  /* 0x30000047ff8d7230 */ /* 0x000fe40000004100 */
[----:B------:R-:W-:Y:S01]  /*70b0*/  FADD.FTZ R153, -R140, R116 ;  /* 0x000000748c997221 */ /* 0x000fe20000010100 */
[----:B------:R-:W-:Y:S01]  /*70c0*/  FFMA.FTZ R3, R18, R3, R17 ;  /* 0x0000000312037223 */ /* 0x000fe20000010011 */
[----:B------:R-:W-:Y:S02]  /*70d0*/  HADD2.F32 R110, -RZ, R88.H1_H1 ;  /* 0x30000058ff6e7230 */ /* 0x000fe40000004100 */
[C---:B------:R-:W-:Y:S01]  /*70e0*/  FMUL.FTZ R5, R102.reuse, R5 ;  /* 0x0000000566057220 */ /* 0x040fe20000410000 */
[----:B------:R-:W-:Y:S02]  /*70f0*/  HADD2.F32 R161, -RZ, R64.H1_H1 ;  /* 0x30000040ffa17230 */ /* 0x000fe40000004100 */
[----:B------:R-:W-:Y:S01]  /*7100*/  FMUL.FTZ R17, R102, R23 ;  /* 0x0000001766117220 */ /* 0x000fe20000410000 */
[----:B------:R-:W-:-:S02]  /*7110*/  HADD2.F32 R116, -RZ, R89.H0_H0 ;  /* 0x20000059ff747230 */ /* 0x000fc40000004100 */
[----:B------:R-:W-:Y:S01]  /*7120*/  FFMA.FTZ R4, R159, R4, R106 ;  /* 0x000000049f047223 */ /* 0x000fe2000001006a */
[----:B------:R-:W-:Y:S02]  /*7130*/  HADD2.F32 R163, -RZ, R65.H0_H0 ;  /* 0x20000041ffa37230 */ /* 0x000fe40000004100 */
[----:B------:R-:W-:Y:S01]  /*7140*/  FMUL.FTZ R115, R102, R115 ;  /* 0x0000007366737220 */ /* 0x000fe20000410000 */
[----:B------:R-:W-:Y:S02]  /*7150*/  HADD2.F32 R159, -RZ, R88.H0_H0 ;  /* 0x20000058ff9f7230 */ /* 0x000fe40000004100 */
[C---:B------:R-:W-:Y:S01]  /*7160*/  FADD.FTZ R108, -R140.reuse, R108 ;  /* 0x0000006c8c6c7221 */ /* 0x040fe20000010100 */
[----:B------:R-:W-:Y:S02]  /*7170*/  HADD2.F32 R106, -RZ, R64.H0_H0 ;  /* 0x20000040ff6a7230 */ /* 0x000fe40000004100 */
[----:B------:R-:W-:Y:S01]  /*7180*/  FADD.FTZ R114, -R140, R114 ;  /* 0x000000728c727221 */ /* 0x000fe20000010100 */
[----:B------:R-:W-:Y:S01]  /*7190*/  FMUL.FTZ R18, R102, R118 ;  /* 0x0000007666127220 */ /* 0x000fe20000410000 */
[----:B------:R-:W-:Y:S01]  /*71a0*/  FFMA.FTZ R23, R104, R5, R141 ;  /* 0x0000000568177223 */ /* 0x000fe2000001008d */
[----:B------:R-:W-:Y:S01]  /*71b0*/  FADD.FTZ R113, -R140, R113 ;  /* 0x000000718c717221 */ /* 0x000fe20000010100 */
[----:B------:R-:W-:Y:S01]  /*71c0*/  FFMA.FTZ R5, R110, R17, R161 ;  /* 0x000000116e057223 */ /* 0x000fe200000100a1 */
[----:B------:R-:W-:Y:S01]  /*71d0*/  FADD.FTZ R109, -R140, R109 ;  /* 0x0000006d8c6d7221 */ /* 0x000fe20000010100 */
[----:B------:R-:W-:Y:S01]  /*71e0*/  FFMA.FTZ R17, R116, R115, R163 ;  /* 0x0000007374117223 */ /* 0x000fe200000100a3 */
[----:B------:R-:W-:Y:S01]  /*71f0*/  FADD.FTZ R143, -R140, R120 ;  /* 0x000000788c8f7221 */ /* 0x000fe20000010100 */
[----:B------:R-:W-:-:S02]  /*7200*/  HADD2.F32 R115, -RZ, R89.H1_H1 ;  /* 0x30000059ff737230 */ /* 0x000fc40000004100 */
[----:B------:R-:W-:Y:S01]  /*7210*/  FFMA.FTZ R18, R159, R18, R106 ;  /* 0x000000129f127223 */ /* 0x000fe2000001006a */
[----:B------:R-:W-:Y:S02]  /*7220*/  HADD2.F32 R110, -RZ, R65.H1_H1 ;  /* 0x30000041ff6e7230 */ /* 0x000fe40000004100 */
[C---:B------:R-:W-:Y:S01]  /*7230*/  FMUL.FTZ R104, R102.reuse, R108 ;  /* 0x0000006c66687220 */ /* 0x040fe20000410000 */
[----:B------:R-:W-:Y:S02]  /*7240*/  HADD2.F32 R141, -RZ, R90.H0_H0 ;  /* 0x2000005aff8d7230 */ /* 0x000fe40000004100 */
[C---:B------:R-:W-:Y:S01]  /*7250*/  FMUL.FTZ R114, R102.reuse, R114 ;  /* 0x0000007266727220 */ /* 0x040fe20000410000 */
[----:B------:R-:W-:Y:S02]  /*7260*/  HADD2.F32 R116, -RZ, R66.H0_H0 ;  /* 0x20000042ff747230 */ /* 0x000fe40000004100 */
[----:B------:R-:W-:Y:S01]  /*7270*/  FMUL.FTZ R108, R102, R113 ;  /* 0x00000071666c7220 */ /* 0x000fe20000410000 */
[----:B------:R-:W-:-:S02]  /*7280*/  HADD2.F32 R161, -RZ, R91.H0_H0 ;  /* 0x2000005bffa17230 */ /* 0x000fc40000004100 */
[----:B------:R-:W-:Y:S01]  /*7290*/  FADD.FTZ R112, -R140, R112 ;  /* 0x000000708c707221 */ /* 0x000fe20000010100 */
[----:B------:R-:W-:Y:S02]  /*72a0*/  HADD2.F32 R120, -RZ, R67.H0_H0 ;  /* 0x20000043ff787230 */ /* 0x000fe40000004100 */
[----:B------:R-:W-:Y:S01]  /*72b0*/  FMUL.FTZ R106, R102, R109 ;  /* 0x0000006d666a7220 */ /* 0x000fe20000410000 */
[----:B------:R-:W-:Y:S02]  /*72c0*/  HADD2.F32 R159, -RZ, R90.H1_H1 ;  /* 0x3000005aff9f7230 */ /* 0x000fe40000004100 */
[C---:B------:R-:W-:Y:S01]  /*72d0*/  FADD.FTZ R127, -R140.reuse, R127 ;  /* 0x0000007f8c7f7221 */ /* 0x040fe20000010100 */
[----:B------:R-:W-:Y:S02]  /*72e0*/  HADD2.F32 R118, -RZ, R66.H1_H1 ;  /* 0x30000042ff767230 */ /* 0x000fe40000004100 */
[C---:B------:R-:W-:Y:S01]  /*72f0*/  FADD.FTZ R119, -R140.reuse, R119 ;  /* 0x000000778c777221 */ /* 0x040fe20000010100 */
[C---:B------:R-:W-:Y:S01]  /*7300*/  FADD.FTZ R126, -R140.reuse, R126 ;  /* 0x0000007e8c7e7221 */ /* 0x040fe20000010100 */
[----:B------:R-:W-:Y:S01]  /*7310*/  FFMA.FTZ R104, R115, R104, R110 ;  /* 0x0000006873687223 */ /* 0x000fe2000001006e */
[----:B------:R-:W-:Y:S01]  /*7320*/  FFMA.FTZ R109, R141, R114, R116 ;  /* 0x000000728d6d7223 */ /* 0x000fe20000010074 */
[----:B------:R-:W-:Y:S01]  /*7330*/  FADD.FTZ R145, -R140, R128 ;  /* 0x000000808c917221 */ /* 0x000fe20000010100 */
[----:B------:R-:W-:Y:S01]  /*7340*/  FFMA.FTZ R108, R161, R108, R120 ;  /* 0x0000006ca16c7223 */ /* 0x000fe20000010078 */
        /* <DEDUP_REMOVED lines=9> */
[----:B------:R-:W-:Y:S01]  /*73e0*/  FMUL.FTZ R110, R102, R126 ;  /* 0x0000007e666e7220 */ /* 0x000fe20000410000 */
[----:B------:R-:W-:Y:S02]  /*73f0*/  HADD2.F32 R141, -RZ, R60.H0_H0 ;  /* 0x2000003cff8d7230 */ /* 0x000fe40000004100 */
[C---:B------:R-:W-:Y:S01]  /*7400*/  FADD.FTZ R122, -R140.reuse, R122 ;  /* 0x0000007a8c7a7221 */ /* 0x040fe20000010100 */
[----:B------:R-:W-:Y:S02]  /*7410*/  HADD2.F32 R159, -RZ, R84.H1_H1 ;  /* 0x30000054ff9f7230 */ /* 0x000fe40000004100 */
[C---:B------:R-:W-:Y:S01]  /*7420*/  FADD.FTZ R121, -R140.reuse, R121 ;  /* 0x000000798c797221 */ /* 0x040fe20000010100 */
[----:B------:R-:W-:Y:S02]  /*7430*/  HADD2.F32 R120, -RZ, R60.H1_H1 ;  /* 0x3000003cff787230 */ /* 0x000fe40000004100 */
[C---:B------:R-:W-:Y:S01]  /*7440*/  FADD.FTZ R124, -R140.reuse, R124 ;  /* 0x0000007c8c7c7221 */ /* 0x040fe20000010100 */
[----:B------:R-:W-:Y:S01]  /*7450*/  FFMA.FTZ R127, R115, R112, R116 ;  /* 0x00000070737f7223 */ /* 0x000fe20000010074 */
[----:B------:R-:W-:Y:S01]  /*7460*/  FFMA.FTZ R112, R161, R114, R128 ;  /* 0x00000072a1707223 */ /* 0x000fe20000010080 */
[----:B------:R-:W-:Y:S01]  /*7470*/  FADD.FTZ R125, -R140, R125 ;  /* 0x0000007d8c7d7221 */ /* 0x000fe20000010100 */
        /* <DEDUP_REMOVED lines=13> */
[----:B------:R-:W-:Y:S01]  /*7550*/  FFMA.FTZ R125, R115, R122, R114 ;  /* 0x0000007a737d7223 */ /* 0x000fe20000010072 */
[----:B------:R-:W-:Y:S02]  /*7560*/  HADD2.F32 R159, -RZ, R87.H0_H0 ;  /* 0x20000057ff9f7230 */ /* 0x000fe40000004100 */
[----:B------:R-:W-:Y:S01]  /*7570*/  FFMA.FTZ R141, R118, R121, R141 ;  /* 0x00000079768d7223 */ /* 0x000fe2000001008d */
[----:B------:R-:W-:Y:S02]  /*7580*/  HADD2.F32 R126, -RZ, R63.H0_H0 ;  /* 0x2000003fff7e7230 */ /* 0x000fe40000004100 */
[----:B------:R-:W-:Y:S01]  /*7590*/  FFMA.FTZ R122, R119, R124, R120 ;  /* 0x0000007c777a7223 */ /* 0x000fe20000010078 */
[----:B------:R-:W-:-:S02]  /*75a0*/  HADD2.F32 R118, -RZ, R80.H0_H0 ;  /* 0x20000050ff767230 */ /* 0x000fc40000004100 */
[----:B------:R-:W-:Y:S01]  /*75b0*/  FADD.FTZ R147, -R140, R134 ;  /* 0x000000868c937221 */ /* 0x000fe20000010100 */
[----:B------:R-:W-:Y:S02]  /*75c0*/  HADD2.F32 R119, -RZ, R56.H0_H0 ;  /* 0x20000038ff777230 */ /* 0x000fe40000004100 */
[----:B------:R-:W-:Y:S01]  /*75d0*/  FMUL.FTZ R131, R102, R131 ;  /* 0x0000008366837220 */ /* 0x000fe20000410000 */
[----:B------:R-:W-:Y:S01]  /*75e0*/  FADD.FTZ R149, -R140, R132 ;  /* 0x000000848c957221 */ /* 0x000fe20000010100 */
        /* <DEDUP_REMOVED lines=8> */
[----:B------:R-:W-:Y:S02]  /*7670*/  HADD2.F32 R119, -RZ, R58.H0_H0 ;  /* 0x2000003aff777230 */ /* 0x000fe40000004100 */
[----:B------:R-:W-:Y:S01]  /*7680*/  FFMA.FTZ R126, R159, R126, R128 ;  /* 0x0000007e9f7e7223 */ /* 0x000fe20000010080 */
[----:B------:R-:W-:Y:S02]  /*7690*/  HADD2.F32 R114, -RZ, R87.H1_H1 ;  /* 0x30000057ff727230 */ /* 0x000fe40000004100 */
[C---:B------:R-:W-:Y:S01]  /*76a0*/  FMUL.FTZ R143, R102.reuse, R143 ;  /* 0x0000008f668f7220 */ /* 0x040fe20000410000 */
[----:B------:R-:W-:Y:S02]  /*76b0*/  HADD2.F32 R115, -RZ, R63.H1_H1 ;  /* 0x3000003fff737230 */ /* 0x000fe40000004100 */
[----:B------:R-:W-:Y:S01]  /*76c0*/  FMUL.FTZ R128, R102, R133 ;  /* 0x0000008566807220 */ /* 0x000fe20000410000 */
[----:B------:R-:W-:Y:S01]  /*76d0*/  FFMA.FTZ R133, R118, R149, R119 ;  /* 0x0000009576857223 */ /* 0x000fe20000010077 */
[----:B------:R-:W-:Y:S01]  /*76e0*/  FADD.FTZ R129, -R140, R129 ;  /* 0x000000818c817221 */ /* 0x000fe20000010100 */
[----:B------:R-:W0:Y:S01]  /*76f0*/  @!P2 LDC.64 R118, c[0x0][0x3c0] ;  /* 0x0000f000ff76ab82 */ /* 0x000e220000000a00 */
[----:B------:R-:W-:-:S02]  /*7700*/  HADD2.F32 R121, -RZ, R80.H1_H1 ;  /* 0x30000050ff797230 */ /* 0x000fc40000004100 */
[----:B------:R-:W-:Y:S01]  /*7710*/  FFMA.FTZ R143, R114, R143, R115 ;  /* 0x0000008f728f7223 */ /* 0x000fe20000010073 */
[----:B------:R-:W-:Y:S02]  /*7720*/  HADD2.F32 R120, -RZ, R56.H1_H1 ;  /* 0x30000038ff787230 */ /* 0x000fe40000004100 */
[----:B------:R-:W-:Y:S01]  /*7730*/  FMUL.FTZ R124, R102, R145 ;  /* 0x00000091667c7220 */ /* 0x000fe20000410000 */
[----:B------:R-:W-:Y:S02]  /*7740*/  HADD2.F32 R114, -RZ, R81.H1_H1 ;  /* 0x30000051ff727230 */ /* 0x000fe40000004100 */
[----:B------:R-:W-:Y:S01]  /*7750*/  FADD.FTZ R135, -R140, R135 ;  /* 0x000000878c877221 */ /* 0x000fe20000010100 */
[----:B------:R-:W-:Y:S02]  /*7760*/  HADD2.F32 R115, -RZ, R57.H1_H1 ;  /* 0x30000039ff737230 */ /* 0x000fe40000004100 */
[----:B------:R-:W-:Y:S01]  /*7770*/  FMUL.FTZ R129, R102, R129 ;  /* 0x0000008166817220 */ /* 0x000fe20000410000 */
[----:B------:R-:W-:Y:S01]  /*7780*/  FADD.FTZ R151, -R140, R130 ;  /* 0x000000828c977221 */ /* 0x000fe20000010100 */
[----:B------:R-:W-:Y:S01]  /*7790*/  FFMA.FTZ R124, R121, R124, R120 ;  /* 0x0000007c797c7223 */ /* 0x000fe20000010078 */
[----:B------:R-:W-:-:S02]  /*77a0*/  HADD2.F32 R145, -RZ, R83.H0_H0 ;  /* 0x20000053ff917230 */ /* 0x000fc40000004100 */
[----:B------:R-:W-:Y:S01]  /*77b0*/  FMUL.FTZ R130, R102, R135 ;  /* 0x0000008766827220 */ /* 0x000fe20000410000 */
[----:B------:R-:W-:Y:S02]  /*77c0*/  HADD2.F32 R132, -RZ, R59.H0_H0 ;  /* 0x2000003bff847230 */ /* 0x000fe40000004100 */
[----:B------:R-:W-:Y:S01]  /*77d0*/  FFMA.FTZ R129, R114, R129, R115 ;  /* 0x0000008172817223 */ /* 0x000fe20000010073 */
[----:B------:R-:W-:Y:S02]  /*77e0*/  HADD2.F32 R121, -RZ, R82.H1_H1 ;  /* 0x30000052ff797230 */ /* 0x000fe40000004100 */
[----:B------:R-:W-:Y:S01]  /*77f0*/  FADD.FTZ R139, -R140, R139 ;  /* 0x0000008b8c8b7221 */ /* 0x000fe20000010100 */
[----:B------:R-:W-:Y:S02]  /*7800*/  HADD2.F32 R120, -RZ, R58.H1_H1 ;  /* 0x3000003aff787230 */ /* 0x000fe40000004100 */
[----:B------:R-:W-:Y:S01]  /*7810*/  FMUL.FTZ R151, R102, R151 ;  /* 0x0000009766977220 */ /* 0x000fe20000410000 */
[----:B------:R-:W-:-:S02]  /*7820*/  HADD2.F32 R114, -RZ, R83.H1_H1 ;  /* 0x30000053ff727230 */ /* 0x000fc40000004100 */
[----:B------:R-:W-:Y:S01]  /*7830*/  FFMA.FTZ R130, R145, R130, R132 ;  /* 0x0000008291827223 */ /* 0x000fe20000010084 */
[----:B------:R-:W-:Y:S02]  /*7840*/  HADD2.F32 R115, -RZ, R59.H1_H1 ;  /* 0x3000003bff737230 */ /* 0x000fe40000004100 */
[----:B------:R-:W-:Y:S01]  /*7850*/  FFMA.FTZ R128, R121, R128, R120 ;  /* 0x0000008079807223 */ /* 0x000fe20000010078 */
[C---:B------:R-:W-:Y:S01]  /*7860*/  FMUL.FTZ R132, R102.reuse, R139 ;  /* 0x0000008b66847220 */ /* 0x040fe20000410000 */
[----:B------:R-:W-:Y:S02]  /*7870*/  HADD2.F32 R120, -RZ, R76.H0_H0 ;  /* 0x2000004cff787230 */ /* 0x000fe40000004100 */
[----:B------:R-:W-:Y:S01]  /*7880*/  FMUL.FTZ R145, R102, R153 ;  /* 0x0000009966917220 */ /* 0x000fe20000410000 */
[----:B------:R-:W-:Y:S02]  /*7890*/  HADD2.F32 R121, -RZ, R52.H0_H0 ;  /* 0x20000034ff797230 */ /* 0x000fe40000004100 */
[----:B------:R-:W-:Y:S01]  /*78a0*/  FFMA.FTZ R139, R114, R151, R115 ;  /* 0x00000097728b7223 */ /* 0x000fe20000010073 */
[----:B0-----:R-:W-:Y:S01]  /*78b0*/  @!P2 IMAD.WIDE R118, R20, 0x4, R118 ;  /* 0x000000041476a825 */ /* 0x001fe200078e0276 */
[----:B------:R-:W0:Y:S01]  /*78c0*/  @!P2 LDC.64 R114, c[0x0][0x3c8] ;  /* 0x0000f200ff72ab82 */ /* 0x000e220000000a00 */
[----:B------:R-:W-:-:S02]  /*78d0*/  F2FP.F16.F32.PACK_AB R15, R14, R15 ;  /* 0x0000000f0e0f723e */ /* 0x000fc400000000ff */
[----:B------:R-:W-:Y:S01]  /*78e0*/  FFMA.FTZ R145, R120, R145, R121 ;  /* 0x0000009178917223 */ /* 0x000fe20000010079 */
[----:B------:R-:W-:Y:S01]  /*78f0*/  HADD2.F32 R135, -RZ, R76.H1_H1 ;  /* 0x3000004cff877230 */ /* 0x000fe20000004100 */
[----:B------:R-:W-:Y:S01]  /*7900*/  F2FP.F16.F32.PACK_AB R14, R13, R16 ;  /* 0x000000100d0e723e */ /* 0x000fe200000000ff */
[----:B------:R-:W-:Y:S01]  /*7910*/  HADD2.F32 R134, -RZ, R52.H1_H1 ;  /* 0x30000034ff867230 */ /* 0x000fe20000004100 */
[----:B------:R-:W-:Y:S01]  /*7920*/  F2FP.F16.F32.PACK_AB R13, R12, R103 ;  /* 0x000000670c0d723e */ /* 0x000fe200000000ff */
[----:B------:R1:W-:Y:S01]  /*7930*/  @!P2 STG.E desc[UR6][R118.64], R101 ;  /* 0x000000657600a986 */ /* 0x0003e2000c101906 */
[----:B------:R-:W2:Y:S01]  /*7940*/  LDC.64 R120, c[0x0][0x428] ;  /* 0x00010a00ff787b82 */ /* 0x000ea20000000a00 */
[----:B------:R-:W-:Y:S01]  /*7950*/  F2FP.F16.F32.PACK_AB R12, R111, R100 ;  /* 0x000000646f0c723e */ /* 0x000fe200000000ff */
[C---:B------:R-:W-:Y:S01]  /*7960*/  FADD.FTZ R107, -R140.reuse, R107 ;  /* 0x0000006b8c6b7221 */ /* 0x040fe20000010100 */
[----:B------:R-:W-:Y:S01]  /*7970*/  F2FP.F16.F32.PACK_AB R100, R9, R2 ;  /* 0x000000020964723e */ /* 0x000fe200000000ff */
[C---:B------:R-:W-:Y:S01]  /*7980*/  FADD.FTZ R117, -R140.reuse, R117 ;  /* 0x000000758c757221 */ /* 0x040fe20000010100 */
[C---:B------:R-:W-:Y:S01]  /*7990*/  FADD.FTZ R105, -R140.reuse, R105 ;  /* 0x000000698c697221 */ /* 0x040fe20000010100 */
[----:B------:R-:W-:Y:S01]  /*79a0*/  FADD.FTZ R11, -R140, R136 ;  /* 0x000000888c0b7221 */ /* 0x000fe20000010100 */
[----:B------:R-:W-:Y:S01]  /*79b0*/  FFMA.FTZ R132, R135, R132, R134 ;  /* 0x0000008487847223 */ /* 0x000fe20000010086 */
[----:B------:R-:W-:-:S02]  /*79c0*/  HADD2.F32 R135, -RZ, R77.H1_H1 ;  /* 0x3000004dff877230 */ /* 0x000fc40000004100 */
[C---:B------:R-:W-:Y:S01]  /*79d0*/  FMUL.FTZ R136, R102.reuse, R155 ;  /* 0x0000009b66887220 */ /* 0x040fe20000410000 */
[----:B------:R-:W-:Y:S01]  /*79e0*/  HADD2.F32 R140, -RZ, R53.H1_H1 ;  /* 0x30000035ff8c7230 */ /* 0x000fe20000004100 */
[----:B-1----:R-:W-:Y:S01]  /*79f0*/  F2FP.F16.F32.PACK_AB R101, R3, R8 ;  /* 0x000000080365723e */ /* 0x002fe200000000ff */
[----:B------:R-:W-:Y:S01]  /*7a00*/  HADD2.F32 R149, -RZ, R78.H0_H0 ;  /* 0x2000004eff957230 */ /* 0x000fe20000004100 */
[----:B------:R-:W1:Y:S01]  /*7a10*/  LDC.64 R2, c[0x0][0x380] ;  /* 0x0000e000ff027b82 */ /* 0x000e620000000a00 */
[----:B------:R-:W-:Y:S02]  /*7a20*/  HADD2.F32 R142, -RZ, R54.H0_H0 ;  /* 0x20000036ff8e7230 */ /* 0x000fe40000004100 */
[C---:B------:R-:W-:Y:S01]  /*7a30*/  FMUL.FTZ R138, R102.reuse, R157 ;  /* 0x0000009d668a7220 */ /* 0x040fe20000410000 */
[----:B------:R-:W-:Y:S02]  /*7a40*/  HADD2.F32 R134, -RZ, R77.H0_H0 ;  /* 0x2000004dff867230 */ /* 0x000fe40000004100 */
[----:B------:R-:W-:Y:S01]  /*7a50*/  FMUL.FTZ R107, R102, R107 ;  /* 0x0000006b666b7220 */ /* 0x000fe20000410000 */
[----:B------:R-:W-:-:S02]  /*7a60*/  HADD2.F32 R147, -RZ, R53.H0_H0 ;  /* 0x20000035ff937230 */ /* 0x000fc40000004100 */
[----:B------:R-:W-:Y:S01]  /*7a70*/  FFMA.FTZ R136, R135, R136, R140 ;  /* 0x0000008887887223 */ /* 0x000fe2000001008c */
[----:B------:R-:W-:Y:S01]  /*7a80*/  FFMA.FTZ R138, R149, R138, R142 ;  /* 0x0000008a958a7223 */ /* 0x000fe2000001008e */
[----:B------:R-:W-:Y:S02]  /*7a90*/  HADD2.F32 R140, -RZ, R79.H0_H0 ;  /* 0x2000004fff8c7230 */ /* 0x000fe40000004100 */
[----:B------:R-:W-:Y:S01]  /*7aa0*/  FMUL.FTZ R105, R102, R105 ;  /* 0x0000006966697220 */ /* 0x000fe20000410000 */
        /* <DEDUP_REMOVED lines=12> */
[----:B------:R-:W-:-:S03]  /*7b70*/  F2FP.F16.F32.PACK_AB R105, R104, R17 ;  /* 0x000000116869723e */ /* 0x000fc600000000ff */
[----:B------:R-:W-:Y:S01]  /*7b80*/  FFMA.FTZ R140, R142, R11, R135 ;  /* 0x0000000b8e8c7223 */ /* 0x000fe20000010087 */
[--C-:B--2---:R-:W-:Y:S01]  /*7b90*/  IMAD.WIDE.U32 R154, R19, 0x10, R120.reuse ;  /* 0x00000010139a7825 */ /* 0x104fe200078e0078 */
        /* <DEDUP_REMOVED lines=20> */
[----:B------:R-:W-:Y:S02]  /*7ce0*/  F2FP.F16.F32.PACK_AB R4, R124, R131 ;  /* 0x000000837c04723e */ /* 0x000fe400000000ff */
[----:B------:R-:W-:Y:S01]  /*7cf0*/  F2FP.F16.F32.PACK_AB R137, R136, R147 ;  /* 0x000000938889723e */ /* 0x000fe200000000ff */
[----:B------:R2:W-:Y:S01]  /*7d00*/  STG.E.128 desc[UR6][R150.64], R120 ;  /* 0x0000007896007986 */ /* 0x0005e2000c101d06 */
[----:B------:R-:W-:Y:S02]  /*7d10*/  F2FP.F16.F32.PACK_AB R139, R140, R149 ;  /* 0x000000958c8b723e */ /* 0x000fe400000000ff */
[----:B------:R-:W-:Y:S01]  /*7d20*/  F2FP.F16.F32.PACK_AB R138, R117, R138 ;  /* 0x0000008a758a723e */ /* 0x000fe200000000ff */
[----:B------:R2:W-:Y:S01]  /*7d30*/  STG.E.128 desc[UR6][R152.64], R4 ;  /* 0x0000000498007986 */ /* 0x0005e2000c101d06 */
[----:B------:R-:W-:Y:S02]  /*7d40*/  F2FP.F16.F32.PACK_AB R136, R132, R145 ;  /* 0x000000918488723e */ /* 0x000fe400000000ff */
[----:B-1----:R-:W-:-:S03]  /*7d50*/  LEA R20, R2, R20, 0x2 ;  /* 0x0000001402147211 */ /* 0x002fc600078e10ff */
[----:B------:R2:W-:Y:S01]  /*7d60*/  STG.E.128 desc[UR6][R118.64], R136 ;  /* 0x0000008876007986 */ /* 0x0005e2000c101d06 */
[----:B------:R-:W-:-:S13]  /*7d70*/  ISETP.GE.AND P1, PT, R20, R3, PT ;  /* 0x000000031400720c */ /* 0x000fda0003f26270 */
[----:B------:R-:W-:Y:S05]  /*7d80*/  @!P1 BRA `(.L_x_5671) ;  /* 0xffffffc000309947 */ /* 0x000fea000383ffff */
[----:B------:R-:W-:Y:S05]  /*7d90*/  EXIT ;  /* 0x000000000000794d */ /* 0x000fea0003800000 */
.L_x_5656:
        /* <DEDUP_REMOVED lines=8> */
.L_x_5673:
[----:B------:R-:W-:Y:S05]  /*7e20*/  BSYNC B0 ;  /* 0x0000000000007941 */ /* 0x000fea0003800000 */
.L_x_5672:
        /* <DEDUP_REMOVED lines=8> */
.L_x_5674:
[----:B------:R-:W-:Y:S02]  /*7eb0*/  HFMA2 R103, -RZ, RZ, 0, 2.384185791015625e-07 ;  /* 0x00000004ff677431 */ /* 0x000fe400000001ff */
[----:B------:R-:W-:-:S05]  /*7ec0*/  FADD.FTZ R140, R100, R110 ;  /* 0x0000006e648c7221 */ /* 0x000fca0000010000 */
[----:B------:R-:W-:-:S07]  /*7ed0*/  MOV R100, R140 ;  /* 0x0000008c00647202 */ /* 0x000fce0000000f00 */
[----:B------:R-:W-:Y:S05]  /*7ee0*/  WARPSYNC.COLLECTIVE R111, `(.L_x_5675) ;  /* 0x000000006f087348 */ /* 0x000fea0003c00000 */
[----:B------:R0:W1:Y:S02]  /*7ef0*/  SHFL.BFLY P1, R110, R100, R103, R102 ;  /* 0x0c000067646e7389 */ /* 0x0000640000020066 */
[----:B01----:R-:W-:Y:S05]  /*7f00*/  ENDCOLLECTIVE ;  /* 0x000000000000791b */ /* 0x003fea0003800000 */
.L_x_5675:
[----:B------:R-:W-:Y:S02]  /*7f10*/  HFMA2 R103, -RZ, RZ, 0, 4.76837158203125e-07 ;  /* 0x00000008ff677431 */ /* 0x000fe400000001ff */
[----:B------:R-:W-:-:S05]  /*7f20*/  FADD.FTZ R142, R140, R110 ;  /* 0x0000006e8c8e7221 */ /* 0x000fca0000010000 */
[----:B------:R-:W-:-:S07]  /*7f30*/  MOV R100, R142 ;  /* 0x0000008e00647202 */ /* 0x000fce0000000f00 */
[----:B------:R-:W-:Y:S05]  /*7f40*/  WARPSYNC.COLLECTIVE R111, `(.L_x_5676) ;  /* 0x000000006f087348 */ /* 0x000fea0003c00000 */
[----:B------:R0:W1:Y:S02]  /*7f50*/  SHFL.BFLY P1, R110, R100, R103, R102 ;  /* 0x0c000067646e7389 */ /* 0x0000640000020066 */
[----:B01----:R-:W-:Y:S05]  /*7f60*/  ENDCOLLECTIVE ;  /* 0x000000000000791b */ /* 0x003fea0003800000 */
.L_x_5676:
[----:B------:R-:W-:Y:S02]  /*7f70*/  HFMA2 R103, -RZ, RZ, 0, 9.5367431640625e-07 ;  /* 0x00000010ff677431 */ /* 0x000fe400000001ff */
[----:B------:R-:W-:-:S05]  /*7f80*/  FADD.FTZ R143, R142, R110 ;  /* 0x0000006e8e8f7221 */ /* 0x000fca0000010000 */
[----:B------:R-:W-:-:S07]  /*7f90*/  MOV R100, R143 ;  /* 0x0000008f00647202 */ /* 0x000fce0000000f00 */
[----:B------:R-:W-:Y:S05]  /*7fa0*/  WARPSYNC.COLLECTIVE R111, `(.L_x_5677) ;  /* 0x000000006f087348 */ /* 0x000fea0003c00000 */
[----:B------:R0:W1:Y:S02]  /*7fb0*/  SHFL.BFLY P1, R110, R100, R103, R102 ;  /* 0x0c000067646e7389 */ /* 0x0000640000020066 */
[----:B01----:R-:W-:Y:S05]  /*7fc0*/  ENDCOLLECTIVE ;  /* 0x000000000000791b */ /* 0x003fea0003800000 */
.L_x_5677:
        /* <DEDUP_REMOVED lines=102> */
.L_x_5678:
[----:B------:R-:W-:Y:S02]  /*8630*/  HFMA2 R103, -RZ, RZ, 0, 1.1920928955078125e-07 ;  /* 0x00000002ff677431 */ /* 0x000fe400000001ff */
[----:B------:R-:W-:-:S05]  /*8640*/  FADD.FTZ R140, R100, R110 ;  /* 0x0000006e648c7221 */ /* 0x000fca0000010000 */
[----:B------:R-:W-:-:S07]  /*8650*/  MOV R100, R140 ;  /* 0x0000008c00647202 */ /* 0x000fce0000000f00 */
[----:B------:R-:W-:Y:S05]  /*8660*/  WARPSYNC.COLLECTIVE R111, `(.L_x_5679) ;  /* 0x000000006f087348 */ /* 0x000fea0003c00000 */
[----:B------:R0:W1:Y:S02]  /*8670*/  SHFL.BFLY P1, R110, R100, R103, R102 ;  /* 0x0c000067646e7389 */ /* 0x0000640000020066 */
[----:B01----:R-:W-:Y:S05]  /*8680*/  ENDCOLLECTIVE ;  /* 0x000000000000791b */ /* 0x003fea0003800000 */
.L_x_5679:
[----:B------:R-:W-:Y:S02]  /*8690*/  HFMA2 R103, -RZ, RZ, 0, 2.384185791015625e-07 ;  /* 0x00000004ff677431 */ /* 0x000fe400000001ff */
[----:B------:R-:W-:-:S05]  /*86a0*/  FADD.FTZ R141, R140, R110 ;  /* 0x0000006e8c8d7221 */ /* 0x000fca0000010000 */
[----:B------:R-:W-:-:S07]  /*86b0*/  MOV R100, R141 ;  /* 0x0000008d00647202 */ /* 0x000fce0000000f00 */
[----:B------:R-:W-:Y:S05]  /*86c0*/  WARPSYNC.COLLECTIVE R111, `(.L_x_5680) ;  /* 0x000000006f087348 */ /* 0x000fea0003c00000 */
[----:B------:R0:W1:Y:S02]  /*86d0*/  SHFL.BFLY P1, R110, R100, R103, R102 ;  /* 0x0c000067646e7389 */ /* 0x0000640000020066 */
[----:B01----:R-:W-:Y:S05]  /*86e0*/  ENDCOLLECTIVE ;  /* 0x000000000000791b */ /* 0x003fea0003800000 */
.L_x_5680:
[----:B------:R-:W-:Y:S02]  /*86f0*/  HFMA2 R103, -RZ, RZ, 0, 4.76837158203125e-07 ;  /* 0x00000008ff677431 */ /* 0x000fe400000001ff */
[----:B------:R-:W-:-:S05]  /*8700*/  FADD.FTZ R142, R141, R110 ;  /* 0x0000006e8d8e7221 */ /* 0x000fca0000010000 */
[----:B------:R-:W-:-:S07]  /*8710*/  MOV R100, R142 ;  /* 0x0000008e00647202 */ /* 0x000fce0000000f00 */
[----:B------:R-:W-:Y:S05]  /*8720*/  WARPSYNC.COLLECTIVE R111, `(.L_x_5681) ;  /* 0x000000006f087348 */ /* 0x000fea0003c00000 */
[----:B------:R0:W1:Y:S02]  /*8730*/  SHFL.BFLY P1, R110, R100, R103, R102 ;  /* 0x0c000067646e7389 */ /* 0x0000640000020066 */
[----:B01----:R-:W-:Y:S05]  /*8740*/  ENDCOLLECTIVE ;  /* 0x000000000000791b */ /* 0x003fea0003800000 */
.L_x_5681:
[----:B------:R-:W-:Y:S02]  /*8750*/  HFMA2 R103, -RZ, RZ, 0, 9.5367431640625e-07 ;  /* 0x00000010ff677431 */ /* 0x000fe400000001ff */
[----:B------:R-:W-:-:S05]  /*8760*/  FADD.FTZ R143, R142, R110 ;  /* 0x0000006e8e8f7221 */ /* 0x000fca0000010000 */
[----:B------:R-:W-:-:S07]  /*8770*/  MOV R100, R143 ;  /* 0x0000008f00647202 */ /* 0x000fce0000000f00 */
[----:B------:R-:W-:Y:S05]  /*8780*/  WARPSYNC.COLLECTIVE R111, `(.L_x_5682) ;  /* 0x000000006f087348 */ /* 0x000fea0003c00000 */
[----:B------:R0:W1:Y:S02]  /*8790*/  SHFL.BFLY P1, R110, R100, R103, R102 ;  /* 0x0c000067646e7389 */ /* 0x0000640000020066 */
[----:B01----:R-:W-:Y:S05]  /*87a0*/  ENDCOLLECTIVE ;  /* 0x000000000000791b */ /* 0x003fea0003800000 */
.L_x_5682:
[----:B------:R-:W-:Y:S05]  /*87b0*/  BRA `(.L_x_5683) ;  /* 0xffffffa000ec7947 */ /* 0x000fea000383ffff */
.L_x_5670:
        /* <DEDUP_REMOVED lines=8> */
.L_x_5685:
[----:B------:R-:W-:Y:S05]  /*8840*/  BSYNC B0 ;  /* 0x0000000000007941 */ /* 0x000fea0003800000 */
.L_x_5684:
        /* <DEDUP_REMOVED lines=8> */
.L_x_5686:
[----:B------:R-:W-:Y:S02]  /*88d0*/  HFMA2 R103, -RZ, RZ, 0, 2.384185791015625e-07 ;  /* 0x00000004ff677431 */ /* 0x000fe400000001ff */
[----:B------:R-:W-:-:S05]  /*88e0*/  FADD.FTZ R140, R100, R110 ;  /* 0x0000006e648c7221 */ /* 0x000fca0000010000 */
[----:B------:R-:W-:-:S07]  /*88f0*/  MOV R100, R140 ;  /* 0x0000008c00647202 */ /* 0x000fce0000000f00 */
[----:B------:R-:W-:Y:S05]  /*8900*/  WARPSYNC.COLLECTIVE R111, `(.L_x_5687) ;  /* 0x000000006f087348 */ /* 0x000fea0003c00000 */
[----:B------:R0:W1:Y:S02]  /*8910*/  SHFL.BFLY P1, R110, R100, R103, R102 ;  /* 0x0c000067646e7389 */ /* 0x0000640000020066 */
[----:B01----:R-:W-:Y:S05]  /*8920*/  ENDCOLLECTIVE ;  /* 0x000000000000791b */ /* 0x003fea0003800000 */
.L_x_5687:
[----:B------:R-:W-:Y:S02]  /*8930*/  HFMA2 R103, -RZ, RZ, 0, 4.76837158203125e-07 ;  /* 0x00000008ff677431 */ /* 0x000fe400000001ff */
[----:B------:R-:W-:-:S05]  /*8940*/  FADD.FTZ R142, R140, R110 ;  /* 0x0000006e8c8e7221 */ /* 0x000fca0000010000 */
[----:B------:R-:W-:-:S07]  /*8950*/  MOV R100, R142 ;  /* 0x0000008e00647202 */ /* 0x000fce0000000f00 */
[----:B------:R-:W-:Y:S05]  /*8960*/  WARPSYNC.COLLECTIVE R111, `(.L_x_5688) ;  /* 0x000000006f087348 */ /* 0x000fea0003c00000 */
[----:B------:R0:W1:Y:S02]  /*8970*/  SHFL.BFLY P1, R110, R100, R103, R102 ;  /* 0x0c000067646e7389 */ /* 0x0000640000020066 */
[----:B01----:R-:W-:Y:S05]  /*8980*/  ENDCOLLECTIVE ;  /* 0x000000000000791b */ /* 0x003fea0003800000 */
.L_x_5688:
[----:B------:R-:W-:Y:S02]  /*8990*/  HFMA2 R103, -RZ, RZ, 0, 9.5367431640625e-07 ;  /* 0x00000010ff677431 */ /* 0x000fe400000001ff */
[----:B------:R-:W-:-:S05]  /*89a0*/  FADD.FTZ R143, R142, R110 ;  /* 0x0000006e8e8f7221 */ /* 0x000fca0000010000 */
[----:B------:R-:W-:-:S07]  /*89b0*/  MOV R100, R143 ;  /* 0x0000008f00647202 */ /* 0x000fce0000000f00 */
[----:B------:R-:W-:Y:S05]  /*89c0*/  WARPSYNC.COLLECTIVE R111, `(.L_x_5689) ;  /* 0x000000006f087348 */ /* 0x000fea0003c00000 */
[----:B------:R0:W1:Y:S02]  /*89d0*/  SHFL.BFLY P1, R110, R100, R103, R102 ;  /* 0x0c000067646e7389 */ /* 0x0000640000020066 */
[----:B01----:R-:W-:Y:S05]  /*89e0*/  ENDCOLLECTIVE ;  /* 0x000000000000791b */ /* 0x003fea0003800000 */
.L_x_5689:
        /* <DEDUP_REMOVED lines=102> */
.L_x_5690:
[----:B------:R-:W-:Y:S02]  /*9050*/  HFMA2 R103, -RZ, RZ, 0, 1.1920928955078125e-07 ;  /* 0x00000002ff677431 */ /* 0x000fe400000001ff */
[----:B------:R-:W-:-:S05]  /*9060*/  FADD.FTZ R140, R100, R110 ;  /* 0x0000006e648c7221 */ /* 0x000fca0000010000 */
[----:B------:R-:W-:-:S07]  /*9070*/  MOV R100, R140 ;  /* 0x0000008c00647202 */ /* 0x000fce0000000f00 */
[----:B------:R-:W-:Y:S05]  /*9080*/  WARPSYNC.COLLECTIVE R111, `(.L_x_5691) ;  /* 0x000000006f087348 */ /* 0x000fea0003c00000 */
[----:B------:R0:W1:Y:S02]  /*9090*/  SHFL.BFLY P1, R110, R100, R103, R102 ;  /* 0x0c000067646e7389 */ /* 0x0000640000020066 */
[----:B01----:R-:W-:Y:S05]  /*90a0*/  ENDCOLLECTIVE ;  /* 0x000000000000791b */ /* 0x003fea0003800000 */
.L_x_5691:
[----:B------:R-:W-:Y:S02]  /*90b0*/  HFMA2 R103, -RZ, RZ, 0, 2.384185791015625e-07 ;  /* 0x00000004ff677431 */ /* 0x000fe400000001ff */
[----:B------:R-:W-:-:S05]  /*90c0*/  FADD.FTZ R141, R140, R110 ;  /* 0x0000006e8c8d7221 */ /* 0x000fca0000010000 */
[----:B------:R-:W-:-:S07]  /*90d0*/  MOV R100, R141 ;  /* 0x0000008d00647202 */ /* 0x000fce0000000f00 */
[----:B------:R-:W-:Y:S05]  /*90e0*/  WARPSYNC.COLLECTIVE R111, `(.L_x_5692) ;  /* 0x000000006f087348 */ /* 0x000fea0003c00000 */
[----:B------:R0:W1:Y:S02]  /*90f0*/  SHFL.BFLY P1, R110, R100, R103, R102 ;  /* 0x0c000067646e7389 */ /* 0x0000640000020066 */
[----:B01----:R-:W-:Y:S05]  /*9100*/  ENDCOLLECTIVE ;  /* 0x000000000000791b */ /* 0x003fea0003800000 */
.L_x_5692:
[----:B------:R-:W-:Y:S02]  /*9110*/  HFMA2 R103, -RZ, RZ, 0, 4.76837158203125e-07 ;  /* 0x00000008ff677431 */ /* 0x000fe400000001ff */
[----:B------:R-:W-:-:S05]  /*9120*/  FADD.FTZ R142, R141, R110 ;  /* 0x0000006e8d8e7221 */ /* 0x000fca0000010000 */
[----:B------:R-:W-:-:S07]  /*9130*/  MOV R100, R142 ;  /* 0x0000008e00647202 */ /* 0x000fce0000000f00 */
[----:B------:R-:W-:Y:S05]  /*9140*/  WARPSYNC.COLLECTIVE R111, `(.L_x_5693) ;  /* 0x000000006f087348 */ /* 0x000fea0003c00000 */
[----:B------:R0:W1:Y:S02]  /*9150*/  SHFL.BFLY P1, R110, R100, R103, R102 ;  /* 0x0c000067646e7389 */ /* 0x0000640000020066 */
[----:B01----:R-:W-:Y:S05]  /*9160*/  ENDCOLLECTIVE ;  /* 0x000000000000791b */ /* 0x003fea0003800000 */
.L_x_5693:
[----:B------:R-:W-:Y:S02]  /*9170*/  HFMA2 R103, -RZ, RZ, 0, 9.5367431640625e-07 ;  /* 0x00000010ff677431 */ /* 0x000fe400000001ff */
[----:B------:R-:W-:-:S05]  /*9180*/  FADD.FTZ R143, R142, R110 ;  /* 0x0000006e8e8f7221 */ /* 0x000fca0000010000 */
[----:B------:R-:W-:-:S07]  /*9190*/  MOV R100, R143 ;  /* 0x0000008f00647202 */ /* 0x000fce0000000f00 */
[----:B------:R-:W-:Y:S05]  /*91a0*/  WARPSYNC.COLLECTIVE R111, `(.L_x_5694) ;  /* 0x000000006f087348 */ /* 0x000fea0003c00000 */
[----:B------:R0:W1:Y:S02]  /*91b0*/  SHFL.BFLY P1, R110, R100, R103, R102 ;  /* 0x0c000067646e7389 */ /* 0x0000640000020066 */
[----:B01----:R-:W-:Y:S05]  /*91c0*/  ENDCOLLECTIVE ;  /* 0x000000000000791b */ /* 0x003fea0003800000 */
.L_x_5694:
[----:B------:R-:W-:Y:S05]  /*91d0*/  BRA `(.L_x_5695) ;  /* 0xffffffd800507947 */ /* 0x000fea000383ffff */
.L_x_5696:
        /* <DEDUP_REMOVED lines=10> */
.L_x_54349:


//--------------------- .text._ZN10layer_norm13ln_fwd_kernelINS_13Kernel_traitsI6__halfS2_S2_S2_fjLj1536ELj1ELj4ELj1ELj16ENS_18Kernel_traits_baseILj1536ES2_S2_S2_S2_fjLj128EEEEELb0ELb1ELb1ELb0EEEvNS_9FwdParamsE --------------------------
	.section	.text._ZN10layer_norm13ln_fwd_kernelINS_13Kernel_traitsI6__halfS2_S2_S2_fjLj1536ELj1ELj4ELj1ELj16ENS_18Kernel_traits_baseILj1536ES2_S2_S2_S2_fjLj128EEEEELb0ELb1ELb1ELb0EEEvNS_9FwdParamsE,"ax",@progbits
	.align	128
        .global         _ZN10layer_norm13ln_fwd_kernelINS_13Kernel_traitsI6__halfS2_S2_S2_fjLj1536ELj1ELj4ELj1ELj16ENS_18Kernel_traits_baseILj1536ES2_S2_S2_S2_fjLj128EEEEELb0ELb1ELb1ELb0EEEvNS_9FwdParamsE
        .type           _ZN10layer_norm13ln_fwd_kernelINS_13Kernel_traitsI6__halfS2_S2_S2_fjLj1536ELj1ELj4ELj1ELj16ENS_18Kernel_traits_baseILj1536ES2_S2_S2_S2_fjLj128EEEEELb0ELb1ELb1ELb0EEEvNS_9FwdParamsE,@function
        .size           _ZN10layer_norm13ln_fwd_kernelINS_13Kernel_traitsI6__halfS2_S2_S2_fjLj1536ELj1ELj4ELj1ELj16ENS_18Kernel_traits_baseILj1536ES2_S2_S2_S2_fjLj128EEEEELb0ELb1ELb1ELb0EEEvNS_9FwdParamsE,(.L_x_54350 - _ZN10layer_norm13ln_fwd_kernelINS_13Kernel_traitsI6__halfS2_S2_S2_fjLj1536ELj1ELj4ELj1ELj16ENS_18Kernel_traits_baseILj1536ES2_S2_S2_S2_fjLj128EEEEELb0ELb1ELb1ELb0EEEvNS_9FwdParamsE)
        .other          _ZN10layer_norm13ln_fwd_kernelINS_13Kernel_traitsI6__halfS2_S2_S2_fjLj1536ELj1ELj4ELj1ELj16ENS_18Kernel_traits_baseILj1536ES2_S2_S2_S2_fjLj128EEEEELb0ELb1ELb1ELb0EEEvNS_9FwdParamsE,@"STO_CUDA_ENTRY STV_DEFAULT"
_ZN10layer_norm13ln_fwd_kernelINS_13Kernel_traitsI6__halfS2_S2_S2_fjLj1536ELj1ELj4ELj1ELj16ENS_18Kernel_traits_baseILj1536ES2_S2_S2_S2_fjLj128EEEEELb0ELb1ELb1ELb0EEEvNS_9FwdParamsE:
.text._ZN10layer_norm13ln_fwd_kernelINS_13Kernel_traitsI6__halfS2_S2_S2_fjLj1536ELj1ELj4ELj1ELj16ENS_18Kernel_traits_baseILj1536ES2_S2_S2_S2_fjLj128EEEEELb0ELb1ELb1ELb0EEEvNS_9FwdParamsE:
        /* <DEDUP_REMOVED lines=86> */
.L_x_5698:
        /* <DEDUP_REMOVED lines=64> */
.L_x_5699:
[----:B------:R-:W-:Y:S05]  /*0960*/  BSYNC.RECONVERGENT B0 ;  /* 0x0000000000007941 */ /* 0x000fea0003800200 */
.L_x_5697:
[----:B------:R-:W0:Y:S01]  /*0970*/  LDCU UR4, c[0x0][0x384] ;  /* 0x00007080ff0477ac */ /* 0x000e220008000800 */
[----:B------:R-:W1:Y:S01]  /*0980*/  LDCU.U8 UR5, c[0x0][0x410] ;  /* 0x00008200ff0577ac */ /* 0x000e620008000000 */
[----:B------:R-:W2:Y:S01]  /*0990*/  LDCU UR10, c[0x0][0x448] ;  /* 0x00008900ff0a77ac */ /* 0x000ea20008000800 */
[----:B------:R-:W3:Y:S01]  /*09a0*/  LDCU.64 UR8, c[0x0][0x3a0] ;  /* 0x00007400ff0877ac */ /* 0x000ee20008000a00 */
[----:B0-----:R-:W-:-:S13]  /*09b0*/  ISETP.GE.AND P0, PT, R133, UR4, PT ;  /* 0x0000000485007c0c */ /* 0x001fda000bf06270 */
[----:B-123--:R-:W-:Y:S05]  /*09c0*/  @P0 EXIT ;  /* 0x000000000000094d */ /* 0x00efea0003800000 */
.L_x_5739:
[----:B------:R-:W0:Y:S08]  /*09d0*/  LDC.64 R100, c[0x0][0x3f0] ;  /* 0x0000fc00ff647b82 */ /* 0x000e300000000a00 */
[----:B------:R-:W1:Y:S01]  /*09e0*/  LDC R140, c[0x0][0x388] ;  /* 0x0000e200ff8c7b82 */ /* 0x000e620000000800 */
[----:B0-----:R-:W-:-:S07]  /*09f0*/  IMAD.WIDE R146, R133, 0x4, R100 ;  /* 0x0000000485927825 */ /* 0x001fce00078e0264 */
[----:B------:R-:W0:Y:S01]  /*0a00*/  LDC.64 R100, c[0x0][0x3f8] ;  /* 0x0000fe00ff647b82 */ /* 0x000e220000000a00 */
[----:B------:R2:W3:Y:S01]  /*0a10*/  LDG.E R146, desc[UR6][R146.64] ;  /* 0x0000000692927981 */ /* 0x0004e2000c1e1900 */
[----:B0-----:R-:W-:-:S05]  /*0a20*/  IMAD.WIDE R100, R133, 0x4, R100 ;  /* 0x0000000485647825 */ /* 0x001fca00078e0264 */
[----:B-----5:R0:W5:Y:S01]  /*0a30*/  LDG.E R138, desc[UR6][R100.64] ;  /* 0x00000006648a7981 */ /* 0x020162000c1e1900 */
[----:B-1----:R-:W-:Y:S01]  /*0a40*/  IMAD R102, R133, R140, RZ ;  /* 0x0000008c85667224 */ /* 0x002fe200078e02ff */
[----:B------:R-:W-:Y:S01]  /*0a50*/  ISETP.GE.U32.AND P0, PT, R134, 0x20, PT ;  /* 0x000000208600780c */ /* 0x000fe20003f06070 */
[----:B------:R-:W-:Y:S01]  /*0a60*/  BSSY.RECONVERGENT B0, `(.L_x_5700) ;  /* 0x000009d000007945 */ /* 0x000fe20003800200 */
[----:B--2---:R-:W-:Y:S02]  /*0a70*/  HFMA2 R147, -RZ, RZ, 0, 0 ;  /* 0x00000000ff937431 */ /* 0x004fe400000001ff */
[----:B------:R-:W-:-:S04]  /*0a80*/  SHF.R.S32.HI R103, RZ, 0x1f, R102 ;  /* 0x0000001fff677819 */ /* 0x000fc80000011466 */
[----:B------:R-:W-:-:S04]  /*0a90*/  LEA.HI R102, R103, R102, RZ, 0x3 ;  /* 0x0000006667667211 */ /* 0x000fc800078f18ff */
[----:B------:R-:W-:Y:S02]  /*0aa0*/  LEA.HI.SX32 R141, R102, R135, 0x1d ;  /* 0x00000087668d7211 */ /* 0x000fe400078feaff */
[----:B---3--:R-:W-:-:S13]  /*0ab0*/  ISETP.GE.AND P1, PT, R146, 0x1, PT ;  /* 0x000000019200780c */ /* 0x008fda0003f26270 */
[----:B------:R-:W1:Y:S01]  /*0ac0*/  @P1 S2R R139, SR_TID.X ;  /* 0x00000000008b1919 */ /* 0x000e620000002100 */
[----:B------:R-:W-:-:S05]  /*0ad0*/  @P1 IADD3 R137, PT, PT, R146, -0x1, RZ ;  /* 0xffffffff92891810 */ /* 0x000fca0007ffe0ff */
[----:B------:R-:W-:-:S05]  /*0ae0*/  @P1 IMAD R137, R137, R140, RZ ;  /* 0x0000008c89891224 */ /* 0x000fca00078e02ff */
[----:B------:R-:W-:-:S04]  /*0af0*/  @P1 SHF.R.S32.HI R136, RZ, 0x1f, R137 ;  /* 0x0000001fff881819 */ /* 0x000fc80000011489 */
[----:B------:R-:W-:Y:S02]  /*0b00*/  @P1 LEA.HI R136, R136, R137, RZ, 0x3 ;  /* 0x0000008988881211 */ /* 0x000fe400078f18ff */
[----:B-1----:R-:W-:-:S04]  /*0b10*/  @P1 LOP3.LUT R135, R139, 0x1f, RZ, 0xc0, !PT ;  /* 0x0000001f8b871812 */ /* 0x002fc800078ec0ff */
[----:B------:R-:W-:Y:S01]  /*0b20*/  @P1 LEA.HI.SX32 R147, R136, R135, 0x1d ;  /* 0x0000008788931211 */ /* 0x000fe200078feaff */
[----:B0-----:R-:W-:Y:S06]  /*0b30*/  @!P0 BRA `(.L_x_5701) ;  /* 0x00000008003c8947 */ /* 0x001fec0003800000 */
[----:B------:R-:W-:Y:S04]  /*0b40*/  BSSY.RECONVERGENT B1, `(.L_x_5702) ;  /* 0x0000005000017945 */ /* 0x000fe80003800200 */
[----:B------:R-:W-:Y:S05]  /*0b50*/  @!P1 BRA `(.L_x_5703) ;  /* 0x00000000000c9947 */ /* 0x000fea0003800000 */
[----:B------:R-:W0:Y:S02]  /*0b60*/  LDC.64 R24, c[0x0][0x390] ;  /* 0x0000e400ff187b82 */ /* 0x000e240000000a00 */
[----:B0-----:R-:W-:-:S06]  /*0b70*/  IMAD.WIDE.U32 R24, R147, 0x10, R24 ;  /* 0x0000001093187825 */ /* 0x001fcc00078e0018 */
[----:B------:R-:W5:Y:S02]  /*0b80*/  LDG.E.128 R24, desc[UR6][R24.64] ;  /* 0x0000000618187981 */ /* 0x000f64000c1e1d00 */
.L_x_5703:
[----:B------:R-:W-:Y:S05]  /*0b90*/  BSYNC.RECONVERGENT B1 ;  /* 0x0000000000017941 */ /* 0x000fea0003800200 */
.L_x_5702:
        /* <DEDUP_REMOVED lines=10> */
[--C-:B------:R-:W-:Y:S02]  /*0c40*/  @P2 HADD2.F32 R115, -RZ, R25.reuse.H1_H1 ;  /* 0x30000019ff732230 */ /* 0x100fe40000004100 */
[----:B------:R-:W-:Y:S01]  /*0c50*/  @P2 HADD2.F32 R114, -RZ, R25.H0_H0 ;  /* 0x20000019ff722230 */ /* 0x000fe20000004100 */
[----:B------:R-:W1:Y:S08]  /*0c60*/  @P2 LDC R102, c[0x0][0x40c] ;  /* 0x00010300ff662b82 */ /* 0x000e700000000800 */
[----:B------:R-:W3:Y:S08]  /*0c70*/  @P2 LDC R116, c[0x0][0x40c] ;  /* 0x00010300ff742b82 */ /* 0x000ef00000000800 */
[----:B------:R-:W4:Y:S01]  /*0c80*/  @P2 LDC R137, c[0x0][0x40c] ;  /* 0x00010300ff892b82 */ /* 0x000f220000000800 */
[----:B0-----:R-:W-:Y:S01]  /*0c90*/  @P2 FMUL.FTZ R100, R100, R103 ;  /* 0x0000006764642220 */ /* 0x001fe20000410000 */
[----:B------:R-:W-:-:S06]  /*0ca0*/  @P2 HADD2.F32 R103, -RZ, R88.H1_H1 ;  /* 0x30000058ff672230 */ /* 0x000fcc0000004100 */
[----:B------:R-:W0:Y:S01]  /*0cb0*/  @P2 LDC R139, c[0x0][0x40c] ;  /* 0x00010300ff8b2b82 */ /* 0x000e220000000800 */
[----:B-1----:R-:W-:Y:S01]  /*0cc0*/  @P2 FMUL.FTZ R102, R101, R102 ;  /* 0x0000006665662220 */ /* 0x002fe20000410000 */
[----:B------:R-:W-:-:S06]  /*0cd0*/  @P2 HADD2.F32 R101, -RZ, R88.H0_H0 ;  /* 0x20000058ff652230 */ /* 0x000fcc0000004100 */
[----:B------:R-:W1:Y:S01]  /*0ce0*/  @P2 LDC R142, c[0x0][0x40c] ;  /* 0x00010300ff8e2b82 */ /* 0x000e620000000800 */
[----:B---3--:R-:W-:Y:S01]  /*0cf0*/  @P2 FMUL.FTZ R115, R115, R116 ;  /* 0x0000007473732220 */ /* 0x008fe20000410000 */
[----:B------:R-:W-:-:S06]  /*0d00*/  @P2 HADD2.F32 R116, -RZ, R27.H0_H0 ;  /* 0x2000001bff742230 */ /* 0x000fcc0000004100 */
[----:B------:R-:W3:Y:S01]  /*0d10*/  @P2 LDC R143, c[0x0][0x40c] ;  /* 0x00010300ff8f2b82 */ /* 0x000ee20000000800 */
[----:B----4-:R-:W-:Y:S01]  /*0d20*/  @P2 FMUL.FTZ R114, R114, R137 ;  /* 0x0000008972722220 */ /* 0x010fe20000410000 */
[----:B------:R-:W-:-:S06]  /*0d30*/  @P2 HADD2.F32 R137, -RZ, R91.H0_H0 ;  /* 0x2000005bff892230 */ /* 0x000fcc0000004100 */
[----:B------:R-:W4:Y:S01]  /*0d40*/  @P2 LDC R148, c[0x0][0x40c] ;  /* 0x00010300ff942b82 */ /* 0x000f220000000800 */
[--C-:B--2---:R-:W-:Y:S02]  /*0d50*/  @P2 HADD2.F32 R119, -RZ, R20.reuse.H1_H1 ;  /* 0x30000014ff772230 */ /* 0x104fe40000004100 */
[--C-:B------:R-:W-:Y:S02]  /*0d60*/  @P2 HADD2.F32 R117, -RZ, R20.reuse.H0_H0 ;  /* 0x20000014ff752230 */ /* 0x100fe40000004100 */
[----:B------:R-:W-:Y:S02]  /*0d70*/  @!P2 HADD2.F32 R120, -RZ, R20.H1_H1 ;  /* 0x30000014ff78a230 */ /* 0x000fe40000004100 */
[----:B------:R-:W-:Y:S01]  /*0d80*/  @P2 FFMA.FTZ R120, R102, R103, R119 ;  /* 0x0000006766782223 */ /* 0x000fe20000010077 */
[----:B------:R-:W-:Y:S02]  /*0d90*/  @P2 HADD2.F32 R102, -RZ, R26.H0_H0 ;  /* 0x2000001aff662230 */ /* 0x000fe40000004100 */
[----:B------:R-:W-:-:S02]  /*0da0*/  @!P2 HADD2.F32 R121, -RZ, R20.H0_H0 ;  /* 0x20000014ff79a230 */ /* 0x000fc40000004100 */
[----:B------:R-:W-:Y:S01]  /*0db0*/  @P2 FFMA.FTZ R121, R100, R101, R117 ;  /* 0x0000006564792223 */ /* 0x000fe20000010075 */
[----:B------:R-:W-:Y:S02]  /*0dc0*/  @P2 HADD2.F32 R100, -RZ, R89.H1_H1 ;  /* 0x30000059ff642230 */ /* 0x000fe40000004100 */
[----:B0-----:R-:W-:Y:S01]  /*0dd0*/  @P2 FMUL.FTZ R102, R102, R139 ;  /* 0x0000008b66662220 */ /* 0x001fe20000410000 */
[----:B------:R-:W-:Y:S02]  /*0de0*/  @P2 HADD2.F32 R136, -RZ, R21.H1_H1 ;  /* 0x30000015ff882230 */ /* 0x000fe40000004100 */
[----:B------:R-:W-:Y:S02]  /*0df0*/  @P2 HADD2.F32 R101, -RZ, R89.H0_H0 ;  /* 0x20000059ff652230 */ /* 0x000fe40000004100 */
[----:B------:R-:W-:Y:S02]  /*0e00*/  @P2 HADD2.F32 R117, -RZ, R21.H0_H0 ;  /* 0x20000015ff752230 */ /* 0x000fe40000004100 */
[----:B------:R-:W-:-:S02]  /*0e10*/  @P2 HADD2.F32 R103, -RZ, R26.H1_H1 ;  /* 0x3000001aff672230 */ /* 0x000fc40000004100 */
[----:B------:R-:W-:Y:S02]  /*0e20*/  @P2 HADD2.F32 R139, -RZ, R27.H1_H1 ;  /* 0x3000001bff8b2230 */ /* 0x000fe40000004100 */
[--C-:B------:R-:W-:Y:S02]  /*0e30*/  @!P2 HADD2.F32 R118, -RZ, R21.reuse.H1_H1 ;  /* 0x30000015ff76a230 */ /* 0x100fe40000004100 */
[----:B------:R-:W-:Y:S01]  /*0e40*/  @P2 FFMA.FTZ R118, R115, R100, R136 ;  /* 0x0000006473762223 */ /* 0x000fe20000010088 */
[----:B------:R-:W-:Y:S02]  /*0e50*/  @!P2 HADD2.F32 R119, -RZ, R21.H0_H0 ;  /* 0x20000015ff77a230 */ /* 0x000fe40000004100 */
[----:B------:R-:W-:Y:S01]  /*0e60*/  @P2 FFMA.FTZ R119, R114, R101, R117 ;  /* 0x0000006572772223 */ /* 0x000fe20000010075 */
[----:B-1----:R-:W-:Y:S01]  /*0e70*/  @P2 FMUL.FTZ R103, R103, R142 ;  /* 0x0000008e67672220 */ /* 0x002fe20000410000 */
[----:B---3--:R-:W-:Y:S01]  /*0e80*/  @P2 FMUL.FTZ R136, R116, R143 ;  /* 0x0000008f74882220 */ /* 0x008fe20000410000 */
[----:B------:R-:W-:-:S02]  /*0e90*/  @P2 HADD2.F32 R101, -RZ, R90.H0_H0 ;  /* 0x2000005aff652230 */ /* 0x000fc40000004100 */
[----:B----4-:R-:W-:Y:S01]  /*0ea0*/  @P2 FMUL.FTZ R139, R139, R148 ;  /* 0x000000948b8b2220 */ /* 0x010fe20000410000 */
[----:B------:R-:W-:Y:S02]  /*0eb0*/  @P2 HADD2.F32 R100, -RZ, R90.H1_H1 ;  /* 0x3000005aff642230 */ /* 0x000fe40000004100 */
[----:B------:R-:W-:Y:S02]  /*0ec0*/  @P2 HADD2.F32 R142, -RZ, R91.H1_H1 ;  /* 0x3000005bff8e2230 */ /* 0x000fe40000004100 */
[--C-:B------:R-:W-:Y:S02]  /*0ed0*/  @P2 HADD2.F32 R143, -RZ, R22.reuse.H0_H0 ;  /* 0x20000016ff8f2230 */ /* 0x100fe40000004100 */
[----:B------:R-:W-:Y:S02]  /*0ee0*/  @P2 HADD2.F32 R144, -RZ, R22.H1_H1 ;  /* 0x30000016ff902230 */ /* 0x000fe40000004100 */
[--C-:B------:R-:W-:Y:S02]  /*0ef0*/  @P2 HADD2.F32 R145, -RZ, R23.reuse.H0_H0 ;  /* 0x20000017ff912230 */ /* 0x100fe40000004100 */
[----:B------:R-:W-:-:S02]  /*0f00*/  @P2 HADD2.F32 R150, -RZ, R23.H1_H1 ;  /* 0x30000017ff962230 */ /* 0x000fc40000004100 */
[--C-:B------:R-:W-:Y:S02]  /*0f10*/  @!P2 HADD2.F32 R117, -RZ, R22.reuse.H0_H0 ;  /* 0x20000016ff75a230 */ /* 0x100fe40000004100 */
[----:B------:R-:W-:Y:S01]  /*0f20*/  @P2 FFMA.FTZ R117, R102, R101, R143 ;  /* 0x0000006566752223 */ /* 0x000fe2000001008f */
[----:B------:R-:W-:Y:S02]  /*0f30*/  @!P2 HADD2.F32 R116, -RZ, R22.H1_H1 ;  /* 0x30000016ff74a230 */ /* 0x000fe40000004100 */
[----:B------:R-:W-:Y:S01]  /*0f40*/  @P2 FFMA.FTZ R116, R103, R100, R144 ;  /* 0x0000006467742223 */ /* 0x000fe20000010090 */
[--C-:B------:R-:W-:Y:S02]  /*0f50*/  @!P2 HADD2.F32 R115, -RZ, R23.reuse.H0_H0 ;  /* 0x20000017ff73a230 */ /* 0x100fe40000004100 */
[----:B------:R-:W-:Y:S01]  /*0f60*/  @P2 FFMA.FTZ R115, R136, R137, R145 ;  /* 0x0000008988732223 */ /* 0x000fe20000010091 */
[----:B------:R-:W-:Y:S02]  /*0f70*/  @!P2 HADD2.F32 R114, -RZ, R23.H1_H1 ;  /* 0x30000017ff72a230 */ /* 0x000fe40000004100 */
[----:B------:R-:W-:Y:S01]  /*0f80*/  @P2 FFMA.FTZ R114, R139, R142, R150 ;  /* 0x0000008e8b722223 */ /* 0x000fe20000010096 */
[----:B------:R-:W-:-:S02]  /*0f90*/  F2FP.F16.F32.PACK_AB R100, RZ, R121 ;  /* 0x00000079ff64723e */ /* 0x000fc400000000ff */
[----:B------:R-:W-:Y:S02]  /*0fa0*/  F2FP.F16.F32.PACK_AB R101, RZ, R120 ;  /* 0x00000078ff65723e */ /* 0x000fe400000000ff */
[----:B------:R-:W-:Y:S02]  /*0fb0*/  F2FP.F16.F32.PACK_AB R102, RZ, R119 ;  /* 0x00000077ff66723e */ /* 0x000fe400000000ff */
[----:B------:R-:W-:Y:S02]  /*0fc0*/  F2FP.F16.F32.PACK_AB R136, RZ, R118 ;  /* 0x00000076ff88723e */ /* 0x000fe400000000ff */
[----:B------:R-:W-:Y:S02]  /*0fd0*/  F2FP.F16.F32.PACK_AB R137, RZ, R117 ;  /* 0x00000075ff89723e */ /* 0x000fe400000000ff */
[----:B------:R-:W-:Y:S02]  /*0fe0*/  F2FP.F16.F32.PACK_AB R139, RZ, R116 ;  /* 0x00000074ff8b723e */ /* 0x000fe400000000ff */
[----:B------:R-:W-:-:S02]  /*0ff0*/  F2FP.F16.F32.PACK_AB R142, RZ, R115 ;  /* 0x00000073ff8e723e */ /* 0x000fc400000000ff */
[----:B------:R-:W-:Y:S02]  /*1000*/  F2FP.F16.F32.PACK_AB R103, RZ, R114 ;  /* 0x00000072ff67723e */ /* 0x000fe400000000ff */
[----:B------:R-:W-:Y:S02]  /*1010*/  PRMT R100, R100, 0x5410, R101 ;  /* 0x0000541064647816 */ /* 0x000fe40000000065 */
[----:B------:R-:W-:Y:S02]  /*1020*/  PRMT R101, R102, 0x5410, R136 ;  /* 0x0000541066657816 */ /* 0x000fe40000000088 */
[----:B------:R-:W-:Y:S02]  /*1030*/  PRMT R102, R137, 0x5410, R139 ;  /* 0x0000541089667816 */ /* 0x000fe4000000008b */
[----:B------:R-:W-:Y:S01]  /*1040*/  PRMT R103, R142, 0x5410, R103 ;  /* 0x000054108e677816 */ /* 0x000fe20000000067 */
[----:B------:R-:W-:Y:S06]  /*1050*/  BRA `(.L_x_5705) ;  /* 0x0000000000e07947 */ /* 0x000fec0003800000 */
.L_x_5704:
[----:B------:R-:W0:Y:S01]  /*1060*/  @P1 LDC R103, c[0x0][0x40c] ;  /* 0x00010300ff671b82 */ /* 0x000e220000000800 */
[--C-:B-----5:R-:W-:Y:S01]  /*1070*/  @P1 HADD2.F32 R102, -RZ, R24.reuse.H1_H1 ;  /* 0x30000018ff661230 */ /* 0x120fe20000004100 */
[----:B------:R-:W-:Y:S01]  /*1080*/  CS2R R120, SRZ ;  /* 0x0000000000787805 */ /* 0x000fe2000001ff00 */
[----:B------:R-:W-:Y:S01]  /*1090*/  @P1 HADD2.F32 R100, -RZ, R24.H0_H0 ;  /* 0x20000018ff641230 */ /* 0x000fe20000004100 */
[----:B------:R-:W-:Y:S01]  /*10a0*/  CS2R R118, SRZ ;  /* 0x0000000000767805 */ /* 0x000fe2000001ff00 */
[----:B------:R-:W-:Y:S02]  /*10b0*/  @P1 HADD2.F32 R115, -RZ, R88.H1_H1 ;  /* 0x30000058ff731230 */ /* 0x000fe40000004100 */
[----:B------:R-:W-:Y:S01]  /*10c0*/  @P1 HADD2.F32 R116, -RZ, R25.H1_H1 ;  /* 0x30000019ff741230 */ /* 0x000fe20000004100 */
[----:B------:R-:W1:Y:S01]  /*10d0*/  @P1 LDC R101, c[0x0][0x40c] ;  /* 0x00010300ff651b82 */ /* 0x000e620000000800 */
[----:B------:R-:W-:-:S07]  /*10e0*/  @P1 HADD2.F32 R144, -RZ, R91.H1_H1 ;  /* 0x3000005bff901230 */ /* 0x000fce0000004100 */
[----:B------:R-:W2:Y:S08]  /*10f0*/  @P1 LDC R114, c[0x0][0x40c] ;  /* 0x00010300ff721b82 */ /* 0x000eb00000000800 */
[----:B------:R-:W3:Y:S01]  /*1100*/  @P1 LDC R117, c[0x0][0x40c] ;  /* 0x00010300ff751b82 */ /* 0x000ee20000000800 */
[----:B0-----:R-:W-:Y:S01]  /*1110*/  @P1 FMUL.FTZ R102, R102, R103 ;  /* 0x0000006766661220 */ /* 0x001fe20000410000 */
[----:B------:R-:W-:-:S03]  /*1120*/  @P1 HADD2.F32 R103, -RZ, R25.H0_H0 ;  /* 0x20000019ff671230 */ /* 0x000fc60000004100 */
[----:B------:R-:W-:Y:S01]  /*1130*/  @P1 FMUL.FTZ R120, R102, R115 ;  /* 0x0000007366781220 */ /* 0x000fe20000410000 */
[----:B------:R-:W-:Y:S02]  /*1140*/  @P1 HADD2.F32 R102, -RZ, R26.H0_H0 ;  /* 0x2000001aff661230 */ /* 0x000fe40000004100 */
[----:B------:R-:W0:Y:S01]  /*1150*/  @P1 LDC R137, c[0x0][0x40c] ;  /* 0x00010300ff891b82 */ /* 0x000e220000000800 */
[----:B-1----:R-:W-:Y:S01]  /*1160*/  @P1 FMUL.FTZ R100, R100, R101 ;  /* 0x0000006564641220 */ /* 0x002fe20000410000 */
[----:B------:R-:W-:Y:S02]  /*1170*/  @P1 HADD2.F32 R101, -RZ, R88.H0_H0 ;  /* 0x20000058ff651230 */ /* 0x000fe40000004100 */
[----:B------:R-:W-:-:S03]  /*1180*/  @P1 HADD2.F32 R115, -RZ, R27.H0_H0 ;  /* 0x2000001bff731230 */ /* 0x000fc60000004100 */
[----:B------:R-:W-:Y:S01]  /*1190*/  @P1 FMUL.FTZ R121, R100, R101 ;  /* 0x0000006564791220 */ /* 0x000fe20000410000 */
[----:B------:R-:W1:Y:S01]  /*11a0*/  @P1 LDC R139, c[0x0][0x40c] ;  /* 0x00010300ff8b1b82 */ /* 0x000e620000000800 */
[--C-:B------:R-:W-:Y:S02]  /*11b0*/  @P1 HADD2.F32 R100, -RZ, R89.reuse.H0_H0 ;  /* 0x20000059ff641230 */ /* 0x100fe40000004100 */
[----:B--2---:R-:W-:Y:S01]  /*11c0*/  @P1 FMUL.FTZ R103, R103, R114 ;  /* 0x0000007267671220 */ /* 0x004fe20000410000 */
[----:B------:R-:W-:Y:S02]  /*11d0*/  @P1 HADD2.F32 R101, -RZ, R89.H1_H1 ;  /* 0x30000059ff651230 */ /* 0x000fe40000004100 */
[----:B------:R-:W-:Y:S02]  /*11e0*/  @P1 HADD2.F32 R114, -RZ, R26.H1_H1 ;  /* 0x3000001aff721230 */ /* 0x000fe40000004100 */
[----:B------:R-:W-:Y:S01]  /*11f0*/  @P1 FMUL.FTZ R119, R103, R100 ;  /* 0x0000006467771220 */ /* 0x000fe20000410000 */
[----:B------:R-:W-:Y:S01]  /*1200*/  @P1 HADD2.F32 R100, -RZ, R90.H1_H1 ;  /* 0x3000005aff641230 */ /* 0x000fe20000004100 */
[----:B------:R-:W2:Y:S01]  /*1210*/  @P1 LDC R136, c[0x0][0x40c] ;  /* 0x00010300ff881b82 */ /* 0x000ea20000000800 */
[----:B---3--:R-:W-:Y:S01]  /*1220*/  @P1 FMUL.FTZ R116, R116, R117 ;  /* 0x0000007574741220 */ /* 0x008fe20000410000 */
[----:B------:R-:W-:-:S03]  /*1230*/  @P1 HADD2.F32 R103, -RZ, R91.H0_H0 ;  /* 0x2000005bff671230 */ /* 0x000fc60000004100 */
[----:B------:R-:W-:Y:S01]  /*1240*/  @P1 FMUL.FTZ R118, R116, R101 ;  /* 0x0000006574761220 */ /* 0x000fe20000410000 */
[----:B------:R-:W-:Y:S01]  /*1250*/  @P1 HADD2.F32 R101, -RZ, R90.H0_H0 ;  /* 0x2000005aff651230 */ /* 0x000fe20000004100 */
[----:B------:R-:W-:Y:S01]  /*1260*/  CS2R R116, SRZ ;  /* 0x0000000000747805 */ /* 0x000fe2000001ff00 */
[----:B------:R-:W3:Y:S01]  /*1270*/  @P1 LDC R142, c[0x0][0x40c] ;  /* 0x00010300ff8e1b82 */ /* 0x000ee20000000800 */
[----:B0-----:R-:W-:Y:S01]  /*1280*/  @P1 FMUL.FTZ R102, R102, R137 ;  /* 0x0000008966661220 */ /* 0x001fe20000410000 */
[----:B------:R-:W-:-:S03]  /*1290*/  @P1 HADD2.F32 R137, -RZ, R27.H1_H1 ;  /* 0x3000001bff891230 */ /* 0x000fc60000004100 */
[----:B------:R-:W-:Y:S01]  /*12a0*/  @P1 FMUL.FTZ R117, R102, R101 ;  /* 0x0000006566751220 */ /* 0x000fe20000410000 */
[----:B------:R-:W-:Y:S01]  /*12b0*/  F2FP.F16.F32.PACK_AB R101, RZ, R120 ;  /* 0x00000078ff65723e */ /* 0x000fe200000000ff */
[----:B-1----:R-:W-:Y:S01]  /*12c0*/  @P1 FMUL.FTZ R139, R114, R139 ;  /* 0x0000008b728b1220 */ /* 0x002fe20000410000 */
[----:B------:R-:W-:-:S03]  /*12d0*/  F2FP.F16.F32.PACK_AB R102, RZ, R119 ;  /* 0x00000077ff66723e */ /* 0x000fc600000000ff */
[----:B------:R-:W-:Y:S01]  /*12e0*/  @P1 FMUL.FTZ R116, R139, R100 ;  /* 0x000000648b741220 */ /* 0x000fe20000410000 */
[----:B------:R-:W-:Y:S01]  /*12f0*/  F2FP.F16.F32.PACK_AB R100, RZ, R121 ;  /* 0x00000079ff64723e */ /* 0x000fe200000000ff */
[----:B--2---:R-:W-:Y:S01]  /*1300*/  @P1 FMUL.FTZ R136, R115, R136 ;  /* 0x0000008873881220 */ /* 0x004fe20000410000 */
[----:B------:R-:W-:Y:S02]  /*1310*/  CS2R R114, SRZ ;  /* 0x0000000000727805 */ /* 0x000fe4000001ff00 */
[----:B------:R-:W-:Y:S01]  /*1320*/  PRMT R100, R100, 0x5410, R101 ;  /* 0x0000541064647816 */ /* 0x000fe20000000065 */
[----:B------:R-:W-:Y:S01]  /*1330*/  @P1 FMUL.FTZ R115, R136, R103 ;  /* 0x0000006788731220 */ /* 0x000fe20000410000 */
[----:B------:R-:W-:Y:S02]  /*1340*/  F2FP.F16.F32.PACK_AB R103, RZ, R118 ;  /* 0x00000076ff67723e */ /* 0x000fe400000000ff */
[----:B------:R-:W-:Y:S01]  /*1350*/  F2FP.F16.F32.PACK_AB R136, RZ, R117 ;  /* 0x00000075ff88723e */ /* 0x000fe200000000ff */
[----:B---3--:R-:W-:Y:S01]  /*1360*/  @P1 FMUL.FTZ R137, R137, R142 ;  /* 0x0000008e89891220 */ /* 0x008fe20000410000 */
[----:B------:R-:W-:-:S02]  /*1370*/  F2FP.F16.F32.PACK_AB R139, RZ, R115 ;  /* 0x00000073ff8b723e */ /* 0x000fc400000000ff */
[----:B------:R-:W-:Y:S01]  /*1380*/  PRMT R101, R102, 0x5410, R103 ;  /* 0x0000541066657816 */ /* 0x000fe20000000067 */
[----:B------:R-:W-:Y:S01]  /*1390*/  @P1 FMUL.FTZ R114, R137, R144 ;  /* 0x0000009089721220 */ /* 0x000fe20000410000 */
[----:B------:R-:W-:-:S04]  /*13a0*/  F2FP.F16.F32.PACK_AB R137, RZ, R116 ;  /* 0x00000074ff89723e */ /* 0x000fc800000000ff */
[----:B------:R-:W-:Y:S02]  /*13b0*/  F2FP.F16.F32.PACK_AB R142, RZ, R114 ;  /* 0x00000072ff8e723e */ /* 0x000fe400000000ff */
[----:B------:R-:W-:Y:S02]  /*13c0*/  PRMT R102, R136, 0x5410, R137 ;  /* 0x0000541088667816 */ /* 0x000fe40000000089 */
[----:B------:R-:W-:-:S07]  /*13d0*/  PRMT R103, R139, 0x5410, R142 ;  /* 0x000054108b677816 */ /* 0x000fce000000008e */
.L_x_5705:
[----:B------:R-:W0:Y:S01]  /*13e0*/  LDC.64 R136, c[0x0][0x3a8] ;  /* 0x0000ea00ff887b82 */ /* 0x000e220000000a00 */
[----:B------:R-:W-:Y:S01]  /*13f0*/  IADD3 R147, PT, PT, R147, 0x20, RZ ;  /* 0x0000002093937810 */ /* 0x000fe20007ffe0ff */
[C---:B0-----:R-:W-:Y:S01]  /*1400*/  IMAD.WIDE.U32 R136, R141.reuse, 0x10, R136 ;  /* 0x000000108d887825 */ /* 0x041fe200078e0088 */
[----:B------:R-:W-:-:S04]  /*1410*/  IADD3 R141, PT, PT, R141, 0x20, RZ ;  /* 0x000000208d8d7810 */ /* 0x000fc80007ffe0ff */
[----:B------:R0:W-:Y:S03]  /*1420*/  STG.E.128 desc[UR6][R136.64], R100 ;  /* 0x0000006488007986 */ /* 0x0001e6000c101d06 */
.L_x_5701:
[----:B------:R-:W-:Y:S05]  /*1430*/  BSYNC.RECONVERGENT B0 ;  /* 0x0000000000007941 */ /* 0x000fea0003800200 */
.L_x_5700:
[----:B------:R-:W-:Y:S01]  /*1440*/  ISETP.GE.U32.AND P2, PT, R134, 0x40, PT ;  /* 0x000000408600780c */ /* 0x000fe20003f46070 */
[----:B------:R-:W-:Y:S03]  /*1450*/  BSSY.RECONVERGENT B0, `(.L_x_5706) ;  /* 0x0000087000007945 */ /* 0x000fe60003800200 */
[----:B------:R-:W-:-:S09]  /*1460*/  P2R R142, PR, RZ, 0x4 ;  /* 0x00000004ff8e7803 */ /* 0x000fd20000000000 */
[----:B------:R-:W-:Y:S05]  /*1470*/  @!P2 BRA `(.L_x_5707) ;  /* 0x000000080010a947 */ /* 0x000fea0003800000 */
        /* <DEDUP_REMOVED lines=9> */
[----:B------:R-:W-:Y:S01]  /*1510*/  ISETP.GT.AND P2, PT, R146, RZ, PT ;  /* 0x000000ff9200720c */ /* 0x000fe20003f44270 */
[--C-:B-----5:R-:W-:Y:S02]  /*1520*/  HADD2.F32 R113, -RZ, R20.reuse.H0_H0 ;  /* 0x20000014ff717230 */ /* 0x120fe40000004100 */
[--C-:B------:R-:W-:Y:S02]  /*1530*/  HADD2.F32 R111, -RZ, R21.reuse.H0_H0 ;  /* 0x20000015ff6f7230 */ /* 0x100fe40000004100 */
[----:B------:R-:W-:Y:S02]  /*1540*/  HADD2.F32 R112, -RZ, R20.H1_H1 ;  /* 0x30000014ff707230 */ /* 0x000fe40000004100 */
[----:B------:R-:W-:-:S06]  /*1550*/  HADD2.F32 R110, -RZ, R21.H1_H1 ;  /* 0x30000015ff6e7230 */ /* 0x000fcc0000004100 */
[----:B0-----:R-:W0:Y:S01]  /*1560*/  @P2 LDC R101, c[0x0][0x40c] ;  /* 0x00010300ff652b82 */ /* 0x001e220000000800 */
[--C-:B------:R-:W-:Y:S02]  /*1570*/  @P2 HADD2.F32 R100, -RZ, R24.reuse.H0_H0 ;  /* 0x20000018ff642230 */ /* 0x100fe40000004100 */
[----:B------:R-:W-:-:S05]  /*1580*/  @P2 HADD2.F32 R103, -RZ, R24.H1_H1 ;  /* 0x30000018ff672230 */ /* 0x000fca0000004100 */
[----:B------:R-:W1:Y:S08]  /*1590*/  @P2 LDC R106, c[0x0][0x40c] ;  /* 0x00010300ff6a2b82 */ /* 0x000e700000000800 */
[----:B------:R-:W2:Y:S08]  /*15a0*/  @P2 LDC R109, c[0x0][0x40c] ;  /* 0x00010300ff6d2b82 */ /* 0x000eb00000000800 */
[----:B------:R-:W3:Y:S01]  /*15b0*/  @P2 LDC R107, c[0x0][0x40c] ;  /* 0x00010300ff6b2b82 */ /* 0x000ee20000000800 */
[----:B0-----:R-:W-:Y:S01]  /*15c0*/  @P2 FMUL.FTZ R102, R100, R101 ;  /* 0x0000006564662220 */ /* 0x001fe20000410000 */
[----:B------:R-:W-:-:S02]  /*15d0*/  @P2 HADD2.F32 R100, -RZ, R76.H0_H0 ;  /* 0x2000004cff642230 */ /* 0x000fc40000004100 */
[----:B------:R-:W-:-:S03]  /*15e0*/  @P2 HADD2.F32 R101, -RZ, R76.H1_H1 ;  /* 0x3000004cff652230 */ /* 0x000fc60000004100 */
[----:B------:R-:W-:Y:S01]  /*15f0*/  @P2 FFMA.FTZ R113, R102, R100, R113 ;  /* 0x0000006466712223 */ /* 0x000fe20000010071 */
[----:B------:R-:W0:Y:S01]  /*1600*/  @P2 LDC R139, c[0x0][0x40c] ;  /* 0x00010300ff8b2b82 */ /* 0x000e220000000800 */
[--C-:B------:R-:W-:Y:S02]  /*1610*/  @P2 HADD2.F32 R100, -RZ, R25.reuse.H1_H1 ;  /* 0x30000019ff642230 */ /* 0x100fe40000004100 */
[----:B-1----:R-:W-:Y:S01]  /*1620*/  @P2 FMUL.FTZ R103, R103, R106 ;  /* 0x0000006a67672220 */ /* 0x002fe20000410000 */
[----:B------:R-:W-:Y:S02]  /*1630*/  @P2 HADD2.F32 R106, -RZ, R25.H0_H0 ;  /* 0x20000019ff6a2230 */ /* 0x000fe40000004100 */
[----:B------:R-:W-:Y:S02]  /*1640*/  @P2 HADD2.F32 R102, -RZ, R26.H0_H0 ;  /* 0x2000001aff662230 */ /* 0x000fe40000004100 */
[----:B------:R-:W-:Y:S01]  /*1650*/  @P2 FFMA.FTZ R112, R103, R101, R112 ;  /* 0x0000006567702223 */ /* 0x000fe20000010070 */
[--C-:B------:R-:W-:Y:S01]  /*1660*/  @P2 HADD2.F32 R101, -RZ, R77.reuse.H1_H1 ;  /* 0x3000004dff652230 */ /* 0x100fe20000004100 */
[----:B------:R-:W1:Y:S01]  /*1670*/  @P2 LDC R137, c[0x0][0x40c] ;  /* 0x00010300ff892b82 */ /* 0x000e620000000800 */
[----:B--2---:R-:W-:Y:S01]  /*1680*/  @P2 FMUL.FTZ R109, R100, R109 ;  /* 0x0000006d646d2220 */ /* 0x004fe20000410000 */
[----:B------:R-:W-:-:S02]  /*1690*/  @P2 HADD2.F32 R100, -RZ, R77.H0_H0 ;  /* 0x2000004dff642230 */ /* 0x000fc40000004100 */
[----:B------:R-:W-:Y:S02]  /*16a0*/  @P2 HADD2.F32 R103, -RZ, R26.H1_H1 ;  /* 0x3000001aff672230 */ /* 0x000fe40000004100 */
[----:B------:R-:W-:Y:S01]  /*16b0*/  @P2 FFMA.FTZ R110, R109, R101, R110 ;  /* 0x000000656d6e2223 */ /* 0x000fe2000001006e */
[----:B------:R-:W-:Y:S01]  /*16c0*/  HADD2.F32 R109, -RZ, R22.H0_H0 ;  /* 0x20000016ff6d7230 */ /* 0x000fe20000004100 */
[----:B------:R-:W2:Y:S01]  /*16d0*/  @P2 LDC R108, c[0x0][0x40c] ;  /* 0x00010300ff6c2b82 */ /* 0x000ea20000000800 */
[----:B---3--:R-:W-:Y:S01]  /*16e0*/  @P2 FMUL.FTZ R106, R106, R107 ;  /* 0x0000006b6a6a2220 */ /* 0x008fe20000410000 */
[----:B------:R-:W-:Y:S02]  /*16f0*/  HADD2.F32 R107, -RZ, R23.H0_H0 ;  /* 0x20000017ff6b7230 */ /* 0x000fe40000004100 */
[----:B------:R-:W-:Y:S02]  /*1700*/  @P2 HADD2.F32 R101, -RZ, R78.H1_H1 ;  /* 0x3000004eff652230 */ /* 0x000fe40000004100 */
[----:B------:R-:W-:Y:S01]  /*1710*/  @P2 FFMA.FTZ R111, R106, R100, R111 ;  /* 0x000000646a6f2223 */ /* 0x000fe2000001006f */
[----:B------:R-:W-:Y:S01]  /*1720*/  @P2 HADD2.F32 R100, -RZ, R27.H0_H0 ;  /* 0x2000001bff642230 */ /* 0x000fe20000004100 */
[----:B------:R-:W3:Y:S01]  /*1730*/  @P2 LDC R148, c[0x0][0x40c] ;  /* 0x00010300ff942b82 */ /* 0x000ee20000000800 */
[----:B------:R-:W-:-:S03]  /*1740*/  HADD2.F32 R106, -RZ, R23.H1_H1 ;  /* 0x30000017ff6a7230 */ /* 0x000fc60000004100 */
[----:B0-----:R-:W-:Y:S01]  /*1750*/  @P2 FMUL.FTZ R144, R100, R139 ;  /* 0x0000008b64902220 */ /* 0x001fe20000410000 */
[----:B------:R-:W-:Y:S02]  /*1760*/  @P2 HADD2.F32 R139, -RZ, R27.H1_H1 ;  /* 0x3000001bff8b2230 */ /* 0x000fe40000004100 */
[----:B------:R-:W-:Y:S02]  /*1770*/  @P2 HADD2.F32 R100, -RZ, R78.H0_H0 ;  /* 0x2000004eff642230 */ /* 0x000fe40000004100 */
[----:B-1----:R-:W-:Y:S01]  /*1780*/  @P2 FMUL.FTZ R136, R102, R137 ;  /* 0x0000008966882220 */ /* 0x002fe20000410000 */
[----:B------:R-:W-:-:S03]  /*1790*/  @P2 HADD2.F32 R102, -RZ, R79.H0_H0 ;  /* 0x2000004fff662230 */ /* 0x000fc60000004100 */
[----:B------:R-:W-:Y:S01]  /*17a0*/  @P2 FFMA.FTZ R109, R136, R100, R109 ;  /* 0x00000064886d2223 */ /* 0x000fe2000001006d */
[----:B------:R-:W-:Y:S01]  /*17b0*/  F2FP.F16.F32.PACK_AB R100, RZ, R113 ;  /* 0x00000071ff64723e */ /* 0x000fe200000000ff */
[----:B------:R-:W-:Y:S01]  /*17c0*/  @P2 FFMA.FTZ R107, R144, R102, R107 ;  /* 0x00000066906b2223 */ /* 0x000fe2000001006b */
[----:B------:R-:W-:Y:S01]  /*17d0*/  F2FP.F16.F32.PACK_AB R102, RZ, R111 ;  /* 0x0000006fff66723e */ /* 0x000fe200000000ff */
[----:B--2---:R-:W-:Y:S01]  /*17e0*/  @P2 FMUL.FTZ R137, R103, R108 ;  /* 0x0000006c67892220 */ /* 0x004fe20000410000 */
[----:B------:R-:W-:Y:S01]  /*17f0*/  HADD2.F32 R108, -RZ, R22.H1_H1 ;  /* 0x30000016ff6c7230 */ /* 0x000fe20000004100 */
[----:B------:R-:W-:Y:S01]  /*1800*/  F2FP.F16.F32.PACK_AB R136, RZ, R110 ;  /* 0x0000006eff88723e */ /* 0x000fe200000000ff */
[----:B------:R-:W-:Y:S01]  /*1810*/  @P2 HADD2.F32 R103, -RZ, R79.H1_H1 ;  /* 0x3000004fff672230 */ /* 0x000fe20000004100 */
[----:B------:R-:W-:Y:S02]  /*1820*/  F2FP.F16.F32.PACK_AB R143, RZ, R107 ;  /* 0x0000006bff8f723e */ /* 0x000fe400000000ff */
[----:B------:R-:W-:Y:S01]  /*1830*/  @P2 FFMA.FTZ R108, R137, R101, R108 ;  /* 0x00000065896c2223 */ /* 0x000fe2000001006c */
[----:B------:R-:W-:Y:S01]  /*1840*/  F2FP.F16.F32.PACK_AB R101, RZ, R112 ;  /* 0x00000070ff65723e */ /* 0x000fe200000000ff */
[----:B---3--:R-:W-:Y:S01]  /*1850*/  @P2 FMUL.FTZ R139, R139, R148 ;  /* 0x000000948b8b2220 */ /* 0x008fe20000410000 */
[----:B------:R-:W-:-:S02]  /*1860*/  F2FP.F16.F32.PACK_AB R137, RZ, R109 ;  /* 0x0000006dff89723e */ /* 0x000fc400000000ff */
[----:B------:R-:W-:Y:S01]  /*1870*/  PRMT R100, R100, 0x5410, R101 ;  /* 0x0000541064647816 */ /* 0x000fe20000000065 */
[----:B------:R-:W-:Y:S01]  /*1880*/  @P2 FFMA.FTZ R106, R139, R103, R106 ;  /* 0x000000678b6a2223 */ /* 0x000fe2000001006a */
[----:B------:R-:W-:Y:S02]  /*1890*/  F2FP.F16.F32.PACK_AB R139, RZ, R108 ;  /* 0x0000006cff8b723e */ /* 0x000fe400000000ff */
[----:B------:R-:W-:Y:S02]  /*18a0*/  PRMT R101, R102, 0x5410, R136 ;  /* 0x0000541066657816 */ /* 0x000fe40000000088 */
[----:B------:R-:W-:Y:S02]  /*18b0*/  F2FP.F16.F32.PACK_AB R103, RZ, R106 ;  /* 0x0000006aff67723e */ /* 0x000fe400000000ff */
[----:B------:R-:W-:Y:S02]  /*18c0*/  PRMT R102, R137, 0x5410, R139 ;  /* 0x0000541089667816 */ /* 0x000fe4000000008b */
[----:B------:R-:W-:Y:S01]  /*18d0*/  PRMT R103, R143, 0x5410, R103 ;  /* 0x000054108f677816 */ /* 0x000fe20000000067 */
[----:B------:R-:W-:Y:S06]  /*18e0*/  BRA `(.L_x_5709) ;  /* 0x0000000000e07947 */ /* 0x000fec0003800000 */
.L_x_5708:
[----:B0-----:R-:W0:Y:S01]  /*18f0*/  @P1 LDC R103, c[0x0][0x40c] ;  /* 0x00010300ff671b82 */ /* 0x001e220000000800 */
        /* <DEDUP_REMOVED lines=55> */
.L_x_5709:
[----:B------:R-:W0:Y:S01]  /*1c70*/  LDC.64 R136, c[0x0][0x3a8] ;  /* 0x0000ea00ff887b82 */ /* 0x000e220000000a00 */
[----:B------:R-:W-:Y:S01]  /*1c80*/  IADD3 R147, PT, PT, R147, 0x20, RZ ;  /* 0x0000002093937810 */ /* 0x000fe20007ffe0ff */
[C---:B0-----:R-:W-:Y:S01]  /*1c90*/  IMAD.WIDE.U32 R136, R141.reuse, 0x10, R136 ;  /* 0x000000108d887825 */ /* 0x041fe200078e0088 */
[----:B------:R-:W-:-:S04]  /*1ca0*/  IADD3 R141, PT, PT, R141, 0x20, RZ ;  /* 0x000000208d8d7810 */ /* 0x000fc80007ffe0ff */
[----:B------:R1:W-:Y:S03]  /*1cb0*/  STG.E.128 desc[UR6][R136.64], R100 ;  /* 0x0000006488007986 */ /* 0x0003e6000c101d06 */
.L_x_5707:
[----:B------:R-:W-:Y:S05]  /*1cc0*/  BSYNC.RECONVERGENT B0 ;  /* 0x0000000000007941 */ /* 0x000fea0003800200 */
.L_x_5706:
[----:B------:R-:W-:Y:S01]  /*1cd0*/  ISETP.GE.U32.AND P2, PT, R134, 0x60, PT ;  /* 0x000000608600780c */ /* 0x000fe20003f46070 */
[----:B------:R-:W-:Y:S03]  /*1ce0*/  BSSY.RECONVERGENT B0, `(.L_x_5710) ;  /* 0x0000087000007945 */ /* 0x000fe60003800200 */
[----:B------:R-:W-:-:S09]  /*1cf0*/  P2R R143, PR, RZ, 0x4 ;  /* 0x00000004ff8f7803 */ /* 0x000fd20000000000 */
[----:B------:R-:W-:Y:S05]  /*1d00*/  @!P2 BRA `(.L_x_5711) ;  /* 0x000000080010a947 */ /* 0x000fea0003800000 */
[----:B------:R-:W-:Y:S01]  /*1d10*/  ISETP.NE.U32.AND P2, PT, RZ, UR8, PT ;  /* 0x00000008ff007c0c */ /* 0x000fe2000bf45070 */
[----:B------:R-:W2:Y:S03]  /*1d20*/  @P1 LDC.64 R16, c[0x0][0x390] ;  /* 0x0000e400ff101b82 */ /* 0x000ea60000000a00 */
[----:B------:R-:W-:-:S13]  /*1d30*/  ISETP.NE.AND.EX P2, PT, RZ, UR9, PT, P2 ;  /* 0x00000009ff007c0c */ /* 0x000fda000bf45320 */
[----:B------:R-:W3:Y:S01]  /*1d40*/  @P2 LDC.64 R14, c[0x0][0x3a0] ;  /* 0x0000e800ff0e2b82 */ /* 0x000ee20000000a00 */
[----:B--2---:R-:W-:-:S05]  /*1d50*/  @P1 IMAD.WIDE.U32 R16, R147, 0x10, R16 ;  /* 0x0000001093101825 */ /* 0x004fca00078e0010 */
[----:B------:R2:W5:Y:S01]  /*1d60*/  @P1 LDG.E.128 R24, desc[UR6][R16.64] ;  /* 0x0000000610181981 */ /* 0x000562000c1e1d00 */
[----:B---3--:R-:W-:-:S05]  /*1d70*/  @P2 IMAD.WIDE.U32 R14, R141, 0x10, R14 ;  /* 0x000000108d0e2825 */ /* 0x008fca00078e000e */
[----:B------:R2:W5:Y:S01]  /*1d80*/  @P2 LDG.E.128 R20, desc[UR6][R14.64] ;  /* 0x000000060e142981 */ /* 0x000562000c1e1d00 */
[----:B------:R-:W-:Y:S05]  /*1d90*/  @!P2 BRA `(.L_x_5712) ;  /* 0x0000000000f8a947 */ /* 0x000fea0003800000 */
[----:B------:R-:W-:Y:S01]  /*1da0*/  ISETP.GT.AND P2, PT, R146, RZ, PT ;  /* 0x000000ff9200720c */ /* 0x000fe20003f44270 */
[--C-:B-----5:R-:W-:Y:S02]  /*1db0*/  HADD2.F32 R105, -RZ, R20.reuse.H0_H0 ;  /* 0x20000014ff697230 */ /* 0x120fe40000004100 */
[----:B------:R-:W-:Y:S02]  /*1dc0*/  HADD2.F32 R19, -RZ, R21.H0_H0 ;  /* 0x20000015ff137230 */ /* 0x000fe40000004100 */
[----:B------:R-:W-:-:S08]  /*1dd0*/  HADD2.F32 R104, -RZ, R20.H1_H1 ;  /* 0x30000014ff687230 */ /* 0x000fd00000004100 */
[----:B--2---:R-:W2:Y:S01]  /*1de0*/  @P2 LDC R15, c[0x0][0x40c] ;  /* 0x00010300ff0f2b82 */ /* 0x004ea20000000800 */
[--C-:B------:R-:W-:Y:S02]  /*1df0*/  @P2 HADD2.F32 R14, -RZ, R24.reuse.H0_H0 ;  /* 0x20000018ff0e2230 */ /* 0x100fe40000004100 */
[----:B------:R-:W-:-:S05]  /*1e00*/  @P2 HADD2.F32 R17, -RZ, R24.H1_H1 ;  /* 0x30000018ff112230 */ /* 0x000fca0000004100 */
[----:B------:R-:W3:Y:S08]  /*1e10*/  @P2 LDC R18, c[0x0][0x40c] ;  /* 0x00010300ff122b82 */ /* 0x000ef00000000800 */
[----:B01----:R-:W0:Y:S08]  /*1e20*/  @P2 LDC R103, c[0x0][0x40c] ;  /* 0x00010300ff672b82 */ /* 0x003e300000000800 */
[----:B------:R-:W1:Y:S01]  /*1e30*/  @P2 LDC R101, c[0x0][0x40c] ;  /* 0x00010300ff652b82 */ /* 0x000e620000000800 */
[----:B--2---:R-:W-:Y:S01]  /*1e40*/  @P2 FMUL.FTZ R16, R14, R15 ;  /* 0x0000000f0e102220 */ /* 0x004fe20000410000 */
[----:B------:R-:W-:-:S02]  /*1e50*/  @P2 HADD2.F32 R14, -RZ, R64.H0_H0 ;  /* 0x20000040ff0e2230 */ /* 0x000fc40000004100 */
[----:B------:R-:W-:-:S03]  /*1e60*/  @P2 HADD2.F32 R15, -RZ, R64.H1_H1 ;  /* 0x30000040ff0f2230 */ /* 0x000fc60000004100 */
[----:B------:R-:W-:Y:S01]  /*1e70*/  @P2 FFMA.FTZ R105, R16, R14, R105 ;  /* 0x0000000e10692223 */ /* 0x000fe20000010069 */
[----:B------:R-:W2:Y:S01]  /*1e80*/  @P2 LDC R139, c[0x0][0x40c] ;  /* 0x00010300ff8b2b82 */ /* 0x000ea20000000800 */
[--C-:B------:R-:W-:Y:S02]  /*1e90*/  @P2 HADD2.F32 R14, -RZ, R25.reuse.H1_H1 ;  /* 0x30000019ff0e2230 */ /* 0x100fe40000004100 */
[----:B---3--:R-:W-:Y:S01]  /*1ea0*/  @P2 FMUL.FTZ R17, R17, R18 ;  /* 0x0000001211112220 */ /* 0x008fe20000410000 */
[----:B------:R-:W-:-:S03]  /*1eb0*/  @P2 HADD2.F32 R18, -RZ, R25.H0_H0 ;  /* 0x20000019ff122230 */ /* 0x000fc60000004100 */
[----:B------:R-:W-:Y:S01]  /*1ec0*/  @P2 FFMA.FTZ R104, R17, R15, R104 ;  /* 0x0000000f11682223 */ /* 0x000fe20000010068 */
[--C-:B------:R-:W-:Y:S01]  /*1ed0*/  @P2 HADD2.F32 R15, -RZ, R65.reuse.H1_H1 ;  /* 0x30000041ff0f2230 */ /* 0x100fe20000004100 */
[----:B------:R-:W3:Y:S01]  /*1ee0*/  @P2 LDC R100, c[0x0][0x40c] ;  /* 0x00010300ff642b82 */ /* 0x000ee20000000800 */
[----:B0-----:R-:W-:Y:S01]  /*1ef0*/  @P2 FMUL.FTZ R103, R14, R103 ;  /* 0x000000670e672220 */ /* 0x001fe20000410000 */
[----:B------:R-:W-:Y:S02]  /*1f00*/  @P2 HADD2.F32 R14, -RZ, R65.H0_H0 ;  /* 0x20000041ff0e2230 */ /* 0x000fe40000004100 */
[----:B------:R-:W-:-:S04]  /*1f10*/  @P2 HADD2.F32 R17, -RZ, R26.H0_H0 ;  /* 0x2000001aff112230 */ /* 0x000fc80000004100 */
[----:B------:R-:W0:Y:S01]  /*1f20*/  @P2 LDC R102, c[0x0][0x40c] ;  /* 0x00010300ff662b82 */ /* 0x000e220000000800 */
[----:B-1----:R-:W-:Y:S01]  /*1f30*/  @P2 FMUL.FTZ R16, R18, R101 ;  /* 0x0000006512102220 */ /* 0x002fe20000410000 */
[----:B------:R-:W-:Y:S02]  /*1f40*/  HADD2.F32 R18, -RZ, R21.H1_H1 ;  /* 0x30000015ff127230 */ /* 0x000fe40000004100 */
[----:B------:R-:W-:Y:S02]  /*1f50*/  @P2 HADD2.F32 R101, -RZ, R26.H1_H1 ;  /* 0x3000001aff652230 */ /* 0x000fe40000004100 */
[----:B------:R-:W-:Y:S01]  /*1f60*/  @P2 FFMA.FTZ R19, R16, R14, R19 ;  /* 0x0000000e10132223 */ /* 0x000fe20000010013 */
[----:B------:R-:W-:Y:S02]  /*1f70*/  @P2 HADD2.F32 R14, -RZ, R27.H0_H0 ;  /* 0x2000001bff0e2230 */ /* 0x000fe40000004100 */
[----:B------:R-:W-:Y:S01]  /*1f80*/  @P2 FFMA.FTZ R18, R103, R15, R18 ;  /* 0x0000000f67122223 */ /* 0x000fe20000010012 */
[----:B------:R-:W1:Y:S01]  /*1f90*/  @P2 LDC R148, c[0x0][0x40c] ;  /* 0x00010300ff942b82 */ /* 0x000e620000000800 */
[----:B------:R-:W-:-:S02]  /*1fa0*/  HADD2.F32 R16, -RZ, R22.H1_H1 ;  /* 0x30000016ff107230 */ /* 0x000fc40000004100 */
[----:B--2---:R-:W-:Y:S01]  /*1fb0*/  @P2 FMUL.FTZ R144, R14, R139 ;  /* 0x0000008b0e902220 */ /* 0x004fe20000410000 */
[----:B------:R-:W-:Y:S02]  /*1fc0*/  @P2 HADD2.F32 R139, -RZ, R27.H1_H1 ;  /* 0x3000001bff8b2230 */ /* 0x000fe40000004100 */
[--C-:B------:R-:W-:Y:S02]  /*1fd0*/  HADD2.F32 R15, -RZ, R23.reuse.H0_H0 ;  /* 0x20000017ff0f7230 */ /* 0x100fe40000004100 */
[----:B---3--:R-:W-:Y:S01]  /*1fe0*/  @P2 FMUL.FTZ R136, R17, R100 ;  /* 0x0000006411882220 */ /* 0x008fe20000410000 */
[----:B------:R-:W-:Y:S02]  /*1ff0*/  HADD2.F32 R17, -RZ, R22.H0_H0 ;  /* 0x20000016ff117230 */ /* 0x000fe40000004100 */
[----:B------:R-:W-:Y:S02]  /*2000*/  HADD2.F32 R14, -RZ, R23.H1_H1 ;  /* 0x30000017ff0e7230 */ /* 0x000fe40000004100 */
[----:B------:R-:W-:-:S02]  /*2010*/  @P2 HADD2.F32 R100, -RZ, R66.H0_H0 ;  /* 0x20000042ff642230 */ /* 0x000fc40000004100 */
[--C-:B------:R-:W-:Y:S02]  /*2020*/  @P2 HADD2.F32 R103, -RZ, R67.reuse.H1_H1 ;  /* 0x30000043ff672230 */ /* 0x100fe40000004100 */
[----:B0-----:R-:W-:Y:S01]  /*2030*/  @P2 FMUL.FTZ R137, R101, R102 ;  /* 0x0000006665892220 */ /* 0x001fe20000410000 */
[----:B------:R-:W-:Y:S02]  /*2040*/  @P2 HADD2.F32 R101, -RZ, R66.H1_H1 ;  /* 0x30000042ff652230 */ /* 0x000fe40000004100 */
[----:B------:R-:W-:Y:S01]  /*2050*/  @P2 FFMA.FTZ R17, R136, R100, R17 ;  /* 0x0000006488112223 */ /* 0x000fe20000010011 */
[----:B------:R-:W-:Y:S01]  /*2060*/  @P2 HADD2.F32 R102, -RZ, R67.H0_H0 ;  /* 0x20000043ff662230 */ /* 0x000fe20000004100 */
[----:B------:R-:W-:Y:S01]  /*2070*/  F2FP.F16.F32.PACK_AB R100, RZ, R105 ;  /* 0x00000069ff64723e */ /* 0x000fe200000000ff */
[----:B------:R-:W-:Y:S01]  /*2080*/  @P2 FFMA.FTZ R16, R137, R101, R16 ;  /* 0x0000006589102223 */ /* 0x000fe20000010010 */
[----:B------:R-:W-:Y:S01]  /*2090*/  F2FP.F16.F32.PACK_AB R101, RZ, R104 ;  /* 0x00000068ff65723e */ /* 0x000fe200000000ff */
[----:B-1----:R-:W-:Y:S01]  /*20a0*/  @P2 FMUL.FTZ R139, R139, R148 ;  /* 0x000000948b8b2220 */ /* 0x002fe20000410000 */
[----:B------:R-:W-:Y:S01]  /*20b0*/  @P2 FFMA.FTZ R15, R144, R102, R15 ;  /* 0x00000066900f2223 */ /* 0x000fe2000001000f */
[----:B------:R-:W-:-:S02]  /*20c0*/  F2FP.F16.F32.PACK_AB R102, RZ, R19 ;  /* 0x00000013ff66723e */ /* 0x000fc400000000ff */
[----:B------:R-:W-:Y:S01]  /*20d0*/  @P2 FFMA.FTZ R14, R139, R103, R14 ;  /* 0x000000678b0e2223 */ /* 0x000fe2000001000e */
[----:B------:R-:W-:Y:S02]  /*20e0*/  F2FP.F16.F32.PACK_AB R136, RZ, R18 ;  /* 0x00000012ff88723e */ /* 0x000fe400000000ff */
[----:B------:R-:W-:Y:S02]  /*20f0*/  F2FP.F16.F32.PACK_AB R137, RZ, R17 ;  /* 0x00000011ff89723e */ /* 0x000fe400000000ff */
[----:B------:R-:W-:Y:S02]  /*2100*/  F2FP.F16.F32.PACK_AB R139, RZ, R16 ;  /* 0x00000010ff8b723e */ /* 0x000fe400000000ff */
[----:B------:R-:W-:Y:S02]  /*2110*/  F2FP.F16.F32.PACK_AB R144, RZ, R15 ;  /* 0x0000000fff90723e */ /* 0x000fe400000000ff */
[----:B------:R-:W-:Y:S02]  /*2120*/  F2FP.F16.F32.PACK_AB R103, RZ, R14 ;  /* 0x0000000eff67723e */ /* 0x000fe400000000ff */
[----:B------:R-:W-:-:S02]  /*2130*/  PRMT R100, R100, 0x5410, R101 ;  /* 0x0000541064647816 */ /* 0x000fc40000000065 */
[----:B------:R-:W-:Y:S02]  /*2140*/  PRMT R101, R102, 0x5410, R136 ;  /* 0x0000541066657816 */ /* 0x000fe40000000088 */
[----:B------:R-:W-:Y:S02]  /*2150*/  PRMT R102, R137, 0x5410, R139 ;  /* 0x0000541089667816 */ /* 0x000fe4000000008b */
[----:B------:R-:W-:Y:S01]  /*2160*/  PRMT R103, R144, 0x5410, R103 ;  /* 0x0000541090677816 */ /* 0x000fe20000000067 */
[----:B------:R-:W-:Y:S06]  /*2170*/  BRA `(.L_x_5713) ;  /* 0x0000000000e07947 */ /* 0x000fec0003800000 */
.L_x_5712:
[----:B--2---:R-:W2:Y:S01]  /*2180*/  @P1 LDC R15, c[0x0][0x40c] ;  /* 0x00010300ff0f1b82 */ /* 0x004ea20000000800 */
[--C-:B-----5:R-:W-:Y:S01]  /*2190*/  @P1 HADD2.F32 R14, -RZ, R24.reuse.H0_H0 ;  /* 0x20000018ff0e1230 */ /* 0x120fe20000004100 */
[----:B------:R-:W-:Y:S01]  /*21a0*/  CS2R R104, SRZ ;  /* 0x0000000000687805 */ /* 0x000fe2000001ff00 */
[----:B------:R-:W-:Y:S02]  /*21b0*/  @P1 HADD2.F32 R16, -RZ, R24.H1_H1 ;  /* 0x30000018ff101230 */ /* 0x000fe40000004100 */
[----:B01----:R-:W-:Y:S02]  /*21c0*/  @P1 HADD2.F32 R100, -RZ, R25.H1_H1 ;  /* 0x30000019ff641230 */ /* 0x003fe40000004100 */
[----:B------:R-:W-:Y:S01]  /*21d0*/  @P1 HADD2.F32 R19, -RZ, R64.H1_H1 ;  /* 0x30000040ff131230 */ /* 0x000fe20000004100 */
[----:B------:R-:W0:Y:S01]  /*21e0*/  @P1 LDC R17, c[0x0][0x40c] ;  /* 0x00010300ff111b82 */ /* 0x000e220000000800 */
[--C-:B------:R-:W-:Y:S02]  /*21f0*/  @P1 HADD2.F32 R136, -RZ, R27.reuse.H0_H0 ;  /* 0x2000001bff881230 */ /* 0x100fe40000004100 */
[----:B------:R-:W-:-:S02]  /*2200*/  @P1 HADD2.F32 R139, -RZ, R27.H1_H1 ;  /* 0x3000001bff8b1230 */ /* 0x000fc40000004100 */
[----:B------:R-:W-:-:S03]  /*2210*/  @P1 HADD2.F32 R148, -RZ, R67.H1_H1 ;  /* 0x30000043ff941230 */ /* 0x000fc60000004100 */
[----:B------:R-:W1:Y:S08]  /*2220*/  @P1 LDC R101, c[0x0][0x40c] ;  /* 0x00010300ff651b82 */ /* 0x000e700000000800 */
[----:B------:R-:W3:Y:S01]  /*2230*/  @P1 LDC R18, c[0x0][0x40c] ;  /* 0x00010300ff121b82 */ /* 0x000ee20000000800 */
[----:B--2---:R-:W-:Y:S01]  /*2240*/  @P1 FMUL.FTZ R14, R14, R15 ;  /* 0x0000000f0e0e1220 */ /* 0x004fe20000410000 */
[----:B------:R-:W-:-:S05]  /*2250*/  @P1 HADD2.F32 R15, -RZ, R64.H0_H0 ;  /* 0x20000040ff0f1230 */ /* 0x000fca0000004100 */
[----:B------:R-:W-:Y:S01]  /*2260*/  @P1 FMUL.FTZ R105, R14, R15 ;  /* 0x0000000f0e691220 */ /* 0x000fe20000410000 */
[----:B------:R-:W2:Y:S01]  /*2270*/  @P1 LDC R102, c[0x0][0x40c] ;  /* 0x00010300ff661b82 */ /* 0x000ea20000000800 */
[----:B0-----:R-:W-:Y:S01]  /*2280*/  @P1 FMUL.FTZ R16, R16, R17 ;  /* 0x0000001110101220 */ /* 0x001fe20000410000 */
[----:B------:R-:W-:Y:S02]  /*2290*/  @P1 HADD2.F32 R17, -RZ, R25.H0_H0 ;  /* 0x20000019ff111230 */ /* 0x000fe40000004100 */
[----:B------:R-:W-:Y:S02]  /*22a0*/  @P1 HADD2.F32 R15, -RZ, R65.H1_H1 ;  /* 0x30000041ff0f1230 */ /* 0x000fe40000004100 */
[----:B------:R-:W-:Y:S01]  /*22b0*/  @P1 FMUL.FTZ R104, R16, R19 ;  /* 0x0000001310681220 */ /* 0x000fe20000410000 */
[--C-:B------:R-:W-:Y:S01]  /*22c0*/  @P1 HADD2.F32 R16, -RZ, R26.reuse.H0_H0 ;  /* 0x2000001aff101230 */ /* 0x100fe20000004100 */
[----:B------:R-:W0:Y:S01]  /*22d0*/  @P1 LDC R137, c[0x0][0x40c] ;  /* 0x00010300ff891b82 */ /* 0x000e220000000800 */
[----:B-1----:R-:W-:Y:S01]  /*22e0*/  @P1 FMUL.FTZ R100, R100, R101 ;  /* 0x0000006564641220 */ /* 0x002fe20000410000 */
[----:B------:R-:W-:-:S02]  /*22f0*/  @P1 HADD2.F32 R101, -RZ, R26.H1_H1 ;  /* 0x3000001aff651230 */ /* 0x000fc40000004100 */
[----:B------:R-:W-:-:S04]  /*2300*/  @P1 HADD2.F32 R14, -RZ, R65.H0_H0 ;  /* 0x20000041ff0e1230 */ /* 0x000fc80000004100 */
[----:B------:R-:W1:Y:S01]  /*2310*/  @P1 LDC R103, c[0x0][0x40c] ;  /* 0x00010300ff671b82 */ /* 0x000e620000000800 */
[----:B---3--:R-:W-:Y:S01]  /*2320*/  @P1 FMUL.FTZ R17, R17, R18 ;  /* 0x0000001211111220 */ /* 0x008fe20000410000 */
[----:B------:R-:W-:Y:S02]  /*2330*/  CS2R R18, SRZ ;  /* 0x0000000000127805 */ /* 0x000fe4000001ff00 */
[----:B------:R-:W-:Y:S01]  /*2340*/  @P1 FMUL.FTZ R18, R100, R15 ;  /* 0x0000000f64121220 */ /* 0x000fe20000410000 */
[--C-:B------:R-:W-:Y:S02]  /*2350*/  @P1 HADD2.F32 R100, -RZ, R66.reuse.H0_H0 ;  /* 0x20000042ff641230 */ /* 0x100fe40000004100 */
[----:B------:R-:W-:Y:S01]  /*2360*/  @P1 FMUL.FTZ R19, R17, R14 ;  /* 0x0000000e11131220 */ /* 0x000fe20000410000 */
[----:B------:R-:W-:Y:S01]  /*2370*/  CS2R R14, SRZ ;  /* 0x00000000000e7805 */ /* 0x000fe2000001ff00 */
[----:B------:R-:W3:Y:S01]  /*2380*/  @P1 LDC R144, c[0x0][0x40c] ;  /* 0x00010300ff901b82 */ /* 0x000ee20000000800 */
[----:B--2---:R-:W-:Y:S01]  /*2390*/  @P1 FMUL.FTZ R101, R101, R102 ;  /* 0x0000006665651220 */ /* 0x004fe20000410000 */
[----:B------:R-:W-:-:S02]  /*23a0*/  @P1 HADD2.F32 R102, -RZ, R66.H1_H1 ;  /* 0x30000042ff661230 */ /* 0x000fc40000004100 */
[----:B0-----:R-:W-:Y:S01]  /*23b0*/  @P1 FMUL.FTZ R136, R136, R137 ;  /* 0x0000008988881220 */ /* 0x001fe20000410000 */
[----:B------:R-:W-:-:S05]  /*23c0*/  @P1 HADD2.F32 R137, -RZ, R67.H0_H0 ;  /* 0x20000043ff891230 */ /* 0x000fca0000004100 */
[----:B------:R-:W-:Y:S01]  /*23d0*/  @P1 FMUL.FTZ R15, R136, R137 ;  /* 0x00000089880f1220 */ /* 0x000fe20000410000 */
[----:B-1----:R-:W-:Y:S01]  /*23e0*/  @P1 FMUL.FTZ R103, R16, R103 ;  /* 0x0000006710671220 */ /* 0x002fe20000410000 */
[----:B------:R-:W-:Y:S02]  /*23f0*/  CS2R R16, SRZ ;  /* 0x0000000000107805 */ /* 0x000fe4000001ff00 */
[----:B------:R-:W-:Y:S01]  /*2400*/  @P1 FMUL.FTZ R16, R101, R102 ;  /* 0x0000006665101220 */ /* 0x000fe20000410000 */
[----:B------:R-:W-:Y:S01]  /*2410*/  @P1 FMUL.FTZ R17, R103, R100 ;  /* 0x0000006467111220 */ /* 0x000fe20000410000 */
[----:B------:R-:W-:Y:S02]  /*2420*/  F2FP.F16.F32.PACK_AB R100, RZ, R105 ;  /* 0x00000069ff64723e */ /* 0x000fe400000000ff */
[----:B------:R-:W-:Y:S01]  /*2430*/  F2FP.F16.F32.PACK_AB R101, RZ, R104 ;  /* 0x00000068ff65723e */ /* 0x000fe200000000ff */
[----:B---3--:R-:W-:Y:S01]  /*2440*/  @P1 FMUL.FTZ R139, R139, R144 ;  /* 0x000000908b8b1220 */ /* 0x008fe20000410000 */
[----:B------:R-:W-:-:S02]  /*2450*/  F2FP.F16.F32.PACK_AB R102, RZ, R19 ;  /* 0x00000013ff66723e */ /* 0x000fc400000000ff */
[----:B------:R-:W-:Y:S01]  /*2460*/  F2FP.F16.F32.PACK_AB R103, RZ, R18 ;  /* 0x00000012ff67723e */ /* 0x000fe200000000ff */
[----:B------:R-:W-:Y:S01]  /*2470*/  @P1 FMUL.FTZ R14, R139, R148 ;  /* 0x000000948b0e1220 */ /* 0x000fe20000410000 */
[----:B------:R-:W-:Y:S02]  /*2480*/  F2FP.F16.F32.PACK_AB R136, RZ, R17 ;  /* 0x00000011ff88723e */ /* 0x000fe400000000ff */
[----:B------:R-:W-:Y:S02]  /*2490*/  F2FP.F16.F32.PACK_AB R137, RZ, R16 ;  /* 0x00000010ff89723e */ /* 0x000fe400000000ff */
[----:B------:R-:W-:Y:S02]  /*24a0*/  F2FP.F16.F32.PACK_AB R139, RZ, R15 ;  /* 0x0000000fff8b723e */ /* 0x000fe400000000ff */
[----:B------:R-:W-:Y:S02]  /*24b0*/  F2FP.F16.F32.PACK_AB R144, RZ, R14 ;  /* 0x0000000eff90723e */ /* 0x000fe400000000ff */
[----:B------:R-:W-:-:S02]  /*24c0*/  PRMT R100, R100, 0x5410, R101 ;  /* 0x0000541064647816 */ /* 0x000fc40000000065 */
[----:B------:R-:W-:Y:S02]  /*24d0*/  PRMT R101, R102, 0x5410, R103 ;  /* 0x0000541066657816 */ /* 0x000fe40000000067 */
[----:B------:R-:W-:Y:S02]  /*24e0*/  PRMT R102, R136, 0x5410, R137 ;  /* 0x0000541088667816 */ /* 0x000fe40000000089 */
[----:B------:R-:W-:-:S07]  /*24f0*/  PRMT R103, R139, 0x5410, R144 ;  /* 0x000054108b677816 */ /* 0x000fce0000000090 */
.L_x_5713:
[----:B------:R-:W0:Y:S01]  /*2500*/  LDC.64 R136, c[0x0][0x3a8] ;  /* 0x0000ea00ff887b82 */ /* 0x000e220000000a00 */
[----:B------:R-:W-:Y:S01]  /*2510*/  IADD3 R147, PT, PT, R147, 0x20, RZ ;  /* 0x0000002093937810 */ /* 0x000fe20007ffe0ff */
[C---:B0-----:R-:W-:Y:S01]  /*2520*/  IMAD.WIDE.U32 R136, R141.reuse, 0x10, R136 ;  /* 0x000000108d887825 */ /* 0x041fe200078e0088 */
[----:B------:R-:W-:-:S04]  /*2530*/  IADD3 R141, PT, PT, R141, 0x20, RZ ;  /* 0x000000208d8d7810 */ /* 0x000fc80007ffe0ff */
[----:B------:R2:W-:Y:S03]  /*2540*/  STG.E.128 desc[UR6][R136.64], R100 ;  /* 0x0000006488007986 */ /* 0x0005e6000c101d06 */
.L_x_5711:
[----:B------:R-:W-:Y:S05]  /*2550*/  BSYNC.RECONVERGENT B0 ;  /* 0x0000000000007941 */ /* 0x000fea0003800200 */
.L_x_5710:
[----:B------:R-:W-:Y:S01]  /*2560*/  ISETP.GE.U32.AND P2, PT, R134, 0x80, PT ;  /* 0x000000808600780c */ /* 0x000fe20003f46070 */
[----:B------:R-:W-:Y:S03]  /*2570*/  BSSY.RECONVERGENT B0, `(.L_x_5714) ;  /* 0x0000087000007945 */ /* 0x000fe60003800200 */
[----:B------:R-:W-:-:S09]  /*2580*/  P2R R144, PR, RZ, 0x4 ;  /* 0x00000004ff907803 */ /* 0x000fd20000000000 */
[----:B------:R-:W-:Y:S05]  /*2590*/  @!P2 BRA `(.L_x_5715) ;  /* 0x000000080010a947 */ /* 0x000fea0003800000 */
[----:B------:R-:W-:Y:S01]  /*25a0*/  ISETP.NE.U32.AND P2, PT, RZ, UR8, PT ;  /* 0x00000008ff007c0c */ /* 0x000fe2000bf45070 */
[----:B------:R-:W3:Y:S03]  /*25b0*/  @P1 LDC.64 R8, c[0x0][0x390] ;  /* 0x0000e400ff081b82 */ /* 0x000ee60000000a00 */
[----:B------:R-:W-:-:S13]  /*25c0*/  ISETP.NE.AND.EX P2, PT, RZ, UR9, PT, P2 ;  /* 0x00000009ff007c0c */ /* 0x000fda000bf45320 */
[----:B------:R-:W4:Y:S01]  /*25d0*/  @P2 LDC.64 R6, c[0x0][0x3a0] ;  /* 0x0000e800ff062b82 */ /* 0x000f220000000a00 */
[----:B---3--:R-:W-:-:S05]  /*25e0*/  @P1 IMAD.WIDE.U32 R8, R147, 0x10, R8 ;  /* 0x0000001093081825 */ /* 0x008fca00078e0008 */
[----:B------:R3:W5:Y:S01]  /*25f0*/  @P1 LDG.E.128 R24, desc[UR6][R8.64] ;  /* 0x0000000608181981 */ /* 0x000762000c1e1d00 */
[----:B----4-:R-:W-:-:S05]  /*2600*/  @P2 IMAD.WIDE.U32 R6, R141, 0x10, R6 ;  /* 0x000000108d062825 */ /* 0x010fca00078e0006 */
[----:B------:R3:W5:Y:S01]  /*2610*/  @P2 LDG.E.128 R20, desc[UR6][R6.64] ;  /* 0x0000000606142981 */ /* 0x000762000c1e1d00 */
[----:B------:R-:W-:Y:S05]  /*2620*/  @!P2 BRA `(.L_x_5716) ;  /* 0x0000000000f8a947 */ /* 0x000fea0003800000 */
[----:B------:R-:W-:Y:S01]  /*2630*/  ISETP.GT.AND P2, PT, R146, RZ, PT ;  /* 0x000000ff9200720c */ /* 0x000fe20003f44270 */
[--C-:B-----5:R-:W-:Y:S02]  /*2640*/  HADD2.F32 R13, -RZ, R20.reuse.H0_H0 ;  /* 0x20000014ff0d7230 */ /* 0x120fe40000004100 */
[----:B------:R-:W-:Y:S02]  /*2650*/  HADD2.F32 R11, -RZ, R21.H0_H0 ;  /* 0x20000015ff0b7230 */ /* 0x000fe40000004100 */
[----:B------:R-:W-:-:S08]  /*2660*/  HADD2.F32 R12, -RZ, R20.H1_H1 ;  /* 0x30000014ff0c7230 */ /* 0x000fd00000004100 */
[----:B---3--:R-:W3:Y:S01]  /*2670*/  @P2 LDC R7, c[0x0][0x40c] ;  /* 0x00010300ff072b82 */ /* 0x008ee20000000800 */
[--C-:B------:R-:W-:Y:S02]  /*2680*/  @P2 HADD2.F32 R6, -RZ, R24.reuse.H0_H0 ;  /* 0x20000018ff062230 */ /* 0x100fe40000004100 */
[----:B------:R-:W-:-:S05]  /*2690*/  @P2 HADD2.F32 R9, -RZ, R24.H1_H1 ;  /* 0x30000018ff092230 */ /* 0x000fca0000004100 */
[----:B------:R-:W4:Y:S08]  /*26a0*/  @P2 LDC R10, c[0x0][0x40c] ;  /* 0x00010300ff0a2b82 */ /* 0x000f300000000800 */
[----:B012---:R-:W0:Y:S08]  /*26b0*/  @P2 LDC R103, c[0x0][0x40c] ;  /* 0x00010300ff672b82 */ /* 0x007e300000000800 */
[----:B------:R-:W1:Y:S01]  /*26c0*/  @P2 LDC R101, c[0x0][0x40c] ;  /* 0x00010300ff652b82 */ /* 0x000e620000000800 */
[----:B---3--:R-:W-:Y:S01]  /*26d0*/  @P2 FMUL.FTZ R8, R6, R7 ;  /* 0x0000000706082220 */ /* 0x008fe20000410000 */
[----:B------:R-:W-:-:S02]  /*26e0*/  @P2 HADD2.F32 R6, -RZ, R52.H0_H0 ;  /* 0x20000034ff062230 */ /* 0x000fc40000004100 */
[----:B------:R-:W-:-:S03]  /*26f0*/  @P2 HADD2.F32 R7, -RZ, R52.H1_H1 ;  /* 0x30000034ff072230 */ /* 0x000fc60000004100 */
[----:B------:R-:W-:Y:S01]  /*2700*/  @P2 FFMA.FTZ R13, R8, R6, R13 ;  /* 0x00000006080d2223 */ /* 0x000fe2000001000d */
[----:B------:R-:W2:Y:S01]  /*2710*/  @P2 LDC R139, c[0x0][0x40c] ;  /* 0x00010300ff8b2b82 */ /* 0x000ea20000000800 */
[--C-:B------:R-:W-:Y:S02]  /*2720*/  @P2 HADD2.F32 R6, -RZ, R25.reuse.H1_H1 ;  /* 0x30000019ff062230 */ /* 0x100fe40000004100 */
[----:B----4-:R-:W-:Y:S01]  /*2730*/  @P2 FMUL.FTZ R9, R9, R10 ;  /* 0x0000000a09092220 */ /* 0x010fe20000410000 */
        /* <DEDUP_REMOVED lines=45> */
.L_x_5716:
[----:B---3--:R-:W3:Y:S01]  /*2a10*/  @P1 LDC R7, c[0x0][0x40c] ;  /* 0x00010300ff071b82 */ /* 0x008ee20000000800 */
[--C-:B-----5:R-:W-:Y:S01]  /*2a20*/  @P1 HADD2.F32 R6, -RZ, R24.reuse.H0_H0 ;  /* 0x20000018ff061230 */ /* 0x120fe20000004100 */
[----:B------:R-:W-:Y:S01]  /*2a30*/  CS2R R12, SRZ ;  /* 0x00000000000c7805 */ /* 0x000fe2000001ff00 */
[----:B------:R-:W-:Y:S02]  /*2a40*/  @P1 HADD2.F32 R8, -RZ, R24.H1_H1 ;  /* 0x30000018ff081230 */ /* 0x000fe40000004100 */
[----:B012---:R-:W-:Y:S02]  /*2a50*/  @P1 HADD2.F32 R100, -RZ, R25.H1_H1 ;  /* 0x30000019ff641230 */ /* 0x007fe40000004100 */
[----:B------:R-:W-:Y:S01]  /*2a60*/  @P1 HADD2.F32 R11, -RZ, R52.H1_H1 ;  /* 0x30000034ff0b1230 */ /* 0x000fe20000004100 */
[----:B------:R-:W0:Y:S01]  /*2a70*/  @P1 LDC R9, c[0x0][0x40c] ;  /* 0x00010300ff091b82 */ /* 0x000e220000000800 */
[--C-:B------:R-:W-:Y:S02]  /*2a80*/  @P1 HADD2.F32 R136, -RZ, R27.reuse.H0_H0 ;  /* 0x2000001bff881230 */ /* 0x100fe40000004100 */
[----:B------:R-:W-:-:S02]  /*2a90*/  @P1 HADD2.F32 R139, -RZ, R27.H1_H1 ;  /* 0x3000001bff8b1230 */ /* 0x000fc40000004100 */
[----:B------:R-:W-:-:S03]  /*2aa0*/  @P1 HADD2.F32 R150, -RZ, R55.H1_H1 ;  /* 0x30000037ff961230 */ /* 0x000fc60000004100 */
[----:B------:R-:W1:Y:S08]  /*2ab0*/  @P1 LDC R101, c[0x0][0x40c] ;  /* 0x00010300ff651b82 */ /* 0x000e700000000800 */
[----:B------:R-:W2:Y:S01]  /*2ac0*/  @P1 LDC R10, c[0x0][0x40c] ;  /* 0x00010300ff0a1b82 */ /* 0x000ea20000000800 */
[----:B---3--:R-:W-:Y:S01]  /*2ad0*/  @P1 FMUL.FTZ R6, R6, R7 ;  /* 0x0000000706061220 */ /* 0x008fe20000410000 */
[----:B------:R-:W-:-:S05]  /*2ae0*/  @P1 HADD2.F32 R7, -RZ, R52.H0_H0 ;  /* 0x20000034ff071230 */ /* 0x000fca0000004100 */
[----:B------:R-:W-:Y:S01]  /*2af0*/  @P1 FMUL.FTZ R13, R6, R7 ;  /* 0x00000007060d1220 */ /* 0x000fe20000410000 */
[----:B------:R-:W3:Y:S01]  /*2b00*/  @P1 LDC R102, c[0x0][0x40c] ;  /* 0x00010300ff661b82 */ /* 0x000ee20000000800 */
        /* <DEDUP_REMOVED lines=10> */
[----:B--2---:R-:W-:Y:S01]  /*2bb0*/  @P1 FMUL.FTZ R9, R9, R10 ;  /* 0x0000000a09091220 */ /* 0x004fe20000410000 */
[----:B------:R-:W-:Y:S02]  /*2bc0*/  CS2R R10, SRZ ;  /* 0x00000000000a7805 */ /* 0x000fe4000001ff00 */
[----:B------:R-:W-:Y:S01]  /*2bd0*/  @P1 FMUL.FTZ R10, R100, R7 ;  /* 0x00000007640a1220 */ /* 0x000fe20000410000 */
[--C-:B------:R-:W-:Y:S02]  /*2be0*/  @P1 HADD2.F32 R100, -RZ, R54.reuse.H0_H0 ;  /* 0x20000036ff641230 */ /* 0x100fe40000004100 */
[----:B------:R-:W-:Y:S01]  /*2bf0*/  @P1 FMUL.FTZ R11, R9, R6 ;  /* 0x00000006090b1220 */ /* 0x000fe20000410000 */
[----:B------:R-:W-:Y:S01]  /*2c00*/  CS2R R6, SRZ ;  /* 0x0000000000067805 */ /* 0x000fe2000001ff00 */
[----:B------:R-:W2:Y:S01]  /*2c10*/  @P1 LDC R148, c[0x0][0x40c] ;  /* 0x00010300ff941b82 */ /* 0x000ea20000000800 */
[----:B---3--:R-:W-:Y:S01]  /*2c20*/  @P1 FMUL.FTZ R101, R101, R102 ;  /* 0x0000006665651220 */ /* 0x008fe20000410000 */
        /* <DEDUP_REMOVED lines=10> */
[----:B--2---:R-:W-:Y:S01]  /*2cd0*/  @P1 FMUL.FTZ R139, R139, R148 ;  /* 0x000000948b8b1220 */ /* 0x004fe20000410000 */
        /* <DEDUP_REMOVED lines=11> */
.L_x_5717:
[----:B------:R-:W0:Y:S01]  /*2d90*/  LDC.64 R136, c[0x0][0x3a8] ;  /* 0x0000ea00ff887b82 */ /* 0x000e220000000a00 */
[----:B------:R-:W-:Y:S01]  /*2da0*/  IADD3 R147, PT, PT, R147, 0x20, RZ ;  /* 0x0000002093937810 */ /* 0x000fe20007ffe0ff */
[C---:B0-----:R-:W-:Y:S01]  /*2db0*/  IMAD.WIDE.U32 R136, R141.reuse, 0x10, R136 ;  /* 0x000000108d887825 */ /* 0x041fe200078e0088 */
[----:B------:R-:W-:-:S04]  /*2dc0*/  IADD3 R141, PT, PT, R141, 0x20, RZ ;  /* 0x000000208d8d7810 */ /* 0x000fc80007ffe0ff */
[----:B------:R3:W-:Y:S03]  /*2dd0*/  STG.E.128 desc[UR6][R136.64], R100 ;  /* 0x0000006488007986 */ /* 0x0007e6000c101d06 */
.L_x_5715:
[----:B------:R-:W-:Y:S05]  /*2de0*/  BSYNC.RECONVERGENT B0 ;  /* 0x0000000000007941 */ /* 0x000fea0003800200 */
.L_x_5714:
[----:B------:R-:W-:Y:S01]  /*2df0*/  ISETP.GE.U32.AND P2, PT, R134, 0xa0, PT ;  /* 0x000000a08600780c */ /* 0x000fe20003f46070 */
[----:B------:R-:W-:Y:S03]  /*2e00*/  BSSY.RECONVERGENT B0, `(.L_x_5718) ;  /* 0x0000088000007945 */ /* 0x000fe60003800200 */
[----:B------:R-:W-:-:S09]  /*2e10*/  P2R R139, PR, RZ, 0x4 ;  /* 0x00000004ff8b7803 */ /* 0x000fd20000000000 */
[----:B------:R-:W-:Y:S05]  /*2e20*/  @!P2 BRA `(.L_x_5719) ;  /* 0x000000080014a947 */ /* 0x000fea0003800000 */
[----:B------:R-:W-:Y:S01]  /*2e30*/  ISETP.NE.U32.AND P2, PT, RZ, UR8, PT ;  /* 0x00000008ff007c0c */ /* 0x000fe2000bf45070 */
[----:B------:R-:W4:Y:S03]  /*2e40*/  @P1 LDC.64 R4, c[0x0][0x390] ;  /* 0x0000e400ff041b82 */ /* 0x000f260000000a00 */
[----:B------:R-:W-:-:S13]  /*2e50*/  ISETP.NE.AND.EX P2, PT, RZ, UR9, PT, P2 ;  /* 0x00000009ff007c0c */ /* 0x000fda000bf45320 */
[----:B------:R-:W0:Y:S01]  /*2e60*/  @P2 LDC.64 R2, c[0x0][0x3a0] ;  /* 0x0000e800ff022b82 */ /* 0x000e220000000a00 */
[----:B----4-:R-:W-:-:S05]  /*2e70*/  @P1 IMAD.WIDE.U32 R4, R147, 0x10, R4 ;  /* 0x0000001093041825 */ /* 0x010fca00078e0004 */
[----:B------:R4:W5:Y:S01]  /*2e80*/  @P1 LDG.E.128 R24, desc[UR6][R4.64] ;  /* 0x0000000604181981 */ /* 0x000962000c1e1d00 */
[----:B0-----:R-:W-:-:S05]  /*2e90*/  @P2 IMAD.WIDE.U32 R2, R141, 0x10, R2 ;  /* 0x000000108d022825 */ /* 0x001fca00078e0002 */
[----:B------:R4:W5:Y:S01]  /*2ea0*/  @P2 LDG.E.128 R20, desc[UR6][R2.64] ;  /* 0x0000000602142981 */ /* 0x000962000c1e1d00 */
[----:B------:R-:W-:Y:S05]  /*2eb0*/  @!P2 BRA `(.L_x_5720) ;  /* 0x0000000000f8a947 */ /* 0x000fea0003800000 */
[----:B------:R-:W-:Y:S01]  /*2ec0*/  ISETP.GT.AND P2, PT, R146, RZ, PT ;  /* 0x000000ff9200720c */ /* 0x000fe20003f44270 */
[--C-:B----45:R-:W-:Y:S02]  /*2ed0*/  HADD2.F32 R5, -RZ, R20.reuse.H0_H0 ;  /* 0x20000014ff057230 */ /* 0x130fe40000004100 */
[----:B------:R-:W-:-:S10]  /*2ee0*/  HADD2.F32 R4, -RZ, R20.H1_H1 ;  /* 0x30000014ff047230 */ /* 0x000fd40000004100 */
[----:B------:R-:W0:Y:S01]  /*2ef0*/  @P2 LDC R3, c[0x0][0x40c] ;  /* 0x00010300ff032b82 */ /* 0x000e220000000800 */
[--C-:B------:R-:W-:Y:S02]  /*2f00*/  @P2 HADD2.F32 R0, -RZ, R24.reuse.H0_H0 ;  /* 0x20000018ff002230 */ /* 0x100fe40000004100 */
[----:B------:R-:W-:Y:S02]  /*2f10*/  @P2 HADD2.F32 R2, -RZ, R24.H1_H1 ;  /* 0x30000018ff022230 */ /* 0x000fe40000004100 */
[----:B-123--:R-:W-:Y:S02]  /*2f20*/  @P2 HADD2.F32 R102, -RZ, R25.H0_H0 ;  /* 0x20000019ff662230 */ /* 0x00efe40000004100 */
[----:B------:R-:W-:Y:S01]  /*2f30*/  @P2 HADD2.F32 R148, -RZ, R27.H1_H1 ;  /* 0x3000001bff942230 */ /* 0x000fe20000004100 */
[----:B------:R-:W1:Y:S08]  /*2f40*/  @P2 LDC R101, c[0x0][0x40c] ;  /* 0x00010300ff652b82 */ /* 0x000e700000000800 */
[----:B------:R-:W2:Y:S08]  /*2f50*/  @P2 LDC R123, c[0x0][0x40c] ;  /* 0x00010300ff7b2b82 */ /* 0x000eb00000000800 */
[----:B------:R-:W3:Y:S01]  /*2f60*/  @P2 LDC R103, c[0x0][0x40c] ;  /* 0x00010300ff672b82 */ /* 0x000ee20000000800 */
[----:B0-----:R-:W-:Y:S01]  /*2f70*/  @P2 FMUL.FTZ R100, R0, R3 ;  /* 0x0000000300642220 */ /* 0x001fe20000410000 */
[----:B------:R-:W-:-:S02]  /*2f80*/  @P2 HADD2.F32 R0, -RZ, R40.H0_H0 ;  /* 0x20000028ff002230 */ /* 0x000fc40000004100 */
[----:B------:R-:W-:-:S03]  /*2f90*/  HADD2.F32 R3, -RZ, R21.H0_H0 ;  /* 0x20000015ff037230 */ /* 0x000fc60000004100 */
[----:B------:R-:W-:Y:S01]  /*2fa0*/  @P2 FFMA.FTZ R5, R100, R0, R5 ;  /* 0x0000000064052223 */ /* 0x000fe20000010005 */
[----:B------:R-:W0:Y:S01]  /*2fb0*/  @P2 LDC R122, c[0x0][0x40c] ;  /* 0x00010300ff7a2b82 */ /* 0x000e220000000800 */
[----:B------:R-:W-:Y:S02]  /*2fc0*/  @P2 HADD2.F32 R0, -RZ, R25.H1_H1 ;  /* 0x30000019ff002230 */ /* 0x000fe40000004100 */
[----:B-1----:R-:W-:Y:S01]  /*2fd0*/  @P2 FMUL.FTZ R101, R2, R101 ;  /* 0x0000006502652220 */ /* 0x002fe20000410000 */
[----:B------:R-:W-:Y:S02]  /*2fe0*/  @P2 HADD2.F32 R2, -RZ, R40.H1_H1 ;  /* 0x30000028ff022230 */ /* 0x000fe40000004100 */
[--C-:B------:R-:W-:Y:S02]  /*2ff0*/  @P2 HADD2.F32 R100, -RZ, R41.reuse.H1_H1 ;  /* 0x30000029ff642230 */ /* 0x100fe40000004100 */
[----:B------:R-:W1:Y:S01]  /*3000*/  @P2 LDC R124, c[0x0][0x40c] ;  /* 0x00010300ff7c2b82 */ /* 0x000e620000000800 */
[----:B--2---:R-:W-:Y:S01]  /*3010*/  @P2 FMUL.FTZ R123, R0, R123 ;  /* 0x0000007b007b2220 */ /* 0x004fe20000410000 */
[----:B------:R-:W-:-:S02]  /*3020*/  @P2 HADD2.F32 R0, -RZ, R41.H0_H0 ;  /* 0x20000029ff002230 */ /* 0x000fc40000004100 */
[----:B------:R-:W-:Y:S01]  /*3030*/  @P2 FFMA.FTZ R4, R101, R2, R4 ;  /* 0x0000000265042223 */ /* 0x000fe20000010004 */
[----:B------:R-:W-:Y:S02]  /*3040*/  HADD2.F32 R2, -RZ, R21.H1_H1 ;  /* 0x30000015ff027230 */ /* 0x000fe40000004100 */
[--C-:B------:R-:W-:Y:S01]  /*3050*/  @P2 HADD2.F32 R101, -RZ, R26.reuse.H0_H0 ;  /* 0x2000001aff652230 */ /* 0x100fe20000004100 */
[----:B------:R-:W2:Y:S01]  /*3060*/  @P2 LDC R149, c[0x0][0x40c] ;  /* 0x00010300ff952b82 */ /* 0x000ea20000000800 */
[----:B---3--:R-:W-:Y:S01]  /*3070*/  @P2 FMUL.FTZ R102, R102, R103 ;  /* 0x0000006766662220 */ /* 0x008fe20000410000 */
[----:B------:R-:W-:Y:S02]  /*3080*/  @P2 HADD2.F32 R103, -RZ, R26.H1_H1 ;  /* 0x3000001aff672230 */ /* 0x000fe40000004100 */
[----:B------:R-:W-:Y:S01]  /*3090*/  @P2 FFMA.FTZ R2, R123, R100, R2 ;  /* 0x000000647b022223 */ /* 0x000fe20000010002 */
[----:B------:R-:W-:Y:S02]  /*30a0*/  HADD2.F32 R123, -RZ, R23.H0_H0 ;  /* 0x20000017ff7b7230 */ /* 0x000fe40000004100 */
[----:B------:R-:W-:Y:S01]  /*30b0*/  @P2 FFMA.FTZ R3, R102, R0, R3 ;  /* 0x0000000066032223 */ /* 0x000fe20000010003 */
[----:B------:R-:W-:Y:S01]  /*30c0*/  @P2 HADD2.F32 R102, -RZ, R27.H0_H0 ;  /* 0x2000001bff662230 */ /* 0x000fe20000004100 */
[----:B------:R-:W3:Y:S01]  /*30d0*/  @P2 LDC R151, c[0x0][0x40c] ;  /* 0x00010300ff972b82 */ /* 0x000ee20000000800 */
[----:B0-----:R-:W-:Y:S01]  /*30e0*/  @P2 FMUL.FTZ R137, R101, R122 ;  /* 0x0000007a65892220 */ /* 0x001fe20000410000 */
[----:B------:R-:W-:-:S02]  /*30f0*/  HADD2.F32 R0, -RZ, R22.H0_H0 ;  /* 0x20000016ff007230 */ /* 0x000fc40000004100 */
[----:B------:R-:W-:Y:S02]  /*3100*/  HADD2.F32 R122, -RZ, R22.H1_H1 ;  /* 0x30000016ff7a7230 */ /* 0x000fe40000004100 */
[--C-:B------:R-:W-:Y:S02]  /*3110*/  @P2 HADD2.F32 R100, -RZ, R42.reuse.H0_H0 ;  /* 0x2000002aff642230 */ /* 0x100fe40000004100 */
[----:B-1----:R-:W-:Y:S01]  /*3120*/  @P2 FMUL.FTZ R145, R103, R124 ;  /* 0x0000007c67912220 */ /* 0x002fe20000410000 */
[----:B------:R-:W-:Y:S02]  /*3130*/  HADD2.F32 R124, -RZ, R23.H1_H1 ;  /* 0x30000017ff7c7230 */ /* 0x000fe40000004100 */
[----:B------:R-:W-:Y:S02]  /*3140*/  @P2 HADD2.F32 R101, -RZ, R42.H1_H1 ;  /* 0x3000002aff652230 */ /* 0x000fe40000004100 */
[----:B------:R-:W-:Y:S01]  /*3150*/  @P2 FFMA.FTZ R0, R137, R100, R0 ;  /* 0x0000006489002223 */ /* 0x000fe20000010000 */
[--C-:B------:R-:W-:Y:S01]  /*3160*/  @P2 HADD2.F32 R103, -RZ, R43.reuse.H1_H1 ;  /* 0x3000002bff672230 */ /* 0x100fe20000004100 */
[----:B------:R-:W-:Y:S01]  /*3170*/  F2FP.F16.F32.PACK_AB R100, RZ, R5 ;  /* 0x00000005ff64723e */ /* 0x000fe200000000ff */
[----:B--2---:R-:W-:Y:S01]  /*3180*/  @P2 FMUL.FTZ R136, R102, R149 ;  /* 0x0000009566882220 */ /* 0x004fe20000410000 */
[----:B------:R-:W-:-:S02]  /*3190*/  @P2 HADD2.F32 R102, -RZ, R43.H0_H0 ;  /* 0x2000002bff662230 */ /* 0x000fc40000004100 */
[----:B------:R-:W-:Y:S01]  /*31a0*/  @P2 FFMA.FTZ R122, R145, R101, R122 ;  /* 0x00000065917a2223 */ /* 0x000fe2000001007a */
[----:B------:R-:W-:Y:S02]  /*31b0*/  F2FP.F16.F32.PACK_AB R101, RZ, R4 ;  /* 0x00000004ff65723e */ /* 0x000fe400000000ff */
[----:B------:R-:W-:Y:S01]  /*31c0*/  F2FP.F16.F32.PACK_AB R137, RZ, R0 ;  /* 0x00000000ff89723e */ /* 0x000fe200000000ff */
[----:B------:R-:W-:Y:S01]  /*31d0*/  @P2 FFMA.FTZ R123, R136, R102, R123 ;  /* 0x00000066887b2223 */ /* 0x000fe2000001007b */
[----:B------:R-:W-:Y:S01]  /*31e0*/  F2FP.F16.F32.PACK_AB R102, RZ, R3 ;  /* 0x00000003ff66723e */ /* 0x000fe200000000ff */
[----:B---3--:R-:W-:Y:S01]  /*31f0*/  @P2 FMUL.FTZ R151, R148, R151 ;  /* 0x0000009794972220 */ /* 0x008fe20000410000 */
[----:B------:R-:W-:Y:S02]  /*3200*/  F2FP.F16.F32.PACK_AB R136, RZ, R2 ;  /* 0x00000002ff88723e */ /* 0x000fe400000000ff */
[----:B------:R-:W-:Y:S01]  /*3210*/  F2FP.F16.F32.PACK_AB R145, RZ, R122 ;  /* 0x0000007aff91723e */ /* 0x000fe200000000ff */
[----:B------:R-:W-:Y:S01]  /*3220*/  @P2 FFMA.FTZ R124, R151, R103, R124 ;  /* 0x00000067977c2223 */ /* 0x000fe2000001007c */
[----:B------:R-:W-:-:S02]  /*3230*/  F2FP.F16.F32.PACK_AB R148, RZ, R123 ;  /* 0x0000007bff94723e */ /* 0x000fc400000000ff */
[----:B------:R-:W-:Y:S02]  /*3240*/  PRMT R100, R100, 0x5410, R101 ;  /* 0x0000541064647816 */ /* 0x000fe40000000065 */
[----:B------:R-:W-:Y:S02]  /*3250*/  F2FP.F16.F32.PACK_AB R103, RZ, R124 ;  /* 0x0000007cff67723e */ /* 0x000fe400000000ff */
[----:B------:R-:W-:Y:S02]  /*3260*/  PRMT R101, R102, 0x5410, R136 ;  /* 0x0000541066657816 */ /* 0x000fe40000000088 */
[----:B------:R-:W-:Y:S02]  /*3270*/  PRMT R102, R137, 0x5410, R145 ;  /* 0x0000541089667816 */ /* 0x000fe40000000091 */
[----:B------:R-:W-:Y:S01]  /*3280*/  PRMT R103, R148, 0x5410, R103 ;  /* 0x0000541094677816 */ /* 0x000fe20000000067 */
[----:B------:R-:W-:Y:S06]  /*3290*/  BRA `(.L_x_5721) ;  /* 0x0000000000e47947 */ /* 0x000fec0003800000 */
.L_x_5720:
[----:B-123--:R-:W0:Y:S01]  /*32a0*/  @P1 LDC R101, c[0x0][0x40c] ;  /* 0x00010300ff651b82 */ /* 0x00ee220000000800 */
[--C-:B----45:R-:W-:Y:S01]  /*32b0*/  @P1 HADD2.F32 R2, -RZ, R24.reuse.H1_H1 ;  /* 0x30000018ff021230 */ /* 0x130fe20000004100 */
[----:B------:R-:W-:Y:S01]  /*32c0*/  CS2R R4, SRZ ;  /* 0x0000000000047805 */ /* 0x000fe2000001ff00 */
[----:B------:R-:W-:Y:S02]  /*32d0*/  @P1 HADD2.F32 R0, -RZ, R24.H0_H0 ;  /* 0x20000018ff001230 */ /* 0x000fe40000004100 */
[----:B------:R-:W-:Y:S02]  /*32e0*/  @P1 HADD2.F32 R103, -RZ, R40.H1_H1 ;  /* 0x30000028ff671230 */ /* 0x000fe40000004100 */
[----:B------:R-:W-:Y:S01]  /*32f0*/  @P1 HADD2.F32 R100, -RZ, R25.H0_H0 ;  /* 0x20000019ff641230 */ /* 0x000fe20000004100 */
[----:B------:R-:W1:Y:S01]  /*3300*/  @P1 LDC R3, c[0x0][0x40c] ;  /* 0x00010300ff031b82 */ /* 0x000e620000000800 */
[----:B------:R-:W-:Y:S02]  /*3310*/  @P1 HADD2.F32 R122, -RZ, R26.H1_H1 ;  /* 0x3000001aff7a1230 */ /* 0x000fe40000004100 */
[----:B------:R-:W-:-:S02]  /*3320*/  @P1 HADD2.F32 R136, -RZ, R43.H0_H0 ;  /* 0x2000002bff881230 */ /* 0x000fc40000004100 */
[----:B------:R-:W-:-:S03]  /*3330*/  @P1 HADD2.F32 R150, -RZ, R43.H1_H1 ;  /* 0x3000002bff961230 */ /* 0x000fc60000004100 */
[----:B------:R-:W2:Y:S08]  /*3340*/  @P1 LDC R102, c[0x0][0x40c] ;  /* 0x00010300ff661b82 */ /* 0x000eb00000000800 */
[----:B------:R-:W3:Y:S01]  /*3350*/  @P1 LDC R123, c[0x0][0x40c] ;  /* 0x00010300ff7b1b82 */ /* 0x000ee20000000800 */
[----:B0-----:R-:W-:Y:S01]  /*3360*/  @P1 FMUL.FTZ R2, R2, R101 ;  /* 0x0000006502021220 */ /* 0x001fe20000410000 */
[----:B------:R-:W-:-:S03]  /*3370*/  @P1 HADD2.F32 R101, -RZ, R25.H1_H1 ;  /* 0x30000019ff651230 */ /* 0x000fc60000004100 */
[----:B------:R-:W-:Y:S01]  /*3380*/  @P1 FMUL.FTZ R4, R2, R103 ;  /* 0x0000006702041220 */ /* 0x000fe20000410000 */
[----:B------:R-:W-:Y:S02]  /*3390*/  @P1 HADD2.F32 R103, -RZ, R41.H1_H1 ;  /* 0x30000029ff671230 */ /* 0x000fe40000004100 */
[----:B------:R-:W0:Y:S01]  /*33a0*/  @P1 LDC R137, c[0x0][0x40c] ;  /* 0x00010300ff891b82 */ /* 0x000e220000000800 */
[----:B-1----:R-:W-:Y:S01]  /*33b0*/  @P1 FMUL.FTZ R0, R0, R3 ;  /* 0x0000000300001220 */ /* 0x002fe20000410000 */
[----:B------:R-:W-:-:S05]  /*33c0*/  @P1 HADD2.F32 R3, -RZ, R40.H0_H0 ;  /* 0x20000028ff031230 */ /* 0x000fca0000004100 */
[----:B------:R-:W-:Y:S01]  /*33d0*/  @P1 FMUL.FTZ R5, R0, R3 ;  /* 0x0000000300051220 */ /* 0x000fe20000410000 */
[----:B------:R-:W1:Y:S01]  /*33e0*/  @P1 LDC R145, c[0x0][0x40c] ;  /* 0x00010300ff911b82 */ /* 0x000e620000000800 */
[----:B--2---:R-:W-:Y:S01]  /*33f0*/  @P1 FMUL.FTZ R102, R101, R102 ;  /* 0x0000006665661220 */ /* 0x004fe20000410000 */
[----:B------:R-:W-:Y:S01]  /*3400*/  CS2R R2, SRZ ;  /* 0x0000000000027805 */ /* 0x000fe2000001ff00 */
[----:B------:R-:W-:Y:S02]  /*3410*/  @P1 HADD2.F32 R101, -RZ, R41.H0_H0 ;  /* 0x20000029ff651230 */ /* 0x000fe40000004100 */
[----:B------:R-:W-:Y:S01]  /*3420*/  @P1 FMUL.FTZ R2, R102, R103 ;  /* 0x0000006766021220 */ /* 0x000fe20000410000 */
[----:B------:R-:W-:Y:S02]  /*3430*/  @P1 HADD2.F32 R0, -RZ, R26.H0_H0 ;  /* 0x2000001aff001230 */ /* 0x000fe40000004100 */
[----:B------:R-:W2:Y:S01]  /*3440*/  @P1 LDC R124, c[0x0][0x40c] ;  /* 0x00010300ff7c1b82 */ /* 0x000ea20000000800 */
[----:B---3--:R-:W-:Y:S01]  /*3450*/  @P1 FMUL.FTZ R100, R100, R123 ;  /* 0x0000007b64641220 */ /* 0x008fe20000410000 */
[----:B------:R-:W-:-:S02]  /*3460*/  @P1 HADD2.F32 R123, -RZ, R27.H0_H0 ;  /* 0x2000001bff7b1230 */ /* 0x000fc40000004100 */
[----:B------:R-:W-:Y:S02]  /*3470*/  @P1 HADD2.F32 R103, -RZ, R27.H1_H1 ;  /* 0x3000001bff671230 */ /* 0x000fe40000004100 */
[----:B------:R-:W-:Y:S01]  /*3480*/  @P1 FMUL.FTZ R3, R100, R101 ;  /* 0x0000006564031220 */ /* 0x000fe20000410000 */
[--C-:B------:R-:W-:Y:S01]  /*3490*/  @P1 HADD2.F32 R100, -RZ, R42.reuse.H0_H0 ;  /* 0x2000002aff641230 */ /* 0x100fe20000004100 */
[----:B------:R-:W3:Y:S01]  /*34a0*/  @P1 LDC R148, c[0x0][0x40c] ;  /* 0x00010300ff941b82 */ /* 0x000ee20000000800 */
[----:B------:R-:W-:Y:S02]  /*34b0*/  @P1 HADD2.F32 R102, -RZ, R42.H1_H1 ;  /* 0x3000002aff661230 */ /* 0x000fe40000004100 */
[----:B0-----:R-:W-:Y:S01]  /*34c0*/  @P1 FMUL.FTZ R137, R0, R137 ;  /* 0x0000008900891220 */ /* 0x001fe20000410000 */
[----:B------:R-:W-:-:S03]  /*34d0*/  MOV R0, RZ ;  /* 0x000000ff00007202 */ /* 0x000fc60000000f00 */
[----:B------:R-:W-:Y:S01]  /*34e0*/  @P1 FMUL.FTZ R0, R137, R100 ;  /* 0x0000006489001220 */ /* 0x000fe20000410000 */
[----:B------:R-:W-:Y:S01]  /*34f0*/  F2FP.F16.F32.PACK_AB R100, RZ, R5 ;  /* 0x00000005ff64723e */ /* 0x000fe200000000ff */
[----:B-1----:R-:W-:Y:S01]  /*3500*/  @P1 FMUL.FTZ R145, R122, R145 ;  /* 0x000000917a911220 */ /* 0x002fe20000410000 */
[----:B--2---:R-:W-:Y:S01]  /*3510*/  @P1 FMUL.FTZ R101, R123, R124 ;  /* 0x0000007c7b651220 */ /* 0x004fe20000410000 */
[----:B------:R-:W-:Y:S01]  /*3520*/  CS2R R122, SRZ ;  /* 0x00000000007a7805 */ /* 0x000fe2000001ff00 */
[----:B------:R-:W-:Y:S02]  /*3530*/  HFMA2 R124, -RZ, RZ, 0, 0 ;  /* 0x00000000ff7c7431 */ /* 0x000fe400000001ff */
        /* <DEDUP_REMOVED lines=11> */
[----:B------:R-:W-:Y:S02]  /*35f0*/  PRMT R100, R100, 0x5410, R101 ;  /* 0x0000541064647816 */ /* 0x000fe40000000065 */
[----:B------:R-:W-:-:S02]  /*3600*/  PRMT R101, R102, 0x5410, R103 ;  /* 0x0000541066657816 */ /* 0x000fc40000000067 */
[----:B------:R-:W-:Y:S02]  /*3610*/  PRMT R102, R136, 0x5410, R137 ;  /* 0x0000541088667816 */ /* 0x000fe40000000089 */
[----:B------:R-:W-:-:S07]  /*3620*/  PRMT R103, R145, 0x5410, R148 ;  /* 0x0000541091677816 */ /* 0x000fce0000000094 */
.L_x_5721:
[----:B------:R-:W0:Y:S01]  /*3630*/  LDC.64 R136, c[0x0][0x3a8] ;  /* 0x0000ea00ff887b82 */ /* 0x000e220000000a00 */
[----:B------:R-:W-:Y:S01]  /*3640*/  IADD3 R147, PT, PT, R147, 0x20, RZ ;  /* 0x0000002093937810 */ /* 0x000fe20007ffe0ff */
[C---:B0-----:R-:W-:Y:S01]  /*3650*/  IMAD.WIDE.U32 R136, R141.reuse, 0x10, R136 ;  /* 0x000000108d887825 */ /* 0x041fe200078e0088 */
[----:B------:R-:W-:-:S04]  /*3660*/  IADD3 R141, PT, PT, R141, 0x20, RZ ;  /* 0x000000208d8d7810 */ /* 0x000fc80007ffe0ff */
[----:B------:R4:W-:Y:S03]  /*3670*/  STG.E.128 desc[UR6][R136.64], R100 ;  /* 0x0000006488007986 */ /* 0x0009e6000c101d06 */
.L_x_5719:
[----:B------:R-:W-:Y:S05]  /*3680*/  BSYNC.RECONVERGENT B0 ;  /* 0x0000000000007941 */ /* 0x000fea0003800200 */
.L_x_5718:
[----:B------:R-:W-:Y:S01]  /*3690*/  ISETP.GE.U32.AND P2, PT, R134, 0xc0, PT ;  /* 0x000000c08600780c */ /* 0x000fe20003f46070 */
[----:B------:R-:W-:Y:S03]  /*36a0*/  BSSY.RECONVERGENT B0, `(.L_x_5722) ;  /* 0x0000088000007945 */ /* 0x000fe60003800200 */
[----:B------:R-:W-:-:S09]  /*36b0*/  P2R R145, PR, RZ, 0x4 ;  /* 0x00000004ff917803 */ /* 0x000fd20000000000 */
[----:B------:R-:W-:Y:S05]  /*36c0*/  @!P2 BRA `(.L_x_5723) ;  /* 0x000000080014a947 */ /* 0x000fea0003800000 */
        /* <DEDUP_REMOVED lines=10> */
[----:B-----5:R-:W-:Y:S02]  /*3770*/  HADD2.F32 R125, -RZ, R20.H0_H0 ;  /* 0x20000014ff7d7230 */ /* 0x020fe40000004100 */
[----:B------:R-:W-:-:S10]  /*3780*/  HADD2.F32 R127, -RZ, R21.H0_H0 ;  /* 0x20000015ff7f7230 */ /* 0x000fd40000004100 */
[----:B0-----:R-:W0:Y:S01]  /*3790*/  @P1 LDC R101, c[0x0][0x40c] ;  /* 0x00010300ff651b82 */ /* 0x001e220000000800 */
[--C-:B------:R-:W-:Y:S02]  /*37a0*/  @P1 HADD2.F32 R100, -RZ, R24.reuse.H0_H0 ;  /* 0x20000018ff641230 */ /* 0x100fe40000004100 */
[----:B------:R-:W-:Y:S02]  /*37b0*/  @P1 HADD2.F32 R128, -RZ, R25.H0_H0 ;  /* 0x20000019ff801230 */ /* 0x000fe40000004100 */
[----:B------:R-:W-:-:S03]  /*37c0*/  @P1 HADD2.F32 R103, -RZ, R24.H1_H1 ;  /* 0x30000018ff671230 */ /* 0x000fc60000004100 */
        /* <DEDUP_REMOVED lines=8> */
[----:B------:R-:W-:-:S05]  /*3850*/  @P1 HADD2.F32 R100, -RZ, R25.H1_H1 ;  /* 0x30000019ff641230 */ /* 0x000fca0000004100 */
[----:B-1----:R-:W-:Y:S01]  /*3860*/  @P1 FMUL.FTZ R131, R100, R131 ;  /* 0x0000008364831220 */ /* 0x002fe20000410000 */
[----:B------:R-:W-:Y:S01]  /*3870*/  @P1 HADD2.F32 R100, -RZ, R29.H0_H0 ;  /* 0x2000001dff641230 */ /* 0x000fe20000004100 */
[----:B------:R-:W1:Y:S01]  /*3880*/  @P1 LDC R130, c[0x0][0x40c] ;  /* 0x00010300ff821b82 */ /* 0x000e620000000800 */
[----:B--2---:R-:W-:Y:S01]  /*3890*/  @P1 FMUL.FTZ R102, R128, R129 ;  /* 0x0000008180661220 */ /* 0x004fe20000410000 */
[----:B------:R-:W-:Y:S02]  /*38a0*/  HADD2.F32 R128, -RZ, R21.H1_H1 ;  /* 0x30000015ff807230 */ /* 0x000fe40000004100 */
[----:B------:R-:W-:Y:S02]  /*38b0*/  @P1 HADD2.F32 R129, -RZ, R26.H1_H1 ;  /* 0x3000001aff811230 */ /* 0x000fe40000004100 */
[----:B------:R-:W-:Y:S01]  /*38c0*/  @P1 FFMA.FTZ R127, R102, R100, R127 ;  /* 0x00000064667f1223 */ /* 0x000fe2000001007f */
[----:B------:R-:W-:Y:S01]  /*38d0*/  @P1 HADD2.F32 R100, -RZ, R27.H0_H0 ;  /* 0x2000001bff641230 */ /* 0x000fe20000004100 */
[----:B------:R-:W2:Y:S01]  /*38e0*/  @P1 LDC R132, c[0x0][0x40c] ;  /* 0x00010300ff841b82 */ /* 0x000ea20000000800 */
[----:B---3--:R-:W-:Y:S01]  /*38f0*/  @P1 FMUL.FTZ R103, R103, R126 ;  /* 0x0000007e67671220 */ /* 0x008fe20000410000 */
[----:B------:R-:W-:-:S02]  /*3900*/  HADD2.F32 R126, -RZ, R20.H1_H1 ;  /* 0x30000014ff7e7230 */ /* 0x000fc40000004100 */
[----:B------:R-:W-:-:S03]  /*3910*/  @P1 HADD2.F32 R102, -RZ, R31.H0_H0 ;  /* 0x2000001fff661230 */ /* 0x000fc60000004100 */
[----:B------:R-:W-:Y:S01]  /*3920*/  @P1 FFMA.FTZ R126, R103, R101, R126 ;  /* 0x00000065677e1223 */ /* 0x000fe2000001007e */
[----:B------:R-:W3:Y:S01]  /*3930*/  @P1 LDC R148, c[0x0][0x40c] ;  /* 0x00010300ff941b82 */ /* 0x000ee20000000800 */
[----:B------:R-:W-:Y:S02]  /*3940*/  @P1 HADD2.F32 R101, -RZ, R29.H1_H1 ;  /* 0x3000001dff651230 */ /* 0x000fe40000004100 */
[----:B0-----:R-:W-:Y:S01]  /*3950*/  @P1 FMUL.FTZ R146, R100, R147 ;  /* 0x0000009364921220 */ /* 0x001fe20000410000 */
[----:B------:R-:W-:Y:S02]  /*3960*/  @P1 HADD2.F32 R103, -RZ, R26.H0_H0 ;  /* 0x2000001aff671230 */ /* 0x000fe40000004100 */
[----:B------:R-:W-:Y:S02]  /*3970*/  @P1 HADD2.F32 R147, -RZ, R27.H1_H1 ;  /* 0x3000001bff931230 */ /* 0x000fe40000004100 */
[----:B------:R-:W-:Y:S01]  /*3980*/  @P1 FFMA.FTZ R128, R131, R101, R128 ;  /* 0x0000006583801223 */ /* 0x000fe20000010080 */
[----:B------:R-:W-:-:S02]  /*3990*/  HADD2.F32 R131, -RZ, R23.H0_H0 ;  /* 0x20000017ff837230 */ /* 0x000fc40000004100 */
[----:B-1----:R-:W-:Y:S01]  /*39a0*/  @P1 FMUL.FTZ R136, R103, R130 ;  /* 0x0000008267881220 */ /* 0x002fe20000410000 */
[----:B------:R-:W-:Y:S02]  /*39b0*/  HADD2.F32 R130, -RZ, R22.H1_H1 ;  /* 0x30000016ff827230 */ /* 0x000fe40000004100 */
[--C-:B------:R-:W-:Y:S02]  /*39c0*/  @P1 HADD2.F32 R100, -RZ, R30.reuse.H0_H0 ;  /* 0x2000001eff641230 */ /* 0x100fe40000004100 */
[----:B------:R-:W-:Y:S01]  /*39d0*/  @P1 FFMA.FTZ R131, R146, R102, R131 ;  /* 0x0000006692831223 */ /* 0x000fe20000010083 */
[----:B------:R-:W-:Y:S01]  /*39e0*/  @P1 HADD2.F32 R101, -RZ, R30.H1_H1 ;  /* 0x3000001eff651230 */ /* 0x000fe20000004100 */
[----:B------:R-:W-:Y:S01]  /*39f0*/  F2FP.F16.F32.PACK_AB R102, RZ, R127 ;  /* 0x0000007fff66723e */ /* 0x000fe200000000ff */
[----:B------:R-:W-:Y:S02]  /*3a00*/  @P1 HADD2.F32 R103, -RZ, R31.H1_H1 ;  /* 0x3000001fff671230 */ /* 0x000fe40000004100 */
[----:B--2---:R-:W-:Y:S01]  /*3a10*/  @P1 FMUL.FTZ R137, R129, R132 ;  /* 0x0000008481891220 */ /* 0x004fe20000410000 */
[----:B------:R-:W-:-:S02]  /*3a20*/  HADD2.F32 R129, -RZ, R22.H0_H0 ;  /* 0x20000016ff817230 */ /* 0x000fc40000004100 */
[----:B------:R-:W-:Y:S02]  /*3a30*/  HADD2.F32 R132, -RZ, R23.H1_H1 ;  /* 0x30000017ff847230 */ /* 0x000fe40000004100 */
[----:B------:R-:W-:Y:S01]  /*3a40*/  @P1 FFMA.FTZ R130, R137, R101, R130 ;  /* 0x0000006589821223 */ /* 0x000fe20000010082 */
        /* <DEDUP_REMOVED lines=15> */
.L_x_5724:
[----:B0-----:R-:W0:Y:S01]  /*3b40*/  @P1 LDC R101, c[0x0][0x40c] ;  /* 0x00010300ff651b82 */ /* 0x001e220000000800 */
[--C-:B-----5:R-:W-:Y:S01]  /*3b50*/  @P1 HADD2.F32 R100, -RZ, R24.reuse.H0_H0 ;  /* 0x20000018ff641230 */ /* 0x120fe20000004100 */
[----:B------:R-:W-:Y:S01]  /*3b60*/  MOV R125, RZ ;  /* 0x000000ff007d7202 */ /* 0x000fe20000000f00 */
[----:B------:R-:W-:Y:S02]  /*3b70*/  @P1 HADD2.F32 R102, -RZ, R24.H1_H1 ;  /* 0x30000018ff661230 */ /* 0x000fe40000004100 */
[----:B------:R-:W-:Y:S02]  /*3b80*/  HFMA2 R126, -RZ, RZ, 0, 0 ;  /* 0x00000000ff7e7431 */ /* 0x000fe400000001ff */
[----:B------:R-:W-:Y:S02]  /*3b90*/  @P1 HADD2.F32 R127, -RZ, R28.H1_H1 ;  /* 0x3000001cff7f1230 */ /* 0x000fe40000004100 */
[----:B------:R-:W-:Y:S01]  /*3ba0*/  @P1 HADD2.F32 R129, -RZ, R25.H1_H1 ;  /* 0x30000019ff811230 */ /* 0x000fe20000004100 */
[----:B------:R-:W1:Y:S01]  /*3bb0*/  @P1 LDC R103, c[0x0][0x40c] ;  /* 0x00010300ff671b82 */ /* 0x000e620000000800 */
[----:B------:R-:W-:-:S02]  /*3bc0*/  @P1 HADD2.F32 R136, -RZ, R27.H0_H0 ;  /* 0x2000001bff881230 */ /* 0x000fc40000004100 */
[----:B------:R-:W-:Y:S02]  /*3bd0*/  @P1 HADD2.F32 R146, -RZ, R27.H1_H1 ;  /* 0x3000001bff921230 */ /* 0x000fe40000004100 */
[----:B------:R-:W-:-:S03]  /*3be0*/  @P1 HADD2.F32 R149, -RZ, R31.H1_H1 ;  /* 0x3000001fff951230 */ /* 0x000fc60000004100 */
[----:B------:R-:W2:Y:S08]  /*3bf0*/  @P1 LDC R128, c[0x0][0x40c] ;  /* 0x00010300ff801b82 */ /* 0x000eb00000000800 */
[----:B------:R-:W3:Y:S01]  /*3c00*/  @P1 LDC R130, c[0x0][0x40c] ;  /* 0x00010300ff821b82 */ /* 0x000ee20000000800 */
[----:B0-----:R-:W-:Y:S01]  /*3c10*/  @P1 FMUL.FTZ R100, R100, R101 ;  /* 0x0000006564641220 */ /* 0x001fe20000410000 */
[----:B------:R-:W-:-:S05]  /*3c20*/  @P1 HADD2.F32 R101, -RZ, R28.H0_H0 ;  /* 0x2000001cff651230 */ /* 0x000fca0000004100 */
[----:B------:R-:W-:Y:S01]  /*3c30*/  @P1 FMUL.FTZ R125, R100, R101 ;  /* 0x00000065647d1220 */ /* 0x000fe20000410000 */
[----:B------:R-:W0:Y:S01]  /*3c40*/  @P1 LDC R137, c[0x0][0x40c] ;  /* 0x00010300ff891b82 */ /* 0x000e220000000800 */
[----:B-1----:R-:W-:Y:S01]  /*3c50*/  @P1 FMUL.FTZ R102, R102, R103 ;  /* 0x0000006766661220 */ /* 0x002fe20000410000 */
[----:B------:R-:W-:Y:S02]  /*3c60*/  @P1 HADD2.F32 R103, -RZ, R25.H0_H0 ;  /* 0x20000019ff671230 */ /* 0x000fe40000004100 */
[--C-:B------:R-:W-:Y:S02]  /*3c70*/  @P1 HADD2.F32 R100, -RZ, R29.reuse.H0_H0 ;  /* 0x2000001dff641230 */ /* 0x100fe40000004100 */
[----:B------:R-:W-:Y:S01]  /*3c80*/  @P1 FMUL.FTZ R126, R102, R127 ;  /* 0x0000007f667e1220 */ /* 0x000fe20000410000 */
[----:B------:R-:W-:Y:S01]  /*3c90*/  @P1 HADD2.F32 R102, -RZ, R29.H1_H1 ;  /* 0x3000001dff661230 */ /* 0x000fe20000004100 */
[----:B------:R-:W-:Y:S01]  /*3ca0*/  MOV R127, RZ ;  /* 0x000000ff007f7202 */ /* 0x000fe20000000f00 */
[----:B------:R-:W1:Y:S01]  /*3cb0*/  @P1 LDC R132, c[0x0][0x40c] ;  /* 0x00010300ff841b82 */ /* 0x000e620000000800 */
[----:B--2---:R-:W-:Y:S01]  /*3cc0*/  @P1 FMUL.FTZ R103, R103, R128 ;  /* 0x0000008067671220 */ /* 0x004fe20000410000 */
[----:B------:R-:W-:-:S02]  /*3cd0*/  @P1 HADD2.F32 R101, -RZ, R26.H0_H0 ;  /* 0x2000001aff651230 */ /* 0x000fc40000004100 */
[----:B------:R-:W-:Y:S02]  /*3ce0*/  HFMA2 R128, -RZ, RZ, 0, 0 ;  /* 0x00000000ff807431 */ /* 0x000fe400000001ff */
[----:B------:R-:W-:Y:S01]  /*3cf0*/  @P1 FMUL.FTZ R127, R103, R100 ;  /* 0x00000064677f1220 */ /* 0x000fe20000410000 */
[----:B------:R-:W-:Y:S01]  /*3d00*/  @P1 HADD2.F32 R100, -RZ, R30.H0_H0 ;  /* 0x2000001eff641230 */ /* 0x000fe20000004100 */
[----:B------:R-:W2:Y:S01]  /*3d10*/  @P1 LDC R131, c[0x0][0x40c] ;  /* 0x00010300ff831b82 */ /* 0x000ea20000000800 */
[----:B---3--:R-:W-:Y:S01]  /*3d20*/  @P1 FMUL.FTZ R129, R129, R130 ;  /* 0x0000008281811220 */ /* 0x008fe20000410000 */
[----:B------:R-:W-:Y:S02]  /*3d30*/  @P1 HADD2.F32 R130, -RZ, R26.H1_H1 ;  /* 0x3000001aff821230 */ /* 0x000fe40000004100 */
[----:B------:R-:W-:Y:S02]  /*3d40*/  @P1 HADD2.F32 R103, -RZ, R30.H1_H1 ;  /* 0x3000001eff671230 */ /* 0x000fe40000004100 */
[----:B------:R-:W-:Y:S01]  /*3d50*/  @P1 FMUL.FTZ R128, R129, R102 ;  /* 0x0000006681801220 */ /* 0x000fe20000410000 */
[----:B------:R-:W-:Y:S01]  /*3d60*/  MOV R129, RZ ;  /* 0x000000ff00817202 */ /* 0x000fe20000000f00 */
[----:B------:R-:W3:Y:S01]  /*3d70*/  @P1 LDC R147, c[0x0][0x40c] ;  /* 0x00010300ff931b82 */ /* 0x000ee20000000800 */
[----:B0-----:R-:W-:Y:S01]  /*3d80*/  @P1 FMUL.FTZ R136, R136, R137 ;  /* 0x0000008988881220 */ /* 0x001fe20000410000 */
[----:B------:R-:W-:-:S02]  /*3d90*/  @P1 HADD2.F32 R137, -RZ, R31.H0_H0 ;  /* 0x2000001fff891230 */ /* 0x000fc40000004100 */
[----:B-1----:R-:W-:Y:S01]  /*3da0*/  @P1 FMUL.FTZ R101, R101, R132 ;  /* 0x0000008465651220 */ /* 0x002fe20000410000 */
[----:B------:R-:W-:-:S03]  /*3db0*/  HFMA2 R132, -RZ, RZ, 0, 0 ;  /* 0x00000000ff847431 */ /* 0x000fc600000001ff */
[----:B------:R-:W-:Y:S01]  /*3dc0*/  @P1 FMUL.FTZ R129, R101, R100 ;  /* 0x0000006465811220 */ /* 0x000fe20000410000 */
[----:B------:R-:W-:Y:S02]  /*3dd0*/  F2FP.F16.F32.PACK_AB R100, RZ, R125 ;  /* 0x0000007dff64723e */ /* 0x000fe400000000ff */
[----:B------:R-:W-:Y:S01]  /*3de0*/  F2FP.F16.F32.PACK_AB R101, RZ, R126 ;  /* 0x0000007eff65723e */ /* 0x000fe200000000ff */
[----:B--2---:R-:W-:Y:S01]  /*3df0*/  @P1 FMUL.FTZ R102, R130, R131 ;  /* 0x0000008382661220 */ /* 0x004fe20000410000 */
        /* <DEDUP_REMOVED lines=10> */
[----:B------:R-:W-:Y:S02]  /*3ea0*/  PRMT R100, R100, 0x5410, R101 ;  /* 0x0000541064647816 */ /* 0x000fe40000000065 */
[----:B------:R-:W-:Y:S02]  /*3eb0*/  F2FP.F16.F32.PACK_AB R147, RZ, R132 ;  /* 0x00000084ff93723e */ /* 0x000fe400000000ff */
[----:B------:R-:W-:Y:S02]  /*3ec0*/  PRMT R101, R102, 0x5410, R103 ;  /* 0x0000541066657816 */ /* 0x000fe40000000067 */
[----:B------:R-:W-:-:S02]  /*3ed0*/  PRMT R102, R136, 0x5410, R137 ;  /* 0x0000541088667816 */ /* 0x000fc40000000089 */
[----:B------:R-:W-:-:S07]  /*3ee0*/  PRMT R103, R146, 0x5410, R147 ;  /* 0x0000541092677816 */ /* 0x000fce0000000093 */
.L_x_5725:
[----:B------:R-:W0:Y:S02]  /*3ef0*/  LDC.64 R136, c[0x0][0x3a8] ;  /* 0x0000ea00ff887b82 */ /* 0x000e240000000a00 */
[----:B0-----:R-:W-:-:S05]  /*3f00*/  IMAD.WIDE.U32 R136, R141, 0x10, R136 ;  /* 0x000000108d887825 */ /* 0x001fca00078e0088 */
[----:B------:R0:W-:Y:S02]  /*3f10*/  STG.E.128 desc[UR6][R136.64], R100 ;  /* 0x0000006488007986 */ /* 0x0001e4000c101d06 */
.L_x_5723:
[----:B------:R-:W-:Y:S05]  /*3f20*/  BSYNC.RECONVERGENT B0 ;  /* 0x0000000000007941 */ /* 0x000fea0003800200 */
.L_x_5722:
        /* <DEDUP_REMOVED lines=57> */
[----:B------:R-:W-:Y:S01]  /*42c0*/  P2R R101, PR, RZ, 0x40 ;  /* 0x00000040ff657803 */ /* 0x000fe20000000000 */
        /* <DEDUP_REMOVED lines=119> */
.L_x_5751:
[----:B------:R-:W-:Y:S01]  /*4a40*/  LOP3.LUT P1, RZ, R136, 0x1f, RZ, 0xc0, !PT ;  /* 0x0000001f88ff7812 */ /* 0x000fe2000782c0ff */
[----:B-1----:R-:W-:Y:S01]  /*4a50*/  FADD.FTZ R148, R146, R141 ;  /* 0x0000008d92947221 */ /* 0x002fe20000010000 */
[----:B------:R-:W-:Y:S01]  /*4a60*/  FMUL.FTZ R141, R147, R147 ;  /* 0x00000093938d7220 */ /* 0x000fe20000410000 */
[----:B------:R-:W-:Y:S01]  /*4a70*/  ISETP.NE.AND P2, PT, RZ, UR5, PT ;  /* 0x00000005ff007c0c */ /* 0x000fe2000bf45270 */
[----:B------:R-:W-:Y:S01]  /*4a80*/  BSSY.RECONVERGENT B0, `(.L_x_5727) ;  /* 0x0000148000007945 */ /* 0x000fe20003800200 */
[----:B------:R-:W-:Y:S02]  /*4a90*/  FFMA.FTZ R137, R148, R137, UR10 ;  /* 0x0000000a94897e23 */ /* 0x000fe40008010089 */
[----:B0-----:R-:W-:-:S05]  /*4aa0*/  FSEL R146, R141, RZ, P2 ;  /* 0x000000ff8d927208 */ /* 0x001fca0001000000 */
[----:B------:R-:W-:Y:S01]  /*4ab0*/  FADD.FTZ R137, R137, R146 ;  /* 0x0000009289897221 */ /* 0x000fe20000010000 */
[----:B------:R-:W0:Y:S03]  /*4ac0*/  @!P1 LDC.64 R102, c[0x0][0x3c0] ;  /* 0x0000f000ff669b82 */ /* 0x000e260000000a00 */
[----:B------:R-:W1:Y:S05]  /*4ad0*/  MUFU.RSQ R141, R137 ;  /* 0x00000089008d7308 */ /* 0x000e6a0000001400 */
        /* <DEDUP_REMOVED lines=26> */
[----:B------:R-:W-:Y:S02]  /*4c80*/  HADD2.F32 R103, -RZ, R98.H0_H0 ;  /* 0x20000062ff677230 */ /* 0x000fe40000004100 */
[--C-:B------:R-:W-:Y:S01]  /*4c90*/  FADD.FTZ R138, R115, -R147.reuse ;  /* 0x80000093738a7221 */ /* 0x100fe20000010000 */
[----:B------:R-:W-:Y:S01]  /*4ca0*/  FADD.FTZ R140, R114, -R147 ;  /* 0x80000093728c7221 */ /* 0x000fe20000010000 */
[----:B------:R-:W-:Y:S01]  /*4cb0*/  FFMA.FTZ R101, R102, R137, R151 ;  /* 0x0000008966657223 */ /* 0x000fe20000010097 */
[----:B------:R-:W-:Y:S02]  /*4cc0*/  HADD2.F32 R137, -RZ, R94.H0_H0 ;  /* 0x2000005eff897230 */ /* 0x000fe40000004100 */
[C---:B------:R-:W-:Y:S01]  /*4cd0*/  FMUL.FTZ R102, R141.reuse, R136 ;  /* 0x000000888d667220 */ /* 0x040fe20000410000 */
[----:B------:R-:W-:Y:S02]  /*4ce0*/  HADD2.F32 R151, -RZ, R99.H0_H0 ;  /* 0x20000063ff977230 */ /* 0x000fe40000004100 */
[----:B------:R-:W-:Y:S01]  /*4cf0*/  FMUL.FTZ R138, R141, R138 ;  /* 0x0000008a8d8a7220 */ /* 0x000fe20000410000 */
[----:B------:R-:W-:-:S02]  /*4d00*/  HADD2.F32 R153, -RZ, R95.H0_H0 ;  /* 0x2000005fff997230 */ /* 0x000fc40000004100 */
[----:B------:R-:W-:Y:S01]  /*4d10*/  FFMA.FTZ R102, R102, R103, R137 ;  /* 0x0000006766667223 */ /* 0x000fe20000010089 */
[----:B------:R-:W-:Y:S01]  /*4d20*/  HADD2.F32 R155, -RZ, R99.H1_H1 ;  /* 0x30000063ff9b7230 */ /* 0x000fe20000004100 */
[----:B------:R-:W0:Y:S01]  /*4d30*/  LDC.64 R136, c[0x0][0x428] ;  /* 0x00010a00ff887b82 */ /* 0x000e220000000a00 */
[----:B------:R-:W-:Y:S02]  /*4d40*/  HADD2.F32 R157, -RZ, R95.H1_H1 ;  /* 0x3000005fff9d7230 */ /* 0x000fe40000004100 */
[----:B------:R-:W-:Y:S01]  /*4d50*/  FMUL.FTZ R140, R141, R140 ;  /* 0x0000008c8d8c7220 */ /* 0x000fe20000410000 */
[----:B------:R-:W-:Y:S01]  /*4d60*/  FFMA.FTZ R148, R138, R151, R153 ;  /* 0x000000978a947223 */ /* 0x000fe20000010099 */
[--C-:B------:R-:W-:Y:S01]  /*4d70*/  FADD.FTZ R138, R120, -R147.reuse ;  /* 0x80000093788a7221 */ /* 0x100fe20000010000 */
[----:B------:R-:W-:Y:S01]  /*4d80*/  FADD.FTZ R146, R116, -R147 ;  /* 0x8000009374927221 */ /* 0x000fe20000010000 */
[----:B------:R-:W-:Y:S01]  /*4d90*/  FFMA.FTZ R161, R140, R155, R157 ;  /* 0x0000009b8ca17223 */ /* 0x000fe2000001009d */
[----:B------:R-:W-:Y:S01]  /*4da0*/  FADD.FTZ R140, R118, -R147 ;  /* 0x80000093768c7221 */ /* 0x000fe20000010000 */
[----:B------:R-:W-:-:S02]  /*4db0*/  HADD2.F32 R103, -RZ, R96.H1_H1 ;  /* 0x30000060ff677230 */ /* 0x000fc40000004100 */
[C---:B------:R-:W-:Y:S01]  /*4dc0*/  FMUL.FTZ R146, R141.reuse, R146 ;  /* 0x000000928d927220 */ /* 0x040fe20000410000 */
[----:B------:R-:W-:Y:S02]  /*4dd0*/  HADD2.F32 R153, -RZ, R97.H1_H1 ;  /* 0x30000061ff997230 */ /* 0x000fe40000004100 */
[C---:B------:R-:W-:Y:S01]  /*4de0*/  FMUL.FTZ R140, R141.reuse, R140 ;  /* 0x0000008c8d8c7220 */ /* 0x040fe20000410000 */
[----:B------:R-:W-:Y:S02]  /*4df0*/  HADD2.F32 R155, -RZ, R93.H1_H1 ;  /* 0x3000005dff9b7230 */ /* 0x000fe40000004100 */
[----:B------:R-:W-:Y:S01]  /*4e00*/  FMUL.FTZ R138, R141, R138 ;  /* 0x0000008a8d8a7220 */ /* 0x000fe20000410000 */
[----:B------:R-:W-:Y:S02]  /*4e10*/  HADD2.F32 R157, -RZ, R98.H1_H1 ;  /* 0x30000062ff9d7230 */ /* 0x000fe40000004100 */
[----:B------:R-:W-:Y:S02]  /*4e20*/  HADD2.F32 R159, -RZ, R94.H1_H1 ;  /* 0x3000005eff9f7230 */ /* 0x000fe40000004100 */
[----:B------:R-:W-:Y:S01]  /*4e30*/  FFMA.FTZ R140, R140, R153, R155 ;  /* 0x000000998c8c7223 */ /* 0x000fe2000001009b */
[----:B------:R-:W-:-:S02]  /*4e40*/  HADD2.F32 R151, -RZ, R92.H1_H1 ;  /* 0x3000005cff977230 */ /* 0x000fc40000004100 */
[----:B------:R-:W-:Y:S02]  /*4e50*/  FFMA.FTZ R157, R146, R157, R159 ;  /* 0x0000009d929d7223 */ /* 0x000fe4000001009f */
[----:B------:R-:W-:Y:S01]  /*4e60*/  F2FP.F16.F32.PACK_AB R101, R140, R101 ;  /* 0x000000658c65723e */ /* 0x000fe200000000ff */
[----:B------:R-:W-:Y:S01]  /*4e70*/  FFMA.FTZ R151, R138, R103, R151 ;  /* 0x000000678a977223 */ /* 0x000fe20000010097 */
[----:B------:R-:W-:Y:S01]  /*4e80*/  F2FP.F16.F32.PACK_AB R103, R161, R148 ;  /* 0x00000094a167723e */ /* 0x000fe200000000ff */
[----:B0-----:R-:W-:Y:S01]  /*4e90*/  IMAD.WIDE.U32 R136, R149, 0x10, R136 ;  /* 0x0000001095887825 */ /* 0x001fe200078e0088 */
[----:B------:R-:W-:Y:S02]  /*4ea0*/  F2FP.F16.F32.PACK_AB R102, R157, R102 ;  /* 0x000000669d66723e */ /* 0x000fe400000000ff */
[----:B------:R-:W-:Y:S02]  /*4eb0*/  F2FP.F16.F32.PACK_AB R100, R151, R100 ;  /* 0x000000649764723e */ /* 0x000fe400000000ff */
[----:B------:R-:W-:-:S03]  /*4ec0*/  IADD3 R149, PT, PT, R149, 0x20, RZ ;  /* 0x0000002095957810 */ /* 0x000fc60007ffe0ff */
[----:B------:R0:W-:Y:S04]  /*4ed0*/  STG.E.128 desc[UR6][R136.64], R100 ;  /* 0x0000006488007986 */ /* 0x0001e8000c101d06 */
.L_x_5730:
[----:B------:R-:W-:Y:S05]  /*4ee0*/  BSYNC.RECONVERGENT B1 ;  /* 0x0000000000017941 */ /* 0x000fea0003800200 */
.L_x_5729:
[----:B------:R-:W-:Y:S01]  /*4ef0*/  ISETP.NE.AND P0, PT, R142, RZ, PT ;  /* 0x000000ff8e00720c */ /* 0x000fe20003f05270 */
[----:B------:R-:W-:-:S12]  /*4f00*/  BSSY.RECONVERGENT B1, `(.L_x_5731) ;  /* 0x0000032000017945 */ /* 0x000fd80003800200 */
[----:B------:R-:W-:Y:S05]  /*4f10*/  @!P0 BRA `(.L_x_5732) ;  /* 0x0000000000c08947 */ /* 0x000fea0003800000 */
[--C-:B0-----:R-:W-:Y:S01]  /*4f20*/  FADD.FTZ R100, R113, -R147.reuse ;  /* 0x8000009371647221 */ /* 0x101fe20000010000 */
        /* <DEDUP_REMOVED lines=47> */
.L_x_5732:
[----:B------:R-:W-:Y:S05]  /*5220*/  BSYNC.RECONVERGENT B1 ;  /* 0x0000000000017941 */ /* 0x000fea0003800200 */
.L_x_5731:
[----:B------:R-:W-:Y:S01]  /*5230*/  ISETP.NE.AND P0, PT, R143, RZ, PT ;  /* 0x000000ff8f00720c */ /* 0x000fe20003f05270 */
[----:B------:R-:W-:-:S12]  /*5240*/  BSSY.RECONVERGENT B1, `(.L_x_5733) ;  /* 0x0000032000017945 */ /* 0x000fd80003800200 */
[----:B------:R-:W-:Y:S05]  /*5250*/  @!P0 BRA `(.L_x_5734) ;  /* 0x0000000000c08947 */ /* 0x000fea0003800000 */
[--C-:B01----:R-:W-:Y:S01]  /*5260*/  FADD.FTZ R100, R105, -R147.reuse ;  /* 0x8000009369647221 */ /* 0x103fe20000010000 */
        /* <DEDUP_REMOVED lines=47> */
.L_x_5734:
[----:B------:R-:W-:Y:S05]  /*5560*/  BSYNC.RECONVERGENT B1 ;  /* 0x0000000000017941 */ /* 0x000fea0003800200 */
.L_x_5733:
[----:B------:R-:W-:Y:S01]  /*5570*/  ISETP.NE.AND P0, PT, R144, RZ, PT ;  /* 0x000000ff9000720c */ /* 0x000fe20003f05270 */
[----:B------:R-:W-:-:S12]  /*5580*/  BSSY.RECONVERGENT B1, `(.L_x_5735) ;  /* 0x0000032000017945 */ /* 0x000fd80003800200 */
[----:B------:R-:W-:Y:S05]  /*5590*/  @!P0 BRA `(.L_x_5736) ;  /* 0x0000000000c08947 */ /* 0x000fea0003800000 */
[--C-:B012---:R-:W-:Y:S01]  /*55a0*/  FADD.FTZ R100, R13, -R147.reuse ;  /* 0x800000930d647221 */ /* 0x107fe20000010000 */
        /* <DEDUP_REMOVED lines=10> */
[----:B------:R-:W-:Y:S01]  /*5650*/  FMUL.FTZ R136, R141, R136 ;  /* 0x000000888d887220 */ /* 0x000fe20000410000 */
[----:B------:R-:W-:Y:S01]  /*5660*/  FADD.FTZ R138, R6, -R147 ;  /* 0x80000093068a7221 */ /* 0x000fe20000010000 */
[----:B------:R-:W-:Y:S01]  /*5670*/  FFMA.FTZ R101, R102, R137, R143 ;  /* 0x0000008966657223 */ /* 0x000fe2000001008f */
[----:B------:R-:W-:Y:S02]  /*5680*/  HADD2.F32 R137, -RZ, R58.H0_H0 ;  /* 0x2000003aff897230 */ /* 0x000fe40000004100 */
[----:B------:R-:W-:Y:S01]  /*5690*/  FADD.FTZ R102, R7, -R147 ;  /* 0x8000009307667221 */ /* 0x000fe20000010000 */
        /* <DEDUP_REMOVED lines=8> */
[----:B------:R-:W-:Y:S01]  /*5720*/  FADD.FTZ R142, R8, -R147 ;  /* 0x80000093088e7221 */ /* 0x000fe20000010000 */
[----:B------:R-:W-:Y:S02]  /*5730*/  HADD2.F32 R103, -RZ, R60.H1_H1 ;  /* 0x3000003cff677230 */ /* 0x000fe40000004100 */
[----:B------:R-:W-:Y:S01]  /*5740*/  FFMA.FTZ R144, R102, R143, R151 ;  /* 0x0000008f66907223 */ /* 0x000fe20000010097 */
[----:B------:R-:W-:Y:S01]  /*5750*/  FFMA.FTZ R159, R138, R153, R155 ;  /* 0x000000998a9f7223 */ /* 0x000fe2000001009b */
[--C-:B------:R-:W-:Y:S01]  /*5760*/  FADD.FTZ R102, R12, -R147.reuse ;  /* 0x800000930c667221 */ /* 0x100fe20000010000 */
        /* <DEDUP_REMOVED lines=19> */
.L_x_5736:
[----:B------:R-:W-:Y:S05]  /*58a0*/  BSYNC.RECONVERGENT B1 ;  /* 0x0000000000017941 */ /* 0x000fea0003800200 */
.L_x_5735:
[----:B------:R-:W-:Y:S01]  /*58b0*/  ISETP.NE.AND P0, PT, R139, RZ, PT ;  /* 0x000000ff8b00720c */ /* 0x000fe20003f05270 */
[----:B------:R-:W-:-:S12]  /*58c0*/  BSSY.RECONVERGENT B1, `(.L_x_5737) ;  /* 0x0000032000017945 */ /* 0x000fd80003800200 */
[----:B------:R-:W-:Y:S05]  /*58d0*/  @!P0 BRA `(.L_x_5738) ;  /* 0x0000000000c08947 */ /* 0x000fea0003800000 */
[--C-:B0123--:R-:W-:Y:S01]  /*58e0*/  FADD.FTZ R100, R5, -R147.reuse ;  /* 0x8000009305647221 */ /* 0x10ffe20000010000 */
        /* <DEDUP_REMOVED lines=47> */
.L_x_5738:
[----:B------:R-:W-:Y:S05]  /*5be0*/  BSYNC.RECONVERGENT B1 ;  /* 0x0000000000017941 */ /* 0x000fea0003800200 */
.L_x_5737:
[----:B------:R-:W-:-:S13]  /*5bf0*/  ISETP.NE.AND P0, PT, R145, RZ, PT ;  /* 0x000000ff9100720c */ /* 0x000fda0003f05270 */
[----:B------:R-:W-:Y:S05]  /*5c00*/  @!P0 BRA `(.L_x_5728) ;  /* 0x0000000000bc8947 */ /* 0x000fea0003800000 */
[--C-:B01234-:R-:W-:Y:S01]  /*5c10*/  FADD.FTZ R100, R125, -R147.reuse ;  /* 0x800000937d647221 */ /* 0x11ffe20000010000 */
[----:B------:R-:W-:Y:S02]  /*5c20*/  HADD2.F32 R101, -RZ, R36.H0_H0 ;  /* 0x20000024ff657230 */ /* 0x000fe40000004100 */
[--C-:B------:R-:W-:Y:S01]  /*5c30*/  FADD.FTZ R142, R129, -R147.reuse ;  /* 0x80000093818e7221 */ /* 0x100fe20000010000 */
[----:B------:R-:W-:Y:S02]  /*5c40*/  HADD2.F32 R103, -RZ, R32.H0_H0 ;  /* 0x20000020ff677230 */ /* 0x000fe40000004100 */
[----:B------:R-:W-:Y:S01]  /*5c50*/  FMUL.FTZ R100, R141, R100 ;  /* 0x000000648d647220 */ /* 0x000fe20000410000 */
[--C-:B------:R-:W-:Y:S01]  /*5c60*/  FADD.FTZ R136, R127, -R147.reuse ;  /* 0x800000937f887221 */ /* 0x100fe20000010000 */
[--C-:B------:R-:W-:Y:S01]  /*5c70*/  FADD.FTZ R146, R131, -R147.reuse ;  /* 0x8000009383927221 */ /* 0x100fe20000010000 */
[----:B------:R-:W-:Y:S01]  /*5c80*/  FADD.FTZ R102, R126, -R147 ;  /* 0x800000937e667221 */ /* 0x000fe20000010000 */
[----:B------:R-:W-:Y:S01]  /*5c90*/  FFMA.FTZ R138, R100, R101, R103 ;  /* 0x00000065648a7223 */ /* 0x000fe20000010067 */
[--C-:B------:R-:W-:Y:S01]  /*5ca0*/  FADD.FTZ R140, R128, -R147.reuse ;  /* 0x80000093808c7221 */ /* 0x100fe20000010000 */
[----:B------:R-:W0:Y:S01]  /*5cb0*/  LDC.64 R100, c[0x0][0x428] ;  /* 0x00010a00ff647b82 */ /* 0x000e220000000a00 */
[--C-:B------:R-:W-:Y:S01]  /*5cc0*/  FADD.FTZ R144, R130, -R147.reuse ;  /* 0x8000009382907221 */ /* 0x100fe20000010000 */
[----:B------:R-:W-:Y:S01]  /*5cd0*/  FADD.FTZ R148, R132, -R147 ;  /* 0x8000009384947221 */ /* 0x000fe20000010000 */
[----:B------:R-:W-:-:S02]  /*5ce0*/  HADD2.F32 R143, -RZ, R38.H0_H0 ;  /* 0x20000026ff8f7230 */ /* 0x000fc40000004100 */
[C---:B------:R-:W-:Y:S01]  /*5cf0*/  FMUL.FTZ R142, R141.reuse, R142 ;  /* 0x0000008e8d8e7220 */ /* 0x040fe20000410000 */
[----:B------:R-:W-:Y:S02]  /*5d00*/  HADD2.F32 R145, -RZ, R34.H0_H0 ;  /* 0x20000022ff917230 */ /* 0x000fe40000004100 */
[C---:B------:R-:W-:Y:S01]  /*5d10*/  FMUL.FTZ R136, R141.reuse, R136 ;  /* 0x000000888d887220 */ /* 0x040fe20000410000 */
[----:B------:R-:W-:Y:S02]  /*5d20*/  HADD2.F32 R137, -RZ, R37.H0_H0 ;  /* 0x20000025ff897230 */ /* 0x000fe40000004100 */
[C---:B------:R-:W-:Y:S01]  /*5d30*/  FMUL.FTZ R146, R141.reuse, R146 ;  /* 0x000000928d927220 */ /* 0x040fe20000410000 */
[----:B------:R-:W-:Y:S02]  /*5d40*/  HADD2.F32 R139, -RZ, R33.H0_H0 ;  /* 0x20000021ff8b7230 */ /* 0x000fe40000004100 */
[----:B------:R-:W-:Y:S01]  /*5d50*/  FMUL.FTZ R102, R141, R102 ;  /* 0x000000668d667220 */ /* 0x000fe20000410000 */
[----:B------:R-:W-:-:S02]  /*5d60*/  HADD2.F32 R147, -RZ, R39.H0_H0 ;  /* 0x20000027ff937230 */ /* 0x000fc40000004100 */
[C---:B------:R-:W-:Y:S01]  /*5d70*/  FMUL.FTZ R103, R141.reuse, R140 ;  /* 0x0000008c8d677220 */ /* 0x040fe20000410000 */
[----:B------:R-:W-:Y:S02]  /*5d80*/  HADD2.F32 R151, -RZ, R35.H0_H0 ;  /* 0x20000023ff977230 */ /* 0x000fe40000004100 */
[C---:B------:R-:W-:Y:S01]  /*5d90*/  FMUL.FTZ R144, R141.reuse, R144 ;  /* 0x000000908d907220 */ /* 0x040fe20000410000 */
[----:B------:R-:W-:Y:S01]  /*5da0*/  FMUL.FTZ R148, R141, R148 ;  /* 0x000000948d947220 */ /* 0x000fe20000410000 */
[----:B------:R-:W-:Y:S01]  /*5db0*/  FFMA.FTZ R143, R142, R143, R145 ;  /* 0x0000008f8e8f7223 */ /* 0x000fe20000010091 */
[----:B------:R-:W-:Y:S01]  /*5dc0*/  FFMA.FTZ R140, R136, R137, R139 ;  /* 0x00000089888c7223 */ /* 0x000fe2000001008b */
[----:B------:R-:W-:Y:S01]  /*5dd0*/  FFMA.FTZ R146, R146, R147, R151 ;  /* 0x0000009392927223 */ /* 0x000fe20000010097 */
[----:B------:R-:W-:Y:S02]  /*5de0*/  HADD2.F32 R141, -RZ, R38.H1_H1 ;  /* 0x30000026ff8d7230 */ /* 0x000fe40000004100 */
        /* <DEDUP_REMOVED lines=17> */
.L_x_5728:
[----:B------:R-:W-:Y:S05]  /*5f00*/  BSYNC.RECONVERGENT B0 ;  /* 0x0000000000007941 */ /* 0x000fea0003800200 */
.L_x_5727:
[----:B01234-:R-:W0:Y:S02]  /*5f10*/  LDC.64 R100, c[0x0][0x380] ;  /* 0x0000e000ff647b82 */ /* 0x01fe240000000a00 */
[----:B0-----:R-:W-:-:S04]  /*5f20*/  LEA R133, R100, R133, 0x2 ;  /* 0x0000008564857211 */ /* 0x001fc800078e10ff */
[----:B------:R-:W-:-:S13]  /*5f30*/  ISETP.GE.AND P0, PT, R133, R101, PT ;  /* 0x000000658500720c */ /* 0x000fda0003f06270 */
[----:B------:R-:W-:Y:S05]  /*5f40*/  @!P0 BRA `(.L_x_5739) ;  /* 0xffffffa800a08947 */ /* 0x000fea000383ffff */
[----:B------:R-:W-:Y:S05]  /*5f50*/  EXIT ;  /* 0x000000000000794d */ /* 0x000fea0003800000 */
.L_x_5726:
        /* <DEDUP_REMOVED lines=8> */
.L_x_5741:
[----:B------:R-:W-:Y:S05]  /*5fe0*/  BSYNC B0 ;  /* 0x0000000000007941 */ /* 0x000fea0003800000 */
.L_x_5740:
        /* <DEDUP_REMOVED lines=10> */
.L_x_5742:
[----:B------:R-:W-:Y:S01]  /*6090*/  HFMA2 R150, -RZ, RZ, 0, 2.384185791015625e-07 ;  /* 0x00000004ff967431 */ /* 0x000fe200000001ff */
[----:B------:R-:W-:-:S05]  /*60a0*/  MOV R102, R141 ;  /* 0x0000008d00667202 */ /* 0x000fca0000000f00 */
[----:B------:R-:W-:-:S05]  /*60b0*/  FADD.FTZ R102, R101, R102 ;  /* 0x0000006665667221 */ /* 0x000fca0000010000 */
[----:B------:R-:W-:-:S07]  /*60c0*/  MOV R149, R102 ;  /* 0x0000006600957202 */ /* 0x000fce0000000f00 */
[----:B------:R-:W-:Y:S05]  /*60d0*/  WARPSYNC.COLLECTIVE R148, `(.L_x_5743) ;  /* 0x0000000094087348 */ /* 0x000fea0003c00000 */
[----:B------:R0:W1:Y:S02]  /*60e0*/  SHFL.BFLY P6, R141, R149, R150, R151 ;  /* 0x0c000096958d7389 */ /* 0x00006400000c0097 */
[----:B01----:R-:W-:Y:S05]  /*60f0*/  ENDCOLLECTIVE ;  /* 0x000000000000791b */ /* 0x003fea0003800000 */
.L_x_5743:
[----:B------:R-:W-:Y:S01]  /*6100*/  HFMA2 R150, -RZ, RZ, 0, 4.76837158203125e-07 ;  /* 0x00000008ff967431 */ /* 0x000fe200000001ff */
[----:B------:R-:W-:-:S05]  /*6110*/  MOV R103, R141 ;  /* 0x0000008d00677202 */ /* 0x000fca0000000f00 */
[----:B------:R-:W-:-:S05]  /*6120*/  FADD.FTZ R103, R102, R103 ;  /* 0x0000006766677221 */ /* 0x000fca0000010000 */
[----:B------:R-:W-:-:S07]  /*6130*/  MOV R149, R103 ;  /* 0x0000006700957202 */ /* 0x000fce0000000f00 */
[----:B------:R-:W-:Y:S05]  /*6140*/  WARPSYNC.COLLECTIVE R148, `(.L_x_5744) ;  /* 0x0000000094087348 */ /* 0x000fea0003c00000 */
[----:B------:R0:W1:Y:S02]  /*6150*/  SHFL.BFLY P6, R141, R149, R150, R151 ;  /* 0x0c000096958d7389 */ /* 0x00006400000c0097 */
[----:B01----:R-:W-:Y:S05]  /*6160*/  ENDCOLLECTIVE ;  /* 0x000000000000791b */ /* 0x003fea0003800000 */
.L_x_5744:
[----:B------:R-:W-:Y:S01]  /*6170*/  HFMA2 R150, -RZ, RZ, 0, 9.5367431640625e-07 ;  /* 0x00000010ff967431 */ /* 0x000fe200000001ff */
[----:B------:R-:W-:-:S05]  /*6180*/  MOV R146, R141 ;  /* 0x0000008d00927202 */ /* 0x000fca0000000f00 */
[----:B------:R-:W-:-:S05]  /*6190*/  FADD.FTZ R146, R103, R146 ;  /* 0x0000009267927221 */ /* 0x000fca0000010000 */
[----:B------:R-:W-:-:S07]  /*61a0*/  MOV R149, R146 ;  /* 0x0000009200957202 */ /* 0x000fce0000000f00 */
[----:B------:R-:W-:Y:S05]  /*61b0*/  WARPSYNC.COLLECTIVE R148, `(.L_x_5745) ;  /* 0x0000000094087348 */ /* 0x000fea0003c00000 */
[----:B------:R0:W1:Y:S02]  /*61c0*/  SHFL.BFLY P6, R141, R149, R150, R151 ;  /* 0x0c000096958d7389 */ /* 0x00006400000c0097 */
[----:B01----:R-:W-:Y:S05]  /*61d0*/  ENDCOLLECTIVE ;  /* 0x000000000000791b */ /* 0x003fea0003800000 */
.L_x_5745:
[----:B------:R-:W-:Y:S02]  /*61e0*/  HFMA2 R150, -RZ, RZ, 0, 5.9604644775390625e-08 ;  /* 0x00000001ff967431 */ /* 0x000fe400000001ff */
        /* <DEDUP_REMOVED lines=103> */
.L_x_5746:
[----:B------:R-:W-:Y:S01]  /*6860*/  HFMA2 R150, -RZ, RZ, 0, 1.1920928955078125e-07 ;  /* 0x00000002ff967431 */ /* 0x000fe200000001ff */
[----:B------:R-:W-:-:S05]  /*6870*/  MOV R101, R141 ;  /* 0x0000008d00657202 */ /* 0x000fca0000000f00 */
[----:B------:R-:W-:-:S05]  /*6880*/  FADD.FTZ R101, R100, R101 ;  /* 0x0000006564657221 */ /* 0x000fca0000010000 */
[----:B------:R-:W-:-:S07]  /*6890*/  MOV R149, R101 ;  /* 0x0000006500957202 */ /* 0x000fce0000000f00 */
[----:B------:R-:W-:Y:S05]  /*68a0*/  WARPSYNC.COLLECTIVE R148, `(.L_x_5747) ;  /* 0x0000000094087348 */ /* 0x000fea0003c00000 */
[----:B------:R0:W1:Y:S02]  /*68b0*/  SHFL.BFLY P6, R141, R149, R150, R151 ;  /* 0x0c000096958d7389 */ /* 0x00006400000c0097 */
[----:B01----:R-:W-:Y:S05]  /*68c0*/  ENDCOLLECTIVE ;  /* 0x000000000000791b */ /* 0x003fea0003800000 */
.L_x_5747:
[----:B------:R-:W-:Y:S01]  /*68d0*/  HFMA2 R150, -RZ, RZ, 0, 2.384185791015625e-07 ;  /* 0x00000004ff967431 */ /* 0x000fe200000001ff */
[----:B------:R-:W-:-:S05]  /*68e0*/  MOV R102, R141 ;  /* 0x0000008d00667202 */ /* 0x000fca0000000f00 */
[----:B------:R-:W-:-:S05]  /*68f0*/  FADD.FTZ R102, R101, R102 ;  /* 0x0000006665667221 */ /* 0x000fca0000010000 */
[----:B------:R-:W-:-:S07]  /*6900*/  MOV R149, R102 ;  /* 0x0000006600957202 */ /* 0x000fce0000000f00 */
[----:B------:R-:W-:Y:S05]  /*6910*/  WARPSYNC.COLLECTIVE R148, `(.L_x_5748) ;  /* 0x0000000094087348 */ /* 0x000fea0003c00000 */
[----:B------:R0:W1:Y:S02]  /*6920*/  SHFL.BFLY P6, R141, R149, R150, R151 ;  /* 0x0c000096958d7389 */ /* 0x00006400000c0097 */
[----:B01----:R-:W-:Y:S05]  /*6930*/  ENDCOLLECTIVE ;  /* 0x000000000000791b */ /* 0x003fea0003800000 */
.L_x_5748:
[----:B------:R-:W-:Y:S01]  /*6940*/  HFMA2 R150, -RZ, RZ, 0, 4.76837158203125e-07 ;  /* 0x00000008ff967431 */ /* 0x000fe200000001ff */
[----:B------:R-:W-:-:S05]  /*6950*/  MOV R103, R141 ;  /* 0x0000008d00677202 */ /* 0x000fca0000000f00 */
[----:B------:R-:W-:-:S05]  /*6960*/  FADD.FTZ R103, R102, R103 ;  /* 0x0000006766677221 */ /* 0x000fca0000010000 */
[----:B------:R-:W-:-:S07]  /*6970*/  MOV R149, R103 ;  /* 0x0000006700957202 */ /* 0x000fce0000000f00 */
[----:B------:R-:W-:Y:S05]  /*6980*/  WARPSYNC.COLLECTIVE R148, `(.L_x_5749) ;  /* 0x0000000094087348 */ /* 0x000fea0003c00000 */
[----:B------:R0:W1:Y:S02]  /*6990*/  SHFL.BFLY P6, R141, R149, R150, R151 ;  /* 0x0c000096958d7389 */ /* 0x00006400000c0097 */
[----:B01----:R-:W-:Y:S05]  /*69a0*/  ENDCOLLECTIVE ;  /* 0x000000000000791b */ /* 0x003fea0003800000 */
.L_x_5749:
[----:B------:R-:W-:Y:S01]  /*69b0*/  HFMA2 R150, -RZ, RZ, 0, 9.5367431640625e-07 ;  /* 0x00000010ff967431 */ /* 0x000fe200000001ff */
[----:B------:R-:W-:-:S05]  /*69c0*/  MOV R146, R141 ;  /* 0x0000008d00927202 */ /* 0x000fca0000000f00 */
[----:B------:R-:W-:-:S05]  /*69d0*/  FADD.FTZ R146, R103, R146 ;  /* 0x0000009267927221 */ /* 0x000fca0000010000 */
[----:B------:R-:W-:-:S07]  /*69e0*/  MOV R149, R146 ;  /* 0x0000009200957202 */ /* 0x000fce0000000f00 */
[----:B------:R-:W-:Y:S05]  /*69f0*/  WARPSYNC.COLLECTIVE R148, `(.L_x_5750) ;  /* 0x0000000094087348 */ /* 0x000fea0003c00000 */
[----:B------:R0:W1:Y:S02]  /*6a00*/  SHFL.BFLY P6, R141, R149, R150, R151 ;  /* 0x0c000096958d7389 */ /* 0x00006400000c0097 */
[----:B01----:R-:W-:Y:S05]  /*6a10*/  ENDCOLLECTIVE ;  /* 0x000000000000791b */ /* 0x003fea0003800000 */
.L_x_5750:
[----:B------:R-:W-:Y:S05]  /*6a20*/  BRA `(.L_x_5751) ;  /* 0xffffffe000047947 */ /* 0x000fea000383ffff */
.L_x_5752:
        /* <DEDUP_REMOVED lines=13> */
.L_x_54350:


//--------------------- .text._ZN10layer_norm13ln_fwd_kernelINS_13Kernel_traitsI6__halfS2_S2_S2_fjLj1536ELj1ELj4ELj1ELj16ENS_18Kernel_traits_baseILj1536ES2_S2_S2_S2_fjLj128EEEEELb0ELb1ELb1ELb1EEEvNS_9FwdParamsE --------------------------
	.section	.text._ZN10layer_norm13ln_fwd_kernelINS_13Kernel_traitsI6__halfS2_S2_S2_fjLj1536ELj1ELj4ELj1ELj16ENS_18Kernel_traits_baseILj1536ES2_S2_S2_S2_fjLj128EEEEELb0ELb1ELb1ELb1EEEvNS_9FwdParamsE,"ax",@progbits
	.align	128
        .global         _ZN10layer_norm13ln_fwd_kernelINS_13Kernel_traitsI6__halfS2_S2_S2_fjLj1536ELj1ELj4ELj1ELj16ENS_18Kernel_traits_baseILj1536ES2_S2_S2_S2_fjLj128EEEEELb0ELb1ELb1ELb1EEEvNS_9FwdParamsE
        .type           _ZN10layer_norm13ln_fwd_kernelINS_13Kernel_traitsI6__halfS2_S2_S2_fjLj1536ELj1ELj4ELj1ELj16ENS_18Kernel_traits_baseILj1536ES2_S2_S2_S2_fjLj128EEEEELb0ELb1ELb1ELb1EEEvNS_9FwdParamsE,@function
        .size           _ZN10layer_norm13ln_fwd_kernelINS_13Kernel_traitsI6__halfS2_S2_S2_fjLj1536ELj1ELj4ELj1ELj16ENS_18Kernel_traits_baseILj1536ES2_S2_S2_S2_fjLj128EEEEELb0ELb1ELb1ELb1EEEvNS_9FwdParamsE,(.L_x_54351 - _ZN10layer_norm13ln_fwd_kernelINS_13Kernel_traitsI6__halfS2_S2_S2_fjLj1536ELj1ELj4ELj1ELj16ENS_18Kernel_traits_baseILj1536ES2_S2_S2_S2_fjLj128EEEEELb0ELb1ELb1ELb1EEEvNS_9FwdParamsE)
        .other          _ZN10layer_norm13ln_fwd_kernelINS_13Kernel_traitsI6__halfS2_S2_S2_fjLj1536ELj1ELj4ELj1ELj16ENS_18Kernel_traits_baseILj1536ES2_S2_S2_S2_fjLj128EEEEELb0ELb1ELb1ELb1EEEvNS_9FwdParamsE,@"STO_CUDA_ENTRY STV_DEFAULT"
_ZN10layer_norm13ln_fwd_kernelINS_13Kernel_traitsI6__halfS2_S2_S2_fjLj1536ELj1ELj4ELj1ELj16ENS_18Kernel_traits_baseILj1536ES2_S2_S2_S2_fjLj128EEEEELb0ELb1ELb1ELb1EEEvNS_9FwdParamsE:
.text._ZN10layer_norm13ln_fwd_kernelINS_13Kernel_traitsI6__halfS2_S2_S2_fjLj1536ELj1ELj4ELj1ELj16ENS_18Kernel_traits_baseILj1536ES2_S2_S2_S2_fjLj128EEEEELb0ELb1ELb1ELb1EEEvNS_9FwdParamsE:
        /* <DEDUP_REMOVED lines=37> */
.L_x_5753:
        /* <DEDUP_REMOVED lines=28> */
.L_x_5754:
[----:B------:R-:W1:Y:S01]  /*0410*/  LDCU UR4, c[0x0][0x384] ;  /* 0x00007080ff0477ac */ /* 0x000e620008000800 */
[----:B------:R-:W2:Y:S01]  /*0420*/  LDCU.U8 UR5, c[0x0][0x410] ;  /* 0x00008200ff0577ac */ /* 0x000ea20008000000 */
[----:B------:R-:W3:Y:S01]  /*0430*/  LDCU UR10, c[0x0][0x448] ;  /* 0x00008900ff0a77ac */ /* 0x000ee20008000800 */
[----:B------:R-:W4:Y:S01]  /*0440*/  LDCU.64 UR8, c[0x0][0x3a0] ;  /* 0x00007400ff0877ac */ /* 0x000f220008000a00 */
[----:B-1----:R-:W-:-:S13]  /*0450*/  ISETP.GE.AND P0, PT, R95, UR4, PT ;  /* 0x000000045f007c0c */ /* 0x002fda000bf06270 */
[----:B--234-:R-:W-:Y:S05]  /*0460*/  @P0 EXIT ;  /* 0x000000000000094d */ /* 0x01cfea0003800000 */
.L_x_5770:
[----:B0-----:R-:W0:Y:S08]  /*0470*/  LDC.64 R2, c[0x0][0x3f0] ;  /* 0x0000fc00ff027b82 */ /* 0x001e300000000a00 */
[----:B-1----:R-:W1:Y:S08]  /*0480*/  LDC R112, c[0x0][0x388] ;  /* 0x0000e200ff707b82 */ /* 0x002e700000000800 */
[----:B------:R-:W2:Y:S01]  /*0490*/  LDC.64 R84, c[0x0][0x3f8] ;  /* 0x0000fe00ff547b82 */ /* 0x000ea20000000a00 */
[----:B0-----:R-:W-:-:S05]  /*04a0*/  IMAD.WIDE R2, R95, 0x4, R2 ;  /* 0x000000045f027825 */ /* 0x001fca00078e0202 */
[----:B------:R2:W3:Y:S01]  /*04b0*/  LDG.E R137, desc[UR6][R2.64] ;  /* 0x0000000602897981 */ /* 0x0004e2000c1e1900 */
[----:B------:R-:W-:Y:S02]  /*04c0*/  HFMA2 R138, -RZ, RZ, 0, 0 ;  /* 0x00000000ff8a7431 */ /* 0x000fe400000001ff */
[----:B-1----:R-:W-:-:S05]  /*04d0*/  IMAD R0, R95, R112, RZ ;  /* 0x000000705f007224 */ /* 0x002fca00078e02ff */
[----:B------:R-:W-:Y:S01]  /*04e0*/  SHF.R.S32.HI R89, RZ, 0x1f, R0 ;  /* 0x0000001fff597819 */ /* 0x000fe20000011400 */
[----:B--2---:R-:W-:-:S03]  /*04f0*/  IMAD.WIDE R2, R95, 0x4, R84 ;  /* 0x000000045f027825 */ /* 0x004fc600078e0254 */
[----:B------:R-:W-:-:S04]  /*0500*/  LEA.HI R89, R89, R0, RZ, 0x3 ;  /* 0x0000000059597211 */ /* 0x000fc800078f18ff */
[----:B------:R-:W-:Y:S01]  /*0510*/  LEA.HI.SX32 R139, R89, R94, 0x1d ;  /* 0x0000005e598b7211 */ /* 0x000fe200078feaff */
[----:B-----5:R0:W5:Y:S01]  /*0520*/  LDG.E R111, desc[UR6][R2.64] ;  /* 0x00000006026f7981 */ /* 0x020162000c1e1900 */
[----:B---3--:R-:W-:-:S13]  /*0530*/  ISETP.GE.AND P1, PT, R137, 0x1, PT ;  /* 0x000000018900780c */ /* 0x008fda0003f26270 */
[----:B------:R-:W1:Y:S01]  /*0540*/  @P1 S2R R88, SR_TID.X ;  /* 0x0000000000581919 */ /* 0x000e620000002100 */
[----:B------:R-:W2:Y:S01]  /*0550*/  @P1 LDC.64 R86, c[0x0][0x390] ;  /* 0x0000e400ff561b82 */ /* 0x000ea20000000a00 */
[----:B------:R-:W-:-:S05]  /*0560*/  @P1 IADD3 R91, PT, PT, R137, -0x1, RZ ;  /* 0xffffffff895b1810 */ /* 0x000fca0007ffe0ff */
[----:B------:R-:W-:-:S05]  /*0570*/  @P1 IMAD R91, R91, R112, RZ ;  /* 0x000000705b5b1224 */ /* 0x000fca00078e02ff */
[----:B------:R-:W-:-:S04]  /*0580*/  @P1 SHF.R.S32.HI R0, RZ, 0x1f, R91 ;  /* 0x0000001fff001819 */ /* 0x000fc8000001145b */
[----:B------:R-:W-:Y:S02]  /*0590*/  @P1 LEA.HI R91, R0, R91, RZ, 0x3 ;  /* 0x0000005b005b1211 */ /* 0x000fe400078f18ff */
[----:B-1----:R-:W-:-:S04]  /*05a0*/  @P1 LOP3.LUT R94, R88, 0x1f, RZ, 0xc0, !PT ;  /* 0x0000001f585e1812 */ /* 0x002fc800078ec0ff */
[----:B------:R-:W-:-:S05]  /*05b0*/  @P1 LEA.HI.SX32 R138, R91, R94, 0x1d ;  /* 0x0000005e5b8a1211 */ /* 0x000fca00078feaff */
[----:B--2---:R-:W-:-:S05]  /*05c0*/  @P1 IMAD.WIDE.U32 R84, R138, 0x10, R86 ;  /* 0x000000108a541825 */ /* 0x004fca00078e0056 */
[----:B------:R0:W5:Y:S01]  /*05d0*/  @P1 LDG.E.128 R76, desc[UR6][R84.64] ;  /* 0x00000006544c1981 */ /* 0x000162000c1e1d00 */
[----:B------:R-:W-:-:S04]  /*05e0*/  ISETP.NE.U32.AND P0, PT, RZ, UR8, PT ;  /* 0x00000008ff007c0c */ /* 0x000fc8000bf05070 */
[----:B------:R-:W-:-:S13]  /*05f0*/  ISETP.NE.AND.EX P0, PT, RZ, UR9, PT, P0 ;  /* 0x00000009ff007c0c */ /* 0x000fda000bf05300 */
[----:B0-----:R-:W-:Y:S05]  /*0600*/  @!P0 BRA `(.L_x_5755) ;  /* 0x0000000400248947 */ /* 0x001fea0003800000 */
[----:B------:R-:W0:Y:S02]  /*0610*/  LDC.64 R80, c[0x0][0x3a0] ;  /* 0x0000e800ff507b82 */ /* 0x000e240000000a00 */
[----:B0-----:R-:W-:-:S06]  /*0620*/  IMAD.WIDE.U32 R80, R139, 0x10, R80 ;  /* 0x000000108b507825 */ /* 0x001fcc00078e0050 */
[----:B------:R-:W2:Y:S01]  /*0630*/  LDG.E.128 R80, desc[UR6][R80.64] ;  /* 0x0000000650507981 */ /* 0x000ea2000c1e1d00 */
[----:B------:R-:W-:-:S13]  /*0640*/  ISETP.GT.AND P2, PT, R137, RZ, PT ;  /* 0x000000ff8900720c */ /* 0x000fda0003f44270 */
[----:B------:R-:W0:Y:S01]  /*0650*/  @P2 LDC R85, c[0x0][0x40c] ;  /* 0x00010300ff552b82 */ /* 0x000e220000000800 */
[--C-:B-----5:R-:W-:Y:S02]  /*0660*/  @P2 HADD2.F32 R2, -RZ, R76.reuse.H1_H1 ;  /* 0x3000004cff022230 */ /* 0x120fe40000004100 */
[----:B------:R-:W-:Y:S02]  /*0670*/  @P2 HADD2.F32 R0, -RZ, R76.H0_H0 ;  /* 0x2000004cff002230 */ /* 0x000fe40000004100 */
[--C-:B------:R-:W-:Y:S02]  /*0680*/  @P2 HADD2.F32 R84, -RZ, R77.reuse.H0_H0 ;  /* 0x2000004dff542230 */ /* 0x100fe40000004100 */
[----:B------:R-:W-:Y:S01]  /*0690*/  @P2 HADD2.F32 R86, -RZ, R77.H1_H1 ;  /* 0x3000004dff562230 */ /* 0x000fe20000004100 */
        /* <DEDUP_REMOVED lines=9> */
[----:B---3--:R-:W-:-:S07]  /*0730*/  @P2 FMUL.FTZ R84, R84, R91 ;  /* 0x0000005b54542220 */ /* 0x008fce0000410000 */
[----:B------:R-:W3:Y:S01]  /*0740*/  @P2 LDC R99, c[0x0][0x40c] ;  /* 0x00010300ff632b82 */ /* 0x000ee20000000800 */
[----:B----4-:R-:W-:-:S07]  /*0750*/  @P2 FMUL.FTZ R86, R86, R93 ;  /* 0x0000005d56562220 */ /* 0x010fce0000410000 */
[----:B------:R-:W4:Y:S01]  /*0760*/  @P2 LDC R101, c[0x0][0x40c] ;  /* 0x00010300ff652b82 */ /* 0x000f220000000800 */
[--C-:B--2---:R-:W-:Y:S02]  /*0770*/  @P2 HADD2.F32 R89, -RZ, R80.reuse.H1_H1 ;  /* 0x30000050ff592230 */ /* 0x104fe40000004100 */
[--C-:B------:R-:W-:Y:S02]  /*0780*/  @P2 HADD2.F32 R87, -RZ, R80.reuse.H0_H0 ;  /* 0x20000050ff572230 */ /* 0x100fe40000004100 */
[----:B------:R-:W-:Y:S02]  /*0790*/  @!P2 HADD2.F32 R109, -RZ, R80.H1_H1 ;  /* 0x30000050ff6da230 */ /* 0x000fe40000004100 */
[----:B------:R-:W-:Y:S01]  /*07a0*/  @P2 FFMA.FTZ R109, R2, R85, R89 ;  /* 0x00000055026d2223 */ /* 0x000fe20000010059 */
[----:B------:R-:W-:Y:S02]  /*07b0*/  @P2 HADD2.F32 R85, -RZ, R53.H1_H1 ;  /* 0x30000035ff552230 */ /* 0x000fe40000004100 */
[----:B------:R-:W-:-:S02]  /*07c0*/  @P2 HADD2.F32 R91, -RZ, R81.H1_H1 ;  /* 0x30000051ff5b2230 */ /* 0x000fc40000004100 */
[----:B------:R-:W-:Y:S02]  /*07d0*/  @!P2 HADD2.F32 R110, -RZ, R80.H0_H0 ;  /* 0x20000050ff6ea230 */ /* 0x000fe40000004100 */
[----:B------:R-:W-:Y:S01]  /*07e0*/  @P2 FFMA.FTZ R110, R0, R3, R87 ;  /* 0x00000003006e2223 */ /* 0x000fe20000010057 */
[----:B------:R-:W-:Y:S02]  /*07f0*/  @P2 HADD2.F32 R3, -RZ, R53.H0_H0 ;  /* 0x20000035ff032230 */ /* 0x000fe40000004100 */
[--C-:B------:R-:W-:Y:S02]  /*0800*/  @P2 HADD2.F32 R89, -RZ, R81.reuse.H0_H0 ;  /* 0x20000051ff592230 */ /* 0x100fe40000004100 */
[----:B------:R-:W-:Y:S02]  /*0810*/  @!P2 HADD2.F32 R107, -RZ, R81.H1_H1 ;  /* 0x30000051ff6ba230 */ /* 0x000fe40000004100 */
[----:B------:R-:W-:Y:S01]  /*0820*/  @P2 FFMA.FTZ R107, R86, R85, R91 ;  /* 0x00000055566b2223 */ /* 0x000fe2000001005b */
[----:B------:R-:W-:-:S02]  /*0830*/  @P2 HADD2.F32 R0, -RZ, R78.H0_H0 ;  /* 0x2000004eff002230 */ /* 0x000fc40000004100 */
[--C-:B------:R-:W-:Y:S02]  /*0840*/  @P2 HADD2.F32 R87, -RZ, R79.reuse.H0_H0 ;  /* 0x2000004fff572230 */ /* 0x100fe40000004100 */
[----:B------:R-:W-:Y:S02]  /*0850*/  @P2 HADD2.F32 R2, -RZ, R78.H1_H1 ;  /* 0x3000004eff022230 */ /* 0x000fe40000004100 */
[----:B0-----:R-:W-:Y:S01]  /*0860*/  @P2 FMUL.FTZ R0, R0, R97 ;  /* 0x0000006100002220 */ /* 0x001fe20000410000 */
[----:B------:R-:W-:Y:S02]  /*0870*/  @P2 HADD2.F32 R86, -RZ, R79.H1_H1 ;  /* 0x3000004fff562230 */ /* 0x000fe40000004100 */
[----:B-1----:R-:W-:Y:S01]  /*0880*/  @P2 FMUL.FTZ R87, R87, R88 ;  /* 0x0000005857572220 */ /* 0x002fe20000410000 */
[----:B------:R-:W-:Y:S02]  /*0890*/  @!P2 HADD2.F32 R108, -RZ, R81.H0_H0 ;  /* 0x20000051ff6ca230 */ /* 0x000fe40000004100 */
[----:B------:R-:W-:Y:S01]  /*08a0*/  @P2 FFMA.FTZ R108, R84, R3, R89 ;  /* 0x00000003546c2223 */ /* 0x000fe20000010059 */
[----:B------:R-:W-:-:S02]  /*08b0*/  @P2 HADD2.F32 R3, -RZ, R54.H0_H0 ;  /* 0x20000036ff032230 */ /* 0x000fc40000004100 */
[----:B---3--:R-:W-:Y:S01]  /*08c0*/  @P2 FMUL.FTZ R2, R2, R99 ;  /* 0x0000006302022220 */ /* 0x008fe20000410000 */
[----:B------:R-:W-:Y:S02]  /*08d0*/  @P2 HADD2.F32 R85, -RZ, R54.H1_H1 ;  /* 0x30000036ff552230 */ /* 0x000fe40000004100 */
[----:B----4-:R-:W-:Y:S01]  /*08e0*/  @P2 FMUL.FTZ R86, R86, R101 ;  /* 0x0000006556562220 */ /* 0x010fe20000410000 */
[--C-:B------:R-:W-:Y:S02]  /*08f0*/  @P2 HADD2.F32 R84, -RZ, R55.reuse.H0_H0 ;  /* 0x20000037ff542230 */ /* 0x100fe40000004100 */
[----:B------:R-:W-:Y:S02]  /*0900*/  @P2 HADD2.F32 R89, -RZ, R55.H1_H1 ;  /* 0x30000037ff592230 */ /* 0x000fe40000004100 */
[--C-:B------:R-:W-:Y:S02]  /*0910*/  @P2 HADD2.F32 R91, -RZ, R82.reuse.H0_H0 ;  /* 0x20000052ff5b2230 */ /* 0x100fe40000004100 */
[----:B------:R-:W-:-:S02]  /*0920*/  @P2 HADD2.F32 R93, -RZ, R82.H1_H1 ;  /* 0x30000052ff5d2230 */ /* 0x000fc40000004100 */
[--C-:B------:R-:W-:Y:S02]  /*0930*/  @P2 HADD2.F32 R88, -RZ, R83.reuse.H0_H0 ;  /* 0x20000053ff582230 */ /* 0x100fe40000004100 */
[--C-:B------:R-:W-:Y:S02]  /*0940*/  @P2 HADD2.F32 R97, -RZ, R83.reuse.H1_H1 ;  /* 0x30000053ff612230 */ /* 0x100fe40000004100 */
[--C-:B------:R-:W-:Y:S02]  /*0950*/  @!P2 HADD2.F32 R106, -RZ, R82.reuse.H0_H0 ;  /* 0x20000052ff6aa230 */ /* 0x100fe40000004100 */
[----:B------:R-:W-:Y:S01]  /*0960*/  @P2 FFMA.FTZ R106, R0, R3, R91 ;  /* 0x00000003006a2223 */ /* 0x000fe2000001005b */
[----:B------:R-:W-:Y:S02]  /*0970*/  @!P2 HADD2.F32 R105, -RZ, R82.H1_H1 ;  /* 0x30000052ff69a230 */ /* 0x000fe40000004100 */
[----:B------:R-:W-:Y:S01]  /*0980*/  @P2 FFMA.FTZ R105, R2, R85, R93 ;  /* 0x0000005502692223 */ /* 0x000fe2000001005d */
[----:B------:R-:W-:-:S02]  /*0990*/  @!P2 HADD2.F32 R104, -RZ, R83.H0_H0 ;  /* 0x20000053ff68a230 */ /* 0x000fc40000004100 */
[----:B------:R-:W-:Y:S01]  /*09a0*/  @P2 FFMA.FTZ R104, R87, R84, R88 ;  /* 0x0000005457682223 */ /* 0x000fe20000010058 */
[----:B------:R-:W-:Y:S02]  /*09b0*/  @!P2 HADD2.F32 R103, -RZ, R83.H1_H1 ;  /* 0x30000053ff67a230 */ /* 0x000fe40000004100 */
[----:B------:R-:W-:Y:S01]  /*09c0*/  @P2 FFMA.FTZ R103, R86, R89, R97 ;  /* 0x0000005956672223 */ /* 0x000fe20000010061 */
[----:B------:R-:W-:Y:S02]  /*09d0*/  F2FP.F16.F32.PACK_AB R84, RZ, R110 ;  /* 0x0000006eff54723e */ /* 0x000fe400000000ff */
[----:B------:R-:W-:Y:S02]  /*09e0*/  F2FP.F16.F32.PACK_AB R0, RZ, R109 ;  /* 0x0000006dff00723e */ /* 0x000fe400000000ff */
        /* <DEDUP_REMOVED lines=11> */
.L_x_5755:
[----:B------:R-:W0:Y:S01]  /*0aa0*/  @P1 LDC R3, c[0x0][0x40c] ;  /* 0x00010300ff031b82 */ /* 0x000e220000000800 */
[--C-:B-----5:R-:W-:Y:S01]  /*0ab0*/  @P1 HADD2.F32 R0, -RZ, R76.reuse.H0_H0 ;  /* 0x2000004cff001230 */ /* 0x120fe20000004100 */
[----:B------:R-:W-:Y:S01]  /*0ac0*/  MOV R110, RZ ;  /* 0x000000ff006e7202 */ /* 0x000fe20000000f00 */
[----:B------:R-:W-:Y:S01]  /*0ad0*/  @P1 HADD2.F32 R2, -RZ, R76.H1_H1 ;  /* 0x3000004cff021230 */ /* 0x000fe20000004100 */
[----:B------:R-:W-:Y:S01]  /*0ae0*/  CS2R R108, SRZ ;  /* 0x00000000006c7805 */ /* 0x000fe2000001ff00 */
[----:B------:R-:W-:Y:S01]  /*0af0*/  @P1 HADD2.F32 R84, -RZ, R77.H0_H0 ;  /* 0x2000004dff541230 */ /* 0x000fe20000004100 */
[----:B------:R-:W-:Y:S01]  /*0b00*/  CS2R R106, SRZ ;  /* 0x00000000006a7805 */ /* 0x000fe2000001ff00 */
[----:B------:R-:W-:Y:S01]  /*0b10*/  @P1 HADD2.F32 R87, -RZ, R52.H1_H1 ;  /* 0x30000034ff571230 */ /* 0x000fe20000004100 */
[----:B------:R-:W1:Y:S01]  /*0b20*/  @P1 LDC R85, c[0x0][0x40c] ;  /* 0x00010300ff551b82 */ /* 0x000e620000000800 */
[----:B------:R-:W-:Y:S02]  /*0b30*/  CS2R R104, SRZ ;  /* 0x0000000000687805 */ /* 0x000fe4000001ff00 */
[----:B------:R-:W-:-:S05]  /*0b40*/  MOV R103, RZ ;  /* 0x000000ff00677202 */ /* 0x000fca0000000f00 */
[----:B------:R-:W2:Y:S08]  /*0b50*/  @P1 LDC R89, c[0x0][0x40c] ;  /* 0x00010300ff591b82 */ /* 0x000eb00000000800 */
[----:B------:R-:W3:Y:S01]  /*0b60*/  @P1 LDC R86, c[0x0][0x40c] ;  /* 0x00010300ff561b82 */ /* 0x000ee20000000800 */
[----:B0-----:R-:W-:Y:S01]  /*0b70*/  @P1 FMUL.FTZ R0, R0, R3 ;  /* 0x0000000300001220 */ /* 0x001fe20000410000 */
[----:B------:R-:W-:-:S05]  /*0b80*/  @P1 HADD2.F32 R3, -RZ, R52.H0_H0 ;  /* 0x20000034ff031230 */ /* 0x000fca0000004100 */
[----:B------:R-:W-:Y:S01]  /*0b90*/  @P1 FMUL.FTZ R110, R0, R3 ;  /* 0x00000003006e1220 */ /* 0x000fe20000410000 */
[----:B------:R-:W0:Y:S01]  /*0ba0*/  @P1 LDC R91, c[0x0][0x40c] ;  /* 0x00010300ff5b1b82 */ /* 0x000e220000000800 */
[----:B-1----:R-:W-:Y:S01]  /*0bb0*/  @P1 FMUL.FTZ R2, R2, R85 ;  /* 0x0000005502021220 */ /* 0x002fe20000410000 */
[----:B------:R-:W-:Y:S02]  /*0bc0*/  @P1 HADD2.F32 R85, -RZ, R77.H1_H1 ;  /* 0x3000004dff551230 */ /* 0x000fe40000004100 */
[--C-:B------:R-:W-:Y:S02]  /*0bd0*/  @P1 HADD2.F32 R3, -RZ, R53.reuse.H0_H0 ;  /* 0x20000035ff031230 */ /* 0x100fe40000004100 */
[----:B------:R-:W-:Y:S01]  /*0be0*/  @P1 FMUL.FTZ R109, R2, R87 ;  /* 0x00000057026d1220 */ /* 0x000fe20000410000 */
[----:B------:R-:W-:Y:S01]  /*0bf0*/  @P1 HADD2.F32 R0, -RZ, R53.H1_H1 ;  /* 0x30000035ff001230 */ /* 0x000fe20000004100 */
[----:B------:R-:W1:Y:S01]  /*0c00*/  @P1 LDC R93, c[0x0][0x40c] ;  /* 0x00010300ff5d1b82 */ /* 0x000e620000000800 */
[----:B--2---:R-:W-:Y:S01]  /*0c10*/  @P1 FMUL.FTZ R84, R84, R89 ;  /* 0x0000005954541220 */ /* 0x004fe20000410000 */
[----:B------:R-:W-:-:S02]  /*0c20*/  @P1 HADD2.F32 R2, -RZ, R78.H0_H0 ;  /* 0x2000004eff021230 */ /* 0x000fc40000004100 */
[--C-:B------:R-:W-:Y:S02]  /*0c30*/  @P1 HADD2.F32 R87, -RZ, R79.reuse.H0_H0 ;  /* 0x2000004fff571230 */ /* 0x100fe40000004100 */
[----:B------:R-:W-:Y:S01]  /*0c40*/  @P1 FMUL.FTZ R108, R84, R3 ;  /* 0x00000003546c1220 */ /* 0x000fe20000410000 */
[----:B------:R-:W-:Y:S01]  /*0c50*/  @P1 HADD2.F32 R84, -RZ, R79.H1_H1 ;  /* 0x3000004fff541230 */ /* 0x000fe20000004100 */
[----:B------:R-:W2:Y:S01]  /*0c60*/  @P1 LDC R88, c[0x0][0x40c] ;  /* 0x00010300ff581b82 */ /* 0x000ea20000000800 */
[----:B---3--:R-:W-:Y:S01]  /*0c70*/  @P1 FMUL.FTZ R85, R85, R86 ;  /* 0x0000005655551220 */ /* 0x008fe20000410000 */
[----:B------:R-:W-:Y:S02]  /*0c80*/  @P1 HADD2.F32 R86, -RZ, R78.H1_H1 ;  /* 0x3000004eff561230 */ /* 0x000fe40000004100 */
[--C-:B------:R-:W-:Y:S02]  /*0c90*/  @P1 HADD2.F32 R3, -RZ, R54.reuse.H0_H0 ;  /* 0x20000036ff031230 */ /* 0x100fe40000004100 */
[----:B------:R-:W-:Y:S01]  /*0ca0*/  @P1 FMUL.FTZ R107, R85, R0 ;  /* 0x00000000556b1220 */ /* 0x000fe20000410000 */
[----:B------:R-:W-:Y:S01]  /*0cb0*/  @P1 HADD2.F32 R85, -RZ, R54.H1_H1 ;  /* 0x30000036ff551230 */ /* 0x000fe20000004100 */
[----:B------:R-:W3:Y:S01]  /*0cc0*/  @P1 LDC R97, c[0x0][0x40c] ;  /* 0x00010300ff611b82 */ /* 0x000ee20000000800 */
[----:B------:R-:W-:-:S02]  /*0cd0*/  @P1 HADD2.F32 R0, -RZ, R55.H0_H0 ;  /* 0x20000037ff001230 */ /* 0x000fc40000004100 */
[----:B0-----:R-:W-:Y:S01]  /*0ce0*/  @P1 FMUL.FTZ R2, R2, R91 ;  /* 0x0000005b02021220 */ /* 0x001fe20000410000 */
[----:B------:R-:W-:-:S03]  /*0cf0*/  @P1 HADD2.F32 R89, -RZ, R55.H1_H1 ;  /* 0x30000037ff591230 */ /* 0x000fc60000004100 */
[----:B------:R-:W-:Y:S01]  /*0d00*/  @P1 FMUL.FTZ R106, R2, R3 ;  /* 0x00000003026a1220 */ /* 0x000fe20000410000 */
[----:B------:R-:W-:Y:S01]  /*0d10*/  F2FP.F16.F32.PACK_AB R2, RZ, R107 ;  /* 0x0000006bff02723e */ /* 0x000fe200000000ff */
[----:B-1----:R-:W-:-:S04]  /*0d20*/  @P1 FMUL.FTZ R86, R86, R93 ;  /* 0x0000005d56561220 */ /* 0x002fc80000410000 */
[----:B------:R-:W-:Y:S01]  /*0d30*/  @P1 FMUL.FTZ R105, R86, R85 ;  /* 0x0000005556691220 */ /* 0x000fe20000410000 */
[----:B------:R-:W-:Y:S02]  /*0d40*/  F2FP.F16.F32.PACK_AB R85, RZ, R108 ;  /* 0x0000006cff55723e */ /* 0x000fe400000000ff */
[----:B------:R-:W-:Y:S01]  /*0d50*/  F2FP.F16.F32.PACK_AB R86, RZ, R106 ;  /* 0x0000006aff56723e */ /* 0x000fe200000000ff */
[----:B--2---:R-:W-:Y:S01]  /*0d60*/  @P1 FMUL.FTZ R87, R87, R88 ;  /* 0x0000005857571220 */ /* 0x004fe20000410000 */
[----:B------:R-:W-:Y:S02]  /*0d70*/  F2FP.F16.F32.PACK_AB R3, RZ, R105 ;  /* 0x00000069ff03723e */ /* 0x000fe400000000ff */
[----:B------:R-:W-:Y:S01]  /*0d80*/  PRMT R85, R85, 0x5410, R2 ;  /* 0x0000541055557816 */ /* 0x000fe20000000002 */
[----:B------:R-:W-:Y:S01]  /*0d90*/  @P1 FMUL.FTZ R104, R87, R0 ;  /* 0x0000000057681220 */ /* 0x000fe20000410000 */
[----:B------:R-:W-:Y:S02]  /*0da0*/  F2FP.F16.F32.PACK_AB R0, RZ, R109 ;  /* 0x0000006dff00723e */ /* 0x000fe400000000ff */
[----:B------:R-:W-:Y:S01]  /*0db0*/  PRMT R86, R86, 0x5410, R3 ;  /* 0x0000541056567816 */ /* 0x000fe20000000003 */
[----:B---3--:R-:W-:Y:S01]  /*0dc0*/  @P1 FMUL.FTZ R84, R84, R97 ;  /* 0x0000006154541220 */ /* 0x008fe20000410000 */
[----:B------:R-:W-:-:S03]  /*0dd0*/  F2FP.F16.F32.PACK_AB R87, RZ, R104 ;  /* 0x00000068ff57723e */ /* 0x000fc600000000ff */
[----:B------:R-:W-:Y:S01]  /*0de0*/  @P1 FMUL.FTZ R103, R84, R89 ;  /* 0x0000005954671220 */ /* 0x000fe20000410000 */
[----:B------:R-:W-:-:S04]  /*0df0*/  F2FP.F16.F32.PACK_AB R84, RZ, R110 ;  /* 0x0000006eff54723e */ /* 0x000fc800000000ff */
[----:B------:R-:W-:Y:S02]  /*0e00*/  F2FP.F16.F32.PACK_AB R88, RZ, R103 ;  /* 0x00000067ff58723e */ /* 0x000fe400000000ff */
[----:B------:R-:W-:Y:S02]  /*0e10*/  PRMT R84, R84, 0x5410, R0 ;  /* 0x0000541054547816 */ /* 0x000fe40000000000 */
[----:B------:R-:W-:-:S07]  /*0e20*/  PRMT R87, R87, 0x5410, R88 ;  /* 0x0000541057577816 */ /* 0x000fce0000000058 */
.L_x_5756:
        /* <DEDUP_REMOVED lines=12> */
[----:B------:R-:W-:Y:S01]  /*0ef0*/  ISETP.GT.AND P2, PT, R137, RZ, PT ;  /* 0x000000ff8900720c */ /* 0x000fe20003f44270 */
[--C-:B-----5:R-:W-:Y:S02]  /*0f00*/  HADD2.F32 R102, -RZ, R80.reuse.H0_H0 ;  /* 0x20000050ff667230 */ /* 0x120fe40000004100 */
[----:B------:R-:W-:Y:S02]  /*0f10*/  HADD2.F32 R101, -RZ, R80.H1_H1 ;  /* 0x30000050ff657230 */ /* 0x000fe40000004100 */
[--C-:B------:R-:W-:Y:S02]  /*0f20*/  HADD2.F32 R100, -RZ, R81.reuse.H0_H0 ;  /* 0x20000051ff647230 */ /* 0x100fe40000004100 */
[----:B------:R-:W-:Y:S02]  /*0f30*/  HADD2.F32 R99, -RZ, R81.H1_H1 ;  /* 0x30000051ff637230 */ /* 0x000fe40000004100 */
[--C-:B------:R-:W-:Y:S02]  /*0f40*/  HADD2.F32 R98, -RZ, R82.reuse.H0_H0 ;  /* 0x20000052ff627230 */ /* 0x100fe40000004100 */
[----:B------:R-:W-:-:S02]  /*0f50*/  HADD2.F32 R97, -RZ, R82.H1_H1 ;  /* 0x30000052ff617230 */ /* 0x000fc40000004100 */
[----:B0-----:R-:W0:Y:S01]  /*0f60*/  @P2 LDC R85, c[0x0][0x40c] ;  /* 0x00010300ff552b82 */ /* 0x001e220000000800 */
[--C-:B------:R-:W-:Y:S02]  /*0f70*/  @P2 HADD2.F32 R0, -RZ, R76.reuse.H0_H0 ;  /* 0x2000004cff002230 */ /* 0x100fe40000004100 */
[----:B------:R-:W-:Y:S02]  /*0f80*/  @P2 HADD2.F32 R84, -RZ, R76.H1_H1 ;  /* 0x3000004cff542230 */ /* 0x000fe40000004100 */
[----:B------:R-:W-:-:S03]  /*0f90*/  HADD2.F32 R96, -RZ, R83.H0_H0 ;  /* 0x20000053ff607230 */ /* 0x000fc60000004100 */
[----:B------:R-:W1:Y:S08]  /*0fa0*/  @P2 LDC R87, c[0x0][0x40c] ;  /* 0x00010300ff572b82 */ /* 0x000e700000000800 */
[----:B------:R-:W2:Y:S08]  /*0fb0*/  @P2 LDC R89, c[0x0][0x40c] ;  /* 0x00010300ff592b82 */ /* 0x000eb00000000800 */
[----:B------:R-:W3:Y:S01]  /*0fc0*/  @P2 LDC R88, c[0x0][0x40c] ;  /* 0x00010300ff582b82 */ /* 0x000ee20000000800 */
[----:B0-----:R-:W-:Y:S01]  /*0fd0*/  @P2 FMUL.FTZ R85, R0, R85 ;  /* 0x0000005500552220 */ /* 0x001fe20000410000 */
[----:B------:R-:W-:-:S05]  /*0fe0*/  @P2 HADD2.F32 R0, -RZ, R56.H0_H0 ;  /* 0x20000038ff002230 */ /* 0x000fca0000004100 */
[----:B------:R-:W-:Y:S01]  /*0ff0*/  @P2 FFMA.FTZ R102, R85, R0, R102 ;  /* 0x0000000055662223 */ /* 0x000fe20000010066 */
[----:B------:R-:W0:Y:S01]  /*1000*/  @P2 LDC R90, c[0x0][0x40c] ;  /* 0x00010300ff5a2b82 */ /* 0x000e220000000800 */
[----:B-1----:R-:W-:Y:S01]  /*1010*/  @P2 FMUL.FTZ R86, R84, R87 ;  /* 0x0000005754562220 */ /* 0x002fe20000410000 */
[----:B------:R-:W-:Y:S02]  /*1020*/  @P2 HADD2.F32 R84, -RZ, R56.H1_H1 ;  /* 0x30000038ff542230 */ /* 0x000fe40000004100 */
[--C-:B------:R-:W-:Y:S02]  /*1030*/  @P2 HADD2.F32 R0, -RZ, R77.reuse.H1_H1 ;  /* 0x3000004dff002230 */ /* 0x100fe40000004100 */
[----:B------:R-:W-:Y:S02]  /*1040*/  @P2 HADD2.F32 R87, -RZ, R77.H0_H0 ;  /* 0x2000004dff572230 */ /* 0x000fe40000004100 */
[----:B------:R-:W-:Y:S01]  /*1050*/  @P2 FFMA.FTZ R101, R86, R84, R101 ;  /* 0x0000005456652223 */ /* 0x000fe20000010065 */
[----:B------:R-:W1:Y:S01]  /*1060*/  @P2 LDC R93, c[0x0][0x40c] ;  /* 0x00010300ff5d2b82 */ /* 0x000e620000000800 */
[----:B--2---:R-:W-:Y:S01]  /*1070*/  @P2 FMUL.FTZ R86, R0, R89 ;  /* 0x0000005900562220 */ /* 0x004fe20000410000 */
[----:B------:R-:W-:-:S02]  /*1080*/  @P2 HADD2.F32 R0, -RZ, R57.H0_H0 ;  /* 0x20000039ff002230 */ /* 0x000fc40000004100 */
[--C-:B------:R-:W-:Y:S02]  /*1090*/  @P2 HADD2.F32 R85, -RZ, R78.reuse.H0_H0 ;  /* 0x2000004eff552230 */ /* 0x100fe40000004100 */
[----:B------:R-:W-:Y:S02]  /*10a0*/  @P2 HADD2.F32 R84, -RZ, R57.H1_H1 ;  /* 0x30000039ff542230 */ /* 0x000fe40000004100 */
[----:B------:R-:W2:Y:S01]  /*10b0*/  @P2 LDC R91, c[0x0][0x40c] ;  /* 0x00010300ff5b2b82 */ /* 0x000ea20000000800 */
[----:B---3--:R-:W-:Y:S01]  /*10c0*/  @P2 FMUL.FTZ R87, R87, R88 ;  /* 0x0000005857572220 */ /* 0x008fe20000410000 */
[----:B------:R-:W-:Y:S02]  /*10d0*/  @P2 HADD2.F32 R88, -RZ, R78.H1_H1 ;  /* 0x3000004eff582230 */ /* 0x000fe40000004100 */
[----:B------:R-:W-:Y:S01]  /*10e0*/  @P2 FFMA.FTZ R99, R86, R84, R99 ;  /* 0x0000005456632223 */ /* 0x000fe20000010063 */
[----:B------:R-:W-:Y:S02]  /*10f0*/  @P2 HADD2.F32 R84, -RZ, R58.H0_H0 ;  /* 0x2000003aff542230 */ /* 0x000fe40000004100 */
[----:B------:R-:W-:Y:S01]  /*1100*/  @P2 FFMA.FTZ R100, R87, R0, R100 ;  /* 0x0000000057642223 */ /* 0x000fe20000010064 */
[--C-:B------:R-:W-:Y:S01]  /*1110*/  @P2 HADD2.F32 R0, -RZ, R79.reuse.H0_H0 ;  /* 0x2000004fff002230 */ /* 0x100fe20000004100 */
[----:B------:R-:W3:Y:S01]  /*1120*/  @P2 LDC R113, c[0x0][0x40c] ;  /* 0x00010300ff712b82 */ /* 0x000ee20000000800 */
[----:B0-----:R-:W-:Y:S01]  /*1130*/  @P2 FMUL.FTZ R89, R85, R90 ;  /* 0x0000005a55592220 */ /* 0x001fe20000410000 */
[----:B------:R-:W-:-:S02]  /*1140*/  @P2 HADD2.F32 R90, -RZ, R79.H1_H1 ;  /* 0x3000004fff5a2230 */ /* 0x000fc40000004100 */
[----:B------:R-:W-:Y:S02]  /*1150*/  @P2 HADD2.F32 R85, -RZ, R58.H1_H1 ;  /* 0x3000003aff552230 */ /* 0x000fe40000004100 */
[----:B------:R-:W-:Y:S01]  /*1160*/  @P2 FFMA.FTZ R98, R89, R84, R98 ;  /* 0x0000005459622223 */ /* 0x000fe20000010062 */
[----:B------:R-:W-:Y:S01]  /*1170*/  @P2 HADD2.F32 R86, -RZ, R59.H0_H0 ;  /* 0x2000003bff562230 */ /* 0x000fe20000004100 */
[----:B------:R-:W-:Y:S01]  /*1180*/  F2FP.F16.F32.PACK_AB R84, RZ, R102 ;  /* 0x00000066ff54723e */ /* 0x000fe200000000ff */
[----:B-1----:R-:W-:Y:S01]  /*1190*/  @P2 FMUL.FTZ R93, R0, R93 ;  /* 0x0000005d005d2220 */ /* 0x002fe20000410000 */
[----:B------:R-:W-:Y:S01]  /*11a0*/  HADD2.F32 R0, -RZ, R83.H1_H1 ;  /* 0x30000053ff007230 */ /* 0x000fe20000004100 */
[----:B------:R-:W-:Y:S01]  /*11b0*/  F2FP.F16.F32.PACK_AB R89, RZ, R98 ;  /* 0x00000062ff59723e */ /* 0x000fe200000000ff */
[----:B------:R-:W-:Y:S02]  /*11c0*/  @P2 HADD2.F32 R87, -RZ, R59.H1_H1 ;  /* 0x3000003bff572230 */ /* 0x000fe40000004100 */
[----:B------:R-:W-:Y:S01]  /*11d0*/  @P2 FFMA.FTZ R96, R93, R86, R96 ;  /* 0x000000565d602223 */ /* 0x000fe20000010060 */
[----:B------:R-:W-:Y:S01]  /*11e0*/  F2FP.F16.F32.PACK_AB R86, RZ, R100 ;  /* 0x00000064ff56723e */ /* 0x000fe200000000ff */
[----:B--2---:R-:W-:-:S03]  /*11f0*/  @P2 FMUL.FTZ R88, R88, R91 ;  /* 0x0000005b58582220 */ /* 0x004fc60000410000 */
[----:B------:R-:W-:Y:S01]  /*1200*/  F2FP.F16.F32.PACK_AB R91, RZ, R96 ;  /* 0x00000060ff5b723e */ /* 0x000fe200000000ff */
[----:B------:R-:W-:Y:S01]  /*1210*/  @P2 FFMA.FTZ R97, R88, R85, R97 ;  /* 0x0000005558612223 */ /* 0x000fe20000010061 */
[----:B------:R-:W-:Y:S02]  /*1220*/  F2FP.F16.F32.PACK_AB R85, RZ, R101 ;  /* 0x00000065ff55723e */ /* 0x000fe400000000ff */
[----:B------:R-:W-:Y:S01]  /*1230*/  F2FP.F16.F32.PACK_AB R88, RZ, R99 ;  /* 0x00000063ff58723e */ /* 0x000fe200000000ff */
[----:B---3--:R-:W-:Y:S01]  /*1240*/  @P2 FMUL.FTZ R113, R90, R113 ;  /* 0x000000715a712220 */ /* 0x008fe20000410000 */
[----:B------:R-:W-:Y:S02]  /*1250*/  F2FP.F16.F32.PACK_AB R90, RZ, R97 ;  /* 0x00000061ff5a723e */ /* 0x000fe400000000ff */
[----:B------:R-:W-:Y:S01]  /*1260*/  PRMT R84, R84, 0x5410, R85 ;  /* 0x0000541054547816 */ /* 0x000fe20000000055 */
[----:B------:R-:W-:Y:S01]  /*1270*/  @P2 FFMA.FTZ R0, R113, R87, R0 ;  /* 0x0000005771002223 */ /* 0x000fe20000010000 */
[----:B------:R-:W-:-:S02]  /*1280*/  PRMT R85, R86, 0x5410, R88 ;  /* 0x0000541056557816 */ /* 0x000fc40000000058 */
[----:B------:R-:W-:Y:S02]  /*1290*/  PRMT R86, R89, 0x5410, R90 ;  /* 0x0000541059567816 */ /* 0x000fe4000000005a */
[----:B------:R-:W-:-:S04]  /*12a0*/  F2FP.F16.F32.PACK_AB R87, RZ, R0 ;  /* 0x00000000ff57723e */ /* 0x000fc800000000ff */
[----:B------:R-:W-:Y:S01]  /*12b0*/  PRMT R87, R91, 0x5410, R87 ;  /* 0x000054105b577816 */ /* 0x000fe20000000057 */
[----:B------:R-:W-:Y:S06]  /*12c0*/  BRA `(.L_x_5758) ;  /* 0x0000000000e47947 */ /* 0x000fec0003800000 */
.L_x_5757:
[----:B0-----:R-:W0:Y:S01]  /*12d0*/  @P1 LDC R87, c[0x0][0x40c] ;  /* 0x00010300ff571b82 */ /* 0x001e220000000800 */
[--C-:B-----5:R-:W-:Y:S01]  /*12e0*/  @P1 HADD2.F32 R84, -RZ, R76.reuse.H1_H1 ;  /* 0x3000004cff541230 */ /* 0x120fe20000004100 */
[----:B------:R-:W-:Y:S01]  /*12f0*/  CS2R R100, SRZ ;  /* 0x0000000000647805 */ /* 0x000fe2000001ff00 */
[----:B------:R-:W-:Y:S01]  /*1300*/  @P1 HADD2.F32 R0, -RZ, R76.H0_H0 ;  /* 0x2000004cff001230 */ /* 0x000fe20000004100 */
[----:B------:R-:W-:Y:S01]  /*1310*/  MOV R102, RZ ;  /* 0x000000ff00667202 */ /* 0x000fe20000000f00 */
[----:B------:R-:W-:Y:S01]  /*1320*/  @P1 HADD2.F32 R89, -RZ, R56.H1_H1 ;  /* 0x30000038ff591230 */ /* 0x000fe20000004100 */
[----:B------:R-:W-:Y:S01]  /*1330*/  CS2R R98, SRZ ;  /* 0x0000000000627805 */ /* 0x000fe2000001ff00 */
[--C-:B------:R-:W-:Y:S01]  /*1340*/  @P1 HADD2.F32 R86, -RZ, R77.reuse.H0_H0 ;  /* 0x2000004dff561230 */ /* 0x100fe20000004100 */
[----:B------:R-:W1:Y:S08]  /*1350*/  @P1 LDC R85, c[0x0][0x40c] ;  /* 0x00010300ff551b82 */ /* 0x000e700000000800 */
[----:B------:R-:W2:Y:S08]  /*1360*/  @P1 LDC R91, c[0x0][0x40c] ;  /* 0x00010300ff5b1b82 */ /* 0x000eb00000000800 */
[----:B------:R-:W3:Y:S01]  /*1370*/  @P1 LDC R88, c[0x0][0x40c] ;  /* 0x00010300ff581b82 */ /* 0x000ee20000000800 */
[----:B0-----:R-:W-:Y:S01]  /*1380*/  @P1 FMUL.FTZ R84, R84, R87 ;  /* 0x0000005754541220 */ /* 0x001fe20000410000 */
[----:B------:R-:W-:-:S03]  /*1390*/  @P1 HADD2.F32 R87, -RZ, R77.H1_H1 ;  /* 0x3000004dff571230 */ /* 0x000fc60000004100 */
        /* <DEDUP_REMOVED lines=13> */
[----:B------:R-:W-:Y:S01]  /*1470*/  @P1 HADD2.F32 R85, -RZ, R58.H0_H0 ;  /* 0x2000003aff551230 */ /* 0x000fe20000004100 */
[----:B------:R-:W2:Y:S01]  /*1480*/  @P1 LDC R97, c[0x0][0x40c] ;  /* 0x00010300ff611b82 */ /* 0x000ea20000000800 */
[----:B---3--:R-:W-:Y:S01]  /*1490*/  @P1 FMUL.FTZ R87, R87, R88 ;  /* 0x0000005857571220 */ /* 0x008fe20000410000 */
[----:B------:R-:W-:-:S02]  /*14a0*/  @P1 HADD2.F32 R88, -RZ, R78.H1_H1 ;  /* 0x3000004eff581230 */ /* 0x000fc40000004100 */
[----:B------:R-:W-:Y:S02]  /*14b0*/  @P1 HADD2.F32 R86, -RZ, R59.H0_H0 ;  /* 0x2000003bff561230 */ /* 0x000fe40000004100 */
[----:B------:R-:W-:Y:S01]  /*14c0*/  @P1 FMUL.FTZ R99, R87, R0 ;  /* 0x0000000057631220 */ /* 0x000fe20000410000 */
[----:B------:R-:W-:Y:S02]  /*14d0*/  @P1 HADD2.F32 R87, -RZ, R58.H1_H1 ;  /* 0x3000003aff571230 */ /* 0x000fe40000004100 */
[----:B------:R-:W-:Y:S01]  /*14e0*/  HFMA2 R0, -RZ, RZ, 0, 0 ;  /* 0x00000000ff007431 */ /* 0x000fe200000001ff */
[----:B------:R-:W3:Y:S01]  /*14f0*/  @P1 LDC R113, c[0x0][0x40c] ;  /* 0x00010300ff711b82 */ /* 0x000ee20000000800 */
[----:B0-----:R-:W-:Y:S01]  /*1500*/  @P1 FMUL.FTZ R89, R89, R90 ;  /* 0x0000005a59591220 */ /* 0x001fe20000410000 */
[----:B------:R-:W-:Y:S02]  /*1510*/  @P1 HADD2.F32 R90, -RZ, R79.H1_H1 ;  /* 0x3000004fff5a1230 */ /* 0x000fe40000004100 */
[----:B-1----:R-:W-:-:S04]  /*1520*/  @P1 FMUL.FTZ R84, R84, R93 ;  /* 0x0000005d54541220 */ /* 0x002fc80000410000 */
        /* <DEDUP_REMOVED lines=19> */
.L_x_5758:
[----:B------:R-:W0:Y:S01]  /*1660*/  @P1 LDC.64 R90, c[0x0][0x390] ;  /* 0x0000e400ff5a1b82 */ /* 0x000e220000000a00 */
[C---:B------:R-:W-:Y:S02]  /*1670*/  IADD3 R89, PT, PT, R139.reuse, 0x20, RZ ;  /* 0x000000208b597810 */ /* 0x040fe40007ffe0ff */
[----:B------:R-:W-:Y:S02]  /*1680*/  @P1 IADD3 R113, PT, PT, R138, 0x40, RZ ;  /* 0x000000408a711810 */ /* 0x000fe40007ffe0ff */
[----:B------:R-:W-:Y:S01]  /*1690*/  @P0 IADD3 R115, PT, PT, R139, 0x40, RZ ;  /* 0x000000408b730810 */ /* 0x000fe20007ffe0ff */
        /* <DEDUP_REMOVED lines=9> */
[--C-:B-----5:R-:W-:Y:S02]  /*1730*/  HADD2.F32 R120, -RZ, R80.reuse.H0_H0 ;  /* 0x20000050ff787230 */ /* 0x120fe40000004100 */
[----:B------:R-:W-:Y:S02]  /*1740*/  HADD2.F32 R119, -RZ, R80.H1_H1 ;  /* 0x30000050ff777230 */ /* 0x000fe40000004100 */
[--C-:B------:R-:W-:Y:S02]  /*1750*/  HADD2.F32 R118, -RZ, R81.reuse.H0_H0 ;  /* 0x20000051ff767230 */ /* 0x100fe40000004100 */
[----:B------:R-:W-:Y:S02]  /*1760*/  HADD2.F32 R117, -RZ, R81.H1_H1 ;  /* 0x30000051ff757230 */ /* 0x000fe40000004100 */
[----:B------:R-:W-:Y:S02]  /*1770*/  HADD2.F32 R116, -RZ, R82.H0_H0 ;  /* 0x20000052ff747230 */ /* 0x000fe40000004100 */
[----:B------:R-:W-:-:S02]  /*1780*/  HADD2.F32 R114, -RZ, R83.H0_H0 ;  /* 0x20000053ff727230 */ /* 0x000fc40000004100 */
[----:B--2---:R-:W0:Y:S01]  /*1790*/  @P2 LDC R85, c[0x0][0x40c] ;  /* 0x00010300ff552b82 */ /* 0x004e220000000800 */
[--C-:B------:R-:W-:Y:S02]  /*17a0*/  @P2 HADD2.F32 R84, -RZ, R76.reuse.H0_H0 ;  /* 0x2000004cff542230 */ /* 0x100fe40000004100 */
[----:B------:R-:W-:Y:S02]  /*17b0*/  @P2 HADD2.F32 R86, -RZ, R76.H1_H1 ;  /* 0x3000004cff562230 */ /* 0x000fe40000004100 */
[----:B------:R-:W-:-:S03]  /*17c0*/  @P2 HADD2.F32 R88, -RZ, R77.H0_H0 ;  /* 0x2000004dff582230 */ /* 0x000fc60000004100 */
[----:B------:R-:W1:Y:S08]  /*17d0*/  @P2 LDC R89, c[0x0][0x40c] ;  /* 0x00010300ff592b82 */ /* 0x000e700000000800 */
[----:B------:R-:W2:Y:S01]  /*17e0*/  @P2 LDC R93, c[0x0][0x40c] ;  /* 0x00010300ff5d2b82 */ /* 0x000ea20000000800 */
[----:B0-----:R-:W-:-:S07]  /*17f0*/  @P2 FMUL.FTZ R87, R84, R85 ;  /* 0x0000005554572220 */ /* 0x001fce0000410000 */
[----:B------:R-:W0:Y:S01]  /*1800*/  @P2 LDC R91, c[0x0][0x40c] ;  /* 0x00010300ff5b2b82 */ /* 0x000e220000000800 */
[--C-:B------:R-:W-:Y:S02]  /*1810*/  @P2 HADD2.F32 R84, -RZ, R60.reuse.H0_H0 ;  /* 0x2000003cff542230 */ /* 0x100fe40000004100 */
[----:B------:R-:W-:-:S03]  /*1820*/  @P2 HADD2.F32 R85, -RZ, R60.H1_H1 ;  /* 0x3000003cff552230 */ /* 0x000fc60000004100 */
[----:B------:R-:W-:Y:S01]  /*1830*/  @P2 FFMA.FTZ R120, R87, R84, R120 ;  /* 0x0000005457782223 */ /* 0x000fe20000010078 */
[----:B-1----:R-:W-:Y:S01]  /*1840*/  @P2 FMUL.FTZ R86, R86, R89 ;  /* 0x0000005956562220 */ /* 0x002fe20000410000 */
[----:B------:R-:W1:Y:S01]  /*1850*/  @P2 LDC R90, c[0x0][0x40c] ;  /* 0x00010300ff5a2b82 */ /* 0x000e620000000800 */
[----:B------:R-:W-:Y:S02]  /*1860*/  @P2 HADD2.F32 R84, -RZ, R77.H1_H1 ;  /* 0x3000004dff542230 */ /* 0x000fe40000004100 */
[----:B------:R-:W-:Y:S01]  /*1870*/  @P2 FFMA.FTZ R119, R86, R85, R119 ;  /* 0x0000005556772223 */ /* 0x000fe20000010077 */
[----:B------:R-:W-:Y:S02]  /*1880*/  @P2 HADD2.F32 R87, -RZ, R78.H0_H0 ;  /* 0x2000004eff572230 */ /* 0x000fe40000004100 */
[--C-:B------:R-:W-:Y:S02]  /*1890*/  @P2 HADD2.F32 R85, -RZ, R61.reuse.H1_H1 ;  /* 0x3000003dff552230 */ /* 0x100fe40000004100 */
[----:B--2---:R-:W-:Y:S01]  /*18a0*/  @P2 FMUL.FTZ R86, R84, R93 ;  /* 0x0000005d54562220 */ /* 0x004fe20000410000 */
[----:B------:R-:W2:Y:S01]  /*18b0*/  @P2 LDC R113, c[0x0][0x40c] ;  /* 0x00010300ff712b82 */ /* 0x000ea20000000800 */
[----:B------:R-:W-:-:S02]  /*18c0*/  @P2 HADD2.F32 R84, -RZ, R61.H0_H0 ;  /* 0x2000003dff542230 */ /* 0x000fc40000004100 */
[----:B------:R-:W-:Y:S01]  /*18d0*/  @P2 FFMA.FTZ R117, R86, R85, R117 ;  /* 0x0000005556752223 */ /* 0x000fe20000010075 */
[----:B------:R-:W-:Y:S02]  /*18e0*/  @P2 HADD2.F32 R85, -RZ, R62.H1_H1 ;  /* 0x3000003eff552230 */ /* 0x000fe40000004100 */
[----:B------:R-:W-:Y:S02]  /*18f0*/  @P2 HADD2.F32 R86, -RZ, R63.H0_H0 ;  /* 0x2000003fff562230 */ /* 0x000fe40000004100 */
[----:B------:R-:W3:Y:S01]  /*1900*/  @P2 LDC R115, c[0x0][0x40c] ;  /* 0x00010300ff732b82 */ /* 0x000ee20000000800 */
[----:B0-----:R-:W-:Y:S01]  /*1910*/  @P2 FMUL.FTZ R91, R88, R91 ;  /* 0x0000005b585b2220 */ /* 0x001fe20000410000 */
[----:B------:R-:W-:-:S03]  /*1920*/  @P2 HADD2.F32 R88, -RZ, R78.H1_H1 ;  /* 0x3000004eff582230 */ /* 0x000fc60000004100 */
[----:B------:R-:W-:Y:S01]  /*1930*/  @P2 FFMA.FTZ R118, R91, R84, R118 ;  /* 0x000000545b762223 */ /* 0x000fe20000010076 */
[--C-:B------:R-:W-:Y:S02]  /*1940*/  @P2 HADD2.F32 R84, -RZ, R79.reuse.H0_H0 ;  /* 0x2000004fff542230 */ /* 0x100fe40000004100 */
[----:B------:R-:W0:Y:S01]  /*1950*/  @P2 LDC R93, c[0x0][0x40c] ;  /* 0x00010300ff5d2b82 */ /* 0x000e220000000800 */
[----:B-1----:R-:W-:Y:S01]  /*1960*/  @P2 FMUL.FTZ R89, R87, R90 ;  /* 0x0000005a57592220 */ /* 0x002fe20000410000 */
[----:B------:R-:W-:Y:S02]  /*1970*/  @P2 HADD2.F32 R90, -RZ, R79.H1_H1 ;  /* 0x3000004fff5a2230 */ /* 0x000fe40000004100 */
[----:B------:R-:W-:Y:S02]  /*1980*/  @P2 HADD2.F32 R87, -RZ, R63.H1_H1 ;  /* 0x3000003fff572230 */ /* 0x000fe40000004100 */
[----:B--2---:R-:W-:Y:S01]  /*1990*/  @P2 FMUL.FTZ R88, R88, R113 ;  /* 0x0000007158582220 */ /* 0x004fe20000410000 */
[----:B------:R-:W-:-:S02]  /*19a0*/  HADD2.F32 R113, -RZ, R83.H1_H1 ;  /* 0x30000053ff717230 */ /* 0x000fc40000004100 */
[----:B---3--:R-:W-:Y:S01]  /*19b0*/  @P2 FMUL.FTZ R91, R84, R115 ;  /* 0x00000073545b2220 */ /* 0x008fe20000410000 */
[----:B------:R-:W-:Y:S02]  /*19c0*/  HADD2.F32 R115, -RZ, R82.H1_H1 ;  /* 0x30000052ff737230 */ /* 0x000fe40000004100 */
[----:B------:R-:W-:Y:S02]  /*19d0*/  @P2 HADD2.F32 R84, -RZ, R62.H0_H0 ;  /* 0x2000003eff542230 */ /* 0x000fe40000004100 */
[----:B------:R-:W-:Y:S01]  /*19e0*/  @P2 FFMA.FTZ R114, R91, R86, R114 ;  /* 0x000000565b722223 */ /* 0x000fe20000010072 */
[----:B------:R-:W-:Y:S01]  /*19f0*/  F2FP.F16.F32.PACK_AB R86, RZ, R118 ;  /* 0x00000076ff56723e */ /* 0x000fe200000000ff */
[----:B------:R-:W-:Y:S01]  /*1a00*/  @P2 FFMA.FTZ R115, R88, R85, R115 ;  /* 0x0000005558732223 */ /* 0x000fe20000010073 */
[----:B------:R-:W-:Y:S01]  /*1a10*/  F2FP.F16.F32.PACK_AB R85, RZ, R119 ;  /* 0x00000077ff55723e */ /* 0x000fe200000000ff */
[----:B0-----:R-:W-:Y:S01]  /*1a20*/  @P2 FMUL.FTZ R90, R90, R93 ;  /* 0x0000005d5a5a2220 */ /* 0x001fe20000410000 */
        /* <DEDUP_REMOVED lines=13> */
.L_x_5759:
[----:B--2---:R-:W0:Y:S01]  /*1b00*/  @P1 LDC R85, c[0x0][0x40c] ;  /* 0x00010300ff551b82 */ /* 0x004e220000000800 */
[--C-:B-----5:R-:W-:Y:S01]  /*1b10*/  @P1 HADD2.F32 R84, -RZ, R76.reuse.H0_H0 ;  /* 0x2000004cff541230 */ /* 0x120fe20000004100 */
[----:B------:R-:W-:Y:S01]  /*1b20*/  MOV R120, RZ ;  /* 0x000000ff00787202 */ /* 0x000fe20000000f00 */
[----:B------:R-:W-:Y:S01]  /*1b30*/  @P1 HADD2.F32 R86, -RZ, R76.H1_H1 ;  /* 0x3000004cff561230 */ /* 0x000fe20000004100 */
[----:B------:R-:W-:Y:S01]  /*1b40*/  CS2R R118, SRZ ;  /* 0x0000000000767805 */ /* 0x000fe2000001ff00 */
[----:B------:R-:W-:Y:S01]  /*1b50*/  @P1 HADD2.F32 R90, -RZ, R77.H1_H1 ;  /* 0x3000004dff5a1230 */ /* 0x000fe20000004100 */
[----:B------:R-:W-:Y:S01]  /*1b60*/  CS2R R116, SRZ ;  /* 0x0000000000747805 */ /* 0x000fe2000001ff00 */
[----:B------:R-:W-:Y:S01]  /*1b70*/  @P1 HADD2.F32 R89, -RZ, R60.H1_H1 ;  /* 0x3000003cff591230 */ /* 0x000fe20000004100 */
[----:B------:R-:W1:Y:S01]  /*1b80*/  @P1 LDC R87, c[0x0][0x40c] ;  /* 0x00010300ff571b82 */ /* 0x000e620000000800 */
[----:B------:R-:W-:-:S07]  /*1b90*/  CS2R R114, SRZ ;  /* 0x0000000000727805 */ /* 0x000fce000001ff00 */
        /* <DEDUP_REMOVED lines=8> */
[--C-:B------:R-:W-:Y:S02]  /*1c20*/  @P1 HADD2.F32 R85, -RZ, R61.reuse.H1_H1 ;  /* 0x3000003dff551230 */ /* 0x100fe40000004100 */
[----:B------:R-:W-:Y:S01]  /*1c30*/  @P1 FMUL.FTZ R119, R86, R89 ;  /* 0x0000005956771220 */ /* 0x000fe20000410000 */
[----:B------:R-:W-:Y:S01]  /*1c40*/  @P1 HADD2.F32 R84, -RZ, R61.H0_H0 ;  /* 0x2000003dff541230 */ /* 0x000fe20000004100 */
        /* <DEDUP_REMOVED lines=18> */
[----:B-1----:R-:W-:Y:S01]  /*1d70*/  @P1 FMUL.FTZ R88, R88, R113 ;  /* 0x0000007158581220 */ /* 0x002fe20000410000 */
[----:B------:R-:W-:Y:S01]  /*1d80*/  HFMA2 R113, -RZ, RZ, 0, 0 ;  /* 0x00000000ff717431 */ /* 0x000fe200000001ff */
[----:B------:R-:W-:Y:S02]  /*1d90*/  F2FP.F16.F32.PACK_AB R86, RZ, R118 ;  /* 0x00000076ff56723e */ /* 0x000fe400000000ff */
[----:B------:R-:W-:Y:S01]  /*1da0*/  @P1 FMUL.FTZ R115, R88, R87 ;  /* 0x0000005758731220 */ /* 0x000fe20000410000 */
[----:B------:R-:W-:Y:S02]  /*1db0*/  F2FP.F16.F32.PACK_AB R87, RZ, R117 ;  /* 0x00000075ff57723e */ /* 0x000fe400000000ff */
[----:B------:R-:W-:Y:S01]  /*1dc0*/  F2FP.F16.F32.PACK_AB R88, RZ, R116 ;  /* 0x00000074ff58723e */ /* 0x000fe200000000ff */
[----:B--2---:R-:W-:-:S04]  /*1dd0*/  @P1 FMUL.FTZ R89, R89, R92 ;  /* 0x0000005c59591220 */ /* 0x004fc80000410000 */
[----:B------:R-:W-:Y:S01]  /*1de0*/  @P1 FMUL.FTZ R114, R89, R84 ;  /* 0x0000005459721220 */ /* 0x000fe20000410000 */
[----:B------:R-:W-:Y:S02]  /*1df0*/  F2FP.F16.F32.PACK_AB R84, RZ, R120 ;  /* 0x00000078ff54723e */ /* 0x000fe400000000ff */
[----:B------:R-:W-:Y:S01]  /*1e00*/  F2FP.F16.F32.PACK_AB R89, RZ, R115 ;  /* 0x00000073ff59723e */ /* 0x000fe200000000ff */
[----:B---3--:R-:W-:Y:S01]  /*1e10*/  @P1 FMUL.FTZ R90, R90, R121 ;  /* 0x000000795a5a1220 */ /* 0x008fe20000410000 */
[----:B------:R-:W-:Y:S02]  /*1e20*/  PRMT R84, R84, 0x5410, R85 ;  /* 0x0000541054547816 */ /* 0x000fe40000000055 */
[----:B------:R-:W-:Y:S01]  /*1e30*/  PRMT R85, R86, 0x5410, R87 ;  /* 0x0000541056557816 */ /* 0x000fe20000000057 */
[----:B------:R-:W-:Y:S01]  /*1e40*/  @P1 FMUL.FTZ R113, R90, R91 ;  /* 0x0000005b5a711220 */ /* 0x000fe20000410000 */
[----:B------:R-:W-:Y:S02]  /*1e50*/  F2FP.F16.F32.PACK_AB R90, RZ, R114 ;  /* 0x00000072ff5a723e */ /* 0x000fe400000000ff */
[----:B------:R-:W-:-:S02]  /*1e60*/  PRMT R86, R88, 0x5410, R89 ;  /* 0x0000541058567816 */ /* 0x000fc40000000059 */
[----:B------:R-:W-:-:S04]  /*1e70*/  F2FP.F16.F32.PACK_AB R91, RZ, R113 ;  /* 0x00000071ff5b723e */ /* 0x000fc800000000ff */
[----:B------:R-:W-:-:S07]  /*1e80*/  PRMT R87, R90, 0x5410, R91 ;  /* 0x000054105a577816 */ /* 0x000fce000000005b */
.L_x_5760:
        /* <DEDUP_REMOVED lines=74> */
.L_x_5761:
        /* <DEDUP_REMOVED lines=57> */
.L_x_5762:
        /* <DEDUP_REMOVED lines=18> */
[----:B------:R-:W-:-:S02]  /*27e0*/  HADD2.F32 R130, -RZ, R83.H1_H1 ;  /* 0x30000053ff827230 */ /* 0x000fc40000004100 */
[----:B--2---:R-:W0:Y:S01]  /*27f0*/  @P2 LDC R85, c[0x0][0x40c] ;  /* 0x00010300ff552b82 */ /* 0x004e220000000800 */
[--C-:B------:R-:W-:Y:S02]  /*2800*/  @P2 HADD2.F32 R84, -RZ, R76.reuse.H0_H0 ;  /* 0x2000004cff542230 */ /* 0x100fe40000004100 */
[----:B------:R-:W-:Y:S02]  /*2810*/  @P2 HADD2.F32 R86, -RZ, R76.H1_H1 ;  /* 0x3000004cff562230 */ /* 0x000fe40000004100 */
[----:B------:R-:W-:-:S03]  /*2820*/  @P2 HADD2.F32 R88, -RZ, R77.H0_H0 ;  /* 0x2000004dff582230 */ /* 0x000fc60000004100 */
        /* <DEDUP_REMOVED lines=8> */
[----:B-1----:R-:W-:Y:S01]  /*28b0*/  @P2 FMUL.FTZ R86, R86, R89 ;  /* 0x0000005956562220 */ /* 0x002fe20000410000 */
[----:B------:R-:W-:Y:S02]  /*28c0*/  @P2 HADD2.F32 R84, -RZ, R77.H1_H1 ;  /* 0x3000004dff542230 */ /* 0x000fe40000004100 */
[----:B------:R-:W-:Y:S02]  /*28d0*/  @P2 HADD2.F32 R87, -RZ, R78.H0_H0 ;  /* 0x2000004eff572230 */ /* 0x000fe40000004100 */
[----:B------:R-:W-:Y:S01]  /*28e0*/  @P2 FFMA.FTZ R133, R86, R85, R133 ;  /* 0x0000005556852223 */ /* 0x000fe20000010085 */
[--C-:B------:R-:W-:Y:S01]  /*28f0*/  @P2 HADD2.F32 R85, -RZ, R69.reuse.H1_H1 ;  /* 0x30000045ff552230 */ /* 0x100fe20000004100 */
[----:B------:R-:W1:Y:S01]  /*2900*/  @P2 LDC R131, c[0x0][0x40c] ;  /* 0x00010300ff832b82 */ /* 0x000e620000000800 */
[----:B--2---:R-:W-:Y:S01]  /*2910*/  @P2 FMUL.FTZ R86, R84, R93 ;  /* 0x0000005d54562220 */ /* 0x004fe20000410000 */
[----:B------:R-:W-:-:S03]  /*2920*/  @P2 HADD2.F32 R84, -RZ, R69.H0_H0 ;  /* 0x20000045ff542230 */ /* 0x000fc60000004100 */
[----:B------:R-:W-:Y:S01]  /*2930*/  @P2 FFMA.FTZ R129, R86, R85, R129 ;  /* 0x0000005556812223 */ /* 0x000fe20000010081 */
[----:B------:R-:W-:Y:S02]  /*2940*/  @P2 HADD2.F32 R85, -RZ, R70.H1_H1 ;  /* 0x30000046ff552230 */ /* 0x000fe40000004100 */
[----:B------:R-:W2:Y:S01]  /*2950*/  @P2 LDC R135, c[0x0][0x40c] ;  /* 0x00010300ff872b82 */ /* 0x000ea20000000800 */
[----:B---3--:R-:W-:Y:S01]  /*2960*/  @P2 FMUL.FTZ R91, R88, R91 ;  /* 0x0000005b585b2220 */ /* 0x008fe20000410000 */
[----:B------:R-:W-:Y:S02]  /*2970*/  @P2 HADD2.F32 R88, -RZ, R78.H1_H1 ;  /* 0x3000004eff582230 */ /* 0x000fe40000004100 */
[----:B------:R-:W-:Y:S02]  /*2980*/  @P2 HADD2.F32 R86, -RZ, R71.H0_H0 ;  /* 0x20000047ff562230 */ /* 0x000fe40000004100 */
[----:B------:R-:W-:Y:S01]  /*2990*/  @P2 FFMA.FTZ R136, R91, R84, R136 ;  /* 0x000000545b882223 */ /* 0x000fe20000010088 */
[--C-:B------:R-:W-:Y:S01]  /*29a0*/  @P2 HADD2.F32 R84, -RZ, R79.reuse.H0_H0 ;  /* 0x2000004fff542230 */ /* 0x100fe20000004100 */
[----:B------:R-:W3:Y:S01]  /*29b0*/  @P2 LDC R92, c[0x0][0x40c] ;  /* 0x00010300ff5c2b82 */ /* 0x000ee20000000800 */
[----:B------:R-:W-:-:S02]  /*29c0*/  @P2 HADD2.F32 R91, -RZ, R79.H1_H1 ;  /* 0x3000004fff5b2230 */ /* 0x000fc40000004100 */
[----:B0-----:R-:W-:Y:S01]  /*29d0*/  @P2 FMUL.FTZ R89, R87, R90 ;  /* 0x0000005a57592220 */ /* 0x001fe20000410000 */
[----:B------:R-:W-:Y:S02]  /*29e0*/  @P2 HADD2.F32 R87, -RZ, R71.H1_H1 ;  /* 0x30000047ff572230 */ /* 0x000fe40000004100 */
[----:B-1----:R-:W-:Y:S01]  /*29f0*/  @P2 FMUL.FTZ R88, R88, R131 ;  /* 0x0000008358582220 */ /* 0x002fe20000410000 */
[----:B------:R-:W-:-:S05]  /*2a00*/  HADD2.F32 R131, -RZ, R82.H1_H1 ;  /* 0x30000052ff837230 */ /* 0x000fca0000004100 */
[----:B------:R-:W-:Y:S01]  /*2a10*/  @P2 FFMA.FTZ R131, R88, R85, R131 ;  /* 0x0000005558832223 */ /* 0x000fe20000010083 */
[----:B------:R-:W-:Y:S01]  /*2a20*/  F2FP.F16.F32.PACK_AB R85, RZ, R133 ;  /* 0x00000085ff55723e */ /* 0x000fe200000000ff */
[----:B--2---:R-:W-:Y:S01]  /*2a30*/  @P2 FMUL.FTZ R90, R84, R135 ;  /* 0x00000087545a2220 */ /* 0x004fe20000410000 */
[----:B------:R-:W-:Y:S01]  /*2a40*/  HADD2.F32 R135, -RZ, R83.H0_H0 ;  /* 0x20000053ff877230 */ /* 0x000fe20000004100 */
[----:B------:R-:W-:Y:S01]  /*2a50*/  F2FP.F16.F32.PACK_AB R88, RZ, R129 ;  /* 0x00000081ff58723e */ /* 0x000fe200000000ff */
[----:B------:R-:W-:-:S03]  /*2a60*/  @P2 HADD2.F32 R84, -RZ, R70.H0_H0 ;  /* 0x20000046ff542230 */ /* 0x000fc60000004100 */
[----:B------:R-:W-:Y:S01]  /*2a70*/  @P2 FFMA.FTZ R135, R90, R86, R135 ;  /* 0x000000565a872223 */ /* 0x000fe20000010087 */
[----:B------:R-:W-:Y:S01]  /*2a80*/  F2FP.F16.F32.PACK_AB R86, RZ, R136 ;  /* 0x00000088ff56723e */ /* 0x000fe200000000ff */
[----:B---3--:R-:W-:Y:S01]  /*2a90*/  @P2 FMUL.FTZ R91, R91, R92 ;  /* 0x0000005c5b5b2220 */ /* 0x008fe20000410000 */
[----:B------:R-:W-:Y:S01]  /*2aa0*/  @P2 FFMA.FTZ R132, R89, R84, R132 ;  /* 0x0000005459842223 */ /* 0x000fe20000010084 */
[----:B------:R-:W-:Y:S02]  /*2ab0*/  F2FP.F16.F32.PACK_AB R84, RZ, R134 ;  /* 0x00000086ff54723e */ /* 0x000fe400000000ff */
[----:B------:R-:W-:Y:S01]  /*2ac0*/  @P2 FFMA.FTZ R130, R91, R87, R130 ;  /* 0x000000575b822223 */ /* 0x000fe20000010082 */
        /* <DEDUP_REMOVED lines=9> */
.L_x_5763:
[----:B--2---:R-:W0:Y:S01]  /*2b60*/  @P1 LDC R85, c[0x0][0x40c] ;  /* 0x00010300ff551b82 */ /* 0x004e220000000800 */
[--C-:B-----5:R-:W-:Y:S01]  /*2b70*/  @P1 HADD2.F32 R84, -RZ, R76.reuse.H0_H0 ;  /* 0x2000004cff541230 */ /* 0x120fe20000004100 */
[----:B------:R-:W-:Y:S01]  /*2b80*/  CS2R R134, SRZ ;  /* 0x0000000000867805 */ /* 0x000fe2000001ff00 */
[----:B------:R-:W-:Y:S01]  /*2b90*/  @P1 HADD2.F32 R86, -RZ, R76.H1_H1 ;  /* 0x3000004cff561230 */ /* 0x000fe20000004100 */
[----:B------:R-:W-:Y:S01]  /*2ba0*/  CS2R R132, SRZ ;  /* 0x0000000000847805 */ /* 0x000fe2000001ff00 */
[----:B------:R-:W-:Y:S02]  /*2bb0*/  @P1 HADD2.F32 R90, -RZ, R77.H1_H1 ;  /* 0x3000004dff5a1230 */ /* 0x000fe40000004100 */
[----:B------:R-:W-:Y:S02]  /*2bc0*/  HFMA2 R129, -RZ, RZ, 0, 0 ;  /* 0x00000000ff817431 */ /* 0x000fe400000001ff */
[----:B------:R-:W-:Y:S01]  /*2bd0*/  @P1 HADD2.F32 R89, -RZ, R68.H1_H1 ;  /* 0x30000044ff591230 */ /* 0x000fe20000004100 */
[----:B------:R-:W1:Y:S01]  /*2be0*/  @P1 LDC R87, c[0x0][0x40c] ;  /* 0x00010300ff571b82 */ /* 0x000e620000000800 */
[----:B------:R-:W-:-:S07]  /*2bf0*/  MOV R136, RZ ;  /* 0x000000ff00887202 */ /* 0x000fce0000000f00 */
        /* <DEDUP_REMOVED lines=30> */
[----:B------:R-:W-:Y:S02]  /*2de0*/  CS2R R130, SRZ ;  /* 0x0000000000827805 */ /* 0x000fe4000001ff00 */
[----:B------:R-:W-:Y:S01]  /*2df0*/  F2FP.F16.F32.PACK_AB R86, RZ, R136 ;  /* 0x00000088ff56723e */ /* 0x000fe200000000ff */
        /* <DEDUP_REMOVED lines=15> */
.L_x_5764:
        /* <DEDUP_REMOVED lines=15> */
[----:B--2---:R-:W-:-:S08]  /*2fe0*/  HADD2.F32 R89, -RZ, R81.H0_H0 ;  /* 0x20000051ff597230 */ /* 0x004fd00000004100 */
[----:B------:R-:W0:Y:S01]  /*2ff0*/  @P0 LDC R85, c[0x0][0x40c] ;  /* 0x00010300ff550b82 */ /* 0x000e220000000800 */
[--C-:B------:R-:W-:Y:S02]  /*3000*/  @P0 HADD2.F32 R84, -RZ, R76.reuse.H0_H0 ;  /* 0x2000004cff540230 */ /* 0x100fe40000004100 */
[----:B------:R-:W-:Y:S02]  /*3010*/  @P0 HADD2.F32 R87, -RZ, R76.H1_H1 ;  /* 0x3000004cff570230 */ /* 0x000fe40000004100 */
[----:B------:R-:W-:Y:S02]  /*3020*/  @P0 HADD2.F32 R92, -RZ, R78.H1_H1 ;  /* 0x3000004eff5c0230 */ /* 0x000fe40000004100 */
[----:B------:R-:W-:Y:S01]  /*3030*/  @P0 HADD2.F32 R142, -RZ, R79.H1_H1 ;  /* 0x3000004fff8e0230 */ /* 0x000fe20000004100 */
        /* <DEDUP_REMOVED lines=10> */
[----:B------:R-:W-:-:S03]  /*30e0*/  @P0 HADD2.F32 R88, -RZ, R77.H0_H0 ;  /* 0x2000004dff580230 */ /* 0x000fc60000004100 */
[----:B------:R-:W-:Y:S01]  /*30f0*/  @P0 FFMA.FTZ R138, R87, R85, R138 ;  /* 0x00000055578a0223 */ /* 0x000fe2000001008a */
[--C-:B------:R-:W-:Y:S01]  /*3100*/  @P0 HADD2.F32 R85, -RZ, R73.reuse.H1_H1 ;  /* 0x30000049ff550230 */ /* 0x100fe20000004100 */
[----:B------:R-:W1:Y:S01]  /*3110*/  @P0 LDC R137, c[0x0][0x40c] ;  /* 0x00010300ff890b82 */ /* 0x000e620000000800 */
[----:B--2---:R-:W-:Y:S01]  /*3120*/  @P0 FMUL.FTZ R86, R84, R93 ;  /* 0x0000005d54560220 */ /* 0x004fe20000410000 */
[----:B------:R-:W-:Y:S02]  /*3130*/  @P0 HADD2.F32 R84, -RZ, R73.H0_H0 ;  /* 0x20000049ff540230 */ /* 0x000fe40000004100 */
[----:B------:R-:W-:Y:S02]  /*3140*/  @P0 HADD2.F32 R87, -RZ, R78.H0_H0 ;  /* 0x2000004eff570230 */ /* 0x000fe40000004100 */
[----:B------:R-:W-:Y:S02]  /*3150*/  HADD2.F32 R93, -RZ, R82.H0_H0 ;  /* 0x20000052ff5d7230 */ /* 0x000fe40000004100 */
[----:B------:R-:W2:Y:S01]  /*3160*/  @P0 LDC R143, c[0x0][0x40c] ;  /* 0x00010300ff8f0b82 */ /* 0x000ea20000000800 */
[----:B---3--:R-:W-:Y:S01]  /*3170*/  @P0 FMUL.FTZ R88, R88, R91 ;  /* 0x0000005b58580220 */ /* 0x008fe20000410000 */
[----:B------:R-:W-:-:S03]  /*3180*/  HADD2.F32 R91, -RZ, R81.H1_H1 ;  /* 0x30000051ff5b7230 */ /* 0x000fc60000004100 */
[----:B------:R-:W-:Y:S01]  /*3190*/  @P0 FFMA.FTZ R89, R88, R84, R89 ;  /* 0x0000005458590223 */ /* 0x000fe20000010059 */
[----:B------:R-:W-:Y:S02]  /*31a0*/  @P0 HADD2.F32 R84, -RZ, R79.H0_H0 ;  /* 0x2000004fff540230 */ /* 0x000fe40000004100 */
[----:B------:R-:W-:Y:S01]  /*31b0*/  @P0 FFMA.FTZ R91, R86, R85, R91 ;  /* 0x00000055565b0223 */ /* 0x000fe2000001005b */
[----:B------:R-:W3:Y:S01]  /*31c0*/  @P0 LDC R145, c[0x0][0x40c] ;  /* 0x00010300ff910b82 */ /* 0x000ee20000000800 */
[----:B0-----:R-:W-:Y:S01]  /*31d0*/  @P0 FMUL.FTZ R88, R87, R90 ;  /* 0x0000005a57580220 */ /* 0x001fe20000410000 */
[----:B------:R-:W-:Y:S02]  /*31e0*/  HADD2.F32 R90, -RZ, R83.H0_H0 ;  /* 0x20000053ff5a7230 */ /* 0x000fe40000004100 */
[----:B------:R-:W-:Y:S02]  /*31f0*/  @P0 HADD2.F32 R85, -RZ, R74.H1_H1 ;  /* 0x3000004aff550230 */ /* 0x000fe40000004100 */
[----:B------:R-:W-:-:S02]  /*3200*/  @P0 HADD2.F32 R86, -RZ, R75.H0_H0 ;  /* 0x2000004bff560230 */ /* 0x000fc40000004100 */
[----:B-1----:R-:W-:Y:S01]  /*3210*/  @P0 FMUL.FTZ R140, R92, R137 ;  /* 0x000000895c8c0220 */ /* 0x002fe20000410000 */
[----:B------:R-:W-:Y:S02]  /*3220*/  HADD2.F32 R137, -RZ, R82.H1_H1 ;  /* 0x30000052ff897230 */ /* 0x000fe40000004100 */
[----:B------:R-:W-:Y:S02]  /*3230*/  HADD2.F32 R92, -RZ, R83.H1_H1 ;  /* 0x30000053ff5c7230 */ /* 0x000fe40000004100 */
[----:B------:R-:W-:Y:S02]  /*3240*/  @P0 HADD2.F32 R87, -RZ, R75.H1_H1 ;  /* 0x3000004bff570230 */ /* 0x000fe40000004100 */
[----:B------:R-:W-:Y:S01]  /*3250*/  @P0 FFMA.FTZ R137, R140, R85, R137 ;  /* 0x000000558c890223 */ /* 0x000fe20000010089 */
[----:B------:R-:W-:Y:S01]  /*3260*/  F2FP.F16.F32.PACK_AB R85, RZ, R138 ;  /* 0x0000008aff55723e */ /* 0x000fe200000000ff */
[----:B--2---:R-:W-:Y:S01]  /*3270*/  @P0 FMUL.FTZ R143, R84, R143 ;  /* 0x0000008f548f0220 */ /* 0x004fe20000410000 */
[----:B------:R-:W-:-:S03]  /*3280*/  @P0 HADD2.F32 R84, -RZ, R74.H0_H0 ;  /* 0x2000004aff540230 */ /* 0x000fc60000004100 */
        /* <DEDUP_REMOVED lines=16> */
.L_x_5765:
[----:B--2---:R-:W0:Y:S01]  /*3390*/  @P1 LDC R85, c[0x0][0x40c] ;  /* 0x00010300ff551b82 */ /* 0x004e220000000800 */
[--C-:B-----5:R-:W-:Y:S01]  /*33a0*/  @P1 HADD2.F32 R84, -RZ, R76.reuse.H0_H0 ;  /* 0x2000004cff541230 */ /* 0x120fe20000004100 */
[----:B------:R-:W-:Y:S01]  /*33b0*/  CS2R R138, SRZ ;  /* 0x00000000008a7805 */ /* 0x000fe2000001ff00 */
[----:B------:R-:W-:Y:S02]  /*33c0*/  @P1 HADD2.F32 R86, -RZ, R76.H1_H1 ;  /* 0x3000004cff561230 */ /* 0x000fe40000004100 */
[----:B------:R-:W-:Y:S02]  /*33d0*/  @P1 HADD2.F32 R89, -RZ, R72.H1_H1 ;  /* 0x30000048ff591230 */ /* 0x000fe40000004100 */
[----:B------:R-:W-:Y:S01]  /*33e0*/  @P1 HADD2.F32 R90, -RZ, R77.H1_H1 ;  /* 0x3000004dff5a1230 */ /* 0x000fe20000004100 */
[----:B------:R-:W1:Y:S01]  /*33f0*/  @P1 LDC R87, c[0x0][0x40c] ;  /* 0x00010300ff571b82 */ /* 0x000e620000000800 */
[--C-:B------:R-:W-:Y:S02]  /*3400*/  @P1 HADD2.F32 R92, -RZ, R79.reuse.H0_H0 ;  /* 0x2000004fff5c1230 */ /* 0x100fe40000004100 */
[----:B------:R-:W-:-:S02]  /*3410*/  @P1 HADD2.F32 R140, -RZ, R79.H1_H1 ;  /* 0x3000004fff8c1230 */ /* 0x000fc40000004100 */
        /* <DEDUP_REMOVED lines=16> */
[----:B------:R-:W-:Y:S02]  /*3520*/  @P1 HADD2.F32 R88, -RZ, R78.H1_H1 ;  /* 0x3000004eff581230 */ /* 0x000fe40000004100 */
[----:B------:R-:W-:Y:S01]  /*3530*/  @P1 FMUL.FTZ R89, R87, R84 ;  /* 0x0000005457591220 */ /* 0x000fe20000410000 */
[--C-:B------:R-:W-:Y:S01]  /*3540*/  @P1 HADD2.F32 R87, -RZ, R74.reuse.H1_H1 ;  /* 0x3000004aff571230 */ /* 0x100fe20000004100 */
[----:B------:R-:W2:Y:S01]  /*3550*/  @P1 LDC R143, c[0x0][0x40c] ;  /* 0x00010300ff8f1b82 */ /* 0x000ea20000000800 */
[----:B---3--:R-:W-:Y:S01]  /*3560*/  @P1 FMUL.FTZ R90, R90, R91 ;  /* 0x0000005b5a5a1220 */ /* 0x008fe20000410000 */
[----:B------:R-:W-:Y:S02]  /*3570*/  HFMA2 R91, -RZ, RZ, 0, 0 ;  /* 0x00000000ff5b7431 */ /* 0x000fe400000001ff */
[----:B------:R-:W-:Y:S02]  /*3580*/  @P1 HADD2.F32 R84, -RZ, R75.H0_H0 ;  /* 0x2000004bff541230 */ /* 0x000fe40000004100 */
[----:B------:R-:W-:Y:S01]  /*3590*/  @P1 FMUL.FTZ R91, R90, R85 ;  /* 0x000000555a5b1220 */ /* 0x000fe20000410000 */
[----:B------:R-:W-:-:S02]  /*35a0*/  @P1 HADD2.F32 R85, -RZ, R74.H0_H0 ;  /* 0x2000004aff551230 */ /* 0x000fc40000004100 */
[----:B------:R-:W-:Y:S01]  /*35b0*/  HFMA2 R90, -RZ, RZ, 0, 0 ;  /* 0x00000000ff5a7431 */ /* 0x000fe200000001ff */
[----:B------:R-:W3:Y:S01]  /*35c0*/  @P1 LDC R145, c[0x0][0x40c] ;  /* 0x00010300ff911b82 */ /* 0x000ee20000000800 */
[----:B0-----:R-:W-:Y:S01]  /*35d0*/  @P1 FMUL.FTZ R86, R86, R93 ;  /* 0x0000005d56561220 */ /* 0x001fe20000410000 */
[----:B-1----:R-:W-:Y:S01]  /*35e0*/  @P1 FMUL.FTZ R88, R88, R137 ;  /* 0x0000008958581220 */ /* 0x002fe20000410000 */
[----:B------:R-:W-:-:S03]  /*35f0*/  MOV R137, RZ ;  /* 0x000000ff00897202 */ /* 0x000fc60000000f00 */
[----:B------:R-:W-:Y:S01]  /*3600*/  @P1 FMUL.FTZ R137, R88, R87 ;  /* 0x0000005758891220 */ /* 0x000fe20000410000 */
        /* <DEDUP_REMOVED lines=18> */
.L_x_5766:
[----:B------:R-:W-:Y:S01]  /*3730*/  FADD.FTZ R88, RZ, R110 ;  /* 0x0000006eff587221 */ /* 0x000fe20000010000 */
        /* <DEDUP_REMOVED lines=40> */
[----:B------:R-:W1:Y:S02]  /*39c0*/  S2R R88, SR_TID.X ;  /* 0x0000000000587919 */ /* 0x000e640000002100 */
        /* <DEDUP_REMOVED lines=8> */
[----:B-1----:R-:W-:-:S03]  /*3a50*/  LOP3.LUT P0, RZ, R88, 0x1f, RZ, 0xc0, !PT ;  /* 0x0000001f58ff7812 */ /* 0x002fc6000780c0ff */
        /* <DEDUP_REMOVED lines=120> */
.L_x_5782:
        /* <DEDUP_REMOVED lines=17> */
[----:B------:R-:W-:Y:S01]  /*42f0*/  HADD2.F32 R141, -RZ, R40.H0_H0 ;  /* 0x20000028ff8d7230 */ /* 0x000fe20000004100 */
[----:B------:R-:W-:Y:S01]  /*4300*/  IADD3 R111, PT, PT, R111, -0x1, RZ ;  /* 0xffffffff6f6f7810 */ /* 0x000fe20007ffe0ff */
[----:B------:R-:W-:Y:S02]  /*4310*/  HADD2.F32 R143, -RZ, R18.H1_H1 ;  /* 0x30000012ff8f7230 */ /* 0x000fe40000004100 */
        /* <DEDUP_REMOVED lines=96> */
[----:B------:R-:W-:-:S02]  /*4920*/  HADD2.F32 R87, -RZ, R4.H0_H0 ;  /* 0x20000004ff577230 */ /* 0x000fc40000004100 */
[----:B------:R-:W-:Y:S02]  /*4930*/  HADD2.F32 R89, -RZ, R28.H0_H0 ;  /* 0x2000001cff597230 */ /* 0x000fe40000004100 */
        /* <DEDUP_REMOVED lines=15> */
[----:B------:R-:W-:Y:S02]  /*4a30*/  IMAD R112, R111, R112, RZ ;  /* 0x000000706f707224 */ /* 0x000fe400078e02ff */
[----:B------:R-:W-:Y:S02]  /*4a40*/  HADD2.F32 R89, -RZ, R7.H0_H0 ;  /* 0x20000007ff597230 */ /* 0x000fe40000004100 */
[----:B------:R-:W-:Y:S01]  /*4a50*/  FFMA.FTZ R119, R94, R119, R87 ;  /* 0x000000775e777223 */ /* 0x000fe20000010057 */
[----:B------:R-:W-:Y:S02]  /*4a60*/  HADD2.F32 R97, -RZ, R31.H0_H0 ;  /* 0x2000001fff617230 */ /* 0x000fe40000004100 */
[----:B------:R-:W-:Y:S02]  /*4a70*/  HADD2.F32 R99, -RZ, R7.H1_H1 ;  /* 0x30000007ff637230 */ /* 0x000fe40000004100 */
[----:B------:R-:W-:-:S02]  /*4a80*/  HADD2.F32 R101, -RZ, R31.H1_H1 ;  /* 0x3000001fff657230 */ /* 0x000fc40000004100 */
[----:B------:R-:W-:Y:S01]  /*4a90*/  FFMA.FTZ R87, R104, R89, R97 ;  /* 0x0000005968577223 */ /* 0x000fe20000010061 */
[----:B------:R-:W-:Y:S01]  /*4aa0*/  HADD2.F32 R103, -RZ, R8.H0_H0 ;  /* 0x20000008ff677230 */ /* 0x000fe20000004100 */
[----:B------:R-:W-:Y:S01]  /*4ab0*/  F2FP.F16.F32.PACK_AB R86, R119, R86 ;  /* 0x000000567756723e */ /* 0x000fe200000000ff */
[----:B------:R-:W-:Y:S02]  /*4ac0*/  HADD2.F32 R105, -RZ, R32.H0_H0 ;  /* 0x20000020ff697230 */ /* 0x000fe40000004100 */
[----:B------:R-:W-:Y:S01]  /*4ad0*/  FFMA.FTZ R140, R140, R99, R101 ;  /* 0x000000638c8c7223 */ /* 0x000fe20000010065 */
[----:B------:R-:W-:Y:S02]  /*4ae0*/  HADD2.F32 R109, -RZ, R8.H1_H1 ;  /* 0x30000008ff6d7230 */ /* 0x000fe40000004100 */
[----:B------:R-:W-:Y:S02]  /*4af0*/  HADD2.F32 R111, -RZ, R32.H1_H1 ;  /* 0x30000020ff6f7230 */ /* 0x000fe40000004100 */
[----:B------:R-:W-:Y:S01]  /*4b00*/  FFMA.FTZ R89, R102, R103, R105 ;  /* 0x0000006766597223 */ /* 0x000fe20000010069 */
[----:B------:R-:W-:Y:S01]  /*4b10*/  HADD2.F32 R97, -RZ, R9.H0_H0 ;  /* 0x20000009ff617230 */ /* 0x000fe20000004100 */
[----:B------:R-:W-:Y:S01]  /*4b20*/  F2FP.F16.F32.PACK_AB R87, R140, R87 ;  /* 0x000000578c57723e */ /* 0x000fe200000000ff */
[----:B------:R-:W-:-:S02]  /*4b30*/  HADD2.F32 R99, -RZ, R33.H0_H0 ;  /* 0x20000021ff637230 */ /* 0x000fc40000004100 */
        /* <DEDUP_REMOVED lines=20> */
[----:B------:R-:W-:Y:S02]  /*4c80*/  HADD2.F32 R115, -RZ, R36.H1_H1 ;  /* 0x30000024ff737230 */ /* 0x000fe40000004100 */
[----:B------:R-:W-:Y:S01]  /*4c90*/  FFMA.FTZ R111, R0, R111, R97 ;  /* 0x0000006f006f7223 */ /* 0x000fe20000010061 */
[----:B------:R-:W-:-:S02]  /*4ca0*/  HADD2.F32 R117, -RZ, R13.H0_H0 ;  /* 0x2000000dff757230 */ /* 0x000fc40000004100 */
[----:B------:R-:W-:Y:S02]  /*4cb0*/  HADD2.F32 R121, -RZ, R37.H0_H0 ;  /* 0x20000025ff797230 */ /* 0x000fe40000004100 */
[----:B------:R-:W-:Y:S01]  /*4cc0*/  FFMA.FTZ R101, R148, R109, R115 ;  /* 0x0000006d94657223 */ /* 0x000fe20000010073 */
[----:B------:R-:W-:Y:S02]  /*4cd0*/  HADD2.F32 R123, -RZ, R13.H1_H1 ;  /* 0x3000000dff7b7230 */ /* 0x000fe40000004100 */
[----:B------:R-:W-:Y:S02]  /*4ce0*/  HADD2.F32 R125, -RZ, R37.H1_H1 ;  /* 0x30000025ff7d7230 */ /* 0x000fe40000004100 */
[----:B------:R-:W-:Y:S01]  /*4cf0*/  FFMA.FTZ R118, R118, R117, R121 ;  /* 0x0000007576767223 */ /* 0x000fe20000010079 */
[----:B------:R-:W-:Y:S02]  /*4d00*/  HADD2.F32 R97, -RZ, R14.H0_H0 ;  /* 0x2000000eff617230 */ /* 0x000fe40000004100 */
        /* <DEDUP_REMOVED lines=15> */
[----:B------:R-:W-:-:S02]  /*4e00*/  HADD2.F32 R125, -RZ, R15.H1_H1 ;  /* 0x3000000fff7d7230 */ /* 0x000fc40000004100 */
[----:B------:R-:W-:Y:S01]  /*4e10*/  FFMA.FTZ R126, R126, R117, R123 ;  /* 0x000000757e7e7223 */ /* 0x000fe2000001007b */
[----:B------:R-:W-:Y:S02]  /*4e20*/  HADD2.F32 R123, -RZ, R43.H0_H0 ;  /* 0x2000002bff7b7230 */ /* 0x000fe40000004100 */
[----:B------:R-:W-:Y:S02]  /*4e30*/  HADD2.F32 R127, -RZ, R39.H1_H1 ;  /* 0x30000027ff7f7230 */ /* 0x000fe40000004100 */
[----:B------:R-:W-:Y:S02]  /*4e40*/  HADD2.F32 R133, -RZ, R16.H0_H0 ;  /* 0x20000010ff857230 */ /* 0x000fe40000004100 */
[----:B------:R-:W-:Y:S01]  /*4e50*/  FFMA.FTZ R104, R122, R97, R123 ;  /* 0x000000617a687223 */ /* 0x000fe2000001007b */
[----:B------:R-:W-:Y:S02]  /*4e60*/  HADD2.F32 R97, -RZ, R22.H0_H0 ;  /* 0x20000016ff617230 */ /* 0x000fe40000004100 */
[----:B------:R-:W-:Y:S01]  /*4e70*/  FFMA.FTZ R121, R154, R125, R127 ;  /* 0x0000007d9a797223 */ /* 0x000fe2000001007f */
[----:B------:R-:W-:-:S02]  /*4e80*/  HADD2.F32 R123, -RZ, R46.H0_H0 ;  /* 0x2000002eff7b7230 */ /* 0x000fc40000004100 */
[----:B------:R-:W-:Y:S01]  /*4e90*/  FFMA.FTZ R128, R128, R133, R141 ;  /* 0x0000008580807223 */ /* 0x000fe2000001008d */
[----:B------:R-:W-:Y:S02]  /*4ea0*/  HADD2.F32 R96, -RZ, R23.H0_H0 ;  /* 0x20000017ff607230 */ /* 0x000fe40000004100 */
[----:B------:R-:W-:Y:S02]  /*4eb0*/  HADD2.F32 R106, -RZ, R47.H0_H0 ;  /* 0x2000002fff6a7230 */ /* 0x000fe40000004100 */
[----:B------:R-:W-:Y:S01]  /*4ec0*/  FFMA.FTZ R132, R132, R97, R123 ;  /* 0x0000006184847223 */ /* 0x000fe2000001007b */
[----:B------:R-:W-:Y:S01]  /*4ed0*/  HADD2.F32 R125, -RZ, R17.H1_H1 ;  /* 0x30000011ff7d7230 */ /* 0x000fe20000004100 */
[----:B------:R-:W-:Y:S01]  /*4ee0*/  SHF.R.S32.HI R123, RZ, 0x1f, R112 ;  /* 0x0000001fff7b7819 */ /* 0x000fe20000011470 */
[----:B------:R-:W-:Y:S02]  /*4ef0*/  HADD2.F32 R127, -RZ, R41.H1_H1 ;  /* 0x30000029ff7f7230 */ /* 0x000fe40000004100 */
[----:B------:R-:W-:Y:S01]  /*4f00*/  FFMA.FTZ R135, R135, R96, R106 ;  /* 0x0000006087877223 */ /* 0x000fe2000001006a */
[----:B------:R-:W-:Y:S01]  /*4f10*/  HADD2.F32 R133, -RZ, R18.H0_H0 ;  /* 0x20000012ff857230 */ /* 0x000fe20000004100 */
[----:B------:R-:W0:Y:S01]  /*4f20*/  LDC.64 R96, c[0x0][0x428] ;  /* 0x00010a00ff607b82 */ /* 0x000e220000000a00 */
[----:B------:R-:W-:-:S02]  /*4f30*/  HADD2.F32 R141, -RZ, R42.H0_H0 ;  /* 0x2000002aff8d7230 */ /* 0x000fc40000004100 */
[----:B------:R-:W-:Y:S01]  /*4f40*/  FFMA.FTZ R117, R158, R125, R127 ;  /* 0x0000007d9e757223 */ /* 0x000fe2000001007f */
[----:B------:R-:W-:Y:S01]  /*4f50*/  HADD2.F32 R145, -RZ, R42.H1_H1 ;  /* 0x3000002aff917230 */ /* 0x000fe20000004100 */
[----:B------:R-:W-:Y:S01]  /*4f60*/  LEA.HI R123, R123, R112, RZ, 0x3 ;  /* 0x000000707b7b7211 */ /* 0x000fe200078f18ff */
[----:B------:R-:W-:Y:S02]  /*4f70*/  HADD2.F32 R147, -RZ, R44.H1_H1 ;  /* 0x3000002cff937230 */ /* 0x000fe40000004100 */
[----:B------:R-:W-:Y:S01]  /*4f80*/  FFMA.FTZ R102, R124, R133, R141 ;  /* 0x000000857c667223 */ /* 0x000fe2000001008d */
[----:B------:R-:W-:Y:S02]  /*4f90*/  HADD2.F32 R133, -RZ, R20.H0_H0 ;  /* 0x20000014ff857230 */ /* 0x000fe40000004100 */
[----:B------:R-:W-:Y:S01]  /*4fa0*/  FFMA.FTZ R127, R160, R143, R145 ;  /* 0x0000008fa07f7223 */ /* 0x000fe20000010091 */
[----:B------:R-:W-:Y:S01]  /*4fb0*/  HADD2.F32 R141, -RZ, R44.H0_H0 ;  /* 0x2000002cff8d7230 */ /* 0x000fe20000004100 */
[----:B------:R-:W-:Y:S01]  /*4fc0*/  F2FP.F16.F32.PACK_AB R128, R109, R128 ;  /* 0x000000806d80723e */ /* 0x000fe200000000ff */
[----:B------:R-:W-:-:S02]  /*4fd0*/  HADD2.F32 R145, -RZ, R20.H1_H1 ;  /* 0x30000014ff917230 */ /* 0x000fc40000004100 */
[----:B------:R-:W-:Y:S02]  /*4fe0*/  HADD2.F32 R84, -RZ, R22.H1_H1 ;  /* 0x30000016ff547230 */ /* 0x000fe40000004100 */
[----:B------:R-:W-:Y:S01]  /*4ff0*/  FFMA.FTZ R134, R134, R133, R141 ;  /* 0x0000008586867223 */ /* 0x000fe2000001008d */
[----:B------:R-:W-:Y:S02]  /*5000*/  HADD2.F32 R94, -RZ, R46.H1_H1 ;  /* 0x3000002eff5e7230 */ /* 0x000fe40000004100 */
        /* <DEDUP_REMOVED lines=11> */
[----:B------:R-:W-:Y:S01]  /*50c0*/  HADD2.F32 R0, -RZ, R24.H0_H0 ;  /* 0x20000018ff007230 */ /* 0x000fe20000004100 */
[----:B------:R-:W-:Y:S01]  /*50d0*/  LOP3.LUT R94, R88, 0x1f, RZ, 0xc0, !PT ;  /* 0x0000001f585e7812 */ /* 0x000fe200078ec0ff */
[----:B------:R-:W-:Y:S02]  /*50e0*/  HADD2.F32 R84, -RZ, R48.H0_H0 ;  /* 0x20000030ff547230 */ /* 0x000fe40000004100 */
[----:B------:R-:W-:Y:S01]  /*50f0*/  FFMA.FTZ R143, R162, R143, R125 ;  /* 0x0000008fa28f7223 */ /* 0x000fe2000001007d */
[----:B------:R-:W-:Y:S01]  /*5100*/  HADD2.F32 R122, -RZ, R25.H1_H1 ;  /* 0x30000019ff7a7230 */ /* 0x000fe20000004100 */
[----:B------:R-:W-:Y:S01]  /*5110*/  LEA.HI.SX32 R123, R123, R94, 0x1d ;  /* 0x0000005e7b7b7211 */ /* 0x000fe200078feaff */
[----:B------:R-:W-:-:S02]  /*5120*/  HADD2.F32 R124, -RZ, R49.H1_H1 ;  /* 0x30000031ff7c7230 */ /* 0x000fc40000004100 */
[----:B------:R-:W-:Y:S01]  /*5130*/  FFMA.FTZ R139, R139, R0, R84 ;  /* 0x000000008b8b7223 */ /* 0x000fe20000010054 */
[----:B------:R-:W-:Y:S01]  /*5140*/  HADD2.F32 R125, -RZ, R23.H1_H1 ;  /* 0x30000017ff7d7230 */ /* 0x000fe20000004100 */
[----:B------:R-:W-:Y:S01]  /*5150*/  F2FP.F16.F32.PACK_AB R84, R107, R110 ;  /* 0x0000006e6b54723e */ /* 0x000fe200000000ff */
[----:B------:R-:W-:Y:S02]  /*5160*/  HADD2.F32 R147, -RZ, R47.H1_H1 ;  /* 0x3000002fff937230 */ /* 0x000fe40000004100 */
[----:B------:R-:W-:Y:S01]  /*5170*/  FFMA.FTZ R0, R85, R122, R124 ;  /* 0x0000007a55007223 */ /* 0x000fe2000001007c */
[----:B------:R-:W-:Y:S01]  /*5180*/  F2FP.F16.F32.PACK_AB R85, R113, R108 ;  /* 0x0000006c7155723e */ /* 0x000fe200000000ff */
[----:B------:R-:W-:Y:S01]  /*5190*/  HADD2.F32 R108, -RZ, R26.H1_H1 ;  /* 0x3000001aff6c7230 */ /* 0x000fe20000004100 */
[----:B------:R-:W-:Y:S01]  /*51a0*/  IADD3 R119, PT, PT, R123, 0xa0, RZ ;  /* 0x000000a07b777810 */ /* 0x000fe20007ffe0ff */
        /* <DEDUP_REMOVED lines=8> */
[----:B------:R-:W-:Y:S01]  /*5230*/  HADD2.F32 R125, -RZ, R24.H1_H1 ;  /* 0x30000018ff7d7230 */ /* 0x000fe20000004100 */
[----:B------:R-:W-:Y:S01]  /*5240*/  IADD3 R107, PT, PT, R123, 0x20, RZ ;  /* 0x000000207b6b7810 */ /* 0x000fe20007ffe0ff */
[----:B------:R-:W-:-:S02]  /*5250*/  HADD2.F32 R129, -RZ, R48.H1_H1 ;  /* 0x30000030ff817230 */ /* 0x000fc40000004100 */
[----:B------:R-:W-:Y:S01]  /*5260*/  FFMA.FTZ R137, R91, R112, R122 ;  /* 0x000000705b897223 */ /* 0x000fe2000001007a */
[----:B------:R-:W-:Y:S01]  /*5270*/  HADD2.F32 R149, -RZ, R21.H0_H0 ;  /* 0x20000015ff957230 */ /* 0x000fe20000004100 */
[C---:B------:R-:W-:Y:S01]  /*5280*/  IADD3 R91, PT, PT, R123.reuse, 0x60, RZ ;  /* 0x000000607b5b7810 */ /* 0x040fe20007ffe0ff */
[----:B------:R-:W-:Y:S01]  /*5290*/  HADD2.F32 R151, -RZ, R45.H0_H0 ;  /* 0x2000002dff977230 */ /* 0x000fe20000004100 */
[C---:B------:R-:W-:Y:S01]  /*52a0*/  IADD3 R113, PT, PT, R123.reuse, 0x40, RZ ;  /* 0x000000407b717810 */ /* 0x040fe20007ffe0ff */
[----:B------:R-:W-:Y:S02]  /*52b0*/  HADD2.F32 R88, -RZ, R26.H0_H0 ;  /* 0x2000001aff587230 */ /* 0x000fe40000004100 */
[----:B------:R-:W-:Y:S01]  /*52c0*/  FFMA.FTZ R138, R138, R125, R129 ;  /* 0x0000007d8a8a7223 */ /* 0x000fe20000010081 */
[----:B------:R-:W-:Y:S02]  /*52d0*/  HADD2.F32 R106, -RZ, R50.H0_H0 ;  /* 0x20000032ff6a7230 */ /* 0x000fe40000004100 */
[----:B------:R-:W-:Y:S01]  /*52e0*/  FFMA.FTZ R136, R136, R149, R151 ;  /* 0x0000009588887223 */ /* 0x000fe20000010097 */
[C---:B0-----:R-:W-:Y:S01]  /*52f0*/  IMAD.WIDE.U32 R130, R123.reuse, 0x10, R96 ;  /* 0x000000107b827825 */ /* 0x041fe200078e0060 */
[----:B------:R-:W-:-:S03]  /*5300*/  IADD3 R125, PT, PT, R123, 0x80, RZ ;  /* 0x000000807b7d7810 */ /* 0x000fc60007ffe0ff */
[----:B------:R-:W-:Y:S01]  /*5310*/  FFMA.FTZ R93, R93, R88, R106 ;  /* 0x000000585d5d7223 */ /* 0x000fe2000001006a */
[--C-:B------:R-:W-:Y:S01]  /*5320*/  IMAD.WIDE.U32 R106, R107, 0x10, R96.reuse ;  /* 0x000000106b6a7825 */ /* 0x100fe200078e0060 */
[----:B------:R0:W-:Y:S01]  /*5330*/  STG.E.128 desc[UR6][R130.64], R84 ;  /* 0x0000005482007986 */ /* 0x0001e2000c101d06 */
[----:B------:R-:W-:Y:S02]  /*5340*/  F2FP.F16.F32.PACK_AB R90, R115, R116 ;  /* 0x00000074735a723e */ /* 0x000fe400000000ff */
[--C-:B------:R-:W-:Y:S01]  /*5350*/  IMAD.WIDE.U32 R122, R91, 0x10, R96.reuse ;  /* 0x000000105b7a7825 */ /* 0x100fe200078e0060 */
[----:B------:R-:W-:Y:S02]  /*5360*/  F2FP.F16.F32.PACK_AB R91, R121, R114 ;  /* 0x00000072795b723e */ /* 0x000fe400000000ff */
[----:B------:R-:W-:Y:S01]  /*5370*/  F2FP.F16.F32.PACK_AB R88, R101, R120 ;  /* 0x000000786558723e */ /* 0x000fe200000000ff */
[----:B------:R-:W-:Y:S01]  /*5380*/  IMAD.WIDE.U32 R112, R113, 0x10, R96 ;  /* 0x0000001071707825 */ /* 0x000fe200078e0060 */
[----:B------:R-:W-:-:S02]  /*5390*/  F2FP.F16.F32.PACK_AB R129, R117, R126 ;  /* 0x0000007e7581723e */ /* 0x000fc400000000ff */
[----:B------:R-:W-:Y:S01]  /*53a0*/  F2FP.F16.F32.PACK_AB R141, R141, R136 ;  /* 0x000000888d8d723e */ /* 0x000fe200000000ff */
[----:B------:R-:W-:Y:S01]  /*53b0*/  IMAD.WIDE.U32 R124, R125, 0x10, R96 ;  /* 0x000000107d7c7825 */ /* 0x000fe200078e0060 */
[----:B------:R-:W-:-:S03]  /*53c0*/  F2FP.F16.F32.PACK_AB R101, R0, R3 ;  /* 0x000000030065723e */ /* 0x000fc600000000ff */
[----:B------:R-:W-:Y:S01]  /*53d0*/  IMAD.WIDE.U32 R96, R119, 0x10, R96 ;  /* 0x0000001077607825 */ /* 0x000fe200078e0060 */
[----:B0-----:R-:W-:Y:S02]  /*53e0*/  F2FP.F16.F32.PACK_AB R87, R111, R92 ;  /* 0x0000005c6f57723e */ /* 0x001fe400000000ff */
[----:B------:R-:W-:Y:S02]  /*53f0*/  F2FP.F16.F32.PACK_AB R86, R103, R98 ;  /* 0x000000626756723e */ /* 0x000fe400000000ff */
[----:B------:R-:W-:Y:S02]  /*5400*/  F2FP.F16.F32.PACK_AB R85, R99, R100 ;  /* 0x000000646355723e */ /* 0x000fe400000000ff */
[----:B------:R-:W-:Y:S02]  /*5410*/  F2FP.F16.F32.PACK_AB R84, R142, R89 ;  /* 0x000000598e54723e */ /* 0x000fe400000000ff */
[----:B------:R-:W-:Y:S02]  /*5420*/  F2FP.F16.F32.PACK_AB R89, R105, R118 ;  /* 0x000000766959723e */ /* 0x000fe400000000ff */
[----:B------:R-:W-:Y:S01]  /*5430*/  F2FP.F16.F32.PACK_AB R131, R143, R104 ;  /* 0x000000688f83723e */ /* 0x000fe200000000ff */
[----:B------:R1:W-:Y:S01]  /*5440*/  STG.E.128 desc[UR6][R106.64], R84 ;  /* 0x000000546a007986 */ /* 0x0003e2000c101d06 */
[----:B------:R-:W-:-:S02]  /*5450*/  F2FP.F16.F32.PACK_AB R130, R127, R102 ;  /* 0x000000667f82723e */ /* 0x000fc400000000ff */
[----:B------:R-:W-:Y:S01]  /*5460*/  F2FP.F16.F32.PACK_AB R143, R2, R135 ;  /* 0x00000087028f723e */ /* 0x000fe200000000ff */
[----:B------:R1:W-:Y:S01]  /*5470*/  STG.E.128 desc[UR6][R112.64], R88 ;  /* 0x0000005870007986 */ /* 0x0003e2000c101d06 */
[----:B------:R-:W-:Y:S02]  /*5480*/  F2FP.F16.F32.PACK_AB R142, R145, R132 ;  /* 0x00000084918e723e */ /* 0x000fe400000000ff */
[----:B------:R-:W-:Y:S01]  /*5490*/  F2FP.F16.F32.PACK_AB R103, R137, R110 ;  /* 0x0000006e8967723e */ /* 0x000fe200000000ff */
[----:B------:R1:W-:Y:S01]  /*54a0*/  STG.E.128 desc[UR6][R122.64], R128 ;  /* 0x000000807a007986 */ /* 0x0003e2000c101d06 */
[----:B------:R-:W-:Y:S02]  /*54b0*/  F2FP.F16.F32.PACK_AB R102, R108, R93 ;  /* 0x0000005d6c66723e */ /* 0x000fe400000000ff */
[----:B------:R-:W-:Y:S01]  /*54c0*/  F2FP.F16.F32.PACK_AB R100, R138, R139 ;  /* 0x0000008b8a64723e */ /* 0x000fe200000000ff */
[----:B------:R1:W-:Y:S04]  /*54d0*/  STG.E.128 desc[UR6][R124.64], R140 ;  /* 0x0000008c7c007986 */ /* 0x0003e8000c101d06 */
[----:B------:R1:W-:Y:S02]  /*54e0*/  STG.E.128 desc[UR6][R96.64], R100 ;  /* 0x0000006460007986 */ /* 0x0003e4000c101d06 */
.L_x_5769:
[----:B------:R-:W-:Y:S05]  /*54f0*/  BSYNC.RECONVERGENT B0 ;  /* 0x0000000000007941 */ /* 0x000fea0003800200 */
.L_x_5768:
[----:B------:R-:W2:Y:S02]  /*5500*/  LDC.64 R2, c[0x0][0x380] ;  /* 0x0000e000ff027b82 */ /* 0x000ea40000000a00 */
[----:B--2---:R-:W-:-:S04]  /*5510*/  LEA R95, R2, R95, 0x2 ;  /* 0x0000005f025f7211 */ /* 0x004fc800078e10ff */
[----:B------:R-:W-:-:S13]  /*5520*/  ISETP.GE.AND P0, PT, R95, R3, PT ;  /* 0x000000035f00720c */ /* 0x000fda0003f06270 */
[----:B------:R-:W-:Y:S05]  /*5530*/  @!P0 BRA `(.L_x_5770) ;  /* 0xffffffac00cc8947 */ /* 0x000fea000383ffff */
[----:B------:R-:W-:Y:S05]  /*5540*/  EXIT ;  /* 0x000000000000794d */ /* 0x000fea0003800000 */
.L_x_5767:
        /* <DEDUP_REMOVED lines=8> */
.L_x_5772:
[----:B------:R-:W-:Y:S05]  /*55d0*/  BSYNC B0 ;  /* 0x0000000000007941 */ /* 0x000fea0003800000 */
.L_x_5771:
        /* <DEDUP_REMOVED lines=10> */
.L_x_5773:
[----:B------:R-:W-:Y:S01]  /*5680*/  HFMA2 R144, -RZ, RZ, 0, 2.384185791015625e-07 ;  /* 0x00000004ff907431 */ /* 0x000fe200000001ff */
[----:B------:R-:W-:-:S05]  /*5690*/  MOV R2, R143 ;  /* 0x0000008f00027202 */ /* 0x000fca0000000f00 */
[----:B------:R-:W-:-:S05]  /*56a0*/  FADD.FTZ R84, R3, R2 ;  /* 0x0000000203547221 */ /* 0x000fca0000010000 */
[----:B------:R-:W-:-:S07]  /*56b0*/  MOV R145, R84 ;  /* 0x0000005400917202 */ /* 0x000fce0000000f00 */
[----:B------:R-:W-:Y:S05]  /*56c0*/  WARPSYNC.COLLECTIVE R142, `(.L_x_5774) ;  /* 0x000000008e087348 */ /* 0x000fea0003c00000 */
[----:B------:R0:W1:Y:S02]  /*56d0*/  SHFL.BFLY P1, R143, R145, R144, R147 ;  /* 0x0c000090918f7389 */ /* 0x0000640000020093 */
[----:B01----:R-:W-:Y:S05]  /*56e0*/  ENDCOLLECTIVE ;  /* 0x000000000000791b */ /* 0x003fea0003800000 */
.L_x_5774:
[----:B------:R-:W-:Y:S01]  /*56f0*/  HFMA2 R144, -RZ, RZ, 0, 4.76837158203125e-07 ;  /* 0x00000008ff907431 */ /* 0x000fe200000001ff */
[----:B------:R-:W-:-:S05]  /*5700*/  MOV R85, R143 ;  /* 0x0000008f00557202 */ /* 0x000fca0000000f00 */
[----:B------:R-:W-:-:S05]  /*5710*/  FADD.FTZ R85, R84, R85 ;  /* 0x0000005554557221 */ /* 0x000fca0000010000 */
[----:B------:R-:W-:-:S07]  /*5720*/  MOV R145, R85 ;  /* 0x0000005500917202 */ /* 0x000fce0000000f00 */
[----:B------:R-:W-:Y:S05]  /*5730*/  WARPSYNC.COLLECTIVE R142, `(.L_x_5775) ;  /* 0x000000008e087348 */ /* 0x000fea0003c00000 */
[----:B------:R0:W1:Y:S02]  /*5740*/  SHFL.BFLY P1, R143, R145, R144, R147 ;  /* 0x0c000090918f7389 */ /* 0x0000640000020093 */
[----:B01----:R-:W-:Y:S05]  /*5750*/  ENDCOLLECTIVE ;  /* 0x000000000000791b */ /* 0x003fea0003800000 */
.L_x_5775:
[----:B------:R-:W-:Y:S01]  /*5760*/  HFMA2 R144, -RZ, RZ, 0, 9.5367431640625e-07 ;  /* 0x00000010ff907431 */ /* 0x000fe200000001ff */
[----:B------:R-:W-:-:S05]  /*5770*/  MOV R2, R143 ;  /* 0x0000008f00027202 */ /* 0x000fca0000000f00 */
[----:B------:R-:W-:-:S05]  /*5780*/  FADD.FTZ R87, R85, R2 ;  /* 0x0000000255577221 */ /* 0x000fca0000010000 */
[----:B------:R-:W-:-:S07]  /*5790*/  MOV R145, R87 ;  /* 0x0000005700917202 */ /* 0x000fce0000000f00 */
[----:B------:R-:W-:Y:S05]  /*57a0*/  WARPSYNC.COLLECTIVE R142, `(.L_x_5776) ;  /* 0x000000008e087348 */ /* 0x000fea0003c00000 */
[----:B------:R0:W1:Y:S02]  /*57b0*/  SHFL.BFLY P1, R143, R145, R144, R147 ;  /* 0x0c000090918f7389 */ /* 0x0000640000020093 */
[----:B01----:R-:W-:Y:S05]  /*57c0*/  ENDCOLLECTIVE ;  /* 0x000000000000791b */ /* 0x003fea0003800000 */
.L_x_5776:
        /* <DEDUP_REMOVED lines=104> */
.L_x_5777:
[----:B------:R-:W-:Y:S01]  /*5e50*/  HFMA2 R144, -RZ, RZ, 0, 1.1920928955078125e-07 ;  /* 0x00000002ff907431 */ /* 0x000fe200000001ff */
[----:B------:R-:W-:-:S05]  /*5e60*/  MOV R3, R143 ;  /* 0x0000008f00037202 */ /* 0x000fca0000000f00 */
[----:B------:R-:W-:-:S05]  /*5e70*/  FADD.FTZ R3, R2, R3 ;  /* 0x0000000302037221 */ /* 0x000fca0000010000 */
[----:B------:R-:W-:-:S07]  /*5e80*/  MOV R145, R3 ;  /* 0x0000000300917202 */ /* 0x000fce0000000f00 */
[----:B------:R-:W-:Y:S05]  /*5e90*/  WARPSYNC.COLLECTIVE R142, `(.L_x_5778) ;  /* 0x000000008e087348 */ /* 0x000fea0003c00000 */
[----:B------:R0:W1:Y:S02]  /*5ea0*/  SHFL.BFLY P1, R143, R145, R144, R147 ;  /* 0x0c000090918f7389 */ /* 0x0000640000020093 */
[----:B01----:R-:W-:Y:S05]  /*5eb0*/  ENDCOLLECTIVE ;  /* 0x000000000000791b */ /* 0x003fea0003800000 */
.L_x_5778:
[----:B------:R-:W-:Y:S01]  /*5ec0*/  HFMA2 R144, -RZ, RZ, 0, 2.384185791015625e-07 ;  /* 0x00000004ff907431 */ /* 0x000fe200000001ff */
[----:B------:R-:W-:-:S05]  /*5ed0*/  MOV R84, R143 ;  /* 0x0000008f00547202 */ /* 0x000fca0000000f00 */
[----:B------:R-:W-:-:S05]  /*5ee0*/  FADD.FTZ R84, R3, R84 ;  /* 0x0000005403547221 */ /* 0x000fca0000010000 */
[----:B------:R-:W-:-:S07]  /*5ef0*/  MOV R145, R84 ;  /* 0x0000005400917202 */ /* 0x000fce0000000f00 */
[----:B------:R-:W-:Y:S05]  /*5f00*/  WARPSYNC.COLLECTIVE R142, `(.L_x_5779) ;  /* 0x000000008e087348 */ /* 0x000fea0003c00000 */
[----:B------:R0:W1:Y:S02]  /*5f10*/  SHFL.BFLY P1, R143, R145, R144, R147 ;  /* 0x0c000090918f7389 */ /* 0x0000640000020093 */
[----:B01----:R-:W-:Y:S05]  /*5f20*/  ENDCOLLECTIVE ;  /* 0x000000000000791b */ /* 0x003fea0003800000 */
.L_x_5779:
[----:B------:R-:W-:Y:S01]  /*5f30*/  HFMA2 R144, -RZ, RZ, 0, 4.76837158203125e-07 ;  /* 0x00000008ff907431 */ /* 0x000fe200000001ff */
[----:B------:R-:W-:-:S05]  /*5f40*/  MOV R85, R143 ;  /* 0x0000008f00557202 */ /* 0x000fca0000000f00 */
[----:B------:R-:W-:-:S05]  /*5f50*/  FADD.FTZ R85, R84, R85 ;  /* 0x0000005554557221 */ /* 0x000fca0000010000 */
[----:B------:R-:W-:-:S07]  /*5f60*/  MOV R145, R85 ;  /* 0x0000005500917202 */ /* 0x000fce0000000f00 */
[----:B------:R-:W-:Y:S05]  /*5f70*/  WARPSYNC.COLLECTIVE R142, `(.L_x_5780) ;  /* 0x000000008e087348 */ /* 0x000fea0003c00000 */
[----:B------:R0:W1:Y:S02]  /*5f80*/  SHFL.BFLY P1, R143, R145, R144, R147 ;  /* 0x0c000090918f7389 */ /* 0x0000640000020093 */
[----:B01----:R-:W-:Y:S05]  /*5f90*/  ENDCOLLECTIVE ;  /* 0x000000000000791b */ /* 0x003fea0003800000 */
.L_x_5780:
[----:B------:R-:W-:Y:S01]  /*5fa0*/  HFMA2 R144, -RZ, RZ, 0, 9.5367431640625e-07 ;  /* 0x00000010ff907431 */ /* 0x000fe200000001ff */
[----:B------:R-:W-:-:S05]  /*5fb0*/  MOV R140, R143 ;  /* 0x0000008f008c7202 */ /* 0x000fca0000000f00 */
[----:B------:R-:W-:-:S05]  /*5fc0*/  FADD.FTZ R140, R85, R140 ;  /* 0x0000008c558c7221 */ /* 0x000fca0000010000 */
[----:B------:R-:W-:-:S07]  /*5fd0*/  MOV R145, R140 ;  /* 0x0000008c00917202 */ /* 0x000fce0000000f00 */
[----:B------:R-:W-:Y:S05]  /*5fe0*/  WARPSYNC.COLLECTIVE R142, `(.L_x_5781) ;  /* 0x000000008e087348 */ /* 0x000fea0003c00000 */
[----:B------:R0:W1:Y:S02]  /*5ff0*/  SHFL.BFLY P1, R143, R145, R144, R147 ;  /* 0x0c000090918f7389 */ /* 0x0000640000020093 */
[----:B01----:R-:W-:Y:S05]  /*6000*/  ENDCOLLECTIVE ;  /* 0x000000000000791b */ /* 0x003fea0003800000 */
.L_x_5781:
[----:B------:R-:W-:Y:S01]  /*6010*/  MOV R87, R143 ;  /* 0x0000008f00577202 */ /* 0x000fe20000000f00 */
[----:B------:R-:W-:Y:S06]  /*6020*/  BRA `(.L_x_5782) ;  /* 0xffffffe0006c7947 */ /* 0x000fec000383ffff */
.L_x_5783:
        /* <DEDUP_REMOVED lines=13> */
.L_x_54351:


//--------------------- .text._ZN10layer_norm13ln_fwd_kernelINS_13Kernel_traitsI6__halfS2_S2_S2_fjLj1536ELj1ELj4ELj1ELj16ENS_18Kernel_traits_baseILj1536ES2_S2_S2_S2_fjLj128EEEEELb1ELb0ELb0ELb0EEEvNS_9FwdParamsE --------------------------
	.section	.text._ZN10layer_norm13ln_fwd_kernelINS_13Kernel_traitsI6__halfS2_S2_S2_fjLj1536ELj1ELj4ELj1ELj16ENS_18Kernel_traits_baseILj1536ES2_S2_S2_S2_fjLj128EEEEELb1ELb0ELb0ELb0EEEvNS_9FwdParamsE,"ax",@progbits
	.align	128
        .global         _ZN10layer_norm13ln_fwd_kernelINS_13Kernel_traitsI6__halfS2_S2_S2_fjLj1536ELj1ELj4ELj1ELj16ENS_18Kernel_traits_baseILj1536ES2_S2_S2_S2_fjLj128EEEEELb1ELb0ELb0ELb0EEEvNS_9FwdParamsE
        .type           _ZN10layer_norm13ln_fwd_kernelINS_13Kernel_traitsI6__halfS2_S2_S2_fjLj1536ELj1ELj4ELj1ELj16ENS_18Kernel_traits_baseILj1536ES2_S2_S2_S2_fjLj128EEEEELb1ELb0ELb0ELb0EEEvNS_9FwdParamsE,@function
        .size           _ZN10layer_norm13ln_fwd_kernelINS_13Kernel_traitsI6__halfS2_S2_S2_fjLj1536ELj1ELj4ELj1ELj16ENS_18Kernel_traits_baseILj1536ES2_S2_S2_S2_fjLj128EEEEELb1ELb0ELb0ELb0EEEvNS_9FwdParamsE,(.L_x_54352 - _ZN10layer_norm13ln_fwd_kernelINS_13Kernel_traitsI6__halfS2_S2_S2_fjLj1536ELj1ELj4ELj1ELj16ENS_18Kernel_traits_baseILj1536ES2_S2_S2_S2_fjLj128EEEEELb1ELb0ELb0ELb0EEEvNS_9FwdParamsE)
        .other          _ZN10layer_norm13ln_fwd_kernelINS_13Kernel_traitsI6__halfS2_S2_S2_fjLj1536ELj1ELj4ELj1ELj16ENS_18Kernel_traits_baseILj1536ES2_S2_S2_S2_fjLj128EEEEELb1ELb0ELb0ELb0EEEvNS_9FwdParamsE,@"STO_CUDA_ENTRY STV_DEFAULT"
_ZN10layer_norm13ln_fwd_kernelINS_13Kernel_traitsI6__halfS2_S2_S2_fjLj1536ELj1ELj4ELj1ELj16ENS_18Kernel_traits_baseILj1536ES2_S2_S2_S2_fjLj128EEEEELb1ELb0ELb0ELb0EEEvNS_9FwdParamsE:
.text._ZN10layer_norm13ln_fwd_kernelINS_13Kernel_traitsI6__halfS2_S2_S2_fjLj1536ELj1ELj4ELj1ELj16ENS_18Kernel_traits_baseILj1536ES2_S2_S2_S2_fjLj128EEEEELb1ELb0ELb0ELb0EEEvNS_9FwdParamsE:
[----:B------:R-:W-:Y:S01]  /*0000*/  LDC R1, c[0x0][0x37c] ;  /* 0x0000df00ff017b82 */ /* 0x000fe20000000800 */
[----:B------:R-:W0:Y:S01]  /*0010*/  LDCU.U8 UR8, c[0x0][0x464] ;  /* 0x00008c80ff0877ac */ /* 0x000e220008000000 */
[----:B------:R-:W1:Y:S01]  /*0020*/  LDCU.64 UR4, c[0x0][0x450] ;  /* 0x00008a00ff0477ac */ /* 0x000e620008000a00 */
[----:B------:R-:W2:Y:S05]  /*0030*/  LDCU.64 UR6, c[0x0][0x358] ;  /* 0x00006b00ff0677ac */ /* 0x000eaa0008000a00 */
[----:B------:R-:W3:Y:S08]  /*0040*/  LDC R11, c[0x0][0x45c] ;  /* 0x00011700ff0b7b82 */ /* 0x000ef00000000800 */
[----:B------:R-:W4:Y:S01]  /*0050*/  LDC R8, c[0x0][0x458] ;  /* 0x00011600ff087b82 */ /* 0x000f220000000800 */
[----:B0-----:R-:W-:Y:S01]  /*0060*/  ISETP.NE.AND P0, PT, RZ, UR8, PT ;  /* 0x00000008ff007c0c */ /* 0x001fe2000bf05270 */
[----:B------:R-:W0:Y:S01]  /*0070*/  LDCU.64 UR10, c[0x0][0x438] ;  /* 0x00008700ff0a77ac */ /* 0x000e220008000a00 */
[----:B-1----:R-:W-:-:S02]  /*0080*/  IMAD.U32 R2, RZ, RZ, UR4 ;  /* 0x00000004ff027e24 */ /* 0x002fc4000f8e00ff */
[----:B------:R-:W-:Y:S01]  /*0090*/  IMAD.U32 R3, RZ, RZ, UR5 ;  /* 0x00000005ff037e24 */ /* 0x000fe2000f8e00ff */
[----:B------:R-:W1:Y:S02]  /*00a0*/  S2R R6, SR_TID.X ;  /* 0x0000000000067919 */ /* 0x000e640000002100 */
[----:B------:R-:W5:Y:S06]  /*00b0*/  LDC R13, c[0x0][0x388] ;  /* 0x0000e200ff0d7b82 */ /* 0x000f6c0000000800 */
[----:B--2---:R-:W2:Y:S01]  /*00c0*/  @P0 LDG.E.64 R2, desc[UR6][R2.64] ;  /* 0x0000000602020981 */ /* 0x004ea2000c1e1b00 */
[----:B---3--:R-:W-:Y:S01]  /*00d0*/  @P0 MOV R9, R11 ;  /* 0x0000000b00090202 */ /* 0x008fe20000000f00 */
[----:B------:R-:W3:Y:S04]  /*00e0*/  @P0 LDC R7, c[0x0][0x460] ;  /* 0x00011800ff070b82 */ /* 0x000ee80000000800 */
[----:B----4-:R1:W3:Y:S04]  /*00f0*/  @P0 LDG.E.64 R4, desc[UR6][R8.64] ;  /* 0x0000000608040981 */ /* 0x0102e8000c1e1b00 */
[----:B------:R-:W4:Y:S01]  /*0100*/  S2UR UR9, SR_CTAID.X ;  /* 0x00000000000979c3 */ /* 0x000f220000002500 */
[----:B0-----:R-:W-:Y:S01]  /*0110*/  UISETP.NE.U32.AND UP0, UPT, UR10, URZ, UPT ;  /* 0x000000ff0a00728c */ /* 0x001fe2000bf05070 */
[----:B------:R-:W-:Y:S03]  /*0120*/  BSSY.RECONVERGENT B0, `(.L_x_5784) ;  /* 0x0000084000007945 */ /* 0x000fe60003800200 */
[----:B------:R-:W-:Y:S01]  /*0130*/  UISETP.NE.AND.EX UP0, UPT, UR11, URZ, UPT, UP0 ;  /* 0x000000ff0b00728c */ /* 0x000fe2000bf05300 */
[----:B-----5:R-:W-:-:S02]  /*0140*/  SHF.R.S32.HI R0, RZ, 0x1f, R13 ;  /* 0x0000001fff007819 */ /* 0x020fc4000001140d */
[----:B-1----:R-:W-:Y:S01]  /*0150*/  LOP3.LUT R9, R6, 0x1f, RZ, 0xc0, !PT ;  /* 0x0000001f06097812 */ /* 0x002fe200078ec0ff */
[----:B----4-:R-:W-:Y:S01]  /*0160*/  USHF.L.U32 UR8, UR9, 0x2, URZ ;  /* 0x0000000209087899 */ /* 0x010fe200080006ff */
[----:B--2---:R-:W-:Y:S02]  /*0170*/  @P0 R2UR UR5, R3 ;  /* 0x00000000030502ca */ /* 0x004fe400000e0000 */
[----:B------:R-:W0:Y:S01]  /*0180*/  LDC R3, c[0x0][0x360] ;  /* 0x0000d800ff037b82 */ /* 0x000e220000000800 */
[----:B------:R-:W-:Y:S02]  /*0190*/  @P0 R2UR UR4, R2 ;  /* 0x00000000020402ca */ /* 0x000fe400000e0000 */
[----:B------:R-:W-:Y:S02]  /*01a0*/  LEA.HI R2, R0, R13, RZ, 0x3 ;  /* 0x0000000d00027211 */ /* 0x000fe400078f18ff */
[----:B---3--:R-:W-:Y:S02]  /*01b0*/  @P0 IADD3 R8, P1, PT, R4, R7, RZ ;  /* 0x0000000704080210 */ /* 0x008fe40007f3e0ff */
[----:B------:R-:W-:-:S04]  /*01c0*/  LOP3.LUT R7, R9, 0x1f, RZ, 0x3c, !PT ;  /* 0x0000001f09077812 */ /* 0x000fc800078e3cff */
[----:B------:R-:W-:Y:S01]  /*01d0*/  UIADD3 UR12, UPT, UPT, UR5, -0x4498517b, URZ ;  /* 0xbb67ae85050c7890 */ /* 0x000fe2000fffe0ff */
[----:B------:R-:W-:Y:S01]  /*01e0*/  @P0 IMAD.X R11, RZ, RZ, R5, P1 ;  /* 0x000000ffff0b0224 */ /* 0x000fe200008e0605 */
[----:B------:R-:W-:Y:S01]  /*01f0*/  LEA.HI.SX32 R2, R2, R7, 0x1d ;  /* 0x0000000702027211 */ /* 0x000fe200078feaff */
[----:B------:R-:W-:Y:S02]  /*0200*/  UIADD3 UR10, UPT, UPT, UR4, -0x61c88647, URZ ;  /* 0x9e3779b9040a7890 */ /* 0x000fe4000fffe0ff */
[----:B------:R-:W-:Y:S01]  /*0210*/  UIADD3 UR13, UPT, UPT, UR4, 0x3c6ef372, URZ ;  /* 0x3c6ef372040d7890 */ /* 0x000fe2000fffe0ff */
[--C-:B------:R-:W-:Y:S01]  /*0220*/  SHF.R.U64 R4, R8, 0x2, R11.reuse ;  /* 0x0000000208047819 */ /* 0x100fe2000000120b */
[----:B------:R-:W-:Y:S01]  /*0230*/  UIADD3 UR14, UPT, UPT, UR5, 0x76cf5d0a, URZ ;  /* 0x76cf5d0a050e7890 */ /* 0x000fe2000fffe0ff */
[----:B------:R-:W-:Y:S01]  /*0240*/  SHF.R.U32.HI R5, RZ, 0x2, R11 ;  /* 0x00000002ff057819 */ /* 0x000fe2000001160b */
[----:B------:R-:W-:Y:S02]  /*0250*/  UIADD3 UR15, UPT, UPT, UR4, -0x255992d5, URZ ;  /* 0xdaa66d2b040f7890 */ /* 0x000fe4000fffe0ff */
[----:B------:R-:W-:Y:S01]  /*0260*/  UIADD3 UR16, UPT, UPT, UR5, 0x32370b8f, URZ ;  /* 0x32370b8f05107890 */ /* 0x000fe2000fffe0ff */
[--C-:B0-----:R-:W-:Y:S01]  /*0270*/  IMAD R0, R3, UR9, R6.reuse ;  /* 0x0000000903007c24 */ /* 0x101fe2000f8e0206 */
[----:B------:R-:W-:Y:S01]  /*0280*/  SHF.R.U32.HI R3, RZ, 0x5, R6 ;  /* 0x00000005ff037819 */ /* 0x000fe20000011606 */
[----:B------:R-:W-:-:S02]  /*0290*/  UIADD3 UR17, UPT, UPT, UR4, 0x78dde6e4, URZ ;  /* 0x78dde6e404117890 */ /* 0x000fc4000fffe0ff */
[----:B------:R-:W-:Y:S01]  /*02a0*/  UIADD3 UR18, UPT, UPT, UR5, -0x126145ec, URZ ;  /* 0xed9eba1405127890 */ /* 0x000fe2000fffe0ff */
[----:B------:R-:W-:Y:S01]  /*02b0*/  LOP3.LUT R3, R3, UR8, RZ, 0xfc, !PT ;  /* 0x0000000803037c12 */ /* 0x000fe2000f8efcff */
[----:B------:R-:W-:Y:S02]  /*02c0*/  UIADD3 UR19, UPT, UPT, UR4, 0x1715609d, URZ ;  /* 0x1715609d04137890 */ /* 0x000fe4000fffe0ff */
[----:B------:R-:W-:Y:S02]  /*02d0*/  UIADD3 UR20, UPT, UPT, UR5, -0x56f99767, URZ ;  /* 0xa906689905147890 */ /* 0x000fe4000fffe0ff */
[----:B------:R-:W-:Y:S02]  /*02e0*/  UIADD3 UR21, UPT, UPT, UR4, -0x4ab325aa, URZ ;  /* 0xb54cda5604157890 */ /* 0x000fe4000fffe0ff */
[----:B------:R-:W-:Y:S02]  /*02f0*/  UIADD3 UR22, UPT, UPT, UR5, 0x646e171e, URZ ;  /* 0x646e171e05167890 */ /* 0x000fe4000fffe0ff */
[----:B------:R-:W-:-:S02]  /*0300*/  UIADD3 UR23, UPT, UPT, UR4, 0x5384540f, URZ ;  /* 0x5384540f04177890 */ /* 0x000fc4000fffe0ff */
        /* <DEDUP_REMOVED lines=32> */
[C---:B-1----:R-:W-:Y:S01]  /*0510*/  @P2 IMAD.WIDE.U32 R18, R9.reuse, 0x10, R18 ;  /* 0x0000001009122825 */ /* 0x042fe200078e0012 */
[----:B------:R-:W-:-:S04]  /*0520*/  @P2 IADD3 R9, PT, PT, R9, 0x20, RZ ;  /* 0x0000002009092810 */ /* 0x000fc80007ffe0ff */
        /* <DEDUP_REMOVED lines=21> */
.L_x_5785:
        /* <DEDUP_REMOVED lines=14> */
[C---:B-1----:R-:W-:Y:S01]  /*0760*/  @P1 IMAD.WIDE.U32 R12, R9.reuse, 0x10, R12 ;  /* 0x00000010090c1825 */ /* 0x042fe200078e000c */
[----:B------:R-:W-:-:S04]  /*0770*/  @P1 IADD3 R9, PT, PT, R9, 0x20, RZ ;  /* 0x0000002009091810 */ /* 0x000fc80007ffe0ff */
[----:B------:R0:W5:Y:S02]  /*0780*/  @P1 LDG.E.128 R64, desc[UR6][R12.64] ;  /* 0x000000060c401981 */ /* 0x000164000c1e1d00 */
[----:B------:R-:W1:Y:S01]  /*0790*/  @P5 LDC.64 R6, c[0x0][0x3d0] ;  /* 0x0000f400ff065b82 */ /* 0x000e620000000a00 */
[----:B--2---:R-:W-:-:S04]  /*07a0*/  @P2 IMAD.WIDE.U32 R14, R9, 0x10, R14 ;  /* 0x00000010090e2825 */ /* 0x004fc800078e000e */
[----:B------:R-:W-:Y:S01]  /*07b0*/  @P2 VIADD R9, R9, 0x20 ;  /* 0x0000002009092836 */ /* 0x000fe20000000000 */
[----:B------:R0:W5:Y:S03]  /*07c0*/  @P2 LDG.E.128 R56, desc[UR6][R14.64] ;  /* 0x000000060e382981 */ /* 0x000166000c1e1d00 */
[----:B---3--:R-:W-:-:S04]  /*07d0*/  @P3 IMAD.WIDE.U32 R16, R9, 0x10, R16 ;  /* 0x0000001009103825 */ /* 0x008fc800078e0010 */
[----:B------:R-:W-:Y:S01]  /*07e0*/  @P3 VIADD R9, R9, 0x20 ;  /* 0x0000002009093836 */ /* 0x000fe20000000000 */
[----:B------:R0:W5:Y:S03]  /*07f0*/  @P3 LDG.E.128 R48, desc[UR6][R16.64] ;  /* 0x0000000610303981 */ /* 0x000166000c1e1d00 */
[C---:B----4-:R-:W-:Y:S01]  /*0800*/  @P4 IMAD.WIDE.U32 R18, R9.reuse, 0x10, R18 ;  /* 0x0000001009124825 */ /* 0x050fe200078e0012 */
[----:B------:R-:W-:-:S04]  /*0810*/  @P4 IADD3 R9, PT, PT, R9, 0x20, RZ ;  /* 0x0000002009094810 */ /* 0x000fc80007ffe0ff */
[----:B------:R0:W5:Y:S01]  /*0820*/  @P4 LDG.E.128 R40, desc[UR6][R18.64] ;  /* 0x0000000612284981 */ /* 0x000162000c1e1d00 */
[----:B-1----:R-:W-:-:S05]  /*0830*/  @P5 IMAD.WIDE.U32 R6, R9, 0x10, R6 ;  /* 0x0000001009065825 */ /* 0x002fca00078e0006 */
        /* <DEDUP_REMOVED lines=18> */
.L_x_5786:
[----:B------:R-:W-:Y:S05]  /*0960*/  BSYNC.RECONVERGENT B0 ;  /* 0x0000000000007941 */ /* 0x000fea0003800200 */
.L_x_5784:
[----:B------:R-:W0:Y:S02]  /*0970*/  LDCU UR8, c[0x0][0x384] ;  /* 0x00007080ff0877ac */ /* 0x000e240008000800 */
[----:B0-----:R-:W-:-:S13]  /*0980*/  ISETP.GE.AND P0, PT, R3, UR8, PT ;  /* 0x0000000803007c0c */ /* 0x001fda000bf06270 */
[----:B------:R-:W-:Y:S05]  /*0990*/  @P0 EXIT ;  /* 0x000000000000094d */ /* 0x000fea0003800000 */
[----:B------:R-:W-:Y:S01]  /*09a0*/  IMAD.HI.U32 R6, R0, -0x326172a9, RZ ;  /* 0xcd9e8d5700067827 */ /* 0x000fe200078e00ff */
[----:B------:R-:W-:Y:S01]  /*09b0*/  LOP3.LUT R8, R8, 0x3, RZ, 0xc0, !PT ;  /* 0x0000000308087812 */ /* 0x000fe200078ec0ff */
[----:B------:R-:W0:Y:S02]  /*09c0*/  LDCU.U8 UR11, c[0x0][0x410] ;  /* 0x00008200ff0b77ac */ /* 0x000e240008000000 */
[----:B------:R-:W-:Y:S01]  /*09d0*/  IMAD.HI.U32 R7, R4, -0x2daee0ad, RZ ;  /* 0xd2511f5304077827 */ /* 0x000fe200078e00ff */
[----:B------:R-:W-:-:S03]  /*09e0*/  LOP3.LUT R6, R5, UR4, R6, 0x96, !PT ;  /* 0x0000000405067c12 */ /* 0x000fc6000f8e9606 */
[----:B------:R-:W-:Y:S01]  /*09f0*/  IMAD R12, R4, -0x2daee0ad, RZ ;  /* 0xd2511f53040c7824 */ /* 0x000fe200078e02ff */
[----:B------:R-:W-:Y:S01]  /*0a00*/  LOP3.LUT R7, R7, UR5, RZ, 0x3c, !PT ;  /* 0x0000000507077c12 */ /* 0x000fe2000f8e3cff */
[----:B------:R-:W-:-:S04]  /*0a10*/  IMAD.HI.U32 R11, R6, -0x2daee0ad, RZ ;  /* 0xd2511f53060b7827 */ /* 0x000fc800078e00ff */
[----:B------:R-:W-:Y:S01]  /*0a20*/  IMAD R10, R0, -0x326172a9, RZ ;  /* 0xcd9e8d57000a7824 */ /* 0x000fe200078e02ff */
[----:B------:R-:W-:Y:S01]  /*0a30*/  LOP3.LUT R11, R12, UR12, R11, 0x96, !PT ;  /* 0x0000000c0c0b7c12 */ /* 0x000fe2000f8e960b */
[C---:B------:R-:W-:Y:S01]  /*0a40*/  IMAD.HI.U32 R9, R7.reuse, -0x326172a9, RZ ;  /* 0xcd9e8d5707097827 */ /* 0x040fe200078e00ff */
[----:B------:R-:W1:Y:S03]  /*0a50*/  LDCU UR12, c[0x0][0x448] ;  /* 0x00008900ff0c77ac */ /* 0x000e660008000800 */
[----:B------:R-:W-:Y:S01]  /*0a60*/  IMAD R13, R6, -0x2daee0ad, RZ ;  /* 0xd2511f53060d7824 */ /* 0x000fe200078e02ff */
[----:B------:R-:W-:Y:S01]  /*0a70*/  LOP3.LUT R9, R10, UR10, R9, 0x96, !PT ;  /* 0x0000000a0a097c12 */ /* 0x000fe2000f8e9609 */
[----:B------:R-:W-:Y:S01]  /*0a80*/  IMAD R7, R7, -0x326172a9, RZ ;  /* 0xcd9e8d5707077824 */ /* 0x000fe200078e02ff */
[----:B------:R-:W2:Y:S01]  /*0a90*/  LDCU UR10, c[0x0][0x388] ;  /* 0x00007100ff0a77ac */ /* 0x000ea20008000800 */
[----:B------:R-:W-:-:S04]  /*0aa0*/  IMAD.HI.U32 R6, R11, -0x326172a9, RZ ;  /* 0xcd9e8d570b067827 */ /* 0x000fc800078e00ff */
[----:B------:R-:W-:Y:S01]  /*0ab0*/  IMAD.HI.U32 R10, R9, -0x2daee0ad, RZ ;  /* 0xd2511f53090a7827 */ /* 0x000fe200078e00ff */
[----:B------:R-:W-:-:S03]  /*0ac0*/  LOP3.LUT R6, R7, UR13, R6, 0x96, !PT ;  /* 0x0000000d07067c12 */ /* 0x000fc6000f8e9606 */
[----:B------:R-:W-:Y:S01]  /*0ad0*/  IMAD R14, R9, -0x2daee0ad, RZ ;  /* 0xd2511f53090e7824 */ /* 0x000fe200078e02ff */
[----:B------:R-:W-:Y:S01]  /*0ae0*/  LOP3.LUT R10, R13, UR14, R10, 0x96, !PT ;  /* 0x0000000e0d0a7c12 */ /* 0x000fe2000f8e960a */
[----:B------:R-:W-:-:S04]  /*0af0*/  IMAD.HI.U32 R9, R6, -0x2daee0ad, RZ ;  /* 0xd2511f5306097827 */ /* 0x000fc800078e00ff */
[----:B------:R-:W-:Y:S01]  /*0b00*/  IMAD R12, R11, -0x326172a9, RZ ;  /* 0xcd9e8d570b0c7824 */ /* 0x000fe200078e02ff */
[----:B------:R-:W-:Y:S01]  /*0b10*/  LOP3.LUT R9, R14, UR16, R9, 0x96, !PT ;  /* 0x000000100e097c12 */ /* 0x000fe2000f8e9609 */
[----:B------:R-:W-:-:S04]  /*0b20*/  IMAD.HI.U32 R7, R10, -0x326172a9, RZ ;  /* 0xcd9e8d570a077827 */ /* 0x000fc800078e00ff */
[----:B------:R-:W-:Y:S01]  /*0b30*/  IMAD R13, R6, -0x2daee0ad, RZ ;  /* 0xd2511f53060d7824 */ /* 0x000fe200078e02ff */
[----:B------:R-:W-:Y:S01]  /*0b40*/  LOP3.LUT R7, R12, UR15, R7, 0x96, !PT ;  /* 0x0000000f0c077c12 */ /* 0x000fe2000f8e9607 */
[----:B------:R-:W-:Y:S01]  /*0b50*/  IMAD R11, R10, -0x326172a9, RZ ;  /* 0xcd9e8d570a0b7824 */ /* 0x000fe200078e02ff */
[----:B------:R-:W3:Y:S01]  /*0b60*/  LDCU.64 UR14, c[0x0][0x3e0] ;  /* 0x00007c00ff0e77ac */ /* 0x000ee20008000a00 */
[----:B------:R-:W-:-:S04]  /*0b70*/  IMAD.HI.U32 R6, R9, -0x326172a9, RZ ;  /* 0xcd9e8d5709067827 */ /* 0x000fc800078e00ff */
[----:B------:R-:W-:Y:S01]  /*0b80*/  IMAD.HI.U32 R10, R7, -0x2daee0ad, RZ ;  /* 0xd2511f53070a7827 */ /* 0x000fe200078e00ff */
[----:B------:R-:W-:-:S03]  /*0b90*/  LOP3.LUT R6, R11, UR17, R6, 0x96, !PT ;  /* 0x000000110b067c12 */ /* 0x000fc6000f8e9606 */
[----:B------:R-:W-:Y:S01]  /*0ba0*/  IMAD R12, R9, -0x326172a9, RZ ;  /* 0xcd9e8d57090c7824 */ /* 0x000fe200078e02ff */
[----:B------:R-:W-:Y:S01]  /*0bb0*/  LOP3.LUT R10, R13, UR18, R10, 0x96, !PT ;  /* 0x000000120d0a7c12 */ /* 0x000fe2000f8e960a */
[----:B------:R-:W-:Y:S02]  /*0bc0*/  IMAD R14, R7, -0x2daee0ad, RZ ;  /* 0xd2511f53070e7824 */ /* 0x000fe400078e02ff */
[----:B------:R-:W-:-:S04]  /*0bd0*/  IMAD.HI.U32 R9, R6, -0x2daee0ad, RZ ;  /* 0xd2511f5306097827 */ /* 0x000fc800078e00ff */
[----:B------:R-:W-:Y:S01]  /*0be0*/  IMAD.HI.U32 R7, R10, -0x326172a9, RZ ;  /* 0xcd9e8d570a077827 */ /* 0x000fe200078e00ff */
[----:B------:R-:W-:Y:S01]  /*0bf0*/  LOP3.LUT R9, R14, UR20, R9, 0x96, !PT ;  /* 0x000000140e097c12 */ /* 0x000fe2000f8e9609 */
[----:B---3--:R-:W-:Y:S02]  /*0c00*/  UISETP.NE.U32.AND UP0, UPT, UR14, URZ, UPT ;  /* 0x000000ff0e00728c */ /* 0x008fe4000bf05070 */
[----:B------:R-:W-:Y:S01]  /*0c10*/  IMAD R13, R6, -0x2daee0ad, RZ ;  /* 0xd2511f53060d7824 */ /* 0x000fe200078e02ff */
[----:B------:R-:W-:Y:S01]  /*0c20*/  LOP3.LUT R7, R12, UR19, R7, 0x96, !PT ;  /* 0x000000130c077c12 */ /* 0x000fe2000f8e9607 */
[----:B------:R-:W-:Y:S01]  /*0c30*/  IMAD R11, R10, -0x326172a9, RZ ;  /* 0xcd9e8d570a0b7824 */ /* 0x000fe200078e02ff */
[----:B------:R-:W-:Y:S01]  /*0c40*/  UISETP.NE.AND.EX UP0, UPT, UR15, URZ, UPT, UP0 ;  /* 0x000000ff0f00728c */ /* 0x000fe2000bf05300 */
        /* <DEDUP_REMOVED lines=15> */
[----:B------:R-:W3:Y:S02]  /*0d40*/  LDCU.64 UR8, c[0x0][0x3a0] ;  /* 0x00007400ff0877ac */ /* 0x000ee40008000a00 */
        /* <DEDUP_REMOVED lines=8> */
[----:B------:R-:W-:Y:S02]  /*0dd0*/  IMAD.MOV.U32 R9, RZ, RZ, RZ ;  /* 0x000000ffff097224 */ /* 0x000fe400078e00ff */
[----:B0123--:R-:W-:-:S07]  /*0de0*/  IMAD R10, R10, -0x326172a9, RZ ;  /* 0xcd9e8d570a0a7824 */ /* 0x00ffce00078e02ff */
.L_x_6303:
        /* <DEDUP_REMOVED lines=9> */
[----:B------:R-:W0:Y:S01]  /*0e80*/  S2R R117, SR_TID.X ;  /* 0x0000000000757919 */ /* 0x000e220000002100 */
[----:B------:R-:W-:Y:S01]  /*0e90*/  PLOP3.LUT P0, PT, PT, PT, UP0, 0x80, 0x8 ;  /* 0x000000000008781c */ /* 0x000fe20003f0f008 */
[----:B------:R-:W-:Y:S01]  /*0ea0*/  IMAD.MOV.U32 R119, RZ, RZ, 0x3f800000 ;  /* 0x3f800000ff777424 */ /* 0x000fe200078e00ff */
[----:B------:R-:W-:Y:S02]  /*0eb0*/  SHF.R.S32.HI R78, RZ, 0x1f, R17 ;  /* 0x0000001fff4e7819 */ /* 0x000fe40000011411 */
[----:B------:R-:W-:Y:S02]  /*0ec0*/  P2R R118, PR, RZ, 0x4 ;  /* 0x00000004ff767803 */ /* 0x000fe40000000000 */
[----:B------:R-:W-:-:S02]  /*0ed0*/  LEA.HI R17, R78, R17, RZ, 0x3 ;  /* 0x000000114e117211 */ /* 0x000fc400078f18ff */
[----:B0-----:R-:W-:-:S04]  /*0ee0*/  LOP3.LUT R78, R117, 0x1f, RZ, 0xc0, !PT ;  /* 0x0000001f754e7812 */ /* 0x001fc800078ec0ff */
[----:B------:R-:W-:-:S05]  /*0ef0*/  LEA.HI.SX32 R17, R17, R78, 0x1d ;  /* 0x0000004e11117211 */ /* 0x000fca00078feaff */
[----:B------:R-:W-:Y:S02]  /*0f00*/  IMAD.MOV.U32 R121, RZ, RZ, R17 ;  /* 0x000000ffff797224 */ /* 0x000fe400078e0011 */
[----:B--2---:R-:W-:Y:S01]  /*0f10*/  @P0 HADD2.F32 R119, -RZ, R76.H0_H0 ;  /* 0x2000004cff770230 */ /* 0x004fe20000004100 */
        /* <DEDUP_REMOVED lines=12> */
[----:B------:R-:W-:Y:S01]  /*0fe0*/  MOV R18, 0x2 ;  /* 0x0000000200127802 */ /* 0x000fe20000000f00 */
[----:B------:R-:W-:Y:S02]  /*0ff0*/  IMAD.MOV.U32 R11, RZ, RZ, R10 ;  /* 0x000000ffff0b7224 */ /* 0x000fe400078e000a */
[----:B------:R-:W-:-:S08]  /*1000*/  IMAD.MOV.U32 R120, RZ, RZ, R116 ;  /* 0x000000ffff787224 */ /* 0x000fd000078e0074 */
[----:B------:R-:W-:Y:S05]  /*1010*/  @!P0 BRA `(.L_x_5791) ;  /* 0x00000004005c8947 */ /* 0x000fea0003800000 */
[----:B------:R-:W-:-:S05]  /*1020*/  HFMA2 R11, -RZ, RZ, 0, 1.1920928955078125e-07 ;  /* 0x00000002ff0b7431 */ /* 0x000fca00000001ff */
[----:B------:R-:W-:-:S05]  /*1030*/  VIADDMNMX.U32 R11, R8, 0xfffffffe, R11, PT ;  /* 0xfffffffe080b7846 */ /* 0x000fca000380000b */
[----:B------:R-:W-:-:S04]  /*1040*/  IMAD.SHL.U32 R11, R11, 0x4, RZ ;  /* 0x000000040b0b7824 */ /* 0x000fc800078e00ff */
[----:B------:R-:W0:Y:S02]  /*1050*/  LDC R18, c[0x2][R11] ;  /* 0x008000000b127b82 */ /* 0x000e240000000800 */
[----:B0-----:R-:W-:-:S04]  /*1060*/  SHF.R.S32.HI R19, RZ, 0x1f, R18 ;  /* 0x0000001fff137819 */ /* 0x001fc80000011412 */
.L_x_54184:
[----:B------:R-:W-:Y:S05]  /*1070*/  BRX R18 -0x1080                                        (*"BRANCH_TARGETS .L_x_54185,.L_x_54186,.L_x_54187"*) ;  /* 0xffffffec12e07949 */ /* 0x000fea000383ffff */
.L_x_54187:
[----:B------:R-:W-:Y:S01]  /*1080*/  VIADD R18, R8, 0x1 ;  /* 0x0000000108127836 */ /* 0x000fe20000000000 */
[----:B------:R-:W-:Y:S01]  /*1090*/  MOV R120, R116 ;  /* 0x0000007400787202 */ /* 0x000fe20000000f00 */
[----:B------:R-:W-:Y:S01]  /*10a0*/  IMAD.MOV.U32 R11, RZ, RZ, R7 ;  /* 0x000000ffff0b7224 */ /* 0x000fe200078e0007 */
[----:B------:R-:W-:Y:S06]  /*10b0*/  BRA `(.L_x_5791) ;  /* 0x0000000400347947 */ /* 0x000fec0003800000 */
.L_x_54185:
[----:B------:R-:W-:Y:S01]  /*10c0*/  IMAD.MOV.U32 R120, RZ, RZ, R116 ;  /* 0x000000ffff787224 */ /* 0x000fe200078e0074 */
[----:B------:R-:W-:Y:S01]  /*10d0*/  MOV R18, 0x3 ;  /* 0x0000000300127802 */ /* 0x000fe20000000f00 */
[----:B------:R-:W-:Y:S01]  /*10e0*/  IMAD.MOV.U32 R11, RZ, RZ, R6 ;  /* 0x000000ffff0b7224 */ /* 0x000fe200078e0006 */
[----:B------:R-:W-:Y:S06]  /*10f0*/  BRA `(.L_x_5791) ;  /* 0x0000000400247947 */ /* 0x000fec0003800000 */
.L_x_54186:
        /* <DEDUP_REMOVED lines=13> */
.L_x_5793:
[----:B------:R-:W-:Y:S05]  /*11d0*/  BSYNC.RECONVERGENT B2 ;  /* 0x0000000000027941 */ /* 0x000fea0003800200 */
.L_x_5792:
[----:B------:R-:W-:Y:S01]  /*11e0*/  IMAD.WIDE.U32 R6, R0, -0x326172a9, RZ ;  /* 0xcd9e8d5700067825 */ /* 0x000fe200078e00ff */
[----:B------:R-:W-:Y:S01]  /*11f0*/  LOP3.LUT R10, R9, UR5, R19, 0x96, !PT ;  /* 0x00000005090a7c12 */ /* 0x000fe2000f8e9613 */
[----:B------:R-:W-:Y:S02]  /*1200*/  UIADD3 UR13, UPT, UPT, UR4, -0x61c88647, URZ ;  /* 0x9e3779b9040d7890 */ /* 0x000fe4000fffe0ff */
[----:B------:R-:W-:Y:S01]  /*1210*/  UIADD3 UR14, UPT, UPT, UR5, -0x4498517b, URZ ;  /* 0xbb67ae85050e7890 */ /* 0x000fe2000fffe0ff */
[----:B------:R-:W-:Y:S01]  /*1220*/  LOP3.LUT R86, R5, UR4, R7, 0x96, !PT ;  /* 0x0000000405567c12 */ /* 0x000fe2000f8e9607 */
[----:B------:R-:W-:-:S04]  /*1230*/  IMAD.WIDE.U32 R10, R10, -0x326172a9, RZ ;  /* 0xcd9e8d570a0a7825 */ /* 0x000fc800078e00ff */
[----:B------:R-:W-:Y:S01]  /*1240*/  IMAD.WIDE.U32 R86, R86, -0x2daee0ad, RZ ;  /* 0xd2511f5356567825 */ /* 0x000fe200078e00ff */
[----:B------:R-:W-:Y:S01]  /*1250*/  LOP3.LUT R19, R6, UR13, R11, 0x96, !PT ;  /* 0x0000000d06137c12 */ /* 0x000fe2000f8e960b */
[----:B------:R-:W-:-:S03]  /*1260*/  UIADD3 UR13, UPT, UPT, UR4, 0x3c6ef372, URZ ;  /* 0x3c6ef372040d7890 */ /* 0x000fc6000fffe0ff */
[----:B------:R-:W-:Y:S01]  /*1270*/  LOP3.LUT R6, R18, UR14, R87, 0x96, !PT ;  /* 0x0000000e12067c12 */ /* 0x000fe2000f8e9657 */
[----:B------:R-:W-:Y:S01]  /*1280*/  UIADD3 UR14, UPT, UPT, UR5, 0x76cf5d0a, URZ ;  /* 0x76cf5d0a050e7890 */ /* 0x000fe2000fffe0ff */
[----:B------:R-:W-:-:S04]  /*1290*/  IMAD.WIDE.U32 R18, R19, -0x2daee0ad, RZ ;  /* 0xd2511f5313127825 */ /* 0x000fc800078e00ff */
[----:B------:R-:W-:Y:S01]  /*12a0*/  IMAD.WIDE.U32 R6, R6, -0x326172a9, RZ ;  /* 0xcd9e8d5706067825 */ /* 0x000fe200078e00ff */
[----:B------:R-:W-:Y:S01]  /*12b0*/  LOP3.LUT R11, R86, UR14, R19, 0x96, !PT ;  /* 0x0000000e560b7c12 */ /* 0x000fe2000f8e9613 */
[----:B------:R-:W-:-:S03]  /*12c0*/  UIADD3 UR14, UPT, UPT, UR5, 0x32370b8f, URZ ;  /* 0x32370b8f050e7890 */ /* 0x000fc6000fffe0ff */
[----:B------:R-:W-:Y:S01]  /*12d0*/  LOP3.LUT R86, R10, UR13, R7, 0x96, !PT ;  /* 0x0000000d0a567c12 */ /* 0x000fe2000f8e9607 */
[----:B------:R-:W-:Y:S01]  /*12e0*/  UIADD3 UR13, UPT, UPT, UR4, -0x255992d5, URZ ;  /* 0xdaa66d2b040d7890 */ /* 0x000fe2000fffe0ff */
        /* <DEDUP_REMOVED lines=9> */
[----:B------:R-:W-:-:S03]  /*1380*/  UIADD3 UR14, UPT, UPT, UR5, -0x56f99767, URZ ;  /* 0xa9066899050e7890 */ /* 0x000fc6000fffe0ff */
[----:B------:R-:W-:Y:S01]  /*1390*/  LOP3.LUT R86, R10, UR13, R7, 0x96, !PT ;  /* 0x0000000d0a567c12 */ /* 0x000fe2000f8e9607 */
[----:B------:R-:W-:Y:S01]  /*13a0*/  UIADD3 UR13, UPT, UPT, UR4, 0x1715609d, URZ ;  /* 0x1715609d040d7890 */ /* 0x000fe2000fffe0ff */
        /* <DEDUP_REMOVED lines=15> */
[----:B------:R-:W-:-:S03]  /*14a0*/  UIADD3 UR13, UPT, UPT, UR4, -0xe443238, URZ ;  /* 0xf1bbcdc8040d7890 */ /* 0x000fc6000fffe0ff */
[----:B------:R-:W-:Y:S01]  /*14b0*/  LOP3.LUT R18, R18, UR14, R87, 0x96, !PT ;  /* 0x0000000e12127c12 */ /* 0x000fe2000f8e9657 */
[----:B------:R-:W-:Y:S01]  /*14c0*/  UIADD3 UR14, UPT, UPT, UR5, -0x24c28bd8, URZ ;  /* 0xdb3d7428050e7890 */ /* 0x000fe2000fffe0ff */
        /* <DEDUP_REMOVED lines=8> */
[----:B------:R-:W-:Y:S02]  /*1550*/  LOP3.LUT R7, R18, UR13, R11, 0x96, !PT ;  /* 0x0000000d12077c12 */ /* 0x000fe4000f8e960b */
[----:B------:R-:W-:Y:S01]  /*1560*/  MOV R11, R116 ;  /* 0x00000074000b7202 */ /* 0x000fe20000000f00 */
[----:B------:R-:W-:Y:S01]  /*1570*/  IMAD.MOV.U32 R18, RZ, RZ, RZ ;  /* 0x000000ffff127224 */ /* 0x000fe200078e00ff */
[----:B------:R-:W-:-:S07]  /*1580*/  LOP3.LUT R6, R6, UR14, R121, 0x96, !PT ;  /* 0x0000000e06067c12 */ /* 0x000fce000f8e9679 */
.L_x_5791:
[----:B------:R-:W-:Y:S05]  /*1590*/  BSYNC.RECONVERGENT B1 ;  /* 0x0000000000017941 */ /* 0x000fea0003800200 */
.L_x_5790:
[----:B------:R-:W0:Y:S01]  /*15a0*/  LDC R121, c[0x0][0x408] ;  /* 0x00010200ff797b82 */ /* 0x000e220000000800 */
[----:B------:R-:W-:Y:S01]  /*15b0*/  I2FP.F32.U32 R11, R11 ;  /* 0x0000000b000b7245 */ /* 0x000fe20000201000 */
[----:B-----5:R-:W-:Y:S01]  /*15c0*/  HADD2.F32 R8, -RZ, R80.H0_H0 ;  /* 0x20000050ff087230 */ /* 0x020fe20000004100 */
[----:B------:R-:W-:Y:S01]  /*15d0*/  ISETP.NE.AND P1, PT, R18, 0x1, PT ;  /* 0x000000011200780c */ /* 0x000fe20003f25270 */
[----:B------:R-:W-:Y:S01]  /*15e0*/  IMAD.MOV.U32 R122, RZ, RZ, 0x2f800000 ;  /* 0x2f800000ff7a7424 */ /* 0x000fe200078e00ff */
[----:B------:R-:W-:Y:S01]  /*15f0*/  BSSY.RECONVERGENT B1, `(.L_x_5794) ;  /* 0x0000061000017945 */ /* 0x000fe20003800200 */
[----:B------:R-:W-:Y:S02]  /*1600*/  HFMA2 R86, -RZ, RZ, 0, 1.1920928955078125e-07 ;  /* 0x00000002ff567431 */ /* 0x000fe400000001ff */
[----:B------:R-:W-:Y:S01]  /*1610*/  FMUL.FTZ R8, R8, R119 ;  /* 0x0000007708087220 */ /* 0x000fe20000410000 */
[----:B------:R-:W1:Y:S01]  /*1620*/  LDC R110, c[0x0][0x404] ;  /* 0x00010100ff6e7b82 */ /* 0x000e620000000800 */
[----:B------:R-:W-:-:S02]  /*1630*/  FFMA.FTZ R11, R11, R122, 1.1641532182693481445e-10 ;  /* 0x2f0000000b0b7423 */ /* 0x000fc4000001007a */
[----:B0-----:R-:W-:-:S03]  /*1640*/  FMUL.FTZ R8, R8, R121 ;  /* 0x0000007908087220 */ /* 0x001fc60000410000 */
[----:B-1----:R-:W-:Y:S01]  /*1650*/  FSETP.GTU.FTZ.AND P0, PT, R11, R110, PT ;  /* 0x0000006e0b00720b */ /* 0x002fe20003f1c000 */
[----:B------:R-:W-:-:S03]  /*1660*/  HADD2.F32 R11, -RZ, R76.H0_H0 ;  /* 0x2000004cff0b7230 */ /* 0x000fc60000004100 */
[----:B------:R-:W-:Y:S02]  /*1670*/  FSEL R8, R8, RZ, !P0 ;  /* 0x000000ff08087208 */ /* 0x000fe40004000000 */
[----:B------:R-:W-:-:S03]  /*1680*/  PLOP3.LUT P0, PT, P0, PT, PT, 0x8, 0x80 ;  /* 0x000000000080781c */ /* 0x000fc6000070e170 */
[----:B------:R-:W-:Y:S01]  /*1690*/  FADD.FTZ R11, R8, R11 ;  /* 0x0000000b080b7221 */ /* 0x000fe20000010000 */
[----:B------:R-:W-:Y:S01]  /*16a0*/  IMAD.MOV.U32 R8, RZ, RZ, R10 ;  /* 0x000000ffff087224 */ /* 0x000fe200078e000a */
[----:B------:R-:W-:Y:S01]  /*16b0*/  P2R R116, PR, RZ, 0x1 ;  /* 0x00000001ff747803 */ /* 0x000fe20000000000 */
        /* <DEDUP_REMOVED lines=9> */
.L_x_5796:
        /* <DEDUP_REMOVED lines=13> */
.L_x_5798:
[----:B------:R-:W-:Y:S05]  /*1820*/  BSYNC.RECONVERGENT B2 ;  /* 0x0000000000027941 */ /* 0x000fea0003800200 */
.L_x_5797:
[----:B------:R-:W-:Y:S01]  /*1830*/  LOP3.LUT R18, R9, UR5, R7, 0x96, !PT ;  /* 0x0000000509127c12 */ /* 0x000fe2000f8e9607 */
[----:B------:R-:W-:Y:S01]  /*1840*/  IMAD.WIDE.U32 R86, R0, -0x326172a9, RZ ;  /* 0xcd9e8d5700567825 */ /* 0x000fe200078e00ff */
[----:B------:R-:W-:-:S03]  /*1850*/  UIADD3 UR13, UPT, UPT, UR4, -0x61c88647, URZ ;  /* 0x9e3779b9040d7890 */ /* 0x000fc6000fffe0ff */
[----:B------:R-:W-:Y:S01]  /*1860*/  IMAD.WIDE.U32 R18, R18, -0x326172a9, RZ ;  /* 0xcd9e8d5712127825 */ /* 0x000fe200078e00ff */
[----:B------:R-:W-:-:S04]  /*1870*/  LOP3.LUT R87, R5, UR4, R87, 0x96, !PT ;  /* 0x0000000405577c12 */ /* 0x000fc8000f8e9657 */
[----:B------:R-:W-:Y:S01]  /*1880*/  LOP3.LUT R7, R86, UR13, R19, 0x96, !PT ;  /* 0x0000000d56077c12 */ /* 0x000fe2000f8e9613 */
[----:B------:R-:W-:Y:S01]  /*1890*/  UIADD3 UR13, UPT, UPT, UR5, -0x4498517b, URZ ;  /* 0xbb67ae85050d7890 */ /* 0x000fe2000fffe0ff */
[----:B------:R-:W-:-:S05]  /*18a0*/  IMAD.WIDE.U32 R86, R87, -0x2daee0ad, RZ ;  /* 0xd2511f5357567825 */ /* 0x000fca00078e00ff */
[----:B------:R-:W-:Y:S01]  /*18b0*/  LOP3.LUT R87, R6, UR13, R87, 0x96, !PT ;  /* 0x0000000d06577c12 */ /* 0x000fe2000f8e9657 */
[----:B------:R-:W-:Y:S01]  /*18c0*/  UIADD3 UR13, UPT, UPT, UR5, 0x76cf5d0a, URZ ;  /* 0x76cf5d0a050d7890 */ /* 0x000fe2000fffe0ff */
[----:B------:R-:W-:-:S05]  /*18d0*/  IMAD.WIDE.U32 R6, R7, -0x2daee0ad, RZ ;  /* 0xd2511f5307067825 */ /* 0x000fca00078e00ff */
[----:B------:R-:W-:Y:S01]  /*18e0*/  LOP3.LUT R19, R86, UR13, R7, 0x96, !PT ;  /* 0x0000000d56137c12 */ /* 0x000fe2000f8e9607 */
[----:B------:R-:W-:Y:S01]  /*18f0*/  UIADD3 UR13, UPT, UPT, UR4, 0x3c6ef372, URZ ;  /* 0x3c6ef372040d7890 */ /* 0x000fe2000fffe0ff */
[----:B------:R-:W-:-:S05]  /*1900*/  IMAD.WIDE.U32 R86, R87, -0x326172a9, RZ ;  /* 0xcd9e8d5757567825 */ /* 0x000fca00078e00ff */
[----:B------:R-:W-:Y:S01]  /*1910*/  LOP3.LUT R87, R18, UR13, R87, 0x96, !PT ;  /* 0x0000000d12577c12 */ /* 0x000fe2000f8e9657 */
[----:B------:R-:W-:Y:S01]  /*1920*/  UIADD3 UR13, UPT, UPT, UR4, -0x255992d5, URZ ;  /* 0xdaa66d2b040d7890 */ /* 0x000fe2000fffe0ff */
        /* <DEDUP_REMOVED lines=32> */
[----:B------:R-:W-:Y:S01]  /*1b30*/  UIADD3 UR13, UPT, UPT, UR4, -0xe443238, URZ ;  /* 0xf1bbcdc8040d7890 */ /* 0x000fe2000fffe0ff */
[----:B------:R-:W-:-:S05]  /*1b40*/  IMAD.WIDE.U32 R86, R87, -0x326172a9, RZ ;  /* 0xcd9e8d5757567825 */ /* 0x000fca00078e00ff */
[----:B------:R-:W-:Y:S01]  /*1b50*/  LOP3.LUT R8, R18, UR13, R87, 0x96, !PT ;  /* 0x0000000d12087c12 */ /* 0x000fe2000f8e9657 */
[----:B------:R-:W-:Y:S01]  /*1b60*/  UIADD3 UR13, UPT, UPT, UR4, -0x700cb87f, URZ ;  /* 0x8ff34781040d7890 */ /* 0x000fe2000fffe0ff */
[----:B------:R-:W-:-:S04]  /*1b70*/  IMAD.WIDE.U32 R18, R19, -0x326172a9, RZ ;  /* 0xcd9e8d5713127825 */ /* 0x000fc800078e00ff */
[----:B------:R-:W-:Y:S01]  /*1b80*/  IMAD.MOV.U32 R10, RZ, RZ, R18 ;  /* 0x000000ffff0a7224 */ /* 0x000fe200078e0012 */
[----:B------:R-:W-:Y:S01]  /*1b90*/  LOP3.LUT R7, R86, UR13, R19, 0x96, !PT ;  /* 0x0000000d56077c12 */ /* 0x000fe2000f8e9613 */
[----:B------:R-:W-:Y:S01]  /*1ba0*/  UIADD3 UR13, UPT, UPT, UR5, -0x695add53, URZ ;  /* 0x96a522ad050d7890 */ /* 0x000fe2000fffe0ff */
[----:B------:R-:W-:-:S04]  /*1bb0*/  IMAD.WIDE.U32 R18, R8, -0x2daee0ad, RZ ;  /* 0xd2511f5308127825 */ /* 0x000fc800078e00ff */
[----:B------:R-:W-:Y:S01]  /*1bc0*/  IMAD.MOV.U32 R8, RZ, RZ, R120 ;  /* 0x000000ffff087224 */ /* 0x000fe200078e0078 */
[----:B------:R-:W-:Y:S01]  /*1bd0*/  LOP3.LUT R6, R6, UR13, R19, 0x96, !PT ;  /* 0x0000000d06067c12 */ /* 0x000fe2000f8e9613 */
[----:B------:R-:W-:Y:S01]  /*1be0*/  IMAD.MOV.U32 R86, RZ, RZ, RZ ;  /* 0x000000ffff567224 */ /* 0x000fe200078e00ff */
[----:B------:R-:W-:-:S07]  /*1bf0*/  MOV R120, R18 ;  /* 0x0000001200787202 */ /* 0x000fce0000000f00 */
.L_x_5795:
[----:B------:R-:W-:Y:S05]  /*1c00*/  BSYNC.RECONVERGENT B1 ;  /* 0x0000000000017941 */ /* 0x000fea0003800200 */
.L_x_5794:
[----:B------:R-:W-:Y:S01]  /*1c10*/  I2FP.F32.U32 R19, R8 ;  /* 0x0000000800137245 */ /* 0x000fe20000201000 */
[----:B------:R-:W-:Y:S01]  /*1c20*/  HADD2.F32 R80, -RZ, R80.H1_H1 ;  /* 0x30000050ff507230 */ /* 0x000fe20000004100 */
[----:B------:R-:W-:Y:S01]  /*1c30*/  ISETP.NE.AND P1, PT, R86, 0x1, PT ;  /* 0x000000015600780c */ /* 0x000fe20003f25270 */
[----:B------:R-:W-:Y:S01]  /*1c40*/  BSSY.RECONVERGENT B1, `(.L_x_5799) ;  /* 0x000005f000017945 */ /* 0x000fe20003800200 */
[----:B------:R-:W-:Y:S01]  /*1c50*/  MOV R8, R10 ;  /* 0x0000000a00087202 */ /* 0x000fe20000000f00 */
[----:B------:R-:W-:Y:S01]  /*1c60*/  FFMA.FTZ R19, R19, R122, 1.1641532182693481445e-10 ;  /* 0x2f00000013137423 */ /* 0x000fe2000001007a */
[----:B------:R-:W-:-:S04]  /*1c70*/  FMUL.FTZ R80, R80, R119 ;  /* 0x0000007750507220 */ /* 0x000fc80000410000 */
[----:B------:R-:W-:Y:S01]  /*1c80*/  FMUL.FTZ R80, R80, R121 ;  /* 0x0000007950507220 */ /* 0x000fe20000410000 */
[----:B------:R-:W-:Y:S01]  /*1c90*/  FSETP.GTU.FTZ.AND P0, PT, R19, R110, PT ;  /* 0x0000006e1300720b */ /* 0x000fe20003f1c000 */
[----:B------:R-:W-:Y:S02]  /*1ca0*/  HADD2.F32 R19, -RZ, R76.H1_H1 ;  /* 0x3000004cff137230 */ /* 0x000fe40000004100 */
        /* <DEDUP_REMOVED lines=13> */
.L_x_5801:
        /* <DEDUP_REMOVED lines=13> */
.L_x_5803:
[----:B------:R-:W-:Y:S05]  /*1e50*/  BSYNC.RECONVERGENT B2 ;  /* 0x0000000000027941 */ /* 0x000fea0003800200 */
.L_x_5802:
[----:B------:R-:W-:Y:S01]  /*1e60*/  LOP3.LUT R86, R9, UR5, R7, 0x96, !PT ;  /* 0x0000000509567c12 */ /* 0x000fe2000f8e9607 */
[----:B------:R-:W-:Y:S01]  /*1e70*/  IMAD.WIDE.U32 R98, R0, -0x326172a9, RZ ;  /* 0xcd9e8d5700627825 */ /* 0x000fe200078e00ff */
[----:B------:R-:W-:-:S03]  /*1e80*/  UIADD3 UR13, UPT, UPT, UR4, -0x61c88647, URZ ;  /* 0x9e3779b9040d7890 */ /* 0x000fc6000fffe0ff */
[----:B------:R-:W-:Y:S02]  /*1e90*/  HFMA2 R76, -RZ, RZ, 0, 0 ;  /* 0x00000000ff4c7431 */ /* 0x000fe400000001ff */
        /* <DEDUP_REMOVED lines=52> */
[----:B------:R-:W-:Y:S01]  /*21e0*/  MOV R10, R86 ;  /* 0x00000056000a7202 */ /* 0x000fe20000000f00 */
[----:B------:R-:W-:-:S04]  /*21f0*/  IMAD.WIDE.U32 R86, R8, -0x2daee0ad, RZ ;  /* 0xd2511f5308567825 */ /* 0x000fc800078e00ff */
[----:B------:R-:W-:Y:S01]  /*2200*/  IMAD.MOV.U32 R8, RZ, RZ, R120 ;  /* 0x000000ffff087224 */ /* 0x000fe200078e0078 */
[----:B------:R-:W-:Y:S01]  /*2210*/  LOP3.LUT R6, R6, UR13, R87, 0x96, !PT ;  /* 0x0000000d06067c12 */ /* 0x000fe2000f8e9657 */
[----:B------:R-:W-:-:S07]  /*2220*/  IMAD.MOV.U32 R120, RZ, RZ, R86 ;  /* 0x000000ffff787224 */ /* 0x000fce00078e0056 */
.L_x_5800:
[----:B------:R-:W-:Y:S05]  /*2230*/  BSYNC.RECONVERGENT B1 ;  /* 0x0000000000017941 */ /* 0x000fea0003800200 */
.L_x_5799:
[----:B------:R-:W-:Y:S01]  /*2240*/  I2FP.F32.U32 R19, R8 ;  /* 0x0000000800137245 */ /* 0x000fe20000201000 */
[----:B------:R-:W-:Y:S01]  /*2250*/  HADD2.F32 R8, -RZ, R81.H0_H0 ;  /* 0x20000051ff087230 */ /* 0x000fe20000004100 */
[----:B------:R-:W-:Y:S01]  /*2260*/  ISETP.NE.AND P2, PT, R76, 0x1, PT ;  /* 0x000000014c00780c */ /* 0x000fe20003f45270 */
[----:B------:R-:W-:Y:S01]  /*2270*/  BSSY.RECONVERGENT B1, `(.L_x_5804) ;  /* 0x000005f000017945 */ /* 0x000fe20003800200 */
[----:B------:R-:W-:Y:S02]  /*2280*/  IMAD.MOV.U32 R80, RZ, RZ, 0x2 ;  /* 0x00000002ff507424 */ /* 0x000fe400078e00ff */
[----:B------:R-:W-:Y:S01]  /*2290*/  FFMA.FTZ R19, R19, R122, 1.1641532182693481445e-10 ;  /* 0x2f00000013137423 */ /* 0x000fe2000001007a */
[----:B------:R-:W-:-:S04]  /*22a0*/  FMUL.FTZ R8, R8, R119 ;  /* 0x0000007708087220 */ /* 0x000fc80000410000 */
[----:B------:R-:W-:Y:S01]  /*22b0*/  FMUL.FTZ R8, R8, R121 ;  /* 0x0000007908087220 */ /* 0x000fe20000410000 */
[----:B------:R-:W-:Y:S01]  /*22c0*/  FSETP.GTU.FTZ.AND P1, PT, R19, R110, PT ;  /* 0x0000006e1300720b */ /* 0x000fe20003f3c000 */
[----:B------:R-:W-:-:S03]  /*22d0*/  HADD2.F32 R19, -RZ, R77.H0_H0 ;  /* 0x2000004dff137230 */ /* 0x000fc60000004100 */
        /* <DEDUP_REMOVED lines=13> */
.L_x_5806:
        /* <DEDUP_REMOVED lines=13> */
.L_x_5808:
[----:B------:R-:W-:Y:S05]  /*2480*/  BSYNC.RECONVERGENT B2 ;  /* 0x0000000000027941 */ /* 0x000fea0003800200 */
.L_x_5807:
[----:B------:R-:W-:Y:S01]  /*2490*/  LOP3.LUT R86, R9, UR5, R7, 0x96, !PT ;  /* 0x0000000509567c12 */ /* 0x000fe2000f8e9607 */
[----:B------:R-:W-:Y:S01]  /*24a0*/  IMAD.WIDE.U32 R98, R0, -0x326172a9, RZ ;  /* 0xcd9e8d5700627825 */ /* 0x000fe200078e00ff */
[----:B------:R-:W-:-:S03]  /*24b0*/  UIADD3 UR13, UPT, UPT, UR4, -0x61c88647, URZ ;  /* 0x9e3779b9040d7890 */ /* 0x000fc6000fffe0ff */
[----:B------:R-:W-:Y:S01]  /*24c0*/  IMAD.WIDE.U32 R86, R86, -0x326172a9, RZ ;  /* 0xcd9e8d5756567825 */ /* 0x000fe200078e00ff */
[----:B------:R-:W-:-:S03]  /*24d0*/  LOP3.LUT R99, R5, UR4, R99, 0x96, !PT ;  /* 0x0000000405637c12 */ /* 0x000fc6000f8e9663 */
[----:B------:R-:W-:Y:S01]  /*24e0*/  IMAD.MOV.U32 R80, RZ, RZ, RZ ;  /* 0x000000ffff507224 */ /* 0x000fe200078e00ff */
        /* <DEDUP_REMOVED lines=51> */
[----:B------:R-:W-:Y:S01]  /*2820*/  IMAD.WIDE.U32 R86, R8, -0x2daee0ad, RZ ;  /* 0xd2511f5308567825 */ /* 0x000fe200078e00ff */
[----:B------:R-:W-:-:S03]  /*2830*/  MOV R8, R120 ;  /* 0x0000007800087202 */ /* 0x000fc60000000f00 */
[----:B------:R-:W-:Y:S01]  /*2840*/  IMAD.MOV.U32 R120, RZ, RZ, R86 ;  /* 0x000000ffff787224 */ /* 0x000fe200078e0056 */
[----:B------:R-:W-:-:S07]  /*2850*/  LOP3.LUT R6, R6, UR13, R87, 0x96, !PT ;  /* 0x0000000d06067c12 */ /* 0x000fce000f8e9657 */
.L_x_5805:
[----:B------:R-:W-:Y:S05]  /*2860*/  BSYNC.RECONVERGENT B1 ;  /* 0x0000000000017941 */ /* 0x000fea0003800200 */
.L_x_5804:
[----:B------:R-:W-:Y:S01]  /*2870*/  I2FP.F32.U32 R87, R8 ;  /* 0x0000000800577245 */ /* 0x000fe20000201000 */
[----:B------:R-:W-:Y:S01]  /*2880*/  HADD2.F32 R8, -RZ, R81.H1_H1 ;  /* 0x30000051ff087230 */ /* 0x000fe20000004100 */
[----:B------:R-:W-:Y:S01]  /*2890*/  ISETP.NE.AND P3, PT, R80, 0x1, PT ;  /* 0x000000015000780c */ /* 0x000fe20003f65270 */
[----:B------:R-:W-:Y:S01]  /*28a0*/  HADD2.F32 R77, -RZ, R77.H1_H1 ;  /* 0x3000004dff4d7230 */ /* 0x000fe20000004100 */
        /* <DEDUP_REMOVED lines=19> */
.L_x_5811:
        /* <DEDUP_REMOVED lines=13> */
.L_x_5813:
[----:B------:R-:W-:Y:S05]  /*2ab0*/  BSYNC.RECONVERGENT B2 ;  /* 0x0000000000027941 */ /* 0x000fea0003800200 */
.L_x_5812:
        /* <DEDUP_REMOVED lines=58> */
[----:B------:R-:W-:Y:S01]  /*2e60*/  MOV R120, R76 ;  /* 0x0000004c00787202 */ /* 0x000fe20000000f00 */
[----:B------:R-:W-:Y:S01]  /*2e70*/  IMAD.MOV.U32 R76, RZ, RZ, RZ ;  /* 0x000000ffff4c7224 */ /* 0x000fe200078e00ff */
[----:B------:R-:W-:-:S07]  /*2e80*/  LOP3.LUT R6, R6, UR13, R77, 0x96, !PT ;  /* 0x0000000d06067c12 */ /* 0x000fce000f8e964d */
.L_x_5810:
[----:B------:R-:W-:Y:S05]  /*2e90*/  BSYNC.RECONVERGENT B1 ;  /* 0x0000000000017941 */ /* 0x000fea0003800200 */
.L_x_5809:
[----:B------:R-:W-:Y:S01]  /*2ea0*/  I2FP.F32.U32 R77, R8 ;  /* 0x00000008004d7245 */ /* 0x000fe20000201000 */
[----:B------:R-:W-:Y:S01]  /*2eb0*/  HADD2.F32 R8, -RZ, R82.H0_H0 ;  /* 0x20000052ff087230 */ /* 0x000fe20000004100 */
[----:B------:R-:W-:Y:S01]  /*2ec0*/  ISETP.NE.AND P4, PT, R76, 0x1, PT ;  /* 0x000000014c00780c */ /* 0x000fe20003f85270 */
[----:B------:R-:W-:Y:S01]  /*2ed0*/  HADD2.F32 R87, -RZ, R78.H0_H0 ;  /* 0x2000004eff577230 */ /* 0x000fe20000004100 */
[----:B------:R-:W-:Y:S01]  /*2ee0*/  BSSY.RECONVERGENT B1, `(.L_x_5814) ;  /* 0x000005e000017945 */ /* 0x000fe20003800200 */
        /* <DEDUP_REMOVED lines=18> */
.L_x_5816:
[----:B------:R-:W-:Y:S01]  /*3010*/  VIADD R4, R4, 0x1 ;  /* 0x0000000104047836 */ /* 0x000fe20000000000 */
[----:B------:R-:W-:Y:S04]  /*3020*/  BSSY.RECONVERGENT B2, `(.L_x_5817) ;  /* 0x000000b000027945 */ /* 0x000fe80003800200 */
        /* <DEDUP_REMOVED lines=10> */
.L_x_5818:
[----:B------:R-:W-:Y:S05]  /*30d0*/  BSYNC.RECONVERGENT B2 ;  /* 0x0000000000027941 */ /* 0x000fea0003800200 */
.L_x_5817:
[----:B------:R-:W-:Y:S01]  /*30e0*/  IMAD.WIDE.U32 R6, R4, -0x2daee0ad, RZ ;  /* 0xd2511f5304067825 */ /* 0x000fe200078e00ff */
[----:B------:R-:W-:Y:S01]  /*30f0*/  UIADD3 UR13, UPT, UPT, UR4, -0x61c88647, URZ ;  /* 0x9e3779b9040d7890 */ /* 0x000fe2000fffe0ff */
[----:B------:R-:W-:Y:S02]  /*3100*/  MOV R8, R120 ;  /* 0x0000007800087202 */ /* 0x000fe40000000f00 */
[----:B------:R-:W-:Y:S01]  /*3110*/  IMAD.WIDE.U32 R80, R0, -0x326172a9, RZ ;  /* 0xcd9e8d5700507825 */ /* 0x000fe200078e00ff */
[----:B------:R-:W-:-:S04]  /*3120*/  LOP3.LUT R76, R9, UR5, R7, 0x96, !PT ;  /* 0x00000005094c7c12 */ /* 0x000fc8000f8e9607 */
[----:B------:R-:W-:Y:S01]  /*3130*/  LOP3.LUT R81, R5, UR4, R81, 0x96, !PT ;  /* 0x0000000405517c12 */ /* 0x000fe2000f8e9651 */
        /* <DEDUP_REMOVED lines=11> */
[----:B------:R-:W-:-:S04]  /*31f0*/  UIADD3 UR13, UPT, UPT, UR5, 0x32370b8f, URZ ;  /* 0x32370b8f050d7890 */ /* 0x000fc8000fffe0ff */
[----:B------:R-:W-:-:S05]  /*3200*/  IMAD.WIDE.U32 R76, R76, -0x2daee0ad, RZ ;  /* 0xd2511f534c4c7825 */ /* 0x000fca00078e00ff */
[----:B------:R-:W-:Y:S01]  /*3210*/  LOP3.LUT R77, R6, UR13, R77, 0x96, !PT ;  /* 0x0000000d064d7c12 */ /* 0x000fe2000f8e964d */
[----:B------:R-:W-:Y:S01]  /*3220*/  UIADD3 UR13, UPT, UPT, UR4, -0x255992d5, URZ ;  /* 0xdaa66d2b040d7890 */ /* 0x000fe2000fffe0ff */
[----:B------:R-:W-:-:S05]  /*3230*/  IMAD.WIDE.U32 R6, R7, -0x326172a9, RZ ;  /* 0xcd9e8d5707067825 */ /* 0x000fca00078e00ff */
[----:B------:R-:W-:Y:S01]  /*3240*/  LOP3.LUT R80, R80, UR13, R7, 0x96, !PT ;  /* 0x0000000d50507c12 */ /* 0x000fe2000f8e9607 */
[----:B------:R-:W-:-:S04]  /*3250*/  UIADD3 UR13, UPT, UPT, UR5, -0x126145ec, URZ ;  /* 0xed9eba14050d7890 */ /* 0x000fc8000fffe0ff */
[----:B------:R-:W-:-:S05]  /*3260*/  IMAD.WIDE.U32 R80, R80, -0x2daee0ad, RZ ;  /* 0xd2511f5350507825 */ /* 0x000fca00078e00ff */
[----:B------:R-:W-:Y:S01]  /*3270*/  LOP3.LUT R81, R76, UR13, R81, 0x96, !PT ;  /* 0x0000000d4c517c12 */ /* 0x000fe2000f8e9651 */
[----:B------:R-:W-:Y:S01]  /*3280*/  UIADD3 UR13, UPT, UPT, UR4, 0x78dde6e4, URZ ;  /* 0x78dde6e4040d7890 */ /* 0x000fe2000fffe0ff */
        /* <DEDUP_REMOVED lines=14> */
[----:B------:R-:W-:-:S04]  /*3370*/  UIADD3 UR13, UPT, UPT, UR5, 0x1fd5c5a3, URZ ;  /* 0x1fd5c5a3050d7890 */ /* 0x000fc8000fffe0ff */
        /* <DEDUP_REMOVED lines=8> */
[----:B------:R-:W-:Y:S01]  /*3400*/  UIADD3 UR13, UPT, UPT, UR4, -0xe443238, URZ ;  /* 0xf1bbcdc8040d7890 */ /* 0x000fe2000fffe0ff */
[----:B------:R-:W-:-:S05]  /*3410*/  IMAD.WIDE.U32 R80, R81, -0x326172a9, RZ ;  /* 0xcd9e8d5751507825 */ /* 0x000fca00078e00ff */
[----:B------:R-:W-:Y:S01]  /*3420*/  LOP3.LUT R76, R76, UR13, R81, 0x96, !PT ;  /* 0x0000000d4c4c7c12 */ /* 0x000fe2000f8e9651 */
[----:B------:R-:W-:-:S04]  /*3430*/  UIADD3 UR13, UPT, UPT, UR5, -0x695add53, URZ ;  /* 0x96a522ad050d7890 */ /* 0x000fc8000fffe0ff */
[----:B------:R-:W-:-:S04]  /*3440*/  IMAD.WIDE.U32 R76, R76, -0x2daee0ad, RZ ;  /* 0xd2511f534c4c7825 */ /* 0x000fc800078e00ff */
[----:B------:R-:W-:Y:S01]  /*3450*/  IMAD.MOV.U32 R120, RZ, RZ, R76 ;  /* 0x000000ffff787224 */ /* 0x000fe200078e004c */
[----:B------:R-:W-:Y:S01]  /*3460*/  LOP3.LUT R6, R6, UR13, R77, 0x96, !PT ;  /* 0x0000000d06067c12 */ /* 0x000fe2000f8e964d */
[----:B------:R-:W-:Y:S01]  /*3470*/  UIADD3 UR13, UPT, UPT, UR4, -0x700cb87f, URZ ;  /* 0x8ff34781040d7890 */ /* 0x000fe2000fffe0ff */
[----:B------:R-:W-:-:S04]  /*3480*/  IMAD.WIDE.U32 R76, R7, -0x326172a9, RZ ;  /* 0xcd9e8d57074c7825 */ /* 0x000fc800078e00ff */
[----:B------:R-:W-:Y:S01]  /*3490*/  IMAD.MOV.U32 R10, RZ, RZ, R76 ;  /* 0x000000ffff0a7224 */ /* 0x000fe200078e004c */
[----:B------:R-:W-:Y:S01]  /*34a0*/  LOP3.LUT R7, R80, UR13, R77, 0x96, !PT ;  /* 0x0000000d50077c12 */ /* 0x000fe2000f8e964d */
[----:B------:R-:W-:-:S07]  /*34b0*/  HFMA2 R80, -RZ, RZ, 0, 0 ;  /* 0x00000000ff507431 */ /* 0x000fce00000001ff */
.L_x_5815:
[----:B------:R-:W-:Y:S05]  /*34c0*/  BSYNC.RECONVERGENT B1 ;  /* 0x0000000000017941 */ /* 0x000fea0003800200 */
.L_x_5814:
[----:B------:R-:W-:Y:S01]  /*34d0*/  I2FP.F32.U32 R77, R8 ;  /* 0x00000008004d7245 */ /* 0x000fe20000201000 */
[----:B------:R-:W-:Y:S01]  /*34e0*/  HADD2.F32 R82, -RZ, R82.H1_H1 ;  /* 0x30000052ff527230 */ /* 0x000fe20000004100 */
[----:B------:R-:W-:Y:S01]  /*34f0*/  ISETP.NE.AND P5, PT, R80, 0x1, PT ;  /* 0x000000015000780c */ /* 0x000fe20003fa5270 */
[----:B------:R-:W-:Y:S01]  /*3500*/  BSSY.RECONVERGENT B1, `(.L_x_5819) ;  /* 0x000005f000017945 */ /* 0x000fe20003800200 */
[----:B------:R-:W-:Y:S02]  /*3510*/  IMAD.MOV.U32 R76, RZ, RZ, 0x2 ;  /* 0x00000002ff4c7424 */ /* 0x000fe400078e00ff */
[----:B------:R-:W-:Y:S01]  /*3520*/  FFMA.FTZ R77, R77, R122, 1.1641532182693481445e-10 ;  /* 0x2f0000004d4d7423 */ /* 0x000fe2000001007a */
[----:B------:R-:W-:Y:S01]  /*3530*/  FMUL.FTZ R82, R82, R119 ;  /* 0x0000007752527220 */ /* 0x000fe20000410000 */
[----:B------:R-:W-:-:S03]  /*3540*/  IMAD.MOV.U32 R8, RZ, RZ, R10 ;  /* 0x000000ffff087224 */ /* 0x000fc600078e000a */
[----:B------:R-:W-:Y:S01]  /*3550*/  FMUL.FTZ R82, R82, R121 ;  /* 0x0000007952527220 */ /* 0x000fe20000410000 */
[----:B------:R-:W-:Y:S01]  /*3560*/  FSETP.GTU.FTZ.AND P4, PT, R77, R110, PT ;  /* 0x0000006e4d00720b */ /* 0x000fe20003f9c000 */
[----:B------:R-:W-:-:S03]  /*3570*/  HADD2.F32 R77, -RZ, R78.H1_H1 ;  /* 0x3000004eff4d7230 */ /* 0x000fc60000004100 */
        /* <DEDUP_REMOVED lines=12> */
.L_x_5821:
[----:B------:R-:W-:Y:S01]  /*3640*/  VIADD R4, R4, 0x1 ;  /* 0x0000000104047836 */ /* 0x000fe20000000000 */
[----:B------:R-:W-:Y:S04]  /*3650*/  BSSY.RECONVERGENT B2, `(.L_x_5822) ;  /* 0x000000b000027945 */ /* 0x000fe80003800200 */
        /* <DEDUP_REMOVED lines=10> */
.L_x_5823:
[----:B------:R-:W-:Y:S05]  /*3700*/  BSYNC.RECONVERGENT B2 ;  /* 0x0000000000027941 */ /* 0x000fea0003800200 */
.L_x_5822:
[----:B------:R-:W-:Y:S01]  /*3710*/  IMAD.WIDE.U32 R6, R4, -0x2daee0ad, RZ ;  /* 0xd2511f5304067825 */ /* 0x000fe200078e00ff */
[----:B------:R-:W-:-:S03]  /*3720*/  UIADD3 UR13, UPT, UPT, UR4, -0x61c88647, URZ ;  /* 0x9e3779b9040d7890 */ /* 0x000fc6000fffe0ff */
[----:B------:R-:W-:Y:S01]  /*3730*/  IMAD.WIDE.U32 R80, R0, -0x326172a9, RZ ;  /* 0xcd9e8d5700507825 */ /* 0x000fe200078e00ff */
[----:B------:R-:W-:-:S03]  /*3740*/  LOP3.LUT R76, R9, UR5, R7, 0x96, !PT ;  /* 0x00000005094c7c12 */ /* 0x000fc6000f8e9607 */
[----:B------:R-:W-:Y:S01]  /*3750*/  IMAD.MOV.U32 R8, RZ, RZ, R120 ;  /* 0x000000ffff087224 */ /* 0x000fe200078e0078 */
        /* <DEDUP_REMOVED lines=51> */
[----:B------:R-:W-:Y:S01]  /*3a90*/  UIADD3 UR13, UPT, UPT, UR4, -0x700cb87f, URZ ;  /* 0x8ff34781040d7890 */ /* 0x000fe2000fffe0ff */
[----:B------:R-:W-:Y:S01]  /*3aa0*/  MOV R120, R76 ;  /* 0x0000004c00787202 */ /* 0x000fe20000000f00 */
[----:B------:R-:W-:-:S04]  /*3ab0*/  IMAD.WIDE.U32 R76, R7, -0x326172a9, RZ ;  /* 0xcd9e8d57074c7825 */ /* 0x000fc800078e00ff */
[----:B------:R-:W-:Y:S01]  /*3ac0*/  IMAD.MOV.U32 R10, RZ, RZ, R76 ;  /* 0x000000ffff0a7224 */ /* 0x000fe200078e004c */
[----:B------:R-:W-:Y:S01]  /*3ad0*/  LOP3.LUT R7, R80, UR13, R77, 0x96, !PT ;  /* 0x0000000d50077c12 */ /* 0x000fe2000f8e964d */
[----:B------:R-:W-:-:S07]  /*3ae0*/  IMAD.MOV.U32 R76, RZ, RZ, RZ ;  /* 0x000000ffff4c7224 */ /* 0x000fce00078e00ff */
.L_x_5820:
[----:B------:R-:W-:Y:S05]  /*3af0*/  BSYNC.RECONVERGENT B1 ;  /* 0x0000000000017941 */ /* 0x000fea0003800200 */
.L_x_5819:
[----:B------:R-:W-:Y:S01]  /*3b00*/  I2FP.F32.U32 R77, R8 ;  /* 0x00000008004d7245 */ /* 0x000fe20000201000 */
[----:B------:R-:W-:Y:S01]  /*3b10*/  HADD2.F32 R8, -RZ, R83.H0_H0 ;  /* 0x20000053ff087230 */ /* 0x000fe20000004100 */
[----:B------:R-:W-:Y:S01]  /*3b20*/  ISETP.NE.AND P6, PT, R76, 0x1, PT ;  /* 0x000000014c00780c */ /* 0x000fe20003fc5270 */
[----:B------:R-:W-:Y:S01]  /*3b30*/  HADD2.F32 R99, -RZ, R79.H0_H0 ;  /* 0x2000004fff637230 */ /* 0x000fe20000004100 */
        /* <DEDUP_REMOVED lines=19> */
.L_x_5826:
[----:B------:R-:W-:Y:S01]  /*3c70*/  IADD3 R4, PT, PT, R4, 0x1, RZ ;  /* 0x0000000104047810 */ /* 0x000fe20007ffe0ff */
[----:B------:R-:W-:Y:S03]  /*3c80*/  BSSY.RECONVERGENT B2, `(.L_x_5827) ;  /* 0x000000d000027945 */ /* 0x000fe60003800200 */
[----:B------:R-:W-:-:S13]  /*3c90*/  ISETP.NE.AND P6, PT, R4, RZ, PT ;  /* 0x000000ff0400720c */ /* 0x000fda0003fc5270 */
[----:B------:R-:W-:Y:S05]  /*3ca0*/  @P6 BRA `(.L_x_5828) ;  /* 0x0000000000286947 */ /* 0x000fea0003800000 */
[----:B------:R-:W-:Y:S01]  /*3cb0*/  VIADD R5, R5, 0x1 ;  /* 0x0000000105057836 */ /* 0x000fe20000000000 */
[----:B------:R-:W-:-:S04]  /*3cc0*/  P2R R6, PR, RZ, 0x1 ;  /* 0x00000001ff067803 */ /* 0x000fc80000000000 */
        /* <DEDUP_REMOVED lines=8> */
.L_x_5828:
[----:B------:R-:W-:Y:S05]  /*3d50*/  BSYNC.RECONVERGENT B2 ;  /* 0x0000000000027941 */ /* 0x000fea0003800200 */
.L_x_5827:
[----:B------:R-:W-:Y:S01]  /*3d60*/  IMAD.WIDE.U32 R6, R4, -0x2daee0ad, RZ ;  /* 0xd2511f5304067825 */ /* 0x000fe200078e00ff */
[----:B------:R-:W-:-:S03]  /*3d70*/  UIADD3 UR13, UPT, UPT, UR4, -0x61c88647, URZ ;  /* 0x9e3779b9040d7890 */ /* 0x000fc6000fffe0ff */
[----:B------:R-:W-:Y:S01]  /*3d80*/  IMAD.WIDE.U32 R80, R0, -0x326172a9, RZ ;  /* 0xcd9e8d5700507825 */ /* 0x000fe200078e00ff */
[----:B------:R-:W-:-:S03]  /*3d90*/  LOP3.LUT R76, R9, UR5, R7, 0x96, !PT ;  /* 0x00000005094c7c12 */ /* 0x000fc6000f8e9607 */
[----:B------:R-:W-:Y:S01]  /*3da0*/  IMAD.MOV.U32 R78, RZ, RZ, R120 ;  /* 0x000000ffff4e7224 */ /* 0x000fe200078e0078 */
[----:B------:R-:W-:Y:S01]  /*3db0*/  LOP3.LUT R81, R5, UR4, R81, 0x96, !PT ;  /* 0x0000000405517c12 */ /* 0x000fe2000f8e9651 */
[----:B------:R-:W-:-:S04]  /*3dc0*/  IMAD.WIDE.U32 R76, R76, -0x326172a9, RZ ;  /* 0xcd9e8d574c4c7825 */ /* 0x000fc800078e00ff */
        /* <DEDUP_REMOVED lines=52> */
[----:B------:R-:W-:-:S05]  /*4110*/  IMAD.WIDE.U32 R76, R7, -0x326172a9, RZ ;  /* 0xcd9e8d57074c7825 */ /* 0x000fca00078e00ff */
[----:B------:R-:W-:Y:S02]  /*4120*/  LOP3.LUT R7, R80, UR13, R77, 0x96, !PT ;  /* 0x0000000d50077c12 */ /* 0x000fe4000f8e964d */
[----:B------:R-:W-:-:S07]  /*4130*/  MOV R10, R76 ;  /* 0x0000004c000a7202 */ /* 0x000fce0000000f00 */
.L_x_5825:
[----:B------:R-:W-:Y:S05]  /*4140*/  BSYNC.RECONVERGENT B1 ;  /* 0x0000000000017941 */ /* 0x000fea0003800200 */
.L_x_5824:
[----:B------:R-:W-:Y:S01]  /*4150*/  I2FP.F32.U32 R77, R78 ;  /* 0x0000004e004d7245 */ /* 0x000fe20000201000 */
[----:B------:R-:W-:Y:S01]  /*4160*/  HADD2.F32 R76, -RZ, R83.H1_H1 ;  /* 0x30000053ff4c7230 */ /* 0x000fe20000004100 */
[----:B------:R-:W-:Y:S01]  /*4170*/  F2FP.F16.F32.PACK_AB R78, R98, R87 ;  /* 0x00000057624e723e */ /* 0x000fe200000000ff */
[----:B------:R-:W-:Y:S02]  /*4180*/  HADD2.F32 R79, -RZ, R79.H1_H1 ;  /* 0x3000004fff4f7230 */ /* 0x000fe40000004100 */
[----:B------:R-:W-:Y:S01]  /*4190*/  FFMA.FTZ R77, R77, R122, 1.1641532182693481445e-10 ;  /* 0x2f0000004d4d7423 */ /* 0x000fe2000001007a */
[----:B------:R-:W-:-:S04]  /*41a0*/  FMUL.FTZ R76, R76, R119 ;  /* 0x000000774c4c7220 */ /* 0x000fc80000410000 */
[----:B------:R-:W-:Y:S01]  /*41b0*/  FMUL.FTZ R76, R76, R121 ;  /* 0x000000794c4c7220 */ /* 0x000fe20000410000 */
[----:B------:R-:W-:Y:S02]  /*41c0*/  FSETP.GTU.FTZ.AND P6, PT, R77, R110, PT ;  /* 0x0000006e4d00720b */ /* 0x000fe40003fdc000 */
[----:B------:R-:W-:Y:S02]  /*41d0*/  F2FP.F16.F32.PACK_AB R77, R86, R19 ;  /* 0x00000013564d723e */ /* 0x000fe400000000ff */
[----:B------:R-:W-:Y:S02]  /*41e0*/  FSEL R76, R76, RZ, !P6 ;  /* 0x000000ff4c4c7208 */ /* 0x000fe40007000000 */
[----:B------:R-:W-:-:S03]  /*41f0*/  PLOP3.LUT P6, PT, P6, PT, PT, 0x8, 0x80 ;  /* 0x000000000080781c */ /* 0x000fc600037ce170 */
[----:B------:R-:W-:Y:S01]  /*4200*/  FADD.FTZ R110, R76, R79 ;  /* 0x0000004f4c6e7221 */ /* 0x000fe20000010000 */
[----:B------:R-:W-:-:S04]  /*4210*/  F2FP.F16.F32.PACK_AB R76, R18, R11 ;  /* 0x0000000b124c723e */ /* 0x000fc800000000ff */
[----:B------:R-:W-:Y:S01]  /*4220*/  F2FP.F16.F32.PACK_AB R79, R110, R99 ;  /* 0x000000636e4f723e */ /* 0x000fe200000000ff */
[----:B------:R-:W-:Y:S06]  /*4230*/  BRA `(.L_x_5829) ;  /* 0x0000003000507947 */ /* 0x000fec0003800000 */
.L_x_5789:
        /* <DEDUP_REMOVED lines=16> */
.L_x_5832:
        /* <DEDUP_REMOVED lines=13> */
.L_x_5834:
[----:B------:R-:W-:Y:S05]  /*4410*/  BSYNC.RECONVERGENT B2 ;  /* 0x0000000000027941 */ /* 0x000fea0003800200 */
.L_x_5833:
        /* <DEDUP_REMOVED lines=57> */
[----:B------:R-:W-:Y:S01]  /*47b0*/  IMAD.MOV.U32 R11, RZ, RZ, R116 ;  /* 0x000000ffff0b7224 */ /* 0x000fe200078e0074 */
[----:B------:R-:W-:Y:S01]  /*47c0*/  LOP3.LUT R6, R6, UR14, R121, 0x96, !PT ;  /* 0x0000000e06067c12 */ /* 0x000fe2000f8e9679 */
[----:B------:R-:W-:-:S07]  /*47d0*/  IMAD.MOV.U32 R18, RZ, RZ, RZ ;  /* 0x000000ffff127224 */ /* 0x000fce00078e00ff */
.L_x_5831:
[----:B------:R-:W-:Y:S05]  /*47e0*/  BSYNC.RECONVERGENT B1 ;  /* 0x0000000000017941 */ /* 0x000fea0003800200 */
.L_x_5830:
[----:B------:R-:W0:Y:S01]  /*47f0*/  LDC R122, c[0x0][0x404] ;  /* 0x00010100ff7a7b82 */ /* 0x000e220000000800 */
[----:B------:R-:W-:Y:S01]  /*4800*/  I2FP.F32.U32 R11, R11 ;  /* 0x0000000b000b7245 */ /* 0x000fe20000201000 */
[----:B------:R-:W-:Y:S02]  /*4810*/  HFMA2 R110, -RZ, RZ, 0.1171875, 0 ;  /* 0x2f800000ff6e7431 */ /* 0x000fe400000001ff */
[----:B-----5:R-:W-:Y:S01]  /*4820*/  HADD2.F32 R8, -RZ, R80.H0_H0 ;  /* 0x20000050ff087230 */ /* 0x020fe20000004100 */
[----:B------:R-:W-:Y:S01]  /*4830*/  ISETP.NE.AND P1, PT, R18, 0x1, PT ;  /* 0x000000011200780c */ /* 0x000fe20003f25270 */
[----:B------:R-:W-:Y:S01]  /*4840*/  BSSY.RECONVERGENT B1, `(.L_x_5835) ;  /* 0x000005f000017945 */ /* 0x000fe20003800200 */
[----:B------:R-:W-:Y:S02]  /*4850*/  IMAD.MOV.U32 R76, RZ, RZ, 0x2 ;  /* 0x00000002ff4c7424 */ /* 0x000fe400078e00ff */
[----:B------:R-:W-:Y:S01]  /*4860*/  FFMA.FTZ R11, R11, R110, 1.1641532182693481445e-10 ;  /* 0x2f0000000b0b7423 */ /* 0x000fe2000001006e */
[----:B------:R-:W1:Y:S01]  /*4870*/  LDC R121, c[0x0][0x408] ;  /* 0x00010200ff797b82 */ /* 0x000e620000000800 */
[----:B------:R-:W-:-:S03]  /*4880*/  FMUL.FTZ R8, R8, R119 ;  /* 0x0000007708087220 */ /* 0x000fc60000410000 */
[----:B0-----:R-:W-:-:S04]  /*4890*/  FSETP.GTU.FTZ.AND P0, PT, R11, R122, PT ;  /* 0x0000007a0b00720b */ /* 0x001fc80003f1c000 */
[----:B------:R-:W-:Y:S01]  /*48a0*/  PLOP3.LUT P2, PT, P0, PT, PT, 0x8, 0x80 ;  /* 0x000000000080781c */ /* 0x000fe2000074e170 */
[----:B-1----:R-:W-:-:S03]  /*48b0*/  FMUL.FTZ R8, R8, R121 ;  /* 0x0000007908087220 */ /* 0x002fc60000410000 */
[----:B------:R-:W-:Y:S02]  /*48c0*/  P2R R116, PR, RZ, 0x4 ;  /* 0x00000004ff747803 */ /* 0x000fe40000000000 */
[----:B------:R-:W-:Y:S01]  /*48d0*/  FSEL R11, R8, RZ, !P0 ;  /* 0x000000ff080b7208 */ /* 0x000fe20004000000 */
        /* <DEDUP_REMOVED lines=10> */
.L_x_5837:
        /* <DEDUP_REMOVED lines=13> */
.L_x_5839:
[----:B------:R-:W-:Y:S05]  /*4a50*/  BSYNC.RECONVERGENT B2 ;  /* 0x0000000000027941 */ /* 0x000fea0003800200 */
.L_x_5838:
[----:B------:R-:W-:Y:S01]  /*4a60*/  IMAD.WIDE.U32 R6, R0, -0x326172a9, RZ ;  /* 0xcd9e8d5700067825 */ /* 0x000fe200078e00ff */
[----:B------:R-:W-:Y:S01]  /*4a70*/  LOP3.LUT R18, R9, UR5, R79, 0x96, !PT ;  /* 0x0000000509127c12 */ /* 0x000fe2000f8e964f */
[----:B------:R-:W-:Y:S01]  /*4a80*/  UIADD3 UR13, UPT, UPT, UR4, -0x61c88647, URZ ;  /* 0x9e3779b9040d7890 */ /* 0x000fe2000fffe0ff */
[----:B------:R-:W-:Y:S01]  /*4a90*/  MOV R8, R120 ;  /* 0x0000007800087202 */ /* 0x000fe20000000f00 */
        /* <DEDUP_REMOVED lines=52> */
[----:B------:R-:W-:-:S03]  /*4de0*/  LOP3.LUT R7, R78, UR13, R77, 0x96, !PT ;  /* 0x0000000d4e077c12 */ /* 0x000fc6000f8e964d */
[----:B------:R-:W-:Y:S01]  /*4df0*/  IMAD.MOV.U32 R10, RZ, RZ, R76 ;  /* 0x000000ffff0a7224 */ /* 0x000fe200078e004c */
[----:B------:R-:W-:Y:S01]  /*4e00*/  LOP3.LUT R6, R6, UR14, R19, 0x96, !PT ;  /* 0x0000000e06067c12 */ /* 0x000fe2000f8e9613 */
[----:B------:R-:W-:Y:S02]  /*4e10*/  IMAD.MOV.U32 R120, RZ, RZ, R18 ;  /* 0x000000ffff787224 */ /* 0x000fe400078e0012 */
[----:B------:R-:W-:-:S07]  /*4e20*/  IMAD.MOV.U32 R76, RZ, RZ, RZ ;  /* 0x000000ffff4c7224 */ /* 0x000fce00078e00ff */
.L_x_5836:
[----:B------:R-:W-:Y:S05]  /*4e30*/  BSYNC.RECONVERGENT B1 ;  /* 0x0000000000017941 */ /* 0x000fea0003800200 */
.L_x_5835:
[----:B------:R-:W-:Y:S01]  /*4e40*/  ISETP.NE.AND P2, PT, R76, 0x1, PT ;  /* 0x000000014c00780c */ /* 0x000fe20003f45270 */
[----:B------:R-:W-:Y:S01]  /*4e50*/  HADD2.F32 R80, -RZ, R80.H1_H1 ;  /* 0x30000050ff507230 */ /* 0x000fe20000004100 */
[----:B------:R-:W-:Y:S01]  /*4e60*/  I2FP.F32.U32 R19, R8 ;  /* 0x0000000800137245 */ /* 0x000fe20000201000 */
[----:B------:R-:W-:Y:S01]  /*4e70*/  BSSY.RECONVERGENT B1, `(.L_x_5840) ;  /* 0x000005d000017945 */ /* 0x000fe20003800200 */
[----:B------:R-:W-:Y:S02]  /*4e80*/  HFMA2 R77, -RZ, RZ, 0, 1.1920928955078125e-07 ;  /* 0x00000002ff4d7431 */ /* 0x000fe400000001ff */
[----:B------:R-:W-:Y:S02]  /*4e90*/  IMAD.MOV.U32 R8, RZ, RZ, R10 ;  /* 0x000000ffff087224 */ /* 0x000fe400078e000a */
[----:B------:R-:W-:Y:S01]  /*4ea0*/  FMUL.FTZ R80, R80, R119 ;  /* 0x0000007750507220 */ /* 0x000fe20000410000 */
[----:B------:R-:W-:-:S03]  /*4eb0*/  FFMA.FTZ R19, R19, R110, 1.1641532182693481445e-10 ;  /* 0x2f00000013137423 */ /* 0x000fc6000001006e */
[----:B------:R-:W-:Y:S02]  /*4ec0*/  FMUL.FTZ R18, R80, R121 ;  /* 0x0000007950127220 */ /* 0x000fe40000410000 */
        /* <DEDUP_REMOVED lines=12> */
.L_x_5842:
        /* <DEDUP_REMOVED lines=13> */
.L_x_5844:
[----:B------:R-:W-:Y:S05]  /*5060*/  BSYNC.RECONVERGENT B2 ;  /* 0x0000000000027941 */ /* 0x000fea0003800200 */
.L_x_5843:
[----:B------:R-:W-:Y:S01]  /*5070*/  LOP3.LUT R78, R9, UR5, R7, 0x96, !PT ;  /* 0x00000005094e7c12 */ /* 0x000fe2000f8e9607 */
[----:B------:R-:W-:Y:S01]  /*5080*/  IMAD.WIDE.U32 R76, R0, -0x326172a9, RZ ;  /* 0xcd9e8d57004c7825 */ /* 0x000fe200078e00ff */
[----:B------:R-:W-:-:S03]  /*5090*/  UIADD3 UR13, UPT, UPT, UR4, -0x61c88647, URZ ;  /* 0x9e3779b9040d7890 */ /* 0x000fc6000fffe0ff */
[----:B------:R-:W-:Y:S01]  /*50a0*/  IMAD.WIDE.U32 R78, R78, -0x326172a9, RZ ;  /* 0xcd9e8d574e4e7825 */ /* 0x000fe200078e00ff */
[----:B------:R-:W-:-:S03]  /*50b0*/  LOP3.LUT R77, R5, UR4, R77, 0x96, !PT ;  /* 0x00000004054d7c12 */ /* 0x000fc6000f8e964d */
[----:B------:R-:W-:Y:S01]  /*50c0*/  IMAD.MOV.U32 R8, RZ, RZ, R120 ;  /* 0x000000ffff087224 */ /* 0x000fe200078e0078 */
        /* <DEDUP_REMOVED lines=51> */
[----:B------:R-:W-:-:S05]  /*5400*/  IMAD.WIDE.U32 R76, R77, -0x2daee0ad, RZ ;  /* 0xd2511f534d4c7825 */ /* 0x000fca00078e00ff */
[----:B------:R-:W-:Y:S01]  /*5410*/  LOP3.LUT R6, R6, UR13, R77, 0x96, !PT ;  /* 0x0000000d06067c12 */ /* 0x000fe2000f8e964d */
[----:B------:R-:W-:Y:S01]  /*5420*/  IMAD.MOV.U32 R77, RZ, RZ, RZ ;  /* 0x000000ffff4d7224 */ /* 0x000fe200078e00ff */
[----:B------:R-:W-:-:S07]  /*5430*/  MOV R120, R76 ;  /* 0x0000004c00787202 */ /* 0x000fce0000000f00 */
.L_x_5841:
[----:B------:R-:W-:Y:S05]  /*5440*/  BSYNC.RECONVERGENT B1 ;  /* 0x0000000000017941 */ /* 0x000fea0003800200 */
.L_x_5840:
        /* <DEDUP_REMOVED lines=21> */
.L_x_5847:
        /* <DEDUP_REMOVED lines=13> */
.L_x_5849:
[----:B------:R-:W-:Y:S05]  /*5670*/  BSYNC.RECONVERGENT B2 ;  /* 0x0000000000027941 */ /* 0x000fea0003800200 */
.L_x_5848:
        /* <DEDUP_REMOVED lines=59> */
[----:B------:R-:W-:Y:S02]  /*5a30*/  IMAD.MOV.U32 R120, RZ, RZ, R76 ;  /* 0x000000ffff787224 */ /* 0x000fe400078e004c */
[----:B------:R-:W-:-:S07]  /*5a40*/  HFMA2 R76, -RZ, RZ, 0, 0 ;  /* 0x00000000ff4c7431 */ /* 0x000fce00000001ff */
.L_x_5846:
[----:B------:R-:W-:Y:S05]  /*5a50*/  BSYNC.RECONVERGENT B1 ;  /* 0x0000000000017941 */ /* 0x000fea0003800200 */
.L_x_5845:
[----:B------:R-:W-:Y:S01]  /*5a60*/  I2FP.F32.U32 R77, R8 ;  /* 0x00000008004d7245 */ /* 0x000fe20000201000 */
[----:B------:R-:W-:Y:S01]  /*5a70*/  HADD2.F32 R8, -RZ, R81.H1_H1 ;  /* 0x30000051ff087230 */ /* 0x000fe20000004100 */
[----:B------:R-:W-:Y:S01]  /*5a80*/  ISETP.NE.AND P4, PT, R76, 0x1, PT ;  /* 0x000000014c00780c */ /* 0x000fe20003f85270 */
[----:B------:R-:W-:Y:S01]  /*5a90*/  BSSY.RECONVERGENT B1, `(.L_x_5850) ;  /* 0x000005d000017945 */ /* 0x000fe20003800200 */
[----:B------:R-:W-:Y:S02]  /*5aa0*/  IMAD.MOV.U32 R78, RZ, RZ, 0x2 ;  /* 0x00000002ff4e7424 */ /* 0x000fe400078e00ff */
        /* <DEDUP_REMOVED lines=16> */
.L_x_5852:
        /* <DEDUP_REMOVED lines=13> */
.L_x_5854:
[----:B------:R-:W-:Y:S05]  /*5c80*/  BSYNC.RECONVERGENT B2 ;  /* 0x0000000000027941 */ /* 0x000fea0003800200 */
.L_x_5853:
        /* <DEDUP_REMOVED lines=59> */
[----:B------:R-:W-:Y:S01]  /*6040*/  LOP3.LUT R6, R6, UR13, R77, 0x96, !PT ;  /* 0x0000000d06067c12 */ /* 0x000fe2000f8e964d */
[----:B------:R-:W-:-:S07]  /*6050*/  IMAD.MOV.U32 R78, RZ, RZ, RZ ;  /* 0x000000ffff4e7224 */ /* 0x000fce00078e00ff */
.L_x_5851:
[----:B------:R-:W-:Y:S05]  /*6060*/  BSYNC.RECONVERGENT B1 ;  /* 0x0000000000017941 */ /* 0x000fea0003800200 */
.L_x_5850:
[----:B------:R-:W-:Y:S01]  /*6070*/  I2FP.F32.U32 R77, R8 ;  /* 0x00000008004d7245 */ /* 0x000fe20000201000 */
[----:B------:R-:W-:Y:S01]  /*6080*/  HADD2.F32 R8, -RZ, R82.H0_H0 ;  /* 0x20000052ff087230 */ /* 0x000fe20000004100 */
        /* <DEDUP_REMOVED lines=19> */
.L_x_5857:
        /* <DEDUP_REMOVED lines=13> */
.L_x_5859:
[----:B------:R-:W-:Y:S05]  /*6290*/  BSYNC.RECONVERGENT B2 ;  /* 0x0000000000027941 */ /* 0x000fea0003800200 */
.L_x_5858:
        /* <DEDUP_REMOVED lines=61> */
.L_x_5856:
[----:B------:R-:W-:Y:S05]  /*6670*/  BSYNC.RECONVERGENT B1 ;  /* 0x0000000000017941 */ /* 0x000fea0003800200 */
.L_x_5855:
[----:B------:R-:W-:Y:S01]  /*6680*/  I2FP.F32.U32 R77, R8 ;  /* 0x00000008004d7245 */ /* 0x000fe20000201000 */
[----:B------:R-:W-:Y:S01]  /*6690*/  HADD2.F32 R82, -RZ, R82.H1_H1 ;  /* 0x30000052ff527230 */ /* 0x000fe20000004100 */
        /* <DEDUP_REMOVED lines=19> */
.L_x_5862:
        /* <DEDUP_REMOVED lines=12> */
.L_x_5864:
[----:B------:R-:W-:Y:S05]  /*6890*/  BSYNC.RECONVERGENT B2 ;  /* 0x0000000000027941 */ /* 0x000fea0003800200 */
.L_x_5863:
        /* <DEDUP_REMOVED lines=45> */
[----:B------:R-:W-:-:S04]  /*6b70*/  IMAD.WIDE.U32 R76, R77, -0x326172a9, RZ ;  /* 0xcd9e8d574d4c7825 */ /* 0x000fc800078e00ff */
[----:B------:R-:W-:Y:S01]  /*6b80*/  IMAD.WIDE.U32 R80, R80, -0x326172a9, RZ ;  /* 0xcd9e8d5750507825 */ /* 0x000fe200078e00ff */
[----:B------:R-:W-:Y:S01]  /*6b90*/  LOP3.LUT R6, R6, UR13, R77, 0x96, !PT ;  /* 0x0000000d06067c12 */ /* 0x000fe2000f8e964d */
[----:B------:R-:W-:-:S04]  /*6ba0*/  UIADD3 UR13, UPT, UPT, UR5, -0x24c28bd8, URZ ;  /* 0xdb3d7428050d7890 */ /* 0x000fc8000fffe0ff */
[----:B------:R-:W-:-:S05]  /*6bb0*/  IMAD.WIDE.U32 R6, R6, -0x2daee0ad, RZ ;  /* 0xd2511f5306067825 */ /* 0x000fca00078e00ff */
[----:B------:R-:W-:Y:S01]  /*6bc0*/  LOP3.LUT R78, R78, UR13, R7, 0x96, !PT ;  /* 0x0000000d4e4e7c12 */ /* 0x000fe2000f8e9607 */
[----:B------:R-:W-:-:S04]  /*6bd0*/  UIADD3 UR13, UPT, UPT, UR4, -0xe443238, URZ ;  /* 0xf1bbcdc8040d7890 */ /* 0x000fc8000fffe0ff */
[----:B------:R-:W-:Y:S02]  /*6be0*/  IMAD.WIDE.U32 R78, R78, -0x326172a9, RZ ;  /* 0xcd9e8d574e4e7825 */ /* 0x000fe400078e00ff */
[----:B------:R-:W-:Y:S01]  /*6bf0*/  LOP3.LUT R76, R76, UR13, R81, 0x96, !PT ;  /* 0x0000000d4c4c7c12 */ /* 0x000fe2000f8e9651 */
[----:B------:R-:W-:Y:S01]  /*6c00*/  UIADD3 UR13, UPT, UPT, UR5, -0x695add53, URZ ;  /* 0x96a522ad050d7890 */ /* 0x000fe2000fffe0ff */
[----:B------:R-:W-:Y:S01]  /*6c10*/  MOV R10, R78 ;  /* 0x0000004e000a7202 */ /* 0x000fe20000000f00 */
[----:B------:R-:W-:Y:S02]  /*6c20*/  HFMA2 R78, -RZ, RZ, 0, 0 ;  /* 0x00000000ff4e7431 */ /* 0x000fe400000001ff */
[----:B------:R-:W-:-:S04]  /*6c30*/  IMAD.WIDE.U32 R76, R76, -0x2daee0ad, RZ ;  /* 0xd2511f534c4c7825 */ /* 0x000fc800078e00ff */
[----:B------:R-:W-:Y:S01]  /*6c40*/  IMAD.MOV.U32 R120, RZ, RZ, R76 ;  /* 0x000000ffff787224 */ /* 0x000fe200078e004c */
[----:B------:R-:W-:Y:S01]  /*6c50*/  LOP3.LUT R6, R6, UR13, R77, 0x96, !PT ;  /* 0x0000000d06067c12 */ /* 0x000fe2000f8e964d */
[----:B------:R-:W-:-:S06]  /*6c60*/  UIADD3 UR13, UPT, UPT, UR4, -0x700cb87f, URZ ;  /* 0x8ff34781040d7890 */ /* 0x000fcc000fffe0ff */
[----:B------:R-:W-:-:S07]  /*6c70*/  LOP3.LUT R7, R80, UR13, R79, 0x96, !PT ;  /* 0x0000000d50077c12 */ /* 0x000fce000f8e964f */
.L_x_5861:
[----:B------:R-:W-:Y:S05]  /*6c80*/  BSYNC.RECONVERGENT B1 ;  /* 0x0000000000017941 */ /* 0x000fea0003800200 */
.L_x_5860:
[----:B------:R-:W-:Y:S01]  /*6c90*/  I2FP.F32.U32 R77, R8 ;  /* 0x00000008004d7245 */ /* 0x000fe20000201000 */
[----:B------:R-:W-:Y:S01]  /*6ca0*/  HADD2.F32 R8, -RZ, R83.H0_H0 ;  /* 0x20000053ff087230 */ /* 0x000fe20000004100 */
[----:B------:R-:W-:Y:S01]  /*6cb0*/  ISETP.NE.AND P6, PT, R78, 0x1, PT ;  /* 0x000000014e00780c */ /* 0x000fe20003fc5270 */
[----:B------:R-:W-:Y:S01]  /*6cc0*/  BSSY.RECONVERGENT B1, `(.L_x_5865) ;  /* 0x000005f000017945 */ /* 0x000fe20003800200 */
[----:B------:R-:W-:Y:S02]  /*6cd0*/  IMAD.MOV.U32 R79, RZ, RZ, R10 ;  /* 0x000000ffff4f7224 */ /* 0x000fe400078e000a */
[----:B------:R-:W-:Y:S01]  /*6ce0*/  FFMA.FTZ R77, R77, R110, 1.1641532182693481445e-10 ;  /* 0x2f0000004d4d7423 */ /* 0x000fe2000001006e */
[----:B------:R-:W-:-:S04]  /*6cf0*/  FMUL.FTZ R8, R8, R119 ;  /* 0x0000007708087220 */ /* 0x000fc80000410000 */
        /* <DEDUP_REMOVED lines=14> */
.L_x_5867:
[----:B------:R-:W-:Y:S01]  /*6de0*/  VIADD R4, R4, 0x1 ;  /* 0x0000000104047836 */ /* 0x000fe20000000000 */
[----:B------:R-:W-:Y:S04]  /*6df0*/  BSSY.RECONVERGENT B2, `(.L_x_5868) ;  /* 0x000000d000027945 */ /* 0x000fe80003800200 */
[----:B------:R-:W-:-:S13]  /*6e00*/  ISETP.NE.AND P6, PT, R4, RZ, PT ;  /* 0x000000ff0400720c */ /* 0x000fda0003fc5270 */
        /* <DEDUP_REMOVED lines=8> */
[----:B------:R-:W-:Y:S01]  /*6e90*/  @P0 IMAD.MOV R7, RZ, RZ, R9 ;  /* 0x000000ffff070224 */ /* 0x000fe200078e0209 */
[----:B------:R-:W-:-:S04]  /*6ea0*/  ISETP.NE.AND P0, PT, R6, RZ, PT ;  /* 0x000000ff0600720c */ /* 0x000fc80003f05270 */
[----:B------:R-:W-:-:S09]  /*6eb0*/  @!P6 MOV R9, R7 ;  /* 0x000000070009e202 */ /* 0x000fd20000000f00 */
.L_x_5869:
[----:B------:R-:W-:Y:S05]  /*6ec0*/  BSYNC.RECONVERGENT B2 ;  /* 0x0000000000027941 */ /* 0x000fea0003800200 */
.L_x_5868:
[----:B------:R-:W-:Y:S01]  /*6ed0*/  IMAD.WIDE.U32 R6, R4, -0x2daee0ad, RZ ;  /* 0xd2511f5304067825 */ /* 0x000fe200078e00ff */
[----:B------:R-:W-:-:S03]  /*6ee0*/  UIADD3 UR13, UPT, UPT, UR4, -0x61c88647, URZ ;  /* 0x9e3779b9040d7890 */ /* 0x000fc6000fffe0ff */
[----:B------:R-:W-:Y:S01]  /*6ef0*/  IMAD.WIDE.U32 R78, R0, -0x326172a9, RZ ;  /* 0xcd9e8d57004e7825 */ /* 0x000fe200078e00ff */
[----:B------:R-:W-:-:S03]  /*6f00*/  LOP3.LUT R76, R9, UR5, R7, 0x96, !PT ;  /* 0x00000005094c7c12 */ /* 0x000fc6000f8e9607 */
[----:B------:R-:W-:Y:S01]  /*6f10*/  IMAD.MOV.U32 R8, RZ, RZ, RZ ;  /* 0x000000ffff087224 */ /* 0x000fe200078e00ff */
        /* <DEDUP_REMOVED lines=48> */
[----:B------:R-:W-:Y:S01]  /*7220*/  UIADD3 UR13, UPT, UPT, UR5, -0x695add53, URZ ;  /* 0x96a522ad050d7890 */ /* 0x000fe2000fffe0ff */
[----:B------:R-:W-:-:S03]  /*7230*/  IMAD.MOV.U32 R79, RZ, RZ, R120 ;  /* 0x000000ffff4f7224 */ /* 0x000fc600078e0078 */
[----:B------:R-:W-:-:S05]  /*7240*/  IMAD.WIDE.U32 R76, R76, -0x2daee0ad, RZ ;  /* 0xd2511f534c4c7825 */ /* 0x000fca00078e00ff */
[----:B------:R-:W-:Y:S01]  /*7250*/  LOP3.LUT R6, R6, UR13, R77, 0x96, !PT ;  /* 0x0000000d06067c12 */ /* 0x000fe2000f8e964d */
[----:B------:R-:W-:Y:S01]  /*7260*/  UIADD3 UR13, UPT, UPT, UR4, -0x700cb87f, URZ ;  /* 0x8ff34781040d7890 */ /* 0x000fe2000fffe0ff */
[----:B------:R-:W-:Y:S01]  /*7270*/  MOV R120, R76 ;  /* 0x0000004c00787202 */ /* 0x000fe20000000f00 */
[----:B------:R-:W-:-:S04]  /*7280*/  IMAD.WIDE.U32 R76, R7, -0x326172a9, RZ ;  /* 0xcd9e8d57074c7825 */ /* 0x000fc800078e00ff */
[----:B------:R-:W-:Y:S01]  /*7290*/  IMAD.MOV.U32 R10, RZ, RZ, R76 ;  /* 0x000000ffff0a7224 */ /* 0x000fe200078e004c */
[----:B------:R-:W-:-:S07]  /*72a0*/  LOP3.LUT R7, R78, UR13, R77, 0x96, !PT ;  /* 0x0000000d4e077c12 */ /* 0x000fce000f8e964d */
.L_x_5866:
[----:B------:R-:W-:Y:S05]  /*72b0*/  BSYNC.RECONVERGENT B1 ;  /* 0x0000000000017941 */ /* 0x000fea0003800200 */
.L_x_5865:
[----:B------:R-:W-:Y:S01]  /*72c0*/  I2FP.F32.U32 R77, R79 ;  /* 0x0000004f004d7245 */ /* 0x000fe20000201000 */
[----:B------:R-:W-:Y:S01]  /*72d0*/  HADD2.F32 R76, -RZ, R83.H1_H1 ;  /* 0x30000053ff4c7230 */ /* 0x000fe20000004100 */
[----:B------:R-:W-:-:S03]  /*72e0*/  F2FP.F16.F32.PACK_AB R78, R98, R87 ;  /* 0x00000057624e723e */ /* 0x000fc600000000ff */
[----:B------:R-:W-:Y:S01]  /*72f0*/  FFMA.FTZ R77, R77, R110, 1.1641532182693481445e-10 ;  /* 0x2f0000004d4d7423 */ /* 0x000fe2000001006e */
[----:B------:R-:W-:-:S04]  /*7300*/  FMUL.FTZ R76, R76, R119 ;  /* 0x000000774c4c7220 */ /* 0x000fc80000410000 */
[----:B------:R-:W-:Y:S01]  /*7310*/  FMUL.FTZ R76, R76, R121 ;  /* 0x000000794c4c7220 */ /* 0x000fe20000410000 */
[----:B------:R-:W-:Y:S02]  /*7320*/  FSETP.GTU.FTZ.AND P6, PT, R77, R122, PT ;  /* 0x0000007a4d00720b */ /* 0x000fe40003fdc000 */
[----:B------:R-:W-:Y:S02]  /*7330*/  F2FP.F16.F32.PACK_AB R77, R86, R19 ;  /* 0x00000013564d723e */ /* 0x000fe400000000ff */
[----:B------:R-:W-:Y:S02]  /*7340*/  FSEL R110, R76, RZ, !P6 ;  /* 0x000000ff4c6e7208 */ /* 0x000fe40007000000 */
[----:B------:R-:W-:Y:S02]  /*7350*/  PLOP3.LUT P6, PT, P6, PT, PT, 0x8, 0x80 ;  /* 0x000000000080781c */ /* 0x000fe400037ce170 */
[----:B------:R-:W-:Y:S02]  /*7360*/  F2FP.F16.F32.PACK_AB R76, R18, R11 ;  /* 0x0000000b124c723e */ /* 0x000fe400000000ff */
[----:B------:R-:W-:-:S09]  /*7370*/  F2FP.F16.F32.PACK_AB R79, R110, R99 ;  /* 0x000000636e4f723e */ /* 0x000fd200000000ff */
.L_x_5829:
[----:B------:R-:W0:Y:S01]  /*7380*/  LDC.64 R80, c[0x0][0x3a8] ;  /* 0x0000ea00ff507b82 */ /* 0x000e220000000a00 */
[----:B------:R-:W-:Y:S02]  /*7390*/  SEL R121, RZ, 0x1000000, !P6 ;  /* 0x01000000ff797807 */ /* 0x000fe40007000000 */
[----:B------:R-:W-:Y:S02]  /*73a0*/  ISETP.NE.AND P6, PT, R116, RZ, PT ;  /* 0x000000ff7400720c */ /* 0x000fe40003fc5270 */
[----:B------:R-:W-:Y:S02]  /*73b0*/  SEL R116, RZ, 0x10000, !P5 ;  /* 0x00010000ff747807 */ /* 0x000fe40006800000 */
[----:B------:R-:W-:Y:S01]  /*73c0*/  SEL R123, RZ, 0x100, !P4 ;  /* 0x00000100ff7b7807 */ /* 0x000fe20006000000 */
[----:B------:R-:W1:Y:S01]  /*73d0*/  LDC.64 R82, c[0x0][0x3b0] ;  /* 0x0000ec00ff527b82 */ /* 0x000e620000000a00 */
[----:B------:R-:W-:Y:S02]  /*73e0*/  SEL R122, RZ, 0x1000000, !P2 ;  /* 0x01000000ff7a7807 */ /* 0x000fe40005000000 */
[----:B------:R-:W-:-:S02]  /*73f0*/  LOP3.LUT R123, R123, R121, R116, 0xfe, !PT ;  /* 0x000000797b7b7212 */ /* 0x000fc400078efe74 */
[----:B------:R-:W-:Y:S02]  /*7400*/  SEL R121, RZ, 0x10000, !P1 ;  /* 0x00010000ff797807 */ /* 0x000fe40004800000 */
[----:B------:R-:W-:-:S04]  /*7410*/  SEL R116, RZ, 0x100, !P0 ;  /* 0x00000100ff747807 */ /* 0x000fc80004000000 */
[----:B------:R-:W-:Y:S02]  /*7420*/  LOP3.LUT R116, R116, R122, R121, 0xfe, !PT ;  /* 0x0000007a74747212 */ /* 0x000fe400078efe79 */
[----:B------:R-:W-:Y:S02]  /*7430*/  SEL R122, RZ, 0x1, !P3 ;  /* 0x00000001ff7a7807 */ /* 0x000fe40005800000 */
[----:B------:R-:W-:Y:S01]  /*7440*/  SEL R121, RZ, 0x1, !P6 ;  /* 0x00000001ff797807 */ /* 0x000fe20007000000 */
[----:B0-----:R-:W-:Y:S01]  /*7450*/  IMAD.WIDE.U32 R80, R17, 0x10, R80 ;  /* 0x0000001011507825 */ /* 0x001fe200078e0050 */
[----:B------:R-:W-:Y:S02]  /*7460*/  LOP3.LUT R123, R123, R122, RZ, 0xfc, !PT ;  /* 0x0000007a7b7b7212 */ /* 0x000fe400078efcff */
[----:B------:R-:W-:Y:S01]  /*7470*/  LOP3.LUT R122, R116, R121, RZ, 0xfc, !PT ;  /* 0x00000079747a7212 */ /* 0x000fe200078efcff */
[C---:B------:R-:W-:Y:S01]  /*7480*/  VIADD R121, R17.reuse, 0x20 ;  /* 0x0000002011797836 */ /* 0x040fe20000000000 */
[----:B------:R0:W-:Y:S01]  /*7490*/  STG.E.128 desc[UR6][R80.64], R76 ;  /* 0x0000004c50007986 */ /* 0x0001e2000c101d06 */
[----:B------:R-:W-:Y:S01]  /*74a0*/  MOV R116, R120 ;  /* 0x0000007800747202 */ /* 0x000fe20000000f00 */
[----:B-1----:R-:W-:-:S05]  /*74b0*/  IMAD.WIDE.U32 R82, R17, 0x8, R82 ;  /* 0x0000000811527825 */ /* 0x002fca00078e0052 */
[----:B------:R0:W-:Y:S02]  /*74c0*/  STG.E.64 desc[UR6][R82.64], R122 ;  /* 0x0000007a52007986 */ /* 0x0001e4000c101b06 */
.L_x_5788:
[----:B------:R-:W-:Y:S05]  /*74d0*/  BSYNC.RECONVERGENT B0 ;  /* 0x0000000000007941 */ /* 0x000fea0003800200 */
.L_x_5787:
[----:B------:R-:W-:Y:S01]  /*74e0*/  ISETP.GE.U32.AND P0, PT, R2, 0x40, PT ;  /* 0x000000400200780c */ /* 0x000fe20003f06070 */
[----:B------:R-:W-:Y:S03]  /*74f0*/  BSSY.RECONVERGENT B0, `(.L_x_5870) ;  /* 0x000065a000007945 */ /* 0x000fe60003800200 */
[----:B------:R-:W-:-:S09]  /*7500*/  P2R R120, PR, RZ, 0x1 ;  /* 0x00000001ff787803 */ /* 0x000fd20000000000 */
[----:B------:R-:W-:Y:S05]  /*7510*/  @!P0 BRA `(.L_x_5871) ;  /* 0x00000064005c8947 */ /* 0x000fea0003800000 */
[----:B0-----:R-:W0:Y:S02]  /*7520*/  LDC.64 R80, c[0x0][0x390] ;  /* 0x0000e400ff507b82 */ /* 0x001e240000000a00 */
[----:B0-----:R-:W-:-:S06]  /*7530*/  IMAD.WIDE.U32 R80, R121, 0x10, R80 ;  /* 0x0000001079507825 */ /* 0x001fcc00078e0050 */
[----:B------:R-:W5:Y:S01]  /*7540*/  LDG.E.128 R80, desc[UR6][R80.64] ;  /* 0x0000000650507981 */ /* 0x000f62000c1e1d00 */
[----:B------:R-:W-:-:S04]  /*7550*/  UISETP.NE.U32.AND UP1, UPT, UR8, URZ, UPT ;  /* 0x000000ff0800728c */ /* 0x000fc8000bf25070 */
[----:B------:R-:W-:-:S09]  /*7560*/  UISETP.NE.AND.EX UP1, UPT, UR9, URZ, UPT, UP1 ;  /* 0x000000ff0900728c */ /* 0x000fd2000bf25310 */
[----:B------:R-:W-:Y:S05]  /*7570*/  BRA.U !UP1, `(.L_x_5872) ;  /* 0x0000003109a07547 */ /* 0x000fea000b800000 */
[----:B------:R-:W0:Y:S02]  /*7580*/  LDC.64 R20, c[0x0][0x3a0] ;  /* 0x0000e800ff147b82 */ /* 0x000e240000000a00 */
[----:B0-----:R-:W-:-:S05]  /*7590*/  IMAD.WIDE.U32 R20, R121, 0x10, R20 ;  /* 0x0000001079147825 */ /* 0x001fca00078e0014 */
[----:B------:R0:W5:Y:S01]  /*75a0*/  LDG.E.128 R76, desc[UR6][R20.64] ;  /* 0x00000006144c7981 */ /* 0x000162000c1e1d00 */
[----:B------:R-:W-:Y:S01]  /*75b0*/  ISETP.NE.AND P0, PT, R8, 0x1, PT ;  /* 0x000000010800780c */ /* 0x000fe20003f05270 */
[----:B------:R-:W-:Y:S01]  /*75c0*/  BSSY.RECONVERGENT B1, `(.L_x_5873) ;  /* 0x0000059000017945 */ /* 0x000fe20003800200 */
[----:B------:R-:W-:Y:S01]  /*75d0*/  IMAD.MOV.U32 R88, RZ, RZ, 0x2 ;  /* 0x00000002ff587424 */ /* 0x000fe200078e00ff */
[----:B------:R-:W-:Y:S01]  /*75e0*/  MOV R12, R10 ;  /* 0x0000000a000c7202 */ /* 0x000fe20000000f00 */
[----:B------:R-:W-:-:S09]  /*75f0*/  IMAD.MOV.U32 R122, RZ, RZ, R116 ;  /* 0x000000ffff7a7224 */ /* 0x000fd200078e0074 */
[----:B0-----:R-:W-:Y:S05]  /*7600*/  @!P0 BRA `(.L_x_5874) ;  /* 0x0000000400508947 */ /* 0x001fea0003800000 */
        /* <DEDUP_REMOVED lines=10> */
.L_x_5875:
        /* <DEDUP_REMOVED lines=13> */
.L_x_5877:
[----:B------:R-:W-:Y:S05]  /*7780*/  BSYNC.RECONVERGENT B2 ;  /* 0x0000000000027941 */ /* 0x000fea0003800200 */
.L_x_5876:
        /* <DEDUP_REMOVED lines=8> */
[----:B------:R-:W-:Y:S02]  /*7810*/  UIADD3 UR13, UPT, UPT, UR4, 0x3c6ef372, URZ ;  /* 0x3c6ef372040d7890 */ /* 0x000fe4000fffe0ff */
[----:B------:R-:W-:Y:S01]  /*7820*/  IMAD.MOV.U32 R12, RZ, RZ, R116 ;  /* 0x000000ffff0c7224 */ /* 0x000fe200078e0074 */
        /* <DEDUP_REMOVED lines=50> */
.L_x_5874:
[----:B------:R-:W-:Y:S05]  /*7b50*/  BSYNC.RECONVERGENT B1 ;  /* 0x0000000000017941 */ /* 0x000fea0003800200 */
.L_x_5873:
        /* <DEDUP_REMOVED lines=9> */
[----:B------:R-:W-:Y:S01]  /*7bf0*/  FMUL.FTZ R12, R12, R119 ;  /* 0x000000770c0c7220 */ /* 0x000fe20000410000 */
[----:B------:R-:W-:-:S03]  /*7c00*/  IMAD.MOV.U32 R8, RZ, RZ, R10 ;  /* 0x000000ffff087224 */ /* 0x000fc600078e000a */
[----:B0-----:R-:W-:Y:S01]  /*7c10*/  FMUL.FTZ R12, R12, R123 ;  /* 0x0000007b0c0c7220 */ /* 0x001fe20000410000 */
[----:B-1----:R-:W-:Y:S01]  /*7c20*/  FSETP.GTU.FTZ.AND P0, PT, R21, R124, PT ;  /* 0x0000007c1500720b */ /* 0x002fe20003f1c000 */
[----:B------:R-:W-:-:S03]  /*7c30*/  HADD2.F32 R21, -RZ, R76.H0_H0 ;  /* 0x2000004cff157230 */ /* 0x000fc60000004100 */
[----:B------:R-:W-:Y:S02]  /*7c40*/  FSEL R12, R12, RZ, !P0 ;  /* 0x000000ff0c0c7208 */ /* 0x000fe40004000000 */
[----:B------:R-:W-:-:S03]  /*7c50*/  PLOP3.LUT P0, PT, P0, PT, PT, 0x8, 0x80 ;  /* 0x000000000080781c */ /* 0x000fc6000070e170 */
[----:B------:R-:W-:Y:S01]  /*7c60*/  FADD.FTZ R12, R12, R21 ;  /* 0x000000150c0c7221 */ /* 0x000fe20000010000 */
        /* <DEDUP_REMOVED lines=10> */
.L_x_5880:
        /* <DEDUP_REMOVED lines=13> */
.L_x_5882:
[----:B------:R-:W-:Y:S05]  /*7de0*/  BSYNC.RECONVERGENT B2 ;  /* 0x0000000000027941 */ /* 0x000fea0003800200 */
.L_x_5881:
        /* <DEDUP_REMOVED lines=61> */
.L_x_5879:
[----:B------:R-:W-:Y:S05]  /*81c0*/  BSYNC.RECONVERGENT B1 ;  /* 0x0000000000017941 */ /* 0x000fea0003800200 */
.L_x_5878:
[----:B------:R-:W-:Y:S01]  /*81d0*/  I2FP.F32.U32 R8, R8 ;  /* 0x0000000800087245 */ /* 0x000fe20000201000 */
[----:B------:R-:W-:Y:S01]  /*81e0*/  HADD2.F32 R80, -RZ, R80.H1_H1 ;  /* 0x30000050ff507230 */ /* 0x000fe20000004100 */
[----:B------:R-:W-:Y:S01]  /*81f0*/  ISETP.NE.AND P1, PT, R89, 0x1, PT ;  /* 0x000000015900780c */ /* 0x000fe20003f25270 */
[----:B------:R-:W-:Y:S02]  /*8200*/  BSSY.RECONVERGENT B1, `(.L_x_5883) ;  /* 0x000005f000017945 */ /* 0x000fe40003800200 */
[----:B------:R-:W-:Y:S01]  /*8210*/  FFMA.FTZ R21, R8, R111, 1.1641532182693481445e-10 ;  /* 0x2f00000008157423 */ /* 0x000fe2000001006f */
[----:B------:R-:W-:Y:S01]  /*8220*/  FMUL.FTZ R80, R80, R119 ;  /* 0x0000007750507220 */ /* 0x000fe20000410000 */
[----:B------:R-:W-:-:S03]  /*8230*/  IMAD.MOV.U32 R8, RZ, RZ, R10 ;  /* 0x000000ffff087224 */ /* 0x000fc600078e000a */
[----:B------:R-:W-:Y:S01]  /*8240*/  FMUL.FTZ R80, R80, R123 ;  /* 0x0000007b50507220 */ /* 0x000fe20000410000 */
[----:B------:R-:W-:Y:S01]  /*8250*/  FSETP.GTU.FTZ.AND P0, PT, R21, R124, PT ;  /* 0x0000007c1500720b */ /* 0x000fe20003f1c000 */
[----:B------:R-:W-:-:S03]  /*8260*/  HADD2.F32 R21, -RZ, R76.H1_H1 ;  /* 0x3000004cff157230 */ /* 0x000fc60000004100 */
[----:B------:R-:W-:Y:S01]  /*8270*/  FSEL R20, R80, RZ, !P0 ;  /* 0x000000ff50147208 */ /* 0x000fe20004000000 */
[----:B------:R-:W-:Y:S01]  /*8280*/  HFMA2 R80, -RZ, RZ, 0, 1.1920928955078125e-07 ;  /* 0x00000002ff507431 */ /* 0x000fe200000001ff */
        /* <DEDUP_REMOVED lines=11> */
.L_x_5885:
        /* <DEDUP_REMOVED lines=13> */
.L_x_5887:
[----:B------:R-:W-:Y:S05]  /*8410*/  BSYNC.RECONVERGENT B2 ;  /* 0x0000000000027941 */ /* 0x000fea0003800200 */
.L_x_5886:
        /* <DEDUP_REMOVED lines=59> */
[----:B------:R-:W-:Y:S02]  /*87d0*/  LOP3.LUT R6, R6, UR13, R89, 0x96, !PT ;  /* 0x0000000d06067c12 */ /* 0x000fe4000f8e9659 */
[----:B------:R-:W-:-:S07]  /*87e0*/  MOV R122, R88 ;  /* 0x00000058007a7202 */ /* 0x000fce0000000f00 */
.L_x_5884:
[----:B------:R-:W-:Y:S05]  /*87f0*/  BSYNC.RECONVERGENT B1 ;  /* 0x0000000000017941 */ /* 0x000fea0003800200 */
.L_x_5883:
[----:B------:R-:W-:Y:S01]  /*8800*/  I2FP.F32.U32 R8, R8 ;  /* 0x0000000800087245 */ /* 0x000fe20000201000 */
[----:B------:R-:W-:Y:S01]  /*8810*/  HADD2.F32 R76, -RZ, R81.H0_H0 ;  /* 0x20000051ff4c7230 */ /* 0x000fe20000004100 */
[----:B------:R-:W-:Y:S01]  /*8820*/  ISETP.NE.AND P2, PT, R80, 0x1, PT ;  /* 0x000000015000780c */ /* 0x000fe20003f45270 */
[----:B------:R-:W-:Y:S01]  /*8830*/  BSSY.RECONVERGENT B1, `(.L_x_5888) ;  /* 0x000005f000017945 */ /* 0x000fe20003800200 */
[----:B------:R-:W-:Y:S02]  /*8840*/  IMAD.MOV.U32 R89, RZ, RZ, 0x2 ;  /* 0x00000002ff597424 */ /* 0x000fe400078e00ff */
[----:B------:R-:W-:Y:S01]  /*8850*/  FFMA.FTZ R21, R8, R111, 1.1641532182693481445e-10 ;  /* 0x2f00000008157423 */ /* 0x000fe2000001006f */
[----:B------:R-:W-:Y:S01]  /*8860*/  FMUL.FTZ R76, R76, R119 ;  /* 0x000000774c4c7220 */ /* 0x000fe20000410000 */
[----:B------:R-:W-:-:S03]  /*8870*/  HADD2.F32 R8, -RZ, R77.H0_H0 ;  /* 0x2000004dff087230 */ /* 0x000fc60000004100 */
        /* <DEDUP_REMOVED lines=15> */
.L_x_5890:
        /* <DEDUP_REMOVED lines=12> */
.L_x_5892:
[----:B------:R-:W-:Y:S05]  /*8a30*/  BSYNC.RECONVERGENT B2 ;  /* 0x0000000000027941 */ /* 0x000fea0003800200 */
.L_x_5891:
        /* <DEDUP_REMOVED lines=55> */
[----:B------:R-:W-:-:S03]  /*8db0*/  MOV R10, R100 ;  /* 0x00000064000a7202 */ /* 0x000fc60000000f00 */
[----:B------:R-:W-:-:S04]  /*8dc0*/  IMAD.WIDE.U32 R88, R88, -0x2daee0ad, RZ ;  /* 0xd2511f5358587825 */ /* 0x000fc800078e00ff */
[----:B------:R-:W-:Y:S01]  /*8dd0*/  IMAD.MOV.U32 R122, RZ, RZ, R88 ;  /* 0x000000ffff7a7224 */ /* 0x000fe200078e0058 */
[----:B------:R-:W-:Y:S01]  /*8de0*/  LOP3.LUT R6, R6, UR13, R89, 0x96, !PT ;  /* 0x0000000d06067c12 */ /* 0x000fe2000f8e9659 */
[----:B------:R-:W-:Y:S01]  /*8df0*/  UIADD3 UR13, UPT, UPT, UR4, -0x700cb87f, URZ ;  /* 0x8ff34781040d7890 */ /* 0x000fe2000fffe0ff */
[----:B------:R-:W-:-:S05]  /*8e00*/  HFMA2 R89, -RZ, RZ, 0, 0 ;  /* 0x00000000ff597431 */ /* 0x000fca00000001ff */
[----:B------:R-:W-:-:S07]  /*8e10*/  LOP3.LUT R7, R126, UR13, R101, 0x96, !PT ;  /* 0x0000000d7e077c12 */ /* 0x000fce000f8e9665 */
.L_x_5889:
[----:B------:R-:W-:Y:S05]  /*8e20*/  BSYNC.RECONVERGENT B1 ;  /* 0x0000000000017941 */ /* 0x000fea0003800200 */
.L_x_5888:
[----:B------:R-:W-:Y:S01]  /*8e30*/  I2FP.F32.U32 R8, R8 ;  /* 0x0000000800087245 */ /* 0x000fe20000201000 */
[----:B------:R-:W-:Y:S01]  /*8e40*/  HADD2.F32 R76, -RZ, R81.H1_H1 ;  /* 0x30000051ff4c7230 */ /* 0x000fe20000004100 */
[----:B------:R-:W-:Y:S01]  /*8e50*/  ISETP.NE.AND P3, PT, R89, 0x1, PT ;  /* 0x000000015900780c */ /* 0x000fe20003f65270 */
[----:B------:R-:W-:Y:S01]  /*8e60*/  HADD2.F32 R77, -RZ, R77.H1_H1 ;  /* 0x3000004dff4d7230 */ /* 0x000fe20000004100 */
[----:B------:R-:W-:Y:S01]  /*8e70*/  BSSY.RECONVERGENT B1, `(.L_x_5893) ;  /* 0x000005e000017945 */ /* 0x000fe20003800200 */
        /* <DEDUP_REMOVED lines=18> */
.L_x_5895:
        /* <DEDUP_REMOVED lines=12> */
.L_x_5897:
[----:B------:R-:W-:Y:S05]  /*9060*/  BSYNC.RECONVERGENT B2 ;  /* 0x0000000000027941 */ /* 0x000fea0003800200 */
.L_x_5896:
        /* <DEDUP_REMOVED lines=55> */
[----:B------:R-:W-:Y:S02]  /*93e0*/  IMAD.MOV.U32 R10, RZ, RZ, R80 ;  /* 0x000000ffff0a7224 */ /* 0x000fe400078e0050 */
[----:B------:R-:W-:Y:S02]  /*93f0*/  IMAD.MOV.U32 R80, RZ, RZ, RZ ;  /* 0x000000ffff507224 */ /* 0x000fe400078e00ff */
[----:B------:R-:W-:-:S04]  /*9400*/  IMAD.WIDE.U32 R76, R76, -0x2daee0ad, RZ ;  /* 0xd2511f534c4c7825 */ /* 0x000fc800078e00ff */
[----:B------:R-:W-:Y:S01]  /*9410*/  IMAD.MOV.U32 R122, RZ, RZ, R76 ;  /* 0x000000ffff7a7224 */ /* 0x000fe200078e004c */
[----:B------:R-:W-:Y:S01]  /*9420*/  LOP3.LUT R6, R6, UR13, R77, 0x96, !PT ;  /* 0x0000000d06067c12 */ /* 0x000fe2000f8e964d */
[----:B------:R-:W-:-:S06]  /*9430*/  UIADD3 UR13, UPT, UPT, UR4, -0x700cb87f, URZ ;  /* 0x8ff34781040d7890 */ /* 0x000fcc000fffe0ff */
[----:B------:R-:W-:-:S07]  /*9440*/  LOP3.LUT R7, R100, UR13, R81, 0x96, !PT ;  /* 0x0000000d64077c12 */ /* 0x000fce000f8e9651 */
.L_x_5894:
[----:B------:R-:W-:Y:S05]  /*9450*/  BSYNC.RECONVERGENT B1 ;  /* 0x0000000000017941 */ /* 0x000fea0003800200 */
.L_x_5893:
        /* <DEDUP_REMOVED lines=23> */
.L_x_5900:
[----:B------:R-:W-:Y:S01]  /*95d0*/  IADD3 R4, PT, PT, R4, 0x1, RZ ;  /* 0x0000000104047810 */ /* 0x000fe20007ffe0ff */
[----:B------:R-:W-:Y:S03]  /*95e0*/  BSSY.RECONVERGENT B2, `(.L_x_5901) ;  /* 0x000000b000027945 */ /* 0x000fe60003800200 */
[----:B------:R-:W-:-:S13]  /*95f0*/  ISETP.NE.AND P4, PT, R4, RZ, PT ;  /* 0x000000ff0400720c */ /* 0x000fda0003f85270 */
        /* <DEDUP_REMOVED lines=9> */
.L_x_5902:
[----:B------:R-:W-:Y:S05]  /*9690*/  BSYNC.RECONVERGENT B2 ;  /* 0x0000000000027941 */ /* 0x000fea0003800200 */
.L_x_5901:
        /* <DEDUP_REMOVED lines=58> */
[----:B------:R-:W-:-:S03]  /*9a40*/  IMAD.WIDE.U32 R76, R7, -0x326172a9, RZ ;  /* 0xcd9e8d57074c7825 */ /* 0x000fc600078e00ff */
[----:B------:R-:W-:Y:S01]  /*9a50*/  MOV R10, R76 ;  /* 0x0000004c000a7202 */ /* 0x000fe20000000f00 */
[----:B------:R-:W-:Y:S01]  /*9a60*/  IMAD.MOV.U32 R76, RZ, RZ, RZ ;  /* 0x000000ffff4c7224 */ /* 0x000fe200078e00ff */
[----:B------:R-:W-:-:S07]  /*9a70*/  LOP3.LUT R7, R80, UR13, R77, 0x96, !PT ;  /* 0x0000000d50077c12 */ /* 0x000fce000f8e964d */
.L_x_5899:
[----:B------:R-:W-:Y:S05]  /*9a80*/  BSYNC.RECONVERGENT B1 ;  /* 0x0000000000017941 */ /* 0x000fea0003800200 */
.L_x_5898:
[----:B------:R-:W-:Y:S01]  /*9a90*/  I2FP.F32.U32 R8, R8 ;  /* 0x0000000800087245 */ /* 0x000fe20000201000 */
[----:B------:R-:W-:Y:S01]  /*9aa0*/  HADD2.F32 R82, -RZ, R82.H1_H1 ;  /* 0x30000052ff527230 */ /* 0x000fe20000004100 */
[----:B------:R-:W-:Y:S01]  /*9ab0*/  ISETP.NE.AND P5, PT, R76, 0x1, PT ;  /* 0x000000014c00780c */ /* 0x000fe20003fa5270 */
[----:B------:R-:W-:Y:S01]  /*9ac0*/  HADD2.F32 R81, -RZ, R78.H1_H1 ;  /* 0x3000004eff517230 */ /* 0x000fe20000004100 */
[----:B------:R-:W-:Y:S01]  /*9ad0*/  BSSY.RECONVERGENT B1, `(.L_x_5903) ;  /* 0x000005e000017945 */ /* 0x000fe20003800200 */
        /* <DEDUP_REMOVED lines=18> */
.L_x_5905:
        /* <DEDUP_REMOVED lines=12> */
.L_x_5907:
[----:B------:R-:W-:Y:S05]  /*9cc0*/  BSYNC.RECONVERGENT B2 ;  /* 0x0000000000027941 */ /* 0x000fea0003800200 */
.L_x_5906:
        /* <DEDUP_REMOVED lines=62> */
.L_x_5904:
[----:B------:R-:W-:Y:S05]  /*a0b0*/  BSYNC.RECONVERGENT B1 ;  /* 0x0000000000017941 */ /* 0x000fea0003800200 */
.L_x_5903:
[----:B------:R-:W-:Y:S01]  /*a0c0*/  I2FP.F32.U32 R8, R8 ;  /* 0x0000000800087245 */ /* 0x000fe20000201000 */
[----:B------:R-:W-:Y:S01]  /*a0d0*/  HADD2.F32 R101, -RZ, R79.H0_H0 ;  /* 0x2000004fff657230 */ /* 0x000fe20000004100 */
[----:B------:R-:W-:Y:S01]  /*a0e0*/  ISETP.NE.AND P6, PT, R80, 0x1, PT ;  /* 0x000000015000780c */ /* 0x000fe20003fc5270 */
[----:B------:R-:W-:Y:S01]  /*a0f0*/  BSSY.RECONVERGENT B1, `(.L_x_5908) ;  /* 0x0000061000017945 */ /* 0x000fe20003800200 */
[----:B------:R-:W-:Y:S02]  /*a100*/  IMAD.MOV.U32 R78, RZ, RZ, R10 ;  /* 0x000000ffff4e7224 */ /* 0x000fe400078e000a */
[----:B------:R-:W-:Y:S01]  /*a110*/  FFMA.FTZ R77, R8, R111, 1.1641532182693481445e-10 ;  /* 0x2f000000084d7423 */ /* 0x000fe2000001006f */
[----:B------:R-:W-:-:S04]  /*a120*/  HADD2.F32 R8, -RZ, R83.H0_H0 ;  /* 0x20000053ff087230 */ /* 0x000fc80000004100 */
[----:B------:R-:W-:Y:S01]  /*a130*/  FSETP.GTU.FTZ.AND P5, PT, R77, R124, PT ;  /* 0x0000007c4d00720b */ /* 0x000fe20003fbc000 */
[----:B------:R-:W-:-:S04]  /*a140*/  FMUL.FTZ R8, R8, R119 ;  /* 0x0000007708087220 */ /* 0x000fc80000410000 */
        /* <DEDUP_REMOVED lines=14> */
.L_x_5910:
        /* <DEDUP_REMOVED lines=14> */
.L_x_5912:
[----:B------:R-:W-:Y:S05]  /*a310*/  BSYNC.RECONVERGENT B2 ;  /* 0x0000000000027941 */ /* 0x000fea0003800200 */
.L_x_5911:
        /* <DEDUP_REMOVED lines=61> */
[----:B------:R-:W-:-:S07]  /*a6f0*/  LOP3.LUT R7, R80, UR13, R77, 0x96, !PT ;  /* 0x0000000d50077c12 */ /* 0x000fce000f8e964d */
.L_x_5909:
[----:B------:R-:W-:Y:S05]  /*a700*/  BSYNC.RECONVERGENT B1 ;  /* 0x0000000000017941 */ /* 0x000fea0003800200 */
.L_x_5908:
[----:B------:R-:W-:Y:S01]  /*a710*/  I2FP.F32.U32 R76, R78 ;  /* 0x0000004e004c7245 */ /* 0x000fe20000201000 */
[----:B------:R-:W-:Y:S01]  /*a720*/  HADD2.F32 R79, -RZ, R79.H1_H1 ;  /* 0x3000004fff4f7230 */ /* 0x000fe20000004100 */
[----:B------:R-:W-:Y:S02]  /*a730*/  F2FP.F16.F32.PACK_AB R78, R100, R89 ;  /* 0x00000059644e723e */ /* 0x000fe400000000ff */
[----:B------:R-:W-:Y:S01]  /*a740*/  F2FP.F16.F32.PACK_AB R77, R88, R21 ;  /* 0x00000015584d723e */ /* 0x000fe200000000ff */
[----:B------:R-:W-:Y:S01]  /*a750*/  FFMA.FTZ R111, R76, R111, 1.1641532182693481445e-10 ;  /* 0x2f0000004c6f7423 */ /* 0x000fe2000001006f */
[----:B------:R-:W-:-:S04]  /*a760*/  HADD2.F32 R76, -RZ, R83.H1_H1 ;  /* 0x30000053ff4c7230 */ /* 0x000fc80000004100 */
[----:B------:R-:W-:Y:S01]  /*a770*/  FSETP.GTU.FTZ.AND P6, PT, R111, R124, PT ;  /* 0x0000007c6f00720b */ /* 0x000fe20003fdc000 */
[----:B------:R-:W-:-:S04]  /*a780*/  FMUL.FTZ R76, R76, R119 ;  /* 0x000000774c4c7220 */ /* 0x000fc80000410000 */
[----:B------:R-:W-:-:S05]  /*a790*/  FMUL.FTZ R76, R76, R123 ;  /* 0x0000007b4c4c7220 */ /* 0x000fca0000410000 */
[----:B------:R-:W-:Y:S02]  /*a7a0*/  FSEL R76, R76, RZ, !P6 ;  /* 0x000000ff4c4c7208 */ /* 0x000fe40007000000 */
[----:B------:R-:W-:-:S03]  /*a7b0*/  PLOP3.LUT P6, PT, P6, PT, PT, 0x8, 0x80 ;  /* 0x000000000080781c */ /* 0x000fc600037ce170 */
[----:B------:R-:W-:Y:S01]  /*a7c0*/  FADD.FTZ R111, R76, R79 ;  /* 0x0000004f4c6f7221 */ /* 0x000fe20000010000 */
[----:B------:R-:W-:-:S04]  /*a7d0*/  F2FP.F16.F32.PACK_AB R76, R20, R12 ;  /* 0x0000000c144c723e */ /* 0x000fc800000000ff */
[----:B------:R-:W-:Y:S01]  /*a7e0*/  F2FP.F16.F32.PACK_AB R79, R111, R101 ;  /* 0x000000656f4f723e */ /* 0x000fe200000000ff */
[----:B------:R-:W-:Y:S06]  /*a7f0*/  BRA `(.L_x_5913) ;  /* 0x0000003000507947 */ /* 0x000fec0003800000 */
.L_x_5872:
        /* <DEDUP_REMOVED lines=16> */
.L_x_5916:
        /* <DEDUP_REMOVED lines=13> */
.L_x_5918:
[----:B------:R-:W-:Y:S05]  /*a9d0*/  BSYNC.RECONVERGENT B2 ;  /* 0x0000000000027941 */ /* 0x000fea0003800200 */
.L_x_5917:
        /* <DEDUP_REMOVED lines=53> */
[----:B------:R-:W-:Y:S01]  /*ad30*/  IMAD.WIDE.U32 R20, R21, -0x326172a9, RZ ;  /* 0xcd9e8d5715147825 */ /* 0x000fe200078e00ff */
[----:B------:R-:W-:-:S03]  /*ad40*/  UIADD3 UR13, UPT, UPT, UR4, -0x700cb87f, URZ ;  /* 0x8ff34781040d7890 */ /* 0x000fc6000fffe0ff */
[----:B------:R-:W-:-:S03]  /*ad50*/  IMAD.WIDE.U32 R122, R122, -0x2daee0ad, RZ ;  /* 0xd2511f537a7a7825 */ /* 0x000fc600078e00ff */
[----:B------:R-:W-:Y:S01]  /*ad60*/  LOP3.LUT R7, R76, UR13, R21, 0x96, !PT ;  /* 0x0000000d4c077c12 */ /* 0x000fe2000f8e9615 */
[----:B------:R-:W-:Y:S02]  /*ad70*/  IMAD.MOV.U32 R10, RZ, RZ, R20 ;  /* 0x000000ffff0a7224 */ /* 0x000fe400078e0014 */
[----:B------:R-:W-:Y:S01]  /*ad80*/  HFMA2 R20, -RZ, RZ, 0, 0 ;  /* 0x00000000ff147431 */ /* 0x000fe200000001ff */
[----:B------:R-:W-:-:S07]  /*ad90*/  LOP3.LUT R6, R6, UR14, R123, 0x96, !PT ;  /* 0x0000000e06067c12 */ /* 0x000fce000f8e967b */
.L_x_5915:
[----:B------:R-:W-:Y:S05]  /*ada0*/  BSYNC.RECONVERGENT B1 ;  /* 0x0000000000017941 */ /* 0x000fea0003800200 */
.L_x_5914:
[----:B------:R-:W0:Y:S01]  /*adb0*/  LDC R124, c[0x0][0x404] ;  /* 0x00010100ff7c7b82 */ /* 0x000e220000000800 */
[----:B------:R-:W-:Y:S01]  /*adc0*/  I2FP.F32.U32 R8, R12 ;  /* 0x0000000c00087245 */ /* 0x000fe20000201000 */
[----:B------:R-:W-:Y:S01]  /*add0*/  IMAD.MOV.U32 R111, RZ, RZ, 0x2f800000 ;  /* 0x2f800000ff6f7424 */ /* 0x000fe200078e00ff */
[----:B------:R-:W-:Y:S01]  /*ade0*/  ISETP.NE.AND P1, PT, R20, 0x1, PT ;  /* 0x000000011400780c */ /* 0x000fe20003f25270 */
[----:B-----5:R-:W-:Y:S01]  /*adf0*/  HADD2.F32 R12, -RZ, R80.H0_H0 ;  /* 0x20000050ff0c7230 */ /* 0x020fe20000004100 */
[----:B------:R-:W-:Y:S01]  /*ae00*/  BSSY.RECONVERGENT B1, `(.L_x_5919) ;  /* 0x000005f000017945 */ /* 0x000fe20003800200 */
[----:B------:R-:W-:Y:S01]  /*ae10*/  FFMA.FTZ R21, R8, R111, 1.1641532182693481445e-10 ;  /* 0x2f00000008157423 */ /* 0x000fe2000001006f */
[----:B------:R-:W-:Y:S01]  /*ae20*/  IMAD.MOV.U32 R76, RZ, RZ, 0x2 ;  /* 0x00000002ff4c7424 */ /* 0x000fe200078e00ff */
[----:B------:R-:W1:Y:S01]  /*ae30*/  LDC R123, c[0x0][0x408] ;  /* 0x00010200ff7b7b82 */ /* 0x000e620000000800 */
[----:B------:R-:W-:Y:S01]  /*ae40*/  FMUL.FTZ R12, R12, R119 ;  /* 0x000000770c0c7220 */ /* 0x000fe20000410000 */
[----:B------:R-:W-:-:S02]  /*ae50*/  MOV R8, R10 ;  /* 0x0000000a00087202 */ /* 0x000fc40000000f00 */
[----:B0-----:R-:W-:-:S04]  /*ae60*/  FSETP.GTU.FTZ.AND P0, PT, R21, R124, PT ;  /* 0x0000007c1500720b */ /* 0x001fc80003f1c000 */
[----:B------:R-:W-:Y:S01]  /*ae70*/  PLOP3.LUT P2, PT, P0, PT, PT, 0x8, 0x80 ;  /* 0x000000000080781c */ /* 0x000fe2000074e170 */
[----:B-1----:R-:W-:-:S03]  /*ae80*/  FMUL.FTZ R12, R12, R123 ;  /* 0x0000007b0c0c7220 */ /* 0x002fc60000410000 */
[----:B------:R-:W-:Y:S02]  /*ae90*/  P2R R116, PR, RZ, 0x4 ;  /* 0x00000004ff747803 */ /* 0x000fe40000000000 */
[----:B------:R-:W-:Y:S01]  /*aea0*/  FSEL R12, R12, RZ, !P0 ;  /* 0x000000ff0c0c7208 */ /* 0x000fe20004000000 */
        /* <DEDUP_REMOVED lines=9> */
.L_x_5921:
        /* <DEDUP_REMOVED lines=13> */
.L_x_5923:
[----:B------:R-:W-:Y:S05]  /*b010*/  BSYNC.RECONVERGENT B2 ;  /* 0x0000000000027941 */ /* 0x000fea0003800200 */
.L_x_5922:
        /* <DEDUP_REMOVED lines=56> */
[----:B------:R-:W-:Y:S01]  /*b3a0*/  IMAD.WIDE.U32 R20, R21, -0x2daee0ad, RZ ;  /* 0xd2511f5315147825 */ /* 0x000fe200078e00ff */
[----:B------:R-:W-:-:S03]  /*b3b0*/  MOV R10, R76 ;  /* 0x0000004c000a7202 */ /* 0x000fc60000000f00 */
[----:B------:R-:W-:Y:S02]  /*b3c0*/  HFMA2 R76, -RZ, RZ, 0, 0 ;  /* 0x00000000ff4c7431 */ /* 0x000fe400000001ff */
[----:B------:R-:W-:Y:S01]  /*b3d0*/  IMAD.MOV.U32 R122, RZ, RZ, R20 ;  /* 0x000000ffff7a7224 */ /* 0x000fe200078e0014 */
[----:B------:R-:W-:-:S07]  /*b3e0*/  LOP3.LUT R6, R6, UR13, R21, 0x96, !PT ;  /* 0x0000000d06067c12 */ /* 0x000fce000f8e9615 */
.L_x_5920:
[----:B------:R-:W-:Y:S05]  /*b3f0*/  BSYNC.RECONVERGENT B1 ;  /* 0x0000000000017941 */ /* 0x000fea0003800200 */
.L_x_5919:
[----:B------:R-:W-:Y:S01]  /*b400*/  ISETP.NE.AND P2, PT, R76, 0x1, PT ;  /* 0x000000014c00780c */ /* 0x000fe20003f45270 */
[----:B------:R-:W-:Y:S01]  /*b410*/  HADD2.F32 R80, -RZ, R80.H1_H1 ;  /* 0x30000050ff507230 */ /* 0x000fe20000004100 */
[----:B------:R-:W-:Y:S01]  /*b420*/  I2FP.F32.U32 R8, R8 ;  /* 0x0000000800087245 */ /* 0x000fe20000201000 */
[----:B------:R-:W-:Y:S01]  /*b430*/  BSSY.RECONVERGENT B1, `(.L_x_5924) ;  /* 0x000005d000017945 */ /* 0x000fe20003800200 */
[----:B------:R-:W-:Y:S02]  /*b440*/  IMAD.MOV.U32 R77, RZ, RZ, 0x2 ;  /* 0x00000002ff4d7424 */ /* 0x000fe400078e00ff */
[----:B------:R-:W-:Y:S01]  /*b450*/  FMUL.FTZ R80, R80, R119 ;  /* 0x0000007750507220 */ /* 0x000fe20000410000 */
        /* <DEDUP_REMOVED lines=15> */
.L_x_5926:
        /* <DEDUP_REMOVED lines=13> */
.L_x_5928:
[----:B------:R-:W-:Y:S05]  /*b620*/  BSYNC.RECONVERGENT B2 ;  /* 0x0000000000027941 */ /* 0x000fea0003800200 */
.L_x_5927:
        /* <DEDUP_REMOVED lines=59> */
[----:B------:R-:W-:Y:S01]  /*b9e0*/  IMAD.MOV.U32 R77, RZ, RZ, RZ ;  /* 0x000000ffff4d7224 */ /* 0x000fe200078e00ff */
[----:B------:R-:W-:-:S07]  /*b9f0*/  MOV R122, R76 ;  /* 0x0000004c007a7202 */ /* 0x000fce0000000f00 */
.L_x_5925:
[----:B------:R-:W-:Y:S05]  /*ba00*/  BSYNC.RECONVERGENT B1 ;  /* 0x0000000000017941 */ /* 0x000fea0003800200 */
.L_x_5924:
[----:B------:R-:W-:Y:S01]  /*ba10*/  I2FP.F32.U32 R8, R8 ;  /* 0x0000000800087245 */ /* 0x000fe20000201000 */
[----:B------:R-:W-:Y:S01]  /*ba20*/  HADD2.F32 R76, -RZ, R81.H0_H0 ;  /* 0x20000051ff4c7230 */ /* 0x000fe20000004100 */
[----:B------:R-:W-:Y:S01]  /*ba30*/  ISETP.NE.AND P3, PT, R77, 0x1, PT ;  /* 0x000000014d00780c */ /* 0x000fe20003f65270 */
[----:B------:R-:W-:Y:S01]  /*ba40*/  BSSY.RECONVERGENT B1, `(.L_x_5929) ;  /* 0x000005d000017945 */ /* 0x000fe20003800200 */
[----:B------:R-:W-:Y:S02]  /*ba50*/  HFMA2 R78, -RZ, RZ, 0, 1.1920928955078125e-07 ;  /* 0x00000002ff4e7431 */ /* 0x000fe400000001ff */
[----:B------:R-:W-:Y:S01]  /*ba60*/  FFMA.FTZ R21, R8, R111, 1.1641532182693481445e-10 ;  /* 0x2f00000008157423 */ /* 0x000fe2000001006f */
[----:B------:R-:W-:Y:S01]  /*ba70*/  FMUL.FTZ R76, R76, R119 ;  /* 0x000000774c4c7220 */ /* 0x000fe20000410000 */
[----:B------:R-:W-:-:S03]  /*ba80*/  IMAD.MOV.U32 R8, RZ, RZ, R10 ;  /* 0x000000ffff087224 */ /* 0x000fc600078e000a */
[----:B------:R-:W-:Y:S01]  /*ba90*/  FSETP.GTU.FTZ.AND P2, PT, R21, R124, PT ;  /* 0x0000007c1500720b */ /* 0x000fe20003f5c000 */
[----:B------:R-:W-:-:S03]  /*baa0*/  FMUL.FTZ R21, R76, R123 ;  /* 0x0000007b4c157220 */ /* 0x000fc60000410000 */
[----:B------:R-:W-:Y:S02]  /*bab0*/  PLOP3.LUT P1, PT, P2, PT, PT, 0x8, 0x80 ;  /* 0x000000000080781c */ /* 0x000fe4000172e170 */
[----:B------:R-:W-:Y:S01]  /*bac0*/  FSEL R21, R21, RZ, !P2 ;  /* 0x000000ff15157208 */ /* 0x000fe20005000000 */
[----:B------:R-:W-:Y:S10]  /*bad0*/  @!P3 BRA `(.L_x_5930) ;  /* 0x00000004004cb947 */ /* 0x000ff40003800000 */
[----:B------:R-:W-:-:S13]  /*bae0*/  ISETP.NE.AND P2, PT, R77, 0x3, PT ;  /* 0x000000034d00780c */ /* 0x000fda0003f45270 */
[----:B------:R-:W-:Y:S05]  /*baf0*/  @!P2 BRA `(.L_x_5931) ;  /* 0x000000000018a947 */ /* 0x000fea0003800000 */
[----:B------:R-:W-:-:S13]  /*bb00*/  ISETP.NE.AND P2, PT, R77, 0x2, PT ;  /* 0x000000024d00780c */ /* 0x000fda0003f45270 */
[----:B------:R-:W-:Y:S01]  /*bb10*/  @!P2 MOV R78, 0x3 ;  /* 0x00000003004ea802 */ /* 0x000fe20000000f00 */
[----:B------:R-:W-:Y:S01]  /*bb20*/  @P2 VIADD R78, R77, 0x1 ;  /* 0x000000014d4e2836 */ /* 0x000fe20000000000 */
[----:B------:R-:W-:Y:S01]  /*bb30*/  @!P2 MOV R8, R6 ;  /* 0x000000060008a202 */ /* 0x000fe20000000f00 */
[----:B------:R-:W-:Y:S01]  /*bb40*/  @P2 IMAD.MOV.U32 R8, RZ, RZ, R7 ;  /* 0x000000ffff082224 */ /* 0x000fe200078e0007 */
[----:B------:R-:W-:Y:S06]  /*bb50*/  BRA `(.L_x_5930) ;  /* 0x00000004002c7947 */ /* 0x000fec0003800000 */
.L_x_5931:
        /* <DEDUP_REMOVED lines=13> */
.L_x_5933:
[----:B------:R-:W-:Y:S05]  /*bc30*/  BSYNC.RECONVERGENT B2 ;  /* 0x0000000000027941 */ /* 0x000fea0003800200 */
.L_x_5932:
        /* <DEDUP_REMOVED lines=57> */
[----:B------:R-:W-:Y:S01]  /*bfd0*/  HFMA2 R78, -RZ, RZ, 0, 0 ;  /* 0x00000000ff4e7431 */ /* 0x000fe200000001ff */
[----:B------:R-:W-:Y:S01]  /*bfe0*/  MOV R8, R122 ;  /* 0x0000007a00087202 */ /* 0x000fe20000000f00 */
[----:B------:R-:W-:Y:S01]  /*bff0*/  IMAD.MOV.U32 R122, RZ, RZ, R76 ;  /* 0x000000ffff7a7224 */ /* 0x000fe200078e004c */
[----:B------:R-:W-:-:S07]  /*c000*/  LOP3.LUT R6, R6, UR13, R77, 0x96, !PT ;  /* 0x0000000d06067c12 */ /* 0x000fce000f8e964d */
.L_x_5930:
[----:B------:R-:W-:Y:S05]  /*c010*/  BSYNC.RECONVERGENT B1 ;  /* 0x0000000000017941 */ /* 0x000fea0003800200 */
.L_x_5929:
        /* <DEDUP_REMOVED lines=18> */
[----:B------:R-:W-:Y:S01]  /*c140*/  @!P3 IMAD.MOV.U32 R8, RZ, RZ, R6 ;  /* 0x000000ffff08b224 */ /* 0x000fe200078e0006 */
[----:B------:R-:W-:Y:S01]  /*c150*/  @P3 MOV R8, R7 ;  /* 0x0000000700083202 */ /* 0x000fe20000000f00 */
[----:B------:R-:W-:Y:S06]  /*c160*/  BRA `(.L_x_5935) ;  /* 0x00000004002c7947 */ /* 0x000fec0003800000 */
.L_x_5936:
        /* <DEDUP_REMOVED lines=13> */
.L_x_5938:
[----:B------:R-:W-:Y:S05]  /*c240*/  BSYNC.RECONVERGENT B2 ;  /* 0x0000000000027941 */ /* 0x000fea0003800200 */
.L_x_5937:
        /* <DEDUP_REMOVED lines=53> */
[----:B------:R-:W-:Y:S01]  /*c5a0*/  IMAD.MOV.U32 R79, RZ, RZ, RZ ;  /* 0x000000ffff4f7224 */ /* 0x000fe200078e00ff */
[----:B------:R-:W-:Y:S01]  /*c5b0*/  LOP3.LUT R7, R78, UR13, R77, 0x96, !PT ;  /* 0x0000000d4e077c12 */ /* 0x000fe2000f8e964d */
[----:B------:R-:W-:Y:S01]  /*c5c0*/  UIADD3 UR13, UPT, UPT, UR5, -0x695add53, URZ ;  /* 0x96a522ad050d7890 */ /* 0x000fe2000fffe0ff */
[----:B------:R-:W-:Y:S01]  /*c5d0*/  MOV R10, R76 ;  /* 0x0000004c000a7202 */ /* 0x000fe20000000f00 */
[----:B------:R-:W-:-:S04]  /*c5e0*/  IMAD.WIDE.U32 R76, R8, -0x2daee0ad, RZ ;  /* 0xd2511f53084c7825 */ /* 0x000fc800078e00ff */
[----:B------:R-:W-:Y:S01]  /*c5f0*/  IMAD.MOV.U32 R8, RZ, RZ, R122 ;  /* 0x000000ffff087224 */ /* 0x000fe200078e007a */
[----:B------:R-:W-:Y:S02]  /*c600*/  LOP3.LUT R6, R6, UR13, R77, 0x96, !PT ;  /* 0x0000000d06067c12 */ /* 0x000fe4000f8e964d */
[----:B------:R-:W-:-:S07]  /*c610*/  MOV R122, R76 ;  /* 0x0000004c007a7202 */ /* 0x000fce0000000f00 */
.L_x_5935:
[----:B------:R-:W-:Y:S05]  /*c620*/  BSYNC.RECONVERGENT B1 ;  /* 0x0000000000017941 */ /* 0x000fea0003800200 */
.L_x_5934:
[----:B------:R-:W-:Y:S01]  /*c630*/  I2FP.F32.U32 R8, R8 ;  /* 0x0000000800087245 */ /* 0x000fe20000201000 */
[----:B------:R-:W-:Y:S01]  /*c640*/  HADD2.F32 R76, -RZ, R82.H0_H0 ;  /* 0x20000052ff4c7230 */ /* 0x000fe20000004100 */
[----:B------:R-:W-:Y:S01]  /*c650*/  ISETP.NE.AND P4, PT, R79, 0x1, PT ;  /* 0x000000014f00780c */ /* 0x000fe20003f85270 */
[----:B------:R-:W-:Y:S02]  /*c660*/  BSSY.RECONVERGENT B1, `(.L_x_5939) ;  /* 0x000005d000017945 */ /* 0x000fe40003800200 */
        /* <DEDUP_REMOVED lines=17> */
.L_x_5941:
[----:B------:R-:W-:Y:S01]  /*c780*/  IADD3 R4, PT, PT, R4, 0x1, RZ ;  /* 0x0000000104047810 */ /* 0x000fe20007ffe0ff */
[----:B------:R-:W-:Y:S03]  /*c790*/  BSSY.RECONVERGENT B2, `(.L_x_5942) ;  /* 0x000000b000027945 */ /* 0x000fe60003800200 */
        /* <DEDUP_REMOVED lines=10> */
.L_x_5943:
[----:B------:R-:W-:Y:S05]  /*c840*/  BSYNC.RECONVERGENT B2 ;  /* 0x0000000000027941 */ /* 0x000fea0003800200 */
.L_x_5942:
        /* <DEDUP_REMOVED lines=55> */
[----:B------:R-:W-:-:S03]  /*cbc0*/  IMAD.MOV.U32 R10, RZ, RZ, R78 ;  /* 0x000000ffff0a7224 */ /* 0x000fc600078e004e */
[----:B------:R-:W-:-:S04]  /*cbd0*/  IMAD.WIDE.U32 R76, R76, -0x2daee0ad, RZ ;  /* 0xd2511f534c4c7825 */ /* 0x000fc800078e00ff */
[----:B------:R-:W-:Y:S01]  /*cbe0*/  IMAD.MOV.U32 R122, RZ, RZ, R76 ;  /* 0x000000ffff7a7224 */ /* 0x000fe200078e004c */
[----:B------:R-:W-:Y:S01]  /*cbf0*/  LOP3.LUT R6, R6, UR13, R77, 0x96, !PT ;  /* 0x0000000d06067c12 */ /* 0x000fe2000f8e964d */
[----:B------:R-:W-:Y:S01]  /*cc00*/  UIADD3 UR13, UPT, UPT, UR4, -0x700cb87f, URZ ;  /* 0x8ff34781040d7890 */ /* 0x000fe2000fffe0ff */
[----:B------:R-:W-:-:S05]  /*cc10*/  HFMA2 R76, -RZ, RZ, 0, 0 ;  /* 0x00000000ff4c7431 */ /* 0x000fca00000001ff */
[----:B------:R-:W-:-:S07]  /*cc20*/  LOP3.LUT R7, R80, UR13, R79, 0x96, !PT ;  /* 0x0000000d50077c12 */ /* 0x000fce000f8e964f */
.L_x_5940:
[----:B------:R-:W-:Y:S05]  /*cc30*/  BSYNC.RECONVERGENT B1 ;  /* 0x0000000000017941 */ /* 0x000fea0003800200 */
.L_x_5939:
        /* <DEDUP_REMOVED lines=21> */
.L_x_5946:
[----:B------:R-:W-:Y:S01]  /*cd90*/  VIADD R4, R4, 0x1 ;  /* 0x0000000104047836 */ /* 0x000fe20000000000 */
[----:B------:R-:W-:Y:S04]  /*cda0*/  BSSY.RECONVERGENT B2, `(.L_x_5947) ;  /* 0x000000b000027945 */ /* 0x000fe80003800200 */
        /* <DEDUP_REMOVED lines=10> */
.L_x_5948:
[----:B------:R-:W-:Y:S05]  /*ce50*/  BSYNC.RECONVERGENT B2 ;  /* 0x0000000000027941 */ /* 0x000fea0003800200 */
.L_x_5947:
        /* <DEDUP_REMOVED lines=62> */
.L_x_5945:
[----:B------:R-:W-:Y:S05]  /*d240*/  BSYNC.RECONVERGENT B1 ;  /* 0x0000000000017941 */ /* 0x000fea0003800200 */
.L_x_5944:
[----:B------:R-:W-:Y:S01]  /*d250*/  I2FP.F32.U32 R8, R8 ;  /* 0x0000000800087245 */ /* 0x000fe20000201000 */
[----:B------:R-:W-:Y:S01]  /*d260*/  HADD2.F32 R76, -RZ, R83.H0_H0 ;  /* 0x20000053ff4c7230 */ /* 0x000fe20000004100 */
[----:B------:R-:W-:Y:S01]  /*d270*/  ISETP.NE.AND P6, PT, R78, 0x1, PT ;  /* 0x000000014e00780c */ /* 0x000fe20003fc5270 */
[----:B------:R-:W-:Y:S01]  /*d280*/  BSSY.RECONVERGENT B1, `(.L_x_5949) ;  /* 0x000005f000017945 */ /* 0x000fe20003800200 */
[----:B------:R-:W-:Y:S02]  /*d290*/  IMAD.MOV.U32 R79, RZ, RZ, R10 ;  /* 0x000000ffff4f7224 */ /* 0x000fe400078e000a */
[----:B------:R-:W-:Y:S01]  /*d2a0*/  FFMA.FTZ R77, R8, R111, 1.1641532182693481445e-10 ;  /* 0x2f000000084d7423 */ /* 0x000fe2000001006f */
[----:B------:R-:W-:Y:S01]  /*d2b0*/  FMUL.FTZ R76, R76, R119 ;  /* 0x000000774c4c7220 */ /* 0x000fe20000410000 */
[----:B------:R-:W-:-:S03]  /*d2c0*/  HFMA2 R8, -RZ, RZ, 0, 1.1920928955078125e-07 ;  /* 0x00000002ff087431 */ /* 0x000fc600000001ff */
        /* <DEDUP_REMOVED lines=13> */
.L_x_5951:
[----:B------:R-:W-:Y:S01]  /*d3a0*/  IADD3 R4, PT, PT, R4, 0x1, RZ ;  /* 0x0000000104047810 */ /* 0x000fe20007ffe0ff */
[----:B------:R-:W-:Y:S03]  /*d3b0*/  BSSY.RECONVERGENT B2, `(.L_x_5952) ;  /* 0x000000d000027945 */ /* 0x000fe60003800200 */
        /* <DEDUP_REMOVED lines=9> */
[----:B------:R-:W-:Y:S02]  /*d450*/  @P0 IADD3 R7, PT, PT, R9, RZ, RZ ;  /* 0x000000ff09070210 */ /* 0x000fe40007ffe0ff */
[----:B------:R-:W-:-:S03]  /*d460*/  ISETP.NE.AND P0, PT, R6, RZ, PT ;  /* 0x000000ff0600720c */ /* 0x000fc60003f05270 */
[----:B------:R-:W-:-:S10]  /*d470*/  @!P6 IMAD.MOV.U32 R9, RZ, RZ, R7 ;  /* 0x000000ffff09e224 */ /* 0x000fd400078e0007 */
.L_x_5953:
[----:B------:R-:W-:Y:S05]  /*d480*/  BSYNC.RECONVERGENT B2 ;  /* 0x0000000000027941 */ /* 0x000fea0003800200 */
.L_x_5952:
[----:B------:R-:W-:Y:S01]  /*d490*/  IMAD.WIDE.U32 R6, R4, -0x2daee0ad, RZ ;  /* 0xd2511f5304067825 */ /* 0x000fe200078e00ff */
[----:B------:R-:W-:-:S03]  /*d4a0*/  UIADD3 UR13, UPT, UPT, UR4, -0x61c88647, URZ ;  /* 0x9e3779b9040d7890 */ /* 0x000fc6000fffe0ff */
[----:B------:R-:W-:Y:S02]  /*d4b0*/  HFMA2 R8, -RZ, RZ, 0, 0 ;  /* 0x00000000ff087431 */ /* 0x000fe400000001ff */
        /* <DEDUP_REMOVED lines=59> */
.L_x_5950:
[----:B------:R-:W-:Y:S05]  /*d870*/  BSYNC.RECONVERGENT B1 ;  /* 0x0000000000017941 */ /* 0x000fea0003800200 */
.L_x_5949:
[----:B------:R-:W-:Y:S02]  /*d880*/  I2FP.F32.U32 R76, R79 ;  /* 0x0000004f004c7245 */ /* 0x000fe40000201000 */
        /* <DEDUP_REMOVED lines=8> */
[----:B------:R-:W-:Y:S02]  /*d910*/  PLOP3.LUT P6, PT, P6, PT, PT, 0x8, 0x80 ;  /* 0x000000000080781c */ /* 0x000fe400037ce170 */
[----:B------:R-:W-:Y:S02]  /*d920*/  F2FP.F16.F32.PACK_AB R76, R20, R12 ;  /* 0x0000000c144c723e */ /* 0x000fe400000000ff */
[----:B------:R-:W-:-:S09]  /*d930*/  F2FP.F16.F32.PACK_AB R79, R111, R101 ;  /* 0x000000656f4f723e */ /* 0x000fd200000000ff */
.L_x_5913:
        /* <DEDUP_REMOVED lines=16> */
[----:B------:R-:W-:Y:S01]  /*da40*/  IMAD.MOV.U32 R116, RZ, RZ, R122 ;  /* 0x000000ffff747224 */ /* 0x000fe200078e007a */
[----:B------:R2:W-:Y:S01]  /*da50*/  STG.E.128 desc[UR6][R80.64], R76 ;  /* 0x0000004c50007986 */ /* 0x0005e2000c101d06 */
[C---:B-1----:R-:W-:Y:S01]  /*da60*/  IMAD.WIDE.U32 R82, R121.reuse, 0x8, R82 ;  /* 0x0000000879527825 */ /* 0x042fe200078e0052 */
[----:B------:R-:W-:-:S04]  /*da70*/  IADD3 R121, PT, PT, R121, 0x20, RZ ;  /* 0x0000002079797810 */ /* 0x000fc80007ffe0ff */
[----:B------:R2:W-:Y:S03]  /*da80*/  STG.E.64 desc[UR6][R82.64], R124 ;  /* 0x0000007c52007986 */ /* 0x0005e6000c101b06 */
.L_x_5871:
[----:B------:R-:W-:Y:S05]  /*da90*/  BSYNC.RECONVERGENT B0 ;  /* 0x0000000000007941 */ /* 0x000fea0003800200 */
.L_x_5870:
[----:B------:R-:W-:Y:S01]  /*daa0*/  ISETP.GE.U32.AND P0, PT, R2, 0x60, PT ;  /* 0x000000600200780c */ /* 0x000fe20003f06070 */
[----:B------:R-:W-:Y:S03]  /*dab0*/  BSSY.RECONVERGENT B0, `(.L_x_5954) ;  /* 0x000065a000007945 */ /* 0x000fe60003800200 */
[----:B0-----:R-:W-:-:S09]  /*dac0*/  P2R R122, PR, RZ, 0x1 ;  /* 0x00000001ff7a7803 */ /* 0x001fd20000000000 */
[----:B------:R-:W-:Y:S05]  /*dad0*/  @!P0 BRA `(.L_x_5955) ;  /* 0x00000064005c8947 */ /* 0x000fea0003800000 */
[----:B--2---:R-:W0:Y:S02]  /*dae0*/  LDC.64 R80, c[0x0][0x390] ;  /* 0x0000e400ff507b82 */ /* 0x004e240000000a00 */
        /* <DEDUP_REMOVED lines=24> */
.L_x_5959:
        /* <DEDUP_REMOVED lines=13> */
.L_x_5961:
[----:B------:R-:W-:Y:S05]  /*dd40*/  BSYNC.RECONVERGENT B2 ;  /* 0x0000000000027941 */ /* 0x000fea0003800200 */
.L_x_5960:
        /* <DEDUP_REMOVED lines=59> */
[----:B------:R-:W-:-:S07]  /*e100*/  IMAD.MOV.U32 R90, RZ, RZ, RZ ;  /* 0x000000ffff5a7224 */ /* 0x000fce00078e00ff */
.L_x_5958:
[----:B------:R-:W-:Y:S05]  /*e110*/  BSYNC.RECONVERGENT B1 ;  /* 0x0000000000017941 */ /* 0x000fea0003800200 */
.L_x_5957:
        /* <DEDUP_REMOVED lines=9> */
[----:B------:R-:W-:-:S04]  /*e1b0*/  FMUL.FTZ R22, R22, R119 ;  /* 0x0000007716167220 */ /* 0x000fc80000410000 */
[----:B0-----:R-:W-:Y:S01]  /*e1c0*/  FMUL.FTZ R22, R22, R123 ;  /* 0x0000007b16167220 */ /* 0x001fe20000410000 */
[----:B-1----:R-:W-:Y:S01]  /*e1d0*/  FSETP.GTU.FTZ.AND P0, PT, R8, R125, PT ;  /* 0x0000007d0800720b */ /* 0x002fe20003f1c000 */
[----:B------:R-:W-:-:S03]  /*e1e0*/  HADD2.F32 R8, -RZ, R76.H0_H0 ;  /* 0x2000004cff087230 */ /* 0x000fc60000004100 */
[----:B------:R-:W-:Y:S02]  /*e1f0*/  FSEL R13, R22, RZ, !P0 ;  /* 0x000000ff160d7208 */ /* 0x000fe40004000000 */
[----:B------:R-:W-:-:S03]  /*e200*/  PLOP3.LUT P0, PT, P0, PT, PT, 0x8, 0x80 ;  /* 0x000000000080781c */ /* 0x000fc6000070e170 */
[----:B------:R-:W-:Y:S01]  /*e210*/  FADD.FTZ R13, R13, R8 ;  /* 0x000000080d0d7221 */ /* 0x000fe20000010000 */
[----:B------:R-:W-:Y:S02]  /*e220*/  MOV R8, R10 ;  /* 0x0000000a00087202 */ /* 0x000fe40000000f00 */
[----:B------:R-:W-:Y:S01]  /*e230*/  P2R R116, PR, RZ, 0x1 ;  /* 0x00000001ff747803 */ /* 0x000fe20000000000 */
[----:B------:R-:W-:Y:S06]  /*e240*/  @!P1 BRA `(.L_x_5963) ;  /* 0x00000004004c9947 */ /* 0x000fec0003800000 */
        /* <DEDUP_REMOVED lines=8> */
.L_x_5964:
        /* <DEDUP_REMOVED lines=13> */
.L_x_5966:
[----:B------:R-:W-:Y:S05]  /*e3a0*/  BSYNC.RECONVERGENT B2 ;  /* 0x0000000000027941 */ /* 0x000fea0003800200 */
.L_x_5965:
        /* <DEDUP_REMOVED lines=61> */
.L_x_5963:
[----:B------:R-:W-:Y:S05]  /*e780*/  BSYNC.RECONVERGENT B1 ;  /* 0x0000000000017941 */ /* 0x000fea0003800200 */
.L_x_5962:
[----:B------:R-:W-:Y:S01]  /*e790*/  I2FP.F32.U32 R23, R8 ;  /* 0x0000000800177245 */ /* 0x000fe20000201000 */
[----:B------:R-:W-:Y:S01]  /*e7a0*/  HADD2.F32 R80, -RZ, R80.H1_H1 ;  /* 0x30000050ff507230 */ /* 0x000fe20000004100 */
[----:B------:R-:W-:Y:S01]  /*e7b0*/  ISETP.NE.AND P1, PT, R91, 0x1, PT ;  /* 0x000000015b00780c */ /* 0x000fe20003f25270 */
[----:B------:R-:W-:Y:S02]  /*e7c0*/  BSSY.RECONVERGENT B1, `(.L_x_5967) ;  /* 0x000005f000017945 */ /* 0x000fe40003800200 */
[----:B------:R-:W-:Y:S01]  /*e7d0*/  FFMA.FTZ R8, R23, R112, 1.1641532182693481445e-10 ;  /* 0x2f00000017087423 */ /* 0x000fe20000010070 */
[----:B------:R-:W-:Y:S01]  /*e7e0*/  FMUL.FTZ R80, R80, R119 ;  /* 0x0000007750507220 */ /* 0x000fe20000410000 */
[----:B------:R-:W-:-:S03]  /*e7f0*/  HADD2.F32 R23, -RZ, R76.H1_H1 ;  /* 0x3000004cff177230 */ /* 0x000fc60000004100 */
[----:B------:R-:W-:Y:S01]  /*e800*/  FMUL.FTZ R80, R80, R123 ;  /* 0x0000007b50507220 */ /* 0x000fe20000410000 */
[----:B------:R-:W-:Y:S01]  /*e810*/  FSETP.GTU.FTZ.AND P0, PT, R8, R125, PT ;  /* 0x0000007d0800720b */ /* 0x000fe20003f1c000 */
[----:B------:R-:W-:-:S03]  /*e820*/  IMAD.MOV.U32 R8, RZ, RZ, R10 ;  /* 0x000000ffff087224 */ /* 0x000fc600078e000a */
        /* <DEDUP_REMOVED lines=13> */
.L_x_5969:
        /* <DEDUP_REMOVED lines=13> */
.L_x_5971:
[----:B------:R-:W-:Y:S05]  /*e9d0*/  BSYNC.RECONVERGENT B2 ;  /* 0x0000000000027941 */ /* 0x000fea0003800200 */
.L_x_5970:
        /* <DEDUP_REMOVED lines=61> */
.L_x_5968:
[----:B------:R-:W-:Y:S05]  /*edb0*/  BSYNC.RECONVERGENT B1 ;  /* 0x0000000000017941 */ /* 0x000fea0003800200 */
.L_x_5967:
        /* <DEDUP_REMOVED lines=23> */
.L_x_5974:
        /* <DEDUP_REMOVED lines=12> */
.L_x_5976:
[----:B------:R-:W-:Y:S05]  /*eff0*/  BSYNC.RECONVERGENT B2 ;  /* 0x0000000000027941 */ /* 0x000fea0003800200 */
.L_x_5975:
        /* <DEDUP_REMOVED lines=56> */
[----:B------:R-:W-:Y:S02]  /*f380*/  IMAD.MOV.U32 R102, RZ, RZ, RZ ;  /* 0x000000ffff667224 */ /* 0x000fe400078e00ff */
[----:B------:R-:W-:-:S05]  /*f390*/  IMAD.WIDE.U32 R90, R90, -0x2daee0ad, RZ ;  /* 0xd2511f535a5a7825 */ /* 0x000fca00078e00ff */
[----:B------:R-:W-:Y:S01]  /*f3a0*/  LOP3.LUT R6, R6, UR13, R91, 0x96, !PT ;  /* 0x0000000d06067c12 */ /* 0x000fe2000f8e965b */
[----:B------:R-:W-:Y:S01]  /*f3b0*/  UIADD3 UR13, UPT, UPT, UR4, -0x700cb87f, URZ ;  /* 0x8ff34781040d7890 */ /* 0x000fe2000fffe0ff */
[----:B------:R-:W-:-:S05]  /*f3c0*/  MOV R124, R90 ;  /* 0x0000005a007c7202 */ /* 0x000fca0000000f00 */
[----:B------:R-:W-:-:S07]  /*f3d0*/  LOP3.LUT R7, R126, UR13, R103, 0x96, !PT ;  /* 0x0000000d7e077c12 */ /* 0x000fce000f8e9667 */
.L_x_5973:
[----:B------:R-:W-:Y:S05]  /*f3e0*/  BSYNC.RECONVERGENT B1 ;  /* 0x0000000000017941 */ /* 0x000fea0003800200 */
.L_x_5972:
        /* <DEDUP_REMOVED lines=23> */
.L_x_5979:
        /* <DEDUP_REMOVED lines=12> */
.L_x_5981:
[----:B------:R-:W-:Y:S05]  /*f620*/  BSYNC.RECONVERGENT B2 ;  /* 0x0000000000027941 */ /* 0x000fea0003800200 */
.L_x_5980:
        /* <DEDUP_REMOVED lines=56> */
[----:B------:R-:W-:Y:S02]  /*f9b0*/  HFMA2 R80, -RZ, RZ, 0, 0 ;  /* 0x00000000ff507431 */ /* 0x000fe400000001ff */
[----:B------:R-:W-:-:S04]  /*f9c0*/  IMAD.WIDE.U32 R76, R76, -0x2daee0ad, RZ ;  /* 0xd2511f534c4c7825 */ /* 0x000fc800078e00ff */
[----:B------:R-:W-:Y:S01]  /*f9d0*/  IMAD.MOV.U32 R124, RZ, RZ, R76 ;  /* 0x000000ffff7c7224 */ /* 0x000fe200078e004c */
[----:B------:R-:W-:Y:S01]  /*f9e0*/  LOP3.LUT R6, R6, UR13, R77, 0x96, !PT ;  /* 0x0000000d06067c12 */ /* 0x000fe2000f8e964d */
[----:B------:R-:W-:-:S06]  /*f9f0*/  UIADD3 UR13, UPT, UPT, UR4, -0x700cb87f, URZ ;  /* 0x8ff34781040d7890 */ /* 0x000fcc000fffe0ff */
[----:B------:R-:W-:-:S07]  /*fa00*/  LOP3.LUT R7, R102, UR13, R81, 0x96, !PT ;  /* 0x0000000d66077c12 */ /* 0x000fce000f8e9651 */
.L_x_5978:
[----:B------:R-:W-:Y:S05]  /*fa10*/  BSYNC.RECONVERGENT B1 ;  /* 0x0000000000017941 */ /* 0x000fea0003800200 */
.L_x_5977:
[----:B------:R-:W-:Y:S01]  /*fa20*/  I2FP.F32.U32 R77, R8 ;  /* 0x00000008004d7245 */ /* 0x000fe20000201000 */
[----:B------:R-:W-:Y:S01]  /*fa30*/  HADD2.F32 R76, -RZ, R82.H0_H0 ;  /* 0x20000052ff4c7230 */ /* 0x000fe20000004100 */
[----:B------:R-:W-:Y:S01]  /*fa40*/  ISETP.NE.AND P4, PT, R80, 0x1, PT ;  /* 0x000000015000780c */ /* 0x000fe20003f85270 */
[----:B------:R-:W-:Y:S01]  /*fa50*/  HADD2.F32 R91, -RZ, R78.H0_H0 ;  /* 0x2000004eff5b7230 */ /* 0x000fe20000004100 */
[----:B------:R-:W-:Y:S01]  /*fa60*/  BSSY.RECONVERGENT B1, `(.L_x_5982) ;  /* 0x000005e000017945 */ /* 0x000fe20003800200 */
[----:B------:R-:W-:Y:S01]  /*fa70*/  FFMA.FTZ R8, R77, R112, 1.1641532182693481445e-10 ;  /* 0x2f0000004d087423 */ /* 0x000fe20000010070 */
[----:B------:R-:W-:-:S04]  /*fa80*/  FMUL.FTZ R76, R76, R119 ;  /* 0x000000774c4c7220 */ /* 0x000fc80000410000 */
[----:B------:R-:W-:Y:S01]  /*fa90*/  FMUL.FTZ R76, R76, R123 ;  /* 0x0000007b4c4c7220 */ /* 0x000fe20000410000 */
[----:B------:R-:W-:Y:S02]  /*faa0*/  FSETP.GTU.FTZ.AND P3, PT, R8, R125, PT ;  /* 0x0000007d0800720b */ /* 0x000fe40003f7c000 */
[----:B------:R-:W-:Y:S02]  /*fab0*/  MOV R8, R10 ;  /* 0x0000000a00087202 */ /* 0x000fe40000000f00 */
        /* <DEDUP_REMOVED lines=13> */
.L_x_5984:
        /* <DEDUP_REMOVED lines=12> */
.L_x_5986:
[----:B------:R-:W-:Y:S05]  /*fc50*/  BSYNC.RECONVERGENT B2 ;  /* 0x0000000000027941 */ /* 0x000fea0003800200 */
.L_x_5985:
        /* <DEDUP_REMOVED lines=62> */
.L_x_5983:
[----:B------:R-:W-:Y:S05]  /*10040*/  BSYNC.RECONVERGENT B1 ;  /* 0x0000000000017941 */ /* 0x000fea0003800200 */
.L_x_5982:
[----:B------:R-:W-:Y:S01]  /*10050*/  I2FP.F32.U32 R77, R8 ;  /* 0x00000008004d7245 */ /* 0x000fe20000201000 */
[----:B------:R-:W-:Y:S01]  /*10060*/  HADD2.F32 R82, -RZ, R82.H1_H1 ;  /* 0x30000052ff527230 */ /* 0x000fe20000004100 */
[----:B------:R-:W-:Y:S01]  /*10070*/  ISETP.NE.AND P5, PT, R76, 0x1, PT ;  /* 0x000000014c00780c */ /* 0x000fe20003fa5270 */
[----:B------:R-:W-:Y:S01]  /*10080*/  BSSY.RECONVERGENT B1, `(.L_x_5987) ;  /* 0x000005f000017945 */ /* 0x000fe20003800200 */
[----:B------:R-:W-:Y:S02]  /*10090*/  HFMA2 R80, -RZ, RZ, 0, 1.1920928955078125e-07 ;  /* 0x00000002ff507431 */ /* 0x000fe400000001ff */
[----:B------:R-:W-:Y:S01]  /*100a0*/  FFMA.FTZ R8, R77, R112, 1.1641532182693481445e-10 ;  /* 0x2f0000004d087423 */ /* 0x000fe20000010070 */
[----:B------:R-:W-:Y:S01]  /*100b0*/  FMUL.FTZ R82, R82, R119 ;  /* 0x0000007752527220 */ /* 0x000fe20000410000 */
[----:B------:R-:W-:-:S03]  /*100c0*/  HADD2.F32 R77, -RZ, R78.H1_H1 ;  /* 0x3000004eff4d7230 */ /* 0x000fc60000004100 */
        /* <DEDUP_REMOVED lines=15> */
.L_x_5989:
        /* <DEDUP_REMOVED lines=12> */
.L_x_5991:
[----:B------:R-:W-:Y:S05]  /*10280*/  BSYNC.RECONVERGENT B2 ;  /* 0x0000000000027941 */ /* 0x000fea0003800200 */
.L_x_5990:
        /* <DEDUP_REMOVED lines=61> */
[----:B------:R-:W-:-:S07]  /*10660*/  HFMA2 R80, -RZ, RZ, 0, 0 ;  /* 0x00000000ff507431 */ /* 0x000fce00000001ff */
.L_x_5988:
[----:B------:R-:W-:Y:S05]  /*10670*/  BSYNC.RECONVERGENT B1 ;  /* 0x0000000000017941 */ /* 0x000fea0003800200 */
.L_x_5987:
[----:B------:R-:W-:Y:S01]  /*10680*/  I2FP.F32.U32 R77, R8 ;  /* 0x00000008004d7245 */ /* 0x000fe20000201000 */
[----:B------:R-:W-:Y:S01]  /*10690*/  HADD2.F32 R103, -RZ, R79.H0_H0 ;  /* 0x2000004fff677230 */ /* 0x000fe20000004100 */
[----:B------:R-:W-:Y:S01]  /*106a0*/  ISETP.NE.AND P6, PT, R80, 0x1, PT ;  /* 0x000000015000780c */ /* 0x000fe20003fc5270 */
[----:B------:R-:W-:Y:S01]  /*106b0*/  BSSY.RECONVERGENT B1, `(.L_x_5992) ;  /* 0x0000061000017945 */ /* 0x000fe20003800200 */
[----:B------:R-:W-:Y:S01]  /*106c0*/  MOV R78, R10 ;  /* 0x0000000a004e7202 */ /* 0x000fe20000000f00 */
[----:B------:R-:W-:-:S05]  /*106d0*/  FFMA.FTZ R8, R77, R112, 1.1641532182693481445e-10 ;  /* 0x2f0000004d087423 */ /* 0x000fca0000010070 */
[----:B------:R-:W-:Y:S01]  /*106e0*/  FSETP.GTU.FTZ.AND P5, PT, R8, R125, PT ;  /* 0x0000007d0800720b */ /* 0x000fe20003fbc000 */
[----:B------:R-:W-:-:S05]  /*106f0*/  HADD2.F32 R8, -RZ, R83.H0_H0 ;  /* 0x20000053ff087230 */ /* 0x000fca0000004100 */
        /* <DEDUP_REMOVED lines=15> */
.L_x_5994:
[----:B------:R-:W-:Y:S01]  /*107f0*/  VIADD R4, R4, 0x1 ;  /* 0x0000000104047836 */ /* 0x000fe20000000000 */
[----:B------:R-:W-:Y:S04]  /*10800*/  BSSY.RECONVERGENT B2, `(.L_x_5995) ;  /* 0x000000d000027945 */ /* 0x000fe80003800200 */
[----:B------:R-:W-:-:S13]  /*10810*/  ISETP.NE.AND P6, PT, R4, RZ, PT ;  /* 0x000000ff0400720c */ /* 0x000fda0003fc5270 */
[----:B------:R-:W-:Y:S05]  /*10820*/  @P6 BRA `(.L_x_5996) ;  /* 0x0000000000286947 */ /* 0x000fea0003800000 */
[----:B------:R-:W-:Y:S02]  /*10830*/  IADD3 R5, PT, PT, R5, 0x1, RZ ;  /* 0x0000000105057810 */ /* 0x000fe40007ffe0ff */
[----:B------:R-:W-:Y:S02]  /*10840*/  P2R R6, PR, RZ, 0x1 ;  /* 0x00000001ff067803 */ /* 0x000fe40000000000 */
        /* <DEDUP_REMOVED lines=8> */
.L_x_5996:
[----:B------:R-:W-:Y:S05]  /*108d0*/  BSYNC.RECONVERGENT B2 ;  /* 0x0000000000027941 */ /* 0x000fea0003800200 */
.L_x_5995:
[----:B------:R-:W-:Y:S01]  /*108e0*/  IMAD.WIDE.U32 R6, R4, -0x2daee0ad, RZ ;  /* 0xd2511f5304067825 */ /* 0x000fe200078e00ff */
[----:B------:R-:W-:Y:S01]  /*108f0*/  UIADD3 UR13, UPT, UPT, UR4, -0x61c88647, URZ ;  /* 0x9e3779b9040d7890 */ /* 0x000fe2000fffe0ff */
[----:B------:R-:W-:Y:S02]  /*10900*/  MOV R78, R124 ;  /* 0x0000007c004e7202 */ /* 0x000fe40000000f00 */
        /* <DEDUP_REMOVED lines=59> */
.L_x_5993:
[----:B------:R-:W-:Y:S05]  /*10cc0*/  BSYNC.RECONVERGENT B1 ;  /* 0x0000000000017941 */ /* 0x000fea0003800200 */
.L_x_5992:
[----:B------:R-:W-:Y:S01]  /*10cd0*/  I2FP.F32.U32 R77, R78 ;  /* 0x0000004e004d7245 */ /* 0x000fe20000201000 */
[----:B------:R-:W-:Y:S01]  /*10ce0*/  HADD2.F32 R76, -RZ, R83.H1_H1 ;  /* 0x30000053ff4c7230 */ /* 0x000fe20000004100 */
[----:B------:R-:W-:Y:S01]  /*10cf0*/  F2FP.F16.F32.PACK_AB R78, R102, R91 ;  /* 0x0000005b664e723e */ /* 0x000fe200000000ff */
[----:B------:R-:W-:Y:S02]  /*10d00*/  HADD2.F32 R79, -RZ, R79.H1_H1 ;  /* 0x3000004fff4f7230 */ /* 0x000fe40000004100 */
[----:B------:R-:W-:Y:S01]  /*10d10*/  FFMA.FTZ R112, R77, R112, 1.1641532182693481445e-10 ;  /* 0x2f0000004d707423 */ /* 0x000fe20000010070 */
[----:B------:R-:W-:Y:S01]  /*10d20*/  FMUL.FTZ R76, R76, R119 ;  /* 0x000000774c4c7220 */ /* 0x000fe20000410000 */
[----:B------:R-:W-:-:S03]  /*10d30*/  F2FP.F16.F32.PACK_AB R77, R90, R23 ;  /* 0x000000175a4d723e */ /* 0x000fc600000000ff */
[----:B------:R-:W-:Y:S01]  /*10d40*/  FMUL.FTZ R76, R76, R123 ;  /* 0x0000007b4c4c7220 */ /* 0x000fe20000410000 */
[----:B------:R-:W-:-:S04]  /*10d50*/  FSETP.GTU.FTZ.AND P6, PT, R112, R125, PT ;  /* 0x0000007d7000720b */ /* 0x000fc80003fdc000 */
[----:B------:R-:W-:Y:S02]  /*10d60*/  FSEL R76, R76, RZ, !P6 ;  /* 0x000000ff4c4c7208 */ /* 0x000fe40007000000 */
[----:B------:R-:W-:-:S03]  /*10d70*/  PLOP3.LUT P6, PT, P6, PT, PT, 0x8, 0x80 ;  /* 0x000000000080781c */ /* 0x000fc600037ce170 */
[----:B------:R-:W-:Y:S01]  /*10d80*/  FADD.FTZ R112, R76, R79 ;  /* 0x0000004f4c707221 */ /* 0x000fe20000010000 */
[----:B------:R-:W-:-:S04]  /*10d90*/  F2FP.F16.F32.PACK_AB R76, R22, R13 ;  /* 0x0000000d164c723e */ /* 0x000fc800000000ff */
[----:B------:R-:W-:Y:S01]  /*10da0*/  F2FP.F16.F32.PACK_AB R79, R112, R103 ;  /* 0x00000067704f723e */ /* 0x000fe200000000ff */
[----:B------:R-:W-:Y:S06]  /*10db0*/  BRA `(.L_x_5997) ;  /* 0x0000003000507947 */ /* 0x000fec0003800000 */
.L_x_5956:
        /* <DEDUP_REMOVED lines=16> */
.L_x_6000:
        /* <DEDUP_REMOVED lines=13> */
.L_x_6002:
[----:B------:R-:W-:Y:S05]  /*10f90*/  BSYNC.RECONVERGENT B2 ;  /* 0x0000000000027941 */ /* 0x000fea0003800200 */
.L_x_6001:
        /* <DEDUP_REMOVED lines=57> */
[----:B------:R-:W-:Y:S01]  /*11330*/  HFMA2 R23, -RZ, RZ, 0, 0 ;  /* 0x00000000ff177431 */ /* 0x000fe200000001ff */
[----:B------:R-:W-:Y:S02]  /*11340*/  MOV R10, R22 ;  /* 0x00000016000a7202 */ /* 0x000fe40000000f00 */
[----:B------:R-:W-:-:S07]  /*11350*/  LOP3.LUT R6, R6, UR14, R125, 0x96, !PT ;  /* 0x0000000e06067c12 */ /* 0x000fce000f8e967d */
.L_x_5999:
[----:B------:R-:W-:Y:S05]  /*11360*/  BSYNC.RECONVERGENT B1 ;  /* 0x0000000000017941 */ /* 0x000fea0003800200 */
.L_x_5998:
[----:B------:R-:W0:Y:S01]  /*11370*/  LDC R125, c[0x0][0x404] ;  /* 0x00010100ff7d7b82 */ /* 0x000e220000000800 */
[----:B------:R-:W-:Y:S01]  /*11380*/  I2FP.F32.U32 R13, R13 ;  /* 0x0000000d000d7245 */ /* 0x000fe20000201000 */
[----:B------:R-:W-:Y:S01]  /*11390*/  IMAD.MOV.U32 R112, RZ, RZ, 0x2f800000 ;  /* 0x2f800000ff707424 */ /* 0x000fe200078e00ff */
[----:B------:R-:W-:Y:S01]  /*113a0*/  ISETP.NE.AND P1, PT, R23, 0x1, PT ;  /* 0x000000011700780c */ /* 0x000fe20003f25270 */
[----:B-----5:R-:W-:Y:S01]  /*113b0*/  HADD2.F32 R22, -RZ, R80.H0_H0 ;  /* 0x20000050ff167230 */ /* 0x020fe20000004100 */
[----:B------:R-:W-:Y:S01]  /*113c0*/  BSSY.RECONVERGENT B1, `(.L_x_6003) ;  /* 0x000005f000017945 */ /* 0x000fe20003800200 */
[----:B------:R-:W-:Y:S01]  /*113d0*/  FFMA.FTZ R8, R13, R112, 1.1641532182693481445e-10 ;  /* 0x2f0000000d087423 */ /* 0x000fe20000010070 */
[----:B------:R-:W-:Y:S01]  /*113e0*/  HFMA2 R76, -RZ, RZ, 0, 1.1920928955078125e-07 ;  /* 0x00000002ff4c7431 */ /* 0x000fe200000001ff */
[----:B------:R-:W1:Y:S01]  /*113f0*/  LDC R123, c[0x0][0x408] ;  /* 0x00010200ff7b7b82 */ /* 0x000e620000000800 */
[----:B------:R-:W-:Y:S02]  /*11400*/  FMUL.FTZ R22, R22, R119 ;  /* 0x0000007716167220 */ /* 0x000fe40000410000 */
[----:B0-----:R-:W-:Y:S01]  /*11410*/  FSETP.GTU.FTZ.AND P0, PT, R8, R125, PT ;  /* 0x0000007d0800720b */ /* 0x001fe20003f1c000 */
[----:B------:R-:W-:-:S03]  /*11420*/  IMAD.MOV.U32 R8, RZ, RZ, R10 ;  /* 0x000000ffff087224 */ /* 0x000fc600078e000a */
        /* <DEDUP_REMOVED lines=13> */
.L_x_6005:
        /* <DEDUP_REMOVED lines=13> */
.L_x_6007:
[----:B------:R-:W-:Y:S05]  /*115d0*/  BSYNC.RECONVERGENT B2 ;  /* 0x0000000000027941 */ /* 0x000fea0003800200 */
.L_x_6006:
[----:B------:R-:W-:Y:S01]  /*115e0*/  LOP3.LUT R76, R9, UR5, R7, 0x96, !PT ;  /* 0x00000005094c7c12 */ /* 0x000fe2000f8e9607 */
[----:B------:R-:W-:Y:S01]  /*115f0*/  IMAD.WIDE.U32 R22, R0, -0x326172a9, RZ ;  /* 0xcd9e8d5700167825 */ /* 0x000fe200078e00ff */
[----:B------:R-:W-:Y:S01]  /*11600*/  UIADD3 UR13, UPT, UPT, UR4, -0x61c88647, URZ ;  /* 0x9e3779b9040d7890 */ /* 0x000fe2000fffe0ff */
[----:B------:R-:W-:Y:S02]  /*11610*/  MOV R8, R124 ;  /* 0x0000007c00087202 */ /* 0x000fe40000000f00 */
        /* <DEDUP_REMOVED lines=54> */
[----:B------:R-:W-:Y:S02]  /*11980*/  HFMA2 R76, -RZ, RZ, 0, 0 ;  /* 0x00000000ff4c7431 */ /* 0x000fe400000001ff */
[----:B------:R-:W-:Y:S01]  /*11990*/  IMAD.MOV.U32 R124, RZ, RZ, R22 ;  /* 0x000000ffff7c7224 */ /* 0x000fe200078e0016 */
[----:B------:R-:W-:-:S07]  /*119a0*/  LOP3.LUT R6, R6, UR13, R23, 0x96, !PT ;  /* 0x0000000d06067c12 */ /* 0x000fce000f8e9617 */
.L_x_6004:
[----:B------:R-:W-:Y:S05]  /*119b0*/  BSYNC.RECONVERGENT B1 ;  /* 0x0000000000017941 */ /* 0x000fea0003800200 */
.L_x_6003:
[----:B------:R-:W-:Y:S01]  /*119c0*/  ISETP.NE.AND P2, PT, R76, 0x1, PT ;  /* 0x000000014c00780c */ /* 0x000fe20003f45270 */
[----:B------:R-:W-:Y:S01]  /*119d0*/  HADD2.F32 R80, -RZ, R80.H1_H1 ;  /* 0x30000050ff507230 */ /* 0x000fe20000004100 */
[----:B------:R-:W-:Y:S01]  /*119e0*/  I2FP.F32.U32 R23, R8 ;  /* 0x0000000800177245 */ /* 0x000fe20000201000 */
[----:B------:R-:W-:Y:S01]  /*119f0*/  BSSY.RECONVERGENT B1, `(.L_x_6008) ;  /* 0x000005d000017945 */ /* 0x000fe20003800200 */
[----:B------:R-:W-:Y:S02]  /*11a00*/  IMAD.MOV.U32 R77, RZ, RZ, 0x2 ;  /* 0x00000002ff4d7424 */ /* 0x000fe400078e00ff */
[----:B------:R-:W-:Y:S01]  /*11a10*/  FMUL.FTZ R80, R80, R119 ;  /* 0x0000007750507220 */ /* 0x000fe20000410000 */
[----:B------:R-:W-:-:S03]  /*11a20*/  FFMA.FTZ R8, R23, R112, 1.1641532182693481445e-10 ;  /* 0x2f00000017087423 */ /* 0x000fc60000010070 */
[----:B------:R-:W-:Y:S02]  /*11a30*/  FMUL.FTZ R22, R80, R123 ;  /* 0x0000007b50167220 */ /* 0x000fe40000410000 */
[----:B------:R-:W-:Y:S02]  /*11a40*/  FSETP.GTU.FTZ.AND P1, PT, R8, R125, PT ;  /* 0x0000007d0800720b */ /* 0x000fe40003f3c000 */
[----:B------:R-:W-:Y:S02]  /*11a50*/  MOV R8, R10 ;  /* 0x0000000a00087202 */ /* 0x000fe40000000f00 */
        /* <DEDUP_REMOVED lines=11> */
.L_x_6010:
        /* <DEDUP_REMOVED lines=13> */
.L_x_6012:
[----:B------:R-:W-:Y:S05]  /*11be0*/  BSYNC.RECONVERGENT B2 ;  /* 0x0000000000027941 */ /* 0x000fea0003800200 */
.L_x_6011:
        /* <DEDUP_REMOVED lines=61> */
.L_x_6009:
[----:B------:R-:W-:Y:S05]  /*11fc0*/  BSYNC.RECONVERGENT B1 ;  /* 0x0000000000017941 */ /* 0x000fea0003800200 */
.L_x_6008:
        /* <DEDUP_REMOVED lines=21> */
.L_x_6015:
        /* <DEDUP_REMOVED lines=13> */
.L_x_6017:
[----:B------:R-:W-:Y:S05]  /*121f0*/  BSYNC.RECONVERGENT B2 ;  /* 0x0000000000027941 */ /* 0x000fea0003800200 */
.L_x_6016:
        /* <DEDUP_REMOVED lines=61> */
.L_x_6014:
[----:B------:R-:W-:Y:S05]  /*125d0*/  BSYNC.RECONVERGENT B1 ;  /* 0x0000000000017941 */ /* 0x000fea0003800200 */
.L_x_6013:
        /* <DEDUP_REMOVED lines=21> */
.L_x_6020:
        /* <DEDUP_REMOVED lines=13> */
.L_x_6022:
[----:B------:R-:W-:Y:S05]  /*12800*/  BSYNC.RECONVERGENT B2 ;  /* 0x0000000000027941 */ /* 0x000fea0003800200 */
.L_x_6021:
        /* <DEDUP_REMOVED lines=61> */
.L_x_6019:
[----:B------:R-:W-:Y:S05]  /*12be0*/  BSYNC.RECONVERGENT B1 ;  /* 0x0000000000017941 */ /* 0x000fea0003800200 */
.L_x_6018:
[----:B------:R-:W-:Y:S01]  /*12bf0*/  I2FP.F32.U32 R77, R8 ;  /* 0x00000008004d7245 */ /* 0x000fe20000201000 */
[----:B------:R-:W-:Y:S01]  /*12c00*/  HADD2.F32 R76, -RZ, R82.H0_H0 ;  /* 0x20000052ff4c7230 */ /* 0x000fe20000004100 */
[----:B------:R-:W-:Y:S01]  /*12c10*/  ISETP.NE.AND P4, PT, R79, 0x1, PT ;  /* 0x000000014f00780c */ /* 0x000fe20003f85270 */
[----:B------:R-:W-:Y:S02]  /*12c20*/  BSSY.RECONVERGENT B1, `(.L_x_6023) ;  /* 0x000005d000017945 */ /* 0x000fe40003800200 */
[----:B------:R-:W-:Y:S01]  /*12c30*/  FFMA.FTZ R8, R77, R112, 1.1641532182693481445e-10 ;  /* 0x2f0000004d087423 */ /* 0x000fe20000010070 */
[----:B------:R-:W-:-:S04]  /*12c40*/  FMUL.FTZ R76, R76, R119 ;  /* 0x000000774c4c7220 */ /* 0x000fc80000410000 */
[----:B------:R-:W-:Y:S01]  /*12c50*/  FMUL.FTZ R76, R76, R123 ;  /* 0x0000007b4c4c7220 */ /* 0x000fe20000410000 */
[----:B------:R-:W-:Y:S01]  /*12c60*/  FSETP.GTU.FTZ.AND P3, PT, R8, R125, PT ;  /* 0x0000007d0800720b */ /* 0x000fe20003f7c000 */
[----:B------:R-:W-:-:S03]  /*12c70*/  IMAD.MOV.U32 R8, RZ, RZ, R10 ;  /* 0x000000ffff087224 */ /* 0x000fc600078e000a */
        /* <DEDUP_REMOVED lines=12> */
.L_x_6025:
        /* <DEDUP_REMOVED lines=12> */
.L_x_6027:
[----:B------:R-:W-:Y:S05]  /*12e00*/  BSYNC.RECONVERGENT B2 ;  /* 0x0000000000027941 */ /* 0x000fea0003800200 */
.L_x_6026:
        /* <DEDUP_REMOVED lines=62> */
.L_x_6024:
[----:B------:R-:W-:Y:S05]  /*131f0*/  BSYNC.RECONVERGENT B1 ;  /* 0x0000000000017941 */ /* 0x000fea0003800200 */
.L_x_6023:
        /* <DEDUP_REMOVED lines=21> */
.L_x_6030:
        /* <DEDUP_REMOVED lines=12> */
.L_x_6032:
[----:B------:R-:W-:Y:S05]  /*13410*/  BSYNC.RECONVERGENT B2 ;  /* 0x0000000000027941 */ /* 0x000fea0003800200 */
.L_x_6031:
        /* <DEDUP_REMOVED lines=62> */
.L_x_6029:
[----:B------:R-:W-:Y:S05]  /*13800*/  BSYNC.RECONVERGENT B1 ;  /* 0x0000000000017941 */ /* 0x000fea0003800200 */
.L_x_6028:
        /* <DEDUP_REMOVED lines=8> */
[----:B------:R-:W-:Y:S01]  /*13890*/  FSETP.GTU.FTZ.AND P5, PT, R8, R125, PT ;  /* 0x0000007d0800720b */ /* 0x000fe20003fbc000 */
[----:B------:R-:W-:-:S03]  /*138a0*/  HFMA2 R8, -RZ, RZ, 0, 1.1920928955078125e-07 ;  /* 0x00000002ff087431 */ /* 0x000fc600000001ff */
        /* <DEDUP_REMOVED lines=11> */
.L_x_6035:
        /* <DEDUP_REMOVED lines=14> */
.L_x_6037:
[----:B------:R-:W-:Y:S05]  /*13a40*/  BSYNC.RECONVERGENT B2 ;  /* 0x0000000000027941 */ /* 0x000fea0003800200 */
.L_x_6036:
        /* <DEDUP_REMOVED lines=62> */
.L_x_6034:
[----:B------:R-:W-:Y:S05]  /*13e30*/  BSYNC.RECONVERGENT B1 ;  /* 0x0000000000017941 */ /* 0x000fea0003800200 */
.L_x_6033:
[----:B------:R-:W-:Y:S01]  /*13e40*/  I2FP.F32.U32 R77, R79 ;  /* 0x0000004f004d7245 */ /* 0x000fe20000201000 */
[----:B------:R-:W-:Y:S01]  /*13e50*/  HADD2.F32 R76, -RZ, R83.H1_H1 ;  /* 0x30000053ff4c7230 */ /* 0x000fe20000004100 */
[----:B------:R-:W-:-:S03]  /*13e60*/  F2FP.F16.F32.PACK_AB R78, R102, R91 ;  /* 0x0000005b664e723e */ /* 0x000fc600000000ff */
[----:B------:R-:W-:Y:S01]  /*13e70*/  FFMA.FTZ R112, R77, R112, 1.1641532182693481445e-10 ;  /* 0x2f0000004d707423 */ /* 0x000fe20000010070 */
[----:B------:R-:W-:Y:S01]  /*13e80*/  FMUL.FTZ R76, R76, R119 ;  /* 0x000000774c4c7220 */ /* 0x000fe20000410000 */
[----:B------:R-:W-:-:S03]  /*13e90*/  F2FP.F16.F32.PACK_AB R77, R90, R23 ;  /* 0x000000175a4d723e */ /* 0x000fc600000000ff */
[----:B------:R-:W-:Y:S01]  /*13ea0*/  FMUL.FTZ R76, R76, R123 ;  /* 0x0000007b4c4c7220 */ /* 0x000fe20000410000 */
[----:B------:R-:W-:-:S04]  /*13eb0*/  FSETP.GTU.FTZ.AND P6, PT, R112, R125, PT ;  /* 0x0000007d7000720b */ /* 0x000fc80003fdc000 */
[----:B------:R-:W-:Y:S02]  /*13ec0*/  FSEL R112, R76, RZ, !P6 ;  /* 0x000000ff4c707208 */ /* 0x000fe40007000000 */
[----:B------:R-:W-:Y:S02]  /*13ed0*/  PLOP3.LUT P6, PT, P6, PT, PT, 0x8, 0x80 ;  /* 0x000000000080781c */ /* 0x000fe400037ce170 */
[----:B------:R-:W-:Y:S02]  /*13ee0*/  F2FP.F16.F32.PACK_AB R76, R22, R13 ;  /* 0x0000000d164c723e */ /* 0x000fe400000000ff */
[----:B------:R-:W-:-:S09]  /*13ef0*/  F2FP.F16.F32.PACK_AB R79, R112, R103 ;  /* 0x00000067704f723e */ /* 0x000fd200000000ff */
.L_x_5997:
        /* <DEDUP_REMOVED lines=9> */
[----:B------:R-:W-:Y:S02]  /*13f90*/  SEL R116, RZ, 0x100, !P0 ;  /* 0x00000100ff747807 */ /* 0x000fe40004000000 */
        /* <DEDUP_REMOVED lines=11> */
.L_x_5955:
[----:B------:R-:W-:Y:S05]  /*14050*/  BSYNC.RECONVERGENT B0 ;  /* 0x0000000000007941 */ /* 0x000fea0003800200 */
.L_x_5954:
[----:B------:R-:W-:Y:S01]  /*14060*/  ISETP.GE.U32.AND P0, PT, R2, 0x80, PT ;  /* 0x000000800200780c */ /* 0x000fe20003f06070 */
[----:B------:R-:W-:Y:S03]  /*14070*/  BSSY.RECONVERGENT B0, `(.L_x_6038) ;  /* 0x000065a000007945 */ /* 0x000fe60003800200 */
[----:B------:R-:W-:-:S09]  /*14080*/  P2R R123, PR, RZ, 0x1 ;  /* 0x00000001ff7b7803 */ /* 0x000fd20000000000 */
[----:B------:R-:W-:Y:S05]  /*14090*/  @!P0 BRA `(.L_x_6039) ;  /* 0x00000064005c8947 */ /* 0x000fea0003800000 */
[----:B0-2---:R-:W0:Y:S02]  /*140a0*/  LDC.64 R80, c[0x0][0x390] ;  /* 0x0000e400ff507b82 */ /* 0x005e240000000a00 */
        /* <DEDUP_REMOVED lines=24> */
.L_x_6043:
        /* <DEDUP_REMOVED lines=13> */
.L_x_6045:
[----:B------:R-:W-:Y:S05]  /*14300*/  BSYNC.RECONVERGENT B2 ;  /* 0x0000000000027941 */ /* 0x000fea0003800200 */
.L_x_6044:
        /* <DEDUP_REMOVED lines=60> */
.L_x_6042:
[----:B------:R-:W-:Y:S05]  /*146d0*/  BSYNC.RECONVERGENT B1 ;  /* 0x0000000000017941 */ /* 0x000fea0003800200 */
.L_x_6041:
        /* <DEDUP_REMOVED lines=10> */
[----:B------:R-:W-:-:S03]  /*14780*/  MOV R8, R10 ;  /* 0x0000000a00087202 */ /* 0x000fc60000000f00 */
        /* <DEDUP_REMOVED lines=16> */
.L_x_6048:
        /* <DEDUP_REMOVED lines=13> */
.L_x_6050:
[----:B------:R-:W-:Y:S05]  /*14960*/  BSYNC.RECONVERGENT B2 ;  /* 0x0000000000027941 */ /* 0x000fea0003800200 */
.L_x_6049:
        /* <DEDUP_REMOVED lines=61> */
.L_x_6047:
[----:B------:R-:W-:Y:S05]  /*14d40*/  BSYNC.RECONVERGENT B1 ;  /* 0x0000000000017941 */ /* 0x000fea0003800200 */
.L_x_6046:
        /* <DEDUP_REMOVED lines=23> */
.L_x_6053:
        /* <DEDUP_REMOVED lines=13> */
.L_x_6055:
[----:B------:R-:W-:Y:S05]  /*14f90*/  BSYNC.RECONVERGENT B2 ;  /* 0x0000000000027941 */ /* 0x000fea0003800200 */
.L_x_6054:
        /* <DEDUP_REMOVED lines=61> */
.L_x_6052:
[----:B------:R-:W-:Y:S05]  /*15370*/  BSYNC.RECONVERGENT B1 ;  /* 0x0000000000017941 */ /* 0x000fea0003800200 */
.L_x_6051:
        /* <DEDUP_REMOVED lines=23> */
.L_x_6058:
        /* <DEDUP_REMOVED lines=12> */
.L_x_6060:
[----:B------:R-:W-:Y:S05]  /*155b0*/  BSYNC.RECONVERGENT B2 ;  /* 0x0000000000027941 */ /* 0x000fea0003800200 */
.L_x_6059:
        /* <DEDUP_REMOVED lines=56> */
[----:B------:R-:W-:-:S05]  /*15940*/  IMAD.WIDE.U32 R92, R92, -0x2daee0ad, RZ ;  /* 0xd2511f535c5c7825 */ /* 0x000fca00078e00ff */
[----:B------:R-:W-:Y:S01]  /*15950*/  LOP3.LUT R6, R6, UR13, R93, 0x96, !PT ;  /* 0x0000000d06067c12 */ /* 0x000fe2000f8e965d */
[----:B------:R-:W-:Y:S01]  /*15960*/  UIADD3 UR13, UPT, UPT, UR4, -0x700cb87f, URZ ;  /* 0x8ff34781040d7890 */ /* 0x000fe2000fffe0ff */
[----:B------:R-:W-:Y:S01]  /*15970*/  MOV R124, R92 ;  /* 0x0000005c007c7202 */ /* 0x000fe20000000f00 */
[----:B------:R-:W-:-:S04]  /*15980*/  IMAD.MOV.U32 R93, RZ, RZ, RZ ;  /* 0x000000ffff5d7224 */ /* 0x000fc800078e00ff */
[----:B------:R-:W-:-:S07]  /*15990*/  LOP3.LUT R7, R128, UR13, R105, 0x96, !PT ;  /* 0x0000000d80077c12 */ /* 0x000fce000f8e9669 */
.L_x_6057:
[----:B------:R-:W-:Y:S05]  /*159a0*/  BSYNC.RECONVERGENT B1 ;  /* 0x0000000000017941 */ /* 0x000fea0003800200 */
.L_x_6056:
[----:B------:R-:W-:Y:S01]  /*159b0*/  I2FP.F32.U32 R8, R8 ;  /* 0x0000000800087245 */ /* 0x000fe20000201000 */
[----:B------:R-:W-:Y:S01]  /*159c0*/  HADD2.F32 R76, -RZ, R81.H1_H1 ;  /* 0x30000051ff4c7230 */ /* 0x000fe20000004100 */
[----:B------:R-:W-:Y:S01]  /*159d0*/  ISETP.NE.AND P3, PT, R93, 0x1, PT ;  /* 0x000000015d00780c */ /* 0x000fe20003f65270 */
[----:B------:R-:W-:Y:S01]  /*159e0*/  HADD2.F32 R77, -RZ, R77.H1_H1 ;  /* 0x3000004dff4d7230 */ /* 0x000fe20000004100 */
        /* <DEDUP_REMOVED lines=19> */
.L_x_6063:
        /* <DEDUP_REMOVED lines=12> */
.L_x_6065:
[----:B------:R-:W-:Y:S05]  /*15be0*/  BSYNC.RECONVERGENT B2 ;  /* 0x0000000000027941 */ /* 0x000fea0003800200 */
.L_x_6064:
        /* <DEDUP_REMOVED lines=62> */
.L_x_6062:
[----:B------:R-:W-:Y:S05]  /*15fd0*/  BSYNC.RECONVERGENT B1 ;  /* 0x0000000000017941 */ /* 0x000fea0003800200 */
.L_x_6061:
[----:B------:R-:W-:Y:S01]  /*15fe0*/  I2FP.F32.U32 R8, R8 ;  /* 0x0000000800087245 */ /* 0x000fe20000201000 */
[----:B------:R-:W-:Y:S01]  /*15ff0*/  HADD2.F32 R76, -RZ, R82.H0_H0 ;  /* 0x20000052ff4c7230 */ /* 0x000fe20000004100 */
[----:B------:R-:W-:Y:S01]  /*16000*/  ISETP.NE.AND P4, PT, R80, 0x1, PT ;  /* 0x000000015000780c */ /* 0x000fe20003f85270 */
[----:B------:R-:W-:Y:S01]  /*16010*/  HADD2.F32 R93, -RZ, R78.H0_H0 ;  /* 0x2000004eff5d7230 */ /* 0x000fe20000004100 */
[----:B------:R-:W-:Y:S01]  /*16020*/  BSSY.RECONVERGENT B1, `(.L_x_6066) ;  /* 0x000005e000017945 */ /* 0x000fe20003800200 */
[----:B------:R-:W-:Y:S01]  /*16030*/  FFMA.FTZ R77, R8, R113, 1.1641532182693481445e-10 ;  /* 0x2f000000084d7423 */ /* 0x000fe20000010071 */
[----:B------:R-:W-:Y:S01]  /*16040*/  FMUL.FTZ R76, R76, R119 ;  /* 0x000000774c4c7220 */ /* 0x000fe20000410000 */
[----:B------:R-:W-:-:S03]  /*16050*/  MOV R8, R10 ;  /* 0x0000000a00087202 */ /* 0x000fc60000000f00 */
        /* <DEDUP_REMOVED lines=15> */
.L_x_6068:
        /* <DEDUP_REMOVED lines=12> */
.L_x_6070:
[----:B------:R-:W-:Y:S05]  /*16210*/  BSYNC.RECONVERGENT B2 ;  /* 0x0000000000027941 */ /* 0x000fea0003800200 */
.L_x_6069:
        /* <DEDUP_REMOVED lines=62> */
.L_x_6067:
[----:B------:R-:W-:Y:S05]  /*16600*/  BSYNC.RECONVERGENT B1 ;  /* 0x0000000000017941 */ /* 0x000fea0003800200 */
.L_x_6066:
        /* <DEDUP_REMOVED lines=23> */
.L_x_6073:
        /* <DEDUP_REMOVED lines=12> */
.L_x_6075:
[----:B------:R-:W-:Y:S05]  /*16840*/  BSYNC.RECONVERGENT B2 ;  /* 0x0000000000027941 */ /* 0x000fea0003800200 */
.L_x_6074:
        /* <DEDUP_REMOVED lines=62> */
.L_x_6072:
[----:B------:R-:W-:Y:S05]  /*16c30*/  BSYNC.RECONVERGENT B1 ;  /* 0x0000000000017941 */ /* 0x000fea0003800200 */
.L_x_6071:
[----:B------:R-:W-:Y:S01]  /*16c40*/  I2FP.F32.U32 R8, R8 ;  /* 0x0000000800087245 */ /* 0x000fe20000201000 */
[----:B------:R-:W-:Y:S01]  /*16c50*/  HADD2.F32 R105, -RZ, R79.H0_H0 ;  /* 0x2000004fff697230 */ /* 0x000fe20000004100 */
[----:B------:R-:W-:Y:S01]  /*16c60*/  ISETP.NE.AND P6, PT, R80, 0x1, PT ;  /* 0x000000015000780c */ /* 0x000fe20003fc5270 */
[----:B------:R-:W-:Y:S01]  /*16c70*/  BSSY.RECONVERGENT B1, `(.L_x_6076) ;  /* 0x0000061000017945 */ /* 0x000fe20003800200 */
[----:B------:R-:W-:Y:S01]  /*16c80*/  MOV R78, R10 ;  /* 0x0000000a004e7202 */ /* 0x000fe20000000f00 */
        /* <DEDUP_REMOVED lines=18> */
.L_x_6078:
        /* <DEDUP_REMOVED lines=14> */
.L_x_6080:
[----:B------:R-:W-:Y:S05]  /*16e90*/  BSYNC.RECONVERGENT B2 ;  /* 0x0000000000027941 */ /* 0x000fea0003800200 */
.L_x_6079:
        /* <DEDUP_REMOVED lines=62> */
.L_x_6077:
[----:B------:R-:W-:Y:S05]  /*17280*/  BSYNC.RECONVERGENT B1 ;  /* 0x0000000000017941 */ /* 0x000fea0003800200 */
.L_x_6076:
        /* <DEDUP_REMOVED lines=15> */
.L_x_6040:
        /* <DEDUP_REMOVED lines=16> */
.L_x_6084:
        /* <DEDUP_REMOVED lines=13> */
.L_x_6086:
[----:B------:R-:W-:Y:S05]  /*17550*/  BSYNC.RECONVERGENT B2 ;  /* 0x0000000000027941 */ /* 0x000fea0003800200 */
.L_x_6085:
        /* <DEDUP_REMOVED lines=55> */
[----:B------:R-:W-:Y:S01]  /*178d0*/  IMAD.WIDE.U32 R124, R124, -0x2daee0ad, RZ ;  /* 0xd2511f537c7c7825 */ /* 0x000fe200078e00ff */
[----:B------:R-:W-:-:S03]  /*178e0*/  MOV R10, R24 ;  /* 0x00000018000a7202 */ /* 0x000fc60000000f00 */
[----:B------:R-:W-:Y:S01]  /*178f0*/  HFMA2 R24, -RZ, RZ, 0, 0 ;  /* 0x00000000ff187431 */ /* 0x000fe200000001ff */
[----:B------:R-:W-:Y:S02]  /*17900*/  LOP3.LUT R7, R76, UR13, R25, 0x96, !PT ;  /* 0x0000000d4c077c12 */ /* 0x000fe4000f8e9619 */
[----:B------:R-:W-:-:S07]  /*17910*/  LOP3.LUT R6, R6, UR14, R125, 0x96, !PT ;  /* 0x0000000e06067c12 */ /* 0x000fce000f8e967d */
.L_x_6083:
[----:B------:R-:W-:Y:S05]  /*17920*/  BSYNC.RECONVERGENT B1 ;  /* 0x0000000000017941 */ /* 0x000fea0003800200 */
.L_x_6082:
        /* <DEDUP_REMOVED lines=9> */
[----:B------:R-:W-:Y:S01]  /*179c0*/  FMUL.FTZ R14, R14, R119 ;  /* 0x000000770e0e7220 */ /* 0x000fe20000410000 */
[----:B------:R-:W-:Y:S01]  /*179d0*/  IMAD.MOV.U32 R8, RZ, RZ, R10 ;  /* 0x000000ffff087224 */ /* 0x000fe200078e000a */
        /* <DEDUP_REMOVED lines=14> */
.L_x_6089:
        /* <DEDUP_REMOVED lines=13> */
.L_x_6091:
[----:B------:R-:W-:Y:S05]  /*17b90*/  BSYNC.RECONVERGENT B2 ;  /* 0x0000000000027941 */ /* 0x000fea0003800200 */
.L_x_6090:
        /* <DEDUP_REMOVED lines=61> */
.L_x_6088:
[----:B------:R-:W-:Y:S05]  /*17f70*/  BSYNC.RECONVERGENT B1 ;  /* 0x0000000000017941 */ /* 0x000fea0003800200 */
.L_x_6087:
        /* <DEDUP_REMOVED lines=21> */
.L_x_6094:
        /* <DEDUP_REMOVED lines=13> */
.L_x_6096:
[----:B------:R-:W-:Y:S05]  /*181a0*/  BSYNC.RECONVERGENT B2 ;  /* 0x0000000000027941 */ /* 0x000fea0003800200 */
.L_x_6095:
        /* <DEDUP_REMOVED lines=61> */
.L_x_6093:
[----:B------:R-:W-:Y:S05]  /*18580*/  BSYNC.RECONVERGENT B1 ;  /* 0x0000000000017941 */ /* 0x000fea0003800200 */
.L_x_6092:
        /* <DEDUP_REMOVED lines=21> */
.L_x_6099:
        /* <DEDUP_REMOVED lines=13> */
.L_x_6101:
[----:B------:R-:W-:Y:S05]  /*187b0*/  BSYNC.RECONVERGENT B2 ;  /* 0x0000000000027941 */ /* 0x000fea0003800200 */
.L_x_6100:
        /* <DEDUP_REMOVED lines=61> */
.L_x_6098:
[----:B------:R-:W-:Y:S05]  /*18b90*/  BSYNC.RECONVERGENT B1 ;  /* 0x0000000000017941 */ /* 0x000fea0003800200 */
.L_x_6097:
        /* <DEDUP_REMOVED lines=21> */
.L_x_6104:
        /* <DEDUP_REMOVED lines=13> */
.L_x_6106:
[----:B------:R-:W-:Y:S05]  /*18dc0*/  BSYNC.RECONVERGENT B2 ;  /* 0x0000000000027941 */ /* 0x000fea0003800200 */
.L_x_6105:
        /* <DEDUP_REMOVED lines=61> */
.L_x_6103:
[----:B------:R-:W-:Y:S05]  /*191a0*/  BSYNC.RECONVERGENT B1 ;  /* 0x0000000000017941 */ /* 0x000fea0003800200 */
.L_x_6102:
        /* <DEDUP_REMOVED lines=21> */
.L_x_6109:
        /* <DEDUP_REMOVED lines=12> */
.L_x_6111:
[----:B------:R-:W-:Y:S05]  /*193c0*/  BSYNC.RECONVERGENT B2 ;  /* 0x0000000000027941 */ /* 0x000fea0003800200 */
.L_x_6110:
        /* <DEDUP_REMOVED lines=62> */
.L_x_6108:
[----:B------:R-:W-:Y:S05]  /*197b0*/  BSYNC.RECONVERGENT B1 ;  /* 0x0000000000017941 */ /* 0x000fea0003800200 */
.L_x_6107:
        /* <DEDUP_REMOVED lines=21> */
.L_x_6114:
        /* <DEDUP_REMOVED lines=12> */
.L_x_6116:
[----:B------:R-:W-:Y:S05]  /*199d0*/  BSYNC.RECONVERGENT B2 ;  /* 0x0000000000027941 */ /* 0x000fea0003800200 */
.L_x_6115:
        /* <DEDUP_REMOVED lines=62> */
.L_x_6113:
[----:B------:R-:W-:Y:S05]  /*19dc0*/  BSYNC.RECONVERGENT B1 ;  /* 0x0000000000017941 */ /* 0x000fea0003800200 */
.L_x_6112:
        /* <DEDUP_REMOVED lines=21> */
.L_x_6119:
        /* <DEDUP_REMOVED lines=14> */
.L_x_6121:
[----:B------:R-:W-:Y:S05]  /*1a000*/  BSYNC.RECONVERGENT B2 ;  /* 0x0000000000027941 */ /* 0x000fea0003800200 */
.L_x_6120:
        /* <DEDUP_REMOVED lines=62> */
.L_x_6118:
[----:B------:R-:W-:Y:S05]  /*1a3f0*/  BSYNC.RECONVERGENT B1 ;  /* 0x0000000000017941 */ /* 0x000fea0003800200 */
.L_x_6117:
        /* <DEDUP_REMOVED lines=12> */
.L_x_6081:
        /* <DEDUP_REMOVED lines=21> */
.L_x_6039:
[----:B------:R-:W-:Y:S05]  /*1a610*/  BSYNC.RECONVERGENT B0 ;  /* 0x0000000000007941 */ /* 0x000fea0003800200 */
.L_x_6038:
[----:B------:R-:W-:Y:S01]  /*1a620*/  ISETP.GE.U32.AND P0, PT, R2, 0xa0, PT ;  /* 0x000000a00200780c */ /* 0x000fe20003f06070 */
[----:B------:R-:W-:Y:S03]  /*1a630*/  BSSY.RECONVERGENT B0, `(.L_x_6122) ;  /* 0x000065a000007945 */ /* 0x000fe60003800200 */
[----:B--2---:R-:W-:-:S09]  /*1a640*/  P2R R124, PR, RZ, 0x1 ;  /* 0x00000001ff7c7803 */ /* 0x004fd20000000000 */
[----:B------:R-:W-:Y:S05]  /*1a650*/  @!P0 BRA `(.L_x_6123) ;  /* 0x00000064005c8947 */ /* 0x000fea0003800000 */
[----:B0--3--:R-:W0:Y:S02]  /*1a660*/  LDC.64 R80, c[0x0][0x390] ;  /* 0x0000e400ff507b82 */ /* 0x009e240000000a00 */
        /* <DEDUP_REMOVED lines=24> */
.L_x_6127:
        /* <DEDUP_REMOVED lines=13> */
.L_x_6129:
[----:B------:R-:W-:Y:S05]  /*1a8c0*/  BSYNC.RECONVERGENT B2 ;  /* 0x0000000000027941 */ /* 0x000fea0003800200 */
.L_x_6128:
        /* <DEDUP_REMOVED lines=60> */
.L_x_6126:
[----:B------:R-:W-:Y:S05]  /*1ac90*/  BSYNC.RECONVERGENT B1 ;  /* 0x0000000000017941 */ /* 0x000fea0003800200 */
.L_x_6125:
        /* <DEDUP_REMOVED lines=27> */
.L_x_6132:
        /* <DEDUP_REMOVED lines=13> */
.L_x_6134:
[----:B------:R-:W-:Y:S05]  /*1af20*/  BSYNC.RECONVERGENT B2 ;  /* 0x0000000000027941 */ /* 0x000fea0003800200 */
.L_x_6133:
        /* <DEDUP_REMOVED lines=61> */
.L_x_6131:
[----:B------:R-:W-:Y:S05]  /*1b300*/  BSYNC.RECONVERGENT B1 ;  /* 0x0000000000017941 */ /* 0x000fea0003800200 */
.L_x_6130:
        /* <DEDUP_REMOVED lines=23> */
.L_x_6137:
        /* <DEDUP_REMOVED lines=13> */
.L_x_6139:
[----:B------:R-:W-:Y:S05]  /*1b550*/  BSYNC.RECONVERGENT B2 ;  /* 0x0000000000027941 */ /* 0x000fea0003800200 */
.L_x_6138:
        /* <DEDUP_REMOVED lines=61> */
.L_x_6136:
[----:B------:R-:W-:Y:S05]  /*1b930*/  BSYNC.RECONVERGENT B1 ;  /* 0x0000000000017941 */ /* 0x000fea0003800200 */
.L_x_6135:
        /* <DEDUP_REMOVED lines=23> */
.L_x_6142:
        /* <DEDUP_REMOVED lines=12> */
.L_x_6144:
[----:B------:R-:W-:Y:S05]  /*1bb70*/  BSYNC.RECONVERGENT B2 ;  /* 0x0000000000027941 */ /* 0x000fea0003800200 */
.L_x_6143:
        /* <DEDUP_REMOVED lines=62> */
.L_x_6141:
[----:B------:R-:W-:Y:S05]  /*1bf60*/  BSYNC.RECONVERGENT B1 ;  /* 0x0000000000017941 */ /* 0x000fea0003800200 */
.L_x_6140:
        /* <DEDUP_REMOVED lines=23> */
.L_x_6147:
        /* <DEDUP_REMOVED lines=12> */
.L_x_6149:
[----:B------:R-:W-:Y:S05]  /*1c1a0*/  BSYNC.RECONVERGENT B2 ;  /* 0x0000000000027941 */ /* 0x000fea0003800200 */
.L_x_6148:
        /* <DEDUP_REMOVED lines=62> */
.L_x_6146:
[----:B------:R-:W-:Y:S05]  /*1c590*/  BSYNC.RECONVERGENT B1 ;  /* 0x0000000000017941 */ /* 0x000fea0003800200 */
.L_x_6145:
        /* <DEDUP_REMOVED lines=23> */
.L_x_6152:
        /* <DEDUP_REMOVED lines=12> */
.L_x_6154:
[----:B------:R-:W-:Y:S05]  /*1c7d0*/  BSYNC.RECONVERGENT B2 ;  /* 0x0000000000027941 */ /* 0x000fea0003800200 */
.L_x_6153:
        /* <DEDUP_REMOVED lines=62> */
.L_x_6151:
[----:B------:R-:W-:Y:S05]  /*1cbc0*/  BSYNC.RECONVERGENT B1 ;  /* 0x0000000000017941 */ /* 0x000fea0003800200 */
.L_x_6150:
        /* <DEDUP_REMOVED lines=23> */
.L_x_6157:
        /* <DEDUP_REMOVED lines=12> */
.L_x_6159:
[----:B------:R-:W-:Y:S05]  /*1ce00*/  BSYNC.RECONVERGENT B2 ;  /* 0x0000000000027941 */ /* 0x000fea0003800200 */
.L_x_6158:
        /* <DEDUP_REMOVED lines=62> */
.L_x_6156:
[----:B------:R-:W-:Y:S05]  /*1d1f0*/  BSYNC.RECONVERGENT B1 ;  /* 0x0000000000017941 */ /* 0x000fea0003800200 */
.L_x_6155:
        /* <DEDUP_REMOVED lines=23> */
.L_x_6162:
        /* <DEDUP_REMOVED lines=14> */
.L_x_6164:
[----:B------:R-:W-:Y:S05]  /*1d450*/  BSYNC.RECONVERGENT B2 ;  /* 0x0000000000027941 */ /* 0x000fea0003800200 */
.L_x_6163:
        /* <DEDUP_REMOVED lines=62> */
.L_x_6161:
[----:B------:R-:W-:Y:S05]  /*1d840*/  BSYNC.RECONVERGENT B1 ;  /* 0x0000000000017941 */ /* 0x000fea0003800200 */
.L_x_6160:
        /* <DEDUP_REMOVED lines=15> */
.L_x_6124:
        /* <DEDUP_REMOVED lines=16> */
.L_x_6168:
        /* <DEDUP_REMOVED lines=13> */
.L_x_6170:
[----:B------:R-:W-:Y:S05]  /*1db10*/  BSYNC.RECONVERGENT B2 ;  /* 0x0000000000027941 */ /* 0x000fea0003800200 */
.L_x_6169:
        /* <DEDUP_REMOVED lines=60> */
.L_x_6167:
[----:B------:R-:W-:Y:S05]  /*1dee0*/  BSYNC.RECONVERGENT B1 ;  /* 0x0000000000017941 */ /* 0x000fea0003800200 */
.L_x_6166:
        /* <DEDUP_REMOVED lines=12> */
[----:B------:R-:W-:-:S03]  /*1dfb0*/  IMAD.MOV.U32 R8, RZ, RZ, R10 ;  /* 0x000000ffff087224 */ /* 0x000fc600078e000a */
[----:B------:R-:W-:Y:S02]  /*1dfc0*/  FSEL R15, R15, RZ, !P1 ;  /* 0x000000ff0f0f7208 */ /* 0x000fe40004800000 */
[----:B------:R-:W-:-:S04]  /*1dfd0*/  PLOP3.LUT P1, PT, P1, PT, PT, 0x8, 0x80 ;  /* 0x000000000080781c */ /* 0x000fc80000f2e170 */
[----:B------:R-:W-:Y:S01]  /*1dfe0*/  P2R R116, PR, RZ, 0x2 ;  /* 0x00000002ff747803 */ /* 0x000fe20000000000 */
        /* <DEDUP_REMOVED lines=9> */
.L_x_6173:
        /* <DEDUP_REMOVED lines=13> */
.L_x_6175:
[----:B------:R-:W-:Y:S05]  /*1e150*/  BSYNC.RECONVERGENT B2 ;  /* 0x0000000000027941 */ /* 0x000fea0003800200 */
.L_x_6174:
        /* <DEDUP_REMOVED lines=61> */
.L_x_6172:
[----:B------:R-:W-:Y:S05]  /*1e530*/  BSYNC.RECONVERGENT B1 ;  /* 0x0000000000017941 */ /* 0x000fea0003800200 */
.L_x_6171:
        /* <DEDUP_REMOVED lines=21> */
.L_x_6178:
        /* <DEDUP_REMOVED lines=13> */
.L_x_6180:
[----:B------:R-:W-:Y:S05]  /*1e760*/  BSYNC.RECONVERGENT B2 ;  /* 0x0000000000027941 */ /* 0x000fea0003800200 */
.L_x_6179:
        /* <DEDUP_REMOVED lines=61> */
.L_x_6177:
[----:B------:R-:W-:Y:S05]  /*1eb40*/  BSYNC.RECONVERGENT B1 ;  /* 0x0000000000017941 */ /* 0x000fea0003800200 */
.L_x_6176:
        /* <DEDUP_REMOVED lines=21> */
.L_x_6183:
        /* <DEDUP_REMOVED lines=13> */
.L_x_6185:
[----:B------:R-:W-:Y:S05]  /*1ed70*/  BSYNC.RECONVERGENT B2 ;  /* 0x0000000000027941 */ /* 0x000fea0003800200 */
.L_x_6184:
        /* <DEDUP_REMOVED lines=61> */
.L_x_6182:
[----:B------:R-:W-:Y:S05]  /*1f150*/  BSYNC.RECONVERGENT B1 ;  /* 0x0000000000017941 */ /* 0x000fea0003800200 */
.L_x_6181:
        /* <DEDUP_REMOVED lines=21> */
.L_x_6188:
        /* <DEDUP_REMOVED lines=13> */
.L_x_6190:
[----:B------:R-:W-:Y:S05]  /*1f380*/  BSYNC.RECONVERGENT B2 ;  /* 0x0000000000027941 */ /* 0x000fea0003800200 */
.L_x_6189:
        /* <DEDUP_REMOVED lines=61> */
.L_x_6187:
[----:B------:R-:W-:Y:S05]  /*1f760*/  BSYNC.RECONVERGENT B1 ;  /* 0x0000000000017941 */ /* 0x000fea0003800200 */
.L_x_6186:
        /* <DEDUP_REMOVED lines=21> */
.L_x_6193:
        /* <DEDUP_REMOVED lines=12> */
.L_x_6195:
[----:B------:R-:W-:Y:S05]  /*1f980*/  BSYNC.RECONVERGENT B2 ;  /* 0x0000000000027941 */ /* 0x000fea0003800200 */
.L_x_6194:
        /* <DEDUP_REMOVED lines=62> */
.L_x_6192:
[----:B------:R-:W-:Y:S05]  /*1fd70*/  BSYNC.RECONVERGENT B1 ;  /* 0x0000000000017941 */ /* 0x000fea0003800200 */
.L_x_6191:
        /* <DEDUP_REMOVED lines=21> */
.L_x_6198:
        /* <DEDUP_REMOVED lines=12> */
.L_x_6200:
[----:B------:R-:W-:Y:S05]  /*1ff90*/  BSYNC.RECONVERGENT B2 ;  /* 0x0000000000027941 */ /* 0x000fea0003800200 */
.L_x_6199:
        /* <DEDUP_REMOVED lines=62> */
.L_x_6197:
[----:B------:R-:W-:Y:S05]  /*20380*/  BSYNC.RECONVERGENT B1 ;  /* 0x0000000000017941 */ /* 0x000fea0003800200 */
.L_x_6196:
        /* <DEDUP_REMOVED lines=21> */
.L_x_6203:
        /* <DEDUP_REMOVED lines=14> */
.L_x_6205:
[----:B------:R-:W-:Y:S05]  /*205c0*/  BSYNC.RECONVERGENT B2 ;  /* 0x0000000000027941 */ /* 0x000fea0003800200 */
.L_x_6204:
        /* <DEDUP_REMOVED lines=62> */
.L_x_6202:
[----:B------:R-:W-:Y:S05]  /*209b0*/  BSYNC.RECONVERGENT B1 ;  /* 0x0000000000017941 */ /* 0x000fea0003800200 */
.L_x_6201:
        /* <DEDUP_REMOVED lines=12> */
.L_x_6165:
[----:B------:R-:W0:Y:S01]  /*20a80*/  LDC.64 R80, c[0x0][0x3a8] ;  /* 0x0000ea00ff507b82 */ /* 0x000e220000000a00 */
[----:B------:R-:W-:Y:S02]  /*20a90*/  SEL R130, RZ, 0x1000000, !P6 ;  /* 0x01000000ff827807 */ /* 0x000fe40007000000 */
[----:B------:R-:W-:Y:S02]  /*20aa0*/  ISETP.NE.AND P6, PT, R116, RZ, PT ;  /* 0x000000ff7400720c */ /* 0x000fe40003fc5270 */
[----:B------:R-:W-:Y:S02]  /*20ab0*/  SEL R128, RZ, 0x10000, !P5 ;  /* 0x00010000ff807807 */ /* 0x000fe40006800000 */
[----:B------:R-:W-:Y:S01]  /*20ac0*/  SEL R129, RZ, 0x100, !P4 ;  /* 0x00000100ff817807 */ /* 0x000fe20006000000 */
[----:B------:R-:W1:Y:S01]  /*20ad0*/  LDC.64 R82, c[0x0][0x3b0] ;  /* 0x0000ec00ff527b82 */ /* 0x000e620000000a00 */
[----:B------:R-:W-:Y:S02]  /*20ae0*/  SEL R127, RZ, 0x1000000, !P2 ;  /* 0x01000000ff7f7807 */ /* 0x000fe40005000000 */
[----:B------:R-:W-:-:S02]  /*20af0*/  SEL R125, RZ, 0x10000, !P1 ;  /* 0x00010000ff7d7807 */ /* 0x000fc40004800000 */
[----:B------:R-:W-:Y:S02]  /*20b00*/  SEL R116, RZ, 0x100, !P0 ;  /* 0x00000100ff747807 */ /* 0x000fe40004000000 */
        /* <DEDUP_REMOVED lines=12> */
.L_x_6123:
[----:B------:R-:W-:Y:S05]  /*20bd0*/  BSYNC.RECONVERGENT B0 ;  /* 0x0000000000007941 */ /* 0x000fea0003800200 */
.L_x_6122:
[----:B------:R-:W-:Y:S01]  /*20be0*/  ISETP.GE.U32.AND P0, PT, R2, 0xc0, PT ;  /* 0x000000c00200780c */ /* 0x000fe20003f06070 */
[----:B------:R-:W-:Y:S03]  /*20bf0*/  BSSY.RECONVERGENT B0, `(.L_x_6206) ;  /* 0x0000659000007945 */ /* 0x000fe60003800200 */
[----:B------:R-:W-:-:S09]  /*20c00*/  P2R R125, PR, RZ, 0x1 ;  /* 0x00000001ff7d7803 */ /* 0x000fd20000000000 */
[----:B------:R-:W-:Y:S05]  /*20c10*/  @!P0 BRA `(.L_x_6207) ;  /* 0x0000006400588947 */ /* 0x000fea0003800000 */
        /* <DEDUP_REMOVED lines=25> */
.L_x_6211:
        /* <DEDUP_REMOVED lines=13> */
.L_x_6213:
[----:B------:R-:W-:Y:S05]  /*20e80*/  BSYNC.RECONVERGENT B2 ;  /* 0x0000000000027941 */ /* 0x000fea0003800200 */
.L_x_6212:
        /* <DEDUP_REMOVED lines=60> */
.L_x_6210:
[----:B------:R-:W-:Y:S05]  /*21250*/  BSYNC.RECONVERGENT B1 ;  /* 0x0000000000017941 */ /* 0x000fea0003800200 */
.L_x_6209:
[----:B------:R-:W0:Y:S01]  /*21260*/  LDC R127, c[0x0][0x408] ;  /* 0x00010200ff7f7b82 */ /* 0x000e220000000800 */
[----:B------:R-:W-:Y:S01]  /*21270*/  I2FP.F32.U32 R8, R16 ;  /* 0x0000001000087245 */ /* 0x000fe20000201000 */
[----:B------:R-:W-:Y:S02]  /*21280*/  HFMA2 R115, -RZ, RZ, 0.1171875, 0 ;  /* 0x2f800000ff737431 */ /* 0x000fe400000001ff */
[----:B-----5:R-:W-:Y:S01]  /*21290*/  HADD2.F32 R16, -RZ, R76.H0_H0 ;  /* 0x2000004cff107230 */ /* 0x020fe20000004100 */
        /* <DEDUP_REMOVED lines=12> */
[----:B------:R-:W-:Y:S02]  /*21360*/  P2R R116, PR, RZ, 0x1 ;  /* 0x00000001ff747803 */ /* 0x000fe40000000000 */
[----:B------:R-:W-:-:S13]  /*21370*/  ISETP.NE.AND P0, PT, R84, 0x1, PT ;  /* 0x000000015400780c */ /* 0x000fda0003f05270 */
[----:B------:R-:W-:Y:S05]  /*21380*/  @!P0 BRA `(.L_x_6215) ;  /* 0x00000004004c8947 */ /* 0x000fea0003800000 */
        /* <DEDUP_REMOVED lines=8> */
.L_x_6216:
        /* <DEDUP_REMOVED lines=13> */
.L_x_6218:
[----:B------:R-:W-:Y:S05]  /*214e0*/  BSYNC.RECONVERGENT B2 ;  /* 0x0000000000027941 */ /* 0x000fea0003800200 */
.L_x_6217:
        /* <DEDUP_REMOVED lines=61> */
.L_x_6215:
[----:B------:R-:W-:Y:S05]  /*218c0*/  BSYNC.RECONVERGENT B1 ;  /* 0x0000000000017941 */ /* 0x000fea0003800200 */
.L_x_6214:
        /* <DEDUP_REMOVED lines=23> */
.L_x_6221:
        /* <DEDUP_REMOVED lines=13> */
.L_x_6223:
[----:B------:R-:W-:Y:S05]  /*21b10*/  BSYNC.RECONVERGENT B2 ;  /* 0x0000000000027941 */ /* 0x000fea0003800200 */
.L_x_6222:
        /* <DEDUP_REMOVED lines=61> */
.L_x_6220:
[----:B------:R-:W-:Y:S05]  /*21ef0*/  BSYNC.RECONVERGENT B1 ;  /* 0x0000000000017941 */ /* 0x000fea0003800200 */
.L_x_6219:
[----:B------:R-:W-:Y:S01]  /*21f00*/  I2FP.F32.U32 R8, R8 ;  /* 0x0000000800087245 */ /* 0x000fe20000201000 */
[----:B------:R-:W-:Y:S01]  /*21f10*/  HADD2.F32 R76, -RZ, R77.H0_H0 ;  /* 0x2000004dff4c7230 */ /* 0x000fe20000004100 */
[----:B------:R-:W-:Y:S01]  /*21f20*/  ISETP.NE.AND P2, PT, R80, 0x1, PT ;  /* 0x000000015000780c */ /* 0x000fe20003f45270 */
[----:B------:R-:W-:Y:S01]  /*21f30*/  BSSY.RECONVERGENT B1, `(.L_x_6224) ;  /* 0x000005f000017945 */ /* 0x000fe20003800200 */
[----:B------:R-:W-:Y:S02]  /*21f40*/  IMAD.MOV.U32 R97, RZ, RZ, 0x2 ;  /* 0x00000002ff617424 */ /* 0x000fe400078e00ff */
[----:B------:R-:W-:Y:S01]  /*21f50*/  FFMA.FTZ R85, R8, R115, 1.1641532182693481445e-10 ;  /* 0x2f00000008557423 */ /* 0x000fe20000010073 */
[----:B------:R-:W-:Y:S01]  /*21f60*/  FMUL.FTZ R76, R76, R119 ;  /* 0x000000774c4c7220 */ /* 0x000fe20000410000 */
[----:B------:R-:W-:-:S03]  /*21f70*/  MOV R8, R10 ;  /* 0x0000000a00087202 */ /* 0x000fc60000000f00 */
[----:B------:R-:W-:Y:S01]  /*21f80*/  FMUL.FTZ R76, R76, R127 ;  /* 0x0000007f4c4c7220 */ /* 0x000fe20000410000 */
[----:B------:R-:W-:Y:S01]  /*21f90*/  FSETP.GTU.FTZ.AND P1, PT, R85, R128, PT ;  /* 0x000000805500720b */ /* 0x000fe20003f3c000 */
[----:B------:R-:W-:-:S03]  /*21fa0*/  HADD2.F32 R85, -RZ, R81.H0_H0 ;  /* 0x20000051ff557230 */ /* 0x000fc60000004100 */
        /* <DEDUP_REMOVED lines=12> */
.L_x_6226:
        /* <DEDUP_REMOVED lines=12> */
.L_x_6228:
[----:B------:R-:W-:Y:S05]  /*22130*/  BSYNC.RECONVERGENT B2 ;  /* 0x0000000000027941 */ /* 0x000fea0003800200 */
.L_x_6227:
        /* <DEDUP_REMOVED lines=62> */
.L_x_6225:
[----:B------:R-:W-:Y:S05]  /*22520*/  BSYNC.RECONVERGENT B1 ;  /* 0x0000000000017941 */ /* 0x000fea0003800200 */
.L_x_6224:
        /* <DEDUP_REMOVED lines=23> */
.L_x_6231:
        /* <DEDUP_REMOVED lines=12> */
.L_x_6233:
[----:B------:R-:W-:Y:S05]  /*22760*/  BSYNC.RECONVERGENT B2 ;  /* 0x0000000000027941 */ /* 0x000fea0003800200 */
.L_x_6232:
        /* <DEDUP_REMOVED lines=62> */
.L_x_6230:
[----:B------:R-:W-:Y:S05]  /*22b50*/  BSYNC.RECONVERGENT B1 ;  /* 0x0000000000017941 */ /* 0x000fea0003800200 */
.L_x_6229:
        /* <DEDUP_REMOVED lines=23> */
.L_x_6236:
        /* <DEDUP_REMOVED lines=12> */
.L_x_6238:
[----:B------:R-:W-:Y:S05]  /*22d90*/  BSYNC.RECONVERGENT B2 ;  /* 0x0000000000027941 */ /* 0x000fea0003800200 */
.L_x_6237:
        /* <DEDUP_REMOVED lines=62> */
.L_x_6235:
[----:B------:R-:W-:Y:S05]  /*23180*/  BSYNC.RECONVERGENT B1 ;  /* 0x0000000000017941 */ /* 0x000fea0003800200 */
.L_x_6234:
        /* <DEDUP_REMOVED lines=23> */
.L_x_6241:
        /* <DEDUP_REMOVED lines=12> */
.L_x_6243:
[----:B------:R-:W-:Y:S05]  /*233c0*/  BSYNC.RECONVERGENT B2 ;  /* 0x0000000000027941 */ /* 0x000fea0003800200 */
.L_x_6242:
        /* <DEDUP_REMOVED lines=62> */
.L_x_6240:
[----:B------:R-:W-:Y:S05]  /*237b0*/  BSYNC.RECONVERGENT B1 ;  /* 0x0000000000017941 */ /* 0x000fea0003800200 */
.L_x_6239:
        /* <DEDUP_REMOVED lines=23> */
.L_x_6246:
        /* <DEDUP_REMOVED lines=14> */
.L_x_6248:
[----:B------:R-:W-:Y:S05]  /*23a10*/  BSYNC.RECONVERGENT B2 ;  /* 0x0000000000027941 */ /* 0x000fea0003800200 */
.L_x_6247:
        /* <DEDUP_REMOVED lines=62> */
.L_x_6245:
[----:B------:R-:W-:Y:S05]  /*23e00*/  BSYNC.RECONVERGENT B1 ;  /* 0x0000000000017941 */ /* 0x000fea0003800200 */
.L_x_6244:
        /* <DEDUP_REMOVED lines=15> */
.L_x_6208:
        /* <DEDUP_REMOVED lines=16> */
.L_x_6252:
        /* <DEDUP_REMOVED lines=13> */
.L_x_6254:
[----:B------:R-:W-:Y:S05]  /*240d0*/  BSYNC.RECONVERGENT B2 ;  /* 0x0000000000027941 */ /* 0x000fea0003800200 */
.L_x_6253:
        /* <DEDUP_REMOVED lines=60> */
.L_x_6251:
[----:B------:R-:W-:Y:S05]  /*244a0*/  BSYNC.RECONVERGENT B1 ;  /* 0x0000000000017941 */ /* 0x000fea0003800200 */
.L_x_6250:
[----:B------:R-:W0:Y:S01]  /*244b0*/  LDC R115, c[0x0][0x408] ;  /* 0x00010200ff737b82 */ /* 0x000e220000000800 */
[----:B------:R-:W-:Y:S01]  /*244c0*/  I2FP.F32.U32 R81, R16 ;  /* 0x0000001000517245 */ /* 0x000fe20000201000 */
[----:B-----5:R-:W-:Y:S01]  /*244d0*/  HADD2.F32 R16, -RZ, R76.H0_H0 ;  /* 0x2000004cff107230 */ /* 0x020fe20000004100 */
[----:B------:R-:W-:Y:S01]  /*244e0*/  BSSY.RECONVERGENT B1, `(.L_x_6255) ;  /* 0x0000061000017945 */ /* 0x000fe20003800200 */
[----:B------:R-:W-:Y:S01]  /*244f0*/  IMAD.MOV.U32 R82, RZ, RZ, 0x2f800000 ;  /* 0x2f800000ff527424 */ /* 0x000fe200078e00ff */
[----:B------:R-:W-:Y:S02]  /*24500*/  MOV R85, 0x2 ;  /* 0x0000000200557802 */ /* 0x000fe40000000f00 */
[----:B------:R-:W-:Y:S01]  /*24510*/  FMUL.FTZ R16, R16, R119 ;  /* 0x0000007710107220 */ /* 0x000fe20000410000 */
[----:B------:R-:W1:Y:S01]  /*24520*/  LDC R83, c[0x0][0x404] ;  /* 0x00010100ff537b82 */ /* 0x000e620000000800 */
[----:B------:R-:W-:Y:S02]  /*24530*/  FFMA.FTZ R8, R81, R82, 1.1641532182693481445e-10 ;  /* 0x2f00000051087423 */ /* 0x000fe40000010052 */
[----:B0-----:R-:W-:-:S03]  /*24540*/  FMUL.FTZ R16, R16, R115 ;  /* 0x0000007310107220 */ /* 0x001fc60000410000 */
[----:B-1----:R-:W-:Y:S01]  /*24550*/  FSETP.GTU.FTZ.AND P0, PT, R8, R83, PT ;  /* 0x000000530800720b */ /* 0x002fe20003f1c000 */
[----:B------:R-:W-:-:S03]  /*24560*/  IMAD.MOV.U32 R8, RZ, RZ, R10 ;  /* 0x000000ffff087224 */ /* 0x000fc600078e000a */
[----:B------:R-:W-:Y:S02]  /*24570*/  FSEL R16, R16, RZ, !P0 ;  /* 0x000000ff10107208 */ /* 0x000fe40004000000 */
[----:B------:R-:W-:Y:S02]  /*24580*/  PLOP3.LUT P1, PT, P0, PT, PT, 0x8, 0x80 ;  /* 0x000000000080781c */ /* 0x000fe4000072e170 */
[----:B------:R-:W-:Y:S02]  /*24590*/  ISETP.NE.AND P0, PT, R80, 0x1, PT ;  /* 0x000000015000780c */ /* 0x000fe40003f05270 */
[----:B------:R-:W-:-:S11]  /*245a0*/  P2R R116, PR, RZ, 0x2 ;  /* 0x00000002ff747803 */ /* 0x000fd60000000000 */
        /* <DEDUP_REMOVED lines=9> */
.L_x_6257:
        /* <DEDUP_REMOVED lines=13> */
.L_x_6259:
[----:B------:R-:W-:Y:S05]  /*24710*/  BSYNC.RECONVERGENT B2 ;  /* 0x0000000000027941 */ /* 0x000fea0003800200 */
.L_x_6258:
        /* <DEDUP_REMOVED lines=61> */
.L_x_6256:
[----:B------:R-:W-:Y:S05]  /*24af0*/  BSYNC.RECONVERGENT B1 ;  /* 0x0000000000017941 */ /* 0x000fea0003800200 */
.L_x_6255:
        /* <DEDUP_REMOVED lines=21> */
.L_x_6262:
        /* <DEDUP_REMOVED lines=13> */
.L_x_6264:
[----:B------:R-:W-:Y:S05]  /*24d20*/  BSYNC.RECONVERGENT B2 ;  /* 0x0000000000027941 */ /* 0x000fea0003800200 */
.L_x_6263:
        /* <DEDUP_REMOVED lines=58> */
[----:B------:R-:W-:Y:S01]  /*250d0*/  MOV R126, R80 ;  /* 0x00000050007e7202 */ /* 0x000fe20000000f00 */
[----:B------:R-:W-:Y:S01]  /*250e0*/  IMAD.MOV.U32 R80, RZ, RZ, RZ ;  /* 0x000000ffff507224 */ /* 0x000fe200078e00ff */
[----:B------:R-:W-:-:S07]  /*250f0*/  LOP3.LUT R6, R6, UR13, R81, 0x96, !PT ;  /* 0x0000000d06067c12 */ /* 0x000fce000f8e9651 */
.L_x_6261:
[----:B------:R-:W-:Y:S05]  /*25100*/  BSYNC.RECONVERGENT B1 ;  /* 0x0000000000017941 */ /* 0x000fea0003800200 */
.L_x_6260:
        /* <DEDUP_REMOVED lines=21> */
.L_x_6267:
        /* <DEDUP_REMOVED lines=13> */
.L_x_6269:
[----:B------:R-:W-:Y:S05]  /*25330*/  BSYNC.RECONVERGENT B2 ;  /* 0x0000000000027941 */ /* 0x000fea0003800200 */
.L_x_6268:
        /* <DEDUP_REMOVED lines=53> */
[----:B------:R-:W-:Y:S02]  /*25690*/  HFMA2 R97, -RZ, RZ, 0, 0 ;  /* 0x00000000ff617431 */ /* 0x000fe400000001ff */
[----:B------:R-:W-:Y:S01]  /*256a0*/  IMAD.MOV.U32 R10, RZ, RZ, R80 ;  /* 0x000000ffff0a7224 */ /* 0x000fe200078e0050 */
[----:B------:R-:W-:Y:S01]  /*256b0*/  LOP3.LUT R7, R96, UR13, R81, 0x96, !PT ;  /* 0x0000000d60077c12 */ /* 0x000fe2000f8e9651 */
[----:B------:R-:W-:Y:S01]  /*256c0*/  UIADD3 UR13, UPT, UPT, UR5, -0x695add53, URZ ;  /* 0x96a522ad050d7890 */ /* 0x000fe2000fffe0ff */
[----:B------:R-:W-:Y:S01]  /*256d0*/  IMAD.WIDE.U32 R80, R8, -0x2daee0ad, RZ ;  /* 0xd2511f5308507825 */ /* 0x000fe200078e00ff */
[----:B------:R-:W-:-:S03]  /*256e0*/  MOV R8, R126 ;  /* 0x0000007e00087202 */ /* 0x000fc60000000f00 */
[----:B------:R-:W-:Y:S01]  /*256f0*/  IMAD.MOV.U32 R126, RZ, RZ, R80 ;  /* 0x000000ffff7e7224 */ /* 0x000fe200078e0050 */
[----:B------:R-:W-:-:S07]  /*25700*/  LOP3.LUT R6, R6, UR13, R81, 0x96, !PT ;  /* 0x0000000d06067c12 */ /* 0x000fce000f8e9651 */
.L_x_6266:
[----:B------:R-:W-:Y:S05]  /*25710*/  BSYNC.RECONVERGENT B1 ;  /* 0x0000000000017941 */ /* 0x000fea0003800200 */
.L_x_6265:
        /* <DEDUP_REMOVED lines=21> */
.L_x_6272:
        /* <DEDUP_REMOVED lines=13> */
.L_x_6274:
[----:B------:R-:W-:Y:S05]  /*25940*/  BSYNC.RECONVERGENT B2 ;  /* 0x0000000000027941 */ /* 0x000fea0003800200 */
.L_x_6273:
        /* <DEDUP_REMOVED lines=61> */
.L_x_6271:
[----:B------:R-:W-:Y:S05]  /*25d20*/  BSYNC.RECONVERGENT B1 ;  /* 0x0000000000017941 */ /* 0x000fea0003800200 */
.L_x_6270:
        /* <DEDUP_REMOVED lines=21> */
.L_x_6277:
        /* <DEDUP_REMOVED lines=12> */
.L_x_6279:
[----:B------:R-:W-:Y:S05]  /*25f40*/  BSYNC.RECONVERGENT B2 ;  /* 0x0000000000027941 */ /* 0x000fea0003800200 */
.L_x_6278:
        /* <DEDUP_REMOVED lines=62> */
.L_x_6276:
[----:B------:R-:W-:Y:S05]  /*26330*/  BSYNC.RECONVERGENT B1 ;  /* 0x0000000000017941 */ /* 0x000fea0003800200 */
.L_x_6275:
        /* <DEDUP_REMOVED lines=21> */
.L_x_6282:
        /* <DEDUP_REMOVED lines=12> */
.L_x_6284:
[----:B------:R-:W-:Y:S05]  /*26550*/  BSYNC.RECONVERGENT B2 ;  /* 0x0000000000027941 */ /* 0x000fea0003800200 */
.L_x_6283:
        /* <DEDUP_REMOVED lines=62> */
.L_x_6281:
[----:B------:R-:W-:Y:S05]  /*26940*/  BSYNC.RECONVERGENT B1 ;  /* 0x0000000000017941 */ /* 0x000fea0003800200 */
.L_x_6280:
        /* <DEDUP_REMOVED lines=21> */
.L_x_6287:
        /* <DEDUP_REMOVED lines=14> */
.L_x_6289:
[----:B------:R-:W-:Y:S05]  /*26b80*/  BSYNC.RECONVERGENT B2 ;  /* 0x0000000000027941 */ /* 0x000fea0003800200 */
.L_x_6288:
[----:B------:R-:W-:Y:S01]  /*26b90*/  IMAD.WIDE.U32 R6, R4, -0x2daee0ad, RZ ;  /* 0xd2511f5304067825 */ /* 0x000fe200078e00ff */
[----:B------:R-:W-:-:S03]  /*26ba0*/  UIADD3 UR13, UPT, UPT, UR4, -0x61c88647, URZ ;  /* 0x9e3779b9040d7890 */ /* 0x000fc6000fffe0ff */
[----:B------:R-:W-:Y:S02]  /*26bb0*/  HFMA2 R8, -RZ, RZ, 0, 0 ;  /* 0x00000000ff087431 */ /* 0x000fe400000001ff */
        /* <DEDUP_REMOVED lines=59> */
.L_x_6286:
[----:B------:R-:W-:Y:S05]  /*26f70*/  BSYNC.RECONVERGENT B1 ;  /* 0x0000000000017941 */ /* 0x000fea0003800200 */
.L_x_6285:
        /* <DEDUP_REMOVED lines=12> */
.L_x_6249:
        /* <DEDUP_REMOVED lines=20> */
.L_x_6207:
[----:B------:R-:W-:Y:S05]  /*27180*/  BSYNC.RECONVERGENT B0 ;  /* 0x0000000000007941 */ /* 0x000fea0003800200 */
.L_x_6206:
[----:B0-234-:R-:W-:Y:S01]  /*27190*/  FADD.FTZ R77, RZ, R11 ;  /* 0x0000000bff4d7221 */ /* 0x01dfe20000010000 */
[----:B------:R-:W-:Y:S01]  /*271a0*/  ISETP.NE.AND P0, PT, R118, RZ, PT ;  /* 0x000000ff7600720c */ /* 0x000fe20003f05270 */
[----:B------:R-:W-:Y:S01]  /*271b0*/  UMOV UR13, 0xffffffff ;  /* 0xffffffff000d7882 */ /* 0x000fe20000000000 */
[----:B------:R-:W-:Y:S01]  /*271c0*/  ISETP.GT.U32.AND P1, PT, R2, 0x5f, PT ;  /* 0x0000005f0200780c */ /* 0x000fe20003f24070 */
[----:B------:R-:W-:Y:S01]  /*271d0*/  FADD.FTZ R76, R18, R77 ;  /* 0x0000004d124c7221 */ /* 0x000fe20000010000 */
[C---:B------:R-:W-:Y:S02]  /*271e0*/  ISETP.GT.U32.AND P2, PT, R2.reuse, 0x7f, PT ;  /* 0x0000007f0200780c */ /* 0x040fe40003f44070 */
[C---:B------:R-:W-:Y:S01]  /*271f0*/  ISETP.GT.U32.AND P3, PT, R2.reuse, 0x9f, PT ;  /* 0x0000009f0200780c */ /* 0x040fe20003f64070 */
        /* <DEDUP_REMOVED lines=52> */
[----:B------:R-:W-:Y:S01]  /*27540*/  ISETP.NE.AND P6, PT, R118, RZ, PT ;  /* 0x000000ff7600720c */ /* 0x000fe20003fc5270 */
        /* <DEDUP_REMOVED lines=117> */
.L_x_6315:
[C---:B------:R-:W-:Y:S01]  /*27ca0*/  FMUL.FTZ R76, R81.reuse, R81 ;  /* 0x00000051514c7220 */ /* 0x040fe20000410000 */
[----:B------:R-:W-:Y:S01]  /*27cb0*/  ISETP.NE.AND P0, PT, RZ, UR11, PT ;  /* 0x0000000bff007c0c */ /* 0x000fe2000bf05270 */
[----:B01----:R-:W-:Y:S01]  /*27cc0*/  FADD.FTZ R80, R80, R117 ;  /* 0x0000007550507221 */ /* 0x003fe20000010000 */
[----:B------:R-:W0:Y:S01]  /*27cd0*/  @!P5 LDC.64 R78, c[0x0][0x3c0] ;  /* 0x0000f000ff4edb82 */ /* 0x000e220000000a00 */
[----:B------:R-:W-:Y:S01]  /*27ce0*/  ISETP.NE.AND P1, PT, R118, RZ, PT ;  /* 0x000000ff7600720c */ /* 0x000fe20003f25270 */
[----:B------:R-:W-:Y:S01]  /*27cf0*/  BSSY.RECONVERGENT B0, `(.L_x_6291) ;  /* 0x000003c000007945 */ /* 0x000fe20003800200 */
[----:B------:R-:W-:Y:S01]  /*27d00*/  FSEL R83, R76, RZ, P0 ;  /* 0x000000ff4c537208 */ /* 0x000fe20000000000 */
[----:B------:R-:W-:Y:S01]  /*27d10*/  FFMA.FTZ R80, R80, R77, UR12 ;  /* 0x0000000c50507e23 */ /* 0x000fe2000801004d */
[----:B------:R-:W-:-:S03]  /*27d20*/  FSEL R82, R81, RZ, !P0 ;  /* 0x000000ff51527208 */ /* 0x000fc60004000000 */
        /* <DEDUP_REMOVED lines=8> */
[--C-:B0-----:R-:W-:Y:S01]  /*27db0*/  FADD.FTZ R76, R11, -R82.reuse ;  /* 0x800000520b4c7221 */ /* 0x101fe20000010000 */
[----:B-----5:R-:W-:Y:S02]  /*27dc0*/  HADD2.F32 R77, -RZ, R72.H0_H0 ;  /* 0x20000048ff4d7230 */ /* 0x020fe40000004100 */
[--C-:B------:R-:W-:Y:S01]  /*27dd0*/  FADD.FTZ R78, R18, -R82.reuse ;  /* 0x80000052124e7221 */ /* 0x100fe20000010000 */
[----:B------:R-:W-:Y:S02]  /*27de0*/  HADD2.F32 R79, -RZ, R68.H0_H0 ;  /* 0x20000044ff4f7230 */ /* 0x000fe40000004100 */
[----:B------:R-:W-:Y:S01]  /*27df0*/  FMUL.FTZ R76, R83, R76 ;  /* 0x0000004c534c7220 */ /* 0x000fe20000410000 */
[----:B------:R-:W-:Y:S01]  /*27e00*/  FADD.FTZ R80, R19, -R82 ;  /* 0x8000005213507221 */ /* 0x000fe20000010000 */
[----:B------:R-:W-:Y:S01]  /*27e10*/  FMUL.FTZ R78, R83, R78 ;  /* 0x0000004e534e7220 */ /* 0x000fe20000410000 */
[----:B------:R-:W-:Y:S02]  /*27e20*/  HADD2.F32 R81, -RZ, R69.H1_H1 ;  /* 0x30000045ff517230 */ /* 0x000fe40000004100 */
[----:B------:R-:W-:Y:S01]  /*27e30*/  FFMA.FTZ R76, R76, R77, R79 ;  /* 0x0000004d4c4c7223 */ /* 0x000fe2000001004f */
[----:B------:R-:W-:-:S02]  /*27e40*/  HADD2.F32 R77, -RZ, R72.H1_H1 ;  /* 0x30000048ff4d7230 */ /* 0x000fc40000004100 */
[----:B------:R-:W-:Y:S01]  /*27e50*/  FMUL.FTZ R80, R83, R80 ;  /* 0x0000005053507220 */ /* 0x000fe20000410000 */
[----:B------:R-:W-:Y:S02]  /*27e60*/  HADD2.F32 R79, -RZ, R68.H1_H1 ;  /* 0x30000044ff4f7230 */ /* 0x000fe40000004100 */
[----:B------:R-:W-:-:S03]  /*27e70*/  HADD2.F32 R121, -RZ, R71.H1_H1 ;  /* 0x30000047ff797230 */ /* 0x000fc60000004100 */
        /* <DEDUP_REMOVED lines=8> */
[----:B------:R-:W-:-:S03]  /*27f00*/  FADD.FTZ R80, R98, -R82 ;  /* 0x8000005262507221 */ /* 0x000fc60000010000 */
[----:B------:R-:W-:Y:S01]  /*27f10*/  FFMA.FTZ R118, R78, R79, R81 ;  /* 0x0000004f4e767223 */ /* 0x000fe20000010051 */
[----:B------:R-:W-:Y:S01]  /*27f20*/  FADD.FTZ R78, R87, -R82 ;  /* 0x80000052574e7221 */ /* 0x000fe20000010000 */
[----:B------:R-:W-:Y:S02]  /*27f30*/  HADD2.F32 R79, -RZ, R74.H0_H0 ;  /* 0x2000004aff4f7230 */ /* 0x000fe40000004100 */
[C---:B------:R-:W-:Y:S01]  /*27f40*/  FMUL.FTZ R80, R83.reuse, R80 ;  /* 0x0000005053507220 */ /* 0x040fe20000410000 */
[----:B------:R-:W-:Y:S02]  /*27f50*/  HADD2.F32 R81, -RZ, R70.H0_H0 ;  /* 0x20000046ff517230 */ /* 0x000fe40000004100 */
[----:B------:R-:W-:Y:S01]  /*27f60*/  FMUL.FTZ R78, R83, R78 ;  /* 0x0000004e534e7220 */ /* 0x000fe20000410000 */
[----:B------:R-:W-:-:S03]  /*27f70*/  F2FP.F16.F32.PACK_AB R77, R118, R77 ;  /* 0x0000004d764d723e */ /* 0x000fc600000000ff */
[----:B------:R-:W-:Y:S01]  /*27f80*/  FFMA.FTZ R78, R78, R79, R81 ;  /* 0x0000004f4e4e7223 */ /* 0x000fe20000010051 */
[----:B------:R-:W-:Y:S02]  /*27f90*/  HADD2.F32 R79, -RZ, R74.H1_H1 ;  /* 0x3000004aff4f7230 */ /* 0x000fe40000004100 */
[----:B------:R-:W-:-:S05]  /*27fa0*/  HADD2.F32 R81, -RZ, R70.H1_H1 ;  /* 0x30000046ff517230 */ /* 0x000fca0000004100 */
[----:B------:R-:W-:Y:S01]  /*27fb0*/  FFMA.FTZ R119, R80, R79, R81 ;  /* 0x0000004f50777223 */ /* 0x000fe20000010051 */
[----:B------:R-:W-:Y:S01]  /*27fc0*/  FADD.FTZ R80, R99, -R82 ;  /* 0x8000005263507221 */ /* 0x000fe20000010000 */
[----:B------:R-:W-:Y:S02]  /*27fd0*/  HADD2.F32 R79, -RZ, R75.H0_H0 ;  /* 0x2000004bff4f7230 */ /* 0x000fe40000004100 */
[----:B------:R-:W-:Y:S02]  /*27fe0*/  HADD2.F32 R81, -RZ, R71.H0_H0 ;  /* 0x20000047ff517230 */ /* 0x000fe40000004100 */
[----:B------:R-:W-:Y:S01]  /*27ff0*/  FMUL.FTZ R80, R83, R80 ;  /* 0x0000005053507220 */ /* 0x000fe20000410000 */
[----:B------:R-:W-:-:S03]  /*28000*/  F2FP.F16.F32.PACK_AB R78, R119, R78 ;  /* 0x0000004e774e723e */ /* 0x000fc600000000ff */
[----:B------:R-:W-:Y:S01]  /*28010*/  FFMA.FTZ R79, R80, R79, R81 ;  /* 0x0000004f504f7223 */ /* 0x000fe20000010051 */
[----:B------:R-:W-:Y:S01]  /*28020*/  FADD.FTZ R80, R110, -R82 ;  /* 0x800000526e507221 */ /* 0x000fe20000010000 */
[----:B------:R-:W-:-:S03]  /*28030*/  HADD2.F32 R81, -RZ, R75.H1_H1 ;  /* 0x3000004bff517230 */ /* 0x000fc60000004100 */
[----:B------:R-:W-:-:S04]  /*28040*/  FMUL.FTZ R80, R83, R80 ;  /* 0x0000005053507220 */ /* 0x000fc80000410000 */
[----:B------:R-:W-:Y:S02]  /*28050*/  FFMA.FTZ R126, R80, R81, R121 ;  /* 0x00000051507e7223 */ /* 0x000fe40000010079 */
[----:B------:R-:W0:Y:S03]  /*28060*/  LDC.64 R80, c[0x0][0x428] ;  /* 0x00010a00ff507b82 */ /* 0x000e260000000a00 */
[----:B------:R-:W-:Y:S01]  /*28070*/  F2FP.F16.F32.PACK_AB R79, R126, R79 ;  /* 0x0000004f7e4f723e */ /* 0x000fe200000000ff */
[C---:B0-----:R-:W-:Y:S01]  /*28080*/  IMAD.WIDE.U32 R80, R17.reuse, 0x10, R80 ;  /* 0x0000001011507825 */ /* 0x041fe200078e0050 */
[----:B------:R-:W-:-:S04]  /*28090*/  IADD3 R17, PT, PT, R17, 0x20, RZ ;  /* 0x0000002011117810 */ /* 0x000fc80007ffe0ff */
[----:B------:R1:W-:Y:S03]  /*280a0*/  STG.E.128 desc[UR6][R80.64], R76 ;  /* 0x0000004c50007986 */ /* 0x0003e6000c101d06 */
.L_x_6292:
[----:B------:R-:W-:Y:S05]  /*280b0*/  BSYNC.RECONVERGENT B0 ;  /* 0x0000000000007941 */ /* 0x000fea0003800200 */
.L_x_6291:
[----:B------:R-:W-:Y:S01]  /*280c0*/  ISETP.NE.AND P0, PT, R120, RZ, PT ;  /* 0x000000ff7800720c */ /* 0x000fe20003f05270 */
[----:B------:R-:W-:-:S12]  /*280d0*/  BSSY.RECONVERGENT B0, `(.L_x_6293) ;  /* 0x0000032000007945 */ /* 0x000fd80003800200 */
[----:B------:R-:W-:Y:S05]  /*280e0*/  @!P0 BRA `(.L_x_6294) ;  /* 0x0000000000c08947 */ /* 0x000fea0003800000 */
[--C-:B01----:R-:W-:Y:S01]  /*280f0*/  FADD.FTZ R76, R12, -R82.reuse ;  /* 0x800000520c4c7221 */ /* 0x103fe20000010000 */
        /* <DEDUP_REMOVED lines=44> */
[----:B0-----:R-:W-:-:S04]  /*283c0*/  IMAD.WIDE.U32 R80, R17, 0x10, R80 ;  /* 0x0000001011507825 */ /* 0x001fc800078e0050 */
[----:B------:R-:W-:Y:S01]  /*283d0*/  VIADD R17, R17, 0x20 ;  /* 0x0000002011117836 */ /* 0x000fe20000000000 */
[----:B------:R2:W-:Y:S06]  /*283e0*/  STG.E.128 desc[UR6][R80.64], R76 ;  /* 0x0000004c50007986 */ /* 0x0005ec000c101d06 */
.L_x_6294:
[----:B------:R-:W-:Y:S05]  /*283f0*/  BSYNC.RECONVERGENT B0 ;  /* 0x0000000000007941 */ /* 0x000fea0003800200 */
.L_x_6293:
[----:B------:R-:W-:Y:S01]  /*28400*/  ISETP.NE.AND P0, PT, R122, RZ, PT ;  /* 0x000000ff7a00720c */ /* 0x000fe20003f05270 */
[----:B------:R-:W-:-:S12]  /*28410*/  BSSY.RECONVERGENT B0, `(.L_x_6295) ;  /* 0x0000032000007945 */ /* 0x000fd80003800200 */
[----:B------:R-:W-:Y:S05]  /*28420*/  @!P0 BRA `(.L_x_6296) ;  /* 0x0000000000c08947 */ /* 0x000fea0003800000 */
[--C-:B012---:R-:W-:Y:S01]  /*28430*/  FADD.FTZ R76, R13, -R82.reuse ;  /* 0x800000520d4c7221 */ /* 0x107fe20000010000 */
        /* <DEDUP_REMOVED lines=47> */
.L_x_6296:
[----:B------:R-:W-:Y:S05]  /*28730*/  BSYNC.RECONVERGENT B0 ;  /* 0x0000000000007941 */ /* 0x000fea0003800200 */
.L_x_6295:
[----:B------:R-:W-:Y:S01]  /*28740*/  ISETP.NE.AND P0, PT, R123, RZ, PT ;  /* 0x000000ff7b00720c */ /* 0x000fe20003f05270 */
[----:B------:R-:W-:-:S12]  /*28750*/  BSSY.RECONVERGENT B0, `(.L_x_6297) ;  /* 0x0000032000007945 */ /* 0x000fd80003800200 */
[----:B------:R-:W-:Y:S05]  /*28760*/  @!P0 BRA `(.L_x_6298) ;  /* 0x0000000000c08947 */ /* 0x000fea0003800000 */
[--C-:B0123--:R-:W-:Y:S01]  /*28770*/  FADD.FTZ R76, R14, -R82.reuse ;  /* 0x800000520e4c7221 */ /* 0x10ffe20000010000 */
        /* <DEDUP_REMOVED lines=47> */
.L_x_6298:
[----:B------:R-:W-:Y:S05]  /*28a70*/  BSYNC.RECONVERGENT B0 ;  /* 0x0000000000007941 */ /* 0x000fea0003800200 */
.L_x_6297:
[----:B------:R-:W-:Y:S01]  /*28a80*/  ISETP.NE.AND P0, PT, R124, RZ, PT ;  /* 0x000000ff7c00720c */ /* 0x000fe20003f05270 */
[----:B------:R-:W-:-:S12]  /*28a90*/  BSSY.RECONVERGENT B0, `(.L_x_6299) ;  /* 0x0000032000007945 */ /* 0x000fd80003800200 */
[----:B------:R-:W-:Y:S05]  /*28aa0*/  @!P0 BRA `(.L_x_6300) ;  /* 0x0000000000c08947 */ /* 0x000fea0003800000 */
[--C-:B01234-:R-:W-:Y:S01]  /*28ab0*/  FADD.FTZ R76, R15, -R82.reuse ;  /* 0x800000520f4c7221 */ /* 0x11ffe20000010000 */
        /* <DEDUP_REMOVED lines=47> */
.L_x_6300:
[----:B------:R-:W-:Y:S05]  /*28db0*/  BSYNC.RECONVERGENT B0 ;  /* 0x0000000000007941 */ /* 0x000fea0003800200 */
.L_x_6299:
[----:B------:R-:W-:Y:S01]  /*28dc0*/  ISETP.NE.AND P0, PT, R125, RZ, PT ;  /* 0x000000ff7d00720c */ /* 0x000fe20003f05270 */
[----:B------:R-:W-:-:S12]  /*28dd0*/  BSSY.RECONVERGENT B0, `(.L_x_6301) ;  /* 0x0000031000007945 */ /* 0x000fd80003800200 */
[----:B------:R-:W-:Y:S05]  /*28de0*/  @!P0 BRA `(.L_x_6302) ;  /* 0x0000000000bc8947 */ /* 0x000fea0003800000 */
[--C-:B01234-:R-:W-:Y:S01]  /*28df0*/  FADD.FTZ R76, R16, -R82.reuse ;  /* 0x80000052104c7221 */ /* 0x11ffe20000010000 */
[----:B-----5:R-:W-:Y:S02]  /*28e00*/  HADD2.F32 R77, -RZ, R32.H0_H0 ;  /* 0x20000020ff4d7230 */ /* 0x020fe40000004100 */
[--C-:B------:R-:W-:Y:S01]  /*28e10*/  FADD.FTZ R78, R85, -R82.reuse ;  /* 0x80000052554e7221 */ /* 0x100fe20000010000 */
[----:B------:R-:W-:Y:S02]  /*28e20*/  HADD2.F32 R79, -RZ, R28.H0_H0 ;  /* 0x2000001cff4f7230 */ /* 0x000fe40000004100 */
[C---:B------:R-:W-:Y:S01]  /*28e30*/  FMUL.FTZ R76, R83.reuse, R76 ;  /* 0x0000004c534c7220 */ /* 0x040fe20000410000 */
[----:B------:R-:W-:Y:S01]  /*28e40*/  FADD.FTZ R80, R96, -R82 ;  /* 0x8000005260507221 */ /* 0x000fe20000010000 */
[----:B------:R-:W-:Y:S02]  /*28e50*/  FMUL.FTZ R78, R83, R78 ;  /* 0x0000004e534e7220 */ /* 0x000fe40000410000 */
[----:B------:R-:W-:Y:S01]  /*28e60*/  FFMA.FTZ R76, R76, R77, R79 ;  /* 0x0000004d4c4c7223 */ /* 0x000fe2000001004f */
[----:B------:R-:W-:-:S02]  /*28e70*/  HADD2.F32 R77, -RZ, R33.H0_H0 ;  /* 0x20000021ff4d7230 */ /* 0x000fc40000004100 */
[----:B------:R-:W-:Y:S01]  /*28e80*/  FMUL.FTZ R80, R83, R80 ;  /* 0x0000005053507220 */ /* 0x000fe20000410000 */
[----:B------:R-:W-:-:S05]  /*28e90*/  HADD2.F32 R79, -RZ, R29.H0_H0 ;  /* 0x2000001dff4f7230 */ /* 0x000fca0000004100 */
[----:B------:R-:W-:Y:S01]  /*28ea0*/  FFMA.FTZ R117, R78, R77, R79 ;  /* 0x0000004d4e757223 */ /* 0x000fe2000001004f */
[----:B------:R-:W-:Y:S02]  /*28eb0*/  HADD2.F32 R77, -RZ, R33.H1_H1 ;  /* 0x30000021ff4d7230 */ /* 0x000fe40000004100 */
[----:B------:R-:W-:Y:S01]  /*28ec0*/  FADD.FTZ R78, R97, -R82 ;  /* 0x80000052614e7221 */ /* 0x000fe20000010000 */
[----:B------:R-:W-:-:S03]  /*28ed0*/  HADD2.F32 R79, -RZ, R29.H1_H1 ;  /* 0x3000001dff4f7230 */ /* 0x000fc60000004100 */
[----:B------:R-:W-:Y:S02]  /*28ee0*/  FMUL.FTZ R78, R83, R78 ;  /* 0x0000004e534e7220 */ /* 0x000fe40000410000 */
[----:B------:R-:W-:Y:S01]  /*28ef0*/  FFMA.FTZ R118, R80, R77, R79 ;  /* 0x0000004d50767223 */ /* 0x000fe2000001004f */
[----:B------:R-:W-:Y:S02]  /*28f00*/  HADD2.F32 R77, -RZ, R34.H0_H0 ;  /* 0x20000022ff4d7230 */ /* 0x000fe40000004100 */
[----:B------:R-:W-:Y:S01]  /*28f10*/  FADD.FTZ R80, R108, -R82 ;  /* 0x800000526c507221 */ /* 0x000fe20000010000 */
[----:B------:R-:W-:-:S03]  /*28f20*/  HADD2.F32 R79, -RZ, R30.H0_H0 ;  /* 0x2000001eff4f7230 */ /* 0x000fc60000004100 */
[----:B------:R-:W-:Y:S02]  /*28f30*/  FMUL.FTZ R80, R83, R80 ;  /* 0x0000005053507220 */ /* 0x000fe40000410000 */
        /* <DEDUP_REMOVED lines=10> */
[--C-:B------:R-:W-:Y:S01]  /*28fe0*/  FADD.FTZ R80, R115, -R82.reuse ;  /* 0x8000005273507221 */ /* 0x100fe20000010000 */
[----:B------:R-:W-:Y:S02]  /*28ff0*/  HADD2.F32 R77, -RZ, R35.H1_H1 ;  /* 0x30000023ff4d7230 */ /* 0x000fe40000004100 */
[----:B------:R-:W-:Y:S01]  /*29000*/  FADD.FTZ R82, R84, -R82 ;  /* 0x8000005254527221 */ /* 0x000fe20000010000 */
[----:B------:R-:W-:Y:S02]  /*29010*/  HADD2.F32 R79, -RZ, R31.H1_H1 ;  /* 0x3000001fff4f7230 */ /* 0x000fe40000004100 */
[C---:B------:R-:W-:Y:S01]  /*29020*/  FMUL.FTZ R80, R83.reuse, R80 ;  /* 0x0000005053507220 */ /* 0x040fe20000410000 */
[----:B------:R-:W-:-:S03]  /*29030*/  FMUL.FTZ R82, R83, R82 ;  /* 0x0000005253527220 */ /* 0x000fc60000410000 */
[----:B------:R-:W-:Y:S01]  /*29040*/  FFMA.FTZ R121, R80, R77, R79 ;  /* 0x0000004d50797223 */ /* 0x000fe2000001004f */
[----:B------:R-:W-:Y:S01]  /*29050*/  HADD2.F32 R77, -RZ, R32.H1_H1 ;  /* 0x30000020ff4d7230 */ /* 0x000fe20000004100 */
[----:B------:R-:W0:Y:S01]  /*29060*/  LDC.64 R80, c[0x0][0x428] ;  /* 0x00010a00ff507b82 */ /* 0x000e220000000a00 */
[----:B------:R-:W-:-:S05]  /*29070*/  HADD2.F32 R79, -RZ, R28.H1_H1 ;  /* 0x3000001cff4f7230 */ /* 0x000fca0000004100 */
[----:B------:R-:W-:Y:S01]  /*29080*/  FFMA.FTZ R83, R82, R77, R79 ;  /* 0x0000004d52537223 */ /* 0x000fe2000001004f */
[----:B------:R-:W-:Y:S02]  /*29090*/  F2FP.F16.F32.PACK_AB R79, R121, R120 ;  /* 0x00000078794f723e */ /* 0x000fe400000000ff */
[----:B------:R-:W-:Y:S02]  /*290a0*/  F2FP.F16.F32.PACK_AB R77, R118, R117 ;  /* 0x00000075764d723e */ /* 0x000fe400000000ff */
[----:B------:R-:W-:Y:S01]  /*290b0*/  F2FP.F16.F32.PACK_AB R76, R83, R76 ;  /* 0x0000004c534c723e */ /* 0x000fe200000000ff */
[----:B0-----:R-:W-:-:S05]  /*290c0*/  IMAD.WIDE.U32 R80, R17, 0x10, R80 ;  /* 0x0000001011507825 */ /* 0x001fca00078e0050 */
[----:B------:R0:W-:Y:S02]  /*290d0*/  STG.E.128 desc[UR6][R80.64], R76 ;  /* 0x0000004c50007986 */ /* 0x0001e4000c101d06 */
.L_x_6302:
[----:B------:R-:W-:Y:S05]  /*290e0*/  BSYNC.RECONVERGENT B0 ;  /* 0x0000000000007941 */ /* 0x000fea0003800200 */
.L_x_6301:
[----:B01234-:R-:W0:Y:S02]  /*290f0*/  LDC.64 R76, c[0x0][0x380] ;  /* 0x0000e000ff4c7b82 */ /* 0x01fe240000000a00 */
[----:B0-----:R-:W-:-:S05]  /*29100*/  IMAD R3, R76, 0x4, R3 ;  /* 0x000000044c037824 */ /* 0x001fca00078e0203 */
[----:B------:R-:W-:-:S13]  /*29110*/  ISETP.GE.AND P0, PT, R3, R77, PT ;  /* 0x0000004d0300720c */ /* 0x000fda0003f06270 */
[----:B------:R-:W-:Y:S05]  /*29120*/  @!P0 BRA `(.L_x_6303) ;  /* 0xfffffd7c00308947 */ /* 0x000fea000383ffff */
[----:B------:R-:W-:Y:S05]  /*29130*/  EXIT ;  /* 0x000000000000794d */ /* 0x000fea0003800000 */
.L_x_6290:
[----:B------:R-:W-:Y:S01]  /*29140*/  HFMA2 R128, -RZ, RZ, 0, 1.847743988037109375e-06 ;  /* 0x0000001fff807431 */ /* 0x000fe200000001ff */
[----:B------:R-:W-:Y:S01]  /*29150*/  BSSY B0, `(.L_x_6304) ;  /* 0x0000007000007945 */ /* 0x000fe20003800000 */
[----:B------:R-:W-:Y:S01]  /*29160*/  MOV R126, R79 ;  /* 0x0000004f007e7202 */ /* 0x000fe20000000f00 */
[----:B------:R-:W-:Y:S02]  /*29170*/  IMAD.MOV.U32 R121, RZ, RZ, 0x1 ;  /* 0x00000001ff797424 */ /* 0x000fe400078e00ff */
[----:B------:R-:W-:-:S07]  /*29180*/  IMAD.MOV.U32 R119, RZ, RZ, -0x1 ;  /* 0xffffffffff777424 */ /* 0x000fce00078e00ff */
[----:B-----5:R-:W-:Y:S05]  /*29190*/  WARPSYNC.COLLECTIVE R119, `(.L_x_6305) ;  /* 0x0000000077087348 */ /* 0x020fea0003c00000 */
[----:B------:R0:W1:Y:S02]  /*291a0*/  SHFL.BFLY P6, R117, R126, R121, R128 ;  /* 0x0c0000797e757389 */ /* 0x00006400000c0080 */
[----:B01---5:R-:W-:Y:S05]  /*291b0*/  ENDCOLLECTIVE ;  /* 0x000000000000791b */ /* 0x023fea0003800000 */
.L_x_6305:
[----:B------:R-:W-:Y:S05]  /*291c0*/  BSYNC B0 ;  /* 0x0000000000007941 */ /* 0x000fea0003800000 */
.L_x_6304:
        /* <DEDUP_REMOVED lines=9> */
.L_x_6306:
[----:B------:R-:W-:Y:S02]  /*29260*/  IMAD.MOV.U32 R121, RZ, RZ, 0x4 ;  /* 0x00000004ff797424 */ /* 0x000fe400078e00ff */
[----:B------:R-:W-:-:S04]  /*29270*/  IMAD.MOV.U32 R77, RZ, RZ, R117 ;  /* 0x000000ffff4d7224 */ /* 0x000fc800078e0075 */
[----:B------:R-:W-:-:S05]  /*29280*/  FADD.FTZ R80, R78, R77 ;  /* 0x0000004d4e507221 */ /* 0x000fca0000010000 */
[----:B------:R-:W-:-:S07]  /*29290*/  MOV R126, R80 ;  /* 0x00000050007e7202 */ /* 0x000fce0000000f00 */
[----:B------:R-:W-:Y:S05]  /*292a0*/  WARPSYNC.COLLECTIVE R119, `(.L_x_6307) ;  /* 0x0000000077087348 */ /* 0x000fea0003c00000 */
[----:B------:R0:W1:Y:S02]  /*292b0*/  SHFL.BFLY P6, R117, R126, R121, R128 ;  /* 0x0c0000797e757389 */ /* 0x00006400000c0080 */
[----:B01----:R-:W-:Y:S05]  /*292c0*/  ENDCOLLECTIVE ;  /* 0x000000000000791b */ /* 0x003fea0003800000 */
.L_x_6307:
[----:B------:R-:W-:Y:S01]  /*292d0*/  HFMA2 R121, -RZ, RZ, 0, 4.76837158203125e-07 ;  /* 0x00000008ff797431 */ /* 0x000fe200000001ff */
[----:B------:R-:W-:-:S05]  /*292e0*/  MOV R77, R117 ;  /* 0x00000075004d7202 */ /* 0x000fca0000000f00 */
[----:B------:R-:W-:-:S04]  /*292f0*/  FADD.FTZ R82, R80, R77 ;  /* 0x0000004d50527221 */ /* 0x000fc80000010000 */
[----:B------:R-:W-:-:S07]  /*29300*/  IMAD.MOV.U32 R126, RZ, RZ, R82 ;  /* 0x000000ffff7e7224 */ /* 0x000fce00078e0052 */
[----:B------:R-:W-:Y:S05]  /*29310*/  WARPSYNC.COLLECTIVE R119, `(.L_x_6308) ;  /* 0x0000000077087348 */ /* 0x000fea0003c00000 */
[----:B------:R0:W1:Y:S02]  /*29320*/  SHFL.BFLY P6, R117, R126, R121, R128 ;  /* 0x0c0000797e757389 */ /* 0x00006400000c0080 */
[----:B01----:R-:W-:Y:S05]  /*29330*/  ENDCOLLECTIVE ;  /* 0x000000000000791b */ /* 0x003fea0003800000 */
.L_x_6308:
        /* <DEDUP_REMOVED lines=8> */
.L_x_6309:
[----:B------:R-:W-:Y:S01]  /*293c0*/  HFMA2 R121, -RZ, RZ, 0, 5.9604644775390625e-08 ;  /* 0x00000001ff797431 */ /* 0x000fe200000001ff */
[----:B------:R-:W-:Y:S02]  /*293d0*/  MOV R76, R117 ;  /* 0x00000075004c7202 */ /* 0x000fe40000000f00 */
[----:B------:R-:W-:-:S03]  /*293e0*/  ISETP.NE.AND P6, PT, R118, RZ, PT ;  /* 0x000000ff7600720c */ /* 0x000fc60003fc5270 */
        /* <DEDUP_REMOVED lines=103> */
.L_x_6310:
[----:B------:R-:W-:Y:S02]  /*29a60*/  IMAD.MOV.U32 R121, RZ, RZ, 0x2 ;  /* 0x00000002ff797424 */ /* 0x000fe400078e00ff */
[----:B------:R-:W-:-:S04]  /*29a70*/  IMAD.MOV.U32 R79, RZ, RZ, R117 ;  /* 0x000000ffff4f7224 */ /* 0x000fc800078e0075 */
[----:B------:R-:W-:-:S05]  /*29a80*/  FADD.FTZ R79, R76, R79 ;  /* 0x0000004f4c4f7221 */ /* 0x000fca0000010000 */
[----:B------:R-:W-:-:S07]  /*29a90*/  MOV R126, R79 ;  /* 0x0000004f007e7202 */ /* 0x000fce0000000f00 */
[----:B------:R-:W-:Y:S05]  /*29aa0*/  WARPSYNC.COLLECTIVE R119, `(.L_x_6311) ;  /* 0x0000000077087348 */ /* 0x000fea0003c00000 */
[----:B------:R0:W1:Y:S02]  /*29ab0*/  SHFL.BFLY P6, R117, R126, R121, R128 ;  /* 0x0c0000797e757389 */ /* 0x00006400000c0080 */
[----:B01----:R-:W-:Y:S05]  /*29ac0*/  ENDCOLLECTIVE ;  /* 0x000000000000791b */ /* 0x003fea0003800000 */
.L_x_6311:
[----:B------:R-:W-:Y:S01]  /*29ad0*/  HFMA2 R121, -RZ, RZ, 0, 2.384185791015625e-07 ;  /* 0x00000004ff797431 */ /* 0x000fe200000001ff */
[----:B------:R-:W-:-:S05]  /*29ae0*/  MOV R78, R117 ;  /* 0x00000075004e7202 */ /* 0x000fca0000000f00 */
[----:B------:R-:W-:-:S04]  /*29af0*/  FADD.FTZ R78, R79, R78 ;  /* 0x0000004e4f4e7221 */ /* 0x000fc80000010000 */
[----:B------:R-:W-:-:S07]  /*29b00*/  IMAD.MOV.U32 R126, RZ, RZ, R78 ;  /* 0x000000ffff7e7224 */ /* 0x000fce00078e004e */
[----:B------:R-:W-:Y:S05]  /*29b10*/  WARPSYNC.COLLECTIVE R119, `(.L_x_6312) ;  /* 0x0000000077087348 */ /* 0x000fea0003c00000 */
[----:B------:R0:W1:Y:S02]  /*29b20*/  SHFL.BFLY P6, R117, R126, R121, R128 ;  /* 0x0c0000797e757389 */ /* 0x00006400000c0080 */
[----:B01----:R-:W-:Y:S05]  /*29b30*/  ENDCOLLECTIVE ;  /* 0x000000000000791b */ /* 0x003fea0003800000 */
.L_x_6312:
[----:B------:R-:W-:Y:S02]  /*29b40*/  IMAD.MOV.U32 R121, RZ, RZ, 0x8 ;  /* 0x00000008ff797424 */ /* 0x000fe400078e00ff */
[----:B------:R-:W-:-:S04]  /*29b50*/  IMAD.MOV.U32 R83, RZ, RZ, R117 ;  /* 0x000000ffff537224 */ /* 0x000fc800078e0075 */
[----:B------:R-:W-:-:S05]  /*29b60*/  FADD.FTZ R83, R78, R83 ;  /* 0x000000534e537221 */ /* 0x000fca0000010000 */
[----:B------:R-:W-:-:S07]  /*29b70*/  MOV R126, R83 ;  /* 0x00000053007e7202 */ /* 0x000fce0000000f00 */
[----:B------:R-:W-:Y:S05]  /*29b80*/  WARPSYNC.COLLECTIVE R119, `(.L_x_6313) ;  /* 0x0000000077087348 */ /* 0x000fea0003c00000 */
[----:B------:R0:W1:Y:S02]  /*29b90*/  SHFL.BFLY P6, R117, R126, R121, R128 ;  /* 0x0c0000797e757389 */ /* 0x00006400000c0080 */
[----:B01----:R-:W-:Y:S05]  /*29ba0*/  ENDCOLLECTIVE ;  /* 0x000000000000791b */ /* 0x003fea0003800000 */
.L_x_6313:
[----:B------:R-:W-:Y:S01]  /*29bb0*/  HFMA2 R121, -RZ, RZ, 0, 9.5367431640625e-07 ;  /* 0x00000010ff797431 */ /* 0x000fe200000001ff */
[----:B------:R-:W-:-:S05]  /*29bc0*/  MOV R80, R117 ;  /* 0x0000007500507202 */ /* 0x000fca0000000f00 */
[----:B------:R-:W-:-:S04]  /*29bd0*/  FADD.FTZ R80, R83, R80 ;  /* 0x0000005053507221 */ /* 0x000fc80000010000 */
[----:B------:R-:W-:-:S07]  /*29be0*/  IMAD.MOV.U32 R126, RZ, RZ, R80 ;  /* 0x000000ffff7e7224 */ /* 0x000fce00078e0050 */
[----:B------:R-:W-:Y:S05]  /*29bf0*/  WARPSYNC.COLLECTIVE R119, `(.L_x_6314) ;  /* 0x0000000077087348 */ /* 0x000fea0003c00000 */
[----:B------:R0:W1:Y:S02]  /*29c00*/  SHFL.BFLY P6, R117, R126, R121, R128 ;  /* 0x0c0000797e757389 */ /* 0x00006400000c0080 */
[----:B01----:R-:W-:Y:S05]  /*29c10*/  ENDCOLLECTIVE ;  /* 0x000000000000791b */ /* 0x003fea0003800000 */
.L_x_6314:
[----:B------:R-:W-:Y:S05]  /*29c20*/  BRA `(.L_x_6315) ;  /* 0xffffffe0001c7947 */ /* 0x000fea000383ffff */
.L_x_6316:
        /* <DEDUP_REMOVED lines=13> */
.L_x_54352:


//--------------------- .text._ZN10layer_norm13ln_fwd_kernelINS_13Kernel_traitsI6__halfS2_S2_S2_fjLj1536ELj1ELj4ELj1ELj16ENS_18Kernel_traits_baseILj1536ES2_S2_S2_S2_fjLj128EEEEELb1ELb0ELb0ELb1EEEvNS_9FwdParamsE --------------------------
	.section	.text._ZN10layer_norm13ln_fwd_kernelINS_13Kernel_traitsI6__halfS2_S2_S2_fjLj1536ELj1ELj4ELj1ELj16ENS_18Kernel_traits_baseILj1536ES2_S2_S2_S2_fjLj128EEEEELb1ELb0ELb0ELb1EEEvNS_9FwdParamsE,"ax",@progbits
	.align	128
        .global         _ZN10layer_norm13ln_fwd_kernelINS_13Kernel_traitsI6__halfS2_S2_S2_fjLj1536ELj1ELj4ELj1ELj16ENS_18Kernel_traits_baseILj1536ES2_S2_S2_S2_fjLj128EEEEELb1ELb0ELb0ELb1EEEvNS_9FwdParamsE
        .type           _ZN10layer_norm13ln_fwd_kernelINS_13Kernel_traitsI6__halfS2_S2_S2_fjLj1536ELj1ELj4ELj1ELj16ENS_18Kernel_traits_baseILj1536ES2_S2_S2_S2_fjLj128EEEEELb1ELb0ELb0ELb1EEEvNS_9FwdParamsE,@function
        .size           _ZN10layer_norm13ln_fwd_kernelINS_13Kernel_traitsI6__halfS2_S2_S2_fjLj1536ELj1ELj4ELj1ELj16ENS_18Kernel_traits_baseILj1536ES2_S2_S2_S2_fjLj128EEEEELb1ELb0ELb0ELb1EEEvNS_9FwdParamsE,(.L_x_54353 - _ZN10layer_norm13ln_fwd_kernelINS_13Kernel_traitsI6__halfS2_S2_S2_fjLj1536ELj1ELj4ELj1ELj16ENS_18Kernel_traits_baseILj1536ES2_S2_S2_S2_fjLj128EEEEELb1ELb0ELb0ELb1EEEvNS_9FwdParamsE)
        .other          _ZN10layer_norm13ln_fwd_kernelINS_13Kernel_traitsI6__halfS2_S2_S2_fjLj1536ELj1ELj4ELj1ELj16ENS_18Kernel_traits_baseILj1536ES2_S2_S2_S2_fjLj128EEEEELb1ELb0ELb0ELb1EEEvNS_9FwdParamsE,@"STO_CUDA_ENTRY STV_DEFAULT"
_ZN10layer_norm13ln_fwd_kernelINS_13Kernel_traitsI6__halfS2_S2_S2_fjLj1536ELj1ELj4ELj1ELj16ENS_18Kernel_traits_baseILj1536ES2_S2_S2_S2_fjLj128EEEEELb1ELb0ELb0ELb1EEEvNS_9FwdParamsE:
.text._ZN10layer_norm13ln_fwd_kernelINS_13Kernel_traitsI6__halfS2_S2_S2_fjLj1536ELj1ELj4ELj1ELj16ENS_18Kernel_traits_baseILj1536ES2_S2_S2_S2_fjLj128EEEEELb1ELb0ELb0ELb1EEEvNS_9FwdParamsE:
        /* <DEDUP_REMOVED lines=23> */
[----:B------:R2:W5:Y:S01]  /*0170*/  @P0 LDG.E.128 R76, desc[UR6][R4.64] ;  /* 0x00000006044c0981 */ /* 0x000562000c1e1d00 */
[----:B---3--:R-:W-:-:S03]  /*0180*/  @P0 IMAD.WIDE.U32 R6, R9, 0x10, R6 ;  /* 0x0000001009060825 */ /* 0x008fc600078e0006 */
        /* <DEDUP_REMOVED lines=11> */
[----:B------:R-:W3:Y:S01]  /*0240*/  S2UR UR5, SR_CTAID.X ;  /* 0x00000000000579c3 */ /* 0x000ee20000002500 */
[----:B------:R-:W-:Y:S01]  /*0250*/  SHF.R.U32.HI R90, RZ, 0x5, R91 ;  /* 0x00000005ff5a7819 */ /* 0x000fe2000001165b */
[----:B---3--:R-:W-:-:S02]  /*0260*/  USHF.L.U32 UR4, UR5, 0x2, URZ ;  /* 0x0000000205047899 */ /* 0x008fc400080006ff */
[----:B-1----:R-:W-:-:S04]  /*0270*/  IMAD R91, R0, UR5, R91 ;  /* 0x00000005005b7c24 */ /* 0x002fc8000f8e025b */
[----:B------:R-:W-:Y:S01]  /*0280*/  LOP3.LUT R90, R90, UR4, RZ, 0xfc, !PT ;  /* 0x000000045a5a7c12 */ /* 0x000fe2000f8efcff */
[----:B0-2---:R-:W-:Y:S06]  /*0290*/  @P0 BRA `(.L_x_6317) ;  /* 0x0000000000500947 */ /* 0x005fec0003800000 */
        /* <DEDUP_REMOVED lines=20> */
.L_x_6317:
        /* <DEDUP_REMOVED lines=13> */
[----:B------:R-:W-:Y:S01]  /*04b0*/  IADD3 R8, PT, PT, R27, 0x76cf5d0a, RZ ;  /* 0x76cf5d0a1b087810 */ /* 0x000fe20007ffe0ff */
[----:B------:R-:W-:Y:S01]  /*04c0*/  IMAD R9, R25, -0x2daee0ad, RZ ;  /* 0xd2511f5319097824 */ /* 0x000fe200078e02ff */
[----:B------:R-:W-:Y:S01]  /*04d0*/  LOP3.LUT R5, R5, R27, RZ, 0x3c, !PT ;  /* 0x0000001b05057212 */ /* 0x000fe200078e3cff */
[----:B------:R-:W-:Y:S01]  /*04e0*/  IMAD.HI.U32 R2, R3, -0x2daee0ad, RZ ;  /* 0xd2511f5303027827 */ /* 0x000fe200078e00ff */
[----:B------:R-:W-:Y:S01]  /*04f0*/  LOP3.LUT R84, R84, 0x3, RZ, 0xc0, !PT ;  /* 0x0000000354547812 */ /* 0x000fe200078ec0ff */
[----:B------:R-:W1:Y:S02]  /*0500*/  LDCU UR13, c[0x0][0x404] ;  /* 0x00008080ff0d77ac */ /* 0x000e640008000800 */
[----:B------:R-:W-:Y:S01]  /*0510*/  IMAD R7, R91, -0x326172a9, RZ ;  /* 0xcd9e8d575b077824 */ /* 0x000fe200078e02ff */
[----:B------:R-:W-:Y:S01]  /*0520*/  LOP3.LUT R2, R6, R9, R2, 0x96, !PT ;  /* 0x0000000906027212 */ /* 0x000fe200078e9602 */
[----:B------:R-:W-:Y:S01]  /*0530*/  IMAD.HI.U32 R0, R5, -0x326172a9, RZ ;  /* 0xcd9e8d5705007827 */ /* 0x000fe200078e00ff */
[----:B------:R-:W2:Y:S03]  /*0540*/  LDCU UR14, c[0x0][0x408] ;  /* 0x00008100ff0e77ac */ /* 0x000ea60008000800 */
[----:B------:R-:W-:Y:S01]  /*0550*/  VIADD R4, R26, 0x9e3779b9 ;  /* 0x9e3779b91a047836 */ /* 0x000fe20000000000 */
[----:B0-----:R-:W-:Y:S01]  /*0560*/  UISETP.NE.U32.AND UP0, UPT, UR4, URZ, UPT ;  /* 0x000000ff0400728c */ /* 0x001fe2000bf05070 */
[----:B------:R-:W-:Y:S01]  /*0570*/  IMAD R6, R3, -0x2daee0ad, RZ ;  /* 0xd2511f5303067824 */ /* 0x000fe200078e02ff */
[----:B------:R-:W0:Y:S01]  /*0580*/  LDCU UR10, c[0x0][0x388] ;  /* 0x00007100ff0a77ac */ /* 0x000e220008000800 */
[----:B------:R-:W-:Y:S01]  /*0590*/  IMAD R5, R5, -0x326172a9, RZ ;  /* 0xcd9e8d5705057824 */ /* 0x000fe200078e02ff */
[----:B------:R-:W-:Y:S01]  /*05a0*/  LOP3.LUT R0, R4, R7, R0, 0x96, !PT ;  /* 0x0000000704007212 */ /* 0x000fe200078e9600 */
[----:B------:R-:W-:Y:S01]  /*05b0*/  VIADD R7, R26, 0x3c6ef372 ;  /* 0x3c6ef3721a077836 */ /* 0x000fe20000000000 */
[----:B------:R-:W3:Y:S01]  /*05c0*/  LDCU.U8 UR11, c[0x0][0x410] ;  /* 0x00008200ff0b77ac */ /* 0x000ee20008000000 */
[----:B------:R-:W-:Y:S01]  /*05d0*/  IMAD.HI.U32 R4, R2, -0x326172a9, RZ ;  /* 0xcd9e8d5702047827 */ /* 0x000fe200078e00ff */
[----:B------:R-:W4:Y:S03]  /*05e0*/  LDCU UR12, c[0x0][0x448] ;  /* 0x00008900ff0c77ac */ /* 0x000f260008000800 */
[C---:B------:R-:W-:Y:S01]  /*05f0*/  IMAD.HI.U32 R3, R0.reuse, -0x2daee0ad, RZ ;  /* 0xd2511f5300037827 */ /* 0x040fe200078e00ff */
[----:B------:R-:W-:Y:S01]  /*0600*/  LOP3.LUT R4, R7, R5, R4, 0x96, !PT ;  /* 0x0000000507047212 */ /* 0x000fe200078e9604 */
[----:B------:R-:W0:Y:S02]  /*0610*/  LDCU.64 UR8, c[0x0][0x3a0] ;  /* 0x00007400ff0877ac */ /* 0x000e240008000a00 */
[----:B------:R-:W-:Y:S01]  /*0620*/  IMAD R7, R0, -0x2daee0ad, RZ ;  /* 0xd2511f5300077824 */ /* 0x000fe200078e02ff */
[----:B------:R-:W-:Y:S01]  /*0630*/  LOP3.LUT R3, R8, R6, R3, 0x96, !PT ;  /* 0x0000000608037212 */ /* 0x000fe200078e9603 */
[----:B------:R-:W-:Y:S01]  /*0640*/  IMAD R5, R2, -0x326172a9, RZ ;  /* 0xcd9e8d5702057824 */ /* 0x000fe200078e02ff */
[----:B------:R-:W-:Y:S01]  /*0650*/  UISETP.NE.AND.EX UP0, UPT, UR5, URZ, UPT, UP0 ;  /* 0x000000ff0500728c */ /* 0x000fe2000bf05300 */
[----:B------:R-:W-:-:S02]  /*0660*/  VIADD R8, R27, 0x32370b8f ;  /* 0x32370b8f1b087836 */ /* 0x000fc40000000000 */
[----:B------:R-:W-:-:S04]  /*0670*/  IMAD.HI.U32 R6, R4, -0x2daee0ad, RZ ;  /* 0xd2511f5304067827 */ /* 0x000fc800078e00ff */
[C---:B------:R-:W-:Y:S01]  /*0680*/  IMAD.HI.U32 R0, R3.reuse, -0x326172a9, RZ ;  /* 0xcd9e8d5703007827 */ /* 0x040fe200078e00ff */
[----:B------:R-:W-:Y:S02]  /*0690*/  LOP3.LUT R6, R8, R7, R6, 0x96, !PT ;  /* 0x0000000708067212 */ /* 0x000fe400078e9606 */
[C---:B------:R-:W-:Y:S01]  /*06a0*/  IADD3 R7, PT, PT, R26.reuse, 0x78dde6e4, RZ ;  /* 0x78dde6e41a077810 */ /* 0x040fe20007ffe0ff */
[----:B------:R-:W-:Y:S02]  /*06b0*/  VIADD R2, R26, 0xdaa66d2b ;  /* 0xdaa66d2b1a027836 */ /* 0x000fe40000000000 */
[----:B------:R-:W-:Y:S02]  /*06c0*/  IMAD R3, R3, -0x326172a9, RZ ;  /* 0xcd9e8d5703037824 */ /* 0x000fe400078e02ff */
[----:B------:R-:W-:Y:S01]  /*06d0*/  VIADD R8, R27, 0xed9eba14 ;  /* 0xed9eba141b087836 */ /* 0x000fe20000000000 */
[----:B------:R-:W-:Y:S01]  /*06e0*/  LOP3.LUT R0, R2, R5, R0, 0x96, !PT ;  /* 0x0000000502007212 */ /* 0x000fe200078e9600 */
[----:B------:R-:W-:-:S02]  /*06f0*/  IMAD R5, R4, -0x2daee0ad, RZ ;  /* 0xd2511f5304057824 */ /* 0x000fc400078e02ff */
[----:B------:R-:W-:-:S04]  /*0700*/  IMAD.HI.U32 R2, R6, -0x326172a9, RZ ;  /* 0xcd9e8d5706027827 */ /* 0x000fc800078e00ff */
[----:B------:R-:W-:Y:S01]  /*0710*/  IMAD.HI.U32 R4, R0, -0x2daee0ad, RZ ;  /* 0xd2511f5300047827 */ /* 0x000fe200078e00ff */
[----:B------:R-:W-:-:S03]  /*0720*/  LOP3.LUT R2, R7, R3, R2, 0x96, !PT ;  /* 0x0000000307027212 */ /* 0x000fc600078e9602 */
[----:B------:R-:W-:Y:S01]  /*0730*/  VIADD R7, R27, 0xa9066899 ;  /* 0xa90668991b077836 */ /* 0x000fe20000000000 */
[----:B------:R-:W-:Y:S01]  /*0740*/  LOP3.LUT R4, R8, R5, R4, 0x96, !PT ;  /* 0x0000000508047212 */ /* 0x000fe200078e9604 */
[----:B------:R-:W-:Y:S02]  /*0750*/  IMAD R8, R0, -0x2daee0ad, RZ ;  /* 0xd2511f5300087824 */ /* 0x000fe400078e02ff */
[----:B------:R-:W-:-:S04]  /*0760*/  IMAD.HI.U32 R5, R2, -0x2daee0ad, RZ ;  /* 0xd2511f5302057827 */ /* 0x000fc800078e00ff */
[----:B------:R-:W-:Y:S01]  /*0770*/  IMAD R3, R6, -0x326172a9, RZ ;  /* 0xcd9e8d5706037824 */ /* 0x000fe200078e02ff */
[----:B------:R-:W-:Y:S01]  /*0780*/  IADD3 R6, PT, PT, R26, 0x1715609d, RZ ;  /* 0x1715609d1a067810 */ /* 0x000fe20007ffe0ff */
[----:B------:R-:W-:Y:S01]  /*0790*/  IMAD.HI.U32 R0, R4, -0x326172a9, RZ ;  /* 0xcd9e8d5704007827 */ /* 0x000fe200078e00ff */
[----:B------:R-:W-:-:S03]  /*07a0*/  LOP3.LUT R5, R7, R8, R5, 0x96, !PT ;  /* 0x0000000807057212 */ /* 0x000fc600078e9605 */
[----:B------:R-:W-:Y:S01]  /*07b0*/  IMAD R7, R2, -0x2daee0ad, RZ ;  /* 0xd2511f5302077824 */ /* 0x000fe200078e02ff */
[----:B------:R-:W-:Y:S01]  /*07c0*/  LOP3.LUT R0, R6, R3, R0, 0x96, !PT ;  /* 0x0000000306007212 */ /* 0x000fe200078e9600 */
[----:B------:R-:W-:Y:S02]  /*07d0*/  IMAD R3, R4, -0x326172a9, RZ ;  /* 0xcd9e8d5704037824 */ /* 0x000fe400078e02ff */
[----:B------:R-:W-:Y:S02]  /*07e0*/  VIADD R8, R26, 0xb54cda56 ;  /* 0xb54cda561a087836 */ /* 0x000fe40000000000 */
[----:B------:R-:W-:-:S04]  /*07f0*/  IMAD.HI.U32 R2, R5, -0x326172a9, RZ ;  /* 0xcd9e8d5705027827 */ /* 0x000fc800078e00ff */
[----:B------:R-:W-:Y:S01]  /*0800*/  IMAD.HI.U32 R4, R0, -0x2daee0ad, RZ ;  /* 0xd2511f5300047827 */ /* 0x000fe200078e00ff */
[----:B------:R-:W-:-:S03]  /*0810*/  LOP3.LUT R2, R8, R3, R2, 0x96, !PT ;  /* 0x0000000308027212 */ /* 0x000fc600078e9602 */
[----:B------:R-:W-:Y:S02]  /*0820*/  VIADD R6, R27, 0x646e171e ;  /* 0x646e171e1b067836 */ /* 0x000fe40000000000 */
[----:B------:R-:W-:Y:S02]  /*0830*/  IMAD R5, R5, -0x326172a9, RZ ;  /* 0xcd9e8d5705057824 */ /* 0x000fe400078e02ff */
[----:B------:R-:W-:Y:S01]  /*0840*/  IMAD.HI.U32 R3, R2, -0x2daee0ad, RZ ;  /* 0xd2511f5302037827 */ /* 0x000fe200078e00ff */
[----:B------:R-:W-:Y:S02]  /*0850*/  LOP3.LUT R4, R6, R7, R4, 0x96, !PT ;  /* 0x0000000706047212 */ /* 0x000fe400078e9604 */
[----:B------:R-:W-:Y:S01]  /*0860*/  IADD3 R7, PT, PT, R26, 0x5384540f, RZ ;  /* 0x5384540f1a077810 */ /* 0x000fe20007ffe0ff */
[----:B------:R-:W-:Y:S02]  /*0870*/  IMAD R6, R0, -0x2daee0ad, RZ ;  /* 0xd2511f5300067824 */ /* 0x000fe400078e02ff */
[----:B------:R-:W-:-:S04]  /*0880*/  IMAD.HI.U32 R0, R4, -0x326172a9, RZ ;  /* 0xcd9e8d5704007827 */ /* 0x000fc800078e00ff */
[----:B------:R-:W-:Y:S01]  /*0890*/  VIADD R8, R27, 0x1fd5c5a3 ;  /* 0x1fd5c5a31b087836 */ /* 0x000fe20000000000 */
[----:B------:R-:W-:Y:S01]  /*08a0*/  LOP3.LUT R0, R7, R5, R0, 0x96, !PT ;  /* 0x0000000507007212 */ /* 0x000fe200078e9600 */
[----:B------:R-:W-:Y:S02]  /*08b0*/  IMAD R5, R4, -0x326172a9, RZ ;  /* 0xcd9e8d5704057824 */ /* 0x000fe400078e02ff */
[----:B------:R-:W-:Y:S01]  /*08c0*/  IMAD R7, R2, -0x2daee0ad, RZ ;  /* 0xd2511f5302077824 */ /* 0x000fe200078e02ff */
[----:B------:R-:W-:Y:S01]  /*08d0*/  LOP3.LUT R3, R8, R6, R3, 0x96, !PT ;  /* 0x0000000608037212 */ /* 0x000fe200078e9603 */
[----:B------:R-:W-:Y:S01]  /*08e0*/  VIADD R6, R26, 0xf1bbcdc8 ;  /* 0xf1bbcdc81a067836 */ /* 0x000fe20000000000 */
[----:B------:R-:W-:Y:S01]  /*08f0*/  IADD3 R8, PT, PT, R27, -0x24c28bd8, RZ ;  /* 0xdb3d74281b087810 */ /* 0x000fe20007ffe0ff */
[----:B------:R-:W-:-:S04]  /*0900*/  IMAD.HI.U32 R4, R0, -0x2daee0ad, RZ ;  /* 0xd2511f5300047827 */ /* 0x000fc800078e00ff */
[----:B------:R-:W-:Y:S01]  /*0910*/  IMAD.HI.U32 R2, R3, -0x326172a9, RZ ;  /* 0xcd9e8d5703027827 */ /* 0x000fe200078e00ff */
[----:B------:R-:W-:-:S03]  /*0920*/  LOP3.LUT R4, R8, R7, R4, 0x96, !PT ;  /* 0x0000000708047212 */ /* 0x000fc600078e9604 */
[----:B------:R-:W-:Y:S01]  /*0930*/  IMAD R0, R0, -0x2daee0ad, RZ ;  /* 0xd2511f5300007824 */ /* 0x000fe200078e02ff */
[----:B------:R-:W-:Y:S01]  /*0940*/  LOP3.LUT R2, R6, R5, R2, 0x96, !PT ;  /* 0x0000000506027212 */ /* 0x000fe200078e9602 */
[----:B------:R-:W-:Y:S02]  /*0950*/  VIADD R6, R27, 0x96a522ad ;  /* 0x96a522ad1b067836 */ /* 0x000fe40000000000 */
[----:B------:R-:W-:Y:S02]  /*0960*/  IMAD R3, R3, -0x326172a9, RZ ;  /* 0xcd9e8d5703037824 */ /* 0x000fe400078e02ff */
[----:B------:R-:W-:-:S04]  /*0970*/  IMAD.HI.U32 R23, R2, -0x2daee0ad, RZ ;  /* 0xd2511f5302177827 */ /* 0x000fc800078e00ff */
[----:B------:R-:W-:Y:S01]  /*0980*/  IMAD.HI.U32 R22, R4, -0x326172a9, RZ ;  /* 0xcd9e8d5704167827 */ /* 0x000fe200078e00ff */
[----:B------:R-:W-:-:S03]  /*0990*/  LOP3.LUT R23, R6, R0, R23, 0x96, !PT ;  /* 0x0000000006177212 */ /* 0x000fc600078e9617 */
[----:B------:R-:W-:Y:S02]  /*09a0*/  VIADD R5, R26, 0x8ff34781 ;  /* 0x8ff347811a057836 */ /* 0x000fe40000000000 */
[----:B------:R-:W-:Y:S02]  /*09b0*/  IMAD R20, R4, -0x326172a9, RZ ;  /* 0xcd9e8d5704147824 */ /* 0x000fe400078e02ff */
[----:B------:R-:W-:Y:S01]  /*09c0*/  IMAD R140, R2, -0x2daee0ad, RZ ;  /* 0xd2511f53028c7824 */ /* 0x000fe200078e02ff */
[----:B01234-:R-:W-:-:S07]  /*09d0*/  LOP3.LUT R22, R5, R3, R22, 0x96, !PT ;  /* 0x0000000305167212 */ /* 0x01ffce00078e9616 */
.L_x_6810:
[----:B0-----:R-:W0:Y:S01]  /*09e0*/  S2R R19, SR_TID.X ;  /* 0x0000000000137919 */ /* 0x001e220000002100 */
[----:B------:R-:W1:Y:S01]  /*09f0*/  @UP0 LDCU.64 UR4, c[0x0][0x3e0] ;  /* 0x00007c00ff0407ac */ /* 0x000e620008000a00 */
[----:B------:R-:W2:Y:S01]  /*0a00*/  LDC.64 R88, c[0x0][0x390] ;  /* 0x0000e400ff587b82 */ /* 0x000ea20000000a00 */
[----:B------:R-:W-:Y:S01]  /*0a10*/  PLOP3.LUT P0, PT, PT, PT, UP0, 0x80, 0x8 ;  /* 0x000000000008781c */ /* 0x000fe20003f0f008 */
[----:B------:R-:W-:Y:S01]  /*0a20*/  IMAD R0, R90, UR10, RZ ;  /* 0x0000000a5a007c24 */ /* 0x000fe2000f8e02ff */
[----:B------:R-:W-:-:S04]  /*0a30*/  PLOP3.LUT P1, PT, PT, PT, UP0, 0x80, 0x8 ;  /* 0x000000000008781c */ /* 0x000fc80003f2f008 */
[----:B------:R-:W-:-:S04]  /*0a40*/  SHF.R.S32.HI R5, RZ, 0x1f, R0 ;  /* 0x0000001fff057819 */ /* 0x000fc80000011400 */
[----:B------:R-:W-:Y:S01]  /*0a50*/  LEA.HI R5, R5, R0, RZ, 0x3 ;  /* 0x0000000005057211 */ /* 0x000fe200078f18ff */
[----:B-1----:R-:W-:Y:S02]  /*0a60*/  IMAD.U32 R2, RZ, RZ, UR4 ;  /* 0x00000004ff027e24 */ /* 0x002fe4000f8e00ff */
[----:B------:R-:W-:Y:S02]  /*0a70*/  IMAD.U32 R3, RZ, RZ, UR5 ;  /* 0x00000005ff037e24 */ /* 0x000fe4000f8e00ff */
[----:B------:R-:W-:-:S06]  /*0a80*/  @P0 IMAD.WIDE R2, R90, 0x2, R2 ;  /* 0x000000025a020825 */ /* 0x000fcc00078e0202 */
[----:B------:R1:W3:Y:S01]  /*0a90*/  @P1 LDG.E.U16 R2, desc[UR6][R2.64] ;  /* 0x0000000602021981 */ /* 0x0002e2000c1e1500 */
[----:B0-----:R-:W-:-:S04]  /*0aa0*/  LOP3.LUT R18, R19, 0x1f, RZ, 0xc0, !PT ;  /* 0x0000001f13127812 */ /* 0x001fc800078ec0ff */
[----:B------:R-:W-:-:S05]  /*0ab0*/  LEA.HI.SX32 R18, R5, R18, 0x1d ;  /* 0x0000001205127211 */ /* 0x000fca00078feaff */
[----:B--2---:R-:W-:-:S06]  /*0ac0*/  IMAD.WIDE.U32 R28, R18, 0x10, R88 ;  /* 0x00000010121c7825 */ /* 0x004fcc00078e0058 */
[----:B------:R-:W5:Y:S01]  /*0ad0*/  LDG.E.128 R28, desc[UR6][R28.64] ;  /* 0x000000061c1c7981 */ /* 0x000f62000c1e1d00 */
[----:B------:R-:W-:Y:S01]  /*0ae0*/  ISETP.NE.U32.AND P0, PT, RZ, UR8, PT ;  /* 0x00000008ff007c0c */ /* 0x000fe2000bf05070 */
[C---:B------:R-:W-:Y:S01]  /*0af0*/  VIADD R16, R27.reuse, 0x1fd5c5a3 ;  /* 0x1fd5c5a31b107836 */ /* 0x040fe20000000000 */
[----:B------:R-:W-:Y:S01]  /*0b00*/  PLOP3.LUT P1, PT, PT, PT, UP0, 0x80, 0x8 ;  /* 0x000000000008781c */ /* 0x000fe20003f2f008 */
[C---:B------:R-:W-:Y:S01]  /*0b10*/  VIADD R15, R26.reuse, 0xb54cda56 ;  /* 0xb54cda561a0f7836 */ /* 0x040fe20000000000 */
[----:B------:R-:W-:Y:S01]  /*0b20*/  ISETP.NE.AND.EX P2, PT, RZ, UR9, PT, P0 ;  /* 0x00000009ff007c0c */ /* 0x000fe2000bf45300 */
[C---:B------:R-:W-:Y:S01]  /*0b30*/  VIADD R13, R26.reuse, 0x8ff34781 ;  /* 0x8ff347811a0d7836 */ /* 0x040fe20000000000 */
[----:B------:R-:W-:Y:S01]  /*0b40*/  MOV R17, 0x3f800000 ;  /* 0x3f80000000117802 */ /* 0x000fe20000000f00 */
[C---:B------:R-:W-:Y:S01]  /*0b50*/  VIADD R12, R27.reuse, 0x32370b8f ;  /* 0x32370b8f1b0c7836 */ /* 0x040fe20000000000 */
[C---:B------:R-:W-:Y:S01]  /*0b60*/  IADD3 R14, PT, PT, R26.reuse, -0xe443238, RZ ;  /* 0xf1bbcdc81a0e7810 */ /* 0x040fe20007ffe0ff */
[C---:B------:R-:W-:Y:S01]  /*0b70*/  VIADD R10, R27.reuse, 0xed9eba14 ;  /* 0xed9eba141b0a7836 */ /* 0x040fe20000000000 */
[C---:B------:R-:W-:Y:S01]  /*0b80*/  IADD3 R11, PT, PT, R26.reuse, 0x5384540f, RZ ;  /* 0x5384540f1a0b7810 */ /* 0x040fe20007ffe0ff */
[C---:B------:R-:W-:Y:S01]  /*0b90*/  VIADD R9, R27.reuse, 0xa9066899 ;  /* 0xa90668991b097836 */ /* 0x040fe20000000000 */
[C---:B------:R-:W-:Y:S01]  /*0ba0*/  IADD3 R8, PT, PT, R26.reuse, -0x255992d5, RZ ;  /* 0xdaa66d2b1a087810 */ /* 0x040fe20007ffe0ff */
[C---:B------:R-:W-:Y:S01]  /*0bb0*/  VIADD R7, R26.reuse, 0x3c6ef372 ;  /* 0x3c6ef3721a077836 */ /* 0x040fe20000000000 */
[C---:B------:R-:W-:Y:S01]  /*0bc0*/  IADD3 R5, PT, PT, R27.reuse, -0x24c28bd8, RZ ;  /* 0xdb3d74281b057810 */ /* 0x040fe20007ffe0ff */
[C---:B------:R-:W-:Y:S01]  /*0bd0*/  VIADD R6, R26.reuse, 0x9e3779b9 ;  /* 0x9e3779b91a067836 */ /* 0x040fe20000000000 */
[----:B------:R-:W-:Y:S01]  /*0be0*/  P2R R106, PR, RZ, 0x4 ;  /* 0x00000004ff6a7803 */ /* 0x000fe20000000000 */
[C---:B------:R-:W-:Y:S01]  /*0bf0*/  VIADD R4, R26.reuse, 0x1715609d ;  /* 0x1715609d1a047836 */ /* 0x040fe20000000000 */
[----:B------:R-:W-:Y:S01]  /*0c00*/  IADD3 R93, PT, PT, R27, 0x646e171e, RZ ;  /* 0x646e171e1b5d7810 */ /* 0x000fe20007ffe0ff */
[----:B-1----:R-:W-:-:S02]  /*0c10*/  VIADD R3, R26, 0x78dde6e4 ;  /* 0x78dde6e41a037836 */ /* 0x002fc40000000000 */
[C---:B------:R-:W-:Y:S02]  /*0c20*/  VIADD R0, R27.reuse, 0x96a522ad ;  /* 0x96a522ad1b007836 */ /* 0x040fe40000000000 */
[C---:B------:R-:W-:Y:S02]  /*0c30*/  VIADD R92, R27.reuse, 0xbb67ae85 ;  /* 0xbb67ae851b5c7836 */ /* 0x040fe40000000000 */
[----:B------:R-:W-:Y:S02]  /*0c40*/  IMAD.MOV.U32 R94, RZ, RZ, 0x2f800000 ;  /* 0x2f800000ff5e7424 */ /* 0x000fe400078e00ff */
[----:B---3--:R-:W-:Y:S01]  /*0c50*/  @P1 HADD2.F32 R17, -RZ, R2.H0_H0 ;  /* 0x20000002ff111230 */ /* 0x008fe20000004100 */
[----:B------:R-:W-:Y:S01]  /*0c60*/  IADD3 R2, PT, PT, R27, 0x76cf5d0a, RZ ;  /* 0x76cf5d0a1b027810 */ /* 0x000fe20007ffe0ff */
        /* <DEDUP_REMOVED lines=15> */
.L_x_54188:
[----:B------:R-:W-:Y:S05]  /*0d60*/  BRX R86 -0xd70                                         (*"BRANCH_TARGETS .L_x_54189,.L_x_54190,.L_x_54191"*) ;  /* 0xfffffff056a47949 */ /* 0x000fea000383ffff */
.L_x_54191:
[----:B------:R-:W-:Y:S01]  /*0d70*/  VIADD R85, R84, 0x1 ;  /* 0x0000000154557836 */ /* 0x000fe20000000000 */
[----:B------:R-:W-:Y:S01]  /*0d80*/  MOV R86, R22 ;  /* 0x0000001600567202 */ /* 0x000fe20000000f00 */
[----:B------:R-:W-:Y:S01]  /*0d90*/  IMAD.MOV.U32 R108, RZ, RZ, R140 ;  /* 0x000000ffff6c7224 */ /* 0x000fe200078e008c */
[----:B------:R-:W-:Y:S06]  /*0da0*/  BRA `(.L_x_6320) ;  /* 0x0000000000f07947 */ /* 0x000fec0003800000 */
.L_x_54189:
[----:B------:R-:W-:Y:S01]  /*0db0*/  IMAD.MOV.U32 R108, RZ, RZ, R140 ;  /* 0x000000ffff6c7224 */ /* 0x000fe200078e008c */
[----:B------:R-:W-:Y:S01]  /*0dc0*/  MOV R86, R23 ;  /* 0x0000001700567202 */ /* 0x000fe20000000f00 */
[----:B------:R-:W-:Y:S01]  /*0dd0*/  IMAD.MOV.U32 R85, RZ, RZ, 0x3 ;  /* 0x00000003ff557424 */ /* 0x000fe200078e00ff */
[----:B------:R-:W-:Y:S06]  /*0de0*/  BRA `(.L_x_6320) ;  /* 0x0000000000e07947 */ /* 0x000fec0003800000 */
.L_x_54190:
        /* <DEDUP_REMOVED lines=13> */
.L_x_6322:
[----:B------:R-:W-:Y:S05]  /*0ec0*/  BSYNC.RECONVERGENT B1 ;  /* 0x0000000000017941 */ /* 0x000fea0003800200 */
.L_x_6321:
        /* <DEDUP_REMOVED lines=42> */
.L_x_6320:
[----:B------:R-:W-:Y:S05]  /*1170*/  BSYNC.RECONVERGENT B0 ;  /* 0x0000000000007941 */ /* 0x000fea0003800200 */
.L_x_6319:
[----:B------:R-:W-:Y:S01]  /*1180*/  I2FP.F32.U32 R87, R86 ;  /* 0x0000005600577245 */ /* 0x000fe20000201000 */
[----:B-----5:R-:W-:Y:S01]  /*1190*/  HADD2.F32 R84, -RZ, R28.H0_H0 ;  /* 0x2000001cff547230 */ /* 0x020fe20000004100 */
[----:B------:R-:W-:Y:S01]  /*11a0*/  ISETP.NE.AND P1, PT, R85, 0x1, PT ;  /* 0x000000015500780c */ /* 0x000fe20003f25270 */
[----:B------:R-:W-:Y:S01]  /*11b0*/  IMAD.U32 R95, RZ, RZ, UR14 ;  /* 0x0000000eff5f7e24 */ /* 0x000fe2000f8e00ff */
[----:B------:R-:W-:Y:S01]  /*11c0*/  MOV R96, UR13 ;  /* 0x0000000d00607c02 */ /* 0x000fe20008000f00 */
[----:B------:R-:W-:Y:S01]  /*11d0*/  FFMA.FTZ R87, R87, R94, 1.1641532182693481445e-10 ;  /* 0x2f00000057577423 */ /* 0x000fe2000001005e */
[----:B------:R-:W-:Y:S01]  /*11e0*/  FMUL.FTZ R84, R84, R17 ;  /* 0x0000001154547220 */ /* 0x000fe20000410000 */
[----:B------:R-:W-:Y:S01]  /*11f0*/  HADD2.F32 R97, -RZ, R80.H0_H0 ;  /* 0x20000050ff617230 */ /* 0x000fe20000004100 */
[----:B------:R-:W-:Y:S01]  /*1200*/  BSSY.RECONVERGENT B0, `(.L_x_6323) ;  /* 0x000004b000007945 */ /* 0x000fe20003800200 */
[----:B------:R-:W-:Y:S02]  /*1210*/  IMAD.MOV.U32 R86, RZ, RZ, 0x2 ;  /* 0x00000002ff567424 */ /* 0x000fe400078e00ff */
[----:B------:R-:W-:Y:S01]  /*1220*/  FMUL.FTZ R84, R84, R95 ;  /* 0x0000005f54547220 */ /* 0x000fe20000410000 */
[----:B------:R-:W-:-:S04]  /*1230*/  FSETP.GTU.FTZ.AND P0, PT, R87, R96, PT ;  /* 0x000000605700720b */ /* 0x000fc80003f1c000 */
[----:B------:R-:W-:Y:S02]  /*1240*/  FSEL R84, R84, RZ, !P0 ;  /* 0x000000ff54547208 */ /* 0x000fe40004000000 */
[----:B------:R-:W-:-:S03]  /*1250*/  PLOP3.LUT P0, PT, P0, PT, PT, 0x8, 0x80 ;  /* 0x000000000080781c */ /* 0x000fc6000070e170 */
[----:B------:R-:W-:Y:S01]  /*1260*/  FADD.FTZ R97, R84, R97 ;  /* 0x0000006154617221 */ /* 0x000fe20000010000 */
        /* <DEDUP_REMOVED lines=11> */
.L_x_6325:
        /* <DEDUP_REMOVED lines=13> */
.L_x_6327:
[----:B------:R-:W-:Y:S05]  /*13f0*/  BSYNC.RECONVERGENT B1 ;  /* 0x0000000000017941 */ /* 0x000fea0003800200 */
.L_x_6326:
        /* <DEDUP_REMOVED lines=41> */
[----:B------:R-:W-:Y:S02]  /*1690*/  IMAD.MOV.U32 R108, RZ, RZ, R86 ;  /* 0x000000ffff6c7224 */ /* 0x000fe400078e0056 */
[----:B------:R-:W-:-:S07]  /*16a0*/  IMAD.MOV.U32 R86, RZ, RZ, RZ ;  /* 0x000000ffff567224 */ /* 0x000fce00078e00ff */
.L_x_6324:
[----:B------:R-:W-:Y:S05]  /*16b0*/  BSYNC.RECONVERGENT B0 ;  /* 0x0000000000007941 */ /* 0x000fea0003800200 */
.L_x_6323:
        /* <DEDUP_REMOVED lines=23> */
.L_x_6330:
        /* <DEDUP_REMOVED lines=13> */
.L_x_6332:
[----:B------:R-:W-:Y:S05]  /*1900*/  BSYNC.RECONVERGENT B1 ;  /* 0x0000000000017941 */ /* 0x000fea0003800200 */
.L_x_6331:
        /* <DEDUP_REMOVED lines=42> */
[----:B------:R-:W-:-:S07]  /*1bb0*/  MOV R108, R86 ;  /* 0x00000056006c7202 */ /* 0x000fce0000000f00 */
.L_x_6329:
[----:B------:R-:W-:Y:S05]  /*1bc0*/  BSYNC.RECONVERGENT B0 ;  /* 0x0000000000007941 */ /* 0x000fea0003800200 */
.L_x_6328:
        /* <DEDUP_REMOVED lines=23> */
.L_x_6335:
        /* <DEDUP_REMOVED lines=13> */
.L_x_6337:
[----:B------:R-:W-:Y:S05]  /*1e10*/  BSYNC.RECONVERGENT B1 ;  /* 0x0000000000017941 */ /* 0x000fea0003800200 */
.L_x_6336:
        /* <DEDUP_REMOVED lines=41> */
[----:B------:R-:W-:Y:S01]  /*20b0*/  LOP3.LUT R23, R0, R84, R87, 0x96, !PT ;  /* 0x0000005400177212 */ /* 0x000fe200078e9657 */
[----:B------:R-:W-:-:S07]  /*20c0*/  HFMA2 R84, -RZ, RZ, 0, 0 ;  /* 0x00000000ff547431 */ /* 0x000fce00000001ff */
.L_x_6334:
[----:B------:R-:W-:Y:S05]  /*20d0*/  BSYNC.RECONVERGENT B0 ;  /* 0x0000000000007941 */ /* 0x000fea0003800200 */
.L_x_6333:
[----:B------:R-:W-:Y:S01]  /*20e0*/  I2FP.F32.U32 R85, R28 ;  /* 0x0000001c00557245 */ /* 0x000fe20000201000 */
[----:B------:R-:W-:Y:S01]  /*20f0*/  HADD2.F32 R28, -RZ, R29.H1_H1 ;  /* 0x3000001dff1c7230 */ /* 0x000fe20000004100 */
[----:B------:R-:W-:Y:S01]  /*2100*/  ISETP.NE.AND P3, PT, R84, 0x1, PT ;  /* 0x000000015400780c */ /* 0x000fe20003f65270 */
[----:B------:R-:W-:Y:S01]  /*2110*/  HADD2.F32 R101, -RZ, R81.H1_H1 ;  /* 0x30000051ff657230 */ /* 0x000fe20000004100 */
        /* <DEDUP_REMOVED lines=19> */
.L_x_6340:
        /* <DEDUP_REMOVED lines=13> */
.L_x_6342:
[----:B------:R-:W-:Y:S05]  /*2320*/  BSYNC.RECONVERGENT B1 ;  /* 0x0000000000017941 */ /* 0x000fea0003800200 */
.L_x_6341:
        /* <DEDUP_REMOVED lines=43> */
.L_x_6339:
[----:B------:R-:W-:Y:S05]  /*25e0*/  BSYNC.RECONVERGENT B0 ;  /* 0x0000000000007941 */ /* 0x000fea0003800200 */
.L_x_6338:
        /* <DEDUP_REMOVED lines=23> */
.L_x_6345:
        /* <DEDUP_REMOVED lines=13> */
.L_x_6347:
[----:B------:R-:W-:Y:S05]  /*2830*/  BSYNC.RECONVERGENT B1 ;  /* 0x0000000000017941 */ /* 0x000fea0003800200 */
.L_x_6346:
        /* <DEDUP_REMOVED lines=40> */
[----:B------:R-:W-:Y:S01]  /*2ac0*/  IMAD.MOV.U32 R28, RZ, RZ, R108 ;  /* 0x000000ffff1c7224 */ /* 0x000fe200078e006c */
[----:B------:R-:W-:Y:S01]  /*2ad0*/  MOV R108, R80 ;  /* 0x00000050006c7202 */ /* 0x000fe20000000f00 */
[----:B------:R-:W-:-:S07]  /*2ae0*/  IMAD.MOV.U32 R81, RZ, RZ, RZ ;  /* 0x000000ffff517224 */ /* 0x000fce00078e00ff */
.L_x_6344:
[----:B------:R-:W-:Y:S05]  /*2af0*/  BSYNC.RECONVERGENT B0 ;  /* 0x0000000000007941 */ /* 0x000fea0003800200 */
.L_x_6343:
[----:B------:R-:W-:Y:S01]  /*2b00*/  I2FP.F32.U32 R29, R28 ;  /* 0x0000001c001d7245 */ /* 0x000fe20000201000 */
[----:B------:R-:W-:Y:S01]  /*2b10*/  HADD2.F32 R30, -RZ, R30.H1_H1 ;  /* 0x3000001eff1e7230 */ /* 0x000fe20000004100 */
[----:B------:R-:W-:Y:S01]  /*2b20*/  ISETP.NE.AND P5, PT, R81, 0x1, PT ;  /* 0x000000015100780c */ /* 0x000fe20003fa5270 */
[----:B------:R-:W-:Y:S01]  /*2b30*/  HADD2.F32 R103, -RZ, R82.H1_H1 ;  /* 0x30000052ff677230 */ /* 0x000fe20000004100 */
        /* <DEDUP_REMOVED lines=19> */
.L_x_6350:
        /* <DEDUP_REMOVED lines=13> */
.L_x_6352:
[----:B------:R-:W-:Y:S05]  /*2d40*/  BSYNC.RECONVERGENT B1 ;  /* 0x0000000000017941 */ /* 0x000fea0003800200 */
.L_x_6351:
        /* <DEDUP_REMOVED lines=41> */
[----:B------:R-:W-:Y:S02]  /*2fe0*/  IMAD.MOV.U32 R28, RZ, RZ, R108 ;  /* 0x000000ffff1c7224 */ /* 0x000fe400078e006c */
[----:B------:R-:W-:-:S07]  /*2ff0*/  IMAD.MOV.U32 R108, RZ, RZ, R80 ;  /* 0x000000ffff6c7224 */ /* 0x000fce00078e0050 */
.L_x_6349:
[----:B------:R-:W-:Y:S05]  /*3000*/  BSYNC.RECONVERGENT B0 ;  /* 0x0000000000007941 */ /* 0x000fea0003800200 */
.L_x_6348:
        /* <DEDUP_REMOVED lines=23> */
.L_x_6355:
        /* <DEDUP_REMOVED lines=15> */
.L_x_6357:
[----:B------:R-:W-:Y:S05]  /*3270*/  BSYNC.RECONVERGENT B1 ;  /* 0x0000000000017941 */ /* 0x000fea0003800200 */
.L_x_6356:
        /* <DEDUP_REMOVED lines=43> */
.L_x_6354:
[----:B------:R-:W-:Y:S05]  /*3530*/  BSYNC.RECONVERGENT B0 ;  /* 0x0000000000007941 */ /* 0x000fea0003800200 */
.L_x_6353:
[----:B------:R-:W-:Y:S01]  /*3540*/  I2FP.F32.U32 R29, R28 ;  /* 0x0000001c001d7245 */ /* 0x000fe20000201000 */
[----:B------:R-:W-:Y:S01]  /*3550*/  HADD2.F32 R28, -RZ, R31.H1_H1 ;  /* 0x3000001fff1c7230 */ /* 0x000fe20000004100 */
[----:B------:R-:W-:Y:S01]  /*3560*/  F2FP.F16.F32.PACK_AB R86, R103, R100 ;  /* 0x000000646756723e */ /* 0x000fe200000000ff */
[----:B------:R-:W-:Y:S01]  /*3570*/  HADD2.F32 R83, -RZ, R83.H1_H1 ;  /* 0x30000053ff537230 */ /* 0x000fe20000004100 */
[----:B------:R-:W-:Y:S01]  /*3580*/  F2FP.F16.F32.PACK_AB R85, R101, R98 ;  /* 0x000000626555723e */ /* 0x000fe200000000ff */
[----:B------:R-:W-:Y:S01]  /*3590*/  FFMA.FTZ R29, R29, R94, 1.1641532182693481445e-10 ;  /* 0x2f0000001d1d7423 */ /* 0x000fe2000001005e */
[----:B------:R-:W-:Y:S01]  /*35a0*/  FMUL.FTZ R28, R28, R17 ;  /* 0x000000111c1c7220 */ /* 0x000fe20000410000 */
[----:B------:R-:W-:-:S03]  /*35b0*/  F2FP.F16.F32.PACK_AB R84, R99, R97 ;  /* 0x000000616354723e */ /* 0x000fc600000000ff */
[----:B------:R-:W-:Y:S01]  /*35c0*/  FMUL.FTZ R28, R28, R95 ;  /* 0x0000005f1c1c7220 */ /* 0x000fe20000410000 */
[----:B------:R-:W-:-:S04]  /*35d0*/  FSETP.GTU.FTZ.AND P6, PT, R29, R96, PT ;  /* 0x000000601d00720b */ /* 0x000fc80003fdc000 */
[----:B------:R-:W-:Y:S02]  /*35e0*/  FSEL R28, R28, RZ, !P6 ;  /* 0x000000ff1c1c7208 */ /* 0x000fe40007000000 */
[----:B------:R-:W-:-:S03]  /*35f0*/  PLOP3.LUT P6, PT, P6, PT, PT, 0x8, 0x80 ;  /* 0x000000000080781c */ /* 0x000fc600037ce170 */
[----:B------:R-:W-:-:S05]  /*3600*/  FADD.FTZ R104, R28, R83 ;  /* 0x000000531c687221 */ /* 0x000fca0000010000 */
[----:B------:R-:W-:Y:S01]  /*3610*/  F2FP.F16.F32.PACK_AB R87, R104, R102 ;  /* 0x000000666857723e */ /* 0x000fe200000000ff */
[----:B------:R-:W-:Y:S06]  /*3620*/  BRA `(.L_x_6358) ;  /* 0x00000028000c7947 */ /* 0x000fec0003800000 */
.L_x_6318:
        /* <DEDUP_REMOVED lines=16> */
.L_x_6361:
        /* <DEDUP_REMOVED lines=13> */
.L_x_6363:
[----:B------:R-:W-:Y:S05]  /*3800*/  BSYNC.RECONVERGENT B1 ;  /* 0x0000000000017941 */ /* 0x000fea0003800200 */
.L_x_6362:
        /* <DEDUP_REMOVED lines=42> */
.L_x_6360:
[----:B------:R-:W-:Y:S05]  /*3ab0*/  BSYNC.RECONVERGENT B0 ;  /* 0x0000000000007941 */ /* 0x000fea0003800200 */
.L_x_6359:
[----:B------:R-:W-:Y:S01]  /*3ac0*/  I2FP.F32.U32 R81, R80 ;  /* 0x0000005000517245 */ /* 0x000fe20000201000 */
[----:B-----5:R-:W-:Y:S01]  /*3ad0*/  HADD2.F32 R80, -RZ, R28.H0_H0 ;  /* 0x2000001cff507230 */ /* 0x020fe20000004100 */
[----:B------:R-:W-:Y:S01]  /*3ae0*/  ISETP.NE.AND P1, PT, R82, 0x1, PT ;  /* 0x000000015200780c */ /* 0x000fe20003f25270 */
[----:B------:R-:W-:Y:S01]  /*3af0*/  IMAD.U32 R96, RZ, RZ, UR13 ;  /* 0x0000000dff607e24 */ /* 0x000fe2000f8e00ff */
[----:B------:R-:W-:Y:S01]  /*3b00*/  BSSY.RECONVERGENT B0, `(.L_x_6364) ;  /* 0x000004d000007945 */ /* 0x000fe20003800200 */
[----:B------:R-:W-:Y:S01]  /*3b10*/  FFMA.FTZ R81, R81, R94, 1.1641532182693481445e-10 ;  /* 0x2f00000051517423 */ /* 0x000fe2000001005e */
[----:B------:R-:W-:Y:S02]  /*3b20*/  IMAD.U32 R95, RZ, RZ, UR14 ;  /* 0x0000000eff5f7e24 */ /* 0x000fe4000f8e00ff */
[----:B------:R-:W-:Y:S01]  /*3b30*/  FMUL.FTZ R80, R80, R17 ;  /* 0x0000001150507220 */ /* 0x000fe20000410000 */
[----:B------:R-:W-:Y:S01]  /*3b40*/  HFMA2 R83, -RZ, RZ, 0, 1.1920928955078125e-07 ;  /* 0x00000002ff537431 */ /* 0x000fe200000001ff */
[----:B------:R-:W-:-:S02]  /*3b50*/  FSETP.GTU.FTZ.AND P0, PT, R81, R96, PT ;  /* 0x000000605100720b */ /* 0x000fc40003f1c000 */
[----:B------:R-:W-:Y:S02]  /*3b60*/  FMUL.FTZ R80, R80, R95 ;  /* 0x0000005f50507220 */ /* 0x000fe40000410000 */
[----:B------:R-:W-:-:S03]  /*3b70*/  PLOP3.LUT P2, PT, P0, PT, PT, 0x8, 0x80 ;  /* 0x000000000080781c */ /* 0x000fc6000074e170 */
[----:B------:R-:W-:Y:S01]  /*3b80*/  FSEL R97, R80, RZ, !P0 ;  /* 0x000000ff50617208 */ /* 0x000fe20004000000 */
[----:B------:R-:W-:Y:S01]  /*3b90*/  IMAD.MOV.U32 R80, RZ, RZ, R20 ;  /* 0x000000ffff507224 */ /* 0x000fe200078e0014 */
[----:B------:R-:W-:Y:S01]  /*3ba0*/  P2R R105, PR, RZ, 0x4 ;  /* 0x00000004ff697803 */ /* 0x000fe20000000000 */
        /* <DEDUP_REMOVED lines=9> */
.L_x_6366:
        /* <DEDUP_REMOVED lines=13> */
.L_x_6368:
[----:B------:R-:W-:Y:S05]  /*3d10*/  BSYNC.RECONVERGENT B1 ;  /* 0x0000000000017941 */ /* 0x000fea0003800200 */
.L_x_6367:
        /* <DEDUP_REMOVED lines=43> */
.L_x_6365:
[----:B------:R-:W-:Y:S05]  /*3fd0*/  BSYNC.RECONVERGENT B0 ;  /* 0x0000000000007941 */ /* 0x000fea0003800200 */
.L_x_6364:
        /* <DEDUP_REMOVED lines=21> */
.L_x_6371:
        /* <DEDUP_REMOVED lines=13> */
.L_x_6373:
[----:B------:R-:W-:Y:S05]  /*4200*/  BSYNC.RECONVERGENT B1 ;  /* 0x0000000000017941 */ /* 0x000fea0003800200 */
.L_x_6372:
        /* <DEDUP_REMOVED lines=43> */
.L_x_6370:
[----:B------:R-:W-:Y:S05]  /*44c0*/  BSYNC.RECONVERGENT B0 ;  /* 0x0000000000007941 */ /* 0x000fea0003800200 */
.L_x_6369:
        /* <DEDUP_REMOVED lines=21> */
.L_x_6376:
        /* <DEDUP_REMOVED lines=13> */
.L_x_6378:
[----:B------:R-:W-:Y:S05]  /*46f0*/  BSYNC.RECONVERGENT B1 ;  /* 0x0000000000017941 */ /* 0x000fea0003800200 */
.L_x_6377:
        /* <DEDUP_REMOVED lines=41> */
[----:B------:R-:W-:Y:S02]  /*4990*/  IMAD.MOV.U32 R20, RZ, RZ, R84 ;  /* 0x000000ffff147224 */ /* 0x000fe400078e0054 */
[----:B------:R-:W-:-:S07]  /*49a0*/  IMAD.MOV.U32 R82, RZ, RZ, RZ ;  /* 0x000000ffff527224 */ /* 0x000fce00078e00ff */
.L_x_6375:
[----:B------:R-:W-:Y:S05]  /*49b0*/  BSYNC.RECONVERGENT B0 ;  /* 0x0000000000007941 */ /* 0x000fea0003800200 */
.L_x_6374:
[----:B------:R-:W-:Y:S01]  /*49c0*/  I2FP.F32.U32 R81, R28 ;  /* 0x0000001c00517245 */ /* 0x000fe20000201000 */
[----:B------:R-:W-:Y:S01]  /*49d0*/  HADD2.F32 R28, -RZ, R29.H1_H1 ;  /* 0x3000001dff1c7230 */ /* 0x000fe20000004100 */
        /* <DEDUP_REMOVED lines=19> */
.L_x_6381:
        /* <DEDUP_REMOVED lines=13> */
.L_x_6383:
[----:B------:R-:W-:Y:S05]  /*4be0*/  BSYNC.RECONVERGENT B1 ;  /* 0x0000000000017941 */ /* 0x000fea0003800200 */
.L_x_6382:
        /* <DEDUP_REMOVED lines=43> */
.L_x_6380:
[----:B------:R-:W-:Y:S05]  /*4ea0*/  BSYNC.RECONVERGENT B0 ;  /* 0x0000000000007941 */ /* 0x000fea0003800200 */
.L_x_6379:
        /* <DEDUP_REMOVED lines=21> */
.L_x_6386:
        /* <DEDUP_REMOVED lines=13> */
.L_x_6388:
[----:B------:R-:W-:Y:S05]  /*50d0*/  BSYNC.RECONVERGENT B1 ;  /* 0x0000000000017941 */ /* 0x000fea0003800200 */
.L_x_6387:
        /* <DEDUP_REMOVED lines=40> */
[----:B------:R-:W-:Y:S02]  /*5360*/  HFMA2 R81, -RZ, RZ, 0, 0 ;  /* 0x00000000ff517431 */ /* 0x000fe400000001ff */
[----:B------:R-:W-:Y:S02]  /*5370*/  IMAD.MOV.U32 R28, RZ, RZ, R108 ;  /* 0x000000ffff1c7224 */ /* 0x000fe400078e006c */
[----:B------:R-:W-:-:S07]  /*5380*/  IMAD.MOV.U32 R108, RZ, RZ, R80 ;  /* 0x000000ffff6c7224 */ /* 0x000fce00078e0050 */
.L_x_6385:
[----:B------:R-:W-:Y:S05]  /*5390*/  BSYNC.RECONVERGENT B0 ;  /* 0x0000000000007941 */ /* 0x000fea0003800200 */
.L_x_6384:
[----:B------:R-:W-:Y:S01]  /*53a0*/  I2FP.F32.U32 R29, R28 ;  /* 0x0000001c001d7245 */ /* 0x000fe20000201000 */
[----:B------:R-:W-:Y:S01]  /*53b0*/  HADD2.F32 R30, -RZ, R30.H1_H1 ;  /* 0x3000001eff1e7230 */ /* 0x000fe20000004100 */
        /* <DEDUP_REMOVED lines=19> */
.L_x_6391:
        /* <DEDUP_REMOVED lines=13> */
.L_x_6393:
[----:B------:R-:W-:Y:S05]  /*55c0*/  BSYNC.RECONVERGENT B1 ;  /* 0x0000000000017941 */ /* 0x000fea0003800200 */
.L_x_6392:
        /* <DEDUP_REMOVED lines=43> */
.L_x_6390:
[----:B------:R-:W-:Y:S05]  /*5880*/  BSYNC.RECONVERGENT B0 ;  /* 0x0000000000007941 */ /* 0x000fea0003800200 */
.L_x_6389:
        /* <DEDUP_REMOVED lines=21> */
.L_x_6396:
        /* <DEDUP_REMOVED lines=15> */
.L_x_6398:
[----:B------:R-:W-:Y:S05]  /*5ad0*/  BSYNC.RECONVERGENT B1 ;  /* 0x0000000000017941 */ /* 0x000fea0003800200 */
.L_x_6397:
        /* <DEDUP_REMOVED lines=42> */
[----:B------:R-:W-:-:S07]  /*5d80*/  MOV R108, R82 ;  /* 0x00000052006c7202 */ /* 0x000fce0000000f00 */
.L_x_6395:
[----:B------:R-:W-:Y:S05]  /*5d90*/  BSYNC.RECONVERGENT B0 ;  /* 0x0000000000007941 */ /* 0x000fea0003800200 */
.L_x_6394:
[----:B------:R-:W-:Y:S01]  /*5da0*/  I2FP.F32.U32 R29, R28 ;  /* 0x0000001c001d7245 */ /* 0x000fe20000201000 */
[----:B------:R-:W-:Y:S01]  /*5db0*/  HADD2.F32 R28, -RZ, R31.H1_H1 ;  /* 0x3000001fff1c7230 */ /* 0x000fe20000004100 */
[----:B------:R-:W-:Y:S02]  /*5dc0*/  F2FP.F16.F32.PACK_AB R86, R103, R100 ;  /* 0x000000646756723e */ /* 0x000fe400000000ff */
[----:B------:R-:W-:Y:S01]  /*5dd0*/  F2FP.F16.F32.PACK_AB R85, R101, R98 ;  /* 0x000000626555723e */ /* 0x000fe200000000ff */
[----:B------:R-:W-:Y:S01]  /*5de0*/  FFMA.FTZ R29, R29, R94, 1.1641532182693481445e-10 ;  /* 0x2f0000001d1d7423 */ /* 0x000fe2000001005e */
[----:B------:R-:W-:Y:S01]  /*5df0*/  FMUL.FTZ R28, R28, R17 ;  /* 0x000000111c1c7220 */ /* 0x000fe20000410000 */
[----:B------:R-:W-:-:S03]  /*5e00*/  F2FP.F16.F32.PACK_AB R84, R99, R97 ;  /* 0x000000616354723e */ /* 0x000fc600000000ff */
[----:B------:R-:W-:Y:S01]  /*5e10*/  FMUL.FTZ R28, R28, R95 ;  /* 0x0000005f1c1c7220 */ /* 0x000fe20000410000 */
[----:B------:R-:W-:-:S04]  /*5e20*/  FSETP.GTU.FTZ.AND P6, PT, R29, R96, PT ;  /* 0x000000601d00720b */ /* 0x000fc80003fdc000 */
[----:B------:R-:W-:Y:S02]  /*5e30*/  FSEL R104, R28, RZ, !P6 ;  /* 0x000000ff1c687208 */ /* 0x000fe40007000000 */
[----:B------:R-:W-:Y:S02]  /*5e40*/  PLOP3.LUT P6, PT, P6, PT, PT, 0x8, 0x80 ;  /* 0x000000000080781c */ /* 0x000fe400037ce170 */
[----:B------:R-:W-:-:S11]  /*5e50*/  F2FP.F16.F32.PACK_AB R87, R104, R102 ;  /* 0x000000666857723e */ /* 0x000fd600000000ff */
.L_x_6358:
        /* <DEDUP_REMOVED lines=8> */
[----:B------:R-:W-:Y:S01]  /*5ee0*/  ISETP.NE.AND P5, PT, R105, RZ, PT ;  /* 0x000000ff6900720c */ /* 0x000fe20003fa5270 */
[----:B------:R-:W-:Y:S01]  /*5ef0*/  VIADD R105, R18, 0x20 ;  /* 0x0000002012697836 */ /* 0x000fe20000000000 */
[----:B------:R-:W-:Y:S02]  /*5f00*/  LOP3.LUT R115, R115, R83, R110, 0xfe, !PT ;  /* 0x0000005373737212 */ /* 0x000fe400078efe6e */
[----:B------:R-:W-:Y:S02]  /*5f10*/  SEL R114, RZ, 0x1, !P3 ;  /* 0x00000001ff727807 */ /* 0x000fe40005800000 */
[----:B------:R-:W-:Y:S02]  /*5f20*/  LOP3.LUT R80, R80, R82, R81, 0xfe, !PT ;  /* 0x0000005250507212 */ /* 0x000fe400078efe51 */
[----:B------:R-:W-:Y:S02]  /*5f30*/  SEL R81, RZ, 0x1, !P5 ;  /* 0x00000001ff517807 */ /* 0x000fe40006800000 */
[----:B------:R-:W-:Y:S01]  /*5f40*/  LOP3.LUT R115, R115, R114, RZ, 0xfc, !PT ;  /* 0x0000007273737212 */ /* 0x000fe200078efcff */
[----:B0-----:R-:W-:Y:S01]  /*5f50*/  IMAD.WIDE.U32 R110, R18, 0x10, R28 ;  /* 0x00000010126e7825 */ /* 0x001fe200078e001c */
[----:B------:R-:W-:-:S02]  /*5f60*/  LOP3.LUT R114, R80, R81, RZ, 0xfc, !PT ;  /* 0x0000005150727212 */ /* 0x000fc400078efcff */
[----:B------:R-:W-:Y:S01]  /*5f70*/  ISETP.NE.AND P6, PT, R106, RZ, PT ;  /* 0x000000ff6a00720c */ /* 0x000fe20003fc5270 */
        /* <DEDUP_REMOVED lines=25> */
.L_x_6402:
        /* <DEDUP_REMOVED lines=13> */
.L_x_6404:
[----:B------:R-:W-:Y:S05]  /*61e0*/  BSYNC.RECONVERGENT B1 ;  /* 0x0000000000017941 */ /* 0x000fea0003800200 */
.L_x_6403:
        /* <DEDUP_REMOVED lines=42> */
.L_x_6401:
[----:B------:R-:W-:Y:S05]  /*6490*/  BSYNC.RECONVERGENT B0 ;  /* 0x0000000000007941 */ /* 0x000fea0003800200 */
.L_x_6400:
[----:B------:R-:W-:Y:S01]  /*64a0*/  I2FP.F32.U32 R107, R107 ;  /* 0x0000006b006b7245 */ /* 0x000fe20000201000 */
[----:B-----5:R-:W-:Y:S01]  /*64b0*/  HADD2.F32 R108, -RZ, R80.H0_H0 ;  /* 0x20000050ff6c7230 */ /* 0x020fe20000004100 */
[----:B------:R-:W-:Y:S01]  /*64c0*/  ISETP.NE.AND P1, PT, R109, 0x1, PT ;  /* 0x000000016d00780c */ /* 0x000fe20003f25270 */
[----:B------:R-:W-:Y:S01]  /*64d0*/  HADD2.F32 R110, -RZ, R84.H0_H0 ;  /* 0x20000054ff6e7230 */ /* 0x000fe20000004100 */
[----:B------:R-:W-:Y:S01]  /*64e0*/  BSSY.RECONVERGENT B0, `(.L_x_6405) ;  /* 0x000004d000007945 */ /* 0x000fe20003800200 */
[----:B------:R-:W-:Y:S01]  /*64f0*/  FFMA.FTZ R107, R107, R94, 1.1641532182693481445e-10 ;  /* 0x2f0000006b6b7423 */ /* 0x000fe2000001005e */
[----:B------:R-:W-:-:S04]  /*6500*/  FMUL.FTZ R108, R108, R17 ;  /* 0x000000116c6c7220 */ /* 0x000fc80000410000 */
[----:B------:R-:W-:Y:S01]  /*6510*/  FMUL.FTZ R108, R108, R95 ;  /* 0x0000005f6c6c7220 */ /* 0x000fe20000410000 */
[----:B------:R-:W-:-:S04]  /*6520*/  FSETP.GTU.FTZ.AND P0, PT, R107, R96, PT ;  /* 0x000000606b00720b */ /* 0x000fc80003f1c000 */
[----:B------:R-:W-:Y:S01]  /*6530*/  FSEL R107, R108, RZ, !P0 ;  /* 0x000000ff6c6b7208 */ /* 0x000fe20004000000 */
[----:B------:R-:W-:Y:S01]  /*6540*/  IMAD.MOV.U32 R108, RZ, RZ, R20 ;  /* 0x000000ffff6c7224 */ /* 0x000fe200078e0014 */
[----:B------:R-:W-:-:S03]  /*6550*/  PLOP3.LUT P0, PT, P0, PT, PT, 0x8, 0x80 ;  /* 0x000000000080781c */ /* 0x000fc6000070e170 */
[----:B------:R-:W-:Y:S01]  /*6560*/  FADD.FTZ R107, R107, R110 ;  /* 0x0000006e6b6b7221 */ /* 0x000fe20000010000 */
[----:B------:R-:W-:Y:S01]  /*6570*/  IMAD.MOV.U32 R110, RZ, RZ, 0x2 ;  /* 0x00000002ff6e7424 */ /* 0x000fe200078e00ff */
[----:B------:R-:W-:Y:S01]  /*6580*/  P2R R115, PR, RZ, 0x1 ;  /* 0x00000001ff737803 */ /* 0x000fe20000000000 */
        /* <DEDUP_REMOVED lines=9> */
.L_x_6407:
        /* <DEDUP_REMOVED lines=13> */
.L_x_6409:
[----:B------:R-:W-:Y:S05]  /*66f0*/  BSYNC.RECONVERGENT B1 ;  /* 0x0000000000017941 */ /* 0x000fea0003800200 */
.L_x_6408:
        /* <DEDUP_REMOVED lines=43> */
.L_x_6406:
[----:B------:R-:W-:Y:S05]  /*69b0*/  BSYNC.RECONVERGENT B0 ;  /* 0x0000000000007941 */ /* 0x000fea0003800200 */
.L_x_6405:
[----:B------:R-:W-:Y:S01]  /*69c0*/  I2FP.F32.U32 R109, R108 ;  /* 0x0000006c006d7245 */ /* 0x000fe20000201000 */
[----:B------:R-:W-:Y:S01]  /*69d0*/  HADD2.F32 R80, -RZ, R80.H1_H1 ;  /* 0x30000050ff507230 */ /* 0x000fe20000004100 */
[----:B------:R-:W-:Y:S01]  /*69e0*/  ISETP.NE.AND P1, PT, R110, 0x1, PT ;  /* 0x000000016e00780c */ /* 0x000fe20003f25270 */
[----:B------:R-:W-:Y:S02]  /*69f0*/  BSSY.RECONVERGENT B0, `(.L_x_6410) ;  /* 0x000004d000007945 */ /* 0x000fe40003800200 */
[----:B------:R-:W-:Y:S01]  /*6a00*/  FFMA.FTZ R109, R109, R94, 1.1641532182693481445e-10 ;  /* 0x2f0000006d6d7423 */ /* 0x000fe2000001005e */
[----:B------:R-:W-:-:S04]  /*6a10*/  FMUL.FTZ R80, R80, R17 ;  /* 0x0000001150507220 */ /* 0x000fc80000410000 */
[----:B------:R-:W-:Y:S01]  /*6a20*/  FMUL.FTZ R80, R80, R95 ;  /* 0x0000005f50507220 */ /* 0x000fe20000410000 */
[----:B------:R-:W-:Y:S01]  /*6a30*/  FSETP.GTU.FTZ.AND P0, PT, R109, R96, PT ;  /* 0x000000606d00720b */ /* 0x000fe20003f1c000 */
[----:B------:R-:W-:Y:S02]  /*6a40*/  HADD2.F32 R109, -RZ, R84.H1_H1 ;  /* 0x30000054ff6d7230 */ /* 0x000fe40000004100 */
[----:B------:R-:W-:Y:S01]  /*6a50*/  HFMA2 R84, -RZ, RZ, 0, 1.1920928955078125e-07 ;  /* 0x00000002ff547431 */ /* 0x000fe200000001ff */
        /* <DEDUP_REMOVED lines=13> */
.L_x_6412:
        /* <DEDUP_REMOVED lines=13> */
.L_x_6414:
[----:B------:R-:W-:Y:S05]  /*6c00*/  BSYNC.RECONVERGENT B1 ;  /* 0x0000000000017941 */ /* 0x000fea0003800200 */
.L_x_6413:
        /* <DEDUP_REMOVED lines=43> */
.L_x_6411:
[----:B------:R-:W-:Y:S05]  /*6ec0*/  BSYNC.RECONVERGENT B0 ;  /* 0x0000000000007941 */ /* 0x000fea0003800200 */
.L_x_6410:
        /* <DEDUP_REMOVED lines=23> */
.L_x_6417:
        /* <DEDUP_REMOVED lines=13> */
.L_x_6419:
[----:B------:R-:W-:Y:S05]  /*7110*/  BSYNC.RECONVERGENT B1 ;  /* 0x0000000000017941 */ /* 0x000fea0003800200 */
.L_x_6418:
        /* <DEDUP_REMOVED lines=43> */
.L_x_6416:
[----:B------:R-:W-:Y:S05]  /*73d0*/  BSYNC.RECONVERGENT B0 ;  /* 0x0000000000007941 */ /* 0x000fea0003800200 */
.L_x_6415:
        /* <DEDUP_REMOVED lines=23> */
.L_x_6422:
        /* <DEDUP_REMOVED lines=13> */
.L_x_6424:
[----:B------:R-:W-:Y:S05]  /*7620*/  BSYNC.RECONVERGENT B1 ;  /* 0x0000000000017941 */ /* 0x000fea0003800200 */
.L_x_6423:
        /* <DEDUP_REMOVED lines=43> */
.L_x_6421:
[----:B------:R-:W-:Y:S05]  /*78e0*/  BSYNC.RECONVERGENT B0 ;  /* 0x0000000000007941 */ /* 0x000fea0003800200 */
.L_x_6420:
        /* <DEDUP_REMOVED lines=8> */
[----:B------:R-:W-:Y:S01]  /*7970*/  FSETP.GTU.FTZ.AND P3, PT, R81, R96, PT ;  /* 0x000000605100720b */ /* 0x000fe20003f7c000 */
[----:B------:R-:W-:-:S03]  /*7980*/  IMAD.MOV.U32 R81, RZ, RZ, R20 ;  /* 0x000000ffff517224 */ /* 0x000fc600078e0014 */
        /* <DEDUP_REMOVED lines=13> */
.L_x_6427:
        /* <DEDUP_REMOVED lines=13> */
.L_x_6429:
[----:B------:R-:W-:Y:S05]  /*7b30*/  BSYNC.RECONVERGENT B1 ;  /* 0x0000000000017941 */ /* 0x000fea0003800200 */
.L_x_6428:
        /* <DEDUP_REMOVED lines=42> */
[----:B------:R-:W-:-:S07]  /*7de0*/  HFMA2 R80, -RZ, RZ, 0, 0 ;  /* 0x00000000ff507431 */ /* 0x000fce00000001ff */
.L_x_6426:
[----:B------:R-:W-:Y:S05]  /*7df0*/  BSYNC.RECONVERGENT B0 ;  /* 0x0000000000007941 */ /* 0x000fea0003800200 */
.L_x_6425:
        /* <DEDUP_REMOVED lines=8> */
[----:B------:R-:W-:-:S03]  /*7e80*/  HADD2.F32 R81, -RZ, R86.H1_H1 ;  /* 0x30000056ff517230 */ /* 0x000fc60000004100 */
[----:B------:R-:W-:Y:S02]  /*7e90*/  FSEL R82, R82, RZ, !P4 ;  /* 0x000000ff52527208 */ /* 0x000fe40006000000 */
[----:B------:R-:W-:-:S03]  /*7ea0*/  PLOP3.LUT P4, PT, P4, PT, PT, 0x8, 0x80 ;  /* 0x000000000080781c */ /* 0x000fc6000278e170 */
[----:B------:R-:W-:Y:S01]  /*7eb0*/  FADD.FTZ R112, R82, R81 ;  /* 0x0000005152707221 */ /* 0x000fe20000010000 */
[----:B------:R-:W-:Y:S01]  /*7ec0*/  IMAD.MOV.U32 R82, RZ, RZ, 0x2 ;  /* 0x00000002ff527424 */ /* 0x000fe200078e00ff */
[----:B------:R-:W-:Y:S01]  /*7ed0*/  MOV R81, R20 ;  /* 0x0000001400517202 */ /* 0x000fe20000000f00 */
[----:B------:R-:W-:Y:S07]  /*7ee0*/  @!P5 BRA `(.L_x_6431) ;  /* 0x000000040004d947 */ /* 0x000fee0003800000 */
        /* <DEDUP_REMOVED lines=8> */
.L_x_6432:
        /* <DEDUP_REMOVED lines=13> */
.L_x_6434:
[----:B------:R-:W-:Y:S05]  /*8040*/  BSYNC.RECONVERGENT B1 ;  /* 0x0000000000017941 */ /* 0x000fea0003800200 */
.L_x_6433:
        /* <DEDUP_REMOVED lines=43> */
.L_x_6431:
[----:B------:R-:W-:Y:S05]  /*8300*/  BSYNC.RECONVERGENT B0 ;  /* 0x0000000000007941 */ /* 0x000fea0003800200 */
.L_x_6430:
[----:B------:R-:W-:Y:S01]  /*8310*/  I2FP.F32.U32 R81, R81 ;  /* 0x0000005100517245 */ /* 0x000fe20000201000 */
[----:B------:R-:W-:Y:S01]  /*8320*/  HADD2.F32 R80, -RZ, R83.H0_H0 ;  /* 0x20000053ff507230 */ /* 0x000fe20000004100 */
[----:B------:R-:W-:Y:S01]  /*8330*/  ISETP.NE.AND P6, PT, R82, 0x1, PT ;  /* 0x000000015200780c */ /* 0x000fe20003fc5270 */
[----:B------:R-:W-:Y:S01]  /*8340*/  HADD2.F32 R113, -RZ, R87.H0_H0 ;  /* 0x20000057ff717230 */ /* 0x000fe20000004100 */
        /* <DEDUP_REMOVED lines=19> */
.L_x_6437:
        /* <DEDUP_REMOVED lines=15> */
.L_x_6439:
[----:B------:R-:W-:Y:S05]  /*8570*/  BSYNC.RECONVERGENT B1 ;  /* 0x0000000000017941 */ /* 0x000fea0003800200 */
.L_x_6438:
        /* <DEDUP_REMOVED lines=43> */
.L_x_6436:
[----:B------:R-:W-:Y:S05]  /*8830*/  BSYNC.RECONVERGENT B0 ;  /* 0x0000000000007941 */ /* 0x000fea0003800200 */
.L_x_6435:
        /* <DEDUP_REMOVED lines=15> */
.L_x_6399:
        /* <DEDUP_REMOVED lines=16> */
.L_x_6443:
        /* <DEDUP_REMOVED lines=13> */
.L_x_6445:
[----:B------:R-:W-:Y:S05]  /*8b00*/  BSYNC.RECONVERGENT B1 ;  /* 0x0000000000017941 */ /* 0x000fea0003800200 */
.L_x_6444:
        /* <DEDUP_REMOVED lines=42> */
.L_x_6442:
[----:B------:R-:W-:Y:S05]  /*8db0*/  BSYNC.RECONVERGENT B0 ;  /* 0x0000000000007941 */ /* 0x000fea0003800200 */
.L_x_6441:
[----:B------:R-:W-:Y:S01]  /*8dc0*/  I2FP.F32.U32 R85, R84 ;  /* 0x0000005400557245 */ /* 0x000fe20000201000 */
[----:B-----5:R-:W-:Y:S01]  /*8dd0*/  HADD2.F32 R84, -RZ, R80.H0_H0 ;  /* 0x20000050ff547230 */ /* 0x020fe20000004100 */
[----:B------:R-:W-:Y:S01]  /*8de0*/  ISETP.NE.AND P1, PT, R86, 0x1, PT ;  /* 0x000000015600780c */ /* 0x000fe20003f25270 */
[----:B------:R-:W-:Y:S01]  /*8df0*/  BSSY.RECONVERGENT B0, `(.L_x_6446) ;  /* 0x000004c000007945 */ /* 0x000fe20003800200 */
[----:B------:R-:W-:Y:S02]  /*8e00*/  HFMA2 R87, -RZ, RZ, 0, 1.1920928955078125e-07 ;  /* 0x00000002ff577431 */ /* 0x000fe400000001ff */
[----:B------:R-:W-:Y:S01]  /*8e10*/  FFMA.FTZ R85, R85, R94, 1.1641532182693481445e-10 ;  /* 0x2f00000055557423 */ /* 0x000fe2000001005e */
[----:B------:R-:W-:-:S04]  /*8e20*/  FMUL.FTZ R84, R84, R17 ;  /* 0x0000001154547220 */ /* 0x000fc80000410000 */
[----:B------:R-:W-:Y:S01]  /*8e30*/  FSETP.GTU.FTZ.AND P0, PT, R85, R96, PT ;  /* 0x000000605500720b */ /* 0x000fe20003f1c000 */
[----:B------:R-:W-:-:S03]  /*8e40*/  FMUL.FTZ R84, R84, R95 ;  /* 0x0000005f54547220 */ /* 0x000fc60000410000 */
[----:B------:R-:W-:Y:S02]  /*8e50*/  PLOP3.LUT P2, PT, P0, PT, PT, 0x8, 0x80 ;  /* 0x000000000080781c */ /* 0x000fe4000074e170 */
[----:B------:R-:W-:Y:S01]  /*8e60*/  FSEL R107, R84, RZ, !P0 ;  /* 0x000000ff546b7208 */ /* 0x000fe20004000000 */
[----:B------:R-:W-:Y:S01]  /*8e70*/  IMAD.MOV.U32 R84, RZ, RZ, R20 ;  /* 0x000000ffff547224 */ /* 0x000fe200078e0014 */
        /* <DEDUP_REMOVED lines=10> */
.L_x_6448:
        /* <DEDUP_REMOVED lines=13> */
.L_x_6450:
[----:B------:R-:W-:Y:S05]  /*8ff0*/  BSYNC.RECONVERGENT B1 ;  /* 0x0000000000017941 */ /* 0x000fea0003800200 */
.L_x_6449:
        /* <DEDUP_REMOVED lines=38> */
[----:B------:R-:W-:-:S03]  /*9260*/  LOP3.LUT R22, R13, R86, R111, 0x96, !PT ;  /* 0x000000560d167212 */ /* 0x000fc600078e966f */
[----:B------:R-:W-:Y:S01]  /*9270*/  IMAD.MOV.U32 R20, RZ, RZ, R110 ;  /* 0x000000ffff147224 */ /* 0x000fe200078e006e */
[----:B------:R-:W-:Y:S02]  /*9280*/  LOP3.LUT R23, R0, R84, R109, 0x96, !PT ;  /* 0x0000005400177212 */ /* 0x000fe400078e966d */
[----:B------:R-:W-:Y:S01]  /*9290*/  MOV R84, R116 ;  /* 0x0000007400547202 */ /* 0x000fe20000000f00 */
[----:B------:R-:W-:-:S07]  /*92a0*/  IMAD.MOV.U32 R116, RZ, RZ, R108 ;  /* 0x000000ffff747224 */ /* 0x000fce00078e006c */
.L_x_6447:
[----:B------:R-:W-:Y:S05]  /*92b0*/  BSYNC.RECONVERGENT B0 ;  /* 0x0000000000007941 */ /* 0x000fea0003800200 */
.L_x_6446:
        /* <DEDUP_REMOVED lines=21> */
.L_x_6453:
        /* <DEDUP_REMOVED lines=13> */
.L_x_6455:
[----:B------:R-:W-:Y:S05]  /*94e0*/  BSYNC.RECONVERGENT B1 ;  /* 0x0000000000017941 */ /* 0x000fea0003800200 */
.L_x_6454:
        /* <DEDUP_REMOVED lines=43> */
.L_x_6452:
[----:B------:R-:W-:Y:S05]  /*97a0*/  BSYNC.RECONVERGENT B0 ;  /* 0x0000000000007941 */ /* 0x000fea0003800200 */
.L_x_6451:
        /* <DEDUP_REMOVED lines=21> */
.L_x_6458:
        /* <DEDUP_REMOVED lines=13> */
.L_x_6460:
[----:B------:R-:W-:Y:S05]  /*99d0*/  BSYNC.RECONVERGENT B1 ;  /* 0x0000000000017941 */ /* 0x000fea0003800200 */
.L_x_6459:
        /* <DEDUP_REMOVED lines=40> */
[----:B------:R-:W-:Y:S02]  /*9c60*/  HFMA2 R86, -RZ, RZ, 0, 0 ;  /* 0x00000000ff567431 */ /* 0x000fe400000001ff */
[----:B------:R-:W-:Y:S01]  /*9c70*/  IMAD.MOV.U32 R20, RZ, RZ, R110 ;  /* 0x000000ffff147224 */ /* 0x000fe200078e006e */
[----:B------:R-:W-:-:S07]  /*9c80*/  LOP3.LUT R23, R0, R84, R87, 0x96, !PT ;  /* 0x0000005400177212 */ /* 0x000fce00078e9657 */
.L_x_6457:
[----:B------:R-:W-:Y:S05]  /*9c90*/  BSYNC.RECONVERGENT B0 ;  /* 0x0000000000007941 */ /* 0x000fea0003800200 */
.L_x_6456:
        /* <DEDUP_REMOVED lines=21> */
.L_x_6463:
        /* <DEDUP_REMOVED lines=13> */
.L_x_6465:
[----:B------:R-:W-:Y:S05]  /*9ec0*/  BSYNC.RECONVERGENT B1 ;  /* 0x0000000000017941 */ /* 0x000fea0003800200 */
.L_x_6464:
        /* <DEDUP_REMOVED lines=41> */
[----:B------:R-:W-:Y:S01]  /*a160*/  MOV R116, R80 ;  /* 0x0000005000747202 */ /* 0x000fe20000000f00 */
[----:B------:R-:W-:-:S07]  /*a170*/  IMAD.MOV.U32 R84, RZ, RZ, RZ ;  /* 0x000000ffff547224 */ /* 0x000fce00078e00ff */
.L_x_6462:
[----:B------:R-:W-:Y:S05]  /*a180*/  BSYNC.RECONVERGENT B0 ;  /* 0x0000000000007941 */ /* 0x000fea0003800200 */
.L_x_6461:
        /* <DEDUP_REMOVED lines=21> */
.L_x_6468:
        /* <DEDUP_REMOVED lines=13> */
.L_x_6470:
[----:B------:R-:W-:Y:S05]  /*a3b0*/  BSYNC.RECONVERGENT B1 ;  /* 0x0000000000017941 */ /* 0x000fea0003800200 */
.L_x_6469:
        /* <DEDUP_REMOVED lines=43> */
.L_x_6467:
[----:B------:R-:W-:Y:S05]  /*a670*/  BSYNC.RECONVERGENT B0 ;  /* 0x0000000000007941 */ /* 0x000fea0003800200 */
.L_x_6466:
[----:B------:R-:W-:Y:S01]  /*a680*/  I2FP.F32.U32 R81, R81 ;  /* 0x0000005100517245 */ /* 0x000fe20000201000 */
[----:B------:R-:W-:Y:S01]  /*a690*/  HADD2.F32 R82, -RZ, R82.H1_H1 ;  /* 0x30000052ff527230 */ /* 0x000fe20000004100 */
[----:B------:R-:W-:Y:S01]  /*a6a0*/  ISETP.NE.AND P5, PT, R80, 0x1, PT ;  /* 0x000000015000780c */ /* 0x000fe20003fa5270 */
[----:B------:R-:W-:Y:S02]  /*a6b0*/  BSSY.RECONVERGENT B0, `(.L_x_6471) ;  /* 0x000004b000007945 */ /* 0x000fe40003800200 */
[----:B------:R-:W-:Y:S01]  /*a6c0*/  FFMA.FTZ R81, R81, R94, 1.1641532182693481445e-10 ;  /* 0x2f00000051517423 */ /* 0x000fe2000001005e */
[----:B------:R-:W-:-:S04]  /*a6d0*/  FMUL.FTZ R82, R82, R17 ;  /* 0x0000001152527220 */ /* 0x000fc80000410000 */
[----:B------:R-:W-:Y:S01]  /*a6e0*/  FMUL.FTZ R82, R82, R95 ;  /* 0x0000005f52527220 */ /* 0x000fe20000410000 */
[----:B------:R-:W-:Y:S02]  /*a6f0*/  FSETP.GTU.FTZ.AND P4, PT, R81, R96, PT ;  /* 0x000000605100720b */ /* 0x000fe40003f9c000 */
[----:B------:R-:W-:Y:S02]  /*a700*/  MOV R81, R20 ;  /* 0x0000001400517202 */ /* 0x000fe40000000f00 */
        /* <DEDUP_REMOVED lines=12> */
.L_x_6473:
        /* <DEDUP_REMOVED lines=13> */
.L_x_6475:
[----:B------:R-:W-:Y:S05]  /*a8a0*/  BSYNC.RECONVERGENT B1 ;  /* 0x0000000000017941 */ /* 0x000fea0003800200 */
.L_x_6474:
        /* <DEDUP_REMOVED lines=43> */
.L_x_6472:
[----:B------:R-:W-:Y:S05]  /*ab60*/  BSYNC.RECONVERGENT B0 ;  /* 0x0000000000007941 */ /* 0x000fea0003800200 */
.L_x_6471:
        /* <DEDUP_REMOVED lines=21> */
.L_x_6478:
        /* <DEDUP_REMOVED lines=15> */
.L_x_6480:
[----:B------:R-:W-:Y:S05]  /*adb0*/  BSYNC.RECONVERGENT B1 ;  /* 0x0000000000017941 */ /* 0x000fea0003800200 */
.L_x_6479:
        /* <DEDUP_REMOVED lines=43> */
.L_x_6477:
[----:B------:R-:W-:Y:S05]  /*b070*/  BSYNC.RECONVERGENT B0 ;  /* 0x0000000000007941 */ /* 0x000fea0003800200 */
.L_x_6476:
        /* <DEDUP_REMOVED lines=12> */
.L_x_6440:
        /* <DEDUP_REMOVED lines=15> */
[----:B------:R-:W-:-:S02]  /*b230*/  LOP3.LUT R119, R119, R118, RZ, 0xfc, !PT ;  /* 0x0000007677777212 */ /* 0x000fc400078efcff */
[----:B------:R-:W-:Y:S01]  /*b240*/  LOP3.LUT R118, R80, R81, RZ, 0xfc, !PT ;  /* 0x0000005150767212 */ /* 0x000fe200078efcff */
[----:B------:R-:W-:Y:S01]  /*b250*/  IMAD.WIDE.U32 R80, R115, 0x10, R88 ;  /* 0x0000001073507825 */ /* 0x000fe200078e0058 */
[----:B------:R-:W-:-:S03]  /*b260*/  ISETP.NE.AND P6, PT, R106, RZ, PT ;  /* 0x000000ff6a00720c */ /* 0x000fc60003fc5270 */
        /* <DEDUP_REMOVED lines=22> */
.L_x_6484:
        /* <DEDUP_REMOVED lines=13> */
.L_x_6486:
[----:B------:R-:W-:Y:S05]  /*b4a0*/  BSYNC.RECONVERGENT B1 ;  /* 0x0000000000017941 */ /* 0x000fea0003800200 */
.L_x_6485:
        /* <DEDUP_REMOVED lines=41> */
[----:B------:R-:W-:-:S07]  /*b740*/  IMAD.MOV.U32 R118, RZ, RZ, R116 ;  /* 0x000000ffff767224 */ /* 0x000fce00078e0074 */
.L_x_6483:
[----:B------:R-:W-:Y:S05]  /*b750*/  BSYNC.RECONVERGENT B0 ;  /* 0x0000000000007941 */ /* 0x000fea0003800200 */
.L_x_6482:
[----:B------:R-:W-:Y:S01]  /*b760*/  I2FP.F32.U32 R119, R118 ;  /* 0x0000007600777245 */ /* 0x000fe20000201000 */
[----:B-----5:R-:W-:Y:S01]  /*b770*/  HADD2.F32 R116, -RZ, R80.H0_H0 ;  /* 0x20000050ff747230 */ /* 0x020fe20000004100 */
        /* <DEDUP_REMOVED lines=11> */
[----:B------:R-:W-:Y:S02]  /*b830*/  P2R R127, PR, RZ, 0x1 ;  /* 0x00000001ff7f7803 */ /* 0x000fe40000000000 */
        /* <DEDUP_REMOVED lines=10> */
.L_x_6489:
        /* <DEDUP_REMOVED lines=13> */
.L_x_6491:
[----:B------:R-:W-:Y:S05]  /*b9b0*/  BSYNC.RECONVERGENT B1 ;  /* 0x0000000000017941 */ /* 0x000fea0003800200 */
.L_x_6490:
        /* <DEDUP_REMOVED lines=43> */
.L_x_6488:
[----:B------:R-:W-:Y:S05]  /*bc70*/  BSYNC.RECONVERGENT B0 ;  /* 0x0000000000007941 */ /* 0x000fea0003800200 */
.L_x_6487:
        /* <DEDUP_REMOVED lines=23> */
.L_x_6494:
        /* <DEDUP_REMOVED lines=13> */
.L_x_6496:
[----:B------:R-:W-:Y:S05]  /*bec0*/  BSYNC.RECONVERGENT B1 ;  /* 0x0000000000017941 */ /* 0x000fea0003800200 */
.L_x_6495:
[----:B------:R-:W-:Y:S01]  /*bed0*/  IMAD.WIDE.U32 R22, R91, -0x326172a9, RZ ;  /* 0xcd9e8d575b167825 */ /* 0x000fe200078e00ff */
[----:B------:R-:W-:-:S03]  /*bee0*/  LOP3.LUT R120, R21, R123, R27, 0x96, !PT ;  /* 0x0000007b15787212 */ /* 0x000fc600078e961b */
[----:B------:R-:W-:Y:S01]  /*bef0*/  HFMA2 R84, -RZ, RZ, 0, 0 ;  /* 0x00000000ff547431 */ /* 0x000fe200000001ff */
        /* <DEDUP_REMOVED lines=39> */
[----:B------:R-:W-:-:S07]  /*c170*/  IMAD.MOV.U32 R126, RZ, RZ, R120 ;  /* 0x000000ffff7e7224 */ /* 0x000fce00078e0078 */
.L_x_6493:
[----:B------:R-:W-:Y:S05]  /*c180*/  BSYNC.RECONVERGENT B0 ;  /* 0x0000000000007941 */ /* 0x000fea0003800200 */
.L_x_6492:
        /* <DEDUP_REMOVED lines=23> */
.L_x_6499:
        /* <DEDUP_REMOVED lines=13> */
.L_x_6501:
[----:B------:R-:W-:Y:S05]  /*c3d0*/  BSYNC.RECONVERGENT B1 ;  /* 0x0000000000017941 */ /* 0x000fea0003800200 */
.L_x_6500:
        /* <DEDUP_REMOVED lines=43> */
.L_x_6498:
[----:B------:R-:W-:Y:S05]  /*c690*/  BSYNC.RECONVERGENT B0 ;  /* 0x0000000000007941 */ /* 0x000fea0003800200 */
.L_x_6497:
        /* <DEDUP_REMOVED lines=23> */
.L_x_6504:
        /* <DEDUP_REMOVED lines=13> */
.L_x_6506:
[----:B------:R-:W-:Y:S05]  /*c8e0*/  BSYNC.RECONVERGENT B1 ;  /* 0x0000000000017941 */ /* 0x000fea0003800200 */
.L_x_6505:
        /* <DEDUP_REMOVED lines=40> */
[----:B------:R-:W-:Y:S01]  /*cb70*/  HFMA2 R84, -RZ, RZ, 0, 0 ;  /* 0x00000000ff547431 */ /* 0x000fe200000001ff */
[----:B------:R-:W-:Y:S01]  /*cb80*/  MOV R81, R126 ;  /* 0x0000007e00517202 */ /* 0x000fe20000000f00 */
[----:B------:R-:W-:-:S07]  /*cb90*/  IMAD.MOV.U32 R126, RZ, RZ, R80 ;  /* 0x000000ffff7e7224 */ /* 0x000fce00078e0050 */
.L_x_6503:
[----:B------:R-:W-:Y:S05]  /*cba0*/  BSYNC.RECONVERGENT B0 ;  /* 0x0000000000007941 */ /* 0x000fea0003800200 */
.L_x_6502:
        /* <DEDUP_REMOVED lines=23> */
.L_x_6509:
        /* <DEDUP_REMOVED lines=13> */
.L_x_6511:
[----:B------:R-:W-:Y:S05]  /*cdf0*/  BSYNC.RECONVERGENT B1 ;  /* 0x0000000000017941 */ /* 0x000fea0003800200 */
.L_x_6510:
        /* <DEDUP_REMOVED lines=43> */
.L_x_6508:
[----:B------:R-:W-:Y:S05]  /*d0b0*/  BSYNC.RECONVERGENT B0 ;  /* 0x0000000000007941 */ /* 0x000fea0003800200 */
.L_x_6507:
        /* <DEDUP_REMOVED lines=23> */
.L_x_6514:
        /* <DEDUP_REMOVED lines=13> */
.L_x_6516:
[----:B------:R-:W-:Y:S05]  /*d300*/  BSYNC.RECONVERGENT B1 ;  /* 0x0000000000017941 */ /* 0x000fea0003800200 */
.L_x_6515:
        /* <DEDUP_REMOVED lines=43> */
.L_x_6513:
[----:B------:R-:W-:Y:S05]  /*d5c0*/  BSYNC.RECONVERGENT B0 ;  /* 0x0000000000007941 */ /* 0x000fea0003800200 */
.L_x_6512:
        /* <DEDUP_REMOVED lines=9> */
[----:B------:R-:W-:Y:S02]  /*d660*/  FSETP.GTU.FTZ.AND P5, PT, R81, R96, PT ;  /* 0x000000605100720b */ /* 0x000fe40003fbc000 */
[----:B------:R-:W-:Y:S02]  /*d670*/  MOV R81, R20 ;  /* 0x0000001400517202 */ /* 0x000fe40000000f00 */
        /* <DEDUP_REMOVED lines=12> */
.L_x_6519:
        /* <DEDUP_REMOVED lines=15> */
.L_x_6521:
[----:B------:R-:W-:Y:S05]  /*d830*/  BSYNC.RECONVERGENT B1 ;  /* 0x0000000000017941 */ /* 0x000fea0003800200 */
.L_x_6520:
        /* <DEDUP_REMOVED lines=37> */
[----:B------:R-:W-:Y:S02]  /*da90*/  MOV R20, R124 ;  /* 0x0000007c00147202 */ /* 0x000fe40000000f00 */
[----:B------:R-:W-:Y:S01]  /*daa0*/  LOP3.LUT R22, R13, R22, R125, 0x96, !PT ;  /* 0x000000160d167212 */ /* 0x000fe200078e967d */
[----:B------:R-:W-:Y:S01]  /*dab0*/  IMAD.MOV.U32 R124, RZ, RZ, RZ ;  /* 0x000000ffff7c7224 */ /* 0x000fe200078e00ff */
[----:B------:R-:W-:Y:S01]  /*dac0*/  LOP3.LUT R23, R0, R84, R81, 0x96, !PT ;  /* 0x0000005400177212 */ /* 0x000fe200078e9651 */
[----:B------:R-:W-:Y:S01]  /*dad0*/  IMAD.MOV.U32 R81, RZ, RZ, R126 ;  /* 0x000000ffff517224 */ /* 0x000fe200078e007e */
[----:B------:R-:W-:-:S07]  /*dae0*/  MOV R126, R80 ;  /* 0x00000050007e7202 */ /* 0x000fce0000000f00 */
.L_x_6518:
[----:B------:R-:W-:Y:S05]  /*daf0*/  BSYNC.RECONVERGENT B0 ;  /* 0x0000000000007941 */ /* 0x000fea0003800200 */
.L_x_6517:
        /* <DEDUP_REMOVED lines=15> */
.L_x_6481:
        /* <DEDUP_REMOVED lines=16> */
.L_x_6525:
        /* <DEDUP_REMOVED lines=13> */
.L_x_6527:
[----:B------:R-:W-:Y:S05]  /*ddc0*/  BSYNC.RECONVERGENT B1 ;  /* 0x0000000000017941 */ /* 0x000fea0003800200 */
.L_x_6526:
        /* <DEDUP_REMOVED lines=37> */
[----:B------:R-:W-:-:S03]  /*e020*/  MOV R20, R86 ;  /* 0x0000005600147202 */ /* 0x000fc60000000f00 */
[----:B------:R-:W-:Y:S01]  /*e030*/  HFMA2 R86, -RZ, RZ, 0, 0 ;  /* 0x00000000ff567431 */ /* 0x000fe200000001ff */
[----:B------:R-:W-:Y:S02]  /*e040*/  LOP3.LUT R22, R13, R22, R87, 0x96, !PT ;  /* 0x000000160d167212 */ /* 0x000fe400078e9657 */
[----:B------:R-:W-:Y:S01]  /*e050*/  LOP3.LUT R23, R0, R84, R127, 0x96, !PT ;  /* 0x0000005400177212 */ /* 0x000fe200078e967f */
[----:B------:R-:W-:-:S07]  /*e060*/  IMAD.MOV.U32 R84, RZ, RZ, R116 ;  /* 0x000000ffff547224 */ /* 0x000fce00078e0074 */
.L_x_6524:
[----:B------:R-:W-:Y:S05]  /*e070*/  BSYNC.RECONVERGENT B0 ;  /* 0x0000000000007941 */ /* 0x000fea0003800200 */
.L_x_6523:
[----:B------:R-:W-:Y:S01]  /*e080*/  I2FP.F32.U32 R85, R84 ;  /* 0x0000005400557245 */ /* 0x000fe20000201000 */
[----:B-----5:R-:W-:Y:S01]  /*e090*/  HADD2.F32 R84, -RZ, R80.H0_H0 ;  /* 0x20000050ff547230 */ /* 0x020fe20000004100 */
[----:B------:R-:W-:Y:S01]  /*e0a0*/  ISETP.NE.AND P1, PT, R86, 0x1, PT ;  /* 0x000000015600780c */ /* 0x000fe20003f25270 */
[----:B------:R-:W-:Y:S02]  /*e0b0*/  BSSY.RECONVERGENT B0, `(.L_x_6528) ;  /* 0x000004c000007945 */ /* 0x000fe40003800200 */
[----:B------:R-:W-:Y:S01]  /*e0c0*/  FFMA.FTZ R85, R85, R94, 1.1641532182693481445e-10 ;  /* 0x2f00000055557423 */ /* 0x000fe2000001005e */
[----:B------:R-:W-:-:S04]  /*e0d0*/  FMUL.FTZ R84, R84, R17 ;  /* 0x0000001154547220 */ /* 0x000fc80000410000 */
[----:B------:R-:W-:Y:S01]  /*e0e0*/  FSETP.GTU.FTZ.AND P0, PT, R85, R96, PT ;  /* 0x000000605500720b */ /* 0x000fe20003f1c000 */
[----:B------:R-:W-:Y:S01]  /*e0f0*/  FMUL.FTZ R84, R84, R95 ;  /* 0x0000005f54547220 */ /* 0x000fe20000410000 */
[----:B------:R-:W-:Y:S02]  /*e100*/  MOV R85, R20 ;  /* 0x0000001400557202 */ /* 0x000fe40000000f00 */
[----:B------:R-:W-:Y:S02]  /*e110*/  PLOP3.LUT P2, PT, P0, PT, PT, 0x8, 0x80 ;  /* 0x000000000080781c */ /* 0x000fe4000074e170 */
[----:B------:R-:W-:Y:S01]  /*e120*/  FSEL R116, R84, RZ, !P0 ;  /* 0x000000ff54747208 */ /* 0x000fe20004000000 */
[----:B------:R-:W-:Y:S01]  /*e130*/  IMAD.MOV.U32 R84, RZ, RZ, 0x2 ;  /* 0x00000002ff547424 */ /* 0x000fe200078e00ff */
[----:B------:R-:W-:Y:S01]  /*e140*/  P2R R127, PR, RZ, 0x4 ;  /* 0x00000004ff7f7803 */ /* 0x000fe20000000000 */
        /* <DEDUP_REMOVED lines=9> */
.L_x_6530:
        /* <DEDUP_REMOVED lines=13> */
.L_x_6532:
[----:B------:R-:W-:Y:S05]  /*e2b0*/  BSYNC.RECONVERGENT B1 ;  /* 0x0000000000017941 */ /* 0x000fea0003800200 */
.L_x_6531:
        /* <DEDUP_REMOVED lines=43> */
.L_x_6529:
[----:B------:R-:W-:Y:S05]  /*e570*/  BSYNC.RECONVERGENT B0 ;  /* 0x0000000000007941 */ /* 0x000fea0003800200 */
.L_x_6528:
        /* <DEDUP_REMOVED lines=21> */
.L_x_6535:
        /* <DEDUP_REMOVED lines=13> */
.L_x_6537:
[----:B------:R-:W-:Y:S05]  /*e7a0*/  BSYNC.RECONVERGENT B1 ;  /* 0x0000000000017941 */ /* 0x000fea0003800200 */
.L_x_6536:
        /* <DEDUP_REMOVED lines=43> */
.L_x_6534:
[----:B------:R-:W-:Y:S05]  /*ea60*/  BSYNC.RECONVERGENT B0 ;  /* 0x0000000000007941 */ /* 0x000fea0003800200 */
.L_x_6533:
        /* <DEDUP_REMOVED lines=21> */
.L_x_6540:
        /* <DEDUP_REMOVED lines=13> */
.L_x_6542:
[----:B------:R-:W-:Y:S05]  /*ec90*/  BSYNC.RECONVERGENT B1 ;  /* 0x0000000000017941 */ /* 0x000fea0003800200 */
.L_x_6541:
        /* <DEDUP_REMOVED lines=40> */
[----:B------:R-:W-:Y:S01]  /*ef20*/  MOV R126, R84 ;  /* 0x00000054007e7202 */ /* 0x000fe20000000f00 */
[----:B------:R-:W-:Y:S01]  /*ef30*/  IMAD.MOV.U32 R84, RZ, RZ, RZ ;  /* 0x000000ffff547224 */ /* 0x000fe200078e00ff */
[----:B------:R-:W-:-:S07]  /*ef40*/  LOP3.LUT R23, R0, R86, R85, 0x96, !PT ;  /* 0x0000005600177212 */ /* 0x000fce00078e9655 */
.L_x_6539:
[----:B------:R-:W-:Y:S05]  /*ef50*/  BSYNC.RECONVERGENT B0 ;  /* 0x0000000000007941 */ /* 0x000fea0003800200 */
.L_x_6538:
        /* <DEDUP_REMOVED lines=21> */
.L_x_6545:
        /* <DEDUP_REMOVED lines=13> */
.L_x_6547:
[----:B------:R-:W-:Y:S05]  /*f180*/  BSYNC.RECONVERGENT B1 ;  /* 0x0000000000017941 */ /* 0x000fea0003800200 */
.L_x_6546:
        /* <DEDUP_REMOVED lines=43> */
.L_x_6544:
[----:B------:R-:W-:Y:S05]  /*f440*/  BSYNC.RECONVERGENT B0 ;  /* 0x0000000000007941 */ /* 0x000fea0003800200 */
.L_x_6543:
[----:B------:R-:W-:Y:S01]  /*f450*/  I2FP.F32.U32 R81, R81 ;  /* 0x0000005100517245 */ /* 0x000fe20000201000 */
[----:B------:R-:W-:Y:S01]  /*f460*/  HADD2.F32 R80, -RZ, R82.H0_H0 ;  /* 0x20000052ff507230 */ /* 0x000fe20000004100 */
        /* <DEDUP_REMOVED lines=19> */
.L_x_6550:
        /* <DEDUP_REMOVED lines=13> */
.L_x_6552:
[----:B------:R-:W-:Y:S05]  /*f670*/  BSYNC.RECONVERGENT B1 ;  /* 0x0000000000017941 */ /* 0x000fea0003800200 */
.L_x_6551:
        /* <DEDUP_REMOVED lines=43> */
.L_x_6549:
[----:B------:R-:W-:Y:S05]  /*f930*/  BSYNC.RECONVERGENT B0 ;  /* 0x0000000000007941 */ /* 0x000fea0003800200 */
.L_x_6548:
        /* <DEDUP_REMOVED lines=21> */
.L_x_6555:
        /* <DEDUP_REMOVED lines=13> */
.L_x_6557:
[----:B------:R-:W-:Y:S05]  /*fb60*/  BSYNC.RECONVERGENT B1 ;  /* 0x0000000000017941 */ /* 0x000fea0003800200 */
.L_x_6556:
        /* <DEDUP_REMOVED lines=43> */
.L_x_6554:
[----:B------:R-:W-:Y:S05]  /*fe20*/  BSYNC.RECONVERGENT B0 ;  /* 0x0000000000007941 */ /* 0x000fea0003800200 */
.L_x_6553:
        /* <DEDUP_REMOVED lines=21> */
.L_x_6560:
        /* <DEDUP_REMOVED lines=15> */
.L_x_6562:
[----:B------:R-:W-:Y:S05]  /*10070*/  BSYNC.RECONVERGENT B1 ;  /* 0x0000000000017941 */ /* 0x000fea0003800200 */
.L_x_6561:
        /* <DEDUP_REMOVED lines=43> */
.L_x_6559:
[----:B------:R-:W-:Y:S05]  /*10330*/  BSYNC.RECONVERGENT B0 ;  /* 0x0000000000007941 */ /* 0x000fea0003800200 */
.L_x_6558:
        /* <DEDUP_REMOVED lines=12> */
.L_x_6522:
        /* <DEDUP_REMOVED lines=9> */
[----:B------:R-:W-:Y:S02]  /*10490*/  ISETP.NE.AND P5, PT, R127, RZ, PT ;  /* 0x000000ff7f00720c */ /* 0x000fe40003fa5270 */
        /* <DEDUP_REMOVED lines=31> */
.L_x_6566:
        /* <DEDUP_REMOVED lines=13> */
.L_x_6568:
[----:B------:R-:W-:Y:S05]  /*10760*/  BSYNC.RECONVERGENT B1 ;  /* 0x0000000000017941 */ /* 0x000fea0003800200 */
.L_x_6567:
        /* <DEDUP_REMOVED lines=42> */
.L_x_6565:
[----:B------:R-:W-:Y:S05]  /*10a10*/  BSYNC.RECONVERGENT B0 ;  /* 0x0000000000007941 */ /* 0x000fea0003800200 */
.L_x_6564:
[----:B------:R-:W-:Y:S01]  /*10a20*/  I2FP.F32.U32 R129, R128 ;  /* 0x0000008000817245 */ /* 0x000fe20000201000 */
[----:B-----5:R-:W-:Y:S01]  /*10a30*/  HADD2.F32 R124, -RZ, R80.H0_H0 ;  /* 0x20000050ff7c7230 */ /* 0x020fe20000004100 */
        /* <DEDUP_REMOVED lines=22> */
.L_x_6571:
        /* <DEDUP_REMOVED lines=13> */
.L_x_6573:
[----:B------:R-:W-:Y:S05]  /*10c70*/  BSYNC.RECONVERGENT B1 ;  /* 0x0000000000017941 */ /* 0x000fea0003800200 */
.L_x_6572:
        /* <DEDUP_REMOVED lines=43> */
.L_x_6570:
[----:B------:R-:W-:Y:S05]  /*10f30*/  BSYNC.RECONVERGENT B0 ;  /* 0x0000000000007941 */ /* 0x000fea0003800200 */
.L_x_6569:
        /* <DEDUP_REMOVED lines=23> */
.L_x_6576:
        /* <DEDUP_REMOVED lines=13> */
.L_x_6578:
[----:B------:R-:W-:Y:S05]  /*11180*/  BSYNC.RECONVERGENT B1 ;  /* 0x0000000000017941 */ /* 0x000fea0003800200 */
.L_x_6577:
        /* <DEDUP_REMOVED lines=41> */
[----:B------:R-:W-:Y:S02]  /*11420*/  LOP3.LUT R23, R0, R130, R129, 0x96, !PT ;  /* 0x0000008200177212 */ /* 0x000fe400078e9681 */
[----:B------:R-:W-:-:S07]  /*11430*/  MOV R134, R128 ;  /* 0x0000008000867202 */ /* 0x000fce0000000f00 */
.L_x_6575:
[----:B------:R-:W-:Y:S05]  /*11440*/  BSYNC.RECONVERGENT B0 ;  /* 0x0000000000007941 */ /* 0x000fea0003800200 */
.L_x_6574:
        /* <DEDUP_REMOVED lines=23> */
.L_x_6581:
        /* <DEDUP_REMOVED lines=13> */
.L_x_6583:
[----:B------:R-:W-:Y:S05]  /*11690*/  BSYNC.RECONVERGENT B1 ;  /* 0x0000000000017941 */ /* 0x000fea0003800200 */
.L_x_6582:
        /* <DEDUP_REMOVED lines=43> */
.L_x_6580:
[----:B------:R-:W-:Y:S05]  /*11950*/  BSYNC.RECONVERGENT B0 ;  /* 0x0000000000007941 */ /* 0x000fea0003800200 */
.L_x_6579:
        /* <DEDUP_REMOVED lines=23> */
.L_x_6586:
        /* <DEDUP_REMOVED lines=13> */
.L_x_6588:
[----:B------:R-:W-:Y:S05]  /*11ba0*/  BSYNC.RECONVERGENT B1 ;  /* 0x0000000000017941 */ /* 0x000fea0003800200 */
.L_x_6587:
        /* <DEDUP_REMOVED lines=43> */
.L_x_6585:
[----:B------:R-:W-:Y:S05]  /*11e60*/  BSYNC.RECONVERGENT B0 ;  /* 0x0000000000007941 */ /* 0x000fea0003800200 */
.L_x_6584:
        /* <DEDUP_REMOVED lines=23> */
.L_x_6591:
        /* <DEDUP_REMOVED lines=13> */
.L_x_6593:
[----:B------:R-:W-:Y:S05]  /*120b0*/  BSYNC.RECONVERGENT B1 ;  /* 0x0000000000017941 */ /* 0x000fea0003800200 */
.L_x_6592:
        /* <DEDUP_REMOVED lines=43> */
.L_x_6590:
[----:B------:R-:W-:Y:S05]  /*12370*/  BSYNC.RECONVERGENT B0 ;  /* 0x0000000000007941 */ /* 0x000fea0003800200 */
.L_x_6589:
[----:B------:R-:W-:Y:S01]  /*12380*/  I2FP.F32.U32 R81, R81 ;  /* 0x0000005100517245 */ /* 0x000fe20000201000 */
[----:B------:R-:W-:Y:S01]  /*12390*/  HADD2.F32 R82, -RZ, R82.H1_H1 ;  /* 0x30000052ff527230 */ /* 0x000fe20000004100 */
[----:B------:R-:W-:Y:S01]  /*123a0*/  ISETP.NE.AND P5, PT, R80, 0x1, PT ;  /* 0x000000015000780c */ /* 0x000fe20003fa5270 */
[----:B------:R-:W-:Y:S01]  /*123b0*/  HADD2.F32 R131, -RZ, R86.H1_H1 ;  /* 0x30000056ff837230 */ /* 0x000fe20000004100 */
        /* <DEDUP_REMOVED lines=19> */
.L_x_6596:
        /* <DEDUP_REMOVED lines=13> */
.L_x_6598:
[----:B------:R-:W-:Y:S05]  /*125c0*/  BSYNC.RECONVERGENT B1 ;  /* 0x0000000000017941 */ /* 0x000fea0003800200 */
.L_x_6597:
        /* <DEDUP_REMOVED lines=43> */
.L_x_6595:
[----:B------:R-:W-:Y:S05]  /*12880*/  BSYNC.RECONVERGENT B0 ;  /* 0x0000000000007941 */ /* 0x000fea0003800200 */
.L_x_6594:
        /* <DEDUP_REMOVED lines=23> */
.L_x_6601:
        /* <DEDUP_REMOVED lines=15> */
.L_x_6603:
[----:B------:R-:W-:Y:S05]  /*12af0*/  BSYNC.RECONVERGENT B1 ;  /* 0x0000000000017941 */ /* 0x000fea0003800200 */
.L_x_6602:
        /* <DEDUP_REMOVED lines=43> */
.L_x_6600:
[----:B------:R-:W-:Y:S05]  /*12db0*/  BSYNC.RECONVERGENT B0 ;  /* 0x0000000000007941 */ /* 0x000fea0003800200 */
.L_x_6599:
        /* <DEDUP_REMOVED lines=15> */
.L_x_6563:
        /* <DEDUP_REMOVED lines=16> */
.L_x_6607:
        /* <DEDUP_REMOVED lines=13> */
.L_x_6609:
[----:B------:R-:W-:Y:S05]  /*13080*/  BSYNC.RECONVERGENT B1 ;  /* 0x0000000000017941 */ /* 0x000fea0003800200 */
.L_x_6608:
        /* <DEDUP_REMOVED lines=42> */
.L_x_6606:
[----:B------:R-:W-:Y:S05]  /*13330*/  BSYNC.RECONVERGENT B0 ;  /* 0x0000000000007941 */ /* 0x000fea0003800200 */
.L_x_6605:
        /* <DEDUP_REMOVED lines=8> */
[----:B------:R-:W-:Y:S02]  /*133c0*/  IMAD.MOV.U32 R85, RZ, RZ, R20 ;  /* 0x000000ffff557224 */ /* 0x000fe400078e0014 */
[----:B------:R-:W-:Y:S02]  /*133d0*/  PLOP3.LUT P2, PT, P0, PT, PT, 0x8, 0x80 ;  /* 0x000000000080781c */ /* 0x000fe4000074e170 */
[----:B------:R-:W-:Y:S01]  /*133e0*/  FSEL R124, R84, RZ, !P0 ;  /* 0x000000ff547c7208 */ /* 0x000fe20004000000 */
[----:B------:R-:W-:Y:S01]  /*133f0*/  HFMA2 R84, -RZ, RZ, 0, 1.1920928955078125e-07 ;  /* 0x00000002ff547431 */ /* 0x000fe200000001ff */
        /* <DEDUP_REMOVED lines=10> */
.L_x_6612:
        /* <DEDUP_REMOVED lines=13> */
.L_x_6614:
[----:B------:R-:W-:Y:S05]  /*13570*/  BSYNC.RECONVERGENT B1 ;  /* 0x0000000000017941 */ /* 0x000fea0003800200 */
.L_x_6613:
        /* <DEDUP_REMOVED lines=43> */
.L_x_6611:
[----:B------:R-:W-:Y:S05]  /*13830*/  BSYNC.RECONVERGENT B0 ;  /* 0x0000000000007941 */ /* 0x000fea0003800200 */
.L_x_6610:
        /* <DEDUP_REMOVED lines=21> */
.L_x_6617:
        /* <DEDUP_REMOVED lines=13> */
.L_x_6619:
[----:B------:R-:W-:Y:S05]  /*13a60*/  BSYNC.RECONVERGENT B1 ;  /* 0x0000000000017941 */ /* 0x000fea0003800200 */
.L_x_6618:
        /* <DEDUP_REMOVED lines=43> */
.L_x_6616:
[----:B------:R-:W-:Y:S05]  /*13d20*/  BSYNC.RECONVERGENT B0 ;  /* 0x0000000000007941 */ /* 0x000fea0003800200 */
.L_x_6615:
        /* <DEDUP_REMOVED lines=21> */
.L_x_6622:
        /* <DEDUP_REMOVED lines=13> */
.L_x_6624:
[----:B------:R-:W-:Y:S05]  /*13f50*/  BSYNC.RECONVERGENT B1 ;  /* 0x0000000000017941 */ /* 0x000fea0003800200 */
.L_x_6623:
        /* <DEDUP_REMOVED lines=43> */
.L_x_6621:
[----:B------:R-:W-:Y:S05]  /*14210*/  BSYNC.RECONVERGENT B0 ;  /* 0x0000000000007941 */ /* 0x000fea0003800200 */
.L_x_6620:
        /* <DEDUP_REMOVED lines=21> */
.L_x_6627:
        /* <DEDUP_REMOVED lines=13> */
.L_x_6629:
[----:B------:R-:W-:Y:S05]  /*14440*/  BSYNC.RECONVERGENT B1 ;  /* 0x0000000000017941 */ /* 0x000fea0003800200 */
.L_x_6628:
        /* <DEDUP_REMOVED lines=43> */
.L_x_6626:
[----:B------:R-:W-:Y:S05]  /*14700*/  BSYNC.RECONVERGENT B0 ;  /* 0x0000000000007941 */ /* 0x000fea0003800200 */
.L_x_6625:
        /* <DEDUP_REMOVED lines=21> */
.L_x_6632:
        /* <DEDUP_REMOVED lines=13> */
.L_x_6634:
[----:B------:R-:W-:Y:S05]  /*14930*/  BSYNC.RECONVERGENT B1 ;  /* 0x0000000000017941 */ /* 0x000fea0003800200 */
.L_x_6633:
        /* <DEDUP_REMOVED lines=43> */
.L_x_6631:
[----:B------:R-:W-:Y:S05]  /*14bf0*/  BSYNC.RECONVERGENT B0 ;  /* 0x0000000000007941 */ /* 0x000fea0003800200 */
.L_x_6630:
        /* <DEDUP_REMOVED lines=21> */
.L_x_6637:
        /* <DEDUP_REMOVED lines=13> */
.L_x_6639:
[----:B------:R-:W-:Y:S05]  /*14e20*/  BSYNC.RECONVERGENT B1 ;  /* 0x0000000000017941 */ /* 0x000fea0003800200 */
.L_x_6638:
        /* <DEDUP_REMOVED lines=43> */
.L_x_6636:
[----:B------:R-:W-:Y:S05]  /*150e0*/  BSYNC.RECONVERGENT B0 ;  /* 0x0000000000007941 */ /* 0x000fea0003800200 */
.L_x_6635:
        /* <DEDUP_REMOVED lines=21> */
.L_x_6642:
        /* <DEDUP_REMOVED lines=15> */
.L_x_6644:
[----:B------:R-:W-:Y:S05]  /*15330*/  BSYNC.RECONVERGENT B1 ;  /* 0x0000000000017941 */ /* 0x000fea0003800200 */
.L_x_6643:
        /* <DEDUP_REMOVED lines=43> */
.L_x_6641:
[----:B------:R-:W-:Y:S05]  /*155f0*/  BSYNC.RECONVERGENT B0 ;  /* 0x0000000000007941 */ /* 0x000fea0003800200 */
.L_x_6640:
        /* <DEDUP_REMOVED lines=12> */
.L_x_6604:
        /* <DEDUP_REMOVED lines=10> */
[----:B------:R-:W-:Y:S02]  /*15760*/  ISETP.NE.AND P5, PT, R135, RZ, PT ;  /* 0x000000ff8700720c */ /* 0x000fe40003fa5270 */
        /* <DEDUP_REMOVED lines=30> */
.L_x_6648:
        /* <DEDUP_REMOVED lines=13> */
.L_x_6650:
[----:B------:R-:W-:Y:S05]  /*15a20*/  BSYNC.RECONVERGENT B1 ;  /* 0x0000000000017941 */ /* 0x000fea0003800200 */
.L_x_6649:
        /* <DEDUP_REMOVED lines=42> */
.L_x_6647:
[----:B------:R-:W-:Y:S05]  /*15cd0*/  BSYNC.RECONVERGENT B0 ;  /* 0x0000000000007941 */ /* 0x000fea0003800200 */
.L_x_6646:
        /* <DEDUP_REMOVED lines=24> */
.L_x_6653:
        /* <DEDUP_REMOVED lines=13> */
.L_x_6655:
[----:B------:R-:W-:Y:S05]  /*15f30*/  BSYNC.RECONVERGENT B1 ;  /* 0x0000000000017941 */ /* 0x000fea0003800200 */
.L_x_6654:
        /* <DEDUP_REMOVED lines=43> */
.L_x_6652:
[----:B------:R-:W-:Y:S05]  /*161f0*/  BSYNC.RECONVERGENT B0 ;  /* 0x0000000000007941 */ /* 0x000fea0003800200 */
.L_x_6651:
        /* <DEDUP_REMOVED lines=23> */
.L_x_6658:
        /* <DEDUP_REMOVED lines=13> */
.L_x_6660:
[----:B------:R-:W-:Y:S05]  /*16440*/  BSYNC.RECONVERGENT B1 ;  /* 0x0000000000017941 */ /* 0x000fea0003800200 */
.L_x_6659:
        /* <DEDUP_REMOVED lines=43> */
.L_x_6657:
[----:B------:R-:W-:Y:S05]  /*16700*/  BSYNC.RECONVERGENT B0 ;  /* 0x0000000000007941 */ /* 0x000fea0003800200 */
.L_x_6656:
        /* <DEDUP_REMOVED lines=23> */
.L_x_6663:
        /* <DEDUP_REMOVED lines=13> */
.L_x_6665:
[----:B------:R-:W-:Y:S05]  /*16950*/  BSYNC.RECONVERGENT B1 ;  /* 0x0000000000017941 */ /* 0x000fea0003800200 */
.L_x_6664:
        /* <DEDUP_REMOVED lines=43> */
.L_x_6662:
[----:B------:R-:W-:Y:S05]  /*16c10*/  BSYNC.RECONVERGENT B0 ;  /* 0x0000000000007941 */ /* 0x000fea0003800200 */
.L_x_6661:
        /* <DEDUP_REMOVED lines=23> */
.L_x_6668:
        /* <DEDUP_REMOVED lines=13> */
.L_x_6670:
[----:B------:R-:W-:Y:S05]  /*16e60*/  BSYNC.RECONVERGENT B1 ;  /* 0x0000000000017941 */ /* 0x000fea0003800200 */
.L_x_6669:
        /* <DEDUP_REMOVED lines=43> */
.L_x_6667:
[----:B------:R-:W-:Y:S05]  /*17120*/  BSYNC.RECONVERGENT B0 ;  /* 0x0000000000007941 */ /* 0x000fea0003800200 */
.L_x_6666:
        /* <DEDUP_REMOVED lines=23> */
.L_x_6673:
        /* <DEDUP_REMOVED lines=13> */
.L_x_6675:
[----:B------:R-:W-:Y:S05]  /*17370*/  BSYNC.RECONVERGENT B1 ;  /* 0x0000000000017941 */ /* 0x000fea0003800200 */
.L_x_6674:
        /* <DEDUP_REMOVED lines=43> */
.L_x_6672:
[----:B------:R-:W-:Y:S05]  /*17630*/  BSYNC.RECONVERGENT B0 ;  /* 0x0000000000007941 */ /* 0x000fea0003800200 */
.L_x_6671:
        /* <DEDUP_REMOVED lines=23> */
.L_x_6678:
        /* <DEDUP_REMOVED lines=13> */
.L_x_6680:
[----:B------:R-:W-:Y:S05]  /*17880*/  BSYNC.RECONVERGENT B1 ;  /* 0x0000000000017941 */ /* 0x000fea0003800200 */
.L_x_6679:
        /* <DEDUP_REMOVED lines=43> */
.L_x_6677:
[----:B------:R-:W-:Y:S05]  /*17b40*/  BSYNC.RECONVERGENT B0 ;  /* 0x0000000000007941 */ /* 0x000fea0003800200 */
.L_x_6676:
        /* <DEDUP_REMOVED lines=23> */
.L_x_6683:
        /* <DEDUP_REMOVED lines=15> */
.L_x_6685:
[----:B------:R-:W-:Y:S05]  /*17db0*/  BSYNC.RECONVERGENT B1 ;  /* 0x0000000000017941 */ /* 0x000fea0003800200 */
.L_x_6684:
        /* <DEDUP_REMOVED lines=43> */
.L_x_6682:
[----:B------:R-:W-:Y:S05]  /*18070*/  BSYNC.RECONVERGENT B0 ;  /* 0x0000000000007941 */ /* 0x000fea0003800200 */
.L_x_6681:
        /* <DEDUP_REMOVED lines=15> */
.L_x_6645:
        /* <DEDUP_REMOVED lines=16> */
.L_x_6689:
        /* <DEDUP_REMOVED lines=13> */
.L_x_6691:
[----:B------:R-:W-:Y:S05]  /*18340*/  BSYNC.RECONVERGENT B1 ;  /* 0x0000000000017941 */ /* 0x000fea0003800200 */
.L_x_6690:
        /* <DEDUP_REMOVED lines=42> */
.L_x_6688:
[----:B------:R-:W-:Y:S05]  /*185f0*/  BSYNC.RECONVERGENT B0 ;  /* 0x0000000000007941 */ /* 0x000fea0003800200 */
.L_x_6687:
        /* <DEDUP_REMOVED lines=22> */
.L_x_6694:
        /* <DEDUP_REMOVED lines=13> */
.L_x_6696:
[----:B------:R-:W-:Y:S05]  /*18830*/  BSYNC.RECONVERGENT B1 ;  /* 0x0000000000017941 */ /* 0x000fea0003800200 */
.L_x_6695:
        /* <DEDUP_REMOVED lines=43> */
.L_x_6693:
[----:B------:R-:W-:Y:S05]  /*18af0*/  BSYNC.RECONVERGENT B0 ;  /* 0x0000000000007941 */ /* 0x000fea0003800200 */
.L_x_6692:
        /* <DEDUP_REMOVED lines=21> */
.L_x_6699:
        /* <DEDUP_REMOVED lines=13> */
.L_x_6701:
[----:B------:R-:W-:Y:S05]  /*18d20*/  BSYNC.RECONVERGENT B1 ;  /* 0x0000000000017941 */ /* 0x000fea0003800200 */
.L_x_6700:
        /* <DEDUP_REMOVED lines=43> */
.L_x_6698:
[----:B------:R-:W-:Y:S05]  /*18fe0*/  BSYNC.RECONVERGENT B0 ;  /* 0x0000000000007941 */ /* 0x000fea0003800200 */
.L_x_6697:
        /* <DEDUP_REMOVED lines=21> */
.L_x_6704:
        /* <DEDUP_REMOVED lines=13> */
.L_x_6706:
[----:B------:R-:W-:Y:S05]  /*19210*/  BSYNC.RECONVERGENT B1 ;  /* 0x0000000000017941 */ /* 0x000fea0003800200 */
.L_x_6705:
        /* <DEDUP_REMOVED lines=43> */
.L_x_6703:
[----:B------:R-:W-:Y:S05]  /*194d0*/  BSYNC.RECONVERGENT B0 ;  /* 0x0000000000007941 */ /* 0x000fea0003800200 */
.L_x_6702:
        /* <DEDUP_REMOVED lines=21> */
.L_x_6709:
        /* <DEDUP_REMOVED lines=13> */
.L_x_6711:
[----:B------:R-:W-:Y:S05]  /*19700*/  BSYNC.RECONVERGENT B1 ;  /* 0x0000000000017941 */ /* 0x000fea0003800200 */
.L_x_6710:
        /* <DEDUP_REMOVED lines=43> */
.L_x_6708:
[----:B------:R-:W-:Y:S05]  /*199c0*/  BSYNC.RECONVERGENT B0 ;  /* 0x0000000000007941 */ /* 0x000fea0003800200 */
.L_x_6707:
        /* <DEDUP_REMOVED lines=21> */
.L_x_6714:
        /* <DEDUP_REMOVED lines=13> */
.L_x_6716:
[----:B------:R-:W-:Y:S05]  /*19bf0*/  BSYNC.RECONVERGENT B1 ;  /* 0x0000000000017941 */ /* 0x000fea0003800200 */
.L_x_6715:
        /* <DEDUP_REMOVED lines=43> */
.L_x_6713:
[----:B------:R-:W-:Y:S05]  /*19eb0*/  BSYNC.RECONVERGENT B0 ;  /* 0x0000000000007941 */ /* 0x000fea0003800200 */
.L_x_6712:
        /* <DEDUP_REMOVED lines=21> */
.L_x_6719:
        /* <DEDUP_REMOVED lines=13> */
.L_x_6721:
[----:B------:R-:W-:Y:S05]  /*1a0e0*/  BSYNC.RECONVERGENT B1 ;  /* 0x0000000000017941 */ /* 0x000fea0003800200 */
.L_x_6720:
        /* <DEDUP_REMOVED lines=43> */
.L_x_6718:
[----:B------:R-:W-:Y:S05]  /*1a3a0*/  BSYNC.RECONVERGENT B0 ;  /* 0x0000000000007941 */ /* 0x000fea0003800200 */
.L_x_6717:
        /* <DEDUP_REMOVED lines=21> */
.L_x_6724:
        /* <DEDUP_REMOVED lines=15> */
.L_x_6726:
[----:B------:R-:W-:Y:S05]  /*1a5f0*/  BSYNC.RECONVERGENT B1 ;  /* 0x0000000000017941 */ /* 0x000fea0003800200 */
.L_x_6725:
        /* <DEDUP_REMOVED lines=43> */
.L_x_6723:
[----:B------:R-:W-:Y:S05]  /*1a8b0*/  BSYNC.RECONVERGENT B0 ;  /* 0x0000000000007941 */ /* 0x000fea0003800200 */
.L_x_6722:
        /* <DEDUP_REMOVED lines=12> */
.L_x_6686:
[----:B------:R-:W-:Y:S01]  /*1a980*/  SEL R83, RZ, 0x1000000, !P6 ;  /* 0x01000000ff537807 */ /* 0x000fe20007000000 */
[C---:B------:R-:W-:Y:S01]  /*1a990*/  IMAD.WIDE.U32 R150, R133.reuse, 0x10, R28 ;  /* 0x0000001085967825 */ /* 0x040fe200078e001c */
[----:B------:R-:W-:Y:S02]  /*1a9a0*/  ISETP.NE.AND P6, PT, R106, RZ, PT ;  /* 0x000000ff6a00720c */ /* 0x000fe40003fc5270 */
[----:B------:R-:W-:Y:S01]  /*1a9b0*/  SEL R106, RZ, 0x10000, !P5 ;  /* 0x00010000ff6a7807 */ /* 0x000fe20006800000 */
[----:B------:R-:W-:Y:S01]  /*1a9c0*/  IMAD.WIDE.U32 R148, R133, 0x8, R30 ;  /* 0x0000000885947825 */ /* 0x000fe200078e001e */
[----:B------:R-:W-:Y:S01]  /*1a9d0*/  SEL R147, RZ, 0x100, !P4 ;  /* 0x00000100ff937807 */ /* 0x000fe20006000000 */
[----:B------:R0:W-:Y:S01]  /*1a9e0*/  STG.E.128 desc[UR6][R150.64], R84 ;  /* 0x0000005496007986 */ /* 0x0001e2000c101d06 */
[----:B------:R-:W-:Y:S02]  /*1a9f0*/  SEL R82, RZ, 0x1000000, !P2 ;  /* 0x01000000ff527807 */ /* 0x000fe40005000000 */
[----:B------:R-:W-:-:S02]  /*1aa00*/  SEL R81, RZ, 0x10000, !P1 ;  /* 0x00010000ff517807 */ /* 0x000fc40004800000 */
[----:B------:R-:W-:Y:S02]  /*1aa10*/  SEL R80, RZ, 0x100, !P0 ;  /* 0x00000100ff507807 */ /* 0x000fe40004000000 */
[----:B------:R-:W-:Y:S02]  /*1aa20*/  ISETP.NE.AND P5, PT, R140, RZ, PT ;  /* 0x000000ff8c00720c */ /* 0x000fe40003fa5270 */
[----:B------:R-:W-:Y:S02]  /*1aa30*/  LOP3.LUT R147, R147, R83, R106, 0xfe, !PT ;  /* 0x0000005393937212 */ /* 0x000fe400078efe6a */
[----:B------:R-:W-:Y:S02]  /*1aa40*/  SEL R146, RZ, 0x1, !P3 ;  /* 0x00000001ff927807 */ /* 0x000fe40005800000 */
[----:B------:R-:W-:Y:S02]  /*1aa50*/  LOP3.LUT R80, R80, R82, R81, 0xfe, !PT ;  /* 0x0000005250507212 */ /* 0x000fe400078efe51 */
[----:B------:R-:W-:-:S02]  /*1aa60*/  SEL R81, RZ, 0x1, !P5 ;  /* 0x00000001ff517807 */ /* 0x000fc40006800000 */
[----:B------:R-:W-:Y:S02]  /*1aa70*/  IADD3 R143, PT, PT, R18, 0xa0, RZ ;  /* 0x000000a0128f7810 */ /* 0x000fe40007ffe0ff */
[----:B------:R-:W-:Y:S02]  /*1aa80*/  LOP3.LUT R147, R147, R146, RZ, 0xfc, !PT ;  /* 0x0000009293937212 */ /* 0x000fe400078efcff */
[----:B------:R-:W-:Y:S01]  /*1aa90*/  LOP3.LUT R146, R80, R81, RZ, 0xfc, !PT ;  /* 0x0000005150927212 */ /* 0x000fe200078efcff */
[----:B------:R-:W-:-:S04]  /*1aaa0*/  IMAD.WIDE.U32 R80, R143, 0x10, R88 ;  /* 0x000000108f507825 */ /* 0x000fc800078e0058 */
        /* <DEDUP_REMOVED lines=22> */
.L_x_6730:
        /* <DEDUP_REMOVED lines=13> */
.L_x_6732:
[----:B------:R-:W-:Y:S05]  /*1ace0*/  BSYNC.RECONVERGENT B1 ;  /* 0x0000000000017941 */ /* 0x000fea0003800200 */
.L_x_6731:
        /* <DEDUP_REMOVED lines=39> */
[----:B------:R-:W-:Y:S01]  /*1af60*/  MOV R140, R88 ;  /* 0x00000058008c7202 */ /* 0x000fe20000000f00 */
[----:B------:R-:W-:Y:S01]  /*1af70*/  HFMA2 R88, -RZ, RZ, 0, 0 ;  /* 0x00000000ff587431 */ /* 0x000fe200000001ff */
[----:B------:R-:W-:Y:S01]  /*1af80*/  LOP3.LUT R23, R0, R146, R89, 0x96, !PT ;  /* 0x0000009200177212 */ /* 0x000fe200078e9659 */
[----:B------:R-:W-:-:S07]  /*1af90*/  IMAD.MOV.U32 R89, RZ, RZ, R144 ;  /* 0x000000ffff597224 */ /* 0x000fce00078e0090 */
.L_x_6729:
[----:B------:R-:W-:Y:S05]  /*1afa0*/  BSYNC.RECONVERGENT B0 ;  /* 0x0000000000007941 */ /* 0x000fea0003800200 */
.L_x_6728:
        /* <DEDUP_REMOVED lines=24> */
.L_x_6735:
        /* <DEDUP_REMOVED lines=13> */
.L_x_6737:
[----:B------:R-:W-:Y:S05]  /*1b200*/  BSYNC.RECONVERGENT B1 ;  /* 0x0000000000017941 */ /* 0x000fea0003800200 */
.L_x_6736:
        /* <DEDUP_REMOVED lines=43> */
.L_x_6734:
[----:B------:R-:W-:Y:S05]  /*1b4c0*/  BSYNC.RECONVERGENT B0 ;  /* 0x0000000000007941 */ /* 0x000fea0003800200 */
.L_x_6733:
        /* <DEDUP_REMOVED lines=23> */
.L_x_6740:
        /* <DEDUP_REMOVED lines=13> */
.L_x_6742:
[----:B------:R-:W-:Y:S05]  /*1b710*/  BSYNC.RECONVERGENT B1 ;  /* 0x0000000000017941 */ /* 0x000fea0003800200 */
.L_x_6741:
        /* <DEDUP_REMOVED lines=43> */
.L_x_6739:
[----:B------:R-:W-:Y:S05]  /*1b9d0*/  BSYNC.RECONVERGENT B0 ;  /* 0x0000000000007941 */ /* 0x000fea0003800200 */
.L_x_6738:
        /* <DEDUP_REMOVED lines=23> */
.L_x_6745:
        /* <DEDUP_REMOVED lines=13> */
.L_x_6747:
[----:B------:R-:W-:Y:S05]  /*1bc20*/  BSYNC.RECONVERGENT B1 ;  /* 0x0000000000017941 */ /* 0x000fea0003800200 */
.L_x_6746:
        /* <DEDUP_REMOVED lines=43> */
.L_x_6744:
[----:B------:R-:W-:Y:S05]  /*1bee0*/  BSYNC.RECONVERGENT B0 ;  /* 0x0000000000007941 */ /* 0x000fea0003800200 */
.L_x_6743:
        /* <DEDUP_REMOVED lines=23> */
.L_x_6750:
        /* <DEDUP_REMOVED lines=13> */
.L_x_6752:
[----:B------:R-:W-:Y:S05]  /*1c130*/  BSYNC.RECONVERGENT B1 ;  /* 0x0000000000017941 */ /* 0x000fea0003800200 */
.L_x_6751:
        /* <DEDUP_REMOVED lines=43> */
.L_x_6749:
[----:B------:R-:W-:Y:S05]  /*1c3f0*/  BSYNC.RECONVERGENT B0 ;  /* 0x0000000000007941 */ /* 0x000fea0003800200 */
.L_x_6748:
        /* <DEDUP_REMOVED lines=23> */
.L_x_6755:
        /* <DEDUP_REMOVED lines=13> */
.L_x_6757:
[----:B------:R-:W-:Y:S05]  /*1c640*/  BSYNC.RECONVERGENT B1 ;  /* 0x0000000000017941 */ /* 0x000fea0003800200 */
.L_x_6756:
        /* <DEDUP_REMOVED lines=43> */
.L_x_6754:
[----:B------:R-:W-:Y:S05]  /*1c900*/  BSYNC.RECONVERGENT B0 ;  /* 0x0000000000007941 */ /* 0x000fea0003800200 */
.L_x_6753:
        /* <DEDUP_REMOVED lines=23> */
.L_x_6760:
        /* <DEDUP_REMOVED lines=13> */
.L_x_6762:
[----:B------:R-:W-:Y:S05]  /*1cb50*/  BSYNC.RECONVERGENT B1 ;  /* 0x0000000000017941 */ /* 0x000fea0003800200 */
.L_x_6761:
        /* <DEDUP_REMOVED lines=43> */
.L_x_6759:
[----:B------:R-:W-:Y:S05]  /*1ce10*/  BSYNC.RECONVERGENT B0 ;  /* 0x0000000000007941 */ /* 0x000fea0003800200 */
.L_x_6758:
        /* <DEDUP_REMOVED lines=23> */
.L_x_6765:
        /* <DEDUP_REMOVED lines=15> */
.L_x_6767:
[----:B------:R-:W-:Y:S05]  /*1d080*/  BSYNC.RECONVERGENT B1 ;  /* 0x0000000000017941 */ /* 0x000fea0003800200 */
.L_x_6766:
[----:B------:R-:W-:Y:S01]  /*1d090*/  LOP3.LUT R22, R21, R85, R27, 0x96, !PT ;  /* 0x0000005515167212 */ /* 0x000fe200078e961b */
[----:B------:R-:W-:-:S04]  /*1d0a0*/  IMAD.WIDE.U32 R80, R91, -0x326172a9, RZ ;  /* 0xcd9e8d575b507825 */ /* 0x000fc800078e00ff */
[----:B------:R-:W-:Y:S01]  /*1d0b0*/  IMAD.WIDE.U32 R22, R22, -0x326172a9, RZ ;  /* 0xcd9e8d5716167825 */ /* 0x000fe200078e00ff */
[----:B------:R-:W-:-:S04]  /*1d0c0*/  LOP3.LUT R81, R24, R81, R26, 0x96, !PT ;  /* 0x0000005118517212 */ /* 0x000fc800078e961a */
[----:B------:R-:W-:Y:S01]  /*1d0d0*/  LOP3.LUT R85, R6, R80, R23, 0x96, !PT ;  /* 0x0000005006557212 */ /* 0x000fe200078e9617 */
[----:B------:R-:W-:-:S05]  /*1d0e0*/  IMAD.WIDE.U32 R80, R81, -0x2daee0ad, RZ ;  /* 0xd2511f5351507825 */ /* 0x000fca00078e00ff */
[----:B------:R-:W-:Y:S01]  /*1d0f0*/  LOP3.LUT R81, R92, R84, R81, 0x96, !PT ;  /* 0x000000545c517212 */ /* 0x000fe200078e9651 */
[----:B------:R-:W-:-:S05]  /*1d100*/  IMAD.WIDE.U32 R84, R85, -0x2daee0ad, RZ ;  /* 0xd2511f5355547825 */ /* 0x000fca00078e00ff */
[----:B------:R-:W-:Y:S01]  /*1d110*/  LOP3.LUT R6, R2, R80, R85, 0x96, !PT ;  /* 0x0000005002067212 */ /* 0x000fe200078e9655 */
[----:B------:R-:W-:-:S05]  /*1d120*/  IMAD.WIDE.U32 R80, R81, -0x326172a9, RZ ;  /* 0xcd9e8d5751507825 */ /* 0x000fca00078e00ff */
        /* <DEDUP_REMOVED lines=33> */
.L_x_6764:
[----:B------:R-:W-:Y:S05]  /*1d340*/  BSYNC.RECONVERGENT B0 ;  /* 0x0000000000007941 */ /* 0x000fea0003800200 */
.L_x_6763:
        /* <DEDUP_REMOVED lines=15> */
.L_x_6727:
        /* <DEDUP_REMOVED lines=16> */
.L_x_6771:
        /* <DEDUP_REMOVED lines=13> */
.L_x_6773:
[----:B------:R-:W-:Y:S05]  /*1d610*/  BSYNC.RECONVERGENT B1 ;  /* 0x0000000000017941 */ /* 0x000fea0003800200 */
.L_x_6772:
        /* <DEDUP_REMOVED lines=43> */
.L_x_6770:
[----:B------:R-:W-:Y:S05]  /*1d8d0*/  BSYNC.RECONVERGENT B0 ;  /* 0x0000000000007941 */ /* 0x000fea0003800200 */
.L_x_6769:
        /* <DEDUP_REMOVED lines=22> */
.L_x_6776:
        /* <DEDUP_REMOVED lines=13> */
.L_x_6778:
[----:B------:R-:W-:Y:S05]  /*1db10*/  BSYNC.RECONVERGENT B1 ;  /* 0x0000000000017941 */ /* 0x000fea0003800200 */
.L_x_6777:
        /* <DEDUP_REMOVED lines=43> */
.L_x_6775:
[----:B------:R-:W-:Y:S05]  /*1ddd0*/  BSYNC.RECONVERGENT B0 ;  /* 0x0000000000007941 */ /* 0x000fea0003800200 */
.L_x_6774:
        /* <DEDUP_REMOVED lines=21> */
.L_x_6781:
        /* <DEDUP_REMOVED lines=13> */
.L_x_6783:
[----:B------:R-:W-:Y:S05]  /*1e000*/  BSYNC.RECONVERGENT B1 ;  /* 0x0000000000017941 */ /* 0x000fea0003800200 */
.L_x_6782:
        /* <DEDUP_REMOVED lines=43> */
.L_x_6780:
[----:B------:R-:W-:Y:S05]  /*1e2c0*/  BSYNC.RECONVERGENT B0 ;  /* 0x0000000000007941 */ /* 0x000fea0003800200 */
.L_x_6779:
        /* <DEDUP_REMOVED lines=21> */
.L_x_6786:
        /* <DEDUP_REMOVED lines=13> */
.L_x_6788:
[----:B------:R-:W-:Y:S05]  /*1e4f0*/  BSYNC.RECONVERGENT B1 ;  /* 0x0000000000017941 */ /* 0x000fea0003800200 */
.L_x_6787:
        /* <DEDUP_REMOVED lines=43> */
.L_x_6785:
[----:B------:R-:W-:Y:S05]  /*1e7b0*/  BSYNC.RECONVERGENT B0 ;  /* 0x0000000000007941 */ /* 0x000fea0003800200 */
.L_x_6784:
        /* <DEDUP_REMOVED lines=21> */
.L_x_6791:
        /* <DEDUP_REMOVED lines=13> */
.L_x_6793:
[----:B------:R-:W-:Y:S05]  /*1e9e0*/  BSYNC.RECONVERGENT B1 ;  /* 0x0000000000017941 */ /* 0x000fea0003800200 */
.L_x_6792:
        /* <DEDUP_REMOVED lines=43> */
.L_x_6790:
[----:B------:R-:W-:Y:S05]  /*1eca0*/  BSYNC.RECONVERGENT B0 ;  /* 0x0000000000007941 */ /* 0x000fea0003800200 */
.L_x_6789:
        /* <DEDUP_REMOVED lines=21> */
.L_x_6796:
        /* <DEDUP_REMOVED lines=13> */
.L_x_6798:
[----:B------:R-:W-:Y:S05]  /*1eed0*/  BSYNC.RECONVERGENT B1 ;  /* 0x0000000000017941 */ /* 0x000fea0003800200 */
.L_x_6797:
        /* <DEDUP_REMOVED lines=43> */
.L_x_6795:
[----:B------:R-:W-:Y:S05]  /*1f190*/  BSYNC.RECONVERGENT B0 ;  /* 0x0000000000007941 */ /* 0x000fea0003800200 */
.L_x_6794:
        /* <DEDUP_REMOVED lines=21> */
.L_x_6801:
        /* <DEDUP_REMOVED lines=13> */
.L_x_6803:
[----:B------:R-:W-:Y:S05]  /*1f3c0*/  BSYNC.RECONVERGENT B1 ;  /* 0x0000000000017941 */ /* 0x000fea0003800200 */
.L_x_6802:
        /* <DEDUP_REMOVED lines=43> */
.L_x_6800:
[----:B------:R-:W-:Y:S05]  /*1f680*/  BSYNC.RECONVERGENT B0 ;  /* 0x0000000000007941 */ /* 0x000fea0003800200 */
.L_x_6799:
        /* <DEDUP_REMOVED lines=21> */
.L_x_6806:
        /* <DEDUP_REMOVED lines=15> */
.L_x_6808:
[----:B------:R-:W-:Y:S05]  /*1f8d0*/  BSYNC.RECONVERGENT B1 ;  /* 0x0000000000017941 */ /* 0x000fea0003800200 */
.L_x_6807:
        /* <DEDUP_REMOVED lines=43> */
.L_x_6805:
[----:B------:R-:W-:Y:S05]  /*1fb90*/  BSYNC.RECONVERGENT B0 ;  /* 0x0000000000007941 */ /* 0x000fea0003800200 */
.L_x_6804:
        /* <DEDUP_REMOVED lines=12> */
.L_x_6768:
[----:B------:R-:W-:Y:S01]  /*1fc60*/  FADD.FTZ R2, RZ, R97 ;  /* 0x00000061ff027221 */ /* 0x000fe20000010000 */
[----:B------:R-:W-:Y:S01]  /*1fc70*/  SEL R0, RZ, 0x1000000, !P6 ;  /* 0x01000000ff007807 */ /* 0x000fe20007000000 */
[----:B------:R-:W-:Y:S01]  /*1fc80*/  IMAD.WIDE.U32 R28, R143, 0x10, R28 ;  /* 0x000000108f1c7825 */ /* 0x000fe200078e001c */
[----:B------:R-:W-:-:S03]  /*1fc90*/  SEL R10, RZ, 0x10000, !P5 ;  /* 0x00010000ff0a7807 */ /* 0x000fc60006800000 */
[----:B------:R-:W-:Y:S01]  /*1fca0*/  FADD.FTZ R3, R2, R99 ;  /* 0x0000006302037221 */ /* 0x000fe20000010000 */
[----:B------:R-:W-:Y:S01]  /*1fcb0*/  SEL R15, RZ, 0x100, !P4 ;  /* 0x00000100ff0f7807 */ /* 0x000fe20006000000 */
[----:B------:R-:W-:Y:S01]  /*1fcc0*/  IMAD.WIDE.U32 R30, R143, 0x8, R30 ;  /* 0x000000088f1e7825 */ /* 0x000fe200078e001e */
[----:B------:R-:W-:-:S03]  /*1fcd0*/  ISETP.NE.AND P6, PT, R106, RZ, PT ;  /* 0x000000ff6a00720c */ /* 0x000fc60003fc5270 */
        /* <DEDUP_REMOVED lines=45> */
[----:B------:R-:W-:Y:S01]  /*1ffb0*/  LOP3.LUT P0, RZ, R19, 0x1f, RZ, 0xc0, !PT ;  /* 0x0000001f13ff7812 */ /* 0x000fe2000780c0ff */
[----:B------:R-:W-:Y:S01]  /*1ffc0*/  FADD.FTZ R3, R3, R142 ;  /* 0x0000008e03037221 */ /* 0x000fe20000010000 */
[----:B------:R-:W-:-:S03]  /*1ffd0*/  LOP3.LUT R2, R2, R8, R11, 0xfe, !PT ;  /* 0x0000000802027212 */ /* 0x000fc600078efe0b */
[----:B------:R-:W-:Y:S01]  /*1ffe0*/  FADD.FTZ R11, R3, R144 ;  /* 0x00000090030b7221 */ /* 0x000fe20000010000 */
[----:B------:R-:W-:Y:S02]  /*1fff0*/  LOP3.LUT R3, R15, R0, RZ, 0xfc, !PT ;  /* 0x000000000f037212 */ /* 0x000fe400078efcff */
[----:B------:R-:W-:Y:S01]  /*20000*/  LOP3.LUT R2, R2, R13, RZ, 0xfc, !PT ;  /* 0x0000000d02027212 */ /* 0x000fe200078efcff */
[----:B------:R-:W-:-:S04]  /*20010*/  FADD.FTZ R0, R11, R146 ;  /* 0x000000920b007221 */ /* 0x000fc80000010000 */
[----:B------:R-:W-:Y:S01]  /*20020*/  FADD.FTZ R11, R0, R145 ;  /* 0x00000091000b7221 */ /* 0x000fe20000010000 */
[----:B------:R0:W-:Y:S03]  /*20030*/  STG.E.64 desc[UR6][R30.64], R2 ;  /* 0x000000021e007986 */ /* 0x0001e6000c101b06 */
        /* <DEDUP_REMOVED lines=123> */
.L_x_6822:
[----:B------:R-:W-:Y:S01]  /*207f0*/  FMUL.FTZ R0, R3, R3 ;  /* 0x0000000303007220 */ /* 0x000fe20000410000 */
[----:B------:R-:W-:Y:S01]  /*20800*/  ISETP.NE.AND P1, PT, RZ, UR11, PT ;  /* 0x0000000bff007c0c */ /* 0x000fe2000bf25270 */
[----:B-1----:R-:W-:Y:S01]  /*20810*/  FADD.FTZ R11, R6, R11 ;  /* 0x0000000b060b7221 */ /* 0x002fe20000010000 */
[--C-:B------:R-:W-:Y:S02]  /*20820*/  HADD2.F32 R7, -RZ, R76.reuse.H1_H1 ;  /* 0x3000004cff077230 */ /* 0x100fe40000004100 */
[----:B------:R-:W-:Y:S01]  /*20830*/  FSEL R5, R0, RZ, P1 ;  /* 0x000000ff00057208 */ /* 0x000fe20000800000 */
[----:B------:R-:W-:Y:S01]  /*20840*/  FFMA.FTZ R2, R11, R2, UR12 ;  /* 0x0000000c0b027e23 */ /* 0x000fe20008010002 */
[----:B------:R-:W-:Y:S01]  /*20850*/  FSEL R13, R3, RZ, !P1 ;  /* 0x000000ff030d7208 */ /* 0x000fe20004800000 */
[----:B------:R-:W-:Y:S02]  /*20860*/  HADD2.F32 R11, -RZ, R76.H0_H0 ;  /* 0x2000004cff0b7230 */ /* 0x000fe40000004100 */
[----:B------:R-:W-:Y:S01]  /*20870*/  FADD.FTZ R8, R2, R5 ;  /* 0x0000000502087221 */ /* 0x000fe20000010000 */
[----:B------:R-:W-:-:S02]  /*20880*/  HADD2.F32 R0, -RZ, R52.H0_H0 ;  /* 0x20000034ff007230 */ /* 0x000fc40000004100 */
[C---:B------:R-:W-:Y:S01]  /*20890*/  FADD.FTZ R97, -R13.reuse, R97 ;  /* 0x000000610d617221 */ /* 0x040fe20000010100 */
[C---:B------:R-:W-:Y:S01]  /*208a0*/  FADD.FTZ R98, -R13.reuse, R98 ;  /* 0x000000620d627221 */ /* 0x040fe20000010100 */
[C---:B------:R-:W-:Y:S01]  /*208b0*/  FADD.FTZ R99, -R13.reuse, R99 ;  /* 0x000000630d637221 */ /* 0x040fe20000010100 */
[----:B------:R-:W-:Y:S01]  /*208c0*/  HADD2.F32 R5, -RZ, R77.H0_H0 ;  /* 0x2000004dff057230 */ /* 0x000fe20000004100 */
[----:B------:R-:W1:Y:S01]  /*208d0*/  MUFU.RSQ R8, R8 ;  /* 0x0000000800087308 */ /* 0x000e620000001400 */
[----:B------:R-:W-:Y:S02]  /*208e0*/  HADD2.F32 R2, -RZ, R53.H0_H0 ;  /* 0x20000035ff027230 */ /* 0x000fe40000004100 */
[C---:B------:R-:W-:Y:S01]  /*208f0*/  FADD.FTZ R101, -R13.reuse, R101 ;  /* 0x000000650d657221 */ /* 0x040fe20000010100 */
        /* <DEDUP_REMOVED lines=17> */
[----:B0-----:R-:W-:Y:S01]  /*20a10*/  FMUL.FTZ R6, R8, R99 ;  /* 0x0000006308067220 */ /* 0x001fe20000410000 */
[----:B------:R-:W-:Y:S01]  /*20a20*/  FADD.FTZ R17, -R13, R114 ;  /* 0x000000720d117221 */ /* 0x000fe20000010100 */
[----:B------:R-:W-:Y:S01]  /*20a30*/  FFMA.FTZ R16, R97, R11, R0 ;  /* 0x0000000b61107223 */ /* 0x000fe20000010000 */
        /* <DEDUP_REMOVED lines=39> */
[----:B------:R-:W-:-:S02]  /*20cb0*/  HADD2.F32 R98, -RZ, R79.H1_H1 ;  /* 0x3000004fff627230 */ /* 0x000fc40000004100 */
[----:B------:R-:W-:Y:S01]  /*20cc0*/  FMUL.FTZ R15, R8, R15 ;  /* 0x0000000f080f7220 */ /* 0x000fe20000410000 */
[----:B------:R-:W-:Y:S02]  /*20cd0*/  HADD2.F32 R0, -RZ, R55.H1_H1 ;  /* 0x30000037ff007230 */ /* 0x000fe40000004100 */
        /* <DEDUP_REMOVED lines=16> */
[----:B------:R-:W-:Y:S01]  /*20de0*/  FFMA.FTZ R0, R109, R6, R10 ;  /* 0x000000066d007223 */ /* 0x000fe2000001000a */
[----:B------:R-:W-:Y:S02]  /*20df0*/  HADD2.F32 R6, -RZ, R50.H0_H0 ;  /* 0x20000032ff067230 */ /* 0x000fe40000004100 */
[C---:B------:R-:W-:Y:S01]  /*20e00*/  FMUL.FTZ R87, R8.reuse, R87 ;  /* 0x0000005708577220 */ /* 0x040fe20000410000 */
[----:B------:R-:W-:Y:S02]  /*20e10*/  HADD2.F32 R14, -RZ, R49.H0_H0 ;  /* 0x20000031ff0e7230 */ /* 0x000fe40000004100 */
[----:B------:R-:W-:Y:S01]  /*20e20*/  FMUL.FTZ R30, R8, R100 ;  /* 0x00000064081e7220 */ /* 0x000fe20000410000 */
[----:B------:R-:W-:-:S02]  /*20e30*/  HADD2.F32 R88, -RZ, R74.H1_H1 ;  /* 0x3000004aff587230 */ /* 0x000fc40000004100 */
[----:B------:R-:W-:Y:S01]  /*20e40*/  FFMA.FTZ R93, R93, R4, R6 ;  /* 0x000000045d5d7223 */ /* 0x000fe20000010006 */
[----:B------:R-:W-:Y:S02]  /*20e50*/  HADD2.F32 R10, -RZ, R50.H1_H1 ;  /* 0x30000032ff0a7230 */ /* 0x000fe40000004100 */
[----:B------:R-:W-:Y:S01]  /*20e60*/  FFMA.FTZ R9, R9, R12, R14 ;  /* 0x0000000c09097223 */ /* 0x000fe2000001000e */
        /* <DEDUP_REMOVED lines=15> */
[----:B------:R-:W-:Y:S01]  /*20f60*/  FFMA.FTZ R107, R17, R4, R6 ;  /* 0x00000004116b7223 */ /* 0x000fe20000010006 */
[----:B------:R-:W-:Y:S02]  /*20f70*/  HADD2.F32 R5, -RZ, R73.H1_H1 ;  /* 0x30000049ff057230 */ /* 0x000fe40000004100 */
[----:B------:R-:W-:Y:S01]  /*20f80*/  FFMA.FTZ R17, R81, R10, R12 ;  /* 0x0000000a51117223 */ /* 0x000fe2000001000c */
[----:B------:R-:W-:Y:S02]  /*20f90*/  HADD2.F32 R7, -RZ, R49.H1_H1 ;  /* 0x30000031ff077230 */ /* 0x000fe40000004100 */
[----:B------:R-:W-:Y:S01]  /*20fa0*/  FFMA.FTZ R12, R89, R14, R80 ;  /* 0x0000000e590c7223 */ /* 0x000fe20000010050 */
[----:B------:R-:W-:-:S02]  /*20fb0*/  HADD2.F32 R82, -RZ, R69.H0_H0 ;  /* 0x20000045ff527230 */ /* 0x000fc40000004100 */
[----:B------:R-:W-:Y:S01]  /*20fc0*/  FMUL.FTZ R19, R8, R19 ;  /* 0x0000001308137220 */ /* 0x000fe20000410000 */
        /* <DEDUP_REMOVED lines=30> */
[----:B------:R-:W-:-:S02]  /*211b0*/  HADD2.F32 R5, -RZ, R65.H1_H1 ;  /* 0x30000041ff057230 */ /* 0x000fc40000004100 */
[C---:B------:R-:W-:Y:S01]  /*211c0*/  FMUL.FTZ R83, R8.reuse, R83 ;  /* 0x0000005308537220 */ /* 0x040fe20000410000 */
[----:B------:R-:W-:Y:S02]  /*211d0*/  HADD2.F32 R7, -RZ, R41.H1_H1 ;  /* 0x30000029ff077230 */ /* 0x000fe40000004100 */
[----:B------:R-:W-:Y:S01]  /*211e0*/  FFMA.FTZ R81, R81, R6, R10 ;  /* 0x0000000651517223 */ /* 0x000fe2000001000a */
[----:B------:R-:W-:Y:S02]  /*211f0*/  HADD2.F32 R4, -RZ, R66.H0_H0 ;  /* 0x20000042ff047230 */ /* 0x000fe40000004100 */
[----:B------:R-:W-:Y:S01]  /*21200*/  FMUL.FTZ R92, R8, R113 ;  /* 0x00000071085c7220 */ /* 0x000fe20000410000 */
[----:B------:R-:W-:Y:S02]  /*21210*/  HADD2.F32 R6, -RZ, R42.H0_H0 ;  /* 0x2000002aff067230 */ /* 0x000fe40000004100 */
        /* <DEDUP_REMOVED lines=13> */
[----:B------:R-:W-:Y:S02]  /*212f0*/  HADD2.F32 R14, -RZ, R65.H0_H0 ;  /* 0x20000041ff0e7230 */ /* 0x000fe40000004100 */
[----:B------:R-:W-:Y:S01]  /*21300*/  FFMA.FTZ R114, R114, R5, R7 ;  /* 0x0000000572727223 */ /* 0x000fe20000010007 */
[----:B------:R-:W-:Y:S02]  /*21310*/  HADD2.F32 R82, -RZ, R41.H0_H0 ;  /* 0x20000029ff527230 */ /* 0x000fe40000004100 */
[----:B------:R-:W-:Y:S01]  /*21320*/  FFMA.FTZ R109, R109, R4, R6 ;  /* 0x000000046d6d7223 */ /* 0x000fe20000010006 */
        /* <DEDUP_REMOVED lines=16> */
[----:B------:R-:W-:Y:S01]  /*21430*/  HADD2.F32 R11, -RZ, R60.H1_H1 ;  /* 0x3000003cff0b7230 */ /* 0x000fe20000004100 */
[----:B------:R-:W0:Y:S01]  /*21440*/  @!P0 LDC.64 R6, c[0x0][0x3c0] ;  /* 0x0000f000ff068b82 */ /* 0x000e220000000a00 */
[----:B------:R-:W-:-:S02]  /*21450*/  HADD2.F32 R15, -RZ, R36.H1_H1 ;  /* 0x30000024ff0f7230 */ /* 0x000fc40000004100 */
[----:B------:R-:W-:Y:S01]  /*21460*/  FFMA.FTZ R113, R113, R10, R14 ;  /* 0x0000000a71717223 */ /* 0x000fe2000001000e */
[----:B------:R-:W-:Y:S02]  /*21470*/  HADD2.F32 R10, -RZ, R62.H1_H1 ;  /* 0x3000003eff0a7230 */ /* 0x000fe40000004100 */
[----:B------:R-:W-:Y:S01]  /*21480*/  FMUL.FTZ R119, R8, R141 ;  /* 0x0000008d08777220 */ /* 0x000fe20000410000 */
[----:B------:R-:W-:Y:S02]  /*21490*/  HADD2.F32 R14, -RZ, R38.H1_H1 ;  /* 0x30000026ff0e7230 */ /* 0x000fe40000004100 */
[----:B------:R-:W-:Y:S01]  /*214a0*/  FFMA.FTZ R104, R104, R11, R15 ;  /* 0x0000000b68687223 */ /* 0x000fe2000001000f */
[----:B------:R-:W-:Y:S02]  /*214b0*/  HADD2.F32 R11, -RZ, R63.H0_H0 ;  /* 0x2000003fff0b7230 */ /* 0x000fe40000004100 */
[----:B------:R-:W-:Y:S01]  /*214c0*/  FMUL.FTZ R118, R8, R159 ;  /* 0x0000009f08767220 */ /* 0x000fe20000410000 */
[----:B------:R-:W-:-:S02]  /*214d0*/  HADD2.F32 R15, -RZ, R39.H0_H0 ;  /* 0x20000027ff0f7230 */ /* 0x000fc40000004100 */
        /* <DEDUP_REMOVED lines=8> */
[C---:B------:R-:W-:Y:S01]  /*21560*/  FMUL.FTZ R108, R8.reuse, R157 ;  /* 0x0000009d086c7220 */ /* 0x040fe20000410000 */
[----:B------:R-:W-:Y:S02]  /*21570*/  HADD2.F32 R29, -RZ, R61.H0_H0 ;  /* 0x2000003dff1d7230 */ /* 0x000fe40000004100 */
[----:B------:R-:W-:Y:S01]  /*21580*/  FMUL.FTZ R123, R8, R146 ;  /* 0x00000092087b7220 */ /* 0x000fe20000410000 */
[----:B------:R-:W-:Y:S02]  /*21590*/  HADD2.F32 R31, -RZ, R37.H0_H0 ;  /* 0x20000025ff1f7230 */ /* 0x000fe40000004100 */
[----:B------:R-:W-:Y:S01]  /*215a0*/  FFMA.FTZ R121, R121, R4, R10 ;  /* 0x0000000479797223 */ /* 0x000fe2000001000a */
[----:B------:R-:W-:Y:S02]  /*215b0*/  HADD2.F32 R14, -RZ, R56.H1_H1 ;  /* 0x30000038ff0e7230 */ /* 0x000fe40000004100 */
[----:B------:R-:W-:Y:S01]  /*215c0*/  FFMA.FTZ R120, R120, R5, R11 ;  /* 0x0000000578787223 */ /* 0x000fe2000001000b */
[----:B------:R-:W-:Y:S01]  /*215d0*/  HADD2.F32 R82, -RZ, R32.H1_H1 ;  /* 0x30000020ff527230 */ /* 0x000fe20000004100 */
[----:B------:R-:W1:Y:S01]  /*215e0*/  @!P0 LDC.64 R4, c[0x0][0x3c8] ;  /* 0x0000f200ff048b82 */ /* 0x000e620000000a00 */
[----:B------:R-:W-:Y:S01]  /*215f0*/  FFMA.FTZ R108, R108, R29, R31 ;  /* 0x0000001d6c6c7223 */ /* 0x000fe2000001001f */
[----:B------:R-:W-:-:S02]  /*21600*/  HADD2.F32 R15, -RZ, R57.H0_H0 ;  /* 0x20000039ff0f7230 */ /* 0x000fc40000004100 */
[C---:B------:R-:W-:Y:S01]  /*21610*/  FMUL.FTZ R122, R8.reuse, R145 ;  /* 0x00000091087a7220 */ /* 0x040fe20000410000 */
[----:B------:R-:W-:Y:S01]  /*21620*/  FFMA.FTZ R123, R123, R14, R82 ;  /* 0x0000000e7b7b7223 */ /* 0x000fe20000010052 */
[----:B------:R-:W-:Y:S02]  /*21630*/  HADD2.F32 R29, -RZ, R33.H0_H0 ;  /* 0x20000021ff1d7230 */ /* 0x000fe40000004100 */
[----:B------:R-:W-:Y:S01]  /*21640*/  FMUL.FTZ R127, R8, R161 ;  /* 0x000000a1087f7220 */ /* 0x000fe20000410000 */
[----:B------:R-:W-:Y:S01]  /*21650*/  HADD2.F32 R14, -RZ, R57.H1_H1 ;  /* 0x30000039ff0e7230 */ /* 0x000fe20000004100 */
[----:B------:R-:W2:Y:S01]  /*21660*/  LDC.64 R10, c[0x0][0x428] ;  /* 0x00010a00ff0a7b82 */ /* 0x000ea20000000a00 */
[----:B------:R-:W-:Y:S02]  /*21670*/  HADD2.F32 R82, -RZ, R33.H1_H1 ;  /* 0x30000021ff527230 */ /* 0x000fe40000004100 */
[----:B------:R-:W-:Y:S01]  /*21680*/  FFMA.FTZ R122, R122, R15, R29 ;  /* 0x0000000f7a7a7223 */ /* 0x000fe2000001001d */
[----:B------:R-:W-:Y:S01]  /*21690*/  F2FP.F16.F32.PACK_AB R9, R2, R9 ;  /* 0x000000090209723e */ /* 0x000fe200000000ff */
[----:B------:R-:W-:-:S02]  /*216a0*/  HADD2.F32 R31, -RZ, R58.H0_H0 ;  /* 0x2000003aff1f7230 */ /* 0x000fc40000004100 */
[----:B------:R-:W-:Y:S01]  /*216b0*/  FMUL.FTZ R124, R8, R165 ;  /* 0x000000a5087c7220 */ /* 0x000fe20000410000 */
[----:B------:R-:W-:Y:S01]  /*216c0*/  FFMA.FTZ R127, R127, R14, R82 ;  /* 0x0000000e7f7f7223 */ /* 0x000fe20000010052 */
[----:B0-----:R-:W-:-:S04]  /*216d0*/  @!P0 IMAD.WIDE R14, R90, 0x4, R6 ;  /* 0x000000045a0e8825 */ /* 0x001fc800078e0206 */
[C---:B------:R-:W-:Y:S01]  /*216e0*/  FMUL.FTZ R139, R8.reuse, R139 ;  /* 0x0000008b088b7220 */ /* 0x040fe20000410000 */
[C---:B------:R-:W-:Y:S01]  /*216f0*/  FMUL.FTZ R99, R8.reuse, R99 ;  /* 0x0000006308637220 */ /* 0x040fe20000410000 */
[----:B------:R-:W-:Y:S01]  /*21700*/  FMUL.FTZ R147, R8, R147 ;  /* 0x0000009308937220 */ /* 0x000fe20000410000 */
[----:B------:R-:W-:Y:S01]  /*21710*/  HADD2.F32 R83, -RZ, R34.H0_H0 ;  /* 0x20000022ff537230 */ /* 0x000fe20000004100 */
[----:B------:R0:W-:Y:S01]  /*21720*/  @!P0 STG.E desc[UR6][R14.64], R3 ;  /* 0x000000030e008986 */ /* 0x0001e2000c101906 */
[----:B------:R-:W-:Y:S01]  /*21730*/  HADD2.F32 R102, -RZ, R58.H1_H1 ;  /* 0x3000003aff667230 */ /* 0x000fe20000004100 */
[----:B------:R-:W-:Y:S01]  /*21740*/  F2FP.F16.F32.PACK_AB R7, R98, R94 ;  /* 0x0000005e6207723e */ /* 0x000fe200000000ff */
[----:B------:R-:W-:Y:S02]  /*21750*/  HADD2.F32 R126, -RZ, R34.H1_H1 ;  /* 0x30000022ff7e7230 */ /* 0x000fe40000004100 */
[----:B------:R-:W-:Y:S01]  /*21760*/  FFMA.FTZ R124, R124, R31, R83 ;  /* 0x0000001f7c7c7223 */ /* 0x000fe20000010053 */
[----:B------:R-:W-:Y:S01]  /*21770*/  HADD2.F32 R132, -RZ, R59.H1_H1 ;  /* 0x3000003bff847230 */ /* 0x000fe20000004100 */
[----:B------:R-:W-:Y:S01]  /*21780*/  F2FP.F16.F32.PACK_AB R6, R86, R30 ;  /* 0x0000001e5606723e */ /* 0x000fe200000000ff */
[----:B------:R-:W-:-:S02]  /*21790*/  HADD2.F32 R134, -RZ, R35.H1_H1 ;  /* 0x30000023ff867230 */ /* 0x000fc40000004100 */
[----:B------:R-:W-:Y:S01]  /*217a0*/  FFMA.FTZ R139, R139, R102, R126 ;  /* 0x000000668b8b7223 */ /* 0x000fe2000001007e */
[----:B------:R-:W-:Y:S01]  /*217b0*/  HADD2.F32 R128, -RZ, R59.H0_H0 ;  /* 0x2000003bff807230 */ /* 0x000fe20000004100 */
[----:B------:R-:W-:Y:S01]  /*217c0*/  F2FP.F16.F32.PACK_AB R12, R12, R17 ;  /* 0x000000110c0c723e */ /* 0x000fe200000000ff */
[----:B------:R-:W-:Y:S01]  /*217d0*/  HADD2.F32 R130, -RZ, R35.H0_H0 ;  /* 0x20000023ff827230 */ /* 0x000fe20000004100 */
[----:B0-----:R-:W0:Y:S01]  /*217e0*/  LDC.64 R2, c[0x0][0x380] ;  /* 0x0000e000ff027b82 */ /* 0x001e220000000a00 */
[----:B-1----:R-:W-:Y:S01]  /*217f0*/  @!P0 IMAD.WIDE R82, R90, 0x4, R4 ;  /* 0x000000045a528825 */ /* 0x002fe200078e0204 */
[----:B------:R-:W-:-:S03]  /*21800*/  F2FP.F16.F32.PACK_AB R5, R103, R28 ;  /* 0x0000001c6705723e */ /* 0x000fc600000000ff */
[----:B------:R-:W-:Y:S01]  /*21810*/  FFMA.FTZ R129, R99, R132, R134 ;  /* 0x0000008463817223 */ /* 0x000fe20000010086 */
[----:B------:R-:W-:Y:S01]  /*21820*/  F2FP.F16.F32.PACK_AB R4, R97, R16 ;  /* 0x000000106104723e */ /* 0x000fe200000000ff */
[----:B--2---:R-:W-:-:S04]  /*21830*/  IMAD.WIDE.U32 R102, R18, 0x10, R10 ;  /* 0x0000001012667825 */ /* 0x004fc800078e000a */
[----:B------:R-:W-:Y:S01]  /*21840*/  FFMA.FTZ R128, R147, R128, R130 ;  /* 0x0000008093807223 */ /* 0x000fe20000010082 */
[----:B------:R1:W-:Y:S01]  /*21850*/  @!P0 STG.E desc[UR6][R82.64], R8 ;  /* 0x0000000852008986 */ /* 0x0003e2000c101906 */
[----:B------:R-:W-:Y:S01]  /*21860*/  F2FP.F16.F32.PACK_AB R15, R110, R101 ;  /* 0x000000656e0f723e */ /* 0x000fe200000000ff */
[--C-:B------:R-:W-:Y:S01]  /*21870*/  IMAD.WIDE.U32 R28, R105, 0x10, R10.reuse ;  /* 0x00000010691c7825 */ /* 0x100fe200078e000a */
[----:B------:R-:W-:Y:S01]  /*21880*/  F2FP.F16.F32.PACK_AB R14, R89, R100 ;  /* 0x00000064590e723e */ /* 0x000fe200000000ff */
[----:B------:R2:W-:Y:S01]  /*21890*/  STG.E.128 desc[UR6][R102.64], R4 ;  /* 0x0000000466007986 */ /* 0x0005e2000c101d06 */
[----:B------:R-:W-:Y:S01]  /*218a0*/  F2FP.F16.F32.PACK_AB R18, R112, R111 ;  /* 0x0000006f7012723e */ /* 0x000fe200000000ff */
[--C-:B------:R-:W-:Y:S01]  /*218b0*/  IMAD.WIDE.U32 R30, R115, 0x10, R10.reuse ;  /* 0x00000010731e7825 */ /* 0x100fe200078e000a */
[----:B------:R-:W-:Y:S02]  /*218c0*/  F2FP.F16.F32.PACK_AB R17, R106, R85 ;  /* 0x000000556a11723e */ /* 0x000fe400000000ff */
[----:B------:R-:W-:Y:S01]  /*218d0*/  F2FP.F16.F32.PACK_AB R16, R81, R96 ;  /* 0x000000605110723e */ /* 0x000fe200000000ff */
[----:B------:R-:W-:Y:S01]  /*218e0*/  IMAD.WIDE.U32 R86, R125, 0x10, R10 ;  /* 0x000000107d567825 */ /* 0x000fe200078e000a */
[----:B------:R-:W-:-:S02]  /*218f0*/  F2FP.F16.F32.PACK_AB R81, R127, R122 ;  /* 0x0000007a7f51723e */ /* 0x000fc400000000ff */
[----:B-1----:R-:W-:Y:S01]  /*21900*/  F2FP.F16.F32.PACK_AB R8, R0, R13 ;  /* 0x0000000d0008723e */ /* 0x002fe200000000ff */
[--C-:B------:R-:W-:Y:S01]  /*21910*/  IMAD.WIDE.U32 R94, R133, 0x10, R10.reuse ;  /* 0x00000010855e7825 */ /* 0x100fe200078e000a */
[----:B------:R-:W-:Y:S02]  /*21920*/  F2FP.F16.F32.PACK_AB R13, R19, R80 ;  /* 0x00000050130d723e */ /* 0x000fe400000000ff */
[----:B------:R-:W-:Y:S01]  /*21930*/  F2FP.F16.F32.PACK_AB R19, R114, R113 ;  /* 0x000000717213723e */ /* 0x000fe200000000ff */
[----:B------:R-:W-:Y:S01]  /*21940*/  IMAD.WIDE.U32 R98, R143, 0x10, R10 ;  /* 0x000000108f627825 */ /* 0x000fe200078e000a */
[----:B------:R-:W-:Y:S02]  /*21950*/  F2FP.F16.F32.PACK_AB R11, R107, R92 ;  /* 0x0000005c6b0b723e */ /* 0x000fe400000000ff */
[----:B------:R-:W-:Y:S01]  /*21960*/  F2FP.F16.F32.PACK_AB R10, R88, R93 ;  /* 0x0000005d580a723e */ /* 0x000fe200000000ff */
[----:B0-----:R-:W-:Y:S01]  /*21970*/  IMAD R90, R2, 0x4, R90 ;  /* 0x00000004025a7824 */ /* 0x001fe200078e025a */
[----:B--2---:R-:W-:-:S02]  /*21980*/  F2FP.F16.F32.PACK_AB R7, R121, R118 ;  /* 0x000000767907723e */ /* 0x004fc400000000ff */
[----:B------:R-:W-:Y:S01]  /*21990*/  F2FP.F16.F32.PACK_AB R6, R119, R116 ;  /* 0x000000747706723e */ /* 0x000fe200000000ff */
[----:B------:R0:W-:Y:S01]  /*219a0*/  STG.E.128 desc[UR6][R28.64], R8 ;  /* 0x000000081c007986 */ /* 0x0001e2000c101d06 */
[----:B------:R-:W-:Y:S02]  /*219b0*/  F2FP.F16.F32.PACK_AB R5, R117, R108 ;  /* 0x0000006c7505723e */ /* 0x000fe400000000ff */
[----:B------:R-:W-:Y:S01]  /*219c0*/  F2FP.F16.F32.PACK_AB R4, R104, R109 ;  /* 0x0000006d6804723e */ /* 0x000fe200000000ff */
[----:B------:R0:W-:Y:S01]  /*219d0*/  STG.E.128 desc[UR6][R30.64], R12 ;  /* 0x0000000c1e007986 */ /* 0x0001e2000c101d06 */
[----:B------:R-:W-:Y:S02]  /*219e0*/  F2FP.F16.F32.PACK_AB R83, R129, R128 ;  /* 0x000000808153723e */ /* 0x000fe400000000ff */
[----:B------:R-:W-:Y:S01]  /*219f0*/  F2FP.F16.F32.PACK_AB R82, R139, R124 ;  /* 0x0000007c8b52723e */ /* 0x000fe200000000ff */
[----:B------:R0:W-:Y:S01]  /*21a00*/  STG.E.128 desc[UR6][R86.64], R16 ;  /* 0x0000001056007986 */ /* 0x0001e2000c101d06 */
[----:B------:R-:W-:-:S02]  /*21a10*/  F2FP.F16.F32.PACK_AB R80, R123, R120 ;  /* 0x000000787b50723e */ /* 0x000fc400000000ff */
[----:B------:R-:W-:Y:S01]  /*21a20*/  ISETP.GE.AND P0, PT, R90, R3, PT ;  /* 0x000000035a00720c */ /* 0x000fe20003f06270 */
[----:B------:R0:W-:Y:S04]  /*21a30*/  STG.E.128 desc[UR6][R94.64], R4 ;  /* 0x000000045e007986 */ /* 0x0001e8000c101d06 */
[----:B------:R0:W-:Y:S08]  /*21a40*/  STG.E.128 desc[UR6][R98.64], R80 ;  /* 0x0000005062007986 */ /* 0x0001f0000c101d06 */
[----:B------:R-:W-:Y:S05]  /*21a50*/  @!P0 BRA `(.L_x_6810) ;  /* 0xfffffdec00e08947 */ /* 0x000fea000383ffff */
[----:B------:R-:W-:Y:S05]  /*21a60*/  EXIT ;  /* 0x000000000000794d */ /* 0x000fea0003800000 */
.L_x_6809:
        /* <DEDUP_REMOVED lines=8> */
.L_x_6812:
[----:B------:R-:W-:Y:S05]  /*21af0*/  BSYNC B0 ;  /* 0x0000000000007941 */ /* 0x000fea0003800000 */
.L_x_6811:
        /* <DEDUP_REMOVED lines=9> */
.L_x_6813:
[----:B------:R-:W-:Y:S02]  /*21b90*/  IMAD.MOV.U32 R12, RZ, RZ, 0x4 ;  /* 0x00000004ff0c7424 */ /* 0x000fe400078e00ff */
[----:B------:R-:W-:-:S04]  /*21ba0*/  IMAD.MOV.U32 R3, RZ, RZ, R8 ;  /* 0x000000ffff037224 */ /* 0x000fc800078e0008 */
[----:B------:R-:W-:-:S05]  /*21bb0*/  FADD.FTZ R5, R4, R3 ;  /* 0x0000000304057221 */ /* 0x000fca0000010000 */
[----:B------:R-:W-:-:S07]  /*21bc0*/  MOV R13, R5 ;  /* 0x00000005000d7202 */ /* 0x000fce0000000f00 */
[----:B------:R-:W-:Y:S05]  /*21bd0*/  WARPSYNC.COLLECTIVE R10, `(.L_x_6814) ;  /* 0x000000000a087348 */ /* 0x000fea0003c00000 */
[----:B------:R0:W1:Y:S02]  /*21be0*/  SHFL.BFLY P1, R8, R13, R12, R15 ;  /* 0x0c00000c0d087389 */ /* 0x000064000002000f */
[----:B01----:R-:W-:Y:S05]  /*21bf0*/  ENDCOLLECTIVE ;  /* 0x000000000000791b */ /* 0x003fea0003800000 */
.L_x_6814:
[----:B------:R-:W-:Y:S01]  /*21c00*/  HFMA2 R12, -RZ, RZ, 0, 4.76837158203125e-07 ;  /* 0x00000008ff0c7431 */ /* 0x000fe200000001ff */
[----:B------:R-:W-:-:S05]  /*21c10*/  MOV R2, R8 ;  /* 0x0000000800027202 */ /* 0x000fca0000000f00 */
[----:B------:R-:W-:Y:S02]  /*21c20*/  FADD.FTZ R6, R5, R2 ;  /* 0x0000000205067221 */ /* 0x000fe40000010000 */
[----:B------:R-:W0:Y:S02]  /*21c30*/  LDC R2, c[0x0][0x400] ;  /* 0x00010000ff027b82 */ /* 0x000e240000000800 */
[----:B------:R-:W-:-:S07]  /*21c40*/  IMAD.MOV.U32 R13, RZ, RZ, R6 ;  /* 0x000000ffff0d7224 */ /* 0x000fce00078e0006 */
[----:B0-----:R-:W-:Y:S05]  /*21c50*/  WARPSYNC.COLLECTIVE R10, `(.L_x_6815) ;  /* 0x000000000a087348 */ /* 0x001fea0003c00000 */
[----:B------:R1:W2:Y:S02]  /*21c60*/  SHFL.BFLY P1, R8, R13, R12, R15 ;  /* 0x0c00000c0d087389 */ /* 0x0002a4000002000f */
[----:B012---:R-:W-:Y:S05]  /*21c70*/  ENDCOLLECTIVE ;  /* 0x000000000000791b */ /* 0x007fea0003800000 */
.L_x_6815:
[----:B------:R-:W-:Y:S02]  /*21c80*/  IMAD.MOV.U32 R12, RZ, RZ, 0x10 ;  /* 0x00000010ff0c7424 */ /* 0x000fe400078e00ff */
[----:B------:R-:W-:-:S04]  /*21c90*/  IMAD.MOV.U32 R3, RZ, RZ, R8 ;  /* 0x000000ffff037224 */ /* 0x000fc800078e0008 */
[----:B------:R-:W-:-:S05]  /*21ca0*/  FADD.FTZ R7, R6, R3 ;  /* 0x0000000306077221 */ /* 0x000fca0000010000 */
[----:B------:R-:W-:-:S07]  /*21cb0*/  MOV R13, R7 ;  /* 0x00000007000d7202 */ /* 0x000fce0000000f00 */
[----:B------:R-:W-:Y:S05]  /*21cc0*/  WARPSYNC.COLLECTIVE R10, `(.L_x_6816) ;  /* 0x000000000a087348 */ /* 0x000fea0003c00000 */
[----:B------:R0:W1:Y:S02]  /*21cd0*/  SHFL.BFLY P1, R8, R13, R12, R15 ;  /* 0x0c00000c0d087389 */ /* 0x000064000002000f */
[----:B01----:R-:W-:Y:S05]  /*21ce0*/  ENDCOLLECTIVE ;  /* 0x000000000000791b */ /* 0x003fea0003800000 */
.L_x_6816:
[----:B------:R-:W-:Y:S02]  /*21cf0*/  IMAD.MOV.U32 R12, RZ, RZ, 0x1 ;  /* 0x00000001ff0c7424 */ /* 0x000fe400078e00ff */
        /* <DEDUP_REMOVED lines=98> */
[----:B------:R-:W-:-:S07]  /*22320*/  MOV R13, R0 ;  /* 0x00000000000d7202 */ /* 0x000fce0000000f00 */
[----:B------:R-:W-:Y:S05]  /*22330*/  WARPSYNC.COLLECTIVE R10, `(.L_x_6817) ;  /* 0x000000000a087348 */ /* 0x000fea0003c00000 */
[----:B------:R0:W1:Y:S02]  /*22340*/  SHFL.BFLY P1, R8, R13, R12, R15 ;  /* 0x0c00000c0d087389 */ /* 0x000064000002000f */
[----:B01----:R-:W-:Y:S05]  /*22350*/  ENDCOLLECTIVE ;  /* 0x000000000000791b */ /* 0x003fea0003800000 */
.L_x_6817:
[----:B------:R-:W-:Y:S01]  /*22360*/  HFMA2 R12, -RZ, RZ, 0, 1.1920928955078125e-07 ;  /* 0x00000002ff0c7431 */ /* 0x000fe200000001ff */
[----:B------:R-:W-:-:S05]  /*22370*/  MOV R5, R8 ;  /* 0x0000000800057202 */ /* 0x000fca0000000f00 */
[----:B------:R-:W-:-:S04]  /*22380*/  FADD.FTZ R5, R0, R5 ;  /* 0x0000000500057221 */ /* 0x000fc80000010000 */
[----:B------:R-:W-:-:S07]  /*22390*/  IMAD.MOV.U32 R13, RZ, RZ, R5 ;  /* 0x000000ffff0d7224 */ /* 0x000fce00078e0005 */
[----:B------:R-:W-:Y:S05]  /*223a0*/  WARPSYNC.COLLECTIVE R10, `(.L_x_6818) ;  /* 0x000000000a087348 */ /* 0x000fea0003c00000 */
[----:B------:R0:W1:Y:S02]  /*223b0*/  SHFL.BFLY P1, R8, R13, R12, R15 ;  /* 0x0c00000c0d087389 */ /* 0x000064000002000f */
[----:B01----:R-:W-:Y:S05]  /*223c0*/  ENDCOLLECTIVE ;  /* 0x000000000000791b */ /* 0x003fea0003800000 */
.L_x_6818:
[----:B------:R-:W-:Y:S02]  /*223d0*/  IMAD.MOV.U32 R12, RZ, RZ, 0x4 ;  /* 0x00000004ff0c7424 */ /* 0x000fe400078e00ff */
[----:B------:R-:W-:-:S04]  /*223e0*/  IMAD.MOV.U32 R4, RZ, RZ, R8 ;  /* 0x000000ffff047224 */ /* 0x000fc800078e0008 */
[----:B------:R-:W-:-:S05]  /*223f0*/  FADD.FTZ R4, R5, R4 ;  /* 0x0000000405047221 */ /* 0x000fca0000010000 */
[----:B------:R-:W-:-:S07]  /*22400*/  MOV R13, R4 ;  /* 0x00000004000d7202 */ /* 0x000fce0000000f00 */
[----:B------:R-:W-:Y:S05]  /*22410*/  WARPSYNC.COLLECTIVE R10, `(.L_x_6819) ;  /* 0x000000000a087348 */ /* 0x000fea0003c00000 */
[----:B------:R0:W1:Y:S02]  /*22420*/  SHFL.BFLY P1, R8, R13, R12, R15 ;  /* 0x0c00000c0d087389 */ /* 0x000064000002000f */
[----:B01----:R-:W-:Y:S05]  /*22430*/  ENDCOLLECTIVE ;  /* 0x000000000000791b */ /* 0x003fea0003800000 */
.L_x_6819:
[----:B------:R-:W-:Y:S01]  /*22440*/  HFMA2 R12, -RZ, RZ, 0, 4.76837158203125e-07 ;  /* 0x00000008ff0c7431 */ /* 0x000fe200000001ff */
[----:B------:R-:W-:-:S05]  /*22450*/  MOV R7, R8 ;  /* 0x0000000800077202 */ /* 0x000fca0000000f00 */
[----:B------:R-:W-:-:S04]  /*22460*/  FADD.FTZ R7, R4, R7 ;  /* 0x0000000704077221 */ /* 0x000fc80000010000 */
[----:B------:R-:W-:-:S07]  /*22470*/  IMAD.MOV.U32 R13, RZ, RZ, R7 ;  /* 0x000000ffff0d7224 */ /* 0x000fce00078e0007 */
[----:B------:R-:W-:Y:S05]  /*22480*/  WARPSYNC.COLLECTIVE R10, `(.L_x_6820) ;  /* 0x000000000a087348 */ /* 0x000fea0003c00000 */
[----:B------:R0:W1:Y:S02]  /*22490*/  SHFL.BFLY P1, R8, R13, R12, R15 ;  /* 0x0c00000c0d087389 */ /* 0x000064000002000f */
[----:B01----:R-:W-:Y:S05]  /*224a0*/  ENDCOLLECTIVE ;  /* 0x000000000000791b */ /* 0x003fea0003800000 */
.L_x_6820:
[----:B------:R-:W-:Y:S02]  /*224b0*/  IMAD.MOV.U32 R12, RZ, RZ, 0x10 ;  /* 0x00000010ff0c7424 */ /* 0x000fe400078e00ff */
[----:B------:R-:W-:-:S04]  /*224c0*/  IMAD.MOV.U32 R6, RZ, RZ, R8 ;  /* 0x000000ffff067224 */ /* 0x000fc800078e0008 */
[----:B------:R-:W-:-:S05]  /*224d0*/  FADD.FTZ R6, R7, R6 ;  /* 0x0000000607067221 */ /* 0x000fca0000010000 */
[----:B------:R-:W-:-:S07]  /*224e0*/  MOV R13, R6 ;  /* 0x00000006000d7202 */ /* 0x000fce0000000f00 */
[----:B------:R-:W-:Y:S05]  /*224f0*/  WARPSYNC.COLLECTIVE R10, `(.L_x_6821) ;  /* 0x000000000a087348 */ /* 0x000fea0003c00000 */
[----:B------:R0:W1:Y:S02]  /*22500*/  SHFL.BFLY P1, R8, R13, R12, R15 ;  /* 0x0c00000c0d087389 */ /* 0x000064000002000f */
[----:B01----:R-:W-:Y:S05]  /*22510*/  ENDCOLLECTIVE ;  /* 0x000000000000791b */ /* 0x003fea0003800000 */
.L_x_6821:
[----:B------:R-:W-:Y:S01]  /*22520*/  MOV R11, R8 ;  /* 0x00000008000b7202 */ /* 0x000fe20000000f00 */
[----:B------:R-:W-:Y:S06]  /*22530*/  BRA `(.L_x_6822) ;  /* 0xffffffe000ac7947 */ /* 0x000fec000383ffff */
.L_x_6823:
        /* <DEDUP_REMOVED lines=12> */
.L_x_54353:


//--------------------- .text._ZN10layer_norm13ln_fwd_kernelINS_13Kernel_traitsI6__halfS2_S2_S2_fjLj1536ELj1ELj4ELj1ELj16ENS_18Kernel_traits_baseILj1536ES2_S2_S2_S2_fjLj128EEEEELb1ELb0ELb1ELb0EEEvNS_9FwdParamsE --------------------------
	.section	.text._ZN10layer_norm13ln_fwd_kernelINS_13Kernel_traitsI6__halfS2_S2_S2_fjLj1536ELj1ELj4ELj1ELj16ENS_18Kernel_traits_baseILj1536ES2_S2_S2_S2_fjLj128EEEEELb1ELb0ELb1ELb0EEEvNS_9FwdParamsE,"ax",@progbits
	.align	128
        .global         _ZN10layer_norm13ln_fwd_kernelINS_13Kernel_traitsI6__halfS2_S2_S2_fjLj1536ELj1ELj4ELj1ELj16ENS_18Kernel_traits_baseILj1536ES2_S2_S2_S2_fjLj128EEEEELb1ELb0ELb1ELb0EEEvNS_9FwdParamsE
        .type           _ZN10layer_norm13ln_fwd_kernelINS_13Kernel_traitsI6__halfS2_S2_S2_fjLj1536ELj1ELj4ELj1ELj16ENS_18Kernel_traits_baseILj1536ES2_S2_S2_S2_fjLj128EEEEELb1ELb0ELb1ELb0EEEvNS_9FwdParamsE,@function
        .size           _ZN10layer_norm13ln_fwd_kernelINS_13Kernel_traitsI6__halfS2_S2_S2_fjLj1536ELj1ELj4ELj1ELj16ENS_18Kernel_traits_baseILj1536ES2_S2_S2_S2_fjLj128EEEEELb1ELb0ELb1ELb0EEEvNS_9FwdParamsE,(.L_x_54354 - _ZN10layer_norm13ln_fwd_kernelINS_13Kernel_traitsI6__halfS2_S2_S2_fjLj1536ELj1ELj4ELj1ELj16ENS_18Kernel_traits_baseILj1536ES2_S2_S2_S2_fjLj128EEEEELb1ELb0ELb1ELb0EEEvNS_9FwdParamsE)
        .other          _ZN10layer_norm13ln_fwd_kernelINS_13Kernel_traitsI6__halfS2_S2_S2_fjLj1536ELj1ELj4ELj1ELj16ENS_18Kernel_traits_baseILj1536ES2_S2_S2_S2_fjLj128EEEEELb1ELb0ELb1ELb0EEEvNS_9FwdParamsE,@"STO_CUDA_ENTRY STV_DEFAULT"
_ZN10layer_norm13ln_fwd_kernelINS_13Kernel_traitsI6__halfS2_S2_S2_fjLj1536ELj1ELj4ELj1ELj16ENS_18Kernel_traits_baseILj1536ES2_S2_S2_S2_fjLj128EEEEELb1ELb0ELb1ELb0EEEvNS_9FwdParamsE:
.text._ZN10layer_norm13ln_fwd_kernelINS_13Kernel_traitsI6__halfS2_S2_S2_fjLj1536ELj1ELj4ELj1ELj16ENS_18Kernel_traits_baseILj1536ES2_S2_S2_S2_fjLj128EEEEELb1ELb0ELb1ELb0EEEvNS_9FwdParamsE:
[----:B------:R-:W-:Y:S01]  /*0000*/  LDC R1, c[0x0][0x37c] ;  /* 0x0000df00ff017b82 */ /* 0x000fe20000000800 */
[----:B------:R-:W0:Y:S07]  /*0010*/  LDCU.U8 UR4, c[0x0][0x464] ;  /* 0x00008c80ff0477ac */ /* 0x000e2e0008000000 */
[----:B------:R-:W1:Y:S01]  /*0020*/  LDC R0, c[0x0][0x458] ;  /* 0x00011600ff007b82 */ /* 0x000e620000000800 */
[----:B------:R-:W2:Y:S07]  /*0030*/  LDCU.64 UR6, c[0x0][0x358] ;  /* 0x00006b00ff0677ac */ /* 0x000eae0008000a00 */
[----:B------:R-:W3:Y:S01]  /*0040*/  LDC R23, c[0x0][0x45c] ;  /* 0x00011700ff177b82 */ /* 0x000ee20000000800 */
[----:B------:R-:W4:Y:S01]  /*0050*/  S2R R12, SR_TID.X ;  /* 0x00000000000c7919 */ /* 0x000f220000002100 */
[----:B------:R-:W5:Y:S06]  /*0060*/  LDCU.64 UR8, c[0x0][0x438] ;  /* 0x00008700ff0877ac */ /* 0x000f6c0008000a00 */
[----:B------:R-:W5:Y:S01]  /*0070*/  LDC R9, c[0x0][0x388] ;  /* 0x0000e200ff097b82 */ /* 0x000f620000000800 */
        /* <DEDUP_REMOVED lines=10> */
[----:B----4-:R-:W-:Y:S01]  /*0120*/  LOP3.LUT R15, R12, 0x1f, RZ, 0xc0, !PT ;  /* 0x0000001f0c0f7812 */ /* 0x010fe200078ec0ff */
[----:B-----5:R-:W-:Y:S01]  /*0130*/  UISETP.NE.U32.AND UP0, UPT, UR8, URZ, UPT ;  /* 0x000000ff0800728c */ /* 0x020fe2000bf05070 */
[----:B------:R-:W-:Y:S01]  /*0140*/  SHF.R.S32.HI R4, RZ, 0x1f, R9 ;  /* 0x0000001fff047819 */ /* 0x000fe20000011409 */
[----:B------:R-:W-:Y:S02]  /*0150*/  BSSY.RECONVERGENT B0, `(.L_x_6824) ;  /* 0x0000081000007945 */ /* 0x000fe40003800200 */
[----:B------:R-:W-:Y:S01]  /*0160*/  UISETP.NE.AND.EX UP0, UPT, UR9, URZ, UPT, UP0 ;  /* 0x000000ff0900728c */ /* 0x000fe2000bf05300 */
[----:B------:R-:W-:Y:S01]  /*0170*/  IMAD.MOV.U32 R83, RZ, RZ, R15 ;  /* 0x000000ffff537224 */ /* 0x000fe200078e000f */
[----:B------:R-:W3:Y:S01]  /*0180*/  LDC R5, c[0x0][0x360] ;  /* 0x0000d800ff057b82 */ /* 0x000ee20000000800 */
[----:B------:R-:W-:-:S03]  /*0190*/  LEA.HI R4, R4, R9, RZ, 0x3 ;  /* 0x0000000904047211 */ /* 0x000fc600078f18ff */
[----:B------:R-:W-:-:S04]  /*01a0*/  LOP3.LUT R13, R83, 0x1f, RZ, 0x3c, !PT ;  /* 0x0000001f530d7812 */ /* 0x000fc800078e3cff */
[----:B------:R-:W-:Y:S01]  /*01b0*/  LEA.HI.SX32 R13, R4, R13, 0x1d ;  /* 0x0000000d040d7211 */ /* 0x000fe200078feaff */
[----:B0-----:R-:W-:Y:S02]  /*01c0*/  USHF.L.U32 UR4, UR5, 0x2, URZ ;  /* 0x0000000205047899 */ /* 0x001fe400080006ff */
[--C-:B---3--:R-:W-:Y:S01]  /*01d0*/  IMAD R14, R5, UR5, R12.reuse ;  /* 0x00000005050e7c24 */ /* 0x108fe2000f8e020c */
[----:B------:R-:W-:-:S04]  /*01e0*/  SHF.R.U32.HI R12, RZ, 0x5, R12 ;  /* 0x00000005ff0c7819 */ /* 0x000fc8000001160c */
[----:B------:R-:W-:Y:S02]  /*01f0*/  LOP3.LUT R12, R12, UR4, RZ, 0xfc, !PT ;  /* 0x000000040c0c7c12 */ /* 0x000fe4000f8efcff */
[----:B-1----:R-:W-:-:S04]  /*0200*/  @P0 IADD3 R0, P1, PT, R2, R7, RZ ;  /* 0x0000000702000210 */ /* 0x002fc80007f3e0ff */
[----:B------:R-:W-:Y:S01]  /*0210*/  @P0 IADD3.X R23, PT, PT, RZ, R3, RZ, P1, !PT ;  /* 0x00000003ff170210 */ /* 0x000fe20000ffe4ff */
        /* <DEDUP_REMOVED lines=9> */
[----:B------:R-:W-:Y:S01]  /*02b0*/  IADD3 R5, PT, PT, R134, -0xe443238, RZ ;  /* 0xf1bbcdc886057810 */ /* 0x000fe20007ffe0ff */
        /* <DEDUP_REMOVED lines=60> */
.L_x_6825:
        /* <DEDUP_REMOVED lines=12> */
[----:B------:R-:W5:Y:S02]  /*0740*/  @P0 LDG.E.128 R76, desc[UR6][R24.64] ;  /* 0x00000006184c0981 */ /* 0x000f64000c1e1d00 */
[----:B------:R-:W0:Y:S01]  /*0750*/  @P4 LDC.64 R40, c[0x0][0x3d0] ;  /* 0x0000f400ff284b82 */ /* 0x000e220000000a00 */
[----:B-1----:R-:W-:-:S04]  /*0760*/  @P1 IMAD.WIDE.U32 R26, R83, 0x10, R26 ;  /* 0x00000010531a1825 */ /* 0x002fc800078e001a */
[----:B------:R-:W-:Y:S01]  /*0770*/  @P1 VIADD R83, R83, 0x20 ;  /* 0x0000002053531836 */ /* 0x000fe20000000000 */
[----:B------:R-:W5:Y:S02]  /*0780*/  @P1 LDG.E.128 R68, desc[UR6][R26.64] ;  /* 0x000000061a441981 */ /* 0x000f64000c1e1d00 */
[----:B------:R-:W1:Y:S01]  /*0790*/  @P5 LDC.64 R22, c[0x0][0x3d0] ;  /* 0x0000f400ff165b82 */ /* 0x000e620000000a00 */
[C---:B--2---:R-:W-:Y:S01]  /*07a0*/  @P2 IMAD.WIDE.U32 R28, R83.reuse, 0x10, R28 ;  /* 0x00000010531c2825 */ /* 0x044fe200078e001c */
[----:B------:R-:W-:-:S04]  /*07b0*/  @P2 IADD3 R83, PT, PT, R83, 0x20, RZ ;  /* 0x0000002053532810 */ /* 0x000fc80007ffe0ff */
[----:B------:R-:W5:Y:S01]  /*07c0*/  @P2 LDG.E.128 R60, desc[UR6][R28.64] ;  /* 0x000000061c3c2981 */ /* 0x000f62000c1e1d00 */
[----:B---3--:R-:W-:-:S04]  /*07d0*/  @P3 IMAD.WIDE.U32 R30, R83, 0x10, R30 ;  /* 0x00000010531e3825 */ /* 0x008fc800078e001e */
[----:B------:R-:W-:Y:S01]  /*07e0*/  @P3 VIADD R83, R83, 0x20 ;  /* 0x0000002053533836 */ /* 0x000fe20000000000 */
[----:B------:R-:W5:Y:S03]  /*07f0*/  @P3 LDG.E.128 R52, desc[UR6][R30.64] ;  /* 0x000000061e343981 */ /* 0x000f66000c1e1d00 */
[----:B0-----:R-:W-:-:S04]  /*0800*/  @P4 IMAD.WIDE.U32 R64, R83, 0x10, R40 ;  /* 0x0000001053404825 */ /* 0x001fc800078e0028 */
[----:B------:R-:W-:Y:S02]  /*0810*/  @P4 VIADD R83, R83, 0x20 ;  /* 0x0000002053534836 */ /* 0x000fe40000000000 */
[----:B------:R-:W-:Y:S01]  /*0820*/  HFMA2 R42, -RZ, RZ, 0, 0 ;  /* 0x00000000ff2a7431 */ /* 0x000fe200000001ff */
[----:B------:R0:W5:Y:S01]  /*0830*/  @P4 LDG.E.128 R44, desc[UR6][R64.64] ;  /* 0x00000006402c4981 */ /* 0x000162000c1e1d00 */
[----:B-1----:R-:W-:-:S05]  /*0840*/  @P5 IMAD.WIDE.U32 R22, R83, 0x10, R22 ;  /* 0x0000001053165825 */ /* 0x002fca00078e0016 */
[----:B------:R1:W5:Y:S01]  /*0850*/  @P5 LDG.E.128 R36, desc[UR6][R22.64] ;  /* 0x0000000616245981 */ /* 0x000362000c1e1d00 */
[----:B------:R-:W-:Y:S01]  /*0860*/  CS2R R40, SRZ ;  /* 0x0000000000287805 */ /* 0x000fe2000001ff00 */
[----:B------:R-:W-:Y:S01]  /*0870*/  IMAD.MOV.U32 R50, RZ, RZ, RZ ;  /* 0x000000ffff327224 */ /* 0x000fe200078e00ff */
[----:B------:R-:W-:Y:S01]  /*0880*/  CS2R R48, SRZ ;  /* 0x0000000000307805 */ /* 0x000fe2000001ff00 */
[----:B------:R-:W-:Y:S01]  /*0890*/  IMAD.MOV.U32 R58, RZ, RZ, RZ ;  /* 0x000000ffff3a7224 */ /* 0x000fe200078e00ff */
[----:B------:R-:W-:Y:S02]  /*08a0*/  CS2R R56, SRZ ;  /* 0x0000000000387805 */ /* 0x000fe4000001ff00 */
[----:B------:R-:W-:Y:S02]  /*08b0*/  MOV R66, RZ ;  /* 0x000000ff00427202 */ /* 0x000fe40000000f00 */
[----:B0-----:R-:W-:Y:S01]  /*08c0*/  CS2R R64, SRZ ;  /* 0x0000000000407805 */ /* 0x001fe2000001ff00 */
        /* <DEDUP_REMOVED lines=8> */
[----:B-1----:R-:W-:-:S07]  /*0950*/  @P3 IMAD.MOV.U32 R51, RZ, RZ, RZ ;  /* 0x000000ffff333224 */ /* 0x002fce00078e00ff */
.L_x_6826:
[----:B------:R-:W-:Y:S05]  /*0960*/  BSYNC.RECONVERGENT B0 ;  /* 0x0000000000007941 */ /* 0x000fea0003800200 */
.L_x_6824:
[----:B------:R-:W0:Y:S02]  /*0970*/  LDCU UR4, c[0x0][0x384] ;  /* 0x00007080ff0477ac */ /* 0x000e240008000800 */
[----:B0-----:R-:W-:-:S13]  /*0980*/  ISETP.GE.AND P0, PT, R12, UR4, PT ;  /* 0x000000040c007c0c */ /* 0x001fda000bf06270 */
[----:B------:R-:W-:Y:S05]  /*0990*/  @P0 EXIT ;  /* 0x000000000000094d */ /* 0x000fea0003800000 */
[----:B------:R-:W-:Y:S01]  /*09a0*/  IMAD.HI.U32 R25, R11, -0x2daee0ad, RZ ;  /* 0xd2511f530b197827 */ /* 0x000fe200078e00ff */
[----:B------:R-:W0:Y:S03]  /*09b0*/  LDCU UR8, c[0x0][0x404] ;  /* 0x00008080ff0877ac */ /* 0x000e260008000800 */
[C---:B------:R-:W-:Y:S01]  /*09c0*/  IMAD.HI.U32 R23, R14.reuse, -0x326172a9, RZ ;  /* 0xcd9e8d570e177827 */ /* 0x040fe200078e00ff */
[----:B------:R-:W-:Y:S01]  /*09d0*/  LOP3.LUT R25, R25, R135, RZ, 0x3c, !PT ;  /* 0x0000008719197212 */ /* 0x000fe200078e3cff */
[----:B------:R-:W1:Y:S02]  /*09e0*/  LDCU.U8 UR9, c[0x0][0x410] ;  /* 0x00008200ff0977ac */ /* 0x000e640008000000 */
[----:B------:R-:W-:Y:S01]  /*09f0*/  IMAD R27, R14, -0x326172a9, RZ ;  /* 0xcd9e8d570e1b7824 */ /* 0x000fe200078e02ff */
[----:B------:R-:W-:Y:S01]  /*0a00*/  LOP3.LUT R23, R10, R23, R134, 0x96, !PT ;  /* 0x000000170a177212 */ /* 0x000fe200078e9686 */
[----:B------:R-:W-:Y:S01]  /*0a10*/  IMAD.HI.U32 R22, R25, -0x326172a9, RZ ;  /* 0xcd9e8d5719167827 */ /* 0x000fe200078e00ff */
[----:B------:R-:W2:Y:S03]  /*0a20*/  LDCU UR12, c[0x0][0x448] ;  /* 0x00008900ff0c77ac */ /* 0x000ea60008000800 */
[----:B------:R-:W-:Y:S01]  /*0a30*/  IMAD R29, R11, -0x2daee0ad, RZ ;  /* 0xd2511f530b1d7824 */ /* 0x000fe200078e02ff */
[----:B------:R-:W-:Y:S01]  /*0a40*/  LOP3.LUT R22, R82, R27, R22, 0x96, !PT ;  /* 0x0000001b52167212 */ /* 0x000fe200078e9616 */
[----:B------:R-:W-:Y:S01]  /*0a50*/  IMAD.HI.U32 R24, R23, -0x2daee0ad, RZ ;  /* 0xd2511f5317187827 */ /* 0x000fe200078e00ff */
[----:B------:R-:W3:Y:S03]  /*0a60*/  LDCU.64 UR10, c[0x0][0x408] ;  /* 0x00008100ff0a77ac */ /* 0x000ee60008000a00 */
[----:B------:R-:W-:Y:S01]  /*0a70*/  IMAD R26, R25, -0x326172a9, RZ ;  /* 0xcd9e8d57191a7824 */ /* 0x000fe200078e02ff */
[----:B------:R-:W-:Y:S01]  /*0a80*/  LOP3.LUT R24, R84, R29, R24, 0x96, !PT ;  /* 0x0000001d54187212 */ /* 0x000fe200078e9618 */
[----:B------:R-:W-:Y:S01]  /*0a90*/  IMAD R28, R23, -0x2daee0ad, RZ ;  /* 0xd2511f53171c7824 */ /* 0x000fe200078e02ff */
[----:B------:R-:W4:Y:S01]  /*0aa0*/  LDCU.64 UR4, c[0x0][0x3a0] ;  /* 0x00007400ff0477ac */ /* 0x000f220008000a00 */
[----:B------:R-:W-:-:S04]  /*0ab0*/  IMAD.HI.U32 R25, R22, -0x2daee0ad, RZ ;  /* 0xd2511f5316197827 */ /* 0x000fc800078e00ff */
[----:B------:R-:W-:Y:S01]  /*0ac0*/  IMAD.HI.U32 R23, R24, -0x326172a9, RZ ;  /* 0xcd9e8d5718177827 */ /* 0x000fe200078e00ff */
[----:B------:R-:W-:-:S03]  /*0ad0*/  LOP3.LUT R25, R86, R28, R25, 0x96, !PT ;  /* 0x0000001c56197212 */ /* 0x000fc600078e9619 */
[----:B------:R-:W-:Y:S01]  /*0ae0*/  IMAD R24, R24, -0x326172a9, RZ ;  /* 0xcd9e8d5718187824 */ /* 0x000fe200078e02ff */
[----:B------:R-:W-:Y:S01]  /*0af0*/  LOP3.LUT R23, R85, R26, R23, 0x96, !PT ;  /* 0x0000001a55177212 */ /* 0x000fe200078e9617 */
[----:B------:R-:W-:Y:S02]  /*0b00*/  IMAD R26, R22, -0x2daee0ad, RZ ;  /* 0xd2511f53161a7824 */ /* 0x000fe400078e02ff */
[----:B------:R-:W-:-:S04]  /*0b10*/  IMAD.HI.U32 R27, R25, -0x326172a9, RZ ;  /* 0xcd9e8d57191b7827 */ /* 0x000fc800078e00ff */
[----:B------:R-:W-:Y:S01]  /*0b20*/  IMAD.HI.U32 R22, R23, -0x2daee0ad, RZ ;  /* 0xd2511f5317167827 */ /* 0x000fe200078e00ff */
[----:B------:R-:W-:-:S03]  /*0b30*/  LOP3.LUT R20, R20, R24, R27, 0x96, !PT ;  /* 0x0000001814147212 */ /* 0x000fc600078e961b */
[----:B------:R-:W-:Y:S01]  /*0b40*/  IMAD R24, R23, -0x2daee0ad, RZ ;  /* 0xd2511f5317187824 */ /* 0x000fe200078e02ff */
[----:B------:R-:W-:Y:S01]  /*0b50*/  LOP3.LUT R21, R21, R26, R22, 0x96, !PT ;  /* 0x0000001a15157212 */ /* 0x000fe200078e9616 */
[----:B------:R-:W-:-:S04]  /*0b60*/  IMAD.HI.U32 R23, R20, -0x2daee0ad, RZ ;  /* 0xd2511f5314177827 */ /* 0x000fc800078e00ff */
[----:B------:R-:W-:Y:S01]  /*0b70*/  IMAD R25, R25, -0x326172a9, RZ ;  /* 0xcd9e8d5719197824 */ /* 0x000fe200078e02ff */
[----:B------:R-:W-:Y:S01]  /*0b80*/  LOP3.LUT R18, R18, R24, R23, 0x96, !PT ;  /* 0x0000001812127212 */ /* 0x000fe200078e9617 */
[----:B------:R-:W-:-:S04]  /*0b90*/  IMAD.HI.U32 R22, R21, -0x326172a9, RZ ;  /* 0xcd9e8d5715167827 */ /* 0x000fc800078e00ff */
        /* <DEDUP_REMOVED lines=11> */
[----:B------:R-:W-:-:S05]  /*0c50*/  IMAD.HI.U32 R19, R3, -0x326172a9, RZ ;  /* 0xcd9e8d5703137827 */ /* 0x000fca00078e00ff */
[----:B------:R-:W-:Y:S01]  /*0c60*/  LOP3.LUT R16, R16, R18, R19, 0x96, !PT ;  /* 0x0000001210107212 */ /* 0x000fe200078e9613 */
[----:B------:R-:W-:Y:S02]  /*0c70*/  IMAD R18, R3, -0x326172a9, RZ ;  /* 0xcd9e8d5703127824 */ /* 0x000fe400078e02ff */
        /* <DEDUP_REMOVED lines=12> */
[----:B------:R-:W-:Y:S01]  /*0d40*/  IMAD R6, R2, -0x326172a9, RZ ;  /* 0xcd9e8d5702067824 */ /* 0x000fe200078e02ff */
[----:B------:R-:W-:Y:S01]  /*0d50*/  LOP3.LUT R7, R0, 0x3, RZ, 0xc0, !PT ;  /* 0x0000000300077812 */ /* 0x000fe200078ec0ff */
[----:B------:R-:W-:-:S04]  /*0d60*/  IMAD.HI.U32 R5, R4, -0x326172a9, RZ ;  /* 0xcd9e8d5704057827 */ /* 0x000fc800078e00ff */
[----:B------:R-:W-:Y:S01]  /*0d70*/  IMAD.HI.U32 R2, R124, -0x2daee0ad, RZ ;  /* 0xd2511f537c027827 */ /* 0x000fe200078e00ff */
[----:B------:R-:W-:-:S03]  /*0d80*/  LOP3.LUT R8, R8, R6, R5, 0x96, !PT ;  /* 0x0000000608087212 */ /* 0x000fc600078e9605 */
[----:B------:R-:W-:Y:S01]  /*0d90*/  IMAD.MOV.U32 R5, RZ, RZ, RZ ;  /* 0x000000ffff057224 */ /* 0x000fe200078e00ff */
[----:B------:R-:W-:Y:S01]  /*0da0*/  LOP3.LUT R9, R9, R3, R2, 0x96, !PT ;  /* 0x0000000309097212 */ /* 0x000fe200078e9602 */
[----:B------:R-:W-:Y:S02]  /*0db0*/  IMAD R6, R4, -0x326172a9, RZ ;  /* 0xcd9e8d5704067824 */ /* 0x000fe400078e02ff */
[----:B01234-:R-:W-:-:S07]  /*0dc0*/  IMAD R124, R124, -0x2daee0ad, RZ ;  /* 0xd2511f537c7c7824 */ /* 0x01ffce00078e02ff */
.L_x_7558:
[----:B------:R-:W0:Y:S08]  /*0dd0*/  LDC.64 R80, c[0x0][0x3f0] ;  /* 0x0000fc00ff507b82 */ /* 0x000e300000000a00 */
[----:B------:R-:W1:Y:S01]  /*0de0*/  LDC R125, c[0x0][0x388] ;  /* 0x0000e200ff7d7b82 */ /* 0x000e620000000800 */
[----:B0-----:R-:W-:-:S07]  /*0df0*/  IMAD.WIDE R82, R12, 0x4, R80 ;  /* 0x000000040c527825 */ /* 0x001fce00078e0250 */
[----:B------:R-:W0:Y:S01]  /*0e00*/  LDC.64 R80, c[0x0][0x3f8] ;  /* 0x0000fe00ff507b82 */ /* 0x000e220000000a00 */
[----:B------:R-:W2:Y:S01]  /*0e10*/  LDG.E R129, desc[UR6][R82.64] ;  /* 0x0000000652817981 */ /* 0x000ea2000c1e1900 */
[----:B0-----:R-:W-:-:S05]  /*0e20*/  IMAD.WIDE R80, R12, 0x4, R80 ;  /* 0x000000040c507825 */ /* 0x001fca00078e0250 */
[----:B-----5:R0:W5:Y:S01]  /*0e30*/  LDG.E R126, desc[UR6][R80.64] ;  /* 0x00000006507e7981 */ /* 0x020162000c1e1900 */
[----:B-1----:R-:W-:Y:S01]  /*0e40*/  IMAD R127, R12, R125, RZ ;  /* 0x0000007d0c7f7224 */ /* 0x002fe200078e02ff */
[----:B------:R-:W-:Y:S01]  /*0e50*/  ISETP.GE.U32.AND P0, PT, R13, 0x20, PT ;  /* 0x000000200d00780c */ /* 0x000fe20003f06070 */
[----:B------:R-:W-:Y:S03]  /*0e60*/  BSSY.RECONVERGENT B0, `(.L_x_6827) ;  /* 0x00006e0000007945 */ /* 0x000fe60003800200 */
[----:B------:R-:W-:-:S04]  /*0e70*/  SHF.R.S32.HI R128, RZ, 0x1f, R127 ;  /* 0x0000001fff807819 */ /* 0x000fc8000001147f */
[----:B------:R-:W-:Y:S01]  /*0e80*/  LEA.HI R128, R128, R127, RZ, 0x3 ;  /* 0x0000007f80807211 */ /* 0x000fe200078f18ff */
[----:B------:R-:W-:-:S03]  /*0e90*/  HFMA2 R127, -RZ, RZ, 0, 0 ;  /* 0x00000000ff7f7431 */ /* 0x000fc600000001ff */
[----:B------:R-:W-:Y:S02]  /*0ea0*/  LEA.HI.SX32 R128, R128, R15, 0x1d ;  /* 0x0000000f80807211 */ /* 0x000fe400078feaff */
[----:B--2---:R-:W-:-:S13]  /*0eb0*/  ISETP.GE.AND P1, PT, R129, 0x1, PT ;  /* 0x000000018100780c */ /* 0x004fda0003f26270 */
[----:B------:R-:W1:Y:S01]  /*0ec0*/  @P1 S2R R131, SR_TID.X ;  /* 0x0000000000831919 */ /* 0x000e620000002100 */
[----:B------:R-:W-:-:S04]  /*0ed0*/  @P1 VIADD R130, R129, 0xffffffff ;  /* 0xffffffff81821836 */ /* 0x000fc80000000000 */
        /* <DEDUP_REMOVED lines=11> */
.L_x_6830:
[----:B------:R-:W-:Y:S05]  /*0f90*/  BSYNC.RECONVERGENT B1 ;  /* 0x0000000000017941 */ /* 0x000fea0003800200 */
.L_x_6829:
        /* <DEDUP_REMOVED lines=9> */
[----:B------:R-:W-:Y:S02]  /*1030*/  @!P2 IMAD.MOV.U32 R97, RZ, RZ, R7 ;  /* 0x000000ffff61a224 */ /* 0x000fe400078e0007 */
[----:B--2---:R-:W-:Y:S01]  /*1040*/  @!P2 HADD2.F32 R4, -RZ, R80.H0_H0 ;  /* 0x20000050ff04a230 */ /* 0x004fe20000004100 */
        /* <DEDUP_REMOVED lines=17> */
.L_x_6836:
        /* <DEDUP_REMOVED lines=13> */
.L_x_6838:
[----:B------:R-:W-:Y:S05]  /*1230*/  BSYNC.RECONVERGENT B3 ;  /* 0x0000000000037941 */ /* 0x000fea0003800200 */
.L_x_6837:
        /* <DEDUP_REMOVED lines=57> */
[----:B------:R-:W-:Y:S01]  /*15d0*/  LOP3.LUT R9, R97, R100, R3, 0x96, !PT ;  /* 0x0000006461097212 */ /* 0x000fe200078e9603 */
[----:B------:R-:W-:Y:S02]  /*15e0*/  HFMA2 R97, -RZ, RZ, 0, 0 ;  /* 0x00000000ff617431 */ /* 0x000fe400000001ff */
[----:B------:R-:W-:-:S07]  /*15f0*/  IMAD.MOV.U32 R2, RZ, RZ, R124 ;  /* 0x000000ffff027224 */ /* 0x000fce00078e007c */
.L_x_6835:
[----:B------:R-:W-:Y:S05]  /*1600*/  BSYNC.RECONVERGENT B2 ;  /* 0x0000000000027941 */ /* 0x000fea0003800200 */
.L_x_6834:
[----:B------:R-:W-:Y:S01]  /*1610*/  I2FP.F32.U32 R2, R2 ;  /* 0x0000000200027245 */ /* 0x000fe20000201000 */
[----:B-----5:R-:W-:Y:S02]  /*1620*/  HADD2.F32 R3, -RZ, R28.H0_H0 ;  /* 0x2000001cff037230 */ /* 0x020fe40000004100 */
[----:B------:R-:W-:-:S03]  /*1630*/  IMAD.MOV.U32 R7, RZ, RZ, 0x2f800000 ;  /* 0x2f800000ff077424 */ /* 0x000fc600078e00ff */
[----:B------:R-:W-:Y:S01]  /*1640*/  FMUL.FTZ R3, R3, UR11 ;  /* 0x0000000b03037c20 */ /* 0x000fe20008410000 */
[----:B------:R-:W-:Y:S01]  /*1650*/  FFMA.FTZ R2, R2, R7, 1.1641532182693481445e-10 ;  /* 0x2f00000002027423 */ /* 0x000fe20000010007 */
[----:B------:R-:W-:Y:S02]  /*1660*/  HADD2.F32 R7, -RZ, R80.H0_H0 ;  /* 0x20000050ff077230 */ /* 0x000fe40000004100 */
[----:B------:R-:W-:Y:S02]  /*1670*/  FMUL.FTZ R3, R3, UR10 ;  /* 0x0000000a03037c20 */ /* 0x000fe40008410000 */
[----:B------:R-:W-:-:S04]  /*1680*/  FSETP.GTU.FTZ.AND P3, PT, R2, UR8, PT ;  /* 0x0000000802007c0b */ /* 0x000fc8000bf7c000 */
[----:B------:R-:W-:Y:S02]  /*1690*/  FSEL R4, R3, RZ, !P3 ;  /* 0x000000ff03047208 */ /* 0x000fe40005800000 */
[----:B------:R-:W-:-:S03]  /*16a0*/  SEL R3, RZ, 0x1, P3 ;  /* 0x00000001ff037807 */ /* 0x000fc60001800000 */
[----:B------:R-:W-:-:S07]  /*16b0*/  FADD.FTZ R4, R7, R4 ;  /* 0x0000000407047221 */ /* 0x000fce0000010000 */
.L_x_6833:
[----:B------:R-:W-:Y:S05]  /*16c0*/  BSYNC.RECONVERGENT B1 ;  /* 0x0000000000017941 */ /* 0x000fea0003800200 */
.L_x_6832:
[----:B------:R-:W-:Y:S01]  /*16d0*/  BSSY.RECONVERGENT B1, `(.L_x_6839) ;  /* 0x000006b000017945 */ /* 0x000fe20003800200 */
[----:B------:R-:W-:Y:S01]  /*16e0*/  F2FP.F16.F32.PACK_AB R124, RZ, R4 ;  /* 0x00000004ff7c723e */ /* 0x000fe200000000ff */
[----:B------:R-:W-:Y:S01]  /*16f0*/  @!P2 HADD2.F32 R2, -RZ, R80.H1_H1 ;  /* 0x30000050ff02a230 */ /* 0x000fe20000004100 */
        /* <DEDUP_REMOVED lines=19> */
.L_x_6843:
        /* <DEDUP_REMOVED lines=13> */
.L_x_6845:
[----:B------:R-:W-:Y:S05]  /*1900*/  BSYNC.RECONVERGENT B3 ;  /* 0x0000000000037941 */ /* 0x000fea0003800200 */
.L_x_6844:
        /* <DEDUP_REMOVED lines=56> */
[----:B------:R-:W-:Y:S02]  /*1c90*/  HFMA2 R7, -RZ, RZ, 0, 0 ;  /* 0x00000000ff077431 */ /* 0x000fe400000001ff */
[----:B------:R-:W-:-:S05]  /*1ca0*/  VIADD R97, R135, 0x96a522ad ;  /* 0x96a522ad87617836 */ /* 0x000fca0000000000 */
[----:B------:R-:W-:-:S07]  /*1cb0*/  LOP3.LUT R9, R97, R100, R131, 0x96, !PT ;  /* 0x0000006461097212 */ /* 0x000fce00078e9683 */
.L_x_6842:
[----:B------:R-:W-:Y:S05]  /*1cc0*/  BSYNC.RECONVERGENT B2 ;  /* 0x0000000000027941 */ /* 0x000fea0003800200 */
.L_x_6841:
[----:B------:R-:W-:Y:S01]  /*1cd0*/  I2FP.F32.U32 R0, R0 ;  /* 0x0000000000007245 */ /* 0x000fe20000201000 */
[----:B-----5:R-:W-:Y:S02]  /*1ce0*/  HADD2.F32 R2, -RZ, R28.H1_H1 ;  /* 0x3000001cff027230 */ /* 0x020fe40000004100 */
[----:B------:R-:W-:-:S03]  /*1cf0*/  IMAD.MOV.U32 R97, RZ, RZ, 0x2f800000 ;  /* 0x2f800000ff617424 */ /* 0x000fc600078e00ff */
[----:B------:R-:W-:Y:S01]  /*1d00*/  FMUL.FTZ R2, R2, UR11 ;  /* 0x0000000b02027c20 */ /* 0x000fe20008410000 */
[----:B------:R-:W-:Y:S01]  /*1d10*/  FFMA.FTZ R0, R0, R97, 1.1641532182693481445e-10 ;  /* 0x2f00000000007423 */ /* 0x000fe20000010061 */
[----:B------:R-:W-:Y:S02]  /*1d20*/  HADD2.F32 R97, -RZ, R80.H1_H1 ;  /* 0x30000050ff617230 */ /* 0x000fe40000004100 */
[----:B------:R-:W-:Y:S02]  /*1d30*/  FMUL.FTZ R2, R2, UR10 ;  /* 0x0000000a02027c20 */ /* 0x000fe40008410000 */
[----:B------:R-:W-:-:S04]  /*1d40*/  FSETP.GTU.FTZ.AND P3, PT, R0, UR8, PT ;  /* 0x0000000800007c0b */ /* 0x000fc8000bf7c000 */
[----:B------:R-:W-:Y:S02]  /*1d50*/  FSEL R2, R2, RZ, !P3 ;  /* 0x000000ff02027208 */ /* 0x000fe40005800000 */
[----:B------:R-:W-:-:S03]  /*1d60*/  SEL R0, RZ, 0x1, P3 ;  /* 0x00000001ff007807 */ /* 0x000fc60001800000 */
[----:B------:R-:W-:-:S07]  /*1d70*/  FADD.FTZ R2, R97, R2 ;  /* 0x0000000261027221 */ /* 0x000fce0000010000 */
.L_x_6840:
[----:B------:R-:W-:Y:S05]  /*1d80*/  BSYNC.RECONVERGENT B1 ;  /* 0x0000000000017941 */ /* 0x000fea0003800200 */
.L_x_6839:
[----:B------:R-:W-:Y:S01]  /*1d90*/  BSSY.RECONVERGENT B1, `(.L_x_6846) ;  /* 0x000006c000017945 */ /* 0x000fe20003800200 */
[----:B------:R-:W-:Y:S01]  /*1da0*/  F2FP.F16.F32.PACK_AB R132, RZ, R2 ;  /* 0x00000002ff84723e */ /* 0x000fe200000000ff */
[----:B------:R-:W-:Y:S01]  /*1db0*/  @!P2 HADD2.F32 R98, -RZ, R81.H0_H0 ;  /* 0x20000051ff62a230 */ /* 0x000fe20000004100 */
        /* <DEDUP_REMOVED lines=19> */
.L_x_6850:
        /* <DEDUP_REMOVED lines=13> */
.L_x_6852:
[----:B------:R-:W-:Y:S05]  /*1fc0*/  BSYNC.RECONVERGENT B3 ;  /* 0x0000000000037941 */ /* 0x000fea0003800200 */
.L_x_6851:
[----:B------:R-:W-:Y:S01]  /*1fd0*/  IMAD.WIDE.U32 R8, R14, -0x326172a9, RZ ;  /* 0xcd9e8d570e087825 */ /* 0x000fe200078e00ff */
[----:B------:R-:W-:Y:S02]  /*1fe0*/  LOP3.LUT R6, R5, R113, R135, 0x96, !PT ;  /* 0x0000007105067212 */ /* 0x000fe400078e9687 */
[----:B------:R-:W-:Y:S02]  /*1ff0*/  IADD3 R97, PT, PT, R135, -0x4498517b, RZ ;  /* 0xbb67ae8587617810 */ /* 0x000fe40007ffe0ff */
[----:B------:R-:W-:Y:S01]  /*2000*/  LOP3.LUT R100, R10, R9, R134, 0x96, !PT ;  /* 0x000000090a647212 */ /* 0x000fe200078e9686 */
[----:B------:R-:W-:Y:S01]  /*2010*/  IMAD.WIDE.U32 R6, R6, -0x326172a9, RZ ;  /* 0xcd9e8d5706067825 */ /* 0x000fe200078e00ff */
[----:B------:R-:W-:-:S03]  /*2020*/  MOV R16, R130 ;  /* 0x0000008200107202 */ /* 0x000fc60000000f00 */
        /* <DEDUP_REMOVED lines=51> */
[----:B------:R-:W-:Y:S02]  /*2360*/  IMAD.MOV.U32 R80, RZ, RZ, R100 ;  /* 0x000000ffff507224 */ /* 0x000fe400078e0064 */
[----:B------:R-:W-:Y:S01]  /*2370*/  IMAD.MOV.U32 R100, RZ, RZ, RZ ;  /* 0x000000ffff647224 */ /* 0x000fe200078e00ff */
[----:B------:R-:W-:-:S07]  /*2380*/  LOP3.LUT R9, R97, R112, R101, 0x96, !PT ;  /* 0x0000007061097212 */ /* 0x000fce00078e9665 */
.L_x_6849:
[----:B------:R-:W-:Y:S05]  /*2390*/  BSYNC.RECONVERGENT B2 ;  /* 0x0000000000027941 */ /* 0x000fea0003800200 */
.L_x_6848:
[----:B------:R-:W-:Y:S01]  /*23a0*/  I2FP.F32.U32 R7, R16 ;  /* 0x0000001000077245 */ /* 0x000fe20000201000 */
[----:B-----5:R-:W-:Y:S02]  /*23b0*/  HADD2.F32 R16, -RZ, R29.H0_H0 ;  /* 0x2000001dff107230 */ /* 0x020fe40000004100 */
[----:B------:R-:W-:-:S03]  /*23c0*/  IMAD.MOV.U32 R98, RZ, RZ, 0x2f800000 ;  /* 0x2f800000ff627424 */ /* 0x000fc600078e00ff */
[----:B------:R-:W-:Y:S01]  /*23d0*/  FMUL.FTZ R16, R16, UR11 ;  /* 0x0000000b10107c20 */ /* 0x000fe20008410000 */
[----:B------:R-:W-:-:S03]  /*23e0*/  FFMA.FTZ R7, R7, R98, 1.1641532182693481445e-10 ;  /* 0x2f00000007077423 */ /* 0x000fc60000010062 */
[----:B------:R-:W-:Y:S02]  /*23f0*/  FMUL.FTZ R16, R16, UR10 ;  /* 0x0000000a10107c20 */ /* 0x000fe40008410000 */
[----:B------:R-:W-:Y:S01]  /*2400*/  FSETP.GTU.FTZ.AND P3, PT, R7, UR8, PT ;  /* 0x0000000807007c0b */ /* 0x000fe2000bf7c000 */
[----:B------:R-:W-:-:S03]  /*2410*/  HADD2.F32 R7, -RZ, R81.H0_H0 ;  /* 0x20000051ff077230 */ /* 0x000fc60000004100 */
[----:B------:R-:W-:Y:S02]  /*2420*/  FSEL R98, R16, RZ, !P3 ;  /* 0x000000ff10627208 */ /* 0x000fe40005800000 */
[----:B------:R-:W-:-:S03]  /*2430*/  SEL R16, RZ, 0x1, P3 ;  /* 0x00000001ff107807 */ /* 0x000fc60001800000 */
[----:B------:R-:W-:-:S07]  /*2440*/  FADD.FTZ R98, R7, R98 ;  /* 0x0000006207627221 */ /* 0x000fce0000010000 */
.L_x_6847:
[----:B------:R-:W-:Y:S05]  /*2450*/  BSYNC.RECONVERGENT B1 ;  /* 0x0000000000017941 */ /* 0x000fea0003800200 */
.L_x_6846:
        /* <DEDUP_REMOVED lines=22> */
.L_x_6857:
        /* <DEDUP_REMOVED lines=13> */
.L_x_6859:
[----:B------:R-:W-:Y:S05]  /*2690*/  BSYNC.RECONVERGENT B3 ;  /* 0x0000000000037941 */ /* 0x000fea0003800200 */
.L_x_6858:
        /* <DEDUP_REMOVED lines=56> */
[----:B------:R-:W-:-:S03]  /*2a20*/  IMAD.MOV.U32 R7, RZ, RZ, RZ ;  /* 0x000000ffff077224 */ /* 0x000fc600078e00ff */
[----:B------:R-:W-:Y:S02]  /*2a30*/  LOP3.LUT R9, R17, R100, R113, 0x96, !PT ;  /* 0x0000006411097212 */ /* 0x000fe400078e9671 */
[----:B------:R-:W-:-:S07]  /*2a40*/  MOV R17, R80 ;  /* 0x0000005000117202 */ /* 0x000fce0000000f00 */
.L_x_6856:
[----:B------:R-:W-:Y:S05]  /*2a50*/  BSYNC.RECONVERGENT B2 ;  /* 0x0000000000027941 */ /* 0x000fea0003800200 */
.L_x_6855:
[----:B------:R-:W-:Y:S01]  /*2a60*/  I2FP.F32.U32 R17, R17 ;  /* 0x0000001100117245 */ /* 0x000fe20000201000 */
[----:B-----5:R-:W-:Y:S02]  /*2a70*/  HADD2.F32 R80, -RZ, R29.H1_H1 ;  /* 0x3000001dff507230 */ /* 0x020fe40000004100 */
[----:B------:R-:W-:Y:S02]  /*2a80*/  IMAD.MOV.U32 R100, RZ, RZ, 0x2f800000 ;  /* 0x2f800000ff647424 */ /* 0x000fe400078e00ff */
[----:B------:R-:W-:Y:S02]  /*2a90*/  HADD2.F32 R81, -RZ, R81.H1_H1 ;  /* 0x30000051ff517230 */ /* 0x000fe40000004100 */
[----:B------:R-:W-:Y:S01]  /*2aa0*/  FMUL.FTZ R80, R80, UR11 ;  /* 0x0000000b50507c20 */ /* 0x000fe20008410000 */
[----:B------:R-:W-:-:S03]  /*2ab0*/  FFMA.FTZ R17, R17, R100, 1.1641532182693481445e-10 ;  /* 0x2f00000011117423 */ /* 0x000fc60000010064 */
[----:B------:R-:W-:Y:S02]  /*2ac0*/  FMUL.FTZ R80, R80, UR10 ;  /* 0x0000000a50507c20 */ /* 0x000fe40008410000 */
[----:B------:R-:W-:-:S04]  /*2ad0*/  FSETP.GTU.FTZ.AND P3, PT, R17, UR8, PT ;  /* 0x0000000811007c0b */ /* 0x000fc8000bf7c000 */
[----:B------:R-:W-:Y:S02]  /*2ae0*/  FSEL R80, R80, RZ, !P3 ;  /* 0x000000ff50507208 */ /* 0x000fe40005800000 */
[----:B------:R-:W-:-:S03]  /*2af0*/  SEL R17, RZ, 0x1, P3 ;  /* 0x00000001ff117807 */ /* 0x000fc60001800000 */
[----:B------:R-:W-:-:S07]  /*2b00*/  FADD.FTZ R97, R81, R80 ;  /* 0x0000005051617221 */ /* 0x000fce0000010000 */
.L_x_6854:
[----:B------:R-:W-:Y:S05]  /*2b10*/  BSYNC.RECONVERGENT B1 ;  /* 0x0000000000017941 */ /* 0x000fea0003800200 */
.L_x_6853:
        /* <DEDUP_REMOVED lines=22> */
.L_x_6864:
        /* <DEDUP_REMOVED lines=13> */
.L_x_6866:
[----:B------:R-:W-:Y:S05]  /*2d50*/  BSYNC.RECONVERGENT B3 ;  /* 0x0000000000037941 */ /* 0x000fea0003800200 */
.L_x_6865:
        /* <DEDUP_REMOVED lines=56> */
[----:B------:R-:W-:Y:S02]  /*30e0*/  LOP3.LUT R8, R9, R8, R7, 0x96, !PT ;  /* 0x0000000809087212 */ /* 0x000fe400078e9607 */
[----:B------:R-:W-:Y:S01]  /*30f0*/  MOV R136, R80 ;  /* 0x0000005000887202 */ /* 0x000fe20000000f00 */
[----:B------:R-:W-:Y:S01]  /*3100*/  IMAD.MOV.U32 R80, RZ, RZ, RZ ;  /* 0x000000ffff507224 */ /* 0x000fe200078e00ff */
[----:B------:R-:W-:-:S07]  /*3110*/  LOP3.LUT R9, R101, R100, R81, 0x96, !PT ;  /* 0x0000006465097212 */ /* 0x000fce00078e9651 */
.L_x_6863:
[----:B------:R-:W-:Y:S05]  /*3120*/  BSYNC.RECONVERGENT B2 ;  /* 0x0000000000027941 */ /* 0x000fea0003800200 */
.L_x_6862:
[----:B------:R-:W-:Y:S01]  /*3130*/  I2FP.F32.U32 R7, R18 ;  /* 0x0000001200077245 */ /* 0x000fe20000201000 */
[----:B------:R-:W-:Y:S02]  /*3140*/  HFMA2 R100, -RZ, RZ, 0.1171875, 0 ;  /* 0x2f800000ff647431 */ /* 0x000fe400000001ff */
[----:B-----5:R-:W-:-:S03]  /*3150*/  HADD2.F32 R18, -RZ, R30.H0_H0 ;  /* 0x2000001eff127230 */ /* 0x020fc60000004100 */
[----:B------:R-:W-:Y:S02]  /*3160*/  FFMA.FTZ R7, R7, R100, 1.1641532182693481445e-10 ;  /* 0x2f00000007077423 */ /* 0x000fe40000010064 */
[----:B------:R-:W-:-:S04]  /*3170*/  FMUL.FTZ R18, R18, UR11 ;  /* 0x0000000b12127c20 */ /* 0x000fc80008410000 */
[----:B------:R-:W-:Y:S01]  /*3180*/  FMUL.FTZ R18, R18, UR10 ;  /* 0x0000000a12127c20 */ /* 0x000fe20008410000 */
[----:B------:R-:W-:Y:S01]  /*3190*/  FSETP.GTU.FTZ.AND P3, PT, R7, UR8, PT ;  /* 0x0000000807007c0b */ /* 0x000fe2000bf7c000 */
[----:B------:R-:W-:-:S03]  /*31a0*/  HADD2.F32 R7, -RZ, R82.H0_H0 ;  /* 0x20000052ff077230 */ /* 0x000fc60000004100 */
[----:B------:R-:W-:Y:S02]  /*31b0*/  FSEL R100, R18, RZ, !P3 ;  /* 0x000000ff12647208 */ /* 0x000fe40005800000 */
[----:B------:R-:W-:-:S03]  /*31c0*/  SEL R18, RZ, 0x1, P3 ;  /* 0x00000001ff127807 */ /* 0x000fc60001800000 */
[----:B------:R-:W-:-:S07]  /*31d0*/  FADD.FTZ R100, R7, R100 ;  /* 0x0000006407647221 */ /* 0x000fce0000010000 */
.L_x_6861:
[----:B------:R-:W-:Y:S05]  /*31e0*/  BSYNC.RECONVERGENT B1 ;  /* 0x0000000000017941 */ /* 0x000fea0003800200 */
.L_x_6860:
[----:B------:R-:W-:Y:S01]  /*31f0*/  BSSY.RECONVERGENT B1, `(.L_x_6867) ;  /* 0x000006b000017945 */ /* 0x000fe20003800200 */
[----:B------:R-:W-:Y:S01]  /*3200*/  F2FP.F16.F32.PACK_AB R138, RZ, R100 ;  /* 0x00000064ff8a723e */ /* 0x000fe200000000ff */
[----:B------:R-:W-:Y:S02]  /*3210*/  @!P2 HADD2.F32 R101, -RZ, R82.H1_H1 ;  /* 0x30000052ff65a230 */ /* 0x000fe40000004100 */
[----:B------:R-:W-:Y:S02]  /*3220*/  @!P2 IMAD.MOV.U32 R130, RZ, RZ, R136 ;  /* 0x000000ffff82a224 */ /* 0x000fe400078e0088 */
        /* <DEDUP_REMOVED lines=18> */
.L_x_6871:
        /* <DEDUP_REMOVED lines=13> */
.L_x_6873:
[----:B------:R-:W-:Y:S05]  /*3420*/  BSYNC.RECONVERGENT B3 ;  /* 0x0000000000037941 */ /* 0x000fea0003800200 */
.L_x_6872:
        /* <DEDUP_REMOVED lines=56> */
[----:B------:R-:W-:Y:S01]  /*37b0*/  IMAD.MOV.U32 R7, RZ, RZ, RZ ;  /* 0x000000ffff077224 */ /* 0x000fe200078e00ff */
[----:B------:R-:W-:Y:S01]  /*37c0*/  LOP3.LUT R9, R19, R80, R131, 0x96, !PT ;  /* 0x0000005013097212 */ /* 0x000fe200078e9683 */
[----:B------:R-:W-:-:S07]  /*37d0*/  IMAD.MOV.U32 R19, RZ, RZ, R136 ;  /* 0x000000ffff137224 */ /* 0x000fce00078e0088 */
.L_x_6870:
[----:B------:R-:W-:Y:S05]  /*37e0*/  BSYNC.RECONVERGENT B2 ;  /* 0x0000000000027941 */ /* 0x000fea0003800200 */
.L_x_6869:
[----:B------:R-:W-:Y:S01]  /*37f0*/  I2FP.F32.U32 R19, R19 ;  /* 0x0000001300137245 */ /* 0x000fe20000201000 */
[----:B------:R-:W-:Y:S02]  /*3800*/  HFMA2 R112, -RZ, RZ, 0.1171875, 0 ;  /* 0x2f800000ff707431 */ /* 0x000fe400000001ff */
[----:B-----5:R-:W-:Y:S02]  /*3810*/  HADD2.F32 R80, -RZ, R30.H1_H1 ;  /* 0x3000001eff507230 */ /* 0x020fe40000004100 */
[----:B------:R-:W-:Y:S02]  /*3820*/  HADD2.F32 R101, -RZ, R82.H1_H1 ;  /* 0x30000052ff657230 */ /* 0x000fe40000004100 */
[----:B------:R-:W-:Y:S01]  /*3830*/  FFMA.FTZ R19, R19, R112, 1.1641532182693481445e-10 ;  /* 0x2f00000013137423 */ /* 0x000fe20000010070 */
[----:B------:R-:W-:-:S04]  /*3840*/  FMUL.FTZ R80, R80, UR11 ;  /* 0x0000000b50507c20 */ /* 0x000fc80008410000 */
[----:B------:R-:W-:Y:S01]  /*3850*/  FMUL.FTZ R80, R80, UR10 ;  /* 0x0000000a50507c20 */ /* 0x000fe20008410000 */
[----:B------:R-:W-:-:S04]  /*3860*/  FSETP.GTU.FTZ.AND P3, PT, R19, UR8, PT ;  /* 0x0000000813007c0b */ /* 0x000fc8000bf7c000 */
[----:B------:R-:W-:Y:S02]  /*3870*/  FSEL R80, R80, RZ, !P3 ;  /* 0x000000ff50507208 */ /* 0x000fe40005800000 */
[----:B------:R-:W-:-:S03]  /*3880*/  SEL R19, RZ, 0x1, P3 ;  /* 0x00000001ff137807 */ /* 0x000fc60001800000 */
[----:B------:R-:W-:-:S07]  /*3890*/  FADD.FTZ R101, R101, R80 ;  /* 0x0000005065657221 */ /* 0x000fce0000010000 */
.L_x_6868:
[----:B------:R-:W-:Y:S05]  /*38a0*/  BSYNC.RECONVERGENT B1 ;  /* 0x0000000000017941 */ /* 0x000fea0003800200 */
.L_x_6867:
[----:B------:R-:W-:Y:S01]  /*38b0*/  BSSY.RECONVERGENT B1, `(.L_x_6874) ;  /* 0x000006b000017945 */ /* 0x000fe20003800200 */
[----:B------:R-:W-:Y:S01]  /*38c0*/  F2FP.F16.F32.PACK_AB R82, RZ, R101 ;  /* 0x00000065ff52723e */ /* 0x000fe200000000ff */
[----:B------:R-:W-:Y:S02]  /*38d0*/  @!P2 HADD2.F32 R112, -RZ, R83.H0_H0 ;  /* 0x20000053ff70a230 */ /* 0x000fe40000004100 */
        /* <DEDUP_REMOVED lines=19> */
.L_x_6878:
        /* <DEDUP_REMOVED lines=13> */
.L_x_6880:
[----:B------:R-:W-:Y:S05]  /*3ae0*/  BSYNC.RECONVERGENT B3 ;  /* 0x0000000000037941 */ /* 0x000fea0003800200 */
.L_x_6879:
        /* <DEDUP_REMOVED lines=10> */
[----:B------:R-:W-:Y:S01]  /*3b90*/  IMAD.MOV.U32 R20, RZ, RZ, R130 ;  /* 0x000000ffff147224 */ /* 0x000fe200078e0082 */
        /* <DEDUP_REMOVED lines=47> */
[----:B------:R-:W-:-:S07]  /*3e90*/  IMAD.MOV.U32 R80, RZ, RZ, RZ ;  /* 0x000000ffff507224 */ /* 0x000fce00078e00ff */
.L_x_6877:
[----:B------:R-:W-:Y:S05]  /*3ea0*/  BSYNC.RECONVERGENT B2 ;  /* 0x0000000000027941 */ /* 0x000fea0003800200 */
.L_x_6876:
        /* <DEDUP_REMOVED lines=11> */
.L_x_6875:
[----:B------:R-:W-:Y:S05]  /*3f60*/  BSYNC.RECONVERGENT B1 ;  /* 0x0000000000017941 */ /* 0x000fea0003800200 */
.L_x_6874:
        /* <DEDUP_REMOVED lines=22> */
.L_x_6885:
        /* <DEDUP_REMOVED lines=13> */
.L_x_6887:
[----:B------:R-:W-:Y:S05]  /*41a0*/  BSYNC.RECONVERGENT B3 ;  /* 0x0000000000037941 */ /* 0x000fea0003800200 */
.L_x_6886:
        /* <DEDUP_REMOVED lines=56> */
[----:B------:R-:W-:Y:S01]  /*4530*/  HFMA2 R7, -RZ, RZ, 0, 0 ;  /* 0x00000000ff077431 */ /* 0x000fe200000001ff */
[----:B------:R-:W-:Y:S01]  /*4540*/  LOP3.LUT R9, R21, R130, R81, 0x96, !PT ;  /* 0x0000008215097212 */ /* 0x000fe200078e9651 */
[----:B------:R-:W-:Y:S02]  /*4550*/  IMAD.MOV.U32 R130, RZ, RZ, R80 ;  /* 0x000000ffff827224 */ /* 0x000fe400078e0050 */
[----:B------:R-:W-:-:S07]  /*4560*/  IMAD.MOV.U32 R21, RZ, RZ, R140 ;  /* 0x000000ffff157224 */ /* 0x000fce00078e008c */
.L_x_6884:
[----:B------:R-:W-:Y:S05]  /*4570*/  BSYNC.RECONVERGENT B2 ;  /* 0x0000000000027941 */ /* 0x000fea0003800200 */
.L_x_6883:
        /* <DEDUP_REMOVED lines=11> */
.L_x_6882:
[----:B------:R-:W-:Y:S05]  /*4630*/  BSYNC.RECONVERGENT B1 ;  /* 0x0000000000017941 */ /* 0x000fea0003800200 */
.L_x_6881:
[----:B------:R-:W-:Y:S02]  /*4640*/  F2FP.F16.F32.PACK_AB R83, RZ, R113 ;  /* 0x00000071ff53723e */ /* 0x000fe400000000ff */
[----:B------:R-:W-:Y:S02]  /*4650*/  PRMT R82, R138, 0x5410, R82 ;  /* 0x000054108a527816 */ /* 0x000fe40000000052 */
[----:B------:R-:W-:Y:S02]  /*4660*/  PRMT R81, R133, 0x5410, R137 ;  /* 0x0000541085517816 */ /* 0x000fe40000000089 */
[----:B------:R-:W-:Y:S02]  /*4670*/  PRMT R80, R124, 0x5410, R132 ;  /* 0x000054107c507816 */ /* 0x000fe40000000084 */
[----:B------:R-:W-:Y:S01]  /*4680*/  PRMT R83, R136, 0x5410, R83 ;  /* 0x0000541088537816 */ /* 0x000fe20000000053 */
[----:B------:R-:W-:Y:S06]  /*4690*/  BRA `(.L_x_6888) ;  /* 0x0000003000fc7947 */ /* 0x000fec0003800000 */
.L_x_6831:
        /* <DEDUP_REMOVED lines=21> */
.L_x_6893:
        /* <DEDUP_REMOVED lines=13> */
.L_x_6895:
[----:B------:R-:W-:Y:S05]  /*48c0*/  BSYNC.RECONVERGENT B3 ;  /* 0x0000000000037941 */ /* 0x000fea0003800200 */
.L_x_6894:
        /* <DEDUP_REMOVED lines=53> */
[----:B------:R-:W-:Y:S01]  /*4c20*/  IMAD.WIDE.U32 R6, R81, -0x326172a9, RZ ;  /* 0xcd9e8d5751067825 */ /* 0x000fe200078e00ff */
[----:B------:R-:W-:Y:S02]  /*4c30*/  LOP3.LUT R9, R9, R2, R131, 0x96, !PT ;  /* 0x0000000209097212 */ /* 0x000fe400078e9683 */
[----:B------:R-:W-:Y:S01]  /*4c40*/  MOV R2, R124 ;  /* 0x0000007c00027202 */ /* 0x000fe20000000f00 */
[----:B------:R-:W-:Y:S02]  /*4c50*/  VIADD R3, R134, 0x8ff34781 ;  /* 0x8ff3478186037836 */ /* 0x000fe40000000000 */
[----:B------:R-:W-:-:S03]  /*4c60*/  IMAD.MOV.U32 R80, RZ, RZ, RZ ;  /* 0x000000ffff507224 */ /* 0x000fc600078e00ff */
[----:B------:R-:W-:-:S07]  /*4c70*/  LOP3.LUT R8, R3, R8, R7, 0x96, !PT ;  /* 0x0000000803087212 */ /* 0x000fce00078e9607 */
.L_x_6892:
[----:B------:R-:W-:Y:S05]  /*4c80*/  BSYNC.RECONVERGENT B2 ;  /* 0x0000000000027941 */ /* 0x000fea0003800200 */
.L_x_6891:
[----:B------:R-:W-:Y:S01]  /*4c90*/  I2FP.F32.U32 R2, R2 ;  /* 0x0000000200027245 */ /* 0x000fe20000201000 */
[----:B-----5:R-:W-:Y:S02]  /*4ca0*/  HADD2.F32 R4, -RZ, R28.H0_H0 ;  /* 0x2000001cff047230 */ /* 0x020fe40000004100 */
[----:B------:R-:W-:-:S03]  /*4cb0*/  IMAD.MOV.U32 R3, RZ, RZ, 0x2f800000 ;  /* 0x2f800000ff037424 */ /* 0x000fc600078e00ff */
[----:B------:R-:W-:Y:S01]  /*4cc0*/  FMUL.FTZ R4, R4, UR11 ;  /* 0x0000000b04047c20 */ /* 0x000fe20008410000 */
[----:B------:R-:W-:-:S03]  /*4cd0*/  FFMA.FTZ R2, R2, R3, 1.1641532182693481445e-10 ;  /* 0x2f00000002027423 */ /* 0x000fc60000010003 */
[----:B------:R-:W-:Y:S02]  /*4ce0*/  FMUL.FTZ R4, R4, UR10 ;  /* 0x0000000a04047c20 */ /* 0x000fe40008410000 */
[----:B------:R-:W-:-:S04]  /*4cf0*/  FSETP.GTU.FTZ.AND P2, PT, R2, UR8, PT ;  /* 0x0000000802007c0b */ /* 0x000fc8000bf5c000 */
[----:B------:R-:W-:Y:S02]  /*4d00*/  SEL R3, RZ, 0x1, P2 ;  /* 0x00000001ff037807 */ /* 0x000fe40001000000 */
[----:B------:R-:W-:-:S07]  /*4d10*/  FSEL R4, R4, RZ, !P2 ;  /* 0x000000ff04047208 */ /* 0x000fce0005000000 */
.L_x_6890:
[----:B------:R-:W-:Y:S05]  /*4d20*/  BSYNC.RECONVERGENT B1 ;  /* 0x0000000000017941 */ /* 0x000fea0003800200 */
.L_x_6889:
[----:B------:R-:W-:Y:S01]  /*4d30*/  BSSY.RECONVERGENT B1, `(.L_x_6896) ;  /* 0x0000066000017945 */ /* 0x000fe20003800200 */
[----:B------:R-:W-:Y:S01]  /*4d40*/  HFMA2 R2, -RZ, RZ, 0, 0 ;  /* 0x00000000ff027431 */ /* 0x000fe200000001ff */
[----:B------:R-:W-:Y:S01]  /*4d50*/  F2FP.F16.F32.PACK_AB R132, RZ, R4 ;  /* 0x00000004ff84723e */ /* 0x000fe200000000ff */
[----:B------:R-:W-:Y:S01]  /*4d60*/  IMAD.MOV.U32 R7, RZ, RZ, R80 ;  /* 0x000000ffff077224 */ /* 0x000fe200078e0050 */
        /* <DEDUP_REMOVED lines=14> */
.L_x_6900:
        /* <DEDUP_REMOVED lines=13> */
.L_x_6902:
[----:B------:R-:W-:Y:S05]  /*4f20*/  BSYNC.RECONVERGENT B3 ;  /* 0x0000000000037941 */ /* 0x000fea0003800200 */
.L_x_6901:
        /* <DEDUP_REMOVED lines=59> */
[----:B------:R-:W-:-:S07]  /*52e0*/  IMAD.MOV.U32 R7, RZ, RZ, RZ ;  /* 0x000000ffff077224 */ /* 0x000fce00078e00ff */
.L_x_6899:
[----:B------:R-:W-:Y:S05]  /*52f0*/  BSYNC.RECONVERGENT B2 ;  /* 0x0000000000027941 */ /* 0x000fea0003800200 */
.L_x_6898:
[----:B------:R-:W-:Y:S01]  /*5300*/  I2FP.F32.U32 R0, R0 ;  /* 0x0000000000007245 */ /* 0x000fe20000201000 */
[----:B------:R-:W-:Y:S02]  /*5310*/  HFMA2 R81, -RZ, RZ, 0.1171875, 0 ;  /* 0x2f800000ff517431 */ /* 0x000fe400000001ff */
[----:B-----5:R-:W-:-:S03]  /*5320*/  HADD2.F32 R2, -RZ, R28.H1_H1 ;  /* 0x3000001cff027230 */ /* 0x020fc60000004100 */
[----:B------:R-:W-:Y:S02]  /*5330*/  FFMA.FTZ R0, R0, R81, 1.1641532182693481445e-10 ;  /* 0x2f00000000007423 */ /* 0x000fe40000010051 */
[----:B------:R-:W-:-:S04]  /*5340*/  FMUL.FTZ R2, R2, UR11 ;  /* 0x0000000b02027c20 */ /* 0x000fc80008410000 */
[----:B------:R-:W-:Y:S01]  /*5350*/  FMUL.FTZ R2, R2, UR10 ;  /* 0x0000000a02027c20 */ /* 0x000fe20008410000 */
[----:B------:R-:W-:-:S04]  /*5360*/  FSETP.GTU.FTZ.AND P2, PT, R0, UR8, PT ;  /* 0x0000000800007c0b */ /* 0x000fc8000bf5c000 */
[----:B------:R-:W-:Y:S02]  /*5370*/  SEL R0, RZ, 0x1, P2 ;  /* 0x00000001ff007807 */ /* 0x000fe40001000000 */
[----:B------:R-:W-:-:S07]  /*5380*/  FSEL R2, R2, RZ, !P2 ;  /* 0x000000ff02027208 */ /* 0x000fce0005000000 */
.L_x_6897:
[----:B------:R-:W-:Y:S05]  /*5390*/  BSYNC.RECONVERGENT B1 ;  /* 0x0000000000017941 */ /* 0x000fea0003800200 */
.L_x_6896:
[----:B------:R-:W-:Y:S01]  /*53a0*/  BSSY.RECONVERGENT B1, `(.L_x_6903) ;  /* 0x0000066000017945 */ /* 0x000fe20003800200 */
[----:B------:R-:W-:Y:S01]  /*53b0*/  F2FP.F16.F32.PACK_AB R131, RZ, R2 ;  /* 0x00000002ff83723e */ /* 0x000fe200000000ff */
        /* <DEDUP_REMOVED lines=16> */
.L_x_6907:
        /* <DEDUP_REMOVED lines=13> */
.L_x_6909:
[----:B------:R-:W-:Y:S05]  /*5590*/  BSYNC.RECONVERGENT B3 ;  /* 0x0000000000037941 */ /* 0x000fea0003800200 */
.L_x_6908:
        /* <DEDUP_REMOVED lines=54> */
[----:B------:R-:W-:-:S04]  /*5900*/  IMAD.WIDE.U32 R80, R80, -0x2daee0ad, RZ ;  /* 0xd2511f5350507825 */ /* 0x000fc800078e00ff */
[----:B------:R-:W-:Y:S02]  /*5910*/  VIADD R9, R134, 0x8ff34781 ;  /* 0x8ff3478186097836 */ /* 0x000fe40000000000 */
[----:B------:R-:W-:Y:S02]  /*5920*/  IMAD.MOV.U32 R130, RZ, RZ, R80 ;  /* 0x000000ffff827224 */ /* 0x000fe400078e0050 */
[----:B------:R-:W-:Y:S01]  /*5930*/  HFMA2 R80, -RZ, RZ, 0, 0 ;  /* 0x00000000ff507431 */ /* 0x000fe200000001ff */
[----:B------:R-:W-:Y:S02]  /*5940*/  LOP3.LUT R8, R9, R8, R7, 0x96, !PT ;  /* 0x0000000809087212 */ /* 0x000fe400078e9607 */
[----:B------:R-:W-:-:S07]  /*5950*/  LOP3.LUT R9, R83, R82, R81, 0x96, !PT ;  /* 0x0000005253097212 */ /* 0x000fce00078e9651 */
.L_x_6906:
[----:B------:R-:W-:Y:S05]  /*5960*/  BSYNC.RECONVERGENT B2 ;  /* 0x0000000000027941 */ /* 0x000fea0003800200 */
.L_x_6905:
        /* <DEDUP_REMOVED lines=9> */
.L_x_6904:
[----:B------:R-:W-:Y:S05]  /*5a00*/  BSYNC.RECONVERGENT B1 ;  /* 0x0000000000017941 */ /* 0x000fea0003800200 */
.L_x_6903:
[----:B------:R-:W-:Y:S01]  /*5a10*/  BSSY.RECONVERGENT B1, `(.L_x_6910) ;  /* 0x0000066000017945 */ /* 0x000fe20003800200 */
[----:B------:R-:W-:Y:S01]  /*5a20*/  F2FP.F16.F32.PACK_AB R133, RZ, R98 ;  /* 0x00000062ff85723e */ /* 0x000fe200000000ff */
        /* <DEDUP_REMOVED lines=16> */
.L_x_6914:
        /* <DEDUP_REMOVED lines=13> */
.L_x_6916:
[----:B------:R-:W-:Y:S05]  /*5c00*/  BSYNC.RECONVERGENT B3 ;  /* 0x0000000000037941 */ /* 0x000fea0003800200 */
.L_x_6915:
        /* <DEDUP_REMOVED lines=58> */
[----:B------:R-:W-:Y:S01]  /*5fb0*/  IMAD.MOV.U32 R17, RZ, RZ, R130 ;  /* 0x000000ffff117224 */ /* 0x000fe200078e0082 */
[----:B------:R-:W-:-:S07]  /*5fc0*/  MOV R130, R80 ;  /* 0x0000005000827202 */ /* 0x000fce0000000f00 */
.L_x_6913:
[----:B------:R-:W-:Y:S05]  /*5fd0*/  BSYNC.RECONVERGENT B2 ;  /* 0x0000000000027941 */ /* 0x000fea0003800200 */
.L_x_6912:
        /* <DEDUP_REMOVED lines=9> */
.L_x_6911:
[----:B------:R-:W-:Y:S05]  /*6070*/  BSYNC.RECONVERGENT B1 ;  /* 0x0000000000017941 */ /* 0x000fea0003800200 */
.L_x_6910:
[----:B------:R-:W-:Y:S01]  /*6080*/  BSSY.RECONVERGENT B1, `(.L_x_6917) ;  /* 0x0000066000017945 */ /* 0x000fe20003800200 */
[----:B------:R-:W-:Y:S01]  /*6090*/  F2FP.F16.F32.PACK_AB R136, RZ, R97 ;  /* 0x00000061ff88723e */ /* 0x000fe200000000ff */
        /* <DEDUP_REMOVED lines=16> */
.L_x_6921:
        /* <DEDUP_REMOVED lines=13> */
.L_x_6923:
[----:B------:R-:W-:Y:S05]  /*6270*/  BSYNC.RECONVERGENT B3 ;  /* 0x0000000000037941 */ /* 0x000fea0003800200 */
.L_x_6922:
        /* <DEDUP_REMOVED lines=57> */
[----:B------:R-:W-:Y:S02]  /*6610*/  IMAD.MOV.U32 R130, RZ, RZ, R80 ;  /* 0x000000ffff827224 */ /* 0x000fe400078e0050 */
[----:B------:R-:W-:Y:S01]  /*6620*/  HFMA2 R80, -RZ, RZ, 0, 0 ;  /* 0x00000000ff507431 */ /* 0x000fe200000001ff */
[----:B------:R-:W-:-:S07]  /*6630*/  LOP3.LUT R9, R83, R82, R81, 0x96, !PT ;  /* 0x0000005253097212 */ /* 0x000fce00078e9651 */
.L_x_6920:
[----:B------:R-:W-:Y:S05]  /*6640*/  BSYNC.RECONVERGENT B2 ;  /* 0x0000000000027941 */ /* 0x000fea0003800200 */
.L_x_6919:
        /* <DEDUP_REMOVED lines=9> */
.L_x_6918:
[----:B------:R-:W-:Y:S05]  /*66e0*/  BSYNC.RECONVERGENT B1 ;  /* 0x0000000000017941 */ /* 0x000fea0003800200 */
.L_x_6917:
[----:B------:R-:W-:Y:S01]  /*66f0*/  BSSY.RECONVERGENT B1, `(.L_x_6924) ;  /* 0x0000066000017945 */ /* 0x000fe20003800200 */
[----:B------:R-:W-:Y:S01]  /*6700*/  F2FP.F16.F32.PACK_AB R137, RZ, R100 ;  /* 0x00000064ff89723e */ /* 0x000fe200000000ff */
        /* <DEDUP_REMOVED lines=16> */
.L_x_6928:
        /* <DEDUP_REMOVED lines=13> */
.L_x_6930:
[----:B------:R-:W-:Y:S05]  /*68e0*/  BSYNC.RECONVERGENT B3 ;  /* 0x0000000000037941 */ /* 0x000fea0003800200 */
.L_x_6929:
        /* <DEDUP_REMOVED lines=60> */
.L_x_6927:
[----:B------:R-:W-:Y:S05]  /*6cb0*/  BSYNC.RECONVERGENT B2 ;  /* 0x0000000000027941 */ /* 0x000fea0003800200 */
.L_x_6926:
        /* <DEDUP_REMOVED lines=9> */
.L_x_6925:
[----:B------:R-:W-:Y:S05]  /*6d50*/  BSYNC.RECONVERGENT B1 ;  /* 0x0000000000017941 */ /* 0x000fea0003800200 */
.L_x_6924:
        /* <DEDUP_REMOVED lines=18> */
.L_x_6935:
        /* <DEDUP_REMOVED lines=13> */
.L_x_6937:
[----:B------:R-:W-:Y:S05]  /*6f50*/  BSYNC.RECONVERGENT B3 ;  /* 0x0000000000037941 */ /* 0x000fea0003800200 */
.L_x_6936:
        /* <DEDUP_REMOVED lines=60> */
.L_x_6934:
[----:B------:R-:W-:Y:S05]  /*7320*/  BSYNC.RECONVERGENT B2 ;  /* 0x0000000000027941 */ /* 0x000fea0003800200 */
.L_x_6933:
        /* <DEDUP_REMOVED lines=9> */
.L_x_6932:
[----:B------:R-:W-:Y:S05]  /*73c0*/  BSYNC.RECONVERGENT B1 ;  /* 0x0000000000017941 */ /* 0x000fea0003800200 */
.L_x_6931:
        /* <DEDUP_REMOVED lines=18> */
.L_x_6942:
        /* <DEDUP_REMOVED lines=13> */
.L_x_6944:
[----:B------:R-:W-:Y:S05]  /*75c0*/  BSYNC.RECONVERGENT B3 ;  /* 0x0000000000037941 */ /* 0x000fea0003800200 */
.L_x_6943:
        /* <DEDUP_REMOVED lines=60> */
.L_x_6941:
[----:B------:R-:W-:Y:S05]  /*7990*/  BSYNC.RECONVERGENT B2 ;  /* 0x0000000000027941 */ /* 0x000fea0003800200 */
.L_x_6940:
        /* <DEDUP_REMOVED lines=9> */
.L_x_6939:
[----:B------:R-:W-:Y:S05]  /*7a30*/  BSYNC.RECONVERGENT B1 ;  /* 0x0000000000017941 */ /* 0x000fea0003800200 */
.L_x_6938:
[----:B------:R-:W-:Y:S02]  /*7a40*/  F2FP.F16.F32.PACK_AB R83, RZ, R113 ;  /* 0x00000071ff53723e */ /* 0x000fe400000000ff */
[----:B------:R-:W-:Y:S02]  /*7a50*/  PRMT R82, R137, 0x5410, R138 ;  /* 0x0000541089527816 */ /* 0x000fe4000000008a */
[----:B------:R-:W-:Y:S02]  /*7a60*/  PRMT R81, R133, 0x5410, R136 ;  /* 0x0000541085517816 */ /* 0x000fe40000000088 */
[----:B------:R-:W-:Y:S02]  /*7a70*/  PRMT R80, R132, 0x5410, R131 ;  /* 0x0000541084507816 */ /* 0x000fe40000000083 */
[----:B------:R-:W-:-:S07]  /*7a80*/  PRMT R83, R124, 0x5410, R83 ;  /* 0x000054107c537816 */ /* 0x000fce0000000053 */
.L_x_6888:
        /* <DEDUP_REMOVED lines=26> */
.L_x_6946:
[----:B------:R-:W-:Y:S05]  /*7c30*/  BSYNC.RECONVERGENT B1 ;  /* 0x0000000000017941 */ /* 0x000fea0003800200 */
.L_x_6945:
[----:B------:R-:W-:Y:S01]  /*7c40*/  VIADD R128, R128, 0x20 ;  /* 0x0000002080807836 */ /* 0x000fe20000000000 */
[----:B------:R-:W-:-:S07]  /*7c50*/  IADD3 R127, PT, PT, R127, 0x20, RZ ;  /* 0x000000207f7f7810 */ /* 0x000fce0007ffe0ff */
.L_x_6828:
[----:B------:R-:W-:Y:S05]  /*7c60*/  BSYNC.RECONVERGENT B0 ;  /* 0x0000000000007941 */ /* 0x000fea0003800200 */
.L_x_6827:
        /* <DEDUP_REMOVED lines=9> */
.L_x_6950:
[----:B------:R-:W-:Y:S05]  /*7d00*/  BSYNC.RECONVERGENT B1 ;  /* 0x0000000000017941 */ /* 0x000fea0003800200 */
.L_x_6949:
        /* <DEDUP_REMOVED lines=10> */
[----:B--2---:R-:W-:Y:S01]  /*7db0*/  @!P2 HADD2.F32 R22, -RZ, R80.H0_H0 ;  /* 0x20000050ff16a230 */ /* 0x004fe20000004100 */
        /* <DEDUP_REMOVED lines=17> */
.L_x_6956:
        /* <DEDUP_REMOVED lines=13> */
.L_x_6958:
[----:B------:R-:W-:Y:S05]  /*7fa0*/  BSYNC.RECONVERGENT B3 ;  /* 0x0000000000037941 */ /* 0x000fea0003800200 */
.L_x_6957:
        /* <DEDUP_REMOVED lines=55> */
[----:B------:R-:W-:Y:S02]  /*8320*/  IADD3 R3, PT, PT, R135, -0x695add53, RZ ;  /* 0x96a522ad87037810 */ /* 0x000fe40007ffe0ff */
[----:B------:R-:W-:Y:S01]  /*8330*/  LOP3.LUT R8, R9, R8, R7, 0x96, !PT ;  /* 0x0000000809087212 */ /* 0x000fe200078e9607 */
[----:B------:R-:W-:Y:S01]  /*8340*/  IMAD.MOV.U32 R96, RZ, RZ, R22 ;  /* 0x000000ffff607224 */ /* 0x000fe200078e0016 */
[----:B------:R-:W-:Y:S02]  /*8350*/  LOP3.LUT R9, R3, R102, R23, 0x96, !PT ;  /* 0x0000006603097212 */ /* 0x000fe400078e9617 */
[----:B------:R-:W-:-:S07]  /*8360*/  MOV R3, R124 ;  /* 0x0000007c00037202 */ /* 0x000fce0000000f00 */
.L_x_6955:
[----:B------:R-:W-:Y:S05]  /*8370*/  BSYNC.RECONVERGENT B2 ;  /* 0x0000000000027941 */ /* 0x000fea0003800200 */
.L_x_6954:
[----:B------:R-:W-:Y:S01]  /*8380*/  I2FP.F32.U32 R3, R3 ;  /* 0x0000000300037245 */ /* 0x000fe20000201000 */
[----:B------:R-:W-:Y:S02]  /*8390*/  HFMA2 R22, -RZ, RZ, 0.1171875, 0 ;  /* 0x2f800000ff167431 */ /* 0x000fe400000001ff */
[----:B-----5:R-:W-:Y:S02]  /*83a0*/  HADD2.F32 R7, -RZ, R28.H0_H0 ;  /* 0x2000001cff077230 */ /* 0x020fe40000004100 */
[----:B------:R-:W-:Y:S02]  /*83b0*/  HADD2.F32 R23, -RZ, R80.H0_H0 ;  /* 0x20000050ff177230 */ /* 0x000fe40000004100 */
[----:B------:R-:W-:Y:S01]  /*83c0*/  FFMA.FTZ R3, R3, R22, 1.1641532182693481445e-10 ;  /* 0x2f00000003037423 */ /* 0x000fe20000010016 */
[----:B------:R-:W-:-:S04]  /*83d0*/  FMUL.FTZ R7, R7, UR11 ;  /* 0x0000000b07077c20 */ /* 0x000fc80008410000 */
[----:B------:R-:W-:Y:S01]  /*83e0*/  FMUL.FTZ R7, R7, UR10 ;  /* 0x0000000a07077c20 */ /* 0x000fe20008410000 */
[----:B------:R-:W-:-:S04]  /*83f0*/  FSETP.GTU.FTZ.AND P3, PT, R3, UR8, PT ;  /* 0x0000000803007c0b */ /* 0x000fc8000bf7c000 */
[----:B------:R-:W-:Y:S02]  /*8400*/  FSEL R22, R7, RZ, !P3 ;  /* 0x000000ff07167208 */ /* 0x000fe40005800000 */
[----:B------:R-:W-:-:S03]  /*8410*/  SEL R3, RZ, 0x1, P3 ;  /* 0x00000001ff037807 */ /* 0x000fc60001800000 */
[----:B------:R-:W-:-:S07]  /*8420*/  FADD.FTZ R22, R23, R22 ;  /* 0x0000001617167221 */ /* 0x000fce0000010000 */
.L_x_6953:
[----:B------:R-:W-:Y:S05]  /*8430*/  BSYNC.RECONVERGENT B1 ;  /* 0x0000000000017941 */ /* 0x000fea0003800200 */
.L_x_6952:
        /* <DEDUP_REMOVED lines=22> */
.L_x_6963:
        /* <DEDUP_REMOVED lines=13> */
.L_x_6965:
[----:B------:R-:W-:Y:S05]  /*8670*/  BSYNC.RECONVERGENT B3 ;  /* 0x0000000000037941 */ /* 0x000fea0003800200 */
.L_x_6964:
        /* <DEDUP_REMOVED lines=58> */
[----:B------:R-:W-:-:S07]  /*8a20*/  LOP3.LUT R9, R23, R102, R133, 0x96, !PT ;  /* 0x0000006617097212 */ /* 0x000fce00078e9685 */
.L_x_6962:
[----:B------:R-:W-:Y:S05]  /*8a30*/  BSYNC.RECONVERGENT B2 ;  /* 0x0000000000027941 */ /* 0x000fea0003800200 */
.L_x_6961:
        /* <DEDUP_REMOVED lines=11> */
.L_x_6960:
[----:B------:R-:W-:Y:S05]  /*8af0*/  BSYNC.RECONVERGENT B1 ;  /* 0x0000000000017941 */ /* 0x000fea0003800200 */
.L_x_6959:
        /* <DEDUP_REMOVED lines=22> */
.L_x_6970:
        /* <DEDUP_REMOVED lines=13> */
.L_x_6972:
[----:B------:R-:W-:Y:S05]  /*8d30*/  BSYNC.RECONVERGENT B3 ;  /* 0x0000000000037941 */ /* 0x000fea0003800200 */
.L_x_6971:
        /* <DEDUP_REMOVED lines=14> */
[----:B------:R-:W-:Y:S01]  /*8e20*/  IMAD.MOV.U32 R16, RZ, RZ, R132 ;  /* 0x000000ffff107224 */ /* 0x000fe200078e0084 */
        /* <DEDUP_REMOVED lines=41> */
[----:B------:R-:W-:Y:S01]  /*90c0*/  VIADD R95, R135, 0x96a522ad ;  /* 0x96a522ad875f7836 */ /* 0x000fe20000000000 */
[----:B------:R-:W-:Y:S01]  /*90d0*/  MOV R80, R102 ;  /* 0x0000006600507202 */ /* 0x000fe20000000f00 */
[----:B------:R-:W-:-:S03]  /*90e0*/  HFMA2 R102, -RZ, RZ, 0, 0 ;  /* 0x00000000ff667431 */ /* 0x000fc600000001ff */
[----:B------:R-:W-:-:S07]  /*90f0*/  LOP3.LUT R9, R95, R114, R103, 0x96, !PT ;  /* 0x000000725f097212 */ /* 0x000fce00078e9667 */
.L_x_6969:
[----:B------:R-:W-:Y:S05]  /*9100*/  BSYNC.RECONVERGENT B2 ;  /* 0x0000000000027941 */ /* 0x000fea0003800200 */
.L_x_6968:
        /* <DEDUP_REMOVED lines=11> */
.L_x_6967:
[----:B------:R-:W-:Y:S05]  /*91c0*/  BSYNC.RECONVERGENT B1 ;  /* 0x0000000000017941 */ /* 0x000fea0003800200 */
.L_x_6966:
        /* <DEDUP_REMOVED lines=22> */
.L_x_6977:
        /* <DEDUP_REMOVED lines=13> */
.L_x_6979:
[----:B------:R-:W-:Y:S05]  /*9400*/  BSYNC.RECONVERGENT B3 ;  /* 0x0000000000037941 */ /* 0x000fea0003800200 */
.L_x_6978:
        /* <DEDUP_REMOVED lines=56> */
[----:B------:R-:W-:-:S03]  /*9790*/  IMAD.MOV.U32 R7, RZ, RZ, RZ ;  /* 0x000000ffff077224 */ /* 0x000fc600078e00ff */
[----:B------:R-:W-:Y:S02]  /*97a0*/  LOP3.LUT R9, R17, R102, R115, 0x96, !PT ;  /* 0x0000006611097212 */ /* 0x000fe400078e9673 */
[----:B------:R-:W-:-:S07]  /*97b0*/  MOV R17, R80 ;  /* 0x0000005000117202 */ /* 0x000fce0000000f00 */
.L_x_6976:
[----:B------:R-:W-:Y:S05]  /*97c0*/  BSYNC.RECONVERGENT B2 ;  /* 0x0000000000027941 */ /* 0x000fea0003800200 */
.L_x_6975:
[----:B------:R-:W-:Y:S01]  /*97d0*/  I2FP.F32.U32 R17, R17 ;  /* 0x0000001100117245 */ /* 0x000fe20000201000 */
[----:B------:R-:W-:Y:S02]  /*97e0*/  HFMA2 R80, -RZ, RZ, 0.1171875, 0 ;  /* 0x2f800000ff507431 */ /* 0x000fe400000001ff */
[----:B-----5:R-:W-:-:S03]  /*97f0*/  HADD2.F32 R95, -RZ, R29.H1_H1 ;  /* 0x3000001dff5f7230 */ /* 0x020fc60000004100 */
[----:B------:R-:W-:Y:S02]  /*9800*/  FFMA.FTZ R17, R17, R80, 1.1641532182693481445e-10 ;  /* 0x2f00000011117423 */ /* 0x000fe40000010050 */
[----:B------:R-:W-:Y:S01]  /*9810*/  FMUL.FTZ R95, R95, UR11 ;  /* 0x0000000b5f5f7c20 */ /* 0x000fe20008410000 */
[----:B------:R-:W-:-:S03]  /*9820*/  HADD2.F32 R80, -RZ, R81.H1_H1 ;  /* 0x30000051ff507230 */ /* 0x000fc60000004100 */
[----:B------:R-:W-:Y:S01]  /*9830*/  FMUL.FTZ R95, R95, UR10 ;  /* 0x0000000a5f5f7c20 */ /* 0x000fe20008410000 */
[----:B------:R-:W-:-:S04]  /*9840*/  FSETP.GTU.FTZ.AND P3, PT, R17, UR8, PT ;  /* 0x0000000811007c0b */ /* 0x000fc8000bf7c000 */
[----:B------:R-:W-:Y:S02]  /*9850*/  FSEL R95, R95, RZ, !P3 ;  /* 0x000000ff5f5f7208 */ /* 0x000fe40005800000 */
[----:B------:R-:W-:-:S03]  /*9860*/  SEL R17, RZ, 0x1, P3 ;  /* 0x00000001ff117807 */ /* 0x000fc60001800000 */
[----:B------:R-:W-:-:S07]  /*9870*/  FADD.FTZ R95, R80, R95 ;  /* 0x0000005f505f7221 */ /* 0x000fce0000010000 */
.L_x_6974:
[----:B------:R-:W-:Y:S05]  /*9880*/  BSYNC.RECONVERGENT B1 ;  /* 0x0000000000017941 */ /* 0x000fea0003800200 */
.L_x_6973:
        /* <DEDUP_REMOVED lines=22> */
.L_x_6984:
        /* <DEDUP_REMOVED lines=13> */
.L_x_6986:
[----:B------:R-:W-:Y:S05]  /*9ac0*/  BSYNC.RECONVERGENT B3 ;  /* 0x0000000000037941 */ /* 0x000fea0003800200 */
.L_x_6985:
        /* <DEDUP_REMOVED lines=58> */
[----:B------:R-:W-:-:S07]  /*9e70*/  HFMA2 R80, -RZ, RZ, 0, 0 ;  /* 0x00000000ff507431 */ /* 0x000fce00000001ff */
.L_x_6983:
[----:B------:R-:W-:Y:S05]  /*9e80*/  BSYNC.RECONVERGENT B2 ;  /* 0x0000000000027941 */ /* 0x000fea0003800200 */
.L_x_6982:
        /* <DEDUP_REMOVED lines=11> */
.L_x_6981:
[----:B------:R-:W-:Y:S05]  /*9f40*/  BSYNC.RECONVERGENT B1 ;  /* 0x0000000000017941 */ /* 0x000fea0003800200 */
.L_x_6980:
        /* <DEDUP_REMOVED lines=22> */
.L_x_6991:
        /* <DEDUP_REMOVED lines=13> */
.L_x_6993:
[----:B------:R-:W-:Y:S05]  /*a180*/  BSYNC.RECONVERGENT B3 ;  /* 0x0000000000037941 */ /* 0x000fea0003800200 */
.L_x_6992:
        /* <DEDUP_REMOVED lines=59> */
.L_x_6990:
[----:B------:R-:W-:Y:S05]  /*a540*/  BSYNC.RECONVERGENT B2 ;  /* 0x0000000000027941 */ /* 0x000fea0003800200 */
.L_x_6989:
        /* <DEDUP_REMOVED lines=11> */
.L_x_6988:
[----:B------:R-:W-:Y:S05]  /*a600*/  BSYNC.RECONVERGENT B1 ;  /* 0x0000000000017941 */ /* 0x000fea0003800200 */
.L_x_6987:
        /* <DEDUP_REMOVED lines=22> */
.L_x_6998:
        /* <DEDUP_REMOVED lines=13> */
.L_x_7000:
[----:B------:R-:W-:Y:S05]  /*a840*/  BSYNC.RECONVERGENT B3 ;  /* 0x0000000000037941 */ /* 0x000fea0003800200 */
.L_x_6999:
        /* <DEDUP_REMOVED lines=59> */
.L_x_6997:
[----:B------:R-:W-:Y:S05]  /*ac00*/  BSYNC.RECONVERGENT B2 ;  /* 0x0000000000027941 */ /* 0x000fea0003800200 */
.L_x_6996:
        /* <DEDUP_REMOVED lines=11> */
.L_x_6995:
[----:B------:R-:W-:Y:S05]  /*acc0*/  BSYNC.RECONVERGENT B1 ;  /* 0x0000000000017941 */ /* 0x000fea0003800200 */
.L_x_6994:
        /* <DEDUP_REMOVED lines=22> */
.L_x_7005:
        /* <DEDUP_REMOVED lines=13> */
.L_x_7007:
[----:B------:R-:W-:Y:S05]  /*af00*/  BSYNC.RECONVERGENT B3 ;  /* 0x0000000000037941 */ /* 0x000fea0003800200 */
.L_x_7006:
        /* <DEDUP_REMOVED lines=57> */
[----:B------:R-:W-:Y:S01]  /*b2a0*/  LOP3.LUT R9, R21, R132, R81, 0x96, !PT ;  /* 0x0000008415097212 */ /* 0x000fe200078e9651 */
[----:B------:R-:W-:Y:S01]  /*b2b0*/  IMAD.MOV.U32 R21, RZ, RZ, R140 ;  /* 0x000000ffff157224 */ /* 0x000fe200078e008c */
[----:B------:R-:W-:-:S07]  /*b2c0*/  MOV R132, R80 ;  /* 0x0000005000847202 */ /* 0x000fce0000000f00 */
.L_x_7004:
[----:B------:R-:W-:Y:S05]  /*b2d0*/  BSYNC.RECONVERGENT B2 ;  /* 0x0000000000027941 */ /* 0x000fea0003800200 */
.L_x_7003:
        /* <DEDUP_REMOVED lines=11> */
.L_x_7002:
[----:B------:R-:W-:Y:S05]  /*b390*/  BSYNC.RECONVERGENT B1 ;  /* 0x0000000000017941 */ /* 0x000fea0003800200 */
.L_x_7001:
[----:B------:R-:W-:Y:S02]  /*b3a0*/  F2FP.F16.F32.PACK_AB R83, RZ, R115 ;  /* 0x00000073ff53723e */ /* 0x000fe400000000ff */
[----:B------:R-:W-:Y:S02]  /*b3b0*/  PRMT R82, R139, 0x5410, R82 ;  /* 0x000054108b527816 */ /* 0x000fe40000000052 */
[----:B------:R-:W-:Y:S02]  /*b3c0*/  PRMT R81, R136, 0x5410, R138 ;  /* 0x0000541088517816 */ /* 0x000fe4000000008a */
[----:B------:R-:W-:Y:S02]  /*b3d0*/  PRMT R80, R124, 0x5410, R131 ;  /* 0x000054107c507816 */ /* 0x000fe40000000083 */
[----:B------:R-:W-:Y:S01]  /*b3e0*/  PRMT R83, R137, 0x5410, R83 ;  /* 0x0000541089537816 */ /* 0x000fe20000000053 */
[----:B------:R-:W-:Y:S06]  /*b3f0*/  BRA `(.L_x_7008) ;  /* 0x0000003000fc7947 */ /* 0x000fec0003800000 */
.L_x_6951:
[----:B------:R-:W-:Y:S01]  /*b400*/  BSSY.RECONVERGENT B1, `(.L_x_7009) ;  /* 0x0000068000017945 */ /* 0x000fe20003800200 */
[----:B------:R-:W-:Y:S01]  /*b410*/  MOV R22, RZ ;  /* 0x000000ff00167202 */ /* 0x000fe20000000f00 */
[----:B0-----:R-:W-:Y:S01]  /*b420*/  IMAD.MOV.U32 R132, RZ, RZ, R124 ;  /* 0x000000ffff847224 */ /* 0x001fe200078e007c */
        /* <DEDUP_REMOVED lines=18> */
.L_x_7013:
        /* <DEDUP_REMOVED lines=13> */
.L_x_7015:
[----:B------:R-:W-:Y:S05]  /*b620*/  BSYNC.RECONVERGENT B3 ;  /* 0x0000000000037941 */ /* 0x000fea0003800200 */
.L_x_7014:
        /* <DEDUP_REMOVED lines=49> */
[----:B------:R-:W-:Y:S01]  /*b940*/  LOP3.LUT R7, R7, R80, R23, 0x96, !PT ;  /* 0x0000005007077212 */ /* 0x000fe200078e9617 */
[----:B------:R-:W-:Y:S01]  /*b950*/  HFMA2 R80, -RZ, RZ, 0, 0 ;  /* 0x00000000ff507431 */ /* 0x000fe200000001ff */
[----:B------:R-:W-:Y:S01]  /*b960*/  LOP3.LUT R3, R3, R6, R9, 0x96, !PT ;  /* 0x0000000603037212 */ /* 0x000fe200078e9609 */
[----:B------:R-:W-:Y:S02]  /*b970*/  VIADD R9, R134, 0x8ff34781 ;  /* 0x8ff3478186097836 */ /* 0x000fe40000000000 */
[----:B------:R-:W-:-:S04]  /*b980*/  IMAD.WIDE.U32 R6, R7, -0x326172a9, RZ ;  /* 0xcd9e8d5707067825 */ /* 0x000fc800078e00ff */
[----:B------:R-:W-:Y:S01]  /*b990*/  IMAD.WIDE.U32 R132, R3, -0x2daee0ad, RZ ;  /* 0xd2511f5303847825 */ /* 0x000fe200078e00ff */
[----:B------:R-:W-:Y:S02]  /*b9a0*/  IADD3 R3, PT, PT, R135, -0x695add53, RZ ;  /* 0x96a522ad87037810 */ /* 0x000fe40007ffe0ff */
[----:B------:R-:W-:Y:S02]  /*b9b0*/  LOP3.LUT R8, R9, R8, R7, 0x96, !PT ;  /* 0x0000000809087212 */ /* 0x000fe400078e9607 */
[----:B------:R-:W-:Y:S01]  /*b9c0*/  LOP3.LUT R9, R3, R22, R133, 0x96, !PT ;  /* 0x0000001603097212 */ /* 0x000fe200078e9685 */
[----:B------:R-:W-:-:S07]  /*b9d0*/  IMAD.MOV.U32 R3, RZ, RZ, R124 ;  /* 0x000000ffff037224 */ /* 0x000fce00078e007c */
.L_x_7012:
[----:B------:R-:W-:Y:S05]  /*b9e0*/  BSYNC.RECONVERGENT B2 ;  /* 0x0000000000027941 */ /* 0x000fea0003800200 */
.L_x_7011:
        /* <DEDUP_REMOVED lines=9> */
.L_x_7010:
[----:B------:R-:W-:Y:S05]  /*ba80*/  BSYNC.RECONVERGENT B1 ;  /* 0x0000000000017941 */ /* 0x000fea0003800200 */
.L_x_7009:
        /* <DEDUP_REMOVED lines=18> */
.L_x_7020:
        /* <DEDUP_REMOVED lines=13> */
.L_x_7022:
[----:B------:R-:W-:Y:S05]  /*bc80*/  BSYNC.RECONVERGENT B3 ;  /* 0x0000000000037941 */ /* 0x000fea0003800200 */
.L_x_7021:
        /* <DEDUP_REMOVED lines=58> */
[----:B------:R-:W-:Y:S02]  /*c030*/  LOP3.LUT R9, R23, R82, R81, 0x96, !PT ;  /* 0x0000005217097212 */ /* 0x000fe400078e9651 */
[----:B------:R-:W-:-:S07]  /*c040*/  MOV R132, R80 ;  /* 0x0000005000847202 */ /* 0x000fce0000000f00 */
.L_x_7019:
[----:B------:R-:W-:Y:S05]  /*c050*/  BSYNC.RECONVERGENT B2 ;  /* 0x0000000000027941 */ /* 0x000fea0003800200 */
.L_x_7018:
        /* <DEDUP_REMOVED lines=9> */
.L_x_7017:
[----:B------:R-:W-:Y:S05]  /*c0f0*/  BSYNC.RECONVERGENT B1 ;  /* 0x0000000000017941 */ /* 0x000fea0003800200 */
.L_x_7016:
        /* <DEDUP_REMOVED lines=18> */
.L_x_7027:
        /* <DEDUP_REMOVED lines=13> */
.L_x_7029:
[----:B------:R-:W-:Y:S05]  /*c2f0*/  BSYNC.RECONVERGENT B3 ;  /* 0x0000000000037941 */ /* 0x000fea0003800200 */
.L_x_7028:
        /* <DEDUP_REMOVED lines=60> */
.L_x_7026:
[----:B------:R-:W-:Y:S05]  /*c6c0*/  BSYNC.RECONVERGENT B2 ;  /* 0x0000000000027941 */ /* 0x000fea0003800200 */
.L_x_7025:
        /* <DEDUP_REMOVED lines=9> */
.L_x_7024:
[----:B------:R-:W-:Y:S05]  /*c760*/  BSYNC.RECONVERGENT B1 ;  /* 0x0000000000017941 */ /* 0x000fea0003800200 */
.L_x_7023:
        /* <DEDUP_REMOVED lines=18> */
.L_x_7034:
        /* <DEDUP_REMOVED lines=13> */
.L_x_7036:
[----:B------:R-:W-:Y:S05]  /*c960*/  BSYNC.RECONVERGENT B3 ;  /* 0x0000000000037941 */ /* 0x000fea0003800200 */
.L_x_7035:
        /* <DEDUP_REMOVED lines=60> */
.L_x_7033:
[----:B------:R-:W-:Y:S05]  /*cd30*/  BSYNC.RECONVERGENT B2 ;  /* 0x0000000000027941 */ /* 0x000fea0003800200 */
.L_x_7032:
        /* <DEDUP_REMOVED lines=9> */
.L_x_7031:
[----:B------:R-:W-:Y:S05]  /*cdd0*/  BSYNC.RECONVERGENT B1 ;  /* 0x0000000000017941 */ /* 0x000fea0003800200 */
.L_x_7030:
        /* <DEDUP_REMOVED lines=18> */
.L_x_7041:
        /* <DEDUP_REMOVED lines=13> */
.L_x_7043:
[----:B------:R-:W-:Y:S05]  /*cfd0*/  BSYNC.RECONVERGENT B3 ;  /* 0x0000000000037941 */ /* 0x000fea0003800200 */
.L_x_7042:
        /* <DEDUP_REMOVED lines=60> */
.L_x_7040:
[----:B------:R-:W-:Y:S05]  /*d3a0*/  BSYNC.RECONVERGENT B2 ;  /* 0x0000000000027941 */ /* 0x000fea0003800200 */
.L_x_7039:
        /* <DEDUP_REMOVED lines=9> */
.L_x_7038:
[----:B------:R-:W-:Y:S05]  /*d440*/  BSYNC.RECONVERGENT B1 ;  /* 0x0000000000017941 */ /* 0x000fea0003800200 */
.L_x_7037:
        /* <DEDUP_REMOVED lines=18> */
.L_x_7048:
        /* <DEDUP_REMOVED lines=13> */
.L_x_7050:
[----:B------:R-:W-:Y:S05]  /*d640*/  BSYNC.RECONVERGENT B3 ;  /* 0x0000000000037941 */ /* 0x000fea0003800200 */
.L_x_7049:
        /* <DEDUP_REMOVED lines=60> */
.L_x_7047:
[----:B------:R-:W-:Y:S05]  /*da10*/  BSYNC.RECONVERGENT B2 ;  /* 0x0000000000027941 */ /* 0x000fea0003800200 */
.L_x_7046:
        /* <DEDUP_REMOVED lines=9> */
.L_x_7045:
[----:B------:R-:W-:Y:S05]  /*dab0*/  BSYNC.RECONVERGENT B1 ;  /* 0x0000000000017941 */ /* 0x000fea0003800200 */
.L_x_7044:
        /* <DEDUP_REMOVED lines=18> */
.L_x_7055:
        /* <DEDUP_REMOVED lines=13> */
.L_x_7057:
[----:B------:R-:W-:Y:S05]  /*dcb0*/  BSYNC.RECONVERGENT B3 ;  /* 0x0000000000037941 */ /* 0x000fea0003800200 */
.L_x_7056:
        /* <DEDUP_REMOVED lines=60> */
.L_x_7054:
[----:B------:R-:W-:Y:S05]  /*e080*/  BSYNC.RECONVERGENT B2 ;  /* 0x0000000000027941 */ /* 0x000fea0003800200 */
.L_x_7053:
        /* <DEDUP_REMOVED lines=9> */
.L_x_7052:
[----:B------:R-:W-:Y:S05]  /*e120*/  BSYNC.RECONVERGENT B1 ;  /* 0x0000000000017941 */ /* 0x000fea0003800200 */
.L_x_7051:
        /* <DEDUP_REMOVED lines=18> */
.L_x_7062:
        /* <DEDUP_REMOVED lines=13> */
.L_x_7064:
[----:B------:R-:W-:Y:S05]  /*e320*/  BSYNC.RECONVERGENT B3 ;  /* 0x0000000000037941 */ /* 0x000fea0003800200 */
.L_x_7063:
        /* <DEDUP_REMOVED lines=60> */
.L_x_7061:
[----:B------:R-:W-:Y:S05]  /*e6f0*/  BSYNC.RECONVERGENT B2 ;  /* 0x0000000000027941 */ /* 0x000fea0003800200 */
.L_x_7060:
        /* <DEDUP_REMOVED lines=9> */
.L_x_7059:
[----:B------:R-:W-:Y:S05]  /*e790*/  BSYNC.RECONVERGENT B1 ;  /* 0x0000000000017941 */ /* 0x000fea0003800200 */
.L_x_7058:
[----:B------:R-:W-:Y:S02]  /*e7a0*/  F2FP.F16.F32.PACK_AB R83, RZ, R115 ;  /* 0x00000073ff53723e */ /* 0x000fe400000000ff */
[----:B------:R-:W-:Y:S02]  /*e7b0*/  PRMT R82, R138, 0x5410, R139 ;  /* 0x000054108a527816 */ /* 0x000fe4000000008b */
[----:B------:R-:W-:Y:S02]  /*e7c0*/  PRMT R81, R137, 0x5410, R136 ;  /* 0x0000541089517816 */ /* 0x000fe40000000088 */
[----:B------:R-:W-:Y:S02]  /*e7d0*/  PRMT R80, R133, 0x5410, R131 ;  /* 0x0000541085507816 */ /* 0x000fe40000000083 */
[----:B------:R-:W-:-:S07]  /*e7e0*/  PRMT R83, R124, 0x5410, R83 ;  /* 0x000054107c537816 */ /* 0x000fce0000000053 */
.L_x_7008:
        /* <DEDUP_REMOVED lines=26> */
.L_x_7066:
[----:B------:R-:W-:Y:S05]  /*e990*/  BSYNC.RECONVERGENT B1 ;  /* 0x0000000000017941 */ /* 0x000fea0003800200 */
.L_x_7065:
[----:B------:R-:W-:Y:S01]  /*e9a0*/  VIADD R128, R128, 0x20 ;  /* 0x0000002080807836 */ /* 0x000fe20000000000 */
[----:B------:R-:W-:-:S07]  /*e9b0*/  IADD3 R127, PT, PT, R127, 0x20, RZ ;  /* 0x000000207f7f7810 */ /* 0x000fce0007ffe0ff */
.L_x_6948:
[----:B------:R-:W-:Y:S05]  /*e9c0*/  BSYNC.RECONVERGENT B0 ;  /* 0x0000000000007941 */ /* 0x000fea0003800200 */
.L_x_6947:
        /* <DEDUP_REMOVED lines=9> */
.L_x_7070:
[----:B------:R-:W-:Y:S05]  /*ea60*/  BSYNC.RECONVERGENT B1 ;  /* 0x0000000000017941 */ /* 0x000fea0003800200 */
.L_x_7069:
        /* <DEDUP_REMOVED lines=28> */
.L_x_7076:
        /* <DEDUP_REMOVED lines=13> */
.L_x_7078:
[----:B------:R-:W-:Y:S05]  /*ed00*/  BSYNC.RECONVERGENT B3 ;  /* 0x0000000000037941 */ /* 0x000fea0003800200 */
.L_x_7077:
        /* <DEDUP_REMOVED lines=60> */
.L_x_7075:
[----:B------:R-:W-:Y:S05]  /*f0d0*/  BSYNC.RECONVERGENT B2 ;  /* 0x0000000000027941 */ /* 0x000fea0003800200 */
.L_x_7074:
        /* <DEDUP_REMOVED lines=11> */
.L_x_7073:
[----:B------:R-:W-:Y:S05]  /*f190*/  BSYNC.RECONVERGENT B1 ;  /* 0x0000000000017941 */ /* 0x000fea0003800200 */
.L_x_7072:
        /* <DEDUP_REMOVED lines=22> */
.L_x_7083:
        /* <DEDUP_REMOVED lines=13> */
.L_x_7085:
[----:B------:R-:W-:Y:S05]  /*f3d0*/  BSYNC.RECONVERGENT B3 ;  /* 0x0000000000037941 */ /* 0x000fea0003800200 */
.L_x_7084:
        /* <DEDUP_REMOVED lines=59> */
.L_x_7082:
[----:B------:R-:W-:Y:S05]  /*f790*/  BSYNC.RECONVERGENT B2 ;  /* 0x0000000000027941 */ /* 0x000fea0003800200 */
.L_x_7081:
        /* <DEDUP_REMOVED lines=11> */
.L_x_7080:
[----:B------:R-:W-:Y:S05]  /*f850*/  BSYNC.RECONVERGENT B1 ;  /* 0x0000000000017941 */ /* 0x000fea0003800200 */
.L_x_7079:
        /* <DEDUP_REMOVED lines=22> */
.L_x_7090:
        /* <DEDUP_REMOVED lines=13> */
.L_x_7092:
[----:B------:R-:W-:Y:S05]  /*fa90*/  BSYNC.RECONVERGENT B3 ;  /* 0x0000000000037941 */ /* 0x000fea0003800200 */
.L_x_7091:
        /* <DEDUP_REMOVED lines=60> */
.L_x_7089:
[----:B------:R-:W-:Y:S05]  /*fe60*/  BSYNC.RECONVERGENT B2 ;  /* 0x0000000000027941 */ /* 0x000fea0003800200 */
.L_x_7088:
        /* <DEDUP_REMOVED lines=11> */
.L_x_7087:
[----:B------:R-:W-:Y:S05]  /*ff20*/  BSYNC.RECONVERGENT B1 ;  /* 0x0000000000017941 */ /* 0x000fea0003800200 */
.L_x_7086:
        /* <DEDUP_REMOVED lines=22> */
.L_x_7097:
        /* <DEDUP_REMOVED lines=13> */
.L_x_7099:
[----:B------:R-:W-:Y:S05]  /*10160*/  BSYNC.RECONVERGENT B3 ;  /* 0x0000000000037941 */ /* 0x000fea0003800200 */
.L_x_7098:
        /* <DEDUP_REMOVED lines=59> */
.L_x_7096:
[----:B------:R-:W-:Y:S05]  /*10520*/  BSYNC.RECONVERGENT B2 ;  /* 0x0000000000027941 */ /* 0x000fea0003800200 */
.L_x_7095:
        /* <DEDUP_REMOVED lines=11> */
.L_x_7094:
[----:B------:R-:W-:Y:S05]  /*105e0*/  BSYNC.RECONVERGENT B1 ;  /* 0x0000000000017941 */ /* 0x000fea0003800200 */
.L_x_7093:
        /* <DEDUP_REMOVED lines=22> */
.L_x_7104:
        /* <DEDUP_REMOVED lines=13> */
.L_x_7106:
[----:B------:R-:W-:Y:S05]  /*10820*/  BSYNC.RECONVERGENT B3 ;  /* 0x0000000000037941 */ /* 0x000fea0003800200 */
.L_x_7105:
        /* <DEDUP_REMOVED lines=57> */
[----:B------:R-:W-:Y:S01]  /*10bc0*/  IMAD.MOV.U32 R138, RZ, RZ, R80 ;  /* 0x000000ffff8a7224 */ /* 0x000fe200078e0050 */
[----:B------:R-:W-:Y:S01]  /*10bd0*/  LOP3.LUT R9, R105, R104, R81, 0x96, !PT ;  /* 0x0000006869097212 */ /* 0x000fe200078e9651 */
[----:B------:R-:W-:-:S07]  /*10be0*/  IMAD.MOV.U32 R80, RZ, RZ, RZ ;  /* 0x000000ffff507224 */ /* 0x000fce00078e00ff */
.L_x_7103:
[----:B------:R-:W-:Y:S05]  /*10bf0*/  BSYNC.RECONVERGENT B2 ;  /* 0x0000000000027941 */ /* 0x000fea0003800200 */
.L_x_7102:
        /* <DEDUP_REMOVED lines=11> */
.L_x_7101:
[----:B------:R-:W-:Y:S05]  /*10cb0*/  BSYNC.RECONVERGENT B1 ;  /* 0x0000000000017941 */ /* 0x000fea0003800200 */
.L_x_7100:
        /* <DEDUP_REMOVED lines=22> */
.L_x_7111:
        /* <DEDUP_REMOVED lines=13> */
.L_x_7113:
[----:B------:R-:W-:Y:S05]  /*10ef0*/  BSYNC.RECONVERGENT B3 ;  /* 0x0000000000037941 */ /* 0x000fea0003800200 */
.L_x_7112:
        /* <DEDUP_REMOVED lines=58> */
[----:B------:R-:W-:-:S07]  /*112a0*/  IMAD.MOV.U32 R19, RZ, RZ, R138 ;  /* 0x000000ffff137224 */ /* 0x000fce00078e008a */
.L_x_7110:
[----:B------:R-:W-:Y:S05]  /*112b0*/  BSYNC.RECONVERGENT B2 ;  /* 0x0000000000027941 */ /* 0x000fea0003800200 */
.L_x_7109:
        /* <DEDUP_REMOVED lines=11> */
.L_x_7108:
[----:B------:R-:W-:Y:S05]  /*11370*/  BSYNC.RECONVERGENT B1 ;  /* 0x0000000000017941 */ /* 0x000fea0003800200 */
.L_x_7107:
        /* <DEDUP_REMOVED lines=22> */
.L_x_7118:
        /* <DEDUP_REMOVED lines=13> */
.L_x_7120:
[----:B------:R-:W-:Y:S05]  /*115b0*/  BSYNC.RECONVERGENT B3 ;  /* 0x0000000000037941 */ /* 0x000fea0003800200 */
.L_x_7119:
        /* <DEDUP_REMOVED lines=56> */
[----:B------:R-:W-:-:S04]  /*11940*/  LOP3.LUT R8, R9, R8, R7, 0x96, !PT ;  /* 0x0000000809087212 */ /* 0x000fc800078e9607 */
[----:B------:R-:W-:Y:S01]  /*11950*/  LOP3.LUT R9, R81, R80, R143, 0x96, !PT ;  /* 0x0000005051097212 */ /* 0x000fe200078e968f */
[----:B------:R-:W-:-:S07]  /*11960*/  IMAD.MOV.U32 R80, RZ, RZ, RZ ;  /* 0x000000ffff507224 */ /* 0x000fce00078e00ff */
.L_x_7117:
[----:B------:R-:W-:Y:S05]  /*11970*/  BSYNC.RECONVERGENT B2 ;  /* 0x0000000000027941 */ /* 0x000fea0003800200 */
.L_x_7116:
        /* <DEDUP_REMOVED lines=11> */
.L_x_7115:
[----:B------:R-:W-:Y:S05]  /*11a30*/  BSYNC.RECONVERGENT B1 ;  /* 0x0000000000017941 */ /* 0x000fea0003800200 */
.L_x_7114:
        /* <DEDUP_REMOVED lines=22> */
.L_x_7125:
        /* <DEDUP_REMOVED lines=13> */
.L_x_7127:
[----:B------:R-:W-:Y:S05]  /*11c70*/  BSYNC.RECONVERGENT B3 ;  /* 0x0000000000037941 */ /* 0x000fea0003800200 */
.L_x_7126:
        /* <DEDUP_REMOVED lines=60> */
.L_x_7124:
[----:B------:R-:W-:Y:S05]  /*12040*/  BSYNC.RECONVERGENT B2 ;  /* 0x0000000000027941 */ /* 0x000fea0003800200 */
.L_x_7123:
        /* <DEDUP_REMOVED lines=11> */
.L_x_7122:
[----:B------:R-:W-:Y:S05]  /*12100*/  BSYNC.RECONVERGENT B1 ;  /* 0x0000000000017941 */ /* 0x000fea0003800200 */
.L_x_7121:
[----:B------:R-:W-:Y:S02]  /*12110*/  F2FP.F16.F32.PACK_AB R83, RZ, R117 ;  /* 0x00000075ff53723e */ /* 0x000fe400000000ff */
[----:B------:R-:W-:Y:S02]  /*12120*/  PRMT R82, R140, 0x5410, R82 ;  /* 0x000054108c527816 */ /* 0x000fe40000000052 */
[----:B------:R-:W-:Y:S02]  /*12130*/  PRMT R81, R137, 0x5410, R139 ;  /* 0x0000541089517816 */ /* 0x000fe4000000008b */
[----:B------:R-:W-:Y:S02]  /*12140*/  PRMT R80, R124, 0x5410, R136 ;  /* 0x000054107c507816 */ /* 0x000fe40000000088 */
[----:B------:R-:W-:Y:S01]  /*12150*/  PRMT R83, R138, 0x5410, R83 ;  /* 0x000054108a537816 */ /* 0x000fe20000000053 */
[----:B------:R-:W-:Y:S06]  /*12160*/  BRA `(.L_x_7128) ;  /* 0x0000003000fc7947 */ /* 0x000fec0003800000 */
.L_x_7071:
[----:B------:R-:W-:Y:S01]  /*12170*/  BSSY.RECONVERGENT B1, `(.L_x_7129) ;  /* 0x0000068000017945 */ /* 0x000fe20003800200 */
[----:B------:R-:W-:Y:S01]  /*12180*/  IMAD.MOV.U32 R24, RZ, RZ, RZ ;  /* 0x000000ffff187224 */ /* 0x000fe200078e00ff */
[----:B0-----:R-:W-:Y:S01]  /*12190*/  MOV R132, R124 ;  /* 0x0000007c00847202 */ /* 0x001fe20000000f00 */
[----:B-1----:R-:W-:Y:S01]  /*121a0*/  IMAD.MOV.U32 R80, RZ, RZ, R7 ;  /* 0x000000ffff507224 */ /* 0x002fe200078e0007 */
        /* <DEDUP_REMOVED lines=17> */
.L_x_7133:
        /* <DEDUP_REMOVED lines=13> */
.L_x_7135:
[----:B------:R-:W-:Y:S05]  /*12390*/  BSYNC.RECONVERGENT B3 ;  /* 0x0000000000037941 */ /* 0x000fea0003800200 */
.L_x_7134:
[----:B------:R-:W-:Y:S01]  /*123a0*/  IMAD.WIDE.U32 R8, R14, -0x326172a9, RZ ;  /* 0xcd9e8d570e087825 */ /* 0x000fe200078e00ff */
[----:B------:R-:W-:Y:S02]  /*123b0*/  LOP3.LUT R6, R5, R25, R135, 0x96, !PT ;  /* 0x0000001905067212 */ /* 0x000fe400078e9687 */
[----:B------:R-:W-:Y:S02]  /*123c0*/  IADD3 R3, PT, PT, R134, -0x61c88647, RZ ;  /* 0x9e3779b986037810 */ /* 0x000fe40007ffe0ff */
        /* <DEDUP_REMOVED lines=47> */
[----:B------:R-:W-:-:S03]  /*126c0*/  IMAD.MOV.U32 R80, RZ, RZ, RZ ;  /* 0x000000ffff507224 */ /* 0x000fc600078e00ff */
[----:B------:R-:W-:Y:S01]  /*126d0*/  LOP3.LUT R3, R3, R6, R9, 0x96, !PT ;  /* 0x0000000603037212 */ /* 0x000fe200078e9609 */
[----:B------:R-:W-:Y:S01]  /*126e0*/  IMAD.WIDE.U32 R6, R7, -0x326172a9, RZ ;  /* 0xcd9e8d5707067825 */ /* 0x000fe200078e00ff */
[----:B------:R-:W-:-:S03]  /*126f0*/  IADD3 R9, PT, PT, R134, -0x700cb87f, RZ ;  /* 0x8ff3478186097810 */ /* 0x000fc60007ffe0ff */
[----:B------:R-:W-:Y:S01]  /*12700*/  IMAD.WIDE.U32 R132, R3, -0x2daee0ad, RZ ;  /* 0xd2511f5303847825 */ /* 0x000fe200078e00ff */
[----:B------:R-:W-:-:S03]  /*12710*/  LOP3.LUT R8, R9, R8, R7, 0x96, !PT ;  /* 0x0000000809087212 */ /* 0x000fc600078e9607 */
[----:B------:R-:W-:-:S05]  /*12720*/  VIADD R3, R135, 0x96a522ad ;  /* 0x96a522ad87037836 */ /* 0x000fca0000000000 */
[----:B------:R-:W-:Y:S02]  /*12730*/  LOP3.LUT R9, R3, R24, R133, 0x96, !PT ;  /* 0x0000001803097212 */ /* 0x000fe400078e9685 */
[----:B------:R-:W-:-:S07]  /*12740*/  MOV R3, R124 ;  /* 0x0000007c00037202 */ /* 0x000fce0000000f00 */
.L_x_7132:
[----:B------:R-:W-:Y:S05]  /*12750*/  BSYNC.RECONVERGENT B2 ;  /* 0x0000000000027941 */ /* 0x000fea0003800200 */
.L_x_7131:
[----:B------:R-:W-:Y:S01]  /*12760*/  I2FP.F32.U32 R3, R3 ;  /* 0x0000000300037245 */ /* 0x000fe20000201000 */
[----:B------:R-:W-:Y:S02]  /*12770*/  HFMA2 R24, -RZ, RZ, 0.1171875, 0 ;  /* 0x2f800000ff187431 */ /* 0x000fe400000001ff */
[----:B-----5:R-:W-:-:S03]  /*12780*/  HADD2.F32 R7, -RZ, R28.H0_H0 ;  /* 0x2000001cff077230 */ /* 0x020fc60000004100 */
[----:B------:R-:W-:Y:S02]  /*12790*/  FFMA.FTZ R3, R3, R24, 1.1641532182693481445e-10 ;  /* 0x2f00000003037423 */ /* 0x000fe40000010018 */
[----:B------:R-:W-:-:S04]  /*127a0*/  FMUL.FTZ R7, R7, UR11 ;  /* 0x0000000b07077c20 */ /* 0x000fc80008410000 */
[----:B------:R-:W-:Y:S01]  /*127b0*/  FMUL.FTZ R7, R7, UR10 ;  /* 0x0000000a07077c20 */ /* 0x000fe20008410000 */
[----:B------:R-:W-:-:S04]  /*127c0*/  FSETP.GTU.FTZ.AND P2, PT, R3, UR8, PT ;  /* 0x0000000803007c0b */ /* 0x000fc8000bf5c000 */
[----:B------:R-:W-:Y:S02]  /*127d0*/  SEL R3, RZ, 0x1, P2 ;  /* 0x00000001ff037807 */ /* 0x000fe40001000000 */
[----:B------:R-:W-:-:S07]  /*127e0*/  FSEL R24, R7, RZ, !P2 ;  /* 0x000000ff07187208 */ /* 0x000fce0005000000 */
.L_x_7130:
[----:B------:R-:W-:Y:S05]  /*127f0*/  BSYNC.RECONVERGENT B1 ;  /* 0x0000000000017941 */ /* 0x000fea0003800200 */
.L_x_7129:
        /* <DEDUP_REMOVED lines=18> */
.L_x_7140:
        /* <DEDUP_REMOVED lines=13> */
.L_x_7142:
[----:B------:R-:W-:Y:S05]  /*129f0*/  BSYNC.RECONVERGENT B3 ;  /* 0x0000000000037941 */ /* 0x000fea0003800200 */
.L_x_7141:
        /* <DEDUP_REMOVED lines=57> */
[----:B------:R-:W-:Y:S02]  /*12d90*/  VIADD R25, R135, 0x96a522ad ;  /* 0x96a522ad87197836 */ /* 0x000fe40000000000 */
[----:B------:R-:W-:-:S03]  /*12da0*/  IMAD.MOV.U32 R132, RZ, RZ, R80 ;  /* 0x000000ffff847224 */ /* 0x000fc600078e0050 */
[----:B------:R-:W-:-:S07]  /*12db0*/  LOP3.LUT R9, R25, R82, R81, 0x96, !PT ;  /* 0x0000005219097212 */ /* 0x000fce00078e9651 */
.L_x_7139:
[----:B------:R-:W-:Y:S05]  /*12dc0*/  BSYNC.RECONVERGENT B2 ;  /* 0x0000000000027941 */ /* 0x000fea0003800200 */
.L_x_7138:
[----:B------:R-:W-:Y:S01]  /*12dd0*/  I2FP.F32.U32 R0, R0 ;  /* 0x0000000000007245 */ /* 0x000fe20000201000 */
[----:B-----5:R-:W-:Y:S02]  /*12de0*/  HADD2.F32 R80, -RZ, R28.H1_H1 ;  /* 0x3000001cff507230 */ /* 0x020fe40000004100 */
[----:B------:R-:W-:-:S03]  /*12df0*/  IMAD.MOV.U32 R25, RZ, RZ, 0x2f800000 ;  /* 0x2f800000ff197424 */ /* 0x000fc600078e00ff */
[----:B------:R-:W-:Y:S01]  /*12e00*/  FMUL.FTZ R80, R80, UR11 ;  /* 0x0000000b50507c20 */ /* 0x000fe20008410000 */
[----:B------:R-:W-:-:S03]  /*12e10*/  FFMA.FTZ R0, R0, R25, 1.1641532182693481445e-10 ;  /* 0x2f00000000007423 */ /* 0x000fc60000010019 */
[----:B------:R-:W-:Y:S02]  /*12e20*/  FMUL.FTZ R80, R80, UR10 ;  /* 0x0000000a50507c20 */ /* 0x000fe40008410000 */
[----:B------:R-:W-:-:S04]  /*12e30*/  FSETP.GTU.FTZ.AND P2, PT, R0, UR8, PT ;  /* 0x0000000800007c0b */ /* 0x000fc8000bf5c000 */
[----:B------:R-:W-:Y:S02]  /*12e40*/  SEL R0, RZ, 0x1, P2 ;  /* 0x00000001ff007807 */ /* 0x000fe40001000000 */
[----:B------:R-:W-:-:S07]  /*12e50*/  FSEL R25, R80, RZ, !P2 ;  /* 0x000000ff50197208 */ /* 0x000fce0005000000 */
.L_x_7137:
[----:B------:R-:W-:Y:S05]  /*12e60*/  BSYNC.RECONVERGENT B1 ;  /* 0x0000000000017941 */ /* 0x000fea0003800200 */
.L_x_7136:
        /* <DEDUP_REMOVED lines=18> */
.L_x_7147:
        /* <DEDUP_REMOVED lines=13> */
.L_x_7149:
[----:B------:R-:W-:Y:S05]  /*13060*/  BSYNC.RECONVERGENT B3 ;  /* 0x0000000000037941 */ /* 0x000fea0003800200 */
.L_x_7148:
        /* <DEDUP_REMOVED lines=57> */
[----:B------:R-:W-:Y:S01]  /*13400*/  MOV R132, R80 ;  /* 0x0000005000847202 */ /* 0x000fe20000000f00 */
[----:B------:R-:W-:Y:S01]  /*13410*/  IMAD.MOV.U32 R80, RZ, RZ, RZ ;  /* 0x000000ffff507224 */ /* 0x000fe200078e00ff */
[----:B------:R-:W-:-:S07]  /*13420*/  LOP3.LUT R9, R83, R82, R81, 0x96, !PT ;  /* 0x0000005253097212 */ /* 0x000fce00078e9651 */
.L_x_7146:
[----:B------:R-:W-:Y:S05]  /*13430*/  BSYNC.RECONVERGENT B2 ;  /* 0x0000000000027941 */ /* 0x000fea0003800200 */
.L_x_7145:
        /* <DEDUP_REMOVED lines=9> */
.L_x_7144:
[----:B------:R-:W-:Y:S05]  /*134d0*/  BSYNC.RECONVERGENT B1 ;  /* 0x0000000000017941 */ /* 0x000fea0003800200 */
.L_x_7143:
        /* <DEDUP_REMOVED lines=18> */
.L_x_7154:
        /* <DEDUP_REMOVED lines=13> */
.L_x_7156:
[----:B------:R-:W-:Y:S05]  /*136d0*/  BSYNC.RECONVERGENT B3 ;  /* 0x0000000000037941 */ /* 0x000fea0003800200 */
.L_x_7155:
        /* <DEDUP_REMOVED lines=57> */
[----:B------:R-:W-:Y:S02]  /*13a70*/  LOP3.LUT R9, R17, R82, R81, 0x96, !PT ;  /* 0x0000005211097212 */ /* 0x000fe400078e9651 */
[----:B------:R-:W-:Y:S01]  /*13a80*/  MOV R17, R132 ;  /* 0x0000008400117202 */ /* 0x000fe20000000f00 */
[----:B------:R-:W-:-:S07]  /*13a90*/  IMAD.MOV.U32 R132, RZ, RZ, R80 ;  /* 0x000000ffff847224 */ /* 0x000fce00078e0050 */
.L_x_7153:
[----:B------:R-:W-:Y:S05]  /*13aa0*/  BSYNC.RECONVERGENT B2 ;  /* 0x0000000000027941 */ /* 0x000fea0003800200 */
.L_x_7152:
        /* <DEDUP_REMOVED lines=9> */
.L_x_7151:
[----:B------:R-:W-:Y:S05]  /*13b40*/  BSYNC.RECONVERGENT B1 ;  /* 0x0000000000017941 */ /* 0x000fea0003800200 */
.L_x_7150:
        /* <DEDUP_REMOVED lines=18> */
.L_x_7161:
        /* <DEDUP_REMOVED lines=13> */
.L_x_7163:
[----:B------:R-:W-:Y:S05]  /*13d40*/  BSYNC.RECONVERGENT B3 ;  /* 0x0000000000037941 */ /* 0x000fea0003800200 */
.L_x_7162:
        /* <DEDUP_REMOVED lines=60> */
.L_x_7160:
[----:B------:R-:W-:Y:S05]  /*14110*/  BSYNC.RECONVERGENT B2 ;  /* 0x0000000000027941 */ /* 0x000fea0003800200 */
.L_x_7159:
        /* <DEDUP_REMOVED lines=9> */
.L_x_7158:
[----:B------:R-:W-:Y:S05]  /*141b0*/  BSYNC.RECONVERGENT B1 ;  /* 0x0000000000017941 */ /* 0x000fea0003800200 */
.L_x_7157:
        /* <DEDUP_REMOVED lines=18> */
.L_x_7168:
        /* <DEDUP_REMOVED lines=13> */
.L_x_7170:
[----:B------:R-:W-:Y:S05]  /*143b0*/  BSYNC.RECONVERGENT B3 ;  /* 0x0000000000037941 */ /* 0x000fea0003800200 */
.L_x_7169:
        /* <DEDUP_REMOVED lines=60> */
.L_x_7167:
[----:B------:R-:W-:Y:S05]  /*14780*/  BSYNC.RECONVERGENT B2 ;  /* 0x0000000000027941 */ /* 0x000fea0003800200 */
.L_x_7166:
        /* <DEDUP_REMOVED lines=9> */
.L_x_7165:
[----:B------:R-:W-:Y:S05]  /*14820*/  BSYNC.RECONVERGENT B1 ;  /* 0x0000000000017941 */ /* 0x000fea0003800200 */
.L_x_7164:
        /* <DEDUP_REMOVED lines=18> */
.L_x_7175:
        /* <DEDUP_REMOVED lines=13> */
.L_x_7177:
[----:B------:R-:W-:Y:S05]  /*14a20*/  BSYNC.RECONVERGENT B3 ;  /* 0x0000000000037941 */ /* 0x000fea0003800200 */
.L_x_7176:
        /* <DEDUP_REMOVED lines=60> */
.L_x_7174:
[----:B------:R-:W-:Y:S05]  /*14df0*/  BSYNC.RECONVERGENT B2 ;  /* 0x0000000000027941 */ /* 0x000fea0003800200 */
.L_x_7173:
        /* <DEDUP_REMOVED lines=9> */
.L_x_7172:
[----:B------:R-:W-:Y:S05]  /*14e90*/  BSYNC.RECONVERGENT B1 ;  /* 0x0000000000017941 */ /* 0x000fea0003800200 */
.L_x_7171:
        /* <DEDUP_REMOVED lines=18> */
.L_x_7182:
        /* <DEDUP_REMOVED lines=13> */
.L_x_7184:
[----:B------:R-:W-:Y:S05]  /*15090*/  BSYNC.RECONVERGENT B3 ;  /* 0x0000000000037941 */ /* 0x000fea0003800200 */
.L_x_7183:
        /* <DEDUP_REMOVED lines=60> */
.L_x_7181:
[----:B------:R-:W-:Y:S05]  /*15460*/  BSYNC.RECONVERGENT B2 ;  /* 0x0000000000027941 */ /* 0x000fea0003800200 */
.L_x_7180:
        /* <DEDUP_REMOVED lines=9> */
.L_x_7179:
[----:B------:R-:W-:Y:S05]  /*15500*/  BSYNC.RECONVERGENT B1 ;  /* 0x0000000000017941 */ /* 0x000fea0003800200 */
.L_x_7178:
[----:B------:R-:W-:Y:S02]  /*15510*/  F2FP.F16.F32.PACK_AB R83, RZ, R117 ;  /* 0x00000075ff53723e */ /* 0x000fe400000000ff */
[----:B------:R-:W-:Y:S02]  /*15520*/  PRMT R82, R139, 0x5410, R140 ;  /* 0x000054108b527816 */ /* 0x000fe4000000008c */
[----:B------:R-:W-:Y:S02]  /*15530*/  PRMT R81, R137, 0x5410, R138 ;  /* 0x0000541089517816 */ /* 0x000fe4000000008a */
[----:B------:R-:W-:Y:S02]  /*15540*/  PRMT R80, R136, 0x5410, R133 ;  /* 0x0000541088507816 */ /* 0x000fe40000000085 */
[----:B------:R-:W-:-:S07]  /*15550*/  PRMT R83, R124, 0x5410, R83 ;  /* 0x000054107c537816 */ /* 0x000fce0000000053 */
.L_x_7128:
        /* <DEDUP_REMOVED lines=26> */
.L_x_7186:
[----:B------:R-:W-:Y:S05]  /*15700*/  BSYNC.RECONVERGENT B1 ;  /* 0x0000000000017941 */ /* 0x000fea0003800200 */
.L_x_7185:
[----:B------:R-:W-:Y:S01]  /*15710*/  IADD3 R128, PT, PT, R128, 0x20, RZ ;  /* 0x0000002080807810 */ /* 0x000fe20007ffe0ff */
[----:B------:R-:W-:-:S07]  /*15720*/  VIADD R127, R127, 0x20 ;  /* 0x000000207f7f7836 */ /* 0x000fce0000000000 */
.L_x_7068:
[----:B------:R-:W-:Y:S05]  /*15730*/  BSYNC.RECONVERGENT B0 ;  /* 0x0000000000007941 */ /* 0x000fea0003800200 */
.L_x_7067:
        /* <DEDUP_REMOVED lines=9> */
.L_x_7190:
[----:B------:R-:W-:Y:S05]  /*157d0*/  BSYNC.RECONVERGENT B1 ;  /* 0x0000000000017941 */ /* 0x000fea0003800200 */
.L_x_7189:
        /* <DEDUP_REMOVED lines=8> */
[----:B------:R-:W-:Y:S01]  /*15860*/  @!P2 MOV R92, R124 ;  /* 0x0000007c005ca202 */ /* 0x000fe20000000f00 */
[----:B------:R-:W-:Y:S02]  /*15870*/  @!P2 IMAD.MOV.U32 R91, RZ, RZ, R7 ;  /* 0x000000ffff5ba224 */ /* 0x000fe400078e0007 */
[----:B--2---:R-:W-:Y:S01]  /*15880*/  @!P2 HADD2.F32 R26, -RZ, R80.H0_H0 ;  /* 0x20000050ff1aa230 */ /* 0x004fe20000004100 */
        /* <DEDUP_REMOVED lines=17> */
.L_x_7196:
        /* <DEDUP_REMOVED lines=13> */
.L_x_7198:
[----:B------:R-:W-:Y:S05]  /*15a70*/  BSYNC.RECONVERGENT B3 ;  /* 0x0000000000037941 */ /* 0x000fea0003800200 */
.L_x_7197:
[----:B------:R-:W-:Y:S01]  /*15a80*/  IMAD.WIDE.U32 R8, R14, -0x326172a9, RZ ;  /* 0xcd9e8d570e087825 */ /* 0x000fe200078e00ff */
[----:B------:R-:W-:-:S03]  /*15a90*/  LOP3.LUT R6, R5, R107, R135, 0x96, !PT ;  /* 0x0000006b05067212 */ /* 0x000fc600078e9687 */
[----:B------:R-:W-:Y:S01]  /*15aa0*/  HFMA2 R91, -RZ, RZ, 0, 0 ;  /* 0x00000000ff5b7431 */ /* 0x000fe200000001ff */
        /* <DEDUP_REMOVED lines=53> */
[----:B------:R-:W-:Y:S01]  /*15e00*/  VIADD R3, R135, 0x96a522ad ;  /* 0x96a522ad87037836 */ /* 0x000fe20000000000 */
[----:B------:R-:W-:-:S04]  /*15e10*/  MOV R92, R26 ;  /* 0x0000001a005c7202 */ /* 0x000fc80000000f00 */
[----:B------:R-:W-:Y:S01]  /*15e20*/  LOP3.LUT R9, R3, R106, R27, 0x96, !PT ;  /* 0x0000006a03097212 */ /* 0x000fe200078e961b */
[----:B------:R-:W-:-:S07]  /*15e30*/  IMAD.MOV.U32 R3, RZ, RZ, R124 ;  /* 0x000000ffff037224 */ /* 0x000fce00078e007c */
.L_x_7195:
[----:B------:R-:W-:Y:S05]  /*15e40*/  BSYNC.RECONVERGENT B2 ;  /* 0x0000000000027941 */ /* 0x000fea0003800200 */
.L_x_7194:
[----:B------:R-:W-:Y:S01]  /*15e50*/  I2FP.F32.U32 R3, R3 ;  /* 0x0000000300037245 */ /* 0x000fe20000201000 */
[----:B-----5:R-:W-:Y:S02]  /*15e60*/  HADD2.F32 R7, -RZ, R28.H0_H0 ;  /* 0x2000001cff077230 */ /* 0x020fe40000004100 */
[----:B------:R-:W-:Y:S02]  /*15e70*/  IMAD.MOV.U32 R26, RZ, RZ, 0x2f800000 ;  /* 0x2f800000ff1a7424 */ /* 0x000fe400078e00ff */
[----:B------:R-:W-:Y:S02]  /*15e80*/  HADD2.F32 R27, -RZ, R80.H0_H0 ;  /* 0x20000050ff1b7230 */ /* 0x000fe40000004100 */
[----:B------:R-:W-:Y:S01]  /*15e90*/  FMUL.FTZ R7, R7, UR11 ;  /* 0x0000000b07077c20 */ /* 0x000fe20008410000 */
[----:B------:R-:W-:-:S03]  /*15ea0*/  FFMA.FTZ R3, R3, R26, 1.1641532182693481445e-10 ;  /* 0x2f00000003037423 */ /* 0x000fc6000001001a */
[----:B------:R-:W-:Y:S02]  /*15eb0*/  FMUL.FTZ R7, R7, UR10 ;  /* 0x0000000a07077c20 */ /* 0x000fe40008410000 */
[----:B------:R-:W-:-:S04]  /*15ec0*/  FSETP.GTU.FTZ.AND P3, PT, R3, UR8, PT ;  /* 0x0000000803007c0b */ /* 0x000fc8000bf7c000 */
[----:B------:R-:W-:Y:S02]  /*15ed0*/  FSEL R26, R7, RZ, !P3 ;  /* 0x000000ff071a7208 */ /* 0x000fe40005800000 */
[----:B------:R-:W-:-:S03]  /*15ee0*/  SEL R3, RZ, 0x1, P3 ;  /* 0x00000001ff037807 */ /* 0x000fc60001800000 */
[----:B------:R-:W-:-:S07]  /*15ef0*/  FADD.FTZ R26, R27, R26 ;  /* 0x0000001a1b1a7221 */ /* 0x000fce0000010000 */
.L_x_7193:
[----:B------:R-:W-:Y:S05]  /*15f00*/  BSYNC.RECONVERGENT B1 ;  /* 0x0000000000017941 */ /* 0x000fea0003800200 */
.L_x_7192:
        /* <DEDUP_REMOVED lines=22> */
.L_x_7203:
        /* <DEDUP_REMOVED lines=13> */
.L_x_7205:
[----:B------:R-:W-:Y:S05]  /*16140*/  BSYNC.RECONVERGENT B3 ;  /* 0x0000000000037941 */ /* 0x000fea0003800200 */
.L_x_7204:
        /* <DEDUP_REMOVED lines=58> */
[----:B------:R-:W-:-:S07]  /*164f0*/  LOP3.LUT R9, R27, R106, R137, 0x96, !PT ;  /* 0x0000006a1b097212 */ /* 0x000fce00078e9689 */
.L_x_7202:
[----:B------:R-:W-:Y:S05]  /*16500*/  BSYNC.RECONVERGENT B2 ;  /* 0x0000000000027941 */ /* 0x000fea0003800200 */
.L_x_7201:
        /* <DEDUP_REMOVED lines=11> */
.L_x_7200:
[----:B------:R-:W-:Y:S05]  /*165c0*/  BSYNC.RECONVERGENT B1 ;  /* 0x0000000000017941 */ /* 0x000fea0003800200 */
.L_x_7199:
        /* <DEDUP_REMOVED lines=22> */
.L_x_7210:
        /* <DEDUP_REMOVED lines=13> */
.L_x_7212:
[----:B------:R-:W-:Y:S05]  /*16800*/  BSYNC.RECONVERGENT B3 ;  /* 0x0000000000037941 */ /* 0x000fea0003800200 */
.L_x_7211:
        /* <DEDUP_REMOVED lines=57> */
[----:B------:R-:W-:Y:S01]  /*16ba0*/  IMAD.MOV.U32 R80, RZ, RZ, R106 ;  /* 0x000000ffff507224 */ /* 0x000fe200078e006a */
[----:B------:R-:W-:Y:S01]  /*16bb0*/  LOP3.LUT R9, R91, R118, R107, 0x96, !PT ;  /* 0x000000765b097212 */ /* 0x000fe200078e966b */
[----:B------:R-:W-:-:S07]  /*16bc0*/  IMAD.MOV.U32 R106, RZ, RZ, RZ ;  /* 0x000000ffff6a7224 */ /* 0x000fce00078e00ff */
.L_x_7209:
[----:B------:R-:W-:Y:S05]  /*16bd0*/  BSYNC.RECONVERGENT B2 ;  /* 0x0000000000027941 */ /* 0x000fea0003800200 */
.L_x_7208:
        /* <DEDUP_REMOVED lines=11> */
.L_x_7207:
[----:B------:R-:W-:Y:S05]  /*16c90*/  BSYNC.RECONVERGENT B1 ;  /* 0x0000000000017941 */ /* 0x000fea0003800200 */
.L_x_7206:
        /* <DEDUP_REMOVED lines=22> */
.L_x_7217:
        /* <DEDUP_REMOVED lines=13> */
.L_x_7219:
[----:B------:R-:W-:Y:S05]  /*16ed0*/  BSYNC.RECONVERGENT B3 ;  /* 0x0000000000037941 */ /* 0x000fea0003800200 */
.L_x_7218:
        /* <DEDUP_REMOVED lines=59> */
.L_x_7216:
[----:B------:R-:W-:Y:S05]  /*17290*/  BSYNC.RECONVERGENT B2 ;  /* 0x0000000000027941 */ /* 0x000fea0003800200 */
.L_x_7215:
        /* <DEDUP_REMOVED lines=11> */
.L_x_7214:
[----:B------:R-:W-:Y:S05]  /*17350*/  BSYNC.RECONVERGENT B1 ;  /* 0x0000000000017941 */ /* 0x000fea0003800200 */
.L_x_7213:
        /* <DEDUP_REMOVED lines=22> */
.L_x_7224:
        /* <DEDUP_REMOVED lines=13> */
.L_x_7226:
[----:B------:R-:W-:Y:S05]  /*17590*/  BSYNC.RECONVERGENT B3 ;  /* 0x0000000000037941 */ /* 0x000fea0003800200 */
.L_x_7225:
        /* <DEDUP_REMOVED lines=59> */
.L_x_7223:
[----:B------:R-:W-:Y:S05]  /*17950*/  BSYNC.RECONVERGENT B2 ;  /* 0x0000000000027941 */ /* 0x000fea0003800200 */
.L_x_7222:
        /* <DEDUP_REMOVED lines=11> */
.L_x_7221:
[----:B------:R-:W-:Y:S05]  /*17a10*/  BSYNC.RECONVERGENT B1 ;  /* 0x0000000000017941 */ /* 0x000fea0003800200 */
.L_x_7220:
        /* <DEDUP_REMOVED lines=22> */
.L_x_7231:
        /* <DEDUP_REMOVED lines=13> */
.L_x_7233:
[----:B------:R-:W-:Y:S05]  /*17c50*/  BSYNC.RECONVERGENT B3 ;  /* 0x0000000000037941 */ /* 0x000fea0003800200 */
.L_x_7232:
        /* <DEDUP_REMOVED lines=59> */
.L_x_7230:
[----:B------:R-:W-:Y:S05]  /*18010*/  BSYNC.RECONVERGENT B2 ;  /* 0x0000000000027941 */ /* 0x000fea0003800200 */
.L_x_7229:
        /* <DEDUP_REMOVED lines=11> */
.L_x_7228:
[----:B------:R-:W-:Y:S05]  /*180d0*/  BSYNC.RECONVERGENT B1 ;  /* 0x0000000000017941 */ /* 0x000fea0003800200 */
.L_x_7227:
        /* <DEDUP_REMOVED lines=22> */
.L_x_7238:
        /* <DEDUP_REMOVED lines=13> */
.L_x_7240:
[----:B------:R-:W-:Y:S05]  /*18310*/  BSYNC.RECONVERGENT B3 ;  /* 0x0000000000037941 */ /* 0x000fea0003800200 */
.L_x_7239:
        /* <DEDUP_REMOVED lines=59> */
.L_x_7237:
[----:B------:R-:W-:Y:S05]  /*186d0*/  BSYNC.RECONVERGENT B2 ;  /* 0x0000000000027941 */ /* 0x000fea0003800200 */
.L_x_7236:
        /* <DEDUP_REMOVED lines=11> */
.L_x_7235:
[----:B------:R-:W-:Y:S05]  /*18790*/  BSYNC.RECONVERGENT B1 ;  /* 0x0000000000017941 */ /* 0x000fea0003800200 */
.L_x_7234:
        /* <DEDUP_REMOVED lines=22> */
.L_x_7245:
        /* <DEDUP_REMOVED lines=13> */
.L_x_7247:
[----:B------:R-:W-:Y:S05]  /*189d0*/  BSYNC.RECONVERGENT B3 ;  /* 0x0000000000037941 */ /* 0x000fea0003800200 */
.L_x_7246:
        /* <DEDUP_REMOVED lines=60> */
.L_x_7244:
[----:B------:R-:W-:Y:S05]  /*18da0*/  BSYNC.RECONVERGENT B2 ;  /* 0x0000000000027941 */ /* 0x000fea0003800200 */
.L_x_7243:
        /* <DEDUP_REMOVED lines=11> */
.L_x_7242:
[----:B------:R-:W-:Y:S05]  /*18e60*/  BSYNC.RECONVERGENT B1 ;  /* 0x0000000000017941 */ /* 0x000fea0003800200 */
.L_x_7241:
[----:B------:R-:W-:Y:S02]  /*18e70*/  F2FP.F16.F32.PACK_AB R83, RZ, R119 ;  /* 0x00000077ff53723e */ /* 0x000fe400000000ff */
[----:B------:R-:W-:Y:S02]  /*18e80*/  PRMT R82, R141, 0x5410, R82 ;  /* 0x000054108d527816 */ /* 0x000fe40000000052 */
[----:B------:R-:W-:Y:S02]  /*18e90*/  PRMT R81, R138, 0x5410, R140 ;  /* 0x000054108a517816 */ /* 0x000fe4000000008c */
[----:B------:R-:W-:Y:S02]  /*18ea0*/  PRMT R80, R124, 0x5410, R133 ;  /* 0x000054107c507816 */ /* 0x000fe40000000085 */
[----:B------:R-:W-:Y:S01]  /*18eb0*/  PRMT R83, R139, 0x5410, R83 ;  /* 0x000054108b537816 */ /* 0x000fe20000000053 */
[----:B------:R-:W-:Y:S06]  /*18ec0*/  BRA `(.L_x_7248) ;  /* 0x0000003000fc7947 */ /* 0x000fec0003800000 */
.L_x_7191:
[----:B------:R-:W-:Y:S01]  /*18ed0*/  BSSY.RECONVERGENT B1, `(.L_x_7249) ;  /* 0x0000068000017945 */ /* 0x000fe20003800200 */
[----:B------:R-:W-:Y:S01]  /*18ee0*/  IMAD.MOV.U32 R26, RZ, RZ, RZ ;  /* 0x000000ffff1a7224 */ /* 0x000fe200078e00ff */
[----:B------:R-:W-:Y:S01]  /*18ef0*/  MOV R136, R124 ;  /* 0x0000007c00887202 */ /* 0x000fe20000000f00 */
        /* <DEDUP_REMOVED lines=18> */
.L_x_7253:
        /* <DEDUP_REMOVED lines=13> */
.L_x_7255:
[----:B------:R-:W-:Y:S05]  /*190f0*/  BSYNC.RECONVERGENT B3 ;  /* 0x0000000000037941 */ /* 0x000fea0003800200 */
.L_x_7254:
        /* <DEDUP_REMOVED lines=59> */
.L_x_7252:
[----:B------:R-:W-:Y:S05]  /*194b0*/  BSYNC.RECONVERGENT B2 ;  /* 0x0000000000027941 */ /* 0x000fea0003800200 */
.L_x_7251:
        /* <DEDUP_REMOVED lines=9> */
.L_x_7250:
[----:B------:R-:W-:Y:S05]  /*19550*/  BSYNC.RECONVERGENT B1 ;  /* 0x0000000000017941 */ /* 0x000fea0003800200 */
.L_x_7249:
        /* <DEDUP_REMOVED lines=18> */
.L_x_7260:
        /* <DEDUP_REMOVED lines=13> */
.L_x_7262:
[----:B------:R-:W-:Y:S05]  /*19750*/  BSYNC.RECONVERGENT B3 ;  /* 0x0000000000037941 */ /* 0x000fea0003800200 */
.L_x_7261:
        /* <DEDUP_REMOVED lines=60> */
.L_x_7259:
[----:B------:R-:W-:Y:S05]  /*19b20*/  BSYNC.RECONVERGENT B2 ;  /* 0x0000000000027941 */ /* 0x000fea0003800200 */
.L_x_7258:
        /* <DEDUP_REMOVED lines=9> */
.L_x_7257:
[----:B------:R-:W-:Y:S05]  /*19bc0*/  BSYNC.RECONVERGENT B1 ;  /* 0x0000000000017941 */ /* 0x000fea0003800200 */
.L_x_7256:
        /* <DEDUP_REMOVED lines=18> */
.L_x_7267:
        /* <DEDUP_REMOVED lines=13> */
.L_x_7269:
[----:B------:R-:W-:Y:S05]  /*19dc0*/  BSYNC.RECONVERGENT B3 ;  /* 0x0000000000037941 */ /* 0x000fea0003800200 */
.L_x_7268:
        /* <DEDUP_REMOVED lines=60> */
.L_x_7266:
[----:B------:R-:W-:Y:S05]  /*1a190*/  BSYNC.RECONVERGENT B2 ;  /* 0x0000000000027941 */ /* 0x000fea0003800200 */
.L_x_7265:
        /* <DEDUP_REMOVED lines=9> */
.L_x_7264:
[----:B------:R-:W-:Y:S05]  /*1a230*/  BSYNC.RECONVERGENT B1 ;  /* 0x0000000000017941 */ /* 0x000fea0003800200 */
.L_x_7263:
        /* <DEDUP_REMOVED lines=18> */
.L_x_7274:
        /* <DEDUP_REMOVED lines=13> */
.L_x_7276:
[----:B------:R-:W-:Y:S05]  /*1a430*/  BSYNC.RECONVERGENT B3 ;  /* 0x0000000000037941 */ /* 0x000fea0003800200 */
.L_x_7275:
        /* <DEDUP_REMOVED lines=60> */
.L_x_7273:
[----:B------:R-:W-:Y:S05]  /*1a800*/  BSYNC.RECONVERGENT B2 ;  /* 0x0000000000027941 */ /* 0x000fea0003800200 */
.L_x_7272:
        /* <DEDUP_REMOVED lines=9> */
.L_x_7271:
[----:B------:R-:W-:Y:S05]  /*1a8a0*/  BSYNC.RECONVERGENT B1 ;  /* 0x0000000000017941 */ /* 0x000fea0003800200 */
.L_x_7270:
        /* <DEDUP_REMOVED lines=18> */
.L_x_7281:
        /* <DEDUP_REMOVED lines=13> */
.L_x_7283:
[----:B------:R-:W-:Y:S05]  /*1aaa0*/  BSYNC.RECONVERGENT B3 ;  /* 0x0000000000037941 */ /* 0x000fea0003800200 */
.L_x_7282:
        /* <DEDUP_REMOVED lines=60> */
.L_x_7280:
[----:B------:R-:W-:Y:S05]  /*1ae70*/  BSYNC.RECONVERGENT B2 ;  /* 0x0000000000027941 */ /* 0x000fea0003800200 */
.L_x_7279:
        /* <DEDUP_REMOVED lines=9> */
.L_x_7278:
[----:B------:R-:W-:Y:S05]  /*1af10*/  BSYNC.RECONVERGENT B1 ;  /* 0x0000000000017941 */ /* 0x000fea0003800200 */
.L_x_7277:
        /* <DEDUP_REMOVED lines=18> */
.L_x_7288:
        /* <DEDUP_REMOVED lines=13> */
.L_x_7290:
[----:B------:R-:W-:Y:S05]  /*1b110*/  BSYNC.RECONVERGENT B3 ;  /* 0x0000000000037941 */ /* 0x000fea0003800200 */
.L_x_7289:
        /* <DEDUP_REMOVED lines=60> */
.L_x_7287:
[----:B------:R-:W-:Y:S05]  /*1b4e0*/  BSYNC.RECONVERGENT B2 ;  /* 0x0000000000027941 */ /* 0x000fea0003800200 */
.L_x_7286:
        /* <DEDUP_REMOVED lines=9> */
.L_x_7285:
[----:B------:R-:W-:Y:S05]  /*1b580*/  BSYNC.RECONVERGENT B1 ;  /* 0x0000000000017941 */ /* 0x000fea0003800200 */
.L_x_7284:
        /* <DEDUP_REMOVED lines=18> */
.L_x_7295:
        /* <DEDUP_REMOVED lines=13> */
.L_x_7297:
[----:B------:R-:W-:Y:S05]  /*1b780*/  BSYNC.RECONVERGENT B3 ;  /* 0x0000000000037941 */ /* 0x000fea0003800200 */
.L_x_7296:
        /* <DEDUP_REMOVED lines=60> */
.L_x_7294:
[----:B------:R-:W-:Y:S05]  /*1bb50*/  BSYNC.RECONVERGENT B2 ;  /* 0x0000000000027941 */ /* 0x000fea0003800200 */
.L_x_7293:
        /* <DEDUP_REMOVED lines=9> */
.L_x_7292:
[----:B------:R-:W-:Y:S05]  /*1bbf0*/  BSYNC.RECONVERGENT B1 ;  /* 0x0000000000017941 */ /* 0x000fea0003800200 */
.L_x_7291:
        /* <DEDUP_REMOVED lines=18> */
.L_x_7302:
        /* <DEDUP_REMOVED lines=13> */
.L_x_7304:
[----:B------:R-:W-:Y:S05]  /*1bdf0*/  BSYNC.RECONVERGENT B3 ;  /* 0x0000000000037941 */ /* 0x000fea0003800200 */
.L_x_7303:
        /* <DEDUP_REMOVED lines=60> */
.L_x_7301:
[----:B------:R-:W-:Y:S05]  /*1c1c0*/  BSYNC.RECONVERGENT B2 ;  /* 0x0000000000027941 */ /* 0x000fea0003800200 */
.L_x_7300:
        /* <DEDUP_REMOVED lines=9> */
.L_x_7299:
[----:B------:R-:W-:Y:S05]  /*1c260*/  BSYNC.RECONVERGENT B1 ;  /* 0x0000000000017941 */ /* 0x000fea0003800200 */
.L_x_7298:
[----:B------:R-:W-:Y:S02]  /*1c270*/  F2FP.F16.F32.PACK_AB R83, RZ, R119 ;  /* 0x00000077ff53723e */ /* 0x000fe400000000ff */
[----:B------:R-:W-:Y:S02]  /*1c280*/  PRMT R82, R140, 0x5410, R141 ;  /* 0x000054108c527816 */ /* 0x000fe4000000008d */
[----:B------:R-:W-:Y:S02]  /*1c290*/  PRMT R81, R139, 0x5410, R138 ;  /* 0x000054108b517816 */ /* 0x000fe4000000008a */
[----:B------:R-:W-:Y:S02]  /*1c2a0*/  PRMT R80, R137, 0x5410, R133 ;  /* 0x0000541089507816 */ /* 0x000fe40000000085 */
[----:B------:R-:W-:-:S07]  /*1c2b0*/  PRMT R83, R124, 0x5410, R83 ;  /* 0x000054107c537816 */ /* 0x000fce0000000053 */
.L_x_7248:
        /* <DEDUP_REMOVED lines=26> */
.L_x_7306:
[----:B------:R-:W-:Y:S05]  /*1c460*/  BSYNC.RECONVERGENT B1 ;  /* 0x0000000000017941 */ /* 0x000fea0003800200 */
.L_x_7305:
[----:B------:R-:W-:Y:S01]  /*1c470*/  IADD3 R128, PT, PT, R128, 0x20, RZ ;  /* 0x0000002080807810 */ /* 0x000fe20007ffe0ff */
[----:B------:R-:W-:-:S07]  /*1c480*/  VIADD R127, R127, 0x20 ;  /* 0x000000207f7f7836 */ /* 0x000fce0000000000 */
.L_x_7188:
[----:B------:R-:W-:Y:S05]  /*1c490*/  BSYNC.RECONVERGENT B0 ;  /* 0x0000000000007941 */ /* 0x000fea0003800200 */
.L_x_7187:
        /* <DEDUP_REMOVED lines=9> */
.L_x_7310:
[----:B------:R-:W-:Y:S05]  /*1c530*/  BSYNC.RECONVERGENT B1 ;  /* 0x0000000000017941 */ /* 0x000fea0003800200 */
.L_x_7309:
        /* <DEDUP_REMOVED lines=28> */
.L_x_7316:
        /* <DEDUP_REMOVED lines=13> */
.L_x_7318:
[----:B------:R-:W-:Y:S05]  /*1c7d0*/  BSYNC.RECONVERGENT B3 ;  /* 0x0000000000037941 */ /* 0x000fea0003800200 */
.L_x_7317:
        /* <DEDUP_REMOVED lines=60> */
.L_x_7315:
[----:B------:R-:W-:Y:S05]  /*1cba0*/  BSYNC.RECONVERGENT B2 ;  /* 0x0000000000027941 */ /* 0x000fea0003800200 */
.L_x_7314:
[----:B------:R-:W-:Y:S01]  /*1cbb0*/  I2FP.F32.U32 R3, R3 ;  /* 0x0000000300037245 */ /* 0x000fe20000201000 */
[----:B-----5:R-:W-:Y:S02]  /*1cbc0*/  HADD2.F32 R7, -RZ, R28.H0_H0 ;  /* 0x2000001cff077230 */ /* 0x020fe40000004100 */
[----:B------:R-:W-:-:S03]  /*1cbd0*/  IMAD.MOV.U32 R84, RZ, RZ, 0x2f800000 ;  /* 0x2f800000ff547424 */ /* 0x000fc600078e00ff */
[----:B------:R-:W-:Y:S01]  /*1cbe0*/  FMUL.FTZ R7, R7, UR11 ;  /* 0x0000000b07077c20 */ /* 0x000fe20008410000 */
[----:B------:R-:W-:-:S03]  /*1cbf0*/  FFMA.FTZ R3, R3, R84, 1.1641532182693481445e-10 ;  /* 0x2f00000003037423 */ /* 0x000fc60000010054 */
[----:B------:R-:W-:Y:S02]  /*1cc00*/  FMUL.FTZ R7, R7, UR10 ;  /* 0x0000000a07077c20 */ /* 0x000fe40008410000 */
[----:B------:R-:W-:-:S04]  /*1cc10*/  FSETP.GTU.FTZ.AND P3, PT, R3, UR8, PT ;  /* 0x0000000803007c0b */ /* 0x000fc8000bf7c000 */
[----:B------:R-:W-:Y:S01]  /*1cc20*/  FSEL R84, R7, RZ, !P3 ;  /* 0x000000ff07547208 */ /* 0x000fe20005800000 */
[----:B------:R-:W-:Y:S01]  /*1cc30*/  HADD2.F32 R7, -RZ, R80.H0_H0 ;  /* 0x20000050ff077230 */ /* 0x000fe20000004100 */
[----:B------:R-:W-:-:S04]  /*1cc40*/  SEL R3, RZ, 0x1, P3 ;  /* 0x00000001ff037807 */ /* 0x000fc80001800000 */
[----:B------:R-:W-:-:S07]  /*1cc50*/  FADD.FTZ R84, R7, R84 ;  /* 0x0000005407547221 */ /* 0x000fce0000010000 */
.L_x_7313:
[----:B------:R-:W-:Y:S05]  /*1cc60*/  BSYNC.RECONVERGENT B1 ;  /* 0x0000000000017941 */ /* 0x000fea0003800200 */
.L_x_7312:
        /* <DEDUP_REMOVED lines=22> */
.L_x_7323:
        /* <DEDUP_REMOVED lines=13> */
.L_x_7325:
[----:B------:R-:W-:Y:S05]  /*1cea0*/  BSYNC.RECONVERGENT B3 ;  /* 0x0000000000037941 */ /* 0x000fea0003800200 */
.L_x_7324:
        /* <DEDUP_REMOVED lines=59> */
.L_x_7322:
[----:B------:R-:W-:Y:S05]  /*1d260*/  BSYNC.RECONVERGENT B2 ;  /* 0x0000000000027941 */ /* 0x000fea0003800200 */
.L_x_7321:
        /* <DEDUP_REMOVED lines=11> */
.L_x_7320:
[----:B------:R-:W-:Y:S05]  /*1d320*/  BSYNC.RECONVERGENT B1 ;  /* 0x0000000000017941 */ /* 0x000fea0003800200 */
.L_x_7319:
        /* <DEDUP_REMOVED lines=22> */
.L_x_7330:
        /* <DEDUP_REMOVED lines=13> */
.L_x_7332:
[----:B------:R-:W-:Y:S05]  /*1d560*/  BSYNC.RECONVERGENT B3 ;  /* 0x0000000000037941 */ /* 0x000fea0003800200 */
.L_x_7331:
        /* <DEDUP_REMOVED lines=60> */
.L_x_7329:
[----:B------:R-:W-:Y:S05]  /*1d930*/  BSYNC.RECONVERGENT B2 ;  /* 0x0000000000027941 */ /* 0x000fea0003800200 */
.L_x_7328:
        /* <DEDUP_REMOVED lines=11> */
.L_x_7327:
[----:B------:R-:W-:Y:S05]  /*1d9f0*/  BSYNC.RECONVERGENT B1 ;  /* 0x0000000000017941 */ /* 0x000fea0003800200 */
.L_x_7326:
        /* <DEDUP_REMOVED lines=22> */
.L_x_7337:
        /* <DEDUP_REMOVED lines=13> */
.L_x_7339:
[----:B------:R-:W-:Y:S05]  /*1dc30*/  BSYNC.RECONVERGENT B3 ;  /* 0x0000000000037941 */ /* 0x000fea0003800200 */
.L_x_7338:
        /* <DEDUP_REMOVED lines=59> */
.L_x_7336:
[----:B------:R-:W-:Y:S05]  /*1dff0*/  BSYNC.RECONVERGENT B2 ;  /* 0x0000000000027941 */ /* 0x000fea0003800200 */
.L_x_7335:
        /* <DEDUP_REMOVED lines=11> */
.L_x_7334:
[----:B------:R-:W-:Y:S05]  /*1e0b0*/  BSYNC.RECONVERGENT B1 ;  /* 0x0000000000017941 */ /* 0x000fea0003800200 */
.L_x_7333:
        /* <DEDUP_REMOVED lines=22> */
.L_x_7344:
        /* <DEDUP_REMOVED lines=13> */
.L_x_7346:
[----:B------:R-:W-:Y:S05]  /*1e2f0*/  BSYNC.RECONVERGENT B3 ;  /* 0x0000000000037941 */ /* 0x000fea0003800200 */
.L_x_7345:
        /* <DEDUP_REMOVED lines=57> */
[----:B------:R-:W-:Y:S01]  /*1e690*/  MOV R140, R80 ;  /* 0x00000050008c7202 */ /* 0x000fe20000000f00 */
[----:B------:R-:W-:Y:S01]  /*1e6a0*/  HFMA2 R80, -RZ, RZ, 0, 0 ;  /* 0x00000000ff507431 */ /* 0x000fe200000001ff */
[----:B------:R-:W-:-:S07]  /*1e6b0*/  LOP3.LUT R9, R109, R108, R81, 0x96, !PT ;  /* 0x0000006c6d097212 */ /* 0x000fce00078e9651 */
.L_x_7343:
[----:B------:R-:W-:Y:S05]  /*1e6c0*/  BSYNC.RECONVERGENT B2 ;  /* 0x0000000000027941 */ /* 0x000fea0003800200 */
.L_x_7342:
        /* <DEDUP_REMOVED lines=11> */
.L_x_7341:
[----:B------:R-:W-:Y:S05]  /*1e780*/  BSYNC.RECONVERGENT B1 ;  /* 0x0000000000017941 */ /* 0x000fea0003800200 */
.L_x_7340:
        /* <DEDUP_REMOVED lines=22> */
.L_x_7351:
        /* <DEDUP_REMOVED lines=13> */
.L_x_7353:
[----:B------:R-:W-:Y:S05]  /*1e9c0*/  BSYNC.RECONVERGENT B3 ;  /* 0x0000000000037941 */ /* 0x000fea0003800200 */
.L_x_7352:
        /* <DEDUP_REMOVED lines=59> */
.L_x_7350:
[----:B------:R-:W-:Y:S05]  /*1ed80*/  BSYNC.RECONVERGENT B2 ;  /* 0x0000000000027941 */ /* 0x000fea0003800200 */
.L_x_7349:
        /* <DEDUP_REMOVED lines=11> */
.L_x_7348:
[----:B------:R-:W-:Y:S05]  /*1ee40*/  BSYNC.RECONVERGENT B1 ;  /* 0x0000000000017941 */ /* 0x000fea0003800200 */
.L_x_7347:
        /* <DEDUP_REMOVED lines=22> */
.L_x_7358:
        /* <DEDUP_REMOVED lines=13> */
.L_x_7360:
[----:B------:R-:W-:Y:S05]  /*1f080*/  BSYNC.RECONVERGENT B3 ;  /* 0x0000000000037941 */ /* 0x000fea0003800200 */
.L_x_7359:
        /* <DEDUP_REMOVED lines=59> */
.L_x_7357:
[----:B------:R-:W-:Y:S05]  /*1f440*/  BSYNC.RECONVERGENT B2 ;  /* 0x0000000000027941 */ /* 0x000fea0003800200 */
.L_x_7356:
        /* <DEDUP_REMOVED lines=11> */
.L_x_7355:
[----:B------:R-:W-:Y:S05]  /*1f500*/  BSYNC.RECONVERGENT B1 ;  /* 0x0000000000017941 */ /* 0x000fea0003800200 */
.L_x_7354:
        /* <DEDUP_REMOVED lines=22> */
.L_x_7365:
        /* <DEDUP_REMOVED lines=13> */
.L_x_7367:
[----:B------:R-:W-:Y:S05]  /*1f740*/  BSYNC.RECONVERGENT B3 ;  /* 0x0000000000037941 */ /* 0x000fea0003800200 */
.L_x_7366:
        /* <DEDUP_REMOVED lines=60> */
.L_x_7364:
[----:B------:R-:W-:Y:S05]  /*1fb10*/  BSYNC.RECONVERGENT B2 ;  /* 0x0000000000027941 */ /* 0x000fea0003800200 */
.L_x_7363:
        /* <DEDUP_REMOVED lines=11> */
.L_x_7362:
[----:B------:R-:W-:Y:S05]  /*1fbd0*/  BSYNC.RECONVERGENT B1 ;  /* 0x0000000000017941 */ /* 0x000fea0003800200 */
.L_x_7361:
[----:B------:R-:W-:Y:S02]  /*1fbe0*/  F2FP.F16.F32.PACK_AB R83, RZ, R121 ;  /* 0x00000079ff53723e */ /* 0x000fe400000000ff */
[----:B------:R-:W-:Y:S02]  /*1fbf0*/  PRMT R82, R142, 0x5410, R82 ;  /* 0x000054108e527816 */ /* 0x000fe40000000052 */
[----:B------:R-:W-:Y:S02]  /*1fc00*/  PRMT R81, R139, 0x5410, R141 ;  /* 0x000054108b517816 */ /* 0x000fe4000000008d */
[----:B------:R-:W-:Y:S02]  /*1fc10*/  PRMT R80, R124, 0x5410, R138 ;  /* 0x000054107c507816 */ /* 0x000fe4000000008a */
[----:B------:R-:W-:Y:S01]  /*1fc20*/  PRMT R83, R140, 0x5410, R83 ;  /* 0x000054108c537816 */ /* 0x000fe20000000053 */
[----:B------:R-:W-:Y:S06]  /*1fc30*/  BRA `(.L_x_7368) ;  /* 0x0000003000fc7947 */ /* 0x000fec0003800000 */
.L_x_7311:
        /* <DEDUP_REMOVED lines=21> */
.L_x_7373:
        /* <DEDUP_REMOVED lines=13> */
.L_x_7375:
[----:B------:R-:W-:Y:S05]  /*1fe60*/  BSYNC.RECONVERGENT B3 ;  /* 0x0000000000037941 */ /* 0x000fea0003800200 */
.L_x_7374:
        /* <DEDUP_REMOVED lines=55> */
[----:B------:R-:W-:Y:S02]  /*201e0*/  LOP3.LUT R8, R9, R8, R7, 0x96, !PT ;  /* 0x0000000809087212 */ /* 0x000fe400078e9607 */
[----:B------:R-:W-:Y:S01]  /*201f0*/  LOP3.LUT R9, R3, R80, R137, 0x96, !PT ;  /* 0x0000005003097212 */ /* 0x000fe200078e9689 */
[----:B------:R-:W-:Y:S02]  /*20200*/  HFMA2 R80, -RZ, RZ, 0, 0 ;  /* 0x00000000ff507431 */ /* 0x000fe400000001ff */
[----:B------:R-:W-:-:S07]  /*20210*/  IMAD.MOV.U32 R3, RZ, RZ, R124 ;  /* 0x000000ffff037224 */ /* 0x000fce00078e007c */
.L_x_7372:
[----:B------:R-:W-:Y:S05]  /*20220*/  BSYNC.RECONVERGENT B2 ;  /* 0x0000000000027941 */ /* 0x000fea0003800200 */
.L_x_7371:
[----:B------:R-:W-:Y:S01]  /*20230*/  I2FP.F32.U32 R3, R3 ;  /* 0x0000000300037245 */ /* 0x000fe20000201000 */
[----:B-----5:R-:W-:Y:S02]  /*20240*/  HADD2.F32 R7, -RZ, R28.H0_H0 ;  /* 0x2000001cff077230 */ /* 0x020fe40000004100 */
[----:B------:R-:W-:-:S03]  /*20250*/  IMAD.MOV.U32 R82, RZ, RZ, 0x2f800000 ;  /* 0x2f800000ff527424 */ /* 0x000fc600078e00ff */
[----:B------:R-:W-:Y:S01]  /*20260*/  FMUL.FTZ R7, R7, UR11 ;  /* 0x0000000b07077c20 */ /* 0x000fe20008410000 */
[----:B------:R-:W-:-:S03]  /*20270*/  FFMA.FTZ R3, R3, R82, 1.1641532182693481445e-10 ;  /* 0x2f00000003037423 */ /* 0x000fc60000010052 */
[----:B------:R-:W-:Y:S02]  /*20280*/  FMUL.FTZ R7, R7, UR10 ;  /* 0x0000000a07077c20 */ /* 0x000fe40008410000 */
[----:B------:R-:W-:-:S04]  /*20290*/  FSETP.GTU.FTZ.AND P2, PT, R3, UR8, PT ;  /* 0x0000000803007c0b */ /* 0x000fc8000bf5c000 */
[----:B------:R-:W-:Y:S02]  /*202a0*/  FSEL R84, R7, RZ, !P2 ;  /* 0x000000ff07547208 */ /* 0x000fe40005000000 */
[----:B------:R-:W-:-:S07]  /*202b0*/  SEL R3, RZ, 0x1, P2 ;  /* 0x00000001ff037807 */ /* 0x000fce0001000000 */
.L_x_7370:
[----:B------:R-:W-:Y:S05]  /*202c0*/  BSYNC.RECONVERGENT B1 ;  /* 0x0000000000017941 */ /* 0x000fea0003800200 */
.L_x_7369:
        /* <DEDUP_REMOVED lines=18> */
.L_x_7380:
        /* <DEDUP_REMOVED lines=13> */
.L_x_7382:
[----:B------:R-:W-:Y:S05]  /*204c0*/  BSYNC.RECONVERGENT B3 ;  /* 0x0000000000037941 */ /* 0x000fea0003800200 */
.L_x_7381:
        /* <DEDUP_REMOVED lines=57> */
[----:B------:R-:W-:Y:S01]  /*20860*/  IMAD.MOV.U32 R7, RZ, RZ, RZ ;  /* 0x000000ffff077224 */ /* 0x000fe200078e00ff */
[----:B------:R-:W-:Y:S02]  /*20870*/  LOP3.LUT R9, R83, R82, R81, 0x96, !PT ;  /* 0x0000005253097212 */ /* 0x000fe400078e9651 */
[----:B------:R-:W-:-:S07]  /*20880*/  MOV R136, R80 ;  /* 0x0000005000887202 */ /* 0x000fce0000000f00 */
.L_x_7379:
[----:B------:R-:W-:Y:S05]  /*20890*/  BSYNC.RECONVERGENT B2 ;  /* 0x0000000000027941 */ /* 0x000fea0003800200 */
.L_x_7378:
[----:B------:R-:W-:Y:S01]  /*208a0*/  I2FP.F32.U32 R0, R0 ;  /* 0x0000000000007245 */ /* 0x000fe20000201000 */
[----:B------:R-:W-:Y:S02]  /*208b0*/  HFMA2 R81, -RZ, RZ, 0.1171875, 0 ;  /* 0x2f800000ff517431 */ /* 0x000fe400000001ff */
[----:B-----5:R-:W-:-:S03]  /*208c0*/  HADD2.F32 R80, -RZ, R28.H1_H1 ;  /* 0x3000001cff507230 */ /* 0x020fc60000004100 */
[----:B------:R-:W-:Y:S02]  /*208d0*/  FFMA.FTZ R0, R0, R81, 1.1641532182693481445e-10 ;  /* 0x2f00000000007423 */ /* 0x000fe40000010051 */
[----:B------:R-:W-:-:S04]  /*208e0*/  FMUL.FTZ R80, R80, UR11 ;  /* 0x0000000b50507c20 */ /* 0x000fc80008410000 */
[----:B------:R-:W-:Y:S01]  /*208f0*/  FMUL.FTZ R80, R80, UR10 ;  /* 0x0000000a50507c20 */ /* 0x000fe20008410000 */
[----:B------:R-:W-:-:S04]  /*20900*/  FSETP.GTU.FTZ.AND P2, PT, R0, UR8, PT ;  /* 0x0000000800007c0b */ /* 0x000fc8000bf5c000 */
[----:B------:R-:W-:Y:S02]  /*20910*/  FSEL R85, R80, RZ, !P2 ;  /* 0x000000ff50557208 */ /* 0x000fe40005000000 */
[----:B------:R-:W-:-:S07]  /*20920*/  SEL R0, RZ, 0x1, P2 ;  /* 0x00000001ff007807 */ /* 0x000fce0001000000 */
.L_x_7377:
[----:B------:R-:W-:Y:S05]  /*20930*/  BSYNC.RECONVERGENT B1 ;  /* 0x0000000000017941 */ /* 0x000fea0003800200 */
.L_x_7376:
        /* <DEDUP_REMOVED lines=18> */
.L_x_7387:
        /* <DEDUP_REMOVED lines=13> */
.L_x_7389:
[----:B------:R-:W-:Y:S05]  /*20b30*/  BSYNC.RECONVERGENT B3 ;  /* 0x0000000000037941 */ /* 0x000fea0003800200 */
.L_x_7388:
        /* <DEDUP_REMOVED lines=60> */
.L_x_7386:
[----:B------:R-:W-:Y:S05]  /*20f00*/  BSYNC.RECONVERGENT B2 ;  /* 0x0000000000027941 */ /* 0x000fea0003800200 */
.L_x_7385:
        /* <DEDUP_REMOVED lines=9> */
.L_x_7384:
[----:B------:R-:W-:Y:S05]  /*20fa0*/  BSYNC.RECONVERGENT B1 ;  /* 0x0000000000017941 */ /* 0x000fea0003800200 */
.L_x_7383:
        /* <DEDUP_REMOVED lines=18> */
.L_x_7394:
        /* <DEDUP_REMOVED lines=13> */
.L_x_7396:
[----:B------:R-:W-:Y:S05]  /*211a0*/  BSYNC.RECONVERGENT B3 ;  /* 0x0000000000037941 */ /* 0x000fea0003800200 */
.L_x_7395:
        /* <DEDUP_REMOVED lines=60> */
.L_x_7393:
[----:B------:R-:W-:Y:S05]  /*21570*/  BSYNC.RECONVERGENT B2 ;  /* 0x0000000000027941 */ /* 0x000fea0003800200 */
.L_x_7392:
        /* <DEDUP_REMOVED lines=9> */
.L_x_7391:
[----:B------:R-:W-:Y:S05]  /*21610*/  BSYNC.RECONVERGENT B1 ;  /* 0x0000000000017941 */ /* 0x000fea0003800200 */
.L_x_7390:
        /* <DEDUP_REMOVED lines=18> */
.L_x_7401:
        /* <DEDUP_REMOVED lines=13> */
.L_x_7403:
[----:B------:R-:W-:Y:S05]  /*21810*/  BSYNC.RECONVERGENT B3 ;  /* 0x0000000000037941 */ /* 0x000fea0003800200 */
.L_x_7402:
        /* <DEDUP_REMOVED lines=60> */
.L_x_7400:
[----:B------:R-:W-:Y:S05]  /*21be0*/  BSYNC.RECONVERGENT B2 ;  /* 0x0000000000027941 */ /* 0x000fea0003800200 */
.L_x_7399:
        /* <DEDUP_REMOVED lines=9> */
.L_x_7398:
[----:B------:R-:W-:Y:S05]  /*21c80*/  BSYNC.RECONVERGENT B1 ;  /* 0x0000000000017941 */ /* 0x000fea0003800200 */
.L_x_7397:
        /* <DEDUP_REMOVED lines=18> */
.L_x_7408:
        /* <DEDUP_REMOVED lines=13> */
.L_x_7410:
[----:B------:R-:W-:Y:S05]  /*21e80*/  BSYNC.RECONVERGENT B3 ;  /* 0x0000000000037941 */ /* 0x000fea0003800200 */
.L_x_7409:
        /* <DEDUP_REMOVED lines=60> */
.L_x_7407:
[----:B------:R-:W-:Y:S05]  /*22250*/  BSYNC.RECONVERGENT B2 ;  /* 0x0000000000027941 */ /* 0x000fea0003800200 */
.L_x_7406:
        /* <DEDUP_REMOVED lines=9> */
.L_x_7405:
[----:B------:R-:W-:Y:S05]  /*222f0*/  BSYNC.RECONVERGENT B1 ;  /* 0x0000000000017941 */ /* 0x000fea0003800200 */
.L_x_7404:
        /* <DEDUP_REMOVED lines=18> */
.L_x_7415:
        /* <DEDUP_REMOVED lines=13> */
.L_x_7417:
[----:B------:R-:W-:Y:S05]  /*224f0*/  BSYNC.RECONVERGENT B3 ;  /* 0x0000000000037941 */ /* 0x000fea0003800200 */
.L_x_7416:
        /* <DEDUP_REMOVED lines=60> */
.L_x_7414:
[----:B------:R-:W-:Y:S05]  /*228c0*/  BSYNC.RECONVERGENT B2 ;  /* 0x0000000000027941 */ /* 0x000fea0003800200 */
.L_x_7413:
        /* <DEDUP_REMOVED lines=9> */
.L_x_7412:
[----:B------:R-:W-:Y:S05]  /*22960*/  BSYNC.RECONVERGENT B1 ;  /* 0x0000000000017941 */ /* 0x000fea0003800200 */
.L_x_7411:
        /* <DEDUP_REMOVED lines=18> */
.L_x_7422:
        /* <DEDUP_REMOVED lines=13> */
.L_x_7424:
[----:B------:R-:W-:Y:S05]  /*22b60*/  BSYNC.RECONVERGENT B3 ;  /* 0x0000000000037941 */ /* 0x000fea0003800200 */
.L_x_7423:
        /* <DEDUP_REMOVED lines=60> */
.L_x_7421:
[----:B------:R-:W-:Y:S05]  /*22f30*/  BSYNC.RECONVERGENT B2 ;  /* 0x0000000000027941 */ /* 0x000fea0003800200 */
.L_x_7420:
        /* <DEDUP_REMOVED lines=9> */
.L_x_7419:
[----:B------:R-:W-:Y:S05]  /*22fd0*/  BSYNC.RECONVERGENT B1 ;  /* 0x0000000000017941 */ /* 0x000fea0003800200 */
.L_x_7418:
[----:B------:R-:W-:Y:S02]  /*22fe0*/  F2FP.F16.F32.PACK_AB R83, RZ, R121 ;  /* 0x00000079ff53723e */ /* 0x000fe400000000ff */
[----:B------:R-:W-:Y:S02]  /*22ff0*/  PRMT R82, R141, 0x5410, R142 ;  /* 0x000054108d527816 */ /* 0x000fe4000000008e */
[----:B------:R-:W-:Y:S02]  /*23000*/  PRMT R81, R139, 0x5410, R140 ;  /* 0x000054108b517816 */ /* 0x000fe4000000008c */
[----:B------:R-:W-:Y:S02]  /*23010*/  PRMT R80, R138, 0x5410, R137 ;  /* 0x000054108a507816 */ /* 0x000fe40000000089 */
[----:B------:R-:W-:-:S07]  /*23020*/  PRMT R83, R124, 0x5410, R83 ;  /* 0x000054107c537816 */ /* 0x000fce0000000053 */
.L_x_7368:
        /* <DEDUP_REMOVED lines=26> */
.L_x_7426:
[----:B------:R-:W-:Y:S05]  /*231d0*/  BSYNC.RECONVERGENT B1 ;  /* 0x0000000000017941 */ /* 0x000fea0003800200 */
.L_x_7425:
[----:B------:R-:W-:Y:S01]  /*231e0*/  VIADD R128, R128, 0x20 ;  /* 0x0000002080807836 */ /* 0x000fe20000000000 */
[----:B------:R-:W-:-:S07]  /*231f0*/  IADD3 R127, PT, PT, R127, 0x20, RZ ;  /* 0x000000207f7f7810 */ /* 0x000fce0007ffe0ff */
.L_x_7308:
[----:B------:R-:W-:Y:S05]  /*23200*/  BSYNC.RECONVERGENT B0 ;  /* 0x0000000000007941 */ /* 0x000fea0003800200 */
.L_x_7307:
        /* <DEDUP_REMOVED lines=9> */
.L_x_7430:
[----:B------:R-:W-:Y:S05]  /*232a0*/  BSYNC.RECONVERGENT B1 ;  /* 0x0000000000017941 */ /* 0x000fea0003800200 */
.L_x_7429:
        /* <DEDUP_REMOVED lines=28> */
.L_x_7436:
        /* <DEDUP_REMOVED lines=13> */
.L_x_7438:
[----:B------:R-:W-:Y:S05]  /*23540*/  BSYNC.RECONVERGENT B3 ;  /* 0x0000000000037941 */ /* 0x000fea0003800200 */
.L_x_7437:
        /* <DEDUP_REMOVED lines=60> */
.L_x_7435:
[----:B------:R-:W-:Y:S05]  /*23910*/  BSYNC.RECONVERGENT B2 ;  /* 0x0000000000027941 */ /* 0x000fea0003800200 */
.L_x_7434:
[----:B------:R-:W-:Y:S01]  /*23920*/  I2FP.F32.U32 R3, R3 ;  /* 0x0000000300037245 */ /* 0x000fe20000201000 */
[----:B------:R-:W-:Y:S02]  /*23930*/  HFMA2 R86, -RZ, RZ, 0.1171875, 0 ;  /* 0x2f800000ff567431 */ /* 0x000fe400000001ff */
[----:B-----5:R-:W-:-:S03]  /*23940*/  HADD2.F32 R7, -RZ, R28.H0_H0 ;  /* 0x2000001cff077230 */ /* 0x020fc60000004100 */
[----:B------:R-:W-:Y:S02]  /*23950*/  FFMA.FTZ R3, R3, R86, 1.1641532182693481445e-10 ;  /* 0x2f00000003037423 */ /* 0x000fe40000010056 */
[----:B------:R-:W-:-:S04]  /*23960*/  FMUL.FTZ R7, R7, UR11 ;  /* 0x0000000b07077c20 */ /* 0x000fc80008410000 */
[----:B------:R-:W-:Y:S01]  /*23970*/  FMUL.FTZ R7, R7, UR10 ;  /* 0x0000000a07077c20 */ /* 0x000fe20008410000 */
[----:B------:R-:W-:-:S04]  /*23980*/  FSETP.GTU.FTZ.AND P3, PT, R3, UR8, PT ;  /* 0x0000000803007c0b */ /* 0x000fc8000bf7c000 */
[----:B------:R-:W-:Y:S01]  /*23990*/  FSEL R86, R7, RZ, !P3 ;  /* 0x000000ff07567208 */ /* 0x000fe20005800000 */
[----:B------:R-:W-:Y:S01]  /*239a0*/  HADD2.F32 R7, -RZ, R80.H0_H0 ;  /* 0x20000050ff077230 */ /* 0x000fe20000004100 */
[----:B------:R-:W-:-:S04]  /*239b0*/  SEL R3, RZ, 0x1, P3 ;  /* 0x00000001ff037807 */ /* 0x000fc80001800000 */
[----:B------:R-:W-:-:S07]  /*239c0*/  FADD.FTZ R86, R7, R86 ;  /* 0x0000005607567221 */ /* 0x000fce0000010000 */
.L_x_7433:
[----:B------:R-:W-:Y:S05]  /*239d0*/  BSYNC.RECONVERGENT B1 ;  /* 0x0000000000017941 */ /* 0x000fea0003800200 */
.L_x_7432:
        /* <DEDUP_REMOVED lines=22> */
.L_x_7443:
        /* <DEDUP_REMOVED lines=13> */
.L_x_7445:
[----:B------:R-:W-:Y:S05]  /*23c10*/  BSYNC.RECONVERGENT B3 ;  /* 0x0000000000037941 */ /* 0x000fea0003800200 */
.L_x_7444:
        /* <DEDUP_REMOVED lines=60> */
.L_x_7442:
[----:B------:R-:W-:Y:S05]  /*23fe0*/  BSYNC.RECONVERGENT B2 ;  /* 0x0000000000027941 */ /* 0x000fea0003800200 */
.L_x_7441:
        /* <DEDUP_REMOVED lines=11> */
.L_x_7440:
[----:B------:R-:W-:Y:S05]  /*240a0*/  BSYNC.RECONVERGENT B1 ;  /* 0x0000000000017941 */ /* 0x000fea0003800200 */
.L_x_7439:
        /* <DEDUP_REMOVED lines=22> */
.L_x_7450:
        /* <DEDUP_REMOVED lines=13> */
.L_x_7452:
[----:B------:R-:W-:Y:S05]  /*242e0*/  BSYNC.RECONVERGENT B3 ;  /* 0x0000000000037941 */ /* 0x000fea0003800200 */
.L_x_7451:
        /* <DEDUP_REMOVED lines=60> */
.L_x_7449:
[----:B------:R-:W-:Y:S05]  /*246b0*/  BSYNC.RECONVERGENT B2 ;  /* 0x0000000000027941 */ /* 0x000fea0003800200 */
.L_x_7448:
        /* <DEDUP_REMOVED lines=11> */
.L_x_7447:
[----:B------:R-:W-:Y:S05]  /*24770*/  BSYNC.RECONVERGENT B1 ;  /* 0x0000000000017941 */ /* 0x000fea0003800200 */
.L_x_7446:
        /* <DEDUP_REMOVED lines=22> */
.L_x_7457:
        /* <DEDUP_REMOVED lines=13> */
.L_x_7459:
[----:B------:R-:W-:Y:S05]  /*249b0*/  BSYNC.RECONVERGENT B3 ;  /* 0x0000000000037941 */ /* 0x000fea0003800200 */
.L_x_7458:
        /* <DEDUP_REMOVED lines=59> */
.L_x_7456:
[----:B------:R-:W-:Y:S05]  /*24d70*/  BSYNC.RECONVERGENT B2 ;  /* 0x0000000000027941 */ /* 0x000fea0003800200 */
.L_x_7455:
        /* <DEDUP_REMOVED lines=11> */
.L_x_7454:
[----:B------:R-:W-:Y:S05]  /*24e30*/  BSYNC.RECONVERGENT B1 ;  /* 0x0000000000017941 */ /* 0x000fea0003800200 */
.L_x_7453:
        /* <DEDUP_REMOVED lines=22> */
.L_x_7464:
        /* <DEDUP_REMOVED lines=13> */
.L_x_7466:
[----:B------:R-:W-:Y:S05]  /*25070*/  BSYNC.RECONVERGENT B3 ;  /* 0x0000000000037941 */ /* 0x000fea0003800200 */
.L_x_7465:
        /* <DEDUP_REMOVED lines=59> */
.L_x_7463:
[----:B------:R-:W-:Y:S05]  /*25430*/  BSYNC.RECONVERGENT B2 ;  /* 0x0000000000027941 */ /* 0x000fea0003800200 */
.L_x_7462:
        /* <DEDUP_REMOVED lines=11> */
.L_x_7461:
[----:B------:R-:W-:Y:S05]  /*254f0*/  BSYNC.RECONVERGENT B1 ;  /* 0x0000000000017941 */ /* 0x000fea0003800200 */
.L_x_7460:
        /* <DEDUP_REMOVED lines=22> */
.L_x_7471:
        /* <DEDUP_REMOVED lines=13> */
.L_x_7473:
[----:B------:R-:W-:Y:S05]  /*25730*/  BSYNC.RECONVERGENT B3 ;  /* 0x0000000000037941 */ /* 0x000fea0003800200 */
.L_x_7472:
        /* <DEDUP_REMOVED lines=58> */
[----:B------:R-:W-:Y:S01]  /*25ae0*/  IMAD.MOV.U32 R7, RZ, RZ, RZ ;  /* 0x000000ffff077224 */ /* 0x000fe200078e00ff */
[----:B------:R-:W-:-:S07]  /*25af0*/  MOV R19, R136 ;  /* 0x0000008800137202 */ /* 0x000fce0000000f00 */
.L_x_7470:
[----:B------:R-:W-:Y:S05]  /*25b00*/  BSYNC.RECONVERGENT B2 ;  /* 0x0000000000027941 */ /* 0x000fea0003800200 */
.L_x_7469:
        /* <DEDUP_REMOVED lines=11> */
.L_x_7468:
[----:B------:R-:W-:Y:S05]  /*25bc0*/  BSYNC.RECONVERGENT B1 ;  /* 0x0000000000017941 */ /* 0x000fea0003800200 */
.L_x_7467:
        /* <DEDUP_REMOVED lines=22> */
.L_x_7478:
        /* <DEDUP_REMOVED lines=13> */
.L_x_7480:
[----:B------:R-:W-:Y:S05]  /*25e00*/  BSYNC.RECONVERGENT B3 ;  /* 0x0000000000037941 */ /* 0x000fea0003800200 */
.L_x_7479:
        /* <DEDUP_REMOVED lines=60> */
.L_x_7477:
[----:B------:R-:W-:Y:S05]  /*261d0*/  BSYNC.RECONVERGENT B2 ;  /* 0x0000000000027941 */ /* 0x000fea0003800200 */
.L_x_7476:
        /* <DEDUP_REMOVED lines=11> */
.L_x_7475:
[----:B------:R-:W-:Y:S05]  /*26290*/  BSYNC.RECONVERGENT B1 ;  /* 0x0000000000017941 */ /* 0x000fea0003800200 */
.L_x_7474:
        /* <DEDUP_REMOVED lines=22> */
.L_x_7485:
        /* <DEDUP_REMOVED lines=13> */
.L_x_7487:
[----:B------:R-:W-:Y:S05]  /*264d0*/  BSYNC.RECONVERGENT B3 ;  /* 0x0000000000037941 */ /* 0x000fea0003800200 */
.L_x_7486:
        /* <DEDUP_REMOVED lines=60> */
.L_x_7484:
[----:B------:R-:W-:Y:S05]  /*268a0*/  BSYNC.RECONVERGENT B2 ;  /* 0x0000000000027941 */ /* 0x000fea0003800200 */
.L_x_7483:
        /* <DEDUP_REMOVED lines=11> */
.L_x_7482:
[----:B------:R-:W-:Y:S05]  /*26960*/  BSYNC.RECONVERGENT B1 ;  /* 0x0000000000017941 */ /* 0x000fea0003800200 */
.L_x_7481:
[----:B------:R-:W-:Y:S02]  /*26970*/  F2FP.F16.F32.PACK_AB R83, RZ, R123 ;  /* 0x0000007bff53723e */ /* 0x000fe400000000ff */
[----:B------:R-:W-:Y:S02]  /*26980*/  PRMT R82, R143, 0x5410, R144 ;  /* 0x000054108f527816 */ /* 0x000fe40000000090 */
[----:B------:R-:W-:Y:S02]  /*26990*/  PRMT R81, R140, 0x5410, R142 ;  /* 0x000054108c517816 */ /* 0x000fe4000000008e */
[----:B------:R-:W-:Y:S02]  /*269a0*/  PRMT R80, R129, 0x5410, R139 ;  /* 0x0000541081507816 */ /* 0x000fe4000000008b */
[----:B------:R-:W-:Y:S01]  /*269b0*/  PRMT R83, R141, 0x5410, R83 ;  /* 0x000054108d537816 */ /* 0x000fe20000000053 */
[----:B------:R-:W-:Y:S06]  /*269c0*/  BRA `(.L_x_7488) ;  /* 0x0000003400007947 */ /* 0x000fec0003800000 */
.L_x_7431:
        /* <DEDUP_REMOVED lines=21> */
.L_x_7493:
        /* <DEDUP_REMOVED lines=13> */
.L_x_7495:
[----:B------:R-:W-:Y:S05]  /*26bf0*/  BSYNC.RECONVERGENT B3 ;  /* 0x0000000000037941 */ /* 0x000fea0003800200 */
.L_x_7494:
        /* <DEDUP_REMOVED lines=57> */
[----:B------:R-:W-:Y:S01]  /*26f90*/  IMAD.MOV.U32 R80, RZ, RZ, RZ ;  /* 0x000000ffff507224 */ /* 0x000fe200078e00ff */
[----:B------:R-:W-:-:S07]  /*26fa0*/  MOV R3, R124 ;  /* 0x0000007c00037202 */ /* 0x000fce0000000f00 */
.L_x_7492:
[----:B------:R-:W-:Y:S05]  /*26fb0*/  BSYNC.RECONVERGENT B2 ;  /* 0x0000000000027941 */ /* 0x000fea0003800200 */
.L_x_7491:
        /* <DEDUP_REMOVED lines=9> */
.L_x_7490:
[----:B------:R-:W-:Y:S05]  /*27050*/  BSYNC.RECONVERGENT B1 ;  /* 0x0000000000017941 */ /* 0x000fea0003800200 */
.L_x_7489:
        /* <DEDUP_REMOVED lines=18> */
.L_x_7500:
        /* <DEDUP_REMOVED lines=13> */
.L_x_7502:
[----:B------:R-:W-:Y:S05]  /*27250*/  BSYNC.RECONVERGENT B3 ;  /* 0x0000000000037941 */ /* 0x000fea0003800200 */
.L_x_7501:
        /* <DEDUP_REMOVED lines=57> */
[----:B------:R-:W-:Y:S02]  /*275f0*/  HFMA2 R7, -RZ, RZ, 0, 0 ;  /* 0x00000000ff077431 */ /* 0x000fe400000001ff */
[----:B------:R-:W-:Y:S01]  /*27600*/  IMAD.MOV.U32 R142, RZ, RZ, R80 ;  /* 0x000000ffff8e7224 */ /* 0x000fe200078e0050 */
[----:B------:R-:W-:-:S07]  /*27610*/  LOP3.LUT R9, R83, R82, R81, 0x96, !PT ;  /* 0x0000005253097212 */ /* 0x000fce00078e9651 */
.L_x_7499:
[----:B------:R-:W-:Y:S05]  /*27620*/  BSYNC.RECONVERGENT B2 ;  /* 0x0000000000027941 */ /* 0x000fea0003800200 */
.L_x_7498:
        /* <DEDUP_REMOVED lines=9> */
.L_x_7497:
[----:B------:R-:W-:Y:S05]  /*276c0*/  BSYNC.RECONVERGENT B1 ;  /* 0x0000000000017941 */ /* 0x000fea0003800200 */
.L_x_7496:
        /* <DEDUP_REMOVED lines=18> */
.L_x_7507:
        /* <DEDUP_REMOVED lines=13> */
.L_x_7509:
[----:B------:R-:W-:Y:S05]  /*278c0*/  BSYNC.RECONVERGENT B3 ;  /* 0x0000000000037941 */ /* 0x000fea0003800200 */
.L_x_7508:
        /* <DEDUP_REMOVED lines=60> */
.L_x_7506:
[----:B------:R-:W-:Y:S05]  /*27c90*/  BSYNC.RECONVERGENT B2 ;  /* 0x0000000000027941 */ /* 0x000fea0003800200 */
.L_x_7505:
        /* <DEDUP_REMOVED lines=9> */
.L_x_7504:
[----:B------:R-:W-:Y:S05]  /*27d30*/  BSYNC.RECONVERGENT B1 ;  /* 0x0000000000017941 */ /* 0x000fea0003800200 */
.L_x_7503:
        /* <DEDUP_REMOVED lines=18> */
.L_x_7514:
        /* <DEDUP_REMOVED lines=13> */
.L_x_7516:
[----:B------:R-:W-:Y:S05]  /*27f30*/  BSYNC.RECONVERGENT B3 ;  /* 0x0000000000037941 */ /* 0x000fea0003800200 */
.L_x_7515:
        /* <DEDUP_REMOVED lines=60> */
.L_x_7513:
[----:B------:R-:W-:Y:S05]  /*28300*/  BSYNC.RECONVERGENT B2 ;  /* 0x0000000000027941 */ /* 0x000fea0003800200 */
.L_x_7512:
        /* <DEDUP_REMOVED lines=9> */
.L_x_7511:
[----:B------:R-:W-:Y:S05]  /*283a0*/  BSYNC.RECONVERGENT B1 ;  /* 0x0000000000017941 */ /* 0x000fea0003800200 */
.L_x_7510:
        /* <DEDUP_REMOVED lines=18> */
.L_x_7521:
        /* <DEDUP_REMOVED lines=13> */
.L_x_7523:
[----:B------:R-:W-:Y:S05]  /*285a0*/  BSYNC.RECONVERGENT B3 ;  /* 0x0000000000037941 */ /* 0x000fea0003800200 */
.L_x_7522:
        /* <DEDUP_REMOVED lines=60> */
.L_x_7520:
[----:B------:R-:W-:Y:S05]  /*28970*/  BSYNC.RECONVERGENT B2 ;  /* 0x0000000000027941 */ /* 0x000fea0003800200 */
.L_x_7519:
        /* <DEDUP_REMOVED lines=9> */
.L_x_7518:
[----:B------:R-:W-:Y:S05]  /*28a10*/  BSYNC.RECONVERGENT B1 ;  /* 0x0000000000017941 */ /* 0x000fea0003800200 */
.L_x_7517:
        /* <DEDUP_REMOVED lines=18> */
.L_x_7528:
        /* <DEDUP_REMOVED lines=13> */
.L_x_7530:
[----:B------:R-:W-:Y:S05]  /*28c10*/  BSYNC.RECONVERGENT B3 ;  /* 0x0000000000037941 */ /* 0x000fea0003800200 */
.L_x_7529:
        /* <DEDUP_REMOVED lines=60> */
.L_x_7527:
[----:B------:R-:W-:Y:S05]  /*28fe0*/  BSYNC.RECONVERGENT B2 ;  /* 0x0000000000027941 */ /* 0x000fea0003800200 */
.L_x_7526:
        /* <DEDUP_REMOVED lines=9> */
.L_x_7525:
[----:B------:R-:W-:Y:S05]  /*29080*/  BSYNC.RECONVERGENT B1 ;  /* 0x0000000000017941 */ /* 0x000fea0003800200 */
.L_x_7524:
        /* <DEDUP_REMOVED lines=18> */
.L_x_7535:
        /* <DEDUP_REMOVED lines=13> */
.L_x_7537:
[----:B------:R-:W-:Y:S05]  /*29280*/  BSYNC.RECONVERGENT B3 ;  /* 0x0000000000037941 */ /* 0x000fea0003800200 */
.L_x_7536:
        /* <DEDUP_REMOVED lines=60> */
.L_x_7534:
[----:B------:R-:W-:Y:S05]  /*29650*/  BSYNC.RECONVERGENT B2 ;  /* 0x0000000000027941 */ /* 0x000fea0003800200 */
.L_x_7533:
        /* <DEDUP_REMOVED lines=9> */
.L_x_7532:
[----:B------:R-:W-:Y:S05]  /*296f0*/  BSYNC.RECONVERGENT B1 ;  /* 0x0000000000017941 */ /* 0x000fea0003800200 */
.L_x_7531:
        /* <DEDUP_REMOVED lines=18> */
.L_x_7542:
        /* <DEDUP_REMOVED lines=13> */
.L_x_7544:
[----:B------:R-:W-:Y:S05]  /*298f0*/  BSYNC.RECONVERGENT B3 ;  /* 0x0000000000037941 */ /* 0x000fea0003800200 */
.L_x_7543:
        /* <DEDUP_REMOVED lines=60> */
.L_x_7541:
[----:B------:R-:W-:Y:S05]  /*29cc0*/  BSYNC.RECONVERGENT B2 ;  /* 0x0000000000027941 */ /* 0x000fea0003800200 */
.L_x_7540:
        /* <DEDUP_REMOVED lines=9> */
.L_x_7539:
[----:B------:R-:W-:Y:S05]  /*29d60*/  BSYNC.RECONVERGENT B1 ;  /* 0x0000000000017941 */ /* 0x000fea0003800200 */
.L_x_7538:
[----:B------:R-:W-:Y:S02]  /*29d70*/  F2FP.F16.F32.PACK_AB R83, RZ, R123 ;  /* 0x0000007bff53723e */ /* 0x000fe400000000ff */
[----:B------:R-:W-:Y:S02]  /*29d80*/  MOV R124, R142 ;  /* 0x0000008e007c7202 */ /* 0x000fe40000000f00 */
[----:B------:R-:W-:Y:S02]  /*29d90*/  PRMT R82, R141, 0x5410, R143 ;  /* 0x000054108d527816 */ /* 0x000fe4000000008f */
[----:B------:R-:W-:Y:S02]  /*29da0*/  PRMT R81, R140, 0x5410, R139 ;  /* 0x000054108c517816 */ /* 0x000fe4000000008b */
[----:B------:R-:W-:Y:S02]  /*29db0*/  PRMT R80, R137, 0x5410, R136 ;  /* 0x0000541089507816 */ /* 0x000fe40000000088 */
[----:B------:R-:W-:-:S07]  /*29dc0*/  PRMT R83, R129, 0x5410, R83 ;  /* 0x0000541081537816 */ /* 0x000fce0000000053 */
.L_x_7488:
[----:B------:R-:W0:Y:S02]  /*29dd0*/  LDC.64 R136, c[0x0][0x3a8] ;  /* 0x0000ea00ff887b82 */ /* 0x000e240000000a00 */
        /* <DEDUP_REMOVED lines=23> */
.L_x_7428:
[----:B------:R-:W-:Y:S05]  /*29f50*/  BSYNC.RECONVERGENT B0 ;  /* 0x0000000000007941 */ /* 0x000fea0003800200 */
.L_x_7427:
[----:B012---:R-:W-:Y:S01]  /*29f60*/  FADD.FTZ R81, RZ, R4 ;  /* 0x00000004ff517221 */ /* 0x007fe20000010000 */
        /* <DEDUP_REMOVED lines=176> */
.L_x_7570:
        /* <DEDUP_REMOVED lines=35> */
[----:B0-----:R-:W-:Y:S01]  /*2aca0*/  FMUL.FTZ R136, R129, R128 ;  /* 0x0000008081887220 */ /* 0x001fe20000410000 */
[----:B------:R-:W-:Y:S02]  /*2acb0*/  HADD2.F32 R145, -RZ, R79.H0_H0 ;  /* 0x2000004fff917230 */ /* 0x000fe40000004100 */
[----:B------:R-:W-:Y:S01]  /*2acc0*/  FFMA.FTZ R128, R82, R127, R139 ;  /* 0x0000007f52807223 */ /* 0x000fe2000001008b */
[----:B------:R-:W-:Y:S02]  /*2acd0*/  HADD2.F32 R147, -RZ, R75.H0_H0 ;  /* 0x2000004bff937230 */ /* 0x000fe40000004100 */
[----:B------:R-:W-:Y:S01]  /*2ace0*/  FFMA.FTZ R143, R126, R141, R143 ;  /* 0x0000008d7e8f7223 */ /* 0x000fe2000001008f */
[----:B------:R-:W-:Y:S01]  /*2acf0*/  FADD.FTZ R80, R4, -R125 ;  /* 0x8000007d04507221 */ /* 0x000fe20000010000 */
[----:B------:R-:W0:Y:S01]  /*2ad00*/  LDC.64 R126, c[0x0][0x428] ;  /* 0x00010a00ff7e7b82 */ /* 0x000e220000000a00 */
[----:B------:R-:W-:Y:S02]  /*2ad10*/  HADD2.F32 R81, -RZ, R76.H0_H0 ;  /* 0x2000004cff517230 */ /* 0x000fe40000004100 */
[----:B------:R-:W-:Y:S01]  /*2ad20*/  FFMA.FTZ R142, R136, R145, R147 ;  /* 0x00000091888e7223 */ /* 0x000fe20000010093 */
[----:B------:R-:W-:-:S02]  /*2ad30*/  HADD2.F32 R83, -RZ, R72.H0_H0 ;  /* 0x20000048ff537230 */ /* 0x000fc40000004100 */
[----:B------:R-:W-:Y:S01]  /*2ad40*/  FMUL.FTZ R80, R129, R80 ;  /* 0x0000005081507220 */ /* 0x000fe20000410000 */
[--C-:B------:R-:W-:Y:S01]  /*2ad50*/  FADD.FTZ R136, R97, -R125.reuse ;  /* 0x8000007d61887221 */ /* 0x100fe20000010000 */
[--C-:B------:R-:W-:Y:S01]  /*2ad60*/  FADD.FTZ R82, R2, -R125.reuse ;  /* 0x8000007d02527221 */ /* 0x100fe20000010000 */
[--C-:B------:R-:W-:Y:S01]  /*2ad70*/  FADD.FTZ R140, R101, -R125.reuse ;  /* 0x8000007d658c7221 */ /* 0x100fe20000010000 */
[----:B------:R-:W-:Y:S01]  /*2ad80*/  FADD.FTZ R144, R113, -R125 ;  /* 0x8000007d71907221 */ /* 0x000fe20000010000 */
[----:B------:R-:W-:Y:S01]  /*2ad90*/  FFMA.FTZ R80, R80, R81, R83 ;  /* 0x0000005150507223 */ /* 0x000fe20000010053 */
        /* <DEDUP_REMOVED lines=16> */
[----:B0-----:R-:W-:Y:S01]  /*2aea0*/  IMAD.WIDE.U32 R126, R137, 0x10, R126 ;  /* 0x00000010897e7825 */ /* 0x001fe200078e007e */
[----:B------:R-:W-:-:S03]  /*2aeb0*/  F2FP.F16.F32.PACK_AB R80, R139, R80 ;  /* 0x000000508b50723e */ /* 0x000fc600000000ff */
[----:B------:R-:W-:Y:S01]  /*2aec0*/  FFMA.FTZ R149, R144, R149, R151 ;  /* 0x0000009590957223 */ /* 0x000fe20000010097 */
[----:B------:R-:W-:Y:S01]  /*2aed0*/  F2FP.F16.F32.PACK_AB R82, R140, R143 ;  /* 0x0000008f8c52723e */ /* 0x000fe200000000ff */
[----:B------:R-:W-:-:S03]  /*2aee0*/  VIADD R137, R137, 0x20 ;  /* 0x0000002089897836 */ /* 0x000fc60000000000 */
[----:B------:R-:W-:-:S05]  /*2aef0*/  F2FP.F16.F32.PACK_AB R83, R149, R142 ;  /* 0x0000008e9553723e */ /* 0x000fca00000000ff */
[----:B------:R1:W-:Y:S02]  /*2af00*/  STG.E.128 desc[UR6][R126.64], R80 ;  /* 0x000000507e007986 */ /* 0x0003e4000c101d06 */
.L_x_7549:
[----:B------:R-:W-:Y:S05]  /*2af10*/  BSYNC.RECONVERGENT B1 ;  /* 0x0000000000017941 */ /* 0x000fea0003800200 */
.L_x_7548:
[----:B------:R-:W-:Y:S01]  /*2af20*/  ISETP.NE.AND P0, PT, R130, RZ, PT ;  /* 0x000000ff8200720c */ /* 0x000fe20003f05270 */
[----:B------:R-:W-:-:S12]  /*2af30*/  BSSY.RECONVERGENT B1, `(.L_x_7550) ;  /* 0x0000032000017945 */ /* 0x000fd80003800200 */
[----:B------:R-:W-:Y:S05]  /*2af40*/  @!P0 BRA `(.L_x_7551) ;  /* 0x0000000000c08947 */ /* 0x000fea0003800000 */
[--C-:B-1----:R-:W-:Y:S01]  /*2af50*/  FADD.FTZ R126, R102, -R125.reuse ;  /* 0x8000007d667e7221 */ /* 0x102fe20000010000 */
        /* <DEDUP_REMOVED lines=8> */
[----:B------:R-:W-:Y:S01]  /*2afe0*/  FMUL.FTZ R130, R129, R128 ;  /* 0x0000008081827220 */ /* 0x000fe20000410000 */
[----:B------:R-:W-:Y:S02]  /*2aff0*/  HADD2.F32 R145, -RZ, R71.H0_H0 ;  /* 0x20000047ff917230 */ /* 0x000fe40000004100 */
[----:B------:R-:W-:Y:S01]  /*2b000*/  FFMA.FTZ R128, R82, R127, R139 ;  /* 0x0000007f52807223 */ /* 0x000fe2000001008b */
[----:B------:R-:W-:Y:S02]  /*2b010*/  HADD2.F32 R147, -RZ, R67.H0_H0 ;  /* 0x20000043ff937230 */ /* 0x000fe40000004100 */
[----:B------:R-:W-:Y:S01]  /*2b020*/  FFMA.FTZ R143, R126, R141, R143 ;  /* 0x0000008d7e8f7223 */ /* 0x000fe2000001008f */
[----:B------:R-:W-:Y:S01]  /*2b030*/  FADD.FTZ R80, R22, -R125 ;  /* 0x8000007d16507221 */ /* 0x000fe20000010000 */
[----:B------:R-:W1:Y:S01]  /*2b040*/  LDC.64 R126, c[0x0][0x428] ;  /* 0x00010a00ff7e7b82 */ /* 0x000e620000000a00 */
[----:B------:R-:W-:Y:S02]  /*2b050*/  HADD2.F32 R81, -RZ, R68.H0_H0 ;  /* 0x20000044ff517230 */ /* 0x000fe40000004100 */
[----:B------:R-:W-:Y:S01]  /*2b060*/  FFMA.FTZ R140, R130, R145, R147 ;  /* 0x00000091828c7223 */ /* 0x000fe20000010093 */
[----:B------:R-:W-:-:S02]  /*2b070*/  HADD2.F32 R83, -RZ, R64.H0_H0 ;  /* 0x20000040ff537230 */ /* 0x000fc40000004100 */
[----:B------:R-:W-:Y:S01]  /*2b080*/  FMUL.FTZ R80, R129, R80 ;  /* 0x0000005081507220 */ /* 0x000fe20000410000 */
[--C-:B------:R-:W-:Y:S01]  /*2b090*/  FADD.FTZ R130, R95, -R125.reuse ;  /* 0x8000007d5f827221 */ /* 0x100fe20000010000 */
[--C-:B------:R-:W-:Y:S01]  /*2b0a0*/  FADD.FTZ R82, R23, -R125.reuse ;  /* 0x8000007d17527221 */ /* 0x100fe20000010000 */
[--C-:B0-----:R-:W-:Y:S01]  /*2b0b0*/  FADD.FTZ R136, R103, -R125.reuse ;  /* 0x8000007d67887221 */ /* 0x101fe20000010000 */
        /* <DEDUP_REMOVED lines=18> */
[----:B-1----:R-:W-:Y:S01]  /*2b1e0*/  IMAD.WIDE.U32 R126, R137, 0x10, R126 ;  /* 0x00000010897e7825 */ /* 0x002fe200078e007e */
[----:B------:R-:W-:-:S03]  /*2b1f0*/  F2FP.F16.F32.PACK_AB R80, R139, R80 ;  /* 0x000000508b50723e */ /* 0x000fc600000000ff */
[----:B------:R-:W-:Y:S01]  /*2b200*/  FFMA.FTZ R149, R142, R149, R151 ;  /* 0x000000958e957223 */ /* 0x000fe20000010097 */
[----:B------:R-:W-:Y:S02]  /*2b210*/  F2FP.F16.F32.PACK_AB R82, R136, R143 ;  /* 0x0000008f8852723e */ /* 0x000fe400000000ff */
[----:B------:R-:W-:Y:S02]  /*2b220*/  IADD3 R137, PT, PT, R137, 0x20, RZ ;  /* 0x0000002089897810 */ /* 0x000fe40007ffe0ff */
[----:B------:R-:W-:-:S05]  /*2b230*/  F2FP.F16.F32.PACK_AB R83, R149, R140 ;  /* 0x0000008c9553723e */ /* 0x000fca00000000ff */
[----:B------:R2:W-:Y:S02]  /*2b240*/  STG.E.128 desc[UR6][R126.64], R80 ;  /* 0x000000507e007986 */ /* 0x0005e4000c101d06 */
.L_x_7551:
[----:B------:R-:W-:Y:S05]  /*2b250*/  BSYNC.RECONVERGENT B1 ;  /* 0x0000000000017941 */ /* 0x000fea0003800200 */
.L_x_7550:
[----:B------:R-:W-:Y:S01]  /*2b260*/  ISETP.NE.AND P0, PT, R131, RZ, PT ;  /* 0x000000ff8300720c */ /* 0x000fe20003f05270 */
[----:B------:R-:W-:-:S12]  /*2b270*/  BSSY.RECONVERGENT B1, `(.L_x_7552) ;  /* 0x0000032000017945 */ /* 0x000fd80003800200 */
[----:B------:R-:W-:Y:S05]  /*2b280*/  @!P0 BRA `(.L_x_7553) ;  /* 0x0000000000c08947 */ /* 0x000fea0003800000 */
[--C-:B-12---:R-:W-:Y:S01]  /*2b290*/  FADD.FTZ R126, R104, -R125.reuse ;  /* 0x8000007d687e7221 */ /* 0x106fe20000010000 */
        /* <DEDUP_REMOVED lines=43> */
[----:B------:R-:W-:Y:S01]  /*2b550*/  F2FP.F16.F32.PACK_AB R82, R136, R141 ;  /* 0x0000008d8852723e */ /* 0x000fe200000000ff */
[----:B------:R-:W-:-:S03]  /*2b560*/  VIADD R137, R137, 0x20 ;  /* 0x0000002089897836 */ /* 0x000fc60000000000 */
[----:B------:R-:W-:-:S05]  /*2b570*/  F2FP.F16.F32.PACK_AB R83, R147, R140 ;  /* 0x0000008c9353723e */ /* 0x000fca00000000ff */
[----:B------:R3:W-:Y:S02]  /*2b580*/  STG.E.128 desc[UR6][R126.64], R80 ;  /* 0x000000507e007986 */ /* 0x0007e4000c101d06 */
.L_x_7553:
[----:B------:R-:W-:Y:S05]  /*2b590*/  BSYNC.RECONVERGENT B1 ;  /* 0x0000000000017941 */ /* 0x000fea0003800200 */
.L_x_7552:
[----:B------:R-:W-:Y:S01]  /*2b5a0*/  ISETP.NE.AND P0, PT, R132, RZ, PT ;  /* 0x000000ff8400720c */ /* 0x000fe20003f05270 */
[----:B------:R-:W-:-:S12]  /*2b5b0*/  BSSY.RECONVERGENT B1, `(.L_x_7554) ;  /* 0x0000032000017945 */ /* 0x000fd80003800200 */
[----:B------:R-:W-:Y:S05]  /*2b5c0*/  @!P0 BRA `(.L_x_7555) ;  /* 0x0000000000c08947 */ /* 0x000fea0003800000 */
[--C-:B-123--:R-:W-:Y:S01]  /*2b5d0*/  FADD.FTZ R126, R106, -R125.reuse ;  /* 0x8000007d6a7e7221 */ /* 0x10efe20000010000 */
        /* <DEDUP_REMOVED lines=16> */
[----:B0-----:R-:W-:Y:S01]  /*2b6e0*/  FFMA.FTZ R136, R130, R143, R145 ;  /* 0x0000008f82887223 */ /* 0x001fe20000010091 */
        /* <DEDUP_REMOVED lines=30> */
.L_x_7555:
[----:B------:R-:W-:Y:S05]  /*2b8d0*/  BSYNC.RECONVERGENT B1 ;  /* 0x0000000000017941 */ /* 0x000fea0003800200 */
.L_x_7554:
[----:B------:R-:W-:Y:S01]  /*2b8e0*/  ISETP.NE.AND P0, PT, R133, RZ, PT ;  /* 0x000000ff8500720c */ /* 0x000fe20003f05270 */
[----:B------:R-:W-:-:S12]  /*2b8f0*/  BSSY.RECONVERGENT B1, `(.L_x_7556) ;  /* 0x0000032000017945 */ /* 0x000fd80003800200 */
[----:B------:R-:W-:Y:S05]  /*2b900*/  @!P0 BRA `(.L_x_7557) ;  /* 0x0000000000c08947 */ /* 0x000fea0003800000 */
[--C-:B-1234-:R-:W-:Y:S01]  /*2b910*/  FADD.FTZ R126, R108, -R125.reuse ;  /* 0x8000007d6c7e7221 */ /* 0x11efe20000010000 */
        /* <DEDUP_REMOVED lines=47> */
.L_x_7557:
[----:B------:R-:W-:Y:S05]  /*2bc10*/  BSYNC.RECONVERGENT B1 ;  /* 0x0000000000017941 */ /* 0x000fea0003800200 */
.L_x_7556:
[----:B------:R-:W-:-:S13]  /*2bc20*/  ISETP.NE.AND P0, PT, R138, RZ, PT ;  /* 0x000000ff8a00720c */ /* 0x000fda0003f05270 */
        /* <DEDUP_REMOVED lines=10> */
[----:B------:R-:W-:Y:S02]  /*2bcd0*/  HADD2.F32 R83, -RZ, R36.H0_H0 ;  /* 0x20000024ff537230 */ /* 0x000fe40000004100 */
[----:B------:R-:W-:Y:S01]  /*2bce0*/  FMUL.FTZ R82, R129, R82 ;  /* 0x0000005281527220 */ /* 0x000fe20000410000 */
[----:B------:R-:W-:-:S02]  /*2bcf0*/  HADD2.F32 R125, -RZ, R32.H0_H0 ;  /* 0x20000020ff7d7230 */ /* 0x000fc40000004100 */
[C---:B------:R-:W-:Y:S01]  /*2bd00*/  FMUL.FTZ R128, R129.reuse, R128 ;  /* 0x0000008081807220 */ /* 0x040fe20000410000 */
[----:B------:R-:W-:Y:S02]  /*2bd10*/  HADD2.F32 R127, -RZ, R37.H0_H0 ;  /* 0x20000025ff7f7230 */ /* 0x000fe40000004100 */
[C---:B------:R-:W-:Y:S01]  /*2bd20*/  FMUL.FTZ R132, R129.reuse, R132 ;  /* 0x0000008481847220 */ /* 0x040fe20000410000 */
[----:B------:R-:W-:Y:S02]  /*2bd30*/  HADD2.F32 R131, -RZ, R33.H0_H0 ;  /* 0x20000021ff837230 */ /* 0x000fe40000004100 */
[----:B------:R-:W-:Y:S01]  /*2bd40*/  FFMA.FTZ R125, R82, R83, R125 ;  /* 0x00000053527d7223 */ /* 0x000fe2000001007d */
[----:B------:R-:W-:Y:S02]  /*2bd50*/  HADD2.F32 R133, -RZ, R38.H0_H0 ;  /* 0x20000026ff857230 */ /* 0x000fe40000004100 */
[----:B------:R-:W-:Y:S01]  /*2bd60*/  FMUL.FTZ R126, R129, R126 ;  /* 0x0000007e817e7220 */ /* 0x000fe20000410000 */
[----:B------:R-:W-:-:S02]  /*2bd70*/  HADD2.F32 R139, -RZ, R34.H0_H0 ;  /* 0x20000022ff8b7230 */ /* 0x000fc40000004100 */
[C---:B------:R-:W-:Y:S01]  /*2bd80*/  FMUL.FTZ R130, R129.reuse, R130 ;  /* 0x0000008281827220 */ /* 0x040fe20000410000 */
[C---:B------:R-:W-:Y:S01]  /*2bd90*/  FMUL.FTZ R136, R129.reuse, R136 ;  /* 0x0000008881887220 */ /* 0x040fe20000410000 */
[C---:B------:R-:W-:Y:S01]  /*2bda0*/  FMUL.FTZ R138, R129.reuse, R138 ;  /* 0x0000008a818a7220 */ /* 0x040fe20000410000 */
[----:B------:R-:W-:Y:S01]  /*2bdb0*/  FMUL.FTZ R140, R129, R140 ;  /* 0x0000008c818c7220 */ /* 0x000fe20000410000 */
[----:B------:R-:W-:Y:S01]  /*2bdc0*/  FFMA.FTZ R131, R128, R127, R131 ;  /* 0x0000007f80837223 */ /* 0x000fe20000010083 */
[----:B------:R-:W-:Y:S01]  /*2bdd0*/  FFMA.FTZ R82, R132, R133, R139 ;  /* 0x0000008584527223 */ /* 0x000fe2000001008b */
        /* <DEDUP_REMOVED lines=13> */
[----:B------:R-:W-:Y:S02]  /*2beb0*/  FFMA.FTZ R130, R130, R129, R133 ;  /* 0x0000008182827223 */ /* 0x000fe40000010085 */
[----:B------:R-:W-:Y:S01]  /*2bec0*/  FFMA.FTZ R128, R126, R83, R127 ;  /* 0x000000537e807223 */ /* 0x000fe2000001007f */
[----:B0-----:R-:W-:Y:S01]  /*2bed0*/  IMAD.WIDE.U32 R126, R137, 0x10, R80 ;  /* 0x00000010897e7825 */ /* 0x001fe200078e0050 */
[----:B------:R-:W-:Y:S02]  /*2bee0*/  F2FP.F16.F32.PACK_AB R83, R147, R138 ;  /* 0x0000008a9353723e */ /* 0x000fe400000000ff */
[----:B------:R-:W-:-:S02]  /*2bef0*/  F2FP.F16.F32.PACK_AB R82, R139, R82 ;  /* 0x000000528b52723e */ /* 0x000fc400000000ff */
[----:B------:R-:W-:Y:S02]  /*2bf00*/  F2FP.F16.F32.PACK_AB R81, R130, R131 ;  /* 0x000000838251723e */ /* 0x000fe400000000ff */
[----:B------:R-:W-:-:S05]  /*2bf10*/  F2FP.F16.F32.PACK_AB R80, R128, R125 ;  /* 0x0000007d8050723e */ /* 0x000fca00000000ff */
[----:B------:R0:W-:Y:S02]  /*2bf20*/  STG.E.128 desc[UR6][R126.64], R80 ;  /* 0x000000507e007986 */ /* 0x0001e4000c101d06 */
.L_x_7547:
[----:B------:R-:W-:Y:S05]  /*2bf30*/  BSYNC.RECONVERGENT B0 ;  /* 0x0000000000007941 */ /* 0x000fea0003800200 */
.L_x_7546:
[----:B01234-:R-:W0:Y:S02]  /*2bf40*/  LDC.64 R80, c[0x0][0x380] ;  /* 0x0000e000ff507b82 */ /* 0x01fe240000000a00 */
[----:B0-----:R-:W-:-:S04]  /*2bf50*/  LEA R12, R80, R12, 0x2 ;  /* 0x0000000c500c7211 */ /* 0x001fc800078e10ff */
[----:B------:R-:W-:-:S13]  /*2bf60*/  ISETP.GE.AND P0, PT, R12, R81, PT ;  /* 0x000000510c00720c */ /* 0x000fda0003f06270 */
[----:B------:R-:W-:Y:S05]  /*2bf70*/  @!P0 BRA `(.L_x_7558) ;  /* 0xfffffd4c00948947 */ /* 0x000fea000383ffff */
[----:B------:R-:W-:Y:S05]  /*2bf80*/  EXIT ;  /* 0x000000000000794d */ /* 0x000fea0003800000 */
.L_x_7545:
        /* <DEDUP_REMOVED lines=8> */
.L_x_7560:
[----:B------:R-:W-:Y:S05]  /*2c010*/  BSYNC B0 ;  /* 0x0000000000007941 */ /* 0x000fea0003800000 */
.L_x_7559:
        /* <DEDUP_REMOVED lines=10> */
.L_x_7561:
[----:B------:R-:W-:Y:S01]  /*2c0c0*/  HFMA2 R141, -RZ, RZ, 0, 2.384185791015625e-07 ;  /* 0x00000004ff8d7431 */ /* 0x000fe200000001ff */
[----:B------:R-:W-:-:S05]  /*2c0d0*/  MOV R83, R140 ;  /* 0x0000008c00537202 */ /* 0x000fca0000000f00 */
[----:B------:R-:W-:-:S04]  /*2c0e0*/  FADD.FTZ R83, R82, R83 ;  /* 0x0000005352537221 */ /* 0x000fc80000010000 */
[----:B------:R-:W-:-:S07]  /*2c0f0*/  IMAD.MOV.U32 R142, RZ, RZ, R83 ;  /* 0x000000ffff8e7224 */ /* 0x000fce00078e0053 */
[----:B------:R-:W-:Y:S05]  /*2c100*/  WARPSYNC.COLLECTIVE R139, `(.L_x_7562) ;  /* 0x000000008b087348 */ /* 0x000fea0003c00000 */
[----:B------:R0:W1:Y:S02]  /*2c110*/  SHFL.BFLY P6, R140, R142, R141, R144 ;  /* 0x0c00008d8e8c7389 */ /* 0x00006400000c0090 */
[----:B01----:R-:W-:Y:S05]  /*2c120*/  ENDCOLLECTIVE ;  /* 0x000000000000791b */ /* 0x003fea0003800000 */
.L_x_7562:
[----:B------:R-:W-:Y:S02]  /*2c130*/  IMAD.MOV.U32 R141, RZ, RZ, 0x8 ;  /* 0x00000008ff8d7424 */ /* 0x000fe400078e00ff */
[----:B------:R-:W-:-:S04]  /*2c140*/  IMAD.MOV.U32 R80, RZ, RZ, R140 ;  /* 0x000000ffff507224 */ /* 0x000fc800078e008c */
[----:B------:R-:W-:-:S05]  /*2c150*/  FADD.FTZ R129, R83, R80 ;  /* 0x0000005053817221 */ /* 0x000fca0000010000 */
[----:B------:R-:W-:-:S07]  /*2c160*/  MOV R142, R129 ;  /* 0x00000081008e7202 */ /* 0x000fce0000000f00 */
[----:B------:R-:W-:Y:S05]  /*2c170*/  WARPSYNC.COLLECTIVE R139, `(.L_x_7563) ;  /* 0x000000008b087348 */ /* 0x000fea0003c00000 */
[----:B------:R0:W1:Y:S02]  /*2c180*/  SHFL.BFLY P6, R140, R142, R141, R144 ;  /* 0x0c00008d8e8c7389 */ /* 0x00006400000c0090 */
[----:B01----:R-:W-:Y:S05]  /*2c190*/  ENDCOLLECTIVE ;  /* 0x000000000000791b */ /* 0x003fea0003800000 */
.L_x_7563:
[----:B------:R-:W-:Y:S01]  /*2c1a0*/  HFMA2 R141, -RZ, RZ, 0, 9.5367431640625e-07 ;  /* 0x00000010ff8d7431 */ /* 0x000fe200000001ff */
[----:B------:R-:W-:-:S05]  /*2c1b0*/  MOV R80, R140 ;  /* 0x0000008c00507202 */ /* 0x000fca0000000f00 */
[----:B------:R-:W-:-:S04]  /*2c1c0*/  FADD.FTZ R136, R129, R80 ;  /* 0x0000005081887221 */ /* 0x000fc80000010000 */
[----:B------:R-:W-:-:S07]  /*2c1d0*/  IMAD.MOV.U32 R142, RZ, RZ, R136 ;  /* 0x000000ffff8e7224 */ /* 0x000fce00078e0088 */
[----:B------:R-:W-:Y:S05]  /*2c1e0*/  WARPSYNC.COLLECTIVE R139, `(.L_x_7564) ;  /* 0x000000008b087348 */ /* 0x000fea0003c00000 */
[----:B------:R0:W1:Y:S02]  /*2c1f0*/  SHFL.BFLY P6, R140, R142, R141, R144 ;  /* 0x0c00008d8e8c7389 */ /* 0x00006400000c0090 */
[----:B01----:R-:W-:Y:S05]  /*2c200*/  ENDCOLLECTIVE ;  /* 0x000000000000791b */ /* 0x003fea0003800000 */
.L_x_7564:
[----:B------:R-:W-:Y:S02]  /*2c210*/  IMAD.MOV.U32 R141, RZ, RZ, 0x1 ;  /* 0x00000001ff8d7424 */ /* 0x000fe400078e00ff */
        /* <DEDUP_REMOVED lines=104> */
.L_x_7565:
[----:B------:R-:W-:Y:S01]  /*2c8a0*/  HFMA2 R141, -RZ, RZ, 0, 1.1920928955078125e-07 ;  /* 0x00000002ff8d7431 */ /* 0x000fe200000001ff */
[----:B------:R-:W-:-:S05]  /*2c8b0*/  MOV R81, R140 ;  /* 0x0000008c00517202 */ /* 0x000fca0000000f00 */
[----:B------:R-:W-:-:S04]  /*2c8c0*/  FADD.FTZ R81, R80, R81 ;  /* 0x0000005150517221 */ /* 0x000fc80000010000 */
[----:B------:R-:W-:-:S07]  /*2c8d0*/  IMAD.MOV.U32 R142, RZ, RZ, R81 ;  /* 0x000000ffff8e7224 */ /* 0x000fce00078e0051 */
[----:B------:R-:W-:Y:S05]  /*2c8e0*/  WARPSYNC.COLLECTIVE R139, `(.L_x_7566) ;  /* 0x000000008b087348 */ /* 0x000fea0003c00000 */
[----:B------:R0:W1:Y:S02]  /*2c8f0*/  SHFL.BFLY P6, R140, R142, R141, R144 ;  /* 0x0c00008d8e8c7389 */ /* 0x00006400000c0090 */
[----:B01----:R-:W-:Y:S05]  /*2c900*/  ENDCOLLECTIVE ;  /* 0x000000000000791b */ /* 0x003fea0003800000 */
.L_x_7566:
[----:B------:R-:W-:Y:S02]  /*2c910*/  IMAD.MOV.U32 R141, RZ, RZ, 0x4 ;  /* 0x00000004ff8d7424 */ /* 0x000fe400078e00ff */
[----:B------:R-:W-:-:S04]  /*2c920*/  IMAD.MOV.U32 R82, RZ, RZ, R140 ;  /* 0x000000ffff527224 */ /* 0x000fc800078e008c */
[----:B------:R-:W-:-:S05]  /*2c930*/  FADD.FTZ R82, R81, R82 ;  /* 0x0000005251527221 */ /* 0x000fca0000010000 */
[----:B------:R-:W-:-:S07]  /*2c940*/  MOV R142, R82 ;  /* 0x00000052008e7202 */ /* 0x000fce0000000f00 */
[----:B------:R-:W-:Y:S05]  /*2c950*/  WARPSYNC.COLLECTIVE R139, `(.L_x_7567) ;  /* 0x000000008b087348 */ /* 0x000fea0003c00000 */
[----:B------:R0:W1:Y:S02]  /*2c960*/  SHFL.BFLY P6, R140, R142, R141, R144 ;  /* 0x0c00008d8e8c7389 */ /* 0x00006400000c0090 */
[----:B01----:R-:W-:Y:S05]  /*2c970*/  ENDCOLLECTIVE ;  /* 0x000000000000791b */ /* 0x003fea0003800000 */
.L_x_7567:
[----:B------:R-:W-:Y:S01]  /*2c980*/  HFMA2 R141, -RZ, RZ, 0, 4.76837158203125e-07 ;  /* 0x00000008ff8d7431 */ /* 0x000fe200000001ff */
[----:B------:R-:W-:-:S05]  /*2c990*/  MOV R83, R140 ;  /* 0x0000008c00537202 */ /* 0x000fca0000000f00 */
[----:B------:R-:W-:-:S04]  /*2c9a0*/  FADD.FTZ R83, R82, R83 ;  /* 0x0000005352537221 */ /* 0x000fc80000010000 */
[----:B------:R-:W-:-:S07]  /*2c9b0*/  IMAD.MOV.U32 R142, RZ, RZ, R83 ;  /* 0x000000ffff8e7224 */ /* 0x000fce00078e0053 */
[----:B------:R-:W-:Y:S05]  /*2c9c0*/  WARPSYNC.COLLECTIVE R139, `(.L_x_7568) ;  /* 0x000000008b087348 */ /* 0x000fea0003c00000 */
[----:B------:R0:W1:Y:S02]  /*2c9d0*/  SHFL.BFLY P6, R140, R142, R141, R144 ;  /* 0x0c00008d8e8c7389 */ /* 0x00006400000c0090 */
[----:B01----:R-:W-:Y:S05]  /*2c9e0*/  ENDCOLLECTIVE ;  /* 0x000000000000791b */ /* 0x003fea0003800000 */
.L_x_7568:
[----:B------:R-:W-:Y:S02]  /*2c9f0*/  IMAD.MOV.U32 R141, RZ, RZ, 0x10 ;  /* 0x00000010ff8d7424 */ /* 0x000fe400078e00ff */
[----:B------:R-:W-:-:S04]  /*2ca00*/  IMAD.MOV.U32 R136, RZ, RZ, R140 ;  /* 0x000000ffff887224 */ /* 0x000fc800078e008c */
[----:B------:R-:W-:-:S05]  /*2ca10*/  FADD.FTZ R136, R83, R136 ;  /* 0x0000008853887221 */ /* 0x000fca0000010000 */
[----:B------:R-:W-:-:S07]  /*2ca20*/  MOV R142, R136 ;  /* 0x00000088008e7202 */ /* 0x000fce0000000f00 */
[----:B------:R-:W-:Y:S05]  /*2ca30*/  WARPSYNC.COLLECTIVE R139, `(.L_x_7569) ;  /* 0x000000008b087348 */ /* 0x000fea0003c00000 */
[----:B------:R0:W1:Y:S02]  /*2ca40*/  SHFL.BFLY P6, R140, R142, R141, R144 ;  /* 0x0c00008d8e8c7389 */ /* 0x00006400000c0090 */
[----:B01----:R-:W-:Y:S05]  /*2ca50*/  ENDCOLLECTIVE ;  /* 0x000000000000791b */ /* 0x003fea0003800000 */
.L_x_7569:
[----:B------:R-:W-:Y:S01]  /*2ca60*/  MOV R129, R140 ;  /* 0x0000008c00817202 */ /* 0x000fe20000000f00 */
[----:B------:R-:W-:Y:S06]  /*2ca70*/  BRA `(.L_x_7570) ;  /* 0xffffffdc00fc7947 */ /* 0x000fec000383ffff */
.L_x_7571:
        /* <DEDUP_REMOVED lines=16> */
.L_x_54354:


//--------------------- .text._ZN10layer_norm13ln_fwd_kernelINS_13Kernel_traitsI6__halfS2_S2_S2_fjLj1536ELj1ELj4ELj1ELj16ENS_18Kernel_traits_baseILj1536ES2_S2_S2_S2_fjLj128EEEEELb1ELb0ELb1ELb1EEEvNS_9FwdParamsE --------------------------
	.section	.text._ZN10layer_norm13ln_fwd_kernelINS_13Kernel_traitsI6__halfS2_S2_S2_fjLj1536ELj1ELj4ELj1ELj16ENS_18Kernel_traits_baseILj1536ES2_S2_S2_S2_fjLj128EEEEELb1ELb0ELb1ELb1EEEvNS_9FwdParamsE,"ax",@progbits
	.align	128
        .global         _ZN10layer_norm13ln_fwd_kernelINS_13Kernel_traitsI6__halfS2_S2_S2_fjLj1536ELj1ELj4ELj1ELj16ENS_18Kernel_traits_baseILj1536ES2_S2_S2_S2_fjLj128EEEEELb1ELb0ELb1ELb1EEEvNS_9FwdParamsE
        .type           _ZN10layer_norm13ln_fwd_kernelINS_13Kernel_traitsI6__halfS2_S2_S2_fjLj1536ELj1ELj4ELj1ELj16ENS_18Kernel_traits_baseILj1536ES2_S2_S2_S2_fjLj128EEEEELb1ELb0ELb1ELb1EEEvNS_9FwdParamsE,@function
        .size           _ZN10layer_norm13ln_fwd_kernelINS_13Kernel_traitsI6__halfS2_S2_S2_fjLj1536ELj1ELj4ELj1ELj16ENS_18Kernel_traits_baseILj1536ES2_S2_S2_S2_fjLj128EEEEELb1ELb0ELb1ELb1EEEvNS_9FwdParamsE,(.L_x_54355 - _ZN10layer_norm13ln_fwd_kernelINS_13Kernel_traitsI6__halfS2_S2_S2_fjLj1536ELj1ELj4ELj1ELj16ENS_18Kernel_traits_baseILj1536ES2_S2_S2_S2_fjLj128EEEEELb1ELb0ELb1ELb1EEEvNS_9FwdParamsE)
        .other          _ZN10layer_norm13ln_fwd_kernelINS_13Kernel_traitsI6__halfS2_S2_S2_fjLj1536ELj1ELj4ELj1ELj16ENS_18Kernel_traits_baseILj1536ES2_S2_S2_S2_fjLj128EEEEELb1ELb0ELb1ELb1EEEvNS_9FwdParamsE,@"STO_CUDA_ENTRY STV_DEFAULT"
_ZN10layer_norm13ln_fwd_kernelINS_13Kernel_traitsI6__halfS2_S2_S2_fjLj1536ELj1ELj4ELj1ELj16ENS_18Kernel_traits_baseILj1536ES2_S2_S2_S2_fjLj128EEEEELb1ELb0ELb1ELb1EEEvNS_9FwdParamsE:
.text._ZN10layer_norm13ln_fwd_kernelINS_13Kernel_traitsI6__halfS2_S2_S2_fjLj1536ELj1ELj4ELj1ELj16ENS_18Kernel_traits_baseILj1536ES2_S2_S2_S2_fjLj128EEEEELb1ELb0ELb1ELb1EEEvNS_9FwdParamsE:
        /* <DEDUP_REMOVED lines=62> */
.L_x_7572:
        /* <DEDUP_REMOVED lines=8> */
[----:B------:R-:W0:Y:S01]  /*0460*/  LDCU UR8, c[0x0][0x404] ;  /* 0x00008080ff0877ac */ /* 0x000e220008000800 */
[----:B------:R-:W-:Y:S01]  /*0470*/  IADD3 R12, PT, PT, R88, -0x61c88647, RZ ;  /* 0x9e3779b9580c7810 */ /* 0x000fe20007ffe0ff */
[----:B------:R-:W-:Y:S01]  /*0480*/  IMAD.HI.U32 R7, R4, -0x2daee0ad, RZ ;  /* 0xd2511f5304077827 */ /* 0x000fe200078e00ff */
[----:B------:R-:W-:Y:S01]  /*0490*/  LOP3.LUT R6, R5, R6, R88, 0x96, !PT ;  /* 0x0000000605067212 */ /* 0x000fe200078e9658 */
[----:B------:R-:W1:Y:S01]  /*04a0*/  LDCU.U8 UR9, c[0x0][0x410] ;  /* 0x00008200ff0977ac */ /* 0x000e620008000000 */
[----:B------:R-:W-:Y:S01]  /*04b0*/  LOP3.LUT R156, R156, 0x3, RZ, 0xc0, !PT ;  /* 0x000000039c9c7812 */ /* 0x000fe200078ec0ff */
[----:B------:R-:W-:Y:S01]  /*04c0*/  IMAD R11, R4, -0x2daee0ad, RZ ;  /* 0xd2511f53040b7824 */ /* 0x000fe200078e02ff */
[----:B------:R-:W-:Y:S01]  /*04d0*/  LOP3.LUT R7, R7, R89, RZ, 0x3c, !PT ;  /* 0x0000005907077212 */ /* 0x000fe200078e3cff */
[----:B------:R-:W-:Y:S01]  /*04e0*/  IMAD.HI.U32 R10, R6, -0x2daee0ad, RZ ;  /* 0xd2511f53060a7827 */ /* 0x000fe200078e00ff */
[----:B------:R-:W2:Y:S03]  /*04f0*/  LDCU UR12, c[0x0][0x448] ;  /* 0x00008900ff0c77ac */ /* 0x000ea60008000800 */
[----:B------:R-:W-:Y:S01]  /*0500*/  VIADD R13, R89, 0xbb67ae85 ;  /* 0xbb67ae85590d7836 */ /* 0x000fe20000000000 */
[----:B------:R-:W3:Y:S01]  /*0510*/  LDCU.64 UR10, c[0x0][0x408] ;  /* 0x00008100ff0a77ac */ /* 0x000ee20008000a00 */
[----:B------:R-:W-:-:S02]  /*0520*/  IMAD R9, R2, -0x326172a9, RZ ;  /* 0xcd9e8d5702097824 */ /* 0x000fc400078e02ff */
[----:B------:R-:W-:Y:S01]  /*0530*/  IMAD.HI.U32 R8, R7, -0x326172a9, RZ ;  /* 0xcd9e8d5707087827 */ /* 0x000fe200078e00ff */
[----:B------:R-:W-:Y:S01]  /*0540*/  LOP3.LUT R10, R13, R11, R10, 0x96, !PT ;  /* 0x0000000b0d0a7212 */ /* 0x000fe200078e960a */
[----:B------:R-:W4:Y:S01]  /*0550*/  LDCU.64 UR4, c[0x0][0x3a0] ;  /* 0x00007400ff0477ac */ /* 0x000f220008000a00 */
[----:B------:R-:W-:Y:S01]  /*0560*/  IADD3 R11, PT, PT, R88, 0x3c6ef372, RZ ;  /* 0x3c6ef372580b7810 */ /* 0x000fe20007ffe0ff */
[----:B------:R-:W-:Y:S01]  /*0570*/  IMAD R7, R7, -0x326172a9, RZ ;  /* 0xcd9e8d5707077824 */ /* 0x000fe200078e02ff */
[----:B------:R-:W-:Y:S01]  /*0580*/  LOP3.LUT R8, R12, R9, R8, 0x96, !PT ;  /* 0x000000090c087212 */ /* 0x000fe200078e9608 */
[----:B------:R-:W-:Y:S02]  /*0590*/  IMAD R12, R6, -0x2daee0ad, RZ ;  /* 0xd2511f53060c7824 */ /* 0x000fe400078e02ff */
[----:B------:R-:W-:-:S04]  /*05a0*/  IMAD.HI.U32 R6, R10, -0x326172a9, RZ ;  /* 0xcd9e8d570a067827 */ /* 0x000fc800078e00ff */
[----:B------:R-:W-:Y:S01]  /*05b0*/  VIADD R13, R89, 0x76cf5d0a ;  /* 0x76cf5d0a590d7836 */ /* 0x000fe20000000000 */
[----:B------:R-:W-:Y:S01]  /*05c0*/  LOP3.LUT R6, R11, R7, R6, 0x96, !PT ;  /* 0x000000070b067212 */ /* 0x000fe200078e9606 */
[----:B------:R-:W-:-:S04]  /*05d0*/  IMAD.HI.U32 R9, R8, -0x2daee0ad, RZ ;  /* 0xd2511f5308097827 */ /* 0x000fc800078e00ff */
[----:B------:R-:W-:Y:S01]  /*05e0*/  IMAD R11, R8, -0x2daee0ad, RZ ;  /* 0xd2511f53080b7824 */ /* 0x000fe200078e02ff */
[----:B------:R-:W-:Y:S01]  /*05f0*/  LOP3.LUT R9, R13, R12, R9, 0x96, !PT ;  /* 0x0000000c0d097212 */ /* 0x000fe200078e9609 */
[----:B------:R-:W-:-:S04]  /*0600*/  IMAD.HI.U32 R8, R6, -0x2daee0ad, RZ ;  /* 0xd2511f5306087827 */ /* 0x000fc800078e00ff */
[----:B------:R-:W-:Y:S02]  /*0610*/  VIADD R13, R89, 0x32370b8f ;  /* 0x32370b8f590d7836 */ /* 0x000fe40000000000 */
[----:B------:R-:W-:Y:S02]  /*0620*/  VIADD R12, R88, 0xdaa66d2b ;  /* 0xdaa66d2b580c7836 */ /* 0x000fe40000000000 */
[----:B------:R-:W-:Y:S01]  /*0630*/  IMAD R10, R10, -0x326172a9, RZ ;  /* 0xcd9e8d570a0a7824 */ /* 0x000fe200078e02ff */
[----:B------:R-:W-:Y:S01]  /*0640*/  LOP3.LUT R8, R13, R11, R8, 0x96, !PT ;  /* 0x0000000b0d087212 */ /* 0x000fe200078e9608 */
[----:B------:R-:W-:Y:S01]  /*0650*/  IMAD.HI.U32 R7, R9, -0x326172a9, RZ ;  /* 0xcd9e8d5709077827 */ /* 0x000fe200078e00ff */
[----:B------:R-:W-:-:S03]  /*0660*/  IADD3 R13, PT, PT, R89, -0x126145ec, RZ ;  /* 0xed9eba14590d7810 */ /* 0x000fc60007ffe0ff */
[----:B------:R-:W-:Y:S01]  /*0670*/  IMAD R11, R6, -0x2daee0ad, RZ ;  /* 0xd2511f53060b7824 */ /* 0x000fe200078e02ff */
[----:B------:R-:W-:Y:S01]  /*0680*/  LOP3.LUT R7, R12, R10, R7, 0x96, !PT ;  /* 0x0000000a0c077212 */ /* 0x000fe200078e9607 */
[----:B------:R-:W-:Y:S02]  /*0690*/  IMAD R9, R9, -0x326172a9, RZ ;  /* 0xcd9e8d5709097824 */ /* 0x000fe400078e02ff */
[----:B------:R-:W-:-:S04]  /*06a0*/  IMAD.HI.U32 R6, R8, -0x326172a9, RZ ;  /* 0xcd9e8d5708067827 */ /* 0x000fc800078e00ff */
[----:B------:R-:W-:Y:S02]  /*06b0*/  VIADD R12, R88, 0x78dde6e4 ;  /* 0x78dde6e4580c7836 */ /* 0x000fe40000000000 */
[----:B------:R-:W-:-:S03]  /*06c0*/  IMAD.HI.U32 R10, R7, -0x2daee0ad, RZ ;  /* 0xd2511f53070a7827 */ /* 0x000fc600078e00ff */
[----:B------:R-:W-:Y:S01]  /*06d0*/  LOP3.LUT R6, R12, R9, R6, 0x96, !PT ;  /* 0x000000090c067212 */ /* 0x000fe200078e9606 */
[----:B------:R-:W-:Y:S01]  /*06e0*/  IMAD R12, R7, -0x2daee0ad, RZ ;  /* 0xd2511f53070c7824 */ /* 0x000fe200078e02ff */
[----:B------:R-:W-:Y:S01]  /*06f0*/  LOP3.LUT R10, R13, R11, R10, 0x96, !PT ;  /* 0x0000000b0d0a7212 */ /* 0x000fe200078e960a */
[----:B------:R-:W-:Y:S01]  /*0700*/  IMAD R9, R8, -0x326172a9, RZ ;  /* 0xcd9e8d5708097824 */ /* 0x000fe200078e02ff */
[----:B------:R-:W-:Y:S01]  /*0710*/  IADD3 R13, PT, PT, R89, -0x56f99767, RZ ;  /* 0xa9066899590d7810 */ /* 0x000fe20007ffe0ff */
[----:B------:R-:W-:-:S04]  /*0720*/  IMAD.HI.U32 R7, R6, -0x2daee0ad, RZ ;  /* 0xd2511f5306077827 */ /* 0x000fc800078e00ff */
[----:B------:R-:W-:Y:S01]  /*0730*/  VIADD R11, R88, 0x1715609d ;  /* 0x1715609d580b7836 */ /* 0x000fe20000000000 */
[----:B------:R-:W-:Y:S01]  /*0740*/  LOP3.LUT R7, R13, R12, R7, 0x96, !PT ;  /* 0x0000000c0d077212 */ /* 0x000fe200078e9607 */
[----:B------:R-:W-:-:S04]  /*0750*/  IMAD.HI.U32 R8, R10, -0x326172a9, RZ ;  /* 0xcd9e8d570a087827 */ /* 0x000fc800078e00ff */
[----:B------:R-:W-:Y:S01]  /*0760*/  IMAD R12, R6, -0x2daee0ad, RZ ;  /* 0xd2511f53060c7824 */ /* 0x000fe200078e02ff */
[----:B------:R-:W-:Y:S01]  /*0770*/  LOP3.LUT R8, R11, R9, R8, 0x96, !PT ;  /* 0x000000090b087212 */ /* 0x000fe200078e9608 */
[----:B------:R-:W-:Y:S02]  /*0780*/  IMAD R9, R10, -0x326172a9, RZ ;  /* 0xcd9e8d570a097824 */ /* 0x000fe400078e02ff */
[----:B------:R-:W-:-:S04]  /*0790*/  IMAD.HI.U32 R6, R7, -0x326172a9, RZ ;  /* 0xcd9e8d5707067827 */ /* 0x000fc800078e00ff */
[----:B------:R-:W-:Y:S02]  /*07a0*/  VIADD R10, R88, 0xb54cda56 ;  /* 0xb54cda56580a7836 */ /* 0x000fe40000000000 */
[----:B------:R-:W-:Y:S02]  /*07b0*/  VIADD R13, R89, 0x646e171e ;  /* 0x646e171e590d7836 */ /* 0x000fe40000000000 */
[----:B------:R-:W-:Y:S01]  /*07c0*/  IMAD.HI.U32 R11, R8, -0x2daee0ad, RZ ;  /* 0xd2511f53080b7827 */ /* 0x000fe200078e00ff */
[----:B------:R-:W-:-:S03]  /*07d0*/  LOP3.LUT R6, R10, R9, R6, 0x96, !PT ;  /* 0x000000090a067212 */ /* 0x000fc600078e9606 */
[----:B------:R-:W-:Y:S01]  /*07e0*/  IMAD R9, R8, -0x2daee0ad, RZ ;  /* 0xd2511f5308097824 */ /* 0x000fe200078e02ff */
[----:B------:R-:W-:Y:S01]  /*07f0*/  LOP3.LUT R11, R13, R12, R11, 0x96, !PT ;  /* 0x0000000c0d0b7212 */ /* 0x000fe200078e960b */
[----:B------:R-:W-:Y:S01]  /*0800*/  IMAD.HI.U32 R8, R6, -0x2daee0ad, RZ ;  /* 0xd2511f5306087827 */ /* 0x000fe200078e00ff */
[----:B------:R-:W-:-:S03]  /*0810*/  IADD3 R12, PT, PT, R88, 0x5384540f, RZ ;  /* 0x5384540f580c7810 */ /* 0x000fc60007ffe0ff */
[----:B------:R-:W-:Y:S02]  /*0820*/  VIADD R13, R89, 0x1fd5c5a3 ;  /* 0x1fd5c5a3590d7836 */ /* 0x000fe40000000000 */
[----:B------:R-:W-:Y:S02]  /*0830*/  IMAD R10, R7, -0x326172a9, RZ ;  /* 0xcd9e8d57070a7824 */ /* 0x000fe400078e02ff */
[----:B------:R-:W-:Y:S01]  /*0840*/  IMAD.HI.U32 R7, R11, -0x326172a9, RZ ;  /* 0xcd9e8d570b077827 */ /* 0x000fe200078e00ff */
[----:B------:R-:W-:Y:S02]  /*0850*/  LOP3.LUT R8, R13, R9, R8, 0x96, !PT ;  /* 0x000000090d087212 */ /* 0x000fe400078e9608 */
[----:B------:R-:W-:Y:S01]  /*0860*/  IADD3 R13, PT, PT, R89, -0x24c28bd8, RZ ;  /* 0xdb3d7428590d7810 */ /* 0x000fe20007ffe0ff */
[----:B------:R-:W-:Y:S01]  /*0870*/  IMAD R11, R11, -0x326172a9, RZ ;  /* 0xcd9e8d570b0b7824 */ /* 0x000fe200078e02ff */
[----:B------:R-:W-:Y:S01]  /*0880*/  LOP3.LUT R7, R12, R10, R7, 0x96, !PT ;  /* 0x0000000a0c077212 */ /* 0x000fe200078e9607 */
[----:B------:R-:W-:-:S02]  /*0890*/  IMAD R10, R6, -0x2daee0ad, RZ ;  /* 0xd2511f53060a7824 */ /* 0x000fc400078e02ff */
[----:B------:R-:W-:Y:S02]  /*08a0*/  VIADD R12, R88, 0xf1bbcdc8 ;  /* 0xf1bbcdc8580c7836 */ /* 0x000fe40000000000 */
[----:B------:R-:W-:-:S04]  /*08b0*/  IMAD.HI.U32 R6, R8, -0x326172a9, RZ ;  /* 0xcd9e8d5708067827 */ /* 0x000fc800078e00ff */
[----:B------:R-:W-:Y:S01]  /*08c0*/  IMAD.HI.U32 R9, R7, -0x2daee0ad, RZ ;  /* 0xd2511f5307097827 */ /* 0x000fe200078e00ff */
[----:B------:R-:W-:-:S03]  /*08d0*/  LOP3.LUT R11, R12, R11, R6, 0x96, !PT ;  /* 0x0000000b0c0b7212 */ /* 0x000fc600078e9606 */
[----:B------:R-:W-:Y:S01]  /*08e0*/  IMAD R6, R7, -0x2daee0ad, RZ ;  /* 0xd2511f5307067824 */ /* 0x000fe200078e02ff */
[----:B------:R-:W-:Y:S01]  /*08f0*/  LOP3.LUT R9, R13, R10, R9, 0x96, !PT ;  /* 0x0000000a0d097212 */ /* 0x000fe200078e9609 */
[----:B------:R-:W-:Y:S02]  /*0900*/  VIADD R10, R89, 0x96a522ad ;  /* 0x96a522ad590a7836 */ /* 0x000fe40000000000 */
[----:B------:R-:W-:-:S04]  /*0910*/  IMAD.HI.U32 R25, R11, -0x2daee0ad, RZ ;  /* 0xd2511f530b197827 */ /* 0x000fc800078e00ff */
[----:B------:R-:W-:Y:S01]  /*0920*/  IMAD R8, R8, -0x326172a9, RZ ;  /* 0xcd9e8d5708087824 */ /* 0x000fe200078e02ff */
[----:B------:R-:W-:Y:S01]  /*0930*/  LOP3.LUT R25, R10, R6, R25, 0x96, !PT ;  /* 0x000000060a197212 */ /* 0x000fe200078e9619 */
[----:B------:R-:W-:-:S04]  /*0940*/  IMAD.HI.U32 R23, R9, -0x326172a9, RZ ;  /* 0xcd9e8d5709177827 */ /* 0x000fc800078e00ff */
[----:B------:R-:W-:Y:S02]  /*0950*/  HFMA2 R6, -RZ, RZ, 0, 0 ;  /* 0x00000000ff067431 */ /* 0x000fe400000001ff */
[----:B------:R-:W-:Y:S02]  /*0960*/  VIADD R7, R88, 0x8ff34781 ;  /* 0x8ff3478158077836 */ /* 0x000fe40000000000 */
[----:B------:R-:W-:Y:S02]  /*0970*/  IMAD R24, R9, -0x326172a9, RZ ;  /* 0xcd9e8d5709187824 */ /* 0x000fe400078e02ff */
[----:B------:R-:W-:Y:S01]  /*0980*/  IMAD R154, R11, -0x2daee0ad, RZ ;  /* 0xd2511f530b9a7824 */ /* 0x000fe200078e02ff */
[----:B01234-:R-:W-:-:S07]  /*0990*/  LOP3.LUT R23, R7, R8, R23, 0x96, !PT ;  /* 0x0000000807177212 */ /* 0x01ffce00078e9617 */
.L_x_8280:
        /* <DEDUP_REMOVED lines=67> */
.L_x_7578:
        /* <DEDUP_REMOVED lines=13> */
.L_x_7580:
[----:B------:R-:W-:Y:S05]  /*0ea0*/  BSYNC.RECONVERGENT B2 ;  /* 0x0000000000027941 */ /* 0x000fea0003800200 */
.L_x_7579:
        /* <DEDUP_REMOVED lines=42> */
.L_x_7577:
[----:B------:R-:W-:Y:S05]  /*1150*/  BSYNC.RECONVERGENT B1 ;  /* 0x0000000000017941 */ /* 0x000fea0003800200 */
.L_x_7576:
[----:B------:R-:W-:Y:S01]  /*1160*/  I2FP.F32.U32 R9, R9 ;  /* 0x0000000900097245 */ /* 0x000fe20000201000 */
[----:B------:R-:W-:Y:S02]  /*1170*/  HFMA2 R22, -RZ, RZ, 0.1171875, 0 ;  /* 0x2f800000ff167431 */ /* 0x000fe400000001ff */
[----:B-----5:R-:W-:-:S03]  /*1180*/  HADD2.F32 R10, -RZ, R28.H0_H0 ;  /* 0x2000001cff0a7230 */ /* 0x020fc60000004100 */
[----:B------:R-:W-:Y:S02]  /*1190*/  FFMA.FTZ R9, R9, R22, 1.1641532182693481445e-10 ;  /* 0x2f00000009097423 */ /* 0x000fe40000010016 */
[----:B------:R-:W-:Y:S01]  /*11a0*/  FMUL.FTZ R10, R10, UR11 ;  /* 0x0000000b0a0a7c20 */ /* 0x000fe20008410000 */
[----:B------:R-:W-:-:S03]  /*11b0*/  HADD2.F32 R22, -RZ, R80.H0_H0 ;  /* 0x20000050ff167230 */ /* 0x000fc60000004100 */
[----:B------:R-:W-:Y:S01]  /*11c0*/  FMUL.FTZ R10, R10, UR10 ;  /* 0x0000000a0a0a7c20 */ /* 0x000fe20008410000 */
[----:B------:R-:W-:-:S04]  /*11d0*/  FSETP.GTU.FTZ.AND P3, PT, R9, UR8, PT ;  /* 0x0000000809007c0b */ /* 0x000fc8000bf7c000 */
[----:B------:R-:W-:Y:S02]  /*11e0*/  FSEL R9, R10, RZ, !P3 ;  /* 0x000000ff0a097208 */ /* 0x000fe40005800000 */
[----:B------:R-:W-:-:S03]  /*11f0*/  SEL R10, RZ, 0x1, P3 ;  /* 0x00000001ff0a7807 */ /* 0x000fc60001800000 */
[----:B------:R-:W-:-:S07]  /*1200*/  FADD.FTZ R9, R22, R9 ;  /* 0x0000000916097221 */ /* 0x000fce0000010000 */
.L_x_7575:
[----:B------:R-:W-:Y:S05]  /*1210*/  BSYNC.RECONVERGENT B0 ;  /* 0x0000000000007941 */ /* 0x000fea0003800200 */
.L_x_7574:
        /* <DEDUP_REMOVED lines=22> */
.L_x_7585:
        /* <DEDUP_REMOVED lines=13> */
.L_x_7587:
[----:B------:R-:W-:Y:S05]  /*1450*/  BSYNC.RECONVERGENT B2 ;  /* 0x0000000000027941 */ /* 0x000fea0003800200 */
.L_x_7586:
        /* <DEDUP_REMOVED lines=42> */
.L_x_7584:
[----:B------:R-:W-:Y:S05]  /*1700*/  BSYNC.RECONVERGENT B1 ;  /* 0x0000000000017941 */ /* 0x000fea0003800200 */
.L_x_7583:
        /* <DEDUP_REMOVED lines=11> */
.L_x_7582:
[----:B------:R-:W-:Y:S05]  /*17c0*/  BSYNC.RECONVERGENT B0 ;  /* 0x0000000000007941 */ /* 0x000fea0003800200 */
.L_x_7581:
        /* <DEDUP_REMOVED lines=22> */
.L_x_7592:
        /* <DEDUP_REMOVED lines=13> */
.L_x_7594:
[----:B------:R-:W-:Y:S05]  /*1a00*/  BSYNC.RECONVERGENT B2 ;  /* 0x0000000000027941 */ /* 0x000fea0003800200 */
.L_x_7593:
        /* <DEDUP_REMOVED lines=42> */
.L_x_7591:
[----:B------:R-:W-:Y:S05]  /*1cb0*/  BSYNC.RECONVERGENT B1 ;  /* 0x0000000000017941 */ /* 0x000fea0003800200 */
.L_x_7590:
        /* <DEDUP_REMOVED lines=11> */
.L_x_7589:
[----:B------:R-:W-:Y:S05]  /*1d70*/  BSYNC.RECONVERGENT B0 ;  /* 0x0000000000007941 */ /* 0x000fea0003800200 */
.L_x_7588:
        /* <DEDUP_REMOVED lines=22> */
.L_x_7599:
        /* <DEDUP_REMOVED lines=13> */
.L_x_7601:
[----:B------:R-:W-:Y:S05]  /*1fb0*/  BSYNC.RECONVERGENT B2 ;  /* 0x0000000000027941 */ /* 0x000fea0003800200 */
.L_x_7600:
        /* <DEDUP_REMOVED lines=43> */
.L_x_7598:
[----:B------:R-:W-:Y:S05]  /*2270*/  BSYNC.RECONVERGENT B1 ;  /* 0x0000000000017941 */ /* 0x000fea0003800200 */
.L_x_7597:
        /* <DEDUP_REMOVED lines=11> */
.L_x_7596:
[----:B------:R-:W-:Y:S05]  /*2330*/  BSYNC.RECONVERGENT B0 ;  /* 0x0000000000007941 */ /* 0x000fea0003800200 */
.L_x_7595:
        /* <DEDUP_REMOVED lines=22> */
.L_x_7606:
        /* <DEDUP_REMOVED lines=13> */
.L_x_7608:
[----:B------:R-:W-:Y:S05]  /*2570*/  BSYNC.RECONVERGENT B2 ;  /* 0x0000000000027941 */ /* 0x000fea0003800200 */
.L_x_7607:
        /* <DEDUP_REMOVED lines=42> */
.L_x_7605:
[----:B------:R-:W-:Y:S05]  /*2820*/  BSYNC.RECONVERGENT B1 ;  /* 0x0000000000017941 */ /* 0x000fea0003800200 */
.L_x_7604:
        /* <DEDUP_REMOVED lines=11> */
.L_x_7603:
[----:B------:R-:W-:Y:S05]  /*28e0*/  BSYNC.RECONVERGENT B0 ;  /* 0x0000000000007941 */ /* 0x000fea0003800200 */
.L_x_7602:
        /* <DEDUP_REMOVED lines=22> */
.L_x_7613:
        /* <DEDUP_REMOVED lines=13> */
.L_x_7615:
[----:B------:R-:W-:Y:S05]  /*2b20*/  BSYNC.RECONVERGENT B2 ;  /* 0x0000000000027941 */ /* 0x000fea0003800200 */
.L_x_7614:
        /* <DEDUP_REMOVED lines=42> */
.L_x_7612:
[----:B------:R-:W-:Y:S05]  /*2dd0*/  BSYNC.RECONVERGENT B1 ;  /* 0x0000000000017941 */ /* 0x000fea0003800200 */
.L_x_7611:
        /* <DEDUP_REMOVED lines=11> */
.L_x_7610:
[----:B------:R-:W-:Y:S05]  /*2e90*/  BSYNC.RECONVERGENT B0 ;  /* 0x0000000000007941 */ /* 0x000fea0003800200 */
.L_x_7609:
        /* <DEDUP_REMOVED lines=22> */
.L_x_7620:
        /* <DEDUP_REMOVED lines=13> */
.L_x_7622:
[----:B------:R-:W-:Y:S05]  /*30d0*/  BSYNC.RECONVERGENT B2 ;  /* 0x0000000000027941 */ /* 0x000fea0003800200 */
.L_x_7621:
        /* <DEDUP_REMOVED lines=43> */
.L_x_7619:
[----:B------:R-:W-:Y:S05]  /*3390*/  BSYNC.RECONVERGENT B1 ;  /* 0x0000000000017941 */ /* 0x000fea0003800200 */
.L_x_7618:
        /* <DEDUP_REMOVED lines=11> */
.L_x_7617:
[----:B------:R-:W-:Y:S05]  /*3450*/  BSYNC.RECONVERGENT B0 ;  /* 0x0000000000007941 */ /* 0x000fea0003800200 */
.L_x_7616:
        /* <DEDUP_REMOVED lines=22> */
.L_x_7627:
        /* <DEDUP_REMOVED lines=13> */
.L_x_7629:
[----:B------:R-:W-:Y:S05]  /*3690*/  BSYNC.RECONVERGENT B2 ;  /* 0x0000000000027941 */ /* 0x000fea0003800200 */
.L_x_7628:
        /* <DEDUP_REMOVED lines=42> */
.L_x_7626:
[----:B------:R-:W-:Y:S05]  /*3940*/  BSYNC.RECONVERGENT B1 ;  /* 0x0000000000017941 */ /* 0x000fea0003800200 */
.L_x_7625:
        /* <DEDUP_REMOVED lines=11> */
.L_x_7624:
[----:B------:R-:W-:Y:S05]  /*3a00*/  BSYNC.RECONVERGENT B0 ;  /* 0x0000000000007941 */ /* 0x000fea0003800200 */
.L_x_7623:
[----:B------:R-:W-:Y:S02]  /*3a10*/  F2FP.F16.F32.PACK_AB R83, RZ, R27 ;  /* 0x0000001bff53723e */ /* 0x000fe400000000ff */
[----:B------:R-:W-:Y:S02]  /*3a20*/  PRMT R82, R117, 0x5410, R82 ;  /* 0x0000541075527816 */ /* 0x000fe40000000052 */
[----:B------:R-:W-:Y:S02]  /*3a30*/  PRMT R81, R112, 0x5410, R113 ;  /* 0x0000541070517816 */ /* 0x000fe40000000071 */
[----:B------:R-:W-:Y:S02]  /*3a40*/  PRMT R80, R110, 0x5410, R111 ;  /* 0x000054106e507816 */ /* 0x000fe4000000006f */
[----:B------:R-:W-:Y:S01]  /*3a50*/  PRMT R83, R119, 0x5410, R83 ;  /* 0x0000541077537816 */ /* 0x000fe20000000053 */
[----:B------:R-:W-:Y:S06]  /*3a60*/  BRA `(.L_x_7630) ;  /* 0x0000002800c47947 */ /* 0x000fec0003800000 */
.L_x_7573:
        /* <DEDUP_REMOVED lines=21> */
.L_x_7635:
        /* <DEDUP_REMOVED lines=13> */
.L_x_7637:
[----:B------:R-:W-:Y:S05]  /*3c90*/  BSYNC.RECONVERGENT B2 ;  /* 0x0000000000027941 */ /* 0x000fea0003800200 */
.L_x_7636:
        /* <DEDUP_REMOVED lines=40> */
[----:B------:R-:W-:-:S07]  /*3f20*/  LOP3.LUT R25, R91, R10, R109, 0x96, !PT ;  /* 0x0000000a5b197212 */ /* 0x000fce00078e966d */
.L_x_7634:
[----:B------:R-:W-:Y:S05]  /*3f30*/  BSYNC.RECONVERGENT B1 ;  /* 0x0000000000017941 */ /* 0x000fea0003800200 */
.L_x_7633:
        /* <DEDUP_REMOVED lines=9> */
.L_x_7632:
[----:B------:R-:W-:Y:S05]  /*3fd0*/  BSYNC.RECONVERGENT B0 ;  /* 0x0000000000007941 */ /* 0x000fea0003800200 */
.L_x_7631:
        /* <DEDUP_REMOVED lines=18> */
.L_x_7642:
        /* <DEDUP_REMOVED lines=13> */
.L_x_7644:
[----:B------:R-:W-:Y:S05]  /*41d0*/  BSYNC.RECONVERGENT B2 ;  /* 0x0000000000027941 */ /* 0x000fea0003800200 */
.L_x_7643:
        /* <DEDUP_REMOVED lines=42> */
.L_x_7641:
[----:B------:R-:W-:Y:S05]  /*4480*/  BSYNC.RECONVERGENT B1 ;  /* 0x0000000000017941 */ /* 0x000fea0003800200 */
.L_x_7640:
        /* <DEDUP_REMOVED lines=9> */
.L_x_7639:
[----:B------:R-:W-:Y:S05]  /*4520*/  BSYNC.RECONVERGENT B0 ;  /* 0x0000000000007941 */ /* 0x000fea0003800200 */
.L_x_7638:
        /* <DEDUP_REMOVED lines=18> */
.L_x_7649:
        /* <DEDUP_REMOVED lines=13> */
.L_x_7651:
[----:B------:R-:W-:Y:S05]  /*4720*/  BSYNC.RECONVERGENT B2 ;  /* 0x0000000000027941 */ /* 0x000fea0003800200 */
.L_x_7650:
        /* <DEDUP_REMOVED lines=42> */
.L_x_7648:
[----:B------:R-:W-:Y:S05]  /*49d0*/  BSYNC.RECONVERGENT B1 ;  /* 0x0000000000017941 */ /* 0x000fea0003800200 */
.L_x_7647:
        /* <DEDUP_REMOVED lines=9> */
.L_x_7646:
[----:B------:R-:W-:Y:S05]  /*4a70*/  BSYNC.RECONVERGENT B0 ;  /* 0x0000000000007941 */ /* 0x000fea0003800200 */
.L_x_7645:
        /* <DEDUP_REMOVED lines=18> */
.L_x_7656:
        /* <DEDUP_REMOVED lines=13> */
.L_x_7658:
[----:B------:R-:W-:Y:S05]  /*4c70*/  BSYNC.RECONVERGENT B2 ;  /* 0x0000000000027941 */ /* 0x000fea0003800200 */
.L_x_7657:
        /* <DEDUP_REMOVED lines=41> */
[----:B------:R-:W-:-:S07]  /*4f10*/  LOP3.LUT R25, R91, R20, R81, 0x96, !PT ;  /* 0x000000145b197212 */ /* 0x000fce00078e9651 */
.L_x_7655:
[----:B------:R-:W-:Y:S05]  /*4f20*/  BSYNC.RECONVERGENT B1 ;  /* 0x0000000000017941 */ /* 0x000fea0003800200 */
.L_x_7654:
        /* <DEDUP_REMOVED lines=9> */
.L_x_7653:
[----:B------:R-:W-:Y:S05]  /*4fc0*/  BSYNC.RECONVERGENT B0 ;  /* 0x0000000000007941 */ /* 0x000fea0003800200 */
.L_x_7652:
        /* <DEDUP_REMOVED lines=18> */
.L_x_7663:
        /* <DEDUP_REMOVED lines=13> */
.L_x_7665:
[----:B------:R-:W-:Y:S05]  /*51c0*/  BSYNC.RECONVERGENT B2 ;  /* 0x0000000000027941 */ /* 0x000fea0003800200 */
.L_x_7664:
        /* <DEDUP_REMOVED lines=42> */
.L_x_7662:
[----:B------:R-:W-:Y:S05]  /*5470*/  BSYNC.RECONVERGENT B1 ;  /* 0x0000000000017941 */ /* 0x000fea0003800200 */
.L_x_7661:
        /* <DEDUP_REMOVED lines=9> */
.L_x_7660:
[----:B------:R-:W-:Y:S05]  /*5510*/  BSYNC.RECONVERGENT B0 ;  /* 0x0000000000007941 */ /* 0x000fea0003800200 */
.L_x_7659:
        /* <DEDUP_REMOVED lines=18> */
.L_x_7670:
        /* <DEDUP_REMOVED lines=13> */
.L_x_7672:
[----:B------:R-:W-:Y:S05]  /*5710*/  BSYNC.RECONVERGENT B2 ;  /* 0x0000000000027941 */ /* 0x000fea0003800200 */
.L_x_7671:
        /* <DEDUP_REMOVED lines=43> */
.L_x_7669:
[----:B------:R-:W-:Y:S05]  /*59d0*/  BSYNC.RECONVERGENT B1 ;  /* 0x0000000000017941 */ /* 0x000fea0003800200 */
.L_x_7668:
        /* <DEDUP_REMOVED lines=9> */
.L_x_7667:
[----:B------:R-:W-:Y:S05]  /*5a70*/  BSYNC.RECONVERGENT B0 ;  /* 0x0000000000007941 */ /* 0x000fea0003800200 */
.L_x_7666:
        /* <DEDUP_REMOVED lines=18> */
.L_x_7677:
        /* <DEDUP_REMOVED lines=13> */
.L_x_7679:
[----:B------:R-:W-:Y:S05]  /*5c70*/  BSYNC.RECONVERGENT B2 ;  /* 0x0000000000027941 */ /* 0x000fea0003800200 */
.L_x_7678:
        /* <DEDUP_REMOVED lines=43> */
.L_x_7676:
[----:B------:R-:W-:Y:S05]  /*5f30*/  BSYNC.RECONVERGENT B1 ;  /* 0x0000000000017941 */ /* 0x000fea0003800200 */
.L_x_7675:
[----:B------:R-:W-:Y:S01]  /*5f40*/  I2FP.F32.U32 R22, R22 ;  /* 0x0000001600167245 */ /* 0x000fe20000201000 */
[----:B------:R-:W-:Y:S02]  /*5f50*/  HFMA2 R27, -RZ, RZ, 0.1171875, 0 ;  /* 0x2f800000ff1b7431 */ /* 0x000fe400000001ff */
[----:B-----5:R-:W-:-:S03]  /*5f60*/  HADD2.F32 R26, -RZ, R31.H0_H0 ;  /* 0x2000001fff1a7230 */ /* 0x020fc60000004100 */
[----:B------:R-:W-:Y:S02]  /*5f70*/  FFMA.FTZ R22, R22, R27, 1.1641532182693481445e-10 ;  /* 0x2f00000016167423 */ /* 0x000fe4000001001b */
[----:B------:R-:W-:-:S03]  /*5f80*/  FMUL.FTZ R26, R26, UR11 ;  /* 0x0000000b1a1a7c20 */ /* 0x000fc60008410000 */
[----:B------:R-:W-:Y:S01]  /*5f90*/  FSETP.GTU.FTZ.AND P2, PT, R22, UR8, PT ;  /* 0x0000000816007c0b */ /* 0x000fe2000bf5c000 */
[----:B------:R-:W-:-:S03]  /*5fa0*/  FMUL.FTZ R22, R26, UR10 ;  /* 0x0000000a1a167c20 */ /* 0x000fc60008410000 */
[----:B------:R-:W-:Y:S02]  /*5fb0*/  SEL R26, RZ, 0x1, P2 ;  /* 0x00000001ff1a7807 */ /* 0x000fe40001000000 */
[----:B------:R-:W-:-:S07]  /*5fc0*/  FSEL R22, R22, RZ, !P2 ;  /* 0x000000ff16167208 */ /* 0x000fce0005000000 */
.L_x_7674:
[----:B------:R-:W-:Y:S05]  /*5fd0*/  BSYNC.RECONVERGENT B0 ;  /* 0x0000000000007941 */ /* 0x000fea0003800200 */
.L_x_7673:
        /* <DEDUP_REMOVED lines=18> */
.L_x_7684:
        /* <DEDUP_REMOVED lines=13> */
.L_x_7686:
[----:B------:R-:W-:Y:S05]  /*61d0*/  BSYNC.RECONVERGENT B2 ;  /* 0x0000000000027941 */ /* 0x000fea0003800200 */
.L_x_7685:
        /* <DEDUP_REMOVED lines=42> */
.L_x_7683:
[----:B------:R-:W-:Y:S05]  /*6480*/  BSYNC.RECONVERGENT B1 ;  /* 0x0000000000017941 */ /* 0x000fea0003800200 */
.L_x_7682:
        /* <DEDUP_REMOVED lines=9> */
.L_x_7681:
[----:B------:R-:W-:Y:S05]  /*6520*/  BSYNC.RECONVERGENT B0 ;  /* 0x0000000000007941 */ /* 0x000fea0003800200 */
.L_x_7680:
[----:B------:R-:W-:Y:S02]  /*6530*/  F2FP.F16.F32.PACK_AB R83, RZ, R27 ;  /* 0x0000001bff53723e */ /* 0x000fe400000000ff */
[----:B------:R-:W-:Y:S02]  /*6540*/  PRMT R82, R113, 0x5410, R117 ;  /* 0x0000541071527816 */ /* 0x000fe40000000075 */
[----:B------:R-:W-:Y:S02]  /*6550*/  PRMT R81, R111, 0x5410, R112 ;  /* 0x000054106f517816 */ /* 0x000fe40000000070 */
[----:B------:R-:W-:Y:S02]  /*6560*/  PRMT R80, R109, 0x5410, R110 ;  /* 0x000054106d507816 */ /* 0x000fe4000000006e */
[----:B------:R-:W-:-:S07]  /*6570*/  PRMT R83, R119, 0x5410, R83 ;  /* 0x0000541077537816 */ /* 0x000fce0000000053 */
.L_x_7630:
        /* <DEDUP_REMOVED lines=16> */
[----:B------:R-:W-:Y:S02]  /*6680*/  LOP3.LUT R112, R12, 0xff, RZ, 0xc0, !PT ;  /* 0x000000ff0c707812 */ /* 0x000fe400078ec0ff */
[----:B------:R-:W-:Y:S01]  /*6690*/  LOP3.LUT R120, R120, 0xff00, R83, 0xf8, !PT ;  /* 0x0000ff0078787812 */ /* 0x000fe200078ef853 */
[----:B------:R-:W-:-:S03]  /*66a0*/  IMAD.WIDE.U32 R82, R82, 0x1000000, RZ ;  /* 0x0100000052527825 */ /* 0x000fc600078e00ff */
[----:B------:R-:W-:Y:S01]  /*66b0*/  LOP3.LUT R117, R120, 0xff, R17, 0xf8, !PT ;  /* 0x000000ff78757812 */ /* 0x000fe200078ef811 */
[----:B------:R-:W-:-:S04]  /*66c0*/  IMAD.WIDE.U32 R110, R110, 0x10000, RZ ;  /* 0x000100006e6e7825 */ /* 0x000fc800078e00ff */
[----:B------:R-:W-:Y:S01]  /*66d0*/  IMAD.WIDE.U32 R112, R112, 0x100, RZ ;  /* 0x0000010070707825 */ /* 0x000fe200078e00ff */
[----:B------:R-:W-:-:S03]  /*66e0*/  LOP3.LUT R83, R111, R117, R83, 0xfe, !PT ;  /* 0x000000756f537212 */ /* 0x000fc600078efe53 */
[----:B0-----:R-:W-:Y:S01]  /*66f0*/  IMAD.WIDE.U32 R80, R116, 0x8, R80 ;  /* 0x0000000874507825 */ /* 0x001fe200078e0050 */
[----:B------:R-:W-:Y:S02]  /*6700*/  LOP3.LUT R109, R112, R82, R110, 0xfe, !PT ;  /* 0x00000052706d7212 */ /* 0x000fe400078efe6e */
[----:B------:R-:W-:Y:S02]  /*6710*/  LOP3.LUT R83, R83, R113, RZ, 0xfc, !PT ;  /* 0x0000007153537212 */ /* 0x000fe400078efcff */
[----:B------:R-:W-:-:S05]  /*6720*/  LOP3.LUT R82, R109, 0xff, R10, 0xf8, !PT ;  /* 0x000000ff6d527812 */ /* 0x000fca00078ef80a */
[----:B------:R1:W-:Y:S02]  /*6730*/  STG.E.64 desc[UR6][R80.64], R82 ;  /* 0x0000005250007986 */ /* 0x0003e4000c101b06 */
.L_x_7688:
[----:B------:R-:W-:Y:S05]  /*6740*/  BSYNC.RECONVERGENT B0 ;  /* 0x0000000000007941 */ /* 0x000fea0003800200 */
.L_x_7687:
        /* <DEDUP_REMOVED lines=28> */
.L_x_7694:
        /* <DEDUP_REMOVED lines=13> */
.L_x_7696:
[----:B------:R-:W-:Y:S05]  /*69e0*/  BSYNC.RECONVERGENT B2 ;  /* 0x0000000000027941 */ /* 0x000fea0003800200 */
.L_x_7695:
        /* <DEDUP_REMOVED lines=41> */
.L_x_7693:
[----:B------:R-:W-:Y:S05]  /*6c80*/  BSYNC.RECONVERGENT B1 ;  /* 0x0000000000017941 */ /* 0x000fea0003800200 */
.L_x_7692:
        /* <DEDUP_REMOVED lines=11> */
.L_x_7691:
[----:B------:R-:W-:Y:S05]  /*6d40*/  BSYNC.RECONVERGENT B0 ;  /* 0x0000000000007941 */ /* 0x000fea0003800200 */
.L_x_7690:
        /* <DEDUP_REMOVED lines=22> */
.L_x_7701:
        /* <DEDUP_REMOVED lines=13> */
.L_x_7703:
[----:B------:R-:W-:Y:S05]  /*6f80*/  BSYNC.RECONVERGENT B2 ;  /* 0x0000000000027941 */ /* 0x000fea0003800200 */
.L_x_7702:
        /* <DEDUP_REMOVED lines=43> */
.L_x_7700:
[----:B------:R-:W-:Y:S05]  /*7240*/  BSYNC.RECONVERGENT B1 ;  /* 0x0000000000017941 */ /* 0x000fea0003800200 */
.L_x_7699:
        /* <DEDUP_REMOVED lines=11> */
.L_x_7698:
[----:B------:R-:W-:Y:S05]  /*7300*/  BSYNC.RECONVERGENT B0 ;  /* 0x0000000000007941 */ /* 0x000fea0003800200 */
.L_x_7697:
        /* <DEDUP_REMOVED lines=22> */
.L_x_7708:
        /* <DEDUP_REMOVED lines=13> */
.L_x_7710:
[----:B------:R-:W-:Y:S05]  /*7540*/  BSYNC.RECONVERGENT B2 ;  /* 0x0000000000027941 */ /* 0x000fea0003800200 */
.L_x_7709:
        /* <DEDUP_REMOVED lines=42> */
.L_x_7707:
[----:B------:R-:W-:Y:S05]  /*77f0*/  BSYNC.RECONVERGENT B1 ;  /* 0x0000000000017941 */ /* 0x000fea0003800200 */
.L_x_7706:
        /* <DEDUP_REMOVED lines=11> */
.L_x_7705:
[----:B------:R-:W-:Y:S05]  /*78b0*/  BSYNC.RECONVERGENT B0 ;  /* 0x0000000000007941 */ /* 0x000fea0003800200 */
.L_x_7704:
        /* <DEDUP_REMOVED lines=22> */
.L_x_7715:
        /* <DEDUP_REMOVED lines=13> */
.L_x_7717:
[----:B------:R-:W-:Y:S05]  /*7af0*/  BSYNC.RECONVERGENT B2 ;  /* 0x0000000000027941 */ /* 0x000fea0003800200 */
.L_x_7716:
        /* <DEDUP_REMOVED lines=42> */
.L_x_7714:
[----:B------:R-:W-:Y:S05]  /*7da0*/  BSYNC.RECONVERGENT B1 ;  /* 0x0000000000017941 */ /* 0x000fea0003800200 */
.L_x_7713:
        /* <DEDUP_REMOVED lines=11> */
.L_x_7712:
[----:B------:R-:W-:Y:S05]  /*7e60*/  BSYNC.RECONVERGENT B0 ;  /* 0x0000000000007941 */ /* 0x000fea0003800200 */
.L_x_7711:
        /* <DEDUP_REMOVED lines=22> */
.L_x_7722:
        /* <DEDUP_REMOVED lines=13> */
.L_x_7724:
[----:B------:R-:W-:Y:S05]  /*80a0*/  BSYNC.RECONVERGENT B2 ;  /* 0x0000000000027941 */ /* 0x000fea0003800200 */
.L_x_7723:
        /* <DEDUP_REMOVED lines=42> */
.L_x_7721:
[----:B------:R-:W-:Y:S05]  /*8350*/  BSYNC.RECONVERGENT B1 ;  /* 0x0000000000017941 */ /* 0x000fea0003800200 */
.L_x_7720:
        /* <DEDUP_REMOVED lines=11> */
.L_x_7719:
[----:B------:R-:W-:Y:S05]  /*8410*/  BSYNC.RECONVERGENT B0 ;  /* 0x0000000000007941 */ /* 0x000fea0003800200 */
.L_x_7718:
        /* <DEDUP_REMOVED lines=22> */
.L_x_7729:
        /* <DEDUP_REMOVED lines=13> */
.L_x_7731:
[----:B------:R-:W-:Y:S05]  /*8650*/  BSYNC.RECONVERGENT B2 ;  /* 0x0000000000027941 */ /* 0x000fea0003800200 */
.L_x_7730:
        /* <DEDUP_REMOVED lines=42> */
.L_x_7728:
[----:B------:R-:W-:Y:S05]  /*8900*/  BSYNC.RECONVERGENT B1 ;  /* 0x0000000000017941 */ /* 0x000fea0003800200 */
.L_x_7727:
        /* <DEDUP_REMOVED lines=11> */
.L_x_7726:
[----:B------:R-:W-:Y:S05]  /*89c0*/  BSYNC.RECONVERGENT B0 ;  /* 0x0000000000007941 */ /* 0x000fea0003800200 */
.L_x_7725:
        /* <DEDUP_REMOVED lines=22> */
.L_x_7736:
        /* <DEDUP_REMOVED lines=13> */
.L_x_7738:
[----:B------:R-:W-:Y:S05]  /*8c00*/  BSYNC.RECONVERGENT B2 ;  /* 0x0000000000027941 */ /* 0x000fea0003800200 */
.L_x_7737:
        /* <DEDUP_REMOVED lines=42> */
.L_x_7735:
[----:B------:R-:W-:Y:S05]  /*8eb0*/  BSYNC.RECONVERGENT B1 ;  /* 0x0000000000017941 */ /* 0x000fea0003800200 */
.L_x_7734:
        /* <DEDUP_REMOVED lines=11> */
.L_x_7733:
[----:B------:R-:W-:Y:S05]  /*8f70*/  BSYNC.RECONVERGENT B0 ;  /* 0x0000000000007941 */ /* 0x000fea0003800200 */
.L_x_7732:
        /* <DEDUP_REMOVED lines=22> */
.L_x_7743:
        /* <DEDUP_REMOVED lines=13> */
.L_x_7745:
[----:B------:R-:W-:Y:S05]  /*91b0*/  BSYNC.RECONVERGENT B2 ;  /* 0x0000000000027941 */ /* 0x000fea0003800200 */
.L_x_7744:
        /* <DEDUP_REMOVED lines=41> */
.L_x_7742:
[----:B------:R-:W-:Y:S05]  /*9450*/  BSYNC.RECONVERGENT B1 ;  /* 0x0000000000017941 */ /* 0x000fea0003800200 */
.L_x_7741:
        /* <DEDUP_REMOVED lines=11> */
.L_x_7740:
[----:B------:R-:W-:Y:S05]  /*9510*/  BSYNC.RECONVERGENT B0 ;  /* 0x0000000000007941 */ /* 0x000fea0003800200 */
.L_x_7739:
[----:B------:R-:W-:Y:S02]  /*9520*/  F2FP.F16.F32.PACK_AB R83, RZ, R112 ;  /* 0x00000070ff53723e */ /* 0x000fe400000000ff */
[----:B------:R-:W-:Y:S02]  /*9530*/  PRMT R82, R127, 0x5410, R82 ;  /* 0x000054107f527816 */ /* 0x000fe40000000052 */
[----:B------:R-:W-:Y:S02]  /*9540*/  PRMT R81, R125, 0x5410, R126 ;  /* 0x000054107d517816 */ /* 0x000fe4000000007e */
[----:B------:R-:W-:Y:S02]  /*9550*/  PRMT R80, R117, 0x5410, R124 ;  /* 0x0000541075507816 */ /* 0x000fe4000000007c */
[----:B------:R-:W-:Y:S01]  /*9560*/  PRMT R83, R128, 0x5410, R83 ;  /* 0x0000541080537816 */ /* 0x000fe20000000053 */
[----:B------:R-:W-:Y:S06]  /*9570*/  BRA `(.L_x_7746) ;  /* 0x0000002800c47947 */ /* 0x000fec0003800000 */
.L_x_7689:
[----:B------:R-:W-:Y:S01]  /*9580*/  BSSY.RECONVERGENT B0, `(.L_x_7747) ;  /* 0x0000057000007945 */ /* 0x000fe20003800200 */
[----:B--2---:R-:W-:Y:S01]  /*9590*/  MOV R107, RZ ;  /* 0x000000ff006b7202 */ /* 0x004fe20000000f00 */
        /* <DEDUP_REMOVED lines=19> */
.L_x_7751:
        /* <DEDUP_REMOVED lines=13> */
.L_x_7753:
[----:B------:R-:W-:Y:S05]  /*97a0*/  BSYNC.RECONVERGENT B2 ;  /* 0x0000000000027941 */ /* 0x000fea0003800200 */
.L_x_7752:
        /* <DEDUP_REMOVED lines=42> */
.L_x_7750:
[----:B------:R-:W-:Y:S05]  /*9a50*/  BSYNC.RECONVERGENT B1 ;  /* 0x0000000000017941 */ /* 0x000fea0003800200 */
.L_x_7749:
        /* <DEDUP_REMOVED lines=9> */
.L_x_7748:
[----:B------:R-:W-:Y:S05]  /*9af0*/  BSYNC.RECONVERGENT B0 ;  /* 0x0000000000007941 */ /* 0x000fea0003800200 */
.L_x_7747:
        /* <DEDUP_REMOVED lines=18> */
.L_x_7758:
        /* <DEDUP_REMOVED lines=13> */
.L_x_7760:
[----:B------:R-:W-:Y:S05]  /*9cf0*/  BSYNC.RECONVERGENT B2 ;  /* 0x0000000000027941 */ /* 0x000fea0003800200 */
.L_x_7759:
        /* <DEDUP_REMOVED lines=42> */
.L_x_7757:
[----:B------:R-:W-:Y:S05]  /*9fa0*/  BSYNC.RECONVERGENT B1 ;  /* 0x0000000000017941 */ /* 0x000fea0003800200 */
.L_x_7756:
        /* <DEDUP_REMOVED lines=9> */
.L_x_7755:
[----:B------:R-:W-:Y:S05]  /*a040*/  BSYNC.RECONVERGENT B0 ;  /* 0x0000000000007941 */ /* 0x000fea0003800200 */
.L_x_7754:
        /* <DEDUP_REMOVED lines=18> */
.L_x_7765:
        /* <DEDUP_REMOVED lines=13> */
.L_x_7767:
[----:B------:R-:W-:Y:S05]  /*a240*/  BSYNC.RECONVERGENT B2 ;  /* 0x0000000000027941 */ /* 0x000fea0003800200 */
.L_x_7766:
        /* <DEDUP_REMOVED lines=43> */
.L_x_7764:
[----:B------:R-:W-:Y:S05]  /*a500*/  BSYNC.RECONVERGENT B1 ;  /* 0x0000000000017941 */ /* 0x000fea0003800200 */
.L_x_7763:
        /* <DEDUP_REMOVED lines=9> */
.L_x_7762:
[----:B------:R-:W-:Y:S05]  /*a5a0*/  BSYNC.RECONVERGENT B0 ;  /* 0x0000000000007941 */ /* 0x000fea0003800200 */
.L_x_7761:
        /* <DEDUP_REMOVED lines=18> */
.L_x_7772:
        /* <DEDUP_REMOVED lines=13> */
.L_x_7774:
[----:B------:R-:W-:Y:S05]  /*a7a0*/  BSYNC.RECONVERGENT B2 ;  /* 0x0000000000027941 */ /* 0x000fea0003800200 */
.L_x_7773:
        /* <DEDUP_REMOVED lines=42> */
.L_x_7771:
[----:B------:R-:W-:Y:S05]  /*aa50*/  BSYNC.RECONVERGENT B1 ;  /* 0x0000000000017941 */ /* 0x000fea0003800200 */
.L_x_7770:
        /* <DEDUP_REMOVED lines=9> */
.L_x_7769:
[----:B------:R-:W-:Y:S05]  /*aaf0*/  BSYNC.RECONVERGENT B0 ;  /* 0x0000000000007941 */ /* 0x000fea0003800200 */
.L_x_7768:
        /* <DEDUP_REMOVED lines=18> */
.L_x_7779:
        /* <DEDUP_REMOVED lines=13> */
.L_x_7781:
[----:B------:R-:W-:Y:S05]  /*acf0*/  BSYNC.RECONVERGENT B2 ;  /* 0x0000000000027941 */ /* 0x000fea0003800200 */
.L_x_7780:
        /* <DEDUP_REMOVED lines=42> */
.L_x_7778:
[----:B------:R-:W-:Y:S05]  /*afa0*/  BSYNC.RECONVERGENT B1 ;  /* 0x0000000000017941 */ /* 0x000fea0003800200 */
.L_x_7777:
        /* <DEDUP_REMOVED lines=9> */
.L_x_7776:
[----:B------:R-:W-:Y:S05]  /*b040*/  BSYNC.RECONVERGENT B0 ;  /* 0x0000000000007941 */ /* 0x000fea0003800200 */
.L_x_7775:
        /* <DEDUP_REMOVED lines=18> */
.L_x_7786:
        /* <DEDUP_REMOVED lines=13> */
.L_x_7788:
[----:B------:R-:W-:Y:S05]  /*b240*/  BSYNC.RECONVERGENT B2 ;  /* 0x0000000000027941 */ /* 0x000fea0003800200 */
.L_x_7787:
        /* <DEDUP_REMOVED lines=42> */
.L_x_7785:
[----:B------:R-:W-:Y:S05]  /*b4f0*/  BSYNC.RECONVERGENT B1 ;  /* 0x0000000000017941 */ /* 0x000fea0003800200 */
.L_x_7784:
        /* <DEDUP_REMOVED lines=9> */
.L_x_7783:
[----:B------:R-:W-:Y:S05]  /*b590*/  BSYNC.RECONVERGENT B0 ;  /* 0x0000000000007941 */ /* 0x000fea0003800200 */
.L_x_7782:
        /* <DEDUP_REMOVED lines=18> */
.L_x_7793:
        /* <DEDUP_REMOVED lines=13> */
.L_x_7795:
[----:B------:R-:W-:Y:S05]  /*b790*/  BSYNC.RECONVERGENT B2 ;  /* 0x0000000000027941 */ /* 0x000fea0003800200 */
.L_x_7794:
        /* <DEDUP_REMOVED lines=42> */
.L_x_7792:
[----:B------:R-:W-:Y:S05]  /*ba40*/  BSYNC.RECONVERGENT B1 ;  /* 0x0000000000017941 */ /* 0x000fea0003800200 */
.L_x_7791:
        /* <DEDUP_REMOVED lines=9> */
.L_x_7790:
[----:B------:R-:W-:Y:S05]  /*bae0*/  BSYNC.RECONVERGENT B0 ;  /* 0x0000000000007941 */ /* 0x000fea0003800200 */
.L_x_7789:
        /* <DEDUP_REMOVED lines=18> */
.L_x_7800:
        /* <DEDUP_REMOVED lines=13> */
.L_x_7802:
[----:B------:R-:W-:Y:S05]  /*bce0*/  BSYNC.RECONVERGENT B2 ;  /* 0x0000000000027941 */ /* 0x000fea0003800200 */
.L_x_7801:
        /* <DEDUP_REMOVED lines=42> */
.L_x_7799:
[----:B------:R-:W-:Y:S05]  /*bf90*/  BSYNC.RECONVERGENT B1 ;  /* 0x0000000000017941 */ /* 0x000fea0003800200 */
.L_x_7798:
        /* <DEDUP_REMOVED lines=9> */
.L_x_7797:
[----:B------:R-:W-:Y:S05]  /*c030*/  BSYNC.RECONVERGENT B0 ;  /* 0x0000000000007941 */ /* 0x000fea0003800200 */
.L_x_7796:
[----:B------:R-:W-:Y:S02]  /*c040*/  F2FP.F16.F32.PACK_AB R83, RZ, R112 ;  /* 0x00000070ff53723e */ /* 0x000fe400000000ff */
[----:B------:R-:W-:Y:S02]  /*c050*/  PRMT R82, R124, 0x5410, R125 ;  /* 0x000054107c527816 */ /* 0x000fe4000000007d */
[----:B------:R-:W-:Y:S02]  /*c060*/  PRMT R81, R123, 0x5410, R121 ;  /* 0x000054107b517816 */ /* 0x000fe40000000079 */
[----:B------:R-:W-:Y:S02]  /*c070*/  PRMT R80, R120, 0x5410, R117 ;  /* 0x0000541078507816 */ /* 0x000fe40000000075 */
[----:B------:R-:W-:-:S07]  /*c080*/  PRMT R83, R126, 0x5410, R83 ;  /* 0x000054107e537816 */ /* 0x000fce0000000053 */
.L_x_7746:
        /* <DEDUP_REMOVED lines=18> */
[----:B------:R-:W-:-:S03]  /*c1b0*/  IMAD.WIDE.U32 R82, R83, 0x100, RZ ;  /* 0x0000010053527825 */ /* 0x000fc600078e00ff */
[----:B------:R-:W-:Y:S02]  /*c1c0*/  LOP3.LUT R123, R82, R120, R118, 0xfe, !PT ;  /* 0x00000078527b7212 */ /* 0x000fe400078efe76 */
[----:B------:R-:W-:Y:S01]  /*c1d0*/  LOP3.LUT R82, R119, R117, R121, 0xfe, !PT ;  /* 0x0000007577527212 */ /* 0x000fe200078efe79 */
[----:B------:R-:W-:-:S03]  /*c1e0*/  VIADD R117, R116, 0x20 ;  /* 0x0000002074757836 */ /* 0x000fc60000000000 */
[----:B------:R-:W-:Y:S01]  /*c1f0*/  LOP3.LUT R83, R82, R83, RZ, 0xfc, !PT ;  /* 0x0000005352537212 */ /* 0x000fe200078efcff */
[----:B0-----:R-:W-:Y:S01]  /*c200*/  IMAD.WIDE.U32 R80, R117, 0x8, R80 ;  /* 0x0000000875507825 */ /* 0x001fe200078e0050 */
[----:B------:R-:W-:-:S05]  /*c210*/  LOP3.LUT R82, R123, 0xff, R10, 0xf8, !PT ;  /* 0x000000ff7b527812 */ /* 0x000fca00078ef80a */
[----:B------:R1:W-:Y:S02]  /*c220*/  STG.E.64 desc[UR6][R80.64], R82 ;  /* 0x0000005250007986 */ /* 0x0003e4000c101b06 */
.L_x_7804:
[----:B------:R-:W-:Y:S05]  /*c230*/  BSYNC.RECONVERGENT B0 ;  /* 0x0000000000007941 */ /* 0x000fea0003800200 */
.L_x_7803:
[----:B------:R-:W-:Y:S04]  /*c240*/  BSSY.RECONVERGENT B0, `(.L_x_7805) ;  /* 0x0000006000007945 */ /* 0x000fe80003800200 */
[----:B------:R-:W-:Y:S05]  /*c250*/  @!P1 BRA `(.L_x_7806) ;  /* 0x0000000000109947 */ /* 0x000fea0003800000 */
[----:B-----5:R-:W2:Y:S01]  /*c260*/  LDC.64 R28, c[0x0][0x390] ;  /* 0x0000e400ff1c7b82 */ /* 0x020ea20000000a00 */
[----:B------:R-:W-:-:S05]  /*c270*/  IADD3 R31, PT, PT, R116, 0x40, RZ ;  /* 0x00000040741f7810 */ /* 0x000fca0007ffe0ff */
[----:B--2---:R-:W-:-:S06]  /*c280*/  IMAD.WIDE.U32 R28, R31, 0x10, R28 ;  /* 0x000000101f1c7825 */ /* 0x004fcc00078e001c */
[----:B------:R-:W5:Y:S02]  /*c290*/  LDG.E.128 R28, desc[UR6][R28.64] ;  /* 0x000000061c1c7981 */ /* 0x000f64000c1e1d00 */
.L_x_7806:
[----:B------:R-:W-:Y:S05]  /*c2a0*/  BSYNC.RECONVERGENT B0 ;  /* 0x0000000000007941 */ /* 0x000fea0003800200 */
.L_x_7805:
        /* <DEDUP_REMOVED lines=27> */
.L_x_7812:
        /* <DEDUP_REMOVED lines=13> */
.L_x_7814:
[----:B------:R-:W-:Y:S05]  /*c530*/  BSYNC.RECONVERGENT B2 ;  /* 0x0000000000027941 */ /* 0x000fea0003800200 */
.L_x_7813:
        /* <DEDUP_REMOVED lines=42> */
.L_x_7811:
[----:B------:R-:W-:Y:S05]  /*c7e0*/  BSYNC.RECONVERGENT B1 ;  /* 0x0000000000017941 */ /* 0x000fea0003800200 */
.L_x_7810:
        /* <DEDUP_REMOVED lines=11> */
.L_x_7809:
[----:B------:R-:W-:Y:S05]  /*c8a0*/  BSYNC.RECONVERGENT B0 ;  /* 0x0000000000007941 */ /* 0x000fea0003800200 */
.L_x_7808:
        /* <DEDUP_REMOVED lines=22> */
.L_x_7819:
        /* <DEDUP_REMOVED lines=13> */
.L_x_7821:
[----:B------:R-:W-:Y:S05]  /*cae0*/  BSYNC.RECONVERGENT B2 ;  /* 0x0000000000027941 */ /* 0x000fea0003800200 */
.L_x_7820:
        /* <DEDUP_REMOVED lines=42> */
.L_x_7818:
[----:B------:R-:W-:Y:S05]  /*cd90*/  BSYNC.RECONVERGENT B1 ;  /* 0x0000000000017941 */ /* 0x000fea0003800200 */
.L_x_7817:
        /* <DEDUP_REMOVED lines=11> */
.L_x_7816:
[----:B------:R-:W-:Y:S05]  /*ce50*/  BSYNC.RECONVERGENT B0 ;  /* 0x0000000000007941 */ /* 0x000fea0003800200 */
.L_x_7815:
        /* <DEDUP_REMOVED lines=22> */
.L_x_7826:
        /* <DEDUP_REMOVED lines=13> */
.L_x_7828:
[----:B------:R-:W-:Y:S05]  /*d090*/  BSYNC.RECONVERGENT B2 ;  /* 0x0000000000027941 */ /* 0x000fea0003800200 */
.L_x_7827:
        /* <DEDUP_REMOVED lines=41> */
[----:B------:R-:W-:-:S07]  /*d330*/  MOV R80, R120 ;  /* 0x0000007800507202 */ /* 0x000fce0000000f00 */
.L_x_7825:
[----:B------:R-:W-:Y:S05]  /*d340*/  BSYNC.RECONVERGENT B1 ;  /* 0x0000000000017941 */ /* 0x000fea0003800200 */
.L_x_7824:
        /* <DEDUP_REMOVED lines=11> */
.L_x_7823:
[----:B------:R-:W-:Y:S05]  /*d400*/  BSYNC.RECONVERGENT B0 ;  /* 0x0000000000007941 */ /* 0x000fea0003800200 */
.L_x_7822:
        /* <DEDUP_REMOVED lines=22> */
.L_x_7833:
        /* <DEDUP_REMOVED lines=13> */
.L_x_7835:
[----:B------:R-:W-:Y:S05]  /*d640*/  BSYNC.RECONVERGENT B2 ;  /* 0x0000000000027941 */ /* 0x000fea0003800200 */
.L_x_7834:
        /* <DEDUP_REMOVED lines=41> */
.L_x_7832:
[----:B------:R-:W-:Y:S05]  /*d8e0*/  BSYNC.RECONVERGENT B1 ;  /* 0x0000000000017941 */ /* 0x000fea0003800200 */
.L_x_7831:
        /* <DEDUP_REMOVED lines=11> */
.L_x_7830:
[----:B------:R-:W-:Y:S05]  /*d9a0*/  BSYNC.RECONVERGENT B0 ;  /* 0x0000000000007941 */ /* 0x000fea0003800200 */
.L_x_7829:
        /* <DEDUP_REMOVED lines=22> */
.L_x_7840:
        /* <DEDUP_REMOVED lines=13> */
.L_x_7842:
[----:B------:R-:W-:Y:S05]  /*dbe0*/  BSYNC.RECONVERGENT B2 ;  /* 0x0000000000027941 */ /* 0x000fea0003800200 */
.L_x_7841:
        /* <DEDUP_REMOVED lines=42> */
.L_x_7839:
[----:B------:R-:W-:Y:S05]  /*de90*/  BSYNC.RECONVERGENT B1 ;  /* 0x0000000000017941 */ /* 0x000fea0003800200 */
.L_x_7838:
        /* <DEDUP_REMOVED lines=11> */
.L_x_7837:
[----:B------:R-:W-:Y:S05]  /*df50*/  BSYNC.RECONVERGENT B0 ;  /* 0x0000000000007941 */ /* 0x000fea0003800200 */
.L_x_7836:
        /* <DEDUP_REMOVED lines=22> */
.L_x_7847:
        /* <DEDUP_REMOVED lines=13> */
.L_x_7849:
[----:B------:R-:W-:Y:S05]  /*e190*/  BSYNC.RECONVERGENT B2 ;  /* 0x0000000000027941 */ /* 0x000fea0003800200 */
.L_x_7848:
        /* <DEDUP_REMOVED lines=40> */
[----:B------:R-:W-:-:S07]  /*e420*/  LOP3.LUT R25, R91, R80, R129, 0x96, !PT ;  /* 0x000000505b197212 */ /* 0x000fce00078e9681 */
.L_x_7846:
[----:B------:R-:W-:Y:S05]  /*e430*/  BSYNC.RECONVERGENT B1 ;  /* 0x0000000000017941 */ /* 0x000fea0003800200 */
.L_x_7845:
        /* <DEDUP_REMOVED lines=11> */
.L_x_7844:
[----:B------:R-:W-:Y:S05]  /*e4f0*/  BSYNC.RECONVERGENT B0 ;  /* 0x0000000000007941 */ /* 0x000fea0003800200 */
.L_x_7843:
        /* <DEDUP_REMOVED lines=22> */
.L_x_7854:
        /* <DEDUP_REMOVED lines=13> */
.L_x_7856:
[----:B------:R-:W-:Y:S05]  /*e730*/  BSYNC.RECONVERGENT B2 ;  /* 0x0000000000027941 */ /* 0x000fea0003800200 */
.L_x_7855:
        /* <DEDUP_REMOVED lines=42> */
.L_x_7853:
[----:B------:R-:W-:Y:S05]  /*e9e0*/  BSYNC.RECONVERGENT B1 ;  /* 0x0000000000017941 */ /* 0x000fea0003800200 */
.L_x_7852:
        /* <DEDUP_REMOVED lines=11> */
.L_x_7851:
[----:B------:R-:W-:Y:S05]  /*eaa0*/  BSYNC.RECONVERGENT B0 ;  /* 0x0000000000007941 */ /* 0x000fea0003800200 */
.L_x_7850:
        /* <DEDUP_REMOVED lines=22> */
.L_x_7861:
        /* <DEDUP_REMOVED lines=13> */
.L_x_7863:
[----:B------:R-:W-:Y:S05]  /*ece0*/  BSYNC.RECONVERGENT B2 ;  /* 0x0000000000027941 */ /* 0x000fea0003800200 */
.L_x_7862:
        /* <DEDUP_REMOVED lines=42> */
.L_x_7860:
[----:B------:R-:W-:Y:S05]  /*ef90*/  BSYNC.RECONVERGENT B1 ;  /* 0x0000000000017941 */ /* 0x000fea0003800200 */
.L_x_7859:
        /* <DEDUP_REMOVED lines=11> */
.L_x_7858:
[----:B------:R-:W-:Y:S05]  /*f050*/  BSYNC.RECONVERGENT B0 ;  /* 0x0000000000007941 */ /* 0x000fea0003800200 */
.L_x_7857:
[----:B------:R-:W-:Y:S02]  /*f060*/  F2FP.F16.F32.PACK_AB R83, RZ, R125 ;  /* 0x0000007dff53723e */ /* 0x000fe400000000ff */
[----:B------:R-:W-:Y:S02]  /*f070*/  PRMT R82, R134, 0x5410, R135 ;  /* 0x0000541086527816 */ /* 0x000fe40000000087 */
[----:B------:R-:W-:Y:S02]  /*f080*/  PRMT R81, R131, 0x5410, R133 ;  /* 0x0000541083517816 */ /* 0x000fe40000000085 */
[----:B------:R-:W-:Y:S02]  /*f090*/  PRMT R80, R117, 0x5410, R130 ;  /* 0x0000541075507816 */ /* 0x000fe40000000082 */
[----:B------:R-:W-:Y:S01]  /*f0a0*/  PRMT R83, R132, 0x5410, R83 ;  /* 0x0000541084537816 */ /* 0x000fe20000000053 */
[----:B------:R-:W-:Y:S06]  /*f0b0*/  BRA `(.L_x_7864) ;  /* 0x0000002800bc7947 */ /* 0x000fec0003800000 */
.L_x_7807:
        /* <DEDUP_REMOVED lines=21> */
.L_x_7869:
        /* <DEDUP_REMOVED lines=13> */
.L_x_7871:
[----:B------:R-:W-:Y:S05]  /*f2e0*/  BSYNC.RECONVERGENT B2 ;  /* 0x0000000000027941 */ /* 0x000fea0003800200 */
.L_x_7870:
        /* <DEDUP_REMOVED lines=41> */
.L_x_7868:
[----:B------:R-:W-:Y:S05]  /*f580*/  BSYNC.RECONVERGENT B1 ;  /* 0x0000000000017941 */ /* 0x000fea0003800200 */
.L_x_7867:
        /* <DEDUP_REMOVED lines=9> */
.L_x_7866:
[----:B------:R-:W-:Y:S05]  /*f620*/  BSYNC.RECONVERGENT B0 ;  /* 0x0000000000007941 */ /* 0x000fea0003800200 */
.L_x_7865:
        /* <DEDUP_REMOVED lines=18> */
.L_x_7876:
        /* <DEDUP_REMOVED lines=13> */
.L_x_7878:
[----:B------:R-:W-:Y:S05]  /*f820*/  BSYNC.RECONVERGENT B2 ;  /* 0x0000000000027941 */ /* 0x000fea0003800200 */
.L_x_7877:
        /* <DEDUP_REMOVED lines=42> */
.L_x_7875:
[----:B------:R-:W-:Y:S05]  /*fad0*/  BSYNC.RECONVERGENT B1 ;  /* 0x0000000000017941 */ /* 0x000fea0003800200 */
.L_x_7874:
        /* <DEDUP_REMOVED lines=9> */
.L_x_7873:
[----:B------:R-:W-:Y:S05]  /*fb70*/  BSYNC.RECONVERGENT B0 ;  /* 0x0000000000007941 */ /* 0x000fea0003800200 */
.L_x_7872:
        /* <DEDUP_REMOVED lines=18> */
.L_x_7883:
        /* <DEDUP_REMOVED lines=13> */
.L_x_7885:
[----:B------:R-:W-:Y:S05]  /*fd70*/  BSYNC.RECONVERGENT B2 ;  /* 0x0000000000027941 */ /* 0x000fea0003800200 */
.L_x_7884:
        /* <DEDUP_REMOVED lines=42> */
.L_x_7882:
[----:B------:R-:W-:Y:S05]  /*10020*/  BSYNC.RECONVERGENT B1 ;  /* 0x0000000000017941 */ /* 0x000fea0003800200 */
.L_x_7881:
        /* <DEDUP_REMOVED lines=9> */
.L_x_7880:
[----:B------:R-:W-:Y:S05]  /*100c0*/  BSYNC.RECONVERGENT B0 ;  /* 0x0000000000007941 */ /* 0x000fea0003800200 */
.L_x_7879:
        /* <DEDUP_REMOVED lines=18> */
.L_x_7890:
        /* <DEDUP_REMOVED lines=13> */
.L_x_7892:
[----:B------:R-:W-:Y:S05]  /*102c0*/  BSYNC.RECONVERGENT B2 ;  /* 0x0000000000027941 */ /* 0x000fea0003800200 */
.L_x_7891:
        /* <DEDUP_REMOVED lines=42> */
.L_x_7889:
[----:B------:R-:W-:Y:S05]  /*10570*/  BSYNC.RECONVERGENT B1 ;  /* 0x0000000000017941 */ /* 0x000fea0003800200 */
.L_x_7888:
        /* <DEDUP_REMOVED lines=9> */
.L_x_7887:
[----:B------:R-:W-:Y:S05]  /*10610*/  BSYNC.RECONVERGENT B0 ;  /* 0x0000000000007941 */ /* 0x000fea0003800200 */
.L_x_7886:
        /* <DEDUP_REMOVED lines=18> */
.L_x_7897:
        /* <DEDUP_REMOVED lines=13> */
.L_x_7899:
[----:B------:R-:W-:Y:S05]  /*10810*/  BSYNC.RECONVERGENT B2 ;  /* 0x0000000000027941 */ /* 0x000fea0003800200 */
.L_x_7898:
        /* <DEDUP_REMOVED lines=42> */
.L_x_7896:
[----:B------:R-:W-:Y:S05]  /*10ac0*/  BSYNC.RECONVERGENT B1 ;  /* 0x0000000000017941 */ /* 0x000fea0003800200 */
.L_x_7895:
        /* <DEDUP_REMOVED lines=9> */
.L_x_7894:
[----:B------:R-:W-:Y:S05]  /*10b60*/  BSYNC.RECONVERGENT B0 ;  /* 0x0000000000007941 */ /* 0x000fea0003800200 */
.L_x_7893:
        /* <DEDUP_REMOVED lines=18> */
.L_x_7904:
        /* <DEDUP_REMOVED lines=13> */
.L_x_7906:
[----:B------:R-:W-:Y:S05]  /*10d60*/  BSYNC.RECONVERGENT B2 ;  /* 0x0000000000027941 */ /* 0x000fea0003800200 */
.L_x_7905:
        /* <DEDUP_REMOVED lines=42> */
.L_x_7903:
[----:B------:R-:W-:Y:S05]  /*11010*/  BSYNC.RECONVERGENT B1 ;  /* 0x0000000000017941 */ /* 0x000fea0003800200 */
.L_x_7902:
        /* <DEDUP_REMOVED lines=9> */
.L_x_7901:
[----:B------:R-:W-:Y:S05]  /*110b0*/  BSYNC.RECONVERGENT B0 ;  /* 0x0000000000007941 */ /* 0x000fea0003800200 */
.L_x_7900:
        /* <DEDUP_REMOVED lines=18> */
.L_x_7911:
        /* <DEDUP_REMOVED lines=13> */
.L_x_7913:
[----:B------:R-:W-:Y:S05]  /*112b0*/  BSYNC.RECONVERGENT B2 ;  /* 0x0000000000027941 */ /* 0x000fea0003800200 */
.L_x_7912:
        /* <DEDUP_REMOVED lines=42> */
.L_x_7910:
[----:B------:R-:W-:Y:S05]  /*11560*/  BSYNC.RECONVERGENT B1 ;  /* 0x0000000000017941 */ /* 0x000fea0003800200 */
.L_x_7909:
        /* <DEDUP_REMOVED lines=9> */
.L_x_7908:
[----:B------:R-:W-:Y:S05]  /*11600*/  BSYNC.RECONVERGENT B0 ;  /* 0x0000000000007941 */ /* 0x000fea0003800200 */
.L_x_7907:
        /* <DEDUP_REMOVED lines=18> */
.L_x_7918:
        /* <DEDUP_REMOVED lines=13> */
.L_x_7920:
[----:B------:R-:W-:Y:S05]  /*11800*/  BSYNC.RECONVERGENT B2 ;  /* 0x0000000000027941 */ /* 0x000fea0003800200 */
.L_x_7919:
        /* <DEDUP_REMOVED lines=42> */
.L_x_7917:
[----:B------:R-:W-:Y:S05]  /*11ab0*/  BSYNC.RECONVERGENT B1 ;  /* 0x0000000000017941 */ /* 0x000fea0003800200 */
.L_x_7916:
        /* <DEDUP_REMOVED lines=9> */
.L_x_7915:
[----:B------:R-:W-:Y:S05]  /*11b50*/  BSYNC.RECONVERGENT B0 ;  /* 0x0000000000007941 */ /* 0x000fea0003800200 */
.L_x_7914:
[----:B------:R-:W-:Y:S02]  /*11b60*/  F2FP.F16.F32.PACK_AB R83, RZ, R125 ;  /* 0x0000007dff53723e */ /* 0x000fe400000000ff */
[----:B------:R-:W-:Y:S02]  /*11b70*/  PRMT R82, R134, 0x5410, R133 ;  /* 0x0000541086527816 */ /* 0x000fe40000000085 */
[----:B------:R-:W-:Y:S02]  /*11b80*/  PRMT R81, R131, 0x5410, R132 ;  /* 0x0000541083517816 */ /* 0x000fe40000000084 */
[----:B------:R-:W-:Y:S02]  /*11b90*/  PRMT R80, R130, 0x5410, R129 ;  /* 0x0000541082507816 */ /* 0x000fe40000000081 */
[----:B------:R-:W-:-:S07]  /*11ba0*/  PRMT R83, R117, 0x5410, R83 ;  /* 0x0000541075537816 */ /* 0x000fce0000000053 */
.L_x_7864:
        /* <DEDUP_REMOVED lines=26> */
.L_x_7922:
[----:B------:R-:W-:Y:S05]  /*11d50*/  BSYNC.RECONVERGENT B0 ;  /* 0x0000000000007941 */ /* 0x000fea0003800200 */
.L_x_7921:
[----:B------:R-:W-:Y:S04]  /*11d60*/  BSSY.RECONVERGENT B0, `(.L_x_7923) ;  /* 0x0000006000007945 */ /* 0x000fe80003800200 */
[----:B------:R-:W-:Y:S05]  /*11d70*/  @!P1 BRA `(.L_x_7924) ;  /* 0x0000000000109947 */ /* 0x000fea0003800000 */
[----:B-----5:R-:W2:Y:S01]  /*11d80*/  LDC.64 R28, c[0x0][0x390] ;  /* 0x0000e400ff1c7b82 */ /* 0x020ea20000000a00 */
[----:B------:R-:W-:-:S05]  /*11d90*/  IADD3 R31, PT, PT, R116, 0x60, RZ ;  /* 0x00000060741f7810 */ /* 0x000fca0007ffe0ff */
[----:B--2---:R-:W-:-:S06]  /*11da0*/  IMAD.WIDE.U32 R28, R31, 0x10, R28 ;  /* 0x000000101f1c7825 */ /* 0x004fcc00078e001c */
[----:B------:R-:W5:Y:S02]  /*11db0*/  LDG.E.128 R28, desc[UR6][R28.64] ;  /* 0x000000061c1c7981 */ /* 0x000f64000c1e1d00 */
.L_x_7924:
[----:B------:R-:W-:Y:S05]  /*11dc0*/  BSYNC.RECONVERGENT B0 ;  /* 0x0000000000007941 */ /* 0x000fea0003800200 */
.L_x_7923:
        /* <DEDUP_REMOVED lines=27> */
.L_x_7930:
        /* <DEDUP_REMOVED lines=13> */
.L_x_7932:
[----:B------:R-:W-:Y:S05]  /*12050*/  BSYNC.RECONVERGENT B2 ;  /* 0x0000000000027941 */ /* 0x000fea0003800200 */
.L_x_7931:
        /* <DEDUP_REMOVED lines=41> */
.L_x_7929:
[----:B------:R-:W-:Y:S05]  /*122f0*/  BSYNC.RECONVERGENT B1 ;  /* 0x0000000000017941 */ /* 0x000fea0003800200 */
.L_x_7928:
        /* <DEDUP_REMOVED lines=11> */
.L_x_7927:
[----:B------:R-:W-:Y:S05]  /*123b0*/  BSYNC.RECONVERGENT B0 ;  /* 0x0000000000007941 */ /* 0x000fea0003800200 */
.L_x_7926:
        /* <DEDUP_REMOVED lines=22> */
.L_x_7937:
        /* <DEDUP_REMOVED lines=13> */
.L_x_7939:
[----:B------:R-:W-:Y:S05]  /*125f0*/  BSYNC.RECONVERGENT B2 ;  /* 0x0000000000027941 */ /* 0x000fea0003800200 */
.L_x_7938:
        /* <DEDUP_REMOVED lines=41> */
.L_x_7936:
[----:B------:R-:W-:Y:S05]  /*12890*/  BSYNC.RECONVERGENT B1 ;  /* 0x0000000000017941 */ /* 0x000fea0003800200 */
.L_x_7935:
        /* <DEDUP_REMOVED lines=11> */
.L_x_7934:
[----:B------:R-:W-:Y:S05]  /*12950*/  BSYNC.RECONVERGENT B0 ;  /* 0x0000000000007941 */ /* 0x000fea0003800200 */
.L_x_7933:
        /* <DEDUP_REMOVED lines=22> */
.L_x_7944:
        /* <DEDUP_REMOVED lines=13> */
.L_x_7946:
[----:B------:R-:W-:Y:S05]  /*12b90*/  BSYNC.RECONVERGENT B2 ;  /* 0x0000000000027941 */ /* 0x000fea0003800200 */
.L_x_7945:
        /* <DEDUP_REMOVED lines=42> */
.L_x_7943:
[----:B------:R-:W-:Y:S05]  /*12e40*/  BSYNC.RECONVERGENT B1 ;  /* 0x0000000000017941 */ /* 0x000fea0003800200 */
.L_x_7942:
        /* <DEDUP_REMOVED lines=11> */
.L_x_7941:
[----:B------:R-:W-:Y:S05]  /*12f00*/  BSYNC.RECONVERGENT B0 ;  /* 0x0000000000007941 */ /* 0x000fea0003800200 */
.L_x_7940:
        /* <DEDUP_REMOVED lines=22> */
.L_x_7951:
        /* <DEDUP_REMOVED lines=13> */
.L_x_7953:
[----:B------:R-:W-:Y:S05]  /*13140*/  BSYNC.RECONVERGENT B2 ;  /* 0x0000000000027941 */ /* 0x000fea0003800200 */
.L_x_7952:
        /* <DEDUP_REMOVED lines=40> */
[----:B------:R-:W-:-:S07]  /*133d0*/  LOP3.LUT R25, R91, R130, R135, 0x96, !PT ;  /* 0x000000825b197212 */ /* 0x000fce00078e9687 */
.L_x_7950:
[----:B------:R-:W-:Y:S05]  /*133e0*/  BSYNC.RECONVERGENT B1 ;  /* 0x0000000000017941 */ /* 0x000fea0003800200 */
.L_x_7949:
        /* <DEDUP_REMOVED lines=11> */
.L_x_7948:
[----:B------:R-:W-:Y:S05]  /*134a0*/  BSYNC.RECONVERGENT B0 ;  /* 0x0000000000007941 */ /* 0x000fea0003800200 */
.L_x_7947:
        /* <DEDUP_REMOVED lines=22> */
.L_x_7958:
        /* <DEDUP_REMOVED lines=13> */
.L_x_7960:
[----:B------:R-:W-:Y:S05]  /*136e0*/  BSYNC.RECONVERGENT B2 ;  /* 0x0000000000027941 */ /* 0x000fea0003800200 */
.L_x_7959:
        /* <DEDUP_REMOVED lines=42> */
.L_x_7957:
[----:B------:R-:W-:Y:S05]  /*13990*/  BSYNC.RECONVERGENT B1 ;  /* 0x0000000000017941 */ /* 0x000fea0003800200 */
.L_x_7956:
        /* <DEDUP_REMOVED lines=11> */
.L_x_7955:
[----:B------:R-:W-:Y:S05]  /*13a50*/  BSYNC.RECONVERGENT B0 ;  /* 0x0000000000007941 */ /* 0x000fea0003800200 */
.L_x_7954:
        /* <DEDUP_REMOVED lines=22> */
.L_x_7965:
        /* <DEDUP_REMOVED lines=13> */
.L_x_7967:
[----:B------:R-:W-:Y:S05]  /*13c90*/  BSYNC.RECONVERGENT B2 ;  /* 0x0000000000027941 */ /* 0x000fea0003800200 */
.L_x_7966:
        /* <DEDUP_REMOVED lines=41> */
.L_x_7964:
[----:B------:R-:W-:Y:S05]  /*13f30*/  BSYNC.RECONVERGENT B1 ;  /* 0x0000000000017941 */ /* 0x000fea0003800200 */
.L_x_7963:
        /* <DEDUP_REMOVED lines=11> */
.L_x_7962:
[----:B------:R-:W-:Y:S05]  /*13ff0*/  BSYNC.RECONVERGENT B0 ;  /* 0x0000000000007941 */ /* 0x000fea0003800200 */
.L_x_7961:
        /* <DEDUP_REMOVED lines=22> */
.L_x_7972:
        /* <DEDUP_REMOVED lines=13> */
.L_x_7974:
[----:B------:R-:W-:Y:S05]  /*14230*/  BSYNC.RECONVERGENT B2 ;  /* 0x0000000000027941 */ /* 0x000fea0003800200 */
.L_x_7973:
        /* <DEDUP_REMOVED lines=41> */
.L_x_7971:
[----:B------:R-:W-:Y:S05]  /*144d0*/  BSYNC.RECONVERGENT B1 ;  /* 0x0000000000017941 */ /* 0x000fea0003800200 */
.L_x_7970:
        /* <DEDUP_REMOVED lines=11> */
.L_x_7969:
[----:B------:R-:W-:Y:S05]  /*14590*/  BSYNC.RECONVERGENT B0 ;  /* 0x0000000000007941 */ /* 0x000fea0003800200 */
.L_x_7968:
        /* <DEDUP_REMOVED lines=22> */
.L_x_7979:
        /* <DEDUP_REMOVED lines=13> */
.L_x_7981:
[----:B------:R-:W-:Y:S05]  /*147d0*/  BSYNC.RECONVERGENT B2 ;  /* 0x0000000000027941 */ /* 0x000fea0003800200 */
.L_x_7980:
        /* <DEDUP_REMOVED lines=42> */
.L_x_7978:
[----:B------:R-:W-:Y:S05]  /*14a80*/  BSYNC.RECONVERGENT B1 ;  /* 0x0000000000017941 */ /* 0x000fea0003800200 */
.L_x_7977:
        /* <DEDUP_REMOVED lines=11> */
.L_x_7976:
[----:B------:R-:W-:Y:S05]  /*14b40*/  BSYNC.RECONVERGENT B0 ;  /* 0x0000000000007941 */ /* 0x000fea0003800200 */
.L_x_7975:
[----:B------:R-:W-:Y:S02]  /*14b50*/  F2FP.F16.F32.PACK_AB R83, RZ, R132 ;  /* 0x00000084ff53723e */ /* 0x000fe400000000ff */
[----:B------:R-:W-:Y:S02]  /*14b60*/  PRMT R82, R142, 0x5410, R82 ;  /* 0x000054108e527816 */ /* 0x000fe40000000052 */
[----:B------:R-:W-:Y:S02]  /*14b70*/  PRMT R81, R139, 0x5410, R141 ;  /* 0x000054108b517816 */ /* 0x000fe4000000008d */
[----:B------:R-:W-:Y:S02]  /*14b80*/  PRMT R80, R117, 0x5410, R138 ;  /* 0x0000541075507816 */ /* 0x000fe4000000008a */
[----:B------:R-:W-:Y:S01]  /*14b90*/  PRMT R83, R140, 0x5410, R83 ;  /* 0x000054108c537816 */ /* 0x000fe20000000053 */
[----:B------:R-:W-:Y:S06]  /*14ba0*/  BRA `(.L_x_7982) ;  /* 0x0000002800bc7947 */ /* 0x000fec0003800000 */
.L_x_7925:
[----:B------:R-:W-:Y:S01]  /*14bb0*/  BSSY.RECONVERGENT B0, `(.L_x_7983) ;  /* 0x0000056000007945 */ /* 0x000fe20003800200 */
[----:B0-----:R-:W-:Y:S01]  /*14bc0*/  IMAD.MOV.U32 R127, RZ, RZ, RZ ;  /* 0x000000ffff7f7224 */ /* 0x001fe200078e00ff */
        /* <DEDUP_REMOVED lines=19> */
.L_x_7987:
        /* <DEDUP_REMOVED lines=13> */
.L_x_7989:
[----:B------:R-:W-:Y:S05]  /*14dd0*/  BSYNC.RECONVERGENT B2 ;  /* 0x0000000000027941 */ /* 0x000fea0003800200 */
.L_x_7988:
        /* <DEDUP_REMOVED lines=41> */
.L_x_7986:
[----:B------:R-:W-:Y:S05]  /*15070*/  BSYNC.RECONVERGENT B1 ;  /* 0x0000000000017941 */ /* 0x000fea0003800200 */
.L_x_7985:
        /* <DEDUP_REMOVED lines=9> */
.L_x_7984:
[----:B------:R-:W-:Y:S05]  /*15110*/  BSYNC.RECONVERGENT B0 ;  /* 0x0000000000007941 */ /* 0x000fea0003800200 */
.L_x_7983:
        /* <DEDUP_REMOVED lines=18> */
.L_x_7994:
        /* <DEDUP_REMOVED lines=13> */
.L_x_7996:
[----:B------:R-:W-:Y:S05]  /*15310*/  BSYNC.RECONVERGENT B2 ;  /* 0x0000000000027941 */ /* 0x000fea0003800200 */
.L_x_7995:
        /* <DEDUP_REMOVED lines=42> */
.L_x_7993:
[----:B------:R-:W-:Y:S05]  /*155c0*/  BSYNC.RECONVERGENT B1 ;  /* 0x0000000000017941 */ /* 0x000fea0003800200 */
.L_x_7992:
        /* <DEDUP_REMOVED lines=9> */
.L_x_7991:
[----:B------:R-:W-:Y:S05]  /*15660*/  BSYNC.RECONVERGENT B0 ;  /* 0x0000000000007941 */ /* 0x000fea0003800200 */
.L_x_7990:
        /* <DEDUP_REMOVED lines=18> */
.L_x_8001:
        /* <DEDUP_REMOVED lines=13> */
.L_x_8003:
[----:B------:R-:W-:Y:S05]  /*15860*/  BSYNC.RECONVERGENT B2 ;  /* 0x0000000000027941 */ /* 0x000fea0003800200 */
.L_x_8002:
        /* <DEDUP_REMOVED lines=42> */
.L_x_8000:
[----:B------:R-:W-:Y:S05]  /*15b10*/  BSYNC.RECONVERGENT B1 ;  /* 0x0000000000017941 */ /* 0x000fea0003800200 */
.L_x_7999:
        /* <DEDUP_REMOVED lines=9> */
.L_x_7998:
[----:B------:R-:W-:Y:S05]  /*15bb0*/  BSYNC.RECONVERGENT B0 ;  /* 0x0000000000007941 */ /* 0x000fea0003800200 */
.L_x_7997:
        /* <DEDUP_REMOVED lines=18> */
.L_x_8008:
        /* <DEDUP_REMOVED lines=13> */
.L_x_8010:
[----:B------:R-:W-:Y:S05]  /*15db0*/  BSYNC.RECONVERGENT B2 ;  /* 0x0000000000027941 */ /* 0x000fea0003800200 */
.L_x_8009:
        /* <DEDUP_REMOVED lines=42> */
.L_x_8007:
[----:B------:R-:W-:Y:S05]  /*16060*/  BSYNC.RECONVERGENT B1 ;  /* 0x0000000000017941 */ /* 0x000fea0003800200 */
.L_x_8006:
        /* <DEDUP_REMOVED lines=9> */
.L_x_8005:
[----:B------:R-:W-:Y:S05]  /*16100*/  BSYNC.RECONVERGENT B0 ;  /* 0x0000000000007941 */ /* 0x000fea0003800200 */
.L_x_8004:
        /* <DEDUP_REMOVED lines=18> */
.L_x_8015:
        /* <DEDUP_REMOVED lines=13> */
.L_x_8017:
[----:B------:R-:W-:Y:S05]  /*16300*/  BSYNC.RECONVERGENT B2 ;  /* 0x0000000000027941 */ /* 0x000fea0003800200 */
.L_x_8016:
        /* <DEDUP_REMOVED lines=42> */
.L_x_8014:
[----:B------:R-:W-:Y:S05]  /*165b0*/  BSYNC.RECONVERGENT B1 ;  /* 0x0000000000017941 */ /* 0x000fea0003800200 */
.L_x_8013:
        /* <DEDUP_REMOVED lines=9> */
.L_x_8012:
[----:B------:R-:W-:Y:S05]  /*16650*/  BSYNC.RECONVERGENT B0 ;  /* 0x0000000000007941 */ /* 0x000fea0003800200 */
.L_x_8011:
        /* <DEDUP_REMOVED lines=18> */
.L_x_8022:
        /* <DEDUP_REMOVED lines=13> */
.L_x_8024:
[----:B------:R-:W-:Y:S05]  /*16850*/  BSYNC.RECONVERGENT B2 ;  /* 0x0000000000027941 */ /* 0x000fea0003800200 */
.L_x_8023:
        /* <DEDUP_REMOVED lines=42> */
.L_x_8021:
[----:B------:R-:W-:Y:S05]  /*16b00*/  BSYNC.RECONVERGENT B1 ;  /* 0x0000000000017941 */ /* 0x000fea0003800200 */
.L_x_8020:
        /* <DEDUP_REMOVED lines=9> */
.L_x_8019:
[----:B------:R-:W-:Y:S05]  /*16ba0*/  BSYNC.RECONVERGENT B0 ;  /* 0x0000000000007941 */ /* 0x000fea0003800200 */
.L_x_8018:
        /* <DEDUP_REMOVED lines=18> */
.L_x_8029:
        /* <DEDUP_REMOVED lines=13> */
.L_x_8031:
[----:B------:R-:W-:Y:S05]  /*16da0*/  BSYNC.RECONVERGENT B2 ;  /* 0x0000000000027941 */ /* 0x000fea0003800200 */
.L_x_8030:
        /* <DEDUP_REMOVED lines=42> */
.L_x_8028:
[----:B------:R-:W-:Y:S05]  /*17050*/  BSYNC.RECONVERGENT B1 ;  /* 0x0000000000017941 */ /* 0x000fea0003800200 */
.L_x_8027:
        /* <DEDUP_REMOVED lines=9> */
.L_x_8026:
[----:B------:R-:W-:Y:S05]  /*170f0*/  BSYNC.RECONVERGENT B0 ;  /* 0x0000000000007941 */ /* 0x000fea0003800200 */
.L_x_8025:
        /* <DEDUP_REMOVED lines=18> */
.L_x_8036:
        /* <DEDUP_REMOVED lines=13> */
.L_x_8038:
[----:B------:R-:W-:Y:S05]  /*172f0*/  BSYNC.RECONVERGENT B2 ;  /* 0x0000000000027941 */ /* 0x000fea0003800200 */
.L_x_8037:
        /* <DEDUP_REMOVED lines=42> */
.L_x_8035:
[----:B------:R-:W-:Y:S05]  /*175a0*/  BSYNC.RECONVERGENT B1 ;  /* 0x0000000000017941 */ /* 0x000fea0003800200 */
.L_x_8034:
        /* <DEDUP_REMOVED lines=9> */
.L_x_8033:
[----:B------:R-:W-:Y:S05]  /*17640*/  BSYNC.RECONVERGENT B0 ;  /* 0x0000000000007941 */ /* 0x000fea0003800200 */
.L_x_8032:
[----:B------:R-:W-:Y:S02]  /*17650*/  F2FP.F16.F32.PACK_AB R83, RZ, R132 ;  /* 0x00000084ff53723e */ /* 0x000fe400000000ff */
[----:B------:R-:W-:Y:S02]  /*17660*/  PRMT R82, R141, 0x5410, R142 ;  /* 0x000054108d527816 */ /* 0x000fe4000000008e */
[----:B------:R-:W-:Y:S02]  /*17670*/  PRMT R81, R139, 0x5410, R140 ;  /* 0x000054108b517816 */ /* 0x000fe4000000008c */
[----:B------:R-:W-:Y:S02]  /*17680*/  PRMT R80, R138, 0x5410, R137 ;  /* 0x000054108a507816 */ /* 0x000fe40000000089 */
[----:B------:R-:W-:-:S07]  /*17690*/  PRMT R83, R117, 0x5410, R83 ;  /* 0x0000541075537816 */ /* 0x000fce0000000053 */
.L_x_7982:
[----:B------:R-:W-:Y:S01]  /*176a0*/  IADD3 R135, PT, PT, R115, 0x60, RZ ;  /* 0x0000006073877810 */ /* 0x000fe20007ffe0ff */
[----:B------:R-:W-:Y:S04]  /*176b0*/  BSSY.RECONVERGENT B0, `(.L_x_8039) ;  /* 0x0000019000007945 */ /* 0x000fe80003800200 */
        /* <DEDUP_REMOVED lines=18> */
[----:B------:R-:W-:Y:S02]  /*177e0*/  LOP3.LUT R82, R135, R117, R139, 0xfe, !PT ;  /* 0x0000007587527212 */ /* 0x000fe400078efe8b */
[----:B------:R-:W-:Y:S02]  /*177f0*/  IADD3 R117, PT, PT, R116, 0x60, RZ ;  /* 0x0000006074757810 */ /* 0x000fe40007ffe0ff */
[----:B------:R-:W-:Y:S02]  /*17800*/  LOP3.LUT R83, R82, R83, RZ, 0xfc, !PT ;  /* 0x0000005352537212 */ /* 0x000fe400078efcff */
[----:B------:R-:W-:Y:S01]  /*17810*/  LOP3.LUT R82, R137, 0xff, R10, 0xf8, !PT ;  /* 0x000000ff89527812 */ /* 0x000fe200078ef80a */
[----:B0-----:R-:W-:-:S05]  /*17820*/  IMAD.WIDE.U32 R80, R117, 0x8, R80 ;  /* 0x0000000875507825 */ /* 0x001fca00078e0050 */
[----:B------:R1:W-:Y:S02]  /*17830*/  STG.E.64 desc[UR6][R80.64], R82 ;  /* 0x0000005250007986 */ /* 0x0003e4000c101b06 */
.L_x_8040:
[----:B------:R-:W-:Y:S05]  /*17840*/  BSYNC.RECONVERGENT B0 ;  /* 0x0000000000007941 */ /* 0x000fea0003800200 */
.L_x_8039:
[----:B------:R-:W-:Y:S04]  /*17850*/  BSSY.RECONVERGENT B0, `(.L_x_8041) ;  /* 0x0000006000007945 */ /* 0x000fe80003800200 */
[----:B------:R-:W-:Y:S05]  /*17860*/  @!P1 BRA `(.L_x_8042) ;  /* 0x0000000000109947 */ /* 0x000fea0003800000 */
[----:B-----5:R-:W2:Y:S01]  /*17870*/  LDC.64 R28, c[0x0][0x390] ;  /* 0x0000e400ff1c7b82 */ /* 0x020ea20000000a00 */
[----:B------:R-:W-:-:S04]  /*17880*/  VIADD R31, R116, 0x80 ;  /* 0x00000080741f7836 */ /* 0x000fc80000000000 */
[----:B--2---:R-:W-:-:S06]  /*17890*/  IMAD.WIDE.U32 R28, R31, 0x10, R28 ;  /* 0x000000101f1c7825 */ /* 0x004fcc00078e001c */
[----:B------:R-:W5:Y:S02]  /*178a0*/  LDG.E.128 R28, desc[UR6][R28.64] ;  /* 0x000000061c1c7981 */ /* 0x000f64000c1e1d00 */
.L_x_8042:
[----:B------:R-:W-:Y:S05]  /*178b0*/  BSYNC.RECONVERGENT B0 ;  /* 0x0000000000007941 */ /* 0x000fea0003800200 */
.L_x_8041:
[----:B------:R-:W-:Y:S05]  /*178c0*/  @!P0 BRA `(.L_x_8043) ;  /* 0x0000002c00748947 */ /* 0x000fea0003800000 */
[----:B01----:R-:W0:Y:S01]  /*178d0*/  LDC.64 R80, c[0x0][0x3a0] ;  /* 0x0000e800ff507b82 */ /* 0x003e220000000a00 */
[----:B------:R-:W-:-:S05]  /*178e0*/  IADD3 R83, PT, PT, R115, 0x80, RZ ;  /* 0x0000008073537810 */ /* 0x000fca0007ffe0ff */
        /* <DEDUP_REMOVED lines=24> */
.L_x_8048:
        /* <DEDUP_REMOVED lines=13> */
.L_x_8050:
[----:B------:R-:W-:Y:S05]  /*17b40*/  BSYNC.RECONVERGENT B2 ;  /* 0x0000000000027941 */ /* 0x000fea0003800200 */
.L_x_8049:
        /* <DEDUP_REMOVED lines=41> */
.L_x_8047:
[----:B------:R-:W-:Y:S05]  /*17de0*/  BSYNC.RECONVERGENT B1 ;  /* 0x0000000000017941 */ /* 0x000fea0003800200 */
.L_x_8046:
        /* <DEDUP_REMOVED lines=11> */
.L_x_8045:
[----:B------:R-:W-:Y:S05]  /*17ea0*/  BSYNC.RECONVERGENT B0 ;  /* 0x0000000000007941 */ /* 0x000fea0003800200 */
.L_x_8044:
        /* <DEDUP_REMOVED lines=22> */
.L_x_8055:
        /* <DEDUP_REMOVED lines=13> */
.L_x_8057:
[----:B------:R-:W-:Y:S05]  /*180e0*/  BSYNC.RECONVERGENT B2 ;  /* 0x0000000000027941 */ /* 0x000fea0003800200 */
.L_x_8056:
        /* <DEDUP_REMOVED lines=41> */
.L_x_8054:
[----:B------:R-:W-:Y:S05]  /*18380*/  BSYNC.RECONVERGENT B1 ;  /* 0x0000000000017941 */ /* 0x000fea0003800200 */
.L_x_8053:
        /* <DEDUP_REMOVED lines=11> */
.L_x_8052:
[----:B------:R-:W-:Y:S05]  /*18440*/  BSYNC.RECONVERGENT B0 ;  /* 0x0000000000007941 */ /* 0x000fea0003800200 */
.L_x_8051:
        /* <DEDUP_REMOVED lines=22> */
.L_x_8062:
        /* <DEDUP_REMOVED lines=13> */
.L_x_8064:
[----:B------:R-:W-:Y:S05]  /*18680*/  BSYNC.RECONVERGENT B2 ;  /* 0x0000000000027941 */ /* 0x000fea0003800200 */
.L_x_8063:
        /* <DEDUP_REMOVED lines=42> */
.L_x_8061:
[----:B------:R-:W-:Y:S05]  /*18930*/  BSYNC.RECONVERGENT B1 ;  /* 0x0000000000017941 */ /* 0x000fea0003800200 */
.L_x_8060:
        /* <DEDUP_REMOVED lines=11> */
.L_x_8059:
[----:B------:R-:W-:Y:S05]  /*189f0*/  BSYNC.RECONVERGENT B0 ;  /* 0x0000000000007941 */ /* 0x000fea0003800200 */
.L_x_8058:
        /* <DEDUP_REMOVED lines=22> */
.L_x_8069:
        /* <DEDUP_REMOVED lines=13> */
.L_x_8071:
[----:B------:R-:W-:Y:S05]  /*18c30*/  BSYNC.RECONVERGENT B2 ;  /* 0x0000000000027941 */ /* 0x000fea0003800200 */
.L_x_8070:
        /* <DEDUP_REMOVED lines=40> */
[----:B------:R-:W-:-:S07]  /*18ec0*/  LOP3.LUT R25, R91, R138, R143, 0x96, !PT ;  /* 0x0000008a5b197212 */ /* 0x000fce00078e968f */
.L_x_8068:
[----:B------:R-:W-:Y:S05]  /*18ed0*/  BSYNC.RECONVERGENT B1 ;  /* 0x0000000000017941 */ /* 0x000fea0003800200 */
.L_x_8067:
        /* <DEDUP_REMOVED lines=11> */
.L_x_8066:
[----:B------:R-:W-:Y:S05]  /*18f90*/  BSYNC.RECONVERGENT B0 ;  /* 0x0000000000007941 */ /* 0x000fea0003800200 */
.L_x_8065:
        /* <DEDUP_REMOVED lines=22> */
.L_x_8076:
        /* <DEDUP_REMOVED lines=13> */
.L_x_8078:
[----:B------:R-:W-:Y:S05]  /*191d0*/  BSYNC.RECONVERGENT B2 ;  /* 0x0000000000027941 */ /* 0x000fea0003800200 */
.L_x_8077:
        /* <DEDUP_REMOVED lines=42> */
.L_x_8075:
[----:B------:R-:W-:Y:S05]  /*19480*/  BSYNC.RECONVERGENT B1 ;  /* 0x0000000000017941 */ /* 0x000fea0003800200 */
.L_x_8074:
        /* <DEDUP_REMOVED lines=11> */
.L_x_8073:
[----:B------:R-:W-:Y:S05]  /*19540*/  BSYNC.RECONVERGENT B0 ;  /* 0x0000000000007941 */ /* 0x000fea0003800200 */
.L_x_8072:
        /* <DEDUP_REMOVED lines=22> */
.L_x_8083:
        /* <DEDUP_REMOVED lines=13> */
.L_x_8085:
[----:B------:R-:W-:Y:S05]  /*19780*/  BSYNC.RECONVERGENT B2 ;  /* 0x0000000000027941 */ /* 0x000fea0003800200 */
.L_x_8084:
        /* <DEDUP_REMOVED lines=40> */
[----:B------:R-:W-:-:S07]  /*19a10*/  LOP3.LUT R25, R91, R80, R145, 0x96, !PT ;  /* 0x000000505b197212 */ /* 0x000fce00078e9691 */
.L_x_8082:
[----:B------:R-:W-:Y:S05]  /*19a20*/  BSYNC.RECONVERGENT B1 ;  /* 0x0000000000017941 */ /* 0x000fea0003800200 */
.L_x_8081:
        /* <DEDUP_REMOVED lines=11> */
.L_x_8080:
[----:B------:R-:W-:Y:S05]  /*19ae0*/  BSYNC.RECONVERGENT B0 ;  /* 0x0000000000007941 */ /* 0x000fea0003800200 */
.L_x_8079:
        /* <DEDUP_REMOVED lines=22> */
.L_x_8090:
        /* <DEDUP_REMOVED lines=13> */
.L_x_8092:
[----:B------:R-:W-:Y:S05]  /*19d20*/  BSYNC.RECONVERGENT B2 ;  /* 0x0000000000027941 */ /* 0x000fea0003800200 */
.L_x_8091:
        /* <DEDUP_REMOVED lines=41> */
.L_x_8089:
[----:B------:R-:W-:Y:S05]  /*19fc0*/  BSYNC.RECONVERGENT B1 ;  /* 0x0000000000017941 */ /* 0x000fea0003800200 */
.L_x_8088:
        /* <DEDUP_REMOVED lines=11> */
.L_x_8087:
[----:B------:R-:W-:Y:S05]  /*1a080*/  BSYNC.RECONVERGENT B0 ;  /* 0x0000000000007941 */ /* 0x000fea0003800200 */
.L_x_8086:
        /* <DEDUP_REMOVED lines=22> */
.L_x_8097:
        /* <DEDUP_REMOVED lines=13> */
.L_x_8099:
[----:B------:R-:W-:Y:S05]  /*1a2c0*/  BSYNC.RECONVERGENT B2 ;  /* 0x0000000000027941 */ /* 0x000fea0003800200 */
.L_x_8098:
        /* <DEDUP_REMOVED lines=42> */
.L_x_8096:
[----:B------:R-:W-:Y:S05]  /*1a570*/  BSYNC.RECONVERGENT B1 ;  /* 0x0000000000017941 */ /* 0x000fea0003800200 */
.L_x_8095:
        /* <DEDUP_REMOVED lines=11> */
.L_x_8094:
[----:B------:R-:W-:Y:S05]  /*1a630*/  BSYNC.RECONVERGENT B0 ;  /* 0x0000000000007941 */ /* 0x000fea0003800200 */
.L_x_8093:
[----:B------:R-:W-:Y:S02]  /*1a640*/  F2FP.F16.F32.PACK_AB R83, RZ, R140 ;  /* 0x0000008cff53723e */ /* 0x000fe400000000ff */
[----:B------:R-:W-:Y:S02]  /*1a650*/  PRMT R82, R150, 0x5410, R82 ;  /* 0x0000541096527816 */ /* 0x000fe40000000052 */
[----:B------:R-:W-:Y:S02]  /*1a660*/  PRMT R81, R147, 0x5410, R149 ;  /* 0x0000541093517816 */ /* 0x000fe40000000095 */
[----:B------:R-:W-:Y:S02]  /*1a670*/  PRMT R80, R117, 0x5410, R146 ;  /* 0x0000541075507816 */ /* 0x000fe40000000092 */
[----:B------:R-:W-:Y:S01]  /*1a680*/  PRMT R83, R148, 0x5410, R83 ;  /* 0x0000541094537816 */ /* 0x000fe20000000053 */
[----:B------:R-:W-:Y:S06]  /*1a690*/  BRA `(.L_x_8100) ;  /* 0x0000002800bc7947 */ /* 0x000fec0003800000 */
.L_x_8043:
        /* <DEDUP_REMOVED lines=21> */
.L_x_8105:
        /* <DEDUP_REMOVED lines=13> */
.L_x_8107:
[----:B------:R-:W-:Y:S05]  /*1a8c0*/  BSYNC.RECONVERGENT B2 ;  /* 0x0000000000027941 */ /* 0x000fea0003800200 */
.L_x_8106:
        /* <DEDUP_REMOVED lines=41> */
.L_x_8104:
[----:B------:R-:W-:Y:S05]  /*1ab60*/  BSYNC.RECONVERGENT B1 ;  /* 0x0000000000017941 */ /* 0x000fea0003800200 */
.L_x_8103:
        /* <DEDUP_REMOVED lines=9> */
.L_x_8102:
[----:B------:R-:W-:Y:S05]  /*1ac00*/  BSYNC.RECONVERGENT B0 ;  /* 0x0000000000007941 */ /* 0x000fea0003800200 */
.L_x_8101:
        /* <DEDUP_REMOVED lines=18> */
.L_x_8112:
        /* <DEDUP_REMOVED lines=13> */
.L_x_8114:
[----:B------:R-:W-:Y:S05]  /*1ae00*/  BSYNC.RECONVERGENT B2 ;  /* 0x0000000000027941 */ /* 0x000fea0003800200 */
.L_x_8113:
        /* <DEDUP_REMOVED lines=42> */
.L_x_8111:
[----:B------:R-:W-:Y:S05]  /*1b0b0*/  BSYNC.RECONVERGENT B1 ;  /* 0x0000000000017941 */ /* 0x000fea0003800200 */
.L_x_8110:
        /* <DEDUP_REMOVED lines=9> */
.L_x_8109:
[----:B------:R-:W-:Y:S05]  /*1b150*/  BSYNC.RECONVERGENT B0 ;  /* 0x0000000000007941 */ /* 0x000fea0003800200 */
.L_x_8108:
        /* <DEDUP_REMOVED lines=18> */
.L_x_8119:
        /* <DEDUP_REMOVED lines=13> */
.L_x_8121:
[----:B------:R-:W-:Y:S05]  /*1b350*/  BSYNC.RECONVERGENT B2 ;  /* 0x0000000000027941 */ /* 0x000fea0003800200 */
.L_x_8120:
        /* <DEDUP_REMOVED lines=42> */
.L_x_8118:
[----:B------:R-:W-:Y:S05]  /*1b600*/  BSYNC.RECONVERGENT B1 ;  /* 0x0000000000017941 */ /* 0x000fea0003800200 */
.L_x_8117:
        /* <DEDUP_REMOVED lines=9> */
.L_x_8116:
[----:B------:R-:W-:Y:S05]  /*1b6a0*/  BSYNC.RECONVERGENT B0 ;  /* 0x0000000000007941 */ /* 0x000fea0003800200 */
.L_x_8115:
        /* <DEDUP_REMOVED lines=18> */
.L_x_8126:
        /* <DEDUP_REMOVED lines=13> */
.L_x_8128:
[----:B------:R-:W-:Y:S05]  /*1b8a0*/  BSYNC.RECONVERGENT B2 ;  /* 0x0000000000027941 */ /* 0x000fea0003800200 */
.L_x_8127:
        /* <DEDUP_REMOVED lines=42> */
.L_x_8125:
[----:B------:R-:W-:Y:S05]  /*1bb50*/  BSYNC.RECONVERGENT B1 ;  /* 0x0000000000017941 */ /* 0x000fea0003800200 */
.L_x_8124:
        /* <DEDUP_REMOVED lines=9> */
.L_x_8123:
[----:B------:R-:W-:Y:S05]  /*1bbf0*/  BSYNC.RECONVERGENT B0 ;  /* 0x0000000000007941 */ /* 0x000fea0003800200 */
.L_x_8122:
        /* <DEDUP_REMOVED lines=18> */
.L_x_8133:
        /* <DEDUP_REMOVED lines=13> */
.L_x_8135:
[----:B------:R-:W-:Y:S05]  /*1bdf0*/  BSYNC.RECONVERGENT B2 ;  /* 0x0000000000027941 */ /* 0x000fea0003800200 */
.L_x_8134:
        /* <DEDUP_REMOVED lines=42> */
.L_x_8132:
[----:B------:R-:W-:Y:S05]  /*1c0a0*/  BSYNC.RECONVERGENT B1 ;  /* 0x0000000000017941 */ /* 0x000fea0003800200 */
.L_x_8131:
        /* <DEDUP_REMOVED lines=9> */
.L_x_8130:
[----:B------:R-:W-:Y:S05]  /*1c140*/  BSYNC.RECONVERGENT B0 ;  /* 0x0000000000007941 */ /* 0x000fea0003800200 */
.L_x_8129:
        /* <DEDUP_REMOVED lines=18> */
.L_x_8140:
        /* <DEDUP_REMOVED lines=13> */
.L_x_8142:
[----:B------:R-:W-:Y:S05]  /*1c340*/  BSYNC.RECONVERGENT B2 ;  /* 0x0000000000027941 */ /* 0x000fea0003800200 */
.L_x_8141:
        /* <DEDUP_REMOVED lines=42> */
.L_x_8139:
[----:B------:R-:W-:Y:S05]  /*1c5f0*/  BSYNC.RECONVERGENT B1 ;  /* 0x0000000000017941 */ /* 0x000fea0003800200 */
.L_x_8138:
        /* <DEDUP_REMOVED lines=9> */
.L_x_8137:
[----:B------:R-:W-:Y:S05]  /*1c690*/  BSYNC.RECONVERGENT B0 ;  /* 0x0000000000007941 */ /* 0x000fea0003800200 */
.L_x_8136:
        /* <DEDUP_REMOVED lines=18> */
.L_x_8147:
        /* <DEDUP_REMOVED lines=13> */
.L_x_8149:
[----:B------:R-:W-:Y:S05]  /*1c890*/  BSYNC.RECONVERGENT B2 ;  /* 0x0000000000027941 */ /* 0x000fea0003800200 */
.L_x_8148:
        /* <DEDUP_REMOVED lines=42> */
.L_x_8146:
[----:B------:R-:W-:Y:S05]  /*1cb40*/  BSYNC.RECONVERGENT B1 ;  /* 0x0000000000017941 */ /* 0x000fea0003800200 */
.L_x_8145:
        /* <DEDUP_REMOVED lines=9> */
.L_x_8144:
[----:B------:R-:W-:Y:S05]  /*1cbe0*/  BSYNC.RECONVERGENT B0 ;  /* 0x0000000000007941 */ /* 0x000fea0003800200 */
.L_x_8143:
        /* <DEDUP_REMOVED lines=18> */
.L_x_8154:
        /* <DEDUP_REMOVED lines=13> */
.L_x_8156:
[----:B------:R-:W-:Y:S05]  /*1cde0*/  BSYNC.RECONVERGENT B2 ;  /* 0x0000000000027941 */ /* 0x000fea0003800200 */
.L_x_8155:
        /* <DEDUP_REMOVED lines=42> */
.L_x_8153:
[----:B------:R-:W-:Y:S05]  /*1d090*/  BSYNC.RECONVERGENT B1 ;  /* 0x0000000000017941 */ /* 0x000fea0003800200 */
.L_x_8152:
        /* <DEDUP_REMOVED lines=9> */
.L_x_8151:
[----:B------:R-:W-:Y:S05]  /*1d130*/  BSYNC.RECONVERGENT B0 ;  /* 0x0000000000007941 */ /* 0x000fea0003800200 */
.L_x_8150:
[----:B------:R-:W-:Y:S02]  /*1d140*/  F2FP.F16.F32.PACK_AB R83, RZ, R140 ;  /* 0x0000008cff53723e */ /* 0x000fe400000000ff */
[----:B------:R-:W-:Y:S02]  /*1d150*/  PRMT R82, R148, 0x5410, R149 ;  /* 0x0000541094527816 */ /* 0x000fe40000000095 */
[----:B------:R-:W-:Y:S02]  /*1d160*/  PRMT R81, R147, 0x5410, R146 ;  /* 0x0000541093517816 */ /* 0x000fe40000000092 */
[----:B------:R-:W-:Y:S02]  /*1d170*/  PRMT R80, R145, 0x5410, R144 ;  /* 0x0000541091507816 */ /* 0x000fe40000000090 */
[----:B------:R-:W-:-:S07]  /*1d180*/  PRMT R83, R117, 0x5410, R83 ;  /* 0x0000541075537816 */ /* 0x000fce0000000053 */
.L_x_8100:
        /* <DEDUP_REMOVED lines=27> */
.L_x_8158:
[----:B------:R-:W-:Y:S05]  /*1d340*/  BSYNC.RECONVERGENT B0 ;  /* 0x0000000000007941 */ /* 0x000fea0003800200 */
.L_x_8157:
[----:B------:R-:W-:Y:S04]  /*1d350*/  BSSY.RECONVERGENT B0, `(.L_x_8159) ;  /* 0x0000005000007945 */ /* 0x000fe80003800200 */
[----:B------:R-:W-:Y:S05]  /*1d360*/  @!P1 BRA `(.L_x_8160) ;  /* 0x00000000000c9947 */ /* 0x000fea0003800000 */
[----:B-----5:R-:W2:Y:S02]  /*1d370*/  LDC.64 R28, c[0x0][0x390] ;  /* 0x0000e400ff1c7b82 */ /* 0x020ea40000000a00 */
[----:B--2---:R-:W-:-:S06]  /*1d380*/  IMAD.WIDE.U32 R28, R142, 0x10, R28 ;  /* 0x000000108e1c7825 */ /* 0x004fcc00078e001c */
[----:B------:R-:W5:Y:S02]  /*1d390*/  LDG.E.128 R28, desc[UR6][R28.64] ;  /* 0x000000061c1c7981 */ /* 0x000f64000c1e1d00 */
.L_x_8160:
[----:B------:R-:W-:Y:S05]  /*1d3a0*/  BSYNC.RECONVERGENT B0 ;  /* 0x0000000000007941 */ /* 0x000fea0003800200 */
.L_x_8159:
        /* <DEDUP_REMOVED lines=27> */
.L_x_8166:
        /* <DEDUP_REMOVED lines=13> */
.L_x_8168:
[----:B------:R-:W-:Y:S05]  /*1d630*/  BSYNC.RECONVERGENT B2 ;  /* 0x0000000000027941 */ /* 0x000fea0003800200 */
.L_x_8167:
        /* <DEDUP_REMOVED lines=41> */
.L_x_8165:
[----:B------:R-:W-:Y:S05]  /*1d8d0*/  BSYNC.RECONVERGENT B1 ;  /* 0x0000000000017941 */ /* 0x000fea0003800200 */
.L_x_8164:
        /* <DEDUP_REMOVED lines=11> */
.L_x_8163:
[----:B------:R-:W-:Y:S05]  /*1d990*/  BSYNC.RECONVERGENT B0 ;  /* 0x0000000000007941 */ /* 0x000fea0003800200 */
.L_x_8162:
        /* <DEDUP_REMOVED lines=22> */
.L_x_8173:
        /* <DEDUP_REMOVED lines=13> */
.L_x_8175:
[----:B------:R-:W-:Y:S05]  /*1dbd0*/  BSYNC.RECONVERGENT B2 ;  /* 0x0000000000027941 */ /* 0x000fea0003800200 */
.L_x_8174:
        /* <DEDUP_REMOVED lines=41> */
.L_x_8172:
[----:B------:R-:W-:Y:S05]  /*1de70*/  BSYNC.RECONVERGENT B1 ;  /* 0x0000000000017941 */ /* 0x000fea0003800200 */
.L_x_8171:
        /* <DEDUP_REMOVED lines=11> */
.L_x_8170:
[----:B------:R-:W-:Y:S05]  /*1df30*/  BSYNC.RECONVERGENT B0 ;  /* 0x0000000000007941 */ /* 0x000fea0003800200 */
.L_x_8169:
        /* <DEDUP_REMOVED lines=22> */
.L_x_8180:
        /* <DEDUP_REMOVED lines=13> */
.L_x_8182:
[----:B------:R-:W-:Y:S05]  /*1e170*/  BSYNC.RECONVERGENT B2 ;  /* 0x0000000000027941 */ /* 0x000fea0003800200 */
.L_x_8181:
        /* <DEDUP_REMOVED lines=42> */
.L_x_8179:
[----:B------:R-:W-:Y:S05]  /*1e420*/  BSYNC.RECONVERGENT B1 ;  /* 0x0000000000017941 */ /* 0x000fea0003800200 */
.L_x_8178:
        /* <DEDUP_REMOVED lines=11> */
.L_x_8177:
[----:B------:R-:W-:Y:S05]  /*1e4e0*/  BSYNC.RECONVERGENT B0 ;  /* 0x0000000000007941 */ /* 0x000fea0003800200 */
.L_x_8176:
        /* <DEDUP_REMOVED lines=22> */
.L_x_8187:
        /* <DEDUP_REMOVED lines=13> */
.L_x_8189:
[----:B------:R-:W-:Y:S05]  /*1e720*/  BSYNC.RECONVERGENT B2 ;  /* 0x0000000000027941 */ /* 0x000fea0003800200 */
.L_x_8188:
        /* <DEDUP_REMOVED lines=42> */
.L_x_8186:
[----:B------:R-:W-:Y:S05]  /*1e9d0*/  BSYNC.RECONVERGENT B1 ;  /* 0x0000000000017941 */ /* 0x000fea0003800200 */
.L_x_8185:
        /* <DEDUP_REMOVED lines=11> */
.L_x_8184:
[----:B------:R-:W-:Y:S05]  /*1ea90*/  BSYNC.RECONVERGENT B0 ;  /* 0x0000000000007941 */ /* 0x000fea0003800200 */
.L_x_8183:
        /* <DEDUP_REMOVED lines=22> */
.L_x_8194:
        /* <DEDUP_REMOVED lines=13> */
.L_x_8196:
[----:B------:R-:W-:Y:S05]  /*1ecd0*/  BSYNC.RECONVERGENT B2 ;  /* 0x0000000000027941 */ /* 0x000fea0003800200 */
.L_x_8195:
        /* <DEDUP_REMOVED lines=41> */
.L_x_8193:
[----:B------:R-:W-:Y:S05]  /*1ef70*/  BSYNC.RECONVERGENT B1 ;  /* 0x0000000000017941 */ /* 0x000fea0003800200 */
.L_x_8192:
        /* <DEDUP_REMOVED lines=11> */
.L_x_8191:
[----:B------:R-:W-:Y:S05]  /*1f030*/  BSYNC.RECONVERGENT B0 ;  /* 0x0000000000007941 */ /* 0x000fea0003800200 */
.L_x_8190:
        /* <DEDUP_REMOVED lines=22> */
.L_x_8201:
        /* <DEDUP_REMOVED lines=13> */
.L_x_8203:
[----:B------:R-:W-:Y:S05]  /*1f270*/  BSYNC.RECONVERGENT B2 ;  /* 0x0000000000027941 */ /* 0x000fea0003800200 */
.L_x_8202:
        /* <DEDUP_REMOVED lines=42> */
.L_x_8200:
[----:B------:R-:W-:Y:S05]  /*1f520*/  BSYNC.RECONVERGENT B1 ;  /* 0x0000000000017941 */ /* 0x000fea0003800200 */
.L_x_8199:
        /* <DEDUP_REMOVED lines=11> */
.L_x_8198:
[----:B------:R-:W-:Y:S05]  /*1f5e0*/  BSYNC.RECONVERGENT B0 ;  /* 0x0000000000007941 */ /* 0x000fea0003800200 */
.L_x_8197:
        /* <DEDUP_REMOVED lines=22> */
.L_x_8208:
        /* <DEDUP_REMOVED lines=13> */
.L_x_8210:
[----:B------:R-:W-:Y:S05]  /*1f820*/  BSYNC.RECONVERGENT B2 ;  /* 0x0000000000027941 */ /* 0x000fea0003800200 */
.L_x_8209:
        /* <DEDUP_REMOVED lines=42> */
.L_x_8207:
[----:B------:R-:W-:Y:S05]  /*1fad0*/  BSYNC.RECONVERGENT B1 ;  /* 0x0000000000017941 */ /* 0x000fea0003800200 */
.L_x_8206:
        /* <DEDUP_REMOVED lines=11> */
.L_x_8205:
[----:B------:R-:W-:Y:S05]  /*1fb90*/  BSYNC.RECONVERGENT B0 ;  /* 0x0000000000007941 */ /* 0x000fea0003800200 */
.L_x_8204:
        /* <DEDUP_REMOVED lines=22> */
.L_x_8215:
        /* <DEDUP_REMOVED lines=13> */
.L_x_8217:
[----:B------:R-:W-:Y:S05]  /*1fdd0*/  BSYNC.RECONVERGENT B2 ;  /* 0x0000000000027941 */ /* 0x000fea0003800200 */
.L_x_8216:
[----:B------:R-:W-:Y:S01]  /*1fde0*/  LOP3.LUT R24, R6, R115, R89, 0x96, !PT ;  /* 0x0000007306187212 */ /* 0x000fe200078e9659 */
[----:B------:R-:W-:Y:S01]  /*1fdf0*/  IMAD.WIDE.U32 R80, R2, -0x326172a9, RZ ;  /* 0xcd9e8d5702507825 */ /* 0x000fe200078e00ff */
[----:B------:R-:W-:-:S03]  /*1fe00*/  MOV R19, R158 ;  /* 0x0000009e00137202 */ /* 0x000fc60000000f00 */
        /* <DEDUP_REMOVED lines=39> */
.L_x_8214:
[----:B------:R-:W-:Y:S05]  /*20080*/  BSYNC.RECONVERGENT B1 ;  /* 0x0000000000017941 */ /* 0x000fea0003800200 */
.L_x_8213:
        /* <DEDUP_REMOVED lines=11> */
.L_x_8212:
[----:B------:R-:W-:Y:S05]  /*20140*/  BSYNC.RECONVERGENT B0 ;  /* 0x0000000000007941 */ /* 0x000fea0003800200 */
.L_x_8211:
[----:B------:R-:W-:Y:S02]  /*20150*/  F2FP.F16.F32.PACK_AB R83, RZ, R114 ;  /* 0x00000072ff53723e */ /* 0x000fe400000000ff */
[----:B------:R-:W-:Y:S02]  /*20160*/  PRMT R82, R155, 0x5410, R82 ;  /* 0x000054109b527816 */ /* 0x000fe40000000052 */
[----:B------:R-:W-:Y:S02]  /*20170*/  PRMT R81, R152, 0x5410, R153 ;  /* 0x0000541098517816 */ /* 0x000fe40000000099 */
[----:B------:R-:W-:Y:S02]  /*20180*/  PRMT R80, R148, 0x5410, R151 ;  /* 0x0000541094507816 */ /* 0x000fe40000000097 */
[----:B------:R-:W-:Y:S01]  /*20190*/  PRMT R83, R117, 0x5410, R83 ;  /* 0x0000541075537816 */ /* 0x000fe20000000053 */
[----:B------:R-:W-:Y:S06]  /*201a0*/  BRA `(.L_x_8218) ;  /* 0x0000002800bc7947 */ /* 0x000fec0003800000 */
.L_x_8161:
        /* <DEDUP_REMOVED lines=21> */
.L_x_8223:
        /* <DEDUP_REMOVED lines=13> */
.L_x_8225:
[----:B------:R-:W-:Y:S05]  /*203d0*/  BSYNC.RECONVERGENT B2 ;  /* 0x0000000000027941 */ /* 0x000fea0003800200 */
.L_x_8224:
        /* <DEDUP_REMOVED lines=41> */
.L_x_8222:
[----:B------:R-:W-:Y:S05]  /*20670*/  BSYNC.RECONVERGENT B1 ;  /* 0x0000000000017941 */ /* 0x000fea0003800200 */
.L_x_8221:
        /* <DEDUP_REMOVED lines=9> */
.L_x_8220:
[----:B------:R-:W-:Y:S05]  /*20710*/  BSYNC.RECONVERGENT B0 ;  /* 0x0000000000007941 */ /* 0x000fea0003800200 */
.L_x_8219:
        /* <DEDUP_REMOVED lines=18> */
.L_x_8230:
        /* <DEDUP_REMOVED lines=13> */
.L_x_8232:
[----:B------:R-:W-:Y:S05]  /*20910*/  BSYNC.RECONVERGENT B2 ;  /* 0x0000000000027941 */ /* 0x000fea0003800200 */
.L_x_8231:
        /* <DEDUP_REMOVED lines=42> */
.L_x_8229:
[----:B------:R-:W-:Y:S05]  /*20bc0*/  BSYNC.RECONVERGENT B1 ;  /* 0x0000000000017941 */ /* 0x000fea0003800200 */
.L_x_8228:
        /* <DEDUP_REMOVED lines=9> */
.L_x_8227:
[----:B------:R-:W-:Y:S05]  /*20c60*/  BSYNC.RECONVERGENT B0 ;  /* 0x0000000000007941 */ /* 0x000fea0003800200 */
.L_x_8226:
        /* <DEDUP_REMOVED lines=18> */
.L_x_8237:
        /* <DEDUP_REMOVED lines=13> */
.L_x_8239:
[----:B------:R-:W-:Y:S05]  /*20e60*/  BSYNC.RECONVERGENT B2 ;  /* 0x0000000000027941 */ /* 0x000fea0003800200 */
.L_x_8238:
        /* <DEDUP_REMOVED lines=42> */
.L_x_8236:
[----:B------:R-:W-:Y:S05]  /*21110*/  BSYNC.RECONVERGENT B1 ;  /* 0x0000000000017941 */ /* 0x000fea0003800200 */
.L_x_8235:
        /* <DEDUP_REMOVED lines=9> */
.L_x_8234:
[----:B------:R-:W-:Y:S05]  /*211b0*/  BSYNC.RECONVERGENT B0 ;  /* 0x0000000000007941 */ /* 0x000fea0003800200 */
.L_x_8233:
        /* <DEDUP_REMOVED lines=18> */
.L_x_8244:
        /* <DEDUP_REMOVED lines=13> */
.L_x_8246:
[----:B------:R-:W-:Y:S05]  /*213b0*/  BSYNC.RECONVERGENT B2 ;  /* 0x0000000000027941 */ /* 0x000fea0003800200 */
.L_x_8245:
        /* <DEDUP_REMOVED lines=42> */
.L_x_8243:
[----:B------:R-:W-:Y:S05]  /*21660*/  BSYNC.RECONVERGENT B1 ;  /* 0x0000000000017941 */ /* 0x000fea0003800200 */
.L_x_8242:
        /* <DEDUP_REMOVED lines=9> */
.L_x_8241:
[----:B------:R-:W-:Y:S05]  /*21700*/  BSYNC.RECONVERGENT B0 ;  /* 0x0000000000007941 */ /* 0x000fea0003800200 */
.L_x_8240:
        /* <DEDUP_REMOVED lines=18> */
.L_x_8251:
        /* <DEDUP_REMOVED lines=13> */
.L_x_8253:
[----:B------:R-:W-:Y:S05]  /*21900*/  BSYNC.RECONVERGENT B2 ;  /* 0x0000000000027941 */ /* 0x000fea0003800200 */
.L_x_8252:
        /* <DEDUP_REMOVED lines=42> */
.L_x_8250:
[----:B------:R-:W-:Y:S05]  /*21bb0*/  BSYNC.RECONVERGENT B1 ;  /* 0x0000000000017941 */ /* 0x000fea0003800200 */
.L_x_8249:
        /* <DEDUP_REMOVED lines=9> */
.L_x_8248:
[----:B------:R-:W-:Y:S05]  /*21c50*/  BSYNC.RECONVERGENT B0 ;  /* 0x0000000000007941 */ /* 0x000fea0003800200 */
.L_x_8247:
        /* <DEDUP_REMOVED lines=18> */
.L_x_8258:
        /* <DEDUP_REMOVED lines=13> */
.L_x_8260:
[----:B------:R-:W-:Y:S05]  /*21e50*/  BSYNC.RECONVERGENT B2 ;  /* 0x0000000000027941 */ /* 0x000fea0003800200 */
.L_x_8259:
        /* <DEDUP_REMOVED lines=42> */
.L_x_8257:
[----:B------:R-:W-:Y:S05]  /*22100*/  BSYNC.RECONVERGENT B1 ;  /* 0x0000000000017941 */ /* 0x000fea0003800200 */
.L_x_8256:
        /* <DEDUP_REMOVED lines=9> */
.L_x_8255:
[----:B------:R-:W-:Y:S05]  /*221a0*/  BSYNC.RECONVERGENT B0 ;  /* 0x0000000000007941 */ /* 0x000fea0003800200 */
.L_x_8254:
        /* <DEDUP_REMOVED lines=18> */
.L_x_8265:
        /* <DEDUP_REMOVED lines=13> */
.L_x_8267:
[----:B------:R-:W-:Y:S05]  /*223a0*/  BSYNC.RECONVERGENT B2 ;  /* 0x0000000000027941 */ /* 0x000fea0003800200 */
.L_x_8266:
        /* <DEDUP_REMOVED lines=42> */
.L_x_8264:
[----:B------:R-:W-:Y:S05]  /*22650*/  BSYNC.RECONVERGENT B1 ;  /* 0x0000000000017941 */ /* 0x000fea0003800200 */
.L_x_8263:
        /* <DEDUP_REMOVED lines=9> */
.L_x_8262:
[----:B------:R-:W-:Y:S05]  /*226f0*/  BSYNC.RECONVERGENT B0 ;  /* 0x0000000000007941 */ /* 0x000fea0003800200 */
.L_x_8261:
        /* <DEDUP_REMOVED lines=18> */
.L_x_8272:
        /* <DEDUP_REMOVED lines=13> */
.L_x_8274:
[----:B------:R-:W-:Y:S05]  /*228f0*/  BSYNC.RECONVERGENT B2 ;  /* 0x0000000000027941 */ /* 0x000fea0003800200 */
.L_x_8273:
[----:B------:R-:W-:Y:S01]  /*22900*/  LOP3.LUT R24, R6, R83, R89, 0x96, !PT ;  /* 0x0000005306187212 */ /* 0x000fe200078e9659 */
[----:B------:R-:W-:-:S04]  /*22910*/  IMAD.WIDE.U32 R80, R2, -0x326172a9, RZ ;  /* 0xcd9e8d5702507825 */ /* 0x000fc800078e00ff */
[----:B------:R-:W-:Y:S01]  /*22920*/  HFMA2 R156, -RZ, RZ, 0, 0 ;  /* 0x00000000ff9c7431 */ /* 0x000fe200000001ff */
[----:B------:R-:W-:Y:S01]  /*22930*/  MOV R19, R154 ;  /* 0x0000009a00137202 */ /* 0x000fe20000000f00 */
        /* <DEDUP_REMOVED lines=38> */
.L_x_8271:
[----:B------:R-:W-:Y:S05]  /*22ba0*/  BSYNC.RECONVERGENT B1 ;  /* 0x0000000000017941 */ /* 0x000fea0003800200 */
.L_x_8270:
        /* <DEDUP_REMOVED lines=9> */
.L_x_8269:
[----:B------:R-:W-:Y:S05]  /*22c40*/  BSYNC.RECONVERGENT B0 ;  /* 0x0000000000007941 */ /* 0x000fea0003800200 */
.L_x_8268:
[----:B------:R-:W-:Y:S02]  /*22c50*/  F2FP.F16.F32.PACK_AB R83, RZ, R114 ;  /* 0x00000072ff53723e */ /* 0x000fe400000000ff */
[----:B------:R-:W-:Y:S02]  /*22c60*/  PRMT R82, R155, 0x5410, R157 ;  /* 0x000054109b527816 */ /* 0x000fe4000000009d */
[----:B------:R-:W-:Y:S02]  /*22c70*/  PRMT R81, R152, 0x5410, R151 ;  /* 0x0000541098517816 */ /* 0x000fe40000000097 */
[----:B------:R-:W-:Y:S02]  /*22c80*/  PRMT R80, R148, 0x5410, R117 ;  /* 0x0000541094507816 */ /* 0x000fe40000000075 */
[----:B------:R-:W-:-:S07]  /*22c90*/  PRMT R83, R153, 0x5410, R83 ;  /* 0x0000541099537816 */ /* 0x000fce0000000053 */
.L_x_8218:
        /* <DEDUP_REMOVED lines=73> */
.L_x_8276:
[----:B------:R-:W-:Y:S05]  /*23130*/  BSYNC.RECONVERGENT B0 ;  /* 0x0000000000007941 */ /* 0x000fea0003800200 */
.L_x_8275:
        /* <DEDUP_REMOVED lines=120> */
.L_x_8292:
        /* <DEDUP_REMOVED lines=16> */
[----:B------:R-:W-:Y:S01]  /*239c0*/  FSEL R0, R84, RZ, !P1 ;  /* 0x000000ff54007208 */ /* 0x000fe20004800000 */
[----:B------:R-:W-:Y:S02]  /*239d0*/  VIADD R7, R7, 0xffffffff ;  /* 0xffffffff07077836 */ /* 0x000fe40000000000 */
[----:B------:R-:W-:Y:S02]  /*239e0*/  HADD2.F32 R81, -RZ, R77.H0_H0 ;  /* 0x2000004dff517230 */ /* 0x000fe40000004100 */
[C---:B------:R-:W-:Y:S01]  /*239f0*/  FADD.FTZ R80, -R0.reuse, R9 ;  /* 0x0000000900507221 */ /* 0x040fe20000010100 */
[C---:B------:R-:W-:Y:S01]  /*23a00*/  FADD.FTZ R82, -R0.reuse, R11 ;  /* 0x0000000b00527221 */ /* 0x040fe20000010100 */
[----:B------:R-:W-:Y:S02]  /*23a10*/  IMAD R8, R7, R8, RZ ;  /* 0x0000000807087224 */ /* 0x000fe400078e02ff */
[C---:B------:R-:W-:Y:S01]  /*23a20*/  FADD.FTZ R84, -R0.reuse, R13 ;  /* 0x0000000d00547221 */ /* 0x040fe20000010100 */
[C---:B------:R-:W-:Y:S01]  /*23a30*/  FADD.FTZ R20, -R0.reuse, R20 ;  /* 0x0000001400147221 */ /* 0x040fe20000010100 */
[----:B------:R-:W-:Y:S01]  /*23a40*/  FADD.FTZ R86, -R0, R15 ;  /* 0x0000000f00567221 */ /* 0x000fe20000010100 */
[----:B------:R-:W-:-:S02]  /*23a50*/  HADD2.F32 R7, -RZ, R76.H0_H0 ;  /* 0x2000004cff077230 */ /* 0x000fc40000004100 */
[C---:B------:R-:W-:Y:S01]  /*23a60*/  FMUL.FTZ R80, R85.reuse, R80 ;  /* 0x0000005055507220 */ /* 0x040fe20000410000 */
[----:B------:R-:W-:Y:S02]  /*23a70*/  HADD2.F32 R9, -RZ, R52.H0_H0 ;  /* 0x20000034ff097230 */ /* 0x000fe40000004100 */
[C---:B------:R-:W-:Y:S01]  /*23a80*/  FADD.FTZ R92, -R0.reuse, R21 ;  /* 0x00000015005c7221 */ /* 0x040fe20000010100 */
[----:B------:R-:W-:Y:S02]  /*23a90*/  HADD2.F32 R11, -RZ, R76.H1_H1 ;  /* 0x3000004cff0b7230 */ /* 0x000fe40000004100 */
[----:B------:R-:W-:Y:S01]  /*23aa0*/  FADD.FTZ R94, -R0, R27 ;  /* 0x0000001b005e7221 */ /* 0x000fe20000010100 */
[----:B------:R-:W-:Y:S02]  /*23ab0*/  HADD2.F32 R13, -RZ, R52.H1_H1 ;  /* 0x30000034ff0d7230 */ /* 0x000fe40000004100 */
[----:B------:R-:W-:Y:S01]  /*23ac0*/  FMUL.FTZ R82, R85, R82 ;  /* 0x0000005255527220 */ /* 0x000fe20000410000 */
[----:B------:R-:W-:-:S02]  /*23ad0*/  HADD2.F32 R15, -RZ, R53.H0_H0 ;  /* 0x20000035ff0f7230 */ /* 0x000fc40000004100 */
[C---:B------:R-:W-:Y:S01]  /*23ae0*/  FMUL.FTZ R84, R85.reuse, R84 ;  /* 0x0000005455547220 */ /* 0x040fe20000410000 */
[----:B------:R-:W-:Y:S02]  /*23af0*/  HADD2.F32 R83, -RZ, R78.H0_H0 ;  /* 0x2000004eff537230 */ /* 0x000fe40000004100 */
[C---:B------:R-:W-:Y:S01]  /*23b00*/  FMUL.FTZ R20, R85.reuse, R20 ;  /* 0x0000001455147220 */ /* 0x040fe20000410000 */
[----:B------:R-:W-:Y:S02]  /*23b10*/  HADD2.F32 R87, -RZ, R54.H0_H0 ;  /* 0x20000036ff577230 */ /* 0x000fe40000004100 */
[----:B------:R-:W-:Y:S01]  /*23b20*/  FMUL.FTZ R86, R85, R86 ;  /* 0x0000005655567220 */ /* 0x000fe20000410000 */
[----:B------:R-:W-:Y:S02]  /*23b30*/  HADD2.F32 R21, -RZ, R77.H1_H1 ;  /* 0x3000004dff157230 */ /* 0x000fe40000004100 */
[----:B------:R-:W-:Y:S01]  /*23b40*/  FADD.FTZ R22, -R0, R22 ;  /* 0x0000001600167221 */ /* 0x000fe20000010100 */
[----:B------:R-:W-:-:S02]  /*23b50*/  HADD2.F32 R27, -RZ, R53.H1_H1 ;  /* 0x30000035ff1b7230 */ /* 0x000fc40000004100 */
[----:B------:R-:W-:Y:S01]  /*23b60*/  FFMA.FTZ R80, R80, R7, R9 ;  /* 0x0000000750507223 */ /* 0x000fe20000010009 */
[C---:B------:R-:W-:Y:S01]  /*23b70*/  FADD.FTZ R96, -R0.reuse, R107 ;  /* 0x0000006b00607221 */ /* 0x040fe20000010100 */
[----:B------:R-:W-:Y:S01]  /*23b80*/  FADD.FTZ R148, -R0, R120 ;  /* 0x0000007800947221 */ /* 0x000fe20000010100 */
        /* <DEDUP_REMOVED lines=59> */
[C---:B------:R-:W-:Y:S01]  /*23f40*/  FMUL.FTZ R110, R85.reuse, R110 ;  /* 0x0000006e556e7220 */ /* 0x040fe20000410000 */
[----:B------:R-:W-:Y:S02]  /*23f50*/  HADD2.F32 R93, -RZ, R48.H1_H1 ;  /* 0x30000030ff5d7230 */ /* 0x000fe40000004100 */
        /* <DEDUP_REMOVED lines=37> */
[----:B------:R-:W-:Y:S01]  /*241b0*/  FFMA.FTZ R96, R96, R21, R27 ;  /* 0x0000001560607223 */ /* 0x000fe2000001001b */
[----:B------:R-:W-:-:S02]  /*241c0*/  HADD2.F32 R11, -RZ, R73.H0_H0 ;  /* 0x20000049ff0b7230 */ /* 0x000fc40000004100 */
[----:B------:R-:W-:Y:S01]  /*241d0*/  FFMA.FTZ R7, R106, R91, R93 ;  /* 0x0000005b6a077223 */ /* 0x000fe2000001005d */
[----:B------:R-:W-:Y:S01]  /*241e0*/  HADD2.F32 R13, -RZ, R49.H0_H0 ;  /* 0x20000031ff0d7230 */ /* 0x000fe20000004100 */
[----:B------:R-:W-:Y:S01]  /*241f0*/  F2FP.F16.F32.PACK_AB R83, R0, R83 ;  /* 0x000000530053723e */ /* 0x000fe200000000ff */
[----:B------:R-:W-:Y:S01]  /*24200*/  HADD2.F32 R15, -RZ, R73.H1_H1 ;  /* 0x30000049ff0f7230 */ /* 0x000fe20000004100 */
[----:B------:R-:W-:Y:S01]  /*24210*/  LOP3.LUT R0, R90, 0x1f, RZ, 0xc0, !PT ;  /* 0x0000001f5a007812 */ /* 0x000fe200078ec0ff */
[----:B------:R-:W-:Y:S02]  /*24220*/  HADD2.F32 R21, -RZ, R49.H1_H1 ;  /* 0x30000031ff157230 */ /* 0x000fe40000004100 */
        /* <DEDUP_REMOVED lines=9> */
[----:B------:R-:W-:Y:S01]  /*242c0*/  HADD2.F32 R97, -RZ, R75.H0_H0 ;  /* 0x2000004bff617230 */ /* 0x000fe20000004100 */
[----:B------:R-:W-:Y:S01]  /*242d0*/  F2FP.F16.F32.PACK_AB R81, R86, R81 ;  /* 0x000000515651723e */ /* 0x000fe200000000ff */
        /* <DEDUP_REMOVED lines=55> */
[----:B------:R-:W-:Y:S01]  /*24650*/  HADD2.F32 R107, -RZ, R66.H0_H0 ;  /* 0x20000042ff6b7230 */ /* 0x000fe20000004100 */
[----:B------:R-:W-:Y:S01]  /*24660*/  SHF.R.S32.HI R91, RZ, 0x1f, R8 ;  /* 0x0000001fff5b7819 */ /* 0x000fe20000011408 */
[----:B------:R-:W-:Y:S02]  /*24670*/  HADD2.F32 R109, -RZ, R42.H0_H0 ;  /* 0x2000002aff6d7230 */ /* 0x000fe40000004100 */
[----:B------:R-:W-:Y:S01]  /*24680*/  FFMA.FTZ R139, R139, R20, R104 ;  /* 0x000000148b8b7223 */ /* 0x000fe20000010068 */
[----:B------:R-:W-:Y:S01]  /*24690*/  HADD2.F32 R111, -RZ, R66.H1_H1 ;  /* 0x30000042ff6f7230 */ /* 0x000fe20000004100 */
[----:B------:R-:W0:Y:S01]  /*246a0*/  LDC.64 R20, c[0x0][0x428] ;  /* 0x00010a00ff147b82 */ /* 0x000e220000000a00 */
[----:B------:R-:W-:-:S02]  /*246b0*/  HADD2.F32 R113, -RZ, R42.H1_H1 ;  /* 0x3000002aff717230 */ /* 0x000fc40000004100 */
[----:B------:R-:W-:Y:S01]  /*246c0*/  FFMA.FTZ R94, R162, R107, R109 ;  /* 0x0000006ba25e7223 */ /* 0x000fe2000001006d */
[----:B------:R-:W-:Y:S01]  /*246d0*/  HADD2.F32 R109, -RZ, R67.H1_H1 ;  /* 0x30000043ff6d7230 */ /* 0x000fe20000004100 */
[----:B------:R-:W-:Y:S01]  /*246e0*/  LEA.HI R91, R91, R8, RZ, 0x3 ;  /* 0x000000085b5b7211 */ /* 0x000fe200078f18ff */
[----:B------:R-:W-:Y:S02]  /*246f0*/  HADD2.F32 R105, -RZ, R43.H1_H1 ;  /* 0x3000002bff697230 */ /* 0x000fe40000004100 */
[----:B------:R-:W-:Y:S01]  /*24700*/  FFMA.FTZ R103, R130, R111, R113 ;  /* 0x0000006f82677223 */ /* 0x000fe20000010071 */
[----:B------:R-:W-:Y:S01]  /*24710*/  HADD2.F32 R107, -RZ, R60.H1_H1 ;  /* 0x3000003cff6b7230 */ /* 0x000fe20000004100 */
[----:B------:R-:W-:Y:S01]  /*24720*/  LEA.HI.SX32 R91, R91, R0, 0x1d ;  /* 0x000000005b5b7211 */ /* 0x000fe200078feaff */
        /* <DEDUP_REMOVED lines=32> */
[----:B------:R-:W-:Y:S01]  /*24930*/  IADD3 R9, PT, PT, R91, 0x20, RZ ;  /* 0x000000205b097810 */ /* 0x000fe20007ffe0ff */
[----:B------:R-:W-:Y:S02]  /*24940*/  HADD2.F32 R111, -RZ, R35.H0_H0 ;  /* 0x20000023ff6f7230 */ /* 0x000fe40000004100 */
[----:B------:R-:W-:Y:S01]  /*24950*/  FFMA.FTZ R113, R85, R104, R106 ;  /* 0x0000006855717223 */ /* 0x000fe2000001006a */
[----:B------:R-:W-:Y:S01]  /*24960*/  HADD2.F32 R108, -RZ, R57.H1_H1 ;  /* 0x30000039ff6c7230 */ /* 0x000fe20000004100 */
[C---:B------:R-:W-:Y:S01]  /*24970*/  IADD3 R105, PT, PT, R91.reuse, 0x60, RZ ;  /* 0x000000605b697810 */ /* 0x040fe20007ffe0ff */
[----:B------:R-:W-:Y:S02]  /*24980*/  HADD2.F32 R110, -RZ, R33.H1_H1 ;  /* 0x30000021ff6e7230 */ /* 0x000fe40000004100 */
[----:B------:R-:W-:Y:S01]  /*24990*/  FFMA.FTZ R116, R116, R107, R111 ;  /* 0x0000006b74747223 */ /* 0x000fe2000001006f */
[----:B------:R-:W-:Y:S01]  /*249a0*/  HADD2.F32 R8, -RZ, R58.H0_H0 ;  /* 0x2000003aff087230 */ /* 0x000fe20000004100 */
[----:B------:R-:W-:Y:S01]  /*249b0*/  IADD3 R111, PT, PT, R91, 0xa0, RZ ;  /* 0x000000a05b6f7810 */ /* 0x000fe20007ffe0ff */
[----:B------:R-:W-:-:S02]  /*249c0*/  HADD2.F32 R90, -RZ, R34.H0_H0 ;  /* 0x20000022ff5a7230 */ /* 0x000fc40000004100 */
[----:B------:R-:W-:Y:S01]  /*249d0*/  FFMA.FTZ R147, R147, R108, R110 ;  /* 0x0000006c93937223 */ /* 0x000fe2000001006e */
[----:B0-----:R-:W-:Y:S01]  /*249e0*/  IMAD.WIDE.U32 R86, R91, 0x10, R20 ;  /* 0x000000105b567825 */ /* 0x001fe200078e0014 */
[----:B------:R-:W-:-:S03]  /*249f0*/  F2FP.F16.F32.PACK_AB R103, R113, R116 ;  /* 0x000000747167723e */ /* 0x000fc600000000ff */
[----:B------:R-:W-:Y:S01]  /*24a00*/  FFMA.FTZ R149, R149, R8, R90 ;  /* 0x0000000895957223 */ /* 0x000fe2000001005a */
[C---:B------:R-:W-:Y:S01]  /*24a10*/  VIADD R85, R91.reuse, 0x40 ;  /* 0x000000405b557836 */ /* 0x040fe20000000000 */
[----:B------:R0:W-:Y:S01]  /*24a20*/  STG.E.128 desc[UR6][R86.64], R80 ;  /* 0x0000005056007986 */ /* 0x0001e2000c101d06 */
[----:B------:R-:W-:Y:S02]  /*24a30*/  VIADD R107, R91, 0x80 ;  /* 0x000000805b6b7836 */ /* 0x000fe40000000000 */
[----:B------:R-:W-:-:S04]  /*24a40*/  IMAD.WIDE.U32 R8, R9, 0x10, R20 ;  /* 0x0000001009087825 */ /* 0x000fc800078e0014 */
[----:B------:R-:W-:Y:S01]  /*24a50*/  IMAD.WIDE.U32 R90, R85, 0x10, R20 ;  /* 0x00000010555a7825 */ /* 0x000fe200078e0014 */
[----:B------:R-:W-:-:S03]  /*24a60*/  F2FP.F16.F32.PACK_AB R85, R27, R22 ;  /* 0x000000161b55723e */ /* 0x000fc600000000ff */
[----:B------:R-:W-:-:S04]  /*24a70*/  IMAD.WIDE.U32 R104, R105, 0x10, R20 ;  /* 0x0000001069687825 */ /* 0x000fc800078e0014 */
[----:B------:R-:W-:Y:S01]  /*24a80*/  IMAD.WIDE.U32 R106, R107, 0x10, R20 ;  /* 0x000000106b6a7825 */ /* 0x000fe200078e0014 */
[----:B0-----:R-:W-:-:S03]  /*24a90*/  F2FP.F16.F32.PACK_AB R83, R93, R102 ;  /* 0x000000665d53723e */ /* 0x001fc600000000ff */
[----:B------:R-:W-:Y:S01]  /*24aa0*/  IMAD.WIDE.U32 R20, R111, 0x10, R20 ;  /* 0x000000106f147825 */ /* 0x000fe200078e0014 */
        /* <DEDUP_REMOVED lines=13> */
[----:B------:R-:W-:Y:S02]  /*24b80*/  F2FP.F16.F32.PACK_AB R102, R150, R149 ;  /* 0x000000959666723e */ /* 0x000fe400000000ff */
[----:B------:R-:W-:Y:S01]  /*24b90*/  F2FP.F16.F32.PACK_AB R101, R147, R146 ;  /* 0x000000929365723e */ /* 0x000fe200000000ff */
[----:B------:R0:W-:Y:S01]  /*24ba0*/  STG.E.128 desc[UR6][R106.64], R96 ;  /* 0x000000606a007986 */ /* 0x0001e2000c101d06 */
[----:B------:R-:W-:-:S05]  /*24bb0*/  F2FP.F16.F32.PACK_AB R100, R144, R145 ;  /* 0x000000919064723e */ /* 0x000fca00000000ff */
[----:B------:R0:W-:Y:S02]  /*24bc0*/  STG.E.128 desc[UR6][R20.64], R100 ;  /* 0x0000006414007986 */ /* 0x0001e4000c101d06 */
.L_x_8279:
[----:B------:R-:W-:Y:S05]  /*24bd0*/  BSYNC.RECONVERGENT B0 ;  /* 0x0000000000007941 */ /* 0x000fea0003800200 */
.L_x_8278:
[----:B0-----:R-:W0:Y:S02]  /*24be0*/  LDC.64 R8, c[0x0][0x380] ;  /* 0x0000e000ff087b82 */ /* 0x001e240000000a00 */
[----:B0-----:R-:W-:-:S05]  /*24bf0*/  IMAD R3, R8, 0x4, R3 ;  /* 0x0000000408037824 */ /* 0x001fca00078e0203 */
[----:B------:R-:W-:-:S13]  /*24c00*/  ISETP.GE.AND P0, PT, R3, R9, PT ;  /* 0x000000090300720c */ /* 0x000fda0003f06270 */
[----:B------:R-:W-:Y:S05]  /*24c10*/  @!P0 BRA `(.L_x_8280) ;  /* 0xfffffdbc00608947 */ /* 0x000fea000383ffff */
[----:B------:R-:W-:Y:S05]  /*24c20*/  EXIT ;  /* 0x000000000000794d */ /* 0x000fea0003800000 */
.L_x_8277:
[----:B------:R-:W-:Y:S01]  /*24c30*/  HFMA2 R93, -RZ, RZ, 0, 5.9604644775390625e-08 ;  /* 0x00000001ff5d7431 */ /* 0x000fe200000001ff */
[----:B------:R-:W-:Y:S01]  /*24c40*/  BSSY B0, `(.L_x_8281) ;  /* 0x0000006000007945 */ /* 0x000fe20003800000 */
[----:B------:R-:W-:Y:S01]  /*24c50*/  IMAD.MOV.U32 R94, RZ, RZ, 0x1f ;  /* 0x0000001fff5e7424 */ /* 0x000fe200078e00ff */
[----:B------:R-:W-:-:S07]  /*24c60*/  MOV R92, 0xffffffff ;  /* 0xffffffff005c7802 */ /* 0x000fce0000000f00 */
[----:B0----5:R-:W-:Y:S05]  /*24c70*/  WARPSYNC.COLLECTIVE R92, `(.L_x_8282) ;  /* 0x000000005c087348 */ /* 0x021fea0003c00000 */
[----:B------:R1:W2:Y:S02]  /*24c80*/  SHFL.BFLY P1, R87, R91, R93, R94 ;  /* 0x0c00005d5b577389 */ /* 0x0002a4000002005e */
[----:B012--5:R-:W-:Y:S05]  /*24c90*/  ENDCOLLECTIVE ;  /* 0x000000000000791b */ /* 0x027fea0003800000 */
.L_x_8282:
[----:B------:R-:W-:Y:S05]  /*24ca0*/  BSYNC B0 ;  /* 0x0000000000007941 */ /* 0x000fea0003800000 */
.L_x_8281:
        /* <DEDUP_REMOVED lines=10> */
.L_x_8283:
[----:B------:R-:W-:Y:S01]  /*24d50*/  HFMA2 R93, -RZ, RZ, 0, 2.384185791015625e-07 ;  /* 0x00000004ff5d7431 */ /* 0x000fe200000001ff */
[----:B------:R-:W-:-:S05]  /*24d60*/  MOV R80, R87 ;  /* 0x0000005700507202 */ /* 0x000fca0000000f00 */
[----:B------:R-:W-:-:S04]  /*24d70*/  FADD.FTZ R82, R81, R80 ;  /* 0x0000005051527221 */ /* 0x000fc80000010000 */
[----:B------:R-:W-:-:S07]  /*24d80*/  IMAD.MOV.U32 R91, RZ, RZ, R82 ;  /* 0x000000ffff5b7224 */ /* 0x000fce00078e0052 */
[----:B------:R-:W-:Y:S05]  /*24d90*/  WARPSYNC.COLLECTIVE R92, `(.L_x_8284) ;  /* 0x000000005c087348 */ /* 0x000fea0003c00000 */
[----:B------:R0:W1:Y:S02]  /*24da0*/  SHFL.BFLY P1, R87, R91, R93, R94 ;  /* 0x0c00005d5b577389 */ /* 0x000064000002005e */
[----:B01----:R-:W-:Y:S05]  /*24db0*/  ENDCOLLECTIVE ;  /* 0x000000000000791b */ /* 0x003fea0003800000 */
.L_x_8284:
[----:B------:R-:W-:Y:S02]  /*24dc0*/  IMAD.MOV.U32 R93, RZ, RZ, 0x8 ;  /* 0x00000008ff5d7424 */ /* 0x000fe400078e00ff */
[----:B------:R-:W-:-:S04]  /*24dd0*/  IMAD.MOV.U32 R83, RZ, RZ, R87 ;  /* 0x000000ffff537224 */ /* 0x000fc800078e0057 */
[----:B------:R-:W-:-:S05]  /*24de0*/  FADD.FTZ R83, R82, R83 ;  /* 0x0000005352537221 */ /* 0x000fca0000010000 */
[----:B------:R-:W-:-:S07]  /*24df0*/  MOV R91, R83 ;  /* 0x00000053005b7202 */ /* 0x000fce0000000f00 */
[----:B------:R-:W-:Y:S05]  /*24e00*/  WARPSYNC.COLLECTIVE R92, `(.L_x_8285) ;  /* 0x000000005c087348 */ /* 0x000fea0003c00000 */
[----:B------:R0:W1:Y:S02]  /*24e10*/  SHFL.BFLY P1, R87, R91, R93, R94 ;  /* 0x0c00005d5b577389 */ /* 0x000064000002005e */
[----:B01----:R-:W-:Y:S05]  /*24e20*/  ENDCOLLECTIVE ;  /* 0x000000000000791b */ /* 0x003fea0003800000 */
.L_x_8285:
[----:B------:R-:W-:Y:S01]  /*24e30*/  HFMA2 R93, -RZ, RZ, 0, 9.5367431640625e-07 ;  /* 0x00000010ff5d7431 */ /* 0x000fe200000001ff */
[----:B------:R-:W-:-:S05]  /*24e40*/  MOV R80, R87 ;  /* 0x0000005700507202 */ /* 0x000fca0000000f00 */
[----:B------:R-:W-:-:S04]  /*24e50*/  FADD.FTZ R86, R83, R80 ;  /* 0x0000005053567221 */ /* 0x000fc80000010000 */
[----:B------:R-:W-:-:S07]  /*24e60*/  IMAD.MOV.U32 R91, RZ, RZ, R86 ;  /* 0x000000ffff5b7224 */ /* 0x000fce00078e0056 */
[----:B------:R-:W-:Y:S05]  /*24e70*/  WARPSYNC.COLLECTIVE R92, `(.L_x_8286) ;  /* 0x000000005c087348 */ /* 0x000fea0003c00000 */
[----:B------:R0:W1:Y:S02]  /*24e80*/  SHFL.BFLY P1, R87, R91, R93, R94 ;  /* 0x0c00005d5b577389 */ /* 0x000064000002005e */
[----:B01----:R-:W-:Y:S05]  /*24e90*/  ENDCOLLECTIVE ;  /* 0x000000000000791b */ /* 0x003fea0003800000 */
.L_x_8286:
[----:B------:R-:W-:Y:S01]  /*24ea0*/  MOV R93, 0x1 ;  /* 0x00000001005d7802 */ /* 0x000fe20000000f00 */
        /* <DEDUP_REMOVED lines=102> */
.L_x_8287:
[----:B------:R-:W-:Y:S02]  /*25510*/  IMAD.MOV.U32 R93, RZ, RZ, 0x2 ;  /* 0x00000002ff5d7424 */ /* 0x000fe400078e00ff */
[----:B------:R-:W-:-:S04]  /*25520*/  IMAD.MOV.U32 R81, RZ, RZ, R87 ;  /* 0x000000ffff517224 */ /* 0x000fc800078e0057 */
[----:B------:R-:W-:-:S05]  /*25530*/  FADD.FTZ R81, R80, R81 ;  /* 0x0000005150517221 */ /* 0x000fca0000010000 */
[----:B------:R-:W-:-:S07]  /*25540*/  MOV R91, R81 ;  /* 0x00000051005b7202 */ /* 0x000fce0000000f00 */
[----:B------:R-:W-:Y:S05]  /*25550*/  WARPSYNC.COLLECTIVE R92, `(.L_x_8288) ;  /* 0x000000005c087348 */ /* 0x000fea0003c00000 */
[----:B------:R0:W1:Y:S02]  /*25560*/  SHFL.BFLY P1, R87, R91, R93, R94 ;  /* 0x0c00005d5b577389 */ /* 0x000064000002005e */
[----:B01----:R-:W-:Y:S05]  /*25570*/  ENDCOLLECTIVE ;  /* 0x000000000000791b */ /* 0x003fea0003800000 */
.L_x_8288:
[----:B------:R-:W-:Y:S01]  /*25580*/  HFMA2 R93, -RZ, RZ, 0, 2.384185791015625e-07 ;  /* 0x00000004ff5d7431 */ /* 0x000fe200000001ff */
[----:B------:R-:W-:-:S05]  /*25590*/  MOV R82, R87 ;  /* 0x0000005700527202 */ /* 0x000fca0000000f00 */
[----:B------:R-:W-:-:S04]  /*255a0*/  FADD.FTZ R82, R81, R82 ;  /* 0x0000005251527221 */ /* 0x000fc80000010000 */
[----:B------:R-:W-:-:S07]  /*255b0*/  IMAD.MOV.U32 R91, RZ, RZ, R82 ;  /* 0x000000ffff5b7224 */ /* 0x000fce00078e0052 */
[----:B------:R-:W-:Y:S05]  /*255c0*/  WARPSYNC.COLLECTIVE R92, `(.L_x_8289) ;  /* 0x000000005c087348 */ /* 0x000fea0003c00000 */
[----:B------:R0:W1:Y:S02]  /*255d0*/  SHFL.BFLY P1, R87, R91, R93, R94 ;  /* 0x0c00005d5b577389 */ /* 0x000064000002005e */
[----:B01----:R-:W-:Y:S05]  /*255e0*/  ENDCOLLECTIVE ;  /* 0x000000000000791b */ /* 0x003fea0003800000 */
.L_x_8289:
[----:B------:R-:W-:Y:S02]  /*255f0*/  IMAD.MOV.U32 R93, RZ, RZ, 0x8 ;  /* 0x00000008ff5d7424 */ /* 0x000fe400078e00ff */
[----:B------:R-:W-:-:S04]  /*25600*/  IMAD.MOV.U32 R83, RZ, RZ, R87 ;  /* 0x000000ffff537224 */ /* 0x000fc800078e0057 */
[----:B------:R-:W-:-:S05]  /*25610*/  FADD.FTZ R83, R82, R83 ;  /* 0x0000005352537221 */ /* 0x000fca0000010000 */
[----:B------:R-:W-:-:S07]  /*25620*/  MOV R91, R83 ;  /* 0x00000053005b7202 */ /* 0x000fce0000000f00 */
[----:B------:R-:W-:Y:S05]  /*25630*/  WARPSYNC.COLLECTIVE R92, `(.L_x_8290) ;  /* 0x000000005c087348 */ /* 0x000fea0003c00000 */
[----:B------:R0:W1:Y:S02]  /*25640*/  SHFL.BFLY P1, R87, R91, R93, R94 ;  /* 0x0c00005d5b577389 */ /* 0x000064000002005e */
[----:B01----:R-:W-:Y:S05]  /*25650*/  ENDCOLLECTIVE ;  /* 0x000000000000791b */ /* 0x003fea0003800000 */
.L_x_8290:
[----:B------:R-:W-:Y:S01]  /*25660*/  HFMA2 R93, -RZ, RZ, 0, 9.5367431640625e-07 ;  /* 0x00000010ff5d7431 */ /* 0x000fe200000001ff */
[----:B------:R-:W-:-:S05]  /*25670*/  MOV R86, R87 ;  /* 0x0000005700567202 */ /* 0x000fca0000000f00 */
[----:B------:R-:W-:-:S04]  /*25680*/  FADD.FTZ R86, R83, R86 ;  /* 0x0000005653567221 */ /* 0x000fc80000010000 */
[----:B------:R-:W-:-:S07]  /*25690*/  IMAD.MOV.U32 R91, RZ, RZ, R86 ;  /* 0x000000ffff5b7224 */ /* 0x000fce00078e0056 */
[----:B------:R-:W-:Y:S05]  /*256a0*/  WARPSYNC.COLLECTIVE R92, `(.L_x_8291) ;  /* 0x000000005c087348 */ /* 0x000fea0003c00000 */
[----:B------:R0:W1:Y:S02]  /*256b0*/  SHFL.BFLY P1, R87, R91, R93, R94 ;  /* 0x0c00005d5b577389 */ /* 0x000064000002005e */
[----:B01----:R-:W-:Y:S05]  /*256c0*/  ENDCOLLECTIVE ;  /* 0x000000000000791b */ /* 0x003fea0003800000 */
.L_x_8291:
[----:B------:R-:W-:Y:S05]  /*256d0*/  BRA `(.L_x_8292) ;  /* 0xffffffe000787947 */ /* 0x000fea000383ffff */
.L_x_8293:
        /* <DEDUP_REMOVED lines=10> */
.L_x_54355:


//--------------------- .text._ZN10layer_norm13ln_fwd_kernelINS_13Kernel_traitsI6__halfS2_S2_S2_fjLj1536ELj1ELj4ELj1ELj16ENS_18Kernel_traits_baseILj1536ES2_S2_S2_S2_fjLj128EEEEELb1ELb1ELb0ELb0EEEvNS_9FwdParamsE --------------------------
	.section	.text._ZN10layer_norm13ln_fwd_kernelINS_13Kernel_traitsI6__halfS2_S2_S2_fjLj1536ELj1ELj4ELj1ELj16ENS_18Kernel_traits_baseILj1536ES2_S2_S2_S2_fjLj128EEEEELb1ELb1ELb0ELb0EEEvNS_9FwdParamsE,"ax",@progbits
	.align	128
        .global         _ZN10layer_norm13ln_fwd_kernelINS_13Kernel_traitsI6__halfS2_S2_S2_fjLj1536ELj1ELj4ELj1ELj16ENS_18Kernel_traits_baseILj1536ES2_S2_S2_S2_fjLj128EEEEELb1ELb1ELb0ELb0EEEvNS_9FwdParamsE
        .type           _ZN10layer_norm13ln_fwd_kernelINS_13Kernel_traitsI6__halfS2_S2_S2_fjLj1536ELj1ELj4ELj1ELj16ENS_18Kernel_traits_baseILj1536ES2_S2_S2_S2_fjLj128EEEEELb1ELb1ELb0ELb0EEEvNS_9FwdParamsE,@function
        .size           _ZN10layer_norm13ln_fwd_kernelINS_13Kernel_traitsI6__halfS2_S2_S2_fjLj1536ELj1ELj4ELj1ELj16ENS_18Kernel_traits_baseILj1536ES2_S2_S2_S2_fjLj128EEEEELb1ELb1ELb0ELb0EEEvNS_9FwdParamsE,(.L_x_54356 - _ZN10layer_norm13ln_fwd_kernelINS_13Kernel_traitsI6__halfS2_S2_S2_fjLj1536ELj1ELj4ELj1ELj16ENS_18Kernel_traits_baseILj1536ES2_S2_S2_S2_fjLj128EEEEELb1ELb1ELb0ELb0EEEvNS_9FwdParamsE)
        .other          _ZN10layer_norm13ln_fwd_kernelINS_13Kernel_traitsI6__halfS2_S2_S2_fjLj1536ELj1ELj4ELj1ELj16ENS_18Kernel_traits_baseILj1536ES2_S2_S2_S2_fjLj128EEEEELb1ELb1ELb0ELb0EEEvNS_9FwdParamsE,@"STO_CUDA_ENTRY STV_DEFAULT"
_ZN10layer_norm13ln_fwd_kernelINS_13Kernel_traitsI6__halfS2_S2_S2_fjLj1536ELj1ELj4ELj1ELj16ENS_18Kernel_traits_baseILj1536ES2_S2_S2_S2_fjLj128EEEEELb1ELb1ELb0ELb0EEEvNS_9FwdParamsE:
.text._ZN10layer_norm13ln_fwd_kernelINS_13Kernel_traitsI6__halfS2_S2_S2_fjLj1536ELj1ELj4ELj1ELj16ENS_18Kernel_traits_baseILj1536ES2_S2_S2_S2_fjLj128EEEEELb1ELb1ELb0ELb0EEEvNS_9FwdParamsE:
[----:B------:R-:W-:Y:S01]  /*0000*/  LDC R1, c[0x0][0x37c] ;  /* 0x0000df00ff017b82 */ /* 0x000fe20000000800 */
[----:B------:R-:W0:Y:S07]  /*0010*/  LDCU.U8 UR4, c[0x0][0x464] ;  /* 0x00008c80ff0477ac */ /* 0x000e2e0008000000 */
[----:B------:R-:W1:Y:S01]  /*0020*/  LDC R10, c[0x0][0x458] ;  /* 0x00011600ff0a7b82 */ /* 0x000e620000000800 */
[----:B------:R-:W2:Y:S01]  /*0030*/  LDCU.64 UR6, c[0x0][0x450] ;  /* 0x00008a00ff0677ac */ /* 0x000ea20008000a00 */
[----:B------:R-:W3:Y:S06]  /*0040*/  LDCU.64 UR8, c[0x0][0x358] ;  /* 0x00006b00ff0877ac */ /* 0x000eec0008000a00 */
[----:B------:R-:W1:Y:S01]  /*0050*/  LDC R11, c[0x0][0x45c] ;  /* 0x00011700ff0b7b82 */ /* 0x000e620000000800 */
[----:B------:R-:W4:Y:S01]  /*0060*/  S2R R6, SR_TID.X ;  /* 0x0000000000067919 */ /* 0x000f220000002100 */
[----:B------:R-:W5:Y:S06]  /*0070*/  LDCU.64 UR10, c[0x0][0x438] ;  /* 0x00008700ff0a77ac */ /* 0x000f6c0008000a00 */
[----:B------:R-:W4:Y:S01]  /*0080*/  LDC R13, c[0x0][0x388] ;  /* 0x0000e200ff0d7b82 */ /* 0x000f220000000800 */
[----:B0-----:R-:W-:Y:S01]  /*0090*/  ISETP.NE.AND P0, PT, RZ, UR4, PT ;  /* 0x00000004ff007c0c */ /* 0x001fe2000bf05270 */
[----:B--2---:R-:W-:-:S02]  /*00a0*/  IMAD.U32 R2, RZ, RZ, UR6 ;  /* 0x00000006ff027e24 */ /* 0x004fc4000f8e00ff */
[----:B------:R-:W-:-:S10]  /*00b0*/  IMAD.U32 R3, RZ, RZ, UR7 ;  /* 0x00000007ff037e24 */ /* 0x000fd4000f8e00ff */
[----:B---3--:R-:W2:Y:S01]  /*00c0*/  @P0 LDG.E.64 R2, desc[UR8][R2.64] ;  /* 0x0000000802020981 */ /* 0x008ea2000c1e1b00 */
[----:B------:R-:W0:Y:S03]  /*00d0*/  @P0 LDC R9, c[0x0][0x460] ;  /* 0x00011800ff090b82 */ /* 0x000e260000000800 */
[----:B-1----:R-:W0:Y:S01]  /*00e0*/  @P0 LDG.E.64 R4, desc[UR8][R10.64] ;  /* 0x000000080a040981 */ /* 0x002e22000c1e1b00 */
[----:B-----5:R-:W-:Y:S01]  /*00f0*/  UISETP.NE.U32.AND UP0, UPT, UR10, URZ, UPT ;  /* 0x000000ff0a00728c */ /* 0x020fe2000bf05070 */
[----:B------:R-:W-:Y:S03]  /*0100*/  BSSY.RECONVERGENT B0, `(.L_x_8294) ;  /* 0x00000ab000007945 */ /* 0x000fe60003800200 */
[----:B------:R-:W1:Y:S01]  /*0110*/  S2UR UR5, SR_CTAID.X ;  /* 0x00000000000579c3 */ /* 0x000e620000002500 */
[----:B------:R-:W-:Y:S01]  /*0120*/  UISETP.NE.AND.EX UP0, UPT, UR11, URZ, UPT, UP0 ;  /* 0x000000ff0b00728c */ /* 0x000fe2000bf05300 */
[----:B----4-:R-:W-:-:S04]  /*0130*/  SHF.R.S32.HI R0, RZ, 0x1f, R13 ;  /* 0x0000001fff007819 */ /* 0x010fc8000001140d */
[----:B------:R-:W-:Y:S02]  /*0140*/  LEA.HI R0, R0, R13, RZ, 0x3 ;  /* 0x0000000d00007211 */ /* 0x000fe400078f18ff */
[----:B------:R-:W3:Y:S01]  /*0150*/  LDC R7, c[0x0][0x360] ;  /* 0x0000d800ff077b82 */ /* 0x000ee20000000800 */
[----:B-1----:R-:W-:Y:S01]  /*0160*/  USHF.L.U32 UR4, UR5, 0x2, URZ ;  /* 0x0000000205047899 */ /* 0x002fe200080006ff */
[----:B--2---:R-:W-:Y:S01]  /*0170*/  @P0 R2UR UR6, R2 ;  /* 0x00000000020602ca */ /* 0x004fe200000e0000 */
[----:B---3--:R-:W-:Y:S01]  /*0180*/  IMAD R2, R7, UR5, R6 ;  /* 0x0000000507027c24 */ /* 0x008fe2000f8e0206 */
[----:B------:R-:W-:Y:S02]  /*0190*/  @P0 R2UR UR7, R3 ;  /* 0x00000000030702ca */ /* 0x000fe400000e0000 */
[----:B0-----:R-:W-:Y:S02]  /*01a0*/  @P0 IADD3 R10, P1, PT, R4, R9, RZ ;  /* 0x00000009040a0210 */ /* 0x001fe40007f3e0ff */
[----:B------:R-:W-:-:S02]  /*01b0*/  LOP3.LUT R3, R6, 0x1f, RZ, 0xc, !PT ;  /* 0x0000001f06037812 */ /* 0x000fc400078e0cff */
[----:B------:R-:W-:Y:S02]  /*01c0*/  @P0 IADD3.X R11, PT, PT, RZ, R5, RZ, P1, !PT ;  /* 0x00000005ff0b0210 */ /* 0x000fe40000ffe4ff */
[----:B------:R-:W-:Y:S02]  /*01d0*/  SHF.R.U32.HI R4, RZ, 0x5, R6 ;  /* 0x00000005ff047819 */ /* 0x000fe40000011606 */
[----:B------:R-:W-:Y:S01]  /*01e0*/  LEA.HI.SX32 R0, R0, R3, 0x1d ;  /* 0x0000000300007211 */ /* 0x000fe200078feaff */
[----:B------:R-:W-:Y:S01]  /*01f0*/  UIADD3 UR14, UPT, UPT, UR6, -0x61c88647, URZ ;  /* 0x9e3779b9060e7890 */ /* 0x000fe2000fffe0ff */
[----:B------:R-:W-:Y:S01]  /*0200*/  LOP3.LUT R3, R6, 0x1f, RZ, 0xc0, !PT ;  /* 0x0000001f06037812 */ /* 0x000fe200078ec0ff */
[----:B------:R-:W-:Y:S01]  /*0210*/  UIADD3 UR15, UPT, UPT, UR7, -0x4498517b, URZ ;  /* 0xbb67ae85070f7890 */ /* 0x000fe2000fffe0ff */
[----:B------:R-:W-:Y:S01]  /*0220*/  LOP3.LUT R4, R4, UR4, RZ, 0xfc, !PT ;  /* 0x0000000404047c12 */ /* 0x000fe2000f8efcff */
[----:B------:R-:W-:Y:S01]  /*0230*/  UIADD3 UR16, UPT, UPT, UR6, 0x3c6ef372, URZ ;  /* 0x3c6ef37206107890 */ /* 0x000fe2000fffe0ff */
[--C-:B------:R-:W-:Y:S01]  /*0240*/  SHF.R.U64 R5, R10, 0x2, R11.reuse ;  /* 0x000000020a057819 */ /* 0x100fe2000000120b */
[----:B------:R-:W-:Y:S01]  /*0250*/  UIADD3 UR17, UPT, UPT, UR7, 0x76cf5d0a, URZ ;  /* 0x76cf5d0a07117890 */ /* 0x000fe2000fffe0ff */
[----:B------:R-:W-:Y:S01]  /*0260*/  SHF.R.U32.HI R6, RZ, 0x2, R11 ;  /* 0x00000002ff067819 */ /* 0x000fe2000001160b */
        /* <DEDUP_REMOVED lines=15> */
[C---:B------:R-:W-:Y:S01]  /*0360*/  ISETP.GE.U32.AND P1, PT, R0.reuse, 0x40, PT ;  /* 0x000000400000780c */ /* 0x040fe20003f26070 */
[----:B------:R-:W-:Y:S01]  /*0370*/  IMAD.MOV.U32 R7, RZ, RZ, R3 ;  /* 0x000000ffff077224 */ /* 0x000fe200078e0003 */
[C---:B------:R-:W-:Y:S02]  /*0380*/  ISETP.GE.U32.AND P2, PT, R0.reuse, 0x60, PT ;  /* 0x000000600000780c */ /* 0x040fe40003f46070 */
[C---:B------:R-:W-:Y:S02]  /*0390*/  ISETP.GE.U32.AND P3, PT, R0.reuse, 0x80, PT ;  /* 0x000000800000780c */ /* 0x040fe40003f66070 */
[C---:B------:R-:W-:Y:S02]  /*03a0*/  ISETP.GE.U32.AND P4, PT, R0.reuse, 0xa0, PT ;  /* 0x000000a00000780c */ /* 0x040fe40003f86070 */
[----:B------:R-:W-:-:S05]  /*03b0*/  ISETP.GE.U32.AND P0, PT, R0, 0x20, PT ;  /* 0x000000200000780c */ /* 0x000fca0003f06070 */
        /* <DEDUP_REMOVED lines=25> */
[----:B------:R-:W-:Y:S01]  /*0550*/  @P2 IADD3 R7, PT, PT, R7, 0x20, RZ ;  /* 0x0000002007072810 */ /* 0x000fe20007ffe0ff */
[----:B------:R3:W5:Y:S04]  /*0560*/  @P2 LD.E.128 R68, desc[UR8][R24.64] ;  /* 0x0000000818442980 */ /* 0x000768000c101d00 */
[C---:B--2---:R-:W-:Y:S01]  /*0570*/  @P3 IMAD.WIDE.U32 R28, R7.reuse, 0x10, R28 ;  /* 0x00000010071c3825 */ /* 0x044fe200078e001c */
[----:B------:R3:W5:Y:S01]  /*0580*/  @P2 LDG.E.128 R64, desc[UR8][R26.64] ;  /* 0x000000081a402981 */ /* 0x000762000c1e1d00 */
[----:B------:R-:W1:Y:S02]  /*0590*/  @P0 LDC.64 R12, c[0x0][0x438] ;  /* 0x00010e00ff0c0b82 */ /* 0x000e640000000a00 */
[C---:B0-----:R-:W-:Y:S01]  /*05a0*/  @P3 IMAD.WIDE.U32 R30, R7.reuse, 0x10, R30 ;  /* 0x00000010071e3825 */ /* 0x041fe200078e001e */
[----:B------:R3:W5:Y:S03]  /*05b0*/  @P3 LDG.E.128 R60, desc[UR8][R28.64] ;  /* 0x000000081c3c3981 */ /* 0x000766000c1e1d00 */
[C---:B------:R-:W-:Y:S01]  /*05c0*/  @P3 IMAD.WIDE.U32 R32, R7.reuse, 0x10, R32 ;  /* 0x0000001007203825 */ /* 0x040fe200078e0020 */
[----:B------:R3:W5:Y:S01]  /*05d0*/  @P3 LD.E.128 R56, desc[UR8][R30.64] ;  /* 0x000000081e383980 */ /* 0x000762000c101d00 */
[----:B------:R-:W0:Y:S02]  /*05e0*/  @P0 LDC.64 R14, c[0x0][0x3e8] ;  /* 0x0000fa00ff0e0b82 */ /* 0x000e240000000a00 */
[----:B------:R-:W-:Y:S01]  /*05f0*/  @P3 VIADD R7, R7, 0x20 ;  /* 0x0000002007073836 */ /* 0x000fe20000000000 */
[----:B------:R3:W5:Y:S03]  /*0600*/  @P3 LDG.E.128 R52, desc[UR8][R32.64] ;  /* 0x0000000820343981 */ /* 0x000766000c1e1d00 */
[----:B------:R-:W-:-:S04]  /*0610*/  @P4 IMAD.WIDE.U32 R34, R7, 0x10, R34 ;  /* 0x0000001007224825 */ /* 0x000fc800078e0022 */
        /* <DEDUP_REMOVED lines=24> */
.L_x_8295:
        /* <DEDUP_REMOVED lines=12> */
[----:B0-----:R-:W-:-:S05]  /*0860*/  @P1 IMAD.WIDE.U32 R8, R7, 0x10, R8 ;  /* 0x0000001007081825 */ /* 0x001fca00078e0008 */
[----:B------:R-:W5:Y:S02]  /*0870*/  @P1 LDG.E.128 R84, desc[UR8][R8.64] ;  /* 0x0000000808541981 */ /* 0x000f64000c1e1d00 */
[----:B------:R-:W0:Y:S01]  /*0880*/  @P3 LDC.64 R26, c[0x0][0x3d0] ;  /* 0x0000f400ff1a3b82 */ /* 0x000e220000000a00 */
[----:B-1----:R-:W-:-:S04]  /*0890*/  @P1 IMAD.WIDE.U32 R12, R7, 0x10, R12 ;  /* 0x00000010070c1825 */ /* 0x002fc800078e000c */
[----:B------:R-:W-:Y:S01]  /*08a0*/  @P1 VIADD R7, R7, 0x20 ;  /* 0x0000002007071836 */ /* 0x000fe20000000000 */
[----:B------:R-:W5:Y:S02]  /*08b0*/  @P1 LDG.E.128 R76, desc[UR8][R12.64] ;  /* 0x000000080c4c1981 */ /* 0x000f64000c1e1d00 */
[----:B------:R-:W1:Y:S01]  /*08c0*/  @P3 LDC.64 R44, c[0x0][0x3e8] ;  /* 0x0000fa00ff2c3b82 */ /* 0x000e620000000a00 */
[----:B--2---:R-:W-:-:S05]  /*08d0*/  @P2 IMAD.WIDE.U32 R22, R7, 0x10, R14 ;  /* 0x0000001007162825 */ /* 0x004fca00078e000e */
[----:B------:R-:W5:Y:S02]  /*08e0*/  @P2 LDG.E.128 R72, desc[UR8][R22.64] ;  /* 0x0000000816482981 */ /* 0x000f64000c1e1d00 */
[----:B------:R-:W2:Y:S01]  /*08f0*/  @P4 LDC.64 R68, c[0x0][0x3d0] ;  /* 0x0000f400ff444b82 */ /* 0x000ea20000000a00 */
[----:B---3--:R-:W-:-:S04]  /*0900*/  @P2 IMAD.WIDE.U32 R24, R7, 0x10, R16 ;  /* 0x0000001007182825 */ /* 0x008fc800078e0010 */
[----:B------:R-:W-:Y:S01]  /*0910*/  @P2 VIADD R7, R7, 0x20 ;  /* 0x0000002007072836 */ /* 0x000fe20000000000 */
[----:B------:R-:W5:Y:S02]  /*0920*/  @P2 LDG.E.128 R64, desc[UR8][R24.64] ;  /* 0x0000000818402981 */ /* 0x000f64000c1e1d00 */
[----:B------:R-:W3:Y:S01]  /*0930*/  @P4 LDC.64 R80, c[0x0][0x3e8] ;  /* 0x0000fa00ff504b82 */ /* 0x000ee20000000a00 */
[----:B0-----:R-:W-:-:S05]  /*0940*/  @P3 IMAD.WIDE.U32 R26, R7, 0x10, R26 ;  /* 0x00000010071a3825 */ /* 0x001fca00078e001a */
[----:B------:R-:W5:Y:S02]  /*0950*/  @P3 LDG.E.128 R60, desc[UR8][R26.64] ;  /* 0x000000081a3c3981 */ /* 0x000f64000c1e1d00 */
[----:B------:R-:W0:Y:S01]  /*0960*/  @P5 LDC.64 R92, c[0x0][0x3d0] ;  /* 0x0000f400ff5c5b82 */ /* 0x000e220000000a00 */
[C---:B-1----:R-:W-:Y:S01]  /*0970*/  @P3 IMAD.WIDE.U32 R56, R7.reuse, 0x10, R44 ;  /* 0x0000001007383825 */ /* 0x042fe200078e002c */
[----:B------:R-:W-:-:S06]  /*0980*/  @P3 IADD3 R7, PT, PT, R7, 0x20, RZ ;  /* 0x0000002007073810 */ /* 0x000fcc0007ffe0ff */
[----:B------:R-:W1:Y:S01]  /*0990*/  @P5 LDC.64 R100, c[0x0][0x3e8] ;  /* 0x0000fa00ff645b82 */ /* 0x000e620000000a00 */
[----:B--2---:R-:W-:-:S04]  /*09a0*/  @P4 IMAD.WIDE.U32 R68, R7, 0x10, R68 ;  /* 0x0000001007444825 */ /* 0x004fc800078e0044 */
[----:B------:R-:W-:Y:S01]  /*09b0*/  HFMA2 R58, -RZ, RZ, 0, 0 ;  /* 0x00000000ff3a7431 */ /* 0x000fe200000001ff */
[----:B------:R2:W5:Y:S02]  /*09c0*/  @P3 LDG.E.128 R52, desc[UR8][R56.64] ;  /* 0x0000000838343981 */ /* 0x000564000c1e1d00 */
[----:B------:R-:W4:Y:S01]  /*09d0*/  @P0 LDC.64 R18, c[0x0][0x3d0] ;  /* 0x0000f400ff120b82 */ /* 0x000f220000000a00 */
[C---:B---3--:R-:W-:Y:S01]  /*09e0*/  @P4 IMAD.WIDE.U32 R80, R7.reuse, 0x10, R80 ;  /* 0x0000001007504825 */ /* 0x048fe200078e0050 */
[----:B------:R3:W5:Y:S03]  /*09f0*/  @P4 LDG.E.128 R48, desc[UR8][R68.64] ;  /* 0x0000000844304981 */ /* 0x000766000c1e1d00 */
[----:B------:R-:W-:Y:S01]  /*0a00*/  @P4 VIADD R7, R7, 0x20 ;  /* 0x0000002007074836 */ /* 0x000fe20000000000 */
[----:B------:R3:W5:Y:S02]  /*0a10*/  @P4 LDG.E.128 R40, desc[UR8][R80.64] ;  /* 0x0000000850284981 */ /* 0x000764000c1e1d00 */
[----:B------:R-:W2:Y:S01]  /*0a20*/  @P0 LDC.64 R20, c[0x0][0x3e8] ;  /* 0x0000fa00ff140b82 */ /* 0x000ea20000000a00 */
[----:B0-----:R-:W-:-:S05]  /*0a30*/  @P5 IMAD.WIDE.U32 R14, R7, 0x10, R92 ;  /* 0x00000010070e5825 */ /* 0x001fca00078e005c */
[----:B------:R0:W5:Y:S01]  /*0a40*/  @P5 LDG.E.128 R36, desc[UR8][R14.64] ;  /* 0x000000080e245981 */ /* 0x000162000c1e1d00 */
[----:B-1----:R-:W-:-:S05]  /*0a50*/  @P5 IMAD.WIDE.U32 R16, R7, 0x10, R100 ;  /* 0x0000001007105825 */ /* 0x002fca00078e0064 */
[----:B------:R0:W5:Y:S01]  /*0a60*/  @P5 LDG.E.128 R28, desc[UR8][R16.64] ;  /* 0x00000008101c5981 */ /* 0x000162000c1e1d00 */
[----:B----4-:R-:W-:-:S05]  /*0a70*/  @P0 IMAD.WIDE.U32 R18, R3, 0x10, R18 ;  /* 0x0000001003120825 */ /* 0x010fca00078e0012 */
[----:B------:R0:W5:Y:S01]  /*0a80*/  @P0 LDG.E.128 R96, desc[UR8][R18.64] ;  /* 0x0000000812600981 */ /* 0x000162000c1e1d00 */
[----:B--2---:R-:W-:-:S05]  /*0a90*/  @P0 IMAD.WIDE.U32 R20, R3, 0x10, R20 ;  /* 0x0000001003140825 */ /* 0x004fca00078e0014 */
[----:B------:R0:W5:Y:S01]  /*0aa0*/  @P0 LDG.E.128 R88, desc[UR8][R20.64] ;  /* 0x0000000814580981 */ /* 0x000162000c1e1d00 */
[----:B------:R-:W-:Y:S01]  /*0ab0*/  IMAD.MOV.U32 R46, RZ, RZ, RZ ;  /* 0x000000ffff2e7224 */ /* 0x000fe200078e00ff */
[----:B------:R-:W-:Y:S02]  /*0ac0*/  CS2R R44, SRZ ;  /* 0x00000000002c7805 */ /* 0x000fe4000001ff00 */
[----:B------:R-:W-:Y:S01]  /*0ad0*/  CS2R R56, SRZ ;  /* 0x0000000000387805 */ /* 0x000fe2000001ff00 */
[----:B------:R-:W-:Y:S01]  /*0ae0*/  IMAD.MOV.U32 R70, RZ, RZ, RZ ;  /* 0x000000ffff467224 */ /* 0x000fe200078e00ff */
[----:B---3--:R-:W-:Y:S01]  /*0af0*/  CS2R R68, SRZ ;  /* 0x0000000000447805 */ /* 0x008fe2000001ff00 */
[----:B------:R-:W-:Y:S01]  /*0b00*/  IMAD.MOV.U32 R82, RZ, RZ, RZ ;  /* 0x000000ffff527224 */ /* 0x000fe200078e00ff */
[----:B------:R-:W-:Y:S02]  /*0b10*/  CS2R R80, SRZ ;  /* 0x0000000000507805 */ /* 0x000fe4000001ff00 */
[----:B------:R-:W-:-:S02]  /*0b20*/  MOV R94, RZ ;  /* 0x000000ff005e7202 */ /* 0x000fc40000000f00 */
[----:B------:R-:W-:Y:S02]  /*0b30*/  CS2R R92, SRZ ;  /* 0x00000000005c7805 */ /* 0x000fe4000001ff00 */
[----:B------:R-:W-:Y:S02]  /*0b40*/  @P5 CS2R R34, SRZ ;  /* 0x0000000000225805 */ /* 0x000fe4000001ff00 */
[----:B------:R-:W-:Y:S01]  /*0b50*/  @P5 CS2R R32, SRZ ;  /* 0x0000000000205805 */ /* 0x000fe2000001ff00 */
[----:B------:R-:W-:Y:S01]  /*0b60*/  @P1 IMAD.MOV.U32 R83, RZ, RZ, RZ ;  /* 0x000000ffff531224 */ /* 0x000fe200078e00ff */
[----:B------:R-:W-:Y:S01]  /*0b70*/  @P3 MOV R59, RZ ;  /* 0x000000ff003b3202 */ /* 0x000fe20000000f00 */
[----:B------:R-:W-:Y:S02]  /*0b80*/  @P2 IMAD.MOV.U32 R71, RZ, RZ, RZ ;  /* 0x000000ffff472224 */ /* 0x000fe400078e00ff */
[----:B------:R-:W-:Y:S02]  /*0b90*/  @P4 IMAD.MOV.U32 R47, RZ, RZ, RZ ;  /* 0x000000ffff2f4224 */ /* 0x000fe400078e00ff */
[----:B0-----:R-:W-:-:S07]  /*0ba0*/  @P0 IMAD.MOV.U32 R95, RZ, RZ, RZ ;  /* 0x000000ffff5f0224 */ /* 0x001fce00078e00ff */
.L_x_8296:
[----:B------:R-:W-:Y:S05]  /*0bb0*/  BSYNC.RECONVERGENT B0 ;  /* 0x0000000000007941 */ /* 0x000fea0003800200 */
.L_x_8294:
[----:B------:R-:W0:Y:S02]  /*0bc0*/  LDCU UR4, c[0x0][0x384] ;  /* 0x00007080ff0477ac */ /* 0x000e240008000800 */
[----:B0-----:R-:W-:-:S13]  /*0bd0*/  ISETP.GE.AND P0, PT, R4, UR4, PT ;  /* 0x0000000404007c0c */ /* 0x001fda000bf06270 */
[----:B------:R-:W-:Y:S05]  /*0be0*/  @P0 EXIT ;  /* 0x000000000000094d */ /* 0x000fea0003800000 */
[----:B------:R-:W-:Y:S01]  /*0bf0*/  IMAD.HI.U32 R7, R2, -0x326172a9, RZ ;  /* 0xcd9e8d5702077827 */ /* 0x000fe200078e00ff */
[----:B------:R-:W0:Y:S01]  /*0c00*/  LDCU.64 UR4, c[0x0][0x3e0] ;  /* 0x00007c00ff0477ac */ /* 0x000e220008000a00 */
[----:B------:R-:W-:Y:S02]  /*0c10*/  BSSY B0, `(.L_x_8297) ;  /* 0x0002257000007945 */ /* 0x000fe40003800000 */
[C---:B------:R-:W-:Y:S01]  /*0c20*/  IMAD.HI.U32 R8, R5.reuse, -0x2daee0ad, RZ ;  /* 0xd2511f5305087827 */ /* 0x040fe200078e00ff */
[----:B------:R-:W-:Y:S01]  /*0c30*/  LOP3.LUT R7, R6, UR6, R7, 0x96, !PT ;  /* 0x0000000606077c12 */ /* 0x000fe2000f8e9607 */
[----:B------:R-:W1:Y:S02]  /*0c40*/  LDCU UR32, c[0x0][0x388] ;  /* 0x00007100ff2077ac */ /* 0x000e640008000800 */
[----:B------:R-:W-:Y:S01]  /*0c50*/  IMAD R14, R5, -0x2daee0ad, RZ ;  /* 0xd2511f53050e7824 */ /* 0x000fe200078e02ff */
[----:B------:R-:W-:Y:S01]  /*0c60*/  LOP3.LUT R8, R8, UR7, RZ, 0x3c, !PT ;  /* 0x0000000708087c12 */ /* 0x000fe2000f8e3cff */
[C---:B------:R-:W-:Y:S01]  /*0c70*/  IMAD.HI.U32 R11, R7.reuse, -0x2daee0ad, RZ ;  /* 0xd2511f53070b7827 */ /* 0x040fe200078e00ff */
[----:B------:R-:W2:Y:S03]  /*0c80*/  LDCU.U8 UR12, c[0x0][0x410] ;  /* 0x00008200ff0c77ac */ /* 0x000ea60008000000 */
[----:B------:R-:W-:Y:S01]  /*0c90*/  IMAD R12, R2, -0x326172a9, RZ ;  /* 0xcd9e8d57020c7824 */ /* 0x000fe200078e02ff */
[----:B------:R-:W-:Y:S01]  /*0ca0*/  LOP3.LUT R11, R14, UR15, R11, 0x96, !PT ;  /* 0x0000000f0e0b7c12 */ /* 0x000fe2000f8e960b */
[----:B------:R-:W-:Y:S01]  /*0cb0*/  IMAD.HI.U32 R9, R8, -0x326172a9, RZ ;  /* 0xcd9e8d5708097827 */ /* 0x000fe200078e00ff */
[----:B------:R-:W3:Y:S03]  /*0cc0*/  LDCU UR13, c[0x0][0x448] ;  /* 0x00008900ff0d77ac */ /* 0x000ee60008000800 */
[----:B------:R-:W-:Y:S01]  /*0cd0*/  IMAD R13, R7, -0x2daee0ad, RZ ;  /* 0xd2511f53070d7824 */ /* 0x000fe200078e02ff */
[----:B------:R-:W-:Y:S01]  /*0ce0*/  LOP3.LUT R9, R12, UR14, R9, 0x96, !PT ;  /* 0x0000000e0c097c12 */ /* 0x000fe2000f8e9609 */
[----:B------:R-:W-:Y:S01]  /*0cf0*/  IMAD R8, R8, -0x326172a9, RZ ;  /* 0xcd9e8d5708087824 */ /* 0x000fe200078e02ff */
[----:B0-----:R-:W-:Y:S01]  /*0d00*/  UISETP.NE.U32.AND UP0, UPT, UR4, URZ, UPT ;  /* 0x000000ff0400728c */ /* 0x001fe2000bf05070 */
[----:B------:R-:W-:Y:S01]  /*0d10*/  IMAD.HI.U32 R7, R11, -0x326172a9, RZ ;  /* 0xcd9e8d570b077827 */ /* 0x000fe200078e00ff */
[----:B------:R-:W0:Y:S03]  /*0d20*/  LDCU.64 UR10, c[0x0][0x3a0] ;  /* 0x00007400ff0a77ac */ /* 0x000e260008000a00 */
[----:B------:R-:W-:Y:S01]  /*0d30*/  IMAD.HI.U32 R12, R9, -0x2daee0ad, RZ ;  /* 0xd2511f53090c7827 */ /* 0x000fe200078e00ff */
[----:B------:R-:W-:Y:S01]  /*0d40*/  LOP3.LUT R7, R8, UR16, R7, 0x96, !PT ;  /* 0x0000001008077c12 */ /* 0x000fe2000f8e9607 */
[----:B------:R-:W-:-:S02]  /*0d50*/  UISETP.NE.AND.EX UP0, UPT, UR5, URZ, UPT, UP0 ;  /* 0x000000ff0500728c */ /* 0x000fc4000bf05300 */
        /* <DEDUP_REMOVED lines=45> */
[----:B------:R-:W-:Y:S01]  /*1030*/  LOP3.LUT R9, R10, 0x3, RZ, 0xc0, !PT ;  /* 0x000000030a097812 */ /* 0x000fe200078ec0ff */
[----:B0123--:R-:W-:-:S07]  /*1040*/  HFMA2 R10, -RZ, RZ, 0, 0 ;  /* 0x00000000ff0a7431 */ /* 0x00ffce00000001ff */
.L_x_8814:
[----:B------:R-:W0:Y:S01]  /*1050*/  @UP0 LDCU.64 UR4, c[0x0][0x3e0] ;  /* 0x00007c00ff0407ac */ /* 0x000e220008000a00 */
[----:B------:R-:W-:Y:S01]  /*1060*/  PLOP3.LUT P0, PT, PT, PT, UP0, 0x80, 0x8 ;  /* 0x000000000008781c */ /* 0x000fe20003f0f008 */
[----:B------:R-:W-:Y:S01]  /*1070*/  IMAD.MOV.U32 R101, RZ, RZ, 0x2 ;  /* 0x00000002ff657424 */ /* 0x000fe200078e00ff */
        /* <DEDUP_REMOVED lines=36> */
.L_x_54192:
[----:B------:R-:W-:Y:S05]  /*12c0*/  BRX R100 -0x12d0                                       (*"BRANCH_TARGETS .L_x_54193,.L_x_54194,.L_x_54195"*) ;  /* 0xffffffec644c7949 */ /* 0x000fea000383ffff */
.L_x_54195:
[----:B------:R-:W-:Y:S01]  /*12d0*/  IADD3 R19, PT, PT, R9, 0x1, RZ ;  /* 0x0000000109137810 */ /* 0x000fe20007ffe0ff */
[----:B------:R-:W-:Y:S02]  /*12e0*/  IMAD.MOV.U32 R146, RZ, RZ, R142 ;  /* 0x000000ffff927224 */ /* 0x000fe400078e008e */
[----:B------:R-:W-:Y:S01]  /*12f0*/  IMAD.MOV.U32 R13, RZ, RZ, R8 ;  /* 0x000000ffff0d7224 */ /* 0x000fe200078e0008 */
[----:B------:R-:W-:Y:S06]  /*1300*/  BRA `(.L_x_8302) ;  /* 0x0000000000ec7947 */ /* 0x000fec0003800000 */
.L_x_54193:
[----:B------:R-:W-:Y:S01]  /*1310*/  MOV R146, R142 ;  /* 0x0000008e00927202 */ /* 0x000fe20000000f00 */
[----:B------:R-:W-:Y:S02]  /*1320*/  IMAD.MOV.U32 R19, RZ, RZ, 0x3 ;  /* 0x00000003ff137424 */ /* 0x000fe400078e00ff */
[----:B------:R-:W-:Y:S01]  /*1330*/  IMAD.MOV.U32 R13, RZ, RZ, R7 ;  /* 0x000000ffff0d7224 */ /* 0x000fe200078e0007 */
[----:B------:R-:W-:Y:S06]  /*1340*/  BRA `(.L_x_8302) ;  /* 0x0000000000dc7947 */ /* 0x000fec0003800000 */
.L_x_54194:
        /* <DEDUP_REMOVED lines=13> */
.L_x_8304:
[----:B------:R-:W-:Y:S05]  /*1420*/  BSYNC.RECONVERGENT B3 ;  /* 0x0000000000037941 */ /* 0x000fea0003800200 */
.L_x_8303:
        /* <DEDUP_REMOVED lines=40> */
[----:B------:R-:W-:-:S07]  /*16b0*/  LOP3.LUT R7, R100, UR31, R147, 0x96, !PT ;  /* 0x0000001f64077c12 */ /* 0x000fce000f8e9693 */
.L_x_8302:
[----:B------:R-:W-:Y:S05]  /*16c0*/  BSYNC.RECONVERGENT B2 ;  /* 0x0000000000027941 */ /* 0x000fea0003800200 */
.L_x_8301:
[----:B------:R-:W0:Y:S01]  /*16d0*/  LDC R148, c[0x0][0x408] ;  /* 0x00010200ff947b82 */ /* 0x000e220000000800 */
[----:B------:R-:W-:Y:S01]  /*16e0*/  I2FP.F32.U32 R9, R13 ;  /* 0x0000000d00097245 */ /* 0x000fe20000201000 */
[----:B------:R-:W-:Y:S02]  /*16f0*/  HFMA2 R142, -RZ, RZ, 0.1171875, 0 ;  /* 0x2f800000ff8e7431 */ /* 0x000fe400000001ff */
[----:B-----5:R-:W-:Y:S01]  /*1700*/  HADD2.F32 R102, -RZ, R20.H0_H0 ;  /* 0x20000014ff667230 */ /* 0x020fe20000004100 */
[----:B------:R-:W-:Y:S01]  /*1710*/  ISETP.NE.AND P1, PT, R19, 0x1, PT ;  /* 0x000000011300780c */ /* 0x000fe20003f25270 */
[----:B------:R-:W-:Y:S01]  /*1720*/  BSSY.RECONVERGENT B2, `(.L_x_8305) ;  /* 0x0000051000027945 */ /* 0x000fe20003800200 */
[----:B------:R-:W-:Y:S01]  /*1730*/  LOP3.LUT R11, R11, 0xfffffffd, RZ, 0xc0, !PT ;  /* 0xfffffffd0b0b7812 */ /* 0x000fe200078ec0ff */
[----:B------:R-:W-:Y:S01]  /*1740*/  FFMA.FTZ R100, R9, R142, 1.1641532182693481445e-10 ;  /* 0x2f00000009647423 */ /* 0x000fe2000001008e */
[----:B------:R-:W1:Y:S01]  /*1750*/  LDC R147, c[0x0][0x404] ;  /* 0x00010100ff937b82 */ /* 0x000e620000000800 */
[----:B------:R-:W-:Y:S01]  /*1760*/  FMUL.FTZ R9, R102, R143 ;  /* 0x0000008f66097220 */ /* 0x000fe20000410000 */
[----:B------:R-:W-:-:S02]  /*1770*/  HADD2.F32 R102, -RZ, R24.H0_H0 ;  /* 0x20000018ff667230 */ /* 0x000fc40000004100 */
[----:B------:R-:W-:Y:S02]  /*1780*/  IMAD.MOV.U32 R101, RZ, RZ, 0x2 ;  /* 0x00000002ff657424 */ /* 0x000fe400078e00ff */
[----:B0-----:R-:W-:Y:S01]  /*1790*/  FMUL.FTZ R9, R9, R148 ;  /* 0x0000009409097220 */ /* 0x001fe20000410000 */
[----:B-1----:R-:W-:Y:S01]  /*17a0*/  FSETP.GTU.FTZ.AND P0, PT, R100, R147, PT ;  /* 0x000000936400720b */ /* 0x002fe20003f1c000 */
[----:B------:R-:W-:-:S03]  /*17b0*/  HADD2.F32 R100, -RZ, R88.H0_H0 ;  /* 0x20000058ff647230 */ /* 0x000fc60000004100 */
        /* <DEDUP_REMOVED lines=14> */
.L_x_8307:
        /* <DEDUP_REMOVED lines=13> */
.L_x_8309:
[----:B------:R-:W-:Y:S05]  /*1970*/  BSYNC.RECONVERGENT B3 ;  /* 0x0000000000037941 */ /* 0x000fea0003800200 */
.L_x_8308:
        /* <DEDUP_REMOVED lines=35> */
[----:B------:R-:W-:Y:S01]  /*1bb0*/  IMAD.WIDE.U32 R144, R144, -0x326172a9, RZ ;  /* 0xcd9e8d5790907825 */ /* 0x000fe200078e00ff */
[----:B------:R-:W-:-:S03]  /*1bc0*/  MOV R9, R146 ;  /* 0x0000009200097202 */ /* 0x000fc60000000f00 */
[----:B------:R-:W-:Y:S01]  /*1bd0*/  IMAD.WIDE.U32 R100, R100, -0x2daee0ad, RZ ;  /* 0xd2511f5364647825 */ /* 0x000fe200078e00ff */
[----:B------:R-:W-:-:S03]  /*1be0*/  LOP3.LUT R8, R8, UR30, R145, 0x96, !PT ;  /* 0x0000001e08087c12 */ /* 0x000fc6000f8e9691 */
[----:B------:R-:W-:Y:S01]  /*1bf0*/  IMAD.MOV.U32 R12, RZ, RZ, R144 ;  /* 0x000000ffff0c7224 */ /* 0x000fe200078e0090 */
[----:B------:R-:W-:Y:S01]  /*1c00*/  LOP3.LUT R7, R102, UR31, R101, 0x96, !PT ;  /* 0x0000001f66077c12 */ /* 0x000fe2000f8e9665 */
[----:B------:R-:W-:Y:S02]  /*1c10*/  IMAD.MOV.U32 R146, RZ, RZ, R100 ;  /* 0x000000ffff927224 */ /* 0x000fe400078e0064 */
[----:B------:R-:W-:-:S07]  /*1c20*/  IMAD.MOV.U32 R101, RZ, RZ, RZ ;  /* 0x000000ffff657224 */ /* 0x000fce00078e00ff */
.L_x_8306:
[----:B------:R-:W-:Y:S05]  /*1c30*/  BSYNC.RECONVERGENT B2 ;  /* 0x0000000000027941 */ /* 0x000fea0003800200 */
.L_x_8305:
        /* <DEDUP_REMOVED lines=10> */
[----:B------:R-:W-:-:S03]  /*1ce0*/  HADD2.F32 R20, -RZ, R88.H1_H1 ;  /* 0x30000058ff147230 */ /* 0x000fc60000004100 */
        /* <DEDUP_REMOVED lines=13> */
.L_x_8312:
        /* <DEDUP_REMOVED lines=13> */
.L_x_8314:
[----:B------:R-:W-:Y:S05]  /*1e90*/  BSYNC.RECONVERGENT B3 ;  /* 0x0000000000037941 */ /* 0x000fea0003800200 */
.L_x_8313:
        /* <DEDUP_REMOVED lines=43> */
.L_x_8311:
[----:B------:R-:W-:Y:S05]  /*2150*/  BSYNC.RECONVERGENT B2 ;  /* 0x0000000000027941 */ /* 0x000fea0003800200 */
.L_x_8310:
        /* <DEDUP_REMOVED lines=9> */
[----:B------:R-:W-:Y:S01]  /*21f0*/  FSETP.GTU.FTZ.AND P1, PT, R20, R147, PT ;  /* 0x000000931400720b */ /* 0x000fe20003f3c000 */
[----:B------:R-:W-:-:S03]  /*2200*/  HADD2.F32 R20, -RZ, R89.H0_H0 ;  /* 0x20000059ff147230 */ /* 0x000fc60000004100 */
        /* <DEDUP_REMOVED lines=13> */
.L_x_8317:
        /* <DEDUP_REMOVED lines=13> */
.L_x_8319:
[----:B------:R-:W-:Y:S05]  /*23b0*/  BSYNC.RECONVERGENT B3 ;  /* 0x0000000000037941 */ /* 0x000fea0003800200 */
.L_x_8318:
        /* <DEDUP_REMOVED lines=43> */
.L_x_8316:
[----:B------:R-:W-:Y:S05]  /*2670*/  BSYNC.RECONVERGENT B2 ;  /* 0x0000000000027941 */ /* 0x000fea0003800200 */
.L_x_8315:
[----:B------:R-:W-:Y:S01]  /*2680*/  I2FP.F32.U32 R9, R9 ;  /* 0x0000000900097245 */ /* 0x000fe20000201000 */
[----:B------:R-:W-:Y:S01]  /*2690*/  HADD2.F32 R102, -RZ, R21.H1_H1 ;  /* 0x30000015ff667230 */ /* 0x000fe20000004100 */
[----:B------:R-:W-:Y:S01]  /*26a0*/  ISETP.NE.AND P3, PT, R101, 0x1, PT ;  /* 0x000000016500780c */ /* 0x000fe20003f65270 */
[----:B------:R-:W-:Y:S01]  /*26b0*/  BSSY.RECONVERGENT B2, `(.L_x_8320) ;  /* 0x000004e000027945 */ /* 0x000fe20003800200 */
[----:B------:R-:W-:Y:S02]  /*26c0*/  IMAD.MOV.U32 R103, RZ, RZ, 0x2 ;  /* 0x00000002ff677424 */ /* 0x000fe400078e00ff */
        /* <DEDUP_REMOVED lines=19> */
.L_x_8322:
        /* <DEDUP_REMOVED lines=13> */
.L_x_8324:
[----:B------:R-:W-:Y:S05]  /*28d0*/  BSYNC.RECONVERGENT B3 ;  /* 0x0000000000037941 */ /* 0x000fea0003800200 */
.L_x_8323:
        /* <DEDUP_REMOVED lines=39> */
[----:B------:R-:W-:Y:S01]  /*2b50*/  MOV R12, R144 ;  /* 0x00000090000c7202 */ /* 0x000fe20000000f00 */
[----:B------:R-:W-:Y:S01]  /*2b60*/  IMAD.MOV.U32 R9, RZ, RZ, R146 ;  /* 0x000000ffff097224 */ /* 0x000fe200078e0092 */
[----:B------:R-:W-:Y:S02]  /*2b70*/  LOP3.LUT R7, R102, UR31, R101, 0x96, !PT ;  /* 0x0000001f66077c12 */ /* 0x000fe4000f8e9665 */
[----:B------:R-:W-:-:S07]  /*2b80*/  MOV R146, R100 ;  /* 0x0000006400927202 */ /* 0x000fce0000000f00 */
.L_x_8321:
[----:B------:R-:W-:Y:S05]  /*2b90*/  BSYNC.RECONVERGENT B2 ;  /* 0x0000000000027941 */ /* 0x000fea0003800200 */
.L_x_8320:
        /* <DEDUP_REMOVED lines=10> */
[----:B------:R-:W-:-:S03]  /*2c40*/  HADD2.F32 R100, -RZ, R26.H0_H0 ;  /* 0x2000001aff647230 */ /* 0x000fc60000004100 */
        /* <DEDUP_REMOVED lines=13> */
.L_x_8327:
        /* <DEDUP_REMOVED lines=13> */
.L_x_8329:
[----:B------:R-:W-:Y:S05]  /*2df0*/  BSYNC.RECONVERGENT B3 ;  /* 0x0000000000037941 */ /* 0x000fea0003800200 */
.L_x_8328:
        /* <DEDUP_REMOVED lines=41> */
[----:B------:R-:W-:Y:S02]  /*3090*/  HFMA2 R101, -RZ, RZ, 0, 0 ;  /* 0x00000000ff657431 */ /* 0x000fe400000001ff */
[----:B------:R-:W-:-:S07]  /*30a0*/  IMAD.MOV.U32 R146, RZ, RZ, R100 ;  /* 0x000000ffff927224 */ /* 0x000fce00078e0064 */
.L_x_8326:
[----:B------:R-:W-:Y:S05]  /*30b0*/  BSYNC.RECONVERGENT B2 ;  /* 0x0000000000027941 */ /* 0x000fea0003800200 */
.L_x_8325:
        /* <DEDUP_REMOVED lines=24> */
.L_x_8332:
        /* <DEDUP_REMOVED lines=13> */
.L_x_8334:
[----:B------:R-:W-:Y:S05]  /*3310*/  BSYNC.RECONVERGENT B3 ;  /* 0x0000000000037941 */ /* 0x000fea0003800200 */
.L_x_8333:
        /* <DEDUP_REMOVED lines=43> */
.L_x_8331:
[----:B------:R-:W-:Y:S05]  /*35d0*/  BSYNC.RECONVERGENT B2 ;  /* 0x0000000000027941 */ /* 0x000fea0003800200 */
.L_x_8330:
[----:B------:R-:W-:Y:S01]  /*35e0*/  HADD2.F32 R100, -RZ, R23.H0_H0 ;  /* 0x20000017ff647230 */ /* 0x000fe20000004100 */
[----:B------:R-:W-:Y:S01]  /*35f0*/  I2FP.F32.U32 R9, R9 ;  /* 0x0000000900097245 */ /* 0x000fe20000201000 */
[----:B------:R-:W-:Y:S01]  /*3600*/  HADD2.F32 R102, -RZ, R91.H0_H0 ;  /* 0x2000005bff667230 */ /* 0x000fe20000004100 */
[----:B------:R-:W-:Y:S01]  /*3610*/  ISETP.NE.AND P6, PT, R103, 0x1, PT ;  /* 0x000000016700780c */ /* 0x000fe20003fc5270 */
[----:B------:R-:W-:Y:S02]  /*3620*/  HADD2.F32 R144, -RZ, R27.H0_H0 ;  /* 0x2000001bff907230 */ /* 0x000fe40000004100 */
[----:B------:R-:W-:Y:S01]  /*3630*/  FMUL.FTZ R101, R100, R143 ;  /* 0x0000008f64657220 */ /* 0x000fe20000410000 */
[----:B------:R-:W-:Y:S01]  /*3640*/  FFMA.FTZ R100, R9, R142, 1.1641532182693481445e-10 ;  /* 0x2f00000009647423 */ /* 0x000fe2000001008e */
[----:B------:R-:W-:Y:S01]  /*3650*/  BSSY.RECONVERGENT B2, `(.L_x_8335) ;  /* 0x000004c000027945 */ /* 0x000fe20003800200 */
[----:B------:R-:W-:Y:S02]  /*3660*/  HFMA2 R9, -RZ, RZ, 0, 1.1920928955078125e-07 ;  /* 0x00000002ff097431 */ /* 0x000fe400000001ff */
        /* <DEDUP_REMOVED lines=15> */
.L_x_8337:
        /* <DEDUP_REMOVED lines=15> */
.L_x_8339:
[----:B------:R-:W-:Y:S05]  /*3850*/  BSYNC.RECONVERGENT B3 ;  /* 0x0000000000037941 */ /* 0x000fea0003800200 */
.L_x_8338:
[----:B------:R-:W-:Y:S01]  /*3860*/  LOP3.LUT R100, R10, UR7, R103, 0x96, !PT ;  /* 0x000000070a647c12 */ /* 0x000fe2000f8e9667 */
[----:B------:R-:W-:-:S04]  /*3870*/  IMAD.WIDE.U32 R8, R2, -0x326172a9, RZ ;  /* 0xcd9e8d5702087825 */ /* 0x000fc800078e00ff */
[----:B------:R-:W-:Y:S01]  /*3880*/  IMAD.WIDE.U32 R100, R100, -0x326172a9, RZ ;  /* 0xcd9e8d5764647825 */ /* 0x000fe200078e00ff */
[----:B------:R-:W-:-:S04]  /*3890*/  LOP3.LUT R9, R6, UR6, R9, 0x96, !PT ;  /* 0x0000000606097c12 */ /* 0x000fc8000f8e9609 */
[----:B------:R-:W-:Y:S01]  /*38a0*/  LOP3.LUT R103, R8, UR14, R101, 0x96, !PT ;  /* 0x0000000e08677c12 */ /* 0x000fe2000f8e9665 */
[----:B------:R-:W-:-:S05]  /*38b0*/  IMAD.WIDE.U32 R8, R9, -0x2daee0ad, RZ ;  /* 0xd2511f5309087825 */ /* 0x000fca00078e00ff */
        /* <DEDUP_REMOVED lines=27> */
[----:B------:R-:W-:-:S04]  /*3a70*/  IMAD.WIDE.U32 R8, R9, -0x326172a9, RZ ;  /* 0xcd9e8d5709087825 */ /* 0x000fc800078e00ff */
[----:B------:R-:W-:Y:S01]  /*3a80*/  IMAD.WIDE.U32 R144, R144, -0x326172a9, RZ ;  /* 0xcd9e8d5790907825 */ /* 0x000fe200078e00ff */
[----:B------:R-:W-:-:S03]  /*3a90*/  LOP3.LUT R100, R100, UR28, R9, 0x96, !PT ;  /* 0x0000001c64647c12 */ /* 0x000fc6000f8e9609 */
[----:B------:R-:W-:Y:S02]  /*3aa0*/  HFMA2 R9, -RZ, RZ, 0, 0 ;  /* 0x00000000ff097431 */ /* 0x000fe400000001ff */
[----:B------:R-:W-:Y:S01]  /*3ab0*/  IMAD.MOV.U32 R12, RZ, RZ, R144 ;  /* 0x000000ffff0c7224 */ /* 0x000fe200078e0090 */
[----:B------:R-:W-:Y:S01]  /*3ac0*/  LOP3.LUT R8, R8, UR30, R145, 0x96, !PT ;  /* 0x0000001e08087c12 */ /* 0x000fe2000f8e9691 */
[----:B------:R-:W-:-:S05]  /*3ad0*/  IMAD.WIDE.U32 R100, R100, -0x2daee0ad, RZ ;  /* 0xd2511f5364647825 */ /* 0x000fca00078e00ff */
[----:B------:R-:W-:Y:S02]  /*3ae0*/  LOP3.LUT R7, R102, UR31, R101, 0x96, !PT ;  /* 0x0000001f66077c12 */ /* 0x000fe4000f8e9665 */
[----:B------:R-:W-:Y:S01]  /*3af0*/  MOV R101, R146 ;  /* 0x0000009200657202 */ /* 0x000fe20000000f00 */
[----:B------:R-:W-:-:S07]  /*3b00*/  IMAD.MOV.U32 R146, RZ, RZ, R100 ;  /* 0x000000ffff927224 */ /* 0x000fce00078e0064 */
.L_x_8336:
[----:B------:R-:W-:Y:S05]  /*3b10*/  BSYNC.RECONVERGENT B2 ;  /* 0x0000000000027941 */ /* 0x000fea0003800200 */
.L_x_8335:
[----:B------:R-:W-:Y:S01]  /*3b20*/  HADD2.F32 R100, -RZ, R23.H1_H1 ;  /* 0x30000017ff647230 */ /* 0x000fe20000004100 */
[----:B------:R-:W-:Y:S01]  /*3b30*/  I2FP.F32.U32 R23, R101 ;  /* 0x0000006500177245 */ /* 0x000fe20000201000 */
[----:B------:R-:W-:-:S03]  /*3b40*/  HADD2.F32 R102, -RZ, R27.H1_H1 ;  /* 0x3000001bff667230 */ /* 0x000fc60000004100 */
[----:B------:R-:W-:Y:S01]  /*3b50*/  FMUL.FTZ R101, R100, R143 ;  /* 0x0000008f64657220 */ /* 0x000fe20000410000 */
[----:B------:R-:W-:Y:S01]  /*3b60*/  FFMA.FTZ R142, R23, R142, 1.1641532182693481445e-10 ;  /* 0x2f000000178e7423 */ /* 0x000fe2000001008e */
[----:B------:R-:W-:Y:S02]  /*3b70*/  HADD2.F32 R100, -RZ, R91.H1_H1 ;  /* 0x3000005bff647230 */ /* 0x000fe40000004100 */
[----:B------:R-:W-:Y:S02]  /*3b80*/  FMUL.FTZ R101, R101, R148 ;  /* 0x0000009465657220 */ /* 0x000fe40000410000 */
[----:B------:R-:W-:-:S04]  /*3b90*/  FSETP.GTU.FTZ.AND P6, PT, R142, R147, PT ;  /* 0x000000938e00720b */ /* 0x000fc80003fdc000 */
[----:B------:R-:W-:Y:S02]  /*3ba0*/  FSEL R101, R101, RZ, !P6 ;  /* 0x000000ff65657208 */ /* 0x000fe40007000000 */
[----:B------:R-:W-:-:S03]  /*3bb0*/  PLOP3.LUT P6, PT, P6, PT, PT, 0x8, 0x80 ;  /* 0x000000000080781c */ /* 0x000fc600037ce170 */
[----:B------:R-:W-:Y:S01]  /*3bc0*/  FFMA.FTZ R23, R101, R100, R102 ;  /* 0x0000006465177223 */ /* 0x000fe20000010066 */
[----:B------:R-:W-:Y:S02]  /*3bd0*/  F2FP.F16.F32.PACK_AB R102, R22, R114 ;  /* 0x000000721666723e */ /* 0x000fe400000000ff */
[----:B------:R-:W-:Y:S02]  /*3be0*/  F2FP.F16.F32.PACK_AB R101, R21, R20 ;  /* 0x000000141565723e */ /* 0x000fe400000000ff */
[----:B------:R-:W-:Y:S02]  /*3bf0*/  F2FP.F16.F32.PACK_AB R100, R19, R13 ;  /* 0x0000000d1364723e */ /* 0x000fe400000000ff */
[----:B------:R-:W-:Y:S01]  /*3c00*/  F2FP.F16.F32.PACK_AB R103, R23, R125 ;  /* 0x0000007d1767723e */ /* 0x000fe200000000ff */
[----:B------:R-:W-:Y:S06]  /*3c10*/  BRA `(.L_x_8340) ;  /* 0x0000002800507947 */ /* 0x000fec0003800000 */
.L_x_8300:
        /* <DEDUP_REMOVED lines=16> */
.L_x_8343:
        /* <DEDUP_REMOVED lines=13> */
.L_x_8345:
[----:B------:R-:W-:Y:S05]  /*3df0*/  BSYNC.RECONVERGENT B3 ;  /* 0x0000000000037941 */ /* 0x000fea0003800200 */
.L_x_8344:
        /* <DEDUP_REMOVED lines=41> */
.L_x_8342:
[----:B------:R-:W-:Y:S05]  /*4090*/  BSYNC.RECONVERGENT B2 ;  /* 0x0000000000027941 */ /* 0x000fea0003800200 */
.L_x_8341:
[----:B------:R-:W0:Y:S01]  /*40a0*/  LDC R148, c[0x0][0x408] ;  /* 0x00010200ff947b82 */ /* 0x000e220000000800 */
[----:B------:R-:W-:Y:S01]  /*40b0*/  I2FP.F32.U32 R9, R13 ;  /* 0x0000000d00097245 */ /* 0x000fe20000201000 */
[----:B------:R-:W-:Y:S01]  /*40c0*/  IMAD.MOV.U32 R142, RZ, RZ, 0x2f800000 ;  /* 0x2f800000ff8e7424 */ /* 0x000fe200078e00ff */
[----:B------:R-:W-:Y:S01]  /*40d0*/  ISETP.NE.AND P1, PT, R19, 0x1, PT ;  /* 0x000000011300780c */ /* 0x000fe20003f25270 */
[----:B-----5:R-:W-:Y:S01]  /*40e0*/  HADD2.F32 R102, -RZ, R20.H0_H0 ;  /* 0x20000014ff667230 */ /* 0x020fe20000004100 */
[----:B------:R-:W-:Y:S01]  /*40f0*/  LOP3.LUT R11, R11, 0xfffffffd, RZ, 0xc0, !PT ;  /* 0xfffffffd0b0b7812 */ /* 0x000fe200078ec0ff */
[----:B------:R-:W-:Y:S01]  /*4100*/  FFMA.FTZ R100, R9, R142, 1.1641532182693481445e-10 ;  /* 0x2f00000009647423 */ /* 0x000fe2000001008e */
[----:B------:R-:W-:Y:S01]  /*4110*/  BSSY.RECONVERGENT B2, `(.L_x_8346) ;  /* 0x000004e000027945 */ /* 0x000fe20003800200 */
[----:B------:R-:W1:Y:S01]  /*4120*/  LDC R147, c[0x0][0x404] ;  /* 0x00010100ff937b82 */ /* 0x000e620000000800 */
[----:B------:R-:W-:Y:S01]  /*4130*/  FMUL.FTZ R9, R102, R143 ;  /* 0x0000008f66097220 */ /* 0x000fe20000410000 */
[----:B------:R-:W-:-:S03]  /*4140*/  HFMA2 R101, -RZ, RZ, 0, 1.1920928955078125e-07 ;  /* 0x00000002ff657431 */ /* 0x000fc600000001ff */
[----:B0-----:R-:W-:Y:S01]  /*4150*/  FMUL.FTZ R9, R9, R148 ;  /* 0x0000009409097220 */ /* 0x001fe20000410000 */
[----:B-1----:R-:W-:Y:S01]  /*4160*/  FSETP.GTU.FTZ.AND P0, PT, R100, R147, PT ;  /* 0x000000936400720b */ /* 0x002fe20003f1c000 */
[----:B------:R-:W-:-:S03]  /*4170*/  HADD2.F32 R100, -RZ, R88.H0_H0 ;  /* 0x20000058ff647230 */ /* 0x000fc60000004100 */
        /* <DEDUP_REMOVED lines=14> */
.L_x_8348:
        /* <DEDUP_REMOVED lines=13> */
.L_x_8350:
[----:B------:R-:W-:Y:S05]  /*4330*/  BSYNC.RECONVERGENT B3 ;  /* 0x0000000000037941 */ /* 0x000fea0003800200 */
.L_x_8349:
        /* <DEDUP_REMOVED lines=43> */
.L_x_8347:
[----:B------:R-:W-:Y:S05]  /*45f0*/  BSYNC.RECONVERGENT B2 ;  /* 0x0000000000027941 */ /* 0x000fea0003800200 */
.L_x_8346:
        /* <DEDUP_REMOVED lines=8> */
[----:B------:R-:W-:Y:S01]  /*4680*/  FSETP.GTU.FTZ.AND P0, PT, R20, R147, PT ;  /* 0x000000931400720b */ /* 0x000fe20003f1c000 */
[----:B------:R-:W-:-:S03]  /*4690*/  HADD2.F32 R20, -RZ, R88.H1_H1 ;  /* 0x30000058ff147230 */ /* 0x000fc60000004100 */
        /* <DEDUP_REMOVED lines=13> */
.L_x_8353:
        /* <DEDUP_REMOVED lines=13> */
.L_x_8355:
[----:B------:R-:W-:Y:S05]  /*4840*/  BSYNC.RECONVERGENT B3 ;  /* 0x0000000000037941 */ /* 0x000fea0003800200 */
.L_x_8354:
        /* <DEDUP_REMOVED lines=43> */
.L_x_8352:
[----:B------:R-:W-:Y:S05]  /*4b00*/  BSYNC.RECONVERGENT B2 ;  /* 0x0000000000027941 */ /* 0x000fea0003800200 */
.L_x_8351:
        /* <DEDUP_REMOVED lines=23> */
.L_x_8358:
        /* <DEDUP_REMOVED lines=13> */
.L_x_8360:
[----:B------:R-:W-:Y:S05]  /*4d50*/  BSYNC.RECONVERGENT B3 ;  /* 0x0000000000037941 */ /* 0x000fea0003800200 */
.L_x_8359:
        /* <DEDUP_REMOVED lines=43> */
.L_x_8357:
[----:B------:R-:W-:Y:S05]  /*5010*/  BSYNC.RECONVERGENT B2 ;  /* 0x0000000000027941 */ /* 0x000fea0003800200 */
.L_x_8356:
        /* <DEDUP_REMOVED lines=23> */
.L_x_8363:
        /* <DEDUP_REMOVED lines=13> */
.L_x_8365:
[----:B------:R-:W-:Y:S05]  /*5260*/  BSYNC.RECONVERGENT B3 ;  /* 0x0000000000037941 */ /* 0x000fea0003800200 */
.L_x_8364:
        /* <DEDUP_REMOVED lines=43> */
.L_x_8362:
[----:B------:R-:W-:Y:S05]  /*5520*/  BSYNC.RECONVERGENT B2 ;  /* 0x0000000000027941 */ /* 0x000fea0003800200 */
.L_x_8361:
        /* <DEDUP_REMOVED lines=23> */
.L_x_8368:
        /* <DEDUP_REMOVED lines=13> */
.L_x_8370:
[----:B------:R-:W-:Y:S05]  /*5770*/  BSYNC.RECONVERGENT B3 ;  /* 0x0000000000037941 */ /* 0x000fea0003800200 */
.L_x_8369:
        /* <DEDUP_REMOVED lines=43> */
.L_x_8367:
[----:B------:R-:W-:Y:S05]  /*5a30*/  BSYNC.RECONVERGENT B2 ;  /* 0x0000000000027941 */ /* 0x000fea0003800200 */
.L_x_8366:
        /* <DEDUP_REMOVED lines=23> */
.L_x_8373:
        /* <DEDUP_REMOVED lines=13> */
.L_x_8375:
[----:B------:R-:W-:Y:S05]  /*5c80*/  BSYNC.RECONVERGENT B3 ;  /* 0x0000000000037941 */ /* 0x000fea0003800200 */
.L_x_8374:
        /* <DEDUP_REMOVED lines=43> */
.L_x_8372:
[----:B------:R-:W-:Y:S05]  /*5f40*/  BSYNC.RECONVERGENT B2 ;  /* 0x0000000000027941 */ /* 0x000fea0003800200 */
.L_x_8371:
[----:B------:R-:W-:Y:S01]  /*5f50*/  I2FP.F32.U32 R9, R9 ;  /* 0x0000000900097245 */ /* 0x000fe20000201000 */
[----:B------:R-:W-:Y:S01]  /*5f60*/  HADD2.F32 R102, -RZ, R23.H0_H0 ;  /* 0x20000017ff667230 */ /* 0x000fe20000004100 */
[----:B------:R-:W-:Y:S01]  /*5f70*/  ISETP.NE.AND P6, PT, R103, 0x1, PT ;  /* 0x000000016700780c */ /* 0x000fe20003fc5270 */
[----:B------:R-:W-:Y:S01]  /*5f80*/  BSSY.RECONVERGENT B2, `(.L_x_8376) ;  /* 0x000004f000027945 */ /* 0x000fe20003800200 */
[----:B------:R-:W-:Y:S02]  /*5f90*/  IMAD.MOV.U32 R101, RZ, RZ, R12 ;  /* 0x000000ffff657224 */ /* 0x000fe400078e000c */
[----:B------:R-:W-:Y:S01]  /*5fa0*/  FFMA.FTZ R100, R9, R142, 1.1641532182693481445e-10 ;  /* 0x2f00000009647423 */ /* 0x000fe2000001008e */
[----:B------:R-:W-:Y:S01]  /*5fb0*/  FMUL.FTZ R9, R102, R143 ;  /* 0x0000008f66097220 */ /* 0x000fe20000410000 */
[----:B------:R-:W-:-:S03]  /*5fc0*/  HADD2.F32 R102, -RZ, R91.H0_H0 ;  /* 0x2000005bff667230 */ /* 0x000fc60000004100 */
[----:B------:R-:W-:Y:S01]  /*5fd0*/  FMUL.FTZ R9, R9, R148 ;  /* 0x0000009409097220 */ /* 0x000fe20000410000 */
[----:B------:R-:W-:-:S04]  /*5fe0*/  FSETP.GTU.FTZ.AND P5, PT, R100, R147, PT ;  /* 0x000000936400720b */ /* 0x000fc80003fbc000 */
[----:B------:R-:W-:Y:S01]  /*5ff0*/  FSEL R125, R9, RZ, !P5 ;  /* 0x000000ff097d7208 */ /* 0x000fe20006800000 */
[----:B------:R-:W-:Y:S01]  /*6000*/  HFMA2 R9, -RZ, RZ, 0, 1.1920928955078125e-07 ;  /* 0x00000002ff097431 */ /* 0x000fe200000001ff */
        /* <DEDUP_REMOVED lines=11> */
.L_x_8378:
        /* <DEDUP_REMOVED lines=15> */
.L_x_8380:
[----:B------:R-:W-:Y:S05]  /*61b0*/  BSYNC.RECONVERGENT B3 ;  /* 0x0000000000037941 */ /* 0x000fea0003800200 */
.L_x_8379:
        /* <DEDUP_REMOVED lines=43> */
.L_x_8377:
[----:B------:R-:W-:Y:S05]  /*6470*/  BSYNC.RECONVERGENT B2 ;  /* 0x0000000000027941 */ /* 0x000fea0003800200 */
.L_x_8376:
[----:B------:R-:W-:Y:S01]  /*6480*/  I2FP.F32.U32 R101, R101 ;  /* 0x0000006500657245 */ /* 0x000fe20000201000 */
[----:B------:R-:W-:Y:S01]  /*6490*/  HADD2.F32 R100, -RZ, R23.H1_H1 ;  /* 0x30000017ff647230 */ /* 0x000fe20000004100 */
[----:B------:R-:W-:-:S03]  /*64a0*/  F2FP.F16.F32.PACK_AB R102, R22, R114 ;  /* 0x000000721666723e */ /* 0x000fc600000000ff */
[----:B------:R-:W-:Y:S01]  /*64b0*/  FFMA.FTZ R142, R101, R142, 1.1641532182693481445e-10 ;  /* 0x2f000000658e7423 */ /* 0x000fe2000001008e */
[----:B------:R-:W-:Y:S01]  /*64c0*/  FMUL.FTZ R23, R100, R143 ;  /* 0x0000008f64177220 */ /* 0x000fe20000410000 */
[----:B------:R-:W-:Y:S01]  /*64d0*/  HADD2.F32 R100, -RZ, R91.H1_H1 ;  /* 0x3000005bff647230 */ /* 0x000fe20000004100 */
[----:B------:R-:W-:Y:S02]  /*64e0*/  F2FP.F16.F32.PACK_AB R101, R21, R20 ;  /* 0x000000141565723e */ /* 0x000fe400000000ff */
[----:B------:R-:W-:Y:S01]  /*64f0*/  FMUL.FTZ R23, R23, R148 ;  /* 0x0000009417177220 */ /* 0x000fe20000410000 */
[----:B------:R-:W-:-:S04]  /*6500*/  FSETP.GTU.FTZ.AND P6, PT, R142, R147, PT ;  /* 0x000000938e00720b */ /* 0x000fc80003fdc000 */
[----:B------:R-:W-:Y:S02]  /*6510*/  FSEL R23, R23, RZ, !P6 ;  /* 0x000000ff17177208 */ /* 0x000fe40007000000 */
[----:B------:R-:W-:-:S03]  /*6520*/  PLOP3.LUT P6, PT, P6, PT, PT, 0x8, 0x80 ;  /* 0x000000000080781c */ /* 0x000fc600037ce170 */
[----:B------:R-:W-:Y:S01]  /*6530*/  FMUL.FTZ R23, R23, R100 ;  /* 0x0000006417177220 */ /* 0x000fe20000410000 */
[----:B------:R-:W-:-:S04]  /*6540*/  F2FP.F16.F32.PACK_AB R100, R19, R13 ;  /* 0x0000000d1364723e */ /* 0x000fc800000000ff */
[----:B------:R-:W-:-:S07]  /*6550*/  F2FP.F16.F32.PACK_AB R103, R23, R125 ;  /* 0x0000007d1767723e */ /* 0x000fce00000000ff */
.L_x_8340:
[----:B------:R-:W0:Y:S01]  /*6560*/  LDC.64 R148, c[0x0][0x3a8] ;  /* 0x0000ea00ff947b82 */ /* 0x000e220000000a00 */
[----:B------:R-:W-:Y:S02]  /*6570*/  SEL R147, RZ, 0x1000000, !P6 ;  /* 0x01000000ff937807 */ /* 0x000fe40007000000 */
[----:B------:R-:W-:Y:S02]  /*6580*/  SEL R142, RZ, 0x10000, !P5 ;  /* 0x00010000ff8e7807 */ /* 0x000fe40006800000 */
[----:B------:R-:W-:Y:S02]  /*6590*/  SEL R151, RZ, 0x100, !P4 ;  /* 0x00000100ff977807 */ /* 0x000fe40006000000 */
[----:B------:R-:W-:Y:S01]  /*65a0*/  SEL R150, RZ, 0x1000000, !P2 ;  /* 0x01000000ff967807 */ /* 0x000fe20005000000 */
[----:B------:R-:W1:Y:S01]  /*65b0*/  LDC.64 R144, c[0x0][0x3b0] ;  /* 0x0000ec00ff907b82 */ /* 0x000e620000000a00 */
[----:B------:R-:W-:Y:S02]  /*65c0*/  LOP3.LUT R151, R151, R147, R142, 0xfe, !PT ;  /* 0x0000009397977212 */ /* 0x000fe400078efe8e */
[----:B------:R-:W-:-:S02]  /*65d0*/  SEL R147, RZ, 0x10000, !P1 ;  /* 0x00010000ff937807 */ /* 0x000fc40004800000 */
[----:B------:R-:W-:Y:S02]  /*65e0*/  SEL R142, RZ, 0x100, !P0 ;  /* 0x00000100ff8e7807 */ /* 0x000fe40004000000 */
[----:B------:R-:W-:Y:S02]  /*65f0*/  LOP3.LUT P6, RZ, R11, 0x2, RZ, 0xc0, !PT ;  /* 0x000000020bff7812 */ /* 0x000fe400078cc0ff */
        /* <DEDUP_REMOVED lines=11> */
.L_x_8299:
[----:B------:R-:W-:Y:S05]  /*66b0*/  BSYNC.RECONVERGENT B1 ;  /* 0x0000000000017941 */ /* 0x000fea0003800200 */
.L_x_8298:
        /* <DEDUP_REMOVED lines=30> */
.L_x_8386:
        /* <DEDUP_REMOVED lines=13> */
.L_x_8388:
[----:B------:R-:W-:Y:S05]  /*6970*/  BSYNC.RECONVERGENT B3 ;  /* 0x0000000000037941 */ /* 0x000fea0003800200 */
.L_x_8387:
        /* <DEDUP_REMOVED lines=42> */
.L_x_8385:
[----:B------:R-:W-:Y:S05]  /*6c20*/  BSYNC.RECONVERGENT B2 ;  /* 0x0000000000027941 */ /* 0x000fea0003800200 */
.L_x_8384:
[----:B------:R-:W0:Y:S01]  /*6c30*/  LDC R145, c[0x0][0x408] ;  /* 0x00010200ff917b82 */ /* 0x000e220000000800 */
[----:B------:R-:W-:Y:S01]  /*6c40*/  I2FP.F32.U32 R9, R14 ;  /* 0x0000000e00097245 */ /* 0x000fe20000201000 */
[----:B------:R-:W-:Y:S02]  /*6c50*/  HFMA2 R136, -RZ, RZ, 0.1171875, 0 ;  /* 0x2f800000ff887431 */ /* 0x000fe400000001ff */
[----:B-----5:R-:W-:Y:S01]  /*6c60*/  HADD2.F32 R14, -RZ, R100.H0_H0 ;  /* 0x20000064ff0e7230 */ /* 0x020fe20000004100 */
[----:B------:R-:W-:Y:S01]  /*6c70*/  ISETP.NE.AND P1, PT, R104, 0x1, PT ;  /* 0x000000016800780c */ /* 0x000fe20003f25270 */
[----:B------:R-:W-:Y:S01]  /*6c80*/  HADD2.F32 R105, -RZ, R24.H0_H0 ;  /* 0x20000018ff697230 */ /* 0x000fe20000004100 */
[----:B------:R-:W-:Y:S01]  /*6c90*/  LOP3.LUT R11, R11, 0xfffffffd, RZ, 0xc0, !PT ;  /* 0xfffffffd0b0b7812 */ /* 0x000fe200078ec0ff */
[----:B------:R-:W-:Y:S01]  /*6ca0*/  FFMA.FTZ R9, R9, R136, 1.1641532182693481445e-10 ;  /* 0x2f00000009097423 */ /* 0x000fe20000010088 */
[----:B------:R-:W1:Y:S01]  /*6cb0*/  LDC R142, c[0x0][0x404] ;  /* 0x00010100ff8e7b82 */ /* 0x000e620000000800 */
[----:B------:R-:W-:Y:S01]  /*6cc0*/  FMUL.FTZ R14, R14, R143 ;  /* 0x0000008f0e0e7220 */ /* 0x000fe20000410000 */
[----:B------:R-:W-:Y:S01]  /*6cd0*/  BSSY.RECONVERGENT B2, `(.L_x_8389) ;  /* 0x000004c000027945 */ /* 0x000fe20003800200 */
[----:B------:R-:W-:-:S02]  /*6ce0*/  IMAD.MOV.U32 R115, RZ, RZ, 0x2 ;  /* 0x00000002ff737424 */ /* 0x000fc400078e00ff */
[----:B0-----:R-:W-:Y:S01]  /*6cf0*/  FMUL.FTZ R14, R14, R145 ;  /* 0x000000910e0e7220 */ /* 0x001fe20000410000 */
[----:B-1----:R-:W-:Y:S01]  /*6d00*/  FSETP.GTU.FTZ.AND P0, PT, R9, R142, PT ;  /* 0x0000008e0900720b */ /* 0x002fe20003f1c000 */
[----:B------:R-:W-:-:S03]  /*6d10*/  HADD2.F32 R9, -RZ, R76.H0_H0 ;  /* 0x2000004cff097230 */ /* 0x000fc60000004100 */
        /* <DEDUP_REMOVED lines=14> */
.L_x_8391:
        /* <DEDUP_REMOVED lines=13> */
.L_x_8393:
[----:B------:R-:W-:Y:S05]  /*6ed0*/  BSYNC.RECONVERGENT B3 ;  /* 0x0000000000037941 */ /* 0x000fea0003800200 */
.L_x_8392:
        /* <DEDUP_REMOVED lines=43> */
.L_x_8390:
[----:B------:R-:W-:Y:S05]  /*7190*/  BSYNC.RECONVERGENT B2 ;  /* 0x0000000000027941 */ /* 0x000fea0003800200 */
.L_x_8389:
        /* <DEDUP_REMOVED lines=24> */
.L_x_8396:
        /* <DEDUP_REMOVED lines=13> */
.L_x_8398:
[----:B------:R-:W-:Y:S05]  /*73f0*/  BSYNC.RECONVERGENT B3 ;  /* 0x0000000000037941 */ /* 0x000fea0003800200 */
.L_x_8397:
        /* <DEDUP_REMOVED lines=42> */
[----:B------:R-:W-:-:S07]  /*76a0*/  IMAD.MOV.U32 R148, RZ, RZ, R126 ;  /* 0x000000ffff947224 */ /* 0x000fce00078e007e */
.L_x_8395:
[----:B------:R-:W-:Y:S05]  /*76b0*/  BSYNC.RECONVERGENT B2 ;  /* 0x0000000000027941 */ /* 0x000fea0003800200 */
.L_x_8394:
        /* <DEDUP_REMOVED lines=24> */
.L_x_8401:
        /* <DEDUP_REMOVED lines=13> */
.L_x_8403:
[----:B------:R-:W-:Y:S05]  /*7910*/  BSYNC.RECONVERGENT B3 ;  /* 0x0000000000037941 */ /* 0x000fea0003800200 */
.L_x_8402:
        /* <DEDUP_REMOVED lines=40> */
[----:B------:R-:W-:Y:S01]  /*7ba0*/  MOV R148, R126 ;  /* 0x0000007e00947202 */ /* 0x000fe20000000f00 */
[----:B------:R-:W-:Y:S01]  /*7bb0*/  IMAD.MOV.U32 R126, RZ, RZ, RZ ;  /* 0x000000ffff7e7224 */ /* 0x000fe200078e00ff */
[----:B------:R-:W-:-:S07]  /*7bc0*/  LOP3.LUT R7, R146, UR31, R127, 0x96, !PT ;  /* 0x0000001f92077c12 */ /* 0x000fce000f8e967f */
.L_x_8400:
[----:B------:R-:W-:Y:S05]  /*7bd0*/  BSYNC.RECONVERGENT B2 ;  /* 0x0000000000027941 */ /* 0x000fea0003800200 */
.L_x_8399:
        /* <DEDUP_REMOVED lines=24> */
.L_x_8406:
        /* <DEDUP_REMOVED lines=13> */
.L_x_8408:
[----:B------:R-:W-:Y:S05]  /*7e30*/  BSYNC.RECONVERGENT B3 ;  /* 0x0000000000037941 */ /* 0x000fea0003800200 */
.L_x_8407:
        /* <DEDUP_REMOVED lines=43> */
.L_x_8405:
[----:B------:R-:W-:Y:S05]  /*80f0*/  BSYNC.RECONVERGENT B2 ;  /* 0x0000000000027941 */ /* 0x000fea0003800200 */
.L_x_8404:
        /* <DEDUP_REMOVED lines=9> */
[----:B------:R-:W-:-:S03]  /*8190*/  HADD2.F32 R9, -RZ, R78.H0_H0 ;  /* 0x2000004eff097230 */ /* 0x000fc60000004100 */
        /* <DEDUP_REMOVED lines=14> */
.L_x_8411:
        /* <DEDUP_REMOVED lines=13> */
.L_x_8413:
[----:B------:R-:W-:Y:S05]  /*8350*/  BSYNC.RECONVERGENT B3 ;  /* 0x0000000000037941 */ /* 0x000fea0003800200 */
.L_x_8412:
        /* <DEDUP_REMOVED lines=43> */
.L_x_8410:
[----:B------:R-:W-:Y:S05]  /*8610*/  BSYNC.RECONVERGENT B2 ;  /* 0x0000000000027941 */ /* 0x000fea0003800200 */
.L_x_8409:
[----:B------:R-:W-:Y:S01]  /*8620*/  I2FP.F32.U32 R9, R9 ;  /* 0x0000000900097245 */ /* 0x000fe20000201000 */
[----:B------:R-:W-:Y:S01]  /*8630*/  HADD2.F32 R102, -RZ, R102.H1_H1 ;  /* 0x30000066ff667230 */ /* 0x000fe20000004100 */
[----:B------:R-:W-:Y:S01]  /*8640*/  ISETP.NE.AND P5, PT, R100, 0x1, PT ;  /* 0x000000016400780c */ /* 0x000fe20003fa5270 */
[----:B------:R-:W-:Y:S01]  /*8650*/  HADD2.F32 R101, -RZ, R78.H1_H1 ;  /* 0x3000004eff657230 */ /* 0x000fe20000004100 */
[----:B------:R-:W-:Y:S01]  /*8660*/  BSSY.RECONVERGENT B2, `(.L_x_8414) ;  /* 0x000004d000027945 */ /* 0x000fe20003800200 */
        /* <DEDUP_REMOVED lines=8> */
[----:B------:R-:W-:Y:S01]  /*86f0*/  FFMA.FTZ R126, R102, R101, R127 ;  /* 0x00000065667e7223 */ /* 0x000fe2000001007f */
        /* <DEDUP_REMOVED lines=10> */
.L_x_8416:
        /* <DEDUP_REMOVED lines=13> */
.L_x_8418:
[----:B------:R-:W-:Y:S05]  /*8870*/  BSYNC.RECONVERGENT B3 ;  /* 0x0000000000037941 */ /* 0x000fea0003800200 */
.L_x_8417:
        /* <DEDUP_REMOVED lines=43> */
.L_x_8415:
[----:B------:R-:W-:Y:S05]  /*8b30*/  BSYNC.RECONVERGENT B2 ;  /* 0x0000000000027941 */ /* 0x000fea0003800200 */
.L_x_8414:
[----:B------:R-:W-:Y:S01]  /*8b40*/  HADD2.F32 R100, -RZ, R103.H0_H0 ;  /* 0x20000067ff647230 */ /* 0x000fe20000004100 */
[----:B------:R-:W-:Y:S01]  /*8b50*/  I2FP.F32.U32 R9, R9 ;  /* 0x0000000900097245 */ /* 0x000fe20000201000 */
[----:B------:R-:W-:Y:S01]  /*8b60*/  HADD2.F32 R127, -RZ, R79.H0_H0 ;  /* 0x2000004fff7f7230 */ /* 0x000fe20000004100 */
[----:B------:R-:W-:Y:S01]  /*8b70*/  ISETP.NE.AND P6, PT, R102, 0x1, PT ;  /* 0x000000016600780c */ /* 0x000fe20003fc5270 */
[----:B------:R-:W-:Y:S01]  /*8b80*/  BSSY.RECONVERGENT B2, `(.L_x_8419) ;  /* 0x000004f000027945 */ /* 0x000fe20003800200 */
[----:B------:R-:W-:Y:S01]  /*8b90*/  FMUL.FTZ R100, R100, R143 ;  /* 0x0000008f64647220 */ /* 0x000fe20000410000 */
[----:B------:R-:W-:Y:S01]  /*8ba0*/  FFMA.FTZ R9, R9, R136, 1.1641532182693481445e-10 ;  /* 0x2f00000009097423 */ /* 0x000fe20000010088 */
[----:B------:R-:W-:Y:S02]  /*8bb0*/  MOV R101, R12 ;  /* 0x0000000c00657202 */ /* 0x000fe40000000f00 */
[----:B------:R-:W-:Y:S02]  /*8bc0*/  FMUL.FTZ R100, R100, R145 ;  /* 0x0000009164647220 */ /* 0x000fe40000410000 */
[----:B------:R-:W-:Y:S01]  /*8bd0*/  FSETP.GTU.FTZ.AND P5, PT, R9, R142, PT ;  /* 0x0000008e0900720b */ /* 0x000fe20003fbc000 */
[----:B------:R-:W-:-:S03]  /*8be0*/  HADD2.F32 R9, -RZ, R27.H0_H0 ;  /* 0x2000001bff097230 */ /* 0x000fc60000004100 */
        /* <DEDUP_REMOVED lines=13> */
.L_x_8421:
        /* <DEDUP_REMOVED lines=15> */
.L_x_8423:
[----:B------:R-:W-:Y:S05]  /*8db0*/  BSYNC.RECONVERGENT B3 ;  /* 0x0000000000037941 */ /* 0x000fea0003800200 */
.L_x_8422:
        /* <DEDUP_REMOVED lines=36> */
[----:B------:R-:W-:Y:S01]  /*9000*/  IMAD.MOV.U32 R9, RZ, RZ, RZ ;  /* 0x000000ffff097224 */ /* 0x000fe200078e00ff */
[----:B------:R-:W-:Y:S02]  /*9010*/  LOP3.LUT R8, R8, UR30, R101, 0x96, !PT ;  /* 0x0000001e08087c12 */ /* 0x000fe4000f8e9665 */
[----:B------:R-:W-:Y:S01]  /*9020*/  MOV R12, R100 ;  /* 0x00000064000c7202 */ /* 0x000fe20000000f00 */
[----:B------:R-:W-:-:S05]  /*9030*/  IMAD.WIDE.U32 R100, R7, -0x2daee0ad, RZ ;  /* 0xd2511f5307647825 */ /* 0x000fca00078e00ff */
[----:B------:R-:W-:Y:S01]  /*9040*/  LOP3.LUT R7, R146, UR31, R101, 0x96, !PT ;  /* 0x0000001f92077c12 */ /* 0x000fe2000f8e9665 */
[----:B------:R-:W-:Y:S01]  /*9050*/  IMAD.MOV.U32 R101, RZ, RZ, R148 ;  /* 0x000000ffff657224 */ /* 0x000fe200078e0094 */
[----:B------:R-:W-:-:S07]  /*9060*/  MOV R148, R100 ;  /* 0x0000006400947202 */ /* 0x000fce0000000f00 */
.L_x_8420:
[----:B------:R-:W-:Y:S05]  /*9070*/  BSYNC.RECONVERGENT B2 ;  /* 0x0000000000027941 */ /* 0x000fea0003800200 */
.L_x_8419:
[----:B------:R-:W-:Y:S01]  /*9080*/  HADD2.F32 R100, -RZ, R103.H1_H1 ;  /* 0x30000067ff647230 */ /* 0x000fe20000004100 */
[----:B------:R-:W-:Y:S01]  /*9090*/  I2FP.F32.U32 R101, R101 ;  /* 0x0000006500657245 */ /* 0x000fe20000201000 */
[----:B------:R-:W-:Y:S01]  /*90a0*/  HADD2.F32 R103, -RZ, R79.H1_H1 ;  /* 0x3000004fff677230 */ /* 0x000fe20000004100 */
[----:B------:R-:W-:Y:S02]  /*90b0*/  F2FP.F16.F32.PACK_AB R102, R126, R116 ;  /* 0x000000747e66723e */ /* 0x000fe400000000ff */
[----:B------:R-:W-:Y:S01]  /*90c0*/  FMUL.FTZ R100, R100, R143 ;  /* 0x0000008f64647220 */ /* 0x000fe20000410000 */
[----:B------:R-:W-:-:S03]  /*90d0*/  FFMA.FTZ R101, R101, R136, 1.1641532182693481445e-10 ;  /* 0x2f00000065657423 */ /* 0x000fc60000010088 */
[----:B------:R-:W-:Y:S01]  /*90e0*/  FMUL.FTZ R100, R100, R145 ;  /* 0x0000009164647220 */ /* 0x000fe20000410000 */
[----:B------:R-:W-:Y:S01]  /*90f0*/  HADD2.F32 R145, -RZ, R27.H1_H1 ;  /* 0x3000001bff917230 */ /* 0x000fe20000004100 */
[----:B------:R-:W-:Y:S02]  /*9100*/  FSETP.GTU.FTZ.AND P6, PT, R101, R142, PT ;  /* 0x0000008e6500720b */ /* 0x000fe40003fdc000 */
[----:B------:R-:W-:Y:S02]  /*9110*/  F2FP.F16.F32.PACK_AB R101, R115, R105 ;  /* 0x000000697365723e */ /* 0x000fe400000000ff */
[----:B------:R-:W-:Y:S02]  /*9120*/  FSEL R100, R100, RZ, !P6 ;  /* 0x000000ff64647208 */ /* 0x000fe40007000000 */
[----:B------:R-:W-:-:S03]  /*9130*/  PLOP3.LUT P6, PT, P6, PT, PT, 0x8, 0x80 ;  /* 0x000000000080781c */ /* 0x000fc600037ce170 */
[----:B------:R-:W-:Y:S01]  /*9140*/  FFMA.FTZ R136, R100, R103, R145 ;  /* 0x0000006764887223 */ /* 0x000fe20000010091 */
[----:B------:R-:W-:-:S04]  /*9150*/  F2FP.F16.F32.PACK_AB R100, R104, R14 ;  /* 0x0000000e6864723e */ /* 0x000fc800000000ff */
[----:B------:R-:W-:Y:S01]  /*9160*/  F2FP.F16.F32.PACK_AB R103, R136, R127 ;  /* 0x0000007f8867723e */ /* 0x000fe200000000ff */
[----:B------:R-:W-:Y:S06]  /*9170*/  BRA `(.L_x_8424) ;  /* 0x0000002800547947 */ /* 0x000fec0003800000 */
.L_x_8383:
        /* <DEDUP_REMOVED lines=16> */
.L_x_8427:
        /* <DEDUP_REMOVED lines=13> */
.L_x_8429:
[----:B------:R-:W-:Y:S05]  /*9350*/  BSYNC.RECONVERGENT B3 ;  /* 0x0000000000037941 */ /* 0x000fea0003800200 */
.L_x_8428:
        /* <DEDUP_REMOVED lines=41> */
[----:B------:R-:W-:-:S07]  /*95f0*/  HFMA2 R104, -RZ, RZ, 0, 0 ;  /* 0x00000000ff687431 */ /* 0x000fce00000001ff */
.L_x_8426:
[----:B------:R-:W-:Y:S05]  /*9600*/  BSYNC.RECONVERGENT B2 ;  /* 0x0000000000027941 */ /* 0x000fea0003800200 */
.L_x_8425:
[----:B------:R-:W0:Y:S01]  /*9610*/  LDC R145, c[0x0][0x408] ;  /* 0x00010200ff917b82 */ /* 0x000e220000000800 */
[----:B------:R-:W-:Y:S01]  /*9620*/  I2FP.F32.U32 R9, R14 ;  /* 0x0000000e00097245 */ /* 0x000fe20000201000 */
[----:B-----5:R-:W-:Y:S01]  /*9630*/  HADD2.F32 R14, -RZ, R100.H0_H0 ;  /* 0x20000064ff0e7230 */ /* 0x020fe20000004100 */
[----:B------:R-:W-:Y:S01]  /*9640*/  ISETP.NE.AND P1, PT, R104, 0x1, PT ;  /* 0x000000016800780c */ /* 0x000fe20003f25270 */
[----:B------:R-:W-:Y:S01]  /*9650*/  IMAD.MOV.U32 R136, RZ, RZ, 0x2f800000 ;  /* 0x2f800000ff887424 */ /* 0x000fe200078e00ff */
[----:B------:R-:W-:Y:S01]  /*9660*/  LOP3.LUT R11, R11, 0xfffffffd, RZ, 0xc0, !PT ;  /* 0xfffffffd0b0b7812 */ /* 0x000fe200078ec0ff */
[----:B------:R-:W-:Y:S01]  /*9670*/  BSSY.RECONVERGENT B2, `(.L_x_8430) ;  /* 0x000004f000027945 */ /* 0x000fe20003800200 */
[----:B------:R-:W-:Y:S01]  /*9680*/  FMUL.FTZ R14, R14, R143 ;  /* 0x0000008f0e0e7220 */ /* 0x000fe20000410000 */
[----:B------:R-:W1:Y:S01]  /*9690*/  LDC R142, c[0x0][0x404] ;  /* 0x00010100ff8e7b82 */ /* 0x000e620000000800 */
[----:B------:R-:W-:Y:S01]  /*96a0*/  FFMA.FTZ R9, R9, R136, 1.1641532182693481445e-10 ;  /* 0x2f00000009097423 */ /* 0x000fe20000010088 */
[----:B------:R-:W-:-:S02]  /*96b0*/  HFMA2 R105, -RZ, RZ, 0, 1.1920928955078125e-07 ;  /* 0x00000002ff697431 */ /* 0x000fc400000001ff */
[----:B0-----:R-:W-:Y:S02]  /*96c0*/  FMUL.FTZ R14, R14, R145 ;  /* 0x000000910e0e7220 */ /* 0x001fe40000410000 */
[----:B-1----:R-:W-:Y:S01]  /*96d0*/  FSETP.GTU.FTZ.AND P0, PT, R9, R142, PT ;  /* 0x0000008e0900720b */ /* 0x002fe20003f1c000 */
[----:B------:R-:W-:-:S03]  /*96e0*/  HADD2.F32 R9, -RZ, R76.H0_H0 ;  /* 0x2000004cff097230 */ /* 0x000fc60000004100 */
        /* <DEDUP_REMOVED lines=14> */
.L_x_8432:
        /* <DEDUP_REMOVED lines=13> */
.L_x_8434:
[----:B------:R-:W-:Y:S05]  /*98a0*/  BSYNC.RECONVERGENT B3 ;  /* 0x0000000000037941 */ /* 0x000fea0003800200 */
.L_x_8433:
        /* <DEDUP_REMOVED lines=43> */
.L_x_8431:
[----:B------:R-:W-:Y:S05]  /*9b60*/  BSYNC.RECONVERGENT B2 ;  /* 0x0000000000027941 */ /* 0x000fea0003800200 */
.L_x_8430:
        /* <DEDUP_REMOVED lines=23> */
.L_x_8437:
        /* <DEDUP_REMOVED lines=13> */
.L_x_8439:
[----:B------:R-:W-:Y:S05]  /*9db0*/  BSYNC.RECONVERGENT B3 ;  /* 0x0000000000037941 */ /* 0x000fea0003800200 */
.L_x_8438:
        /* <DEDUP_REMOVED lines=43> */
.L_x_8436:
[----:B------:R-:W-:Y:S05]  /*a070*/  BSYNC.RECONVERGENT B2 ;  /* 0x0000000000027941 */ /* 0x000fea0003800200 */
.L_x_8435:
        /* <DEDUP_REMOVED lines=23> */
.L_x_8442:
        /* <DEDUP_REMOVED lines=13> */
.L_x_8444:
[----:B------:R-:W-:Y:S05]  /*a2c0*/  BSYNC.RECONVERGENT B3 ;  /* 0x0000000000037941 */ /* 0x000fea0003800200 */
.L_x_8443:
        /* <DEDUP_REMOVED lines=39> */
[----:B------:R-:W-:Y:S02]  /*a540*/  IMAD.MOV.U32 R148, RZ, RZ, R126 ;  /* 0x000000ffff947224 */ /* 0x000fe400078e007e */
[----:B------:R-:W-:Y:S02]  /*a550*/  HFMA2 R126, -RZ, RZ, 0, 0 ;  /* 0x00000000ff7e7431 */ /* 0x000fe400000001ff */
[----:B------:R-:W-:Y:S01]  /*a560*/  IMAD.MOV.U32 R12, RZ, RZ, R150 ;  /* 0x000000ffff0c7224 */ /* 0x000fe200078e0096 */
[----:B------:R-:W-:-:S07]  /*a570*/  LOP3.LUT R7, R146, UR31, R127, 0x96, !PT ;  /* 0x0000001f92077c12 */ /* 0x000fce000f8e967f */
.L_x_8441:
[----:B------:R-:W-:Y:S05]  /*a580*/  BSYNC.RECONVERGENT B2 ;  /* 0x0000000000027941 */ /* 0x000fea0003800200 */
.L_x_8440:
        /* <DEDUP_REMOVED lines=23> */
.L_x_8447:
        /* <DEDUP_REMOVED lines=13> */
.L_x_8449:
[----:B------:R-:W-:Y:S05]  /*a7d0*/  BSYNC.RECONVERGENT B3 ;  /* 0x0000000000037941 */ /* 0x000fea0003800200 */
.L_x_8448:
        /* <DEDUP_REMOVED lines=43> */
.L_x_8446:
[----:B------:R-:W-:Y:S05]  /*aa90*/  BSYNC.RECONVERGENT B2 ;  /* 0x0000000000027941 */ /* 0x000fea0003800200 */
.L_x_8445:
        /* <DEDUP_REMOVED lines=9> */
[----:B------:R-:W-:Y:S01]  /*ab30*/  FSEL R116, R100, RZ, !P3 ;  /* 0x000000ff64747208 */ /* 0x000fe20005800000 */
[----:B------:R-:W-:Y:S01]  /*ab40*/  HFMA2 R100, -RZ, RZ, 0, 1.1920928955078125e-07 ;  /* 0x00000002ff647431 */ /* 0x000fe200000001ff */
        /* <DEDUP_REMOVED lines=12> */
.L_x_8452:
        /* <DEDUP_REMOVED lines=13> */
.L_x_8454:
[----:B------:R-:W-:Y:S05]  /*ace0*/  BSYNC.RECONVERGENT B3 ;  /* 0x0000000000037941 */ /* 0x000fea0003800200 */
.L_x_8453:
        /* <DEDUP_REMOVED lines=43> */
.L_x_8451:
[----:B------:R-:W-:Y:S05]  /*afa0*/  BSYNC.RECONVERGENT B2 ;  /* 0x0000000000027941 */ /* 0x000fea0003800200 */
.L_x_8450:
        /* <DEDUP_REMOVED lines=23> */
.L_x_8457:
        /* <DEDUP_REMOVED lines=13> */
.L_x_8459:
[----:B------:R-:W-:Y:S05]  /*b1f0*/  BSYNC.RECONVERGENT B3 ;  /* 0x0000000000037941 */ /* 0x000fea0003800200 */
.L_x_8458:
        /* <DEDUP_REMOVED lines=43> */
.L_x_8456:
[----:B------:R-:W-:Y:S05]  /*b4b0*/  BSYNC.RECONVERGENT B2 ;  /* 0x0000000000027941 */ /* 0x000fea0003800200 */
.L_x_8455:
[----:B------:R-:W-:Y:S01]  /*b4c0*/  HADD2.F32 R100, -RZ, R103.H0_H0 ;  /* 0x20000067ff647230 */ /* 0x000fe20000004100 */
[----:B------:R-:W-:Y:S01]  /*b4d0*/  I2FP.F32.U32 R9, R9 ;  /* 0x0000000900097245 */ /* 0x000fe20000201000 */
[----:B------:R-:W-:Y:S01]  /*b4e0*/  HADD2.F32 R102, -RZ, R79.H0_H0 ;  /* 0x2000004fff667230 */ /* 0x000fe20000004100 */
[----:B------:R-:W-:Y:S01]  /*b4f0*/  ISETP.NE.AND P6, PT, R146, 0x1, PT ;  /* 0x000000019200780c */ /* 0x000fe20003fc5270 */
[----:B------:R-:W-:Y:S01]  /*b500*/  BSSY.RECONVERGENT B2, `(.L_x_8460) ;  /* 0x000004e000027945 */ /* 0x000fe20003800200 */
[----:B------:R-:W-:Y:S01]  /*b510*/  FMUL.FTZ R100, R100, R143 ;  /* 0x0000008f64647220 */ /* 0x000fe20000410000 */
[----:B------:R-:W-:Y:S01]  /*b520*/  FFMA.FTZ R9, R9, R136, 1.1641532182693481445e-10 ;  /* 0x2f00000009097423 */ /* 0x000fe20000010088 */
[----:B------:R-:W-:Y:S02]  /*b530*/  IMAD.MOV.U32 R101, RZ, RZ, R12 ;  /* 0x000000ffff657224 */ /* 0x000fe400078e000c */
[----:B------:R-:W-:Y:S02]  /*b540*/  FMUL.FTZ R100, R100, R145 ;  /* 0x0000009164647220 */ /* 0x000fe40000410000 */
[----:B------:R-:W-:Y:S01]  /*b550*/  FSETP.GTU.FTZ.AND P5, PT, R9, R142, PT ;  /* 0x0000008e0900720b */ /* 0x000fe20003fbc000 */
[----:B------:R-:W-:-:S03]  /*b560*/  HFMA2 R9, -RZ, RZ, 0, 1.1920928955078125e-07 ;  /* 0x00000002ff097431 */ /* 0x000fc600000001ff */
        /* <DEDUP_REMOVED lines=12> */
.L_x_8462:
        /* <DEDUP_REMOVED lines=15> */
.L_x_8464:
[----:B------:R-:W-:Y:S05]  /*b720*/  BSYNC.RECONVERGENT B3 ;  /* 0x0000000000037941 */ /* 0x000fea0003800200 */
.L_x_8463:
        /* <DEDUP_REMOVED lines=36> */
[----:B------:R-:W-:Y:S02]  /*b970*/  HFMA2 R9, -RZ, RZ, 0, 0 ;  /* 0x00000000ff097431 */ /* 0x000fe400000001ff */
[----:B------:R-:W-:Y:S01]  /*b980*/  IMAD.MOV.U32 R12, RZ, RZ, R100 ;  /* 0x000000ffff0c7224 */ /* 0x000fe200078e0064 */
[----:B------:R-:W-:Y:S01]  /*b990*/  LOP3.LUT R8, R8, UR30, R101, 0x96, !PT ;  /* 0x0000001e08087c12 */ /* 0x000fe2000f8e9665 */
[----:B------:R-:W-:-:S05]  /*b9a0*/  IMAD.WIDE.U32 R100, R7, -0x2daee0ad, RZ ;  /* 0xd2511f5307647825 */ /* 0x000fca00078e00ff */
[----:B------:R-:W-:Y:S02]  /*b9b0*/  LOP3.LUT R7, R146, UR31, R101, 0x96, !PT ;  /* 0x0000001f92077c12 */ /* 0x000fe4000f8e9665 */
[----:B------:R-:W-:Y:S01]  /*b9c0*/  MOV R101, R148 ;  /* 0x0000009400657202 */ /* 0x000fe20000000f00 */
[----:B------:R-:W-:-:S07]  /*b9d0*/  IMAD.MOV.U32 R148, RZ, RZ, R100 ;  /* 0x000000ffff947224 */ /* 0x000fce00078e0064 */
.L_x_8461:
[----:B------:R-:W-:Y:S05]  /*b9e0*/  BSYNC.RECONVERGENT B2 ;  /* 0x0000000000027941 */ /* 0x000fea0003800200 */
.L_x_8460:
        /* <DEDUP_REMOVED lines=10> */
[----:B------:R-:W-:Y:S02]  /*ba90*/  PLOP3.LUT P6, PT, P6, PT, PT, 0x8, 0x80 ;  /* 0x000000000080781c */ /* 0x000fe400037ce170 */
[----:B------:R-:W-:Y:S01]  /*baa0*/  F2FP.F16.F32.PACK_AB R100, R104, R14 ;  /* 0x0000000e6864723e */ /* 0x000fe200000000ff */
[----:B------:R-:W-:-:S05]  /*bab0*/  FMUL.FTZ R136, R103, R136 ;  /* 0x0000008867887220 */ /* 0x000fca0000410000 */
[----:B------:R-:W-:-:S07]  /*bac0*/  F2FP.F16.F32.PACK_AB R103, R136, R127 ;  /* 0x0000007f8867723e */ /* 0x000fce00000000ff */
.L_x_8424:
        /* <DEDUP_REMOVED lines=21> */
.L_x_8382:
[----:B------:R-:W-:Y:S05]  /*bc20*/  BSYNC.RECONVERGENT B1 ;  /* 0x0000000000017941 */ /* 0x000fea0003800200 */
.L_x_8381:
        /* <DEDUP_REMOVED lines=30> */
.L_x_8470:
        /* <DEDUP_REMOVED lines=13> */
.L_x_8472:
[----:B------:R-:W-:Y:S05]  /*bee0*/  BSYNC.RECONVERGENT B3 ;  /* 0x0000000000037941 */ /* 0x000fea0003800200 */
.L_x_8471:
        /* <DEDUP_REMOVED lines=41> */
[----:B------:R-:W-:-:S07]  /*c180*/  LOP3.LUT R7, R106, UR31, R149, 0x96, !PT ;  /* 0x0000001f6a077c12 */ /* 0x000fce000f8e9695 */
.L_x_8469:
[----:B------:R-:W-:Y:S05]  /*c190*/  BSYNC.RECONVERGENT B2 ;  /* 0x0000000000027941 */ /* 0x000fea0003800200 */
.L_x_8468:
        /* <DEDUP_REMOVED lines=10> */
[----:B------:R-:W-:Y:S01]  /*c240*/  HADD2.F32 R106, -RZ, R64.H0_H0 ;  /* 0x20000040ff6a7230 */ /* 0x000fe20000004100 */
[----:B------:R-:W-:Y:S01]  /*c250*/  BSSY.RECONVERGENT B2, `(.L_x_8473) ;  /* 0x000004b000027945 */ /* 0x000fe20003800200 */
[----:B------:R-:W-:-:S02]  /*c260*/  IMAD.MOV.U32 R117, RZ, RZ, 0x2 ;  /* 0x00000002ff757424 */ /* 0x000fc400078e00ff */
[----:B0-----:R-:W-:Y:S01]  /*c270*/  FMUL.FTZ R118, R118, R145 ;  /* 0x0000009176767220 */ /* 0x001fe20000410000 */
[----:B-1----:R-:W-:Y:S02]  /*c280*/  FSETP.GTU.FTZ.AND P0, PT, R9, R142, PT ;  /* 0x0000008e0900720b */ /* 0x002fe40003f1c000 */
[----:B------:R-:W-:Y:S02]  /*c290*/  MOV R9, R12 ;  /* 0x0000000c00097202 */ /* 0x000fe40000000f00 */
        /* <DEDUP_REMOVED lines=13> */
.L_x_8475:
        /* <DEDUP_REMOVED lines=13> */
.L_x_8477:
[----:B------:R-:W-:Y:S05]  /*c440*/  BSYNC.RECONVERGENT B3 ;  /* 0x0000000000037941 */ /* 0x000fea0003800200 */
.L_x_8476:
        /* <DEDUP_REMOVED lines=43> */
.L_x_8474:
[----:B------:R-:W-:Y:S05]  /*c700*/  BSYNC.RECONVERGENT B2 ;  /* 0x0000000000027941 */ /* 0x000fea0003800200 */
.L_x_8473:
        /* <DEDUP_REMOVED lines=24> */
.L_x_8480:
        /* <DEDUP_REMOVED lines=13> */
.L_x_8482:
[----:B------:R-:W-:Y:S05]  /*c960*/  BSYNC.RECONVERGENT B3 ;  /* 0x0000000000037941 */ /* 0x000fea0003800200 */
.L_x_8481:
        /* <DEDUP_REMOVED lines=43> */
.L_x_8479:
[----:B------:R-:W-:Y:S05]  /*cc20*/  BSYNC.RECONVERGENT B2 ;  /* 0x0000000000027941 */ /* 0x000fea0003800200 */
.L_x_8478:
[----:B------:R-:W-:Y:S01]  /*cc30*/  I2FP.F32.U32 R100, R9 ;  /* 0x0000000900647245 */ /* 0x000fe20000201000 */
[----:B------:R-:W-:Y:S01]  /*cc40*/  HADD2.F32 R118, -RZ, R101.H0_H0 ;  /* 0x20000065ff767230 */ /* 0x000fe20000004100 */
[----:B------:R-:W-:Y:S01]  /*cc50*/  ISETP.NE.AND P2, PT, R129, 0x1, PT ;  /* 0x000000018100780c */ /* 0x000fe20003f45270 */
[----:B------:R-:W-:Y:S01]  /*cc60*/  HADD2.F32 R128, -RZ, R25.H0_H0 ;  /* 0x20000019ff807230 */ /* 0x000fe20000004100 */
[----:B------:R-:W-:Y:S01]  /*cc70*/  BSSY.RECONVERGENT B2, `(.L_x_8483) ;  /* 0x000004d000027945 */ /* 0x000fe20003800200 */
[----:B------:R-:W-:Y:S01]  /*cc80*/  FFMA.FTZ R9, R100, R137, 1.1641532182693481445e-10 ;  /* 0x2f00000064097423 */ /* 0x000fe20000010089 */
[----:B------:R-:W-:Y:S01]  /*cc90*/  FMUL.FTZ R118, R118, R143 ;  /* 0x0000008f76767220 */ /* 0x000fe20000410000 */
[----:B------:R-:W-:Y:S02]  /*cca0*/  HADD2.F32 R100, -RZ, R65.H0_H0 ;  /* 0x20000041ff647230 */ /* 0x000fe40000004100 */
[----:B------:R-:W-:Y:S02]  /*ccb0*/  IMAD.MOV.U32 R146, RZ, RZ, 0x2 ;  /* 0x00000002ff927424 */ /* 0x000fe400078e00ff */
[----:B------:R-:W-:Y:S01]  /*ccc0*/  FMUL.FTZ R118, R118, R145 ;  /* 0x0000009176767220 */ /* 0x000fe20000410000 */
[----:B------:R-:W-:-:S02]  /*ccd0*/  FSETP.GTU.FTZ.AND P1, PT, R9, R142, PT ;  /* 0x0000008e0900720b */ /* 0x000fc40003f3c000 */
[----:B------:R-:W-:Y:S02]  /*cce0*/  MOV R9, R12 ;  /* 0x0000000c00097202 */ /* 0x000fe40000000f00 */
        /* <DEDUP_REMOVED lines=12> */
.L_x_8485:
        /* <DEDUP_REMOVED lines=13> */
.L_x_8487:
[----:B------:R-:W-:Y:S05]  /*ce80*/  BSYNC.RECONVERGENT B3 ;  /* 0x0000000000037941 */ /* 0x000fea0003800200 */
.L_x_8486:
        /* <DEDUP_REMOVED lines=43> */
.L_x_8484:
[----:B------:R-:W-:Y:S05]  /*d140*/  BSYNC.RECONVERGENT B2 ;  /* 0x0000000000027941 */ /* 0x000fea0003800200 */
.L_x_8483:
        /* <DEDUP_REMOVED lines=24> */
.L_x_8490:
        /* <DEDUP_REMOVED lines=13> */
.L_x_8492:
[----:B------:R-:W-:Y:S05]  /*d3a0*/  BSYNC.RECONVERGENT B3 ;  /* 0x0000000000037941 */ /* 0x000fea0003800200 */
.L_x_8491:
        /* <DEDUP_REMOVED lines=43> */
.L_x_8489:
[----:B------:R-:W-:Y:S05]  /*d660*/  BSYNC.RECONVERGENT B2 ;  /* 0x0000000000027941 */ /* 0x000fea0003800200 */
.L_x_8488:
        /* <DEDUP_REMOVED lines=24> */
.L_x_8495:
        /* <DEDUP_REMOVED lines=13> */
.L_x_8497:
[----:B------:R-:W-:Y:S05]  /*d8c0*/  BSYNC.RECONVERGENT B3 ;  /* 0x0000000000037941 */ /* 0x000fea0003800200 */
.L_x_8496:
        /* <DEDUP_REMOVED lines=37> */
[----:B------:R-:W-:Y:S02]  /*db20*/  MOV R12, R146 ;  /* 0x00000092000c7202 */ /* 0x000fe40000000f00 */
[----:B------:R-:W-:Y:S01]  /*db30*/  LOP3.LUT R8, R8, UR30, R147, 0x96, !PT ;  /* 0x0000001e08087c12 */ /* 0x000fe2000f8e9693 */
[----:B------:R-:W-:Y:S01]  /*db40*/  IMAD.MOV.U32 R9, RZ, RZ, R148 ;  /* 0x000000ffff097224 */ /* 0x000fe200078e0094 */
[----:B------:R-:W-:Y:S01]  /*db50*/  LOP3.LUT R7, R128, UR31, R101, 0x96, !PT ;  /* 0x0000001f80077c12 */ /* 0x000fe2000f8e9665 */
[----:B------:R-:W-:Y:S01]  /*db60*/  IMAD.MOV.U32 R146, RZ, RZ, RZ ;  /* 0x000000ffff927224 */ /* 0x000fe200078e00ff */
[----:B------:R-:W-:-:S07]  /*db70*/  MOV R148, R100 ;  /* 0x0000006400947202 */ /* 0x000fce0000000f00 */
.L_x_8494:
[----:B------:R-:W-:Y:S05]  /*db80*/  BSYNC.RECONVERGENT B2 ;  /* 0x0000000000027941 */ /* 0x000fea0003800200 */
.L_x_8493:
[----:B------:R-:W-:Y:S01]  /*db90*/  I2FP.F32.U32 R100, R9 ;  /* 0x0000000900647245 */ /* 0x000fe20000201000 */
[----:B------:R-:W-:Y:S01]  /*dba0*/  HADD2.F32 R102, -RZ, R102.H1_H1 ;  /* 0x30000066ff667230 */ /* 0x000fe20000004100 */
[----:B------:R-:W-:Y:S01]  /*dbb0*/  ISETP.NE.AND P5, PT, R146, 0x1, PT ;  /* 0x000000019200780c */ /* 0x000fe20003fa5270 */
[----:B------:R-:W-:Y:S01]  /*dbc0*/  HADD2.F32 R101, -RZ, R66.H1_H1 ;  /* 0x30000042ff657230 */ /* 0x000fe20000004100 */
[----:B------:R-:W-:Y:S01]  /*dbd0*/  BSSY.RECONVERGENT B2, `(.L_x_8498) ;  /* 0x000004d000027945 */ /* 0x000fe20003800200 */
[----:B------:R-:W-:Y:S01]  /*dbe0*/  FFMA.FTZ R9, R100, R137, 1.1641532182693481445e-10 ;  /* 0x2f00000064097423 */ /* 0x000fe20000010089 */
[----:B------:R-:W-:Y:S01]  /*dbf0*/  FMUL.FTZ R102, R102, R143 ;  /* 0x0000008f66667220 */ /* 0x000fe20000410000 */
[----:B------:R-:W-:Y:S02]  /*dc00*/  HADD2.F32 R129, -RZ, R26.H1_H1 ;  /* 0x3000001aff817230 */ /* 0x000fe40000004100 */
[----:B------:R-:W-:Y:S02]  /*dc10*/  HFMA2 R147, -RZ, RZ, 0, 1.1920928955078125e-07 ;  /* 0x00000002ff937431 */ /* 0x000fe400000001ff */
        /* <DEDUP_REMOVED lines=15> */
.L_x_8500:
        /* <DEDUP_REMOVED lines=13> */
.L_x_8502:
[----:B------:R-:W-:Y:S05]  /*dde0*/  BSYNC.RECONVERGENT B3 ;  /* 0x0000000000037941 */ /* 0x000fea0003800200 */
.L_x_8501:
        /* <DEDUP_REMOVED lines=43> */
.L_x_8499:
[----:B------:R-:W-:Y:S05]  /*e0a0*/  BSYNC.RECONVERGENT B2 ;  /* 0x0000000000027941 */ /* 0x000fea0003800200 */
.L_x_8498:
        /* <DEDUP_REMOVED lines=24> */
.L_x_8505:
        /* <DEDUP_REMOVED lines=15> */
.L_x_8507:
[----:B------:R-:W-:Y:S05]  /*e320*/  BSYNC.RECONVERGENT B3 ;  /* 0x0000000000037941 */ /* 0x000fea0003800200 */
.L_x_8506:
        /* <DEDUP_REMOVED lines=43> */
.L_x_8504:
[----:B------:R-:W-:Y:S05]  /*e5e0*/  BSYNC.RECONVERGENT B2 ;  /* 0x0000000000027941 */ /* 0x000fea0003800200 */
.L_x_8503:
[----:B------:R-:W-:Y:S01]  /*e5f0*/  HADD2.F32 R102, -RZ, R103.H1_H1 ;  /* 0x30000067ff667230 */ /* 0x000fe20000004100 */
[----:B------:R-:W-:Y:S01]  /*e600*/  I2FP.F32.U32 R100, R101 ;  /* 0x0000006500647245 */ /* 0x000fe20000201000 */
[----:B------:R-:W-:Y:S02]  /*e610*/  HADD2.F32 R101, -RZ, R67.H1_H1 ;  /* 0x30000043ff657230 */ /* 0x000fe40000004100 */
[----:B------:R-:W-:Y:S02]  /*e620*/  HADD2.F32 R103, -RZ, R27.H1_H1 ;  /* 0x3000001bff677230 */ /* 0x000fe40000004100 */
[----:B------:R-:W-:Y:S01]  /*e630*/  FMUL.FTZ R102, R102, R143 ;  /* 0x0000008f66667220 */ /* 0x000fe20000410000 */
[----:B------:R-:W-:Y:S01]  /*e640*/  FFMA.FTZ R137, R100, R137, 1.1641532182693481445e-10 ;  /* 0x2f00000064897423 */ /* 0x000fe20000010089 */
[----:B------:R-:W-:Y:S02]  /*e650*/  F2FP.F16.F32.PACK_AB R100, R106, R15 ;  /* 0x0000000f6a64723e */ /* 0x000fe400000000ff */
[----:B------:R-:W-:-:S02]  /*e660*/  FMUL.FTZ R102, R102, R145 ;  /* 0x0000009166667220 */ /* 0x000fc40000410000 */
[----:B------:R-:W-:-:S04]  /*e670*/  FSETP.GTU.FTZ.AND P6, PT, R137, R142, PT ;  /* 0x0000008e8900720b */ /* 0x000fc80003fdc000 */
[----:B------:R-:W-:Y:S02]  /*e680*/  FSEL R102, R102, RZ, !P6 ;  /* 0x000000ff66667208 */ /* 0x000fe40007000000 */
[----:B------:R-:W-:-:S03]  /*e690*/  PLOP3.LUT P6, PT, P6, PT, PT, 0x8, 0x80 ;  /* 0x000000000080781c */ /* 0x000fc600037ce170 */
[----:B------:R-:W-:Y:S01]  /*e6a0*/  FFMA.FTZ R137, R102, R101, R103 ;  /* 0x0000006566897223 */ /* 0x000fe20000010067 */
[----:B------:R-:W-:Y:S02]  /*e6b0*/  F2FP.F16.F32.PACK_AB R102, R128, R118 ;  /* 0x000000768066723e */ /* 0x000fe400000000ff */
[----:B------:R-:W-:Y:S02]  /*e6c0*/  F2FP.F16.F32.PACK_AB R101, R117, R107 ;  /* 0x0000006b7565723e */ /* 0x000fe400000000ff */
[----:B------:R-:W-:Y:S01]  /*e6d0*/  F2FP.F16.F32.PACK_AB R103, R137, R129 ;  /* 0x000000818967723e */ /* 0x000fe200000000ff */
[----:B------:R-:W-:Y:S06]  /*e6e0*/  BRA `(.L_x_8508) ;  /* 0x0000002800547947 */ /* 0x000fec0003800000 */
.L_x_8467:
        /* <DEDUP_REMOVED lines=16> */
.L_x_8511:
        /* <DEDUP_REMOVED lines=13> */
.L_x_8513:
[----:B------:R-:W-:Y:S05]  /*e8c0*/  BSYNC.RECONVERGENT B3 ;  /* 0x0000000000037941 */ /* 0x000fea0003800200 */
.L_x_8512:
        /* <DEDUP_REMOVED lines=41> */
[----:B------:R-:W-:-:S07]  /*eb60*/  LOP3.LUT R7, R106, UR31, R149, 0x96, !PT ;  /* 0x0000001f6a077c12 */ /* 0x000fce000f8e9695 */
.L_x_8510:
[----:B------:R-:W-:Y:S05]  /*eb70*/  BSYNC.RECONVERGENT B2 ;  /* 0x0000000000027941 */ /* 0x000fea0003800200 */
.L_x_8509:
        /* <DEDUP_REMOVED lines=10> */
[----:B------:R-:W-:-:S02]  /*ec20*/  HADD2.F32 R106, -RZ, R64.H0_H0 ;  /* 0x20000040ff6a7230 */ /* 0x000fc40000004100 */
[----:B------:R-:W-:Y:S02]  /*ec30*/  HFMA2 R117, -RZ, RZ, 0, 1.1920928955078125e-07 ;  /* 0x00000002ff757431 */ /* 0x000fe400000001ff */
[----:B0-----:R-:W-:Y:S01]  /*ec40*/  FMUL.FTZ R15, R118, R145 ;  /* 0x00000091760f7220 */ /* 0x001fe20000410000 */
[----:B-1----:R-:W-:Y:S01]  /*ec50*/  FSETP.GTU.FTZ.AND P0, PT, R9, R142, PT ;  /* 0x0000008e0900720b */ /* 0x002fe20003f1c000 */
[----:B------:R-:W-:-:S03]  /*ec60*/  IMAD.MOV.U32 R9, RZ, RZ, R12 ;  /* 0x000000ffff097224 */ /* 0x000fc600078e000c */
        /* <DEDUP_REMOVED lines=13> */
.L_x_8516:
        /* <DEDUP_REMOVED lines=13> */
.L_x_8518:
[----:B------:R-:W-:Y:S05]  /*ee10*/  BSYNC.RECONVERGENT B3 ;  /* 0x0000000000037941 */ /* 0x000fea0003800200 */
.L_x_8517:
        /* <DEDUP_REMOVED lines=43> */
.L_x_8515:
[----:B------:R-:W-:Y:S05]  /*f0d0*/  BSYNC.RECONVERGENT B2 ;  /* 0x0000000000027941 */ /* 0x000fea0003800200 */
.L_x_8514:
        /* <DEDUP_REMOVED lines=23> */
.L_x_8521:
        /* <DEDUP_REMOVED lines=13> */
.L_x_8523:
[----:B------:R-:W-:Y:S05]  /*f320*/  BSYNC.RECONVERGENT B3 ;  /* 0x0000000000037941 */ /* 0x000fea0003800200 */
.L_x_8522:
        /* <DEDUP_REMOVED lines=43> */
.L_x_8520:
[----:B------:R-:W-:Y:S05]  /*f5e0*/  BSYNC.RECONVERGENT B2 ;  /* 0x0000000000027941 */ /* 0x000fea0003800200 */
.L_x_8519:
[----:B------:R-:W-:Y:S01]  /*f5f0*/  I2FP.F32.U32 R100, R9 ;  /* 0x0000000900647245 */ /* 0x000fe20000201000 */
[----:B------:R-:W-:Y:S01]  /*f600*/  HADD2.F32 R118, -RZ, R101.H0_H0 ;  /* 0x20000065ff767230 */ /* 0x000fe20000004100 */
[----:B------:R-:W-:Y:S01]  /*f610*/  ISETP.NE.AND P2, PT, R128, 0x1, PT ;  /* 0x000000018000780c */ /* 0x000fe20003f45270 */
[----:B------:R-:W-:Y:S01]  /*f620*/  BSSY.RECONVERGENT B2, `(.L_x_8524) ;  /* 0x000004d000027945 */ /* 0x000fe20003800200 */
[----:B------:R-:W-:Y:S02]  /*f630*/  HFMA2 R129, -RZ, RZ, 0, 1.1920928955078125e-07 ;  /* 0x00000002ff817431 */ /* 0x000fe400000001ff */
[----:B------:R-:W-:Y:S01]  /*f640*/  FFMA.FTZ R9, R100, R137, 1.1641532182693481445e-10 ;  /* 0x2f00000064097423 */ /* 0x000fe20000010089 */
[----:B------:R-:W-:Y:S01]  /*f650*/  FMUL.FTZ R118, R118, R143 ;  /* 0x0000008f76767220 */ /* 0x000fe20000410000 */
[----:B------:R-:W-:-:S03]  /*f660*/  HADD2.F32 R100, -RZ, R65.H0_H0 ;  /* 0x20000041ff647230 */ /* 0x000fc60000004100 */
        /* <DEDUP_REMOVED lines=15> */
.L_x_8526:
        /* <DEDUP_REMOVED lines=13> */
.L_x_8528:
[----:B------:R-:W-:Y:S05]  /*f830*/  BSYNC.RECONVERGENT B3 ;  /* 0x0000000000037941 */ /* 0x000fea0003800200 */
.L_x_8527:
        /* <DEDUP_REMOVED lines=43> */
.L_x_8525:
[----:B------:R-:W-:Y:S05]  /*faf0*/  BSYNC.RECONVERGENT B2 ;  /* 0x0000000000027941 */ /* 0x000fea0003800200 */
.L_x_8524:
        /* <DEDUP_REMOVED lines=23> */
.L_x_8531:
        /* <DEDUP_REMOVED lines=13> */
.L_x_8533:
[----:B------:R-:W-:Y:S05]  /*fd40*/  BSYNC.RECONVERGENT B3 ;  /* 0x0000000000037941 */ /* 0x000fea0003800200 */
.L_x_8532:
        /* <DEDUP_REMOVED lines=43> */
.L_x_8530:
[----:B------:R-:W-:Y:S05]  /*10000*/  BSYNC.RECONVERGENT B2 ;  /* 0x0000000000027941 */ /* 0x000fea0003800200 */
.L_x_8529:
        /* <DEDUP_REMOVED lines=23> */
.L_x_8536:
        /* <DEDUP_REMOVED lines=13> */
.L_x_8538:
[----:B------:R-:W-:Y:S05]  /*10250*/  BSYNC.RECONVERGENT B3 ;  /* 0x0000000000037941 */ /* 0x000fea0003800200 */
.L_x_8537:
        /* <DEDUP_REMOVED lines=43> */
.L_x_8535:
[----:B------:R-:W-:Y:S05]  /*10510*/  BSYNC.RECONVERGENT B2 ;  /* 0x0000000000027941 */ /* 0x000fea0003800200 */
.L_x_8534:
        /* <DEDUP_REMOVED lines=23> */
.L_x_8541:
        /* <DEDUP_REMOVED lines=13> */
.L_x_8543:
[----:B------:R-:W-:Y:S05]  /*10760*/  BSYNC.RECONVERGENT B3 ;  /* 0x0000000000037941 */ /* 0x000fea0003800200 */
.L_x_8542:
        /* <DEDUP_REMOVED lines=43> */
.L_x_8540:
[----:B------:R-:W-:Y:S05]  /*10a20*/  BSYNC.RECONVERGENT B2 ;  /* 0x0000000000027941 */ /* 0x000fea0003800200 */
.L_x_8539:
[----:B------:R-:W-:Y:S01]  /*10a30*/  HADD2.F32 R102, -RZ, R103.H0_H0 ;  /* 0x20000067ff667230 */ /* 0x000fe20000004100 */
[----:B------:R-:W-:Y:S01]  /*10a40*/  I2FP.F32.U32 R100, R9 ;  /* 0x0000000900647245 */ /* 0x000fe20000201000 */
[----:B------:R-:W-:Y:S01]  /*10a50*/  BSSY.RECONVERGENT B2, `(.L_x_8544) ;  /* 0x0000050000027945 */ /* 0x000fe20003800200 */
[----:B------:R-:W-:Y:S01]  /*10a60*/  ISETP.NE.AND P6, PT, R146, 0x1, PT ;  /* 0x000000019200780c */ /* 0x000fe20003fc5270 */
[----:B------:R-:W-:Y:S02]  /*10a70*/  IMAD.MOV.U32 R101, RZ, RZ, R12 ;  /* 0x000000ffff657224 */ /* 0x000fe400078e000c */
[----:B------:R-:W-:Y:S01]  /*10a80*/  FMUL.FTZ R102, R102, R143 ;  /* 0x0000008f66667220 */ /* 0x000fe20000410000 */
[----:B------:R-:W-:Y:S01]  /*10a90*/  FFMA.FTZ R9, R100, R137, 1.1641532182693481445e-10 ;  /* 0x2f00000064097423 */ /* 0x000fe20000010089 */
[----:B------:R-:W-:Y:S02]  /*10aa0*/  HADD2.F32 R100, -RZ, R67.H0_H0 ;  /* 0x20000043ff647230 */ /* 0x000fe40000004100 */
[----:B------:R-:W-:-:S02]  /*10ab0*/  FMUL.FTZ R102, R102, R145 ;  /* 0x0000009166667220 */ /* 0x000fc40000410000 */
        /* <DEDUP_REMOVED lines=14> */
.L_x_8546:
        /* <DEDUP_REMOVED lines=15> */
.L_x_8548:
[----:B------:R-:W-:Y:S05]  /*10c90*/  BSYNC.RECONVERGENT B3 ;  /* 0x0000000000037941 */ /* 0x000fea0003800200 */
.L_x_8547:
        /* <DEDUP_REMOVED lines=43> */
.L_x_8545:
[----:B------:R-:W-:Y:S05]  /*10f50*/  BSYNC.RECONVERGENT B2 ;  /* 0x0000000000027941 */ /* 0x000fea0003800200 */
.L_x_8544:
[----:B------:R-:W-:Y:S01]  /*10f60*/  I2FP.F32.U32 R100, R101 ;  /* 0x0000006500647245 */ /* 0x000fe20000201000 */
[----:B------:R-:W-:Y:S01]  /*10f70*/  HADD2.F32 R102, -RZ, R103.H1_H1 ;  /* 0x30000067ff667230 */ /* 0x000fe20000004100 */
[----:B------:R-:W-:-:S03]  /*10f80*/  F2FP.F16.F32.PACK_AB R101, R117, R107 ;  /* 0x0000006b7565723e */ /* 0x000fc600000000ff */
[----:B------:R-:W-:Y:S01]  /*10f90*/  FFMA.FTZ R137, R100, R137, 1.1641532182693481445e-10 ;  /* 0x2f00000064897423 */ /* 0x000fe20000010089 */
[----:B------:R-:W-:Y:S01]  /*10fa0*/  FMUL.FTZ R102, R102, R143 ;  /* 0x0000008f66667220 */ /* 0x000fe20000410000 */
[----:B------:R-:W-:-:S03]  /*10fb0*/  HADD2.F32 R100, -RZ, R67.H1_H1 ;  /* 0x30000043ff647230 */ /* 0x000fc60000004100 */
[----:B------:R-:W-:Y:S01]  /*10fc0*/  FMUL.FTZ R102, R102, R145 ;  /* 0x0000009166667220 */ /* 0x000fe20000410000 */
[----:B------:R-:W-:-:S04]  /*10fd0*/  FSETP.GTU.FTZ.AND P6, PT, R137, R142, PT ;  /* 0x0000008e8900720b */ /* 0x000fc80003fdc000 */
[----:B------:R-:W-:Y:S02]  /*10fe0*/  FSEL R137, R102, RZ, !P6 ;  /* 0x000000ff66897208 */ /* 0x000fe40007000000 */
[----:B------:R-:W-:Y:S02]  /*10ff0*/  PLOP3.LUT P6, PT, P6, PT, PT, 0x8, 0x80 ;  /* 0x000000000080781c */ /* 0x000fe400037ce170 */
[----:B------:R-:W-:Y:S01]  /*11000*/  F2FP.F16.F32.PACK_AB R102, R128, R118 ;  /* 0x000000768066723e */ /* 0x000fe200000000ff */
[----:B------:R-:W-:Y:S01]  /*11010*/  FMUL.FTZ R137, R100, R137 ;  /* 0x0000008964897220 */ /* 0x000fe20000410000 */
[----:B------:R-:W-:-:S04]  /*11020*/  F2FP.F16.F32.PACK_AB R100, R106, R15 ;  /* 0x0000000f6a64723e */ /* 0x000fc800000000ff */
[----:B------:R-:W-:-:S07]  /*11030*/  F2FP.F16.F32.PACK_AB R103, R137, R129 ;  /* 0x000000818967723e */ /* 0x000fce00000000ff */
.L_x_8508:
        /* <DEDUP_REMOVED lines=21> */
.L_x_8466:
[----:B------:R-:W-:Y:S05]  /*11190*/  BSYNC.RECONVERGENT B1 ;  /* 0x0000000000017941 */ /* 0x000fea0003800200 */
.L_x_8465:
        /* <DEDUP_REMOVED lines=30> */
.L_x_8554:
        /* <DEDUP_REMOVED lines=13> */
.L_x_8556:
[----:B------:R-:W-:Y:S05]  /*11450*/  BSYNC.RECONVERGENT B3 ;  /* 0x0000000000037941 */ /* 0x000fea0003800200 */
.L_x_8555:
        /* <DEDUP_REMOVED lines=42> */
.L_x_8553:
[----:B------:R-:W-:Y:S05]  /*11700*/  BSYNC.RECONVERGENT B2 ;  /* 0x0000000000027941 */ /* 0x000fea0003800200 */
.L_x_8552:
        /* <DEDUP_REMOVED lines=29> */
.L_x_8559:
        /* <DEDUP_REMOVED lines=13> */
.L_x_8561:
[----:B------:R-:W-:Y:S05]  /*119b0*/  BSYNC.RECONVERGENT B3 ;  /* 0x0000000000037941 */ /* 0x000fea0003800200 */
.L_x_8560:
        /* <DEDUP_REMOVED lines=43> */
.L_x_8558:
[----:B------:R-:W-:Y:S05]  /*11c70*/  BSYNC.RECONVERGENT B2 ;  /* 0x0000000000027941 */ /* 0x000fea0003800200 */
.L_x_8557:
        /* <DEDUP_REMOVED lines=24> */
.L_x_8564:
        /* <DEDUP_REMOVED lines=13> */
.L_x_8566:
[----:B------:R-:W-:Y:S05]  /*11ed0*/  BSYNC.RECONVERGENT B3 ;  /* 0x0000000000037941 */ /* 0x000fea0003800200 */
.L_x_8565:
        /* <DEDUP_REMOVED lines=43> */
.L_x_8563:
[----:B------:R-:W-:Y:S05]  /*12190*/  BSYNC.RECONVERGENT B2 ;  /* 0x0000000000027941 */ /* 0x000fea0003800200 */
.L_x_8562:
        /* <DEDUP_REMOVED lines=24> */
.L_x_8569:
        /* <DEDUP_REMOVED lines=13> */
.L_x_8571:
[----:B------:R-:W-:Y:S05]  /*123f0*/  BSYNC.RECONVERGENT B3 ;  /* 0x0000000000037941 */ /* 0x000fea0003800200 */
.L_x_8570:
        /* <DEDUP_REMOVED lines=43> */
.L_x_8568:
[----:B------:R-:W-:Y:S05]  /*126b0*/  BSYNC.RECONVERGENT B2 ;  /* 0x0000000000027941 */ /* 0x000fea0003800200 */
.L_x_8567:
        /* <DEDUP_REMOVED lines=24> */
.L_x_8574:
        /* <DEDUP_REMOVED lines=13> */
.L_x_8576:
[----:B------:R-:W-:Y:S05]  /*12910*/  BSYNC.RECONVERGENT B3 ;  /* 0x0000000000037941 */ /* 0x000fea0003800200 */
.L_x_8575:
        /* <DEDUP_REMOVED lines=40> */
[----:B------:R-:W-:Y:S01]  /*12ba0*/  HFMA2 R146, -RZ, RZ, 0, 0 ;  /* 0x00000000ff927431 */ /* 0x000fe200000001ff */
[----:B------:R-:W-:Y:S01]  /*12bb0*/  LOP3.LUT R7, R130, UR31, R101, 0x96, !PT ;  /* 0x0000001f82077c12 */ /* 0x000fe2000f8e9665 */
[----:B------:R-:W-:-:S07]  /*12bc0*/  IMAD.MOV.U32 R148, RZ, RZ, R100 ;  /* 0x000000ffff947224 */ /* 0x000fce00078e0064 */
.L_x_8573:
[----:B------:R-:W-:Y:S05]  /*12bd0*/  BSYNC.RECONVERGENT B2 ;  /* 0x0000000000027941 */ /* 0x000fea0003800200 */
.L_x_8572:
[----:B------:R-:W-:Y:S01]  /*12be0*/  I2FP.F32.U32 R9, R9 ;  /* 0x0000000900097245 */ /* 0x000fe20000201000 */
[----:B------:R-:W-:Y:S01]  /*12bf0*/  HADD2.F32 R100, -RZ, R102.H0_H0 ;  /* 0x20000066ff647230 */ /* 0x000fe20000004100 */
[----:B------:R-:W-:Y:S01]  /*12c00*/  ISETP.NE.AND P4, PT, R146, 0x1, PT ;  /* 0x000000019200780c */ /* 0x000fe20003f85270 */
[----:B------:R-:W-:Y:S01]  /*12c10*/  HADD2.F32 R101, -RZ, R54.H0_H0 ;  /* 0x20000036ff657230 */ /* 0x000fe20000004100 */
[----:B------:R-:W-:Y:S01]  /*12c20*/  BSSY.RECONVERGENT B2, `(.L_x_8577) ;  /* 0x000004d000027945 */ /* 0x000fe20003800200 */
[----:B------:R-:W-:Y:S01]  /*12c30*/  FFMA.FTZ R9, R9, R138, 1.1641532182693481445e-10 ;  /* 0x2f00000009097423 */ /* 0x000fe2000001008a */
[----:B------:R-:W-:Y:S01]  /*12c40*/  FMUL.FTZ R100, R100, R143 ;  /* 0x0000008f64647220 */ /* 0x000fe20000410000 */
[----:B------:R-:W-:-:S03]  /*12c50*/  HADD2.F32 R131, -RZ, R26.H0_H0 ;  /* 0x2000001aff837230 */ /* 0x000fc60000004100 */
[----:B------:R-:W-:Y:S01]  /*12c60*/  FMUL.FTZ R100, R100, R145 ;  /* 0x0000009164647220 */ /* 0x000fe20000410000 */
[----:B------:R-:W-:Y:S02]  /*12c70*/  FSETP.GTU.FTZ.AND P3, PT, R9, R142, PT ;  /* 0x0000008e0900720b */ /* 0x000fe40003f7c000 */
[----:B------:R-:W-:Y:S02]  /*12c80*/  MOV R9, R12 ;  /* 0x0000000c00097202 */ /* 0x000fe40000000f00 */
        /* <DEDUP_REMOVED lines=13> */
.L_x_8579:
        /* <DEDUP_REMOVED lines=13> */
.L_x_8581:
[----:B------:R-:W-:Y:S05]  /*12e30*/  BSYNC.RECONVERGENT B3 ;  /* 0x0000000000037941 */ /* 0x000fea0003800200 */
.L_x_8580:
        /* <DEDUP_REMOVED lines=43> */
.L_x_8578:
[----:B------:R-:W-:Y:S05]  /*130f0*/  BSYNC.RECONVERGENT B2 ;  /* 0x0000000000027941 */ /* 0x000fea0003800200 */
.L_x_8577:
        /* <DEDUP_REMOVED lines=24> */
.L_x_8584:
        /* <DEDUP_REMOVED lines=13> */
.L_x_8586:
[----:B------:R-:W-:Y:S05]  /*13350*/  BSYNC.RECONVERGENT B3 ;  /* 0x0000000000037941 */ /* 0x000fea0003800200 */
.L_x_8585:
        /* <DEDUP_REMOVED lines=43> */
.L_x_8583:
[----:B------:R-:W-:Y:S05]  /*13610*/  BSYNC.RECONVERGENT B2 ;  /* 0x0000000000027941 */ /* 0x000fea0003800200 */
.L_x_8582:
        /* <DEDUP_REMOVED lines=24> */
.L_x_8589:
        /* <DEDUP_REMOVED lines=15> */
.L_x_8591:
[----:B------:R-:W-:Y:S05]  /*13890*/  BSYNC.RECONVERGENT B3 ;  /* 0x0000000000037941 */ /* 0x000fea0003800200 */
.L_x_8590:
        /* <DEDUP_REMOVED lines=43> */
.L_x_8588:
[----:B------:R-:W-:Y:S05]  /*13b50*/  BSYNC.RECONVERGENT B2 ;  /* 0x0000000000027941 */ /* 0x000fea0003800200 */
.L_x_8587:
        /* <DEDUP_REMOVED lines=16> */
.L_x_8551:
        /* <DEDUP_REMOVED lines=16> */
.L_x_8595:
        /* <DEDUP_REMOVED lines=13> */
.L_x_8597:
[----:B------:R-:W-:Y:S05]  /*13e30*/  BSYNC.RECONVERGENT B3 ;  /* 0x0000000000037941 */ /* 0x000fea0003800200 */
.L_x_8596:
        /* <DEDUP_REMOVED lines=42> */
.L_x_8594:
[----:B------:R-:W-:Y:S05]  /*140e0*/  BSYNC.RECONVERGENT B2 ;  /* 0x0000000000027941 */ /* 0x000fea0003800200 */
.L_x_8593:
        /* <DEDUP_REMOVED lines=28> */
.L_x_8600:
        /* <DEDUP_REMOVED lines=13> */
.L_x_8602:
[----:B------:R-:W-:Y:S05]  /*14380*/  BSYNC.RECONVERGENT B3 ;  /* 0x0000000000037941 */ /* 0x000fea0003800200 */
.L_x_8601:
        /* <DEDUP_REMOVED lines=43> */
.L_x_8599:
[----:B------:R-:W-:Y:S05]  /*14640*/  BSYNC.RECONVERGENT B2 ;  /* 0x0000000000027941 */ /* 0x000fea0003800200 */
.L_x_8598:
        /* <DEDUP_REMOVED lines=23> */
.L_x_8605:
        /* <DEDUP_REMOVED lines=13> */
.L_x_8607:
[----:B------:R-:W-:Y:S05]  /*14890*/  BSYNC.RECONVERGENT B3 ;  /* 0x0000000000037941 */ /* 0x000fea0003800200 */
.L_x_8606:
        /* <DEDUP_REMOVED lines=43> */
.L_x_8604:
[----:B------:R-:W-:Y:S05]  /*14b50*/  BSYNC.RECONVERGENT B2 ;  /* 0x0000000000027941 */ /* 0x000fea0003800200 */
.L_x_8603:
        /* <DEDUP_REMOVED lines=23> */
.L_x_8610:
        /* <DEDUP_REMOVED lines=13> */
.L_x_8612:
[----:B------:R-:W-:Y:S05]  /*14da0*/  BSYNC.RECONVERGENT B3 ;  /* 0x0000000000037941 */ /* 0x000fea0003800200 */
.L_x_8611:
        /* <DEDUP_REMOVED lines=43> */
.L_x_8609:
[----:B------:R-:W-:Y:S05]  /*15060*/  BSYNC.RECONVERGENT B2 ;  /* 0x0000000000027941 */ /* 0x000fea0003800200 */
.L_x_8608:
        /* <DEDUP_REMOVED lines=23> */
.L_x_8615:
        /* <DEDUP_REMOVED lines=13> */
.L_x_8617:
[----:B------:R-:W-:Y:S05]  /*152b0*/  BSYNC.RECONVERGENT B3 ;  /* 0x0000000000037941 */ /* 0x000fea0003800200 */
.L_x_8616:
        /* <DEDUP_REMOVED lines=43> */
.L_x_8614:
[----:B------:R-:W-:Y:S05]  /*15570*/  BSYNC.RECONVERGENT B2 ;  /* 0x0000000000027941 */ /* 0x000fea0003800200 */
.L_x_8613:
        /* <DEDUP_REMOVED lines=23> */
.L_x_8620:
        /* <DEDUP_REMOVED lines=13> */
.L_x_8622:
[----:B------:R-:W-:Y:S05]  /*157c0*/  BSYNC.RECONVERGENT B3 ;  /* 0x0000000000037941 */ /* 0x000fea0003800200 */
.L_x_8621:
        /* <DEDUP_REMOVED lines=43> */
.L_x_8619:
[----:B------:R-:W-:Y:S05]  /*15a80*/  BSYNC.RECONVERGENT B2 ;  /* 0x0000000000027941 */ /* 0x000fea0003800200 */
.L_x_8618:
        /* <DEDUP_REMOVED lines=23> */
.L_x_8625:
        /* <DEDUP_REMOVED lines=13> */
.L_x_8627:
[----:B------:R-:W-:Y:S05]  /*15cd0*/  BSYNC.RECONVERGENT B3 ;  /* 0x0000000000037941 */ /* 0x000fea0003800200 */
.L_x_8626:
        /* <DEDUP_REMOVED lines=43> */
.L_x_8624:
[----:B------:R-:W-:Y:S05]  /*15f90*/  BSYNC.RECONVERGENT B2 ;  /* 0x0000000000027941 */ /* 0x000fea0003800200 */
.L_x_8623:
        /* <DEDUP_REMOVED lines=23> */
.L_x_8630:
        /* <DEDUP_REMOVED lines=15> */
.L_x_8632:
[----:B------:R-:W-:Y:S05]  /*16200*/  BSYNC.RECONVERGENT B3 ;  /* 0x0000000000037941 */ /* 0x000fea0003800200 */
.L_x_8631:
        /* <DEDUP_REMOVED lines=43> */
.L_x_8629:
[----:B------:R-:W-:Y:S05]  /*164c0*/  BSYNC.RECONVERGENT B2 ;  /* 0x0000000000027941 */ /* 0x000fea0003800200 */
.L_x_8628:
        /* <DEDUP_REMOVED lines=14> */
.L_x_8592:
        /* <DEDUP_REMOVED lines=21> */
.L_x_8550:
[----:B------:R-:W-:Y:S05]  /*16700*/  BSYNC.RECONVERGENT B1 ;  /* 0x0000000000017941 */ /* 0x000fea0003800200 */
.L_x_8549:
        /* <DEDUP_REMOVED lines=30> */
.L_x_8638:
        /* <DEDUP_REMOVED lines=13> */
.L_x_8640:
[----:B------:R-:W-:Y:S05]  /*169c0*/  BSYNC.RECONVERGENT B3 ;  /* 0x0000000000037941 */ /* 0x000fea0003800200 */
.L_x_8639:
        /* <DEDUP_REMOVED lines=42> */
.L_x_8637:
[----:B------:R-:W-:Y:S05]  /*16c70*/  BSYNC.RECONVERGENT B2 ;  /* 0x0000000000027941 */ /* 0x000fea0003800200 */
.L_x_8636:
        /* <DEDUP_REMOVED lines=29> */
.L_x_8643:
        /* <DEDUP_REMOVED lines=13> */
.L_x_8645:
[----:B------:R-:W-:Y:S05]  /*16f20*/  BSYNC.RECONVERGENT B3 ;  /* 0x0000000000037941 */ /* 0x000fea0003800200 */
.L_x_8644:
        /* <DEDUP_REMOVED lines=43> */
.L_x_8642:
[----:B------:R-:W-:Y:S05]  /*171e0*/  BSYNC.RECONVERGENT B2 ;  /* 0x0000000000027941 */ /* 0x000fea0003800200 */
.L_x_8641:
        /* <DEDUP_REMOVED lines=24> */
.L_x_8648:
        /* <DEDUP_REMOVED lines=13> */
.L_x_8650:
[----:B------:R-:W-:Y:S05]  /*17440*/  BSYNC.RECONVERGENT B3 ;  /* 0x0000000000037941 */ /* 0x000fea0003800200 */
.L_x_8649:
        /* <DEDUP_REMOVED lines=43> */
.L_x_8647:
[----:B------:R-:W-:Y:S05]  /*17700*/  BSYNC.RECONVERGENT B2 ;  /* 0x0000000000027941 */ /* 0x000fea0003800200 */
.L_x_8646:
        /* <DEDUP_REMOVED lines=24> */
.L_x_8653:
        /* <DEDUP_REMOVED lines=13> */
.L_x_8655:
[----:B------:R-:W-:Y:S05]  /*17960*/  BSYNC.RECONVERGENT B3 ;  /* 0x0000000000037941 */ /* 0x000fea0003800200 */
.L_x_8654:
        /* <DEDUP_REMOVED lines=43> */
.L_x_8652:
[----:B------:R-:W-:Y:S05]  /*17c20*/  BSYNC.RECONVERGENT B2 ;  /* 0x0000000000027941 */ /* 0x000fea0003800200 */
.L_x_8651:
        /* <DEDUP_REMOVED lines=24> */
.L_x_8658:
        /* <DEDUP_REMOVED lines=13> */
.L_x_8660:
[----:B------:R-:W-:Y:S05]  /*17e80*/  BSYNC.RECONVERGENT B3 ;  /* 0x0000000000037941 */ /* 0x000fea0003800200 */
.L_x_8659:
        /* <DEDUP_REMOVED lines=43> */
.L_x_8657:
[----:B------:R-:W-:Y:S05]  /*18140*/  BSYNC.RECONVERGENT B2 ;  /* 0x0000000000027941 */ /* 0x000fea0003800200 */
.L_x_8656:
        /* <DEDUP_REMOVED lines=24> */
.L_x_8663:
        /* <DEDUP_REMOVED lines=13> */
.L_x_8665:
[----:B------:R-:W-:Y:S05]  /*183a0*/  BSYNC.RECONVERGENT B3 ;  /* 0x0000000000037941 */ /* 0x000fea0003800200 */
.L_x_8664:
        /* <DEDUP_REMOVED lines=43> */
.L_x_8662:
[----:B------:R-:W-:Y:S05]  /*18660*/  BSYNC.RECONVERGENT B2 ;  /* 0x0000000000027941 */ /* 0x000fea0003800200 */
.L_x_8661:
        /* <DEDUP_REMOVED lines=24> */
.L_x_8668:
        /* <DEDUP_REMOVED lines=13> */
.L_x_8670:
[----:B------:R-:W-:Y:S05]  /*188c0*/  BSYNC.RECONVERGENT B3 ;  /* 0x0000000000037941 */ /* 0x000fea0003800200 */
.L_x_8669:
        /* <DEDUP_REMOVED lines=43> */
.L_x_8667:
[----:B------:R-:W-:Y:S05]  /*18b80*/  BSYNC.RECONVERGENT B2 ;  /* 0x0000000000027941 */ /* 0x000fea0003800200 */
.L_x_8666:
        /* <DEDUP_REMOVED lines=24> */
.L_x_8673:
        /* <DEDUP_REMOVED lines=15> */
.L_x_8675:
[----:B------:R-:W-:Y:S05]  /*18e00*/  BSYNC.RECONVERGENT B3 ;  /* 0x0000000000037941 */ /* 0x000fea0003800200 */
.L_x_8674:
        /* <DEDUP_REMOVED lines=43> */
.L_x_8672:
[----:B------:R-:W-:Y:S05]  /*190c0*/  BSYNC.RECONVERGENT B2 ;  /* 0x0000000000027941 */ /* 0x000fea0003800200 */
.L_x_8671:
        /* <DEDUP_REMOVED lines=16> */
.L_x_8635:
        /* <DEDUP_REMOVED lines=16> */
.L_x_8679:
        /* <DEDUP_REMOVED lines=13> */
.L_x_8681:
[----:B------:R-:W-:Y:S05]  /*193a0*/  BSYNC.RECONVERGENT B3 ;  /* 0x0000000000037941 */ /* 0x000fea0003800200 */
.L_x_8680:
        /* <DEDUP_REMOVED lines=42> */
.L_x_8678:
[----:B------:R-:W-:Y:S05]  /*19650*/  BSYNC.RECONVERGENT B2 ;  /* 0x0000000000027941 */ /* 0x000fea0003800200 */
.L_x_8677:
        /* <DEDUP_REMOVED lines=28> */
.L_x_8684:
        /* <DEDUP_REMOVED lines=13> */
.L_x_8686:
[----:B------:R-:W-:Y:S05]  /*198f0*/  BSYNC.RECONVERGENT B3 ;  /* 0x0000000000037941 */ /* 0x000fea0003800200 */
.L_x_8685:
        /* <DEDUP_REMOVED lines=43> */
.L_x_8683:
[----:B------:R-:W-:Y:S05]  /*19bb0*/  BSYNC.RECONVERGENT B2 ;  /* 0x0000000000027941 */ /* 0x000fea0003800200 */
.L_x_8682:
        /* <DEDUP_REMOVED lines=23> */
.L_x_8689:
        /* <DEDUP_REMOVED lines=13> */
.L_x_8691:
[----:B------:R-:W-:Y:S05]  /*19e00*/  BSYNC.RECONVERGENT B3 ;  /* 0x0000000000037941 */ /* 0x000fea0003800200 */
.L_x_8690:
        /* <DEDUP_REMOVED lines=43> */
.L_x_8688:
[----:B------:R-:W-:Y:S05]  /*1a0c0*/  BSYNC.RECONVERGENT B2 ;  /* 0x0000000000027941 */ /* 0x000fea0003800200 */
.L_x_8687:
        /* <DEDUP_REMOVED lines=23> */
.L_x_8694:
        /* <DEDUP_REMOVED lines=13> */
.L_x_8696:
[----:B------:R-:W-:Y:S05]  /*1a310*/  BSYNC.RECONVERGENT B3 ;  /* 0x0000000000037941 */ /* 0x000fea0003800200 */
.L_x_8695:
        /* <DEDUP_REMOVED lines=43> */
.L_x_8693:
[----:B------:R-:W-:Y:S05]  /*1a5d0*/  BSYNC.RECONVERGENT B2 ;  /* 0x0000000000027941 */ /* 0x000fea0003800200 */
.L_x_8692:
        /* <DEDUP_REMOVED lines=23> */
.L_x_8699:
        /* <DEDUP_REMOVED lines=13> */
.L_x_8701:
[----:B------:R-:W-:Y:S05]  /*1a820*/  BSYNC.RECONVERGENT B3 ;  /* 0x0000000000037941 */ /* 0x000fea0003800200 */
.L_x_8700:
        /* <DEDUP_REMOVED lines=43> */
.L_x_8698:
[----:B------:R-:W-:Y:S05]  /*1aae0*/  BSYNC.RECONVERGENT B2 ;  /* 0x0000000000027941 */ /* 0x000fea0003800200 */
.L_x_8697:
        /* <DEDUP_REMOVED lines=23> */
.L_x_8704:
        /* <DEDUP_REMOVED lines=13> */
.L_x_8706:
[----:B------:R-:W-:Y:S05]  /*1ad30*/  BSYNC.RECONVERGENT B3 ;  /* 0x0000000000037941 */ /* 0x000fea0003800200 */
.L_x_8705:
        /* <DEDUP_REMOVED lines=43> */
.L_x_8703:
[----:B------:R-:W-:Y:S05]  /*1aff0*/  BSYNC.RECONVERGENT B2 ;  /* 0x0000000000027941 */ /* 0x000fea0003800200 */
.L_x_8702:
        /* <DEDUP_REMOVED lines=23> */
.L_x_8709:
        /* <DEDUP_REMOVED lines=13> */
.L_x_8711:
[----:B------:R-:W-:Y:S05]  /*1b240*/  BSYNC.RECONVERGENT B3 ;  /* 0x0000000000037941 */ /* 0x000fea0003800200 */
.L_x_8710:
        /* <DEDUP_REMOVED lines=43> */
.L_x_8708:
[----:B------:R-:W-:Y:S05]  /*1b500*/  BSYNC.RECONVERGENT B2 ;  /* 0x0000000000027941 */ /* 0x000fea0003800200 */
.L_x_8707:
        /* <DEDUP_REMOVED lines=23> */
.L_x_8714:
        /* <DEDUP_REMOVED lines=15> */
.L_x_8716:
[----:B------:R-:W-:Y:S05]  /*1b770*/  BSYNC.RECONVERGENT B3 ;  /* 0x0000000000037941 */ /* 0x000fea0003800200 */
.L_x_8715:
        /* <DEDUP_REMOVED lines=43> */
.L_x_8713:
[----:B------:R-:W-:Y:S05]  /*1ba30*/  BSYNC.RECONVERGENT B2 ;  /* 0x0000000000027941 */ /* 0x000fea0003800200 */
.L_x_8712:
        /* <DEDUP_REMOVED lines=14> */
.L_x_8676:
        /* <DEDUP_REMOVED lines=21> */
.L_x_8634:
[----:B------:R-:W-:Y:S05]  /*1bc70*/  BSYNC.RECONVERGENT B1 ;  /* 0x0000000000017941 */ /* 0x000fea0003800200 */
.L_x_8633:
        /* <DEDUP_REMOVED lines=30> */
.L_x_8722:
        /* <DEDUP_REMOVED lines=13> */
.L_x_8724:
[----:B------:R-:W-:Y:S05]  /*1bf30*/  BSYNC.RECONVERGENT B3 ;  /* 0x0000000000037941 */ /* 0x000fea0003800200 */
.L_x_8723:
        /* <DEDUP_REMOVED lines=42> */
.L_x_8721:
[----:B------:R-:W-:Y:S05]  /*1c1e0*/  BSYNC.RECONVERGENT B2 ;  /* 0x0000000000027941 */ /* 0x000fea0003800200 */
.L_x_8720:
[----:B------:R-:W0:Y:S01]  /*1c1f0*/  LDC R145, c[0x0][0x408] ;  /* 0x00010200ff917b82 */ /* 0x000e220000000800 */
[----:B------:R-:W-:Y:S01]  /*1c200*/  I2FP.F32.U32 R9, R18 ;  /* 0x0000001200097245 */ /* 0x000fe20000201000 */
[----:B------:R-:W-:Y:S02]  /*1c210*/  HFMA2 R140, -RZ, RZ, 0.1171875, 0 ;  /* 0x2f800000ff8c7431 */ /* 0x000fe400000001ff */
[----:B-----5:R-:W-:Y:S01]  /*1c220*/  HADD2.F32 R18, -RZ, R100.H0_H0 ;  /* 0x20000064ff127230 */ /* 0x020fe20000004100 */
[----:B------:R-:W-:Y:S01]  /*1c230*/  LOP3.LUT R11, R11, 0xfffffffd, RZ, 0xc0, !PT ;  /* 0xfffffffd0b0b7812 */ /* 0x000fe200078ec0ff */
[----:B------:R-:W-:Y:S01]  /*1c240*/  HADD2.F32 R113, -RZ, R24.H0_H0 ;  /* 0x20000018ff717230 */ /* 0x000fe20000004100 */
[----:B------:R-:W-:Y:S01]  /*1c250*/  BSSY.RECONVERGENT B2, `(.L_x_8725) ;  /* 0x0000050000027945 */ /* 0x000fe20003800200 */
[----:B------:R-:W-:Y:S01]  /*1c260*/  FFMA.FTZ R9, R9, R140, 1.1641532182693481445e-10 ;  /* 0x2f00000009097423 */ /* 0x000fe2000001008c */
[----:B------:R-:W1:Y:S01]  /*1c270*/  LDC R142, c[0x0][0x404] ;  /* 0x00010100ff8e7b82 */ /* 0x000e620000000800 */
[----:B------:R-:W-:Y:S01]  /*1c280*/  FMUL.FTZ R18, R18, R143 ;  /* 0x0000008f12127220 */ /* 0x000fe20000410000 */
[----:B------:R-:W-:-:S03]  /*1c290*/  IMAD.MOV.U32 R124, RZ, RZ, 0x2 ;  /* 0x00000002ff7c7424 */ /* 0x000fc600078e00ff */
[----:B0-----:R-:W-:Y:S01]  /*1c2a0*/  FMUL.FTZ R18, R18, R145 ;  /* 0x0000009112127220 */ /* 0x001fe20000410000 */
[----:B-1----:R-:W-:Y:S01]  /*1c2b0*/  FSETP.GTU.FTZ.AND P0, PT, R9, R142, PT ;  /* 0x0000008e0900720b */ /* 0x002fe20003f1c000 */
[----:B------:R-:W-:-:S03]  /*1c2c0*/  HADD2.F32 R9, -RZ, R28.H0_H0 ;  /* 0x2000001cff097230 */ /* 0x000fc60000004100 */
[----:B------:R-:W-:Y:S02]  /*1c2d0*/  FSEL R18, R18, RZ, !P0 ;  /* 0x000000ff12127208 */ /* 0x000fe40004000000 */
[----:B------:R-:W-:Y:S02]  /*1c2e0*/  PLOP3.LUT P1, PT, P0, PT, PT, 0x8, 0x80 ;  /* 0x000000000080781c */ /* 0x000fe4000072e170 */
[----:B------:R-:W-:Y:S01]  /*1c2f0*/  ISETP.NE.AND P0, PT, R112, 0x1, PT ;  /* 0x000000017000780c */ /* 0x000fe20003f05270 */
[----:B------:R-:W-:Y:S01]  /*1c300*/  FFMA.FTZ R18, R18, R9, R113 ;  /* 0x0000000912127223 */ /* 0x000fe20000010071 */
[----:B------:R-:W-:-:S09]  /*1c310*/  MOV R9, R12 ;  /* 0x0000000c00097202 */ /* 0x000fd20000000f00 */
[----:B------:R-:W-:Y:S02]  /*1c320*/  @P1 LOP3.LUT R11, R11, 0x2, RZ, 0xfc, !PT ;  /* 0x000000020b0b1812 */ /* 0x000fe400078efcff */
        /* <DEDUP_REMOVED lines=9> */
.L_x_8727:
        /* <DEDUP_REMOVED lines=13> */
.L_x_8729:
[----:B------:R-:W-:Y:S05]  /*1c490*/  BSYNC.RECONVERGENT B3 ;  /* 0x0000000000037941 */ /* 0x000fea0003800200 */
.L_x_8728:
        /* <DEDUP_REMOVED lines=43> */
.L_x_8726:
[----:B------:R-:W-:Y:S05]  /*1c750*/  BSYNC.RECONVERGENT B2 ;  /* 0x0000000000027941 */ /* 0x000fea0003800200 */
.L_x_8725:
        /* <DEDUP_REMOVED lines=24> */
.L_x_8732:
        /* <DEDUP_REMOVED lines=13> */
.L_x_8734:
[----:B------:R-:W-:Y:S05]  /*1c9b0*/  BSYNC.RECONVERGENT B3 ;  /* 0x0000000000037941 */ /* 0x000fea0003800200 */
.L_x_8733:
        /* <DEDUP_REMOVED lines=43> */
.L_x_8731:
[----:B------:R-:W-:Y:S05]  /*1cc70*/  BSYNC.RECONVERGENT B2 ;  /* 0x0000000000027941 */ /* 0x000fea0003800200 */
.L_x_8730:
        /* <DEDUP_REMOVED lines=24> */
.L_x_8737:
        /* <DEDUP_REMOVED lines=13> */
.L_x_8739:
[----:B------:R-:W-:Y:S05]  /*1ced0*/  BSYNC.RECONVERGENT B3 ;  /* 0x0000000000037941 */ /* 0x000fea0003800200 */
.L_x_8738:
        /* <DEDUP_REMOVED lines=43> */
.L_x_8736:
[----:B------:R-:W-:Y:S05]  /*1d190*/  BSYNC.RECONVERGENT B2 ;  /* 0x0000000000027941 */ /* 0x000fea0003800200 */
.L_x_8735:
        /* <DEDUP_REMOVED lines=24> */
.L_x_8742:
        /* <DEDUP_REMOVED lines=13> */
.L_x_8744:
[----:B------:R-:W-:Y:S05]  /*1d3f0*/  BSYNC.RECONVERGENT B3 ;  /* 0x0000000000037941 */ /* 0x000fea0003800200 */
.L_x_8743:
        /* <DEDUP_REMOVED lines=43> */
.L_x_8741:
[----:B------:R-:W-:Y:S05]  /*1d6b0*/  BSYNC.RECONVERGENT B2 ;  /* 0x0000000000027941 */ /* 0x000fea0003800200 */
.L_x_8740:
        /* <DEDUP_REMOVED lines=24> */
.L_x_8747:
        /* <DEDUP_REMOVED lines=13> */
.L_x_8749:
[----:B------:R-:W-:Y:S05]  /*1d910*/  BSYNC.RECONVERGENT B3 ;  /* 0x0000000000037941 */ /* 0x000fea0003800200 */
.L_x_8748:
        /* <DEDUP_REMOVED lines=43> */
.L_x_8746:
[----:B------:R-:W-:Y:S05]  /*1dbd0*/  BSYNC.RECONVERGENT B2 ;  /* 0x0000000000027941 */ /* 0x000fea0003800200 */
.L_x_8745:
        /* <DEDUP_REMOVED lines=24> */
.L_x_8752:
        /* <DEDUP_REMOVED lines=13> */
.L_x_8754:
[----:B------:R-:W-:Y:S05]  /*1de30*/  BSYNC.RECONVERGENT B3 ;  /* 0x0000000000037941 */ /* 0x000fea0003800200 */
.L_x_8753:
        /* <DEDUP_REMOVED lines=43> */
.L_x_8751:
[----:B------:R-:W-:Y:S05]  /*1e0f0*/  BSYNC.RECONVERGENT B2 ;  /* 0x0000000000027941 */ /* 0x000fea0003800200 */
.L_x_8750:
        /* <DEDUP_REMOVED lines=24> */
.L_x_8757:
        /* <DEDUP_REMOVED lines=15> */
.L_x_8759:
[----:B------:R-:W-:Y:S05]  /*1e370*/  BSYNC.RECONVERGENT B3 ;  /* 0x0000000000037941 */ /* 0x000fea0003800200 */
.L_x_8758:
        /* <DEDUP_REMOVED lines=43> */
.L_x_8756:
[----:B------:R-:W-:Y:S05]  /*1e630*/  BSYNC.RECONVERGENT B2 ;  /* 0x0000000000027941 */ /* 0x000fea0003800200 */
.L_x_8755:
[----:B------:R-:W-:Y:S01]  /*1e640*/  HADD2.F32 R100, -RZ, R103.H1_H1 ;  /* 0x30000067ff647230 */ /* 0x000fe20000004100 */
[----:B------:R-:W-:Y:S01]  /*1e650*/  I2FP.F32.U32 R101, R101 ;  /* 0x0000006500657245 */ /* 0x000fe20000201000 */
[----:B------:R-:W-:Y:S01]  /*1e660*/  HADD2.F32 R103, -RZ, R31.H1_H1 ;  /* 0x3000001fff677230 */ /* 0x000fe20000004100 */
[----:B------:R-:W-:Y:S02]  /*1e670*/  F2FP.F16.F32.PACK_AB R102, R134, R124 ;  /* 0x0000007c8666723e */ /* 0x000fe400000000ff */
[----:B------:R-:W-:Y:S01]  /*1e680*/  FMUL.FTZ R100, R100, R143 ;  /* 0x0000008f64647220 */ /* 0x000fe20000410000 */
[----:B------:R-:W-:Y:S01]  /*1e690*/  FFMA.FTZ R101, R101, R140, 1.1641532182693481445e-10 ;  /* 0x2f00000065657423 */ /* 0x000fe2000001008c */
[----:B------:R-:W-:Y:S02]  /*1e6a0*/  HADD2.F32 R143, -RZ, R27.H1_H1 ;  /* 0x3000001bff8f7230 */ /* 0x000fe40000004100 */
[----:B------:R-:W-:Y:S02]  /*1e6b0*/  FMUL.FTZ R100, R100, R145 ;  /* 0x0000009164647220 */ /* 0x000fe40000410000 */
[----:B------:R-:W-:-:S02]  /*1e6c0*/  FSETP.GTU.FTZ.AND P6, PT, R101, R142, PT ;  /* 0x0000008e6500720b */ /* 0x000fc40003fdc000 */
[----:B------:R-:W-:Y:S02]  /*1e6d0*/  F2FP.F16.F32.PACK_AB R101, R123, R113 ;  /* 0x000000717b65723e */ /* 0x000fe400000000ff */
[----:B------:R-:W-:Y:S02]  /*1e6e0*/  FSEL R100, R100, RZ, !P6 ;  /* 0x000000ff64647208 */ /* 0x000fe40007000000 */
[----:B------:R-:W-:-:S03]  /*1e6f0*/  PLOP3.LUT P6, PT, P6, PT, PT, 0x8, 0x80 ;  /* 0x000000000080781c */ /* 0x000fc600037ce170 */
[----:B------:R-:W-:Y:S01]  /*1e700*/  FFMA.FTZ R140, R100, R103, R143 ;  /* 0x00000067648c7223 */ /* 0x000fe2000001008f */
[----:B------:R-:W-:-:S04]  /*1e710*/  F2FP.F16.F32.PACK_AB R100, R112, R18 ;  /* 0x000000127064723e */ /* 0x000fc800000000ff */
[----:B------:R-:W-:Y:S01]  /*1e720*/  F2FP.F16.F32.PACK_AB R103, R140, R135 ;  /* 0x000000878c67723e */ /* 0x000fe200000000ff */
[----:B------:R-:W-:Y:S06]  /*1e730*/  BRA `(.L_x_8760) ;  /* 0x0000002800547947 */ /* 0x000fec0003800000 */
.L_x_8719:
        /* <DEDUP_REMOVED lines=16> */
.L_x_8763:
        /* <DEDUP_REMOVED lines=13> */
.L_x_8765:
[----:B------:R-:W-:Y:S05]  /*1e910*/  BSYNC.RECONVERGENT B3 ;  /* 0x0000000000037941 */ /* 0x000fea0003800200 */
.L_x_8764:
        /* <DEDUP_REMOVED lines=42> */
.L_x_8762:
[----:B------:R-:W-:Y:S05]  /*1ebc0*/  BSYNC.RECONVERGENT B2 ;  /* 0x0000000000027941 */ /* 0x000fea0003800200 */
.L_x_8761:
[----:B------:R-:W0:Y:S01]  /*1ebd0*/  LDC R145, c[0x0][0x408] ;  /* 0x00010200ff917b82 */ /* 0x000e220000000800 */
[----:B------:R-:W-:Y:S01]  /*1ebe0*/  I2FP.F32.U32 R9, R18 ;  /* 0x0000001200097245 */ /* 0x000fe20000201000 */
[----:B-----5:R-:W-:Y:S01]  /*1ebf0*/  HADD2.F32 R18, -RZ, R100.H0_H0 ;  /* 0x20000064ff127230 */ /* 0x020fe20000004100 */
[----:B------:R-:W-:Y:S01]  /*1ec00*/  LOP3.LUT R11, R11, 0xfffffffd, RZ, 0xc0, !PT ;  /* 0xfffffffd0b0b7812 */ /* 0x000fe200078ec0ff */
[----:B------:R-:W-:Y:S01]  /*1ec10*/  IMAD.MOV.U32 R140, RZ, RZ, 0x2f800000 ;  /* 0x2f800000ff8c7424 */ /* 0x000fe200078e00ff */
[----:B------:R-:W-:Y:S01]  /*1ec20*/  BSSY.RECONVERGENT B2, `(.L_x_8766) ;  /* 0x0000050000027945 */ /* 0x000fe20003800200 */
[----:B------:R-:W-:Y:S01]  /*1ec30*/  MOV R123, 0x2 ;  /* 0x00000002007b7802 */ /* 0x000fe20000000f00 */
[----:B------:R-:W-:Y:S01]  /*1ec40*/  FMUL.FTZ R18, R18, R143 ;  /* 0x0000008f12127220 */ /* 0x000fe20000410000 */
[----:B------:R-:W1:Y:S01]  /*1ec50*/  LDC R142, c[0x0][0x404] ;  /* 0x00010100ff8e7b82 */ /* 0x000e620000000800 */
[----:B------:R-:W-:Y:S02]  /*1ec60*/  FFMA.FTZ R9, R9, R140, 1.1641532182693481445e-10 ;  /* 0x2f00000009097423 */ /* 0x000fe4000001008c */
[----:B0-----:R-:W-:-:S03]  /*1ec70*/  FMUL.FTZ R18, R18, R145 ;  /* 0x0000009112127220 */ /* 0x001fc60000410000 */
[----:B-1----:R-:W-:Y:S01]  /*1ec80*/  FSETP.GTU.FTZ.AND P0, PT, R9, R142, PT ;  /* 0x0000008e0900720b */ /* 0x002fe20003f1c000 */
[----:B------:R-:W-:-:S03]  /*1ec90*/  HADD2.F32 R9, -RZ, R28.H0_H0 ;  /* 0x2000001cff097230 */ /* 0x000fc60000004100 */
        /* <DEDUP_REMOVED lines=15> */
.L_x_8768:
        /* <DEDUP_REMOVED lines=13> */
.L_x_8770:
[----:B------:R-:W-:Y:S05]  /*1ee60*/  BSYNC.RECONVERGENT B3 ;  /* 0x0000000000037941 */ /* 0x000fea0003800200 */
.L_x_8769:
        /* <DEDUP_REMOVED lines=43> */
.L_x_8767:
[----:B------:R-:W-:Y:S05]  /*1f120*/  BSYNC.RECONVERGENT B2 ;  /* 0x0000000000027941 */ /* 0x000fea0003800200 */
.L_x_8766:
        /* <DEDUP_REMOVED lines=23> */
.L_x_8773:
        /* <DEDUP_REMOVED lines=13> */
.L_x_8775:
[----:B------:R-:W-:Y:S05]  /*1f370*/  BSYNC.RECONVERGENT B3 ;  /* 0x0000000000037941 */ /* 0x000fea0003800200 */
.L_x_8774:
        /* <DEDUP_REMOVED lines=43> */
.L_x_8772:
[----:B------:R-:W-:Y:S05]  /*1f630*/  BSYNC.RECONVERGENT B2 ;  /* 0x0000000000027941 */ /* 0x000fea0003800200 */
.L_x_8771:
        /* <DEDUP_REMOVED lines=23> */
.L_x_8778:
        /* <DEDUP_REMOVED lines=13> */
.L_x_8780:
[----:B------:R-:W-:Y:S05]  /*1f880*/  BSYNC.RECONVERGENT B3 ;  /* 0x0000000000037941 */ /* 0x000fea0003800200 */
.L_x_8779:
        /* <DEDUP_REMOVED lines=43> */
.L_x_8777:
[----:B------:R-:W-:Y:S05]  /*1fb40*/  BSYNC.RECONVERGENT B2 ;  /* 0x0000000000027941 */ /* 0x000fea0003800200 */
.L_x_8776:
        /* <DEDUP_REMOVED lines=23> */
.L_x_8783:
        /* <DEDUP_REMOVED lines=13> */
.L_x_8785:
[----:B------:R-:W-:Y:S05]  /*1fd90*/  BSYNC.RECONVERGENT B3 ;  /* 0x0000000000037941 */ /* 0x000fea0003800200 */
.L_x_8784:
        /* <DEDUP_REMOVED lines=43> */
.L_x_8782:
[----:B------:R-:W-:Y:S05]  /*20050*/  BSYNC.RECONVERGENT B2 ;  /* 0x0000000000027941 */ /* 0x000fea0003800200 */
.L_x_8781:
        /* <DEDUP_REMOVED lines=23> */
.L_x_8788:
        /* <DEDUP_REMOVED lines=13> */
.L_x_8790:
[----:B------:R-:W-:Y:S05]  /*202a0*/  BSYNC.RECONVERGENT B3 ;  /* 0x0000000000037941 */ /* 0x000fea0003800200 */
.L_x_8789:
        /* <DEDUP_REMOVED lines=43> */
.L_x_8787:
[----:B------:R-:W-:Y:S05]  /*20560*/  BSYNC.RECONVERGENT B2 ;  /* 0x0000000000027941 */ /* 0x000fea0003800200 */
.L_x_8786:
        /* <DEDUP_REMOVED lines=23> */
.L_x_8793:
        /* <DEDUP_REMOVED lines=13> */
.L_x_8795:
[----:B------:R-:W-:Y:S05]  /*207b0*/  BSYNC.RECONVERGENT B3 ;  /* 0x0000000000037941 */ /* 0x000fea0003800200 */
.L_x_8794:
        /* <DEDUP_REMOVED lines=43> */
.L_x_8792:
[----:B------:R-:W-:Y:S05]  /*20a70*/  BSYNC.RECONVERGENT B2 ;  /* 0x0000000000027941 */ /* 0x000fea0003800200 */
.L_x_8791:
        /* <DEDUP_REMOVED lines=23> */
.L_x_8798:
        /* <DEDUP_REMOVED lines=15> */
.L_x_8800:
[----:B------:R-:W-:Y:S05]  /*20ce0*/  BSYNC.RECONVERGENT B3 ;  /* 0x0000000000037941 */ /* 0x000fea0003800200 */
.L_x_8799:
        /* <DEDUP_REMOVED lines=43> */
.L_x_8797:
[----:B------:R-:W-:Y:S05]  /*20fa0*/  BSYNC.RECONVERGENT B2 ;  /* 0x0000000000027941 */ /* 0x000fea0003800200 */
.L_x_8796:
        /* <DEDUP_REMOVED lines=14> */
.L_x_8760:
        /* <DEDUP_REMOVED lines=11> */
[----:B------:R-:W-:Y:S02]  /*21140*/  SEL R151, RZ, 0x1, !P3 ;  /* 0x00000001ff977807 */ /* 0x000fe40005800000 */
[----:B------:R-:W-:Y:S02]  /*21150*/  LOP3.LUT R152, R152, R154, R153, 0xfe, !PT ;  /* 0x0000009a98987212 */ /* 0x000fe400078efe99 */
[----:B------:R-:W-:Y:S01]  /*21160*/  LOP3.LUT R150, R145, R150, RZ, 0xfc, !PT ;  /* 0x0000009691967212 */ /* 0x000fe200078efcff */
[----:B0-----:R-:W-:Y:S01]  /*21170*/  IMAD.WIDE.U32 R146, R144, 0x10, R146 ;  /* 0x0000001090927825 */ /* 0x001fe200078e0092 */
[----:B------:R-:W-:-:S04]  /*21180*/  LOP3.LUT R151, R152, R151, RZ, 0xfc, !PT ;  /* 0x0000009798977212 */ /* 0x000fc800078efcff */
[----:B------:R0:W-:Y:S01]  /*21190*/  STG.E.128 desc[UR8][R146.64], R100 ;  /* 0x0000006492007986 */ /* 0x0001e2000c101d08 */
[----:B-1----:R-:W-:-:S04]  /*211a0*/  IMAD.WIDE.U32 R144, R144, 0x8, R142 ;  /* 0x0000000890907825 */ /* 0x002fc800078e008e */
[----:B------:R-:W-:Y:S01]  /*211b0*/  IMAD.MOV.U32 R142, RZ, RZ, R148 ;  /* 0x000000ffff8e7224 */ /* 0x000fe200078e0094 */
[----:B------:R0:W-:Y:S06]  /*211c0*/  STG.E.64 desc[UR8][R144.64], R150 ;  /* 0x0000009690007986 */ /* 0x0001ec000c101b08 */
.L_x_8718:
[----:B------:R-:W-:Y:S05]  /*211d0*/  BSYNC.RECONVERGENT B1 ;  /* 0x0000000000017941 */ /* 0x000fea0003800200 */
.L_x_8717:
        /* <DEDUP_REMOVED lines=59> */
[----:B------:R-:W-:Y:S01]  /*21590*/  ISETP.GE.U32.AND P6, PT, R0, 0x20, PT ;  /* 0x000000200000780c */ /* 0x000fe20003fc6070 */
        /* <DEDUP_REMOVED lines=117> */
.L_x_8826:
[C---:B------:R-:W-:Y:S01]  /*21cf0*/  FMUL.FTZ R100, R145.reuse, R145 ;  /* 0x0000009191647220 */ /* 0x040fe20000410000 */
        /* <DEDUP_REMOVED lines=27> */
[--C-:B------:R-:W-:Y:S01]  /*21eb0*/  FADD.FTZ R148, R22, -R146.reuse ;  /* 0x8000009216947221 */ /* 0x100fe20000010000 */
[C---:B------:R-:W-:Y:S01]  /*21ec0*/  FMUL.FTZ R144, R143.reuse, R144 ;  /* 0x000000908f907220 */ /* 0x040fe20000410000 */
[----:B------:R-:W-:Y:S01]  /*21ed0*/  FFMA.FTZ R101, R102, R145, R147 ;  /* 0x0000009166657223 */ /* 0x000fe20000010093 */
[----:B------:R-:W-:Y:S02]  /*21ee0*/  HADD2.F32 R145, -RZ, R93.H1_H1 ;  /* 0x3000005dff917230 */ /* 0x000fe40000004100 */
[----:B------:R-:W-:Y:S01]  /*21ef0*/  FMUL.FTZ R150, R143, R148 ;  /* 0x000000948f967220 */ /* 0x000fe20000410000 */
[----:B------:R-:W-:Y:S02]  /*21f00*/  HADD2.F32 R151, -RZ, R98.H1_H1 ;  /* 0x30000062ff977230 */ /* 0x000fe40000004100 */
[----:B------:R-:W-:Y:S01]  /*21f10*/  FADD.FTZ R102, R114, -R146 ;  /* 0x8000009272667221 */ /* 0x000fe20000010000 */
[----:B------:R-:W-:-:S02]  /*21f20*/  HADD2.F32 R153, -RZ, R94.H1_H1 ;  /* 0x3000005eff997230 */ /* 0x000fc40000004100 */
[----:B------:R-:W-:Y:S01]  /*21f30*/  FFMA.FTZ R148, R144, R103, R145 ;  /* 0x0000006790947223 */ /* 0x000fe20000010091 */
[--C-:B------:R-:W-:Y:S01]  /*21f40*/  FADD.FTZ R144, R125, -R146.reuse ;  /* 0x800000927d907221 */ /* 0x100fe20000010000 */
[----:B------:R-:W-:Y:S02]  /*21f50*/  HADD2.F32 R147, -RZ, R98.H0_H0 ;  /* 0x20000062ff937230 */ /* 0x000fe40000004100 */
[C---:B------:R-:W-:Y:S01]  /*21f60*/  FMUL.FTZ R102, R143.reuse, R102 ;  /* 0x000000668f667220 */ /* 0x040fe20000410000 */
[----:B------:R-:W-:Y:S01]  /*21f70*/  FFMA.FTZ R151, R150, R151, R153 ;  /* 0x0000009796977223 */ /* 0x000fe20000010099 */
[----:B------:R-:W-:Y:S01]  /*21f80*/  FMUL.FTZ R103, R143, R144 ;  /* 0x000000908f677220 */ /* 0x000fe20000410000 */
[----:B------:R-:W-:Y:S01]  /*21f90*/  HADD2.F32 R149, -RZ, R94.H0_H0 ;  /* 0x2000005eff957230 */ /* 0x000fe20000004100 */
[----:B------:R-:W0:Y:S01]  /*21fa0*/  LDC.64 R144, c[0x0][0x428] ;  /* 0x00010a00ff907b82 */ /* 0x000e220000000a00 */
[----:B------:R-:W-:Y:S02]  /*21fb0*/  HADD2.F32 R150, -RZ, R99.H0_H0 ;  /* 0x20000063ff967230 */ /* 0x000fe40000004100 */
[----:B------:R-:W-:Y:S01]  /*21fc0*/  FADD.FTZ R154, R23, -R146 ;  /* 0x80000092179a7221 */ /* 0x000fe20000010000 */
[----:B------:R-:W-:-:S02]  /*21fd0*/  HADD2.F32 R152, -RZ, R95.H0_H0 ;  /* 0x2000005fff987230 */ /* 0x000fc40000004100 */
[----:B------:R-:W-:Y:S01]  /*21fe0*/  FFMA.FTZ R102, R102, R147, R149 ;  /* 0x0000009366667223 */ /* 0x000fe20000010095 */
[----:B------:R-:W-:Y:S02]  /*21ff0*/  HADD2.F32 R147, -RZ, R95.H1_H1 ;  /* 0x3000005fff937230 */ /* 0x000fe40000004100 */
[----:B------:R-:W-:Y:S01]  /*22000*/  FMUL.FTZ R154, R143, R154 ;  /* 0x0000009a8f9a7220 */ /* 0x000fe20000410000 */
[----:B------:R-:W-:Y:S01]  /*22010*/  F2FP.F16.F32.PACK_AB R101, R148, R101 ;  /* 0x000000659465723e */ /* 0x000fe200000000ff */
[----:B------:R-:W-:Y:S01]  /*22020*/  FFMA.FTZ R152, R103, R150, R152 ;  /* 0x0000009667987223 */ /* 0x000fe20000010098 */
[----:B------:R-:W-:Y:S02]  /*22030*/  HADD2.F32 R103, -RZ, R99.H1_H1 ;  /* 0x30000063ff677230 */ /* 0x000fe40000004100 */
[----:B------:R-:W-:Y:S01]  /*22040*/  FADD.FTZ R150, R19, -R146 ;  /* 0x8000009213967221 */ /* 0x000fe20000010000 */
[----:B------:R-:W-:Y:S02]  /*22050*/  F2FP.F16.F32.PACK_AB R102, R151, R102 ;  /* 0x000000669766723e */ /* 0x000fe400000000ff */
[----:B------:R-:W-:Y:S01]  /*22060*/  FFMA.FTZ R149, R154, R103, R147 ;  /* 0x000000679a957223 */ /* 0x000fe20000010093 */
[----:B------:R-:W-:-:S02]  /*22070*/  HADD2.F32 R103, -RZ, R96.H1_H1 ;  /* 0x30000060ff677230 */ /* 0x000fc40000004100 */
[----:B------:R-:W-:Y:S01]  /*22080*/  FMUL.FTZ R150, R143, R150 ;  /* 0x000000968f967220 */ /* 0x000fe20000410000 */
[----:B------:R-:W-:-:S05]  /*22090*/  HADD2.F32 R147, -RZ, R92.H1_H1 ;  /* 0x3000005cff937230 */ /* 0x000fca0000004100 */
[----:B------:R-:W-:Y:S01]  /*220a0*/  FFMA.FTZ R147, R150, R103, R147 ;  /* 0x0000006796937223 */ /* 0x000fe20000010093 */
[----:B------:R-:W-:Y:S01]  /*220b0*/  F2FP.F16.F32.PACK_AB R103, R149, R152 ;  /* 0x000000989567723e */ /* 0x000fe200000000ff */
[C---:B0-----:R-:W-:Y:S01]  /*220c0*/  IMAD.WIDE.U32 R144, R141.reuse, 0x10, R144 ;  /* 0x000000108d907825 */ /* 0x041fe200078e0090 */
[----:B------:R-:W-:Y:S02]  /*220d0*/  IADD3 R141, PT, PT, R141, 0x20, RZ ;  /* 0x000000208d8d7810 */ /* 0x000fe40007ffe0ff */
[----:B------:R-:W-:-:S05]  /*220e0*/  F2FP.F16.F32.PACK_AB R100, R147, R100 ;  /* 0x000000649364723e */ /* 0x000fca00000000ff */
[----:B------:R1:W-:Y:S02]  /*220f0*/  STG.E.128 desc[UR8][R144.64], R100 ;  /* 0x0000006490007986 */ /* 0x0003e4000c101d08 */
.L_x_8803:
[----:B------:R-:W-:Y:S05]  /*22100*/  BSYNC.RECONVERGENT B1 ;  /* 0x0000000000017941 */ /* 0x000fea0003800200 */
.L_x_8802:
        /* <DEDUP_REMOVED lines=47> */
[----:B0-----:R-:W-:-:S03]  /*22400*/  IMAD.WIDE.U32 R144, R141, 0x10, R144 ;  /* 0x000000108d907825 */ /* 0x001fc600078e0090 */
[----:B------:R-:W-:Y:S01]  /*22410*/  F2FP.F16.F32.PACK_AB R100, R147, R100 ;  /* 0x000000649364723e */ /* 0x000fe200000000ff */
[----:B------:R-:W-:-:S04]  /*22420*/  VIADD R141, R141, 0x20 ;  /* 0x000000208d8d7836 */ /* 0x000fc80000000000 */
[----:B------:R2:W-:Y:S03]  /*22430*/  STG.E.128 desc[UR8][R144.64], R100 ;  /* 0x0000006490007986 */ /* 0x0005e6000c101d08 */
.L_x_8805:
[----:B------:R-:W-:Y:S05]  /*22440*/  BSYNC.RECONVERGENT B1 ;  /* 0x0000000000017941 */ /* 0x000fea0003800200 */
.L_x_8804:
        /* <DEDUP_REMOVED lines=51> */
.L_x_8807:
[----:B------:R-:W-:Y:S05]  /*22780*/  BSYNC.RECONVERGENT B1 ;  /* 0x0000000000017941 */ /* 0x000fea0003800200 */
.L_x_8806:
        /* <DEDUP_REMOVED lines=51> */
.L_x_8809:
[----:B------:R-:W-:Y:S05]  /*22ac0*/  BSYNC.RECONVERGENT B1 ;  /* 0x0000000000017941 */ /* 0x000fea0003800200 */
.L_x_8808:
        /* <DEDUP_REMOVED lines=51> */
.L_x_8811:
[----:B------:R-:W-:Y:S05]  /*22e00*/  BSYNC.RECONVERGENT B1 ;  /* 0x0000000000017941 */ /* 0x000fea0003800200 */
.L_x_8810:
[----:B------:R-:W-:Y:S01]  /*22e10*/  ISETP.GE.U32.AND P0, PT, R0, 0xc0, PT ;  /* 0x000000c00000780c */ /* 0x000fe20003f06070 */
        /* <DEDUP_REMOVED lines=8> */
[----:B------:R-:W-:Y:S02]  /*22ea0*/  HADD2.F32 R103, -RZ, R37.H0_H0 ;  /* 0x20000025ff677230 */ /* 0x000fe40000004100 */
[----:B------:R-:W-:Y:S01]  /*22eb0*/  FMUL.FTZ R102, R143, R102 ;  /* 0x000000668f667220 */ /* 0x000fe20000410000 */
[----:B------:R-:W-:-:S02]  /*22ec0*/  HADD2.F32 R145, -RZ, R33.H0_H0 ;  /* 0x20000021ff917230 */ /* 0x000fc40000004100 */
[----:B------:R-:W-:Y:S01]  /*22ed0*/  FFMA.FTZ R147, R100, R147, R101 ;  /* 0x0000009364937223 */ /* 0x000fe20000010065 */
[----:B------:R-:W-:Y:S02]  /*22ee0*/  HADD2.F32 R149, -RZ, R38.H0_H0 ;  /* 0x20000026ff957230 */ /* 0x000fe40000004100 */
[----:B------:R-:W-:Y:S01]  /*22ef0*/  FMUL.FTZ R144, R143, R144 ;  /* 0x000000908f907220 */ /* 0x000fe20000410000 */
[--C-:B------:R-:W-:Y:S02]  /*22f00*/  HADD2.F32 R151, -RZ, R34.reuse.H0_H0 ;  /* 0x20000022ff977230 */ /* 0x100fe40000004100 */
[--C-:B------:R-:W-:Y:S01]  /*22f10*/  FADD.FTZ R100, R134, -R146.reuse ;  /* 0x8000009286647221 */ /* 0x100fe20000010000 */
[----:B------:R-:W-:Y:S01]  /*22f20*/  FFMA.FTZ R148, R102, R103, R145 ;  /* 0x0000006766947223 */ /* 0x000fe20000010091 */
[----:B------:R-:W-:Y:S02]  /*22f30*/  HADD2.F32 R150, -RZ, R34.H1_H1 ;  /* 0x30000022ff967230 */ /* 0x000fe40000004100 */
[----:B------:R-:W-:Y:S01]  /*22f40*/  FADD.FTZ R152, R135, -R146 ;  /* 0x8000009287987221 */ /* 0x000fe20000010000 */
[----:B------:R-:W-:Y:S01]  /*22f50*/  FFMA.FTZ R102, R144, R149, R151 ;  /* 0x0000009590667223 */ /* 0x000fe20000010097 */
[----:B------:R-:W-:-:S02]  /*22f60*/  HADD2.F32 R144, -RZ, R38.H1_H1 ;  /* 0x30000026ff907230 */ /* 0x000fc40000004100 */
[C---:B------:R-:W-:Y:S01]  /*22f70*/  FMUL.FTZ R149, R143.reuse, R100 ;  /* 0x000000648f957220 */ /* 0x040fe20000410000 */
[----:B------:R-:W-:Y:S01]  /*22f80*/  HADD2.F32 R103, -RZ, R39.H0_H0 ;  /* 0x20000027ff677230 */ /* 0x000fe20000004100 */
[----:B------:R-:W0:Y:S01]  /*22f90*/  LDC.64 R100, c[0x0][0x428] ;  /* 0x00010a00ff647b82 */ /* 0x000e220000000a00 */
[----:B------:R-:W-:Y:S02]  /*22fa0*/  HADD2.F32 R145, -RZ, R35.H0_H0 ;  /* 0x20000023ff917230 */ /* 0x000fe40000004100 */
[----:B------:R-:W-:Y:S01]  /*22fb0*/  FMUL.FTZ R152, R143, R152 ;  /* 0x000000988f987220 */ /* 0x000fe20000410000 */
[----:B------:R-:W-:Y:S01]  /*22fc0*/  FFMA.FTZ R149, R149, R144, R150 ;  /* 0x0000009095957223 */ /* 0x000fe20000010096 */
[--C-:B------:R-:W-:Y:S01]  /*22fd0*/  FADD.FTZ R150, R140, -R146.reuse ;  /* 0x800000928c967221 */ /* 0x100fe20000010000 */
[----:B------:R-:W-:Y:S01]  /*22fe0*/  FADD.FTZ R144, R112, -R146 ;  /* 0x8000009270907221 */ /* 0x000fe20000010000 */
[----:B------:R-:W-:Y:S01]  /*22ff0*/  FFMA.FTZ R152, R152, R103, R145 ;  /* 0x0000006798987223 */ /* 0x000fe20000010091 */
[----:B------:R-:W-:-:S02]  /*23000*/  HADD2.F32 R103, -RZ, R39.H1_H1 ;  /* 0x30000027ff677230 */ /* 0x000fc40000004100 */
[----:B------:R-:W-:Y:S01]  /*23010*/  FMUL.FTZ R150, R143, R150 ;  /* 0x000000968f967220 */ /* 0x000fe20000410000 */
[----:B------:R-:W-:Y:S02]  /*23020*/  HADD2.F32 R145, -RZ, R35.H1_H1 ;  /* 0x30000023ff917230 */ /* 0x000fe40000004100 */
[----:B------:R-:W-:Y:S01]  /*23030*/  FADD.FTZ R146, R123, -R146 ;  /* 0x800000927b927221 */ /* 0x000fe20000010000 */
[----:B------:R-:W-:Y:S01]  /*23040*/  FMUL.FTZ R144, R143, R144 ;  /* 0x000000908f907220 */ /* 0x000fe20000410000 */
[----:B------:R-:W-:Y:S01]  /*23050*/  HADD2.F32 R151, -RZ, R33.H1_H1 ;  /* 0x30000021ff977230 */ /* 0x000fe20000004100 */
[----:B------:R-:W-:Y:S01]  /*23060*/  F2FP.F16.F32.PACK_AB R102, R149, R102 ;  /* 0x000000669566723e */ /* 0x000fe200000000ff */
[----:B------:R-:W-:Y:S01]  /*23070*/  FFMA.FTZ R153, R150, R103, R145 ;  /* 0x0000006796997223 */ /* 0x000fe20000010091 */
[----:B------:R-:W-:Y:S01]  /*23080*/  FMUL.FTZ R146, R143, R146 ;  /* 0x000000928f927220 */ /* 0x000fe20000410000 */
[----:B------:R-:W-:Y:S02]  /*23090*/  HADD2.F32 R145, -RZ, R37.H1_H1 ;  /* 0x30000025ff917230 */ /* 0x000fe40000004100 */
[----:B------:R-:W-:-:S02]  /*230a0*/  HADD2.F32 R103, -RZ, R36.H1_H1 ;  /* 0x30000024ff677230 */ /* 0x000fc40000004100 */
[----:B------:R-:W-:Y:S02]  /*230b0*/  HADD2.F32 R143, -RZ, R32.H1_H1 ;  /* 0x30000020ff8f7230 */ /* 0x000fe40000004100 */
[----:B------:R-:W-:-:S03]  /*230c0*/  FFMA.FTZ R151, R146, R145, R151 ;  /* 0x0000009192977223 */ /* 0x000fc60000010097 */
[----:B------:R-:W-:Y:S01]  /*230d0*/  FFMA.FTZ R146, R144, R103, R143 ;  /* 0x0000006790927223 */ /* 0x000fe2000001008f */
[----:B0-----:R-:W-:Y:S01]  /*230e0*/  IMAD.WIDE.U32 R144, R141, 0x10, R100 ;  /* 0x000000108d907825 */ /* 0x001fe200078e0064 */
[----:B------:R-:W-:Y:S02]  /*230f0*/  F2FP.F16.F32.PACK_AB R103, R153, R152 ;  /* 0x000000989967723e */ /* 0x000fe400000000ff */
[----:B------:R-:W-:Y:S02]  /*23100*/  F2FP.F16.F32.PACK_AB R101, R151, R148 ;  /* 0x000000949765723e */ /* 0x000fe400000000ff */
[----:B------:R-:W-:-:S05]  /*23110*/  F2FP.F16.F32.PACK_AB R100, R146, R147 ;  /* 0x000000939264723e */ /* 0x000fca00000000ff */
[----:B------:R0:W-:Y:S02]  /*23120*/  STG.E.128 desc[UR8][R144.64], R100 ;  /* 0x0000006490007986 */ /* 0x0001e4000c101d08 */
.L_x_8813:
[----:B------:R-:W-:Y:S05]  /*23130*/  BSYNC.RECONVERGENT B1 ;  /* 0x0000000000017941 */ /* 0x000fea0003800200 */
.L_x_8812:
[----:B01234-:R-:W0:Y:S02]  /*23140*/  LDC.64 R100, c[0x0][0x380] ;  /* 0x0000e000ff647b82 */ /* 0x01fe240000000a00 */
[----:B0-----:R-:W-:-:S05]  /*23150*/  IMAD R4, R100, 0x4, R4 ;  /* 0x0000000464047824 */ /* 0x001fca00078e0204 */
[----:B------:R-:W-:-:S13]  /*23160*/  ISETP.GE.AND P0, PT, R4, R101, PT ;  /* 0x000000650400720c */ /* 0x000fda0003f06270 */
[----:B------:R-:W-:Y:S05]  /*23170*/  @!P0 BRA `(.L_x_8814) ;  /* 0xfffffddc00b48947 */ /* 0x000fea000383ffff */
[----:B------:R-:W-:Y:S05]  /*23180*/  BSYNC B0 ;  /* 0x0000000000007941 */ /* 0x000fea0003800000 */
.L_x_8297:
[----:B------:R-:W-:Y:S05]  /*23190*/  EXIT ;  /* 0x000000000000794d */ /* 0x000fea0003800000 */
.L_x_8801:
        /* <DEDUP_REMOVED lines=8> */
.L_x_8816:
[----:B------:R-:W-:Y:S05]  /*23220*/  BSYNC B1 ;  /* 0x0000000000017941 */ /* 0x000fea0003800000 */
.L_x_8815:
        /* <DEDUP_REMOVED lines=9> */
.L_x_8817:
[----:B------:R-:W-:Y:S02]  /*232c0*/  IMAD.MOV.U32 R150, RZ, RZ, 0x4 ;  /* 0x00000004ff967424 */ /* 0x000fe400078e00ff */
[----:B------:R-:W-:-:S04]  /*232d0*/  IMAD.MOV.U32 R103, RZ, RZ, R147 ;  /* 0x000000ffff677224 */ /* 0x000fc800078e0093 */
[----:B------:R-:W-:-:S05]  /*232e0*/  FADD.FTZ R103, R102, R103 ;  /* 0x0000006766677221 */ /* 0x000fca0000010000 */
[----:B------:R-:W-:-:S07]  /*232f0*/  MOV R149, R103 ;  /* 0x0000006700957202 */ /* 0x000fce0000000f00 */
[----:B------:R-:W-:Y:S05]  /*23300*/  WARPSYNC.COLLECTIVE R148, `(.L_x_8818) ;  /* 0x0000000094087348 */ /* 0x000fea0003c00000 */
[----:B------:R0:W1:Y:S02]  /*23310*/  SHFL.BFLY P6, R147, R149, R150, R151 ;  /* 0x0c00009695937389 */ /* 0x00006400000c0097 */
[----:B01----:R-:W-:Y:S05]  /*23320*/  ENDCOLLECTIVE ;  /* 0x000000000000791b */ /* 0x003fea0003800000 */
.L_x_8818:
[----:B------:R-:W-:Y:S01]  /*23330*/  HFMA2 R150, -RZ, RZ, 0, 4.76837158203125e-07 ;  /* 0x00000008ff967431 */ /* 0x000fe200000001ff */
[----:B------:R-:W-:-:S05]  /*23340*/  MOV R100, R147 ;  /* 0x0000009300647202 */ /* 0x000fca0000000f00 */
[----:B------:R-:W-:-:S04]  /*23350*/  FADD.FTZ R144, R103, R100 ;  /* 0x0000006467907221 */ /* 0x000fc80000010000 */
[----:B------:R-:W-:-:S07]  /*23360*/  IMAD.MOV.U32 R149, RZ, RZ, R144 ;  /* 0x000000ffff957224 */ /* 0x000fce00078e0090 */
[----:B------:R-:W-:Y:S05]  /*23370*/  WARPSYNC.COLLECTIVE R148, `(.L_x_8819) ;  /* 0x0000000094087348 */ /* 0x000fea0003c00000 */
[----:B------:R0:W1:Y:S02]  /*23380*/  SHFL.BFLY P6, R147, R149, R150, R151 ;  /* 0x0c00009695937389 */ /* 0x00006400000c0097 */
[----:B01----:R-:W-:Y:S05]  /*23390*/  ENDCOLLECTIVE ;  /* 0x000000000000791b */ /* 0x003fea0003800000 */
.L_x_8819:
        /* <DEDUP_REMOVED lines=8> */
.L_x_8820:
        /* <DEDUP_REMOVED lines=106> */
.L_x_8821:
[----:B------:R-:W-:Y:S02]  /*23ac0*/  IMAD.MOV.U32 R150, RZ, RZ, 0x2 ;  /* 0x00000002ff967424 */ /* 0x000fe400078e00ff */
[----:B------:R-:W-:-:S04]  /*23ad0*/  IMAD.MOV.U32 R101, RZ, RZ, R147 ;  /* 0x000000ffff657224 */ /* 0x000fc800078e0093 */
[----:B------:R-:W-:-:S05]  /*23ae0*/  FADD.FTZ R101, R100, R101 ;  /* 0x0000006564657221 */ /* 0x000fca0000010000 */
[----:B------:R-:W-:-:S07]  /*23af0*/  MOV R149, R101 ;  /* 0x0000006500957202 */ /* 0x000fce0000000f00 */
[----:B------:R-:W-:Y:S05]  /*23b00*/  WARPSYNC.COLLECTIVE R148, `(.L_x_8822) ;  /* 0x0000000094087348 */ /* 0x000fea0003c00000 */
[----:B------:R0:W1:Y:S02]  /*23b10*/  SHFL.BFLY P6, R147, R149, R150, R151 ;  /* 0x0c00009695937389 */ /* 0x00006400000c0097 */
[----:B01----:R-:W-:Y:S05]  /*23b20*/  ENDCOLLECTIVE ;  /* 0x000000000000791b */ /* 0x003fea0003800000 */
.L_x_8822:
[----:B------:R-:W-:Y:S01]  /*23b30*/  HFMA2 R150, -RZ, RZ, 0, 2.384185791015625e-07 ;  /* 0x00000004ff967431 */ /* 0x000fe200000001ff */
[----:B------:R-:W-:-:S05]  /*23b40*/  MOV R102, R147 ;  /* 0x0000009300667202 */ /* 0x000fca0000000f00 */
[----:B------:R-:W-:-:S04]  /*23b50*/  FADD.FTZ R102, R101, R102 ;  /* 0x0000006665667221 */ /* 0x000fc80000010000 */
[----:B------:R-:W-:-:S07]  /*23b60*/  IMAD.MOV.U32 R149, RZ, RZ, R102 ;  /* 0x000000ffff957224 */ /* 0x000fce00078e0066 */
[----:B------:R-:W-:Y:S05]  /*23b70*/  WARPSYNC.COLLECTIVE R148, `(.L_x_8823) ;  /* 0x0000000094087348 */ /* 0x000fea0003c00000 */
[----:B------:R0:W1:Y:S02]  /*23b80*/  SHFL.BFLY P6, R147, R149, R150, R151 ;  /* 0x0c00009695937389 */ /* 0x00006400000c0097 */
[----:B01----:R-:W-:Y:S05]  /*23b90*/  ENDCOLLECTIVE ;  /* 0x000000000000791b */ /* 0x003fea0003800000 */
.L_x_8823:
[----:B------:R-:W-:Y:S02]  /*23ba0*/  IMAD.MOV.U32 R150, RZ, RZ, 0x8 ;  /* 0x00000008ff967424 */ /* 0x000fe400078e00ff */
[----:B------:R-:W-:-:S04]  /*23bb0*/  IMAD.MOV.U32 R103, RZ, RZ, R147 ;  /* 0x000000ffff677224 */ /* 0x000fc800078e0093 */
[----:B------:R-:W-:-:S05]  /*23bc0*/  FADD.FTZ R103, R102, R103 ;  /* 0x0000006766677221 */ /* 0x000fca0000010000 */
[----:B------:R-:W-:-:S07]  /*23bd0*/  MOV R149, R103 ;  /* 0x0000006700957202 */ /* 0x000fce0000000f00 */
[----:B------:R-:W-:Y:S05]  /*23be0*/  WARPSYNC.COLLECTIVE R148, `(.L_x_8824) ;  /* 0x0000000094087348 */ /* 0x000fea0003c00000 */
[----:B------:R0:W1:Y:S02]  /*23bf0*/  SHFL.BFLY P6, R147, R149, R150, R151 ;  /* 0x0c00009695937389 */ /* 0x00006400000c0097 */
[----:B01----:R-:W-:Y:S05]  /*23c00*/  ENDCOLLECTIVE ;  /* 0x000000000000791b */ /* 0x003fea0003800000 */
.L_x_8824:
[----:B------:R-:W-:Y:S01]  /*23c10*/  HFMA2 R150, -RZ, RZ, 0, 9.5367431640625e-07 ;  /* 0x00000010ff967431 */ /* 0x000fe200000001ff */
[----:B------:R-:W-:-:S05]  /*23c20*/  MOV R144, R147 ;  /* 0x0000009300907202 */ /* 0x000fca0000000f00 */
[----:B------:R-:W-:-:S04]  /*23c30*/  FADD.FTZ R144, R103, R144 ;  /* 0x0000009067907221 */ /* 0x000fc80000010000 */
[----:B------:R-:W-:-:S07]  /*23c40*/  IMAD.MOV.U32 R149, RZ, RZ, R144 ;  /* 0x000000ffff957224 */ /* 0x000fce00078e0090 */
[----:B------:R-:W-:Y:S05]  /*23c50*/  WARPSYNC.COLLECTIVE R148, `(.L_x_8825) ;  /* 0x0000000094087348 */ /* 0x000fea0003c00000 */
[----:B------:R0:W1:Y:S02]  /*23c60*/  SHFL.BFLY P6, R147, R149, R150, R151 ;  /* 0x0c00009695937389 */ /* 0x00006400000c0097 */
[----:B01----:R-:W-:Y:S05]  /*23c70*/  ENDCOLLECTIVE ;  /* 0x000000000000791b */ /* 0x003fea0003800000 */
.L_x_8825:
[----:B------:R-:W-:Y:S05]  /*23c80*/  BRA `(.L_x_8826) ;  /* 0xffffffe000187947 */ /* 0x000fea000383ffff */
.L_x_8827:
        /* <DEDUP_REMOVED lines=15> */
.L_x_54356:


//--------------------- .text._ZN10layer_norm13ln_fwd_kernelINS_13Kernel_traitsI6__halfS2_S2_S2_fjLj1536ELj1ELj4ELj1ELj16ENS_18Kernel_traits_baseILj1536ES2_S2_S2_S2_fjLj128EEEEELb1ELb1ELb0ELb1EEEvNS_9FwdParamsE --------------------------
	.section	.text._ZN10layer_norm13ln_fwd_kernelINS_13Kernel_traitsI6__halfS2_S2_S2_fjLj1536ELj1ELj4ELj1ELj16ENS_18Kernel_traits_baseILj1536ES2_S2_S2_S2_fjLj128EEEEELb1ELb1ELb0ELb1EEEvNS_9FwdParamsE,"ax",@progbits
	.align	128
        .global         _ZN10layer_norm13ln_fwd_kernelINS_13Kernel_traitsI6__halfS2_S2_S2_fjLj1536ELj1ELj4ELj1ELj16ENS_18Kernel_traits_baseILj1536ES2_S2_S2_S2_fjLj128EEEEELb1ELb1ELb0ELb1EEEvNS_9FwdParamsE
        .type           _ZN10layer_norm13ln_fwd_kernelINS_13Kernel_traitsI6__halfS2_S2_S2_fjLj1536ELj1ELj4ELj1ELj16ENS_18Kernel_traits_baseILj1536ES2_S2_S2_S2_fjLj128EEEEELb1ELb1ELb0ELb1EEEvNS_9FwdParamsE,@function
        .size           _ZN10layer_norm13ln_fwd_kernelINS_13Kernel_traitsI6__halfS2_S2_S2_fjLj1536ELj1ELj4ELj1ELj16ENS_18Kernel_traits_baseILj1536ES2_S2_S2_S2_fjLj128EEEEELb1ELb1ELb0ELb1EEEvNS_9FwdParamsE,(.L_x_54357 - _ZN10layer_norm13ln_fwd_kernelINS_13Kernel_traitsI6__halfS2_S2_S2_fjLj1536ELj1ELj4ELj1ELj16ENS_18Kernel_traits_baseILj1536ES2_S2_S2_S2_fjLj128EEEEELb1ELb1ELb0ELb1EEEvNS_9FwdParamsE)
        .other          _ZN10layer_norm13ln_fwd_kernelINS_13Kernel_traitsI6__halfS2_S2_S2_fjLj1536ELj1ELj4ELj1ELj16ENS_18Kernel_traits_baseILj1536ES2_S2_S2_S2_fjLj128EEEEELb1ELb1ELb0ELb1EEEvNS_9FwdParamsE,@"STO_CUDA_ENTRY STV_DEFAULT"
_ZN10layer_norm13ln_fwd_kernelINS_13Kernel_traitsI6__halfS2_S2_S2_fjLj1536ELj1ELj4ELj1ELj16ENS_18Kernel_traits_baseILj1536ES2_S2_S2_S2_fjLj128EEEEELb1ELb1ELb0ELb1EEEvNS_9FwdParamsE:
.text._ZN10layer_norm13ln_fwd_kernelINS_13Kernel_traitsI6__halfS2_S2_S2_fjLj1536ELj1ELj4ELj1ELj16ENS_18Kernel_traits_baseILj1536ES2_S2_S2_S2_fjLj128EEEEELb1ELb1ELb0ELb1EEEvNS_9FwdParamsE:
        /* <DEDUP_REMOVED lines=75> */
.L_x_8828:
        /* <DEDUP_REMOVED lines=28> */
.L_x_8829:
[----:B------:R-:W1:Y:S02]  /*0670*/  LDCU UR4, c[0x0][0x384] ;  /* 0x00007080ff0477ac */ /* 0x000e640008000800 */
[----:B-1----:R-:W-:-:S13]  /*0680*/  ISETP.GE.AND P0, PT, R10, UR4, PT ;  /* 0x000000040a007c0c */ /* 0x002fda000bf06270 */
[----:B------:R-:W-:Y:S05]  /*0690*/  @P0 EXIT ;  /* 0x000000000000094d */ /* 0x000fea0003800000 */
[C---:B0-----:R-:W-:Y:S01]  /*06a0*/  IMAD.HI.U32 R2, R9.reuse, -0x2daee0ad, RZ ;  /* 0xd2511f5309027827 */ /* 0x041fe200078e00ff */
[----:B------:R-:W0:Y:S01]  /*06b0*/  LDCU.64 UR10, c[0x0][0x3e0] ;  /* 0x00007c00ff0a77ac */ /* 0x000e220008000a00 */
[----:B------:R-:W-:Y:S01]  /*06c0*/  BSSY B0, `(.L_x_8830) ;  /* 0x00021e9000007945 */ /* 0x000fe20003800000 */
[----:B------:R-:W-:Y:S01]  /*06d0*/  LOP3.LUT R141, R0, 0x3, RZ, 0xc0, !PT ;  /* 0x00000003008d7812 */ /* 0x000fe200078ec0ff */
[----:B------:R-:W-:Y:S01]  /*06e0*/  IMAD.HI.U32 R3, R12, -0x326172a9, RZ ;  /* 0xcd9e8d570c037827 */ /* 0x000fe200078e00ff */
[----:B------:R-:W-:Y:S01]  /*06f0*/  LOP3.LUT R2, R2, UR7, RZ, 0x3c, !PT ;  /* 0x0000000702027c12 */ /* 0x000fe2000f8e3cff */
[----:B------:R-:W1:Y:S02]  /*0700*/  LDCU.U8 UR4, c[0x0][0x410] ;  /* 0x00008200ff0477ac */ /* 0x000e640008000000 */
[----:B------:R-:W-:Y:S01]  /*0710*/  IMAD R5, R12, -0x326172a9, RZ ;  /* 0xcd9e8d570c057824 */ /* 0x000fe200078e02ff */
[----:B------:R-:W-:Y:S01]  /*0720*/  LOP3.LUT R3, R8, UR6, R3, 0x96, !PT ;  /* 0x0000000608037c12 */ /* 0x000fe2000f8e9603 */
[----:B------:R-:W-:Y:S01]  /*0730*/  IMAD.HI.U32 R4, R2, -0x326172a9, RZ ;  /* 0xcd9e8d5702047827 */ /* 0x000fe200078e00ff */
[----:B------:R-:W2:Y:S03]  /*0740*/  LDCU UR34, c[0x0][0x404] ;  /* 0x00008080ff2277ac */ /* 0x000ea60008000800 */
[----:B------:R-:W-:Y:S01]  /*0750*/  IMAD R7, R9, -0x2daee0ad, RZ ;  /* 0xd2511f5309077824 */ /* 0x000fe200078e02ff */
[----:B------:R-:W-:Y:S01]  /*0760*/  LOP3.LUT R4, R5, UR16, R4, 0x96, !PT ;  /* 0x0000001005047c12 */ /* 0x000fe2000f8e9604 */
[C---:B------:R-:W-:Y:S01]  /*0770*/  IMAD.HI.U32 R6, R3.reuse, -0x2daee0ad, RZ ;  /* 0xd2511f5303067827 */ /* 0x040fe200078e00ff */
[----:B------:R-:W3:Y:S03]  /*0780*/  LDCU UR35, c[0x0][0x408] ;  /* 0x00008100ff2377ac */ /* 0x000ee60008000800 */
[----:B------:R-:W-:Y:S01]  /*0790*/  IMAD R14, R3, -0x2daee0ad, RZ ;  /* 0xd2511f53030e7824 */ /* 0x000fe200078e02ff */
[----:B------:R-:W-:Y:S01]  /*07a0*/  LOP3.LUT R6, R7, UR17, R6, 0x96, !PT ;  /* 0x0000001107067c12 */ /* 0x000fe2000f8e9606 */
[----:B------:R-:W-:Y:S01]  /*07b0*/  IMAD.HI.U32 R3, R4, -0x2daee0ad, RZ ;  /* 0xd2511f5304037827 */ /* 0x000fe200078e00ff */
[----:B0-----:R-:W-:Y:S01]  /*07c0*/  UISETP.NE.U32.AND UP0, UPT, UR10, URZ, UPT ;  /* 0x000000ff0a00728c */ /* 0x001fe2000bf05070 */
[----:B------:R-:W0:Y:S02]  /*07d0*/  LDCU UR14, c[0x0][0x388] ;  /* 0x00007100ff0e77ac */ /* 0x000e240008000800 */
[----:B------:R-:W-:Y:S01]  /*07e0*/  IMAD R5, R2, -0x326172a9, RZ ;  /* 0xcd9e8d5702057824 */ /* 0x000fe200078e02ff */
[----:B------:R-:W-:Y:S01]  /*07f0*/  LOP3.LUT R3, R14, UR19, R3, 0x96, !PT ;  /* 0x000000130e037c12 */ /* 0x000fe2000f8e9603 */
[----:B------:R-:W-:Y:S01]  /*0800*/  IMAD.HI.U32 R2, R6, -0x326172a9, RZ ;  /* 0xcd9e8d5706027827 */ /* 0x000fe200078e00ff */
[----:B------:R-:W4:Y:S03]  /*0810*/  LDCU UR15, c[0x0][0x448] ;  /* 0x00008900ff0f77ac */ /* 0x000f260008000800 */
[----:B------:R-:W-:Y:S01]  /*0820*/  IMAD R14, R4, -0x2daee0ad, RZ ;  /* 0xd2511f53040e7824 */ /* 0x000fe200078e02ff */
[----:B------:R-:W-:Y:S01]  /*0830*/  LOP3.LUT R2, R5, UR18, R2, 0x96, !PT ;  /* 0x0000001205027c12 */ /* 0x000fe2000f8e9602 */
[----:B------:R-:W-:Y:S01]  /*0840*/  IMAD R5, R6, -0x326172a9, RZ ;  /* 0xcd9e8d5706057824 */ /* 0x000fe200078e02ff */
[----:B------:R-:W0:Y:S01]  /*0850*/  LDCU.64 UR12, c[0x0][0x3a0] ;  /* 0x00007400ff0c77ac */ /* 0x000e220008000a00 */
[----:B------:R-:W-:Y:S01]  /*0860*/  IMAD.HI.U32 R4, R3, -0x326172a9, RZ ;  /* 0xcd9e8d5703047827 */ /* 0x000fe200078e00ff */
[----:B------:R-:W-:-:S03]  /*0870*/  UISETP.NE.AND.EX UP0, UPT, UR11, URZ, UPT, UP0 ;  /* 0x000000ff0b00728c */ /* 0x000fc6000bf05300 */
[C---:B------:R-:W-:Y:S01]  /*0880*/  IMAD.HI.U32 R7, R2.reuse, -0x2daee0ad, RZ ;  /* 0xd2511f5302077827 */ /* 0x040fe200078e00ff */
[----:B------:R-:W-:Y:S01]  /*0890*/  LOP3.LUT R4, R5, UR20, R4, 0x96, !PT ;  /* 0x0000001405047c12 */ /* 0x000fe2000f8e9604 */
[----:B-1----:R-:W-:Y:S02]  /*08a0*/  UISETP.NE.AND UP1, UPT, UR4, URZ, UPT ;  /* 0x000000ff0400728c */ /* 0x002fe4000bf25270 */
        /* <DEDUP_REMOVED lines=36> */
[----:B------:R-:W-:Y:S02]  /*0af0*/  HFMA2 R5, -RZ, RZ, 0, 0 ;  /* 0x00000000ff057431 */ /* 0x000fe400000001ff */
[----:B------:R-:W-:Y:S01]  /*0b00*/  IMAD R140, R3, -0x2daee0ad, RZ ;  /* 0xd2511f53038c7824 */ /* 0x000fe200078e02ff */
[----:B------:R-:W-:Y:S01]  /*0b10*/  LOP3.LUT R7, R4, UR33, R7, 0x96, !PT ;  /* 0x0000002104077c12 */ /* 0x000fe2000f8e9607 */
[----:B0-234-:R-:W-:-:S07]  /*0b20*/  IMAD R4, R2, -0x326172a9, RZ ;  /* 0xcd9e8d5702047824 */ /* 0x01dfce00078e02ff */
.L_x_9323:
[----:B------:R-:W0:Y:S01]  /*0b30*/  @UP0 LDCU.64 UR4, c[0x0][0x3e0] ;  /* 0x00007c00ff0407ac */ /* 0x000e220008000a00 */
[----:B-1----:R-:W1:Y:S01]  /*0b40*/  LDC.64 R144, c[0x0][0x390] ;  /* 0x0000e400ff907b82 */ /* 0x002e620000000a00 */
[----:B------:R-:W-:Y:S01]  /*0b50*/  IMAD R2, R10, UR14, RZ ;  /* 0x0000000e0a027c24 */ /* 0x000fe2000f8e02ff */
[----:B------:R-:W-:Y:S02]  /*0b60*/  PLOP3.LUT P0, PT, PT, PT, UP0, 0x80, 0x8 ;  /* 0x000000000008781c */ /* 0x000fe40003f0f008 */
[----:B------:R-:W-:Y:S02]  /*0b70*/  PLOP3.LUT P1, PT, PT, PT, UP0, 0x80, 0x8 ;  /* 0x000000000008781c */ /* 0x000fe40003f2f008 */
[----:B------:R-:W-:-:S04]  /*0b80*/  SHF.R.S32.HI R3, RZ, 0x1f, R2 ;  /* 0x0000001fff037819 */ /* 0x000fc80000011402 */
[----:B------:R-:W-:-:S04]  /*0b90*/  LEA.HI R2, R3, R2, RZ, 0x3 ;  /* 0x0000000203027211 */ /* 0x000fc800078f18ff */
[----:B------:R-:W-:Y:S01]  /*0ba0*/  LEA.HI.SX32 R3, R2, R11, 0x1d ;  /* 0x0000000b02037211 */ /* 0x000fe200078feaff */
[----:B0-----:R-:W-:Y:S02]  /*0bb0*/  IMAD.U32 R14, RZ, RZ, UR4 ;  /* 0x00000004ff0e7e24 */ /* 0x001fe4000f8e00ff */
[----:B------:R-:W-:Y:S02]  /*0bc0*/  IMAD.U32 R15, RZ, RZ, UR5 ;  /* 0x00000005ff0f7e24 */ /* 0x000fe4000f8e00ff */
[----:B------:R-:W-:-:S04]  /*0bd0*/  @P0 IMAD.WIDE R14, R10, 0x2, R14 ;  /* 0x000000020a0e0825 */ /* 0x000fc800078e020e */
[----:B-1----:R-:W-:Y:S02]  /*0be0*/  IMAD.WIDE.U32 R100, R3, 0x10, R144 ;  /* 0x0000001003647825 */ /* 0x002fe400078e0090 */
[----:B------:R-:W2:Y:S04]  /*0bf0*/  @P1 LDG.E.U16 R14, desc[UR8][R14.64] ;  /* 0x000000080e0e1981 */ /* 0x000ea8000c1e1500 */
[----:B-----5:R-:W5:Y:S01]  /*0c00*/  LDG.E.128 R100, desc[UR8][R100.64] ;  /* 0x0000000864647981 */ /* 0x020f62000c1e1d00 */
[----:B------:R-:W-:Y:S01]  /*0c10*/  ISETP.NE.U32.AND P0, PT, RZ, UR12, PT ;  /* 0x0000000cff007c0c */ /* 0x000fe2000bf05070 */
[----:B------:R-:W-:Y:S01]  /*0c20*/  IMAD.MOV.U32 R19, RZ, RZ, 0x2f800000 ;  /* 0x2f800000ff137424 */ /* 0x000fe200078e00ff */
[----:B------:R-:W-:Y:S02]  /*0c30*/  PLOP3.LUT P1, PT, PT, PT, UP0, 0x80, 0x8 ;  /* 0x000000000008781c */ /* 0x000fe40003f2f008 */
[----:B------:R-:W-:-:S02]  /*0c40*/  ISETP.NE.AND.EX P0, PT, RZ, UR13, PT, P0 ;  /* 0x0000000dff007c0c */ /* 0x000fc4000bf05300 */
[----:B------:R-:W-:-:S09]  /*0c50*/  MOV R20, 0x3f800000 ;  /* 0x3f80000000147802 */ /* 0x000fd20000000f00 */
[----:B--2---:R-:W-:Y:S02]  /*0c60*/  @P1 HADD2.F32 R20, -RZ, R14.H0_H0 ;  /* 0x2000000eff141230 */ /* 0x004fe40000004100 */
        /* <DEDUP_REMOVED lines=15> */
.L_x_54196:
[----:B------:R-:W-:Y:S05]  /*0d60*/  BRX R14 -0xd70                                         (*"BRANCH_TARGETS .L_x_54197,.L_x_54198,.L_x_54199"*) ;  /* 0xfffffff00ea47949 */ /* 0x000fea000383ffff */
.L_x_54199:
[----:B------:R-:W-:Y:S01]  /*0d70*/  VIADD R13, R141, 0x1 ;  /* 0x000000018d0d7836 */ /* 0x000fe20000000000 */
[----:B------:R-:W-:Y:S01]  /*0d80*/  MOV R2, R6 ;  /* 0x0000000600027202 */ /* 0x000fe20000000f00 */
[----:B------:R-:W-:Y:S01]  /*0d90*/  IMAD.MOV.U32 R110, RZ, RZ, R140 ;  /* 0x000000ffff6e7224 */ /* 0x000fe200078e008c */
[----:B------:R-:W-:Y:S06]  /*0da0*/  BRA `(.L_x_8833) ;  /* 0x0000000000f07947 */ /* 0x000fec0003800000 */
.L_x_54197:
[----:B------:R-:W-:Y:S01]  /*0db0*/  IMAD.MOV.U32 R110, RZ, RZ, R140 ;  /* 0x000000ffff6e7224 */ /* 0x000fe200078e008c */
[----:B------:R-:W-:Y:S01]  /*0dc0*/  MOV R2, R7 ;  /* 0x0000000700027202 */ /* 0x000fe20000000f00 */
[----:B------:R-:W-:Y:S01]  /*0dd0*/  IMAD.MOV.U32 R13, RZ, RZ, 0x3 ;  /* 0x00000003ff0d7424 */ /* 0x000fe200078e00ff */
[----:B------:R-:W-:Y:S06]  /*0de0*/  BRA `(.L_x_8833) ;  /* 0x0000000000e07947 */ /* 0x000fec0003800000 */
.L_x_54198:
        /* <DEDUP_REMOVED lines=13> */
.L_x_8835:
[----:B------:R-:W-:Y:S05]  /*0ec0*/  BSYNC.RECONVERGENT B2 ;  /* 0x0000000000027941 */ /* 0x000fea0003800200 */
.L_x_8834:
[----:B------:R-:W-:Y:S01]  /*0ed0*/  IMAD.WIDE.U32 R14, R12, -0x326172a9, RZ ;  /* 0xcd9e8d570c0e7825 */ /* 0x000fe200078e00ff */
[----:B------:R-:W-:Y:S02]  /*0ee0*/  LOP3.LUT R22, R5, UR7, R7, 0x96, !PT ;  /* 0x0000000705167c12 */ /* 0x000fe4000f8e9607 */
[----:B------:R-:W-:Y:S01]  /*0ef0*/  MOV R2, R140 ;  /* 0x0000008c00027202 */ /* 0x000fe20000000f00 */
        /* <DEDUP_REMOVED lines=39> */
.L_x_8833:
[----:B------:R-:W-:Y:S05]  /*1170*/  BSYNC.RECONVERGENT B1 ;  /* 0x0000000000017941 */ /* 0x000fea0003800200 */
.L_x_8832:
[----:B------:R-:W-:Y:S01]  /*1180*/  I2FP.F32.U32 R2, R2 ;  /* 0x0000000200027245 */ /* 0x000fe20000201000 */
[----:B-----5:R-:W-:Y:S01]  /*1190*/  HADD2.F32 R15, -RZ, R100.H0_H0 ;  /* 0x20000064ff0f7230 */ /* 0x020fe20000004100 */
[----:B------:R-:W-:Y:S01]  /*11a0*/  MOV R17, UR34 ;  /* 0x0000002200117c02 */ /* 0x000fe20008000f00 */
[----:B------:R-:W-:Y:S01]  /*11b0*/  IMAD.U32 R18, RZ, RZ, UR35 ;  /* 0x00000023ff127e24 */ /* 0x000fe2000f8e00ff */
[----:B------:R-:W-:Y:S01]  /*11c0*/  ISETP.NE.AND P2, PT, R13, 0x1, PT ;  /* 0x000000010d00780c */ /* 0x000fe20003f45270 */
[----:B------:R-:W-:Y:S01]  /*11d0*/  FFMA.FTZ R2, R2, R19, 1.1641532182693481445e-10 ;  /* 0x2f00000002027423 */ /* 0x000fe20000010013 */
[----:B------:R-:W-:Y:S01]  /*11e0*/  FMUL.FTZ R15, R15, R20 ;  /* 0x000000140f0f7220 */ /* 0x000fe20000410000 */
[----:B------:R-:W-:Y:S01]  /*11f0*/  HADD2.F32 R21, -RZ, R48.H0_H0 ;  /* 0x20000030ff157230 */ /* 0x000fe20000004100 */
[----:B------:R-:W-:Y:S01]  /*1200*/  LOP3.LUT R0, R0, 0xfffffffb, RZ, 0xc0, !PT ;  /* 0xfffffffb00007812 */ /* 0x000fe200078ec0ff */
[----:B------:R-:W-:Y:S02]  /*1210*/  HADD2.F32 R23, -RZ, R24.H0_H0 ;  /* 0x20000018ff177230 */ /* 0x000fe40000004100 */
[----:B------:R-:W-:Y:S01]  /*1220*/  FMUL.FTZ R15, R15, R18 ;  /* 0x000000120f0f7220 */ /* 0x000fe20000410000 */
[----:B------:R-:W-:Y:S01]  /*1230*/  FSETP.GTU.FTZ.AND P1, PT, R2, R17, PT ;  /* 0x000000110200720b */ /* 0x000fe20003f3c000 */
[----:B------:R-:W-:Y:S01]  /*1240*/  BSSY.RECONVERGENT B1, `(.L_x_8836) ;  /* 0x0000049000017945 */ /* 0x000fe20003800200 */
[----:B------:R-:W-:-:S02]  /*1250*/  IMAD.MOV.U32 R14, RZ, RZ, R4 ;  /* 0x000000ffff0e7224 */ /* 0x000fc400078e0004 */
        /* <DEDUP_REMOVED lines=14> */
.L_x_8838:
        /* <DEDUP_REMOVED lines=13> */
.L_x_8840:
[----:B------:R-:W-:Y:S05]  /*1410*/  BSYNC.RECONVERGENT B2 ;  /* 0x0000000000027941 */ /* 0x000fea0003800200 */
.L_x_8839:
        /* <DEDUP_REMOVED lines=43> */
.L_x_8837:
[----:B------:R-:W-:Y:S05]  /*16d0*/  BSYNC.RECONVERGENT B1 ;  /* 0x0000000000017941 */ /* 0x000fea0003800200 */
.L_x_8836:
[----:B------:R-:W-:Y:S01]  /*16e0*/  I2FP.F32.U32 R14, R14 ;  /* 0x0000000e000e7245 */ /* 0x000fe20000201000 */
[----:B------:R-:W-:Y:S01]  /*16f0*/  HADD2.F32 R13, -RZ, R100.H1_H1 ;  /* 0x30000064ff0d7230 */ /* 0x000fe20000004100 */
[----:B------:R-:W-:Y:S01]  /*1700*/  ISETP.NE.AND P2, PT, R15, 0x1, PT ;  /* 0x000000010f00780c */ /* 0x000fe20003f45270 */
[----:B------:R-:W-:Y:S01]  /*1710*/  HADD2.F32 R16, -RZ, R24.H1_H1 ;  /* 0x30000018ff107230 */ /* 0x000fe20000004100 */
[----:B------:R-:W-:Y:S01]  /*1720*/  LOP3.LUT R0, R0, 0xfffffffd, RZ, 0xc0, !PT ;  /* 0xfffffffd00007812 */ /* 0x000fe200078ec0ff */
[----:B------:R-:W-:Y:S01]  /*1730*/  FFMA.FTZ R14, R14, R19, 1.1641532182693481445e-10 ;  /* 0x2f0000000e0e7423 */ /* 0x000fe20000010013 */
[----:B------:R-:W-:Y:S01]  /*1740*/  FMUL.FTZ R13, R13, R20 ;  /* 0x000000140d0d7220 */ /* 0x000fe20000410000 */
[----:B------:R-:W-:Y:S01]  /*1750*/  BSSY.RECONVERGENT B1, `(.L_x_8841) ;  /* 0x000004c000017945 */ /* 0x000fe20003800200 */
[----:B------:R-:W-:Y:S02]  /*1760*/  HFMA2 R21, -RZ, RZ, 0, 1.1920928955078125e-07 ;  /* 0x00000002ff157431 */ /* 0x000fe400000001ff */
[----:B------:R-:W-:Y:S01]  /*1770*/  FMUL.FTZ R13, R13, R18 ;  /* 0x000000120d0d7220 */ /* 0x000fe20000410000 */
[----:B------:R-:W-:Y:S01]  /*1780*/  FSETP.GTU.FTZ.AND P1, PT, R14, R17, PT ;  /* 0x000000110e00720b */ /* 0x000fe20003f3c000 */
[----:B------:R-:W-:-:S03]  /*1790*/  HADD2.F32 R14, -RZ, R48.H1_H1 ;  /* 0x30000030ff0e7230 */ /* 0x000fc60000004100 */
        /* <DEDUP_REMOVED lines=14> */
.L_x_8843:
        /* <DEDUP_REMOVED lines=13> */
.L_x_8845:
[----:B------:R-:W-:Y:S05]  /*1950*/  BSYNC.RECONVERGENT B2 ;  /* 0x0000000000027941 */ /* 0x000fea0003800200 */
.L_x_8844:
[----:B------:R-:W-:Y:S01]  /*1960*/  IMAD.WIDE.U32 R22, R12, -0x326172a9, RZ ;  /* 0xcd9e8d570c167825 */ /* 0x000fe200078e00ff */
[----:B------:R-:W-:-:S03]  /*1970*/  LOP3.LUT R106, R5, UR7, R7, 0x96, !PT ;  /* 0x00000007056a7c12 */ /* 0x000fc6000f8e9607 */
[----:B------:R-:W-:Y:S01]  /*1980*/  IMAD.MOV.U32 R13, RZ, RZ, R110 ;  /* 0x000000ffff0d7224 */ /* 0x000fe200078e006e */
        /* <DEDUP_REMOVED lines=39> */
[----:B------:R-:W-:-:S07]  /*1c00*/  MOV R110, R104 ;  /* 0x00000068006e7202 */ /* 0x000fce0000000f00 */
.L_x_8842:
[----:B------:R-:W-:Y:S05]  /*1c10*/  BSYNC.RECONVERGENT B1 ;  /* 0x0000000000017941 */ /* 0x000fea0003800200 */
.L_x_8841:
        /* <DEDUP_REMOVED lines=24> */
.L_x_8848:
        /* <DEDUP_REMOVED lines=13> */
.L_x_8850:
[----:B------:R-:W-:Y:S05]  /*1e70*/  BSYNC.RECONVERGENT B2 ;  /* 0x0000000000027941 */ /* 0x000fea0003800200 */
.L_x_8849:
        /* <DEDUP_REMOVED lines=43> */
.L_x_8847:
[----:B------:R-:W-:Y:S05]  /*2130*/  BSYNC.RECONVERGENT B1 ;  /* 0x0000000000017941 */ /* 0x000fea0003800200 */
.L_x_8846:
        /* <DEDUP_REMOVED lines=8> */
[----:B------:R-:W-:Y:S02]  /*21c0*/  IMAD.MOV.U32 R23, RZ, RZ, 0x2 ;  /* 0x00000002ff177424 */ /* 0x000fe400078e00ff */
        /* <DEDUP_REMOVED lines=15> */
.L_x_8853:
        /* <DEDUP_REMOVED lines=13> */
.L_x_8855:
[----:B------:R-:W-:Y:S05]  /*2390*/  BSYNC.RECONVERGENT B2 ;  /* 0x0000000000027941 */ /* 0x000fea0003800200 */
.L_x_8854:
        /* <DEDUP_REMOVED lines=41> */
[----:B------:R-:W-:Y:S02]  /*2630*/  LOP3.LUT R7, R22, UR33, R101, 0x96, !PT ;  /* 0x0000002116077c12 */ /* 0x000fe4000f8e9665 */
[----:B------:R-:W-:-:S07]  /*2640*/  MOV R110, R100 ;  /* 0x00000064006e7202 */ /* 0x000fce0000000f00 */
.L_x_8852:
[----:B------:R-:W-:Y:S05]  /*2650*/  BSYNC.RECONVERGENT B1 ;  /* 0x0000000000017941 */ /* 0x000fea0003800200 */
.L_x_8851:
[----:B------:R-:W-:Y:S01]  /*2660*/  I2FP.F32.U32 R22, R15 ;  /* 0x0000000f00167245 */ /* 0x000fe20000201000 */
[----:B------:R-:W-:Y:S01]  /*2670*/  HADD2.F32 R15, -RZ, R102.H0_H0 ;  /* 0x20000066ff0f7230 */ /* 0x000fe20000004100 */
[----:B------:R-:W-:Y:S01]  /*2680*/  ISETP.NE.AND P4, PT, R23, 0x1, PT ;  /* 0x000000011700780c */ /* 0x000fe20003f85270 */
[----:B------:R-:W-:Y:S01]  /*2690*/  HADD2.F32 R100, -RZ, R26.H0_H0 ;  /* 0x2000001aff647230 */ /* 0x000fe20000004100 */
[----:B------:R-:W-:Y:S01]  /*26a0*/  BSSY.RECONVERGENT B1, `(.L_x_8856) ;  /* 0x000004d000017945 */ /* 0x000fe20003800200 */
[----:B------:R-:W-:Y:S01]  /*26b0*/  FFMA.FTZ R22, R22, R19, 1.1641532182693481445e-10 ;  /* 0x2f00000016167423 */ /* 0x000fe20000010013 */
[----:B------:R-:W-:Y:S01]  /*26c0*/  FMUL.FTZ R15, R15, R20 ;  /* 0x000000140f0f7220 */ /* 0x000fe20000410000 */
[----:B------:R-:W-:Y:S02]  /*26d0*/  HFMA2 R101, -RZ, RZ, 0, 1.1920928955078125e-07 ;  /* 0x00000002ff657431 */ /* 0x000fe400000001ff */
[----:B------:R-:W-:Y:S02]  /*26e0*/  IMAD.MOV.U32 R21, RZ, RZ, R4 ;  /* 0x000000ffff157224 */ /* 0x000fe400078e0004 */
[----:B------:R-:W-:Y:S01]  /*26f0*/  FMUL.FTZ R15, R15, R18 ;  /* 0x000000120f0f7220 */ /* 0x000fe20000410000 */
[----:B------:R-:W-:Y:S01]  /*2700*/  FSETP.GTU.FTZ.AND P3, PT, R22, R17, PT ;  /* 0x000000111600720b */ /* 0x000fe20003f7c000 */
[----:B------:R-:W-:-:S03]  /*2710*/  HADD2.F32 R22, -RZ, R50.H0_H0 ;  /* 0x20000032ff167230 */ /* 0x000fc60000004100 */
        /* <DEDUP_REMOVED lines=12> */
.L_x_8858:
        /* <DEDUP_REMOVED lines=13> */
.L_x_8860:
[----:B------:R-:W-:Y:S05]  /*28b0*/  BSYNC.RECONVERGENT B2 ;  /* 0x0000000000027941 */ /* 0x000fea0003800200 */
.L_x_8859:
        /* <DEDUP_REMOVED lines=43> */
.L_x_8857:
[----:B------:R-:W-:Y:S05]  /*2b70*/  BSYNC.RECONVERGENT B1 ;  /* 0x0000000000017941 */ /* 0x000fea0003800200 */
.L_x_8856:
        /* <DEDUP_REMOVED lines=24> */
.L_x_8863:
        /* <DEDUP_REMOVED lines=13> */
.L_x_8865:
[----:B------:R-:W-:Y:S05]  /*2dd0*/  BSYNC.RECONVERGENT B2 ;  /* 0x0000000000027941 */ /* 0x000fea0003800200 */
.L_x_8864:
        /* <DEDUP_REMOVED lines=43> */
.L_x_8862:
[----:B------:R-:W-:Y:S05]  /*3090*/  BSYNC.RECONVERGENT B1 ;  /* 0x0000000000017941 */ /* 0x000fea0003800200 */
.L_x_8861:
        /* <DEDUP_REMOVED lines=8> */
[----:B------:R-:W-:Y:S02]  /*3120*/  HFMA2 R109, -RZ, RZ, 0, 1.1920928955078125e-07 ;  /* 0x00000002ff6d7431 */ /* 0x000fe400000001ff */
[----:B------:R-:W-:-:S02]  /*3130*/  IMAD.MOV.U32 R23, RZ, RZ, R4 ;  /* 0x000000ffff177224 */ /* 0x000fc400078e0004 */
        /* <DEDUP_REMOVED lines=14> */
.L_x_8868:
        /* <DEDUP_REMOVED lines=15> */
.L_x_8870:
[----:B------:R-:W-:Y:S05]  /*3310*/  BSYNC.RECONVERGENT B2 ;  /* 0x0000000000027941 */ /* 0x000fea0003800200 */
.L_x_8869:
[----:B------:R-:W-:Y:S01]  /*3320*/  IMAD.WIDE.U32 R100, R12, -0x326172a9, RZ ;  /* 0xcd9e8d570c647825 */ /* 0x000fe200078e00ff */
[----:B------:R-:W-:-:S03]  /*3330*/  LOP3.LUT R106, R5, UR7, R7, 0x96, !PT ;  /* 0x00000007056a7c12 */ /* 0x000fc6000f8e9607 */
[----:B------:R-:W-:Y:S01]  /*3340*/  HFMA2 R109, -RZ, RZ, 0, 0 ;  /* 0x00000000ff6d7431 */ /* 0x000fe200000001ff */
        /* <DEDUP_REMOVED lines=40> */
.L_x_8867:
[----:B------:R-:W-:Y:S05]  /*35d0*/  BSYNC.RECONVERGENT B1 ;  /* 0x0000000000017941 */ /* 0x000fea0003800200 */
.L_x_8866:
[----:B------:R-:W-:Y:S01]  /*35e0*/  I2FP.F32.U32 R100, R23 ;  /* 0x0000001700647245 */ /* 0x000fe20000201000 */
[----:B------:R-:W-:Y:S01]  /*35f0*/  HADD2.F32 R103, -RZ, R103.H1_H1 ;  /* 0x30000067ff677230 */ /* 0x000fe20000004100 */
[----:B------:R-:W-:Y:S01]  /*3600*/  F2FP.F16.F32.PACK_AB R101, R16, R13 ;  /* 0x0000000d1065723e */ /* 0x000fe200000000ff */
[----:B------:R-:W-:Y:S02]  /*3610*/  HADD2.F32 R108, -RZ, R51.H1_H1 ;  /* 0x30000033ff6c7230 */ /* 0x000fe40000004100 */
[----:B------:R-:W-:Y:S01]  /*3620*/  FFMA.FTZ R100, R100, R19, 1.1641532182693481445e-10 ;  /* 0x2f00000064647423 */ /* 0x000fe20000010013 */
[----:B------:R-:W-:Y:S01]  /*3630*/  FMUL.FTZ R103, R103, R20 ;  /* 0x0000001467677220 */ /* 0x000fe20000410000 */
[----:B------:R-:W-:-:S03]  /*3640*/  HADD2.F32 R102, -RZ, R27.H1_H1 ;  /* 0x3000001bff667230 */ /* 0x000fc60000004100 */
[----:B------:R-:W-:Y:S01]  /*3650*/  FMUL.FTZ R103, R103, R18 ;  /* 0x0000001267677220 */ /* 0x000fe20000410000 */
        /* <DEDUP_REMOVED lines=8> */
.L_x_8831:
        /* <DEDUP_REMOVED lines=16> */
.L_x_8874:
        /* <DEDUP_REMOVED lines=13> */
.L_x_8876:
[----:B------:R-:W-:Y:S05]  /*38b0*/  BSYNC.RECONVERGENT B2 ;  /* 0x0000000000027941 */ /* 0x000fea0003800200 */
.L_x_8875:
        /* <DEDUP_REMOVED lines=42> */
.L_x_8873:
[----:B------:R-:W-:Y:S05]  /*3b60*/  BSYNC.RECONVERGENT B1 ;  /* 0x0000000000017941 */ /* 0x000fea0003800200 */
.L_x_8872:
        /* <DEDUP_REMOVED lines=9> */
[----:B------:R-:W-:Y:S01]  /*3c00*/  BSSY.RECONVERGENT B1, `(.L_x_8877) ;  /* 0x000004b000017945 */ /* 0x000fe20003800200 */
[----:B------:R-:W-:Y:S01]  /*3c10*/  FMUL.FTZ R13, R13, R18 ;  /* 0x000000120d0d7220 */ /* 0x000fe20000410000 */
[----:B------:R-:W-:Y:S01]  /*3c20*/  FSETP.GTU.FTZ.AND P1, PT, R2, R17, PT ;  /* 0x000000110200720b */ /* 0x000fe20003f3c000 */
[----:B------:R-:W-:-:S03]  /*3c30*/  HFMA2 R16, -RZ, RZ, 0, 1.1920928955078125e-07 ;  /* 0x00000002ff107431 */ /* 0x000fc600000001ff */
        /* <DEDUP_REMOVED lines=14> */
.L_x_8879:
        /* <DEDUP_REMOVED lines=13> */
.L_x_8881:
[----:B------:R-:W-:Y:S05]  /*3df0*/  BSYNC.RECONVERGENT B2 ;  /* 0x0000000000027941 */ /* 0x000fea0003800200 */
.L_x_8880:
        /* <DEDUP_REMOVED lines=43> */
.L_x_8878:
[----:B------:R-:W-:Y:S05]  /*40b0*/  BSYNC.RECONVERGENT B1 ;  /* 0x0000000000017941 */ /* 0x000fea0003800200 */
.L_x_8877:
        /* <DEDUP_REMOVED lines=8> */
[----:B------:R-:W-:Y:S02]  /*4140*/  IMAD.MOV.U32 R21, RZ, RZ, 0x2 ;  /* 0x00000002ff157424 */ /* 0x000fe400078e00ff */
[----:B------:R-:W-:Y:S01]  /*4150*/  FMUL.FTZ R13, R13, R18 ;  /* 0x000000120d0d7220 */ /* 0x000fe20000410000 */
[----:B------:R-:W-:-:S04]  /*4160*/  FSETP.GTU.FTZ.AND P1, PT, R14, R17, PT ;  /* 0x000000110e00720b */ /* 0x000fc80003f3c000 */
[----:B------:R-:W-:Y:S02]  /*4170*/  FSEL R14, R13, RZ, !P1 ;  /* 0x000000ff0d0e7208 */ /* 0x000fe40004800000 */
[----:B------:R-:W-:Y:S02]  /*4180*/  PLOP3.LUT P1, PT, P1, PT, PT, 0x8, 0x80 ;  /* 0x000000000080781c */ /* 0x000fe40000f2e170 */
[----:B------:R-:W-:Y:S01]  /*4190*/  MOV R13, R4 ;  /* 0x00000004000d7202 */ /* 0x000fe20000000f00 */
[----:B------:R-:W-:-:S10]  /*41a0*/  FMUL.FTZ R14, R14, R15 ;  /* 0x0000000f0e0e7220 */ /* 0x000fd40000410000 */
        /* <DEDUP_REMOVED lines=10> */
.L_x_8884:
        /* <DEDUP_REMOVED lines=13> */
.L_x_8886:
[----:B------:R-:W-:Y:S05]  /*4320*/  BSYNC.RECONVERGENT B2 ;  /* 0x0000000000027941 */ /* 0x000fea0003800200 */
.L_x_8885:
        /* <DEDUP_REMOVED lines=41> */
[----:B------:R-:W-:Y:S02]  /*45c0*/  LOP3.LUT R7, R22, UR33, R105, 0x96, !PT ;  /* 0x0000002116077c12 */ /* 0x000fe4000f8e9669 */
[----:B------:R-:W-:-:S07]  /*45d0*/  MOV R110, R104 ;  /* 0x00000068006e7202 */ /* 0x000fce0000000f00 */
.L_x_8883:
[----:B------:R-:W-:Y:S05]  /*45e0*/  BSYNC.RECONVERGENT B1 ;  /* 0x0000000000017941 */ /* 0x000fea0003800200 */
.L_x_8882:
        /* <DEDUP_REMOVED lines=23> */
.L_x_8889:
        /* <DEDUP_REMOVED lines=13> */
.L_x_8891:
[----:B------:R-:W-:Y:S05]  /*4830*/  BSYNC.RECONVERGENT B2 ;  /* 0x0000000000027941 */ /* 0x000fea0003800200 */
.L_x_8890:
        /* <DEDUP_REMOVED lines=43> */
.L_x_8888:
[----:B------:R-:W-:Y:S05]  /*4af0*/  BSYNC.RECONVERGENT B1 ;  /* 0x0000000000017941 */ /* 0x000fea0003800200 */
.L_x_8887:
        /* <DEDUP_REMOVED lines=23> */
.L_x_8894:
        /* <DEDUP_REMOVED lines=13> */
.L_x_8896:
[----:B------:R-:W-:Y:S05]  /*4d40*/  BSYNC.RECONVERGENT B2 ;  /* 0x0000000000027941 */ /* 0x000fea0003800200 */
.L_x_8895:
        /* <DEDUP_REMOVED lines=43> */
.L_x_8893:
[----:B------:R-:W-:Y:S05]  /*5000*/  BSYNC.RECONVERGENT B1 ;  /* 0x0000000000017941 */ /* 0x000fea0003800200 */
.L_x_8892:
        /* <DEDUP_REMOVED lines=23> */
.L_x_8899:
        /* <DEDUP_REMOVED lines=13> */
.L_x_8901:
[----:B------:R-:W-:Y:S05]  /*5250*/  BSYNC.RECONVERGENT B2 ;  /* 0x0000000000027941 */ /* 0x000fea0003800200 */
.L_x_8900:
        /* <DEDUP_REMOVED lines=40> */
[----:B------:R-:W-:Y:S02]  /*54e0*/  HFMA2 R100, -RZ, RZ, 0, 0 ;  /* 0x00000000ff647431 */ /* 0x000fe400000001ff */
[----:B------:R-:W-:Y:S01]  /*54f0*/  IMAD.MOV.U32 R4, RZ, RZ, R104 ;  /* 0x000000ffff047224 */ /* 0x000fe200078e0068 */
[----:B------:R-:W-:-:S07]  /*5500*/  LOP3.LUT R7, R22, UR33, R101, 0x96, !PT ;  /* 0x0000002116077c12 */ /* 0x000fce000f8e9665 */
.L_x_8898:
[----:B------:R-:W-:Y:S05]  /*5510*/  BSYNC.RECONVERGENT B1 ;  /* 0x0000000000017941 */ /* 0x000fea0003800200 */
.L_x_8897:
        /* <DEDUP_REMOVED lines=23> */
.L_x_8904:
        /* <DEDUP_REMOVED lines=13> */
.L_x_8906:
[----:B------:R-:W-:Y:S05]  /*5760*/  BSYNC.RECONVERGENT B2 ;  /* 0x0000000000027941 */ /* 0x000fea0003800200 */
.L_x_8905:
        /* <DEDUP_REMOVED lines=43> */
.L_x_8903:
[----:B------:R-:W-:Y:S05]  /*5a20*/  BSYNC.RECONVERGENT B1 ;  /* 0x0000000000017941 */ /* 0x000fea0003800200 */
.L_x_8902:
        /* <DEDUP_REMOVED lines=23> */
.L_x_8909:
        /* <DEDUP_REMOVED lines=15> */
.L_x_8911:
[----:B------:R-:W-:Y:S05]  /*5c90*/  BSYNC.RECONVERGENT B2 ;  /* 0x0000000000027941 */ /* 0x000fea0003800200 */
.L_x_8910:
        /* <DEDUP_REMOVED lines=43> */
.L_x_8908:
[----:B------:R-:W-:Y:S05]  /*5f50*/  BSYNC.RECONVERGENT B1 ;  /* 0x0000000000017941 */ /* 0x000fea0003800200 */
.L_x_8907:
[----:B------:R-:W-:Y:S01]  /*5f60*/  I2FP.F32.U32 R100, R23 ;  /* 0x0000001700647245 */ /* 0x000fe20000201000 */
[----:B------:R-:W-:Y:S01]  /*5f70*/  HADD2.F32 R103, -RZ, R103.H1_H1 ;  /* 0x30000067ff677230 */ /* 0x000fe20000004100 */
[----:B------:R-:W-:Y:S01]  /*5f80*/  F2FP.F16.F32.PACK_AB R102, R22, R15 ;  /* 0x0000000f1666723e */ /* 0x000fe200000000ff */
[----:B------:R-:W-:Y:S01]  /*5f90*/  HADD2.F32 R23, -RZ, R51.H1_H1 ;  /* 0x30000033ff177230 */ /* 0x000fe20000004100 */
[----:B------:R-:W-:Y:S01]  /*5fa0*/  F2FP.F16.F32.PACK_AB R101, R16, R13 ;  /* 0x0000000d1065723e */ /* 0x000fe200000000ff */
[----:B------:R-:W-:Y:S01]  /*5fb0*/  FFMA.FTZ R100, R100, R19, 1.1641532182693481445e-10 ;  /* 0x2f00000064647423 */ /* 0x000fe20000010013 */
[----:B------:R-:W-:-:S04]  /*5fc0*/  FMUL.FTZ R103, R103, R20 ;  /* 0x0000001467677220 */ /* 0x000fc80000410000 */
[----:B------:R-:W-:Y:S01]  /*5fd0*/  FMUL.FTZ R103, R103, R18 ;  /* 0x0000001267677220 */ /* 0x000fe20000410000 */
[----:B------:R-:W-:Y:S02]  /*5fe0*/  FSETP.GTU.FTZ.AND P6, PT, R100, R17, PT ;  /* 0x000000116400720b */ /* 0x000fe40003fdc000 */
[----:B------:R-:W-:Y:S02]  /*5ff0*/  F2FP.F16.F32.PACK_AB R100, R14, R2 ;  /* 0x000000020e64723e */ /* 0x000fe400000000ff */
[----:B------:R-:W-:Y:S02]  /*6000*/  FSEL R108, R103, RZ, !P6 ;  /* 0x000000ff676c7208 */ /* 0x000fe40007000000 */
[----:B------:R-:W-:-:S03]  /*6010*/  PLOP3.LUT P6, PT, P6, PT, PT, 0x8, 0x80 ;  /* 0x000000000080781c */ /* 0x000fc600037ce170 */
[----:B------:R-:W-:-:S05]  /*6020*/  FMUL.FTZ R108, R108, R23 ;  /* 0x000000176c6c7220 */ /* 0x000fca0000410000 */
[----:B------:R-:W-:-:S07]  /*6030*/  F2FP.F16.F32.PACK_AB R103, R108, R21 ;  /* 0x000000156c67723e */ /* 0x000fce00000000ff */
.L_x_8871:
[----:B------:R-:W0:Y:S01]  /*6040*/  LDC.64 R152, c[0x0][0x3a8] ;  /* 0x0000ea00ff987b82 */ /* 0x000e220000000a00 */
[----:B------:R-:W-:Y:S02]  /*6050*/  SEL R112, RZ, 0x10000, !P5 ;  /* 0x00010000ff707807 */ /* 0x000fe40006800000 */
[----:B------:R-:W-:Y:S02]  /*6060*/  LOP3.LUT P5, RZ, R0, 0x2, RZ, 0xc0, !PT ;  /* 0x0000000200ff7812 */ /* 0x000fe400078ac0ff */
[----:B------:R-:W-:Y:S02]  /*6070*/  SEL R107, RZ, 0x1000000, !P2 ;  /* 0x01000000ff6b7807 */ /* 0x000fe40005000000 */
[----:B------:R-:W-:Y:S01]  /*6080*/  SEL R23, RZ, 0x10000, !P1 ;  /* 0x00010000ff177807 */ /* 0x000fe20004800000 */
[----:B------:R-:W1:Y:S01]  /*6090*/  @P0 LDC.64 R104, c[0x0][0x3a0] ;  /* 0x0000e800ff680b82 */ /* 0x000e620000000a00 */
[----:B------:R-:W-:Y:S02]  /*60a0*/  SEL R106, RZ, 0x100, !P5 ;  /* 0x00000100ff6a7807 */ /* 0x000fe40006800000 */
[----:B------:R-:W-:-:S02]  /*60b0*/  SEL R111, RZ, 0x1000000, !P6 ;  /* 0x01000000ff6f7807 */ /* 0x000fc40007000000 */
[----:B------:R-:W-:Y:S02]  /*60c0*/  SEL R119, RZ, 0x100, !P4 ;  /* 0x00000100ff777807 */ /* 0x000fe40006000000 */
[----:B------:R-:W-:Y:S01]  /*60d0*/  LOP3.LUT P6, RZ, R0, 0x4, RZ, 0xc0, !PT ;  /* 0x0000000400ff7812 */ /* 0x000fe200078cc0ff */
[----:B------:R-:W2:Y:S01]  /*60e0*/  LDC.64 R150, c[0x0][0x3b0] ;  /* 0x0000ec00ff967b82 */ /* 0x000ea20000000a00 */
[----:B------:R-:W-:Y:S01]  /*60f0*/  LOP3.LUT R106, R106, R107, R23, 0xfe, !PT ;  /* 0x0000006b6a6a7212 */ /* 0x000fe200078efe17 */
[----:B------:R-:W-:Y:S01]  /*6100*/  VIADD R23, R3, 0x20 ;  /* 0x0000002003177836 */ /* 0x000fe20000000000 */
[----:B------:R-:W-:Y:S02]  /*6110*/  LOP3.LUT R119, R119, R111, R112, 0xfe, !PT ;  /* 0x0000006f77777212 */ /* 0x000fe400078efe70 */
[----:B------:R-:W-:Y:S02]  /*6120*/  SEL R118, RZ, 0x1, !P3 ;  /* 0x00000001ff767807 */ /* 0x000fe40005800000 */
[----:B------:R-:W-:Y:S01]  /*6130*/  SEL R107, RZ, 0x1, !P6 ;  /* 0x00000001ff6b7807 */ /* 0x000fe20007000000 */
[----:B0-----:R-:W-:Y:S01]  /*6140*/  IMAD.WIDE.U32 R112, R3, 0x10, R152 ;  /* 0x0000001003707825 */ /* 0x001fe200078e0098 */
[----:B------:R-:W-:-:S02]  /*6150*/  LOP3.LUT R119, R119, R118, RZ, 0xfc, !PT ;  /* 0x0000007677777212 */ /* 0x000fc400078efcff */
[----:B------:R-:W-:Y:S02]  /*6160*/  LOP3.LUT R118, R106, R107, RZ, 0xfc, !PT ;  /* 0x0000006b6a767212 */ /* 0x000fe400078efcff */
[----:B------:R0:W-:Y:S01]  /*6170*/  STG.E.128 desc[UR8][R112.64], R100 ;  /* 0x0000006470007986 */ /* 0x0001e2000c101d08 */
[----:B-1----:R-:W-:-:S04]  /*6180*/  @P0 IMAD.WIDE.U32 R116, R23, 0x10, R104 ;  /* 0x0000001017740825 */ /* 0x002fc800078e0068 */
[----:B------:R-:W-:-:S04]  /*6190*/  IMAD.WIDE.U32 R104, R23, 0x10, R144 ;  /* 0x0000001017687825 */ /* 0x000fc800078e0090 */
[----:B--2---:R-:W-:-:S05]  /*61a0*/  IMAD.WIDE.U32 R114, R3, 0x8, R150 ;  /* 0x0000000803727825 */ /* 0x004fca00078e0096 */
[----:B------:R0:W-:Y:S04]  /*61b0*/  STG.E.64 desc[UR8][R114.64], R118 ;  /* 0x0000007672007986 */ /* 0x0001e8000c101b08 */
[----:B------:R0:W5:Y:S04]  /*61c0*/  @P0 LDG.E.128 R24, desc[UR8][R116.64] ;  /* 0x0000000874180981 */ /* 0x000168000c1e1d00 */
[----:B------:R-:W5:Y:S01]  /*61d0*/  LDG.E.128 R104, desc[UR8][R104.64] ;  /* 0x0000000868687981 */ /* 0x000f62000c1e1d00 */
[----:B------:R-:W-:Y:S05]  /*61e0*/  @!P0 BRA `(.L_x_8912) ;  /* 0x0000002800748947 */ /* 0x000fea0003800000 */
        /* <DEDUP_REMOVED lines=16> */
.L_x_8915:
        /* <DEDUP_REMOVED lines=13> */
.L_x_8917:
[----:B------:R-:W-:Y:S05]  /*63c0*/  BSYNC.RECONVERGENT B2 ;  /* 0x0000000000027941 */ /* 0x000fea0003800200 */
.L_x_8916:
        /* <DEDUP_REMOVED lines=41> */
[----:B------:R-:W-:-:S07]  /*6660*/  IMAD.MOV.U32 R100, RZ, RZ, R110 ;  /* 0x000000ffff647224 */ /* 0x000fce00078e006e */
.L_x_8914:
[----:B------:R-:W-:Y:S05]  /*6670*/  BSYNC.RECONVERGENT B1 ;  /* 0x0000000000017941 */ /* 0x000fea0003800200 */
.L_x_8913:
[----:B------:R-:W-:Y:S01]  /*6680*/  I2FP.F32.U32 R100, R100 ;  /* 0x0000006400647245 */ /* 0x000fe20000201000 */
[----:B-----5:R-:W-:Y:S01]  /*6690*/  HADD2.F32 R101, -RZ, R104.H0_H0 ;  /* 0x20000068ff657230 */ /* 0x020fe20000004100 */
[----:B------:R-:W-:Y:S01]  /*66a0*/  ISETP.NE.AND P2, PT, R103, 0x1, PT ;  /* 0x000000016700780c */ /* 0x000fe20003f45270 */
[----:B------:R-:W-:Y:S01]  /*66b0*/  HADD2.F32 R102, -RZ, R24.H0_H0 ;  /* 0x20000018ff667230 */ /* 0x000fe20000004100 */
[----:B------:R-:W-:Y:S01]  /*66c0*/  LOP3.LUT R0, R0, 0xfffffffb, RZ, 0xc0, !PT ;  /* 0xfffffffb00007812 */ /* 0x000fe200078ec0ff */
[----:B------:R-:W-:Y:S01]  /*66d0*/  FFMA.FTZ R100, R100, R19, 1.1641532182693481445e-10 ;  /* 0x2f00000064647423 */ /* 0x000fe20000010013 */
[----:B------:R-:W-:Y:S01]  /*66e0*/  FMUL.FTZ R101, R101, R20 ;  /* 0x0000001465657220 */ /* 0x000fe20000410000 */
[----:B------:R-:W-:Y:S01]  /*66f0*/  BSSY.RECONVERGENT B1, `(.L_x_8918) ;  /* 0x000004c000017945 */ /* 0x000fe20003800200 */
[----:B------:R-:W-:Y:S02]  /*6700*/  IMAD.MOV.U32 R110, RZ, RZ, 0x2 ;  /* 0x00000002ff6e7424 */ /* 0x000fe400078e00ff */
[----:B------:R-:W-:Y:S01]  /*6710*/  FMUL.FTZ R101, R101, R18 ;  /* 0x0000001265657220 */ /* 0x000fe20000410000 */
[----:B------:R-:W-:Y:S01]  /*6720*/  FSETP.GTU.FTZ.AND P1, PT, R100, R17, PT ;  /* 0x000000116400720b */ /* 0x000fe20003f3c000 */
        /* <DEDUP_REMOVED lines=15> */
.L_x_8920:
        /* <DEDUP_REMOVED lines=13> */
.L_x_8922:
[----:B------:R-:W-:Y:S05]  /*68f0*/  BSYNC.RECONVERGENT B2 ;  /* 0x0000000000027941 */ /* 0x000fea0003800200 */
.L_x_8921:
        /* <DEDUP_REMOVED lines=39> */
[----:B------:R-:W-:Y:S01]  /*6b70*/  IMAD.MOV.U32 R110, RZ, RZ, RZ ;  /* 0x000000ffff6e7224 */ /* 0x000fe200078e00ff */
[----:B------:R-:W-:Y:S01]  /*6b80*/  LOP3.LUT R7, R100, UR33, R103, 0x96, !PT ;  /* 0x0000002164077c12 */ /* 0x000fe2000f8e9667 */
[----:B------:R-:W-:Y:S01]  /*6b90*/  IMAD.MOV.U32 R100, RZ, RZ, R118 ;  /* 0x000000ffff647224 */ /* 0x000fe200078e0076 */
[----:B------:R-:W-:-:S07]  /*6ba0*/  MOV R118, R102 ;  /* 0x0000006600767202 */ /* 0x000fce0000000f00 */
.L_x_8919:
[----:B------:R-:W-:Y:S05]  /*6bb0*/  BSYNC.RECONVERGENT B1 ;  /* 0x0000000000017941 */ /* 0x000fea0003800200 */
.L_x_8918:
[----:B------:R-:W-:Y:S01]  /*6bc0*/  I2FP.F32.U32 R100, R100 ;  /* 0x0000006400647245 */ /* 0x000fe20000201000 */
[----:B------:R-:W-:Y:S01]  /*6bd0*/  HADD2.F32 R101, -RZ, R104.H1_H1 ;  /* 0x30000068ff657230 */ /* 0x000fe20000004100 */
[----:B------:R-:W-:Y:S01]  /*6be0*/  ISETP.NE.AND P2, PT, R110, 0x1, PT ;  /* 0x000000016e00780c */ /* 0x000fe20003f45270 */
[----:B------:R-:W-:Y:S01]  /*6bf0*/  HADD2.F32 R102, -RZ, R24.H1_H1 ;  /* 0x30000018ff667230 */ /* 0x000fe20000004100 */
[----:B------:R-:W-:Y:S01]  /*6c00*/  LOP3.LUT R0, R0, 0xfffffffd, RZ, 0xc0, !PT ;  /* 0xfffffffd00007812 */ /* 0x000fe200078ec0ff */
[----:B------:R-:W-:Y:S01]  /*6c10*/  FFMA.FTZ R100, R100, R19, 1.1641532182693481445e-10 ;  /* 0x2f00000064647423 */ /* 0x000fe20000010013 */
[----:B------:R-:W-:Y:S01]  /*6c20*/  FMUL.FTZ R101, R101, R20 ;  /* 0x0000001465657220 */ /* 0x000fe20000410000 */
[----:B------:R-:W-:Y:S03]  /*6c30*/  BSSY.RECONVERGENT B1, `(.L_x_8923) ;  /* 0x000004c000017945 */ /* 0x000fe60003800200 */
[----:B------:R-:W-:Y:S01]  /*6c40*/  FMUL.FTZ R101, R101, R18 ;  /* 0x0000001265657220 */ /* 0x000fe20000410000 */
[----:B------:R-:W-:Y:S01]  /*6c50*/  FSETP.GTU.FTZ.AND P1, PT, R100, R17, PT ;  /* 0x000000116400720b */ /* 0x000fe20003f3c000 */
[----:B------:R-:W-:-:S03]  /*6c60*/  HADD2.F32 R100, -RZ, R44.H1_H1 ;  /* 0x3000002cff647230 */ /* 0x000fc60000004100 */
[----:B------:R-:W-:Y:S02]  /*6c70*/  FSEL R101, R101, RZ, !P1 ;  /* 0x000000ff65657208 */ /* 0x000fe40004800000 */
[----:B------:R-:W-:-:S03]  /*6c80*/  PLOP3.LUT P1, PT, P1, PT, PT, 0x8, 0x80 ;  /* 0x000000000080781c */ /* 0x000fc60000f2e170 */
[----:B------:R-:W-:Y:S01]  /*6c90*/  FFMA.FTZ R111, R101, R100, R102 ;  /* 0x00000064656f7223 */ /* 0x000fe20000010066 */
[----:B------:R-:W-:Y:S02]  /*6ca0*/  HFMA2 R102, -RZ, RZ, 0, 1.1920928955078125e-07 ;  /* 0x00000002ff667431 */ /* 0x000fe400000001ff */
        /* <DEDUP_REMOVED lines=11> */
.L_x_8925:
        /* <DEDUP_REMOVED lines=13> */
.L_x_8927:
[----:B------:R-:W-:Y:S05]  /*6e30*/  BSYNC.RECONVERGENT B2 ;  /* 0x0000000000027941 */ /* 0x000fea0003800200 */
.L_x_8926:
        /* <DEDUP_REMOVED lines=43> */
.L_x_8924:
[----:B------:R-:W-:Y:S05]  /*70f0*/  BSYNC.RECONVERGENT B1 ;  /* 0x0000000000017941 */ /* 0x000fea0003800200 */
.L_x_8923:
        /* <DEDUP_REMOVED lines=24> */
.L_x_8930:
        /* <DEDUP_REMOVED lines=13> */
.L_x_8932:
[----:B------:R-:W-:Y:S05]  /*7350*/  BSYNC.RECONVERGENT B2 ;  /* 0x0000000000027941 */ /* 0x000fea0003800200 */
.L_x_8931:
        /* <DEDUP_REMOVED lines=43> */
.L_x_8929:
[----:B------:R-:W-:Y:S05]  /*7610*/  BSYNC.RECONVERGENT B1 ;  /* 0x0000000000017941 */ /* 0x000fea0003800200 */
.L_x_8928:
        /* <DEDUP_REMOVED lines=9> */
[----:B------:R-:W-:-:S03]  /*76b0*/  HADD2.F32 R100, -RZ, R45.H1_H1 ;  /* 0x3000002dff647230 */ /* 0x000fc60000004100 */
        /* <DEDUP_REMOVED lines=14> */
.L_x_8935:
        /* <DEDUP_REMOVED lines=13> */
.L_x_8937:
[----:B------:R-:W-:Y:S05]  /*7870*/  BSYNC.RECONVERGENT B2 ;  /* 0x0000000000027941 */ /* 0x000fea0003800200 */
.L_x_8936:
        /* <DEDUP_REMOVED lines=43> */
.L_x_8934:
[----:B------:R-:W-:Y:S05]  /*7b30*/  BSYNC.RECONVERGENT B1 ;  /* 0x0000000000017941 */ /* 0x000fea0003800200 */
.L_x_8933:
        /* <DEDUP_REMOVED lines=24> */
.L_x_8940:
        /* <DEDUP_REMOVED lines=13> */
.L_x_8942:
[----:B------:R-:W-:Y:S05]  /*7d90*/  BSYNC.RECONVERGENT B2 ;  /* 0x0000000000027941 */ /* 0x000fea0003800200 */
.L_x_8941:
        /* <DEDUP_REMOVED lines=41> */
[----:B------:R-:W-:Y:S01]  /*8030*/  IMAD.MOV.U32 R100, RZ, RZ, R118 ;  /* 0x000000ffff647224 */ /* 0x000fe200078e0076 */
[----:B------:R-:W-:-:S07]  /*8040*/  MOV R118, R104 ;  /* 0x0000006800767202 */ /* 0x000fce0000000f00 */
.L_x_8939:
[----:B------:R-:W-:Y:S05]  /*8050*/  BSYNC.RECONVERGENT B1 ;  /* 0x0000000000017941 */ /* 0x000fea0003800200 */
.L_x_8938:
        /* <DEDUP_REMOVED lines=24> */
.L_x_8945:
        /* <DEDUP_REMOVED lines=13> */
.L_x_8947:
[----:B------:R-:W-:Y:S05]  /*82b0*/  BSYNC.RECONVERGENT B2 ;  /* 0x0000000000027941 */ /* 0x000fea0003800200 */
.L_x_8946:
        /* <DEDUP_REMOVED lines=43> */
.L_x_8944:
[----:B------:R-:W-:Y:S05]  /*8570*/  BSYNC.RECONVERGENT B1 ;  /* 0x0000000000017941 */ /* 0x000fea0003800200 */
.L_x_8943:
        /* <DEDUP_REMOVED lines=24> */
.L_x_8950:
        /* <DEDUP_REMOVED lines=15> */
.L_x_8952:
[----:B------:R-:W-:Y:S05]  /*87f0*/  BSYNC.RECONVERGENT B2 ;  /* 0x0000000000027941 */ /* 0x000fea0003800200 */
.L_x_8951:
        /* <DEDUP_REMOVED lines=43> */
.L_x_8949:
[----:B------:R-:W-:Y:S05]  /*8ab0*/  BSYNC.RECONVERGENT B1 ;  /* 0x0000000000017941 */ /* 0x000fea0003800200 */
.L_x_8948:
        /* <DEDUP_REMOVED lines=16> */
.L_x_8912:
        /* <DEDUP_REMOVED lines=16> */
.L_x_8956:
        /* <DEDUP_REMOVED lines=13> */
.L_x_8958:
[----:B------:R-:W-:Y:S05]  /*8d90*/  BSYNC.RECONVERGENT B2 ;  /* 0x0000000000027941 */ /* 0x000fea0003800200 */
.L_x_8957:
        /* <DEDUP_REMOVED lines=41> */
[----:B------:R-:W-:-:S07]  /*9030*/  IMAD.MOV.U32 R100, RZ, RZ, R110 ;  /* 0x000000ffff647224 */ /* 0x000fce00078e006e */
.L_x_8955:
[----:B------:R-:W-:Y:S05]  /*9040*/  BSYNC.RECONVERGENT B1 ;  /* 0x0000000000017941 */ /* 0x000fea0003800200 */
.L_x_8954:
[----:B------:R-:W-:Y:S01]  /*9050*/  I2FP.F32.U32 R100, R100 ;  /* 0x0000006400647245 */ /* 0x000fe20000201000 */
[----:B-----5:R-:W-:Y:S01]  /*9060*/  HADD2.F32 R101, -RZ, R104.H0_H0 ;  /* 0x20000068ff657230 */ /* 0x020fe20000004100 */
[----:B------:R-:W-:Y:S01]  /*9070*/  ISETP.NE.AND P2, PT, R102, 0x1, PT ;  /* 0x000000016600780c */ /* 0x000fe20003f45270 */
[----:B------:R-:W-:Y:S01]  /*9080*/  BSSY.RECONVERGENT B1, `(.L_x_8959) ;  /* 0x000004f000017945 */ /* 0x000fe20003800200 */
[----:B------:R-:W-:Y:S01]  /*9090*/  LOP3.LUT R0, R0, 0xfffffffb, RZ, 0xc0, !PT ;  /* 0xfffffffb00007812 */ /* 0x000fe200078ec0ff */
        /* <DEDUP_REMOVED lines=20> */
.L_x_8961:
        /* <DEDUP_REMOVED lines=13> */
.L_x_8963:
[----:B------:R-:W-:Y:S05]  /*92b0*/  BSYNC.RECONVERGENT B2 ;  /* 0x0000000000027941 */ /* 0x000fea0003800200 */
.L_x_8962:
        /* <DEDUP_REMOVED lines=43> */
.L_x_8960:
[----:B------:R-:W-:Y:S05]  /*9570*/  BSYNC.RECONVERGENT B1 ;  /* 0x0000000000017941 */ /* 0x000fea0003800200 */
.L_x_8959:
[----:B------:R-:W-:Y:S01]  /*9580*/  I2FP.F32.U32 R100, R100 ;  /* 0x0000006400647245 */ /* 0x000fe20000201000 */
[----:B------:R-:W-:Y:S01]  /*9590*/  HADD2.F32 R101, -RZ, R104.H1_H1 ;  /* 0x30000068ff657230 */ /* 0x000fe20000004100 */
[----:B------:R-:W-:Y:S01]  /*95a0*/  ISETP.NE.AND P2, PT, R103, 0x1, PT ;  /* 0x000000016700780c */ /* 0x000fe20003f45270 */
[----:B------:R-:W-:Y:S01]  /*95b0*/  BSSY.RECONVERGENT B1, `(.L_x_8964) ;  /* 0x000004f000017945 */ /* 0x000fe20003800200 */
[----:B------:R-:W-:Y:S01]  /*95c0*/  LOP3.LUT R0, R0, 0xfffffffd, RZ, 0xc0, !PT ;  /* 0xfffffffd00007812 */ /* 0x000fe200078ec0ff */
        /* <DEDUP_REMOVED lines=20> */
.L_x_8966:
        /* <DEDUP_REMOVED lines=13> */
.L_x_8968:
[----:B------:R-:W-:Y:S05]  /*97e0*/  BSYNC.RECONVERGENT B2 ;  /* 0x0000000000027941 */ /* 0x000fea0003800200 */
.L_x_8967:
        /* <DEDUP_REMOVED lines=43> */
.L_x_8965:
[----:B------:R-:W-:Y:S05]  /*9aa0*/  BSYNC.RECONVERGENT B1 ;  /* 0x0000000000017941 */ /* 0x000fea0003800200 */
.L_x_8964:
        /* <DEDUP_REMOVED lines=23> */
.L_x_8971:
        /* <DEDUP_REMOVED lines=13> */
.L_x_8973:
[----:B------:R-:W-:Y:S05]  /*9cf0*/  BSYNC.RECONVERGENT B2 ;  /* 0x0000000000027941 */ /* 0x000fea0003800200 */
.L_x_8972:
        /* <DEDUP_REMOVED lines=43> */
.L_x_8970:
[----:B------:R-:W-:Y:S05]  /*9fb0*/  BSYNC.RECONVERGENT B1 ;  /* 0x0000000000017941 */ /* 0x000fea0003800200 */
.L_x_8969:
        /* <DEDUP_REMOVED lines=23> */
.L_x_8976:
        /* <DEDUP_REMOVED lines=13> */
.L_x_8978:
[----:B------:R-:W-:Y:S05]  /*a200*/  BSYNC.RECONVERGENT B2 ;  /* 0x0000000000027941 */ /* 0x000fea0003800200 */
.L_x_8977:
        /* <DEDUP_REMOVED lines=43> */
.L_x_8975:
[----:B------:R-:W-:Y:S05]  /*a4c0*/  BSYNC.RECONVERGENT B1 ;  /* 0x0000000000017941 */ /* 0x000fea0003800200 */
.L_x_8974:
        /* <DEDUP_REMOVED lines=23> */
.L_x_8981:
        /* <DEDUP_REMOVED lines=13> */
.L_x_8983:
[----:B------:R-:W-:Y:S05]  /*a710*/  BSYNC.RECONVERGENT B2 ;  /* 0x0000000000027941 */ /* 0x000fea0003800200 */
.L_x_8982:
        /* <DEDUP_REMOVED lines=43> */
.L_x_8980:
[----:B------:R-:W-:Y:S05]  /*a9d0*/  BSYNC.RECONVERGENT B1 ;  /* 0x0000000000017941 */ /* 0x000fea0003800200 */
.L_x_8979:
        /* <DEDUP_REMOVED lines=23> */
.L_x_8986:
        /* <DEDUP_REMOVED lines=13> */
.L_x_8988:
[----:B------:R-:W-:Y:S05]  /*ac20*/  BSYNC.RECONVERGENT B2 ;  /* 0x0000000000027941 */ /* 0x000fea0003800200 */
.L_x_8987:
        /* <DEDUP_REMOVED lines=43> */
.L_x_8985:
[----:B------:R-:W-:Y:S05]  /*aee0*/  BSYNC.RECONVERGENT B1 ;  /* 0x0000000000017941 */ /* 0x000fea0003800200 */
.L_x_8984:
        /* <DEDUP_REMOVED lines=23> */
.L_x_8991:
        /* <DEDUP_REMOVED lines=15> */
.L_x_8993:
[----:B------:R-:W-:Y:S05]  /*b150*/  BSYNC.RECONVERGENT B2 ;  /* 0x0000000000027941 */ /* 0x000fea0003800200 */
.L_x_8992:
        /* <DEDUP_REMOVED lines=43> */
.L_x_8990:
[----:B------:R-:W-:Y:S05]  /*b410*/  BSYNC.RECONVERGENT B1 ;  /* 0x0000000000017941 */ /* 0x000fea0003800200 */
.L_x_8989:
        /* <DEDUP_REMOVED lines=11> */
[----:B------:R-:W-:Y:S01]  /*b4d0*/  FMUL.FTZ R117, R102, R117 ;  /* 0x0000007566757220 */ /* 0x000fe20000410000 */
[----:B------:R-:W-:-:S04]  /*b4e0*/  F2FP.F16.F32.PACK_AB R102, R115, R112 ;  /* 0x000000707366723e */ /* 0x000fc800000000ff */
[----:B------:R-:W-:-:S07]  /*b4f0*/  F2FP.F16.F32.PACK_AB R103, R117, R114 ;  /* 0x000000727567723e */ /* 0x000fce00000000ff */
.L_x_8953:
        /* <DEDUP_REMOVED lines=20> */
[----:B0-----:R-:W-:Y:S01]  /*b640*/  @P0 IMAD.WIDE.U32 R126, R116, 0x10, R126 ;  /* 0x00000010747e0825 */ /* 0x001fe200078e007e */
        /* <DEDUP_REMOVED lines=20> */
.L_x_8997:
        /* <DEDUP_REMOVED lines=13> */
.L_x_8999:
[----:B------:R-:W-:Y:S05]  /*b860*/  BSYNC.RECONVERGENT B2 ;  /* 0x0000000000027941 */ /* 0x000fea0003800200 */
.L_x_8998:
        /* <DEDUP_REMOVED lines=42> */
.L_x_8996:
[----:B------:R-:W-:Y:S05]  /*bb10*/  BSYNC.RECONVERGENT B1 ;  /* 0x0000000000017941 */ /* 0x000fea0003800200 */
.L_x_8995:
        /* <DEDUP_REMOVED lines=8> */
[----:B------:R-:W-:Y:S02]  /*bba0*/  HFMA2 R103, -RZ, RZ, 0, 1.1920928955078125e-07 ;  /* 0x00000002ff677431 */ /* 0x000fe400000001ff */
[----:B------:R-:W-:Y:S01]  /*bbb0*/  FMUL.FTZ R101, R101, R18 ;  /* 0x0000001265657220 */ /* 0x000fe20000410000 */
[----:B------:R-:W-:Y:S01]  /*bbc0*/  FSETP.GTU.FTZ.AND P1, PT, R100, R17, PT ;  /* 0x000000116400720b */ /* 0x000fe20003f3c000 */
        /* <DEDUP_REMOVED lines=15> */
.L_x_9002:
        /* <DEDUP_REMOVED lines=13> */
.L_x_9004:
[----:B------:R-:W-:Y:S05]  /*bd90*/  BSYNC.RECONVERGENT B2 ;  /* 0x0000000000027941 */ /* 0x000fea0003800200 */
.L_x_9003:
        /* <DEDUP_REMOVED lines=43> */
.L_x_9001:
[----:B------:R-:W-:Y:S05]  /*c050*/  BSYNC.RECONVERGENT B1 ;  /* 0x0000000000017941 */ /* 0x000fea0003800200 */
.L_x_9000:
        /* <DEDUP_REMOVED lines=14> */
[----:B------:R-:W-:Y:S01]  /*c140*/  IMAD.MOV.U32 R102, RZ, RZ, 0x2 ;  /* 0x00000002ff667424 */ /* 0x000fe200078e00ff */
[----:B------:R-:W-:-:S08]  /*c150*/  MOV R101, R4 ;  /* 0x0000000400657202 */ /* 0x000fd00000000f00 */
        /* <DEDUP_REMOVED lines=10> */
.L_x_9007:
        /* <DEDUP_REMOVED lines=13> */
.L_x_9009:
[----:B------:R-:W-:Y:S05]  /*c2d0*/  BSYNC.RECONVERGENT B2 ;  /* 0x0000000000027941 */ /* 0x000fea0003800200 */
.L_x_9008:
        /* <DEDUP_REMOVED lines=43> */
.L_x_9006:
[----:B------:R-:W-:Y:S05]  /*c590*/  BSYNC.RECONVERGENT B1 ;  /* 0x0000000000017941 */ /* 0x000fea0003800200 */
.L_x_9005:
        /* <DEDUP_REMOVED lines=24> */
.L_x_9012:
        /* <DEDUP_REMOVED lines=13> */
.L_x_9014:
[----:B------:R-:W-:Y:S05]  /*c7f0*/  BSYNC.RECONVERGENT B2 ;  /* 0x0000000000027941 */ /* 0x000fea0003800200 */
.L_x_9013:
        /* <DEDUP_REMOVED lines=43> */
.L_x_9011:
[----:B------:R-:W-:Y:S05]  /*cab0*/  BSYNC.RECONVERGENT B1 ;  /* 0x0000000000017941 */ /* 0x000fea0003800200 */
.L_x_9010:
        /* <DEDUP_REMOVED lines=10> */
[----:B------:R-:W-:Y:S01]  /*cb60*/  FSETP.GTU.FTZ.AND P2, PT, R100, R17, PT ;  /* 0x000000116400720b */ /* 0x000fe20003f5c000 */
[----:B------:R-:W-:-:S03]  /*cb70*/  HADD2.F32 R100, -RZ, R25.H1_H1 ;  /* 0x30000019ff647230 */ /* 0x000fc60000004100 */
        /* <DEDUP_REMOVED lines=12> */
.L_x_9017:
        /* <DEDUP_REMOVED lines=13> */
.L_x_9019:
[----:B------:R-:W-:Y:S05]  /*cd10*/  BSYNC.RECONVERGENT B2 ;  /* 0x0000000000027941 */ /* 0x000fea0003800200 */
.L_x_9018:
        /* <DEDUP_REMOVED lines=43> */
.L_x_9016:
[----:B------:R-:W-:Y:S05]  /*cfd0*/  BSYNC.RECONVERGENT B1 ;  /* 0x0000000000017941 */ /* 0x000fea0003800200 */
.L_x_9015:
        /* <DEDUP_REMOVED lines=24> */
.L_x_9022:
        /* <DEDUP_REMOVED lines=13> */
.L_x_9024:
[----:B------:R-:W-:Y:S05]  /*d230*/  BSYNC.RECONVERGENT B2 ;  /* 0x0000000000027941 */ /* 0x000fea0003800200 */
.L_x_9023:
        /* <DEDUP_REMOVED lines=43> */
.L_x_9021:
[----:B------:R-:W-:Y:S05]  /*d4f0*/  BSYNC.RECONVERGENT B1 ;  /* 0x0000000000017941 */ /* 0x000fea0003800200 */
.L_x_9020:
        /* <DEDUP_REMOVED lines=24> */
.L_x_9027:
        /* <DEDUP_REMOVED lines=13> */
.L_x_9029:
[----:B------:R-:W-:Y:S05]  /*d750*/  BSYNC.RECONVERGENT B2 ;  /* 0x0000000000027941 */ /* 0x000fea0003800200 */
.L_x_9028:
        /* <DEDUP_REMOVED lines=43> */
.L_x_9026:
[----:B------:R-:W-:Y:S05]  /*da10*/  BSYNC.RECONVERGENT B1 ;  /* 0x0000000000017941 */ /* 0x000fea0003800200 */
.L_x_9025:
        /* <DEDUP_REMOVED lines=24> */
.L_x_9032:
        /* <DEDUP_REMOVED lines=15> */
.L_x_9034:
[----:B------:R-:W-:Y:S05]  /*dc90*/  BSYNC.RECONVERGENT B2 ;  /* 0x0000000000027941 */ /* 0x000fea0003800200 */
.L_x_9033:
        /* <DEDUP_REMOVED lines=43> */
.L_x_9031:
[----:B------:R-:W-:Y:S05]  /*df50*/  BSYNC.RECONVERGENT B1 ;  /* 0x0000000000017941 */ /* 0x000fea0003800200 */
.L_x_9030:
        /* <DEDUP_REMOVED lines=16> */
.L_x_8994:
        /* <DEDUP_REMOVED lines=16> */
.L_x_9038:
        /* <DEDUP_REMOVED lines=13> */
.L_x_9040:
[----:B------:R-:W-:Y:S05]  /*e230*/  BSYNC.RECONVERGENT B2 ;  /* 0x0000000000027941 */ /* 0x000fea0003800200 */
.L_x_9039:
        /* <DEDUP_REMOVED lines=42> */
.L_x_9037:
[----:B------:R-:W-:Y:S05]  /*e4e0*/  BSYNC.RECONVERGENT B1 ;  /* 0x0000000000017941 */ /* 0x000fea0003800200 */
.L_x_9036:
[----:B------:R-:W-:Y:S01]  /*e4f0*/  I2FP.F32.U32 R100, R100 ;  /* 0x0000006400647245 */ /* 0x000fe20000201000 */
[----:B-----5:R-:W-:Y:S01]  /*e500*/  HADD2.F32 R101, -RZ, R104.H0_H0 ;  /* 0x20000068ff657230 */ /* 0x020fe20000004100 */
[----:B------:R-:W-:Y:S01]  /*e510*/  ISETP.NE.AND P2, PT, R102, 0x1, PT ;  /* 0x000000016600780c */ /* 0x000fe20003f45270 */
[----:B------:R-:W-:Y:S01]  /*e520*/  HADD2.F32 R103, -RZ, R40.H0_H0 ;  /* 0x20000028ff677230 */ /* 0x000fe20000004100 */
[----:B------:R-:W-:Y:S01]  /*e530*/  LOP3.LUT R0, R0, 0xfffffffb, RZ, 0xc0, !PT ;  /* 0xfffffffb00007812 */ /* 0x000fe200078ec0ff */
[----:B------:R-:W-:Y:S01]  /*e540*/  FFMA.FTZ R100, R100, R19, 1.1641532182693481445e-10 ;  /* 0x2f00000064647423 */ /* 0x000fe20000010013 */
[----:B------:R-:W-:Y:S01]  /*e550*/  FMUL.FTZ R101, R101, R20 ;  /* 0x0000001465657220 */ /* 0x000fe20000410000 */
[----:B------:R-:W-:Y:S03]  /*e560*/  BSSY.RECONVERGENT B1, `(.L_x_9041) ;  /* 0x000004b000017945 */ /* 0x000fe60003800200 */
[----:B------:R-:W-:Y:S01]  /*e570*/  FMUL.FTZ R101, R101, R18 ;  /* 0x0000001265657220 */ /* 0x000fe20000410000 */
[----:B------:R-:W-:Y:S01]  /*e580*/  FSETP.GTU.FTZ.AND P1, PT, R100, R17, PT ;  /* 0x000000116400720b */ /* 0x000fe20003f3c000 */
[----:B------:R-:W-:-:S03]  /*e590*/  IMAD.MOV.U32 R100, RZ, RZ, R4 ;  /* 0x000000ffff647224 */ /* 0x000fc600078e0004 */
[----:B------:R-:W-:Y:S02]  /*e5a0*/  FSEL R118, R101, RZ, !P1 ;  /* 0x000000ff65767208 */ /* 0x000fe40004800000 */
        /* <DEDUP_REMOVED lines=13> */
.L_x_9043:
        /* <DEDUP_REMOVED lines=13> */
.L_x_9045:
[----:B------:R-:W-:Y:S05]  /*e750*/  BSYNC.RECONVERGENT B2 ;  /* 0x0000000000027941 */ /* 0x000fea0003800200 */
.L_x_9044:
        /* <DEDUP_REMOVED lines=43> */
.L_x_9042:
[----:B------:R-:W-:Y:S05]  /*ea10*/  BSYNC.RECONVERGENT B1 ;  /* 0x0000000000017941 */ /* 0x000fea0003800200 */
.L_x_9041:
[----:B------:R-:W-:Y:S01]  /*ea20*/  I2FP.F32.U32 R100, R100 ;  /* 0x0000006400647245 */ /* 0x000fe20000201000 */
[----:B------:R-:W-:Y:S01]  /*ea30*/  HADD2.F32 R101, -RZ, R104.H1_H1 ;  /* 0x30000068ff657230 */ /* 0x000fe20000004100 */
        /* <DEDUP_REMOVED lines=8> */
[----:B------:R-:W-:-:S03]  /*eac0*/  HADD2.F32 R100, -RZ, R40.H1_H1 ;  /* 0x30000028ff647230 */ /* 0x000fc60000004100 */
        /* <DEDUP_REMOVED lines=14> */
.L_x_9048:
        /* <DEDUP_REMOVED lines=13> */
.L_x_9050:
[----:B------:R-:W-:Y:S05]  /*ec80*/  BSYNC.RECONVERGENT B2 ;  /* 0x0000000000027941 */ /* 0x000fea0003800200 */
.L_x_9049:
        /* <DEDUP_REMOVED lines=43> */
.L_x_9047:
[----:B------:R-:W-:Y:S05]  /*ef40*/  BSYNC.RECONVERGENT B1 ;  /* 0x0000000000017941 */ /* 0x000fea0003800200 */
.L_x_9046:
        /* <DEDUP_REMOVED lines=23> */
.L_x_9053:
        /* <DEDUP_REMOVED lines=13> */
.L_x_9055:
[----:B------:R-:W-:Y:S05]  /*f190*/  BSYNC.RECONVERGENT B2 ;  /* 0x0000000000027941 */ /* 0x000fea0003800200 */
.L_x_9054:
        /* <DEDUP_REMOVED lines=43> */
.L_x_9052:
[----:B------:R-:W-:Y:S05]  /*f450*/  BSYNC.RECONVERGENT B1 ;  /* 0x0000000000017941 */ /* 0x000fea0003800200 */
.L_x_9051:
        /* <DEDUP_REMOVED lines=23> */
.L_x_9058:
        /* <DEDUP_REMOVED lines=13> */
.L_x_9060:
[----:B------:R-:W-:Y:S05]  /*f6a0*/  BSYNC.RECONVERGENT B2 ;  /* 0x0000000000027941 */ /* 0x000fea0003800200 */
.L_x_9059:
        /* <DEDUP_REMOVED lines=43> */
.L_x_9057:
[----:B------:R-:W-:Y:S05]  /*f960*/  BSYNC.RECONVERGENT B1 ;  /* 0x0000000000017941 */ /* 0x000fea0003800200 */
.L_x_9056:
        /* <DEDUP_REMOVED lines=23> */
.L_x_9063:
        /* <DEDUP_REMOVED lines=13> */
.L_x_9065:
[----:B------:R-:W-:Y:S05]  /*fbb0*/  BSYNC.RECONVERGENT B2 ;  /* 0x0000000000027941 */ /* 0x000fea0003800200 */
.L_x_9064:
        /* <DEDUP_REMOVED lines=43> */
.L_x_9062:
[----:B------:R-:W-:Y:S05]  /*fe70*/  BSYNC.RECONVERGENT B1 ;  /* 0x0000000000017941 */ /* 0x000fea0003800200 */
.L_x_9061:
        /* <DEDUP_REMOVED lines=23> */
.L_x_9068:
        /* <DEDUP_REMOVED lines=13> */
.L_x_9070:
[----:B------:R-:W-:Y:S05]  /*100c0*/  BSYNC.RECONVERGENT B2 ;  /* 0x0000000000027941 */ /* 0x000fea0003800200 */
.L_x_9069:
        /* <DEDUP_REMOVED lines=43> */
.L_x_9067:
[----:B------:R-:W-:Y:S05]  /*10380*/  BSYNC.RECONVERGENT B1 ;  /* 0x0000000000017941 */ /* 0x000fea0003800200 */
.L_x_9066:
        /* <DEDUP_REMOVED lines=23> */
.L_x_9073:
        /* <DEDUP_REMOVED lines=15> */
.L_x_9075:
[----:B------:R-:W-:Y:S05]  /*105f0*/  BSYNC.RECONVERGENT B2 ;  /* 0x0000000000027941 */ /* 0x000fea0003800200 */
.L_x_9074:
        /* <DEDUP_REMOVED lines=43> */
.L_x_9072:
[----:B------:R-:W-:Y:S05]  /*108b0*/  BSYNC.RECONVERGENT B1 ;  /* 0x0000000000017941 */ /* 0x000fea0003800200 */
.L_x_9071:
        /* <DEDUP_REMOVED lines=14> */
.L_x_9035:
        /* <DEDUP_REMOVED lines=41> */
.L_x_9079:
        /* <DEDUP_REMOVED lines=13> */
.L_x_9081:
[----:B------:R-:W-:Y:S05]  /*10d00*/  BSYNC.RECONVERGENT B2 ;  /* 0x0000000000027941 */ /* 0x000fea0003800200 */
.L_x_9080:
        /* <DEDUP_REMOVED lines=42> */
.L_x_9078:
[----:B------:R-:W-:Y:S05]  /*10fb0*/  BSYNC.RECONVERGENT B1 ;  /* 0x0000000000017941 */ /* 0x000fea0003800200 */
.L_x_9077:
        /* <DEDUP_REMOVED lines=26> */
.L_x_9084:
        /* <DEDUP_REMOVED lines=13> */
.L_x_9086:
[----:B------:R-:W-:Y:S05]  /*11230*/  BSYNC.RECONVERGENT B2 ;  /* 0x0000000000027941 */ /* 0x000fea0003800200 */
.L_x_9085:
        /* <DEDUP_REMOVED lines=43> */
.L_x_9083:
[----:B------:R-:W-:Y:S05]  /*114f0*/  BSYNC.RECONVERGENT B1 ;  /* 0x0000000000017941 */ /* 0x000fea0003800200 */
.L_x_9082:
        /* <DEDUP_REMOVED lines=26> */
.L_x_9089:
        /* <DEDUP_REMOVED lines=13> */
.L_x_9091:
[----:B------:R-:W-:Y:S05]  /*11770*/  BSYNC.RECONVERGENT B2 ;  /* 0x0000000000027941 */ /* 0x000fea0003800200 */
.L_x_9090:
        /* <DEDUP_REMOVED lines=43> */
.L_x_9088:
[----:B------:R-:W-:Y:S05]  /*11a30*/  BSYNC.RECONVERGENT B1 ;  /* 0x0000000000017941 */ /* 0x000fea0003800200 */
.L_x_9087:
        /* <DEDUP_REMOVED lines=24> */
.L_x_9094:
        /* <DEDUP_REMOVED lines=13> */
.L_x_9096:
[----:B------:R-:W-:Y:S05]  /*11c90*/  BSYNC.RECONVERGENT B2 ;  /* 0x0000000000027941 */ /* 0x000fea0003800200 */
.L_x_9095:
        /* <DEDUP_REMOVED lines=43> */
.L_x_9093:
[----:B------:R-:W-:Y:S05]  /*11f50*/  BSYNC.RECONVERGENT B1 ;  /* 0x0000000000017941 */ /* 0x000fea0003800200 */
.L_x_9092:
[----:B------:R-:W-:Y:S01]  /*11f60*/  I2FP.F32.U32 R100, R101 ;  /* 0x0000006500647245 */ /* 0x000fe20000201000 */
[----:B------:R-:W-:Y:S01]  /*11f70*/  HADD2.F32 R105, -RZ, R105.H1_H1 ;  /* 0x30000069ff697230 */ /* 0x000fe20000004100 */
[----:B------:R-:W-:Y:S01]  /*11f80*/  ISETP.NE.AND P3, PT, R103, 0x1, PT ;  /* 0x000000016700780c */ /* 0x000fe20003f65270 */
[----:B------:R-:W-:Y:S01]  /*11f90*/  HADD2.F32 R102, -RZ, R25.H1_H1 ;  /* 0x30000019ff667230 */ /* 0x000fe20000004100 */
[----:B------:R-:W-:Y:S01]  /*11fa0*/  BSSY.RECONVERGENT B1, `(.L_x_9097) ;  /* 0x000004d000017945 */ /* 0x000fe20003800200 */
        /* <DEDUP_REMOVED lines=19> */
.L_x_9099:
        /* <DEDUP_REMOVED lines=13> */
.L_x_9101:
[----:B------:R-:W-:Y:S05]  /*121b0*/  BSYNC.RECONVERGENT B2 ;  /* 0x0000000000027941 */ /* 0x000fea0003800200 */
.L_x_9100:
        /* <DEDUP_REMOVED lines=43> */
.L_x_9098:
[----:B------:R-:W-:Y:S05]  /*12470*/  BSYNC.RECONVERGENT B1 ;  /* 0x0000000000017941 */ /* 0x000fea0003800200 */
.L_x_9097:
        /* <DEDUP_REMOVED lines=24> */
.L_x_9104:
        /* <DEDUP_REMOVED lines=13> */
.L_x_9106:
[----:B------:R-:W-:Y:S05]  /*126d0*/  BSYNC.RECONVERGENT B2 ;  /* 0x0000000000027941 */ /* 0x000fea0003800200 */
.L_x_9105:
        /* <DEDUP_REMOVED lines=43> */
.L_x_9103:
[----:B------:R-:W-:Y:S05]  /*12990*/  BSYNC.RECONVERGENT B1 ;  /* 0x0000000000017941 */ /* 0x000fea0003800200 */
.L_x_9102:
        /* <DEDUP_REMOVED lines=24> */
.L_x_9109:
        /* <DEDUP_REMOVED lines=13> */
.L_x_9111:
[----:B------:R-:W-:Y:S05]  /*12bf0*/  BSYNC.RECONVERGENT B2 ;  /* 0x0000000000027941 */ /* 0x000fea0003800200 */
.L_x_9110:
        /* <DEDUP_REMOVED lines=43> */
.L_x_9108:
[----:B------:R-:W-:Y:S05]  /*12eb0*/  BSYNC.RECONVERGENT B1 ;  /* 0x0000000000017941 */ /* 0x000fea0003800200 */
.L_x_9107:
        /* <DEDUP_REMOVED lines=24> */
.L_x_9114:
        /* <DEDUP_REMOVED lines=15> */
.L_x_9116:
[----:B------:R-:W-:Y:S05]  /*13130*/  BSYNC.RECONVERGENT B2 ;  /* 0x0000000000027941 */ /* 0x000fea0003800200 */
.L_x_9115:
        /* <DEDUP_REMOVED lines=43> */
.L_x_9113:
[----:B------:R-:W-:Y:S05]  /*133f0*/  BSYNC.RECONVERGENT B1 ;  /* 0x0000000000017941 */ /* 0x000fea0003800200 */
.L_x_9112:
        /* <DEDUP_REMOVED lines=16> */
.L_x_9076:
        /* <DEDUP_REMOVED lines=16> */
.L_x_9120:
        /* <DEDUP_REMOVED lines=13> */
.L_x_9122:
[----:B------:R-:W-:Y:S05]  /*136d0*/  BSYNC.RECONVERGENT B2 ;  /* 0x0000000000027941 */ /* 0x000fea0003800200 */
.L_x_9121:
        /* <DEDUP_REMOVED lines=42> */
.L_x_9119:
[----:B------:R-:W-:Y:S05]  /*13980*/  BSYNC.RECONVERGENT B1 ;  /* 0x0000000000017941 */ /* 0x000fea0003800200 */
.L_x_9118:
        /* <DEDUP_REMOVED lines=25> */
.L_x_9125:
        /* <DEDUP_REMOVED lines=13> */
.L_x_9127:
[----:B------:R-:W-:Y:S05]  /*13bf0*/  BSYNC.RECONVERGENT B2 ;  /* 0x0000000000027941 */ /* 0x000fea0003800200 */
.L_x_9126:
        /* <DEDUP_REMOVED lines=43> */
.L_x_9124:
[----:B------:R-:W-:Y:S05]  /*13eb0*/  BSYNC.RECONVERGENT B1 ;  /* 0x0000000000017941 */ /* 0x000fea0003800200 */
.L_x_9123:
        /* <DEDUP_REMOVED lines=25> */
.L_x_9130:
        /* <DEDUP_REMOVED lines=13> */
.L_x_9132:
[----:B------:R-:W-:Y:S05]  /*14120*/  BSYNC.RECONVERGENT B2 ;  /* 0x0000000000027941 */ /* 0x000fea0003800200 */
.L_x_9131:
        /* <DEDUP_REMOVED lines=43> */
.L_x_9129:
[----:B------:R-:W-:Y:S05]  /*143e0*/  BSYNC.RECONVERGENT B1 ;  /* 0x0000000000017941 */ /* 0x000fea0003800200 */
.L_x_9128:
        /* <DEDUP_REMOVED lines=23> */
.L_x_9135:
        /* <DEDUP_REMOVED lines=13> */
.L_x_9137:
[----:B------:R-:W-:Y:S05]  /*14630*/  BSYNC.RECONVERGENT B2 ;  /* 0x0000000000027941 */ /* 0x000fea0003800200 */
.L_x_9136:
        /* <DEDUP_REMOVED lines=43> */
.L_x_9134:
[----:B------:R-:W-:Y:S05]  /*148f0*/  BSYNC.RECONVERGENT B1 ;  /* 0x0000000000017941 */ /* 0x000fea0003800200 */
.L_x_9133:
[----:B------:R-:W-:Y:S01]  /*14900*/  I2FP.F32.U32 R100, R101 ;  /* 0x0000006500647245 */ /* 0x000fe20000201000 */
[----:B------:R-:W-:Y:S01]  /*14910*/  HADD2.F32 R105, -RZ, R105.H1_H1 ;  /* 0x30000069ff697230 */ /* 0x000fe20000004100 */
        /* <DEDUP_REMOVED lines=21> */
.L_x_9140:
        /* <DEDUP_REMOVED lines=13> */
.L_x_9142:
[----:B------:R-:W-:Y:S05]  /*14b40*/  BSYNC.RECONVERGENT B2 ;  /* 0x0000000000027941 */ /* 0x000fea0003800200 */
.L_x_9141:
        /* <DEDUP_REMOVED lines=43> */
.L_x_9139:
[----:B------:R-:W-:Y:S05]  /*14e00*/  BSYNC.RECONVERGENT B1 ;  /* 0x0000000000017941 */ /* 0x000fea0003800200 */
.L_x_9138:
        /* <DEDUP_REMOVED lines=23> */
.L_x_9145:
        /* <DEDUP_REMOVED lines=13> */
.L_x_9147:
[----:B------:R-:W-:Y:S05]  /*15050*/  BSYNC.RECONVERGENT B2 ;  /* 0x0000000000027941 */ /* 0x000fea0003800200 */
.L_x_9146:
        /* <DEDUP_REMOVED lines=43> */
.L_x_9144:
[----:B------:R-:W-:Y:S05]  /*15310*/  BSYNC.RECONVERGENT B1 ;  /* 0x0000000000017941 */ /* 0x000fea0003800200 */
.L_x_9143:
        /* <DEDUP_REMOVED lines=23> */
.L_x_9150:
        /* <DEDUP_REMOVED lines=13> */
.L_x_9152:
[----:B------:R-:W-:Y:S05]  /*15560*/  BSYNC.RECONVERGENT B2 ;  /* 0x0000000000027941 */ /* 0x000fea0003800200 */
.L_x_9151:
        /* <DEDUP_REMOVED lines=43> */
.L_x_9149:
[----:B------:R-:W-:Y:S05]  /*15820*/  BSYNC.RECONVERGENT B1 ;  /* 0x0000000000017941 */ /* 0x000fea0003800200 */
.L_x_9148:
        /* <DEDUP_REMOVED lines=23> */
.L_x_9155:
        /* <DEDUP_REMOVED lines=15> */
.L_x_9157:
[----:B------:R-:W-:Y:S05]  /*15a90*/  BSYNC.RECONVERGENT B2 ;  /* 0x0000000000027941 */ /* 0x000fea0003800200 */
.L_x_9156:
        /* <DEDUP_REMOVED lines=43> */
.L_x_9154:
[----:B------:R-:W-:Y:S05]  /*15d50*/  BSYNC.RECONVERGENT B1 ;  /* 0x0000000000017941 */ /* 0x000fea0003800200 */
.L_x_9153:
        /* <DEDUP_REMOVED lines=14> */
.L_x_9117:
        /* <DEDUP_REMOVED lines=41> */
.L_x_9161:
        /* <DEDUP_REMOVED lines=13> */
.L_x_9163:
[----:B------:R-:W-:Y:S05]  /*161a0*/  BSYNC.RECONVERGENT B2 ;  /* 0x0000000000027941 */ /* 0x000fea0003800200 */
.L_x_9162:
        /* <DEDUP_REMOVED lines=42> */
.L_x_9160:
[----:B------:R-:W-:Y:S05]  /*16450*/  BSYNC.RECONVERGENT B1 ;  /* 0x0000000000017941 */ /* 0x000fea0003800200 */
.L_x_9159:
        /* <DEDUP_REMOVED lines=26> */
.L_x_9166:
        /* <DEDUP_REMOVED lines=13> */
.L_x_9168:
[----:B------:R-:W-:Y:S05]  /*166d0*/  BSYNC.RECONVERGENT B2 ;  /* 0x0000000000027941 */ /* 0x000fea0003800200 */
.L_x_9167:
        /* <DEDUP_REMOVED lines=43> */
.L_x_9165:
[----:B------:R-:W-:Y:S05]  /*16990*/  BSYNC.RECONVERGENT B1 ;  /* 0x0000000000017941 */ /* 0x000fea0003800200 */
.L_x_9164:
        /* <DEDUP_REMOVED lines=10> */
[----:B------:R-:W-:Y:S01]  /*16a40*/  FSETP.GTU.FTZ.AND P1, PT, R100, R17, PT ;  /* 0x000000116400720b */ /* 0x000fe20003f3c000 */
[----:B------:R-:W-:-:S03]  /*16a50*/  HADD2.F32 R100, -RZ, R24.H1_H1 ;  /* 0x30000018ff647230 */ /* 0x000fc60000004100 */
        /* <DEDUP_REMOVED lines=14> */
.L_x_9171:
        /* <DEDUP_REMOVED lines=13> */
.L_x_9173:
[----:B------:R-:W-:Y:S05]  /*16c10*/  BSYNC.RECONVERGENT B2 ;  /* 0x0000000000027941 */ /* 0x000fea0003800200 */
.L_x_9172:
        /* <DEDUP_REMOVED lines=43> */
.L_x_9170:
[----:B------:R-:W-:Y:S05]  /*16ed0*/  BSYNC.RECONVERGENT B1 ;  /* 0x0000000000017941 */ /* 0x000fea0003800200 */
.L_x_9169:
        /* <DEDUP_REMOVED lines=24> */
.L_x_9176:
        /* <DEDUP_REMOVED lines=13> */
.L_x_9178:
[----:B------:R-:W-:Y:S05]  /*17130*/  BSYNC.RECONVERGENT B2 ;  /* 0x0000000000027941 */ /* 0x000fea0003800200 */
.L_x_9177:
        /* <DEDUP_REMOVED lines=43> */
.L_x_9175:
[----:B------:R-:W-:Y:S05]  /*173f0*/  BSYNC.RECONVERGENT B1 ;  /* 0x0000000000017941 */ /* 0x000fea0003800200 */
.L_x_9174:
        /* <DEDUP_REMOVED lines=24> */
.L_x_9181:
        /* <DEDUP_REMOVED lines=13> */
.L_x_9183:
[----:B------:R-:W-:Y:S05]  /*17650*/  BSYNC.RECONVERGENT B2 ;  /* 0x0000000000027941 */ /* 0x000fea0003800200 */
.L_x_9182:
        /* <DEDUP_REMOVED lines=43> */
.L_x_9180:
[----:B------:R-:W-:Y:S05]  /*17910*/  BSYNC.RECONVERGENT B1 ;  /* 0x0000000000017941 */ /* 0x000fea0003800200 */
.L_x_9179:
        /* <DEDUP_REMOVED lines=24> */
.L_x_9186:
        /* <DEDUP_REMOVED lines=13> */
.L_x_9188:
[----:B------:R-:W-:Y:S05]  /*17b70*/  BSYNC.RECONVERGENT B2 ;  /* 0x0000000000027941 */ /* 0x000fea0003800200 */
.L_x_9187:
        /* <DEDUP_REMOVED lines=43> */
.L_x_9185:
[----:B------:R-:W-:Y:S05]  /*17e30*/  BSYNC.RECONVERGENT B1 ;  /* 0x0000000000017941 */ /* 0x000fea0003800200 */
.L_x_9184:
        /* <DEDUP_REMOVED lines=24> */
.L_x_9191:
        /* <DEDUP_REMOVED lines=13> */
.L_x_9193:
[----:B------:R-:W-:Y:S05]  /*18090*/  BSYNC.RECONVERGENT B2 ;  /* 0x0000000000027941 */ /* 0x000fea0003800200 */
.L_x_9192:
        /* <DEDUP_REMOVED lines=43> */
.L_x_9190:
[----:B------:R-:W-:Y:S05]  /*18350*/  BSYNC.RECONVERGENT B1 ;  /* 0x0000000000017941 */ /* 0x000fea0003800200 */
.L_x_9189:
[----:B------:R-:W-:Y:S01]  /*18360*/  HADD2.F32 R103, -RZ, R107.H0_H0 ;  /* 0x2000006bff677230 */ /* 0x000fe20000004100 */
[----:B------:R-:W-:Y:S01]  /*18370*/  I2FP.F32.U32 R100, R101 ;  /* 0x0000006500647245 */ /* 0x000fe20000201000 */
[----:B------:R-:W-:Y:S01]  /*18380*/  HADD2.F32 R102, -RZ, R35.H0_H0 ;  /* 0x20000023ff667230 */ /* 0x000fe20000004100 */
[----:B------:R-:W-:Y:S01]  /*18390*/  ISETP.NE.AND P6, PT, R140, 0x1, PT ;  /* 0x000000018c00780c */ /* 0x000fe20003fc5270 */
[----:B------:R-:W-:Y:S01]  /*183a0*/  BSSY.RECONVERGENT B1, `(.L_x_9194) ;  /* 0x000004f000017945 */ /* 0x000fe20003800200 */
[----:B------:R-:W-:Y:S01]  /*183b0*/  FMUL.FTZ R103, R103, R20 ;  /* 0x0000001467677220 */ /* 0x000fe20000410000 */
[----:B------:R-:W-:Y:S01]  /*183c0*/  FFMA.FTZ R100, R100, R19, 1.1641532182693481445e-10 ;  /* 0x2f00000064647423 */ /* 0x000fe20000010013 */
        /* <DEDUP_REMOVED lines=17> */
.L_x_9196:
        /* <DEDUP_REMOVED lines=15> */
.L_x_9198:
[----:B------:R-:W-:Y:S05]  /*185d0*/  BSYNC.RECONVERGENT B2 ;  /* 0x0000000000027941 */ /* 0x000fea0003800200 */
.L_x_9197:
[----:B------:R-:W-:Y:S01]  /*185e0*/  LOP3.LUT R100, R5, UR7, R103, 0x96, !PT ;  /* 0x0000000705647c12 */ /* 0x000fe2000f8e9667 */
[----:B------:R-:W-:-:S04]  /*185f0*/  IMAD.WIDE.U32 R6, R12, -0x326172a9, RZ ;  /* 0xcd9e8d570c067825 */ /* 0x000fc800078e00ff */
[----:B------:R-:W-:Y:S02]  /*18600*/  HFMA2 R141, -RZ, RZ, 0, 0 ;  /* 0x00000000ff8d7431 */ /* 0x000fe400000001ff */
        /* <DEDUP_REMOVED lines=34> */
[----:B------:R-:W-:Y:S01]  /*18830*/  IMAD.MOV.U32 R4, RZ, RZ, R100 ;  /* 0x000000ffff047224 */ /* 0x000fe200078e0064 */
[----:B------:R-:W-:Y:S01]  /*18840*/  LOP3.LUT R6, R6, UR32, R101, 0x96, !PT ;  /* 0x0000002006067c12 */ /* 0x000fe2000f8e9665 */
[----:B------:R-:W-:-:S05]  /*18850*/  IMAD.WIDE.U32 R100, R7, -0x2daee0ad, RZ ;  /* 0xd2511f5307647825 */ /* 0x000fca00078e00ff */
[----:B------:R-:W-:Y:S02]  /*18860*/  LOP3.LUT R7, R102, UR33, R101, 0x96, !PT ;  /* 0x0000002166077c12 */ /* 0x000fe4000f8e9665 */
[----:B------:R-:W-:Y:S01]  /*18870*/  MOV R101, R146 ;  /* 0x0000009200657202 */ /* 0x000fe20000000f00 */
[----:B------:R-:W-:-:S07]  /*18880*/  IMAD.MOV.U32 R146, RZ, RZ, R100 ;  /* 0x000000ffff927224 */ /* 0x000fce00078e0064 */
.L_x_9195:
[----:B------:R-:W-:Y:S05]  /*18890*/  BSYNC.RECONVERGENT B1 ;  /* 0x0000000000017941 */ /* 0x000fea0003800200 */
.L_x_9194:
[----:B------:R-:W-:Y:S01]  /*188a0*/  I2FP.F32.U32 R100, R101 ;  /* 0x0000006500647245 */ /* 0x000fe20000201000 */
[----:B------:R-:W-:Y:S01]  /*188b0*/  HADD2.F32 R107, -RZ, R107.H1_H1 ;  /* 0x3000006bff6b7230 */ /* 0x000fe20000004100 */
[----:B------:R-:W-:Y:S01]  /*188c0*/  F2FP.F16.F32.PACK_AB R101, R138, R137 ;  /* 0x000000898a65723e */ /* 0x000fe200000000ff */
[----:B------:R-:W-:Y:S02]  /*188d0*/  HADD2.F32 R102, -RZ, R27.H1_H1 ;  /* 0x3000001bff667230 */ /* 0x000fe40000004100 */
        /* <DEDUP_REMOVED lines=8> */
[----:B------:R-:W-:Y:S02]  /*18960*/  F2FP.F16.F32.PACK_AB R102, R106, R105 ;  /* 0x000000696a66723e */ /* 0x000fe400000000ff */
[----:B------:R-:W-:Y:S02]  /*18970*/  F2FP.F16.F32.PACK_AB R100, R104, R136 ;  /* 0x000000886864723e */ /* 0x000fe400000000ff */
[----:B------:R-:W-:Y:S01]  /*18980*/  F2FP.F16.F32.PACK_AB R103, R107, R139 ;  /* 0x0000008b6b67723e */ /* 0x000fe200000000ff */
[----:B------:R-:W-:Y:S06]  /*18990*/  BRA `(.L_x_9199) ;  /* 0x0000002800507947 */ /* 0x000fec0003800000 */
.L_x_9158:
        /* <DEDUP_REMOVED lines=16> */
.L_x_9202:
        /* <DEDUP_REMOVED lines=13> */
.L_x_9204:
[----:B------:R-:W-:Y:S05]  /*18b70*/  BSYNC.RECONVERGENT B2 ;  /* 0x0000000000027941 */ /* 0x000fea0003800200 */
.L_x_9203:
        /* <DEDUP_REMOVED lines=42> */
.L_x_9201:
[----:B------:R-:W-:Y:S05]  /*18e20*/  BSYNC.RECONVERGENT B1 ;  /* 0x0000000000017941 */ /* 0x000fea0003800200 */
.L_x_9200:
        /* <DEDUP_REMOVED lines=10> */
[----:B------:R-:W-:-:S04]  /*18ed0*/  FSETP.GTU.FTZ.AND P1, PT, R100, R17, PT ;  /* 0x000000116400720b */ /* 0x000fc80003f3c000 */
        /* <DEDUP_REMOVED lines=14> */
.L_x_9207:
        /* <DEDUP_REMOVED lines=13> */
.L_x_9209:
[----:B------:R-:W-:Y:S05]  /*19090*/  BSYNC.RECONVERGENT B2 ;  /* 0x0000000000027941 */ /* 0x000fea0003800200 */
.L_x_9208:
        /* <DEDUP_REMOVED lines=43> */
.L_x_9206:
[----:B------:R-:W-:Y:S05]  /*19350*/  BSYNC.RECONVERGENT B1 ;  /* 0x0000000000017941 */ /* 0x000fea0003800200 */
.L_x_9205:
        /* <DEDUP_REMOVED lines=25> */
.L_x_9212:
        /* <DEDUP_REMOVED lines=13> */
.L_x_9214:
[----:B------:R-:W-:Y:S05]  /*195c0*/  BSYNC.RECONVERGENT B2 ;  /* 0x0000000000027941 */ /* 0x000fea0003800200 */
.L_x_9213:
        /* <DEDUP_REMOVED lines=43> */
.L_x_9211:
[----:B------:R-:W-:Y:S05]  /*19880*/  BSYNC.RECONVERGENT B1 ;  /* 0x0000000000017941 */ /* 0x000fea0003800200 */
.L_x_9210:
        /* <DEDUP_REMOVED lines=23> */
.L_x_9217:
        /* <DEDUP_REMOVED lines=13> */
.L_x_9219:
[----:B------:R-:W-:Y:S05]  /*19ad0*/  BSYNC.RECONVERGENT B2 ;  /* 0x0000000000027941 */ /* 0x000fea0003800200 */
.L_x_9218:
        /* <DEDUP_REMOVED lines=43> */
.L_x_9216:
[----:B------:R-:W-:Y:S05]  /*19d90*/  BSYNC.RECONVERGENT B1 ;  /* 0x0000000000017941 */ /* 0x000fea0003800200 */
.L_x_9215:
        /* <DEDUP_REMOVED lines=23> */
.L_x_9222:
        /* <DEDUP_REMOVED lines=13> */
.L_x_9224:
[----:B------:R-:W-:Y:S05]  /*19fe0*/  BSYNC.RECONVERGENT B2 ;  /* 0x0000000000027941 */ /* 0x000fea0003800200 */
.L_x_9223:
        /* <DEDUP_REMOVED lines=43> */
.L_x_9221:
[----:B------:R-:W-:Y:S05]  /*1a2a0*/  BSYNC.RECONVERGENT B1 ;  /* 0x0000000000017941 */ /* 0x000fea0003800200 */
.L_x_9220:
        /* <DEDUP_REMOVED lines=23> */
.L_x_9227:
        /* <DEDUP_REMOVED lines=13> */
.L_x_9229:
[----:B------:R-:W-:Y:S05]  /*1a4f0*/  BSYNC.RECONVERGENT B2 ;  /* 0x0000000000027941 */ /* 0x000fea0003800200 */
.L_x_9228:
        /* <DEDUP_REMOVED lines=43> */
.L_x_9226:
[----:B------:R-:W-:Y:S05]  /*1a7b0*/  BSYNC.RECONVERGENT B1 ;  /* 0x0000000000017941 */ /* 0x000fea0003800200 */
.L_x_9225:
        /* <DEDUP_REMOVED lines=23> */
.L_x_9232:
        /* <DEDUP_REMOVED lines=13> */
.L_x_9234:
[----:B------:R-:W-:Y:S05]  /*1aa00*/  BSYNC.RECONVERGENT B2 ;  /* 0x0000000000027941 */ /* 0x000fea0003800200 */
.L_x_9233:
        /* <DEDUP_REMOVED lines=43> */
.L_x_9231:
[----:B------:R-:W-:Y:S05]  /*1acc0*/  BSYNC.RECONVERGENT B1 ;  /* 0x0000000000017941 */ /* 0x000fea0003800200 */
.L_x_9230:
        /* <DEDUP_REMOVED lines=23> */
.L_x_9237:
        /* <DEDUP_REMOVED lines=15> */
.L_x_9239:
[----:B------:R-:W-:Y:S05]  /*1af30*/  BSYNC.RECONVERGENT B2 ;  /* 0x0000000000027941 */ /* 0x000fea0003800200 */
.L_x_9238:
        /* <DEDUP_REMOVED lines=43> */
.L_x_9236:
[----:B------:R-:W-:Y:S05]  /*1b1f0*/  BSYNC.RECONVERGENT B1 ;  /* 0x0000000000017941 */ /* 0x000fea0003800200 */
.L_x_9235:
[----:B------:R-:W-:Y:S01]  /*1b200*/  I2FP.F32.U32 R100, R101 ;  /* 0x0000006500647245 */ /* 0x000fe20000201000 */
[----:B------:R-:W-:Y:S01]  /*1b210*/  HADD2.F32 R107, -RZ, R107.H1_H1 ;  /* 0x3000006bff6b7230 */ /* 0x000fe20000004100 */
[----:B------:R-:W-:Y:S02]  /*1b220*/  F2FP.F16.F32.PACK_AB R102, R106, R105 ;  /* 0x000000696a66723e */ /* 0x000fe400000000ff */
[----:B------:R-:W-:Y:S01]  /*1b230*/  F2FP.F16.F32.PACK_AB R101, R138, R137 ;  /* 0x000000898a65723e */ /* 0x000fe200000000ff */
        /* <DEDUP_REMOVED lines=8> */
[----:B------:R-:W-:-:S04]  /*1b2c0*/  F2FP.F16.F32.PACK_AB R100, R104, R136 ;  /* 0x000000886864723e */ /* 0x000fc800000000ff */
[----:B------:R-:W-:-:S07]  /*1b2d0*/  F2FP.F16.F32.PACK_AB R103, R107, R139 ;  /* 0x0000008b6b67723e */ /* 0x000fce00000000ff */
.L_x_9199:
[----:B------:R-:W0:Y:S01]  /*1b2e0*/  @P0 LDC.64 R148, c[0x0][0x3a0] ;  /* 0x0000e800ff940b82 */ /* 0x000e220000000a00 */
[----:B------:R-:W-:Y:S01]  /*1b2f0*/  SEL R154, RZ, 0x10000, !P5 ;  /* 0x00010000ff9a7807 */ /* 0x000fe20006800000 */
[----:B------:R-:W-:Y:S01]  /*1b300*/  IMAD.WIDE.U32 R156, R134, 0x10, R152 ;  /* 0x00000010869c7825 */ /* 0x000fe200078e0098 */
[----:B------:R-:W-:Y:S02]  /*1b310*/  LOP3.LUT P5, RZ, R0, 0x2, RZ, 0xc0, !PT ;  /* 0x0000000200ff7812 */ /* 0x000fe400078ac0ff */
[----:B------:R-:W-:Y:S02]  /*1b320*/  SEL R147, RZ, 0x1000000, !P6 ;  /* 0x01000000ff937807 */ /* 0x000fe40007000000 */
[----:B------:R-:W-:Y:S01]  /*1b330*/  SEL R155, RZ, 0x100, !P4 ;  /* 0x00000100ff9b7807 */ /* 0x000fe20006000000 */
[----:B------:R1:W-:Y:S01]  /*1b340*/  STG.E.128 desc[UR8][R156.64], R100 ;  /* 0x000000649c007986 */ /* 0x0003e2000c101d08 */
[----:B------:R-:W-:Y:S02]  /*1b350*/  SEL R142, RZ, 0x1000000, !P2 ;  /* 0x01000000ff8e7807 */ /* 0x000fe40005000000 */
[----:B------:R-:W-:-:S02]  /*1b360*/  SEL R143, RZ, 0x10000, !P1 ;  /* 0x00010000ff8f7807 */ /* 0x000fc40004800000 */
[----:B------:R-:W-:Y:S02]  /*1b370*/  SEL R140, RZ, 0x100, !P5 ;  /* 0x00000100ff8c7807 */ /* 0x000fe40006800000 */
[----:B------:R-:W-:Y:S02]  /*1b380*/  LOP3.LUT P6, RZ, R0, 0x4, RZ, 0xc0, !PT ;  /* 0x0000000400ff7812 */ /* 0x000fe400078cc0ff */
[----:B------:R-:W-:Y:S02]  /*1b390*/  LOP3.LUT R155, R155, R147, R154, 0xfe, !PT ;  /* 0x000000939b9b7212 */ /* 0x000fe400078efe9a */
[----:B------:R-:W-:Y:S01]  /*1b3a0*/  LOP3.LUT R140, R140, R142, R143, 0xfe, !PT ;  /* 0x0000008e8c8c7212 */ /* 0x000fe200078efe8f */
[----:B------:R-:W-:Y:S01]  /*1b3b0*/  VIADD R142, R3, 0xa0 ;  /* 0x000000a0038e7836 */ /* 0x000fe20000000000 */
[----:B------:R-:W-:Y:S02]  /*1b3c0*/  SEL R154, RZ, 0x1, !P3 ;  /* 0x00000001ff9a7807 */ /* 0x000fe40005800000 */
[----:B------:R-:W-:Y:S01]  /*1b3d0*/  SEL R143, RZ, 0x1, !P6 ;  /* 0x00000001ff8f7807 */ /* 0x000fe20007000000 */
[----:B0-----:R-:W-:Y:S01]  /*1b3e0*/  @P0 IMAD.WIDE.U32 R148, R142, 0x10, R148 ;  /* 0x000000108e940825 */ /* 0x001fe200078e0094 */
[----:B------:R-:W-:-:S02]  /*1b3f0*/  LOP3.LUT R155, R155, R154, RZ, 0xfc, !PT ;  /* 0x0000009a9b9b7212 */ /* 0x000fc400078efcff */
[----:B------:R-:W-:Y:S01]  /*1b400*/  LOP3.LUT R154, R140, R143, RZ, 0xfc, !PT ;  /* 0x0000008f8c9a7212 */ /* 0x000fe200078efcff */
[----:B-1----:R-:W-:-:S04]  /*1b410*/  IMAD.WIDE.U32 R156, R134, 0x8, R150 ;  /* 0x00000008869c7825 */ /* 0x002fc800078e0096 */
[----:B------:R-:W-:Y:S01]  /*1b420*/  IMAD.WIDE.U32 R100, R142, 0x10, R144 ;  /* 0x000000108e647825 */ /* 0x000fe200078e0090 */
[----:B------:R0:W-:Y:S04]  /*1b430*/  STG.E.64 desc[UR8][R156.64], R154 ;  /* 0x0000009a9c007986 */ /* 0x0001e8000c101b08 */
[----:B------:R0:W5:Y:S04]  /*1b440*/  @P0 LDG.E.128 R24, desc[UR8][R148.64] ;  /* 0x0000000894180981 */ /* 0x000168000c1e1d00 */
[----:B------:R-:W5:Y:S01]  /*1b450*/  LDG.E.128 R100, desc[UR8][R100.64] ;  /* 0x0000000864647981 */ /* 0x000f62000c1e1d00 */
[----:B------:R-:W-:Y:S05]  /*1b460*/  @!P0 BRA `(.L_x_9240) ;  /* 0x00000028006c8947 */ /* 0x000fea0003800000 */
        /* <DEDUP_REMOVED lines=16> */
.L_x_9243:
        /* <DEDUP_REMOVED lines=13> */
.L_x_9245:
[----:B------:R-:W-:Y:S05]  /*1b640*/  BSYNC.RECONVERGENT B2 ;  /* 0x0000000000027941 */ /* 0x000fea0003800200 */
.L_x_9244:
[----:B------:R-:W-:Y:S01]  /*1b650*/  IMAD.WIDE.U32 R6, R12, -0x326172a9, RZ ;  /* 0xcd9e8d570c067825 */ /* 0x000fe200078e00ff */
[----:B------:R-:W-:-:S03]  /*1b660*/  LOP3.LUT R140, R5, UR7, R145, 0x96, !PT ;  /* 0x00000007058c7c12 */ /* 0x000fc6000f8e9691 */
[----:B------:R-:W-:Y:S01]  /*1b670*/  IMAD.MOV.U32 R143, RZ, RZ, R146 ;  /* 0x000000ffff8f7224 */ /* 0x000fe200078e0092 */
[----:B0-----:R-:W-:Y:S01]  /*1b680*/  LOP3.LUT R148, R8, UR6, R7, 0x96, !PT ;  /* 0x0000000608947c12 */ /* 0x001fe2000f8e9607 */
        /* <DEDUP_REMOVED lines=38> */
.L_x_9242:
[----:B------:R-:W-:Y:S05]  /*1b8f0*/  BSYNC.RECONVERGENT B1 ;  /* 0x0000000000017941 */ /* 0x000fea0003800200 */
.L_x_9241:
        /* <DEDUP_REMOVED lines=10> */
[----:B------:R-:W-:-:S03]  /*1b9a0*/  HADD2.F32 R144, -RZ, R28.H0_H0 ;  /* 0x2000001cff907230 */ /* 0x000fc60000004100 */
        /* <DEDUP_REMOVED lines=15> */
.L_x_9248:
        /* <DEDUP_REMOVED lines=13> */
.L_x_9250:
[----:B------:R-:W-:Y:S05]  /*1bb70*/  BSYNC.RECONVERGENT B2 ;  /* 0x0000000000027941 */ /* 0x000fea0003800200 */
.L_x_9249:
        /* <DEDUP_REMOVED lines=43> */
.L_x_9247:
[----:B------:R-:W-:Y:S05]  /*1be30*/  BSYNC.RECONVERGENT B1 ;  /* 0x0000000000017941 */ /* 0x000fea0003800200 */
.L_x_9246:
        /* <DEDUP_REMOVED lines=24> */
.L_x_9253:
[----:B------:R-:W-:Y:S01]  /*1bfc0*/  IADD3 R9, PT, PT, R9, 0x1, RZ ;  /* 0x0000000109097810 */ /* 0x000fe20007ffe0ff */
[----:B------:R-:W-:Y:S03]  /*1bfd0*/  BSSY.RECONVERGENT B2, `(.L_x_9254) ;  /* 0x000000c000027945 */ /* 0x000fe60003800200 */
[C---:B------:R-:W-:Y:S01]  /*1bfe0*/  ISETP.NE.AND P1, PT, R9.reuse, RZ, PT ;  /* 0x000000ff0900720c */ /* 0x040fe20003f25270 */
[----:B0-----:R-:W-:-:S12]  /*1bff0*/  IMAD.WIDE.U32 R148, R9, -0x2daee0ad, RZ ;  /* 0xd2511f5309947825 */ /* 0x001fd800078e00ff */
        /* <DEDUP_REMOVED lines=9> */
.L_x_9255:
[----:B------:R-:W-:Y:S05]  /*1c090*/  BSYNC.RECONVERGENT B2 ;  /* 0x0000000000027941 */ /* 0x000fea0003800200 */
.L_x_9254:
[----:B------:R-:W-:Y:S01]  /*1c0a0*/  LOP3.LUT R146, R5, UR7, R149, 0x96, !PT ;  /* 0x0000000705927c12 */ /* 0x000fe2000f8e9695 */
[----:B------:R-:W-:Y:S01]  /*1c0b0*/  IMAD.WIDE.U32 R6, R12, -0x326172a9, RZ ;  /* 0xcd9e8d570c067825 */ /* 0x000fe200078e00ff */
[----:B------:R-:W-:-:S03]  /*1c0c0*/  MOV R100, R140 ;  /* 0x0000008c00647202 */ /* 0x000fc60000000f00 */
        /* <DEDUP_REMOVED lines=34> */
[----:B------:R-:W-:Y:S01]  /*1c2f0*/  IMAD.MOV.U32 R4, RZ, RZ, R154 ;  /* 0x000000ffff047224 */ /* 0x000fe200078e009a */
[----:B------:R-:W-:Y:S01]  /*1c300*/  LOP3.LUT R6, R6, UR32, R155, 0x96, !PT ;  /* 0x0000002006067c12 */ /* 0x000fe2000f8e969b */
[----:B------:R-:W-:-:S04]  /*1c310*/  IMAD.WIDE.U32 R146, R146, -0x2daee0ad, RZ ;  /* 0xd2511f5392927825 */ /* 0x000fc800078e00ff */
[----:B------:R-:W-:Y:S01]  /*1c320*/  IMAD.MOV.U32 R140, RZ, RZ, R146 ;  /* 0x000000ffff8c7224 */ /* 0x000fe200078e0092 */
[----:B------:R-:W-:Y:S01]  /*1c330*/  LOP3.LUT R7, R148, UR33, R147, 0x96, !PT ;  /* 0x0000002194077c12 */ /* 0x000fe2000f8e9693 */
[----:B------:R-:W-:-:S07]  /*1c340*/  HFMA2 R147, -RZ, RZ, 0, 0 ;  /* 0x00000000ff937431 */ /* 0x000fce00000001ff */
.L_x_9252:
[----:B------:R-:W-:Y:S05]  /*1c350*/  BSYNC.RECONVERGENT B1 ;  /* 0x0000000000017941 */ /* 0x000fea0003800200 */
.L_x_9251:
        /* <DEDUP_REMOVED lines=24> */
.L_x_9258:
[----:B------:R-:W-:Y:S01]  /*1c4e0*/  VIADD R9, R9, 0x1 ;  /* 0x0000000109097836 */ /* 0x000fe20000000000 */
[----:B------:R-:W-:Y:S03]  /*1c4f0*/  BSSY.RECONVERGENT B2, `(.L_x_9259) ;  /* 0x000000c000027945 */ /* 0x000fe60003800200 */
[C---:B0-----:R-:W-:Y:S01]  /*1c500*/  IMAD.WIDE.U32 R148, R9.reuse, -0x2daee0ad, RZ ;  /* 0xd2511f5309947825 */ /* 0x041fe200078e00ff */
        /* <DEDUP_REMOVED lines=10> */
.L_x_9260:
[----:B------:R-:W-:Y:S05]  /*1c5b0*/  BSYNC.RECONVERGENT B2 ;  /* 0x0000000000027941 */ /* 0x000fea0003800200 */
.L_x_9259:
[----:B------:R-:W-:Y:S01]  /*1c5c0*/  LOP3.LUT R146, R5, UR7, R149, 0x96, !PT ;  /* 0x0000000705927c12 */ /* 0x000fe2000f8e9695 */
[----:B------:R-:W-:-:S04]  /*1c5d0*/  IMAD.WIDE.U32 R6, R12, -0x326172a9, RZ ;  /* 0xcd9e8d570c067825 */ /* 0x000fc800078e00ff */
[----:B------:R-:W-:Y:S01]  /*1c5e0*/  IMAD.WIDE.U32 R146, R146, -0x326172a9, RZ ;  /* 0xcd9e8d5792927825 */ /* 0x000fe200078e00ff */
[----:B------:R-:W-:-:S03]  /*1c5f0*/  LOP3.LUT R7, R8, UR6, R7, 0x96, !PT ;  /* 0x0000000608077c12 */ /* 0x000fc6000f8e9607 */
[----:B------:R-:W-:Y:S01]  /*1c600*/  IMAD.MOV.U32 R100, RZ, RZ, R140 ;  /* 0x000000ffff647224 */ /* 0x000fe200078e008c */
[----:B------:R-:W-:Y:S01]  /*1c610*/  LOP3.LUT R149, R6, UR16, R147, 0x96, !PT ;  /* 0x0000001006957c12 */ /* 0x000fe2000f8e9693 */
[----:B------:R-:W-:-:S04]  /*1c620*/  IMAD.WIDE.U32 R6, R7, -0x2daee0ad, RZ ;  /* 0xd2511f5307067825 */ /* 0x000fc800078e00ff */
[----:B------:R-:W-:Y:S01]  /*1c630*/  IMAD.MOV.U32 R141, RZ, RZ, RZ ;  /* 0x000000ffff8d7224 */ /* 0x000fe200078e00ff */
        /* <DEDUP_REMOVED lines=30> */
[----:B------:R-:W-:Y:S02]  /*1c820*/  LOP3.LUT R6, R6, UR32, R147, 0x96, !PT ;  /* 0x0000002006067c12 */ /* 0x000fe4000f8e9693 */
[----:B------:R-:W-:Y:S01]  /*1c830*/  MOV R4, R146 ;  /* 0x0000009200047202 */ /* 0x000fe20000000f00 */
[----:B------:R-:W-:-:S05]  /*1c840*/  IMAD.WIDE.U32 R146, R7, -0x2daee0ad, RZ ;  /* 0xd2511f5307927825 */ /* 0x000fca00078e00ff */
[----:B------:R-:W-:Y:S02]  /*1c850*/  LOP3.LUT R7, R148, UR33, R147, 0x96, !PT ;  /* 0x0000002194077c12 */ /* 0x000fe4000f8e9693 */
[----:B------:R-:W-:-:S07]  /*1c860*/  MOV R140, R146 ;  /* 0x00000092008c7202 */ /* 0x000fce0000000f00 */
.L_x_9257:
[----:B------:R-:W-:Y:S05]  /*1c870*/  BSYNC.RECONVERGENT B1 ;  /* 0x0000000000017941 */ /* 0x000fea0003800200 */
.L_x_9256:
[----:B------:R-:W-:Y:S01]  /*1c880*/  I2FP.F32.U32 R100, R100 ;  /* 0x0000006400647245 */ /* 0x000fe20000201000 */
[----:B------:R-:W-:Y:S01]  /*1c890*/  HADD2.F32 R101, -RZ, R101.H1_H1 ;  /* 0x30000065ff657230 */ /* 0x000fe20000004100 */
[----:B------:R-:W-:Y:S01]  /*1c8a0*/  ISETP.NE.AND P3, PT, R141, 0x1, PT ;  /* 0x000000018d00780c */ /* 0x000fe20003f65270 */
[----:B------:R-:W-:Y:S01]  /*1c8b0*/  HADD2.F32 R146, -RZ, R29.H1_H1 ;  /* 0x3000001dff927230 */ /* 0x000fe20000004100 */
[----:B------:R-:W-:Y:S01]  /*1c8c0*/  BSSY.RECONVERGENT B1, `(.L_x_9261) ;  /* 0x000004d000017945 */ /* 0x000fe20003800200 */
[----:B------:R-:W-:Y:S01]  /*1c8d0*/  FFMA.FTZ R100, R100, R19, 1.1641532182693481445e-10 ;  /* 0x2f00000064647423 */ /* 0x000fe20000010013 */
[----:B------:R-:W-:Y:S01]  /*1c8e0*/  FMUL.FTZ R101, R101, R20 ;  /* 0x0000001465657220 */ /* 0x000fe20000410000 */
[----:B0-----:R-:W-:-:S03]  /*1c8f0*/  HFMA2 R149, -RZ, RZ, 0, 1.1920928955078125e-07 ;  /* 0x00000002ff957431 */ /* 0x001fc600000001ff */
        /* <DEDUP_REMOVED lines=16> */
.L_x_9263:
        /* <DEDUP_REMOVED lines=13> */
.L_x_9265:
[----:B------:R-:W-:Y:S05]  /*1cad0*/  BSYNC.RECONVERGENT B2 ;  /* 0x0000000000027941 */ /* 0x000fea0003800200 */
.L_x_9264:
        /* <DEDUP_REMOVED lines=34> */
[----:B------:R-:W-:Y:S01]  /*1cd00*/  HFMA2 R149, -RZ, RZ, 0, 0 ;  /* 0x00000000ff957431 */ /* 0x000fe200000001ff */
        /* <DEDUP_REMOVED lines=8> */
.L_x_9262:
[----:B------:R-:W-:Y:S05]  /*1cd90*/  BSYNC.RECONVERGENT B1 ;  /* 0x0000000000017941 */ /* 0x000fea0003800200 */
.L_x_9261:
        /* <DEDUP_REMOVED lines=24> */
.L_x_9268:
        /* <DEDUP_REMOVED lines=13> */
.L_x_9270:
[----:B------:R-:W-:Y:S05]  /*1cff0*/  BSYNC.RECONVERGENT B2 ;  /* 0x0000000000027941 */ /* 0x000fea0003800200 */
.L_x_9269:
[----:B------:R-:W-:Y:S01]  /*1d000*/  LOP3.LUT R100, R5, UR7, R149, 0x96, !PT ;  /* 0x0000000705647c12 */ /* 0x000fe2000f8e9695 */
[----:B------:R-:W-:-:S04]  /*1d010*/  IMAD.WIDE.U32 R6, R12, -0x326172a9, RZ ;  /* 0xcd9e8d570c067825 */ /* 0x000fc800078e00ff */
[----:B------:R-:W-:Y:S01]  /*1d020*/  IMAD.WIDE.U32 R100, R100, -0x326172a9, RZ ;  /* 0xcd9e8d5764647825 */ /* 0x000fe200078e00ff */
[----:B------:R-:W-:-:S03]  /*1d030*/  LOP3.LUT R7, R8, UR6, R7, 0x96, !PT ;  /* 0x0000000608077c12 */ /* 0x000fc6000f8e9607 */
        /* <DEDUP_REMOVED lines=36> */
[----:B------:R-:W-:Y:S01]  /*1d280*/  LOP3.LUT R7, R148, UR33, R101, 0x96, !PT ;  /* 0x0000002194077c12 */ /* 0x000fe2000f8e9665 */
[----:B------:R-:W-:Y:S01]  /*1d290*/  IMAD.MOV.U32 R101, RZ, RZ, R140 ;  /* 0x000000ffff657224 */ /* 0x000fe200078e008c */
[----:B------:R-:W-:-:S07]  /*1d2a0*/  MOV R140, R100 ;  /* 0x00000064008c7202 */ /* 0x000fce0000000f00 */
.L_x_9267:
[----:B------:R-:W-:Y:S05]  /*1d2b0*/  BSYNC.RECONVERGENT B1 ;  /* 0x0000000000017941 */ /* 0x000fea0003800200 */
.L_x_9266:
        /* <DEDUP_REMOVED lines=24> */
.L_x_9273:
        /* <DEDUP_REMOVED lines=13> */
.L_x_9275:
[----:B------:R-:W-:Y:S05]  /*1d510*/  BSYNC.RECONVERGENT B2 ;  /* 0x0000000000027941 */ /* 0x000fea0003800200 */
.L_x_9274:
        /* <DEDUP_REMOVED lines=43> */
.L_x_9272:
[----:B------:R-:W-:Y:S05]  /*1d7d0*/  BSYNC.RECONVERGENT B1 ;  /* 0x0000000000017941 */ /* 0x000fea0003800200 */
.L_x_9271:
        /* <DEDUP_REMOVED lines=24> */
.L_x_9278:
        /* <DEDUP_REMOVED lines=15> */
.L_x_9280:
[----:B------:R-:W-:Y:S05]  /*1da50*/  BSYNC.RECONVERGENT B2 ;  /* 0x0000000000027941 */ /* 0x000fea0003800200 */
.L_x_9279:
        /* <DEDUP_REMOVED lines=43> */
.L_x_9277:
[----:B------:R-:W-:Y:S05]  /*1dd10*/  BSYNC.RECONVERGENT B1 ;  /* 0x0000000000017941 */ /* 0x000fea0003800200 */
.L_x_9276:
[----:B------:R-:W-:Y:S01]  /*1dd20*/  I2FP.F32.U32 R100, R101 ;  /* 0x0000006500647245 */ /* 0x000fe20000201000 */
[----:B------:R-:W-:Y:S01]  /*1dd30*/  HADD2.F32 R103, -RZ, R103.H1_H1 ;  /* 0x30000067ff677230 */ /* 0x000fe20000004100 */
[----:B------:R-:W-:Y:S02]  /*1dd40*/  F2FP.F16.F32.PACK_AB R102, R149, R147 ;  /* 0x000000939566723e */ /* 0x000fe400000000ff */
[----:B------:R-:W-:Y:S01]  /*1dd50*/  F2FP.F16.F32.PACK_AB R101, R146, R145 ;  /* 0x000000919265723e */ /* 0x000fe200000000ff */
[----:B------:R-:W-:Y:S01]  /*1dd60*/  FFMA.FTZ R100, R100, R19, 1.1641532182693481445e-10 ;  /* 0x2f00000064647423 */ /* 0x000fe20000010013 */
[----:B------:R-:W-:Y:S01]  /*1dd70*/  FMUL.FTZ R103, R103, R20 ;  /* 0x0000001467677220 */ /* 0x000fe20000410000 */
[----:B------:R-:W-:-:S03]  /*1dd80*/  HADD2.F32 R20, -RZ, R27.H1_H1 ;  /* 0x3000001bff147230 */ /* 0x000fc60000004100 */
[----:B------:R-:W-:Y:S01]  /*1dd90*/  FMUL.FTZ R103, R103, R18 ;  /* 0x0000001267677220 */ /* 0x000fe20000410000 */
[----:B------:R-:W-:Y:S01]  /*1dda0*/  FSETP.GTU.FTZ.AND P6, PT, R100, R17, PT ;  /* 0x000000116400720b */ /* 0x000fe20003fdc000 */
[----:B------:R-:W-:Y:S01]  /*1ddb0*/  HADD2.F32 R18, -RZ, R31.H1_H1 ;  /* 0x3000001fff127230 */ /* 0x000fe20000004100 */
[----:B------:R-:W-:Y:S02]  /*1ddc0*/  F2FP.F16.F32.PACK_AB R100, R144, R143 ;  /* 0x0000008f9064723e */ /* 0x000fe400000000ff */
[----:B------:R-:W-:Y:S02]  /*1ddd0*/  FSEL R103, R103, RZ, !P6 ;  /* 0x000000ff67677208 */ /* 0x000fe40007000000 */
[----:B------:R-:W-:-:S03]  /*1dde0*/  PLOP3.LUT P6, PT, P6, PT, PT, 0x8, 0x80 ;  /* 0x000000000080781c */ /* 0x000fc600037ce170 */
[----:B------:R-:W-:-:S05]  /*1ddf0*/  FFMA.FTZ R17, R103, R18, R20 ;  /* 0x0000001267117223 */ /* 0x000fca0000010014 */
[----:B------:R-:W-:Y:S01]  /*1de00*/  F2FP.F16.F32.PACK_AB R103, R17, R148 ;  /* 0x000000941167723e */ /* 0x000fe200000000ff */
[----:B------:R-:W-:Y:S06]  /*1de10*/  BRA `(.L_x_9281) ;  /* 0x0000002800487947 */ /* 0x000fec0003800000 */
.L_x_9240:
        /* <DEDUP_REMOVED lines=16> */
.L_x_9284:
        /* <DEDUP_REMOVED lines=13> */
.L_x_9286:
[----:B------:R-:W-:Y:S05]  /*1dff0*/  BSYNC.RECONVERGENT B2 ;  /* 0x0000000000027941 */ /* 0x000fea0003800200 */
.L_x_9285:
        /* <DEDUP_REMOVED lines=42> */
.L_x_9283:
[----:B------:R-:W-:Y:S05]  /*1e2a0*/  BSYNC.RECONVERGENT B1 ;  /* 0x0000000000017941 */ /* 0x000fea0003800200 */
.L_x_9282:
        /* <DEDUP_REMOVED lines=25> */
.L_x_9289:
        /* <DEDUP_REMOVED lines=13> */
.L_x_9291:
[----:B------:R-:W-:Y:S05]  /*1e510*/  BSYNC.RECONVERGENT B2 ;  /* 0x0000000000027941 */ /* 0x000fea0003800200 */
.L_x_9290:
        /* <DEDUP_REMOVED lines=43> */
.L_x_9288:
[----:B------:R-:W-:Y:S05]  /*1e7d0*/  BSYNC.RECONVERGENT B1 ;  /* 0x0000000000017941 */ /* 0x000fea0003800200 */
.L_x_9287:
        /* <DEDUP_REMOVED lines=23> */
.L_x_9294:
        /* <DEDUP_REMOVED lines=13> */
.L_x_9296:
[----:B------:R-:W-:Y:S05]  /*1ea20*/  BSYNC.RECONVERGENT B2 ;  /* 0x0000000000027941 */ /* 0x000fea0003800200 */
.L_x_9295:
        /* <DEDUP_REMOVED lines=43> */
.L_x_9293:
[----:B------:R-:W-:Y:S05]  /*1ece0*/  BSYNC.RECONVERGENT B1 ;  /* 0x0000000000017941 */ /* 0x000fea0003800200 */
.L_x_9292:
        /* <DEDUP_REMOVED lines=10> */
[----:B------:R-:W-:Y:S01]  /*1ed90*/  IMAD.MOV.U32 R141, RZ, RZ, 0x2 ;  /* 0x00000002ff8d7424 */ /* 0x000fe200078e00ff */
        /* <DEDUP_REMOVED lines=12> */
.L_x_9299:
        /* <DEDUP_REMOVED lines=13> */
.L_x_9301:
[----:B------:R-:W-:Y:S05]  /*1ef30*/  BSYNC.RECONVERGENT B2 ;  /* 0x0000000000027941 */ /* 0x000fea0003800200 */
.L_x_9300:
        /* <DEDUP_REMOVED lines=43> */
.L_x_9298:
[----:B------:R-:W-:Y:S05]  /*1f1f0*/  BSYNC.RECONVERGENT B1 ;  /* 0x0000000000017941 */ /* 0x000fea0003800200 */
.L_x_9297:
[----:B------:R-:W-:Y:S01]  /*1f200*/  I2FP.F32.U32 R100, R100 ;  /* 0x0000006400647245 */ /* 0x000fe20000201000 */
[----:B------:R-:W-:Y:S01]  /*1f210*/  HADD2.F32 R101, -RZ, R101.H1_H1 ;  /* 0x30000065ff657230 */ /* 0x000fe20000004100 */
[----:B------:R-:W-:Y:S01]  /*1f220*/  ISETP.NE.AND P3, PT, R141, 0x1, PT ;  /* 0x000000018d00780c */ /* 0x000fe20003f65270 */
[----:B------:R-:W-:Y:S01]  /*1f230*/  BSSY.RECONVERGENT B1, `(.L_x_9302) ;  /* 0x000004d000017945 */ /* 0x000fe20003800200 */
[----:B0-----:R-:W-:Y:S02]  /*1f240*/  HFMA2 R148, -RZ, RZ, 0, 1.1920928955078125e-07 ;  /* 0x00000002ff947431 */ /* 0x001fe400000001ff */
[----:B------:R-:W-:Y:S01]  /*1f250*/  FFMA.FTZ R100, R100, R19, 1.1641532182693481445e-10 ;  /* 0x2f00000064647423 */ /* 0x000fe20000010013 */
[----:B------:R-:W-:-:S04]  /*1f260*/  FMUL.FTZ R101, R101, R20 ;  /* 0x0000001465657220 */ /* 0x000fc80000410000 */
[----:B------:R-:W-:Y:S01]  /*1f270*/  FMUL.FTZ R101, R101, R18 ;  /* 0x0000001265657220 */ /* 0x000fe20000410000 */
[----:B------:R-:W-:-:S04]  /*1f280*/  FSETP.GTU.FTZ.AND P2, PT, R100, R17, PT ;  /* 0x000000116400720b */ /* 0x000fc80003f5c000 */
[----:B------:R-:W-:Y:S01]  /*1f290*/  FSEL R146, R101, RZ, !P2 ;  /* 0x000000ff65927208 */ /* 0x000fe20005000000 */
[----:B------:R-:W-:Y:S01]  /*1f2a0*/  HADD2.F32 R101, -RZ, R29.H1_H1 ;  /* 0x3000001dff657230 */ /* 0x000fe20000004100 */
[----:B------:R-:W-:-:S04]  /*1f2b0*/  PLOP3.LUT P2, PT, P2, PT, PT, 0x8, 0x80 ;  /* 0x000000000080781c */ /* 0x000fc8000174e170 */
[----:B------:R-:W-:Y:S01]  /*1f2c0*/  FMUL.FTZ R146, R101, R146 ;  /* 0x0000009265927220 */ /* 0x000fe20000410000 */
[----:B------:R-:W-:Y:S01]  /*1f2d0*/  IMAD.MOV.U32 R101, RZ, RZ, R4 ;  /* 0x000000ffff657224 */ /* 0x000fe200078e0004 */
[----:B------:R-:W-:Y:S07]  /*1f2e0*/  @!P3 BRA `(.L_x_9303) ;  /* 0x000000040004b947 */ /* 0x000fee0003800000 */
        /* <DEDUP_REMOVED lines=8> */
.L_x_9304:
        /* <DEDUP_REMOVED lines=13> */
.L_x_9306:
[----:B------:R-:W-:Y:S05]  /*1f440*/  BSYNC.RECONVERGENT B2 ;  /* 0x0000000000027941 */ /* 0x000fea0003800200 */
.L_x_9305:
        /* <DEDUP_REMOVED lines=39> */
[----:B------:R-:W-:Y:S01]  /*1f6c0*/  LOP3.LUT R7, R148, UR33, R101, 0x96, !PT ;  /* 0x0000002194077c12 */ /* 0x000fe2000f8e9665 */
[----:B------:R-:W-:Y:S01]  /*1f6d0*/  HFMA2 R148, -RZ, RZ, 0, 0 ;  /* 0x00000000ff947431 */ /* 0x000fe200000001ff */
[----:B------:R-:W-:Y:S01]  /*1f6e0*/  MOV R101, R140 ;  /* 0x0000008c00657202 */ /* 0x000fe20000000f00 */
[----:B------:R-:W-:-:S07]  /*1f6f0*/  IMAD.MOV.U32 R140, RZ, RZ, R100 ;  /* 0x000000ffff8c7224 */ /* 0x000fce00078e0064 */
.L_x_9303:
[----:B------:R-:W-:Y:S05]  /*1f700*/  BSYNC.RECONVERGENT B1 ;  /* 0x0000000000017941 */ /* 0x000fea0003800200 */
.L_x_9302:
        /* <DEDUP_REMOVED lines=23> */
.L_x_9309:
        /* <DEDUP_REMOVED lines=13> */
.L_x_9311:
[----:B------:R-:W-:Y:S05]  /*1f950*/  BSYNC.RECONVERGENT B2 ;  /* 0x0000000000027941 */ /* 0x000fea0003800200 */
.L_x_9310:
        /* <DEDUP_REMOVED lines=43> */
.L_x_9308:
[----:B------:R-:W-:Y:S05]  /*1fc10*/  BSYNC.RECONVERGENT B1 ;  /* 0x0000000000017941 */ /* 0x000fea0003800200 */
.L_x_9307:
        /* <DEDUP_REMOVED lines=23> */
.L_x_9314:
        /* <DEDUP_REMOVED lines=13> */
.L_x_9316:
[----:B------:R-:W-:Y:S05]  /*1fe60*/  BSYNC.RECONVERGENT B2 ;  /* 0x0000000000027941 */ /* 0x000fea0003800200 */
.L_x_9315:
        /* <DEDUP_REMOVED lines=43> */
.L_x_9313:
[----:B------:R-:W-:Y:S05]  /*20120*/  BSYNC.RECONVERGENT B1 ;  /* 0x0000000000017941 */ /* 0x000fea0003800200 */
.L_x_9312:
        /* <DEDUP_REMOVED lines=10> */
[----:B------:R-:W-:Y:S01]  /*201d0*/  HADD2.F32 R101, -RZ, R31.H0_H0 ;  /* 0x2000001fff657230 */ /* 0x000fe20000004100 */
[----:B------:R-:W-:-:S04]  /*201e0*/  PLOP3.LUT P5, PT, P5, PT, PT, 0x8, 0x80 ;  /* 0x000000000080781c */ /* 0x000fc80002fae170 */
[----:B------:R-:W-:Y:S01]  /*201f0*/  FMUL.FTZ R148, R101, R148 ;  /* 0x0000009465947220 */ /* 0x000fe20000410000 */
        /* <DEDUP_REMOVED lines=10> */
.L_x_9319:
        /* <DEDUP_REMOVED lines=15> */
.L_x_9321:
[----:B------:R-:W-:Y:S05]  /*20390*/  BSYNC.RECONVERGENT B2 ;  /* 0x0000000000027941 */ /* 0x000fea0003800200 */
.L_x_9320:
        /* <DEDUP_REMOVED lines=43> */
.L_x_9318:
[----:B------:R-:W-:Y:S05]  /*20650*/  BSYNC.RECONVERGENT B1 ;  /* 0x0000000000017941 */ /* 0x000fea0003800200 */
.L_x_9317:
        /* <DEDUP_REMOVED lines=8> */
[----:B------:R-:W-:Y:S01]  /*206e0*/  HADD2.F32 R18, -RZ, R31.H1_H1 ;  /* 0x3000001fff127230 */ /* 0x000fe20000004100 */
[----:B------:R-:W-:Y:S02]  /*206f0*/  F2FP.F16.F32.PACK_AB R100, R144, R143 ;  /* 0x0000008f9064723e */ /* 0x000fe400000000ff */
[----:B------:R-:W-:Y:S02]  /*20700*/  FSEL R17, R103, RZ, !P6 ;  /* 0x000000ff67117208 */ /* 0x000fe40007000000 */
[----:B------:R-:W-:-:S03]  /*20710*/  PLOP3.LUT P6, PT, P6, PT, PT, 0x8, 0x80 ;  /* 0x000000000080781c */ /* 0x000fc600037ce170 */
[----:B------:R-:W-:-:S05]  /*20720*/  FMUL.FTZ R17, R18, R17 ;  /* 0x0000001112117220 */ /* 0x000fca0000410000 */
[----:B------:R-:W-:-:S07]  /*20730*/  F2FP.F16.F32.PACK_AB R103, R17, R148 ;  /* 0x000000941167723e */ /* 0x000fce00000000ff */
.L_x_9281:
[----:B------:R-:W-:Y:S01]  /*20740*/  FADD.FTZ R19, RZ, R2 ;  /* 0x00000002ff137221 */ /* 0x000fe20000010000 */
[----:B------:R-:W-:Y:S01]  /*20750*/  IMAD.WIDE.U32 R152, R142, 0x10, R152 ;  /* 0x000000108e987825 */ /* 0x000fe200078e0098 */
[----:B------:R-:W-:Y:S01]  /*20760*/  SEL R18, RZ, 0x1000000, !P6 ;  /* 0x01000000ff127807 */ /* 0x000fe20007000000 */
[----:B------:R-:W-:Y:S02]  /*20770*/  UMOV UR4, 0xffffffff ;  /* 0xffffffff00047882 */ /* 0x000fe40000000000 */
[----:B------:R-:W-:Y:S01]  /*20780*/  FADD.FTZ R20, R19, R14 ;  /* 0x0000000e13147221 */ /* 0x000fe20000010000 */
[----:B------:R-:W-:Y:S01]  /*20790*/  LOP3.LUT P6, RZ, R0, 0x2, RZ, 0xc0, !PT ;  /* 0x0000000200ff7812 */ /* 0x000fe200078cc0ff */
[----:B------:R0:W-:Y:S01]  /*207a0*/  STG.E.128 desc[UR8][R152.64], R100 ;  /* 0x0000006498007986 */ /* 0x0001e2000c101d08 */
[----:B------:R-:W-:-:S04]  /*207b0*/  IMAD.WIDE.U32 R150, R142, 0x8, R150 ;  /* 0x000000088e967825 */ /* 0x000fc800078e0096 */
[----:B------:R-:W-:-:S04]  /*207c0*/  FADD.FTZ R19, R20, R13 ;  /* 0x0000000d14137221 */ /* 0x000fc80000010000 */
[----:B------:R-:W-:-:S04]  /*207d0*/  FADD.FTZ R20, R19, R16 ;  /* 0x0000001013147221 */ /* 0x000fc80000010000 */
[----:B------:R-:W-:-:S04]  /*207e0*/  FADD.FTZ R19, R20, R15 ;  /* 0x0000000f14137221 */ /* 0x000fc80000010000 */
[----:B------:R-:W-:-:S04]  /*207f0*/  FADD.FTZ R20, R19, R22 ;  /* 0x0000001613147221 */ /* 0x000fc80000010000 */
[----:B------:R-:W-:Y:S01]  /*20800*/  FADD.FTZ R19, R20, R21 ;  /* 0x0000001514137221 */ /* 0x000fe20000010000 */
[----:B0-----:R-:W-:Y:S02]  /*20810*/  SEL R102, RZ, 0x10000, !P5 ;  /* 0x00010000ff667807 */ /* 0x001fe40006800000 */
[----:B------:R-:W-:Y:S01]  /*20820*/  SEL R103, RZ, 0x100, !P4 ;  /* 0x00000100ff677807 */ /* 0x000fe20006000000 */
[----:B------:R-:W-:Y:S01]  /*20830*/  FADD.FTZ R20, R19, R108 ;  /* 0x0000006c13147221 */ /* 0x000fe20000010000 */
[----:B------:R-:W-:Y:S02]  /*20840*/  SEL R101, RZ, 0x1000000, !P2 ;  /* 0x01000000ff657807 */ /* 0x000fe40005000000 */
[----:B------:R-:W-:Y:S01]  /*20850*/  SEL R100, RZ, 0x10000, !P1 ;  /* 0x00010000ff647807 */ /* 0x000fe20004800000 */
[----:B------:R-:W-:Y:S01]  /*20860*/  FADD.FTZ R20, R20, R109 ;  /* 0x0000006d14147221 */ /* 0x000fe20000010000 */
[----:B------:R-:W-:Y:S02]  /*20870*/  LOP3.LUT R102, R103, R18, R102, 0xfe, !PT ;  /* 0x0000001267667212 */ /* 0x000fe400078efe66 */
[----:B------:R-:W-:Y:S01]  /*20880*/  SEL R103, RZ, 0x1, !P6 ;  /* 0x00000001ff677807 */ /* 0x000fe20007000000 */
        /* <DEDUP_REMOVED lines=33> */
[----:B------:R-:W-:Y:S01]  /*20aa0*/  SEL R19, RZ, 0x1, !P3 ;  /* 0x00000001ff137807 */ /* 0x000fe20005800000 */
        /* <DEDUP_REMOVED lines=130> */
.L_x_9335:
[----:B------:R-:W-:Y:S01]  /*212d0*/  FMUL.FTZ R19, R18, R18 ;  /* 0x0000001212137220 */ /* 0x000fe20000410000 */
[----:B------:R-:W-:Y:S01]  /*212e0*/  PLOP3.LUT P1, PT, PT, PT, UP1, 0x40, 0x4 ;  /* 0x000000000004781c */ /* 0x000fe20003f2e818 */
[----:B01----:R-:W-:Y:S01]  /*212f0*/  FADD.FTZ R103, R103, R150 ;  /* 0x0000009667677221 */ /* 0x003fe20000010000 */
[----:B------:R-:W-:Y:S02]  /*21300*/  HADD2.F32 R101, -RZ, R96.H0_H0 ;  /* 0x20000060ff657230 */ /* 0x000fe40000004100 */
[----:B------:R-:W-:Y:S01]  /*21310*/  FSEL R19, R19, RZ, !P1 ;  /* 0x000000ff13137208 */ /* 0x000fe20004800000 */
[----:B------:R-:W-:Y:S01]  /*21320*/  FFMA.FTZ R20, R103, R20, UR15 ;  /* 0x0000000f67147e23 */ /* 0x000fe20008010014 */
[----:B------:R-:W-:Y:S01]  /*21330*/  PLOP3.LUT P1, PT, PT, PT, UP1, 0x40, 0x4 ;  /* 0x000000000004781c */ /* 0x000fe20003f2e818 */
[----:B------:R-:W-:Y:S02]  /*21340*/  HADD2.F32 R103, -RZ, R72.H0_H0 ;  /* 0x20000048ff677230 */ /* 0x000fe40000004100 */
[----:B------:R-:W-:Y:S01]  /*21350*/  FADD.FTZ R19, R20, R19 ;  /* 0x0000001314137221 */ /* 0x000fe20000010000 */
[----:B------:R-:W-:Y:S01]  /*21360*/  FSEL R20, R18, RZ, P1 ;  /* 0x000000ff12147208 */ /* 0x000fe20000800000 */
[----:B------:R-:W-:-:S02]  /*21370*/  HADD2.F32 R151, -RZ, R97.H1_H1 ;  /* 0x30000061ff977230 */ /* 0x000fc40000004100 */
[----:B------:R-:W-:Y:S02]  /*21380*/  HADD2.F32 R153, -RZ, R73.H1_H1 ;  /* 0x30000049ff997230 */ /* 0x000fe40000004100 */
[----:B------:R-:W0:Y:S01]  /*21390*/  MUFU.RSQ R19, R19 ;  /* 0x0000001300137308 */ /* 0x000e220000001400 */
[C---:B------:R-:W-:Y:S01]  /*213a0*/  FADD.FTZ R2, -R20.reuse, R2 ;  /* 0x0000000214027221 */ /* 0x040fe20000010100 */
[C---:B------:R-:W-:Y:S01]  /*213b0*/  FADD.FTZ R14, -R20.reuse, R14 ;  /* 0x0000000e140e7221 */ /* 0x040fe20000010100 */
[C---:B------:R-:W-:Y:S01]  /*213c0*/  FADD.FTZ R150, -R20.reuse, R13 ;  /* 0x0000000d14967221 */ /* 0x040fe20000010100 */
[C---:B------:R-:W-:Y:S01]  /*213d0*/  FADD.FTZ R16, -R20.reuse, R16 ;  /* 0x0000001014107221 */ /* 0x040fe20000010100 */
[----:B------:R-:W-:Y:S02]  /*213e0*/  HADD2.F32 R100, -RZ, R96.H1_H1 ;  /* 0x30000060ff647230 */ /* 0x000fe40000004100 */
        /* <DEDUP_REMOVED lines=14> */
[C---:B------:R-:W-:Y:S01]  /*214d0*/  FMUL.FTZ R14, R19.reuse, R150 ;  /* 0x00000096130e7220 */ /* 0x040fe20000410000 */
[----:B------:R-:W-:Y:S01]  /*214e0*/  FMUL.FTZ R16, R19, R16 ;  /* 0x0000001013107220 */ /* 0x000fe20000410000 */
[----:B------:R-:W-:Y:S01]  /*214f0*/  FFMA.FTZ R2, R2, R101, R103 ;  /* 0x0000006502027223 */ /* 0x000fe20000010067 */
[----:B------:R-:W-:-:S02]  /*21500*/  HADD2.F32 R101, -RZ, R97.H0_H0 ;  /* 0x20000061ff657230 */ /* 0x000fc40000004100 */
[----:B------:R-:W-:Y:S01]  /*21510*/  FFMA.FTZ R13, R13, R100, R102 ;  /* 0x000000640d0d7223 */ /* 0x000fe20000010066 */
[----:B------:R-:W-:Y:S02]  /*21520*/  HADD2.F32 R103, -RZ, R73.H0_H0 ;  /* 0x20000049ff677230 */ /* 0x000fe40000004100 */
[C---:B------:R-:W-:Y:S01]  /*21530*/  FADD.FTZ R100, -R20.reuse, R21 ;  /* 0x0000001514647221 */ /* 0x040fe20000010100 */
[----:B------:R-:W-:Y:S01]  /*21540*/  FMUL.FTZ R22, R19, R22 ;  /* 0x0000001613167220 */ /* 0x000fe20000410000 */
[----:B------:R-:W-:Y:S01]  /*21550*/  FADD.FTZ R150, -R20, R113 ;  /* 0x0000007114967221 */ /* 0x000fe20000010100 */
[----:B------:R-:W-:Y:S02]  /*21560*/  HADD2.F32 R113, -RZ, R94.H0_H0 ;  /* 0x2000005eff717230 */ /* 0x000fe40000004100 */
[----:B------:R-:W-:Y:S01]  /*21570*/  FFMA.FTZ R14, R14, R101, R103 ;  /* 0x000000650e0e7223 */ /* 0x000fe20000010067 */
[----:B------:R-:W-:Y:S01]  /*21580*/  FFMA.FTZ R101, R16, R151, R153 ;  /* 0x0000009710657223 */ /* 0x000fe20000010099 */
[----:B------:R-:W-:Y:S01]  /*21590*/  FADD.FTZ R16, -R20, R15 ;  /* 0x0000000f14107221 */ /* 0x000fe20000010100 */
[----:B------:R-:W-:-:S02]  /*215a0*/  HADD2.F32 R153, -RZ, R98.H1_H1 ;  /* 0x30000062ff997230 */ /* 0x000fc40000004100 */
[C---:B------:R-:W-:Y:S01]  /*215b0*/  FMUL.FTZ R100, R19.reuse, R100 ;  /* 0x0000006413647220 */ /* 0x040fe20000410000 */
[----:B------:R-:W-:Y:S02]  /*215c0*/  HADD2.F32 R103, -RZ, R98.H0_H0 ;  /* 0x20000062ff677230 */ /* 0x000fe40000004100 */
[----:B------:R-:W-:Y:S01]  /*215d0*/  FMUL.FTZ R16, R19, R16 ;  /* 0x0000001013107220 */ /* 0x000fe20000410000 */
[----:B------:R-:W-:Y:S02]  /*215e0*/  HADD2.F32 R151, -RZ, R74.H0_H0 ;  /* 0x2000004aff977230 */ /* 0x000fe40000004100 */
[----:B------:R-:W-:Y:S01]  /*215f0*/  FFMA.FTZ R102, R22, R153, R155 ;  /* 0x0000009916667223 */ /* 0x000fe2000001009b */
[----:B------:R-:W-:Y:S02]  /*21600*/  HADD2.F32 R15, -RZ, R99.H0_H0 ;  /* 0x20000063ff0f7230 */ /* 0x000fe40000004100 */
[----:B------:R-:W-:Y:S01]  /*21610*/  FADD.FTZ R22, -R20, R111 ;  /* 0x0000006f14167221 */ /* 0x000fe20000010100 */
[----:B------:R-:W-:-:S02]  /*21620*/  HADD2.F32 R111, -RZ, R68.H1_H1 ;  /* 0x30000044ff6f7230 */ /* 0x000fc40000004100 */
[----:B------:R-:W-:Y:S01]  /*21630*/  FFMA.FTZ R21, R16, R103, R151 ;  /* 0x0000006710157223 */ /* 0x000fe20000010097 */
[----:B------:R-:W-:Y:S01]  /*21640*/  FADD.FTZ R16, -R20, R109 ;  /* 0x0000006d14107221 */ /* 0x000fe20000010100 */
[----:B------:R-:W-:Y:S01]  /*21650*/  FFMA.FTZ R103, R100, R15, R157 ;  /* 0x0000000f64677223 */ /* 0x000fe2000001009d */
[----:B------:R-:W-:Y:S02]  /*21660*/  HADD2.F32 R15, -RZ, R99.H1_H1 ;  /* 0x30000063ff0f7230 */ /* 0x000fe40000004100 */
[C---:B------:R-:W-:Y:S01]  /*21670*/  FMUL.FTZ R100, R19.reuse, R108 ;  /* 0x0000006c13647220 */ /* 0x040fe20000410000 */
[----:B------:R-:W-:Y:S02]  /*21680*/  HADD2.F32 R151, -RZ, R75.H1_H1 ;  /* 0x3000004bff977230 */ /* 0x000fe40000004100 */
[C---:B------:R-:W-:Y:S01]  /*21690*/  FMUL.FTZ R22, R19.reuse, R22 ;  /* 0x0000001613167220 */ /* 0x040fe20000410000 */
[--C-:B------:R-:W-:Y:S02]  /*216a0*/  HADD2.F32 R109, -RZ, R92.reuse.H1_H1 ;  /* 0x3000005cff6d7230 */ /* 0x100fe40000004100 */
[----:B------:R-:W-:Y:S01]  /*216b0*/  FMUL.FTZ R16, R19, R16 ;  /* 0x0000001013107220 */ /* 0x000fe20000410000 */
[----:B------:R-:W-:-:S02]  /*216c0*/  HADD2.F32 R153, -RZ, R92.H0_H0 ;  /* 0x2000005cff997230 */ /* 0x000fc40000004100 */
[----:B------:R-:W-:Y:S01]  /*216d0*/  FFMA.FTZ R100, R100, R15, R151 ;  /* 0x0000000f64647223 */ /* 0x000fe20000010097 */
[----:B------:R-:W-:Y:S02]  /*216e0*/  HADD2.F32 R155, -RZ, R68.H0_H0 ;  /* 0x20000044ff9b7230 */ /* 0x000fe40000004100 */
[----:B------:R-:W-:Y:S01]  /*216f0*/  FFMA.FTZ R15, R22, R109, R111 ;  /* 0x0000006d160f7223 */ /* 0x000fe2000001006f */
[----:B------:R-:W-:Y:S02]  /*21700*/  HADD2.F32 R22, -RZ, R93.H0_H0 ;  /* 0x2000005dff167230 */ /* 0x000fe40000004100 */
[----:B------:R-:W-:Y:S01]  /*21710*/  FMUL.FTZ R109, R19, R110 ;  /* 0x0000006e136d7220 */ /* 0x000fe20000410000 */
[----:B------:R-:W-:Y:S02]  /*21720*/  HADD2.F32 R108, -RZ, R69.H0_H0 ;  /* 0x20000045ff6c7230 */ /* 0x000fe40000004100 */
[----:B------:R-:W-:Y:S01]  /*21730*/  FFMA.FTZ R16, R16, R153, R155 ;  /* 0x0000009910107223 */ /* 0x000fe2000001009b */
[----:B------:R-:W-:-:S02]  /*21740*/  HADD2.F32 R153, -RZ, R70.H0_H0 ;  /* 0x20000046ff997230 */ /* 0x000fc40000004100 */
[C---:B------:R-:W-:Y:S01]  /*21750*/  FMUL.FTZ R112, R19.reuse, R112 ;  /* 0x0000007013707220 */ /* 0x040fe20000410000 */
[----:B------:R-:W-:Y:S02]  /*21760*/  HADD2.F32 R111, -RZ, R93.H1_H1 ;  /* 0x3000005dff6f7230 */ /* 0x000fe40000004100 */
[----:B------:R-:W-:Y:S01]  /*21770*/  FMUL.FTZ R150, R19, R150 ;  /* 0x0000009613967220 */ /* 0x000fe20000410000 */
[----:B------:R-:W-:Y:S02]  /*21780*/  HADD2.F32 R151, -RZ, R69.H1_H1 ;  /* 0x30000045ff977230 */ /* 0x000fe40000004100 */
[----:B------:R-:W-:Y:S01]  /*21790*/  FFMA.FTZ R109, R109, R22, R108 ;  /* 0x000000166d6d7223 */ /* 0x000fe2000001006c */
[----:B------:R-:W-:Y:S01]  /*217a0*/  FFMA.FTZ R108, R112, R113, R153 ;  /* 0x00000071706c7223 */ /* 0x000fe20000010099 */
[C---:B------:R-:W-:Y:S01]  /*217b0*/  FADD.FTZ R110, -R20.reuse, R115 ;  /* 0x00000073146e7221 */ /* 0x040fe20000010100 */
[----:B------:R-:W-:Y:S01]  /*217c0*/  FADD.FTZ R112, -R20, R117 ;  /* 0x0000007514707221 */ /* 0x000fe20000010100 */
[----:B------:R-:W-:Y:S01]  /*217d0*/  FFMA.FTZ R22, R150, R111, R151 ;  /* 0x0000006f96167223 */ /* 0x000fe20000010097 */
[----:B------:R-:W-:-:S02]  /*217e0*/  HADD2.F32 R113, -RZ, R94.H1_H1 ;  /* 0x3000005eff717230 */ /* 0x000fc40000004100 */
[C---:B------:R-:W-:Y:S01]  /*217f0*/  FMUL.FTZ R110, R19.reuse, R110 ;  /* 0x0000006e136e7220 */ /* 0x040fe20000410000 */
[----:B------:R-:W-:Y:S02]  /*21800*/  HADD2.F32 R111, -RZ, R70.H1_H1 ;  /* 0x30000046ff6f7230 */ /* 0x000fe40000004100 */
        /* <DEDUP_REMOVED lines=13> */
[----:B------:R-:W-:-:S02]  /*218e0*/  HADD2.F32 R117, -RZ, R88.H1_H1 ;  /* 0x30000058ff757230 */ /* 0x000fc40000004100 */
[C---:B------:R-:W-:Y:S01]  /*218f0*/  FMUL.FTZ R150, R19.reuse, R150 ;  /* 0x0000009613967220 */ /* 0x040fe20000410000 */
[----:B------:R-:W-:Y:S02]  /*21900*/  HADD2.F32 R151, -RZ, R64.H1_H1 ;  /* 0x30000040ff977230 */ /* 0x000fe40000004100 */
[----:B------:R-:W-:Y:S01]  /*21910*/  FMUL.FTZ R120, R19, R120 ;  /* 0x0000007813787220 */ /* 0x000fe20000410000 */
[----:B------:R-:W-:Y:S02]  /*21920*/  HADD2.F32 R119, -RZ, R89.H0_H0 ;  /* 0x20000059ff777230 */ /* 0x000fe40000004100 */
[----:B------:R-:W-:Y:S01]  /*21930*/  FFMA.FTZ R111, R111, R110, R112 ;  /* 0x0000006e6f6f7223 */ /* 0x000fe20000010070 */
[----:B------:R-:W-:Y:S02]  /*21940*/  HADD2.F32 R153, -RZ, R65.H0_H0 ;  /* 0x20000041ff997230 */ /* 0x000fe40000004100 */
[----:B------:R-:W-:Y:S01]  /*21950*/  FFMA.FTZ R110, R150, R117, R151 ;  /* 0x00000075966e7223 */ /* 0x000fe20000010097 */
[----:B------:R-:W-:-:S02]  /*21960*/  HADD2.F32 R118, -RZ, R89.H1_H1 ;  /* 0x30000059ff767230 */ /* 0x000fc40000004100 */
[----:B------:R-:W-:Y:S01]  /*21970*/  FADD.FTZ R150, -R20, R121 ;  /* 0x0000007914967221 */ /* 0x000fe20000010100 */
[----:B------:R-:W-:Y:S02]  /*21980*/  HADD2.F32 R121, -RZ, R90.H1_H1 ;  /* 0x3000005aff797230 */ /* 0x000fe40000004100 */
[----:B------:R-:W-:Y:S01]  /*21990*/  FFMA.FTZ R112, R120, R119, R153 ;  /* 0x0000007778707223 */ /* 0x000fe20000010099 */
[----:B------:R-:W-:Y:S02]  /*219a0*/  HADD2.F32 R120, -RZ, R65.H1_H1 ;  /* 0x30000041ff787230 */ /* 0x000fe40000004100 */
[C---:B------:R-:W-:Y:S01]  /*219b0*/  FMUL.FTZ R117, R19.reuse, R122 ;  /* 0x0000007a13757220 */ /* 0x040fe20000410000 */
[----:B------:R-:W-:Y:S02]  /*219c0*/  HADD2.F32 R123, -RZ, R66.H1_H1 ;  /* 0x30000042ff7b7230 */ /* 0x000fe40000004100 */
[----:B------:R-:W-:Y:S01]  /*219d0*/  FMUL.FTZ R156, R19, R156 ;  /* 0x0000009c139c7220 */ /* 0x000fe20000410000 */
[C---:B------:R-:W-:Y:S01]  /*219e0*/  FADD.FTZ R124, -R20.reuse, R124 ;  /* 0x0000007c147c7221 */ /* 0x040fe20000010100 */
        /* <DEDUP_REMOVED lines=8> */
[C---:B------:R-:W-:Y:S01]  /*21a70*/  FADD.FTZ R122, -R20.reuse, R129 ;  /* 0x00000081147a7221 */ /* 0x040fe20000010100 */
[----:B------:R-:W-:Y:S02]  /*21a80*/  HADD2.F32 R153, -RZ, R67.H1_H1 ;  /* 0x30000043ff997230 */ /* 0x000fe40000004100 */
[C---:B------:R-:W-:Y:S01]  /*21a90*/  FADD.FTZ R156, -R20.reuse, R131 ;  /* 0x00000083149c7221 */ /* 0x040fe20000010100 */
[----:B------:R-:W-:Y:S01]  /*21aa0*/  FADD.FTZ R120, -R20, R127 ;  /* 0x0000007f14787221 */ /* 0x000fe20000010100 */
[----:B------:R-:W-:Y:S01]  /*21ab0*/  FFMA.FTZ R127, R124, R121, R123 ;  /* 0x000000797c7f7223 */ /* 0x000fe2000001007b */
[----:B------:R-:W-:Y:S01]  /*21ac0*/  FMUL.FTZ R119, R19, R150 ;  /* 0x0000009613777220 */ /* 0x000fe20000410000 */
[----:B------:R-:W-:Y:S01]  /*21ad0*/  FFMA.FTZ R124, R126, R151, R153 ;  /* 0x000000977e7c7223 */ /* 0x000fe20000010099 */
[----:B------:R-:W-:-:S02]  /*21ae0*/  HADD2.F32 R129, -RZ, R85.H1_H1 ;  /* 0x30000055ff817230 */ /* 0x000fc40000004100 */
[C---:B------:R-:W-:Y:S01]  /*21af0*/  FMUL.FTZ R121, R19.reuse, R122 ;  /* 0x0000007a13797220 */ /* 0x040fe20000410000 */
[----:B------:R-:W-:Y:S02]  /*21b00*/  HADD2.F32 R131, -RZ, R61.H1_H1 ;  /* 0x3000003dff837230 */ /* 0x000fe40000004100 */
[C---:B------:R-:W-:Y:S01]  /*21b10*/  FMUL.FTZ R122, R19.reuse, R156 ;  /* 0x0000009c137a7220 */ /* 0x040fe20000410000 */
[----:B------:R-:W-:Y:S02]  /*21b20*/  HADD2.F32 R126, -RZ, R84.H1_H1 ;  /* 0x30000054ff7e7230 */ /* 0x000fe40000004100 */
[----:B------:R-:W-:Y:S01]  /*21b30*/  FADD.FTZ R130, -R20, R130 ;  /* 0x0000008214827221 */ /* 0x000fe20000010100 */
[----:B------:R-:W-:Y:S02]  /*21b40*/  HADD2.F32 R150, -RZ, R60.H1_H1 ;  /* 0x3000003cff967230 */ /* 0x000fe40000004100 */
[----:B------:R-:W-:Y:S01]  /*21b50*/  FMUL.FTZ R120, R19, R120 ;  /* 0x0000007813787220 */ /* 0x000fe20000410000 */
[----:B------:R-:W-:-:S02]  /*21b60*/  HADD2.F32 R155, -RZ, R84.H0_H0 ;  /* 0x20000054ff9b7230 */ /* 0x000fc40000004100 */
[----:B------:R-:W-:Y:S01]  /*21b70*/  FADD.FTZ R128, -R20, R128 ;  /* 0x0000008014807221 */ /* 0x000fe20000010100 */
[----:B------:R-:W-:Y:S02]  /*21b80*/  HADD2.F32 R157, -RZ, R60.H0_H0 ;  /* 0x2000003cff9d7230 */ /* 0x000fe40000004100 */
[----:B------:R-:W-:Y:S01]  /*21b90*/  FFMA.FTZ R122, R122, R129, R131 ;  /* 0x000000817a7a7223 */ /* 0x000fe20000010083 */
[----:B------:R-:W-:Y:S01]  /*21ba0*/  FFMA.FTZ R121, R121, R126, R150 ;  /* 0x0000007e79797223 */ /* 0x000fe20000010096 */
[----:B------:R-:W-:Y:S02]  /*21bb0*/  HADD2.F32 R131, -RZ, R86.H0_H0 ;  /* 0x20000056ff837230 */ /* 0x000fe40000004100 */
[C---:B------:R-:W-:Y:S01]  /*21bc0*/  FADD.FTZ R132, -R20.reuse, R132 ;  /* 0x0000008414847221 */ /* 0x040fe20000010100 */
[----:B------:R-:W-:Y:S02]  /*21bd0*/  HADD2.F32 R129, -RZ, R62.H0_H0 ;  /* 0x2000003eff817230 */ /* 0x000fe40000004100 */
[----:B------:R-:W-:Y:S01]  /*21be0*/  FADD.FTZ R126, -R20, R133 ;  /* 0x00000085147e7221 */ /* 0x000fe20000010100 */
[C---:B------:R-:W-:Y:S01]  /*21bf0*/  FMUL.FTZ R130, R19.reuse, R130 ;  /* 0x0000008213827220 */ /* 0x040fe20000410000 */
[----:B------:R-:W-:Y:S01]  /*21c00*/  FFMA.FTZ R120, R120, R155, R157 ;  /* 0x0000009b78787223 */ /* 0x000fe2000001009d */
[----:B------:R-:W-:Y:S01]  /*21c10*/  FMUL.FTZ R123, R19, R128 ;  /* 0x00000080137b7220 */ /* 0x000fe20000410000 */
[----:B------:R-:W-:-:S02]  /*21c20*/  HADD2.F32 R133, -RZ, R87.H0_H0 ;  /* 0x20000057ff857230 */ /* 0x000fc40000004100 */
[C---:B------:R-:W-:Y:S01]  /*21c30*/  FMUL.FTZ R128, R19.reuse, R132 ;  /* 0x0000008413807220 */ /* 0x040fe20000410000 */
[----:B------:R-:W-:Y:S02]  /*21c40*/  HADD2.F32 R155, -RZ, R63.H0_H0 ;  /* 0x2000003fff9b7230 */ /* 0x000fe40000004100 */
[----:B------:R-:W-:Y:S01]  /*21c50*/  FMUL.FTZ R126, R19, R126 ;  /* 0x0000007e137e7220 */ /* 0x000fe20000410000 */
[----:B------:R-:W-:Y:S02]  /*21c60*/  HADD2.F32 R151, -RZ, R86.H1_H1 ;  /* 0x30000056ff977230 */ /* 0x000fe40000004100 */
[----:B------:R-:W-:Y:S01]  /*21c70*/  FFMA.FTZ R131, R130, R131, R129 ;  /* 0x0000008382837223 */ /* 0x000fe20000010081 */
[----:B------:R-:W-:Y:S02]  /*21c80*/  HADD2.F32 R153, -RZ, R62.H1_H1 ;  /* 0x3000003eff997230 */ /* 0x000fe40000004100 */
[C---:B------:R-:W-:Y:S01]  /*21c90*/  FADD.FTZ R130, -R20.reuse, R135 ;  /* 0x0000008714827221 */ /* 0x040fe20000010100 */
[----:B------:R-:W-:Y:S01]  /*21ca0*/  FADD.FTZ R136, -R20, R136 ;  /* 0x0000008814887221 */ /* 0x000fe20000010100 */
[----:B------:R-:W-:Y:S01]  /*21cb0*/  FFMA.FTZ R128, R128, R133, R155 ;  /* 0x0000008580807223 */ /* 0x000fe2000001009b */
[----:B------:R-:W-:-:S02]  /*21cc0*/  HADD2.F32 R133, -RZ, R87.H1_H1 ;  /* 0x30000057ff857230 */ /* 0x000fc40000004100 */
[----:B------:R-:W-:Y:S01]  /*21cd0*/  FFMA.FTZ R126, R126, R151, R153 ;  /* 0x000000977e7e7223 */ /* 0x000fe20000010099 */
[----:B------:R-:W-:Y:S02]  /*21ce0*/  HADD2.F32 R129, -RZ, R63.H1_H1 ;  /* 0x3000003fff817230 */ /* 0x000fe40000004100 */
[----:B------:R-:W-:Y:S01]  /*21cf0*/  FADD.FTZ R104, -R20, R104 ;  /* 0x0000006814687221 */ /* 0x000fe20000010100 */
        /* <DEDUP_REMOVED lines=8> */
[----:B------:R-:W-:Y:S01]  /*21d80*/  FFMA.FTZ R133, R130, R133, R129 ;  /* 0x0000008582857223 */ /* 0x000fe20000010081 */
[----:B------:R-:W-:Y:S01]  /*21d90*/  FFMA.FTZ R129, R136, R151, R153 ;  /* 0x0000009788817223 */ /* 0x000fe20000010099 */
[C---:B------:R-:W-:Y:S01]  /*21da0*/  FADD.FTZ R130, -R20.reuse, R137 ;  /* 0x0000008914827221 */ /* 0x040fe20000010100 */
[----:B------:R-:W-:Y:S01]  /*21db0*/  FADD.FTZ R150, -R20, R105 ;  /* 0x0000006914967221 */ /* 0x000fe20000010100 */
[----:B------:R-:W-:Y:S02]  /*21dc0*/  HADD2.F32 R132, -RZ, R81.H1_H1 ;  /* 0x30000051ff847230 */ /* 0x000fe40000004100 */
[----:B------:R-:W-:Y:S01]  /*21dd0*/  FFMA.FTZ R104, R104, R135, R155 ;  /* 0x0000008768687223 */ /* 0x000fe2000001009b */
[----:B------:R-:W-:-:S02]  /*21de0*/  HADD2.F32 R136, -RZ, R57.H1_H1 ;  /* 0x30000039ff887230 */ /* 0x000fc40000004100 */
[C---:B------:R-:W-:Y:S01]  /*21df0*/  FMUL.FTZ R105, R19.reuse, R138 ;  /* 0x0000008a13697220 */ /* 0x040fe20000410000 */
[----:B------:R-:W-:Y:S02]  /*21e00*/  HADD2.F32 R135, -RZ, R81.H0_H0 ;  /* 0x20000051ff877230 */ /* 0x000fe40000004100 */
[C---:B------:R-:W-:Y:S01]  /*21e10*/  FMUL.FTZ R130, R19.reuse, R130 ;  /* 0x0000008213827220 */ /* 0x040fe20000410000 */
[----:B------:R-:W-:Y:S02]  /*21e20*/  HADD2.F32 R151, -RZ, R57.H0_H0 ;  /* 0x20000039ff977230 */ /* 0x000fe40000004100 */
[----:B------:R-:W-:Y:S01]  /*21e30*/  FMUL.FTZ R150, R19, R150 ;  /* 0x0000009613967220 */ /* 0x000fe20000410000 */
[----:B------:R-:W-:Y:S02]  /*21e40*/  HADD2.F32 R137, -RZ, R82.H0_H0 ;  /* 0x20000052ff897230 */ /* 0x000fe40000004100 */
[----:B------:R-:W-:Y:S01]  /*21e50*/  FFMA.FTZ R105, R105, R132, R136 ;  /* 0x0000008469697223 */ /* 0x000fe20000010088 */
[----:B------:R-:W-:-:S02]  /*21e60*/  HADD2.F32 R153, -RZ, R58.H0_H0 ;  /* 0x2000003aff997230 */ /* 0x000fc40000004100 */
[C---:B------:R-:W-:Y:S01]  /*21e70*/  FADD.FTZ R106, -R20.reuse, R106 ;  /* 0x0000006a146a7221 */ /* 0x040fe20000010100 */
[----:B------:R-:W-:Y:S01]  /*21e80*/  FADD.FTZ R136, -R20, R139 ;  /* 0x0000008b14887221 */ /* 0x000fe20000010100 */
[----:B------:R-:W-:Y:S02]  /*21e90*/  HADD2.F32 R152, -RZ, R90.H0_H0 ;  /* 0x2000005aff987230 */ /* 0x000fe40000004100 */
[----:B------:R-:W-:Y:S01]  /*21ea0*/  FFMA.FTZ R130, R130, R135, R151 ;  /* 0x0000008782827223 */ /* 0x000fe20000010097 */
[----:B------:R-:W-:Y:S02]  /*21eb0*/  HADD2.F32 R154, -RZ, R66.H0_H0 ;  /* 0x20000042ff9a7230 */ /* 0x000fe40000004100 */
[----:B------:R-:W-:Y:S01]  /*21ec0*/  FFMA.FTZ R132, R150, R137, R153 ;  /* 0x0000008996847223 */ /* 0x000fe20000010099 */
[----:B------:R-:W-:Y:S02]  /*21ed0*/  HADD2.F32 R137, -RZ, R82.H1_H1 ;  /* 0x30000052ff897230 */ /* 0x000fe40000004100 */
[----:B------:R-:W-:Y:S01]  /*21ee0*/  FMUL.FTZ R106, R19, R106 ;  /* 0x0000006a136a7220 */ /* 0x000fe20000410000 */
[----:B------:R-:W-:-:S02]  /*21ef0*/  HADD2.F32 R135, -RZ, R58.H1_H1 ;  /* 0x3000003aff877230 */ /* 0x000fc40000004100 */
[----:B------:R-:W-:Y:S01]  /*21f00*/  FMUL.FTZ R136, R19, R136 ;  /* 0x0000008813887220 */ /* 0x000fe20000410000 */
[----:B------:R-:W-:Y:S02]  /*21f10*/  HADD2.F32 R151, -RZ, R83.H0_H0 ;  /* 0x20000053ff977230 */ /* 0x000fe40000004100 */
[----:B------:R-:W-:Y:S01]  /*21f20*/  FFMA.FTZ R119, R119, R152, R154 ;  /* 0x0000009877777223 */ /* 0x000fe2000001009a */
[----:B------:R-:W-:Y:S02]  /*21f30*/  HADD2.F32 R153, -RZ, R59.H0_H0 ;  /* 0x2000003bff997230 */ /* 0x000fe40000004100 */
[----:B------:R-:W-:Y:S01]  /*21f40*/  FADD.FTZ R138, -R20, R107 ;  /* 0x0000006b148a7221 */ /* 0x000fe20000010100 */
[----:B------:R-:W-:Y:S02]  /*21f50*/  HADD2.F32 R152, -RZ, R85.H0_H0 ;  /* 0x20000055ff987230 */ /* 0x000fe40000004100 */
[----:B------:R-:W-:Y:S01]  /*21f60*/  FFMA.FTZ R137, R106, R137, R135 ;  /* 0x000000896a897223 */ /* 0x000fe20000010087 */
[----:B------:R-:W-:-:S02]  /*21f70*/  HADD2.F32 R154, -RZ, R61.H0_H0 ;  /* 0x2000003dff9a7230 */ /* 0x000fc40000004100 */
[----:B------:R-:W-:Y:S01]  /*21f80*/  FFMA.FTZ R106, R136, R151, R153 ;  /* 0x00000097886a7223 */ /* 0x000fe20000010099 */
[C---:B------:R-:W-:Y:S01]  /*21f90*/  FADD.FTZ R136, -R20.reuse, R143 ;  /* 0x0000008f14887221 */ /* 0x040fe20000010100 */
[----:B------:R-:W-:Y:S01]  /*21fa0*/  FMUL.FTZ R107, R19, R138 ;  /* 0x0000008a136b7220 */ /* 0x000fe20000410000 */
[C---:B------:R-:W-:Y:S01]  /*21fb0*/  FADD.FTZ R144, -R20.reuse, R144 ;  /* 0x0000009014907221 */ /* 0x040fe20000010100 */
[----:B------:R-:W-:Y:S01]  /*21fc0*/  FADD.FTZ R138, -R20, R145 ;  /* 0x00000091148a7221 */ /* 0x000fe20000010100 */
[----:B------:R-:W-:Y:S01]  /*21fd0*/  FFMA.FTZ R123, R123, R152, R154 ;  /* 0x000000987b7b7223 */ /* 0x000fe2000001009a */
[----:B------:R-:W-:Y:S02]  /*21fe0*/  HADD2.F32 R135, -RZ, R76.H0_H0 ;  /* 0x2000004cff877230 */ /* 0x000fe40000004100 */
[C---:B------:R-:W-:Y:S01]  /*21ff0*/  FMUL.FTZ R136, R19.reuse, R136 ;  /* 0x0000008813887220 */ /* 0x040fe20000410000 */
[----:B------:R-:W-:Y:S02]  /*22000*/  HADD2.F32 R139, -RZ, R52.H0_H0 ;  /* 0x20000034ff8b7230 */ /* 0x000fe40000004100 */
[----:B------:R-:W-:Y:S01]  /*22010*/  FMUL.FTZ R144, R19, R144 ;  /* 0x0000009013907220 */ /* 0x000fe20000410000 */
[----:B------:R-:W-:-:S02]  /*22020*/  HADD2.F32 R150, -RZ, R83.H1_H1 ;  /* 0x30000053ff967230 */ /* 0x000fc40000004100 */
[C---:B------:R-:W-:Y:S01]  /*22030*/  FADD.FTZ R146, -R20.reuse, R146 ;  /* 0x0000009214927221 */ /* 0x040fe20000010100 */
[----:B------:R-:W-:Y:S02]  /*22040*/  HADD2.F32 R152, -RZ, R59.H1_H1 ;  /* 0x3000003bff987230 */ /* 0x000fe40000004100 */
[----:B------:R-:W-:Y:S01]  /*22050*/  FMUL.FTZ R138, R19, R138 ;  /* 0x0000008a138a7220 */ /* 0x000fe20000410000 */
[----:B------:R-:W-:Y:S02]  /*22060*/  HADD2.F32 R151, -RZ, R76.H1_H1 ;  /* 0x3000004cff977230 */ /* 0x000fe40000004100 */
[----:B------:R-:W-:Y:S01]  /*22070*/  FADD.FTZ R154, -R20, R147 ;  /* 0x00000093149a7221 */ /* 0x000fe20000010100 */
[----:B------:R-:W-:Y:S02]  /*22080*/  HADD2.F32 R153, -RZ, R52.H1_H1 ;  /* 0x30000034ff997230 */ /* 0x000fe40000004100 */
[----:B------:R-:W-:Y:S01]  /*22090*/  FFMA.FTZ R136, R136, R135, R139 ;  /* 0x0000008788887223 */ /* 0x000fe2000001008b */
[----:B------:R-:W-:-:S02]  /*220a0*/  HADD2.F32 R143, -RZ, R77.H0_H0 ;  /* 0x2000004dff8f7230 */ /* 0x000fc40000004100 */
[----:B------:R-:W-:Y:S01]  /*220b0*/  FFMA.FTZ R107, R107, R150, R152 ;  /* 0x000000966b6b7223 */ /* 0x000fe20000010098 */
[----:B------:R-:W-:Y:S02]  /*220c0*/  HADD2.F32 R145, -RZ, R53.H0_H0 ;  /* 0x20000035ff917230 */ /* 0x000fe40000004100 */
[----:B------:R-:W-:Y:S01]  /*220d0*/  FFMA.FTZ R135, R144, R151, R153 ;  /* 0x0000009790877223 */ /* 0x000fe20000010099 */
[C---:B------:R-:W-:Y:S01]  /*220e0*/  FMUL.FTZ R139, R19.reuse, R146 ;  /* 0x00000092138b7220 */ /* 0x040fe20000410000 */
[----:B------:R-:W-:Y:S01]  /*220f0*/  HADD2.F32 R144, -RZ, R77.H1_H1 ;  /* 0x3000004dff907230 */ /* 0x000fe20000004100 */
[----:B------:R-:W0:Y:S01]  /*22100*/  @!P0 LDC.64 R150, c[0x0][0x3c0] ;  /* 0x0000f000ff968b82 */ /* 0x000e220000000a00 */
[----:B------:R-:W-:Y:S01]  /*22110*/  FFMA.FTZ R138, R138, R143, R145 ;  /* 0x0000008f8a8a7223 */ /* 0x000fe20000010091 */
[----:B------:R-:W-:Y:S02]  /*22120*/  HADD2.F32 R152, -RZ, R53.H1_H1 ;  /* 0x30000035ff987230 */ /* 0x000fe40000004100 */
[----:B------:R-:W-:Y:S01]  /*22130*/  FMUL.FTZ R143, R19, R154 ;  /* 0x0000009a138f7220 */ /* 0x000fe20000410000 */
[----:B------:R-:W-:Y:S01]  /*22140*/  HADD2.F32 R146, -RZ, R78.H0_H0 ;  /* 0x2000004eff927230 */ /* 0x000fe20000004100 */
[----:B------:R-:W-:Y:S01]  /*22150*/  F2FP.F16.F32.PACK_AB R103, R100, R103 ;  /* 0x000000676467723e */ /* 0x000fe200000000ff */
[----:B------:R-:W-:-:S02]  /*22160*/  HADD2.F32 R156, -RZ, R54.H0_H0 ;  /* 0x20000036ff9c7230 */ /* 0x000fc40000004100 */
[----:B------:R-:W-:Y:S01]  /*22170*/  FFMA.FTZ R139, R139, R144, R152 ;  /* 0x000000908b8b7223 */ /* 0x000fe20000010098 */
[C---:B------:R-:W-:Y:S01]  /*22180*/  FADD.FTZ R144, -R20.reuse, R149 ;  /* 0x0000009514907221 */ /* 0x040fe20000010100 */
[----:B------:R-:W1:Y:S01]  /*22190*/  @!P0 LDC.64 R152, c[0x0][0x3c8] ;  /* 0x0000f200ff988b82 */ /* 0x000e620000000a00 */
[----:B------:R-:W-:Y:S02]  /*221a0*/  HADD2.F32 R145, -RZ, R78.H1_H1 ;  /* 0x3000004eff917230 */ /* 0x000fe40000004100 */
[----:B------:R-:W-:Y:S01]  /*221b0*/  FFMA.FTZ R143, R143, R146, R156 ;  /* 0x000000928f8f7223 */ /* 0x000fe2000001009c */
[C---:B------:R-:W-:Y:S01]  /*221c0*/  FADD.FTZ R146, -R20.reuse, R148 ;  /* 0x0000009414927221 */ /* 0x040fe20000010100 */
[----:B------:R-:W-:Y:S02]  /*221d0*/  HADD2.F32 R147, -RZ, R54.H1_H1 ;  /* 0x30000036ff937230 */ /* 0x000fe40000004100 */
[----:B------:R-:W-:Y:S01]  /*221e0*/  FMUL.FTZ R144, R19, R144 ;  /* 0x0000009013907220 */ /* 0x000fe20000410000 */
[----:B------:R-:W-:Y:S01]  /*221f0*/  F2FP.F16.F32.PACK_AB R100, R13, R2 ;  /* 0x000000020d64723e */ /* 0x000fe200000000ff */
[----:B------:R-:W-:Y:S01]  /*22200*/  FADD.FTZ R20, -R20, R17 ;  /* 0x0000001114147221 */ /* 0x000fe20000010100 */
[----:B------:R-:W2:Y:S01]  /*22210*/  LDC.64 R148, c[0x0][0x428] ;  /* 0x00010a00ff947b82 */ /* 0x000ea20000000a00 */
[----:B------:R-:W-:Y:S01]  /*22220*/  FFMA.FTZ R144, R144, R145, R147 ;  /* 0x0000009190907223 */ /* 0x000fe20000010093 */
[----:B------:R-:W-:-:S02]  /*22230*/  HADD2.F32 R17, -RZ, R79.H0_H0 ;  /* 0x2000004fff117230 */ /* 0x000fc40000004100 */
[C---:B------:R-:W-:Y:S01]  /*22240*/  FMUL.FTZ R146, R19.reuse, R146 ;  /* 0x0000009213927220 */ /* 0x040fe20000410000 */
[----:B------:R-:W-:Y:S02]  /*22250*/  HADD2.F32 R145, -RZ, R55.H0_H0 ;  /* 0x20000037ff917230 */ /* 0x000fe40000004100 */
[----:B------:R-:W-:Y:S01]  /*22260*/  FMUL.FTZ R20, R19, R20 ;  /* 0x0000001413147220 */ /* 0x000fe20000410000 */
[----:B------:R-:W-:Y:S01]  /*22270*/  F2FP.F16.F32.PACK_AB R102, R102, R21 ;  /* 0x000000156666723e */ /* 0x000fe200000000ff */
[----:B0-----:R-:W-:Y:S01]  /*22280*/  @!P0 IMAD.WIDE R158, R10, 0x4, R150 ;  /* 0x000000040a9e8825 */ /* 0x001fe200078e0296 */
[----:B------:R-:W-:-:S03]  /*22290*/  F2FP.F16.F32.PACK_AB R101, R101, R14 ;  /* 0x0000000e6565723e */ /* 0x000fc600000000ff */
[----:B------:R-:W-:Y:S01]  /*222a0*/  FFMA.FTZ R146, R146, R17, R145 ;  /* 0x0000001192927223 */ /* 0x000fe20000010091 */
[----:B------:R-:W-:Y:S01]  /*222b0*/  F2FP.F16.F32.PACK_AB R16, R15, R16 ;  /* 0x000000100f10723e */ /* 0x000fe200000000ff */
[----:B------:R-:W-:Y:S01]  /*222c0*/  HADD2.F32 R145, -RZ, R79.H1_H1 ;  /* 0x3000004fff917230 */ /* 0x000fe20000004100 */
[----:B------:R0:W-:Y:S01]  /*222d0*/  @!P0 STG.E desc[UR8][R158.64], R18 ;  /* 0x000000129e008986 */ /* 0x0001e2000c101908 */
[----:B------:R-:W-:Y:S01]  /*222e0*/  HADD2.F32 R17, -RZ, R55.H1_H1 ;  /* 0x30000037ff117230 */ /* 0x000fe20000004100 */
[----:B------:R-:W-:Y:S01]  /*222f0*/  F2FP.F16.F32.PACK_AB R21, R117, R112 ;  /* 0x000000707515723e */ /* 0x000fe200000000ff */
[----:B-1----:R-:W-:Y:S01]  /*22300*/  @!P0 IMAD.WIDE R160, R10, 0x4, R152 ;  /* 0x000000040aa08825 */ /* 0x002fe200078e0298 */
[----:B------:R-:W-:-:S03]  /*22310*/  F2FP.F16.F32.PACK_AB R107, R107, R106 ;  /* 0x0000006a6b6b723e */ /* 0x000fc600000000ff */
[----:B------:R-:W-:Y:S01]  /*22320*/  FFMA.FTZ R145, R20, R145, R17 ;  /* 0x0000009114917223 */ /* 0x000fe20000010011 */
[----:B------:R-:W-:Y:S01]  /*22330*/  F2FP.F16.F32.PACK_AB R17, R22, R109 ;  /* 0x0000006d1611723e */ /* 0x000fe200000000ff */
[----:B------:R1:W-:Y:S01]  /*22340*/  @!P0 STG.E desc[UR8][R160.64], R19 ;  /* 0x00000013a0008986 */ /* 0x0003e2000c101908 */
[----:B------:R-:W-:Y:S01]  /*22350*/  F2FP.F16.F32.PACK_AB R22, R118, R119 ;  /* 0x000000777616723e */ /* 0x000fe200000000ff */
[--C-:B--2---:R-:W-:Y:S01]  /*22360*/  IMAD.WIDE.U32 R162, R3, 0x10, R148.reuse ;  /* 0x0000001003a27825 */ /* 0x104fe200078e0094 */
[----:B0-----:R-:W-:Y:S01]  /*22370*/  F2FP.F16.F32.PACK_AB R18, R113, R108 ;  /* 0x0000006c7112723e */ /* 0x001fe200000000ff */
[----:B------:R-:W0:Y:S01]  /*22380*/  LDC.64 R2, c[0x0][0x380] ;  /* 0x0000e000ff027b82 */ /* 0x000e220000000a00 */
[----:B------:R-:W-:Y:S01]  /*22390*/  F2FP.F16.F32.PACK_AB R20, R110, R111 ;  /* 0x0000006f6e14723e */ /* 0x000fe200000000ff */
[--C-:B------:R-:W-:Y:S01]  /*223a0*/  IMAD.WIDE.U32 R150, R23, 0x10, R148.reuse ;  /* 0x0000001017967825 */ /* 0x100fe200078e0094 */
[----:B------:R-:W-:Y:S01]  /*223b0*/  F2FP.F16.F32.PACK_AB R23, R124, R127 ;  /* 0x0000007f7c17723e */ /* 0x000fe200000000ff */
[----:B------:R2:W-:Y:S01]  /*223c0*/  STG.E.128 desc[UR8][R162.64], R100 ;  /* 0x00000064a2007986 */ /* 0x0005e2000c101d08 */
[----:B------:R-:W-:Y:S01]  /*223d0*/  F2FP.F16.F32.PACK_AB R111, R133, R128 ;  /* 0x00000080856f723e */ /* 0x000fe200000000ff */
[----:B------:R-:W-:Y:S01]  /*223e0*/  IMAD.WIDE.U32 R152, R116, 0x10, R148 ;  /* 0x0000001074987825 */ /* 0x000fe200078e0094 */
[----:B-1----:R-:W-:-:S02]  /*223f0*/  F2FP.F16.F32.PACK_AB R19, R115, R114 ;  /* 0x000000727313723e */ /* 0x002fc400000000ff */
[----:B------:R-:W-:Y:S01]  /*22400*/  F2FP.F16.F32.PACK_AB R110, R126, R131 ;  /* 0x000000837e6e723e */ /* 0x000fe200000000ff */
        /* <DEDUP_REMOVED lines=11> */
[----:B--2---:R-:W-:-:S02]  /*224c0*/  F2FP.F16.F32.PACK_AB R103, R145, R146 ;  /* 0x000000929167723e */ /* 0x004fc400000000ff */
[----:B------:R-:W-:Y:S01]  /*224d0*/  F2FP.F16.F32.PACK_AB R102, R144, R143 ;  /* 0x0000008f9066723e */ /* 0x000fe200000000ff */
[----:B------:R1:W-:Y:S01]  /*224e0*/  STG.E.128 desc[UR8][R156.64], R104 ;  /* 0x000000689c007986 */ /* 0x0003e2000c101d08 */
[----:B------:R-:W-:Y:S02]  /*224f0*/  F2FP.F16.F32.PACK_AB R101, R139, R138 ;  /* 0x0000008a8b65723e */ /* 0x000fe400000000ff */
[----:B------:R-:W-:Y:S02]  /*22500*/  F2FP.F16.F32.PACK_AB R100, R135, R136 ;  /* 0x000000888764723e */ /* 0x000fe400000000ff */
[----:B0-----:R-:W-:-:S03]  /*22510*/  LEA R10, R2, R10, 0x2 ;  /* 0x0000000a020a7211 */ /* 0x001fc600078e10ff */
[----:B------:R1:W-:Y:S01]  /*22520*/  STG.E.128 desc[UR8][R148.64], R100 ;  /* 0x0000006494007986 */ /* 0x0003e2000c101d08 */
[----:B------:R-:W-:-:S13]  /*22530*/  ISETP.GE.AND P0, PT, R10, R3, PT ;  /* 0x000000030a00720c */ /* 0x000fda0003f06270 */
[----:B------:R-:W-:Y:S05]  /*22540*/  @!P0 BRA `(.L_x_9323) ;  /* 0xfffffde400788947 */ /* 0x000fea000383ffff */
[----:B------:R-:W-:Y:S05]  /*22550*/  BSYNC B0 ;  /* 0x0000000000007941 */ /* 0x000fea0003800000 */
.L_x_8830:
[----:B------:R-:W-:Y:S05]  /*22560*/  EXIT ;  /* 0x000000000000794d */ /* 0x000fea0003800000 */
.L_x_9322:
[----:B------:R-:W-:Y:S01]  /*22570*/  HFMA2 R153, -RZ, RZ, 0, 5.9604644775390625e-08 ;  /* 0x00000001ff997431 */ /* 0x000fe200000001ff */
[----:B------:R-:W-:Y:S01]  /*22580*/  BSSY B1, `(.L_x_9324) ;  /* 0x0000007000017945 */ /* 0x000fe20003800000 */
[----:B------:R-:W-:Y:S01]  /*22590*/  IMAD.MOV.U32 R154, RZ, RZ, R100 ;  /* 0x000000ffff9a7224 */ /* 0x000fe200078e0064 */
[----:B------:R-:W-:Y:S01]  /*225a0*/  MOV R151, 0xffffffff ;  /* 0xffffffff00977802 */ /* 0x000fe20000000f00 */
[----:B------:R-:W-:-:S07]  /*225b0*/  IMAD.MOV.U32 R156, RZ, RZ, 0x1f ;  /* 0x0000001fff9c7424 */ /* 0x000fce00078e00ff */
[----:B------:R-:W-:Y:S05]  /*225c0*/  WARPSYNC.COLLECTIVE R151, `(.L_x_9325) ;  /* 0x0000000097087348 */ /* 0x000fea0003c00000 */
[----:B------:R0:W1:Y:S02]  /*225d0*/  SHFL.BFLY P1, R152, R154, R153, R156 ;  /* 0x0c0000999a987389 */ /* 0x000064000002009c */
[----:B01----:R-:W-:Y:S05]  /*225e0*/  ENDCOLLECTIVE ;  /* 0x000000000000791b */ /* 0x003fea0003800000 */
.L_x_9325:
[----:B------:R-:W-:Y:S05]  /*225f0*/  BSYNC B1 ;  /* 0x0000000000017941 */ /* 0x000fea0003800000 */
.L_x_9324:
        /* <DEDUP_REMOVED lines=10> */
.L_x_9326:
[----:B------:R-:W-:Y:S01]  /*226a0*/  HFMA2 R153, -RZ, RZ, 0, 2.384185791015625e-07 ;  /* 0x00000004ff997431 */ /* 0x000fe200000001ff */
[----:B------:R-:W-:-:S05]  /*226b0*/  MOV R18, R152 ;  /* 0x0000009800127202 */ /* 0x000fca0000000f00 */
[----:B------:R-:W-:-:S04]  /*226c0*/  FADD.FTZ R102, R101, R18 ;  /* 0x0000001265667221 */ /* 0x000fc80000010000 */
[----:B------:R-:W-:-:S07]  /*226d0*/  IMAD.MOV.U32 R154, RZ, RZ, R102 ;  /* 0x000000ffff9a7224 */ /* 0x000fce00078e0066 */
[----:B------:R-:W-:Y:S05]  /*226e0*/  WARPSYNC.COLLECTIVE R151, `(.L_x_9327) ;  /* 0x0000000097087348 */ /* 0x000fea0003c00000 */
[----:B------:R0:W1:Y:S02]  /*226f0*/  SHFL.BFLY P1, R152, R154, R153, R156 ;  /* 0x0c0000999a987389 */ /* 0x000064000002009c */
[----:B01----:R-:W-:Y:S05]  /*22700*/  ENDCOLLECTIVE ;  /* 0x000000000000791b */ /* 0x003fea0003800000 */
.L_x_9327:
[----:B------:R-:W-:Y:S02]  /*22710*/  IMAD.MOV.U32 R153, RZ, RZ, 0x8 ;  /* 0x00000008ff997424 */ /* 0x000fe400078e00ff */
[----:B------:R-:W-:-:S04]  /*22720*/  IMAD.MOV.U32 R19, RZ, RZ, R152 ;  /* 0x000000ffff137224 */ /* 0x000fc800078e0098 */
[----:B------:R-:W-:-:S05]  /*22730*/  FADD.FTZ R103, R102, R19 ;  /* 0x0000001366677221 */ /* 0x000fca0000010000 */
[----:B------:R-:W-:-:S07]  /*22740*/  MOV R154, R103 ;  /* 0x00000067009a7202 */ /* 0x000fce0000000f00 */
[----:B------:R-:W-:Y:S05]  /*22750*/  WARPSYNC.COLLECTIVE R151, `(.L_x_9328) ;  /* 0x0000000097087348 */ /* 0x000fea0003c00000 */
[----:B------:R0:W1:Y:S02]  /*22760*/  SHFL.BFLY P1, R152, R154, R153, R156 ;  /* 0x0c0000999a987389 */ /* 0x000064000002009c */
[----:B01----:R-:W-:Y:S05]  /*22770*/  ENDCOLLECTIVE ;  /* 0x000000000000791b */ /* 0x003fea0003800000 */
.L_x_9328:
[----:B------:R-:W-:Y:S01]  /*22780*/  HFMA2 R153, -RZ, RZ, 0, 9.5367431640625e-07 ;  /* 0x00000010ff997431 */ /* 0x000fe200000001ff */
[----:B------:R-:W-:-:S05]  /*22790*/  MOV R18, R152 ;  /* 0x0000009800127202 */ /* 0x000fca0000000f00 */
[----:B------:R-:W-:-:S04]  /*227a0*/  FADD.FTZ R150, R103, R18 ;  /* 0x0000001267967221 */ /* 0x000fc80000010000 */
[----:B------:R-:W-:-:S07]  /*227b0*/  IMAD.MOV.U32 R154, RZ, RZ, R150 ;  /* 0x000000ffff9a7224 */ /* 0x000fce00078e0096 */
[----:B------:R-:W-:Y:S05]  /*227c0*/  WARPSYNC.COLLECTIVE R151, `(.L_x_9329) ;  /* 0x0000000097087348 */ /* 0x000fea0003c00000 */
[----:B------:R0:W1:Y:S02]  /*227d0*/  SHFL.BFLY P1, R152, R154, R153, R156 ;  /* 0x0c0000999a987389 */ /* 0x000064000002009c */
[----:B01----:R-:W-:Y:S05]  /*227e0*/  ENDCOLLECTIVE ;  /* 0x000000000000791b */ /* 0x003fea0003800000 */
.L_x_9329:
        /* <DEDUP_REMOVED lines=104> */
.L_x_9330:
[----:B------:R-:W-:Y:S01]  /*22e70*/  HFMA2 R153, -RZ, RZ, 0, 1.1920928955078125e-07 ;  /* 0x00000002ff997431 */ /* 0x000fe200000001ff */
[----:B------:R-:W-:-:S05]  /*22e80*/  MOV R100, R152 ;  /* 0x0000009800647202 */ /* 0x000fca0000000f00 */
[----:B------:R-:W-:-:S04]  /*22e90*/  FADD.FTZ R100, R19, R100 ;  /* 0x0000006413647221 */ /* 0x000fc80000010000 */
[----:B------:R-:W-:-:S07]  /*22ea0*/  IMAD.MOV.U32 R154, RZ, RZ, R100 ;  /* 0x000000ffff9a7224 */ /* 0x000fce00078e0064 */
[----:B------:R-:W-:Y:S05]  /*22eb0*/  WARPSYNC.COLLECTIVE R151, `(.L_x_9331) ;  /* 0x0000000097087348 */ /* 0x000fea0003c00000 */
[----:B------:R0:W1:Y:S02]  /*22ec0*/  SHFL.BFLY P1, R152, R154, R153, R156 ;  /* 0x0c0000999a987389 */ /* 0x000064000002009c */
[----:B01----:R-:W-:Y:S05]  /*22ed0*/  ENDCOLLECTIVE ;  /* 0x000000000000791b */ /* 0x003fea0003800000 */
.L_x_9331:
[----:B------:R-:W-:Y:S02]  /*22ee0*/  IMAD.MOV.U32 R153, RZ, RZ, 0x4 ;  /* 0x00000004ff997424 */ /* 0x000fe400078e00ff */
[----:B------:R-:W-:-:S04]  /*22ef0*/  IMAD.MOV.U32 R101, RZ, RZ, R152 ;  /* 0x000000ffff657224 */ /* 0x000fc800078e0098 */
[----:B------:R-:W-:-:S05]  /*22f00*/  FADD.FTZ R101, R100, R101 ;  /* 0x0000006564657221 */ /* 0x000fca0000010000 */
[----:B------:R-:W-:-:S07]  /*22f10*/  MOV R154, R101 ;  /* 0x00000065009a7202 */ /* 0x000fce0000000f00 */
[----:B------:R-:W-:Y:S05]  /*22f20*/  WARPSYNC.COLLECTIVE R151, `(.L_x_9332) ;  /* 0x0000000097087348 */ /* 0x000fea0003c00000 */
[----:B------:R0:W1:Y:S02]  /*22f30*/  SHFL.BFLY P1, R152, R154, R153, R156 ;  /* 0x0c0000999a987389 */ /* 0x000064000002009c */
[----:B01----:R-:W-:Y:S05]  /*22f40*/  ENDCOLLECTIVE ;  /* 0x000000000000791b */ /* 0x003fea0003800000 */
.L_x_9332:
[----:B------:R-:W-:Y:S01]  /*22f50*/  HFMA2 R153, -RZ, RZ, 0, 4.76837158203125e-07 ;  /* 0x00000008ff997431 */ /* 0x000fe200000001ff */
[----:B------:R-:W-:-:S05]  /*22f60*/  MOV R102, R152 ;  /* 0x0000009800667202 */ /* 0x000fca0000000f00 */
[----:B------:R-:W-:-:S04]  /*22f70*/  FADD.FTZ R102, R101, R102 ;  /* 0x0000006665667221 */ /* 0x000fc80000010000 */
[----:B------:R-:W-:-:S07]  /*22f80*/  IMAD.MOV.U32 R154, RZ, RZ, R102 ;  /* 0x000000ffff9a7224 */ /* 0x000fce00078e0066 */
[----:B------:R-:W-:Y:S05]  /*22f90*/  WARPSYNC.COLLECTIVE R151, `(.L_x_9333) ;  /* 0x0000000097087348 */ /* 0x000fea0003c00000 */
[----:B------:R0:W1:Y:S02]  /*22fa0*/  SHFL.BFLY P1, R152, R154, R153, R156 ;  /* 0x0c0000999a987389 */ /* 0x000064000002009c */
[----:B01----:R-:W-:Y:S05]  /*22fb0*/  ENDCOLLECTIVE ;  /* 0x000000000000791b */ /* 0x003fea0003800000 */
.L_x_9333:
[----:B------:R-:W-:Y:S02]  /*22fc0*/  IMAD.MOV.U32 R153, RZ, RZ, 0x10 ;  /* 0x00000010ff997424 */ /* 0x000fe400078e00ff */
[----:B------:R-:W-:-:S04]  /*22fd0*/  IMAD.MOV.U32 R103, RZ, RZ, R152 ;  /* 0x000000ffff677224 */ /* 0x000fc800078e0098 */
[----:B------:R-:W-:-:S05]  /*22fe0*/  FADD.FTZ R103, R102, R103 ;  /* 0x0000006766677221 */ /* 0x000fca0000010000 */
[----:B------:R-:W-:-:S07]  /*22ff0*/  MOV R154, R103 ;  /* 0x00000067009a7202 */ /* 0x000fce0000000f00 */
[----:B------:R-:W-:Y:S05]  /*23000*/  WARPSYNC.COLLECTIVE R151, `(.L_x_9334) ;  /* 0x0000000097087348 */ /* 0x000fea0003c00000 */
[----:B------:R0:W1:Y:S02]  /*23010*/  SHFL.BFLY P1, R152, R154, R153, R156 ;  /* 0x0c0000999a987389 */ /* 0x000064000002009c */
[----:B01----:R-:W-:Y:S05]  /*23020*/  ENDCOLLECTIVE ;  /* 0x000000000000791b */ /* 0x003fea0003800000 */
.L_x_9334:
[----:B------:R-:W-:Y:S01]  /*23030*/  MOV R150, R152 ;  /* 0x0000009800967202 */ /* 0x000fe20000000f00 */
[----:B------:R-:W-:Y:S06]  /*23040*/  BRA `(.L_x_9335) ;  /* 0xffffffe000a07947 */ /* 0x000fec000383ffff */
.L_x_9336:
        /* <DEDUP_REMOVED lines=11> */
.L_x_54357:


//--------------------- .text._ZN10layer_norm13ln_fwd_kernelINS_13Kernel_traitsI6__halfS2_S2_S2_fjLj1536ELj1ELj4ELj1ELj16ENS_18Kernel_traits_baseILj1536ES2_S2_S2_S2_fjLj128EEEEELb1ELb1ELb1ELb0EEEvNS_9FwdParamsE --------------------------
	.section	.text._ZN10layer_norm13ln_fwd_kernelINS_13Kernel_traitsI6__halfS2_S2_S2_fjLj1536ELj1ELj4ELj1ELj16ENS_18Kernel_traits_baseILj1536ES2_S2_S2_S2_fjLj128EEEEELb1ELb1ELb1ELb0EEEvNS_9FwdParamsE,"ax",@progbits
	.align	128
        .global         _ZN10layer_norm13ln_fwd_kernelINS_13Kernel_traitsI6__halfS2_S2_S2_fjLj1536ELj1ELj4ELj1ELj16ENS_18Kernel_traits_baseILj1536ES2_S2_S2_S2_fjLj128EEEEELb1ELb1ELb1ELb0EEEvNS_9FwdParamsE
        .type           _ZN10layer_norm13ln_fwd_kernelINS_13Kernel_traitsI6__halfS2_S2_S2_fjLj1536ELj1ELj4ELj1ELj16ENS_18Kernel_traits_baseILj1536ES2_S2_S2_S2_fjLj128EEEEELb1ELb1ELb1ELb0EEEvNS_9FwdParamsE,@function
        .size           _ZN10layer_norm13ln_fwd_kernelINS_13Kernel_traitsI6__halfS2_S2_S2_fjLj1536ELj1ELj4ELj1ELj16ENS_18Kernel_traits_baseILj1536ES2_S2_S2_S2_fjLj128EEEEELb1ELb1ELb1ELb0EEEvNS_9FwdParamsE,(.L_x_54358 - _ZN10layer_norm13ln_fwd_kernelINS_13Kernel_traitsI6__halfS2_S2_S2_fjLj1536ELj1ELj4ELj1ELj16ENS_18Kernel_traits_baseILj1536ES2_S2_S2_S2_fjLj128EEEEELb1ELb1ELb1ELb0EEEvNS_9FwdParamsE)
        .other          _ZN10layer_norm13ln_fwd_kernelINS_13Kernel_traitsI6__halfS2_S2_S2_fjLj1536ELj1ELj4ELj1ELj16ENS_18Kernel_traits_baseILj1536ES2_S2_S2_S2_fjLj128EEEEELb1ELb1ELb1ELb0EEEvNS_9FwdParamsE,@"STO_CUDA_ENTRY STV_DEFAULT"
_ZN10layer_norm13ln_fwd_kernelINS_13Kernel_traitsI6__halfS2_S2_S2_fjLj1536ELj1ELj4ELj1ELj16ENS_18Kernel_traits_baseILj1536ES2_S2_S2_S2_fjLj128EEEEELb1ELb1ELb1ELb0EEEvNS_9FwdParamsE:
.text._ZN10layer_norm13ln_fwd_kernelINS_13Kernel_traitsI6__halfS2_S2_S2_fjLj1536ELj1ELj4ELj1ELj16ENS_18Kernel_traits_baseILj1536ES2_S2_S2_S2_fjLj128EEEEELb1ELb1ELb1ELb0EEEvNS_9FwdParamsE:
[----:B------:R-:W0:Y:S01]  /*0000*/  LDC R1, c[0x0][0x37c] ;  /* 0x0000df00ff017b82 */ /* 0x000e220000000800 */
[----:B------:R-:W1:Y:S07]  /*0010*/  LDCU.U8 UR4, c[0x0][0x464] ;  /* 0x00008c80ff0477ac */ /* 0x000e6e0008000000 */
[----:B------:R-:W2:Y:S01]  /*0020*/  LDC R8, c[0x0][0x458] ;  /* 0x00011600ff087b82 */ /* 0x000ea20000000800 */
[----:B0-----:R-:W-:Y:S01]  /*0030*/  VIADD R1, R1, 0xfffffff8 ;  /* 0xfffffff801017836 */ /* 0x001fe20000000000 */
[----:B------:R-:W0:Y:S01]  /*0040*/  LDCU.64 UR6, c[0x0][0x450] ;  /* 0x00008a00ff0677ac */ /* 0x000e220008000a00 */
[----:B------:R-:W3:Y:S05]  /*0050*/  LDCU.64 UR8, c[0x0][0x358] ;  /* 0x00006b00ff0877ac */ /* 0x000eea0008000a00 */
[----:B------:R-:W2:Y:S01]  /*0060*/  LDC R9, c[0x0][0x45c] ;  /* 0x00011700ff097b82 */ /* 0x000ea20000000800 */
[----:B------:R-:W4:Y:S01]  /*0070*/  S2R R125, SR_TID.X ;  /* 0x00000000007d7919 */ /* 0x000f220000002100 */
[----:B------:R-:W5:Y:S06]  /*0080*/  LDCU.64 UR10, c[0x0][0x438] ;  /* 0x00008700ff0a77ac */ /* 0x000f6c0008000a00 */
[----:B------:R-:W4:Y:S01]  /*0090*/  LDC R11, c[0x0][0x388] ;  /* 0x0000e200ff0b7b82 */ /* 0x000f220000000800 */
[----:B-1----:R-:W-:Y:S01]  /*00a0*/  ISETP.NE.AND P0, PT, RZ, UR4, PT ;  /* 0x00000004ff007c0c */ /* 0x002fe2000bf05270 */
[----:B0-----:R-:W-:Y:S01]  /*00b0*/  IMAD.U32 R2, RZ, RZ, UR6 ;  /* 0x00000006ff027e24 */ /* 0x001fe2000f8e00ff */
[----:B------:R-:W-:-:S11]  /*00c0*/  MOV R3, UR7 ;  /* 0x0000000700037c02 */ /* 0x000fd60008000f00 */
[----:B---3--:R-:W3:Y:S01]  /*00d0*/  @P0 LDG.E.64 R2, desc[UR8][R2.64] ;  /* 0x0000000802020981 */ /* 0x008ee2000c1e1b00 */
[----:B------:R-:W0:Y:S03]  /*00e0*/  @P0 LDC R5, c[0x0][0x460] ;  /* 0x00011800ff050b82 */ /* 0x000e260000000800 */
[----:B--2---:R-:W0:Y:S01]  /*00f0*/  @P0 LDG.E.64 R6, desc[UR8][R8.64] ;  /* 0x0000000808060981 */ /* 0x004e22000c1e1b00 */
[----:B-----5:R-:W-:Y:S01]  /*0100*/  UISETP.NE.U32.AND UP0, UPT, UR10, URZ, UPT ;  /* 0x000000ff0a00728c */ /* 0x020fe2000bf05070 */
[----:B------:R-:W-:Y:S03]  /*0110*/  BSSY.RECONVERGENT B0, `(.L_x_9337) ;  /* 0x00000aa000007945 */ /* 0x000fe60003800200 */
[----:B------:R-:W1:Y:S01]  /*0120*/  S2UR UR5, SR_CTAID.X ;  /* 0x00000000000579c3 */ /* 0x000e620000002500 */
[----:B------:R-:W-:Y:S01]  /*0130*/  UISETP.NE.AND.EX UP0, UPT, UR11, URZ, UPT, UP0 ;  /* 0x000000ff0b00728c */ /* 0x000fe2000bf05300 */
[----:B----4-:R-:W-:-:S02]  /*0140*/  LOP3.LUT R10, R125, 0x1f, RZ, 0xc0, !PT ;  /* 0x0000001f7d0a7812 */ /* 0x010fc400078ec0ff */
[----:B------:R-:W-:-:S04]  /*0150*/  SHF.R.S32.HI R0, RZ, 0x1f, R11 ;  /* 0x0000001fff007819 */ /* 0x000fc8000001140b */
[----:B------:R-:W2:Y:S01]  /*0160*/  LDC R4, c[0x0][0x360] ;  /* 0x0000d800ff047b82 */ /* 0x000ea20000000800 */
[----:B-1----:R-:W-:Y:S01]  /*0170*/  USHF.L.U32 UR4, UR5, 0x2, URZ ;  /* 0x0000000205047899 */ /* 0x002fe200080006ff */
[----:B---3--:R-:W-:Y:S02]  /*0180*/  @P0 R2UR UR6, R2 ;  /* 0x00000000020602ca */ /* 0x008fe400000e0000 */
[----:B------:R-:W-:Y:S02]  /*0190*/  @P0 R2UR UR7, R3 ;  /* 0x00000000030702ca */ /* 0x000fe400000e0000 */
[----:B0-----:R-:W-:Y:S01]  /*01a0*/  @P0 IADD3 R8, P1, PT, R6, R5, RZ ;  /* 0x0000000506080210 */ /* 0x001fe20007f3e0ff */
[----:B------:R-:W-:Y:S01]  /*01b0*/  IMAD.MOV.U32 R5, RZ, RZ, R10 ;  /* 0x000000ffff057224 */ /* 0x000fe200078e000a */
[----:B------:R-:W-:Y:S01]  /*01c0*/  LEA.HI R2, R0, R11, RZ, 0x3 ;  /* 0x0000000b00027211 */ /* 0x000fe200078f18ff */
[--C-:B--2---:R-:W-:Y:S01]  /*01d0*/  IMAD R0, R4, UR5, R125.reuse ;  /* 0x0000000504007c24 */ /* 0x104fe2000f8e027d */
[----:B------:R-:W-:Y:S01]  /*01e0*/  SHF.R.U32.HI R125, RZ, 0x5, R125 ;  /* 0x00000005ff7d7819 */ /* 0x000fe2000001167d */
[----:B------:R-:W-:Y:S01]  /*01f0*/  @P0 IMAD.X R9, RZ, RZ, R7, P1 ;  /* 0x000000ffff090224 */ /* 0x000fe200008e0607 */
[----:B------:R-:W-:-:S02]  /*0200*/  LOP3.LUT R3, R5, 0x1f, RZ, 0x3c, !PT ;  /* 0x0000001f05037812 */ /* 0x000fc400078e3cff */
[----:B------:R-:W-:Y:S01]  /*0210*/  LOP3.LUT R125, R125, UR4, RZ, 0xfc, !PT ;  /* 0x000000047d7d7c12 */ /* 0x000fe2000f8efcff */
[----:B------:R-:W-:Y:S01]  /*0220*/  UIADD3 UR15, UPT, UPT, UR6, -0x61c88647, URZ ;  /* 0x9e3779b9060f7890 */ /* 0x000fe2000fffe0ff */
[----:B------:R-:W-:Y:S01]  /*0230*/  LEA.HI.SX32 R2, R2, R3, 0x1d ;  /* 0x0000000302027211 */ /* 0x000fe200078feaff */
        /* <DEDUP_REMOVED lines=87> */
.L_x_9338:
        /* <DEDUP_REMOVED lines=64> */
.L_x_9339:
[----:B------:R-:W-:Y:S05]  /*0bb0*/  BSYNC.RECONVERGENT B0 ;  /* 0x0000000000007941 */ /* 0x000fea0003800200 */
.L_x_9337:
[----:B------:R-:W0:Y:S02]  /*0bc0*/  LDCU UR4, c[0x0][0x384] ;  /* 0x00007080ff0477ac */ /* 0x000e240008000800 */
[----:B0-----:R-:W-:-:S13]  /*0bd0*/  ISETP.GE.AND P0, PT, R125, UR4, PT ;  /* 0x000000047d007c0c */ /* 0x001fda000bf06270 */
[----:B------:R-:W-:Y:S05]  /*0be0*/  @P0 EXIT ;  /* 0x000000000000094d */ /* 0x000fea0003800000 */
[----:B------:R-:W-:Y:S01]  /*0bf0*/  IMAD.HI.U32 R5, R0, -0x326172a9, RZ ;  /* 0xcd9e8d5700057827 */ /* 0x000fe200078e00ff */
[----:B------:R-:W-:Y:S01]  /*0c00*/  BSSY B0, `(.L_x_9340) ;  /* 0x000258f000007945 */ /* 0x000fe20003800000 */
[----:B------:R-:W0:Y:S02]  /*0c10*/  LDCU UR10, c[0x0][0x404] ;  /* 0x00008080ff0a77ac */ /* 0x000e240008000800 */
[C---:B------:R-:W-:Y:S01]  /*0c20*/  IMAD.HI.U32 R6, R3.reuse, -0x2daee0ad, RZ ;  /* 0xd2511f5303067827 */ /* 0x040fe200078e00ff */
[----:B------:R-:W-:Y:S01]  /*0c30*/  LOP3.LUT R5, R4, UR6, R5, 0x96, !PT ;  /* 0x0000000604057c12 */ /* 0x000fe2000f8e9605 */
[----:B------:R-:W1:Y:S02]  /*0c40*/  LDCU.U8 UR11, c[0x0][0x410] ;  /* 0x00008200ff0b77ac */ /* 0x000e640008000000 */
[----:B------:R-:W-:Y:S01]  /*0c50*/  IMAD R12, R3, -0x2daee0ad, RZ ;  /* 0xd2511f53030c7824 */ /* 0x000fe200078e02ff */
[----:B------:R-:W-:Y:S01]  /*0c60*/  LOP3.LUT R6, R6, UR7, RZ, 0x3c, !PT ;  /* 0x0000000706067c12 */ /* 0x000fe2000f8e3cff */
[C---:B------:R-:W-:Y:S01]  /*0c70*/  IMAD.HI.U32 R9, R5.reuse, -0x2daee0ad, RZ ;  /* 0xd2511f5305097827 */ /* 0x040fe200078e00ff */
[----:B------:R-:W2:Y:S03]  /*0c80*/  LDCU UR14, c[0x0][0x448] ;  /* 0x00008900ff0e77ac */ /* 0x000ea60008000800 */
[----:B------:R-:W-:Y:S01]  /*0c90*/  IMAD R10, R0, -0x326172a9, RZ ;  /* 0xcd9e8d57000a7824 */ /* 0x000fe200078e02ff */
[----:B------:R-:W-:Y:S01]  /*0ca0*/  LOP3.LUT R9, R12, UR16, R9, 0x96, !PT ;  /* 0x000000100c097c12 */ /* 0x000fe2000f8e9609 */
[----:B------:R-:W-:Y:S01]  /*0cb0*/  IMAD.HI.U32 R7, R6, -0x326172a9, RZ ;  /* 0xcd9e8d5706077827 */ /* 0x000fe200078e00ff */
[----:B------:R-:W3:Y:S03]  /*0cc0*/  LDCU.64 UR12, c[0x0][0x408] ;  /* 0x00008100ff0c77ac */ /* 0x000ee60008000a00 */
[----:B------:R-:W-:Y:S01]  /*0cd0*/  IMAD R11, R5, -0x2daee0ad, RZ ;  /* 0xd2511f53050b7824 */ /* 0x000fe200078e02ff */
[----:B------:R-:W-:Y:S01]  /*0ce0*/  LOP3.LUT R7, R10, UR15, R7, 0x96, !PT ;  /* 0x0000000f0a077c12 */ /* 0x000fe2000f8e9607 */
[----:B------:R-:W-:Y:S01]  /*0cf0*/  IMAD R6, R6, -0x326172a9, RZ ;  /* 0xcd9e8d5706067824 */ /* 0x000fe200078e02ff */
[----:B------:R-:W4:Y:S01]  /*0d00*/  LDCU.64 UR4, c[0x0][0x3a0] ;  /* 0x00007400ff0477ac */ /* 0x000f220008000a00 */
        /* <DEDUP_REMOVED lines=49> */
[----:B01234-:R-:W-:-:S07]  /*1020*/  HFMA2 R8, -RZ, RZ, 0, 0 ;  /* 0x00000000ff087431 */ /* 0x01ffce00000001ff */
.L_x_10062:
[----:B------:R-:W0:Y:S08]  /*1030*/  LDC.64 R64, c[0x0][0x3f0] ;  /* 0x0000fc00ff407b82 */ /* 0x000e300000000a00 */
[----:B------:R-:W1:Y:S01]  /*1040*/  LDC R100, c[0x0][0x388] ;  /* 0x0000e200ff647b82 */ /* 0x000e620000000800 */
[----:B0-----:R-:W-:-:S05]  /*1050*/  IMAD.WIDE R64, R125, 0x4, R64 ;  /* 0x000000047d407825 */ /* 0x001fca00078e0240 */
[----:B------:R0:W2:Y:S02]  /*1060*/  LDG.E R108, desc[UR8][R64.64] ;  /* 0x00000008406c7981 */ /* 0x0000a4000c1e1900 */
[----:B0-----:R-:W0:Y:S02]  /*1070*/  LDC.64 R64, c[0x0][0x3f8] ;  /* 0x0000fe00ff407b82 */ /* 0x001e240000000a00 */
[----:B0-----:R-:W-:-:S05]  /*1080*/  IMAD.WIDE R64, R125, 0x4, R64 ;  /* 0x000000047d407825 */ /* 0x001fca00078e0240 */
[----:B-----5:R0:W5:Y:S01]  /*1090*/  LDG.E R164, desc[UR8][R64.64] ;  /* 0x0000000840a47981 */ /* 0x020162000c1e1900 */
[----:B-1----:R-:W-:Y:S01]  /*10a0*/  IMAD R66, R125, R100, RZ ;  /* 0x000000647d427224 */ /* 0x002fe200078e02ff */
[----:B------:R-:W-:Y:S01]  /*10b0*/  ISETP.GE.U32.AND P4, PT, R2, 0x20, PT ;  /* 0x000000200200780c */ /* 0x000fe20003f86070 */
[----:B------:R-:W-:Y:S01]  /*10c0*/  BSSY.RECONVERGENT B1, `(.L_x_9341) ;  /* 0x00005eb000017945 */ /* 0x000fe20003800200 */
[----:B------:R-:W1:Y:S01]  /*10d0*/  S2R R103, SR_TID.X ;  /* 0x0000000000677919 */ /* 0x000e620000002100 */
[----:B------:R-:W-:Y:S01]  /*10e0*/  IMAD.MOV.U32 R102, RZ, RZ, RZ ;  /* 0x000000ffff667224 */ /* 0x000fe200078e00ff */
[----:B-1----:R-:W-:Y:S02]  /*10f0*/  LOP3.LUT R103, R103, 0x1f, RZ, 0xc0, !PT ;  /* 0x0000001f67677812 */ /* 0x002fe400078ec0ff */
[----:B--2---:R-:W-:-:S13]  /*1100*/  ISETP.GE.AND P0, PT, R108, 0x1, PT ;  /* 0x000000016c00780c */ /* 0x004fda0003f06270 */
[----:B------:R-:W-:-:S04]  /*1110*/  @P0 VIADD R67, R108, 0xffffffff ;  /* 0xffffffff6c430836 */ /* 0x000fc80000000000 */
[----:B------:R-:W-:Y:S01]  /*1120*/  @P0 IMAD R100, R67, R100, RZ ;  /* 0x0000006443640224 */ /* 0x000fe200078e02ff */
[----:B------:R-:W-:-:S04]  /*1130*/  SHF.R.S32.HI R67, RZ, 0x1f, R66 ;  /* 0x0000001fff437819 */ /* 0x000fc80000011442 */
[----:B------:R-:W-:Y:S02]  /*1140*/  @P0 SHF.R.S32.HI R101, RZ, 0x1f, R100 ;  /* 0x0000001fff650819 */ /* 0x000fe40000011464 */
[----:B------:R-:W-:Y:S02]  /*1150*/  LEA.HI R67, R67, R66, RZ, 0x3 ;  /* 0x0000004243437211 */ /* 0x000fe400078f18ff */
[----:B------:R-:W-:-:S04]  /*1160*/  @P0 LEA.HI R101, R101, R100, RZ, 0x3 ;  /* 0x0000006465650211 */ /* 0x000fc800078f18ff */
[-C--:B------:R-:W-:Y:S02]  /*1170*/  @P0 LEA.HI.SX32 R102, R101, R103.reuse, 0x1d ;  /* 0x0000006765660211 */ /* 0x080fe400078feaff */
[----:B------:R-:W-:Y:S01]  /*1180*/  LEA.HI.SX32 R103, R67, R103, 0x1d ;  /* 0x0000006743677211 */ /* 0x000fe200078feaff */
[----:B0-----:R-:W-:Y:S06]  /*1190*/  @!P4 BRA `(.L_x_9342) ;  /* 0x0000005c0074c947 */ /* 0x001fec0003800000 */
[----:B------:R-:W-:Y:S04]  /*11a0*/  BSSY.RECONVERGENT B2, `(.L_x_9343) ;  /* 0x0000005000027945 */ /* 0x000fe80003800200 */
[----:B------:R-:W-:Y:S05]  /*11b0*/  @!P0 BRA `(.L_x_9344) ;  /* 0x00000000000c8947 */ /* 0x000fea0003800000 */
[----:B------:R-:W0:Y:S02]  /*11c0*/  LDC.64 R36, c[0x0][0x390] ;  /* 0x0000e400ff247b82 */ /* 0x000e240000000a00 */
[----:B0-----:R-:W-:-:S06]  /*11d0*/  IMAD.WIDE.U32 R36, R102, 0x10, R36 ;  /* 0x0000001066247825 */ /* 0x001fcc00078e0024 */
[----:B------:R-:W5:Y:S02]  /*11e0*/  LDG.E.128 R36, desc[UR8][R36.64] ;  /* 0x0000000824247981 */ /* 0x000f64000c1e1d00 */
.L_x_9344:
[----:B------:R-:W-:Y:S05]  /*11f0*/  BSYNC.RECONVERGENT B2 ;  /* 0x0000000000027941 */ /* 0x000fea0003800200 */
.L_x_9343:
        /* <DEDUP_REMOVED lines=28> */
.L_x_9350:
        /* <DEDUP_REMOVED lines=13> */
.L_x_9352:
[----:B------:R-:W-:Y:S05]  /*1490*/  BSYNC.RECONVERGENT B4 ;  /* 0x0000000000047941 */ /* 0x000fea0003800200 */
.L_x_9351:
        /* <DEDUP_REMOVED lines=41> */
[----:B------:R-:W-:-:S07]  /*1730*/  MOV R14, R64 ;  /* 0x00000040000e7202 */ /* 0x000fce0000000f00 */
.L_x_9349:
[----:B------:R-:W-:Y:S05]  /*1740*/  BSYNC.RECONVERGENT B3 ;  /* 0x0000000000037941 */ /* 0x000fea0003800200 */
.L_x_9348:
[----:B------:R-:W-:Y:S01]  /*1750*/  I2FP.F32.U32 R7, R9 ;  /* 0x0000000900077245 */ /* 0x000fe20000201000 */
[----:B------:R-:W-:Y:S02]  /*1760*/  HFMA2 R12, -RZ, RZ, 0.1171875, 0 ;  /* 0x2f800000ff0c7431 */ /* 0x000fe400000001ff */
[----:B-----5:R-:W-:Y:S02]  /*1770*/  HADD2.F32 R9, -RZ, R36.H0_H0 ;  /* 0x20000024ff097230 */ /* 0x020fe40000004100 */
[----:B------:R-:W-:Y:S02]  /*1780*/  HADD2.F32 R16, -RZ, R32.H0_H0 ;  /* 0x20000020ff107230 */ /* 0x000fe40000004100 */
[----:B------:R-:W-:Y:S01]  /*1790*/  FFMA.FTZ R7, R7, R12, 1.1641532182693481445e-10 ;  /* 0x2f00000007077423 */ /* 0x000fe2000001000c */
[----:B------:R-:W-:Y:S01]  /*17a0*/  FMUL.FTZ R9, R9, UR13 ;  /* 0x0000000d09097c20 */ /* 0x000fe20008410000 */
[----:B------:R-:W-:-:S03]  /*17b0*/  HADD2.F32 R12, -RZ, R60.H0_H0 ;  /* 0x2000003cff0c7230 */ /* 0x000fc60000004100 */
[----:B------:R-:W-:Y:S01]  /*17c0*/  FMUL.FTZ R9, R9, UR12 ;  /* 0x0000000c09097c20 */ /* 0x000fe20008410000 */
[----:B------:R-:W-:-:S04]  /*17d0*/  FSETP.GTU.FTZ.AND P2, PT, R7, UR10, PT ;  /* 0x0000000a07007c0b */ /* 0x000fc8000bf5c000 */
[----:B------:R-:W-:Y:S02]  /*17e0*/  FSEL R9, R9, RZ, !P2 ;  /* 0x000000ff09097208 */ /* 0x000fe40005000000 */
[----:B------:R-:W-:-:S03]  /*17f0*/  SEL R11, RZ, 0x1, P2 ;  /* 0x00000001ff0b7807 */ /* 0x000fc60001000000 */
[----:B------:R-:W-:-:S07]  /*1800*/  FFMA.FTZ R9, R9, R12, R16 ;  /* 0x0000000c09097223 */ /* 0x000fce0000010010 */
.L_x_9347:
[----:B------:R-:W-:Y:S05]  /*1810*/  BSYNC.RECONVERGENT B2 ;  /* 0x0000000000027941 */ /* 0x000fea0003800200 */
.L_x_9346:
        /* <DEDUP_REMOVED lines=18> */
[----:B------:R-:W-:Y:S01]  /*1940*/  @!P2 IMAD.MOV.U32 R7, RZ, RZ, R5 ;  /* 0x000000ffff07a224 */ /* 0x000fe200078e0005 */
[----:B------:R-:W-:Y:S01]  /*1950*/  @P2 MOV R7, R6 ;  /* 0x0000000600072202 */ /* 0x000fe20000000f00 */
[----:B------:R-:W-:Y:S01]  /*1960*/  @P2 IMAD.MOV.U32 R16, RZ, RZ, R14 ;  /* 0x000000ffff102224 */ /* 0x000fe200078e000e */
[----:B------:R-:W-:Y:S06]  /*1970*/  BRA `(.L_x_9356) ;  /* 0x0000000000e47947 */ /* 0x000fec0003800000 */
.L_x_9357:
        /* <DEDUP_REMOVED lines=13> */
.L_x_9359:
[----:B------:R-:W-:Y:S05]  /*1a50*/  BSYNC.RECONVERGENT B4 ;  /* 0x0000000000047941 */ /* 0x000fea0003800200 */
.L_x_9358:
        /* <DEDUP_REMOVED lines=39> */
[----:B------:R-:W-:Y:S02]  /*1cd0*/  LOP3.LUT R6, R6, UR31, R101, 0x96, !PT ;  /* 0x0000001f06067c12 */ /* 0x000fe4000f8e9665 */
[----:B------:R-:W-:Y:S01]  /*1ce0*/  MOV R10, R100 ;  /* 0x00000064000a7202 */ /* 0x000fe20000000f00 */
[----:B------:R-:W-:Y:S01]  /*1cf0*/  IMAD.MOV.U32 R16, RZ, RZ, R12 ;  /* 0x000000ffff107224 */ /* 0x000fe200078e000c */
[----:B------:R-:W-:-:S07]  /*1d00*/  LOP3.LUT R5, R66, UR32, R13, 0x96, !PT ;  /* 0x0000002042057c12 */ /* 0x000fce000f8e960d */
.L_x_9356:
[----:B------:R-:W-:Y:S05]  /*1d10*/  BSYNC.RECONVERGENT B3 ;  /* 0x0000000000037941 */ /* 0x000fea0003800200 */
.L_x_9355:
[----:B------:R-:W-:Y:S01]  /*1d20*/  I2FP.F32.U32 R7, R7 ;  /* 0x0000000700077245 */ /* 0x000fe20000201000 */
[----:B------:R-:W-:Y:S02]  /*1d30*/  HFMA2 R14, -RZ, RZ, 0.1171875, 0 ;  /* 0x2f800000ff0e7431 */ /* 0x000fe400000001ff */
[----:B-----5:R-:W-:Y:S02]  /*1d40*/  HADD2.F32 R12, -RZ, R36.H1_H1 ;  /* 0x30000024ff0c7230 */ /* 0x020fe40000004100 */
[----:B------:R-:W-:Y:S02]  /*1d50*/  HADD2.F32 R65, -RZ, R32.H1_H1 ;  /* 0x30000020ff417230 */ /* 0x000fe40000004100 */
[----:B------:R-:W-:Y:S01]  /*1d60*/  FFMA.FTZ R7, R7, R14, 1.1641532182693481445e-10 ;  /* 0x2f00000007077423 */ /* 0x000fe2000001000e */
[----:B------:R-:W-:-:S04]  /*1d70*/  FMUL.FTZ R12, R12, UR13 ;  /* 0x0000000d0c0c7c20 */ /* 0x000fc80008410000 */
[----:B------:R-:W-:Y:S01]  /*1d80*/  FMUL.FTZ R12, R12, UR12 ;  /* 0x0000000c0c0c7c20 */ /* 0x000fe20008410000 */
[----:B------:R-:W-:Y:S01]  /*1d90*/  FSETP.GTU.FTZ.AND P2, PT, R7, UR10, PT ;  /* 0x0000000a07007c0b */ /* 0x000fe2000bf5c000 */
[----:B------:R-:W-:-:S03]  /*1da0*/  HADD2.F32 R7, -RZ, R60.H1_H1 ;  /* 0x3000003cff077230 */ /* 0x000fc60000004100 */
[----:B------:R-:W-:Y:S02]  /*1db0*/  FSEL R12, R12, RZ, !P2 ;  /* 0x000000ff0c0c7208 */ /* 0x000fe40005000000 */
[----:B------:R-:W-:-:S03]  /*1dc0*/  SEL R13, RZ, 0x1, P2 ;  /* 0x00000001ff0d7807 */ /* 0x000fc60001000000 */
[----:B------:R-:W-:-:S07]  /*1dd0*/  FFMA.FTZ R12, R12, R7, R65 ;  /* 0x000000070c0c7223 */ /* 0x000fce0000010041 */
.L_x_9354:
[----:B------:R-:W-:Y:S05]  /*1de0*/  BSYNC.RECONVERGENT B2 ;  /* 0x0000000000027941 */ /* 0x000fea0003800200 */
.L_x_9353:
        /* <DEDUP_REMOVED lines=22> */
.L_x_9364:
        /* <DEDUP_REMOVED lines=13> */
.L_x_9366:
[----:B------:R-:W-:Y:S05]  /*2020*/  BSYNC.RECONVERGENT B4 ;  /* 0x0000000000047941 */ /* 0x000fea0003800200 */
.L_x_9365:
        /* <DEDUP_REMOVED lines=38> */
[----:B------:R-:W-:-:S03]  /*2290*/  LOP3.LUT R6, R6, UR31, R105, 0x96, !PT ;  /* 0x0000001f06067c12 */ /* 0x000fc6000f8e9669 */
[----:B------:R-:W-:Y:S01]  /*22a0*/  IMAD.MOV.U32 R10, RZ, RZ, R104 ;  /* 0x000000ffff0a7224 */ /* 0x000fe200078e0068 */
[----:B------:R-:W-:Y:S01]  /*22b0*/  MOV R18, R14 ;  /* 0x0000000e00127202 */ /* 0x000fe20000000f00 */
[----:B------:R-:W-:Y:S01]  /*22c0*/  IMAD.MOV.U32 R14, RZ, RZ, R16 ;  /* 0x000000ffff0e7224 */ /* 0x000fe200078e0010 */
[----:B------:R-:W-:-:S07]  /*22d0*/  LOP3.LUT R5, R100, UR32, R15, 0x96, !PT ;  /* 0x0000002064057c12 */ /* 0x000fce000f8e960f */
.L_x_9363:
[----:B------:R-:W-:Y:S05]  /*22e0*/  BSYNC.RECONVERGENT B3 ;  /* 0x0000000000037941 */ /* 0x000fea0003800200 */
.L_x_9362:
[----:B------:R-:W-:Y:S01]  /*22f0*/  I2FP.F32.U32 R14, R14 ;  /* 0x0000000e000e7245 */ /* 0x000fe20000201000 */
[----:B-----5:R-:W-:Y:S02]  /*2300*/  HADD2.F32 R15, -RZ, R37.H0_H0 ;  /* 0x20000025ff0f7230 */ /* 0x020fe40000004100 */
[----:B------:R-:W-:Y:S02]  /*2310*/  IMAD.MOV.U32 R65, RZ, RZ, 0x2f800000 ;  /* 0x2f800000ff417424 */ /* 0x000fe400078e00ff */
[----:B------:R-:W-:Y:S02]  /*2320*/  HADD2.F32 R99, -RZ, R33.H0_H0 ;  /* 0x20000021ff637230 */ /* 0x000fe40000004100 */
[----:B------:R-:W-:Y:S01]  /*2330*/  FMUL.FTZ R15, R15, UR13 ;  /* 0x0000000d0f0f7c20 */ /* 0x000fe20008410000 */
[----:B------:R-:W-:Y:S01]  /*2340*/  FFMA.FTZ R14, R14, R65, 1.1641532182693481445e-10 ;  /* 0x2f0000000e0e7423 */ /* 0x000fe20000010041 */
[----:B------:R-:W-:Y:S02]  /*2350*/  HADD2.F32 R65, -RZ, R61.H0_H0 ;  /* 0x2000003dff417230 */ /* 0x000fe40000004100 */
[----:B------:R-:W-:-:S02]  /*2360*/  FMUL.FTZ R15, R15, UR12 ;  /* 0x0000000c0f0f7c20 */ /* 0x000fc40008410000 */
[----:B------:R-:W-:-:S04]  /*2370*/  FSETP.GTU.FTZ.AND P2, PT, R14, UR10, PT ;  /* 0x0000000a0e007c0b */ /* 0x000fc8000bf5c000 */
[----:B------:R-:W-:Y:S02]  /*2380*/  FSEL R14, R15, RZ, !P2 ;  /* 0x000000ff0f0e7208 */ /* 0x000fe40005000000 */
[----:B------:R-:W-:-:S03]  /*2390*/  SEL R15, RZ, 0x1, P2 ;  /* 0x00000001ff0f7807 */ /* 0x000fc60001000000 */
[----:B------:R-:W-:-:S07]  /*23a0*/  FFMA.FTZ R14, R14, R65, R99 ;  /* 0x000000410e0e7223 */ /* 0x000fce0000010063 */
.L_x_9361:
[----:B------:R-:W-:Y:S05]  /*23b0*/  BSYNC.RECONVERGENT B2 ;  /* 0x0000000000027941 */ /* 0x000fea0003800200 */
.L_x_9360:
        /* <DEDUP_REMOVED lines=19> */
[----:B------:R-:W-:Y:S01]  /*24f0*/  @!P2 IMAD.MOV.U32 R16, RZ, RZ, R5 ;  /* 0x000000ffff10a224 */ /* 0x000fe200078e0005 */
[----:B------:R-:W-:Y:S01]  /*2500*/  @P2 MOV R16, R6 ;  /* 0x0000000600102202 */ /* 0x000fe20000000f00 */
[----:B------:R-:W-:Y:S06]  /*2510*/  BRA `(.L_x_9370) ;  /* 0x0000000000e47947 */ /* 0x000fec0003800000 */
.L_x_9371:
        /* <DEDUP_REMOVED lines=13> */
.L_x_9373:
[----:B------:R-:W-:Y:S05]  /*25f0*/  BSYNC.RECONVERGENT B4 ;  /* 0x0000000000047941 */ /* 0x000fea0003800200 */
.L_x_9372:
        /* <DEDUP_REMOVED lines=39> */
[----:B------:R-:W-:-:S04]  /*2870*/  IMAD.WIDE.U32 R16, R5, -0x2daee0ad, RZ ;  /* 0xd2511f5305107825 */ /* 0x000fc800078e00ff */
[----:B------:R-:W-:Y:S01]  /*2880*/  IMAD.MOV.U32 R20, RZ, RZ, R16 ;  /* 0x000000ffff147224 */ /* 0x000fe200078e0010 */
[----:B------:R-:W-:Y:S02]  /*2890*/  LOP3.LUT R5, R100, UR32, R17, 0x96, !PT ;  /* 0x0000002064057c12 */ /* 0x000fe4000f8e9611 */
[----:B------:R-:W-:-:S07]  /*28a0*/  MOV R16, R18 ;  /* 0x0000001200107202 */ /* 0x000fce0000000f00 */
.L_x_9370:
[----:B------:R-:W-:Y:S05]  /*28b0*/  BSYNC.RECONVERGENT B3 ;  /* 0x0000000000037941 */ /* 0x000fea0003800200 */
.L_x_9369:
[----:B------:R-:W-:Y:S01]  /*28c0*/  I2FP.F32.U32 R7, R16 ;  /* 0x0000001000077245 */ /* 0x000fe20000201000 */
[----:B------:R-:W-:Y:S02]  /*28d0*/  HFMA2 R16, -RZ, RZ, 0.1171875, 0 ;  /* 0x2f800000ff107431 */ /* 0x000fe400000001ff */
[----:B------:R-:W-:-:S03]  /*28e0*/  HADD2.F32 R17, -RZ, R33.H1_H1 ;  /* 0x30000021ff117230 */ /* 0x000fc60000004100 */
[----:B------:R-:W-:Y:S01]  /*28f0*/  FFMA.FTZ R7, R7, R16, 1.1641532182693481445e-10 ;  /* 0x2f00000007077423 */ /* 0x000fe20000010010 */
[----:B-----5:R-:W-:-:S04]  /*2900*/  HADD2.F32 R16, -RZ, R37.H1_H1 ;  /* 0x30000025ff107230 */ /* 0x020fc80000004100 */
[----:B------:R-:W-:Y:S01]  /*2910*/  FSETP.GTU.FTZ.AND P2, PT, R7, UR10, PT ;  /* 0x0000000a07007c0b */ /* 0x000fe2000bf5c000 */
[----:B------:R-:W-:Y:S01]  /*2920*/  FMUL.FTZ R16, R16, UR13 ;  /* 0x0000000d10107c20 */ /* 0x000fe20008410000 */
[----:B------:R-:W-:-:S03]  /*2930*/  HADD2.F32 R7, -RZ, R61.H1_H1 ;  /* 0x3000003dff077230 */ /* 0x000fc60000004100 */
[----:B------:R-:W-:-:S05]  /*2940*/  FMUL.FTZ R16, R16, UR12 ;  /* 0x0000000c10107c20 */ /* 0x000fca0008410000 */
[----:B------:R-:W-:-:S05]  /*2950*/  FSEL R16, R16, RZ, !P2 ;  /* 0x000000ff10107208 */ /* 0x000fca0005000000 */
[----:B------:R-:W-:Y:S01]  /*2960*/  FFMA.FTZ R16, R16, R7, R17 ;  /* 0x0000000710107223 */ /* 0x000fe20000010011 */
[----:B------:R-:W-:-:S07]  /*2970*/  SEL R17, RZ, 0x1, P2 ;  /* 0x00000001ff117807 */ /* 0x000fce0001000000 */
.L_x_9368:
[----:B------:R-:W-:Y:S05]  /*2980*/  BSYNC.RECONVERGENT B2 ;  /* 0x0000000000027941 */ /* 0x000fea0003800200 */
.L_x_9367:
        /* <DEDUP_REMOVED lines=16> */
[----:B------:R-:W-:Y:S01]  /*2a90*/  @P2 VIADD R7, R24, 0x1 ;  /* 0x0000000118072836 */ /* 0x000fe20000000000 */
[----:B------:R-:W-:Y:S01]  /*2aa0*/  @!P2 MOV R22, R20 ;  /* 0x000000140016a202 */ /* 0x000fe20000000f00 */
[----:B------:R-:W-:Y:S01]  /*2ab0*/  @P2 IMAD.MOV.U32 R22, RZ, RZ, R20 ;  /* 0x000000ffff162224 */ /* 0x000fe200078e0014 */
[----:B------:R-:W-:Y:S01]  /*2ac0*/  @!P2 MOV R18, R5 ;  /* 0x000000050012a202 */ /* 0x000fe20000000f00 */
[----:B------:R-:W-:Y:S01]  /*2ad0*/  @P2 IMAD.MOV.U32 R18, RZ, RZ, R6 ;  /* 0x000000ffff122224 */ /* 0x000fe200078e0006 */
[----:B------:R-:W-:Y:S06]  /*2ae0*/  BRA `(.L_x_9377) ;  /* 0x0000000000e47947 */ /* 0x000fec0003800000 */
.L_x_9378:
        /* <DEDUP_REMOVED lines=13> */
.L_x_9380:
[----:B------:R-:W-:Y:S05]  /*2bc0*/  BSYNC.RECONVERGENT B4 ;  /* 0x0000000000047941 */ /* 0x000fea0003800200 */
.L_x_9379:
        /* <DEDUP_REMOVED lines=39> */
[----:B------:R-:W-:-:S03]  /*2e40*/  IMAD.WIDE.U32 R18, R5, -0x2daee0ad, RZ ;  /* 0xd2511f5305127825 */ /* 0x000fc600078e00ff */
[----:B------:R-:W-:Y:S01]  /*2e50*/  MOV R22, R18 ;  /* 0x0000001200167202 */ /* 0x000fe20000000f00 */
[----:B------:R-:W-:Y:S01]  /*2e60*/  IMAD.MOV.U32 R18, RZ, RZ, R20 ;  /* 0x000000ffff127224 */ /* 0x000fe200078e0014 */
[----:B------:R-:W-:-:S07]  /*2e70*/  LOP3.LUT R5, R100, UR32, R19, 0x96, !PT ;  /* 0x0000002064057c12 */ /* 0x000fce000f8e9613 */
.L_x_9377:
[----:B------:R-:W-:Y:S05]  /*2e80*/  BSYNC.RECONVERGENT B3 ;  /* 0x0000000000037941 */ /* 0x000fea0003800200 */
.L_x_9376:
[----:B------:R-:W-:Y:S01]  /*2e90*/  I2FP.F32.U32 R18, R18 ;  /* 0x0000001200127245 */ /* 0x000fe20000201000 */
[----:B------:R-:W-:Y:S02]  /*2ea0*/  IMAD.MOV.U32 R19, RZ, RZ, 0x2f800000 ;  /* 0x2f800000ff137424 */ /* 0x000fe400078e00ff */
[----:B------:R-:W-:Y:S02]  /*2eb0*/  HADD2.F32 R20, -RZ, R34.H0_H0 ;  /* 0x20000022ff147230 */ /* 0x000fe40000004100 */
[----:B------:R-:W-:Y:S01]  /*2ec0*/  FFMA.FTZ R18, R18, R19, 1.1641532182693481445e-10 ;  /* 0x2f00000012127423 */ /* 0x000fe20000010013 */
[----:B-----5:R-:W-:-:S04]  /*2ed0*/  HADD2.F32 R19, -RZ, R38.H0_H0 ;  /* 0x20000026ff137230 */ /* 0x020fc80000004100 */
[----:B------:R-:W-:Y:S01]  /*2ee0*/  FSETP.GTU.FTZ.AND P2, PT, R18, UR10, PT ;  /* 0x0000000a12007c0b */ /* 0x000fe2000bf5c000 */
[----:B------:R-:W-:Y:S01]  /*2ef0*/  FMUL.FTZ R19, R19, UR13 ;  /* 0x0000000d13137c20 */ /* 0x000fe20008410000 */
[----:B------:R-:W-:-:S03]  /*2f00*/  HADD2.F32 R18, -RZ, R62.H0_H0 ;  /* 0x2000003eff127230 */ /* 0x000fc60000004100 */
[----:B------:R-:W-:-:S05]  /*2f10*/  FMUL.FTZ R19, R19, UR12 ;  /* 0x0000000c13137c20 */ /* 0x000fca0008410000 */
[----:B------:R-:W-:-:S05]  /*2f20*/  FSEL R19, R19, RZ, !P2 ;  /* 0x000000ff13137208 */ /* 0x000fca0005000000 */
[----:B------:R-:W-:Y:S01]  /*2f30*/  FFMA.FTZ R18, R19, R18, R20 ;  /* 0x0000001213127223 */ /* 0x000fe20000010014 */
[----:B------:R-:W-:-:S07]  /*2f40*/  SEL R19, RZ, 0x1, P2 ;  /* 0x00000001ff137807 */ /* 0x000fce0001000000 */
.L_x_9375:
[----:B------:R-:W-:Y:S05]  /*2f50*/  BSYNC.RECONVERGENT B2 ;  /* 0x0000000000027941 */ /* 0x000fea0003800200 */
.L_x_9374:
        /* <DEDUP_REMOVED lines=22> */
.L_x_9385:
        /* <DEDUP_REMOVED lines=13> */
.L_x_9387:
[----:B------:R-:W-:Y:S05]  /*3190*/  BSYNC.RECONVERGENT B4 ;  /* 0x0000000000047941 */ /* 0x000fea0003800200 */
.L_x_9386:
        /* <DEDUP_REMOVED lines=40> */
[----:B------:R-:W-:Y:S01]  /*3420*/  LOP3.LUT R5, R100, UR32, R21, 0x96, !PT ;  /* 0x0000002064057c12 */ /* 0x000fe2000f8e9615 */
[----:B------:R-:W-:Y:S01]  /*3430*/  IMAD.MOV.U32 R100, RZ, RZ, RZ ;  /* 0x000000ffff647224 */ /* 0x000fe200078e00ff */
[----:B------:R-:W-:-:S07]  /*3440*/  MOV R20, R22 ;  /* 0x0000001600147202 */ /* 0x000fce0000000f00 */
.L_x_9384:
[----:B------:R-:W-:Y:S05]  /*3450*/  BSYNC.RECONVERGENT B3 ;  /* 0x0000000000037941 */ /* 0x000fea0003800200 */
.L_x_9383:
        /* <DEDUP_REMOVED lines=12> */
.L_x_9382:
[----:B------:R-:W-:Y:S05]  /*3520*/  BSYNC.RECONVERGENT B2 ;  /* 0x0000000000027941 */ /* 0x000fea0003800200 */
.L_x_9381:
        /* <DEDUP_REMOVED lines=22> */
.L_x_9392:
        /* <DEDUP_REMOVED lines=13> */
.L_x_9394:
[----:B------:R-:W-:Y:S05]  /*3760*/  BSYNC.RECONVERGENT B4 ;  /* 0x0000000000047941 */ /* 0x000fea0003800200 */
.L_x_9393:
        /* <DEDUP_REMOVED lines=39> */
[----:B------:R-:W-:-:S04]  /*39e0*/  IMAD.WIDE.U32 R22, R5, -0x2daee0ad, RZ ;  /* 0xd2511f5305167825 */ /* 0x000fc800078e00ff */
[----:B------:R-:W-:Y:S01]  /*39f0*/  IMAD.MOV.U32 R7, RZ, RZ, R24 ;  /* 0x000000ffff077224 */ /* 0x000fe200078e0018 */
[----:B------:R-:W-:Y:S02]  /*3a00*/  LOP3.LUT R5, R100, UR32, R23, 0x96, !PT ;  /* 0x0000002064057c12 */ /* 0x000fe4000f8e9617 */
[----:B------:R-:W-:-:S07]  /*3a10*/  MOV R107, R22 ;  /* 0x00000016006b7202 */ /* 0x000fce0000000f00 */
.L_x_9391:
[----:B------:R-:W-:Y:S05]  /*3a20*/  BSYNC.RECONVERGENT B3 ;  /* 0x0000000000037941 */ /* 0x000fea0003800200 */
.L_x_9390:
        /* <DEDUP_REMOVED lines=12> */
.L_x_9389:
[----:B------:R-:W-:Y:S05]  /*3af0*/  BSYNC.RECONVERGENT B2 ;  /* 0x0000000000027941 */ /* 0x000fea0003800200 */
.L_x_9388:
        /* <DEDUP_REMOVED lines=22> */
.L_x_9399:
        /* <DEDUP_REMOVED lines=13> */
.L_x_9401:
[----:B------:R-:W-:Y:S05]  /*3d30*/  BSYNC.RECONVERGENT B4 ;  /* 0x0000000000047941 */ /* 0x000fea0003800200 */
.L_x_9400:
        /* <DEDUP_REMOVED lines=39> */
[----:B------:R-:W-:-:S04]  /*3fb0*/  IMAD.WIDE.U32 R24, R5, -0x2daee0ad, RZ ;  /* 0xd2511f5305187825 */ /* 0x000fc800078e00ff */
[----:B------:R-:W-:Y:S01]  /*3fc0*/  IMAD.MOV.U32 R104, RZ, RZ, R24 ;  /* 0x000000ffff687224 */ /* 0x000fe200078e0018 */
[----:B------:R-:W-:Y:S02]  /*3fd0*/  LOP3.LUT R5, R100, UR32, R25, 0x96, !PT ;  /* 0x0000002064057c12 */ /* 0x000fe4000f8e9619 */
[----:B------:R-:W-:-:S07]  /*3fe0*/  MOV R24, R107 ;  /* 0x0000006b00187202 */ /* 0x000fce0000000f00 */
.L_x_9398:
[----:B------:R-:W-:Y:S05]  /*3ff0*/  BSYNC.RECONVERGENT B3 ;  /* 0x0000000000037941 */ /* 0x000fea0003800200 */
.L_x_9397:
        /* <DEDUP_REMOVED lines=12> */
.L_x_9396:
[----:B------:R-:W-:Y:S05]  /*40c0*/  BSYNC.RECONVERGENT B2 ;  /* 0x0000000000027941 */ /* 0x000fea0003800200 */
.L_x_9395:
[----:B------:R-:W-:Y:S02]  /*40d0*/  F2FP.F16.F32.PACK_AB R100, RZ, R24 ;  /* 0x00000018ff64723e */ /* 0x000fe400000000ff */
[----:B------:R-:W-:Y:S02]  /*40e0*/  PRMT R64, R64, 0x5410, R67 ;  /* 0x0000541040407816 */ /* 0x000fe40000000043 */
[----:B------:R-:W-:Y:S02]  /*40f0*/  PRMT R66, R66, 0x5410, R105 ;  /* 0x0000541042427816 */ /* 0x000fe40000000069 */
[----:B------:R-:W-:Y:S02]  /*4100*/  PRMT R65, R65, 0x5410, R99 ;  /* 0x0000541041417816 */ /* 0x000fe40000000063 */
[----:B------:R-:W-:Y:S01]  /*4110*/  PRMT R67, R106, 0x5410, R100 ;  /* 0x000054106a437816 */ /* 0x000fe20000000064 */
[----:B------:R-:W-:Y:S06]  /*4120*/  BRA `(.L_x_9402) ;  /* 0x0000002c001c7947 */ /* 0x000fec0003800000 */
.L_x_9345:
[----:B------:R-:W-:Y:S01]  /*4130*/  BSSY.RECONVERGENT B2, `(.L_x_9403) ;  /* 0x0000059000027945 */ /* 0x000fe20003800200 */
[----:B------:R-:W-:Y:S01]  /*4140*/  IMAD.MOV.U32 R9, RZ, RZ, RZ ;  /* 0x000000ffff097224 */ /* 0x000fe200078e00ff */
[----:B------:R-:W-:Y:S01]  /*4150*/  MOV R104, R99 ;  /* 0x0000006300687202 */ /* 0x000fe20000000f00 */
[----:B------:R-:W-:Y:S01]  /*4160*/  IMAD.MOV.U32 R14, RZ, RZ, R7 ;  /* 0x000000ffff0e7224 */ /* 0x000fe200078e0007 */
        /* <DEDUP_REMOVED lines=17> */
.L_x_9407:
        /* <DEDUP_REMOVED lines=13> */
.L_x_9409:
[----:B------:R-:W-:Y:S05]  /*4350*/  BSYNC.RECONVERGENT B4 ;  /* 0x0000000000047941 */ /* 0x000fea0003800200 */
.L_x_9408:
[----:B------:R-:W-:Y:S01]  /*4360*/  IMAD.WIDE.U32 R66, R0, -0x326172a9, RZ ;  /* 0xcd9e8d5700427825 */ /* 0x000fe200078e00ff */
[----:B------:R-:W-:-:S03]  /*4370*/  LOP3.LUT R10, R8, UR7, R7, 0x96, !PT ;  /* 0x00000007080a7c12 */ /* 0x000fc6000f8e9607 */
[----:B------:R-:W-:Y:S02]  /*4380*/  HFMA2 R14, -RZ, RZ, 0, 0 ;  /* 0x00000000ff0e7431 */ /* 0x000fe400000001ff */
        /* <DEDUP_REMOVED lines=39> */
.L_x_9406:
[----:B------:R-:W-:Y:S05]  /*4600*/  BSYNC.RECONVERGENT B3 ;  /* 0x0000000000037941 */ /* 0x000fea0003800200 */
.L_x_9405:
        /* <DEDUP_REMOVED lines=10> */
[----:B------:R-:W-:-:S07]  /*46b0*/  FMUL.FTZ R9, R9, R12 ;  /* 0x0000000c09097220 */ /* 0x000fce0000410000 */
.L_x_9404:
[----:B------:R-:W-:Y:S05]  /*46c0*/  BSYNC.RECONVERGENT B2 ;  /* 0x0000000000027941 */ /* 0x000fea0003800200 */
.L_x_9403:
        /* <DEDUP_REMOVED lines=18> */
.L_x_9414:
        /* <DEDUP_REMOVED lines=13> */
.L_x_9416:
[----:B------:R-:W-:Y:S05]  /*48c0*/  BSYNC.RECONVERGENT B4 ;  /* 0x0000000000047941 */ /* 0x000fea0003800200 */
.L_x_9415:
        /* <DEDUP_REMOVED lines=40> */
[----:B------:R-:W-:Y:S02]  /*4b50*/  LOP3.LUT R5, R64, UR32, R13, 0x96, !PT ;  /* 0x0000002040057c12 */ /* 0x000fe4000f8e960d */
[----:B------:R-:W-:Y:S01]  /*4b60*/  MOV R13, R104 ;  /* 0x00000068000d7202 */ /* 0x000fe20000000f00 */
[----:B------:R-:W-:-:S07]  /*4b70*/  IMAD.MOV.U32 R104, RZ, RZ, R12 ;  /* 0x000000ffff687224 */ /* 0x000fce00078e000c */
.L_x_9413:
[----:B------:R-:W-:Y:S05]  /*4b80*/  BSYNC.RECONVERGENT B3 ;  /* 0x0000000000037941 */ /* 0x000fea0003800200 */
.L_x_9412:
        /* <DEDUP_REMOVED lines=10> */
[----:B------:R-:W-:-:S07]  /*4c30*/  FMUL.FTZ R12, R12, R65 ;  /* 0x000000410c0c7220 */ /* 0x000fce0000410000 */
.L_x_9411:
[----:B------:R-:W-:Y:S05]  /*4c40*/  BSYNC.RECONVERGENT B2 ;  /* 0x0000000000027941 */ /* 0x000fea0003800200 */
.L_x_9410:
        /* <DEDUP_REMOVED lines=18> */
.L_x_9421:
        /* <DEDUP_REMOVED lines=13> */
.L_x_9423:
[----:B------:R-:W-:Y:S05]  /*4e40*/  BSYNC.RECONVERGENT B4 ;  /* 0x0000000000047941 */ /* 0x000fea0003800200 */
.L_x_9422:
        /* <DEDUP_REMOVED lines=43> */
.L_x_9420:
[----:B------:R-:W-:Y:S05]  /*5100*/  BSYNC.RECONVERGENT B3 ;  /* 0x0000000000037941 */ /* 0x000fea0003800200 */
.L_x_9419:
        /* <DEDUP_REMOVED lines=10> */
[----:B------:R-:W-:-:S07]  /*51b0*/  FMUL.FTZ R14, R14, R7 ;  /* 0x000000070e0e7220 */ /* 0x000fce0000410000 */
.L_x_9418:
[----:B------:R-:W-:Y:S05]  /*51c0*/  BSYNC.RECONVERGENT B2 ;  /* 0x0000000000027941 */ /* 0x000fea0003800200 */
.L_x_9417:
        /* <DEDUP_REMOVED lines=18> */
.L_x_9428:
        /* <DEDUP_REMOVED lines=13> */
.L_x_9430:
[----:B------:R-:W-:Y:S05]  /*53c0*/  BSYNC.RECONVERGENT B4 ;  /* 0x0000000000047941 */ /* 0x000fea0003800200 */
.L_x_9429:
        /* <DEDUP_REMOVED lines=43> */
.L_x_9427:
[----:B------:R-:W-:Y:S05]  /*5680*/  BSYNC.RECONVERGENT B3 ;  /* 0x0000000000037941 */ /* 0x000fea0003800200 */
.L_x_9426:
[----:B------:R-:W-:Y:S01]  /*5690*/  I2FP.F32.U32 R16, R17 ;  /* 0x0000001100107245 */ /* 0x000fe20000201000 */
[----:B------:R-:W-:-:S04]  /*56a0*/  IMAD.MOV.U32 R17, RZ, RZ, 0x2f800000 ;  /* 0x2f800000ff117424 */ /* 0x000fc800078e00ff */
[----:B------:R-:W-:Y:S01]  /*56b0*/  FFMA.FTZ R16, R16, R17, 1.1641532182693481445e-10 ;  /* 0x2f00000010107423 */ /* 0x000fe20000010011 */
[----:B-----5:R-:W-:-:S04]  /*56c0*/  HADD2.F32 R17, -RZ, R37.H1_H1 ;  /* 0x30000025ff117230 */ /* 0x020fc80000004100 */
[----:B------:R-:W-:Y:S01]  /*56d0*/  FSETP.GTU.FTZ.AND P1, PT, R16, UR10, PT ;  /* 0x0000000a10007c0b */ /* 0x000fe2000bf3c000 */
[----:B------:R-:W-:-:S04]  /*56e0*/  FMUL.FTZ R17, R17, UR13 ;  /* 0x0000000d11117c20 */ /* 0x000fc80008410000 */
[----:B------:R-:W-:Y:S01]  /*56f0*/  FMUL.FTZ R16, R17, UR12 ;  /* 0x0000000c11107c20 */ /* 0x000fe20008410000 */
[----:B------:R-:W-:-:S04]  /*5700*/  HADD2.F32 R17, -RZ, R61.H1_H1 ;  /* 0x3000003dff117230 */ /* 0x000fc80000004100 */
[----:B------:R-:W-:-:S05]  /*5710*/  FSEL R16, R16, RZ, !P1 ;  /* 0x000000ff10107208 */ /* 0x000fca0004800000 */
[----:B------:R-:W-:Y:S01]  /*5720*/  FMUL.FTZ R16, R16, R17 ;  /* 0x0000001110107220 */ /* 0x000fe20000410000 */
[----:B------:R-:W-:-:S07]  /*5730*/  SEL R17, RZ, 0x1, P1 ;  /* 0x00000001ff117807 */ /* 0x000fce0000800000 */
.L_x_9425:
[----:B------:R-:W-:Y:S05]  /*5740*/  BSYNC.RECONVERGENT B2 ;  /* 0x0000000000027941 */ /* 0x000fea0003800200 */
.L_x_9424:
        /* <DEDUP_REMOVED lines=18> */
.L_x_9435:
        /* <DEDUP_REMOVED lines=13> */
.L_x_9437:
[----:B------:R-:W-:Y:S05]  /*5940*/  BSYNC.RECONVERGENT B4 ;  /* 0x0000000000047941 */ /* 0x000fea0003800200 */
.L_x_9436:
        /* <DEDUP_REMOVED lines=43> */
.L_x_9434:
[----:B------:R-:W-:Y:S05]  /*5c00*/  BSYNC.RECONVERGENT B3 ;  /* 0x0000000000037941 */ /* 0x000fea0003800200 */
.L_x_9433:
[----:B------:R-:W-:Y:S01]  /*5c10*/  I2FP.F32.U32 R7, R19 ;  /* 0x0000001300077245 */ /* 0x000fe20000201000 */
[----:B------:R-:W-:-:S04]  /*5c20*/  IMAD.MOV.U32 R18, RZ, RZ, 0x2f800000 ;  /* 0x2f800000ff127424 */ /* 0x000fc800078e00ff */
[----:B------:R-:W-:Y:S01]  /*5c30*/  FFMA.FTZ R7, R7, R18, 1.1641532182693481445e-10 ;  /* 0x2f00000007077423 */ /* 0x000fe20000010012 */
[----:B-----5:R-:W-:-:S04]  /*5c40*/  HADD2.F32 R18, -RZ, R38.H0_H0 ;  /* 0x20000026ff127230 */ /* 0x020fc80000004100 */
[----:B------:R-:W-:Y:S01]  /*5c50*/  FSETP.GTU.FTZ.AND P1, PT, R7, UR10, PT ;  /* 0x0000000a07007c0b */ /* 0x000fe2000bf3c000 */
[----:B------:R-:W-:Y:S01]  /*5c60*/  FMUL.FTZ R18, R18, UR13 ;  /* 0x0000000d12127c20 */ /* 0x000fe20008410000 */
[----:B------:R-:W-:Y:S02]  /*5c70*/  HADD2.F32 R7, -RZ, R62.H0_H0 ;  /* 0x2000003eff077230 */ /* 0x000fe40000004100 */
[----:B------:R-:W-:Y:S01]  /*5c80*/  SEL R19, RZ, 0x1, P1 ;  /* 0x00000001ff137807 */ /* 0x000fe20000800000 */
[----:B------:R-:W-:-:S05]  /*5c90*/  FMUL.FTZ R18, R18, UR12 ;  /* 0x0000000c12127c20 */ /* 0x000fca0008410000 */
[----:B------:R-:W-:-:S05]  /*5ca0*/  FSEL R18, R18, RZ, !P1 ;  /* 0x000000ff12127208 */ /* 0x000fca0004800000 */
[----:B------:R-:W-:-:S07]  /*5cb0*/  FMUL.FTZ R18, R18, R7 ;  /* 0x0000000712127220 */ /* 0x000fce0000410000 */
.L_x_9432:
[----:B------:R-:W-:Y:S05]  /*5cc0*/  BSYNC.RECONVERGENT B2 ;  /* 0x0000000000027941 */ /* 0x000fea0003800200 */
.L_x_9431:
        /* <DEDUP_REMOVED lines=18> */
.L_x_9442:
        /* <DEDUP_REMOVED lines=13> */
.L_x_9444:
[----:B------:R-:W-:Y:S05]  /*5ec0*/  BSYNC.RECONVERGENT B4 ;  /* 0x0000000000047941 */ /* 0x000fea0003800200 */
.L_x_9443:
        /* <DEDUP_REMOVED lines=43> */
.L_x_9441:
[----:B------:R-:W-:Y:S05]  /*6180*/  BSYNC.RECONVERGENT B3 ;  /* 0x0000000000037941 */ /* 0x000fea0003800200 */
.L_x_9440:
        /* <DEDUP_REMOVED lines=11> */
.L_x_9439:
[----:B------:R-:W-:Y:S05]  /*6240*/  BSYNC.RECONVERGENT B2 ;  /* 0x0000000000027941 */ /* 0x000fea0003800200 */
.L_x_9438:
        /* <DEDUP_REMOVED lines=18> */
.L_x_9449:
        /* <DEDUP_REMOVED lines=13> */
.L_x_9451:
[----:B------:R-:W-:Y:S05]  /*6440*/  BSYNC.RECONVERGENT B4 ;  /* 0x0000000000047941 */ /* 0x000fea0003800200 */
.L_x_9450:
        /* <DEDUP_REMOVED lines=43> */
.L_x_9448:
[----:B------:R-:W-:Y:S05]  /*6700*/  BSYNC.RECONVERGENT B3 ;  /* 0x0000000000037941 */ /* 0x000fea0003800200 */
.L_x_9447:
        /* <DEDUP_REMOVED lines=11> */
.L_x_9446:
[----:B------:R-:W-:Y:S05]  /*67c0*/  BSYNC.RECONVERGENT B2 ;  /* 0x0000000000027941 */ /* 0x000fea0003800200 */
.L_x_9445:
        /* <DEDUP_REMOVED lines=18> */
.L_x_9456:
        /* <DEDUP_REMOVED lines=13> */
.L_x_9458:
[----:B------:R-:W-:Y:S05]  /*69c0*/  BSYNC.RECONVERGENT B4 ;  /* 0x0000000000047941 */ /* 0x000fea0003800200 */
.L_x_9457:
        /* <DEDUP_REMOVED lines=43> */
.L_x_9455:
[----:B------:R-:W-:Y:S05]  /*6c80*/  BSYNC.RECONVERGENT B3 ;  /* 0x0000000000037941 */ /* 0x000fea0003800200 */
.L_x_9454:
        /* <DEDUP_REMOVED lines=11> */
.L_x_9453:
[----:B------:R-:W-:Y:S05]  /*6d40*/  BSYNC.RECONVERGENT B2 ;  /* 0x0000000000027941 */ /* 0x000fea0003800200 */
.L_x_9452:
[----:B------:R-:W-:Y:S02]  /*6d50*/  F2FP.F16.F32.PACK_AB R100, RZ, R24 ;  /* 0x00000018ff64723e */ /* 0x000fe400000000ff */
[----:B------:R-:W-:Y:S02]  /*6d60*/  PRMT R65, R65, 0x5410, R67 ;  /* 0x0000541041417816 */ /* 0x000fe40000000043 */
[----:B------:R-:W-:Y:S02]  /*6d70*/  PRMT R66, R66, 0x5410, R99 ;  /* 0x0000541042427816 */ /* 0x000fe40000000063 */
[----:B------:R-:W-:Y:S02]  /*6d80*/  PRMT R64, R105, 0x5410, R64 ;  /* 0x0000541069407816 */ /* 0x000fe40000000040 */
[----:B------:R-:W-:-:S07]  /*6d90*/  PRMT R67, R106, 0x5410, R100 ;  /* 0x000054106a437816 */ /* 0x000fce0000000064 */
.L_x_9402:
[----:B------:R-:W0:Y:S01]  /*6da0*/  LDC.64 R100, c[0x0][0x3a8] ;  /* 0x0000ea00ff647b82 */ /* 0x000e220000000a00 */
[----:B------:R-:W-:Y:S01]  /*6db0*/  BSSY.RECONVERGENT B2, `(.L_x_9459) ;  /* 0x0000019000027945 */ /* 0x000fe20003800200 */
[----:B------:R-:W-:Y:S01]  /*6dc0*/  MOV R99, R104 ;  /* 0x0000006800637202 */ /* 0x000fe20000000f00 */
[----:B0-----:R-:W-:-:S05]  /*6dd0*/  IMAD.WIDE.U32 R100, R103, 0x10, R100 ;  /* 0x0000001067647825 */ /* 0x001fca00078e0064 */
[----:B------:R0:W-:Y:S01]  /*6de0*/  STG.E.128 desc[UR8][R100.64], R64 ;  /* 0x0000004064007986 */ /* 0x0001e2000c101d08 */
[----:B------:R-:W-:Y:S05]  /*6df0*/  @!P0 BRA `(.L_x_9460) ;  /* 0x0000000000508947 */ /* 0x000fea0003800000 */
[----:B0-----:R-:W-:Y:S01]  /*6e00*/  IMAD.U32 R64, R23, 0x10000, RZ ;  /* 0x0001000017407824 */ /* 0x001fe200078e00ff */
[----:B------:R-:W-:Y:S02]  /*6e10*/  LOP3.LUT R66, R15, 0xff, RZ, 0xc0, !PT ;  /* 0x000000ff0f427812 */ /* 0x000fe400078ec0ff */
[----:B------:R-:W-:Y:S02]  /*6e20*/  LOP3.LUT R100, R13, 0xff, RZ, 0xc0, !PT ;  /* 0x000000ff0d647812 */ /* 0x000fe400078ec0ff */
[----:B------:R-:W-:Y:S01]  /*6e30*/  LOP3.LUT R65, R64, 0xff0000, RZ, 0xc0, !PT ;  /* 0x00ff000040417812 */ /* 0x000fe200078ec0ff */
[----:B------:R-:W-:Y:S01]  /*6e40*/  IMAD.WIDE.U32 R66, R66, 0x10000, RZ ;  /* 0x0001000042427825 */ /* 0x000fe200078e00ff */
[----:B------:R-:W-:-:S03]  /*6e50*/  LOP3.LUT R64, R25, 0xffff, RZ, 0xc0, !PT ;  /* 0x0000ffff19407812 */ /* 0x000fc600078ec0ff */
[----:B------:R-:W-:Y:S01]  /*6e60*/  IMAD.WIDE.U32 R100, R100, 0x100, RZ ;  /* 0x0000010064647825 */ /* 0x000fe200078e00ff */
[----:B------:R-:W-:Y:S02]  /*6e70*/  PRMT R65, R65, 0x4210, R64 ;  /* 0x0000421041417816 */ /* 0x000fe40000000040 */
[----:B------:R-:W-:-:S04]  /*6e80*/  PRMT R64, R21, 0x7104, RZ ;  /* 0x0000710415407816 */ /* 0x000fc800000000ff */
[----:B------:R-:W-:Y:S02]  /*6e90*/  LOP3.LUT R104, R65, 0xff00, R64, 0xf8, !PT ;  /* 0x0000ff0041687812 */ /* 0x000fe400078ef840 */
[----:B------:R-:W-:Y:S02]  /*6ea0*/  LOP3.LUT R64, R17, 0xff, RZ, 0xc0, !PT ;  /* 0x000000ff11407812 */ /* 0x000fe400078ec0ff */
[----:B------:R-:W-:-:S03]  /*6eb0*/  LOP3.LUT R105, R104, 0xff, R19, 0xf8, !PT ;  /* 0x000000ff68697812 */ /* 0x000fc600078ef813 */
[----:B------:R-:W-:-:S05]  /*6ec0*/  IMAD.WIDE.U32 R64, R64, 0x1000000, RZ ;  /* 0x0100000040407825 */ /* 0x000fca00078e00ff */
[----:B------:R-:W-:Y:S02]  /*6ed0*/  LOP3.LUT R65, R67, R105, R65, 0xfe, !PT ;  /* 0x0000006943417212 */ /* 0x000fe400078efe41 */
[----:B------:R-:W-:Y:S02]  /*6ee0*/  LOP3.LUT R64, R100, R64, R66, 0xfe, !PT ;  /* 0x0000004064407212 */ /* 0x000fe400078efe42 */
[----:B------:R-:W0:Y:S01]  /*6ef0*/  LDC.64 R66, c[0x0][0x3b0] ;  /* 0x0000ec00ff427b82 */ /* 0x000e220000000a00 */
[----:B------:R-:W-:Y:S02]  /*6f00*/  LOP3.LUT R65, R65, R101, RZ, 0xfc, !PT ;  /* 0x0000006541417212 */ /* 0x000fe400078efcff */
[----:B------:R-:W-:Y:S01]  /*6f10*/  LOP3.LUT R64, R64, 0xff, R11, 0xf8, !PT ;  /* 0x000000ff40407812 */ /* 0x000fe200078ef80b */
[----:B0-----:R-:W-:-:S05]  /*6f20*/  IMAD.WIDE.U32 R66, R102, 0x8, R66 ;  /* 0x0000000866427825 */ /* 0x001fca00078e0042 */
[----:B------:R1:W-:Y:S02]  /*6f30*/  STG.E.64 desc[UR8][R66.64], R64 ;  /* 0x0000004042007986 */ /* 0x0003e4000c101b08 */
.L_x_9460:
[----:B------:R-:W-:Y:S05]  /*6f40*/  BSYNC.RECONVERGENT B2 ;  /* 0x0000000000027941 */ /* 0x000fea0003800200 */
.L_x_9459:
[----:B------:R-:W-:Y:S01]  /*6f50*/  IADD3 R103, PT, PT, R103, 0x20, RZ ;  /* 0x0000002067677810 */ /* 0x000fe20007ffe0ff */
[----:B------:R-:W-:-:S07]  /*6f60*/  VIADD R102, R102, 0x20 ;  /* 0x0000002066667836 */ /* 0x000fce0000000000 */
.L_x_9342:
[----:B------:R-:W-:Y:S05]  /*6f70*/  BSYNC.RECONVERGENT B1 ;  /* 0x0000000000017941 */ /* 0x000fea0003800200 */
.L_x_9341:
[----:B------:R-:W-:Y:S01]  /*6f80*/  ISETP.GE.U32.AND P1, PT, R2, 0x40, PT ;  /* 0x000000400200780c */ /* 0x000fe20003f26070 */
[----:B------:R-:W-:Y:S03]  /*6f90*/  BSSY.RECONVERGENT B1, `(.L_x_9461) ;  /* 0x00005de000017945 */ /* 0x000fe60003800200 */
[----:B01----:R-:W-:-:S05]  /*6fa0*/  P2R R64, PR, RZ, 0x2 ;  /* 0x00000002ff407803 */ /* 0x003fca0000000000 */
[----:B------:R0:W-:Y:S04]  /*6fb0*/  STL [R1], R64 ;  /* 0x0000004001007387 */ /* 0x0001e80000100800 */
[----:B------:R-:W-:Y:S05]  /*6fc0*/  @!P1 BRA `(.L_x_9462) ;  /* 0x0000005c00689947 */ /* 0x000fea0003800000 */
[----:B------:R-:W-:Y:S01]  /*6fd0*/  ISETP.NE.U32.AND P1, PT, RZ, UR4, PT ;  /* 0x00000004ff007c0c */ /* 0x000fe2000bf25070 */
[----:B------:R-:W1:Y:S03]  /*6fe0*/  @P0 LDC.64 R28, c[0x0][0x390] ;  /* 0x0000e400ff1c0b82 */ /* 0x000e660000000a00 */
[----:B------:R-:W-:-:S13]  /*6ff0*/  ISETP.NE.AND.EX P1, PT, RZ, UR5, PT, P1 ;  /* 0x00000005ff007c0c */ /* 0x000fda000bf25310 */
[----:B------:R-:W2:Y:S01]  /*7000*/  @P1 LDC.64 R26, c[0x0][0x3a0] ;  /* 0x0000e800ff1a1b82 */ /* 0x000ea20000000a00 */
[----:B-1----:R-:W-:-:S05]  /*7010*/  @P0 IMAD.WIDE.U32 R28, R102, 0x10, R28 ;  /* 0x00000010661c0825 */ /* 0x002fca00078e001c */
[----:B-----5:R1:W5:Y:S01]  /*7020*/  @P0 LDG.E.128 R36, desc[UR8][R28.64] ;  /* 0x000000081c240981 */ /* 0x020362000c1e1d00 */
[----:B--2---:R-:W-:-:S05]  /*7030*/  @P1 IMAD.WIDE.U32 R26, R103, 0x10, R26 ;  /* 0x00000010671a1825 */ /* 0x004fca00078e001a */
[----:B------:R1:W5:Y:S01]  /*7040*/  @P1 LDG.E.128 R32, desc[UR8][R26.64] ;  /* 0x000000081a201981 */ /* 0x000362000c1e1d00 */
[----:B------:R-:W-:Y:S05]  /*7050*/  @!P1 BRA `(.L_x_9463) ;  /* 0x0000002c00b49947 */ /* 0x000fea0003800000 */
[----:B------:R-:W-:Y:S01]  /*7060*/  ISETP.GT.AND P1, PT, R108, RZ, PT ;  /* 0x000000ff6c00720c */ /* 0x000fe20003f24270 */
[----:B------:R-:W-:-:S12]  /*7070*/  BSSY.RECONVERGENT B2, `(.L_x_9464) ;  /* 0x000005a000027945 */ /* 0x000fd80003800200 */
[----:B-1---5:R-:W-:Y:S01]  /*7080*/  @!P1 HADD2.F32 R26, -RZ, R32.H0_H0 ;  /* 0x20000020ff1a9230 */ /* 0x022fe20000004100 */
        /* <DEDUP_REMOVED lines=19> */
.L_x_9468:
        /* <DEDUP_REMOVED lines=13> */
.L_x_9470:
[----:B------:R-:W-:Y:S05]  /*7290*/  BSYNC.RECONVERGENT B4 ;  /* 0x0000000000047941 */ /* 0x000fea0003800200 */
.L_x_9469:
        /* <DEDUP_REMOVED lines=41> */
[----:B------:R-:W-:-:S07]  /*7530*/  MOV R68, R26 ;  /* 0x0000001a00447202 */ /* 0x000fce0000000f00 */
.L_x_9467:
[----:B------:R-:W-:Y:S05]  /*7540*/  BSYNC.RECONVERGENT B3 ;  /* 0x0000000000037941 */ /* 0x000fea0003800200 */
.L_x_9466:
[----:B------:R-:W-:Y:S01]  /*7550*/  I2FP.F32.U32 R7, R11 ;  /* 0x0000000b00077245 */ /* 0x000fe20000201000 */
[----:B------:R-:W-:Y:S02]  /*7560*/  HADD2.F32 R11, -RZ, R36.H0_H0 ;  /* 0x20000024ff0b7230 */ /* 0x000fe40000004100 */
[----:B------:R-:W-:Y:S02]  /*7570*/  IMAD.MOV.U32 R26, RZ, RZ, 0x2f800000 ;  /* 0x2f800000ff1a7424 */ /* 0x000fe400078e00ff */
[----:B------:R-:W-:Y:S02]  /*7580*/  HADD2.F32 R27, -RZ, R32.H0_H0 ;  /* 0x20000020ff1b7230 */ /* 0x000fe40000004100 */
[----:B------:R-:W-:Y:S01]  /*7590*/  FMUL.FTZ R11, R11, UR13 ;  /* 0x0000000d0b0b7c20 */ /* 0x000fe20008410000 */
[----:B------:R-:W-:-:S03]  /*75a0*/  FFMA.FTZ R7, R7, R26, 1.1641532182693481445e-10 ;  /* 0x2f00000007077423 */ /* 0x000fc6000001001a */
[----:B------:R-:W-:Y:S02]  /*75b0*/  FMUL.FTZ R11, R11, UR12 ;  /* 0x0000000c0b0b7c20 */ /* 0x000fe40008410000 */
[----:B------:R-:W-:Y:S01]  /*75c0*/  FSETP.GTU.FTZ.AND P2, PT, R7, UR10, PT ;  /* 0x0000000a07007c0b */ /* 0x000fe2000bf5c000 */
[----:B------:R-:W-:-:S03]  /*75d0*/  HADD2.F32 R7, -RZ, R56.H0_H0 ;  /* 0x20000038ff077230 */ /* 0x000fc60000004100 */
[----:B------:R-:W-:Y:S02]  /*75e0*/  FSEL R26, R11, RZ, !P2 ;  /* 0x000000ff0b1a7208 */ /* 0x000fe40005000000 */
[----:B------:R-:W-:-:S03]  /*75f0*/  SEL R11, RZ, 0x1, P2 ;  /* 0x00000001ff0b7807 */ /* 0x000fc60001000000 */
[----:B------:R-:W-:-:S07]  /*7600*/  FFMA.FTZ R26, R26, R7, R27 ;  /* 0x000000071a1a7223 */ /* 0x000fce000001001b */
.L_x_9465:
[----:B------:R-:W-:Y:S05]  /*7610*/  BSYNC.RECONVERGENT B2 ;  /* 0x0000000000027941 */ /* 0x000fea0003800200 */
.L_x_9464:
[----:B------:R-:W-:Y:S01]  /*7620*/  BSSY.RECONVERGENT B2, `(.L_x_9471) ;  /* 0x000005c000027945 */ /* 0x000fe20003800200 */
[----:B0-----:R-:W-:Y:S01]  /*7630*/  F2FP.F16.F32.PACK_AB R64, RZ, R26 ;  /* 0x0000001aff40723e */ /* 0x001fe200000000ff */
        /* <DEDUP_REMOVED lines=20> */
.L_x_9475:
        /* <DEDUP_REMOVED lines=13> */
.L_x_9477:
[----:B------:R-:W-:Y:S05]  /*7850*/  BSYNC.RECONVERGENT B4 ;  /* 0x0000000000047941 */ /* 0x000fea0003800200 */
.L_x_9476:
        /* <DEDUP_REMOVED lines=43> */
.L_x_9474:
[----:B------:R-:W-:Y:S05]  /*7b10*/  BSYNC.RECONVERGENT B3 ;  /* 0x0000000000037941 */ /* 0x000fea0003800200 */
.L_x_9473:
[----:B------:R-:W-:Y:S01]  /*7b20*/  I2FP.F32.U32 R13, R13 ;  /* 0x0000000d000d7245 */ /* 0x000fe20000201000 */
[----:B------:R-:W-:Y:S02]  /*7b30*/  HFMA2 R28, -RZ, RZ, 0.1171875, 0 ;  /* 0x2f800000ff1c7431 */ /* 0x000fe400000001ff */
[----:B------:R-:W-:Y:S02]  /*7b40*/  HADD2.F32 R27, -RZ, R36.H1_H1 ;  /* 0x30000024ff1b7230 */ /* 0x000fe40000004100 */
[----:B------:R-:W-:Y:S02]  /*7b50*/  HADD2.F32 R30, -RZ, R32.H1_H1 ;  /* 0x30000020ff1e7230 */ /* 0x000fe40000004100 */
[----:B------:R-:W-:Y:S01]  /*7b60*/  FFMA.FTZ R13, R13, R28, 1.1641532182693481445e-10 ;  /* 0x2f0000000d0d7423 */ /* 0x000fe2000001001c */
[----:B------:R-:W-:Y:S01]  /*7b70*/  FMUL.FTZ R27, R27, UR13 ;  /* 0x0000000d1b1b7c20 */ /* 0x000fe20008410000 */
[----:B------:R-:W-:-:S03]  /*7b80*/  HADD2.F32 R28, -RZ, R56.H1_H1 ;  /* 0x30000038ff1c7230 */ /* 0x000fc60000004100 */
[----:B------:R-:W-:Y:S01]  /*7b90*/  FMUL.FTZ R27, R27, UR12 ;  /* 0x0000000c1b1b7c20 */ /* 0x000fe20008410000 */
[----:B------:R-:W-:-:S04]  /*7ba0*/  FSETP.GTU.FTZ.AND P2, PT, R13, UR10, PT ;  /* 0x0000000a0d007c0b */ /* 0x000fc8000bf5c000 */
[----:B------:R-:W-:Y:S02]  /*7bb0*/  FSEL R27, R27, RZ, !P2 ;  /* 0x000000ff1b1b7208 */ /* 0x000fe40005000000 */
[----:B------:R-:W-:-:S03]  /*7bc0*/  SEL R13, RZ, 0x1, P2 ;  /* 0x00000001ff0d7807 */ /* 0x000fc60001000000 */
[----:B------:R-:W-:-:S07]  /*7bd0*/  FFMA.FTZ R27, R27, R28, R30 ;  /* 0x0000001c1b1b7223 */ /* 0x000fce000001001e */
.L_x_9472:
[----:B------:R-:W-:Y:S05]  /*7be0*/  BSYNC.RECONVERGENT B2 ;  /* 0x0000000000027941 */ /* 0x000fea0003800200 */
.L_x_9471:
        /* <DEDUP_REMOVED lines=22> */
.L_x_9482:
        /* <DEDUP_REMOVED lines=13> */
.L_x_9484:
[----:B------:R-:W-:Y:S05]  /*7e20*/  BSYNC.RECONVERGENT B4 ;  /* 0x0000000000047941 */ /* 0x000fea0003800200 */
.L_x_9483:
        /* <DEDUP_REMOVED lines=43> */
.L_x_9481:
[----:B------:R-:W-:Y:S05]  /*80e0*/  BSYNC.RECONVERGENT B3 ;  /* 0x0000000000037941 */ /* 0x000fea0003800200 */
.L_x_9480:
        /* <DEDUP_REMOVED lines=12> */
.L_x_9479:
[----:B------:R-:W-:Y:S05]  /*81b0*/  BSYNC.RECONVERGENT B2 ;  /* 0x0000000000027941 */ /* 0x000fea0003800200 */
.L_x_9478:
        /* <DEDUP_REMOVED lines=22> */
.L_x_9489:
        /* <DEDUP_REMOVED lines=13> */
.L_x_9491:
[----:B------:R-:W-:Y:S05]  /*83f0*/  BSYNC.RECONVERGENT B4 ;  /* 0x0000000000047941 */ /* 0x000fea0003800200 */
.L_x_9490:
        /* <DEDUP_REMOVED lines=42> */
[----:B------:R-:W-:-:S07]  /*86a0*/  LOP3.LUT R5, R68, UR32, R31, 0x96, !PT ;  /* 0x0000002044057c12 */ /* 0x000fce000f8e961f */
.L_x_9488:
[----:B------:R-:W-:Y:S05]  /*86b0*/  BSYNC.RECONVERGENT B3 ;  /* 0x0000000000037941 */ /* 0x000fea0003800200 */
.L_x_9487:
        /* <DEDUP_REMOVED lines=12> */
.L_x_9486:
[----:B------:R-:W-:Y:S05]  /*8780*/  BSYNC.RECONVERGENT B2 ;  /* 0x0000000000027941 */ /* 0x000fea0003800200 */
.L_x_9485:
        /* <DEDUP_REMOVED lines=22> */
.L_x_9496:
        /* <DEDUP_REMOVED lines=13> */
.L_x_9498:
[----:B------:R-:W-:Y:S05]  /*89c0*/  BSYNC.RECONVERGENT B4 ;  /* 0x0000000000047941 */ /* 0x000fea0003800200 */
.L_x_9497:
[----:B------:R-:W-:Y:S01]  /*89d0*/  LOP3.LUT R30, R8, UR7, R69, 0x96, !PT ;  /* 0x00000007081e7c12 */ /* 0x000fe2000f8e9645 */
[----:B------:R-:W-:-:S04]  /*89e0*/  IMAD.WIDE.U32 R6, R0, -0x326172a9, RZ ;  /* 0xcd9e8d5700067825 */ /* 0x000fc800078e00ff */
[----:B------:R-:W-:Y:S01]  /*89f0*/  IMAD.WIDE.U32 R30, R30, -0x326172a9, RZ ;  /* 0xcd9e8d571e1e7825 */ /* 0x000fe200078e00ff */
[----:B------:R-:W-:-:S03]  /*8a00*/  LOP3.LUT R7, R4, UR6, R7, 0x96, !PT ;  /* 0x0000000604077c12 */ /* 0x000fc6000f8e9607 */
[----:B------:R-:W-:Y:S01]  /*8a10*/  IMAD.MOV.U32 R19, RZ, RZ, R66 ;  /* 0x000000ffff137224 */ /* 0x000fe200078e0042 */
        /* <DEDUP_REMOVED lines=37> */
[----:B------:R-:W-:-:S07]  /*8c70*/  MOV R105, R30 ;  /* 0x0000001e00697202 */ /* 0x000fce0000000f00 */
.L_x_9495:
[----:B------:R-:W-:Y:S05]  /*8c80*/  BSYNC.RECONVERGENT B3 ;  /* 0x0000000000037941 */ /* 0x000fea0003800200 */
.L_x_9494:
[----:B------:R-:W-:Y:S01]  /*8c90*/  I2FP.F32.U32 R7, R19 ;  /* 0x0000001300077245 */ /* 0x000fe20000201000 */
[----:B------:R-:W-:Y:S02]  /*8ca0*/  HADD2.F32 R19, -RZ, R38.H0_H0 ;  /* 0x20000026ff137230 */ /* 0x000fe40000004100 */
[----:B------:R-:W-:-:S03]  /*8cb0*/  IMAD.MOV.U32 R30, RZ, RZ, 0x2f800000 ;  /* 0x2f800000ff1e7424 */ /* 0x000fc600078e00ff */
[----:B------:R-:W-:Y:S01]  /*8cc0*/  FMUL.FTZ R19, R19, UR13 ;  /* 0x0000000d13137c20 */ /* 0x000fe20008410000 */
[----:B------:R-:W-:-:S03]  /*8cd0*/  FFMA.FTZ R7, R7, R30, 1.1641532182693481445e-10 ;  /* 0x2f00000007077423 */ /* 0x000fc6000001001e */
[----:B------:R-:W-:Y:S02]  /*8ce0*/  FMUL.FTZ R19, R19, UR12 ;  /* 0x0000000c13137c20 */ /* 0x000fe40008410000 */
[----:B------:R-:W-:Y:S01]  /*8cf0*/  FSETP.GTU.FTZ.AND P2, PT, R7, UR10, PT ;  /* 0x0000000a07007c0b */ /* 0x000fe2000bf5c000 */
[----:B------:R-:W-:-:S03]  /*8d00*/  HADD2.F32 R7, -RZ, R58.H0_H0 ;  /* 0x2000003aff077230 */ /* 0x000fc60000004100 */
[----:B------:R-:W-:Y:S01]  /*8d10*/  FSEL R30, R19, RZ, !P2 ;  /* 0x000000ff131e7208 */ /* 0x000fe20005000000 */
[----:B------:R-:W-:-:S05]  /*8d20*/  HADD2.F32 R19, -RZ, R34.H0_H0 ;  /* 0x20000022ff137230 */ /* 0x000fca0000004100 */
[----:B------:R-:W-:Y:S01]  /*8d30*/  FFMA.FTZ R30, R30, R7, R19 ;  /* 0x000000071e1e7223 */ /* 0x000fe20000010013 */
[----:B------:R-:W-:-:S07]  /*8d40*/  SEL R19, RZ, 0x1, P2 ;  /* 0x00000001ff137807 */ /* 0x000fce0001000000 */
.L_x_9493:
[----:B------:R-:W-:Y:S05]  /*8d50*/  BSYNC.RECONVERGENT B2 ;  /* 0x0000000000027941 */ /* 0x000fea0003800200 */
.L_x_9492:
        /* <DEDUP_REMOVED lines=22> */
.L_x_9503:
        /* <DEDUP_REMOVED lines=13> */
.L_x_9505:
[----:B------:R-:W-:Y:S05]  /*8f90*/  BSYNC.RECONVERGENT B4 ;  /* 0x0000000000047941 */ /* 0x000fea0003800200 */
.L_x_9504:
        /* <DEDUP_REMOVED lines=43> */
.L_x_9502:
[----:B------:R-:W-:Y:S05]  /*9250*/  BSYNC.RECONVERGENT B3 ;  /* 0x0000000000037941 */ /* 0x000fea0003800200 */
.L_x_9501:
        /* <DEDUP_REMOVED lines=12> */
.L_x_9500:
[----:B------:R-:W-:Y:S05]  /*9320*/  BSYNC.RECONVERGENT B2 ;  /* 0x0000000000027941 */ /* 0x000fea0003800200 */
.L_x_9499:
        /* <DEDUP_REMOVED lines=22> */
.L_x_9510:
        /* <DEDUP_REMOVED lines=13> */
.L_x_9512:
[----:B------:R-:W-:Y:S05]  /*9560*/  BSYNC.RECONVERGENT B4 ;  /* 0x0000000000047941 */ /* 0x000fea0003800200 */
.L_x_9511:
        /* <DEDUP_REMOVED lines=43> */
.L_x_9509:
[----:B------:R-:W-:Y:S05]  /*9820*/  BSYNC.RECONVERGENT B3 ;  /* 0x0000000000037941 */ /* 0x000fea0003800200 */
.L_x_9508:
        /* <DEDUP_REMOVED lines=12> */
.L_x_9507:
[----:B------:R-:W-:Y:S05]  /*98f0*/  BSYNC.RECONVERGENT B2 ;  /* 0x0000000000027941 */ /* 0x000fea0003800200 */
.L_x_9506:
        /* <DEDUP_REMOVED lines=22> */
.L_x_9517:
        /* <DEDUP_REMOVED lines=13> */
.L_x_9519:
[----:B------:R-:W-:Y:S05]  /*9b30*/  BSYNC.RECONVERGENT B4 ;  /* 0x0000000000047941 */ /* 0x000fea0003800200 */
.L_x_9518:
        /* <DEDUP_REMOVED lines=42> */
[----:B------:R-:W-:-:S07]  /*9de0*/  IMAD.MOV.U32 R104, RZ, RZ, R100 ;  /* 0x000000ffff687224 */ /* 0x000fce00078e0064 */
.L_x_9516:
[----:B------:R-:W-:Y:S05]  /*9df0*/  BSYNC.RECONVERGENT B3 ;  /* 0x0000000000037941 */ /* 0x000fea0003800200 */
.L_x_9515:
        /* <DEDUP_REMOVED lines=12> */
.L_x_9514:
[----:B------:R-:W-:Y:S05]  /*9ec0*/  BSYNC.RECONVERGENT B2 ;  /* 0x0000000000027941 */ /* 0x000fea0003800200 */
.L_x_9513:
[----:B------:R-:W-:Y:S02]  /*9ed0*/  F2FP.F16.F32.PACK_AB R100, RZ, R69 ;  /* 0x00000045ff64723e */ /* 0x000fe400000000ff */
[----:B------:R-:W-:Y:S02]  /*9ee0*/  PRMT R64, R64, 0x5410, R67 ;  /* 0x0000541040407816 */ /* 0x000fe40000000043 */
[----:B------:R-:W-:Y:S02]  /*9ef0*/  PRMT R66, R66, 0x5410, R106 ;  /* 0x0000541042427816 */ /* 0x000fe4000000006a */
[----:B------:R-:W-:Y:S02]  /*9f00*/  PRMT R65, R65, 0x5410, R99 ;  /* 0x0000541041417816 */ /* 0x000fe40000000063 */
[----:B------:R-:W-:Y:S01]  /*9f10*/  PRMT R67, R107, 0x5410, R100 ;  /* 0x000054106b437816 */ /* 0x000fe20000000064 */
[----:B------:R-:W-:Y:S06]  /*9f20*/  BRA `(.L_x_9520) ;  /* 0x0000002c001c7947 */ /* 0x000fec0003800000 */
.L_x_9463:
[----:B------:R-:W-:Y:S01]  /*9f30*/  BSSY.RECONVERGENT B2, `(.L_x_9521) ;  /* 0x0000059000027945 */ /* 0x000fe20003800200 */
[----:B-1----:R-:W-:Y:S01]  /*9f40*/  IMAD.MOV.U32 R26, RZ, RZ, RZ ;  /* 0x000000ffff1a7224 */ /* 0x002fe200078e00ff */
        /* <DEDUP_REMOVED lines=19> */
.L_x_9525:
        /* <DEDUP_REMOVED lines=13> */
.L_x_9527:
[----:B------:R-:W-:Y:S05]  /*a150*/  BSYNC.RECONVERGENT B4 ;  /* 0x0000000000047941 */ /* 0x000fea0003800200 */
.L_x_9526:
        /* <DEDUP_REMOVED lines=42> */
.L_x_9524:
[----:B------:R-:W-:Y:S05]  /*a400*/  BSYNC.RECONVERGENT B3 ;  /* 0x0000000000037941 */ /* 0x000fea0003800200 */
.L_x_9523:
        /* <DEDUP_REMOVED lines=11> */
.L_x_9522:
[----:B------:R-:W-:Y:S05]  /*a4c0*/  BSYNC.RECONVERGENT B2 ;  /* 0x0000000000027941 */ /* 0x000fea0003800200 */
.L_x_9521:
        /* <DEDUP_REMOVED lines=18> */
.L_x_9532:
        /* <DEDUP_REMOVED lines=13> */
.L_x_9534:
[----:B------:R-:W-:Y:S05]  /*a6c0*/  BSYNC.RECONVERGENT B4 ;  /* 0x0000000000047941 */ /* 0x000fea0003800200 */
.L_x_9533:
[----:B------:R-:W-:Y:S01]  /*a6d0*/  IMAD.WIDE.U32 R30, R0, -0x326172a9, RZ ;  /* 0xcd9e8d57001e7825 */ /* 0x000fe200078e00ff */
[----:B------:R-:W-:-:S04]  /*a6e0*/  LOP3.LUT R28, R8, UR7, R7, 0x96, !PT ;  /* 0x00000007081c7c12 */ /* 0x000fc8000f8e9607 */
        /* <DEDUP_REMOVED lines=41> */
.L_x_9531:
[----:B------:R-:W-:Y:S05]  /*a980*/  BSYNC.RECONVERGENT B3 ;  /* 0x0000000000037941 */ /* 0x000fea0003800200 */
.L_x_9530:
        /* <DEDUP_REMOVED lines=10> */
[----:B------:R-:W-:-:S07]  /*aa30*/  FMUL.FTZ R27, R28, R27 ;  /* 0x0000001b1c1b7220 */ /* 0x000fce0000410000 */
.L_x_9529:
[----:B------:R-:W-:Y:S05]  /*aa40*/  BSYNC.RECONVERGENT B2 ;  /* 0x0000000000027941 */ /* 0x000fea0003800200 */
.L_x_9528:
[----:B------:R-:W-:Y:S01]  /*aa50*/  BSSY.RECONVERGENT B2, `(.L_x_9535) ;  /* 0x0000057000027945 */ /* 0x000fe20003800200 */
[----:B0-----:R-:W-:Y:S01]  /*aa60*/  F2FP.F16.F32.PACK_AB R64, RZ, R27 ;  /* 0x0000001bff40723e */ /* 0x001fe200000000ff */
        /* <DEDUP_REMOVED lines=16> */
.L_x_9539:
        /* <DEDUP_REMOVED lines=13> */
.L_x_9541:
[----:B------:R-:W-:Y:S05]  /*ac40*/  BSYNC.RECONVERGENT B4 ;  /* 0x0000000000047941 */ /* 0x000fea0003800200 */
.L_x_9540:
        /* <DEDUP_REMOVED lines=41> */
[----:B------:R-:W-:Y:S01]  /*aee0*/  LOP3.LUT R5, R30, UR32, R29, 0x96, !PT ;  /* 0x000000201e057c12 */ /* 0x000fe2000f8e961d */
[----:B------:R-:W-:-:S07]  /*aef0*/  IMAD.MOV.U32 R104, RZ, RZ, R28 ;  /* 0x000000ffff687224 */ /* 0x000fce00078e001c */
.L_x_9538:
[----:B------:R-:W-:Y:S05]  /*af00*/  BSYNC.RECONVERGENT B3 ;  /* 0x0000000000037941 */ /* 0x000fea0003800200 */
.L_x_9537:
[----:B------:R-:W-:Y:S01]  /*af10*/  I2FP.F32.U32 R15, R15 ;  /* 0x0000000f000f7245 */ /* 0x000fe20000201000 */
[----:B-----5:R-:W-:Y:S02]  /*af20*/  HADD2.F32 R29, -RZ, R37.H0_H0 ;  /* 0x20000025ff1d7230 */ /* 0x020fe40000004100 */
[----:B------:R-:W-:-:S03]  /*af30*/  IMAD.MOV.U32 R28, RZ, RZ, 0x2f800000 ;  /* 0x2f800000ff1c7424 */ /* 0x000fc600078e00ff */
[----:B------:R-:W-:Y:S01]  /*af40*/  FMUL.FTZ R29, R29, UR13 ;  /* 0x0000000d1d1d7c20 */ /* 0x000fe20008410000 */
[----:B------:R-:W-:-:S03]  /*af50*/  FFMA.FTZ R15, R15, R28, 1.1641532182693481445e-10 ;  /* 0x2f0000000f0f7423 */ /* 0x000fc6000001001c */
[----:B------:R-:W-:Y:S01]  /*af60*/  FMUL.FTZ R28, R29, UR12 ;  /* 0x0000000c1d1c7c20 */ /* 0x000fe20008410000 */
[----:B------:R-:W-:Y:S01]  /*af70*/  HADD2.F32 R29, -RZ, R57.H0_H0 ;  /* 0x20000039ff1d7230 */ /* 0x000fe20000004100 */
[----:B------:R-:W-:-:S04]  /*af80*/  FSETP.GTU.FTZ.AND P1, PT, R15, UR10, PT ;  /* 0x0000000a0f007c0b */ /* 0x000fc8000bf3c000 */
[----:B------:R-:W-:Y:S02]  /*af90*/  FSEL R28, R28, RZ, !P1 ;  /* 0x000000ff1c1c7208 */ /* 0x000fe40004800000 */
[----:B------:R-:W-:-:S03]  /*afa0*/  SEL R15, RZ, 0x1, P1 ;  /* 0x00000001ff0f7807 */ /* 0x000fc60000800000 */
[----:B------:R-:W-:-:S07]  /*afb0*/  FMUL.FTZ R28, R29, R28 ;  /* 0x0000001c1d1c7220 */ /* 0x000fce0000410000 */
.L_x_9536:
[----:B------:R-:W-:Y:S05]  /*afc0*/  BSYNC.RECONVERGENT B2 ;  /* 0x0000000000027941 */ /* 0x000fea0003800200 */
.L_x_9535:
        /* <DEDUP_REMOVED lines=18> */
.L_x_9546:
        /* <DEDUP_REMOVED lines=13> */
.L_x_9548:
[----:B------:R-:W-:Y:S05]  /*b1c0*/  BSYNC.RECONVERGENT B4 ;  /* 0x0000000000047941 */ /* 0x000fea0003800200 */
.L_x_9547:
        /* <DEDUP_REMOVED lines=39> */
[----:B------:R-:W-:-:S04]  /*b440*/  IMAD.WIDE.U32 R30, R5, -0x2daee0ad, RZ ;  /* 0xd2511f53051e7825 */ /* 0x000fc800078e00ff */
[----:B------:R-:W-:Y:S01]  /*b450*/  IMAD.MOV.U32 R104, RZ, RZ, R30 ;  /* 0x000000ffff687224 */ /* 0x000fe200078e001e */
[----:B------:R-:W-:Y:S01]  /*b460*/  LOP3.LUT R5, R66, UR32, R31, 0x96, !PT ;  /* 0x0000002042057c12 */ /* 0x000fe2000f8e961f */
[----:B------:R-:W-:-:S07]  /*b470*/  HFMA2 R31, -RZ, RZ, 0, 0 ;  /* 0x00000000ff1f7431 */ /* 0x000fce00000001ff */
.L_x_9545:
[----:B------:R-:W-:Y:S05]  /*b480*/  BSYNC.RECONVERGENT B3 ;  /* 0x0000000000037941 */ /* 0x000fea0003800200 */
.L_x_9544:
        /* <DEDUP_REMOVED lines=11> */
.L_x_9543:
[----:B------:R-:W-:Y:S05]  /*b540*/  BSYNC.RECONVERGENT B2 ;  /* 0x0000000000027941 */ /* 0x000fea0003800200 */
.L_x_9542:
        /* <DEDUP_REMOVED lines=18> */
.L_x_9553:
        /* <DEDUP_REMOVED lines=13> */
.L_x_9555:
[----:B------:R-:W-:Y:S05]  /*b740*/  BSYNC.RECONVERGENT B4 ;  /* 0x0000000000047941 */ /* 0x000fea0003800200 */
.L_x_9554:
        /* <DEDUP_REMOVED lines=35> */
[----:B------:R-:W-:Y:S01]  /*b980*/  IMAD.WIDE.U32 R30, R31, -0x326172a9, RZ ;  /* 0xcd9e8d571f1e7825 */ /* 0x000fe200078e00ff */
[----:B------:R-:W-:-:S03]  /*b990*/  MOV R7, R104 ;  /* 0x0000006800077202 */ /* 0x000fc60000000f00 */
[----:B------:R-:W-:Y:S01]  /*b9a0*/  IMAD.MOV.U32 R10, RZ, RZ, R30 ;  /* 0x000000ffff0a7224 */ /* 0x000fe200078e001e */
[----:B------:R-:W-:Y:S01]  /*b9b0*/  LOP3.LUT R6, R6, UR31, R31, 0x96, !PT ;  /* 0x0000001f06067c12 */ /* 0x000fe2000f8e961f */
[----:B------:R-:W-:-:S04]  /*b9c0*/  IMAD.WIDE.U32 R30, R5, -0x2daee0ad, RZ ;  /* 0xd2511f53051e7825 */ /* 0x000fc800078e00ff */
[----:B------:R-:W-:Y:S01]  /*b9d0*/  IMAD.MOV.U32 R104, RZ, RZ, R30 ;  /* 0x000000ffff687224 */ /* 0x000fe200078e001e */
[----:B------:R-:W-:Y:S01]  /*b9e0*/  LOP3.LUT R5, R68, UR32, R31, 0x96, !PT ;  /* 0x0000002044057c12 */ /* 0x000fe2000f8e961f */
[----:B------:R-:W-:-:S07]  /*b9f0*/  HFMA2 R68, -RZ, RZ, 0, 0 ;  /* 0x00000000ff447431 */ /* 0x000fce00000001ff */
.L_x_9552:
[----:B------:R-:W-:Y:S05]  /*ba00*/  BSYNC.RECONVERGENT B3 ;  /* 0x0000000000037941 */ /* 0x000fea0003800200 */
.L_x_9551:
        /* <DEDUP_REMOVED lines=11> */
.L_x_9550:
[----:B------:R-:W-:Y:S05]  /*bac0*/  BSYNC.RECONVERGENT B2 ;  /* 0x0000000000027941 */ /* 0x000fea0003800200 */
.L_x_9549:
        /* <DEDUP_REMOVED lines=18> */
.L_x_9560:
        /* <DEDUP_REMOVED lines=13> */
.L_x_9562:
[----:B------:R-:W-:Y:S05]  /*bcc0*/  BSYNC.RECONVERGENT B4 ;  /* 0x0000000000047941 */ /* 0x000fea0003800200 */
.L_x_9561:
        /* <DEDUP_REMOVED lines=40> */
[----:B------:R-:W-:-:S04]  /*bf50*/  IMAD.WIDE.U32 R68, R5, -0x2daee0ad, RZ ;  /* 0xd2511f5305447825 */ /* 0x000fc800078e00ff */
[----:B------:R-:W-:Y:S01]  /*bf60*/  IMAD.MOV.U32 R104, RZ, RZ, R68 ;  /* 0x000000ffff687224 */ /* 0x000fe200078e0044 */
[----:B------:R-:W-:-:S07]  /*bf70*/  LOP3.LUT R5, R100, UR32, R69, 0x96, !PT ;  /* 0x0000002064057c12 */ /* 0x000fce000f8e9645 */
.L_x_9559:
[----:B------:R-:W-:Y:S05]  /*bf80*/  BSYNC.RECONVERGENT B3 ;  /* 0x0000000000037941 */ /* 0x000fea0003800200 */
.L_x_9558:
        /* <DEDUP_REMOVED lines=11> */
.L_x_9557:
[----:B------:R-:W-:Y:S05]  /*c040*/  BSYNC.RECONVERGENT B2 ;  /* 0x0000000000027941 */ /* 0x000fea0003800200 */
.L_x_9556:
        /* <DEDUP_REMOVED lines=18> */
.L_x_9567:
        /* <DEDUP_REMOVED lines=13> */
.L_x_9569:
[----:B------:R-:W-:Y:S05]  /*c240*/  BSYNC.RECONVERGENT B4 ;  /* 0x0000000000047941 */ /* 0x000fea0003800200 */
.L_x_9568:
        /* <DEDUP_REMOVED lines=43> */
.L_x_9566:
[----:B------:R-:W-:Y:S05]  /*c500*/  BSYNC.RECONVERGENT B3 ;  /* 0x0000000000037941 */ /* 0x000fea0003800200 */
.L_x_9565:
        /* <DEDUP_REMOVED lines=11> */
.L_x_9564:
[----:B------:R-:W-:Y:S05]  /*c5c0*/  BSYNC.RECONVERGENT B2 ;  /* 0x0000000000027941 */ /* 0x000fea0003800200 */
.L_x_9563:
        /* <DEDUP_REMOVED lines=18> */
.L_x_9574:
        /* <DEDUP_REMOVED lines=13> */
.L_x_9576:
[----:B------:R-:W-:Y:S05]  /*c7c0*/  BSYNC.RECONVERGENT B4 ;  /* 0x0000000000047941 */ /* 0x000fea0003800200 */
.L_x_9575:
        /* <DEDUP_REMOVED lines=43> */
.L_x_9573:
[----:B------:R-:W-:Y:S05]  /*ca80*/  BSYNC.RECONVERGENT B3 ;  /* 0x0000000000037941 */ /* 0x000fea0003800200 */
.L_x_9572:
        /* <DEDUP_REMOVED lines=11> */
.L_x_9571:
[----:B------:R-:W-:Y:S05]  /*cb40*/  BSYNC.RECONVERGENT B2 ;  /* 0x0000000000027941 */ /* 0x000fea0003800200 */
.L_x_9570:
[----:B------:R-:W-:Y:S02]  /*cb50*/  F2FP.F16.F32.PACK_AB R100, RZ, R69 ;  /* 0x00000045ff64723e */ /* 0x000fe400000000ff */
[----:B------:R-:W-:Y:S02]  /*cb60*/  PRMT R65, R65, 0x5410, R67 ;  /* 0x0000541041417816 */ /* 0x000fe40000000043 */
[----:B------:R-:W-:Y:S02]  /*cb70*/  PRMT R66, R66, 0x5410, R99 ;  /* 0x0000541042427816 */ /* 0x000fe40000000063 */
[----:B------:R-:W-:Y:S02]  /*cb80*/  PRMT R64, R105, 0x5410, R64 ;  /* 0x0000541069407816 */ /* 0x000fe40000000040 */
[----:B------:R-:W-:-:S07]  /*cb90*/  PRMT R67, R124, 0x5410, R100 ;  /* 0x000054107c437816 */ /* 0x000fce0000000064 */
.L_x_9520:
        /* <DEDUP_REMOVED lines=26> */
.L_x_9578:
[----:B------:R-:W-:Y:S05]  /*cd40*/  BSYNC.RECONVERGENT B2 ;  /* 0x0000000000027941 */ /* 0x000fea0003800200 */
.L_x_9577:
[----:B------:R-:W-:Y:S01]  /*cd50*/  IADD3 R103, PT, PT, R103, 0x20, RZ ;  /* 0x0000002067677810 */ /* 0x000fe20007ffe0ff */
[----:B------:R-:W-:-:S07]  /*cd60*/  VIADD R102, R102, 0x20 ;  /* 0x0000002066667836 */ /* 0x000fce0000000000 */
.L_x_9462:
[----:B------:R-:W-:Y:S05]  /*cd70*/  BSYNC.RECONVERGENT B1 ;  /* 0x0000000000017941 */ /* 0x000fea0003800200 */
.L_x_9461:
[----:B------:R-:W-:Y:S01]  /*cd80*/  ISETP.GE.U32.AND P1, PT, R2, 0x60, PT ;  /* 0x000000600200780c */ /* 0x000fe20003f26070 */
[----:B------:R-:W-:Y:S03]  /*cd90*/  BSSY.RECONVERGENT B1, `(.L_x_9579) ;  /* 0x00005dc000017945 */ /* 0x000fe60003800200 */
[----:B------:R-:W-:-:S09]  /*cda0*/  P2R R165, PR, RZ, 0x2 ;  /* 0x00000002ffa57803 */ /* 0x000fd20000000000 */
[----:B------:R-:W-:Y:S05]  /*cdb0*/  @!P1 BRA `(.L_x_9580) ;  /* 0x0000005c00649947 */ /* 0x000fea0003800000 */
        /* <DEDUP_REMOVED lines=11> */
[----:B-----5:R-:W-:Y:S01]  /*ce70*/  @!P1 HADD2.F32 R70, -RZ, R32.H0_H0 ;  /* 0x20000020ff469230 */ /* 0x020fe20000004100 */
[----:B0-----:R-:W-:Y:S01]  /*ce80*/  @!P1 MOV R65, R99 ;  /* 0x0000006300419202 */ /* 0x001fe20000000f00 */
        /* <DEDUP_REMOVED lines=18> */
.L_x_9586:
        /* <DEDUP_REMOVED lines=13> */
.L_x_9588:
[----:B------:R-:W-:Y:S05]  /*d080*/  BSYNC.RECONVERGENT B4 ;  /* 0x0000000000047941 */ /* 0x000fea0003800200 */
.L_x_9587:
        /* <DEDUP_REMOVED lines=41> */
[----:B------:R-:W-:-:S07]  /*d320*/  MOV R65, R64 ;  /* 0x0000004000417202 */ /* 0x000fce0000000f00 */
.L_x_9585:
[----:B------:R-:W-:Y:S05]  /*d330*/  BSYNC.RECONVERGENT B3 ;  /* 0x0000000000037941 */ /* 0x000fea0003800200 */
.L_x_9584:
        /* <DEDUP_REMOVED lines=12> */
.L_x_9583:
[----:B------:R-:W-:Y:S05]  /*d400*/  BSYNC.RECONVERGENT B2 ;  /* 0x0000000000027941 */ /* 0x000fea0003800200 */
.L_x_9582:
        /* <DEDUP_REMOVED lines=22> */
.L_x_9593:
        /* <DEDUP_REMOVED lines=13> */
.L_x_9595:
[----:B------:R-:W-:Y:S05]  /*d640*/  BSYNC.RECONVERGENT B4 ;  /* 0x0000000000047941 */ /* 0x000fea0003800200 */
.L_x_9594:
        /* <DEDUP_REMOVED lines=39> */
[----:B------:R-:W-:Y:S02]  /*d8c0*/  LOP3.LUT R6, R6, UR31, R75, 0x96, !PT ;  /* 0x0000001f06067c12 */ /* 0x000fe4000f8e964b */
[----:B------:R-:W-:Y:S02]  /*d8d0*/  MOV R10, R74 ;  /* 0x0000004a000a7202 */ /* 0x000fe40000000f00 */
[----:B------:R-:W-:-:S07]  /*d8e0*/  LOP3.LUT R5, R72, UR32, R67, 0x96, !PT ;  /* 0x0000002048057c12 */ /* 0x000fce000f8e9643 */
.L_x_9592:
[----:B------:R-:W-:Y:S05]  /*d8f0*/  BSYNC.RECONVERGENT B3 ;  /* 0x0000000000037941 */ /* 0x000fea0003800200 */
.L_x_9591:
[----:B------:R-:W-:Y:S01]  /*d900*/  I2FP.F32.U32 R13, R13 ;  /* 0x0000000d000d7245 */ /* 0x000fe20000201000 */
[----:B------:R-:W-:Y:S02]  /*d910*/  HADD2.F32 R65, -RZ, R36.H1_H1 ;  /* 0x30000024ff417230 */ /* 0x000fe40000004100 */
[----:B------:R-:W-:Y:S02]  /*d920*/  IMAD.MOV.U32 R72, RZ, RZ, 0x2f800000 ;  /* 0x2f800000ff487424 */ /* 0x000fe400078e00ff */
[----:B------:R-:W-:Y:S02]  /*d930*/  HADD2.F32 R74, -RZ, R32.H1_H1 ;  /* 0x30000020ff4a7230 */ /* 0x000fe40000004100 */
[----:B------:R-:W-:Y:S01]  /*d940*/  FMUL.FTZ R65, R65, UR13 ;  /* 0x0000000d41417c20 */ /* 0x000fe20008410000 */
[----:B------:R-:W-:Y:S01]  /*d950*/  FFMA.FTZ R13, R13, R72, 1.1641532182693481445e-10 ;  /* 0x2f0000000d0d7423 */ /* 0x000fe20000010048 */
[----:B------:R-:W-:Y:S02]  /*d960*/  HADD2.F32 R72, -RZ, R52.H1_H1 ;  /* 0x30000034ff487230 */ /* 0x000fe40000004100 */
[----:B------:R-:W-:-:S02]  /*d970*/  FMUL.FTZ R65, R65, UR12 ;  /* 0x0000000c41417c20 */ /* 0x000fc40008410000 */
[----:B------:R-:W-:-:S04]  /*d980*/  FSETP.GTU.FTZ.AND P2, PT, R13, UR10, PT ;  /* 0x0000000a0d007c0b */ /* 0x000fc8000bf5c000 */
[----:B------:R-:W-:Y:S02]  /*d990*/  FSEL R71, R65, RZ, !P2 ;  /* 0x000000ff41477208 */ /* 0x000fe40005000000 */
[----:B------:R-:W-:-:S03]  /*d9a0*/  SEL R13, RZ, 0x1, P2 ;  /* 0x00000001ff0d7807 */ /* 0x000fc60001000000 */
[----:B------:R-:W-:-:S07]  /*d9b0*/  FFMA.FTZ R71, R71, R72, R74 ;  /* 0x0000004847477223 */ /* 0x000fce000001004a */
.L_x_9590:
[----:B------:R-:W-:Y:S05]  /*d9c0*/  BSYNC.RECONVERGENT B2 ;  /* 0x0000000000027941 */ /* 0x000fea0003800200 */
.L_x_9589:
        /* <DEDUP_REMOVED lines=22> */
.L_x_9600:
        /* <DEDUP_REMOVED lines=13> */
.L_x_9602:
[----:B------:R-:W-:Y:S05]  /*dc00*/  BSYNC.RECONVERGENT B4 ;  /* 0x0000000000047941 */ /* 0x000fea0003800200 */
.L_x_9601:
        /* <DEDUP_REMOVED lines=43> */
.L_x_9599:
[----:B------:R-:W-:Y:S05]  /*dec0*/  BSYNC.RECONVERGENT B3 ;  /* 0x0000000000037941 */ /* 0x000fea0003800200 */
.L_x_9598:
[----:B------:R-:W-:Y:S01]  /*ded0*/  I2FP.F32.U32 R7, R15 ;  /* 0x0000000f00077245 */ /* 0x000fe20000201000 */
[----:B------:R-:W-:Y:S02]  /*dee0*/  HFMA2 R66, -RZ, RZ, 0.1171875, 0 ;  /* 0x2f800000ff427431 */ /* 0x000fe400000001ff */
[----:B------:R-:W-:Y:S02]  /*def0*/  HADD2.F32 R15, -RZ, R37.H0_H0 ;  /* 0x20000025ff0f7230 */ /* 0x000fe40000004100 */
[----:B------:R-:W-:Y:S02]  /*df00*/  HADD2.F32 R65, -RZ, R33.H0_H0 ;  /* 0x20000021ff417230 */ /* 0x000fe40000004100 */
[----:B------:R-:W-:Y:S01]  /*df10*/  FFMA.FTZ R7, R7, R66, 1.1641532182693481445e-10 ;  /* 0x2f00000007077423 */ /* 0x000fe20000010042 */
[----:B------:R-:W-:-:S04]  /*df20*/  FMUL.FTZ R15, R15, UR13 ;  /* 0x0000000d0f0f7c20 */ /* 0x000fc80008410000 */
[----:B------:R-:W-:Y:S01]  /*df30*/  FMUL.FTZ R15, R15, UR12 ;  /* 0x0000000c0f0f7c20 */ /* 0x000fe20008410000 */
[----:B------:R-:W-:Y:S01]  /*df40*/  FSETP.GTU.FTZ.AND P2, PT, R7, UR10, PT ;  /* 0x0000000a07007c0b */ /* 0x000fe2000bf5c000 */
[----:B------:R-:W-:-:S03]  /*df50*/  HADD2.F32 R7, -RZ, R53.H0_H0 ;  /* 0x20000035ff077230 */ /* 0x000fc60000004100 */
[----:B------:R-:W-:Y:S02]  /*df60*/  FSEL R72, R15, RZ, !P2 ;  /* 0x000000ff0f487208 */ /* 0x000fe40005000000 */
[----:B------:R-:W-:-:S03]  /*df70*/  SEL R15, RZ, 0x1, P2 ;  /* 0x00000001ff0f7807 */ /* 0x000fc60001000000 */
[----:B------:R-:W-:-:S07]  /*df80*/  FFMA.FTZ R72, R72, R7, R65 ;  /* 0x0000000748487223 */ /* 0x000fce0000010041 */
.L_x_9597:
[----:B------:R-:W-:Y:S05]  /*df90*/  BSYNC.RECONVERGENT B2 ;  /* 0x0000000000027941 */ /* 0x000fea0003800200 */
.L_x_9596:
        /* <DEDUP_REMOVED lines=22> */
.L_x_9607:
        /* <DEDUP_REMOVED lines=13> */
.L_x_9609:
[----:B------:R-:W-:Y:S05]  /*e1d0*/  BSYNC.RECONVERGENT B4 ;  /* 0x0000000000047941 */ /* 0x000fea0003800200 */
.L_x_9608:
        /* <DEDUP_REMOVED lines=42> */
[----:B------:R-:W-:-:S07]  /*e480*/  MOV R66, R74 ;  /* 0x0000004a00427202 */ /* 0x000fce0000000f00 */
.L_x_9606:
[----:B------:R-:W-:Y:S05]  /*e490*/  BSYNC.RECONVERGENT B3 ;  /* 0x0000000000037941 */ /* 0x000fea0003800200 */
.L_x_9605:
        /* <DEDUP_REMOVED lines=12> */
.L_x_9604:
[----:B------:R-:W-:Y:S05]  /*e560*/  BSYNC.RECONVERGENT B2 ;  /* 0x0000000000027941 */ /* 0x000fea0003800200 */
.L_x_9603:
        /* <DEDUP_REMOVED lines=22> */
.L_x_9614:
        /* <DEDUP_REMOVED lines=13> */
.L_x_9616:
[----:B------:R-:W-:Y:S05]  /*e7a0*/  BSYNC.RECONVERGENT B4 ;  /* 0x0000000000047941 */ /* 0x000fea0003800200 */
.L_x_9615:
        /* <DEDUP_REMOVED lines=42> */
[----:B------:R-:W-:-:S07]  /*ea50*/  IMAD.MOV.U32 R76, RZ, RZ, RZ ;  /* 0x000000ffff4c7224 */ /* 0x000fce00078e00ff */
.L_x_9613:
[----:B------:R-:W-:Y:S05]  /*ea60*/  BSYNC.RECONVERGENT B3 ;  /* 0x0000000000037941 */ /* 0x000fea0003800200 */
.L_x_9612:
[----:B------:R-:W-:Y:S01]  /*ea70*/  I2FP.F32.U32 R7, R19 ;  /* 0x0000001300077245 */ /* 0x000fe20000201000 */
[----:B------:R-:W-:Y:S02]  /*ea80*/  HFMA2 R66, -RZ, RZ, 0.1171875, 0 ;  /* 0x2f800000ff427431 */ /* 0x000fe400000001ff */
[----:B------:R-:W-:-:S03]  /*ea90*/  HADD2.F32 R19, -RZ, R38.H0_H0 ;  /* 0x20000026ff137230 */ /* 0x000fc60000004100 */
[----:B------:R-:W-:Y:S02]  /*eaa0*/  FFMA.FTZ R7, R7, R66, 1.1641532182693481445e-10 ;  /* 0x2f00000007077423 */ /* 0x000fe40000010042 */
[----:B------:R-:W-:-:S04]  /*eab0*/  FMUL.FTZ R19, R19, UR13 ;  /* 0x0000000d13137c20 */ /* 0x000fc80008410000 */
[----:B------:R-:W-:Y:S01]  /*eac0*/  FMUL.FTZ R19, R19, UR12 ;  /* 0x0000000c13137c20 */ /* 0x000fe20008410000 */
[----:B------:R-:W-:Y:S01]  /*ead0*/  FSETP.GTU.FTZ.AND P2, PT, R7, UR10, PT ;  /* 0x0000000a07007c0b */ /* 0x000fe2000bf5c000 */
[----:B------:R-:W-:-:S03]  /*eae0*/  HADD2.F32 R7, -RZ, R54.H0_H0 ;  /* 0x20000036ff077230 */ /* 0x000fc60000004100 */
[----:B------:R-:W-:Y:S01]  /*eaf0*/  FSEL R74, R19, RZ, !P2 ;  /* 0x000000ff134a7208 */ /* 0x000fe20005000000 */
[----:B------:R-:W-:-:S05]  /*eb00*/  HADD2.F32 R19, -RZ, R34.H0_H0 ;  /* 0x20000022ff137230 */ /* 0x000fca0000004100 */
[----:B------:R-:W-:Y:S01]  /*eb10*/  FFMA.FTZ R74, R74, R7, R19 ;  /* 0x000000074a4a7223 */ /* 0x000fe20000010013 */
[----:B------:R-:W-:-:S07]  /*eb20*/  SEL R19, RZ, 0x1, P2 ;  /* 0x00000001ff137807 */ /* 0x000fce0001000000 */
.L_x_9611:
[----:B------:R-:W-:Y:S05]  /*eb30*/  BSYNC.RECONVERGENT B2 ;  /* 0x0000000000027941 */ /* 0x000fea0003800200 */
.L_x_9610:
        /* <DEDUP_REMOVED lines=22> */
.L_x_9621:
        /* <DEDUP_REMOVED lines=13> */
.L_x_9623:
[----:B------:R-:W-:Y:S05]  /*ed70*/  BSYNC.RECONVERGENT B4 ;  /* 0x0000000000047941 */ /* 0x000fea0003800200 */
.L_x_9622:
        /* <DEDUP_REMOVED lines=43> */
.L_x_9620:
[----:B------:R-:W-:Y:S05]  /*f030*/  BSYNC.RECONVERGENT B3 ;  /* 0x0000000000037941 */ /* 0x000fea0003800200 */
.L_x_9619:
        /* <DEDUP_REMOVED lines=12> */
.L_x_9618:
[----:B------:R-:W-:Y:S05]  /*f100*/  BSYNC.RECONVERGENT B2 ;  /* 0x0000000000027941 */ /* 0x000fea0003800200 */
.L_x_9617:
        /* <DEDUP_REMOVED lines=22> */
.L_x_9628:
        /* <DEDUP_REMOVED lines=13> */
.L_x_9630:
[----:B------:R-:W-:Y:S05]  /*f340*/  BSYNC.RECONVERGENT B4 ;  /* 0x0000000000047941 */ /* 0x000fea0003800200 */
.L_x_9629:
        /* <DEDUP_REMOVED lines=43> */
.L_x_9627:
[----:B------:R-:W-:Y:S05]  /*f600*/  BSYNC.RECONVERGENT B3 ;  /* 0x0000000000037941 */ /* 0x000fea0003800200 */
.L_x_9626:
        /* <DEDUP_REMOVED lines=12> */
.L_x_9625:
[----:B------:R-:W-:Y:S05]  /*f6d0*/  BSYNC.RECONVERGENT B2 ;  /* 0x0000000000027941 */ /* 0x000fea0003800200 */
.L_x_9624:
        /* <DEDUP_REMOVED lines=22> */
.L_x_9635:
        /* <DEDUP_REMOVED lines=13> */
.L_x_9637:
[----:B------:R-:W-:Y:S05]  /*f910*/  BSYNC.RECONVERGENT B4 ;  /* 0x0000000000047941 */ /* 0x000fea0003800200 */
.L_x_9636:
        /* <DEDUP_REMOVED lines=43> */
.L_x_9634:
[----:B------:R-:W-:Y:S05]  /*fbd0*/  BSYNC.RECONVERGENT B3 ;  /* 0x0000000000037941 */ /* 0x000fea0003800200 */
.L_x_9633:
        /* <DEDUP_REMOVED lines=12> */
.L_x_9632:
[----:B------:R-:W-:Y:S05]  /*fca0*/  BSYNC.RECONVERGENT B2 ;  /* 0x0000000000027941 */ /* 0x000fea0003800200 */
.L_x_9631:
[----:B------:R-:W-:Y:S02]  /*fcb0*/  F2FP.F16.F32.PACK_AB R100, RZ, R77 ;  /* 0x0000004dff64723e */ /* 0x000fe400000000ff */
[----:B------:R-:W-:Y:S02]  /*fcc0*/  PRMT R64, R64, 0x5410, R67 ;  /* 0x0000541040407816 */ /* 0x000fe40000000043 */
[----:B------:R-:W-:Y:S02]  /*fcd0*/  PRMT R66, R66, 0x5410, R106 ;  /* 0x0000541042427816 */ /* 0x000fe4000000006a */
[----:B------:R-:W-:Y:S02]  /*fce0*/  PRMT R65, R65, 0x5410, R99 ;  /* 0x0000541041417816 */ /* 0x000fe40000000063 */
[----:B------:R-:W-:Y:S01]  /*fcf0*/  PRMT R67, R107, 0x5410, R100 ;  /* 0x000054106b437816 */ /* 0x000fe20000000064 */
[----:B------:R-:W-:Y:S06]  /*fd00*/  BRA `(.L_x_9638) ;  /* 0x0000002c001c7947 */ /* 0x000fec0003800000 */
.L_x_9581:
[----:B------:R-:W-:Y:S01]  /*fd10*/  BSSY.RECONVERGENT B2, `(.L_x_9639) ;  /* 0x0000059000027945 */ /* 0x000fe20003800200 */
[----:B------:R-:W-:Y:S01]  /*fd20*/  MOV R70, RZ ;  /* 0x000000ff00467202 */ /* 0x000fe20000000f00 */
[----:B------:R-:W-:Y:S01]  /*fd30*/  IMAD.MOV.U32 R104, RZ, RZ, R99 ;  /* 0x000000ffff687224 */ /* 0x000fe200078e0063 */
[----:B0-----:R-:W-:Y:S01]  /*fd40*/  MOV R64, R7 ;  /* 0x0000000700407202 */ /* 0x001fe20000000f00 */
        /* <DEDUP_REMOVED lines=17> */
.L_x_9643:
        /* <DEDUP_REMOVED lines=13> */
.L_x_9645:
[----:B------:R-:W-:Y:S05]  /*ff30*/  BSYNC.RECONVERGENT B4 ;  /* 0x0000000000047941 */ /* 0x000fea0003800200 */
.L_x_9644:
        /* <DEDUP_REMOVED lines=42> */
.L_x_9642:
[----:B------:R-:W-:Y:S05]  /*101e0*/  BSYNC.RECONVERGENT B3 ;  /* 0x0000000000037941 */ /* 0x000fea0003800200 */
.L_x_9641:
        /* <DEDUP_REMOVED lines=10> */
[----:B------:R-:W-:-:S07]  /*10290*/  FMUL.FTZ R70, R7, R70 ;  /* 0x0000004607467220 */ /* 0x000fce0000410000 */
.L_x_9640:
[----:B------:R-:W-:Y:S05]  /*102a0*/  BSYNC.RECONVERGENT B2 ;  /* 0x0000000000027941 */ /* 0x000fea0003800200 */
.L_x_9639:
        /* <DEDUP_REMOVED lines=18> */
.L_x_9650:
        /* <DEDUP_REMOVED lines=13> */
.L_x_9652:
[----:B------:R-:W-:Y:S05]  /*104a0*/  BSYNC.RECONVERGENT B4 ;  /* 0x0000000000047941 */ /* 0x000fea0003800200 */
.L_x_9651:
        /* <DEDUP_REMOVED lines=43> */
.L_x_9649:
[----:B------:R-:W-:Y:S05]  /*10760*/  BSYNC.RECONVERGENT B3 ;  /* 0x0000000000037941 */ /* 0x000fea0003800200 */
.L_x_9648:
        /* <DEDUP_REMOVED lines=10> */
[----:B------:R-:W-:-:S07]  /*10810*/  FMUL.FTZ R71, R64, R71 ;  /* 0x0000004740477220 */ /* 0x000fce0000410000 */
.L_x_9647:
[----:B------:R-:W-:Y:S05]  /*10820*/  BSYNC.RECONVERGENT B2 ;  /* 0x0000000000027941 */ /* 0x000fea0003800200 */
.L_x_9646:
        /* <DEDUP_REMOVED lines=18> */
.L_x_9657:
        /* <DEDUP_REMOVED lines=13> */
.L_x_9659:
[----:B------:R-:W-:Y:S05]  /*10a20*/  BSYNC.RECONVERGENT B4 ;  /* 0x0000000000047941 */ /* 0x000fea0003800200 */
.L_x_9658:
        /* <DEDUP_REMOVED lines=41> */
[----:B------:R-:W-:Y:S02]  /*10cc0*/  LOP3.LUT R5, R72, UR32, R67, 0x96, !PT ;  /* 0x0000002048057c12 */ /* 0x000fe4000f8e9643 */
[----:B------:R-:W-:-:S07]  /*10cd0*/  MOV R104, R66 ;  /* 0x0000004200687202 */ /* 0x000fce0000000f00 */
.L_x_9656:
[----:B------:R-:W-:Y:S05]  /*10ce0*/  BSYNC.RECONVERGENT B3 ;  /* 0x0000000000037941 */ /* 0x000fea0003800200 */
.L_x_9655:
        /* <DEDUP_REMOVED lines=10> */
[----:B------:R-:W-:-:S07]  /*10d90*/  FMUL.FTZ R72, R67, R72 ;  /* 0x0000004843487220 */ /* 0x000fce0000410000 */
.L_x_9654:
[----:B------:R-:W-:Y:S05]  /*10da0*/  BSYNC.RECONVERGENT B2 ;  /* 0x0000000000027941 */ /* 0x000fea0003800200 */
.L_x_9653:
        /* <DEDUP_REMOVED lines=18> */
.L_x_9664:
        /* <DEDUP_REMOVED lines=13> */
.L_x_9666:
[----:B------:R-:W-:Y:S05]  /*10fa0*/  BSYNC.RECONVERGENT B4 ;  /* 0x0000000000047941 */ /* 0x000fea0003800200 */
.L_x_9665:
        /* <DEDUP_REMOVED lines=39> */
[----:B------:R-:W-:-:S03]  /*11220*/  IMAD.WIDE.U32 R66, R5, -0x2daee0ad, RZ ;  /* 0xd2511f5305427825 */ /* 0x000fc600078e00ff */
[----:B------:R-:W-:Y:S01]  /*11230*/  MOV R104, R66 ;  /* 0x0000004200687202 */ /* 0x000fe20000000f00 */
[----:B------:R-:W-:Y:S01]  /*11240*/  IMAD.MOV.U32 R66, RZ, RZ, RZ ;  /* 0x000000ffff427224 */ /* 0x000fe200078e00ff */
[----:B------:R-:W-:-:S07]  /*11250*/  LOP3.LUT R5, R74, UR32, R67, 0x96, !PT ;  /* 0x000000204a057c12 */ /* 0x000fce000f8e9643 */
.L_x_9663:
[----:B------:R-:W-:Y:S05]  /*11260*/  BSYNC.RECONVERGENT B3 ;  /* 0x0000000000037941 */ /* 0x000fea0003800200 */
.L_x_9662:
        /* <DEDUP_REMOVED lines=11> */
.L_x_9661:
[----:B------:R-:W-:Y:S05]  /*11320*/  BSYNC.RECONVERGENT B2 ;  /* 0x0000000000027941 */ /* 0x000fea0003800200 */
.L_x_9660:
        /* <DEDUP_REMOVED lines=18> */
.L_x_9671:
        /* <DEDUP_REMOVED lines=13> */
.L_x_9673:
[----:B------:R-:W-:Y:S05]  /*11520*/  BSYNC.RECONVERGENT B4 ;  /* 0x0000000000047941 */ /* 0x000fea0003800200 */
.L_x_9672:
        /* <DEDUP_REMOVED lines=41> */
[----:B------:R-:W-:Y:S02]  /*117c0*/  LOP3.LUT R5, R76, UR32, R75, 0x96, !PT ;  /* 0x000000204c057c12 */ /* 0x000fe4000f8e964b */
[----:B------:R-:W-:-:S07]  /*117d0*/  MOV R104, R74 ;  /* 0x0000004a00687202 */ /* 0x000fce0000000f00 */
.L_x_9670:
[----:B------:R-:W-:Y:S05]  /*117e0*/  BSYNC.RECONVERGENT B3 ;  /* 0x0000000000037941 */ /* 0x000fea0003800200 */
.L_x_9669:
[----:B------:R-:W-:Y:S01]  /*117f0*/  I2FP.F32.U32 R19, R19 ;  /* 0x0000001300137245 */ /* 0x000fe20000201000 */
[----:B------:R-:W-:-:S05]  /*11800*/  HFMA2 R66, -RZ, RZ, 0.1171875, 0 ;  /* 0x2f800000ff427431 */ /* 0x000fca00000001ff */
[----:B------:R-:W-:Y:S01]  /*11810*/  FFMA.FTZ R19, R19, R66, 1.1641532182693481445e-10 ;  /* 0x2f00000013137423 */ /* 0x000fe20000010042 */
[----:B-----5:R-:W-:-:S04]  /*11820*/  HADD2.F32 R66, -RZ, R38.H0_H0 ;  /* 0x20000026ff427230 */ /* 0x020fc80000004100 */
[----:B------:R-:W-:Y:S01]  /*11830*/  FSETP.GTU.FTZ.AND P1, PT, R19, UR10, PT ;  /* 0x0000000a13007c0b */ /* 0x000fe2000bf3c000 */
[----:B------:R-:W-:Y:S01]  /*11840*/  FMUL.FTZ R66, R66, UR13 ;  /* 0x0000000d42427c20 */ /* 0x000fe20008410000 */
[----:B------:R-:W-:-:S03]  /*11850*/  HADD2.F32 R19, -RZ, R54.H0_H0 ;  /* 0x20000036ff137230 */ /* 0x000fc60000004100 */
[----:B------:R-:W-:-:S05]  /*11860*/  FMUL.FTZ R66, R66, UR12 ;  /* 0x0000000c42427c20 */ /* 0x000fca0008410000 */
[----:B------:R-:W-:-:S05]  /*11870*/  FSEL R74, R66, RZ, !P1 ;  /* 0x000000ff424a7208 */ /* 0x000fca0004800000 */
[----:B------:R-:W-:Y:S01]  /*11880*/  FMUL.FTZ R74, R19, R74 ;  /* 0x0000004a134a7220 */ /* 0x000fe20000410000 */
[----:B------:R-:W-:-:S07]  /*11890*/  SEL R19, RZ, 0x1, P1 ;  /* 0x00000001ff137807 */ /* 0x000fce0000800000 */
.L_x_9668:
[----:B------:R-:W-:Y:S05]  /*118a0*/  BSYNC.RECONVERGENT B2 ;  /* 0x0000000000027941 */ /* 0x000fea0003800200 */
.L_x_9667:
        /* <DEDUP_REMOVED lines=18> */
.L_x_9678:
        /* <DEDUP_REMOVED lines=13> */
.L_x_9680:
[----:B------:R-:W-:Y:S05]  /*11aa0*/  BSYNC.RECONVERGENT B4 ;  /* 0x0000000000047941 */ /* 0x000fea0003800200 */
.L_x_9679:
        /* <DEDUP_REMOVED lines=41> */
[----:B------:R-:W-:Y:S01]  /*11d40*/  IMAD.MOV.U32 R77, RZ, RZ, RZ ;  /* 0x000000ffff4d7224 */ /* 0x000fe200078e00ff */
[----:B------:R-:W-:-:S07]  /*11d50*/  MOV R104, R76 ;  /* 0x0000004c00687202 */ /* 0x000fce0000000f00 */
.L_x_9677:
[----:B------:R-:W-:Y:S05]  /*11d60*/  BSYNC.RECONVERGENT B3 ;  /* 0x0000000000037941 */ /* 0x000fea0003800200 */
.L_x_9676:
        /* <DEDUP_REMOVED lines=11> */
.L_x_9675:
[----:B------:R-:W-:Y:S05]  /*11e20*/  BSYNC.RECONVERGENT B2 ;  /* 0x0000000000027941 */ /* 0x000fea0003800200 */
.L_x_9674:
        /* <DEDUP_REMOVED lines=18> */
.L_x_9685:
        /* <DEDUP_REMOVED lines=13> */
.L_x_9687:
[----:B------:R-:W-:Y:S05]  /*12020*/  BSYNC.RECONVERGENT B4 ;  /* 0x0000000000047941 */ /* 0x000fea0003800200 */
.L_x_9686:
        /* <DEDUP_REMOVED lines=37> */
[----:B------:R-:W-:Y:S02]  /*12280*/  LOP3.LUT R6, R6, UR31, R77, 0x96, !PT ;  /* 0x0000001f06067c12 */ /* 0x000fe4000f8e964d */
[----:B------:R-:W-:Y:S01]  /*12290*/  MOV R10, R76 ;  /* 0x0000004c000a7202 */ /* 0x000fe20000000f00 */
[----:B------:R-:W-:-:S05]  /*122a0*/  IMAD.WIDE.U32 R76, R5, -0x2daee0ad, RZ ;  /* 0xd2511f53054c7825 */ /* 0x000fca00078e00ff */
[----:B------:R-:W-:Y:S01]  /*122b0*/  LOP3.LUT R5, R100, UR32, R77, 0x96, !PT ;  /* 0x0000002064057c12 */ /* 0x000fe2000f8e964d */
[----:B------:R-:W-:Y:S01]  /*122c0*/  IMAD.MOV.U32 R100, RZ, RZ, RZ ;  /* 0x000000ffff647224 */ /* 0x000fe200078e00ff */
[----:B------:R-:W-:-:S07]  /*122d0*/  MOV R104, R76 ;  /* 0x0000004c00687202 */ /* 0x000fce0000000f00 */
.L_x_9684:
[----:B------:R-:W-:Y:S05]  /*122e0*/  BSYNC.RECONVERGENT B3 ;  /* 0x0000000000037941 */ /* 0x000fea0003800200 */
.L_x_9683:
        /* <DEDUP_REMOVED lines=11> */
.L_x_9682:
[----:B------:R-:W-:Y:S05]  /*123a0*/  BSYNC.RECONVERGENT B2 ;  /* 0x0000000000027941 */ /* 0x000fea0003800200 */
.L_x_9681:
        /* <DEDUP_REMOVED lines=18> */
.L_x_9692:
        /* <DEDUP_REMOVED lines=13> */
.L_x_9694:
[----:B------:R-:W-:Y:S05]  /*125a0*/  BSYNC.RECONVERGENT B4 ;  /* 0x0000000000047941 */ /* 0x000fea0003800200 */
.L_x_9693:
        /* <DEDUP_REMOVED lines=43> */
.L_x_9691:
[----:B------:R-:W-:Y:S05]  /*12860*/  BSYNC.RECONVERGENT B3 ;  /* 0x0000000000037941 */ /* 0x000fea0003800200 */
.L_x_9690:
        /* <DEDUP_REMOVED lines=11> */
.L_x_9689:
[----:B------:R-:W-:Y:S05]  /*12920*/  BSYNC.RECONVERGENT B2 ;  /* 0x0000000000027941 */ /* 0x000fea0003800200 */
.L_x_9688:
[----:B------:R-:W-:Y:S02]  /*12930*/  F2FP.F16.F32.PACK_AB R100, RZ, R77 ;  /* 0x0000004dff64723e */ /* 0x000fe400000000ff */
[----:B------:R-:W-:Y:S02]  /*12940*/  PRMT R65, R65, 0x5410, R67 ;  /* 0x0000541041417816 */ /* 0x000fe40000000043 */
[----:B------:R-:W-:Y:S02]  /*12950*/  PRMT R66, R66, 0x5410, R99 ;  /* 0x0000541042427816 */ /* 0x000fe40000000063 */
[----:B------:R-:W-:Y:S02]  /*12960*/  PRMT R64, R105, 0x5410, R64 ;  /* 0x0000541069407816 */ /* 0x000fe40000000040 */
[----:B------:R-:W-:-:S07]  /*12970*/  PRMT R67, R124, 0x5410, R100 ;  /* 0x000054107c437816 */ /* 0x000fce0000000064 */
.L_x_9638:
[----:B------:R-:W0:Y:S01]  /*12980*/  LDC.64 R100, c[0x0][0x3a8] ;  /* 0x0000ea00ff647b82 */ /* 0x000e220000000a00 */
[----:B------:R-:W-:Y:S01]  /*12990*/  BSSY.RECONVERGENT B2, `(.L_x_9695) ;  /* 0x0000019000027945 */ /* 0x000fe20003800200 */
[----:B------:R-:W-:Y:S02]  /*129a0*/  IMAD.MOV.U32 R99, RZ, RZ, R104 ;  /* 0x000000ffff637224 */ /* 0x000fe400078e0068 */
[----:B0-----:R-:W-:-:S05]  /*129b0*/  IMAD.WIDE.U32 R100, R103, 0x10, R100 ;  /* 0x0000001067647825 */ /* 0x001fca00078e0064 */
[----:B------:R0:W-:Y:S01]  /*129c0*/  STG.E.128 desc[UR8][R100.64], R64 ;  /* 0x0000004064007986 */ /* 0x0001e2000c101d08 */
[----:B------:R-:W-:Y:S05]  /*129d0*/  @!P0 BRA `(.L_x_9696) ;  /* 0x0000000000508947 */ /* 0x000fea0003800000 */
[----:B0-----:R-:W-:Y:S02]  /*129e0*/  SHF.L.U32 R64, R23, 0x10, RZ ;  /* 0x0000001017407819 */ /* 0x001fe400000006ff */
[----:B------:R-:W-:Y:S02]  /*129f0*/  LOP3.LUT R66, R15, 0xff, RZ, 0xc0, !PT ;  /* 0x000000ff0f427812 */ /* 0x000fe400078ec0ff */
[----:B------:R-:W-:Y:S02]  /*12a00*/  LOP3.LUT R65, R64, 0xff0000, RZ, 0xc0, !PT ;  /* 0x00ff000040417812 */ /* 0x000fe400078ec0ff */
[----:B------:R-:W-:Y:S01]  /*12a10*/  LOP3.LUT R64, R25, 0xffff, RZ, 0xc0, !PT ;  /* 0x0000ffff19407812 */ /* 0x000fe200078ec0ff */
[----:B------:R-:W-:Y:S01]  /*12a20*/  IMAD.WIDE.U32 R66, R66, 0x10000, RZ ;  /* 0x0001000042427825 */ /* 0x000fe200078e00ff */
[----:B------:R-:W-:Y:S02]  /*12a30*/  LOP3.LUT R100, R13, 0xff, RZ, 0xc0, !PT ;  /* 0x000000ff0d647812 */ /* 0x000fe400078ec0ff */
[----:B------:R-:W-:-:S02]  /*12a40*/  PRMT R64, R65, 0x4210, R64 ;  /* 0x0000421041407816 */ /* 0x000fc40000000040 */
[----:B------:R-:W-:Y:S01]  /*12a50*/  PRMT R65, R21, 0x7104, RZ ;  /* 0x0000710415417816 */ /* 0x000fe200000000ff */
[----:B------:R-:W-:-:S03]  /*12a60*/  IMAD.WIDE.U32 R100, R100, 0x100, RZ ;  /* 0x0000010064647825 */ /* 0x000fc600078e00ff */
        /* <DEDUP_REMOVED lines=11> */
.L_x_9696:
[----:B------:R-:W-:Y:S05]  /*12b20*/  BSYNC.RECONVERGENT B2 ;  /* 0x0000000000027941 */ /* 0x000fea0003800200 */
.L_x_9695:
[----:B------:R-:W-:Y:S01]  /*12b30*/  VIADD R103, R103, 0x20 ;  /* 0x0000002067677836 */ /* 0x000fe20000000000 */
[----:B------:R-:W-:-:S07]  /*12b40*/  IADD3 R102, PT, PT, R102, 0x20, RZ ;  /* 0x0000002066667810 */ /* 0x000fce0007ffe0ff */
.L_x_9580:
[----:B------:R-:W-:Y:S05]  /*12b50*/  BSYNC.RECONVERGENT B1 ;  /* 0x0000000000017941 */ /* 0x000fea0003800200 */
.L_x_9579:
        /* <DEDUP_REMOVED lines=35> */
.L_x_9704:
        /* <DEDUP_REMOVED lines=13> */
.L_x_9706:
[----:B------:R-:W-:Y:S05]  /*12e60*/  BSYNC.RECONVERGENT B4 ;  /* 0x0000000000047941 */ /* 0x000fea0003800200 */
.L_x_9705:
        /* <DEDUP_REMOVED lines=42> */
.L_x_9703:
[----:B------:R-:W-:Y:S05]  /*13110*/  BSYNC.RECONVERGENT B3 ;  /* 0x0000000000037941 */ /* 0x000fea0003800200 */
.L_x_9702:
        /* <DEDUP_REMOVED lines=12> */
.L_x_9701:
[----:B------:R-:W-:Y:S05]  /*131e0*/  BSYNC.RECONVERGENT B2 ;  /* 0x0000000000027941 */ /* 0x000fea0003800200 */
.L_x_9700:
        /* <DEDUP_REMOVED lines=22> */
.L_x_9711:
        /* <DEDUP_REMOVED lines=13> */
.L_x_9713:
[----:B------:R-:W-:Y:S05]  /*13420*/  BSYNC.RECONVERGENT B4 ;  /* 0x0000000000047941 */ /* 0x000fea0003800200 */
.L_x_9712:
        /* <DEDUP_REMOVED lines=36> */
[----:B------:R-:W-:Y:S01]  /*13670*/  IMAD.WIDE.U32 R82, R82, -0x326172a9, RZ ;  /* 0xcd9e8d5752527825 */ /* 0x000fe200078e00ff */
[----:B------:R-:W-:-:S03]  /*13680*/  MOV R7, R65 ;  /* 0x0000004100077202 */ /* 0x000fc60000000f00 */
[----:B------:R-:W-:Y:S01]  /*13690*/  IMAD.WIDE.U32 R66, R66, -0x2daee0ad, RZ ;  /* 0xd2511f5342427825 */ /* 0x000fe200078e00ff */
[----:B------:R-:W-:-:S03]  /*136a0*/  LOP3.LUT R6, R6, UR31, R83, 0x96, !PT ;  /* 0x0000001f06067c12 */ /* 0x000fc6000f8e9653 */
[----:B------:R-:W-:Y:S01]  /*136b0*/  IMAD.MOV.U32 R10, RZ, RZ, R82 ;  /* 0x000000ffff0a7224 */ /* 0x000fe200078e0052 */
[----:B------:R-:W-:-:S07]  /*136c0*/  LOP3.LUT R5, R80, UR32, R67, 0x96, !PT ;  /* 0x0000002050057c12 */ /* 0x000fce000f8e9643 */
.L_x_9710:
[----:B------:R-:W-:Y:S05]  /*136d0*/  BSYNC.RECONVERGENT B3 ;  /* 0x0000000000037941 */ /* 0x000fea0003800200 */
.L_x_9709:
        /* <DEDUP_REMOVED lines=12> */
.L_x_9708:
[----:B------:R-:W-:Y:S05]  /*137a0*/  BSYNC.RECONVERGENT B2 ;  /* 0x0000000000027941 */ /* 0x000fea0003800200 */
.L_x_9707:
        /* <DEDUP_REMOVED lines=22> */
.L_x_9718:
        /* <DEDUP_REMOVED lines=13> */
.L_x_9720:
[----:B------:R-:W-:Y:S05]  /*139e0*/  BSYNC.RECONVERGENT B4 ;  /* 0x0000000000047941 */ /* 0x000fea0003800200 */
.L_x_9719:
        /* <DEDUP_REMOVED lines=42> */
[----:B------:R-:W-:-:S07]  /*13c90*/  MOV R99, R80 ;  /* 0x0000005000637202 */ /* 0x000fce0000000f00 */
.L_x_9717:
[----:B------:R-:W-:Y:S05]  /*13ca0*/  BSYNC.RECONVERGENT B3 ;  /* 0x0000000000037941 */ /* 0x000fea0003800200 */
.L_x_9716:
[----:B------:R-:W-:Y:S01]  /*13cb0*/  I2FP.F32.U32 R15, R15 ;  /* 0x0000000f000f7245 */ /* 0x000fe20000201000 */
[----:B------:R-:W-:Y:S02]  /*13cc0*/  HADD2.F32 R65, -RZ, R37.H0_H0 ;  /* 0x20000025ff417230 */ /* 0x000fe40000004100 */
[----:B------:R-:W-:Y:S02]  /*13cd0*/  IMAD.MOV.U32 R66, RZ, RZ, 0x2f800000 ;  /* 0x2f800000ff427424 */ /* 0x000fe400078e00ff */
[----:B------:R-:W-:Y:S02]  /*13ce0*/  HADD2.F32 R81, -RZ, R33.H0_H0 ;  /* 0x20000021ff517230 */ /* 0x000fe40000004100 */
[----:B------:R-:W-:Y:S01]  /*13cf0*/  FMUL.FTZ R65, R65, UR13 ;  /* 0x0000000d41417c20 */ /* 0x000fe20008410000 */
[----:B------:R-:W-:-:S03]  /*13d00*/  FFMA.FTZ R15, R15, R66, 1.1641532182693481445e-10 ;  /* 0x2f0000000f0f7423 */ /* 0x000fc60000010042 */
[----:B------:R-:W-:Y:S01]  /*13d10*/  FMUL.FTZ R80, R65, UR12 ;  /* 0x0000000c41507c20 */ /* 0x000fe20008410000 */
[----:B------:R-:W-:Y:S01]  /*13d20*/  HADD2.F32 R65, -RZ, R49.H0_H0 ;  /* 0x20000031ff417230 */ /* 0x000fe20000004100 */
[----:B------:R-:W-:-:S04]  /*13d30*/  FSETP.GTU.FTZ.AND P2, PT, R15, UR10, PT ;  /* 0x0000000a0f007c0b */ /* 0x000fc8000bf5c000 */
[----:B------:R-:W-:Y:S02]  /*13d40*/  FSEL R80, R80, RZ, !P2 ;  /* 0x000000ff50507208 */ /* 0x000fe40005000000 */
[----:B------:R-:W-:-:S03]  /*13d50*/  SEL R15, RZ, 0x1, P2 ;  /* 0x00000001ff0f7807 */ /* 0x000fc60001000000 */
[----:B------:R-:W-:-:S07]  /*13d60*/  FFMA.FTZ R80, R80, R65, R81 ;  /* 0x0000004150507223 */ /* 0x000fce0000010051 */
.L_x_9715:
[----:B------:R-:W-:Y:S05]  /*13d70*/  BSYNC.RECONVERGENT B2 ;  /* 0x0000000000027941 */ /* 0x000fea0003800200 */
.L_x_9714:
        /* <DEDUP_REMOVED lines=16> */
[-C--:B------:R-:W-:Y:S01]  /*13e80*/  @!P2 MOV R66, R99.reuse ;  /* 0x000000630042a202 */ /* 0x080fe20000000f00 */
[----:B------:R-:W-:Y:S01]  /*13e90*/  @!P2 IMAD.MOV.U32 R17, RZ, RZ, R5 ;  /* 0x000000ffff11a224 */ /* 0x000fe200078e0005 */
[----:B------:R-:W-:Y:S01]  /*13ea0*/  @P2 IADD3 R83, PT, PT, R7, 0x1, RZ ;  /* 0x0000000107532810 */ /* 0x000fe20007ffe0ff */
[----:B------:R-:W-:Y:S01]  /*13eb0*/  @P2 IMAD.MOV.U32 R17, RZ, RZ, R6 ;  /* 0x000000ffff112224 */ /* 0x000fe200078e0006 */
[----:B------:R-:W-:Y:S01]  /*13ec0*/  @P2 MOV R66, R99 ;  /* 0x0000006300422202 */ /* 0x000fe20000000f00 */
[----:B------:R-:W-:Y:S06]  /*13ed0*/  BRA `(.L_x_9724) ;  /* 0x0000000000e47947 */ /* 0x000fec0003800000 */
.L_x_9725:
        /* <DEDUP_REMOVED lines=13> */
.L_x_9727:
[----:B------:R-:W-:Y:S05]  /*13fb0*/  BSYNC.RECONVERGENT B4 ;  /* 0x0000000000047941 */ /* 0x000fea0003800200 */
.L_x_9726:
        /* <DEDUP_REMOVED lines=43> */
.L_x_9724:
[----:B------:R-:W-:Y:S05]  /*14270*/  BSYNC.RECONVERGENT B3 ;  /* 0x0000000000037941 */ /* 0x000fea0003800200 */
.L_x_9723:
        /* <DEDUP_REMOVED lines=12> */
.L_x_9722:
[----:B------:R-:W-:Y:S05]  /*14340*/  BSYNC.RECONVERGENT B2 ;  /* 0x0000000000027941 */ /* 0x000fea0003800200 */
.L_x_9721:
        /* <DEDUP_REMOVED lines=16> */
[--C-:B------:R-:W-:Y:S01]  /*14450*/  @!P2 IMAD.MOV.U32 R105, RZ, RZ, R66.reuse ;  /* 0x000000ffff69a224 */ /* 0x100fe200078e0042 */
[----:B------:R-:W-:Y:S01]  /*14460*/  @!P2 MOV R19, R5 ;  /* 0x000000050013a202 */ /* 0x000fe20000000f00 */
[----:B------:R-:W-:Y:S01]  /*14470*/  @P2 VIADD R7, R83, 0x1 ;  /* 0x0000000153072836 */ /* 0x000fe20000000000 */
[----:B------:R-:W-:Y:S01]  /*14480*/  @P2 MOV R19, R6 ;  /* 0x0000000600132202 */ /* 0x000fe20000000f00 */
[----:B------:R-:W-:Y:S01]  /*14490*/  @P2 IMAD.MOV.U32 R105, RZ, RZ, R66 ;  /* 0x000000ffff692224 */ /* 0x000fe200078e0042 */
[----:B------:R-:W-:Y:S06]  /*144a0*/  BRA `(.L_x_9731) ;  /* 0x0000000000e47947 */ /* 0x000fec0003800000 */
.L_x_9732:
        /* <DEDUP_REMOVED lines=13> */
.L_x_9734:
[----:B------:R-:W-:Y:S05]  /*14580*/  BSYNC.RECONVERGENT B4 ;  /* 0x0000000000047941 */ /* 0x000fea0003800200 */
.L_x_9733:
        /* <DEDUP_REMOVED lines=43> */
.L_x_9731:
[----:B------:R-:W-:Y:S05]  /*14840*/  BSYNC.RECONVERGENT B3 ;  /* 0x0000000000037941 */ /* 0x000fea0003800200 */
.L_x_9730:
[----:B------:R-:W-:Y:S01]  /*14850*/  I2FP.F32.U32 R19, R19 ;  /* 0x0000001300137245 */ /* 0x000fe20000201000 */
[----:B------:R-:W-:Y:S02]  /*14860*/  IMAD.MOV.U32 R66, RZ, RZ, 0x2f800000 ;  /* 0x2f800000ff427424 */ /* 0x000fe400078e00ff */
[----:B------:R-:W-:Y:S02]  /*14870*/  HADD2.F32 R83, -RZ, R34.H0_H0 ;  /* 0x20000022ff537230 */ /* 0x000fe40000004100 */
[----:B------:R-:W-:Y:S01]  /*14880*/  FFMA.FTZ R19, R19, R66, 1.1641532182693481445e-10 ;  /* 0x2f00000013137423 */ /* 0x000fe20000010042 */
[----:B------:R-:W-:-:S04]  /*14890*/  HADD2.F32 R66, -RZ, R38.H0_H0 ;  /* 0x20000026ff427230 */ /* 0x000fc80000004100 */
[----:B------:R-:W-:Y:S01]  /*148a0*/  FSETP.GTU.FTZ.AND P2, PT, R19, UR10, PT ;  /* 0x0000000a13007c0b */ /* 0x000fe2000bf5c000 */
[----:B------:R-:W-:Y:S01]  /*148b0*/  FMUL.FTZ R66, R66, UR13 ;  /* 0x0000000d42427c20 */ /* 0x000fe20008410000 */
[----:B------:R-:W-:-:S03]  /*148c0*/  HADD2.F32 R19, -RZ, R50.H0_H0 ;  /* 0x20000032ff137230 */ /* 0x000fc60000004100 */
[----:B------:R-:W-:-:S05]  /*148d0*/  FMUL.FTZ R66, R66, UR12 ;  /* 0x0000000c42427c20 */ /* 0x000fca0008410000 */
[----:B------:R-:W-:-:S05]  /*148e0*/  FSEL R82, R66, RZ, !P2 ;  /* 0x000000ff42527208 */ /* 0x000fca0005000000 */
[----:B------:R-:W-:Y:S01]  /*148f0*/  FFMA.FTZ R82, R82, R19, R83 ;  /* 0x0000001352527223 */ /* 0x000fe20000010053 */
[----:B------:R-:W-:-:S07]  /*14900*/  SEL R19, RZ, 0x1, P2 ;  /* 0x00000001ff137807 */ /* 0x000fce0001000000 */
.L_x_9729:
[----:B------:R-:W-:Y:S05]  /*14910*/  BSYNC.RECONVERGENT B2 ;  /* 0x0000000000027941 */ /* 0x000fea0003800200 */
.L_x_9728:
        /* <DEDUP_REMOVED lines=22> */
.L_x_9739:
        /* <DEDUP_REMOVED lines=13> */
.L_x_9741:
[----:B------:R-:W-:Y:S05]  /*14b50*/  BSYNC.RECONVERGENT B4 ;  /* 0x0000000000047941 */ /* 0x000fea0003800200 */
.L_x_9740:
        /* <DEDUP_REMOVED lines=43> */
.L_x_9738:
[----:B------:R-:W-:Y:S05]  /*14e10*/  BSYNC.RECONVERGENT B3 ;  /* 0x0000000000037941 */ /* 0x000fea0003800200 */
.L_x_9737:
        /* <DEDUP_REMOVED lines=12> */
.L_x_9736:
[----:B------:R-:W-:Y:S05]  /*14ee0*/  BSYNC.RECONVERGENT B2 ;  /* 0x0000000000027941 */ /* 0x000fea0003800200 */
.L_x_9735:
        /* <DEDUP_REMOVED lines=22> */
.L_x_9746:
        /* <DEDUP_REMOVED lines=13> */
.L_x_9748:
[----:B------:R-:W-:Y:S05]  /*15120*/  BSYNC.RECONVERGENT B4 ;  /* 0x0000000000047941 */ /* 0x000fea0003800200 */
.L_x_9747:
        /* <DEDUP_REMOVED lines=41> */
[----:B------:R-:W-:Y:S01]  /*153c0*/  HFMA2 R100, -RZ, RZ, 0, 0 ;  /* 0x00000000ff647431 */ /* 0x000fe200000001ff */
[----:B------:R-:W-:-:S07]  /*153d0*/  MOV R124, R84 ;  /* 0x00000054007c7202 */ /* 0x000fce0000000f00 */
.L_x_9745:
[----:B------:R-:W-:Y:S05]  /*153e0*/  BSYNC.RECONVERGENT B3 ;  /* 0x0000000000037941 */ /* 0x000fea0003800200 */
.L_x_9744:
        /* <DEDUP_REMOVED lines=12> */
.L_x_9743:
[----:B------:R-:W-:Y:S05]  /*154b0*/  BSYNC.RECONVERGENT B2 ;  /* 0x0000000000027941 */ /* 0x000fea0003800200 */
.L_x_9742:
        /* <DEDUP_REMOVED lines=22> */
.L_x_9753:
        /* <DEDUP_REMOVED lines=13> */
.L_x_9755:
[----:B------:R-:W-:Y:S05]  /*156f0*/  BSYNC.RECONVERGENT B4 ;  /* 0x0000000000047941 */ /* 0x000fea0003800200 */
.L_x_9754:
        /* <DEDUP_REMOVED lines=43> */
.L_x_9752:
[----:B------:R-:W-:Y:S05]  /*159b0*/  BSYNC.RECONVERGENT B3 ;  /* 0x0000000000037941 */ /* 0x000fea0003800200 */
.L_x_9751:
        /* <DEDUP_REMOVED lines=12> */
.L_x_9750:
[----:B------:R-:W-:Y:S05]  /*15a80*/  BSYNC.RECONVERGENT B2 ;  /* 0x0000000000027941 */ /* 0x000fea0003800200 */
.L_x_9749:
[----:B------:R-:W-:Y:S02]  /*15a90*/  F2FP.F16.F32.PACK_AB R100, RZ, R85 ;  /* 0x00000055ff64723e */ /* 0x000fe400000000ff */
[----:B------:R-:W-:Y:S02]  /*15aa0*/  PRMT R64, R64, 0x5410, R67 ;  /* 0x0000541040407816 */ /* 0x000fe40000000043 */
[----:B------:R-:W-:Y:S02]  /*15ab0*/  PRMT R66, R66, 0x5410, R106 ;  /* 0x0000541042427816 */ /* 0x000fe4000000006a */
[----:B------:R-:W-:Y:S02]  /*15ac0*/  PRMT R65, R65, 0x5410, R99 ;  /* 0x0000541041417816 */ /* 0x000fe40000000063 */
[----:B------:R-:W-:Y:S01]  /*15ad0*/  PRMT R67, R107, 0x5410, R100 ;  /* 0x000054106b437816 */ /* 0x000fe20000000064 */
[----:B------:R-:W-:Y:S06]  /*15ae0*/  BRA `(.L_x_9756) ;  /* 0x0000002c001c7947 */ /* 0x000fec0003800000 */
.L_x_9699:
        /* <DEDUP_REMOVED lines=21> */
.L_x_9761:
        /* <DEDUP_REMOVED lines=13> */
.L_x_9763:
[----:B------:R-:W-:Y:S05]  /*15d10*/  BSYNC.RECONVERGENT B4 ;  /* 0x0000000000047941 */ /* 0x000fea0003800200 */
.L_x_9762:
        /* <DEDUP_REMOVED lines=39> */
[----:B------:R-:W-:Y:S01]  /*15f90*/  MOV R104, R64 ;  /* 0x0000004000687202 */ /* 0x000fe20000000f00 */
[----:B------:R-:W-:Y:S01]  /*15fa0*/  HFMA2 R64, -RZ, RZ, 0, 0 ;  /* 0x00000000ff407431 */ /* 0x000fe200000001ff */
[----:B------:R-:W-:-:S07]  /*15fb0*/  LOP3.LUT R5, R66, UR32, R65, 0x96, !PT ;  /* 0x0000002042057c12 */ /* 0x000fce000f8e9641 */
.L_x_9760:
[----:B------:R-:W-:Y:S05]  /*15fc0*/  BSYNC.RECONVERGENT B3 ;  /* 0x0000000000037941 */ /* 0x000fea0003800200 */
.L_x_9759:
        /* <DEDUP_REMOVED lines=11> */
.L_x_9758:
[----:B------:R-:W-:Y:S05]  /*16080*/  BSYNC.RECONVERGENT B2 ;  /* 0x0000000000027941 */ /* 0x000fea0003800200 */
.L_x_9757:
        /* <DEDUP_REMOVED lines=18> */
.L_x_9768:
        /* <DEDUP_REMOVED lines=13> */
.L_x_9770:
[----:B------:R-:W-:Y:S05]  /*16280*/  BSYNC.RECONVERGENT B4 ;  /* 0x0000000000047941 */ /* 0x000fea0003800200 */
.L_x_9769:
        /* <DEDUP_REMOVED lines=43> */
.L_x_9767:
[----:B------:R-:W-:Y:S05]  /*16540*/  BSYNC.RECONVERGENT B3 ;  /* 0x0000000000037941 */ /* 0x000fea0003800200 */
.L_x_9766:
        /* <DEDUP_REMOVED lines=11> */
.L_x_9765:
[----:B------:R-:W-:Y:S05]  /*16600*/  BSYNC.RECONVERGENT B2 ;  /* 0x0000000000027941 */ /* 0x000fea0003800200 */
.L_x_9764:
        /* <DEDUP_REMOVED lines=18> */
.L_x_9775:
        /* <DEDUP_REMOVED lines=13> */
.L_x_9777:
[----:B------:R-:W-:Y:S05]  /*16800*/  BSYNC.RECONVERGENT B4 ;  /* 0x0000000000047941 */ /* 0x000fea0003800200 */
.L_x_9776:
        /* <DEDUP_REMOVED lines=43> */
.L_x_9774:
[----:B------:R-:W-:Y:S05]  /*16ac0*/  BSYNC.RECONVERGENT B3 ;  /* 0x0000000000037941 */ /* 0x000fea0003800200 */
.L_x_9773:
        /* <DEDUP_REMOVED lines=11> */
.L_x_9772:
[----:B------:R-:W-:Y:S05]  /*16b80*/  BSYNC.RECONVERGENT B2 ;  /* 0x0000000000027941 */ /* 0x000fea0003800200 */
.L_x_9771:
        /* <DEDUP_REMOVED lines=18> */
.L_x_9782:
        /* <DEDUP_REMOVED lines=13> */
.L_x_9784:
[----:B------:R-:W-:Y:S05]  /*16d80*/  BSYNC.RECONVERGENT B4 ;  /* 0x0000000000047941 */ /* 0x000fea0003800200 */
.L_x_9783:
        /* <DEDUP_REMOVED lines=36> */
[----:B------:R-:W-:Y:S01]  /*16fd0*/  IMAD.WIDE.U32 R66, R67, -0x326172a9, RZ ;  /* 0xcd9e8d5743427825 */ /* 0x000fe200078e00ff */
[----:B------:R-:W-:-:S03]  /*16fe0*/  MOV R7, R104 ;  /* 0x0000006800077202 */ /* 0x000fc60000000f00 */
[----:B------:R-:W-:Y:S01]  /*16ff0*/  IMAD.MOV.U32 R10, RZ, RZ, R66 ;  /* 0x000000ffff0a7224 */ /* 0x000fe200078e0042 */
[----:B------:R-:W-:Y:S01]  /*17000*/  LOP3.LUT R6, R6, UR31, R67, 0x96, !PT ;  /* 0x0000001f06067c12 */ /* 0x000fe2000f8e9643 */
[----:B------:R-:W-:-:S04]  /*17010*/  IMAD.WIDE.U32 R66, R5, -0x2daee0ad, RZ ;  /* 0xd2511f5305427825 */ /* 0x000fc800078e00ff */
[----:B------:R-:W-:Y:S01]  /*17020*/  IMAD.MOV.U32 R104, RZ, RZ, R66 ;  /* 0x000000ffff687224 */ /* 0x000fe200078e0042 */
[----:B------:R-:W-:-:S07]  /*17030*/  LOP3.LUT R5, R82, UR32, R67, 0x96, !PT ;  /* 0x0000002052057c12 */ /* 0x000fce000f8e9643 */
.L_x_9781:
[----:B------:R-:W-:Y:S05]  /*17040*/  BSYNC.RECONVERGENT B3 ;  /* 0x0000000000037941 */ /* 0x000fea0003800200 */
.L_x_9780:
        /* <DEDUP_REMOVED lines=11> */
.L_x_9779:
[----:B------:R-:W-:Y:S05]  /*17100*/  BSYNC.RECONVERGENT B2 ;  /* 0x0000000000027941 */ /* 0x000fea0003800200 */
.L_x_9778:
        /* <DEDUP_REMOVED lines=18> */
.L_x_9789:
        /* <DEDUP_REMOVED lines=13> */
.L_x_9791:
[----:B------:R-:W-:Y:S05]  /*17300*/  BSYNC.RECONVERGENT B4 ;  /* 0x0000000000047941 */ /* 0x000fea0003800200 */
.L_x_9790:
        /* <DEDUP_REMOVED lines=43> */
.L_x_9788:
[----:B------:R-:W-:Y:S05]  /*175c0*/  BSYNC.RECONVERGENT B3 ;  /* 0x0000000000037941 */ /* 0x000fea0003800200 */
.L_x_9787:
[----:B------:R-:W-:Y:S01]  /*175d0*/  I2FP.F32.U32 R19, R19 ;  /* 0x0000001300137245 */ /* 0x000fe20000201000 */
[----:B------:R-:W-:-:S04]  /*175e0*/  IMAD.MOV.U32 R66, RZ, RZ, 0x2f800000 ;  /* 0x2f800000ff427424 */ /* 0x000fc800078e00ff */
        /* <DEDUP_REMOVED lines=9> */
.L_x_9786:
[----:B------:R-:W-:Y:S05]  /*17680*/  BSYNC.RECONVERGENT B2 ;  /* 0x0000000000027941 */ /* 0x000fea0003800200 */
.L_x_9785:
        /* <DEDUP_REMOVED lines=18> */
.L_x_9796:
        /* <DEDUP_REMOVED lines=13> */
.L_x_9798:
[----:B------:R-:W-:Y:S05]  /*17880*/  BSYNC.RECONVERGENT B4 ;  /* 0x0000000000047941 */ /* 0x000fea0003800200 */
.L_x_9797:
        /* <DEDUP_REMOVED lines=43> */
.L_x_9795:
[----:B------:R-:W-:Y:S05]  /*17b40*/  BSYNC.RECONVERGENT B3 ;  /* 0x0000000000037941 */ /* 0x000fea0003800200 */
.L_x_9794:
        /* <DEDUP_REMOVED lines=11> */
.L_x_9793:
[----:B------:R-:W-:Y:S05]  /*17c00*/  BSYNC.RECONVERGENT B2 ;  /* 0x0000000000027941 */ /* 0x000fea0003800200 */
.L_x_9792:
        /* <DEDUP_REMOVED lines=18> */
.L_x_9803:
        /* <DEDUP_REMOVED lines=13> */
.L_x_9805:
[----:B------:R-:W-:Y:S05]  /*17e00*/  BSYNC.RECONVERGENT B4 ;  /* 0x0000000000047941 */ /* 0x000fea0003800200 */
.L_x_9804:
        /* <DEDUP_REMOVED lines=43> */
.L_x_9802:
[----:B------:R-:W-:Y:S05]  /*180c0*/  BSYNC.RECONVERGENT B3 ;  /* 0x0000000000037941 */ /* 0x000fea0003800200 */
.L_x_9801:
        /* <DEDUP_REMOVED lines=11> */
.L_x_9800:
[----:B------:R-:W-:Y:S05]  /*18180*/  BSYNC.RECONVERGENT B2 ;  /* 0x0000000000027941 */ /* 0x000fea0003800200 */
.L_x_9799:
        /* <DEDUP_REMOVED lines=18> */
.L_x_9810:
        /* <DEDUP_REMOVED lines=13> */
.L_x_9812:
[----:B------:R-:W-:Y:S05]  /*18380*/  BSYNC.RECONVERGENT B4 ;  /* 0x0000000000047941 */ /* 0x000fea0003800200 */
.L_x_9811:
        /* <DEDUP_REMOVED lines=43> */
.L_x_9809:
[----:B------:R-:W-:Y:S05]  /*18640*/  BSYNC.RECONVERGENT B3 ;  /* 0x0000000000037941 */ /* 0x000fea0003800200 */
.L_x_9808:
        /* <DEDUP_REMOVED lines=11> */
.L_x_9807:
[----:B------:R-:W-:Y:S05]  /*18700*/  BSYNC.RECONVERGENT B2 ;  /* 0x0000000000027941 */ /* 0x000fea0003800200 */
.L_x_9806:
[----:B------:R-:W-:Y:S02]  /*18710*/  F2FP.F16.F32.PACK_AB R100, RZ, R85 ;  /* 0x00000055ff64723e */ /* 0x000fe400000000ff */
[----:B------:R-:W-:Y:S02]  /*18720*/  PRMT R65, R65, 0x5410, R67 ;  /* 0x0000541041417816 */ /* 0x000fe40000000043 */
[----:B------:R-:W-:Y:S02]  /*18730*/  PRMT R66, R66, 0x5410, R99 ;  /* 0x0000541042427816 */ /* 0x000fe40000000063 */
[----:B------:R-:W-:Y:S02]  /*18740*/  PRMT R64, R105, 0x5410, R64 ;  /* 0x0000541069407816 */ /* 0x000fe40000000040 */
[----:B------:R-:W-:-:S07]  /*18750*/  PRMT R67, R124, 0x5410, R100 ;  /* 0x000054107c437816 */ /* 0x000fce0000000064 */
.L_x_9756:
        /* <DEDUP_REMOVED lines=26> */
.L_x_9814:
[----:B------:R-:W-:Y:S05]  /*18900*/  BSYNC.RECONVERGENT B2 ;  /* 0x0000000000027941 */ /* 0x000fea0003800200 */
.L_x_9813:
[----:B------:R-:W-:Y:S01]  /*18910*/  IADD3 R103, PT, PT, R103, 0x20, RZ ;  /* 0x0000002067677810 */ /* 0x000fe20007ffe0ff */
[----:B------:R-:W-:-:S07]  /*18920*/  VIADD R102, R102, 0x20 ;  /* 0x0000002066667836 */ /* 0x000fce0000000000 */
.L_x_9698:
[----:B------:R-:W-:Y:S05]  /*18930*/  BSYNC.RECONVERGENT B1 ;  /* 0x0000000000017941 */ /* 0x000fea0003800200 */
.L_x_9697:
        /* <DEDUP_REMOVED lines=35> */
.L_x_9822:
        /* <DEDUP_REMOVED lines=13> */
.L_x_9824:
[----:B------:R-:W-:Y:S05]  /*18c40*/  BSYNC.RECONVERGENT B4 ;  /* 0x0000000000047941 */ /* 0x000fea0003800200 */
.L_x_9823:
        /* <DEDUP_REMOVED lines=42> */
.L_x_9821:
[----:B------:R-:W-:Y:S05]  /*18ef0*/  BSYNC.RECONVERGENT B3 ;  /* 0x0000000000037941 */ /* 0x000fea0003800200 */
.L_x_9820:
        /* <DEDUP_REMOVED lines=12> */
.L_x_9819:
[----:B------:R-:W-:Y:S05]  /*18fc0*/  BSYNC.RECONVERGENT B2 ;  /* 0x0000000000027941 */ /* 0x000fea0003800200 */
.L_x_9818:
        /* <DEDUP_REMOVED lines=22> */
.L_x_9829:
        /* <DEDUP_REMOVED lines=13> */
.L_x_9831:
[----:B------:R-:W-:Y:S05]  /*19200*/  BSYNC.RECONVERGENT B4 ;  /* 0x0000000000047941 */ /* 0x000fea0003800200 */
.L_x_9830:
        /* <DEDUP_REMOVED lines=42> */
.L_x_9828:
[----:B------:R-:W-:Y:S05]  /*194b0*/  BSYNC.RECONVERGENT B3 ;  /* 0x0000000000037941 */ /* 0x000fea0003800200 */
.L_x_9827:
        /* <DEDUP_REMOVED lines=12> */
.L_x_9826:
[----:B------:R-:W-:Y:S05]  /*19580*/  BSYNC.RECONVERGENT B2 ;  /* 0x0000000000027941 */ /* 0x000fea0003800200 */
.L_x_9825:
        /* <DEDUP_REMOVED lines=22> */
.L_x_9836:
        /* <DEDUP_REMOVED lines=13> */
.L_x_9838:
[----:B------:R-:W-:Y:S05]  /*197c0*/  BSYNC.RECONVERGENT B4 ;  /* 0x0000000000047941 */ /* 0x000fea0003800200 */
.L_x_9837:
        /* <DEDUP_REMOVED lines=43> */
.L_x_9835:
[----:B------:R-:W-:Y:S05]  /*19a80*/  BSYNC.RECONVERGENT B3 ;  /* 0x0000000000037941 */ /* 0x000fea0003800200 */
.L_x_9834:
[----:B------:R-:W-:Y:S01]  /*19a90*/  I2FP.F32.U32 R15, R15 ;  /* 0x0000000f000f7245 */ /* 0x000fe20000201000 */
[----:B------:R-:W-:Y:S02]  /*19aa0*/  HFMA2 R66, -RZ, RZ, 0.1171875, 0 ;  /* 0x2f800000ff427431 */ /* 0x000fe400000001ff */
[----:B------:R-:W-:Y:S02]  /*19ab0*/  HADD2.F32 R65, -RZ, R37.H0_H0 ;  /* 0x20000025ff417230 */ /* 0x000fe40000004100 */
[----:B------:R-:W-:Y:S02]  /*19ac0*/  HADD2.F32 R89, -RZ, R33.H0_H0 ;  /* 0x20000021ff597230 */ /* 0x000fe40000004100 */
[----:B------:R-:W-:Y:S01]  /*19ad0*/  FFMA.FTZ R15, R15, R66, 1.1641532182693481445e-10 ;  /* 0x2f0000000f0f7423 */ /* 0x000fe20000010042 */
[----:B------:R-:W-:-:S04]  /*19ae0*/  FMUL.FTZ R65, R65, UR13 ;  /* 0x0000000d41417c20 */ /* 0x000fc80008410000 */
[----:B------:R-:W-:Y:S01]  /*19af0*/  FMUL.FTZ R65, R65, UR12 ;  /* 0x0000000c41417c20 */ /* 0x000fe20008410000 */
[----:B------:R-:W-:-:S04]  /*19b00*/  FSETP.GTU.FTZ.AND P2, PT, R15, UR10, PT ;  /* 0x0000000a0f007c0b */ /* 0x000fc8000bf5c000 */
[----:B------:R-:W-:Y:S01]  /*19b10*/  FSEL R88, R65, RZ, !P2 ;  /* 0x000000ff41587208 */ /* 0x000fe20005000000 */
[----:B------:R-:W-:Y:S01]  /*19b20*/  HADD2.F32 R65, -RZ, R45.H0_H0 ;  /* 0x2000002dff417230 */ /* 0x000fe20000004100 */
[----:B------:R-:W-:-:S04]  /*19b30*/  SEL R15, RZ, 0x1, P2 ;  /* 0x00000001ff0f7807 */ /* 0x000fc80001000000 */
[----:B------:R-:W-:-:S07]  /*19b40*/  FFMA.FTZ R88, R88, R65, R89 ;  /* 0x0000004158587223 */ /* 0x000fce0000010059 */
.L_x_9833:
[----:B------:R-:W-:Y:S05]  /*19b50*/  BSYNC.RECONVERGENT B2 ;  /* 0x0000000000027941 */ /* 0x000fea0003800200 */
.L_x_9832:
        /* <DEDUP_REMOVED lines=22> */
.L_x_9843:
        /* <DEDUP_REMOVED lines=13> */
.L_x_9845:
[----:B------:R-:W-:Y:S05]  /*19d90*/  BSYNC.RECONVERGENT B4 ;  /* 0x0000000000047941 */ /* 0x000fea0003800200 */
.L_x_9844:
        /* <DEDUP_REMOVED lines=43> */
.L_x_9842:
[----:B------:R-:W-:Y:S05]  /*1a050*/  BSYNC.RECONVERGENT B3 ;  /* 0x0000000000037941 */ /* 0x000fea0003800200 */
.L_x_9841:
        /* <DEDUP_REMOVED lines=12> */
.L_x_9840:
[----:B------:R-:W-:Y:S05]  /*1a120*/  BSYNC.RECONVERGENT B2 ;  /* 0x0000000000027941 */ /* 0x000fea0003800200 */
.L_x_9839:
        /* <DEDUP_REMOVED lines=22> */
.L_x_9850:
        /* <DEDUP_REMOVED lines=13> */
.L_x_9852:
[----:B------:R-:W-:Y:S05]  /*1a360*/  BSYNC.RECONVERGENT B4 ;  /* 0x0000000000047941 */ /* 0x000fea0003800200 */
.L_x_9851:
        /* <DEDUP_REMOVED lines=36> */
[----:B------:R-:W-:-:S04]  /*1a5b0*/  MOV R7, R66 ;  /* 0x0000004200077202 */ /* 0x000fc80000000f00 */
[----:B------:R-:W-:Y:S02]  /*1a5c0*/  LOP3.LUT R6, R6, UR31, R91, 0x96, !PT ;  /* 0x0000001f06067c12 */ /* 0x000fe4000f8e965b */
[----:B------:R-:W-:Y:S01]  /*1a5d0*/  MOV R10, R90 ;  /* 0x0000005a000a7202 */ /* 0x000fe20000000f00 */
[----:B------:R-:W-:-:S04]  /*1a5e0*/  IMAD.WIDE.U32 R90, R5, -0x2daee0ad, RZ ;  /* 0xd2511f53055a7825 */ /* 0x000fc800078e00ff */
[----:B------:R-:W-:Y:S01]  /*1a5f0*/  IMAD.MOV.U32 R105, RZ, RZ, R90 ;  /* 0x000000ffff697224 */ /* 0x000fe200078e005a */
[----:B------:R-:W-:Y:S01]  /*1a600*/  LOP3.LUT R5, R92, UR32, R91, 0x96, !PT ;  /* 0x000000205c057c12 */ /* 0x000fe2000f8e965b */
[----:B------:R-:W-:-:S07]  /*1a610*/  IMAD.MOV.U32 R92, RZ, RZ, RZ ;  /* 0x000000ffff5c7224 */ /* 0x000fce00078e00ff */
.L_x_9849:
[----:B------:R-:W-:Y:S05]  /*1a620*/  BSYNC.RECONVERGENT B3 ;  /* 0x0000000000037941 */ /* 0x000fea0003800200 */
.L_x_9848:
        /* <DEDUP_REMOVED lines=12> */
.L_x_9847:
[----:B------:R-:W-:Y:S05]  /*1a6f0*/  BSYNC.RECONVERGENT B2 ;  /* 0x0000000000027941 */ /* 0x000fea0003800200 */
.L_x_9846:
        /* <DEDUP_REMOVED lines=22> */
.L_x_9857:
        /* <DEDUP_REMOVED lines=13> */
.L_x_9859:
[----:B------:R-:W-:Y:S05]  /*1a930*/  BSYNC.RECONVERGENT B4 ;  /* 0x0000000000047941 */ /* 0x000fea0003800200 */
.L_x_9858:
        /* <DEDUP_REMOVED lines=43> */
.L_x_9856:
[----:B------:R-:W-:Y:S05]  /*1abf0*/  BSYNC.RECONVERGENT B3 ;  /* 0x0000000000037941 */ /* 0x000fea0003800200 */
.L_x_9855:
        /* <DEDUP_REMOVED lines=12> */
.L_x_9854:
[----:B------:R-:W-:Y:S05]  /*1acc0*/  BSYNC.RECONVERGENT B2 ;  /* 0x0000000000027941 */ /* 0x000fea0003800200 */
.L_x_9853:
        /* <DEDUP_REMOVED lines=22> */
.L_x_9864:
        /* <DEDUP_REMOVED lines=13> */
.L_x_9866:
[----:B------:R-:W-:Y:S05]  /*1af00*/  BSYNC.RECONVERGENT B4 ;  /* 0x0000000000047941 */ /* 0x000fea0003800200 */
.L_x_9865:
        /* <DEDUP_REMOVED lines=43> */
.L_x_9863:
[----:B------:R-:W-:Y:S05]  /*1b1c0*/  BSYNC.RECONVERGENT B3 ;  /* 0x0000000000037941 */ /* 0x000fea0003800200 */
.L_x_9862:
        /* <DEDUP_REMOVED lines=12> */
.L_x_9861:
[----:B------:R-:W-:Y:S05]  /*1b290*/  BSYNC.RECONVERGENT B2 ;  /* 0x0000000000027941 */ /* 0x000fea0003800200 */
.L_x_9860:
        /* <DEDUP_REMOVED lines=22> */
.L_x_9871:
        /* <DEDUP_REMOVED lines=13> */
.L_x_9873:
[----:B------:R-:W-:Y:S05]  /*1b4d0*/  BSYNC.RECONVERGENT B4 ;  /* 0x0000000000047941 */ /* 0x000fea0003800200 */
.L_x_9872:
        /* <DEDUP_REMOVED lines=43> */
.L_x_9870:
[----:B------:R-:W-:Y:S05]  /*1b790*/  BSYNC.RECONVERGENT B3 ;  /* 0x0000000000037941 */ /* 0x000fea0003800200 */
.L_x_9869:
        /* <DEDUP_REMOVED lines=12> */
.L_x_9868:
[----:B------:R-:W-:Y:S05]  /*1b860*/  BSYNC.RECONVERGENT B2 ;  /* 0x0000000000027941 */ /* 0x000fea0003800200 */
.L_x_9867:
[----:B------:R-:W-:Y:S02]  /*1b870*/  F2FP.F16.F32.PACK_AB R100, RZ, R93 ;  /* 0x0000005dff64723e */ /* 0x000fe400000000ff */
[----:B------:R-:W-:Y:S02]  /*1b880*/  PRMT R64, R64, 0x5410, R67 ;  /* 0x0000541040407816 */ /* 0x000fe40000000043 */
[----:B------:R-:W-:Y:S02]  /*1b890*/  PRMT R66, R66, 0x5410, R106 ;  /* 0x0000541042427816 */ /* 0x000fe4000000006a */
[----:B------:R-:W-:Y:S02]  /*1b8a0*/  PRMT R65, R65, 0x5410, R99 ;  /* 0x0000541041417816 */ /* 0x000fe40000000063 */
[----:B------:R-:W-:Y:S01]  /*1b8b0*/  PRMT R67, R107, 0x5410, R100 ;  /* 0x000054106b437816 */ /* 0x000fe20000000064 */
[----:B------:R-:W-:Y:S06]  /*1b8c0*/  BRA `(.L_x_9874) ;  /* 0x0000002c001c7947 */ /* 0x000fec0003800000 */
.L_x_9817:
        /* <DEDUP_REMOVED lines=21> */
.L_x_9879:
        /* <DEDUP_REMOVED lines=13> */
.L_x_9881:
[----:B------:R-:W-:Y:S05]  /*1baf0*/  BSYNC.RECONVERGENT B4 ;  /* 0x0000000000047941 */ /* 0x000fea0003800200 */
.L_x_9880:
        /* <DEDUP_REMOVED lines=42> */
.L_x_9878:
[----:B------:R-:W-:Y:S05]  /*1bda0*/  BSYNC.RECONVERGENT B3 ;  /* 0x0000000000037941 */ /* 0x000fea0003800200 */
.L_x_9877:
        /* <DEDUP_REMOVED lines=11> */
.L_x_9876:
[----:B------:R-:W-:Y:S05]  /*1be60*/  BSYNC.RECONVERGENT B2 ;  /* 0x0000000000027941 */ /* 0x000fea0003800200 */
.L_x_9875:
        /* <DEDUP_REMOVED lines=18> */
.L_x_9886:
        /* <DEDUP_REMOVED lines=13> */
.L_x_9888:
[----:B------:R-:W-:Y:S05]  /*1c060*/  BSYNC.RECONVERGENT B4 ;  /* 0x0000000000047941 */ /* 0x000fea0003800200 */
.L_x_9887:
        /* <DEDUP_REMOVED lines=43> */
.L_x_9885:
[----:B------:R-:W-:Y:S05]  /*1c320*/  BSYNC.RECONVERGENT B3 ;  /* 0x0000000000037941 */ /* 0x000fea0003800200 */
.L_x_9884:
        /* <DEDUP_REMOVED lines=11> */
.L_x_9883:
[----:B------:R-:W-:Y:S05]  /*1c3e0*/  BSYNC.RECONVERGENT B2 ;  /* 0x0000000000027941 */ /* 0x000fea0003800200 */
.L_x_9882:
        /* <DEDUP_REMOVED lines=18> */
.L_x_9893:
        /* <DEDUP_REMOVED lines=13> */
.L_x_9895:
[----:B------:R-:W-:Y:S05]  /*1c5e0*/  BSYNC.RECONVERGENT B4 ;  /* 0x0000000000047941 */ /* 0x000fea0003800200 */
.L_x_9894:
        /* <DEDUP_REMOVED lines=40> */
[----:B------:R-:W-:Y:S01]  /*1c870*/  MOV R104, R66 ;  /* 0x0000004200687202 */ /* 0x000fe20000000f00 */
[----:B------:R-:W-:Y:S01]  /*1c880*/  IMAD.MOV.U32 R66, RZ, RZ, RZ ;  /* 0x000000ffff427224 */ /* 0x000fe200078e00ff */
[----:B------:R-:W-:-:S07]  /*1c890*/  LOP3.LUT R5, R88, UR32, R67, 0x96, !PT ;  /* 0x0000002058057c12 */ /* 0x000fce000f8e9643 */
.L_x_9892:
[----:B------:R-:W-:Y:S05]  /*1c8a0*/  BSYNC.RECONVERGENT B3 ;  /* 0x0000000000037941 */ /* 0x000fea0003800200 */
.L_x_9891:
        /* <DEDUP_REMOVED lines=11> */
.L_x_9890:
[----:B------:R-:W-:Y:S05]  /*1c960*/  BSYNC.RECONVERGENT B2 ;  /* 0x0000000000027941 */ /* 0x000fea0003800200 */
.L_x_9889:
        /* <DEDUP_REMOVED lines=18> */
.L_x_9900:
        /* <DEDUP_REMOVED lines=13> */
.L_x_9902:
[----:B------:R-:W-:Y:S05]  /*1cb60*/  BSYNC.RECONVERGENT B4 ;  /* 0x0000000000047941 */ /* 0x000fea0003800200 */
.L_x_9901:
        /* <DEDUP_REMOVED lines=43> */
.L_x_9899:
[----:B------:R-:W-:Y:S05]  /*1ce20*/  BSYNC.RECONVERGENT B3 ;  /* 0x0000000000037941 */ /* 0x000fea0003800200 */
.L_x_9898:
[----:B------:R-:W-:Y:S01]  /*1ce30*/  I2FP.F32.U32 R17, R17 ;  /* 0x0000001100117245 */ /* 0x000fe20000201000 */
[----:B------:R-:W-:-:S05]  /*1ce40*/  HFMA2 R66, -RZ, RZ, 0.1171875, 0 ;  /* 0x2f800000ff427431 */ /* 0x000fca00000001ff */
[----:B------:R-:W-:Y:S01]  /*1ce50*/  FFMA.FTZ R17, R17, R66, 1.1641532182693481445e-10 ;  /* 0x2f00000011117423 */ /* 0x000fe20000010042 */
[----:B-----5:R-:W-:-:S04]  /*1ce60*/  HADD2.F32 R66, -RZ, R37.H1_H1 ;  /* 0x30000025ff427230 */ /* 0x020fc80000004100 */
[----:B------:R-:W-:Y:S01]  /*1ce70*/  FSETP.GTU.FTZ.AND P1, PT, R17, UR10, PT ;  /* 0x0000000a11007c0b */ /* 0x000fe2000bf3c000 */
[----:B------:R-:W-:-:S03]  /*1ce80*/  FMUL.FTZ R66, R66, UR13 ;  /* 0x0000000d42427c20 */ /* 0x000fc60008410000 */
[----:B------:R-:W-:Y:S01]  /*1ce90*/  SEL R17, RZ, 0x1, P1 ;  /* 0x00000001ff117807 */ /* 0x000fe20000800000 */
[----:B------:R-:W-:-:S05]  /*1cea0*/  FMUL.FTZ R66, R66, UR12 ;  /* 0x0000000c42427c20 */ /* 0x000fca0008410000 */
[----:B------:R-:W-:Y:S01]  /*1ceb0*/  FSEL R89, R66, RZ, !P1 ;  /* 0x000000ff42597208 */ /* 0x000fe20004800000 */
[----:B------:R-:W-:-:S05]  /*1cec0*/  HADD2.F32 R66, -RZ, R45.H1_H1 ;  /* 0x3000002dff427230 */ /* 0x000fca0000004100 */
[----:B------:R-:W-:-:S07]  /*1ced0*/  FMUL.FTZ R89, R66, R89 ;  /* 0x0000005942597220 */ /* 0x000fce0000410000 */
.L_x_9897:
[----:B------:R-:W-:Y:S05]  /*1cee0*/  BSYNC.RECONVERGENT B2 ;  /* 0x0000000000027941 */ /* 0x000fea0003800200 */
.L_x_9896:
        /* <DEDUP_REMOVED lines=18> */
.L_x_9907:
        /* <DEDUP_REMOVED lines=13> */
.L_x_9909:
[----:B------:R-:W-:Y:S05]  /*1d0e0*/  BSYNC.RECONVERGENT B4 ;  /* 0x0000000000047941 */ /* 0x000fea0003800200 */
.L_x_9908:
        /* <DEDUP_REMOVED lines=43> */
.L_x_9906:
[----:B------:R-:W-:Y:S05]  /*1d3a0*/  BSYNC.RECONVERGENT B3 ;  /* 0x0000000000037941 */ /* 0x000fea0003800200 */
.L_x_9905:
        /* <DEDUP_REMOVED lines=11> */
.L_x_9904:
[----:B------:R-:W-:Y:S05]  /*1d460*/  BSYNC.RECONVERGENT B2 ;  /* 0x0000000000027941 */ /* 0x000fea0003800200 */
.L_x_9903:
        /* <DEDUP_REMOVED lines=18> */
.L_x_9914:
        /* <DEDUP_REMOVED lines=13> */
.L_x_9916:
[----:B------:R-:W-:Y:S05]  /*1d660*/  BSYNC.RECONVERGENT B4 ;  /* 0x0000000000047941 */ /* 0x000fea0003800200 */
.L_x_9915:
        /* <DEDUP_REMOVED lines=43> */
.L_x_9913:
[----:B------:R-:W-:Y:S05]  /*1d920*/  BSYNC.RECONVERGENT B3 ;  /* 0x0000000000037941 */ /* 0x000fea0003800200 */
.L_x_9912:
        /* <DEDUP_REMOVED lines=11> */
.L_x_9911:
[----:B------:R-:W-:Y:S05]  /*1d9e0*/  BSYNC.RECONVERGENT B2 ;  /* 0x0000000000027941 */ /* 0x000fea0003800200 */
.L_x_9910:
        /* <DEDUP_REMOVED lines=18> */
.L_x_9921:
        /* <DEDUP_REMOVED lines=13> */
.L_x_9923:
[----:B------:R-:W-:Y:S05]  /*1dbe0*/  BSYNC.RECONVERGENT B4 ;  /* 0x0000000000047941 */ /* 0x000fea0003800200 */
.L_x_9922:
        /* <DEDUP_REMOVED lines=43> */
.L_x_9920:
[----:B------:R-:W-:Y:S05]  /*1dea0*/  BSYNC.RECONVERGENT B3 ;  /* 0x0000000000037941 */ /* 0x000fea0003800200 */
.L_x_9919:
        /* <DEDUP_REMOVED lines=11> */
.L_x_9918:
[----:B------:R-:W-:Y:S05]  /*1df60*/  BSYNC.RECONVERGENT B2 ;  /* 0x0000000000027941 */ /* 0x000fea0003800200 */
.L_x_9917:
        /* <DEDUP_REMOVED lines=18> */
.L_x_9928:
        /* <DEDUP_REMOVED lines=13> */
.L_x_9930:
[----:B------:R-:W-:Y:S05]  /*1e160*/  BSYNC.RECONVERGENT B4 ;  /* 0x0000000000047941 */ /* 0x000fea0003800200 */
.L_x_9929:
        /* <DEDUP_REMOVED lines=43> */
.L_x_9927:
[----:B------:R-:W-:Y:S05]  /*1e420*/  BSYNC.RECONVERGENT B3 ;  /* 0x0000000000037941 */ /* 0x000fea0003800200 */
.L_x_9926:
        /* <DEDUP_REMOVED lines=11> */
.L_x_9925:
[----:B------:R-:W-:Y:S05]  /*1e4e0*/  BSYNC.RECONVERGENT B2 ;  /* 0x0000000000027941 */ /* 0x000fea0003800200 */
.L_x_9924:
[----:B------:R-:W-:Y:S02]  /*1e4f0*/  F2FP.F16.F32.PACK_AB R100, RZ, R93 ;  /* 0x0000005dff64723e */ /* 0x000fe400000000ff */
[----:B------:R-:W-:Y:S02]  /*1e500*/  PRMT R65, R65, 0x5410, R67 ;  /* 0x0000541041417816 */ /* 0x000fe40000000043 */
[----:B------:R-:W-:Y:S02]  /*1e510*/  PRMT R66, R66, 0x5410, R99 ;  /* 0x0000541042427816 */ /* 0x000fe40000000063 */
[----:B------:R-:W-:Y:S02]  /*1e520*/  PRMT R64, R105, 0x5410, R64 ;  /* 0x0000541069407816 */ /* 0x000fe40000000040 */
[----:B------:R-:W-:-:S07]  /*1e530*/  PRMT R67, R124, 0x5410, R100 ;  /* 0x000054107c437816 */ /* 0x000fce0000000064 */
.L_x_9874:
        /* <DEDUP_REMOVED lines=26> */
.L_x_9932:
[----:B------:R-:W-:Y:S05]  /*1e6e0*/  BSYNC.RECONVERGENT B2 ;  /* 0x0000000000027941 */ /* 0x000fea0003800200 */
.L_x_9931:
[----:B------:R-:W-:Y:S01]  /*1e6f0*/  VIADD R103, R103, 0x20 ;  /* 0x0000002067677836 */ /* 0x000fe20000000000 */
[----:B------:R-:W-:-:S07]  /*1e700*/  IADD3 R102, PT, PT, R102, 0x20, RZ ;  /* 0x0000002066667810 */ /* 0x000fce0007ffe0ff */
.L_x_9816:
[----:B------:R-:W-:Y:S05]  /*1e710*/  BSYNC.RECONVERGENT B1 ;  /* 0x0000000000017941 */ /* 0x000fea0003800200 */
.L_x_9815:
        /* <DEDUP_REMOVED lines=35> */
.L_x_9940:
        /* <DEDUP_REMOVED lines=13> */
.L_x_9942:
[----:B------:R-:W-:Y:S05]  /*1ea20*/  BSYNC.RECONVERGENT B4 ;  /* 0x0000000000047941 */ /* 0x000fea0003800200 */
.L_x_9941:
        /* <DEDUP_REMOVED lines=42> */
.L_x_9939:
[----:B------:R-:W-:Y:S05]  /*1ecd0*/  BSYNC.RECONVERGENT B3 ;  /* 0x0000000000037941 */ /* 0x000fea0003800200 */
.L_x_9938:
        /* <DEDUP_REMOVED lines=12> */
.L_x_9937:
[----:B------:R-:W-:Y:S05]  /*1eda0*/  BSYNC.RECONVERGENT B2 ;  /* 0x0000000000027941 */ /* 0x000fea0003800200 */
.L_x_9936:
        /* <DEDUP_REMOVED lines=22> */
.L_x_9947:
        /* <DEDUP_REMOVED lines=13> */
.L_x_9949:
[----:B------:R-:W-:Y:S05]  /*1efe0*/  BSYNC.RECONVERGENT B4 ;  /* 0x0000000000047941 */ /* 0x000fea0003800200 */
.L_x_9948:
        /* <DEDUP_REMOVED lines=41> */
[----:B------:R-:W-:-:S07]  /*1f280*/  IMAD.MOV.U32 R96, RZ, RZ, RZ ;  /* 0x000000ffff607224 */ /* 0x000fce00078e00ff */
.L_x_9946:
[----:B------:R-:W-:Y:S05]  /*1f290*/  BSYNC.RECONVERGENT B3 ;  /* 0x0000000000037941 */ /* 0x000fea0003800200 */
.L_x_9945:
        /* <DEDUP_REMOVED lines=12> */
.L_x_9944:
[----:B------:R-:W-:Y:S05]  /*1f360*/  BSYNC.RECONVERGENT B2 ;  /* 0x0000000000027941 */ /* 0x000fea0003800200 */
.L_x_9943:
        /* <DEDUP_REMOVED lines=22> */
.L_x_9954:
        /* <DEDUP_REMOVED lines=13> */
.L_x_9956:
[----:B------:R-:W-:Y:S05]  /*1f5a0*/  BSYNC.RECONVERGENT B4 ;  /* 0x0000000000047941 */ /* 0x000fea0003800200 */
.L_x_9955:
        /* <DEDUP_REMOVED lines=43> */
.L_x_9953:
[----:B------:R-:W-:Y:S05]  /*1f860*/  BSYNC.RECONVERGENT B3 ;  /* 0x0000000000037941 */ /* 0x000fea0003800200 */
.L_x_9952:
[----:B------:R-:W-:Y:S01]  /*1f870*/  I2FP.F32.U32 R15, R15 ;  /* 0x0000000f000f7245 */ /* 0x000fe20000201000 */
[----:B------:R-:W-:Y:S02]  /*1f880*/  HADD2.F32 R65, -RZ, R37.H0_H0 ;  /* 0x20000025ff417230 */ /* 0x000fe40000004100 */
        /* <DEDUP_REMOVED lines=10> */
.L_x_9951:
[----:B------:R-:W-:Y:S05]  /*1f930*/  BSYNC.RECONVERGENT B2 ;  /* 0x0000000000027941 */ /* 0x000fea0003800200 */
.L_x_9950:
        /* <DEDUP_REMOVED lines=17> */
[--C-:B------:R-:W-:Y:S01]  /*1fa50*/  @!P2 IMAD.MOV.U32 R66, RZ, RZ, R104.reuse ;  /* 0x000000ffff42a224 */ /* 0x100fe200078e0068 */
[----:B------:R-:W-:Y:S01]  /*1fa60*/  @P2 IADD3 R96, PT, PT, R7, 0x1, RZ ;  /* 0x0000000107602810 */ /* 0x000fe20007ffe0ff */
[----:B------:R-:W-:Y:S01]  /*1fa70*/  @P2 IMAD.MOV.U32 R66, RZ, RZ, R104 ;  /* 0x000000ffff422224 */ /* 0x000fe200078e0068 */
[----:B------:R-:W-:Y:S01]  /*1fa80*/  @P2 MOV R17, R6 ;  /* 0x0000000600112202 */ /* 0x000fe20000000f00 */
[----:B------:R-:W-:Y:S06]  /*1fa90*/  BRA `(.L_x_9960) ;  /* 0x0000000000e47947 */ /* 0x000fec0003800000 */
.L_x_9961:
        /* <DEDUP_REMOVED lines=13> */
.L_x_9963:
[----:B------:R-:W-:Y:S05]  /*1fb70*/  BSYNC.RECONVERGENT B4 ;  /* 0x0000000000047941 */ /* 0x000fea0003800200 */
.L_x_9962:
        /* <DEDUP_REMOVED lines=36> */
[----:B------:R-:W-:-:S04]  /*1fdc0*/  LOP3.LUT R96, R96, UR29, R7, 0x96, !PT ;  /* 0x0000001d60607c12 */ /* 0x000fc8000f8e9607 */
[----:B------:R-:W-:Y:S01]  /*1fdd0*/  LOP3.LUT R6, R6, UR31, R101, 0x96, !PT ;  /* 0x0000001f06067c12 */ /* 0x000fe2000f8e9665 */
[----:B------:R-:W-:Y:S01]  /*1fde0*/  IMAD.WIDE.U32 R96, R96, -0x2daee0ad, RZ ;  /* 0xd2511f5360607825 */ /* 0x000fe200078e00ff */
[----:B------:R-:W-:-:S03]  /*1fdf0*/  MOV R10, R100 ;  /* 0x00000064000a7202 */ /* 0x000fc60000000f00 */
[----:B------:R-:W-:Y:S01]  /*1fe00*/  IMAD.MOV.U32 R66, RZ, RZ, R96 ;  /* 0x000000ffff427224 */ /* 0x000fe200078e0060 */
[----:B------:R-:W-:Y:S01]  /*1fe10*/  LOP3.LUT R5, R98, UR32, R97, 0x96, !PT ;  /* 0x0000002062057c12 */ /* 0x000fe2000f8e9661 */
[----:B------:R-:W-:-:S07]  /*1fe20*/  IMAD.MOV.U32 R96, RZ, RZ, RZ ;  /* 0x000000ffff607224 */ /* 0x000fce00078e00ff */
.L_x_9960:
[----:B------:R-:W-:Y:S05]  /*1fe30*/  BSYNC.RECONVERGENT B3 ;  /* 0x0000000000037941 */ /* 0x000fea0003800200 */
.L_x_9959:
        /* <DEDUP_REMOVED lines=12> */
.L_x_9958:
[----:B------:R-:W-:Y:S05]  /*1ff00*/  BSYNC.RECONVERGENT B2 ;  /* 0x0000000000027941 */ /* 0x000fea0003800200 */
.L_x_9957:
        /* <DEDUP_REMOVED lines=22> */
.L_x_9968:
        /* <DEDUP_REMOVED lines=13> */
.L_x_9970:
[----:B------:R-:W-:Y:S05]  /*20140*/  BSYNC.RECONVERGENT B4 ;  /* 0x0000000000047941 */ /* 0x000fea0003800200 */
.L_x_9969:
        /* <DEDUP_REMOVED lines=43> */
.L_x_9967:
[----:B------:R-:W-:Y:S05]  /*20400*/  BSYNC.RECONVERGENT B3 ;  /* 0x0000000000037941 */ /* 0x000fea0003800200 */
.L_x_9966:
        /* <DEDUP_REMOVED lines=12> */
.L_x_9965:
[----:B------:R-:W-:Y:S05]  /*204d0*/  BSYNC.RECONVERGENT B2 ;  /* 0x0000000000027941 */ /* 0x000fea0003800200 */
.L_x_9964:
        /* <DEDUP_REMOVED lines=22> */
.L_x_9975:
        /* <DEDUP_REMOVED lines=13> */
.L_x_9977:
[----:B------:R-:W-:Y:S05]  /*20710*/  BSYNC.RECONVERGENT B4 ;  /* 0x0000000000047941 */ /* 0x000fea0003800200 */
.L_x_9976:
        /* <DEDUP_REMOVED lines=43> */
.L_x_9974:
[----:B------:R-:W-:Y:S05]  /*209d0*/  BSYNC.RECONVERGENT B3 ;  /* 0x0000000000037941 */ /* 0x000fea0003800200 */
.L_x_9973:
[----:B------:R-:W-:Y:S01]  /*209e0*/  I2FP.F32.U32 R21, R21 ;  /* 0x0000001500157245 */ /* 0x000fe20000201000 */
[----:B------:R-:W-:Y:S02]  /*209f0*/  HFMA2 R96, -RZ, RZ, 0.1171875, 0 ;  /* 0x2f800000ff607431 */ /* 0x000fe400000001ff */
[----:B------:R-:W-:Y:S02]  /*20a00*/  HADD2.F32 R97, -RZ, R38.H1_H1 ;  /* 0x30000026ff617230 */ /* 0x000fe40000004100 */
        /* <DEDUP_REMOVED lines=9> */
.L_x_9972:
[----:B------:R-:W-:Y:S05]  /*20aa0*/  BSYNC.RECONVERGENT B2 ;  /* 0x0000000000027941 */ /* 0x000fea0003800200 */
.L_x_9971:
        /* <DEDUP_REMOVED lines=22> */
.L_x_9982:
        /* <DEDUP_REMOVED lines=13> */
.L_x_9984:
[----:B------:R-:W-:Y:S05]  /*20ce0*/  BSYNC.RECONVERGENT B4 ;  /* 0x0000000000047941 */ /* 0x000fea0003800200 */
.L_x_9983:
        /* <DEDUP_REMOVED lines=43> */
.L_x_9981:
[----:B------:R-:W-:Y:S05]  /*20fa0*/  BSYNC.RECONVERGENT B3 ;  /* 0x0000000000037941 */ /* 0x000fea0003800200 */
.L_x_9980:
        /* <DEDUP_REMOVED lines=12> */
.L_x_9979:
[----:B------:R-:W-:Y:S05]  /*21070*/  BSYNC.RECONVERGENT B2 ;  /* 0x0000000000027941 */ /* 0x000fea0003800200 */
.L_x_9978:
        /* <DEDUP_REMOVED lines=22> */
.L_x_9989:
        /* <DEDUP_REMOVED lines=13> */
.L_x_9991:
[----:B------:R-:W-:Y:S05]  /*212b0*/  BSYNC.RECONVERGENT B4 ;  /* 0x0000000000047941 */ /* 0x000fea0003800200 */
.L_x_9990:
        /* <DEDUP_REMOVED lines=43> */
.L_x_9988:
[----:B------:R-:W-:Y:S05]  /*21570*/  BSYNC.RECONVERGENT B3 ;  /* 0x0000000000037941 */ /* 0x000fea0003800200 */
.L_x_9987:
[----:B------:R-:W-:Y:S01]  /*21580*/  I2FP.F32.U32 R98, R25 ;  /* 0x0000001900627245 */ /* 0x000fe20000201000 */
[----:B------:R-:W-:Y:S02]  /*21590*/  HFMA2 R105, -RZ, RZ, 0.1171875, 0 ;  /* 0x2f800000ff697431 */ /* 0x000fe400000001ff */
[----:B------:R-:W-:-:S03]  /*215a0*/  HADD2.F32 R25, -RZ, R39.H1_H1 ;  /* 0x30000027ff197230 */ /* 0x000fc60000004100 */
[----:B------:R-:W-:Y:S02]  /*215b0*/  FFMA.FTZ R98, R98, R105, 1.1641532182693481445e-10 ;  /* 0x2f00000062627423 */ /* 0x000fe40000010069 */
[----:B------:R-:W-:Y:S01]  /*215c0*/  FMUL.FTZ R25, R25, UR13 ;  /* 0x0000000d19197c20 */ /* 0x000fe20008410000 */
[----:B------:R-:W-:-:S03]  /*215d0*/  HADD2.F32 R105, -RZ, R35.H1_H1 ;  /* 0x30000023ff697230 */ /* 0x000fc60000004100 */
[----:B------:R-:W-:Y:S01]  /*215e0*/  FMUL.FTZ R25, R25, UR12 ;  /* 0x0000000c19197c20 */ /* 0x000fe20008410000 */
[----:B------:R-:W-:-:S04]  /*215f0*/  FSETP.GTU.FTZ.AND P1, PT, R98, UR10, PT ;  /* 0x0000000a62007c0b */ /* 0x000fc8000bf3c000 */
[----:B------:R-:W-:Y:S01]  /*21600*/  FSEL R98, R25, RZ, !P1 ;  /* 0x000000ff19627208 */ /* 0x000fe20004800000 */
[----:B------:R-:W-:Y:S01]  /*21610*/  HADD2.F32 R25, -RZ, R43.H1_H1 ;  /* 0x3000002bff197230 */ /* 0x000fe20000004100 */
[----:B------:R-:W-:-:S04]  /*21620*/  SEL R104, RZ, 0x1, P1 ;  /* 0x00000001ff687807 */ /* 0x000fc80000800000 */
[----:B------:R-:W-:Y:S01]  /*21630*/  FFMA.FTZ R98, R98, R25, R105 ;  /* 0x0000001962627223 */ /* 0x000fe20000010069 */
[----:B------:R-:W-:-:S07]  /*21640*/  PRMT R25, R104, 0x7610, R25 ;  /* 0x0000761068197816 */ /* 0x000fce0000000019 */
.L_x_9986:
[----:B------:R-:W-:Y:S05]  /*21650*/  BSYNC.RECONVERGENT B2 ;  /* 0x0000000000027941 */ /* 0x000fea0003800200 */
.L_x_9985:
[----:B------:R-:W-:Y:S02]  /*21660*/  F2FP.F16.F32.PACK_AB R104, RZ, R98 ;  /* 0x00000062ff68723e */ /* 0x000fe400000000ff */
[----:B------:R-:W-:Y:S02]  /*21670*/  PRMT R64, R64, 0x5410, R67 ;  /* 0x0000541040407816 */ /* 0x000fe40000000043 */
[----:B------:R-:W-:Y:S02]  /*21680*/  PRMT R66, R66, 0x5410, R101 ;  /* 0x0000541042427816 */ /* 0x000fe40000000065 */
[----:B------:R-:W-:Y:S02]  /*21690*/  PRMT R65, R65, 0x5410, R100 ;  /* 0x0000541041417816 */ /* 0x000fe40000000064 */
[----:B------:R-:W-:Y:S01]  /*216a0*/  PRMT R67, R106, 0x5410, R104 ;  /* 0x000054106a437816 */ /* 0x000fe20000000068 */
[----:B------:R-:W-:Y:S06]  /*216b0*/  BRA `(.L_x_9992) ;  /* 0x0000002c001c7947 */ /* 0x000fec0003800000 */
.L_x_9935:
[----:B------:R-:W-:Y:S01]  /*216c0*/  BSSY.RECONVERGENT B2, `(.L_x_9993) ;  /* 0x0000058000027945 */ /* 0x000fe20003800200 */
[----:B------:R-:W-:Y:S01]  /*216d0*/  IMAD.MOV.U32 R94, RZ, RZ, RZ ;  /* 0x000000ffff5e7224 */ /* 0x000fe200078e00ff */
[----:B0-----:R-:W-:Y:S01]  /*216e0*/  MOV R66, R99 ;  /* 0x0000006300427202 */ /* 0x001fe20000000f00 */
        /* <DEDUP_REMOVED lines=18> */
.L_x_9997:
        /* <DEDUP_REMOVED lines=13> */
.L_x_9999:
[----:B------:R-:W-:Y:S05]  /*218e0*/  BSYNC.RECONVERGENT B4 ;  /* 0x0000000000047941 */ /* 0x000fea0003800200 */
.L_x_9998:
        /* <DEDUP_REMOVED lines=40> */
[----:B------:R-:W-:-:S07]  /*21b70*/  IMAD.MOV.U32 R64, RZ, RZ, RZ ;  /* 0x000000ffff407224 */ /* 0x000fce00078e00ff */
.L_x_9996:
[----:B------:R-:W-:Y:S05]  /*21b80*/  BSYNC.RECONVERGENT B3 ;  /* 0x0000000000037941 */ /* 0x000fea0003800200 */
.L_x_9995:
        /* <DEDUP_REMOVED lines=11> */
.L_x_9994:
[----:B------:R-:W-:Y:S05]  /*21c40*/  BSYNC.RECONVERGENT B2 ;  /* 0x0000000000027941 */ /* 0x000fea0003800200 */
.L_x_9993:
        /* <DEDUP_REMOVED lines=18> */
.L_x_10004:
        /* <DEDUP_REMOVED lines=13> */
.L_x_10006:
[----:B------:R-:W-:Y:S05]  /*21e40*/  BSYNC.RECONVERGENT B4 ;  /* 0x0000000000047941 */ /* 0x000fea0003800200 */
.L_x_10005:
        /* <DEDUP_REMOVED lines=43> */
.L_x_10003:
[----:B------:R-:W-:Y:S05]  /*22100*/  BSYNC.RECONVERGENT B3 ;  /* 0x0000000000037941 */ /* 0x000fea0003800200 */
.L_x_10002:
        /* <DEDUP_REMOVED lines=11> */
.L_x_10001:
[----:B------:R-:W-:Y:S05]  /*221c0*/  BSYNC.RECONVERGENT B2 ;  /* 0x0000000000027941 */ /* 0x000fea0003800200 */
.L_x_10000:
        /* <DEDUP_REMOVED lines=18> */
.L_x_10011:
        /* <DEDUP_REMOVED lines=13> */
.L_x_10013:
[----:B------:R-:W-:Y:S05]  /*223c0*/  BSYNC.RECONVERGENT B4 ;  /* 0x0000000000047941 */ /* 0x000fea0003800200 */
.L_x_10012:
        /* <DEDUP_REMOVED lines=43> */
.L_x_10010:
[----:B------:R-:W-:Y:S05]  /*22680*/  BSYNC.RECONVERGENT B3 ;  /* 0x0000000000037941 */ /* 0x000fea0003800200 */
.L_x_10009:
        /* <DEDUP_REMOVED lines=10> */
[----:B------:R-:W-:-:S07]  /*22730*/  FMUL.FTZ R109, R96, R109 ;  /* 0x0000006d606d7220 */ /* 0x000fce0000410000 */
.L_x_10008:
[----:B------:R-:W-:Y:S05]  /*22740*/  BSYNC.RECONVERGENT B2 ;  /* 0x0000000000027941 */ /* 0x000fea0003800200 */
.L_x_10007:
        /* <DEDUP_REMOVED lines=18> */
.L_x_10018:
        /* <DEDUP_REMOVED lines=13> */
.L_x_10020:
[----:B------:R-:W-:Y:S05]  /*22940*/  BSYNC.RECONVERGENT B4 ;  /* 0x0000000000047941 */ /* 0x000fea0003800200 */
.L_x_10019:
        /* <DEDUP_REMOVED lines=37> */
[----:B------:R-:W-:Y:S01]  /*22ba0*/  IMAD.MOV.U32 R7, RZ, RZ, RZ ;  /* 0x000000ffff077224 */ /* 0x000fe200078e00ff */
[----:B------:R-:W-:Y:S01]  /*22bb0*/  LOP3.LUT R6, R6, UR31, R101, 0x96, !PT ;  /* 0x0000001f06067c12 */ /* 0x000fe2000f8e9665 */
[----:B------:R-:W-:Y:S01]  /*22bc0*/  IMAD.WIDE.U32 R96, R96, -0x2daee0ad, RZ ;  /* 0xd2511f5360607825 */ /* 0x000fe200078e00ff */
[----:B------:R-:W-:-:S04]  /*22bd0*/  MOV R10, R100 ;  /* 0x00000064000a7202 */ /* 0x000fc80000000f00 */
[----:B------:R-:W-:Y:S02]  /*22be0*/  LOP3.LUT R5, R98, UR32, R97, 0x96, !PT ;  /* 0x0000002062057c12 */ /* 0x000fe4000f8e9661 */
[----:B------:R-:W-:-:S07]  /*22bf0*/  MOV R66, R96 ;  /* 0x0000006000427202 */ /* 0x000fce0000000f00 */
.L_x_10017:
[----:B------:R-:W-:Y:S05]  /*22c00*/  BSYNC.RECONVERGENT B3 ;  /* 0x0000000000037941 */ /* 0x000fea0003800200 */
.L_x_10016:
        /* <DEDUP_REMOVED lines=11> */
.L_x_10015:
[----:B------:R-:W-:Y:S05]  /*22cc0*/  BSYNC.RECONVERGENT B2 ;  /* 0x0000000000027941 */ /* 0x000fea0003800200 */
.L_x_10014:
        /* <DEDUP_REMOVED lines=18> */
.L_x_10025:
        /* <DEDUP_REMOVED lines=13> */
.L_x_10027:
[----:B------:R-:W-:Y:S05]  /*22ec0*/  BSYNC.RECONVERGENT B4 ;  /* 0x0000000000047941 */ /* 0x000fea0003800200 */
.L_x_10026:
        /* <DEDUP_REMOVED lines=43> */
.L_x_10024:
[----:B------:R-:W-:Y:S05]  /*23180*/  BSYNC.RECONVERGENT B3 ;  /* 0x0000000000037941 */ /* 0x000fea0003800200 */
.L_x_10023:
        /* <DEDUP_REMOVED lines=11> */
.L_x_10022:
[----:B------:R-:W-:Y:S05]  /*23240*/  BSYNC.RECONVERGENT B2 ;  /* 0x0000000000027941 */ /* 0x000fea0003800200 */
.L_x_10021:
        /* <DEDUP_REMOVED lines=18> */
.L_x_10032:
        /* <DEDUP_REMOVED lines=13> */
.L_x_10034:
[----:B------:R-:W-:Y:S05]  /*23440*/  BSYNC.RECONVERGENT B4 ;  /* 0x0000000000047941 */ /* 0x000fea0003800200 */
.L_x_10033:
        /* <DEDUP_REMOVED lines=43> */
.L_x_10031:
[----:B------:R-:W-:Y:S05]  /*23700*/  BSYNC.RECONVERGENT B3 ;  /* 0x0000000000037941 */ /* 0x000fea0003800200 */
.L_x_10030:
[----:B------:R-:W-:Y:S01]  /*23710*/  I2FP.F32.U32 R21, R21 ;  /* 0x0000001500157245 */ /* 0x000fe20000201000 */
[----:B------:R-:W-:Y:S02]  /*23720*/  HFMA2 R96, -RZ, RZ, 0.1171875, 0 ;  /* 0x2f800000ff607431 */ /* 0x000fe400000001ff */
[----:B-----5:R-:W-:-:S03]  /*23730*/  HADD2.F32 R97, -RZ, R38.H1_H1 ;  /* 0x30000026ff617230 */ /* 0x020fc60000004100 */
[----:B------:R-:W-:Y:S02]  /*23740*/  FFMA.FTZ R21, R21, R96, 1.1641532182693481445e-10 ;  /* 0x2f00000015157423 */ /* 0x000fe40000010060 */
[----:B------:R-:W-:-:S04]  /*23750*/  FMUL.FTZ R97, R97, UR13 ;  /* 0x0000000d61617c20 */ /* 0x000fc80008410000 */
[----:B------:R-:W-:Y:S01]  /*23760*/  FMUL.FTZ R96, R97, UR12 ;  /* 0x0000000c61607c20 */ /* 0x000fe20008410000 */
[----:B------:R-:W-:Y:S01]  /*23770*/  FSETP.GTU.FTZ.AND P1, PT, R21, UR10, PT ;  /* 0x0000000a15007c0b */ /* 0x000fe2000bf3c000 */
[----:B------:R-:W-:-:S03]  /*23780*/  HADD2.F32 R97, -RZ, R42.H1_H1 ;  /* 0x3000002aff617230 */ /* 0x000fc60000004100 */
[----:B------:R-:W-:Y:S02]  /*23790*/  FSEL R96, R96, RZ, !P1 ;  /* 0x000000ff60607208 */ /* 0x000fe40004800000 */
[----:B------:R-:W-:-:S03]  /*237a0*/  SEL R21, RZ, 0x1, P1 ;  /* 0x00000001ff157807 */ /* 0x000fc60000800000 */
[----:B------:R-:W-:-:S07]  /*237b0*/  FMUL.FTZ R96, R97, R96 ;  /* 0x0000006061607220 */ /* 0x000fce0000410000 */
.L_x_10029:
[----:B------:R-:W-:Y:S05]  /*237c0*/  BSYNC.RECONVERGENT B2 ;  /* 0x0000000000027941 */ /* 0x000fea0003800200 */
.L_x_10028:
        /* <DEDUP_REMOVED lines=18> */
.L_x_10039:
        /* <DEDUP_REMOVED lines=13> */
.L_x_10041:
[----:B------:R-:W-:Y:S05]  /*239c0*/  BSYNC.RECONVERGENT B4 ;  /* 0x0000000000047941 */ /* 0x000fea0003800200 */
.L_x_10040:
        /* <DEDUP_REMOVED lines=43> */
.L_x_10038:
[----:B------:R-:W-:Y:S05]  /*23c80*/  BSYNC.RECONVERGENT B3 ;  /* 0x0000000000037941 */ /* 0x000fea0003800200 */
.L_x_10037:
        /* <DEDUP_REMOVED lines=11> */
.L_x_10036:
[----:B------:R-:W-:Y:S05]  /*23d40*/  BSYNC.RECONVERGENT B2 ;  /* 0x0000000000027941 */ /* 0x000fea0003800200 */
.L_x_10035:
        /* <DEDUP_REMOVED lines=18> */
.L_x_10046:
        /* <DEDUP_REMOVED lines=13> */
.L_x_10048:
[----:B------:R-:W-:Y:S05]  /*23f40*/  BSYNC.RECONVERGENT B4 ;  /* 0x0000000000047941 */ /* 0x000fea0003800200 */
.L_x_10047:
        /* <DEDUP_REMOVED lines=43> */
.L_x_10045:
[----:B------:R-:W-:Y:S05]  /*24200*/  BSYNC.RECONVERGENT B3 ;  /* 0x0000000000037941 */ /* 0x000fea0003800200 */
.L_x_10044:
        /* <DEDUP_REMOVED lines=11> */
.L_x_10043:
[----:B------:R-:W-:Y:S05]  /*242c0*/  BSYNC.RECONVERGENT B2 ;  /* 0x0000000000027941 */ /* 0x000fea0003800200 */
.L_x_10042:
[----:B------:R-:W-:Y:S01]  /*242d0*/  F2FP.F16.F32.PACK_AB R100, RZ, R98 ;  /* 0x00000062ff64723e */ /* 0x000fe200000000ff */
[----:B------:R-:W-:Y:S01]  /*242e0*/  IMAD.MOV.U32 R99, RZ, RZ, R66 ;  /* 0x000000ffff637224 */ /* 0x000fe200078e0042 */
[----:B------:R-:W-:Y:S02]  /*242f0*/  PRMT R65, R65, 0x5410, R67 ;  /* 0x0000541041417816 */ /* 0x000fe40000000043 */
[----:B------:R-:W-:Y:S02]  /*24300*/  PRMT R66, R104, 0x5410, R105 ;  /* 0x0000541068427816 */ /* 0x000fe40000000069 */
[----:B------:R-:W-:Y:S02]  /*24310*/  PRMT R64, R106, 0x5410, R64 ;  /* 0x000054106a407816 */ /* 0x000fe40000000040 */
[----:B------:R-:W-:-:S07]  /*24320*/  PRMT R67, R108, 0x5410, R100 ;  /* 0x000054106c437816 */ /* 0x000fce0000000064 */
.L_x_9992:
[----:B------:R-:W0:Y:S02]  /*24330*/  LDC.64 R100, c[0x0][0x3a8] ;  /* 0x0000ea00ff647b82 */ /* 0x000e240000000a00 */
[----:B0-----:R-:W-:-:S05]  /*24340*/  IMAD.WIDE.U32 R100, R103, 0x10, R100 ;  /* 0x0000001067647825 */ /* 0x001fca00078e0064 */
[----:B------:R2:W-:Y:S01]  /*24350*/  STG.E.128 desc[UR8][R100.64], R64 ;  /* 0x0000004064007986 */ /* 0x0005e2000c101d08 */
[----:B------:R-:W-:Y:S05]  /*24360*/  @!P0 BRA `(.L_x_9934) ;  /* 0x0000000000508947 */ /* 0x000fea0003800000 */
[----:B--2---:R-:W-:Y:S01]  /*24370*/  SHF.L.U32 R64, R23, 0x10, RZ ;  /* 0x0000001017407819 */ /* 0x004fe200000006ff */
[----:B------:R-:W0:Y:S01]  /*24380*/  LDC.64 R104, c[0x0][0x3b0] ;  /* 0x0000ec00ff687b82 */ /* 0x000e220000000a00 */
        /* <DEDUP_REMOVED lines=8> */
[----:B------:R-:W-:-:S04]  /*24410*/  LOP3.LUT R64, R64, 0xff00, R65, 0xf8, !PT ;  /* 0x0000ff0040407812 */ /* 0x000fc800078ef841 */
[----:B------:R-:W-:Y:S02]  /*24420*/  LOP3.LUT R103, R64, 0xff, R19, 0xf8, !PT ;  /* 0x000000ff40677812 */ /* 0x000fe400078ef813 */
[----:B------:R-:W-:-:S05]  /*24430*/  LOP3.LUT R64, R17, 0xff, RZ, 0xc0, !PT ;  /* 0x000000ff11407812 */ /* 0x000fca00078ec0ff */
[----:B------:R-:W-:-:S05]  /*24440*/  IMAD.WIDE.U32 R64, R64, 0x1000000, RZ ;  /* 0x0100000040407825 */ /* 0x000fca00078e00ff */
[----:B------:R-:W-:Y:S02]  /*24450*/  LOP3.LUT R65, R67, R103, R65, 0xfe, !PT ;  /* 0x0000006743417212 */ /* 0x000fe400078efe41 */
[----:B------:R-:W-:Y:S01]  /*24460*/  LOP3.LUT R64, R100, R64, R66, 0xfe, !PT ;  /* 0x0000004064407212 */ /* 0x000fe200078efe42 */
[----:B0-----:R-:W-:Y:S01]  /*24470*/  IMAD.WIDE.U32 R66, R102, 0x8, R104 ;  /* 0x0000000866427825 */ /* 0x001fe200078e0068 */
[----:B------:R-:W-:Y:S02]  /*24480*/  LOP3.LUT R65, R65, R101, RZ, 0xfc, !PT ;  /* 0x0000006541417212 */ /* 0x000fe400078efcff */
[----:B------:R-:W-:-:S05]  /*24490*/  LOP3.LUT R64, R64, 0xff, R11, 0xf8, !PT ;  /* 0x000000ff40407812 */ /* 0x000fca00078ef80b */
[----:B------:R3:W-:Y:S02]  /*244a0*/  STG.E.64 desc[UR8][R66.64], R64 ;  /* 0x0000004042007986 */ /* 0x0007e4000c101b08 */
.L_x_9934:
[----:B------:R-:W-:Y:S05]  /*244b0*/  BSYNC.RECONVERGENT B1 ;  /* 0x0000000000017941 */ /* 0x000fea0003800200 */
.L_x_9933:
[----:B0123--:R-:W-:Y:S01]  /*244c0*/  FADD.FTZ R65, RZ, R9 ;  /* 0x00000009ff417221 */ /* 0x00ffe20000010000 */
[C---:B------:R-:W-:Y:S01]  /*244d0*/  ISETP.GT.U32.AND P3, PT, R2.reuse, 0x3f, PT ;  /* 0x0000003f0200780c */ /* 0x040fe20003f64070 */
[----:B------:R-:W0:Y:S01]  /*244e0*/  S2R R103, SR_TID.X ;  /* 0x0000000000677919 */ /* 0x000e220000002100 */
[----:B------:R-:W-:Y:S01]  /*244f0*/  ISETP.GT.U32.AND P2, PT, R2, 0x5f, PT ;  /* 0x0000005f0200780c */ /* 0x000fe20003f44070 */
[----:B------:R-:W-:Y:S01]  /*24500*/  FADD.FTZ R65, R12, R65 ;  /* 0x000000410c417221 */ /* 0x000fe20000010000 */
[C---:B------:R-:W-:Y:S01]  /*24510*/  ISETP.GT.U32.AND P1, PT, R2.reuse, 0x7f, PT ;  /* 0x0000007f0200780c */ /* 0x040fe20003f24070 */
[----:B------:R-:W-:Y:S01]  /*24520*/  UMOV UR33, 0xffffffff ;  /* 0xffffffff00217882 */ /* 0x000fe20000000000 */
[----:B------:R-:W-:Y:S01]  /*24530*/  ISETP.GT.U32.AND P0, PT, R2, 0x9f, PT ;  /* 0x0000009f0200780c */ /* 0x000fe20003f04070 */
        /* <DEDUP_REMOVED lines=53> */
[----:B------:R-:W-:Y:S01]  /*24890*/  ISETP.NE.AND P6, PT, R101, RZ, PT ;  /* 0x000000ff6500720c */ /* 0x000fe20003fc5270 */
        /* <DEDUP_REMOVED lines=26> */
[----:B------:R-:W-:-:S05]  /*24a40*/  FFMA.FTZ R64, R65, R65, R64 ;  /* 0x0000004141407223 */ /* 0x000fca0000010040 */
[----:B------:R-:W-:Y:S01]  /*24a50*/  FSEL R65, R64, RZ, P4 ;  /* 0x000000ff40417208 */ /* 0x000fe20002000000 */
[----:B------:R-:W-:-:S04]  /*24a60*/  FADD.FTZ R64, R26, -R101 ;  /* 0x800000651a407221 */ /* 0x000fc80000010000 */
        /* <DEDUP_REMOVED lines=87> */
.L_x_10074:
[----:B-1----:R-:W-:Y:S01]  /*24fe0*/  FADD.FTZ R65, R108, R64 ;  /* 0x000000406c417221 */ /* 0x002fe20000010000 */
[----:B------:R-:W-:Y:S01]  /*24ff0*/  FMUL.FTZ R64, R101, R101 ;  /* 0x0000006565407220 */ /* 0x000fe20000410000 */
[----:B------:R-:W-:Y:S01]  /*25000*/  ISETP.NE.AND P0, PT, RZ, UR11, PT ;  /* 0x0000000bff007c0c */ /* 0x000fe2000bf05270 */
[----:B------:R-:W1:Y:S01]  /*25010*/  @!P5 LDC.64 R66, c[0x0][0x3c0] ;  /* 0x0000f000ff42db82 */ /* 0x000e620000000a00 */
[----:B------:R-:W-:Y:S01]  /*25020*/  FFMA.FTZ R102, R65, R102, UR14 ;  /* 0x0000000e41667e23 */ /* 0x000fe20008010066 */
[----:B-----5:R-:W-:Y:S01]  /*25030*/  ISETP.GE.AND P1, PT, R164, 0x1, PT ;  /* 0x00000001a400780c */ /* 0x020fe20003f26270 */
[----:B------:R-:W-:Y:S01]  /*25040*/  BSSY.RECONVERGENT B1, `(.L_x_10050) ;  /* 0x0000146000017945 */ /* 0x000fe20003800200 */
[----:B------:R-:W-:-:S04]  /*25050*/  FSEL R105, R64, RZ, P0 ;  /* 0x000000ff40697208 */ /* 0x000fc80000000000 */
[----:B------:R-:W2:Y:S01]  /*25060*/  @!P5 LDC.64 R64, c[0x0][0x3c8] ;  /* 0x0000f200ff40db82 */ /* 0x000ea20000000a00 */
[----:B------:R-:W-:-:S06]  /*25070*/  FADD.FTZ R102, R102, R105 ;  /* 0x0000006966667221 */ /* 0x000fcc0000010000 */
[----:B------:R-:W3:Y:S01]  /*25080*/  MUFU.RSQ R102, R102 ;  /* 0x0000006600667308 */ /* 0x000ee20000001400 */
[----:B-1----:R-:W-:-:S05]  /*25090*/  @!P5 IMAD.WIDE R66, R125, 0x4, R66 ;  /* 0x000000047d42d825 */ /* 0x002fca00078e0242 */
[----:B------:R1:W-:Y:S01]  /*250a0*/  @!P5 STG.E desc[UR8][R66.64], R101 ;  /* 0x000000654200d986 */ /* 0x0003e2000c101908 */
[----:B--2---:R-:W-:-:S05]  /*250b0*/  @!P5 IMAD.WIDE R64, R125, 0x4, R64 ;  /* 0x000000047d40d825 */ /* 0x004fca00078e0240 */
[----:B---3--:R1:W-:Y:S01]  /*250c0*/  @!P5 STG.E desc[UR8][R64.64], R102 ;  /* 0x000000664000d986 */ /* 0x0083e2000c101908 */
[----:B------:R-:W-:Y:S05]  /*250d0*/  @!P1 BRA `(.L_x_10051) ;  /* 0x0000001000f09947 */ /* 0x000fea0003800000 */
[----:B------:R-:W2:Y:S01]  /*250e0*/  LDC R100, c[0x0][0x388] ;  /* 0x0000e200ff647b82 */ /* 0x000ea20000000800 */
[----:B------:R-:W-:Y:S01]  /*250f0*/  VIADD R164, R164, 0xffffffff ;  /* 0xffffffffa4a47836 */ /* 0x000fe20000000000 */
[----:B------:R-:W-:Y:S01]  /*25100*/  BSSY.RECONVERGENT B2, `(.L_x_10052) ;  /* 0x0000037000027945 */ /* 0x000fe20003800200 */
[----:B------:R-:W-:Y:S02]  /*25110*/  FSEL R104, R101, RZ, !P0 ;  /* 0x000000ff65687208 */ /* 0x000fe40004000000 */
[----:B--2---:R-:W-:-:S05]  /*25120*/  IMAD R164, R164, R100, RZ ;  /* 0x00000064a4a47224 */ /* 0x004fca00078e02ff */
[----:B-1----:R-:W-:-:S04]  /*25130*/  SHF.R.S32.HI R65, RZ, 0x1f, R164 ;  /* 0x0000001fff417819 */ /* 0x002fc800000114a4 */
[----:B------:R-:W-:-:S04]  /*25140*/  LEA.HI R164, R65, R164, RZ, 0x3 ;  /* 0x000000a441a47211 */ /* 0x000fc800078f18ff */
[----:B------:R-:W-:Y:S01]  /*25150*/  LEA.HI.SX32 R103, R164, R103, 0x1d ;  /* 0x00000067a4677211 */ /* 0x000fe200078feaff */
[----:B------:R-:W-:Y:S06]  /*25160*/  @!P4 BRA `(.L_x_10053) ;  /* 0x0000000000c0c947 */ /* 0x000fec0003800000 */
[----:B------:R-:W-:Y:S01]  /*25170*/  FADD.FTZ R65, R9, -R104 ;  /* 0x8000006809417221 */ /* 0x000fe20000010000 */
[----:B------:R-:W-:Y:S02]  /*25180*/  HADD2.F32 R64, -RZ, R160.H0_H0 ;  /* 0x200000a0ff407230 */ /* 0x000fe40000004100 */
[--C-:B------:R-:W-:Y:S02]  /*25190*/  HADD2.F32 R66, -RZ, R120.reuse.H0_H0 ;  /* 0x20000078ff427230 */ /* 0x100fe40000004100 */
[----:B------:R-:W-:Y:S01]  /*251a0*/  FMUL.FTZ R65, R102, R65 ;  /* 0x0000004166417220 */ /* 0x000fe20000410000 */
[----:B------:R-:W-:Y:S02]  /*251b0*/  HADD2.F32 R67, -RZ, R120.H1_H1 ;  /* 0x30000078ff437230 */ /* 0x000fe40000004100 */
[----:B------:R-:W-:Y:S02]  /*251c0*/  HADD2.F32 R106, -RZ, R161.H0_H0 ;  /* 0x200000a1ff6a7230 */ /* 0x000fe40000004100 */
[----:B------:R-:W-:Y:S01]  /*251d0*/  FFMA.FTZ R105, R65, R64, R66 ;  /* 0x0000004041697223 */ /* 0x000fe20000010042 */
[----:B------:R-:W-:Y:S01]  /*251e0*/  FADD.FTZ R65, R12, -R104 ;  /* 0x800000680c417221 */ /* 0x000fe20000010000 */
[----:B------:R-:W-:-:S02]  /*251f0*/  HADD2.F32 R66, -RZ, R121.H0_H0 ;  /* 0x20000079ff427230 */ /* 0x000fc40000004100 */
[----:B------:R-:W-:Y:S02]  /*25200*/  HADD2.F32 R100, -RZ, R121.H1_H1 ;  /* 0x30000079ff647230 */ /* 0x000fe40000004100 */
[----:B------:R-:W-:Y:S01]  /*25210*/  FMUL.FTZ R64, R102, R65 ;  /* 0x0000004166407220 */ /* 0x000fe20000410000 */
[----:B------:R-:W-:Y:S02]  /*25220*/  HADD2.F32 R65, -RZ, R160.H1_H1 ;  /* 0x300000a0ff417230 */ /* 0x000fe40000004100 */
[----:B0-----:R-:W-:Y:S02]  /*25230*/  HADD2.F32 R108, -RZ, R162.H0_H0 ;  /* 0x200000a2ff6c7230 */ /* 0x001fe40000004100 */
[----:B------:R-:W-:Y:S02]  /*25240*/  HADD2.F32 R101, -RZ, R122.H1_H1 ;  /* 0x3000007aff657230 */ /* 0x000fe40000004100 */
[----:B------:R-:W-:Y:S01]  /*25250*/  FFMA.FTZ R64, R64, R65, R67 ;  /* 0x0000004140407223 */ /* 0x000fe20000010043 */
[--C-:B------:R-:W-:Y:S01]  /*25260*/  FADD.FTZ R65, R14, -R104.reuse ;  /* 0x800000680e417221 */ /* 0x100fe20000010000 */
[----:B------:R-:W-:Y:S01]  /*25270*/  FADD.FTZ R67, R18, -R104 ;  /* 0x8000006812437221 */ /* 0x000fe20000010000 */
[----:B------:R-:W-:-:S02]  /*25280*/  HADD2.F32 R124, -RZ, R123.H0_H0 ;  /* 0x2000007bff7c7230 */ /* 0x000fc40000004100 */
[C---:B------:R-:W-:Y:S01]  /*25290*/  FMUL.FTZ R65, R102.reuse, R65 ;  /* 0x0000004166417220 */ /* 0x040fe20000410000 */
[----:B------:R-:W-:Y:S01]  /*252a0*/  FMUL.FTZ R67, R102, R67 ;  /* 0x0000004366437220 */ /* 0x000fe20000410000 */
[----:B------:R-:W-:Y:S02]  /*252b0*/  F2FP.F16.F32.PACK_AB R64, R64, R105 ;  /* 0x000000694040723e */ /* 0x000fe400000000ff */
[----:B------:R-:W-:Y:S01]  /*252c0*/  FFMA.FTZ R106, R65, R106, R66 ;  /* 0x0000006a416a7223 */ /* 0x000fe20000010042 */
[----:B------:R-:W-:Y:S01]  /*252d0*/  FADD.FTZ R65, R16, -R104 ;  /* 0x8000006810417221 */ /* 0x000fe20000010000 */
[----:B------:R-:W-:-:S03]  /*252e0*/  HADD2.F32 R66, -RZ, R161.H1_H1 ;  /* 0x300000a1ff427230 */ /* 0x000fc60000004100 */
[----:B------:R-:W-:-:S04]  /*252f0*/  FMUL.FTZ R65, R102, R65 ;  /* 0x0000004166417220 */ /* 0x000fc80000410000 */
[----:B------:R-:W-:Y:S01]  /*25300*/  FFMA.FTZ R65, R65, R66, R100 ;  /* 0x0000004241417223 */ /* 0x000fe20000010064 */
[----:B------:R-:W-:Y:S02]  /*25310*/  HADD2.F32 R66, -RZ, R122.H0_H0 ;  /* 0x2000007aff427230 */ /* 0x000fe40000004100 */
[----:B------:R-:W-:Y:S02]  /*25320*/  HADD2.F32 R100, -RZ, R163.H0_H0 ;  /* 0x200000a3ff647230 */ /* 0x000fe40000004100 */
[----:B------:R-:W-:Y:S01]  /*25330*/  F2FP.F16.F32.PACK_AB R65, R65, R106 ;  /* 0x0000006a4141723e */ /* 0x000fe200000000ff */
[----:B------:R-:W-:Y:S01]  /*25340*/  FFMA.FTZ R108, R67, R108, R66 ;  /* 0x0000006c436c7223 */ /* 0x000fe20000010042 */
[----:B------:R-:W-:-:S04]  /*25350*/  FADD.FTZ R67, R20, -R104 ;  /* 0x8000006814437221 */ /* 0x000fc80000010000 */
[----:B------:R-:W-:Y:S01]  /*25360*/  FMUL.FTZ R66, R102, R67 ;  /* 0x0000004366427220 */ /* 0x000fe20000410000 */
[----:B------:R-:W-:-:S05]  /*25370*/  HADD2.F32 R67, -RZ, R162.H1_H1 ;  /* 0x300000a2ff437230 */ /* 0x000fca0000004100 */
[----:B------:R-:W-:Y:S01]  /*25380*/  FFMA.FTZ R66, R66, R67, R101 ;  /* 0x0000004342427223 */ /* 0x000fe20000010065 */
[--C-:B------:R-:W-:Y:S01]  /*25390*/  FADD.FTZ R67, R22, -R104.reuse ;  /* 0x8000006816437221 */ /* 0x100fe20000010000 */
[----:B------:R-:W-:-:S03]  /*253a0*/  FADD.FTZ R101, R24, -R104 ;  /* 0x8000006818657221 */ /* 0x000fc60000010000 */
[----:B------:R-:W-:Y:S01]  /*253b0*/  FMUL.FTZ R67, R102, R67 ;  /* 0x0000004366437220 */ /* 0x000fe20000410000 */
[----:B------:R-:W-:-:S03]  /*253c0*/  F2FP.F16.F32.PACK_AB R66, R66, R108 ;  /* 0x0000006c4242723e */ /* 0x000fc600000000ff */
[----:B------:R-:W-:Y:S01]  /*253d0*/  FFMA.FTZ R67, R67, R100, R124 ;  /* 0x0000006443437223 */ /* 0x000fe2000001007c */
[----:B------:R-:W-:Y:S01]  /*253e0*/  FMUL.FTZ R100, R102, R101 ;  /* 0x0000006566647220 */ /* 0x000fe20000410000 */
[----:B------:R-:W-:Y:S02]  /*253f0*/  HADD2.F32 R101, -RZ, R163.H1_H1 ;  /* 0x300000a3ff657230 */ /* 0x000fe40000004100 */
[----:B------:R-:W-:-:S05]  /*25400*/  HADD2.F32 R124, -RZ, R123.H1_H1 ;  /* 0x3000007bff7c7230 */ /* 0x000fca0000004100 */
[----:B------:R-:W-:-:S05]  /*25410*/  FFMA.FTZ R100, R100, R101, R124 ;  /* 0x0000006564647223 */ /* 0x000fca000001007c */
[----:B------:R-:W-:Y:S02]  /*25420*/  F2FP.F16.F32.PACK_AB R67, R100, R67 ;  /* 0x000000436443723e */ /* 0x000fe400000000ff */
[----:B------:R-:W0:Y:S02]  /*25430*/  LDC.64 R100, c[0x0][0x428] ;  /* 0x00010a00ff647b82 */ /* 0x000e240000000a00 */
[C---:B0-----:R-:W-:Y:S01]  /*25440*/  IMAD.WIDE.U32 R100, R103.reuse, 0x10, R100 ;  /* 0x0000001067647825 */ /* 0x041fe200078e0064 */
[----:B------:R-:W-:-:S04]  /*25450*/  IADD3 R103, PT, PT, R103, 0x20, RZ ;  /* 0x0000002067677810 */ /* 0x000fc80007ffe0ff */
[----:B------:R1:W-:Y:S03]  /*25460*/  STG.E.128 desc[UR8][R100.64], R64 ;  /* 0x0000004064007986 */ /* 0x0003e6000c101d08 */
.L_x_10053:
[----:B------:R-:W-:Y:S05]  /*25470*/  BSYNC.RECONVERGENT B2 ;  /* 0x0000000000027941 */ /* 0x000fea0003800200 */
.L_x_10052:
[----:B-1----:R-:W2:Y:S01]  /*25480*/  LDL.LU R64, [R1] ;  /* 0x0000000001407983 */ /* 0x002ea20000300800 */
[----:B------:R-:W-:Y:S01]  /*25490*/  BSSY.RECONVERGENT B2, `(.L_x_10054) ;  /* 0x0000033000027945 */ /* 0x000fe20003800200 */
[----:B--2---:R-:W-:-:S13]  /*254a0*/  ISETP.NE.AND P0, PT, R64, RZ, PT ;  /* 0x000000ff4000720c */ /* 0x004fda0003f05270 */
[----:B------:R-:W-:Y:S05]  /*254b0*/  @!P0 BRA `(.L_x_10055) ;  /* 0x0000000000c08947 */ /* 0x000fea0003800000 */
        /* <DEDUP_REMOVED lines=12> */
[----:B------:R-:W-:Y:S02]  /*25580*/  HADD2.F32 R101, -RZ, R130.H0_H0 ;  /* 0x20000082ff657230 */ /* 0x000fe40000004100 */
[----:B0-----:R-:W-:Y:S02]  /*25590*/  HADD2.F32 R108, -RZ, R158.H1_H1 ;  /* 0x3000009eff6c7230 */ /* 0x001fe40000004100 */
[----:B------:R-:W-:Y:S01]  /*255a0*/  FFMA.FTZ R64, R64, R65, R67 ;  /* 0x0000004140407223 */ /* 0x000fe20000010043 */
[--C-:B------:R-:W-:Y:S01]  /*255b0*/  FADD.FTZ R65, R28, -R104.reuse ;  /* 0x800000681c417221 */ /* 0x100fe20000010000 */
[----:B------:R-:W-:Y:S01]  /*255c0*/  FADD.FTZ R67, R30, -R104 ;  /* 0x800000681e437221 */ /* 0x000fe20000010000 */
[----:B------:R-:W-:-:S02]  /*255d0*/  HADD2.F32 R124, -RZ, R131.H0_H0 ;  /* 0x20000083ff7c7230 */ /* 0x000fc40000004100 */
[----:B------:R-:W-:Y:S01]  /*255e0*/  FMUL.FTZ R65, R102, R65 ;  /* 0x0000004166417220 */ /* 0x000fe20000410000 */
[----:B------:R-:W-:-:S03]  /*255f0*/  F2FP.F16.F32.PACK_AB R64, R64, R105 ;  /* 0x000000694040723e */ /* 0x000fc600000000ff */
[----:B------:R-:W-:Y:S01]  /*25600*/  FFMA.FTZ R106, R65, R106, R66 ;  /* 0x0000006a416a7223 */ /* 0x000fe20000010042 */
[----:B------:R-:W-:Y:S01]  /*25610*/  FADD.FTZ R65, R29, -R104 ;  /* 0x800000681d417221 */ /* 0x000fe20000010000 */
[----:B------:R-:W-:-:S03]  /*25620*/  HADD2.F32 R66, -RZ, R157.H1_H1 ;  /* 0x3000009dff427230 */ /* 0x000fc60000004100 */
[----:B------:R-:W-:-:S04]  /*25630*/  FMUL.FTZ R65, R102, R65 ;  /* 0x0000004166417220 */ /* 0x000fc80000410000 */
[----:B------:R-:W-:Y:S01]  /*25640*/  FFMA.FTZ R65, R65, R66, R100 ;  /* 0x0000004241417223 */ /* 0x000fe20000010064 */
[----:B------:R-:W-:Y:S01]  /*25650*/  FMUL.FTZ R66, R102, R67 ;  /* 0x0000004366427220 */ /* 0x000fe20000410000 */
[----:B------:R-:W-:Y:S02]  /*25660*/  HADD2.F32 R67, -RZ, R158.H0_H0 ;  /* 0x2000009eff437230 */ /* 0x000fe40000004100 */
[----:B------:R-:W-:Y:S01]  /*25670*/  HADD2.F32 R100, -RZ, R130.H1_H1 ;  /* 0x30000082ff647230 */ /* 0x000fe20000004100 */
[----:B------:R-:W-:Y:S02]  /*25680*/  F2FP.F16.F32.PACK_AB R65, R65, R106 ;  /* 0x0000006a4141723e */ /* 0x000fe400000000ff */
[----:B------:R-:W-:Y:S01]  /*25690*/  FFMA.FTZ R66, R66, R67, R101 ;  /* 0x0000004342427223 */ /* 0x000fe20000010065 */
[--C-:B------:R-:W-:Y:S01]  /*256a0*/  FADD.FTZ R67, R31, -R104.reuse ;  /* 0x800000681f437221 */ /* 0x100fe20000010000 */
[----:B------:R-:W-:-:S03]  /*256b0*/  FADD.FTZ R101, R69, -R104 ;  /* 0x8000006845657221 */ /* 0x000fc60000010000 */
[C---:B------:R-:W-:Y:S01]  /*256c0*/  FMUL.FTZ R67, R102.reuse, R67 ;  /* 0x0000004366437220 */ /* 0x040fe20000410000 */
[----:B------:R-:W-:-:S03]  /*256d0*/  FMUL.FTZ R101, R102, R101 ;  /* 0x0000006566657220 */ /* 0x000fc60000410000 */
[----:B------:R-:W-:Y:S01]  /*256e0*/  FFMA.FTZ R108, R67, R108, R100 ;  /* 0x0000006c436c7223 */ /* 0x000fe20000010064 */
[----:B------:R-:W-:Y:S01]  /*256f0*/  FADD.FTZ R67, R68, -R104 ;  /* 0x8000006844437221 */ /* 0x000fe20000010000 */
[----:B------:R-:W-:-:S03]  /*25700*/  HADD2.F32 R100, -RZ, R159.H0_H0 ;  /* 0x2000009fff647230 */ /* 0x000fc60000004100 */
[----:B------:R-:W-:Y:S01]  /*25710*/  FMUL.FTZ R67, R102, R67 ;  /* 0x0000004366437220 */ /* 0x000fe20000410000 */
[----:B------:R-:W-:-:S03]  /*25720*/  F2FP.F16.F32.PACK_AB R66, R108, R66 ;  /* 0x000000426c42723e */ /* 0x000fc600000000ff */
[----:B------:R-:W-:Y:S01]  /*25730*/  FFMA.FTZ R67, R67, R100, R124 ;  /* 0x0000006443437223 */ /* 0x000fe2000001007c */
[----:B------:R-:W-:Y:S02]  /*25740*/  HADD2.F32 R100, -RZ, R159.H1_H1 ;  /* 0x3000009fff647230 */ /* 0x000fe40000004100 */
[----:B------:R-:W-:-:S05]  /*25750*/  HADD2.F32 R124, -RZ, R131.H1_H1 ;  /* 0x30000083ff7c7230 */ /* 0x000fca0000004100 */
[----:B------:R-:W-:-:S05]  /*25760*/  FFMA.FTZ R100, R101, R100, R124 ;  /* 0x0000006465647223 */ /* 0x000fca000001007c */
[----:B------:R-:W-:Y:S02]  /*25770*/  F2FP.F16.F32.PACK_AB R67, R100, R67 ;  /* 0x000000436443723e */ /* 0x000fe400000000ff */
[----:B------:R-:W0:Y:S02]  /*25780*/  LDC.64 R100, c[0x0][0x428] ;  /* 0x00010a00ff647b82 */ /* 0x000e240000000a00 */
[----:B0-----:R-:W-:-:S04]  /*25790*/  IMAD.WIDE.U32 R100, R103, 0x10, R100 ;  /* 0x0000001067647825 */ /* 0x001fc800078e0064 */
[----:B------:R-:W-:Y:S01]  /*257a0*/  VIADD R103, R103, 0x20 ;  /* 0x0000002067677836 */ /* 0x000fe20000000000 */
[----:B------:R1:W-:Y:S06]  /*257b0*/  STG.E.128 desc[UR8][R100.64], R64 ;  /* 0x0000004064007986 */ /* 0x0003ec000c101d08 */
.L_x_10055:
[----:B------:R-:W-:Y:S05]  /*257c0*/  BSYNC.RECONVERGENT B2 ;  /* 0x0000000000027941 */ /* 0x000fea0003800200 */
.L_x_10054:
[----:B------:R-:W-:Y:S01]  /*257d0*/  ISETP.NE.AND P0, PT, R165, RZ, PT ;  /* 0x000000ffa500720c */ /* 0x000fe20003f05270 */
[----:B------:R-:W-:-:S12]  /*257e0*/  BSSY.RECONVERGENT B2, `(.L_x_10056) ;  /* 0x0000032000027945 */ /* 0x000fd80003800200 */
[----:B------:R-:W-:Y:S05]  /*257f0*/  @!P0 BRA `(.L_x_10057) ;  /* 0x0000000000c08947 */ /* 0x000fea0003800000 */
[----:B-1----:R-:W-:Y:S01]  /*25800*/  FADD.FTZ R65, R70, -R104 ;  /* 0x8000006846417221 */ /* 0x002fe20000010000 */
        /* <DEDUP_REMOVED lines=11> */
[--C-:B------:R-:W-:Y:S02]  /*258c0*/  HADD2.F32 R101, -RZ, R134.reuse.H0_H0 ;  /* 0x20000086ff657230 */ /* 0x100fe40000004100 */
[----:B0-----:R-:W-:Y:S02]  /*258d0*/  HADD2.F32 R108, -RZ, R134.H1_H1 ;  /* 0x30000086ff6c7230 */ /* 0x001fe40000004100 */
[----:B------:R-:W-:Y:S01]  /*258e0*/  FFMA.FTZ R64, R64, R65, R67 ;  /* 0x0000004140407223 */ /* 0x000fe20000010043 */
[--C-:B------:R-:W-:Y:S01]  /*258f0*/  FADD.FTZ R65, R72, -R104.reuse ;  /* 0x8000006848417221 */ /* 0x100fe20000010000 */
[----:B------:R-:W-:-:S03]  /*25900*/  FADD.FTZ R67, R73, -R104 ;  /* 0x8000006849437221 */ /* 0x000fc60000010000 */
[C---:B------:R-:W-:Y:S01]  /*25910*/  FMUL.FTZ R65, R102.reuse, R65 ;  /* 0x0000004166417220 */ /* 0x040fe20000410000 */
[----:B------:R-:W-:Y:S01]  /*25920*/  FMUL.FTZ R67, R102, R67 ;  /* 0x0000004366437220 */ /* 0x000fe20000410000 */
[----:B------:R-:W-:Y:S02]  /*25930*/  F2FP.F16.F32.PACK_AB R64, R64, R105 ;  /* 0x000000694040723e */ /* 0x000fe400000000ff */
[----:B------:R-:W-:Y:S01]  /*25940*/  FFMA.FTZ R65, R65, R66, R100 ;  /* 0x0000004241417223 */ /* 0x000fe20000010064 */
[----:B------:R-:W-:Y:S02]  /*25950*/  HADD2.F32 R66, -RZ, R133.H1_H1 ;  /* 0x30000085ff427230 */ /* 0x000fe40000004100 */
[----:B------:R-:W-:-:S03]  /*25960*/  HADD2.F32 R100, -RZ, R154.H1_H1 ;  /* 0x3000009aff647230 */ /* 0x000fc60000004100 */
[----:B------:R-:W-:Y:S01]  /*25970*/  FFMA.FTZ R106, R67, R106, R66 ;  /* 0x0000006a436a7223 */ /* 0x000fe20000010042 */
[----:B------:R-:W-:-:S04]  /*25980*/  FADD.FTZ R67, R74, -R104 ;  /* 0x800000684a437221 */ /* 0x000fc80000010000 */
[----:B------:R-:W-:Y:S01]  /*25990*/  FMUL.FTZ R66, R102, R67 ;  /* 0x0000004366427220 */ /* 0x000fe20000410000 */
[----:B------:R-:W-:Y:S01]  /*259a0*/  HADD2.F32 R67, -RZ, R154.H0_H0 ;  /* 0x2000009aff437230 */ /* 0x000fe20000004100 */
[----:B------:R-:W-:-:S04]  /*259b0*/  F2FP.F16.F32.PACK_AB R65, R106, R65 ;  /* 0x000000416a41723e */ /* 0x000fc800000000ff */
[----:B------:R-:W-:Y:S01]  /*259c0*/  FFMA.FTZ R66, R66, R67, R101 ;  /* 0x0000004342427223 */ /* 0x000fe20000010065 */
[--C-:B------:R-:W-:Y:S01]  /*259d0*/  FADD.FTZ R67, R75, -R104.reuse ;  /* 0x800000684b437221 */ /* 0x100fe20000010000 */
[----:B------:R-:W-:-:S03]  /*259e0*/  FADD.FTZ R101, R77, -R104 ;  /* 0x800000684d657221 */ /* 0x000fc60000010000 */
[C---:B------:R-:W-:Y:S01]  /*259f0*/  FMUL.FTZ R67, R102.reuse, R67 ;  /* 0x0000004366437220 */ /* 0x040fe20000410000 */
[----:B------:R-:W-:-:S03]  /*25a00*/  FMUL.FTZ R101, R102, R101 ;  /* 0x0000006566657220 */ /* 0x000fc60000410000 */
[----:B------:R-:W-:Y:S01]  /*25a10*/  FFMA.FTZ R165, R67, R100, R108 ;  /* 0x0000006443a57223 */ /* 0x000fe2000001006c */
[----:B------:R-:W-:Y:S01]  /*25a20*/  FADD.FTZ R67, R76, -R104 ;  /* 0x800000684c437221 */ /* 0x000fe20000010000 */
[----:B------:R-:W-:Y:S02]  /*25a30*/  HADD2.F32 R100, -RZ, R155.H0_H0 ;  /* 0x2000009bff647230 */ /* 0x000fe40000004100 */
[----:B------:R-:W-:Y:S02]  /*25a40*/  HADD2.F32 R108, -RZ, R135.H0_H0 ;  /* 0x20000087ff6c7230 */ /* 0x000fe40000004100 */
        /* <DEDUP_REMOVED lines=11> */
.L_x_10057:
[----:B------:R-:W-:Y:S05]  /*25b00*/  BSYNC.RECONVERGENT B2 ;  /* 0x0000000000027941 */ /* 0x000fea0003800200 */
.L_x_10056:
[----:B------:R-:W-:Y:S01]  /*25b10*/  ISETP.NE.AND P0, PT, R127, RZ, PT ;  /* 0x000000ff7f00720c */ /* 0x000fe20003f05270 */
[----:B------:R-:W-:-:S12]  /*25b20*/  BSSY.RECONVERGENT B2, `(.L_x_10058) ;  /* 0x0000032000027945 */ /* 0x000fd80003800200 */
[----:B------:R-:W-:Y:S05]  /*25b30*/  @!P0 BRA `(.L_x_10059) ;  /* 0x0000000000c08947 */ /* 0x000fea0003800000 */
[----:B-12---:R-:W-:Y:S01]  /*25b40*/  FADD.FTZ R65, R78, -R104 ;  /* 0x800000684e417221 */ /* 0x006fe20000010000 */
[----:B------:R-:W-:Y:S02]  /*25b50*/  HADD2.F32 R67, -RZ, R136.H0_H0 ;  /* 0x20000088ff437230 */ /* 0x000fe40000004100 */
[--C-:B------:R-:W-:Y:S02]  /*25b60*/  HADD2.F32 R66, -RZ, R148.reuse.H1_H1 ;  /* 0x30000094ff427230 */ /* 0x100fe40000004100 */
[----:B------:R-:W-:Y:S01]  /*25b70*/  FMUL.FTZ R64, R102, R65 ;  /* 0x0000004166407220 */ /* 0x000fe20000410000 */
[----:B------:R-:W-:Y:S02]  /*25b80*/  HADD2.F32 R65, -RZ, R148.H0_H0 ;  /* 0x20000094ff417230 */ /* 0x000fe40000004100 */
[----:B------:R-:W-:Y:S02]  /*25b90*/  HADD2.F32 R100, -RZ, R136.H1_H1 ;  /* 0x30000088ff647230 */ /* 0x000fe40000004100 */
[----:B------:R-:W-:-:S02]  /*25ba0*/  HADD2.F32 R106, -RZ, R149.H1_H1 ;  /* 0x30000095ff6a7230 */ /* 0x000fc40000004100 */
[----:B------:R-:W-:Y:S01]  /*25bb0*/  FFMA.FTZ R64, R64, R65, R67 ;  /* 0x0000004140407223 */ /* 0x000fe20000010043 */
[--C-:B------:R-:W-:Y:S01]  /*25bc0*/  FADD.FTZ R65, R79, -R104.reuse ;  /* 0x800000684f417221 */ /* 0x100fe20000010000 */
[----:B------:R-:W-:Y:S01]  /*25bd0*/  FADD.FTZ R67, R81, -R104 ;  /* 0x8000006851437221 */ /* 0x000fe20000010000 */
[--C-:B------:R-:W-:Y:S02]  /*25be0*/  HADD2.F32 R101, -RZ, R138.reuse.H0_H0 ;  /* 0x2000008aff657230 */ /* 0x100fe40000004100 */
[C---:B------:R-:W-:Y:S01]  /*25bf0*/  FMUL.FTZ R65, R102.reuse, R65 ;  /* 0x0000004166417220 */ /* 0x040fe20000410000 */
[----:B------:R-:W-:Y:S01]  /*25c00*/  FMUL.FTZ R67, R102, R67 ;  /* 0x0000004366437220 */ /* 0x000fe20000410000 */
[----:B0-----:R-:W-:Y:S02]  /*25c10*/  HADD2.F32 R108, -RZ, R138.H1_H1 ;  /* 0x3000008aff6c7230 */ /* 0x001fe40000004100 */
[----:B------:R-:W-:Y:S01]  /*25c20*/  FFMA.FTZ R105, R65, R66, R100 ;  /* 0x0000004241697223 */ /* 0x000fe20000010064 */
[----:B------:R-:W-:Y:S01]  /*25c30*/  FADD.FTZ R65, R80, -R104 ;  /* 0x8000006850417221 */ /* 0x000fe20000010000 */
[----:B------:R-:W-:-:S02]  /*25c40*/  HADD2.F32 R66, -RZ, R149.H0_H0 ;  /* 0x20000095ff427230 */ /* 0x000fc40000004100 */
[----:B------:R-:W-:Y:S02]  /*25c50*/  HADD2.F32 R100, -RZ, R137.H0_H0 ;  /* 0x20000089ff647230 */ /* 0x000fe40000004100 */
[----:B------:R-:W-:Y:S01]  /*25c60*/  FMUL.FTZ R65, R102, R65 ;  /* 0x0000004166417220 */ /* 0x000fe20000410000 */
[----:B------:R-:W-:-:S03]  /*25c70*/  F2FP.F16.F32.PACK_AB R64, R105, R64 ;  /* 0x000000406940723e */ /* 0x000fc600000000ff */
        /* <DEDUP_REMOVED lines=28> */
.L_x_10059:
[----:B------:R-:W-:Y:S05]  /*25e40*/  BSYNC.RECONVERGENT B2 ;  /* 0x0000000000027941 */ /* 0x000fea0003800200 */
.L_x_10058:
[----:B------:R-:W-:Y:S01]  /*25e50*/  ISETP.NE.AND P0, PT, R126, RZ, PT ;  /* 0x000000ff7e00720c */ /* 0x000fe20003f05270 */
[----:B------:R-:W-:-:S12]  /*25e60*/  BSSY.RECONVERGENT B2, `(.L_x_10060) ;  /* 0x0000032000027945 */ /* 0x000fd80003800200 */
[----:B------:R-:W-:Y:S05]  /*25e70*/  @!P0 BRA `(.L_x_10061) ;  /* 0x0000000000c08947 */ /* 0x000fea0003800000 */
[----:B-123--:R-:W-:Y:S01]  /*25e80*/  FADD.FTZ R65, R86, -R104 ;  /* 0x8000006856417221 */ /* 0x00efe20000010000 */
        /* <DEDUP_REMOVED lines=47> */
.L_x_10061:
[----:B------:R-:W-:Y:S05]  /*26180*/  BSYNC.RECONVERGENT B2 ;  /* 0x0000000000027941 */ /* 0x000fea0003800200 */
.L_x_10060:
[----:B------:R-:W-:-:S13]  /*26190*/  ISETP.NE.AND P0, PT, R107, RZ, PT ;  /* 0x000000ff6b00720c */ /* 0x000fda0003f05270 */
[----:B------:R-:W-:Y:S05]  /*261a0*/  @!P0 BRA `(.L_x_10051) ;  /* 0x0000000000bc8947 */ /* 0x000fea0003800000 */
[----:B-1234-:R-:W-:Y:S01]  /*261b0*/  FADD.FTZ R65, R94, -R104 ;  /* 0x800000685e417221 */ /* 0x01efe20000010000 */
        /* <DEDUP_REMOVED lines=35> */
[--C-:B------:R-:W-:Y:S02]  /*263f0*/  HADD2.F32 R108, -RZ, R115.reuse.H0_H0 ;  /* 0x20000073ff6c7230 */ /* 0x100fe40000004100 */
[----:B------:R-:W-:Y:S01]  /*26400*/  FMUL.FTZ R67, R102, R67 ;  /* 0x0000004366437220 */ /* 0x000fe20000410000 */
[----:B------:R-:W-:Y:S01]  /*26410*/  HADD2.F32 R102, -RZ, R115.H1_H1 ;  /* 0x30000073ff667230 */ /* 0x000fe20000004100 */
[----:B------:R-:W-:Y:S02]  /*26420*/  F2FP.F16.F32.PACK_AB R66, R107, R66 ;  /* 0x000000426b42723e */ /* 0x000fe400000000ff */
[----:B------:R-:W-:Y:S01]  /*26430*/  FFMA.FTZ R67, R67, R100, R108 ;  /* 0x0000006443437223 */ /* 0x000fe2000001006c */
[----:B------:R-:W-:-:S05]  /*26440*/  HADD2.F32 R100, -RZ, R119.H1_H1 ;  /* 0x30000077ff647230 */ /* 0x000fca0000004100 */
[----:B------:R-:W-:Y:S02]  /*26450*/  FFMA.FTZ R102, R101, R100, R102 ;  /* 0x0000006465667223 */ /* 0x000fe40000010066 */
[----:B------:R-:W0:Y:S03]  /*26460*/  LDC.64 R100, c[0x0][0x428] ;  /* 0x00010a00ff647b82 */ /* 0x000e260000000a00 */
[----:B------:R-:W-:Y:S01]  /*26470*/  F2FP.F16.F32.PACK_AB R67, R102, R67 ;  /* 0x000000436643723e */ /* 0x000fe200000000ff */
[----:B0-----:R-:W-:-:S05]  /*26480*/  IMAD.WIDE.U32 R100, R103, 0x10, R100 ;  /* 0x0000001067647825 */ /* 0x001fca00078e0064 */
[----:B------:R0:W-:Y:S02]  /*26490*/  STG.E.128 desc[UR8][R100.64], R64 ;  /* 0x0000004064007986 */ /* 0x0001e4000c101d08 */
.L_x_10051:
[----:B------:R-:W-:Y:S05]  /*264a0*/  BSYNC.RECONVERGENT B1 ;  /* 0x0000000000017941 */ /* 0x000fea0003800200 */
.L_x_10050:
[----:B01234-:R-:W0:Y:S02]  /*264b0*/  LDC.64 R64, c[0x0][0x380] ;  /* 0x0000e000ff407b82 */ /* 0x01fe240000000a00 */
[----:B0-----:R-:W-:-:S05]  /*264c0*/  IMAD R125, R64, 0x4, R125 ;  /* 0x00000004407d7824 */ /* 0x001fca00078e027d */
[----:B------:R-:W-:-:S13]  /*264d0*/  ISETP.GE.AND P0, PT, R125, R65, PT ;  /* 0x000000417d00720c */ /* 0x000fda0003f06270 */
[----:B------:R-:W-:Y:S05]  /*264e0*/  @!P0 BRA `(.L_x_10062) ;  /* 0xfffffda800d08947 */ /* 0x000fea000383ffff */
[----:B------:R-:W-:Y:S05]  /*264f0*/  BSYNC B0 ;  /* 0x0000000000007941 */ /* 0x000fea0003800000 */
.L_x_9340:
[----:B------:R-:W-:Y:S05]  /*26500*/  EXIT ;  /* 0x000000000000794d */ /* 0x000fea0003800000 */
.L_x_10049:
[----:B------:R-:W-:Y:S01]  /*26510*/  HFMA2 R100, -RZ, RZ, 0, 5.9604644775390625e-08 ;  /* 0x00000001ff647431 */ /* 0x000fe200000001ff */
[----:B------:R-:W-:Y:S01]  /*26520*/  BSSY B1, `(.L_x_10063) ;  /* 0x0000006000017945 */ /* 0x000fe20003800000 */
[----:B------:R-:W-:Y:S01]  /*26530*/  IMAD.MOV.U32 R67, RZ, RZ, 0x1f ;  /* 0x0000001fff437424 */ /* 0x000fe200078e00ff */
[----:B------:R-:W-:-:S07]  /*26540*/  MOV R66, 0xffffffff ;  /* 0xffffffff00427802 */ /* 0x000fce0000000f00 */
[----:B-----5:R-:W-:Y:S05]  /*26550*/  WARPSYNC.COLLECTIVE R66, `(.L_x_10064) ;  /* 0x0000000042087348 */ /* 0x020fea0003c00000 */
[----:B------:R0:W1:Y:S02]  /*26560*/  SHFL.BFLY P6, R64, R65, R100, R67 ;  /* 0x0c00006441407389 */ /* 0x00006400000c0043 */
[----:B01---5:R-:W-:Y:S05]  /*26570*/  ENDCOLLECTIVE ;  /* 0x000000000000791b */ /* 0x023fea0003800000 */
.L_x_10064:
[----:B------:R-:W-:Y:S05]  /*26580*/  BSYNC B1 ;  /* 0x0000000000017941 */ /* 0x000fea0003800000 */
.L_x_10063:
[----:B------:R-:W-:Y:S01]  /*26590*/  FADD.FTZ R104, R65, R64 ;  /* 0x0000004041687221 */ /* 0x000fe20000010000 */
[----:B------:R-:W-:Y:S02]  /*265a0*/  HFMA2 R100, -RZ, RZ, 0, 1.1920928955078125e-07 ;  /* 0x00000002ff647431 */ /* 0x000fe400000001ff */
[----:B------:R-:W-:Y:S01]  /*265b0*/  IMAD.MOV.U32 R67, RZ, RZ, 0x1f ;  /* 0x0000001fff437424 */ /* 0x000fe200078e00ff */
[----:B------:R-:W-:Y:S01]  /*265c0*/  MOV R66, 0xffffffff ;  /* 0xffffffff00427802 */ /* 0x000fe20000000f00 */
[----:B------:R-:W-:Y:S01]  /*265d0*/  IMAD.MOV.U32 R65, RZ, RZ, R104 ;  /* 0x000000ffff417224 */ /* 0x000fe200078e0068 */
[----:B------:R-:W0:Y:S06]  /*265e0*/  LDC R102, c[0x0][0x400] ;  /* 0x00010000ff667b82 */ /* 0x000e2c0000000800 */
[----:B0-----:R-:W-:Y:S05]  /*265f0*/  WARPSYNC.COLLECTIVE R66, `(.L_x_10065) ;  /* 0x0000000042087348 */ /* 0x001fea0003c00000 */
[----:B------:R1:W2:Y:S02]  /*26600*/  SHFL.BFLY P6, R64, R65, R100, R67 ;  /* 0x0c00006441407389 */ /* 0x0002a400000c0043 */
[----:B012---:R-:W-:Y:S05]  /*26610*/  ENDCOLLECTIVE ;  /* 0x000000000000791b */ /* 0x007fea0003800000 */
.L_x_10065:
[----:B------:R-:W-:Y:S02]  /*26620*/  HFMA2 R100, -RZ, RZ, 0, 2.384185791015625e-07 ;  /* 0x00000004ff647431 */ /* 0x000fe400000001ff */
[----:B------:R-:W-:-:S04]  /*26630*/  FADD.FTZ R105, R104, R64 ;  /* 0x0000004068697221 */ /* 0x000fc80000010000 */
[----:B------:R-:W-:-:S07]  /*26640*/  IMAD.MOV.U32 R65, RZ, RZ, R105 ;  /* 0x000000ffff417224 */ /* 0x000fce00078e0069 */
[----:B------:R-:W-:Y:S05]  /*26650*/  WARPSYNC.COLLECTIVE R66, `(.L_x_10066) ;  /* 0x0000000042087348 */ /* 0x000fea0003c00000 */
[----:B------:R0:W1:Y:S02]  /*26660*/  SHFL.BFLY P6, R64, R65, R100, R67 ;  /* 0x0c00006441407389 */ /* 0x00006400000c0043 */
[----:B01----:R-:W-:Y:S05]  /*26670*/  ENDCOLLECTIVE ;  /* 0x000000000000791b */ /* 0x003fea0003800000 */
.L_x_10066:
[----:B------:R-:W-:Y:S01]  /*26680*/  MOV R100, 0x8 ;  /* 0x0000000800647802 */ /* 0x000fe20000000f00 */
[----:B------:R-:W-:-:S04]  /*26690*/  FADD.FTZ R106, R105, R64 ;  /* 0x00000040696a7221 */ /* 0x000fc80000010000 */
[----:B------:R-:W-:-:S07]  /*266a0*/  IMAD.MOV.U32 R65, RZ, RZ, R106 ;  /* 0x000000ffff417224 */ /* 0x000fce00078e006a */
[----:B------:R-:W-:Y:S05]  /*266b0*/  WARPSYNC.COLLECTIVE R66, `(.L_x_10067) ;  /* 0x0000000042087348 */ /* 0x000fea0003c00000 */
[----:B------:R0:W1:Y:S02]  /*266c0*/  SHFL.BFLY P6, R64, R65, R100, R67 ;  /* 0x0c00006441407389 */ /* 0x00006400000c0043 */
[----:B01----:R-:W-:Y:S05]  /*266d0*/  ENDCOLLECTIVE ;  /* 0x000000000000791b */ /* 0x003fea0003800000 */
.L_x_10067:
[----:B------:R-:W-:Y:S02]  /*266e0*/  HFMA2 R100, -RZ, RZ, 0, 9.5367431640625e-07 ;  /* 0x00000010ff647431 */ /* 0x000fe400000001ff */
[----:B------:R-:W-:-:S04]  /*266f0*/  FADD.FTZ R108, R106, R64 ;  /* 0x000000406a6c7221 */ /* 0x000fc80000010000 */
[----:B------:R-:W-:-:S07]  /*26700*/  IMAD.MOV.U32 R65, RZ, RZ, R108 ;  /* 0x000000ffff417224 */ /* 0x000fce00078e006c */
[----:B------:R-:W-:Y:S05]  /*26710*/  WARPSYNC.COLLECTIVE R66, `(.L_x_10068) ;  /* 0x0000000042087348 */ /* 0x000fea0003c00000 */
[----:B------:R0:W1:Y:S02]  /*26720*/  SHFL.BFLY P6, R64, R65, R100, R67 ;  /* 0x0c00006441407389 */ /* 0x00006400000c0043 */
[----:B01----:R-:W-:Y:S05]  /*26730*/  ENDCOLLECTIVE ;  /* 0x000000000000791b */ /* 0x003fea0003800000 */
.L_x_10068:
[----:B------:R-:W-:Y:S01]  /*26740*/  IMAD.MOV.U32 R100, RZ, RZ, 0x1 ;  /* 0x00000001ff647424 */ /* 0x000fe200078e00ff */
[----:B------:R-:W-:Y:S01]  /*26750*/  ISETP.NE.AND P6, PT, R101, RZ, PT ;  /* 0x000000ff6500720c */ /* 0x000fe20003fc5270 */
        /* <DEDUP_REMOVED lines=99> */
[----:B------:R-:W-:-:S07]  /*26d90*/  MOV R67, 0x1f ;  /* 0x0000001f00437802 */ /* 0x000fce0000000f00 */
[----:B------:R-:W-:Y:S05]  /*26da0*/  WARPSYNC.COLLECTIVE R66, `(.L_x_10069) ;  /* 0x0000000042087348 */ /* 0x000fea0003c00000 */
[----:B------:R0:W1:Y:S02]  /*26db0*/  SHFL.BFLY P6, R64, R65, R100, R67 ;  /* 0x0c00006441407389 */ /* 0x00006400000c0043 */
[----:B01----:R-:W-:Y:S05]  /*26dc0*/  ENDCOLLECTIVE ;  /* 0x000000000000791b */ /* 0x003fea0003800000 */
.L_x_10069:
[----:B------:R-:W-:Y:S02]  /*26dd0*/  HFMA2 R100, -RZ, RZ, 0, 1.1920928955078125e-07 ;  /* 0x00000002ff647431 */ /* 0x000fe400000001ff */
[----:B------:R-:W-:-:S04]  /*26de0*/  FADD.FTZ R104, R65, R64 ;  /* 0x0000004041687221 */ /* 0x000fc80000010000 */
[----:B------:R-:W-:-:S07]  /*26df0*/  IMAD.MOV.U32 R65, RZ, RZ, R104 ;  /* 0x000000ffff417224 */ /* 0x000fce00078e0068 */
[----:B------:R-:W-:Y:S05]  /*26e00*/  WARPSYNC.COLLECTIVE R66, `(.L_x_10070) ;  /* 0x0000000042087348 */ /* 0x000fea0003c00000 */
[----:B------:R0:W1:Y:S02]  /*26e10*/  SHFL.BFLY P6, R64, R65, R100, R67 ;  /* 0x0c00006441407389 */ /* 0x00006400000c0043 */
[----:B01----:R-:W-:Y:S05]  /*26e20*/  ENDCOLLECTIVE ;  /* 0x000000000000791b */ /* 0x003fea0003800000 */
.L_x_10070:
[----:B------:R-:W-:Y:S01]  /*26e30*/  MOV R100, 0x4 ;  /* 0x0000000400647802 */ /* 0x000fe20000000f00 */
[----:B------:R-:W-:-:S04]  /*26e40*/  FADD.FTZ R105, R104, R64 ;  /* 0x0000004068697221 */ /* 0x000fc80000010000 */
[----:B------:R-:W-:-:S07]  /*26e50*/  IMAD.MOV.U32 R65, RZ, RZ, R105 ;  /* 0x000000ffff417224 */ /* 0x000fce00078e0069 */
[----:B------:R-:W-:Y:S05]  /*26e60*/  WARPSYNC.COLLECTIVE R66, `(.L_x_10071) ;  /* 0x0000000042087348 */ /* 0x000fea0003c00000 */
[----:B------:R0:W1:Y:S02]  /*26e70*/  SHFL.BFLY P6, R64, R65, R100, R67 ;  /* 0x0c00006441407389 */ /* 0x00006400000c0043 */
[----:B01----:R-:W-:Y:S05]  /*26e80*/  ENDCOLLECTIVE ;  /* 0x000000000000791b */ /* 0x003fea0003800000 */
.L_x_10071:
[----:B------:R-:W-:Y:S02]  /*26e90*/  HFMA2 R100, -RZ, RZ, 0, 4.76837158203125e-07 ;  /* 0x00000008ff647431 */ /* 0x000fe400000001ff */
[----:B------:R-:W-:-:S04]  /*26ea0*/  FADD.FTZ R106, R105, R64 ;  /* 0x00000040696a7221 */ /* 0x000fc80000010000 */
[----:B------:R-:W-:-:S07]  /*26eb0*/  IMAD.MOV.U32 R65, RZ, RZ, R106 ;  /* 0x000000ffff417224 */ /* 0x000fce00078e006a */
[----:B------:R-:W-:Y:S05]  /*26ec0*/  WARPSYNC.COLLECTIVE R66, `(.L_x_10072) ;  /* 0x0000000042087348 */ /* 0x000fea0003c00000 */
[----:B------:R0:W1:Y:S02]  /*26ed0*/  SHFL.BFLY P6, R64, R65, R100, R67 ;  /* 0x0c00006441407389 */ /* 0x00006400000c0043 */
[----:B01----:R-:W-:Y:S05]  /*26ee0*/  ENDCOLLECTIVE ;  /* 0x000000000000791b */ /* 0x003fea0003800000 */
.L_x_10072:
[----:B------:R-:W-:Y:S01]  /*26ef0*/  MOV R100, 0x10 ;  /* 0x0000001000647802 */ /* 0x000fe20000000f00 */
[----:B------:R-:W-:-:S04]  /*26f00*/  FADD.FTZ R108, R106, R64 ;  /* 0x000000406a6c7221 */ /* 0x000fc80000010000 */
[----:B------:R-:W-:-:S07]  /*26f10*/  IMAD.MOV.U32 R65, RZ, RZ, R108 ;  /* 0x000000ffff417224 */ /* 0x000fce00078e006c */
[----:B------:R-:W-:Y:S05]  /*26f20*/  WARPSYNC.COLLECTIVE R66, `(.L_x_10073) ;  /* 0x0000000042087348 */ /* 0x000fea0003c00000 */
[----:B------:R0:W1:Y:S02]  /*26f30*/  SHFL.BFLY P6, R64, R65, R100, R67 ;  /* 0x0c00006441407389 */ /* 0x00006400000c0043 */
[----:B01----:R-:W-:Y:S05]  /*26f40*/  ENDCOLLECTIVE ;  /* 0x000000000000791b */ /* 0x003fea0003800000 */
.L_x_10073:
[----:B------:R-:W-:Y:S05]  /*26f50*/  BRA `(.L_x_10074) ;  /* 0xffffffe000207947 */ /* 0x000fea000383ffff */
.L_x_10075:
        /* <DEDUP_REMOVED lines=10> */
.L_x_54358:


//--------------------- .text._ZN10layer_norm13ln_fwd_kernelINS_13Kernel_traitsI6__halfS2_S2_S2_fjLj1536ELj1ELj4ELj1ELj16ENS_18Kernel_traits_baseILj1536ES2_S2_S2_S2_fjLj128EEEEELb1ELb1ELb1ELb1EEEvNS_9FwdParamsE --------------------------
	.section	.text._ZN10layer_norm13ln_fwd_kernelINS_13Kernel_traitsI6__halfS2_S2_S2_fjLj1536ELj1ELj4ELj1ELj16ENS_18Kernel_traits_baseILj1536ES2_S2_S2_S2_fjLj128EEEEELb1ELb1ELb1ELb1EEEvNS_9FwdParamsE,"ax",@progbits
	.align	128
        .global         _ZN10layer_norm13ln_fwd_kernelINS_13Kernel_traitsI6__halfS2_S2_S2_fjLj1536ELj1ELj4ELj1ELj16ENS_18Kernel_traits_baseILj1536ES2_S2_S2_S2_fjLj128EEEEELb1ELb1ELb1ELb1EEEvNS_9FwdParamsE
        .type           _ZN10layer_norm13ln_fwd_kernelINS_13Kernel_traitsI6__halfS2_S2_S2_fjLj1536ELj1ELj4ELj1ELj16ENS_18Kernel_traits_baseILj1536ES2_S2_S2_S2_fjLj128EEEEELb1ELb1ELb1ELb1EEEvNS_9FwdParamsE,@function
        .size           _ZN10layer_norm13ln_fwd_kernelINS_13Kernel_traitsI6__halfS2_S2_S2_fjLj1536ELj1ELj4ELj1ELj16ENS_18Kernel_traits_baseILj1536ES2_S2_S2_S2_fjLj128EEEEELb1ELb1ELb1ELb1EEEvNS_9FwdParamsE,(.L_x_54359 - _ZN10layer_norm13ln_fwd_kernelINS_13Kernel_traitsI6__halfS2_S2_S2_fjLj1536ELj1ELj4ELj1ELj16ENS_18Kernel_traits_baseILj1536ES2_S2_S2_S2_fjLj128EEEEELb1ELb1ELb1ELb1EEEvNS_9FwdParamsE)
        .other          _ZN10layer_norm13ln_fwd_kernelINS_13Kernel_traitsI6__halfS2_S2_S2_fjLj1536ELj1ELj4ELj1ELj16ENS_18Kernel_traits_baseILj1536ES2_S2_S2_S2_fjLj128EEEEELb1ELb1ELb1ELb1EEEvNS_9FwdParamsE,@"STO_CUDA_ENTRY STV_DEFAULT"
_ZN10layer_norm13ln_fwd_kernelINS_13Kernel_traitsI6__halfS2_S2_S2_fjLj1536ELj1ELj4ELj1ELj16ENS_18Kernel_traits_baseILj1536ES2_S2_S2_S2_fjLj128EEEEELb1ELb1ELb1ELb1EEEvNS_9FwdParamsE:
.text._ZN10layer_norm13ln_fwd_kernelINS_13Kernel_traitsI6__halfS2_S2_S2_fjLj1536ELj1ELj4ELj1ELj16ENS_18Kernel_traits_baseILj1536ES2_S2_S2_S2_fjLj128EEEEELb1ELb1ELb1ELb1EEEvNS_9FwdParamsE:
[----:B------:R-:W-:Y:S01]  /*0000*/  LDC R1, c[0x0][0x37c] ;  /* 0x0000df00ff017b82 */ /* 0x000fe20000000800 */
[----:B------:R-:W0:Y:S07]  /*0010*/  LDCU.U8 UR4, c[0x0][0x464] ;  /* 0x00008c80ff0477ac */ /* 0x000e2e0008000000 */
[----:B------:R-:W1:Y:S01]  /*0020*/  LDC R0, c[0x0][0x458] ;  /* 0x00011600ff007b82 */ /* 0x000e620000000800 */
[----:B------:R-:W2:Y:S01]  /*0030*/  LDCU.64 UR6, c[0x0][0x450] ;  /* 0x00008a00ff0677ac */ /* 0x000ea20008000a00 */
[----:B------:R-:W3:Y:S06]  /*0040*/  LDCU.64 UR8, c[0x0][0x358] ;  /* 0x00006b00ff0877ac */ /* 0x000eec0008000a00 */
[----:B------:R-:W4:Y:S01]  /*0050*/  LDC R13, c[0x0][0x45c] ;  /* 0x00011700ff0d7b82 */ /* 0x000f220000000800 */
[----:B------:R-:W5:Y:S01]  /*0060*/  LDCU.64 UR10, c[0x0][0x438] ;  /* 0x00008700ff0a77ac */ /* 0x000f620008000a00 */
[----:B0-----:R-:W-:-:S02]  /*0070*/  ISETP.NE.AND P0, PT, RZ, UR4, PT ;  /* 0x00000004ff007c0c */ /* 0x001fc4000bf05270 */
[----:B--2---:R-:W-:Y:S01]  /*0080*/  MOV R2, UR6 ;  /* 0x0000000600027c02 */ /* 0x004fe20008000f00 */
        /* <DEDUP_REMOVED lines=18> */
[----:B0-----:R-:W-:-:S04]  /*01b0*/  @P0 IADD3 R0, P1, PT, R4, R7, RZ ;  /* 0x0000000704000210 */ /* 0x001fc80007f3e0ff */
[----:B------:R-:W-:-:S05]  /*01c0*/  @P0 IADD3.X R13, PT, PT, RZ, R5, RZ, P1, !PT ;  /* 0x00000005ff0d0210 */ /* 0x000fca0000ffe4ff */
        /* <DEDUP_REMOVED lines=46> */
.L_x_10076:
        /* <DEDUP_REMOVED lines=28> */
.L_x_10077:
[----:B------:R-:W1:Y:S02]  /*0670*/  LDCU UR4, c[0x0][0x384] ;  /* 0x00007080ff0477ac */ /* 0x000e640008000800 */
[----:B-1----:R-:W-:-:S13]  /*0680*/  ISETP.GE.AND P0, PT, R15, UR4, PT ;  /* 0x000000040f007c0c */ /* 0x002fda000bf06270 */
[----:B------:R-:W-:Y:S05]  /*0690*/  @P0 EXIT ;  /* 0x000000000000094d */ /* 0x000fea0003800000 */
[----:B0-----:R-:W-:Y:S01]  /*06a0*/  IMAD.HI.U32 R2, R117, -0x326172a9, RZ ;  /* 0xcd9e8d5775027827 */ /* 0x001fe200078e00ff */
[----:B------:R-:W-:Y:S01]  /*06b0*/  BSSY B0, `(.L_x_10078) ;  /* 0x00024e0000007945 */ /* 0x000fe20003800000 */
[----:B------:R-:W-:Y:S01]  /*06c0*/  LOP3.LUT R119, R0, 0x3, RZ, 0xc0, !PT ;  /* 0x0000000300777812 */ /* 0x000fe200078ec0ff */
[----:B------:R-:W0:Y:S01]  /*06d0*/  LDCU UR10, c[0x0][0x404] ;  /* 0x00008080ff0a77ac */ /* 0x000e220008000800 */
[C---:B------:R-:W-:Y:S01]  /*06e0*/  IMAD.HI.U32 R3, R14.reuse, -0x2daee0ad, RZ ;  /* 0xd2511f530e037827 */ /* 0x040fe200078e00ff */
[----:B------:R-:W-:Y:S01]  /*06f0*/  LOP3.LUT R2, R13, UR6, R2, 0x96, !PT ;  /* 0x000000060d027c12 */ /* 0x000fe2000f8e9602 */
[----:B------:R-:W1:Y:S02]  /*0700*/  LDCU.U8 UR11, c[0x0][0x410] ;  /* 0x00008200ff0b77ac */ /* 0x000e640008000000 */
[----:B------:R-:W-:Y:S01]  /*0710*/  IMAD R5, R117, -0x326172a9, RZ ;  /* 0xcd9e8d5775057824 */ /* 0x000fe200078e02ff */
[----:B------:R-:W-:Y:S01]  /*0720*/  LOP3.LUT R3, R3, UR7, RZ, 0x3c, !PT ;  /* 0x0000000703037c12 */ /* 0x000fe2000f8e3cff */
[----:B------:R-:W-:Y:S01]  /*0730*/  IMAD R7, R14, -0x2daee0ad, RZ ;  /* 0xd2511f530e077824 */ /* 0x000fe200078e02ff */
[----:B------:R-:W2:Y:S01]  /*0740*/  LDCU UR14, c[0x0][0x448] ;  /* 0x00008900ff0e77ac */ /* 0x000ea20008000800 */
[C---:B------:R-:W-:Y:S01]  /*0750*/  IMAD.HI.U32 R6, R2.reuse, -0x2daee0ad, RZ ;  /* 0xd2511f5302067827 */ /* 0x040fe200078e00ff */
[----:B------:R-:W3:Y:S03]  /*0760*/  LDCU.64 UR12, c[0x0][0x408] ;  /* 0x00008100ff0c77ac */ /* 0x000ee60008000a00 */
[----:B------:R-:W-:Y:S01]  /*0770*/  IMAD.HI.U32 R4, R3, -0x326172a9, RZ ;  /* 0xcd9e8d5703047827 */ /* 0x000fe200078e00ff */
[----:B------:R-:W-:Y:S01]  /*0780*/  LOP3.LUT R6, R7, UR16, R6, 0x96, !PT ;  /* 0x0000001007067c12 */ /* 0x000fe2000f8e9606 */
[----:B------:R-:W4:Y:S02]  /*0790*/  LDCU.64 UR4, c[0x0][0x3a0] ;  /* 0x00007400ff0477ac */ /* 0x000f240008000a00 */
[----:B------:R-:W-:Y:S01]  /*07a0*/  IMAD R8, R2, -0x2daee0ad, RZ ;  /* 0xd2511f5302087824 */ /* 0x000fe200078e02ff */
[----:B------:R-:W-:Y:S01]  /*07b0*/  LOP3.LUT R4, R5, UR15, R4, 0x96, !PT ;  /* 0x0000000f05047c12 */ /* 0x000fe2000f8e9604 */
[----:B------:R-:W-:-:S02]  /*07c0*/  IMAD R3, R3, -0x326172a9, RZ ;  /* 0xcd9e8d5703037824 */ /* 0x000fc400078e02ff */
        /* <DEDUP_REMOVED lines=45> */
[----:B------:R-:W-:Y:S01]  /*0aa0*/  IMAD.MOV.U32 R9, RZ, RZ, RZ ;  /* 0x000000ffff097224 */ /* 0x000fe200078e00ff */
[----:B------:R-:W-:Y:S01]  /*0ab0*/  LOP3.LUT R11, R6, UR31, R11, 0x96, !PT ;  /* 0x0000001f060b7c12 */ /* 0x000fe2000f8e960b */
[----:B------:R-:W-:Y:S02]  /*0ac0*/  IMAD R118, R2, -0x2daee0ad, RZ ;  /* 0xd2511f5302767824 */ /* 0x000fe400078e02ff */
[----:B01234-:R-:W-:-:S07]  /*0ad0*/  IMAD R10, R4, -0x326172a9, RZ ;  /* 0xcd9e8d57040a7824 */ /* 0x01ffce00078e02ff */
.L_x_10778:
[----:B------:R-:W0:Y:S08]  /*0ae0*/  LDC.64 R148, c[0x0][0x3f0] ;  /* 0x0000fc00ff947b82 */ /* 0x000e300000000a00 */
[----:B------:R-:W1:Y:S08]  /*0af0*/  LDC R110, c[0x0][0x388] ;  /* 0x0000e200ff6e7b82 */ /* 0x000e700000000800 */
[----:B------:R-:W2:Y:S01]  /*0b00*/  LDC.64 R108, c[0x0][0x3f8] ;  /* 0x0000fe00ff6c7b82 */ /* 0x000ea20000000a00 */
[----:B0-----:R-:W-:-:S06]  /*0b10*/  IMAD.WIDE R148, R15, 0x4, R148 ;  /* 0x000000040f947825 */ /* 0x001fcc00078e0294 */
[----:B------:R-:W3:Y:S01]  /*0b20*/  LDG.E R148, desc[UR8][R148.64] ;  /* 0x0000000894947981 */ /* 0x000ee2000c1e1900 */
[----:B------:R-:W-:Y:S02]  /*0b30*/  IMAD.MOV.U32 R147, RZ, RZ, RZ ;  /* 0x000000ffff937224 */ /* 0x000fe400078e00ff */
[----:B--2---:R-:W-:-:S06]  /*0b40*/  IMAD.WIDE R108, R15, 0x4, R108 ;  /* 0x000000040f6c7825 */ /* 0x004fcc00078e026c */
[----:B-----5:R0:W5:Y:S01]  /*0b50*/  LDG.E R108, desc[UR8][R108.64] ;  /* 0x000000086c6c7981 */ /* 0x020162000c1e1900 */
[----:B---3--:R-:W-:-:S13]  /*0b60*/  ISETP.GE.AND P1, PT, R148, 0x1, PT ;  /* 0x000000019400780c */ /* 0x008fda0003f26270 */
[----:B------:R-:W2:Y:S01]  /*0b70*/  @P1 LDC.64 R96, c[0x0][0x390] ;  /* 0x0000e400ff601b82 */ /* 0x000ea20000000a00 */
[----:B------:R-:W-:-:S05]  /*0b80*/  @P1 IADD3 R99, PT, PT, R148, -0x1, RZ ;  /* 0xffffffff94631810 */ /* 0x000fca0007ffe0ff */
[----:B-1----:R-:W-:-:S05]  /*0b90*/  @P1 IMAD R99, R99, R110, RZ ;  /* 0x0000006e63631224 */ /* 0x002fca00078e02ff */
[----:B------:R-:W-:-:S04]  /*0ba0*/  @P1 SHF.R.S32.HI R98, RZ, 0x1f, R99 ;  /* 0x0000001fff621819 */ /* 0x000fc80000011463 */
[----:B------:R-:W-:-:S04]  /*0bb0*/  @P1 LEA.HI R99, R98, R99, RZ, 0x3 ;  /* 0x0000006362631211 */ /* 0x000fc800078f18ff */
[----:B------:R-:W-:-:S05]  /*0bc0*/  @P1 LEA.HI.SX32 R147, R99, R116, 0x1d ;  /* 0x0000007463931211 */ /* 0x000fca00078feaff */
[----:B--2---:R-:W-:-:S05]  /*0bd0*/  @P1 IMAD.WIDE.U32 R96, R147, 0x10, R96 ;  /* 0x0000001093601825 */ /* 0x004fca00078e0060 */
[----:B------:R0:W5:Y:S01]  /*0be0*/  @P1 LDG.E.128 R88, desc[UR8][R96.64] ;  /* 0x0000000860581981 */ /* 0x000162000c1e1d00 */
[----:B------:R-:W-:Y:S01]  /*0bf0*/  ISETP.NE.U32.AND P0, PT, RZ, UR4, PT ;  /* 0x00000004ff007c0c */ /* 0x000fe2000bf05070 */
[----:B------:R-:W-:-:S03]  /*0c00*/  IMAD R98, R15, R110, RZ ;  /* 0x0000006e0f627224 */ /* 0x000fc600078e02ff */
[----:B------:R-:W-:Y:S02]  /*0c10*/  ISETP.NE.AND.EX P0, PT, RZ, UR5, PT, P0 ;  /* 0x00000005ff007c0c */ /* 0x000fe4000bf05300 */
[----:B------:R-:W-:-:S04]  /*0c20*/  SHF.R.S32.HI R99, RZ, 0x1f, R98 ;  /* 0x0000001fff637819 */ /* 0x000fc80000011462 */
[----:B------:R-:W-:-:S04]  /*0c30*/  LEA.HI R99, R99, R98, RZ, 0x3 ;  /* 0x0000006263637211 */ /* 0x000fc800078f18ff */
[----:B------:R-:W-:-:S03]  /*0c40*/  LEA.HI.SX32 R146, R99, R116, 0x1d ;  /* 0x0000007463927211 */ /* 0x000fc600078feaff */
[----:B0-----:R-:W-:Y:S05]  /*0c50*/  @!P0 BRA `(.L_x_10079) ;  /* 0x0000002c00b88947 */ /* 0x001fea0003800000 */
        /* <DEDUP_REMOVED lines=25> */
.L_x_10084:
        /* <DEDUP_REMOVED lines=13> */
.L_x_10086:
[----:B------:R-:W-:Y:S05]  /*0ec0*/  BSYNC.RECONVERGENT B3 ;  /* 0x0000000000037941 */ /* 0x000fea0003800200 */
.L_x_10085:
        /* <DEDUP_REMOVED lines=43> */
.L_x_10083:
[----:B------:R-:W-:Y:S05]  /*1180*/  BSYNC.RECONVERGENT B2 ;  /* 0x0000000000027941 */ /* 0x000fea0003800200 */
.L_x_10082:
        /* <DEDUP_REMOVED lines=12> */
.L_x_10081:
[----:B------:R-:W-:Y:S05]  /*1250*/  BSYNC.RECONVERGENT B1 ;  /* 0x0000000000017941 */ /* 0x000fea0003800200 */
.L_x_10080:
        /* <DEDUP_REMOVED lines=22> */
.L_x_10091:
        /* <DEDUP_REMOVED lines=13> */
.L_x_10093:
[----:B------:R-:W-:Y:S05]  /*1490*/  BSYNC.RECONVERGENT B3 ;  /* 0x0000000000037941 */ /* 0x000fea0003800200 */
.L_x_10092:
        /* <DEDUP_REMOVED lines=43> */
.L_x_10090:
[----:B------:R-:W-:Y:S05]  /*1750*/  BSYNC.RECONVERGENT B2 ;  /* 0x0000000000027941 */ /* 0x000fea0003800200 */
.L_x_10089:
[----:B------:R-:W-:Y:S01]  /*1760*/  I2FP.F32.U32 R7, R7 ;  /* 0x0000000700077245 */ /* 0x000fe20000201000 */
[----:B-----5:R-:W-:Y:S02]  /*1770*/  HADD2.F32 R96, -RZ, R88.H1_H1 ;  /* 0x30000058ff607230 */ /* 0x020fe40000004100 */
        /* <DEDUP_REMOVED lines=10> */
.L_x_10088:
[----:B------:R-:W-:Y:S05]  /*1820*/  BSYNC.RECONVERGENT B1 ;  /* 0x0000000000017941 */ /* 0x000fea0003800200 */
.L_x_10087:
        /* <DEDUP_REMOVED lines=22> */
.L_x_10098:
        /* <DEDUP_REMOVED lines=13> */
.L_x_10100:
[----:B------:R-:W-:Y:S05]  /*1a60*/  BSYNC.RECONVERGENT B3 ;  /* 0x0000000000037941 */ /* 0x000fea0003800200 */
.L_x_10099:
        /* <DEDUP_REMOVED lines=42> */
[----:B------:R-:W-:-:S07]  /*1d10*/  LOP3.LUT R12, R96, UR32, R105, 0x96, !PT ;  /* 0x00000020600c7c12 */ /* 0x000fce000f8e9669 */
.L_x_10097:
[----:B------:R-:W-:Y:S05]  /*1d20*/  BSYNC.RECONVERGENT B2 ;  /* 0x0000000000027941 */ /* 0x000fea0003800200 */
.L_x_10096:
        /* <DEDUP_REMOVED lines=12> */
.L_x_10095:
[----:B------:R-:W-:Y:S05]  /*1df0*/  BSYNC.RECONVERGENT B1 ;  /* 0x0000000000017941 */ /* 0x000fea0003800200 */
.L_x_10094:
        /* <DEDUP_REMOVED lines=22> */
.L_x_10105:
        /* <DEDUP_REMOVED lines=13> */
.L_x_10107:
[----:B------:R-:W-:Y:S05]  /*2030*/  BSYNC.RECONVERGENT B3 ;  /* 0x0000000000037941 */ /* 0x000fea0003800200 */
.L_x_10106:
        /* <DEDUP_REMOVED lines=42> */
[----:B------:R-:W-:-:S07]  /*22e0*/  HFMA2 R98, -RZ, RZ, 0, 0 ;  /* 0x00000000ff627431 */ /* 0x000fce00000001ff */
.L_x_10104:
[----:B------:R-:W-:Y:S05]  /*22f0*/  BSYNC.RECONVERGENT B2 ;  /* 0x0000000000027941 */ /* 0x000fea0003800200 */
.L_x_10103:
        /* <DEDUP_REMOVED lines=12> */
.L_x_10102:
[----:B------:R-:W-:Y:S05]  /*23c0*/  BSYNC.RECONVERGENT B1 ;  /* 0x0000000000017941 */ /* 0x000fea0003800200 */
.L_x_10101:
        /* <DEDUP_REMOVED lines=22> */
.L_x_10112:
        /* <DEDUP_REMOVED lines=13> */
.L_x_10114:
[----:B------:R-:W-:Y:S05]  /*2600*/  BSYNC.RECONVERGENT B3 ;  /* 0x0000000000037941 */ /* 0x000fea0003800200 */
.L_x_10113:
        /* <DEDUP_REMOVED lines=41> */
[----:B------:R-:W-:-:S07]  /*28a0*/  LOP3.LUT R12, R98, UR32, R113, 0x96, !PT ;  /* 0x00000020620c7c12 */ /* 0x000fce000f8e9671 */
.L_x_10111:
[----:B------:R-:W-:Y:S05]  /*28b0*/  BSYNC.RECONVERGENT B2 ;  /* 0x0000000000027941 */ /* 0x000fea0003800200 */
.L_x_10110:
        /* <DEDUP_REMOVED lines=12> */
.L_x_10109:
[----:B------:R-:W-:Y:S05]  /*2980*/  BSYNC.RECONVERGENT B1 ;  /* 0x0000000000017941 */ /* 0x000fea0003800200 */
.L_x_10108:
        /* <DEDUP_REMOVED lines=22> */
.L_x_10119:
        /* <DEDUP_REMOVED lines=13> */
.L_x_10121:
[----:B------:R-:W-:Y:S05]  /*2bc0*/  BSYNC.RECONVERGENT B3 ;  /* 0x0000000000037941 */ /* 0x000fea0003800200 */
.L_x_10120:
        /* <DEDUP_REMOVED lines=42> */
[----:B------:R-:W-:-:S07]  /*2e70*/  IMAD.MOV.U32 R96, RZ, RZ, R114 ;  /* 0x000000ffff607224 */ /* 0x000fce00078e0072 */
.L_x_10118:
[----:B------:R-:W-:Y:S05]  /*2e80*/  BSYNC.RECONVERGENT B2 ;  /* 0x0000000000027941 */ /* 0x000fea0003800200 */
.L_x_10117:
[----:B------:R-:W-:Y:S01]  /*2e90*/  I2FP.F32.U32 R3, R3 ;  /* 0x0000000300037245 */ /* 0x000fe20000201000 */
[----:B------:R-:W-:Y:S02]  /*2ea0*/  HFMA2 R98, -RZ, RZ, 0.1171875, 0 ;  /* 0x2f800000ff627431 */ /* 0x000fe400000001ff */
[----:B-----5:R-:W-:Y:S02]  /*2eb0*/  HADD2.F32 R97, -RZ, R90.H1_H1 ;  /* 0x3000005aff617230 */ /* 0x020fe40000004100 */
        /* <DEDUP_REMOVED lines=9> */
.L_x_10116:
[----:B------:R-:W-:Y:S05]  /*2f50*/  BSYNC.RECONVERGENT B1 ;  /* 0x0000000000017941 */ /* 0x000fea0003800200 */
.L_x_10115:
        /* <DEDUP_REMOVED lines=22> */
.L_x_10126:
        /* <DEDUP_REMOVED lines=13> */
.L_x_10128:
[----:B------:R-:W-:Y:S05]  /*3190*/  BSYNC.RECONVERGENT B3 ;  /* 0x0000000000037941 */ /* 0x000fea0003800200 */
.L_x_10127:
        /* <DEDUP_REMOVED lines=43> */
.L_x_10125:
[----:B------:R-:W-:Y:S05]  /*3450*/  BSYNC.RECONVERGENT B2 ;  /* 0x0000000000027941 */ /* 0x000fea0003800200 */
.L_x_10124:
        /* <DEDUP_REMOVED lines=12> */
.L_x_10123:
[----:B------:R-:W-:Y:S05]  /*3520*/  BSYNC.RECONVERGENT B1 ;  /* 0x0000000000017941 */ /* 0x000fea0003800200 */
.L_x_10122:
        /* <DEDUP_REMOVED lines=22> */
.L_x_10133:
        /* <DEDUP_REMOVED lines=13> */
.L_x_10135:
[----:B------:R-:W-:Y:S05]  /*3760*/  BSYNC.RECONVERGENT B3 ;  /* 0x0000000000037941 */ /* 0x000fea0003800200 */
.L_x_10134:
        /* <DEDUP_REMOVED lines=40> */
[----:B------:R-:W-:-:S07]  /*39f0*/  LOP3.LUT R12, R114, UR32, R121, 0x96, !PT ;  /* 0x00000020720c7c12 */ /* 0x000fce000f8e9679 */
.L_x_10132:
[----:B------:R-:W-:Y:S05]  /*3a00*/  BSYNC.RECONVERGENT B2 ;  /* 0x0000000000027941 */ /* 0x000fea0003800200 */
.L_x_10131:
        /* <DEDUP_REMOVED lines=12> */
.L_x_10130:
[----:B------:R-:W-:Y:S05]  /*3ad0*/  BSYNC.RECONVERGENT B1 ;  /* 0x0000000000017941 */ /* 0x000fea0003800200 */
.L_x_10129:
[----:B------:R-:W-:Y:S02]  /*3ae0*/  F2FP.F16.F32.PACK_AB R112, RZ, R96 ;  /* 0x00000060ff70723e */ /* 0x000fe400000000ff */
[----:B------:R-:W-:Y:S02]  /*3af0*/  PRMT R100, R100, 0x5410, R103 ;  /* 0x0000541064647816 */ /* 0x000fe40000000067 */
[----:B------:R-:W-:Y:S02]  /*3b00*/  PRMT R102, R102, 0x5410, R111 ;  /* 0x0000541066667816 */ /* 0x000fe4000000006f */
[----:B------:R-:W-:Y:S02]  /*3b10*/  PRMT R101, R101, 0x5410, R109 ;  /* 0x0000541065657816 */ /* 0x000fe4000000006d */
[----:B------:R-:W-:Y:S01]  /*3b20*/  PRMT R103, R113, 0x5410, R112 ;  /* 0x0000541071677816 */ /* 0x000fe20000000070 */
[----:B------:R-:W-:Y:S06]  /*3b30*/  BRA `(.L_x_10136) ;  /* 0x0000002c00187947 */ /* 0x000fec0003800000 */
.L_x_10079:
        /* <DEDUP_REMOVED lines=21> */
.L_x_10141:
        /* <DEDUP_REMOVED lines=13> */
.L_x_10143:
[----:B------:R-:W-:Y:S05]  /*3d60*/  BSYNC.RECONVERGENT B3 ;  /* 0x0000000000037941 */ /* 0x000fea0003800200 */
.L_x_10142:
        /* <DEDUP_REMOVED lines=42> */
.L_x_10140:
[----:B------:R-:W-:Y:S05]  /*4010*/  BSYNC.RECONVERGENT B2 ;  /* 0x0000000000027941 */ /* 0x000fea0003800200 */
.L_x_10139:
        /* <DEDUP_REMOVED lines=10> */
[----:B------:R-:W-:-:S07]  /*40c0*/  FMUL.FTZ R107, R107, R100 ;  /* 0x000000646b6b7220 */ /* 0x000fce0000410000 */
.L_x_10138:
[----:B------:R-:W-:Y:S05]  /*40d0*/  BSYNC.RECONVERGENT B1 ;  /* 0x0000000000017941 */ /* 0x000fea0003800200 */
.L_x_10137:
        /* <DEDUP_REMOVED lines=18> */
.L_x_10148:
        /* <DEDUP_REMOVED lines=13> */
.L_x_10150:
[----:B------:R-:W-:Y:S05]  /*42d0*/  BSYNC.RECONVERGENT B3 ;  /* 0x0000000000037941 */ /* 0x000fea0003800200 */
.L_x_10149:
        /* <DEDUP_REMOVED lines=43> */
.L_x_10147:
[----:B------:R-:W-:Y:S05]  /*4590*/  BSYNC.RECONVERGENT B2 ;  /* 0x0000000000027941 */ /* 0x000fea0003800200 */
.L_x_10146:
        /* <DEDUP_REMOVED lines=11> */
.L_x_10145:
[----:B------:R-:W-:Y:S05]  /*4650*/  BSYNC.RECONVERGENT B1 ;  /* 0x0000000000017941 */ /* 0x000fea0003800200 */
.L_x_10144:
        /* <DEDUP_REMOVED lines=18> */
.L_x_10155:
        /* <DEDUP_REMOVED lines=13> */
.L_x_10157:
[----:B------:R-:W-:Y:S05]  /*4850*/  BSYNC.RECONVERGENT B3 ;  /* 0x0000000000037941 */ /* 0x000fea0003800200 */
.L_x_10156:
        /* <DEDUP_REMOVED lines=43> */
.L_x_10154:
[----:B------:R-:W-:Y:S05]  /*4b10*/  BSYNC.RECONVERGENT B2 ;  /* 0x0000000000027941 */ /* 0x000fea0003800200 */
.L_x_10153:
        /* <DEDUP_REMOVED lines=11> */
.L_x_10152:
[----:B------:R-:W-:Y:S05]  /*4bd0*/  BSYNC.RECONVERGENT B1 ;  /* 0x0000000000017941 */ /* 0x000fea0003800200 */
.L_x_10151:
        /* <DEDUP_REMOVED lines=18> */
.L_x_10162:
        /* <DEDUP_REMOVED lines=13> */
.L_x_10164:
[----:B------:R-:W-:Y:S05]  /*4dd0*/  BSYNC.RECONVERGENT B3 ;  /* 0x0000000000037941 */ /* 0x000fea0003800200 */
.L_x_10163:
        /* <DEDUP_REMOVED lines=43> */
.L_x_10161:
[----:B------:R-:W-:Y:S05]  /*5090*/  BSYNC.RECONVERGENT B2 ;  /* 0x0000000000027941 */ /* 0x000fea0003800200 */
.L_x_10160:
        /* <DEDUP_REMOVED lines=11> */
.L_x_10159:
[----:B------:R-:W-:Y:S05]  /*5150*/  BSYNC.RECONVERGENT B1 ;  /* 0x0000000000017941 */ /* 0x000fea0003800200 */
.L_x_10158:
        /* <DEDUP_REMOVED lines=18> */
.L_x_10169:
        /* <DEDUP_REMOVED lines=13> */
.L_x_10171:
[----:B------:R-:W-:Y:S05]  /*5350*/  BSYNC.RECONVERGENT B3 ;  /* 0x0000000000037941 */ /* 0x000fea0003800200 */
.L_x_10170:
        /* <DEDUP_REMOVED lines=43> */
.L_x_10168:
[----:B------:R-:W-:Y:S05]  /*5610*/  BSYNC.RECONVERGENT B2 ;  /* 0x0000000000027941 */ /* 0x000fea0003800200 */
.L_x_10167:
        /* <DEDUP_REMOVED lines=11> */
.L_x_10166:
[----:B------:R-:W-:Y:S05]  /*56d0*/  BSYNC.RECONVERGENT B1 ;  /* 0x0000000000017941 */ /* 0x000fea0003800200 */
.L_x_10165:
        /* <DEDUP_REMOVED lines=18> */
.L_x_10176:
        /* <DEDUP_REMOVED lines=13> */
.L_x_10178:
[----:B------:R-:W-:Y:S05]  /*58d0*/  BSYNC.RECONVERGENT B3 ;  /* 0x0000000000037941 */ /* 0x000fea0003800200 */
.L_x_10177:
        /* <DEDUP_REMOVED lines=43> */
.L_x_10175:
[----:B------:R-:W-:Y:S05]  /*5b90*/  BSYNC.RECONVERGENT B2 ;  /* 0x0000000000027941 */ /* 0x000fea0003800200 */
.L_x_10174:
        /* <DEDUP_REMOVED lines=11> */
.L_x_10173:
[----:B------:R-:W-:Y:S05]  /*5c50*/  BSYNC.RECONVERGENT B1 ;  /* 0x0000000000017941 */ /* 0x000fea0003800200 */
.L_x_10172:
        /* <DEDUP_REMOVED lines=18> */
.L_x_10183:
        /* <DEDUP_REMOVED lines=13> */
.L_x_10185:
[----:B------:R-:W-:Y:S05]  /*5e50*/  BSYNC.RECONVERGENT B3 ;  /* 0x0000000000037941 */ /* 0x000fea0003800200 */
.L_x_10184:
        /* <DEDUP_REMOVED lines=43> */
.L_x_10182:
[----:B------:R-:W-:Y:S05]  /*6110*/  BSYNC.RECONVERGENT B2 ;  /* 0x0000000000027941 */ /* 0x000fea0003800200 */
.L_x_10181:
        /* <DEDUP_REMOVED lines=11> */
.L_x_10180:
[----:B------:R-:W-:Y:S05]  /*61d0*/  BSYNC.RECONVERGENT B1 ;  /* 0x0000000000017941 */ /* 0x000fea0003800200 */
.L_x_10179:
        /* <DEDUP_REMOVED lines=18> */
.L_x_10190:
        /* <DEDUP_REMOVED lines=13> */
.L_x_10192:
[----:B------:R-:W-:Y:S05]  /*63d0*/  BSYNC.RECONVERGENT B3 ;  /* 0x0000000000037941 */ /* 0x000fea0003800200 */
.L_x_10191:
        /* <DEDUP_REMOVED lines=40> */
[----:B------:R-:W-:Y:S02]  /*6660*/  LOP3.LUT R12, R114, UR32, R123, 0x96, !PT ;  /* 0x00000020720c7c12 */ /* 0x000fe4000f8e967b */
[----:B------:R-:W-:-:S07]  /*6670*/  MOV R120, R122 ;  /* 0x0000007a00787202 */ /* 0x000fce0000000f00 */
.L_x_10189:
[----:B------:R-:W-:Y:S05]  /*6680*/  BSYNC.RECONVERGENT B2 ;  /* 0x0000000000027941 */ /* 0x000fea0003800200 */
.L_x_10188:
        /* <DEDUP_REMOVED lines=11> */
.L_x_10187:
[----:B------:R-:W-:Y:S05]  /*6740*/  BSYNC.RECONVERGENT B1 ;  /* 0x0000000000017941 */ /* 0x000fea0003800200 */
.L_x_10186:
[----:B------:R-:W-:Y:S02]  /*6750*/  F2FP.F16.F32.PACK_AB R113, RZ, R96 ;  /* 0x00000060ff71723e */ /* 0x000fe400000000ff */
[----:B------:R-:W-:Y:S02]  /*6760*/  PRMT R100, R100, 0x5410, R103 ;  /* 0x0000541064647816 */ /* 0x000fe40000000067 */
[----:B------:R-:W-:Y:S02]  /*6770*/  PRMT R102, R102, 0x5410, R111 ;  /* 0x0000541066667816 */ /* 0x000fe4000000006f */
[----:B------:R-:W-:Y:S02]  /*6780*/  PRMT R101, R101, 0x5410, R109 ;  /* 0x0000541065657816 */ /* 0x000fe4000000006d */
[----:B------:R-:W-:-:S07]  /*6790*/  PRMT R103, R112, 0x5410, R113 ;  /* 0x0000541070677816 */ /* 0x000fce0000000071 */
.L_x_10136:
[----:B------:R-:W0:Y:S01]  /*67a0*/  LDC.64 R154, c[0x0][0x3a8] ;  /* 0x0000ea00ff9a7b82 */ /* 0x000e220000000a00 */
[C---:B------:R-:W-:Y:S01]  /*67b0*/  IADD3 R125, PT, PT, R146.reuse, 0x20, RZ ;  /* 0x00000020927d7810 */ /* 0x040fe20007ffe0ff */
[----:B------:R-:W-:Y:S01]  /*67c0*/  VIADD R129, R147, 0x20 ;  /* 0x0000002093817836 */ /* 0x000fe20000000000 */
[----:B------:R-:W-:Y:S05]  /*67d0*/  BSSY.RECONVERGENT B1, `(.L_x_10193) ;  /* 0x000001c000017945 */ /* 0x000fea0003800200 */
[----:B------:R-:W1:Y:S08]  /*67e0*/  @P1 LDC.64 R112, c[0x0][0x390] ;  /* 0x0000e400ff701b82 */ /* 0x000e700000000a00 */
[----:B------:R-:W2:Y:S01]  /*67f0*/  @P0 LDC.64 R114, c[0x0][0x3a0] ;  /* 0x0000e800ff720b82 */ /* 0x000ea20000000a00 */
[----:B0-----:R-:W-:-:S05]  /*6800*/  IMAD.WIDE.U32 R122, R146, 0x10, R154 ;  /* 0x00000010927a7825 */ /* 0x001fca00078e009a */
[----:B------:R0:W-:Y:S01]  /*6810*/  STG.E.128 desc[UR8][R122.64], R100 ;  /* 0x000000647a007986 */ /* 0x0001e2000c101d08 */
[----:B-1----:R-:W-:-:S04]  /*6820*/  @P1 IMAD.WIDE.U32 R112, R129, 0x10, R112 ;  /* 0x0000001081701825 */ /* 0x002fc800078e0070 */
[----:B--2---:R-:W-:Y:S01]  /*6830*/  @P0 IMAD.WIDE.U32 R114, R125, 0x10, R114 ;  /* 0x000000107d720825 */ /* 0x004fe200078e0072 */
        /* <DEDUP_REMOVED lines=21> */
.L_x_10194:
[----:B------:R-:W-:Y:S05]  /*6990*/  BSYNC.RECONVERGENT B1 ;  /* 0x0000000000017941 */ /* 0x000fea0003800200 */
.L_x_10193:
[----:B-----5:R2:W5:Y:S04]  /*69a0*/  @P1 LDG.E.128 R88, desc[UR8][R112.64] ;  /* 0x0000000870581981 */ /* 0x020568000c1e1d00 */
[----:B------:R2:W5:Y:S01]  /*69b0*/  @P0 LDG.E.128 R92, desc[UR8][R114.64] ;  /* 0x00000008725c0981 */ /* 0x000562000c1e1d00 */
[----:B------:R-:W-:Y:S05]  /*69c0*/  @!P0 BRA `(.L_x_10195) ;  /* 0x0000002c00948947 */ /* 0x000fea0003800000 */
[----:B------:R-:W-:Y:S01]  /*69d0*/  ISETP.GT.AND P2, PT, R148, RZ, PT ;  /* 0x000000ff9400720c */ /* 0x000fe20003f44270 */
[----:B------:R-:W-:-:S12]  /*69e0*/  BSSY.RECONVERGENT B1, `(.L_x_10196) ;  /* 0x000005b000017945 */ /* 0x000fd80003800200 */
[----:B-----5:R-:W-:Y:S01]  /*69f0*/  @!P2 HADD2.F32 R121, -RZ, R92.H0_H0 ;  /* 0x2000005cff79a230 */ /* 0x020fe20000004100 */
[----:B01----:R-:W-:Y:S01]  /*6a00*/  @!P2 MOV R100, R120 ;  /* 0x000000780064a202 */ /* 0x003fe20000000f00 */
        /* <DEDUP_REMOVED lines=18> */
.L_x_10200:
        /* <DEDUP_REMOVED lines=13> */
.L_x_10202:
[----:B------:R-:W-:Y:S05]  /*6c00*/  BSYNC.RECONVERGENT B3 ;  /* 0x0000000000037941 */ /* 0x000fea0003800200 */
.L_x_10201:
[----:B------:R-:W-:Y:S01]  /*6c10*/  IMAD.WIDE.U32 R100, R117, -0x326172a9, RZ ;  /* 0xcd9e8d5775647825 */ /* 0x000fe200078e00ff */
[----:B--2---:R-:W-:Y:S02]  /*6c20*/  LOP3.LUT R112, R9, UR7, R11, 0x96, !PT ;  /* 0x0000000709707c12 */ /* 0x004fe4000f8e960b */
        /* <DEDUP_REMOVED lines=41> */
.L_x_10199:
[----:B------:R-:W-:Y:S05]  /*6ec0*/  BSYNC.RECONVERGENT B2 ;  /* 0x0000000000027941 */ /* 0x000fea0003800200 */
.L_x_10198:
[----:B------:R-:W-:Y:S01]  /*6ed0*/  I2FP.F32.U32 R8, R8 ;  /* 0x0000000800087245 */ /* 0x000fe20000201000 */
[----:B------:R-:W-:Y:S02]  /*6ee0*/  HFMA2 R103, -RZ, RZ, 0.1171875, 0 ;  /* 0x2f800000ff677431 */ /* 0x000fe400000001ff */
[----:B------:R-:W-:Y:S02]  /*6ef0*/  HADD2.F32 R102, -RZ, R88.H0_H0 ;  /* 0x20000058ff667230 */ /* 0x000fe40000004100 */
[----:B--2---:R-:W-:Y:S02]  /*6f00*/  HADD2.F32 R112, -RZ, R92.H0_H0 ;  /* 0x2000005cff707230 */ /* 0x004fe40000004100 */
        /* <DEDUP_REMOVED lines=8> */
.L_x_10197:
[----:B------:R-:W-:Y:S05]  /*6f90*/  BSYNC.RECONVERGENT B1 ;  /* 0x0000000000017941 */ /* 0x000fea0003800200 */
.L_x_10196:
        /* <DEDUP_REMOVED lines=22> */
.L_x_10207:
        /* <DEDUP_REMOVED lines=13> */
.L_x_10209:
[----:B------:R-:W-:Y:S05]  /*71d0*/  BSYNC.RECONVERGENT B3 ;  /* 0x0000000000037941 */ /* 0x000fea0003800200 */
.L_x_10208:
[----:B------:R-:W-:Y:S01]  /*71e0*/  IMAD.WIDE.U32 R102, R117, -0x326172a9, RZ ;  /* 0xcd9e8d5775667825 */ /* 0x000fe200078e00ff */
[----:B--2---:R-:W-:-:S03]  /*71f0*/  LOP3.LUT R114, R9, UR7, R11, 0x96, !PT ;  /* 0x0000000709727c12 */ /* 0x004fc6000f8e960b */
        /* <DEDUP_REMOVED lines=41> */
.L_x_10206:
[----:B------:R-:W-:Y:S05]  /*7490*/  BSYNC.RECONVERGENT B2 ;  /* 0x0000000000027941 */ /* 0x000fea0003800200 */
.L_x_10205:
[----:B------:R-:W-:Y:S01]  /*74a0*/  I2FP.F32.U32 R7, R7 ;  /* 0x0000000700077245 */ /* 0x000fe20000201000 */
[----:B------:R-:W-:Y:S02]  /*74b0*/  HADD2.F32 R101, -RZ, R88.H1_H1 ;  /* 0x30000058ff657230 */ /* 0x000fe40000004100 */
[----:B------:R-:W-:Y:S02]  /*74c0*/  IMAD.MOV.U32 R100, RZ, RZ, 0x2f800000 ;  /* 0x2f800000ff647424 */ /* 0x000fe400078e00ff */
[----:B------:R-:W-:Y:S02]  /*74d0*/  HADD2.F32 R109, -RZ, R92.H1_H1 ;  /* 0x3000005cff6d7230 */ /* 0x000fe40000004100 */
[----:B------:R-:W-:Y:S01]  /*74e0*/  FMUL.FTZ R101, R101, UR13 ;  /* 0x0000000d65657c20 */ /* 0x000fe20008410000 */
[----:B------:R-:W-:-:S03]  /*74f0*/  FFMA.FTZ R7, R7, R100, 1.1641532182693481445e-10 ;  /* 0x2f00000007077423 */ /* 0x000fc60000010064 */
[----:B------:R-:W-:Y:S01]  /*7500*/  FMUL.FTZ R120, R101, UR12 ;  /* 0x0000000c65787c20 */ /* 0x000fe20008410000 */
[----:B------:R-:W-:Y:S01]  /*7510*/  HADD2.F32 R101, -RZ, R68.H1_H1 ;  /* 0x30000044ff657230 */ /* 0x000fe20000004100 */
[----:B------:R-:W-:-:S04]  /*7520*/  FSETP.GTU.FTZ.AND P3, PT, R7, UR10, PT ;  /* 0x0000000a07007c0b */ /* 0x000fc8000bf7c000 */
[----:B------:R-:W-:Y:S02]  /*7530*/  FSEL R120, R120, RZ, !P3 ;  /* 0x000000ff78787208 */ /* 0x000fe40005800000 */
[----:B------:R-:W-:-:S03]  /*7540*/  SEL R7, RZ, 0x1, P3 ;  /* 0x00000001ff077807 */ /* 0x000fc60001800000 */
[----:B------:R-:W-:-:S07]  /*7550*/  FFMA.FTZ R120, R120, R101, R109 ;  /* 0x0000006578787223 */ /* 0x000fce000001006d */
.L_x_10204:
[----:B------:R-:W-:Y:S05]  /*7560*/  BSYNC.RECONVERGENT B1 ;  /* 0x0000000000017941 */ /* 0x000fea0003800200 */
.L_x_10203:
[----:B------:R-:W-:Y:S01]  /*7570*/  BSSY.RECONVERGENT B1, `(.L_x_10210) ;  /* 0x000005b000017945 */ /* 0x000fe20003800200 */
[----:B------:R-:W-:Y:S01]  /*7580*/  F2FP.F16.F32.PACK_AB R100, RZ, R120 ;  /* 0x00000078ff64723e */ /* 0x000fe200000000ff */
[----:B--2---:R-:W-:Y:S01]  /*7590*/  @!P2 HADD2.F32 R115, -RZ, R93.H0_H0 ;  /* 0x2000005dff73a230 */ /* 0x004fe20000004100 */
        /* <DEDUP_REMOVED lines=19> */
.L_x_10214:
        /* <DEDUP_REMOVED lines=13> */
.L_x_10216:
[----:B------:R-:W-:Y:S05]  /*77a0*/  BSYNC.RECONVERGENT B3 ;  /* 0x0000000000037941 */ /* 0x000fea0003800200 */
.L_x_10215:
        /* <DEDUP_REMOVED lines=42> */
.L_x_10213:
[----:B------:R-:W-:Y:S05]  /*7a50*/  BSYNC.RECONVERGENT B2 ;  /* 0x0000000000027941 */ /* 0x000fea0003800200 */
.L_x_10212:
        /* <DEDUP_REMOVED lines=12> */
.L_x_10211:
[----:B------:R-:W-:Y:S05]  /*7b20*/  BSYNC.RECONVERGENT B1 ;  /* 0x0000000000017941 */ /* 0x000fea0003800200 */
.L_x_10210:
        /* <DEDUP_REMOVED lines=22> */
.L_x_10221:
        /* <DEDUP_REMOVED lines=13> */
.L_x_10223:
[----:B------:R-:W-:Y:S05]  /*7d60*/  BSYNC.RECONVERGENT B3 ;  /* 0x0000000000037941 */ /* 0x000fea0003800200 */
.L_x_10222:
        /* <DEDUP_REMOVED lines=41> */
.L_x_10220:
[----:B------:R-:W-:Y:S05]  /*8000*/  BSYNC.RECONVERGENT B2 ;  /* 0x0000000000027941 */ /* 0x000fea0003800200 */
.L_x_10219:
        /* <DEDUP_REMOVED lines=12> */
.L_x_10218:
[----:B------:R-:W-:Y:S05]  /*80d0*/  BSYNC.RECONVERGENT B1 ;  /* 0x0000000000017941 */ /* 0x000fea0003800200 */
.L_x_10217:
        /* <DEDUP_REMOVED lines=22> */
.L_x_10228:
        /* <DEDUP_REMOVED lines=13> */
.L_x_10230:
[----:B------:R-:W-:Y:S05]  /*8310*/  BSYNC.RECONVERGENT B3 ;  /* 0x0000000000037941 */ /* 0x000fea0003800200 */
.L_x_10229:
        /* <DEDUP_REMOVED lines=39> */
[----:B------:R-:W-:-:S04]  /*8590*/  LOP3.LUT R11, R112, UR31, R11, 0x96, !PT ;  /* 0x0000001f700b7c12 */ /* 0x000fc8000f8e960b */
[----:B------:R-:W-:-:S07]  /*85a0*/  LOP3.LUT R12, R102, UR32, R133, 0x96, !PT ;  /* 0x00000020660c7c12 */ /* 0x000fce000f8e9685 */
.L_x_10227:
[----:B------:R-:W-:Y:S05]  /*85b0*/  BSYNC.RECONVERGENT B2 ;  /* 0x0000000000027941 */ /* 0x000fea0003800200 */
.L_x_10226:
        /* <DEDUP_REMOVED lines=12> */
.L_x_10225:
[----:B------:R-:W-:Y:S05]  /*8680*/  BSYNC.RECONVERGENT B1 ;  /* 0x0000000000017941 */ /* 0x000fea0003800200 */
.L_x_10224:
        /* <DEDUP_REMOVED lines=22> */
.L_x_10235:
        /* <DEDUP_REMOVED lines=13> */
.L_x_10237:
[----:B------:R-:W-:Y:S05]  /*88c0*/  BSYNC.RECONVERGENT B3 ;  /* 0x0000000000037941 */ /* 0x000fea0003800200 */
.L_x_10236:
        /* <DEDUP_REMOVED lines=42> */
.L_x_10234:
[----:B------:R-:W-:Y:S05]  /*8b70*/  BSYNC.RECONVERGENT B2 ;  /* 0x0000000000027941 */ /* 0x000fea0003800200 */
.L_x_10233:
        /* <DEDUP_REMOVED lines=12> */
.L_x_10232:
[----:B------:R-:W-:Y:S05]  /*8c40*/  BSYNC.RECONVERGENT B1 ;  /* 0x0000000000017941 */ /* 0x000fea0003800200 */
.L_x_10231:
        /* <DEDUP_REMOVED lines=22> */
.L_x_10242:
        /* <DEDUP_REMOVED lines=13> */
.L_x_10244:
[----:B------:R-:W-:Y:S05]  /*8e80*/  BSYNC.RECONVERGENT B3 ;  /* 0x0000000000037941 */ /* 0x000fea0003800200 */
.L_x_10243:
        /* <DEDUP_REMOVED lines=41> */
.L_x_10241:
[----:B------:R-:W-:Y:S05]  /*9120*/  BSYNC.RECONVERGENT B2 ;  /* 0x0000000000027941 */ /* 0x000fea0003800200 */
.L_x_10240:
[----:B------:R-:W-:Y:S01]  /*9130*/  I2FP.F32.U32 R2, R2 ;  /* 0x0000000200027245 */ /* 0x000fe20000201000 */
[----:B------:R-:W-:Y:S02]  /*9140*/  HFMA2 R103, -RZ, RZ, 0.1171875, 0 ;  /* 0x2f800000ff677431 */ /* 0x000fe400000001ff */
[----:B------:R-:W-:Y:S02]  /*9150*/  HADD2.F32 R109, -RZ, R91.H0_H0 ;  /* 0x2000005bff6d7230 */ /* 0x000fe40000004100 */
        /* <DEDUP_REMOVED lines=9> */
.L_x_10239:
[----:B------:R-:W-:Y:S05]  /*91f0*/  BSYNC.RECONVERGENT B1 ;  /* 0x0000000000017941 */ /* 0x000fea0003800200 */
.L_x_10238:
        /* <DEDUP_REMOVED lines=22> */
.L_x_10249:
        /* <DEDUP_REMOVED lines=13> */
.L_x_10251:
[----:B------:R-:W-:Y:S05]  /*9430*/  BSYNC.RECONVERGENT B3 ;  /* 0x0000000000037941 */ /* 0x000fea0003800200 */
.L_x_10250:
        /* <DEDUP_REMOVED lines=42> */
.L_x_10248:
[----:B------:R-:W-:Y:S05]  /*96e0*/  BSYNC.RECONVERGENT B2 ;  /* 0x0000000000027941 */ /* 0x000fea0003800200 */
.L_x_10247:
        /* <DEDUP_REMOVED lines=12> */
.L_x_10246:
[----:B------:R-:W-:Y:S05]  /*97b0*/  BSYNC.RECONVERGENT B1 ;  /* 0x0000000000017941 */ /* 0x000fea0003800200 */
.L_x_10245:
[----:B------:R-:W-:Y:S02]  /*97c0*/  F2FP.F16.F32.PACK_AB R118, RZ, R109 ;  /* 0x0000006dff76723e */ /* 0x000fe400000000ff */
[----:B------:R-:W-:Y:S02]  /*97d0*/  PRMT R102, R102, 0x5410, R131 ;  /* 0x0000541066667816 */ /* 0x000fe40000000083 */
[----:B------:R-:W-:Y:S02]  /*97e0*/  PRMT R101, R130, 0x5410, R101 ;  /* 0x0000541082657816 */ /* 0x000fe40000000065 */
[----:B------:R-:W-:Y:S02]  /*97f0*/  PRMT R100, R124, 0x5410, R100 ;  /* 0x000054107c647816 */ /* 0x000fe40000000064 */
[----:B------:R-:W-:Y:S01]  /*9800*/  PRMT R103, R103, 0x5410, R118 ;  /* 0x0000541067677816 */ /* 0x000fe20000000076 */
[----:B------:R-:W-:Y:S06]  /*9810*/  BRA `(.L_x_10252) ;  /* 0x0000002c00087947 */ /* 0x000fec0003800000 */
.L_x_10195:
        /* <DEDUP_REMOVED lines=21> */
.L_x_10257:
        /* <DEDUP_REMOVED lines=13> */
.L_x_10259:
[----:B------:R-:W-:Y:S05]  /*9a40*/  BSYNC.RECONVERGENT B3 ;  /* 0x0000000000037941 */ /* 0x000fea0003800200 */
.L_x_10258:
        /* <DEDUP_REMOVED lines=43> */
.L_x_10256:
[----:B------:R-:W-:Y:S05]  /*9d00*/  BSYNC.RECONVERGENT B2 ;  /* 0x0000000000027941 */ /* 0x000fea0003800200 */
.L_x_10255:
[----:B------:R-:W-:Y:S01]  /*9d10*/  I2FP.F32.U32 R8, R8 ;  /* 0x0000000800087245 */ /* 0x000fe20000201000 */
[----:B------:R-:W-:Y:S02]  /*9d20*/  HFMA2 R101, -RZ, RZ, 0.1171875, 0 ;  /* 0x2f800000ff657431 */ /* 0x000fe400000001ff */
[----:B-----5:R-:W-:Y:S02]  /*9d30*/  HADD2.F32 R102, -RZ, R88.H0_H0 ;  /* 0x20000058ff667230 */ /* 0x020fe40000004100 */
[----:B--2---:R-:W-:Y:S02]  /*9d40*/  HADD2.F32 R112, -RZ, R68.H0_H0 ;  /* 0x20000044ff707230 */ /* 0x004fe40000004100 */
[----:B------:R-:W-:Y:S01]  /*9d50*/  FFMA.FTZ R8, R8, R101, 1.1641532182693481445e-10 ;  /* 0x2f00000008087423 */ /* 0x000fe20000010065 */
[----:B------:R-:W-:-:S04]  /*9d60*/  FMUL.FTZ R102, R102, UR13 ;  /* 0x0000000d66667c20 */ /* 0x000fc80008410000 */
[----:B------:R-:W-:Y:S01]  /*9d70*/  FMUL.FTZ R102, R102, UR12 ;  /* 0x0000000c66667c20 */ /* 0x000fe20008410000 */
[----:B------:R-:W-:-:S04]  /*9d80*/  FSETP.GTU.FTZ.AND P2, PT, R8, UR10, PT ;  /* 0x0000000a08007c0b */ /* 0x000fc8000bf5c000 */
[----:B------:R-:W-:Y:S02]  /*9d90*/  FSEL R121, R102, RZ, !P2 ;  /* 0x000000ff66797208 */ /* 0x000fe40005000000 */
[----:B------:R-:W-:-:S03]  /*9da0*/  SEL R8, RZ, 0x1, P2 ;  /* 0x00000001ff087807 */ /* 0x000fc60001000000 */
[----:B------:R-:W-:-:S07]  /*9db0*/  FMUL.FTZ R121, R112, R121 ;  /* 0x0000007970797220 */ /* 0x000fce0000410000 */
.L_x_10254:
[----:B------:R-:W-:Y:S05]  /*9dc0*/  BSYNC.RECONVERGENT B1 ;  /* 0x0000000000017941 */ /* 0x000fea0003800200 */
.L_x_10253:
        /* <DEDUP_REMOVED lines=18> */
.L_x_10264:
        /* <DEDUP_REMOVED lines=13> */
.L_x_10266:
[----:B------:R-:W-:Y:S05]  /*9fc0*/  BSYNC.RECONVERGENT B3 ;  /* 0x0000000000037941 */ /* 0x000fea0003800200 */
.L_x_10265:
        /* <DEDUP_REMOVED lines=43> */
.L_x_10263:
[----:B------:R-:W-:Y:S05]  /*a280*/  BSYNC.RECONVERGENT B2 ;  /* 0x0000000000027941 */ /* 0x000fea0003800200 */
.L_x_10262:
        /* <DEDUP_REMOVED lines=10> */
[----:B------:R-:W-:-:S07]  /*a330*/  FMUL.FTZ R120, R103, R120 ;  /* 0x0000007867787220 */ /* 0x000fce0000410000 */
.L_x_10261:
[----:B------:R-:W-:Y:S05]  /*a340*/  BSYNC.RECONVERGENT B1 ;  /* 0x0000000000017941 */ /* 0x000fea0003800200 */
.L_x_10260:
[----:B------:R-:W-:Y:S01]  /*a350*/  BSSY.RECONVERGENT B1, `(.L_x_10267) ;  /* 0x0000056000017945 */ /* 0x000fe20003800200 */
[----:B------:R-:W-:Y:S01]  /*a360*/  F2FP.F16.F32.PACK_AB R124, RZ, R120 ;  /* 0x00000078ff7c723e */ /* 0x000fe200000000ff */
[----:B--2---:R-:W-:Y:S01]  /*a370*/  IMAD.MOV.U32 R115, RZ, RZ, RZ ;  /* 0x000000ffff737224 */ /* 0x004fe200078e00ff */
        /* <DEDUP_REMOVED lines=15> */
.L_x_10271:
        /* <DEDUP_REMOVED lines=13> */
.L_x_10273:
[----:B------:R-:W-:Y:S05]  /*a540*/  BSYNC.RECONVERGENT B3 ;  /* 0x0000000000037941 */ /* 0x000fea0003800200 */
.L_x_10272:
        /* <DEDUP_REMOVED lines=42> */
.L_x_10270:
[----:B------:R-:W-:Y:S05]  /*a7f0*/  BSYNC.RECONVERGENT B2 ;  /* 0x0000000000027941 */ /* 0x000fea0003800200 */
.L_x_10269:
        /* <DEDUP_REMOVED lines=11> */
.L_x_10268:
[----:B------:R-:W-:Y:S05]  /*a8b0*/  BSYNC.RECONVERGENT B1 ;  /* 0x0000000000017941 */ /* 0x000fea0003800200 */
.L_x_10267:
        /* <DEDUP_REMOVED lines=18> */
.L_x_10278:
        /* <DEDUP_REMOVED lines=13> */
.L_x_10280:
[----:B------:R-:W-:Y:S05]  /*aab0*/  BSYNC.RECONVERGENT B3 ;  /* 0x0000000000037941 */ /* 0x000fea0003800200 */
.L_x_10279:
        /* <DEDUP_REMOVED lines=41> */
[----:B------:R-:W-:-:S07]  /*ad50*/  MOV R128, R102 ;  /* 0x0000006600807202 */ /* 0x000fce0000000f00 */
.L_x_10277:
[----:B------:R-:W-:Y:S05]  /*ad60*/  BSYNC.RECONVERGENT B2 ;  /* 0x0000000000027941 */ /* 0x000fea0003800200 */
.L_x_10276:
        /* <DEDUP_REMOVED lines=11> */
.L_x_10275:
[----:B------:R-:W-:Y:S05]  /*ae20*/  BSYNC.RECONVERGENT B1 ;  /* 0x0000000000017941 */ /* 0x000fea0003800200 */
.L_x_10274:
        /* <DEDUP_REMOVED lines=18> */
.L_x_10285:
        /* <DEDUP_REMOVED lines=13> */
.L_x_10287:
[----:B------:R-:W-:Y:S05]  /*b020*/  BSYNC.RECONVERGENT B3 ;  /* 0x0000000000037941 */ /* 0x000fea0003800200 */
.L_x_10286:
        /* <DEDUP_REMOVED lines=42> */
.L_x_10284:
[----:B------:R-:W-:Y:S05]  /*b2d0*/  BSYNC.RECONVERGENT B2 ;  /* 0x0000000000027941 */ /* 0x000fea0003800200 */
.L_x_10283:
        /* <DEDUP_REMOVED lines=11> */
.L_x_10282:
[----:B------:R-:W-:Y:S05]  /*b390*/  BSYNC.RECONVERGENT B1 ;  /* 0x0000000000017941 */ /* 0x000fea0003800200 */
.L_x_10281:
        /* <DEDUP_REMOVED lines=18> */
.L_x_10292:
        /* <DEDUP_REMOVED lines=13> */
.L_x_10294:
[----:B------:R-:W-:Y:S05]  /*b590*/  BSYNC.RECONVERGENT B3 ;  /* 0x0000000000037941 */ /* 0x000fea0003800200 */
.L_x_10293:
        /* <DEDUP_REMOVED lines=42> */
.L_x_10291:
[----:B------:R-:W-:Y:S05]  /*b840*/  BSYNC.RECONVERGENT B2 ;  /* 0x0000000000027941 */ /* 0x000fea0003800200 */
.L_x_10290:
        /* <DEDUP_REMOVED lines=11> */
.L_x_10289:
[----:B------:R-:W-:Y:S05]  /*b900*/  BSYNC.RECONVERGENT B1 ;  /* 0x0000000000017941 */ /* 0x000fea0003800200 */
.L_x_10288:
        /* <DEDUP_REMOVED lines=18> */
.L_x_10299:
        /* <DEDUP_REMOVED lines=13> */
.L_x_10301:
[----:B------:R-:W-:Y:S05]  /*bb00*/  BSYNC.RECONVERGENT B3 ;  /* 0x0000000000037941 */ /* 0x000fea0003800200 */
.L_x_10300:
        /* <DEDUP_REMOVED lines=42> */
.L_x_10298:
[----:B------:R-:W-:Y:S05]  /*bdb0*/  BSYNC.RECONVERGENT B2 ;  /* 0x0000000000027941 */ /* 0x000fea0003800200 */
.L_x_10297:
        /* <DEDUP_REMOVED lines=11> */
.L_x_10296:
[----:B------:R-:W-:Y:S05]  /*be70*/  BSYNC.RECONVERGENT B1 ;  /* 0x0000000000017941 */ /* 0x000fea0003800200 */
.L_x_10295:
        /* <DEDUP_REMOVED lines=18> */
.L_x_10306:
        /* <DEDUP_REMOVED lines=13> */
.L_x_10308:
[----:B------:R-:W-:Y:S05]  /*c070*/  BSYNC.RECONVERGENT B3 ;  /* 0x0000000000037941 */ /* 0x000fea0003800200 */
.L_x_10307:
        /* <DEDUP_REMOVED lines=42> */
.L_x_10305:
[----:B------:R-:W-:Y:S05]  /*c320*/  BSYNC.RECONVERGENT B2 ;  /* 0x0000000000027941 */ /* 0x000fea0003800200 */
.L_x_10304:
        /* <DEDUP_REMOVED lines=11> */
.L_x_10303:
[----:B------:R-:W-:Y:S05]  /*c3e0*/  BSYNC.RECONVERGENT B1 ;  /* 0x0000000000017941 */ /* 0x000fea0003800200 */
.L_x_10302:
[----:B------:R-:W-:Y:S02]  /*c3f0*/  F2FP.F16.F32.PACK_AB R118, RZ, R109 ;  /* 0x0000006dff76723e */ /* 0x000fe400000000ff */
[----:B------:R-:W-:Y:S02]  /*c400*/  PRMT R102, R102, 0x5410, R131 ;  /* 0x0000541066667816 */ /* 0x000fe40000000083 */
[----:B------:R-:W-:Y:S02]  /*c410*/  PRMT R101, R127, 0x5410, R130 ;  /* 0x000054107f657816 */ /* 0x000fe40000000082 */
[----:B------:R-:W-:Y:S02]  /*c420*/  PRMT R100, R126, 0x5410, R124 ;  /* 0x000054107e647816 */ /* 0x000fe4000000007c */
[----:B------:R-:W-:-:S07]  /*c430*/  PRMT R103, R103, 0x5410, R118 ;  /* 0x0000541067677816 */ /* 0x000fce0000000076 */
.L_x_10252:
[----:B------:R-:W-:Y:S01]  /*c440*/  IMAD.WIDE.U32 R124, R125, 0x10, R154 ;  /* 0x000000107d7c7825 */ /* 0x000fe200078e009a */
[----:B------:R-:W0:Y:S01]  /*c450*/  @P0 LDC.64 R118, c[0x0][0x3a0] ;  /* 0x0000e800ff760b82 */ /* 0x000e220000000a00 */
[----:B------:R-:W-:Y:S01]  /*c460*/  IADD3 R137, PT, PT, R147, 0x40, RZ ;  /* 0x0000004093897810 */ /* 0x000fe20007ffe0ff */
[----:B------:R-:W-:Y:S01]  /*c470*/  BSSY.RECONVERGENT B1, `(.L_x_10309) ;  /* 0x000001b000017945 */ /* 0x000fe20003800200 */
[----:B------:R-:W-:Y:S01]  /*c480*/  @P0 VIADD R127, R146, 0x40 ;  /* 0x00000040927f0836 */ /* 0x000fe20000000000 */
[----:B------:R1:W-:Y:S04]  /*c490*/  STG.E.128 desc[UR8][R124.64], R100 ;  /* 0x000000647c007986 */ /* 0x0003e8000c101d08 */
[----:B------:R-:W2:Y:S01]  /*c4a0*/  @P1 LDC.64 R122, c[0x0][0x390] ;  /* 0x0000e400ff7a1b82 */ /* 0x000ea20000000a00 */
[----:B0-----:R-:W-:-:S04]  /*c4b0*/  @P0 IMAD.WIDE.U32 R118, R127, 0x10, R118 ;  /* 0x000000107f760825 */ /* 0x001fc800078e0076 */
[----:B--2---:R-:W-:Y:S01]  /*c4c0*/  @P1 IMAD.WIDE.U32 R122, R137, 0x10, R122 ;  /* 0x00000010897a1825 */ /* 0x004fe200078e007a */
[----:B-1----:R-:W-:Y:S06]  /*c4d0*/  @!P1 BRA `(.L_x_10310) ;  /* 0x0000000000509947 */ /* 0x002fec0003800000 */
        /* <DEDUP_REMOVED lines=20> */
.L_x_10310:
[----:B------:R-:W-:Y:S05]  /*c620*/  BSYNC.RECONVERGENT B1 ;  /* 0x0000000000017941 */ /* 0x000fea0003800200 */
.L_x_10309:
[----:B-----5:R1:W5:Y:S04]  /*c630*/  @P0 LDG.E.128 R92, desc[UR8][R118.64] ;  /* 0x00000008765c0981 */ /* 0x020368000c1e1d00 */
[----:B------:R1:W5:Y:S01]  /*c640*/  @P1 LDG.E.128 R88, desc[UR8][R122.64] ;  /* 0x000000087a581981 */ /* 0x000362000c1e1d00 */
[----:B------:R-:W-:Y:S05]  /*c650*/  @!P0 BRA `(.L_x_10311) ;  /* 0x0000002c00888947 */ /* 0x000fea0003800000 */
[----:B------:R-:W-:Y:S01]  /*c660*/  ISETP.GT.AND P2, PT, R148, RZ, PT ;  /* 0x000000ff9400720c */ /* 0x000fe20003f44270 */
[----:B------:R-:W-:-:S12]  /*c670*/  BSSY.RECONVERGENT B1, `(.L_x_10312) ;  /* 0x000005a000017945 */ /* 0x000fd80003800200 */
[----:B-1---5:R-:W-:Y:S01]  /*c680*/  @!P2 HADD2.F32 R122, -RZ, R92.H0_H0 ;  /* 0x2000005cff7aa230 */ /* 0x022fe20000004100 */
        /* <DEDUP_REMOVED lines=19> */
.L_x_10316:
        /* <DEDUP_REMOVED lines=13> */
.L_x_10318:
[----:B------:R-:W-:Y:S05]  /*c890*/  BSYNC.RECONVERGENT B3 ;  /* 0x0000000000037941 */ /* 0x000fea0003800200 */
.L_x_10317:
        /* <DEDUP_REMOVED lines=42> */
.L_x_10315:
[----:B------:R-:W-:Y:S05]  /*cb40*/  BSYNC.RECONVERGENT B2 ;  /* 0x0000000000027941 */ /* 0x000fea0003800200 */
.L_x_10314:
        /* <DEDUP_REMOVED lines=12> */
.L_x_10313:
[----:B------:R-:W-:Y:S05]  /*cc10*/  BSYNC.RECONVERGENT B1 ;  /* 0x0000000000017941 */ /* 0x000fea0003800200 */
.L_x_10312:
        /* <DEDUP_REMOVED lines=22> */
.L_x_10323:
        /* <DEDUP_REMOVED lines=13> */
.L_x_10325:
[----:B------:R-:W-:Y:S05]  /*ce50*/  BSYNC.RECONVERGENT B3 ;  /* 0x0000000000037941 */ /* 0x000fea0003800200 */
.L_x_10324:
        /* <DEDUP_REMOVED lines=40> */
[----:B------:R-:W-:-:S07]  /*d0e0*/  LOP3.LUT R12, R100, UR32, R129, 0x96, !PT ;  /* 0x00000020640c7c12 */ /* 0x000fce000f8e9681 */
.L_x_10322:
[----:B------:R-:W-:Y:S05]  /*d0f0*/  BSYNC.RECONVERGENT B2 ;  /* 0x0000000000027941 */ /* 0x000fea0003800200 */
.L_x_10321:
        /* <DEDUP_REMOVED lines=12> */
.L_x_10320:
[----:B------:R-:W-:Y:S05]  /*d1c0*/  BSYNC.RECONVERGENT B1 ;  /* 0x0000000000017941 */ /* 0x000fea0003800200 */
.L_x_10319:
        /* <DEDUP_REMOVED lines=22> */
.L_x_10330:
        /* <DEDUP_REMOVED lines=13> */
.L_x_10332:
[----:B------:R-:W-:Y:S05]  /*d400*/  BSYNC.RECONVERGENT B3 ;  /* 0x0000000000037941 */ /* 0x000fea0003800200 */
.L_x_10331:
        /* <DEDUP_REMOVED lines=41> */
.L_x_10329:
[----:B------:R-:W-:Y:S05]  /*d6a0*/  BSYNC.RECONVERGENT B2 ;  /* 0x0000000000027941 */ /* 0x000fea0003800200 */
.L_x_10328:
        /* <DEDUP_REMOVED lines=12> */
.L_x_10327:
[----:B------:R-:W-:Y:S05]  /*d770*/  BSYNC.RECONVERGENT B1 ;  /* 0x0000000000017941 */ /* 0x000fea0003800200 */
.L_x_10326:
        /* <DEDUP_REMOVED lines=22> */
.L_x_10337:
        /* <DEDUP_REMOVED lines=13> */
.L_x_10339:
[----:B------:R-:W-:Y:S05]  /*d9b0*/  BSYNC.RECONVERGENT B3 ;  /* 0x0000000000037941 */ /* 0x000fea0003800200 */
.L_x_10338:
        /* <DEDUP_REMOVED lines=41> */
.L_x_10336:
[----:B------:R-:W-:Y:S05]  /*dc50*/  BSYNC.RECONVERGENT B2 ;  /* 0x0000000000027941 */ /* 0x000fea0003800200 */
.L_x_10335:
        /* <DEDUP_REMOVED lines=12> */
.L_x_10334:
[----:B------:R-:W-:Y:S05]  /*dd20*/  BSYNC.RECONVERGENT B1 ;  /* 0x0000000000017941 */ /* 0x000fea0003800200 */
.L_x_10333:
        /* <DEDUP_REMOVED lines=22> */
.L_x_10344:
        /* <DEDUP_REMOVED lines=13> */
.L_x_10346:
[----:B------:R-:W-:Y:S05]  /*df60*/  BSYNC.RECONVERGENT B3 ;  /* 0x0000000000037941 */ /* 0x000fea0003800200 */
.L_x_10345:
        /* <DEDUP_REMOVED lines=42> */
.L_x_10343:
[----:B------:R-:W-:Y:S05]  /*e210*/  BSYNC.RECONVERGENT B2 ;  /* 0x0000000000027941 */ /* 0x000fea0003800200 */
.L_x_10342:
        /* <DEDUP_REMOVED lines=12> */
.L_x_10341:
[----:B------:R-:W-:Y:S05]  /*e2e0*/  BSYNC.RECONVERGENT B1 ;  /* 0x0000000000017941 */ /* 0x000fea0003800200 */
.L_x_10340:
        /* <DEDUP_REMOVED lines=22> */
.L_x_10351:
        /* <DEDUP_REMOVED lines=13> */
.L_x_10353:
[----:B------:R-:W-:Y:S05]  /*e520*/  BSYNC.RECONVERGENT B3 ;  /* 0x0000000000037941 */ /* 0x000fea0003800200 */
.L_x_10352:
        /* <DEDUP_REMOVED lines=42> */
.L_x_10350:
[----:B------:R-:W-:Y:S05]  /*e7d0*/  BSYNC.RECONVERGENT B2 ;  /* 0x0000000000027941 */ /* 0x000fea0003800200 */
.L_x_10349:
        /* <DEDUP_REMOVED lines=12> */
.L_x_10348:
[----:B------:R-:W-:Y:S05]  /*e8a0*/  BSYNC.RECONVERGENT B1 ;  /* 0x0000000000017941 */ /* 0x000fea0003800200 */
.L_x_10347:
        /* <DEDUP_REMOVED lines=22> */
.L_x_10358:
        /* <DEDUP_REMOVED lines=13> */
.L_x_10360:
[----:B------:R-:W-:Y:S05]  /*eae0*/  BSYNC.RECONVERGENT B3 ;  /* 0x0000000000037941 */ /* 0x000fea0003800200 */
.L_x_10359:
        /* <DEDUP_REMOVED lines=41> */
.L_x_10357:
[----:B------:R-:W-:Y:S05]  /*ed80*/  BSYNC.RECONVERGENT B2 ;  /* 0x0000000000027941 */ /* 0x000fea0003800200 */
.L_x_10356:
        /* <DEDUP_REMOVED lines=12> */
.L_x_10355:
[----:B------:R-:W-:Y:S05]  /*ee50*/  BSYNC.RECONVERGENT B1 ;  /* 0x0000000000017941 */ /* 0x000fea0003800200 */
.L_x_10354:
        /* <DEDUP_REMOVED lines=22> */
.L_x_10365:
        /* <DEDUP_REMOVED lines=13> */
.L_x_10367:
[----:B------:R-:W-:Y:S05]  /*f090*/  BSYNC.RECONVERGENT B3 ;  /* 0x0000000000037941 */ /* 0x000fea0003800200 */
.L_x_10366:
        /* <DEDUP_REMOVED lines=42> */
.L_x_10364:
[----:B------:R-:W-:Y:S05]  /*f340*/  BSYNC.RECONVERGENT B2 ;  /* 0x0000000000027941 */ /* 0x000fea0003800200 */
.L_x_10363:
        /* <DEDUP_REMOVED lines=12> */
.L_x_10362:
[----:B------:R-:W-:Y:S05]  /*f410*/  BSYNC.RECONVERGENT B1 ;  /* 0x0000000000017941 */ /* 0x000fea0003800200 */
.L_x_10361:
[----:B------:R-:W-:Y:S02]  /*f420*/  F2FP.F16.F32.PACK_AB R103, RZ, R129 ;  /* 0x00000081ff67723e */ /* 0x000fe400000000ff */
[----:B------:R-:W-:Y:S02]  /*f430*/  PRMT R102, R135, 0x5410, R138 ;  /* 0x0000541087667816 */ /* 0x000fe4000000008a */
[----:B------:R-:W-:Y:S02]  /*f440*/  PRMT R101, R134, 0x5410, R133 ;  /* 0x0000541086657816 */ /* 0x000fe40000000085 */
[----:B------:R-:W-:Y:S02]  /*f450*/  PRMT R100, R132, 0x5410, R131 ;  /* 0x0000541084647816 */ /* 0x000fe40000000083 */
[----:B------:R-:W-:Y:S01]  /*f460*/  PRMT R103, R130, 0x5410, R103 ;  /* 0x0000541082677816 */ /* 0x000fe20000000067 */
[----:B------:R-:W-:Y:S06]  /*f470*/  BRA `(.L_x_10368) ;  /* 0x0000002c00047947 */ /* 0x000fec0003800000 */
.L_x_10311:
[----:B------:R-:W-:Y:S01]  /*f480*/  BSSY.RECONVERGENT B1, `(.L_x_10369) ;  /* 0x000005a000017945 */ /* 0x000fe20003800200 */
[----:B-1----:R-:W-:Y:S01]  /*f490*/  MOV R122, RZ ;  /* 0x000000ff007a7202 */ /* 0x002fe20000000f00 */
        /* <DEDUP_REMOVED lines=19> */
.L_x_10373:
        /* <DEDUP_REMOVED lines=13> */
.L_x_10375:
[----:B------:R-:W-:Y:S05]  /*f6a0*/  BSYNC.RECONVERGENT B3 ;  /* 0x0000000000037941 */ /* 0x000fea0003800200 */
.L_x_10374:
        /* <DEDUP_REMOVED lines=43> */
.L_x_10372:
[----:B------:R-:W-:Y:S05]  /*f960*/  BSYNC.RECONVERGENT B2 ;  /* 0x0000000000027941 */ /* 0x000fea0003800200 */
.L_x_10371:
        /* <DEDUP_REMOVED lines=11> */
.L_x_10370:
[----:B------:R-:W-:Y:S05]  /*fa20*/  BSYNC.RECONVERGENT B1 ;  /* 0x0000000000017941 */ /* 0x000fea0003800200 */
.L_x_10369:
        /* <DEDUP_REMOVED lines=18> */
.L_x_10380:
        /* <DEDUP_REMOVED lines=13> */
.L_x_10382:
[----:B------:R-:W-:Y:S05]  /*fc20*/  BSYNC.RECONVERGENT B3 ;  /* 0x0000000000037941 */ /* 0x000fea0003800200 */
.L_x_10381:
        /* <DEDUP_REMOVED lines=42> */
.L_x_10379:
[----:B------:R-:W-:Y:S05]  /*fed0*/  BSYNC.RECONVERGENT B2 ;  /* 0x0000000000027941 */ /* 0x000fea0003800200 */
.L_x_10378:
        /* <DEDUP_REMOVED lines=11> */
.L_x_10377:
[----:B------:R-:W-:Y:S05]  /*ff90*/  BSYNC.RECONVERGENT B1 ;  /* 0x0000000000017941 */ /* 0x000fea0003800200 */
.L_x_10376:
        /* <DEDUP_REMOVED lines=18> */
.L_x_10387:
        /* <DEDUP_REMOVED lines=13> */
.L_x_10389:
[----:B------:R-:W-:Y:S05]  /*10190*/  BSYNC.RECONVERGENT B3 ;  /* 0x0000000000037941 */ /* 0x000fea0003800200 */
.L_x_10388:
        /* <DEDUP_REMOVED lines=42> */
.L_x_10386:
[----:B------:R-:W-:Y:S05]  /*10440*/  BSYNC.RECONVERGENT B2 ;  /* 0x0000000000027941 */ /* 0x000fea0003800200 */
.L_x_10385:
        /* <DEDUP_REMOVED lines=11> */
.L_x_10384:
[----:B------:R-:W-:Y:S05]  /*10500*/  BSYNC.RECONVERGENT B1 ;  /* 0x0000000000017941 */ /* 0x000fea0003800200 */
.L_x_10383:
        /* <DEDUP_REMOVED lines=18> */
.L_x_10394:
        /* <DEDUP_REMOVED lines=13> */
.L_x_10396:
[----:B------:R-:W-:Y:S05]  /*10700*/  BSYNC.RECONVERGENT B3 ;  /* 0x0000000000037941 */ /* 0x000fea0003800200 */
.L_x_10395:
        /* <DEDUP_REMOVED lines=42> */
.L_x_10393:
[----:B------:R-:W-:Y:S05]  /*109b0*/  BSYNC.RECONVERGENT B2 ;  /* 0x0000000000027941 */ /* 0x000fea0003800200 */
.L_x_10392:
        /* <DEDUP_REMOVED lines=11> */
.L_x_10391:
[----:B------:R-:W-:Y:S05]  /*10a70*/  BSYNC.RECONVERGENT B1 ;  /* 0x0000000000017941 */ /* 0x000fea0003800200 */
.L_x_10390:
        /* <DEDUP_REMOVED lines=18> */
.L_x_10401:
        /* <DEDUP_REMOVED lines=13> */
.L_x_10403:
[----:B------:R-:W-:Y:S05]  /*10c70*/  BSYNC.RECONVERGENT B3 ;  /* 0x0000000000037941 */ /* 0x000fea0003800200 */
.L_x_10402:
        /* <DEDUP_REMOVED lines=42> */
.L_x_10400:
[----:B------:R-:W-:Y:S05]  /*10f20*/  BSYNC.RECONVERGENT B2 ;  /* 0x0000000000027941 */ /* 0x000fea0003800200 */
.L_x_10399:
        /* <DEDUP_REMOVED lines=11> */
.L_x_10398:
[----:B------:R-:W-:Y:S05]  /*10fe0*/  BSYNC.RECONVERGENT B1 ;  /* 0x0000000000017941 */ /* 0x000fea0003800200 */
.L_x_10397:
        /* <DEDUP_REMOVED lines=18> */
.L_x_10408:
        /* <DEDUP_REMOVED lines=13> */
.L_x_10410:
[----:B------:R-:W-:Y:S05]  /*111e0*/  BSYNC.RECONVERGENT B3 ;  /* 0x0000000000037941 */ /* 0x000fea0003800200 */
.L_x_10409:
        /* <DEDUP_REMOVED lines=42> */
.L_x_10407:
[----:B------:R-:W-:Y:S05]  /*11490*/  BSYNC.RECONVERGENT B2 ;  /* 0x0000000000027941 */ /* 0x000fea0003800200 */
.L_x_10406:
        /* <DEDUP_REMOVED lines=11> */
.L_x_10405:
[----:B------:R-:W-:Y:S05]  /*11550*/  BSYNC.RECONVERGENT B1 ;  /* 0x0000000000017941 */ /* 0x000fea0003800200 */
.L_x_10404:
        /* <DEDUP_REMOVED lines=18> */
.L_x_10415:
        /* <DEDUP_REMOVED lines=13> */
.L_x_10417:
[----:B------:R-:W-:Y:S05]  /*11750*/  BSYNC.RECONVERGENT B3 ;  /* 0x0000000000037941 */ /* 0x000fea0003800200 */
.L_x_10416:
        /* <DEDUP_REMOVED lines=42> */
.L_x_10414:
[----:B------:R-:W-:Y:S05]  /*11a00*/  BSYNC.RECONVERGENT B2 ;  /* 0x0000000000027941 */ /* 0x000fea0003800200 */
.L_x_10413:
        /* <DEDUP_REMOVED lines=11> */
.L_x_10412:
[----:B------:R-:W-:Y:S05]  /*11ac0*/  BSYNC.RECONVERGENT B1 ;  /* 0x0000000000017941 */ /* 0x000fea0003800200 */
.L_x_10411:
        /* <DEDUP_REMOVED lines=18> */
.L_x_10422:
        /* <DEDUP_REMOVED lines=13> */
.L_x_10424:
[----:B------:R-:W-:Y:S05]  /*11cc0*/  BSYNC.RECONVERGENT B3 ;  /* 0x0000000000037941 */ /* 0x000fea0003800200 */
.L_x_10423:
        /* <DEDUP_REMOVED lines=42> */
.L_x_10421:
[----:B------:R-:W-:Y:S05]  /*11f70*/  BSYNC.RECONVERGENT B2 ;  /* 0x0000000000027941 */ /* 0x000fea0003800200 */
.L_x_10420:
        /* <DEDUP_REMOVED lines=11> */
.L_x_10419:
[----:B------:R-:W-:Y:S05]  /*12030*/  BSYNC.RECONVERGENT B1 ;  /* 0x0000000000017941 */ /* 0x000fea0003800200 */
.L_x_10418:
[----:B------:R-:W-:Y:S02]  /*12040*/  F2FP.F16.F32.PACK_AB R103, RZ, R129 ;  /* 0x00000081ff67723e */ /* 0x000fe400000000ff */
[----:B------:R-:W-:Y:S02]  /*12050*/  PRMT R102, R135, 0x5410, R138 ;  /* 0x0000541087667816 */ /* 0x000fe4000000008a */
[----:B------:R-:W-:Y:S02]  /*12060*/  PRMT R101, R134, 0x5410, R133 ;  /* 0x0000541086657816 */ /* 0x000fe40000000085 */
[----:B------:R-:W-:Y:S02]  /*12070*/  PRMT R100, R132, 0x5410, R131 ;  /* 0x0000541084647816 */ /* 0x000fe40000000083 */
[----:B------:R-:W-:-:S07]  /*12080*/  PRMT R103, R130, 0x5410, R103 ;  /* 0x0000541082677816 */ /* 0x000fce0000000067 */
.L_x_10368:
[C---:B------:R-:W-:Y:S01]  /*12090*/  VIADD R133, R146.reuse, 0x40 ;  /* 0x0000004092857836 */ /* 0x040fe20000000000 */
[----:B------:R-:W0:Y:S01]  /*120a0*/  @P1 LDC.64 R130, c[0x0][0x390] ;  /* 0x0000e400ff821b82 */ /* 0x000e220000000a00 */
        /* <DEDUP_REMOVED lines=29> */
.L_x_10426:
[----:B------:R-:W-:Y:S05]  /*12280*/  BSYNC.RECONVERGENT B1 ;  /* 0x0000000000017941 */ /* 0x000fea0003800200 */
.L_x_10425:
[----:B-----5:R1:W5:Y:S04]  /*12290*/  @P1 LDG.E.128 R88, desc[UR8][R130.64] ;  /* 0x0000000882581981 */ /* 0x020368000c1e1d00 */
[----:B------:R1:W5:Y:S01]  /*122a0*/  @P0 LDG.E.128 R92, desc[UR8][R118.64] ;  /* 0x00000008765c0981 */ /* 0x000362000c1e1d00 */
[----:B------:R-:W-:Y:S05]  /*122b0*/  @!P0 BRA `(.L_x_10427) ;  /* 0x0000002c00848947 */ /* 0x000fea0003800000 */
[----:B------:R-:W-:Y:S01]  /*122c0*/  ISETP.GT.AND P2, PT, R148, RZ, PT ;  /* 0x000000ff9400720c */ /* 0x000fe20003f44270 */
[----:B------:R-:W-:-:S12]  /*122d0*/  BSSY.RECONVERGENT B1, `(.L_x_10428) ;  /* 0x0000059000017945 */ /* 0x000fd80003800200 */
[----:B-----5:R-:W-:Y:S01]  /*122e0*/  @!P2 HADD2.F32 R133, -RZ, R92.H0_H0 ;  /* 0x2000005cff85a230 */ /* 0x020fe20000004100 */
[----:B0-----:R-:W-:Y:S01]  /*122f0*/  @!P2 MOV R100, R139 ;  /* 0x0000008b0064a202 */ /* 0x001fe20000000f00 */
[----:B-1----:R-:W-:Y:S01]  /*12300*/  @!P2 IMAD.MOV.U32 R130, RZ, RZ, R136 ;  /* 0x000000ffff82a224 */ /* 0x002fe200078e0088 */
        /* <DEDUP_REMOVED lines=17> */
.L_x_10432:
        /* <DEDUP_REMOVED lines=13> */
.L_x_10434:
[----:B------:R-:W-:Y:S05]  /*124f0*/  BSYNC.RECONVERGENT B3 ;  /* 0x0000000000037941 */ /* 0x000fea0003800200 */
.L_x_10433:
        /* <DEDUP_REMOVED lines=41> */
.L_x_10431:
[----:B------:R-:W-:Y:S05]  /*12790*/  BSYNC.RECONVERGENT B2 ;  /* 0x0000000000027941 */ /* 0x000fea0003800200 */
.L_x_10430:
        /* <DEDUP_REMOVED lines=12> */
.L_x_10429:
[----:B------:R-:W-:Y:S05]  /*12860*/  BSYNC.RECONVERGENT B1 ;  /* 0x0000000000017941 */ /* 0x000fea0003800200 */
.L_x_10428:
        /* <DEDUP_REMOVED lines=22> */
.L_x_10439:
        /* <DEDUP_REMOVED lines=13> */
.L_x_10441:
[----:B------:R-:W-:Y:S05]  /*12aa0*/  BSYNC.RECONVERGENT B3 ;  /* 0x0000000000037941 */ /* 0x000fea0003800200 */
.L_x_10440:
        /* <DEDUP_REMOVED lines=41> */
.L_x_10438:
[----:B------:R-:W-:Y:S05]  /*12d40*/  BSYNC.RECONVERGENT B2 ;  /* 0x0000000000027941 */ /* 0x000fea0003800200 */
.L_x_10437:
        /* <DEDUP_REMOVED lines=12> */
.L_x_10436:
[----:B------:R-:W-:Y:S05]  /*12e10*/  BSYNC.RECONVERGENT B1 ;  /* 0x0000000000017941 */ /* 0x000fea0003800200 */
.L_x_10435:
        /* <DEDUP_REMOVED lines=22> */
.L_x_10446:
        /* <DEDUP_REMOVED lines=13> */
.L_x_10448:
[----:B------:R-:W-:Y:S05]  /*13050*/  BSYNC.RECONVERGENT B3 ;  /* 0x0000000000037941 */ /* 0x000fea0003800200 */
.L_x_10447:
        /* <DEDUP_REMOVED lines=42> */
.L_x_10445:
[----:B------:R-:W-:Y:S05]  /*13300*/  BSYNC.RECONVERGENT B2 ;  /* 0x0000000000027941 */ /* 0x000fea0003800200 */
.L_x_10444:
        /* <DEDUP_REMOVED lines=12> */
.L_x_10443:
[----:B------:R-:W-:Y:S05]  /*133d0*/  BSYNC.RECONVERGENT B1 ;  /* 0x0000000000017941 */ /* 0x000fea0003800200 */
.L_x_10442:
        /* <DEDUP_REMOVED lines=22> */
.L_x_10453:
        /* <DEDUP_REMOVED lines=13> */
.L_x_10455:
[----:B------:R-:W-:Y:S05]  /*13610*/  BSYNC.RECONVERGENT B3 ;  /* 0x0000000000037941 */ /* 0x000fea0003800200 */
.L_x_10454:
        /* <DEDUP_REMOVED lines=41> */
.L_x_10452:
[----:B------:R-:W-:Y:S05]  /*138b0*/  BSYNC.RECONVERGENT B2 ;  /* 0x0000000000027941 */ /* 0x000fea0003800200 */
.L_x_10451:
        /* <DEDUP_REMOVED lines=12> */
.L_x_10450:
[----:B------:R-:W-:Y:S05]  /*13980*/  BSYNC.RECONVERGENT B1 ;  /* 0x0000000000017941 */ /* 0x000fea0003800200 */
.L_x_10449:
        /* <DEDUP_REMOVED lines=22> */
.L_x_10460:
        /* <DEDUP_REMOVED lines=13> */
.L_x_10462:
[----:B------:R-:W-:Y:S05]  /*13bc0*/  BSYNC.RECONVERGENT B3 ;  /* 0x0000000000037941 */ /* 0x000fea0003800200 */
.L_x_10461:
        /* <DEDUP_REMOVED lines=42> */
.L_x_10459:
[----:B------:R-:W-:Y:S05]  /*13e70*/  BSYNC.RECONVERGENT B2 ;  /* 0x0000000000027941 */ /* 0x000fea0003800200 */
.L_x_10458:
        /* <DEDUP_REMOVED lines=12> */
.L_x_10457:
[----:B------:R-:W-:Y:S05]  /*13f40*/  BSYNC.RECONVERGENT B1 ;  /* 0x0000000000017941 */ /* 0x000fea0003800200 */
.L_x_10456:
        /* <DEDUP_REMOVED lines=22> */
.L_x_10467:
        /* <DEDUP_REMOVED lines=13> */
.L_x_10469:
[----:B------:R-:W-:Y:S05]  /*14180*/  BSYNC.RECONVERGENT B3 ;  /* 0x0000000000037941 */ /* 0x000fea0003800200 */
.L_x_10468:
        /* <DEDUP_REMOVED lines=42> */
.L_x_10466:
[----:B------:R-:W-:Y:S05]  /*14430*/  BSYNC.RECONVERGENT B2 ;  /* 0x0000000000027941 */ /* 0x000fea0003800200 */
.L_x_10465:
        /* <DEDUP_REMOVED lines=12> */
.L_x_10464:
[----:B------:R-:W-:Y:S05]  /*14500*/  BSYNC.RECONVERGENT B1 ;  /* 0x0000000000017941 */ /* 0x000fea0003800200 */
.L_x_10463:
        /* <DEDUP_REMOVED lines=22> */
.L_x_10474:
        /* <DEDUP_REMOVED lines=13> */
.L_x_10476:
[----:B------:R-:W-:Y:S05]  /*14740*/  BSYNC.RECONVERGENT B3 ;  /* 0x0000000000037941 */ /* 0x000fea0003800200 */
.L_x_10475:
        /* <DEDUP_REMOVED lines=41> */
.L_x_10473:
[----:B------:R-:W-:Y:S05]  /*149e0*/  BSYNC.RECONVERGENT B2 ;  /* 0x0000000000027941 */ /* 0x000fea0003800200 */
.L_x_10472:
        /* <DEDUP_REMOVED lines=12> */
.L_x_10471:
[----:B------:R-:W-:Y:S05]  /*14ab0*/  BSYNC.RECONVERGENT B1 ;  /* 0x0000000000017941 */ /* 0x000fea0003800200 */
.L_x_10470:
        /* <DEDUP_REMOVED lines=22> */
.L_x_10481:
        /* <DEDUP_REMOVED lines=13> */
.L_x_10483:
[----:B------:R-:W-:Y:S05]  /*14cf0*/  BSYNC.RECONVERGENT B3 ;  /* 0x0000000000037941 */ /* 0x000fea0003800200 */
.L_x_10482:
        /* <DEDUP_REMOVED lines=41> */
.L_x_10480:
[----:B------:R-:W-:Y:S05]  /*14f90*/  BSYNC.RECONVERGENT B2 ;  /* 0x0000000000027941 */ /* 0x000fea0003800200 */
.L_x_10479:
        /* <DEDUP_REMOVED lines=12> */
.L_x_10478:
[----:B------:R-:W-:Y:S05]  /*15060*/  BSYNC.RECONVERGENT B1 ;  /* 0x0000000000017941 */ /* 0x000fea0003800200 */
.L_x_10477:
[----:B------:R-:W-:Y:S02]  /*15070*/  F2FP.F16.F32.PACK_AB R103, RZ, R137 ;  /* 0x00000089ff67723e */ /* 0x000fe400000000ff */
[----:B------:R-:W-:Y:S02]  /*15080*/  PRMT R102, R143, 0x5410, R149 ;  /* 0x000054108f667816 */ /* 0x000fe40000000095 */
[----:B------:R-:W-:Y:S02]  /*15090*/  PRMT R101, R141, 0x5410, R142 ;  /* 0x000054108d657816 */ /* 0x000fe4000000008e */
[----:B------:R-:W-:Y:S02]  /*150a0*/  PRMT R100, R140, 0x5410, R139 ;  /* 0x000054108c647816 */ /* 0x000fe4000000008b */
[----:B------:R-:W-:Y:S01]  /*150b0*/  PRMT R103, R138, 0x5410, R103 ;  /* 0x000054108a677816 */ /* 0x000fe20000000067 */
[----:B------:R-:W-:Y:S06]  /*150c0*/  BRA `(.L_x_10484) ;  /* 0x0000002800fc7947 */ /* 0x000fec0003800000 */
.L_x_10427:
        /* <DEDUP_REMOVED lines=21> */
.L_x_10489:
        /* <DEDUP_REMOVED lines=13> */
.L_x_10491:
[----:B------:R-:W-:Y:S05]  /*152f0*/  BSYNC.RECONVERGENT B3 ;  /* 0x0000000000037941 */ /* 0x000fea0003800200 */
.L_x_10490:
[----:B------:R-:W-:Y:S01]  /*15300*/  IMAD.WIDE.U32 R100, R117, -0x326172a9, RZ ;  /* 0xcd9e8d5775647825 */ /* 0x000fe200078e00ff */
[----:B------:R-:W-:-:S03]  /*15310*/  LOP3.LUT R10, R9, UR7, R103, 0x96, !PT ;  /* 0x00000007090a7c12 */ /* 0x000fc6000f8e9667 */
[----:B------:R-:W-:Y:S01]  /*15320*/  IMAD.MOV.U32 R8, RZ, RZ, R136 ;  /* 0x000000ffff087224 */ /* 0x000fe200078e0088 */
[----:B-1----:R-:W-:Y:S01]  /*15330*/  LOP3.LUT R118, R13, UR6, R101, 0x96, !PT ;  /* 0x000000060d767c12 */ /* 0x002fe2000f8e9665 */
        /* <DEDUP_REMOVED lines=37> */
.L_x_10488:
[----:B------:R-:W-:Y:S05]  /*15590*/  BSYNC.RECONVERGENT B2 ;  /* 0x0000000000027941 */ /* 0x000fea0003800200 */
.L_x_10487:
[----:B------:R-:W-:Y:S01]  /*155a0*/  I2FP.F32.U32 R8, R8 ;  /* 0x0000000800087245 */ /* 0x000fe20000201000 */
[----:B-----5:R-:W-:Y:S02]  /*155b0*/  HADD2.F32 R102, -RZ, R88.H0_H0 ;  /* 0x20000058ff667230 */ /* 0x020fe40000004100 */
[----:B------:R-:W-:Y:S02]  /*155c0*/  IMAD.MOV.U32 R101, RZ, RZ, 0x2f800000 ;  /* 0x2f800000ff657424 */ /* 0x000fe400078e00ff */
[----:B-1----:R-:W-:Y:S02]  /*155d0*/  HADD2.F32 R118, -RZ, R76.H0_H0 ;  /* 0x2000004cff767230 */ /* 0x002fe40000004100 */
[----:B------:R-:W-:Y:S01]  /*155e0*/  FMUL.FTZ R102, R102, UR13 ;  /* 0x0000000d66667c20 */ /* 0x000fe20008410000 */
[----:B------:R-:W-:-:S03]  /*155f0*/  FFMA.FTZ R8, R8, R101, 1.1641532182693481445e-10 ;  /* 0x2f00000008087423 */ /* 0x000fc60000010065 */
[----:B------:R-:W-:Y:S02]  /*15600*/  FMUL.FTZ R102, R102, UR12 ;  /* 0x0000000c66667c20 */ /* 0x000fe40008410000 */
[----:B------:R-:W-:-:S04]  /*15610*/  FSETP.GTU.FTZ.AND P2, PT, R8, UR10, PT ;  /* 0x0000000a08007c0b */ /* 0x000fc8000bf5c000 */
[----:B------:R-:W-:Y:S02]  /*15620*/  FSEL R133, R102, RZ, !P2 ;  /* 0x000000ff66857208 */ /* 0x000fe40005000000 */
[----:B------:R-:W-:-:S03]  /*15630*/  SEL R8, RZ, 0x1, P2 ;  /* 0x00000001ff087807 */ /* 0x000fc60001000000 */
[----:B------:R-:W-:-:S07]  /*15640*/  FMUL.FTZ R133, R118, R133 ;  /* 0x0000008576857220 */ /* 0x000fce0000410000 */
.L_x_10486:
[----:B------:R-:W-:Y:S05]  /*15650*/  BSYNC.RECONVERGENT B1 ;  /* 0x0000000000017941 */ /* 0x000fea0003800200 */
.L_x_10485:
        /* <DEDUP_REMOVED lines=18> */
.L_x_10496:
        /* <DEDUP_REMOVED lines=13> */
.L_x_10498:
[----:B------:R-:W-:Y:S05]  /*15850*/  BSYNC.RECONVERGENT B3 ;  /* 0x0000000000037941 */ /* 0x000fea0003800200 */
.L_x_10497:
        /* <DEDUP_REMOVED lines=42> */
.L_x_10495:
[----:B------:R-:W-:Y:S05]  /*15b00*/  BSYNC.RECONVERGENT B2 ;  /* 0x0000000000027941 */ /* 0x000fea0003800200 */
.L_x_10494:
        /* <DEDUP_REMOVED lines=11> */
.L_x_10493:
[----:B------:R-:W-:Y:S05]  /*15bc0*/  BSYNC.RECONVERGENT B1 ;  /* 0x0000000000017941 */ /* 0x000fea0003800200 */
.L_x_10492:
[----:B------:R-:W-:Y:S01]  /*15bd0*/  BSSY.RECONVERGENT B1, `(.L_x_10499) ;  /* 0x0000056000017945 */ /* 0x000fe20003800200 */
[----:B------:R-:W-:Y:S01]  /*15be0*/  F2FP.F16.F32.PACK_AB R139, RZ, R134 ;  /* 0x00000086ff8b723e */ /* 0x000fe200000000ff */
[----:B-1----:R-:W-:Y:S01]  /*15bf0*/  IMAD.MOV.U32 R130, RZ, RZ, RZ ;  /* 0x000000ffff827224 */ /* 0x002fe200078e00ff */
        /* <DEDUP_REMOVED lines=15> */
.L_x_10503:
        /* <DEDUP_REMOVED lines=13> */
.L_x_10505:
[----:B------:R-:W-:Y:S05]  /*15dc0*/  BSYNC.RECONVERGENT B3 ;  /* 0x0000000000037941 */ /* 0x000fea0003800200 */
.L_x_10504:
        /* <DEDUP_REMOVED lines=42> */
.L_x_10502:
[----:B------:R-:W-:Y:S05]  /*16070*/  BSYNC.RECONVERGENT B2 ;  /* 0x0000000000027941 */ /* 0x000fea0003800200 */
.L_x_10501:
        /* <DEDUP_REMOVED lines=11> */
.L_x_10500:
[----:B------:R-:W-:Y:S05]  /*16130*/  BSYNC.RECONVERGENT B1 ;  /* 0x0000000000017941 */ /* 0x000fea0003800200 */
.L_x_10499:
        /* <DEDUP_REMOVED lines=18> */
.L_x_10510:
        /* <DEDUP_REMOVED lines=13> */
.L_x_10512:
[----:B------:R-:W-:Y:S05]  /*16330*/  BSYNC.RECONVERGENT B3 ;  /* 0x0000000000037941 */ /* 0x000fea0003800200 */
.L_x_10511:
        /* <DEDUP_REMOVED lines=42> */
.L_x_10509:
[----:B------:R-:W-:Y:S05]  /*165e0*/  BSYNC.RECONVERGENT B2 ;  /* 0x0000000000027941 */ /* 0x000fea0003800200 */
.L_x_10508:
        /* <DEDUP_REMOVED lines=11> */
.L_x_10507:
[----:B------:R-:W-:Y:S05]  /*166a0*/  BSYNC.RECONVERGENT B1 ;  /* 0x0000000000017941 */ /* 0x000fea0003800200 */
.L_x_10506:
        /* <DEDUP_REMOVED lines=18> */
.L_x_10517:
        /* <DEDUP_REMOVED lines=13> */
.L_x_10519:
[----:B------:R-:W-:Y:S05]  /*168a0*/  BSYNC.RECONVERGENT B3 ;  /* 0x0000000000037941 */ /* 0x000fea0003800200 */
.L_x_10518:
        /* <DEDUP_REMOVED lines=42> */
.L_x_10516:
[----:B------:R-:W-:Y:S05]  /*16b50*/  BSYNC.RECONVERGENT B2 ;  /* 0x0000000000027941 */ /* 0x000fea0003800200 */
.L_x_10515:
        /* <DEDUP_REMOVED lines=11> */
.L_x_10514:
[----:B------:R-:W-:Y:S05]  /*16c10*/  BSYNC.RECONVERGENT B1 ;  /* 0x0000000000017941 */ /* 0x000fea0003800200 */
.L_x_10513:
        /* <DEDUP_REMOVED lines=18> */
.L_x_10524:
        /* <DEDUP_REMOVED lines=13> */
.L_x_10526:
[----:B------:R-:W-:Y:S05]  /*16e10*/  BSYNC.RECONVERGENT B3 ;  /* 0x0000000000037941 */ /* 0x000fea0003800200 */
.L_x_10525:
        /* <DEDUP_REMOVED lines=42> */
.L_x_10523:
[----:B------:R-:W-:Y:S05]  /*170c0*/  BSYNC.RECONVERGENT B2 ;  /* 0x0000000000027941 */ /* 0x000fea0003800200 */
.L_x_10522:
        /* <DEDUP_REMOVED lines=11> */
.L_x_10521:
[----:B------:R-:W-:Y:S05]  /*17180*/  BSYNC.RECONVERGENT B1 ;  /* 0x0000000000017941 */ /* 0x000fea0003800200 */
.L_x_10520:
        /* <DEDUP_REMOVED lines=18> */
.L_x_10531:
        /* <DEDUP_REMOVED lines=13> */
.L_x_10533:
[----:B------:R-:W-:Y:S05]  /*17380*/  BSYNC.RECONVERGENT B3 ;  /* 0x0000000000037941 */ /* 0x000fea0003800200 */
.L_x_10532:
        /* <DEDUP_REMOVED lines=42> */
.L_x_10530:
[----:B------:R-:W-:Y:S05]  /*17630*/  BSYNC.RECONVERGENT B2 ;  /* 0x0000000000027941 */ /* 0x000fea0003800200 */
.L_x_10529:
        /* <DEDUP_REMOVED lines=11> */
.L_x_10528:
[----:B------:R-:W-:Y:S05]  /*176f0*/  BSYNC.RECONVERGENT B1 ;  /* 0x0000000000017941 */ /* 0x000fea0003800200 */
.L_x_10527:
        /* <DEDUP_REMOVED lines=18> */
.L_x_10538:
        /* <DEDUP_REMOVED lines=13> */
.L_x_10540:
[----:B------:R-:W-:Y:S05]  /*178f0*/  BSYNC.RECONVERGENT B3 ;  /* 0x0000000000037941 */ /* 0x000fea0003800200 */
.L_x_10539:
        /* <DEDUP_REMOVED lines=42> */
.L_x_10537:
[----:B------:R-:W-:Y:S05]  /*17ba0*/  BSYNC.RECONVERGENT B2 ;  /* 0x0000000000027941 */ /* 0x000fea0003800200 */
.L_x_10536:
        /* <DEDUP_REMOVED lines=11> */
.L_x_10535:
[----:B------:R-:W-:Y:S05]  /*17c60*/  BSYNC.RECONVERGENT B1 ;  /* 0x0000000000017941 */ /* 0x000fea0003800200 */
.L_x_10534:
[----:B------:R-:W-:Y:S02]  /*17c70*/  F2FP.F16.F32.PACK_AB R103, RZ, R137 ;  /* 0x00000089ff67723e */ /* 0x000fe400000000ff */
[----:B------:R-:W-:Y:S02]  /*17c80*/  PRMT R102, R143, 0x5410, R149 ;  /* 0x000054108f667816 */ /* 0x000fe40000000095 */
[----:B------:R-:W-:Y:S02]  /*17c90*/  PRMT R101, R142, 0x5410, R141 ;  /* 0x000054108e657816 */ /* 0x000fe4000000008d */
[----:B------:R-:W-:Y:S02]  /*17ca0*/  PRMT R100, R140, 0x5410, R139 ;  /* 0x000054108c647816 */ /* 0x000fe4000000008b */
[----:B------:R-:W-:-:S07]  /*17cb0*/  PRMT R103, R138, 0x5410, R103 ;  /* 0x000054108a677816 */ /* 0x000fce0000000067 */
.L_x_10484:
        /* <DEDUP_REMOVED lines=11> */
[----:B------:R-:W-:Y:S02]  /*17d70*/  SHF.L.U32 R100, R2, 0x10, RZ ;  /* 0x0000001002647819 */ /* 0x000fe400000006ff */
[----:B------:R-:W-:Y:S02]  /*17d80*/  LOP3.LUT R102, R0, 0xffff, RZ, 0xc0, !PT ;  /* 0x0000ffff00667812 */ /* 0x000fe400078ec0ff */
[----:B------:R-:W-:Y:S02]  /*17d90*/  LOP3.LUT R103, R100, 0xff0000, RZ, 0xc0, !PT ;  /* 0x00ff000064677812 */ /* 0x000fe400078ec0ff */
[----:B------:R-:W0:Y:S01]  /*17da0*/  LDC.64 R100, c[0x0][0x3b0] ;  /* 0x0000ec00ff647b82 */ /* 0x000e220000000a00 */
[----:B------:R-:W-:Y:S02]  /*17db0*/  PRMT R141, R3, 0x7104, RZ ;  /* 0x00007104038d7816 */ /* 0x000fe400000000ff */
[----:B------:R-:W-:Y:S02]  /*17dc0*/  PRMT R102, R103, 0x4210, R102 ;  /* 0x0000421067667816 */ /* 0x000fe40000000066 */
[----:B------:R-:W-:-:S02]  /*17dd0*/  LOP3.LUT R142, R5, 0xff, RZ, 0xc0, !PT ;  /* 0x000000ff058e7812 */ /* 0x000fc400078ec0ff */
[----:B------:R-:W-:Y:S02]  /*17de0*/  LOP3.LUT R141, R102, 0xff00, R141, 0xf8, !PT ;  /* 0x0000ff00668d7812 */ /* 0x000fe400078ef88d */
[----:B------:R-:W-:Y:S01]  /*17df0*/  LOP3.LUT R140, R6, 0xff, RZ, 0xc0, !PT ;  /* 0x000000ff068c7812 */ /* 0x000fe200078ec0ff */
[----:B------:R-:W-:Y:S01]  /*17e00*/  IMAD.WIDE.U32 R142, R142, 0x1000000, RZ ;  /* 0x010000008e8e7825 */ /* 0x000fe200078e00ff */
[----:B------:R-:W-:Y:S02]  /*17e10*/  LOP3.LUT R102, R7, 0xff, RZ, 0xc0, !PT ;  /* 0x000000ff07667812 */ /* 0x000fe400078ec0ff */
[----:B------:R-:W-:Y:S01]  /*17e20*/  LOP3.LUT R149, R141, 0xff, R4, 0xf8, !PT ;  /* 0x000000ff8d957812 */ /* 0x000fe200078ef804 */
[----:B------:R-:W-:-:S04]  /*17e30*/  IMAD.WIDE.U32 R140, R140, 0x10000, RZ ;  /* 0x000100008c8c7825 */ /* 0x000fc800078e00ff */
        /* <DEDUP_REMOVED lines=8> */
.L_x_10542:
[----:B------:R-:W-:Y:S05]  /*17ec0*/  BSYNC.RECONVERGENT B1 ;  /* 0x0000000000017941 */ /* 0x000fea0003800200 */
.L_x_10541:
[----:B-----5:R1:W5:Y:S04]  /*17ed0*/  @P1 LDG.E.128 R88, desc[UR8][R138.64] ;  /* 0x000000088a581981 */ /* 0x020368000c1e1d00 */
[----:B------:R1:W5:Y:S01]  /*17ee0*/  @P0 LDG.E.128 R92, desc[UR8][R118.64] ;  /* 0x00000008765c0981 */ /* 0x000362000c1e1d00 */
[----:B------:R-:W-:Y:S05]  /*17ef0*/  @!P0 BRA `(.L_x_10543) ;  /* 0x0000002c00888947 */ /* 0x000fea0003800000 */
[----:B------:R-:W-:Y:S01]  /*17f00*/  ISETP.GT.AND P2, PT, R148, RZ, PT ;  /* 0x000000ff9400720c */ /* 0x000fe20003f44270 */
[----:B------:R-:W-:-:S12]  /*17f10*/  BSSY.RECONVERGENT B1, `(.L_x_10544) ;  /* 0x0000059000017945 */ /* 0x000fd80003800200 */
[----:B-----5:R-:W-:Y:S01]  /*17f20*/  @!P2 HADD2.F32 R141, -RZ, R92.H0_H0 ;  /* 0x2000005cff8da230 */ /* 0x020fe20000004100 */
[----:B-1----:R-:W-:Y:S01]  /*17f30*/  @!P2 MOV R138, R144 ;  /* 0x00000090008aa202 */ /* 0x002fe20000000f00 */
        /* <DEDUP_REMOVED lines=18> */
.L_x_10548:
        /* <DEDUP_REMOVED lines=13> */
.L_x_10550:
[----:B------:R-:W-:Y:S05]  /*18130*/  BSYNC.RECONVERGENT B3 ;  /* 0x0000000000037941 */ /* 0x000fea0003800200 */
.L_x_10549:
        /* <DEDUP_REMOVED lines=41> */
.L_x_10547:
[----:B------:R-:W-:Y:S05]  /*183d0*/  BSYNC.RECONVERGENT B2 ;  /* 0x0000000000027941 */ /* 0x000fea0003800200 */
.L_x_10546:
        /* <DEDUP_REMOVED lines=12> */
.L_x_10545:
[----:B------:R-:W-:Y:S05]  /*184a0*/  BSYNC.RECONVERGENT B1 ;  /* 0x0000000000017941 */ /* 0x000fea0003800200 */
.L_x_10544:
        /* <DEDUP_REMOVED lines=22> */
.L_x_10555:
        /* <DEDUP_REMOVED lines=13> */
.L_x_10557:
[----:B------:R-:W-:Y:S05]  /*186e0*/  BSYNC.RECONVERGENT B3 ;  /* 0x0000000000037941 */ /* 0x000fea0003800200 */
.L_x_10556:
        /* <DEDUP_REMOVED lines=41> */
.L_x_10554:
[----:B------:R-:W-:Y:S05]  /*18980*/  BSYNC.RECONVERGENT B2 ;  /* 0x0000000000027941 */ /* 0x000fea0003800200 */
.L_x_10553:
        /* <DEDUP_REMOVED lines=12> */
.L_x_10552:
[----:B------:R-:W-:Y:S05]  /*18a50*/  BSYNC.RECONVERGENT B1 ;  /* 0x0000000000017941 */ /* 0x000fea0003800200 */
.L_x_10551:
        /* <DEDUP_REMOVED lines=22> */
.L_x_10562:
        /* <DEDUP_REMOVED lines=13> */
.L_x_10564:
[----:B------:R-:W-:Y:S05]  /*18c90*/  BSYNC.RECONVERGENT B3 ;  /* 0x0000000000037941 */ /* 0x000fea0003800200 */
.L_x_10563:
        /* <DEDUP_REMOVED lines=42> */
.L_x_10561:
[----:B------:R-:W-:Y:S05]  /*18f40*/  BSYNC.RECONVERGENT B2 ;  /* 0x0000000000027941 */ /* 0x000fea0003800200 */
.L_x_10560:
        /* <DEDUP_REMOVED lines=12> */
.L_x_10559:
[----:B------:R-:W-:Y:S05]  /*19010*/  BSYNC.RECONVERGENT B1 ;  /* 0x0000000000017941 */ /* 0x000fea0003800200 */
.L_x_10558:
        /* <DEDUP_REMOVED lines=22> */
.L_x_10569:
        /* <DEDUP_REMOVED lines=13> */
.L_x_10571:
[----:B------:R-:W-:Y:S05]  /*19250*/  BSYNC.RECONVERGENT B3 ;  /* 0x0000000000037941 */ /* 0x000fea0003800200 */
.L_x_10570:
        /* <DEDUP_REMOVED lines=42> */
.L_x_10568:
[----:B------:R-:W-:Y:S05]  /*19500*/  BSYNC.RECONVERGENT B2 ;  /* 0x0000000000027941 */ /* 0x000fea0003800200 */
.L_x_10567:
        /* <DEDUP_REMOVED lines=12> */
.L_x_10566:
[----:B------:R-:W-:Y:S05]  /*195d0*/  BSYNC.RECONVERGENT B1 ;  /* 0x0000000000017941 */ /* 0x000fea0003800200 */
.L_x_10565:
        /* <DEDUP_REMOVED lines=22> */
.L_x_10576:
        /* <DEDUP_REMOVED lines=13> */
.L_x_10578:
[----:B------:R-:W-:Y:S05]  /*19810*/  BSYNC.RECONVERGENT B3 ;  /* 0x0000000000037941 */ /* 0x000fea0003800200 */
.L_x_10577:
        /* <DEDUP_REMOVED lines=42> */
.L_x_10575:
[----:B------:R-:W-:Y:S05]  /*19ac0*/  BSYNC.RECONVERGENT B2 ;  /* 0x0000000000027941 */ /* 0x000fea0003800200 */
.L_x_10574:
        /* <DEDUP_REMOVED lines=12> */
.L_x_10573:
[----:B------:R-:W-:Y:S05]  /*19b90*/  BSYNC.RECONVERGENT B1 ;  /* 0x0000000000017941 */ /* 0x000fea0003800200 */
.L_x_10572:
        /* <DEDUP_REMOVED lines=22> */
.L_x_10583:
        /* <DEDUP_REMOVED lines=13> */
.L_x_10585:
[----:B------:R-:W-:Y:S05]  /*19dd0*/  BSYNC.RECONVERGENT B3 ;  /* 0x0000000000037941 */ /* 0x000fea0003800200 */
.L_x_10584:
        /* <DEDUP_REMOVED lines=42> */
.L_x_10582:
[----:B------:R-:W-:Y:S05]  /*1a080*/  BSYNC.RECONVERGENT B2 ;  /* 0x0000000000027941 */ /* 0x000fea0003800200 */
.L_x_10581:
        /* <DEDUP_REMOVED lines=12> */
.L_x_10580:
[----:B------:R-:W-:Y:S05]  /*1a150*/  BSYNC.RECONVERGENT B1 ;  /* 0x0000000000017941 */ /* 0x000fea0003800200 */
.L_x_10579:
        /* <DEDUP_REMOVED lines=22> */
.L_x_10590:
        /* <DEDUP_REMOVED lines=13> */
.L_x_10592:
[----:B------:R-:W-:Y:S05]  /*1a390*/  BSYNC.RECONVERGENT B3 ;  /* 0x0000000000037941 */ /* 0x000fea0003800200 */
.L_x_10591:
        /* <DEDUP_REMOVED lines=41> */
.L_x_10589:
[----:B------:R-:W-:Y:S05]  /*1a630*/  BSYNC.RECONVERGENT B2 ;  /* 0x0000000000027941 */ /* 0x000fea0003800200 */
.L_x_10588:
        /* <DEDUP_REMOVED lines=12> */
.L_x_10587:
[----:B------:R-:W-:Y:S05]  /*1a700*/  BSYNC.RECONVERGENT B1 ;  /* 0x0000000000017941 */ /* 0x000fea0003800200 */
.L_x_10586:
        /* <DEDUP_REMOVED lines=17> */
[-C--:B------:R-:W-:Y:S01]  /*1a820*/  @!P2 MOV R160, R156.reuse ;  /* 0x0000009c00a0a202 */ /* 0x080fe20000000f00 */
[----:B------:R-:W-:Y:S01]  /*1a830*/  @P2 VIADD R158, R101, 0x1 ;  /* 0x00000001659e2836 */ /* 0x000fe20000000000 */
[----:B------:R-:W-:Y:S01]  /*1a840*/  @P2 MOV R160, R156 ;  /* 0x0000009c00a02202 */ /* 0x000fe20000000f00 */
[----:B------:R-:W-:Y:S01]  /*1a850*/  @P2 IMAD.MOV.U32 R0, RZ, RZ, R11 ;  /* 0x000000ffff002224 */ /* 0x000fe200078e000b */
[----:B------:R-:W-:Y:S06]  /*1a860*/  BRA `(.L_x_10596) ;  /* 0x0000000000dc7947 */ /* 0x000fec0003800000 */
.L_x_10597:
        /* <DEDUP_REMOVED lines=13> */
.L_x_10599:
[----:B------:R-:W-:Y:S05]  /*1a940*/  BSYNC.RECONVERGENT B3 ;  /* 0x0000000000037941 */ /* 0x000fea0003800200 */
.L_x_10598:
[----:B------:R-:W-:Y:S01]  /*1a950*/  LOP3.LUT R10, R9, UR7, R101, 0x96, !PT ;  /* 0x00000007090a7c12 */ /* 0x000fe2000f8e9665 */
[----:B------:R-:W-:-:S04]  /*1a960*/  IMAD.WIDE.U32 R102, R117, -0x326172a9, RZ ;  /* 0xcd9e8d5775667825 */ /* 0x000fc800078e00ff */
[----:B------:R-:W-:Y:S02]  /*1a970*/  HFMA2 R158, -RZ, RZ, 0, 0 ;  /* 0x00000000ff9e7431 */ /* 0x000fe400000001ff */
        /* <DEDUP_REMOVED lines=37> */
[----:B------:R-:W-:-:S07]  /*1abd0*/  LOP3.LUT R12, R100, UR32, R161, 0x96, !PT ;  /* 0x00000020640c7c12 */ /* 0x000fce000f8e96a1 */
.L_x_10596:
[----:B------:R-:W-:Y:S05]  /*1abe0*/  BSYNC.RECONVERGENT B2 ;  /* 0x0000000000027941 */ /* 0x000fea0003800200 */
.L_x_10595:
[----:B------:R-:W-:Y:S01]  /*1abf0*/  I2FP.F32.U32 R0, R0 ;  /* 0x0000000000007245 */ /* 0x000fe20000201000 */
[----:B------:R-:W-:Y:S02]  /*1ac00*/  HADD2.F32 R100, -RZ, R91.H1_H1 ;  /* 0x3000005bff647230 */ /* 0x000fe40000004100 */
[----:B------:R-:W-:-:S03]  /*1ac10*/  IMAD.MOV.U32 R101, RZ, RZ, 0x2f800000 ;  /* 0x2f800000ff657424 */ /* 0x000fc600078e00ff */
[----:B------:R-:W-:Y:S01]  /*1ac20*/  FMUL.FTZ R100, R100, UR13 ;  /* 0x0000000d64647c20 */ /* 0x000fe20008410000 */
[----:B------:R-:W-:-:S03]  /*1ac30*/  FFMA.FTZ R0, R0, R101, 1.1641532182693481445e-10 ;  /* 0x2f00000000007423 */ /* 0x000fc60000010065 */
[----:B------:R-:W-:Y:S02]  /*1ac40*/  FMUL.FTZ R100, R100, UR12 ;  /* 0x0000000c64647c20 */ /* 0x000fe40008410000 */
[----:B------:R-:W-:Y:S01]  /*1ac50*/  FSETP.GTU.FTZ.AND P2, PT, R0, UR10, PT ;  /* 0x0000000a00007c0b */ /* 0x000fe2000bf5c000 */
[----:B------:R-:W-:-:S03]  /*1ac60*/  HADD2.F32 R0, -RZ, R83.H1_H1 ;  /* 0x30000053ff007230 */ /* 0x000fc60000004100 */
[----:B------:R-:W-:Y:S01]  /*1ac70*/  FSEL R145, R100, RZ, !P2 ;  /* 0x000000ff64917208 */ /* 0x000fe20005000000 */
[----:B------:R-:W-:-:S05]  /*1ac80*/  HADD2.F32 R100, -RZ, R95.H1_H1 ;  /* 0x3000005fff647230 */ /* 0x000fca0000004100 */
[----:B------:R-:W-:Y:S01]  /*1ac90*/  FFMA.FTZ R145, R145, R0, R100 ;  /* 0x0000000091917223 */ /* 0x000fe20000010064 */
[----:B------:R-:W-:-:S07]  /*1aca0*/  SEL R0, RZ, 0x1, P2 ;  /* 0x00000001ff007807 */ /* 0x000fce0001000000 */
.L_x_10594:
[----:B------:R-:W-:Y:S05]  /*1acb0*/  BSYNC.RECONVERGENT B1 ;  /* 0x0000000000017941 */ /* 0x000fea0003800200 */
.L_x_10593:
[----:B------:R-:W-:Y:S02]  /*1acc0*/  F2FP.F16.F32.PACK_AB R103, RZ, R145 ;  /* 0x00000091ff67723e */ /* 0x000fe400000000ff */
[----:B------:R-:W-:Y:S02]  /*1acd0*/  PRMT R102, R152, 0x5410, R153 ;  /* 0x0000541098667816 */ /* 0x000fe40000000099 */
[----:B------:R-:W-:Y:S02]  /*1ace0*/  PRMT R101, R150, 0x5410, R151 ;  /* 0x0000541096657816 */ /* 0x000fe40000000097 */
[----:B------:R-:W-:Y:S02]  /*1acf0*/  PRMT R100, R149, 0x5410, R119 ;  /* 0x0000541095647816 */ /* 0x000fe40000000077 */
[----:B------:R-:W-:Y:S01]  /*1ad00*/  PRMT R103, R118, 0x5410, R103 ;  /* 0x0000541076677816 */ /* 0x000fe20000000067 */
[----:B------:R-:W-:Y:S06]  /*1ad10*/  BRA `(.L_x_10600) ;  /* 0x0000002800fc7947 */ /* 0x000fec0003800000 */
.L_x_10543:
        /* <DEDUP_REMOVED lines=21> */
.L_x_10605:
        /* <DEDUP_REMOVED lines=13> */
.L_x_10607:
[----:B------:R-:W-:Y:S05]  /*1af40*/  BSYNC.RECONVERGENT B3 ;  /* 0x0000000000037941 */ /* 0x000fea0003800200 */
.L_x_10606:
        /* <DEDUP_REMOVED lines=41> */
.L_x_10604:
[----:B------:R-:W-:Y:S05]  /*1b1e0*/  BSYNC.RECONVERGENT B2 ;  /* 0x0000000000027941 */ /* 0x000fea0003800200 */
.L_x_10603:
        /* <DEDUP_REMOVED lines=11> */
.L_x_10602:
[----:B------:R-:W-:Y:S05]  /*1b2a0*/  BSYNC.RECONVERGENT B1 ;  /* 0x0000000000017941 */ /* 0x000fea0003800200 */
.L_x_10601:
        /* <DEDUP_REMOVED lines=18> */
.L_x_10612:
        /* <DEDUP_REMOVED lines=13> */
.L_x_10614:
[----:B------:R-:W-:Y:S05]  /*1b4a0*/  BSYNC.RECONVERGENT B3 ;  /* 0x0000000000037941 */ /* 0x000fea0003800200 */
.L_x_10613:
        /* <DEDUP_REMOVED lines=42> */
.L_x_10611:
[----:B------:R-:W-:Y:S05]  /*1b750*/  BSYNC.RECONVERGENT B2 ;  /* 0x0000000000027941 */ /* 0x000fea0003800200 */
.L_x_10610:
        /* <DEDUP_REMOVED lines=11> */
.L_x_10609:
[----:B------:R-:W-:Y:S05]  /*1b810*/  BSYNC.RECONVERGENT B1 ;  /* 0x0000000000017941 */ /* 0x000fea0003800200 */
.L_x_10608:
[----:B------:R-:W-:Y:S01]  /*1b820*/  BSSY.RECONVERGENT B1, `(.L_x_10615) ;  /* 0x0000056000017945 */ /* 0x000fe20003800200 */
[----:B-1----:R-:W-:Y:S01]  /*1b830*/  F2FP.F16.F32.PACK_AB R119, RZ, R142 ;  /* 0x0000008eff77723e */ /* 0x002fe200000000ff */
        /* <DEDUP_REMOVED lines=16> */
.L_x_10619:
        /* <DEDUP_REMOVED lines=13> */
.L_x_10621:
[----:B------:R-:W-:Y:S05]  /*1ba10*/  BSYNC.RECONVERGENT B3 ;  /* 0x0000000000037941 */ /* 0x000fea0003800200 */
.L_x_10620:
        /* <DEDUP_REMOVED lines=42> */
.L_x_10618:
[----:B------:R-:W-:Y:S05]  /*1bcc0*/  BSYNC.RECONVERGENT B2 ;  /* 0x0000000000027941 */ /* 0x000fea0003800200 */
.L_x_10617:
        /* <DEDUP_REMOVED lines=11> */
.L_x_10616:
[----:B------:R-:W-:Y:S05]  /*1bd80*/  BSYNC.RECONVERGENT B1 ;  /* 0x0000000000017941 */ /* 0x000fea0003800200 */
.L_x_10615:
        /* <DEDUP_REMOVED lines=18> */
.L_x_10626:
        /* <DEDUP_REMOVED lines=13> */
.L_x_10628:
[----:B------:R-:W-:Y:S05]  /*1bf80*/  BSYNC.RECONVERGENT B3 ;  /* 0x0000000000037941 */ /* 0x000fea0003800200 */
.L_x_10627:
        /* <DEDUP_REMOVED lines=42> */
.L_x_10625:
[----:B------:R-:W-:Y:S05]  /*1c230*/  BSYNC.RECONVERGENT B2 ;  /* 0x0000000000027941 */ /* 0x000fea0003800200 */
.L_x_10624:
        /* <DEDUP_REMOVED lines=11> */
.L_x_10623:
[----:B------:R-:W-:Y:S05]  /*1c2f0*/  BSYNC.RECONVERGENT B1 ;  /* 0x0000000000017941 */ /* 0x000fea0003800200 */
.L_x_10622:
        /* <DEDUP_REMOVED lines=18> */
.L_x_10633:
        /* <DEDUP_REMOVED lines=13> */
.L_x_10635:
[----:B------:R-:W-:Y:S05]  /*1c4f0*/  BSYNC.RECONVERGENT B3 ;  /* 0x0000000000037941 */ /* 0x000fea0003800200 */
.L_x_10634:
        /* <DEDUP_REMOVED lines=42> */
.L_x_10632:
[----:B------:R-:W-:Y:S05]  /*1c7a0*/  BSYNC.RECONVERGENT B2 ;  /* 0x0000000000027941 */ /* 0x000fea0003800200 */
.L_x_10631:
        /* <DEDUP_REMOVED lines=11> */
.L_x_10630:
[----:B------:R-:W-:Y:S05]  /*1c860*/  BSYNC.RECONVERGENT B1 ;  /* 0x0000000000017941 */ /* 0x000fea0003800200 */
.L_x_10629:
        /* <DEDUP_REMOVED lines=18> */
.L_x_10640:
        /* <DEDUP_REMOVED lines=13> */
.L_x_10642:
[----:B------:R-:W-:Y:S05]  /*1ca60*/  BSYNC.RECONVERGENT B3 ;  /* 0x0000000000037941 */ /* 0x000fea0003800200 */
.L_x_10641:
        /* <DEDUP_REMOVED lines=42> */
.L_x_10639:
[----:B------:R-:W-:Y:S05]  /*1cd10*/  BSYNC.RECONVERGENT B2 ;  /* 0x0000000000027941 */ /* 0x000fea0003800200 */
.L_x_10638:
        /* <DEDUP_REMOVED lines=11> */
.L_x_10637:
[----:B------:R-:W-:Y:S05]  /*1cdd0*/  BSYNC.RECONVERGENT B1 ;  /* 0x0000000000017941 */ /* 0x000fea0003800200 */
.L_x_10636:
        /* <DEDUP_REMOVED lines=18> */
.L_x_10647:
        /* <DEDUP_REMOVED lines=13> */
.L_x_10649:
[----:B------:R-:W-:Y:S05]  /*1cfd0*/  BSYNC.RECONVERGENT B3 ;  /* 0x0000000000037941 */ /* 0x000fea0003800200 */
.L_x_10648:
        /* <DEDUP_REMOVED lines=42> */
.L_x_10646:
[----:B------:R-:W-:Y:S05]  /*1d280*/  BSYNC.RECONVERGENT B2 ;  /* 0x0000000000027941 */ /* 0x000fea0003800200 */
.L_x_10645:
        /* <DEDUP_REMOVED lines=11> */
.L_x_10644:
[----:B------:R-:W-:Y:S05]  /*1d340*/  BSYNC.RECONVERGENT B1 ;  /* 0x0000000000017941 */ /* 0x000fea0003800200 */
.L_x_10643:
        /* <DEDUP_REMOVED lines=18> */
.L_x_10654:
        /* <DEDUP_REMOVED lines=13> */
.L_x_10656:
[----:B------:R-:W-:Y:S05]  /*1d540*/  BSYNC.RECONVERGENT B3 ;  /* 0x0000000000037941 */ /* 0x000fea0003800200 */
.L_x_10655:
        /* <DEDUP_REMOVED lines=41> */
[----:B------:R-:W-:-:S07]  /*1d7e0*/  MOV R160, R100 ;  /* 0x0000006400a07202 */ /* 0x000fce0000000f00 */
.L_x_10653:
[----:B------:R-:W-:Y:S05]  /*1d7f0*/  BSYNC.RECONVERGENT B2 ;  /* 0x0000000000027941 */ /* 0x000fea0003800200 */
.L_x_10652:
[----:B------:R-:W-:Y:S01]  /*1d800*/  I2FP.F32.U32 R0, R0 ;  /* 0x0000000000007245 */ /* 0x000fe20000201000 */
[----:B------:R-:W-:Y:S02]  /*1d810*/  HFMA2 R101, -RZ, RZ, 0.1171875, 0 ;  /* 0x2f800000ff657431 */ /* 0x000fe400000001ff */
[----:B-----5:R-:W-:-:S03]  /*1d820*/  HADD2.F32 R100, -RZ, R91.H1_H1 ;  /* 0x3000005bff647230 */ /* 0x020fc60000004100 */
[----:B------:R-:W-:Y:S02]  /*1d830*/  FFMA.FTZ R0, R0, R101, 1.1641532182693481445e-10 ;  /* 0x2f00000000007423 */ /* 0x000fe40000010065 */
[----:B------:R-:W-:-:S04]  /*1d840*/  FMUL.FTZ R100, R100, UR13 ;  /* 0x0000000d64647c20 */ /* 0x000fc80008410000 */
[----:B------:R-:W-:Y:S01]  /*1d850*/  FMUL.FTZ R100, R100, UR12 ;  /* 0x0000000c64647c20 */ /* 0x000fe20008410000 */
[----:B------:R-:W-:-:S04]  /*1d860*/  FSETP.GTU.FTZ.AND P2, PT, R0, UR10, PT ;  /* 0x0000000a00007c0b */ /* 0x000fc8000bf5c000 */
[----:B------:R-:W-:Y:S01]  /*1d870*/  FSEL R145, R100, RZ, !P2 ;  /* 0x000000ff64917208 */ /* 0x000fe20005000000 */
[----:B------:R-:W-:Y:S01]  /*1d880*/  HADD2.F32 R100, -RZ, R83.H1_H1 ;  /* 0x30000053ff647230 */ /* 0x000fe20000004100 */
[----:B------:R-:W-:-:S04]  /*1d890*/  SEL R0, RZ, 0x1, P2 ;  /* 0x00000001ff007807 */ /* 0x000fc80001000000 */
[----:B------:R-:W-:-:S07]  /*1d8a0*/  FMUL.FTZ R145, R100, R145 ;  /* 0x0000009164917220 */ /* 0x000fce0000410000 */
.L_x_10651:
[----:B------:R-:W-:Y:S05]  /*1d8b0*/  BSYNC.RECONVERGENT B1 ;  /* 0x0000000000017941 */ /* 0x000fea0003800200 */
.L_x_10650:
[----:B------:R-:W-:Y:S02]  /*1d8c0*/  F2FP.F16.F32.PACK_AB R103, RZ, R145 ;  /* 0x00000091ff67723e */ /* 0x000fe400000000ff */
[----:B------:R-:W-:Y:S02]  /*1d8d0*/  PRMT R102, R152, 0x5410, R153 ;  /* 0x0000541098667816 */ /* 0x000fe40000000099 */
[----:B------:R-:W-:Y:S02]  /*1d8e0*/  PRMT R101, R151, 0x5410, R150 ;  /* 0x0000541097657816 */ /* 0x000fe40000000096 */
[----:B------:R-:W-:Y:S02]  /*1d8f0*/  PRMT R100, R149, 0x5410, R119 ;  /* 0x0000541095647816 */ /* 0x000fe40000000077 */
[----:B------:R-:W-:-:S07]  /*1d900*/  PRMT R103, R118, 0x5410, R103 ;  /* 0x0000541076677816 */ /* 0x000fce0000000067 */
.L_x_10600:
[C---:B------:R-:W-:Y:S01]  /*1d910*/  VIADD R119, R146.reuse, 0x80 ;  /* 0x0000008092777836 */ /* 0x040fe20000000000 */
[----:B------:R-:W0:Y:S01]  /*1d920*/  @P1 LDC.64 R162, c[0x0][0x390] ;  /* 0x0000e400ffa21b82 */ /* 0x000e220000000a00 */
        /* <DEDUP_REMOVED lines=10> */
[----:B------:R-:W-:Y:S01]  /*1d9d0*/  VIADD R147, R147, 0x80 ;  /* 0x0000008093937836 */ /* 0x000fe20000000000 */
[----:B------:R-:W-:Y:S02]  /*1d9e0*/  LOP3.LUT R150, R5, 0xff, RZ, 0xc0, !PT ;  /* 0x000000ff05967812 */ /* 0x000fe400078ec0ff */
[----:B------:R-:W-:Y:S02]  /*1d9f0*/  LOP3.LUT R101, R100, 0xff0000, RZ, 0xc0, !PT ;  /* 0x00ff000064657812 */ /* 0x000fe400078ec0ff */
[----:B------:R-:W-:Y:S01]  /*1da00*/  LOP3.LUT R100, R0, 0xffff, RZ, 0xc0, !PT ;  /* 0x0000ffff00647812 */ /* 0x000fe200078ec0ff */
[----:B------:R-:W-:Y:S01]  /*1da10*/  IMAD.WIDE.U32 R150, R150, 0x1000000, RZ ;  /* 0x0100000096967825 */ /* 0x000fe200078e00ff */
[----:B------:R-:W-:Y:S02]  /*1da20*/  LOP3.LUT R118, R6, 0xff, RZ, 0xc0, !PT ;  /* 0x000000ff06767812 */ /* 0x000fe400078ec0ff */
[----:B------:R-:W-:-:S02]  /*1da30*/  PRMT R100, R101, 0x4210, R100 ;  /* 0x0000421065647816 */ /* 0x000fc40000000064 */
[----:B------:R-:W-:Y:S01]  /*1da40*/  PRMT R101, R3, 0x7104, RZ ;  /* 0x0000710403657816 */ /* 0x000fe200000000ff */
[----:B------:R-:W-:Y:S01]  /*1da50*/  IMAD.WIDE.U32 R118, R118, 0x10000, RZ ;  /* 0x0001000076767825 */ /* 0x000fe200078e00ff */
[----:B------:R-:W-:Y:S02]  /*1da60*/  LOP3.LUT R102, R7, 0xff, RZ, 0xc0, !PT ;  /* 0x000000ff07667812 */ /* 0x000fe400078ec0ff */
[----:B------:R-:W-:Y:S02]  /*1da70*/  LOP3.LUT R103, R100, 0xff00, R101, 0xf8, !PT ;  /* 0x0000ff0064677812 */ /* 0x000fe400078ef865 */
[----:B------:R-:W0:Y:S02]  /*1da80*/  LDC.64 R100, c[0x0][0x3b0] ;  /* 0x0000ec00ff647b82 */ /* 0x000e240000000a00 */
[----:B------:R-:W-:Y:S01]  /*1da90*/  LOP3.LUT R149, R103, 0xff, R4, 0xf8, !PT ;  /* 0x000000ff67957812 */ /* 0x000fe200078ef804 */
[----:B------:R-:W-:-:S03]  /*1daa0*/  IMAD.WIDE.U32 R102, R102, 0x100, RZ ;  /* 0x0000010066667825 */ /* 0x000fc600078e00ff */
[----:B------:R-:W-:Y:S02]  /*1dab0*/  LOP3.LUT R149, R119, R149, R151, 0xfe, !PT ;  /* 0x0000009577957212 */ /* 0x000fe400078efe97 */
[----:B------:R-:W-:Y:S02]  /*1dac0*/  LOP3.LUT R119, R102, R150, R118, 0xfe, !PT ;  /* 0x0000009666777212 */ /* 0x000fe400078efe76 */
[----:B------:R-:W-:Y:S02]  /*1dad0*/  LOP3.LUT R103, R149, R103, RZ, 0xfc, !PT ;  /* 0x0000006795677212 */ /* 0x000fe400078efcff */
[----:B------:R-:W-:Y:S01]  /*1dae0*/  LOP3.LUT R102, R119, 0xff, R8, 0xf8, !PT ;  /* 0x000000ff77667812 */ /* 0x000fe200078ef808 */
[----:B0-----:R-:W-:-:S05]  /*1daf0*/  IMAD.WIDE.U32 R100, R147, 0x8, R100 ;  /* 0x0000000893647825 */ /* 0x001fca00078e0064 */
[----:B------:R0:W-:Y:S02]  /*1db00*/  STG.E.64 desc[UR8][R100.64], R102 ;  /* 0x0000006664007986 */ /* 0x0001e4000c101b08 */
.L_x_10658:
[----:B------:R-:W-:Y:S05]  /*1db10*/  BSYNC.RECONVERGENT B1 ;  /* 0x0000000000017941 */ /* 0x000fea0003800200 */
.L_x_10657:
[----:B-----5:R1:W5:Y:S04]  /*1db20*/  @P1 LDG.E.128 R88, desc[UR8][R162.64] ;  /* 0x00000008a2581981 */ /* 0x020368000c1e1d00 */
[----:B------:R1:W5:Y:S01]  /*1db30*/  @P0 LDG.E.128 R92, desc[UR8][R152.64] ;  /* 0x00000008985c0981 */ /* 0x000362000c1e1d00 */
[----:B------:R-:W-:Y:S05]  /*1db40*/  @!P0 BRA `(.L_x_10659) ;  /* 0x0000002c00808947 */ /* 0x000fea0003800000 */
[----:B------:R-:W-:Y:S01]  /*1db50*/  ISETP.GT.AND P0, PT, R148, RZ, PT ;  /* 0x000000ff9400720c */ /* 0x000fe20003f04270 */
[----:B------:R-:W-:-:S12]  /*1db60*/  BSSY.RECONVERGENT B1, `(.L_x_10660) ;  /* 0x0000059000017945 */ /* 0x000fd80003800200 */
[----:B-----5:R-:W-:Y:S01]  /*1db70*/  @!P0 HADD2.F32 R149, -RZ, R92.H0_H0 ;  /* 0x2000005cff958230 */ /* 0x020fe20000004100 */
        /* <DEDUP_REMOVED lines=19> */
.L_x_10664:
        /* <DEDUP_REMOVED lines=13> */
.L_x_10666:
[----:B------:R-:W-:Y:S05]  /*1dd80*/  BSYNC.RECONVERGENT B3 ;  /* 0x0000000000037941 */ /* 0x000fea0003800200 */
.L_x_10665:
        /* <DEDUP_REMOVED lines=41> */
.L_x_10663:
[----:B------:R-:W-:Y:S05]  /*1e020*/  BSYNC.RECONVERGENT B2 ;  /* 0x0000000000027941 */ /* 0x000fea0003800200 */
.L_x_10662:
        /* <DEDUP_REMOVED lines=12> */
.L_x_10661:
[----:B------:R-:W-:Y:S05]  /*1e0f0*/  BSYNC.RECONVERGENT B1 ;  /* 0x0000000000017941 */ /* 0x000fea0003800200 */
.L_x_10660:
[----:B------:R-:W-:Y:S01]  /*1e100*/  BSSY.RECONVERGENT B1, `(.L_x_10667) ;  /* 0x000005a000017945 */ /* 0x000fe20003800200 */
[----:B------:R-:W-:Y:S01]  /*1e110*/  F2FP.F16.F32.PACK_AB R159, RZ, R149 ;  /* 0x00000095ff9f723e */ /* 0x000fe200000000ff */
[----:B------:R-:W-:Y:S01]  /*1e120*/  @!P0 HADD2.F32 R150, -RZ, R92.H1_H1 ;  /* 0x3000005cff968230 */ /* 0x000fe20000004100 */
[----:B------:R-:W-:Y:S01]  /*1e130*/  @!P0 MOV R100, R101 ;  /* 0x0000006500648202 */ /* 0x000fe20000000f00 */
        /* <DEDUP_REMOVED lines=18> */
.L_x_10671:
        /* <DEDUP_REMOVED lines=13> */
.L_x_10673:
[----:B------:R-:W-:Y:S05]  /*1e330*/  BSYNC.RECONVERGENT B3 ;  /* 0x0000000000037941 */ /* 0x000fea0003800200 */
.L_x_10672:
        /* <DEDUP_REMOVED lines=41> */
.L_x_10670:
[----:B------:R-:W-:Y:S05]  /*1e5d0*/  BSYNC.RECONVERGENT B2 ;  /* 0x0000000000027941 */ /* 0x000fea0003800200 */
.L_x_10669:
        /* <DEDUP_REMOVED lines=12> */
.L_x_10668:
[----:B------:R-:W-:Y:S05]  /*1e6a0*/  BSYNC.RECONVERGENT B1 ;  /* 0x0000000000017941 */ /* 0x000fea0003800200 */
.L_x_10667:
        /* <DEDUP_REMOVED lines=22> */
.L_x_10678:
        /* <DEDUP_REMOVED lines=13> */
.L_x_10680:
[----:B------:R-:W-:Y:S05]  /*1e8e0*/  BSYNC.RECONVERGENT B3 ;  /* 0x0000000000037941 */ /* 0x000fea0003800200 */
.L_x_10679:
        /* <DEDUP_REMOVED lines=42> */
.L_x_10677:
[----:B------:R-:W-:Y:S05]  /*1eb90*/  BSYNC.RECONVERGENT B2 ;  /* 0x0000000000027941 */ /* 0x000fea0003800200 */
.L_x_10676:
        /* <DEDUP_REMOVED lines=12> */
.L_x_10675:
[----:B------:R-:W-:Y:S05]  /*1ec60*/  BSYNC.RECONVERGENT B1 ;  /* 0x0000000000017941 */ /* 0x000fea0003800200 */
.L_x_10674:
        /* <DEDUP_REMOVED lines=22> */
.L_x_10685:
        /* <DEDUP_REMOVED lines=13> */
.L_x_10687:
[----:B------:R-:W-:Y:S05]  /*1eea0*/  BSYNC.RECONVERGENT B3 ;  /* 0x0000000000037941 */ /* 0x000fea0003800200 */
.L_x_10686:
        /* <DEDUP_REMOVED lines=40> */
[----:B------:R-:W-:-:S07]  /*1f130*/  LOP3.LUT R12, R100, UR32, R119, 0x96, !PT ;  /* 0x00000020640c7c12 */ /* 0x000fce000f8e9677 */
.L_x_10684:
[----:B------:R-:W-:Y:S05]  /*1f140*/  BSYNC.RECONVERGENT B2 ;  /* 0x0000000000027941 */ /* 0x000fea0003800200 */
.L_x_10683:
[----:B------:R-:W-:Y:S01]  /*1f150*/  I2FP.F32.U32 R5, R5 ;  /* 0x0000000500057245 */ /* 0x000fe20000201000 */
[----:B------:R-:W-:Y:S02]  /*1f160*/  HFMA2 R100, -RZ, RZ, 0.1171875, 0 ;  /* 0x2f800000ff647431 */ /* 0x000fe400000001ff */
[----:B------:R-:W-:-:S03]  /*1f170*/  HADD2.F32 R148, -RZ, R93.H1_H1 ;  /* 0x3000005dff947230 */ /* 0x000fc60000004100 */
[----:B------:R-:W-:Y:S01]  /*1f180*/  FFMA.FTZ R5, R5, R100, 1.1641532182693481445e-10 ;  /* 0x2f00000005057423 */ /* 0x000fe20000010064 */
[----:B------:R-:W-:-:S04]  /*1f190*/  HADD2.F32 R100, -RZ, R89.H1_H1 ;  /* 0x30000059ff647230 */ /* 0x000fc80000004100 */
[----:B------:R-:W-:Y:S01]  /*1f1a0*/  FSETP.GTU.FTZ.AND P2, PT, R5, UR10, PT ;  /* 0x0000000a05007c0b */ /* 0x000fe2000bf5c000 */
[----:B------:R-:W-:-:S03]  /*1f1b0*/  FMUL.FTZ R100, R100, UR13 ;  /* 0x0000000d64647c20 */ /* 0x000fc60008410000 */
[----:B------:R-:W-:Y:S01]  /*1f1c0*/  SEL R5, RZ, 0x1, P2 ;  /* 0x00000001ff057807 */ /* 0x000fe20001000000 */
[----:B------:R-:W-:-:S05]  /*1f1d0*/  FMUL.FTZ R100, R100, UR12 ;  /* 0x0000000c64647c20 */ /* 0x000fca0008410000 */
[----:B------:R-:W-:Y:S01]  /*1f1e0*/  FSEL R151, R100, RZ, !P2 ;  /* 0x000000ff64977208 */ /* 0x000fe20005000000 */
[----:B------:R-:W-:-:S05]  /*1f1f0*/  HADD2.F32 R100, -RZ, R85.H1_H1 ;  /* 0x30000055ff647230 */ /* 0x000fca0000004100 */
[----:B------:R-:W-:-:S07]  /*1f200*/  FFMA.FTZ R151, R151, R100, R148 ;  /* 0x0000006497977223 */ /* 0x000fce0000010094 */
.L_x_10682:
[----:B------:R-:W-:Y:S05]  /*1f210*/  BSYNC.RECONVERGENT B1 ;  /* 0x0000000000017941 */ /* 0x000fea0003800200 */
.L_x_10681:
        /* <DEDUP_REMOVED lines=22> */
.L_x_10692:
        /* <DEDUP_REMOVED lines=13> */
.L_x_10694:
[----:B------:R-:W-:Y:S05]  /*1f450*/  BSYNC.RECONVERGENT B3 ;  /* 0x0000000000037941 */ /* 0x000fea0003800200 */
.L_x_10693:
        /* <DEDUP_REMOVED lines=41> */
[----:B------:R-:W-:-:S07]  /*1f6f0*/  IMAD.MOV.U32 R100, RZ, RZ, RZ ;  /* 0x000000ffff647224 */ /* 0x000fce00078e00ff */
.L_x_10691:
[----:B------:R-:W-:Y:S05]  /*1f700*/  BSYNC.RECONVERGENT B2 ;  /* 0x0000000000027941 */ /* 0x000fea0003800200 */
.L_x_10690:
[----:B------:R-:W-:Y:S01]  /*1f710*/  I2FP.F32.U32 R4, R4 ;  /* 0x0000000400047245 */ /* 0x000fe20000201000 */
[----:B------:R-:W-:Y:S02]  /*1f720*/  HFMA2 R101, -RZ, RZ, 0.1171875, 0 ;  /* 0x2f800000ff657431 */ /* 0x000fe400000001ff */
[----:B------:R-:W-:-:S03]  /*1f730*/  HADD2.F32 R102, -RZ, R94.H0_H0 ;  /* 0x2000005eff667230 */ /* 0x000fc60000004100 */
        /* <DEDUP_REMOVED lines=9> */
.L_x_10689:
[----:B------:R-:W-:Y:S05]  /*1f7d0*/  BSYNC.RECONVERGENT B1 ;  /* 0x0000000000017941 */ /* 0x000fea0003800200 */
.L_x_10688:
        /* <DEDUP_REMOVED lines=22> */
.L_x_10699:
        /* <DEDUP_REMOVED lines=13> */
.L_x_10701:
[----:B------:R-:W-:Y:S05]  /*1fa10*/  BSYNC.RECONVERGENT B3 ;  /* 0x0000000000037941 */ /* 0x000fea0003800200 */
.L_x_10700:
        /* <DEDUP_REMOVED lines=38> */
[----:B------:R-:W-:Y:S01]  /*1fc80*/  IMAD.WIDE.U32 R118, R118, -0x2daee0ad, RZ ;  /* 0xd2511f5376767825 */ /* 0x000fe200078e00ff */
[----:B------:R-:W-:-:S04]  /*1fc90*/  LOP3.LUT R11, R102, UR31, R11, 0x96, !PT ;  /* 0x0000001f660b7c12 */ /* 0x000fc8000f8e960b */
[----:B------:R-:W-:-:S07]  /*1fca0*/  LOP3.LUT R12, R100, UR32, R119, 0x96, !PT ;  /* 0x00000020640c7c12 */ /* 0x000fce000f8e9677 */
.L_x_10698:
[----:B------:R-:W-:Y:S05]  /*1fcb0*/  BSYNC.RECONVERGENT B2 ;  /* 0x0000000000027941 */ /* 0x000fea0003800200 */
.L_x_10697:
[----:B------:R-:W-:Y:S01]  /*1fcc0*/  I2FP.F32.U32 R3, R3 ;  /* 0x0000000300037245 */ /* 0x000fe20000201000 */
[----:B------:R-:W-:Y:S02]  /*1fcd0*/  IMAD.MOV.U32 R100, RZ, RZ, 0x2f800000 ;  /* 0x2f800000ff647424 */ /* 0x000fe400078e00ff */
[----:B------:R-:W-:Y:S02]  /*1fce0*/  HADD2.F32 R103, -RZ, R94.H1_H1 ;  /* 0x3000005eff677230 */ /* 0x000fe40000004100 */
[----:B------:R-:W-:Y:S01]  /*1fcf0*/  FFMA.FTZ R3, R3, R100, 1.1641532182693481445e-10 ;  /* 0x2f00000003037423 */ /* 0x000fe20000010064 */
[----:B------:R-:W-:-:S04]  /*1fd00*/  HADD2.F32 R100, -RZ, R90.H1_H1 ;  /* 0x3000005aff647230 */ /* 0x000fc80000004100 */
[----:B------:R-:W-:Y:S01]  /*1fd10*/  FSETP.GTU.FTZ.AND P2, PT, R3, UR10, PT ;  /* 0x0000000a03007c0b */ /* 0x000fe2000bf5c000 */
[----:B------:R-:W-:Y:S01]  /*1fd20*/  FMUL.FTZ R100, R100, UR13 ;  /* 0x0000000d64647c20 */ /* 0x000fe20008410000 */
[----:B------:R-:W-:-:S03]  /*1fd30*/  HADD2.F32 R3, -RZ, R86.H1_H1 ;  /* 0x30000056ff037230 */ /* 0x000fc60000004100 */
[----:B------:R-:W-:-:S05]  /*1fd40*/  FMUL.FTZ R100, R100, UR12 ;  /* 0x0000000c64647c20 */ /* 0x000fca0008410000 */
[----:B------:R-:W-:-:S05]  /*1fd50*/  FSEL R152, R100, RZ, !P2 ;  /* 0x000000ff64987208 */ /* 0x000fca0005000000 */
[----:B------:R-:W-:Y:S01]  /*1fd60*/  FFMA.FTZ R152, R152, R3, R103 ;  /* 0x0000000398987223 */ /* 0x000fe20000010067 */
[----:B------:R-:W-:-:S07]  /*1fd70*/  SEL R3, RZ, 0x1, P2 ;  /* 0x00000001ff037807 */ /* 0x000fce0001000000 */
.L_x_10696:
[----:B------:R-:W-:Y:S05]  /*1fd80*/  BSYNC.RECONVERGENT B1 ;  /* 0x0000000000017941 */ /* 0x000fea0003800200 */
.L_x_10695:
        /* <DEDUP_REMOVED lines=22> */
.L_x_10706:
        /* <DEDUP_REMOVED lines=13> */
.L_x_10708:
[----:B------:R-:W-:Y:S05]  /*1ffc0*/  BSYNC.RECONVERGENT B3 ;  /* 0x0000000000037941 */ /* 0x000fea0003800200 */
.L_x_10707:
        /* <DEDUP_REMOVED lines=40> */
[----:B------:R-:W-:-:S07]  /*20250*/  IMAD.MOV.U32 R100, RZ, RZ, RZ ;  /* 0x000000ffff647224 */ /* 0x000fce00078e00ff */
.L_x_10705:
[----:B------:R-:W-:Y:S05]  /*20260*/  BSYNC.RECONVERGENT B2 ;  /* 0x0000000000027941 */ /* 0x000fea0003800200 */
.L_x_10704:
[----:B------:R-:W-:Y:S01]  /*20270*/  I2FP.F32.U32 R2, R2 ;  /* 0x0000000200027245 */ /* 0x000fe20000201000 */
[----:B------:R-:W-:Y:S02]  /*20280*/  HFMA2 R101, -RZ, RZ, 0.1171875, 0 ;  /* 0x2f800000ff657431 */ /* 0x000fe400000001ff */
[----:B------:R-:W-:-:S03]  /*20290*/  HADD2.F32 R103, -RZ, R95.H0_H0 ;  /* 0x2000005fff677230 */ /* 0x000fc60000004100 */
[----:B------:R-:W-:Y:S01]  /*202a0*/  FFMA.FTZ R2, R2, R101, 1.1641532182693481445e-10 ;  /* 0x2f00000002027423 */ /* 0x000fe20000010065 */
[----:B------:R-:W-:-:S04]  /*202b0*/  HADD2.F32 R101, -RZ, R91.H0_H0 ;  /* 0x2000005bff657230 */ /* 0x000fc80000004100 */
[----:B------:R-:W-:Y:S01]  /*202c0*/  FSETP.GTU.FTZ.AND P2, PT, R2, UR10, PT ;  /* 0x0000000a02007c0b */ /* 0x000fe2000bf5c000 */
[----:B------:R-:W-:-:S03]  /*202d0*/  FMUL.FTZ R101, R101, UR13 ;  /* 0x0000000d65657c20 */ /* 0x000fc60008410000 */
[----:B------:R-:W-:Y:S01]  /*202e0*/  SEL R2, RZ, 0x1, P2 ;  /* 0x00000001ff027807 */ /* 0x000fe20001000000 */
[----:B------:R-:W-:-:S05]  /*202f0*/  FMUL.FTZ R101, R101, UR12 ;  /* 0x0000000c65657c20 */ /* 0x000fca0008410000 */
[----:B------:R-:W-:Y:S01]  /*20300*/  FSEL R148, R101, RZ, !P2 ;  /* 0x000000ff65947208 */ /* 0x000fe20005000000 */
[----:B------:R-:W-:-:S05]  /*20310*/  HADD2.F32 R101, -RZ, R87.H0_H0 ;  /* 0x20000057ff657230 */ /* 0x000fca0000004100 */
[----:B------:R-:W-:-:S07]  /*20320*/  FFMA.FTZ R148, R148, R101, R103 ;  /* 0x0000006594947223 */ /* 0x000fce0000010067 */
.L_x_10703:
[----:B------:R-:W-:Y:S05]  /*20330*/  BSYNC.RECONVERGENT B1 ;  /* 0x0000000000017941 */ /* 0x000fea0003800200 */
.L_x_10702:
        /* <DEDUP_REMOVED lines=22> */
.L_x_10713:
        /* <DEDUP_REMOVED lines=13> */
.L_x_10715:
[----:B------:R-:W-:Y:S05]  /*20570*/  BSYNC.RECONVERGENT B3 ;  /* 0x0000000000037941 */ /* 0x000fea0003800200 */
.L_x_10714:
        /* <DEDUP_REMOVED lines=40> */
[----:B------:R-:W-:-:S07]  /*20800*/  HFMA2 R119, -RZ, RZ, 0, 0 ;  /* 0x00000000ff777431 */ /* 0x000fce00000001ff */
.L_x_10712:
[----:B------:R-:W-:Y:S05]  /*20810*/  BSYNC.RECONVERGENT B2 ;  /* 0x0000000000027941 */ /* 0x000fea0003800200 */
.L_x_10711:
        /* <DEDUP_REMOVED lines=12> */
.L_x_10710:
[----:B------:R-:W-:Y:S05]  /*208e0*/  BSYNC.RECONVERGENT B1 ;  /* 0x0000000000017941 */ /* 0x000fea0003800200 */
.L_x_10709:
[----:B------:R-:W-:Y:S02]  /*208f0*/  F2FP.F16.F32.PACK_AB R164, RZ, R153 ;  /* 0x00000099ffa4723e */ /* 0x000fe400000000ff */
[----:B------:R-:W-:Y:S02]  /*20900*/  PRMT R102, R162, 0x5410, R163 ;  /* 0x00005410a2667816 */ /* 0x000fe400000000a3 */
[----:B------:R-:W-:Y:S02]  /*20910*/  PRMT R101, R161, 0x5410, R160 ;  /* 0x00005410a1657816 */ /* 0x000fe400000000a0 */
[----:B------:R-:W-:Y:S02]  /*20920*/  PRMT R100, R159, 0x5410, R158 ;  /* 0x000054109f647816 */ /* 0x000fe4000000009e */
[----:B------:R-:W-:Y:S01]  /*20930*/  PRMT R103, R103, 0x5410, R164 ;  /* 0x0000541067677816 */ /* 0x000fe200000000a4 */
[----:B------:R-:W-:Y:S06]  /*20940*/  BRA `(.L_x_10716) ;  /* 0x0000002800fc7947 */ /* 0x000fec0003800000 */
.L_x_10659:
        /* <DEDUP_REMOVED lines=21> */
.L_x_10721:
        /* <DEDUP_REMOVED lines=13> */
.L_x_10723:
[----:B------:R-:W-:Y:S05]  /*20b70*/  BSYNC.RECONVERGENT B3 ;  /* 0x0000000000037941 */ /* 0x000fea0003800200 */
.L_x_10722:
        /* <DEDUP_REMOVED lines=41> */
.L_x_10720:
[----:B------:R-:W-:Y:S05]  /*20e10*/  BSYNC.RECONVERGENT B2 ;  /* 0x0000000000027941 */ /* 0x000fea0003800200 */
.L_x_10719:
        /* <DEDUP_REMOVED lines=11> */
.L_x_10718:
[----:B------:R-:W-:Y:S05]  /*20ed0*/  BSYNC.RECONVERGENT B1 ;  /* 0x0000000000017941 */ /* 0x000fea0003800200 */
.L_x_10717:
        /* <DEDUP_REMOVED lines=18> */
.L_x_10728:
        /* <DEDUP_REMOVED lines=13> */
.L_x_10730:
[----:B------:R-:W-:Y:S05]  /*210d0*/  BSYNC.RECONVERGENT B3 ;  /* 0x0000000000037941 */ /* 0x000fea0003800200 */
.L_x_10729:
        /* <DEDUP_REMOVED lines=42> */
.L_x_10727:
[----:B------:R-:W-:Y:S05]  /*21380*/  BSYNC.RECONVERGENT B2 ;  /* 0x0000000000027941 */ /* 0x000fea0003800200 */
.L_x_10726:
        /* <DEDUP_REMOVED lines=11> */
.L_x_10725:
[----:B------:R-:W-:Y:S05]  /*21440*/  BSYNC.RECONVERGENT B1 ;  /* 0x0000000000017941 */ /* 0x000fea0003800200 */
.L_x_10724:
        /* <DEDUP_REMOVED lines=18> */
.L_x_10735:
        /* <DEDUP_REMOVED lines=13> */
.L_x_10737:
[----:B------:R-:W-:Y:S05]  /*21640*/  BSYNC.RECONVERGENT B3 ;  /* 0x0000000000037941 */ /* 0x000fea0003800200 */
.L_x_10736:
        /* <DEDUP_REMOVED lines=42> */
.L_x_10734:
[----:B------:R-:W-:Y:S05]  /*218f0*/  BSYNC.RECONVERGENT B2 ;  /* 0x0000000000027941 */ /* 0x000fea0003800200 */
.L_x_10733:
        /* <DEDUP_REMOVED lines=11> */
.L_x_10732:
[----:B------:R-:W-:Y:S05]  /*219b0*/  BSYNC.RECONVERGENT B1 ;  /* 0x0000000000017941 */ /* 0x000fea0003800200 */
.L_x_10731:
        /* <DEDUP_REMOVED lines=18> */
.L_x_10742:
        /* <DEDUP_REMOVED lines=13> */
.L_x_10744:
[----:B------:R-:W-:Y:S05]  /*21bb0*/  BSYNC.RECONVERGENT B3 ;  /* 0x0000000000037941 */ /* 0x000fea0003800200 */
.L_x_10743:
        /* <DEDUP_REMOVED lines=38> */
[----:B------:R-:W-:-:S03]  /*21e20*/  IMAD.WIDE.U32 R100, R101, -0x2daee0ad, RZ ;  /* 0xd2511f5365647825 */ /* 0x000fc600078e00ff */
[----:B------:R-:W-:Y:S01]  /*21e30*/  MOV R118, R100 ;  /* 0x0000006400767202 */ /* 0x000fe20000000f00 */
[----:B------:R-:W-:Y:S01]  /*21e40*/  IMAD.MOV.U32 R100, RZ, RZ, RZ ;  /* 0x000000ffff647224 */ /* 0x000fe200078e00ff */
[----:B------:R-:W-:-:S07]  /*21e50*/  LOP3.LUT R12, R102, UR32, R101, 0x96, !PT ;  /* 0x00000020660c7c12 */ /* 0x000fce000f8e9665 */
.L_x_10741:
[----:B------:R-:W-:Y:S05]  /*21e60*/  BSYNC.RECONVERGENT B2 ;  /* 0x0000000000027941 */ /* 0x000fea0003800200 */
.L_x_10740:
        /* <DEDUP_REMOVED lines=11> */
.L_x_10739:
[----:B------:R-:W-:Y:S05]  /*21f20*/  BSYNC.RECONVERGENT B1 ;  /* 0x0000000000017941 */ /* 0x000fea0003800200 */
.L_x_10738:
        /* <DEDUP_REMOVED lines=18> */
.L_x_10749:
        /* <DEDUP_REMOVED lines=13> */
.L_x_10751:
[----:B------:R-:W-:Y:S05]  /*22120*/  BSYNC.RECONVERGENT B3 ;  /* 0x0000000000037941 */ /* 0x000fea0003800200 */
.L_x_10750:
        /* <DEDUP_REMOVED lines=41> */
[----:B------:R-:W-:-:S07]  /*223c0*/  HFMA2 R101, -RZ, RZ, 0, 0 ;  /* 0x00000000ff657431 */ /* 0x000fce00000001ff */
.L_x_10748:
[----:B------:R-:W-:Y:S05]  /*223d0*/  BSYNC.RECONVERGENT B2 ;  /* 0x0000000000027941 */ /* 0x000fea0003800200 */
.L_x_10747:
        /* <DEDUP_REMOVED lines=8> */
[----:B------:R-:W-:-:S05]  /*22460*/  FSEL R147, R100, RZ, !P0 ;  /* 0x000000ff64937208 */ /* 0x000fca0004000000 */
[----:B------:R-:W-:Y:S01]  /*22470*/  FMUL.FTZ R147, R4, R147 ;  /* 0x0000009304937220 */ /* 0x000fe20000410000 */
[----:B------:R-:W-:-:S07]  /*22480*/  SEL R4, RZ, 0x1, P0 ;  /* 0x00000001ff047807 */ /* 0x000fce0000000000 */
.L_x_10746:
[----:B------:R-:W-:Y:S05]  /*22490*/  BSYNC.RECONVERGENT B1 ;  /* 0x0000000000017941 */ /* 0x000fea0003800200 */
.L_x_10745:
        /* <DEDUP_REMOVED lines=18> */
.L_x_10756:
        /* <DEDUP_REMOVED lines=13> */
.L_x_10758:
[----:B------:R-:W-:Y:S05]  /*22690*/  BSYNC.RECONVERGENT B3 ;  /* 0x0000000000037941 */ /* 0x000fea0003800200 */
.L_x_10757:
        /* <DEDUP_REMOVED lines=42> */
.L_x_10755:
[----:B------:R-:W-:Y:S05]  /*22940*/  BSYNC.RECONVERGENT B2 ;  /* 0x0000000000027941 */ /* 0x000fea0003800200 */
.L_x_10754:
        /* <DEDUP_REMOVED lines=8> */
[----:B------:R-:W-:-:S05]  /*229d0*/  FSEL R152, R101, RZ, !P0 ;  /* 0x000000ff65987208 */ /* 0x000fca0004000000 */
[----:B------:R-:W-:Y:S01]  /*229e0*/  FMUL.FTZ R152, R3, R152 ;  /* 0x0000009803987220 */ /* 0x000fe20000410000 */
[----:B------:R-:W-:-:S07]  /*229f0*/  SEL R3, RZ, 0x1, P0 ;  /* 0x00000001ff037807 */ /* 0x000fce0000000000 */
.L_x_10753:
[----:B------:R-:W-:Y:S05]  /*22a00*/  BSYNC.RECONVERGENT B1 ;  /* 0x0000000000017941 */ /* 0x000fea0003800200 */
.L_x_10752:
        /* <DEDUP_REMOVED lines=18> */
.L_x_10763:
        /* <DEDUP_REMOVED lines=13> */
.L_x_10765:
[----:B------:R-:W-:Y:S05]  /*22c00*/  BSYNC.RECONVERGENT B3 ;  /* 0x0000000000037941 */ /* 0x000fea0003800200 */
.L_x_10764:
        /* <DEDUP_REMOVED lines=42> */
.L_x_10762:
[----:B------:R-:W-:Y:S05]  /*22eb0*/  BSYNC.RECONVERGENT B2 ;  /* 0x0000000000027941 */ /* 0x000fea0003800200 */
.L_x_10761:
        /* <DEDUP_REMOVED lines=11> */
.L_x_10760:
[----:B------:R-:W-:Y:S05]  /*22f70*/  BSYNC.RECONVERGENT B1 ;  /* 0x0000000000017941 */ /* 0x000fea0003800200 */
.L_x_10759:
        /* <DEDUP_REMOVED lines=18> */
.L_x_10770:
        /* <DEDUP_REMOVED lines=13> */
.L_x_10772:
[----:B------:R-:W-:Y:S05]  /*23170*/  BSYNC.RECONVERGENT B3 ;  /* 0x0000000000037941 */ /* 0x000fea0003800200 */
.L_x_10771:
        /* <DEDUP_REMOVED lines=42> */
.L_x_10769:
[----:B------:R-:W-:Y:S05]  /*23420*/  BSYNC.RECONVERGENT B2 ;  /* 0x0000000000027941 */ /* 0x000fea0003800200 */
.L_x_10768:
        /* <DEDUP_REMOVED lines=11> */
.L_x_10767:
[----:B------:R-:W-:Y:S05]  /*234e0*/  BSYNC.RECONVERGENT B1 ;  /* 0x0000000000017941 */ /* 0x000fea0003800200 */
.L_x_10766:
[----:B------:R-:W-:Y:S02]  /*234f0*/  F2FP.F16.F32.PACK_AB R103, RZ, R153 ;  /* 0x00000099ff67723e */ /* 0x000fe400000000ff */
[----:B------:R-:W-:Y:S02]  /*23500*/  PRMT R102, R163, 0x5410, R164 ;  /* 0x00005410a3667816 */ /* 0x000fe400000000a4 */
[----:B------:R-:W-:Y:S02]  /*23510*/  PRMT R101, R161, 0x5410, R162 ;  /* 0x00005410a1657816 */ /* 0x000fe400000000a2 */
[----:B------:R-:W-:Y:S02]  /*23520*/  PRMT R100, R160, 0x5410, R159 ;  /* 0x00005410a0647816 */ /* 0x000fe4000000009f */
[----:B------:R-:W-:-:S07]  /*23530*/  PRMT R103, R158, 0x5410, R103 ;  /* 0x000054109e677816 */ /* 0x000fce0000000067 */
.L_x_10716:
[----:B------:R-:W-:-:S04]  /*23540*/  IMAD.WIDE.U32 R154, R157, 0x10, R154 ;  /* 0x000000109d9a7825 */ /* 0x000fc800078e009a */
[----:B------:R-:W-:Y:S01]  /*23550*/  FADD.FTZ R157, RZ, R107 ;  /* 0x0000006bff9d7221 */ /* 0x000fe20000010000 */
        /* <DEDUP_REMOVED lines=38> */
[----:B------:R-:W-:Y:S06]  /*237c0*/  @!P1 BRA `(.L_x_10774) ;  /* 0x0000000000509947 */ /* 0x000fec0003800000 */
[----:B------:R-:W-:Y:S01]  /*237d0*/  IMAD.U32 R100, R2, 0x10000, RZ ;  /* 0x0001000002647824 */ /* 0x000fe200078e00ff */
[----:B------:R-:W-:Y:S02]  /*237e0*/  LOP3.LUT R158, R5, 0xff, RZ, 0xc0, !PT ;  /* 0x000000ff059e7812 */ /* 0x000fe400078ec0ff */
[----:B------:R-:W-:Y:S02]  /*237f0*/  LOP3.LUT R154, R6, 0xff, RZ, 0xc0, !PT ;  /* 0x000000ff069a7812 */ /* 0x000fe400078ec0ff */
[----:B------:R-:W-:Y:S01]  /*23800*/  LOP3.LUT R101, R100, 0xff0000, RZ, 0xc0, !PT ;  /* 0x00ff000064657812 */ /* 0x000fe200078ec0ff */
[----:B------:R-:W-:Y:S01]  /*23810*/  IMAD.WIDE.U32 R158, R158, 0x1000000, RZ ;  /* 0x010000009e9e7825 */ /* 0x000fe200078e00ff */
[----:B------:R-:W-:Y:S02]  /*23820*/  LOP3.LUT R100, R0, 0xffff, RZ, 0xc0, !PT ;  /* 0x0000ffff00647812 */ /* 0x000fe400078ec0ff */
[----:B------:R-:W-:Y:S01]  /*23830*/  LOP3.LUT R102, R7, 0xff, RZ, 0xc0, !PT ;  /* 0x000000ff07667812 */ /* 0x000fe200078ec0ff */
[----:B------:R-:W-:Y:S01]  /*23840*/  IMAD.WIDE.U32 R154, R154, 0x10000, RZ ;  /* 0x000100009a9a7825 */ /* 0x000fe200078e00ff */
[----:B------:R-:W-:-:S02]  /*23850*/  PRMT R100, R101, 0x4210, R100 ;  /* 0x0000421065647816 */ /* 0x000fc40000000064 */
[----:B------:R-:W-:-:S04]  /*23860*/  PRMT R101, R3, 0x7104, RZ ;  /* 0x0000710403657816 */ /* 0x000fc800000000ff */
        /* <DEDUP_REMOVED lines=10> */
.L_x_10774:
[----:B------:R-:W-:Y:S05]  /*23910*/  BSYNC.RECONVERGENT B1 ;  /* 0x0000000000017941 */ /* 0x000fea0003800200 */
.L_x_10773:
[----:B------:R-:W-:Y:S01]  /*23920*/  FADD.FTZ R157, R157, R144 ;  /* 0x000000909d9d7221 */ /* 0x000fe20000010000 */
[----:B0-----:R-:W0:Y:S01]  /*23930*/  S2R R102, SR_TID.X ;  /* 0x0000000000667919 */ /* 0x001e220000002100 */
[----:B------:R-:W-:Y:S02]  /*23940*/  UMOV UR33, 0xffffffff ;  /* 0xffffffff00217882 */ /* 0x000fe40000000000 */
        /* <DEDUP_REMOVED lines=10> */
[----:B------:R-:W-:Y:S01]  /*239f0*/  FADD.FTZ R100, R100, R153 ;  /* 0x0000009964647221 */ /* 0x000fe20000010000 */
[----:B------:R-:W-:Y:S06]  /*23a00*/  BRA.DIV UR33, `(.L_x_10775) ;  /* 0x0000001a21b07947 */ /* 0x000fec000b800000 */
        /* <DEDUP_REMOVED lines=117> */
.L_x_10790:
        /* <DEDUP_REMOVED lines=17> */
[----:B------:R-:W-:Y:S02]  /*24270*/  HADD2.F32 R101, -RZ, R16.H0_H0 ;  /* 0x20000010ff657230 */ /* 0x000fe40000004100 */
[--C-:B------:R-:W-:Y:S02]  /*24280*/  HADD2.F32 R156, -RZ, R40.reuse.H1_H1 ;  /* 0x30000028ff9c7230 */ /* 0x100fe40000004100 */
[C---:B------:R-:W-:Y:S01]  /*24290*/  FADD.FTZ R100, -R154.reuse, R107 ;  /* 0x0000006b9a647221 */ /* 0x040fe20000010100 */
[----:B------:R-:W-:Y:S02]  /*242a0*/  HADD2.F32 R107, -RZ, R40.H0_H0 ;  /* 0x20000028ff6b7230 */ /* 0x000fe40000004100 */
[C---:B------:R-:W-:Y:S01]  /*242b0*/  FADD.FTZ R106, -R154.reuse, R106 ;  /* 0x0000006a9a6a7221 */ /* 0x040fe20000010100 */
[----:B------:R-:W-:Y:S01]  /*242c0*/  FADD.FTZ R104, -R154, R104 ;  /* 0x000000689a687221 */ /* 0x000fe20000010100 */
[----:B------:R-:W-:Y:S01]  /*242d0*/  FMUL.FTZ R100, R103, R100 ;  /* 0x0000006467647220 */ /* 0x000fe20000410000 */
[----:B------:R-:W-:-:S02]  /*242e0*/  HADD2.F32 R155, -RZ, R41.H1_H1 ;  /* 0x30000029ff9b7230 */ /* 0x000fc40000004100 */
[----:B------:R-:W-:Y:S01]  /*242f0*/  FADD.FTZ R98, -R154, R98 ;  /* 0x000000629a627221 */ /* 0x000fe20000010100 */
[C---:B------:R-:W-:Y:S01]  /*24300*/  FMUL.FTZ R104, R103.reuse, R104 ;  /* 0x0000006867687220 */ /* 0x040fe20000410000 */
[----:B------:R-:W-:Y:S01]  /*24310*/  FFMA.FTZ R100, R100, R101, R107 ;  /* 0x0000006564647223 */ /* 0x000fe2000001006b */
[C---:B------:R-:W-:Y:S01]  /*24320*/  FMUL.FTZ R101, R103.reuse, R106 ;  /* 0x0000006a67657220 */ /* 0x040fe20000410000 */
[----:B------:R-:W-:Y:S02]  /*24330*/  HADD2.F32 R106, -RZ, R16.H1_H1 ;  /* 0x30000010ff6a7230 */ /* 0x000fe40000004100 */
[----:B------:R-:W-:Y:S01]  /*24340*/  FMUL.FTZ R98, R103, R98 ;  /* 0x0000006267627220 */ /* 0x000fe20000410000 */
[----:B------:R-:W-:Y:S02]  /*24350*/  HADD2.F32 R107, -RZ, R17.H1_H1 ;  /* 0x30000011ff6b7230 */ /* 0x000fe40000004100 */
[C---:B------:R-:W-:Y:S01]  /*24360*/  FADD.FTZ R96, -R154.reuse, R96 ;  /* 0x000000609a607221 */ /* 0x040fe20000010100 */
[C---:B------:R-:W-:Y:S01]  /*24370*/  FADD.FTZ R120, -R154.reuse, R120 ;  /* 0x000000789a787221 */ /* 0x040fe20000010100 */
[----:B------:R-:W-:Y:S01]  /*24380*/  FFMA.FTZ R101, R101, R106, R156 ;  /* 0x0000006a65657223 */ /* 0x000fe2000001009c */
[----:B------:R-:W-:Y:S01]  /*24390*/  FADD.FTZ R106, -R154, R105 ;  /* 0x000000699a6a7221 */ /* 0x000fe20000010100 */
[----:B------:R-:W-:-:S02]  /*243a0*/  HADD2.F32 R156, -RZ, R41.H0_H0 ;  /* 0x20000029ff9c7230 */ /* 0x000fc40000004100 */
[C---:B------:R-:W-:Y:S01]  /*243b0*/  FMUL.FTZ R96, R103.reuse, R96 ;  /* 0x0000006067607220 */ /* 0x040fe20000410000 */
[C---:B------:R-:W-:Y:S01]  /*243c0*/  FADD.FTZ R114, -R154.reuse, R114 ;  /* 0x000000729a727221 */ /* 0x040fe20000010100 */
[C---:B------:R-:W-:Y:S01]  /*243d0*/  FMUL.FTZ R105, R103.reuse, R106 ;  /* 0x0000006a67697220 */ /* 0x040fe20000410000 */
[----:B------:R-:W-:Y:S02]  /*243e0*/  HADD2.F32 R106, -RZ, R17.H0_H0 ;  /* 0x20000011ff6a7230 */ /* 0x000fe40000004100 */
[C---:B------:R-:W-:Y:S01]  /*243f0*/  FADD.FTZ R112, -R154.reuse, R112 ;  /* 0x000000709a707221 */ /* 0x040fe20000010100 */
[----:B------:R-:W-:Y:S01]  /*24400*/  FMUL.FTZ R114, R103, R114 ;  /* 0x0000007267727220 */ /* 0x000fe20000410000 */
[----:B------:R-:W-:Y:S02]  /*24410*/  HADD2.F32 R157, -RZ, R23.H1_H1 ;  /* 0x30000017ff9d7230 */ /* 0x000fe40000004100 */
[----:B------:R-:W-:Y:S01]  /*24420*/  FADD.FTZ R122, -R154, R122 ;  /* 0x0000007a9a7a7221 */ /* 0x000fe20000010100 */
[----:B------:R-:W-:Y:S01]  /*24430*/  FFMA.FTZ R105, R105, R106, R156 ;  /* 0x0000006a69697223 */ /* 0x000fe2000001009c */
[----:B------:R-:W-:Y:S01]  /*24440*/  FFMA.FTZ R106, R104, R107, R155 ;  /* 0x0000006b686a7223 */ /* 0x000fe2000001009b */
[----:B------:R-:W-:Y:S01]  /*24450*/  FADD.FTZ R104, -R154, R99 ;  /* 0x000000639a687221 */ /* 0x000fe20000010100 */
[----:B------:R-:W-:-:S02]  /*24460*/  HADD2.F32 R155, -RZ, R18.H0_H0 ;  /* 0x20000012ff9b7230 */ /* 0x000fc40000004100 */
[C---:B------:R-:W-:Y:S01]  /*24470*/  FMUL.FTZ R112, R103.reuse, R112 ;  /* 0x0000007067707220 */ /* 0x040fe20000410000 */
[--C-:B------:R-:W-:Y:S02]  /*24480*/  HADD2.F32 R99, -RZ, R42.reuse.H0_H0 ;  /* 0x2000002aff637230 */ /* 0x100fe40000004100 */
[----:B------:R-:W-:Y:S01]  /*24490*/  FMUL.FTZ R104, R103, R104 ;  /* 0x0000006867687220 */ /* 0x000fe20000410000 */
[----:B------:R-:W-:Y:S02]  /*244a0*/  HADD2.F32 R107, -RZ, R42.H1_H1 ;  /* 0x3000002aff6b7230 */ /* 0x000fe40000004100 */
[----:B------:R-:W-:Y:S01]  /*244b0*/  FADD.FTZ R126, -R154, R126 ;  /* 0x0000007e9a7e7221 */ /* 0x000fe20000010100 */
[----:B------:R-:W-:Y:S02]  /*244c0*/  HADD2.F32 R156, -RZ, R43.H0_H0 ;  /* 0x2000002bff9c7230 */ /* 0x000fe40000004100 */
[----:B------:R-:W-:Y:S01]  /*244d0*/  FFMA.FTZ R155, R104, R155, R99 ;  /* 0x0000009b689b7223 */ /* 0x000fe20000010063 */
[----:B------:R-:W-:-:S02]  /*244e0*/  HADD2.F32 R99, -RZ, R18.H1_H1 ;  /* 0x30000012ff637230 */ /* 0x000fc40000004100 */
[C---:B------:R-:W-:Y:S01]  /*244f0*/  FADD.FTZ R104, -R154.reuse, R97 ;  /* 0x000000619a687221 */ /* 0x040fe20000010100 */
[--C-:B------:R-:W-:Y:S02]  /*24500*/  HADD2.F32 R97, -RZ, R19.reuse.H1_H1 ;  /* 0x30000013ff617230 */ /* 0x100fe40000004100 */
[C---:B------:R-:W-:Y:S01]  /*24510*/  FADD.FTZ R124, -R154.reuse, R124 ;  /* 0x0000007c9a7c7221 */ /* 0x040fe20000010100 */
[----:B------:R-:W-:Y:S01]  /*24520*/  FADD.FTZ R128, -R154, R128 ;  /* 0x000000809a807221 */ /* 0x000fe20000010100 */
[----:B------:R-:W-:Y:S01]  /*24530*/  FFMA.FTZ R98, R98, R99, R107 ;  /* 0x0000006362627223 */ /* 0x000fe2000001006b */
[----:B------:R-:W-:Y:S01]  /*24540*/  FMUL.FTZ R99, R103, R104 ;  /* 0x0000006867637220 */ /* 0x000fe20000410000 */
[----:B------:R-:W-:Y:S02]  /*24550*/  HADD2.F32 R104, -RZ, R19.H0_H0 ;  /* 0x20000013ff687230 */ /* 0x000fe40000004100 */
[----:B------:R-:W-:Y:S01]  /*24560*/  FADD.FTZ R134, -R154, R134 ;  /* 0x000000869a867221 */ /* 0x000fe20000010100 */
[----:B------:R-:W-:-:S02]  /*24570*/  HADD2.F32 R107, -RZ, R43.H1_H1 ;  /* 0x3000002bff6b7230 */ /* 0x000fc40000004100 */
[C---:B------:R-:W-:Y:S01]  /*24580*/  FADD.FTZ R130, -R154.reuse, R130 ;  /* 0x000000829a827221 */ /* 0x040fe20000010100 */
[----:B------:R-:W-:Y:S02]  /*24590*/  HADD2.F32 R159, -RZ, R27.H1_H1 ;  /* 0x3000001bff9f7230 */ /* 0x000fe40000004100 */
[----:B------:R-:W-:Y:S01]  /*245a0*/  FFMA.FTZ R99, R99, R104, R156 ;  /* 0x0000006863637223 */ /* 0x000fe2000001009c */
[----:B------:R-:W-:Y:S01]  /*245b0*/  FADD.FTZ R104, -R154, R121 ;  /* 0x000000799a687221 */ /* 0x000fe20000010100 */
[----:B------:R-:W-:Y:S01]  /*245c0*/  FFMA.FTZ R96, R96, R97, R107 ;  /* 0x0000006160607223 */ /* 0x000fe2000001006b */
[----:B------:R-:W-:Y:S02]  /*245d0*/  HADD2.F32 R97, -RZ, R20.H0_H0 ;  /* 0x20000014ff617230 */ /* 0x000fe40000004100 */
[----:B------:R-:W-:Y:S01]  /*245e0*/  FADD.FTZ R136, -R154, R136 ;  /* 0x000000889a887221 */ /* 0x000fe20000010100 */
[--C-:B------:R-:W-:Y:S02]  /*245f0*/  HADD2.F32 R107, -RZ, R44.reuse.H0_H0 ;  /* 0x2000002cff6b7230 */ /* 0x100fe40000004100 */
[----:B------:R-:W-:Y:S01]  /*24600*/  FMUL.FTZ R104, R103, R104 ;  /* 0x0000006867687220 */ /* 0x000fe20000410000 */
[----:B------:R-:W-:-:S02]  /*24610*/  HADD2.F32 R156, -RZ, R44.H1_H1 ;  /* 0x3000002cff9c7230 */ /* 0x000fc40000004100 */
[----:B------:R-:W-:Y:S01]  /*24620*/  FADD.FTZ R132, -R154, R132 ;  /* 0x000000849a847221 */ /* 0x000fe20000010100 */
[----:B------:R-:W-:Y:S02]  /*24630*/  HADD2.F32 R121, -RZ, R45.H1_H1 ;  /* 0x3000002dff797230 */ /* 0x000fe40000004100 */
        /* <DEDUP_REMOVED lines=10> */
[----:B------:R-:W-:Y:S01]  /*246e0*/  FFMA.FTZ R114, R114, R97, R121 ;  /* 0x0000006172727223 */ /* 0x000fe20000010079 */
[----:B------:R-:W-:Y:S02]  /*246f0*/  HADD2.F32 R97, -RZ, R22.H1_H1 ;  /* 0x30000016ff617230 */ /* 0x000fe40000004100 */
[----:B------:R-:W-:Y:S01]  /*24700*/  FMUL.FTZ R115, R103, R120 ;  /* 0x0000007867737220 */ /* 0x000fe20000410000 */
[----:B------:R-:W-:Y:S02]  /*24710*/  HADD2.F32 R120, -RZ, R21.H0_H0 ;  /* 0x20000015ff787230 */ /* 0x000fe40000004100 */
[C---:B------:R-:W-:Y:S01]  /*24720*/  FADD.FTZ R144, -R154.reuse, R144 ;  /* 0x000000909a907221 */ /* 0x040fe20000010100 */
[--C-:B------:R-:W-:Y:S02]  /*24730*/  HADD2.F32 R121, -RZ, R46.reuse.H1_H1 ;  /* 0x3000002eff797230 */ /* 0x100fe40000004100 */
[C---:B------:R-:W-:Y:S01]  /*24740*/  FADD.FTZ R140, -R154.reuse, R140 ;  /* 0x0000008c9a8c7221 */ /* 0x040fe20000010100 */
[C---:B------:R-:W-:Y:S01]  /*24750*/  FADD.FTZ R150, -R154.reuse, R150 ;  /* 0x000000969a967221 */ /* 0x040fe20000010100 */
[----:B------:R-:W-:Y:S01]  /*24760*/  FFMA.FTZ R115, R115, R120, R156 ;  /* 0x0000007873737223 */ /* 0x000fe2000001009c */
[----:B------:R-:W-:Y:S01]  /*24770*/  FADD.FTZ R120, -R154, R113 ;  /* 0x000000719a787221 */ /* 0x000fe20000010100 */
[----:B------:R-:W-:-:S02]  /*24780*/  HADD2.F32 R156, -RZ, R46.H0_H0 ;  /* 0x2000002eff9c7230 */ /* 0x000fc40000004100 */
[C---:B------:R-:W-:Y:S01]  /*24790*/  FMUL.FTZ R140, R103.reuse, R140 ;  /* 0x0000008c678c7220 */ /* 0x040fe20000410000 */
[C---:B------:R-:W-:Y:S01]  /*247a0*/  FADD.FTZ R146, -R154.reuse, R146 ;  /* 0x000000929a927221 */ /* 0x040fe20000010100 */
[----:B------:R-:W-:Y:S01]  /*247b0*/  FMUL.FTZ R113, R103, R120 ;  /* 0x0000007867717220 */ /* 0x000fe20000410000 */
[----:B------:R-:W-:Y:S02]  /*247c0*/  HADD2.F32 R120, -RZ, R22.H0_H0 ;  /* 0x20000016ff787230 */ /* 0x000fe40000004100 */
[C---:B------:R-:W-:Y:S01]  /*247d0*/  FADD.FTZ R152, -R154.reuse, R152 ;  /* 0x000000989a987221 */ /* 0x040fe20000010100 */
[----:B------:R-:W-:Y:S01]  /*247e0*/  FADD.FTZ R148, -R154, R148 ;  /* 0x000000949a947221 */ /* 0x000fe20000010100 */
[----:B------:R-:W-:Y:S01]  /*247f0*/  F2FP.F16.F32.PACK_AB R99, R96, R99 ;  /* 0x000000636063723e */ /* 0x000fe200000000ff */
[----:B------:R-:W-:Y:S01]  /*24800*/  FFMA.FTZ R113, R113, R120, R156 ;  /* 0x0000007871717223 */ /* 0x000fe2000001009c */
[----:B------:R-:W-:Y:S01]  /*24810*/  FFMA.FTZ R120, R112, R97, R121 ;  /* 0x0000006170787223 */ /* 0x000fe20000010079 */
[----:B------:R-:W-:Y:S01]  /*24820*/  FADD.FTZ R112, -R154, R111 ;  /* 0x0000006f9a707221 */ /* 0x000fe20000010100 */
[----:B------:R-:W-:Y:S01]  /*24830*/  HADD2.F32 R97, -RZ, R23.H0_H0 ;  /* 0x20000017ff617230 */ /* 0x000fe20000004100 */
[----:B------:R-:W-:Y:S01]  /*24840*/  F2FP.F16.F32.PACK_AB R98, R98, R155 ;  /* 0x0000009b6262723e */ /* 0x000fe200000000ff */
[----:B------:R-:W-:-:S02]  /*24850*/  HADD2.F32 R111, -RZ, R47.H0_H0 ;  /* 0x2000002fff6f7230 */ /* 0x000fc40000004100 */
[----:B------:R-:W-:Y:S01]  /*24860*/  FMUL.FTZ R112, R103, R112 ;  /* 0x0000007067707220 */ /* 0x000fe20000410000 */
[----:B------:R-:W-:Y:S01]  /*24870*/  HADD2.F32 R121, -RZ, R49.H1_H1 ;  /* 0x30000031ff797230 */ /* 0x000fe20000004100 */
[----:B------:R-:W-:Y:S02]  /*24880*/  F2FP.F16.F32.PACK_AB R96, R101, R100 ;  /* 0x000000646560723e */ /* 0x000fe400000000ff */
[----:B------:R-:W-:Y:S01]  /*24890*/  FFMA.FTZ R156, R112, R97, R111 ;  /* 0x00000061709c7223 */ /* 0x000fe2000001006f */
[----:B------:R-:W-:Y:S01]  /*248a0*/  FADD.FTZ R112, -R154, R109 ;  /* 0x0000006d9a707221 */ /* 0x000fe20000010100 */
[----:B------:R-:W-:Y:S02]  /*248b0*/  HADD2.F32 R97, -RZ, R47.H1_H1 ;  /* 0x3000002fff617230 */ /* 0x000fe40000004100 */
[C---:B------:R-:W-:Y:S01]  /*248c0*/  FMUL.FTZ R109, R103.reuse, R122 ;  /* 0x0000007a676d7220 */ /* 0x040fe20000410000 */
[--C-:B------:R-:W-:Y:S02]  /*248d0*/  HADD2.F32 R122, -RZ, R48.reuse.H0_H0 ;  /* 0x20000030ff7a7230 */ /* 0x100fe40000004100 */
[----:B------:R-:W-:Y:S01]  /*248e0*/  FMUL.FTZ R112, R103, R112 ;  /* 0x0000007067707220 */ /* 0x000fe20000410000 */
[----:B------:R-:W-:-:S03]  /*248f0*/  HADD2.F32 R111, -RZ, R48.H1_H1 ;  /* 0x30000030ff6f7230 */ /* 0x000fc60000004100 */
[----:B------:R-:W-:Y:S01]  /*24900*/  FFMA.FTZ R157, R112, R157, R97 ;  /* 0x0000009d709d7223 */ /* 0x000fe20000010061 */
[--C-:B------:R-:W-:Y:S02]  /*24910*/  HADD2.F32 R112, -RZ, R24.reuse.H0_H0 ;  /* 0x20000018ff707230 */ /* 0x100fe40000004100 */
[----:B------:R-:W-:-:S03]  /*24920*/  HADD2.F32 R97, -RZ, R24.H1_H1 ;  /* 0x30000018ff617230 */ /* 0x000fc60000004100 */
[----:B------:R-:W-:Y:S01]  /*24930*/  FFMA.FTZ R109, R109, R112, R122 ;  /* 0x000000706d6d7223 */ /* 0x000fe2000001007a */
[C---:B------:R-:W-:Y:S01]  /*24940*/  FMUL.FTZ R112, R103.reuse, R126 ;  /* 0x0000007e67707220 */ /* 0x040fe20000410000 */
[----:B------:R-:W-:Y:S01]  /*24950*/  FADD.FTZ R122, -R154, R123 ;  /* 0x0000007b9a7a7221 */ /* 0x000fe20000010100 */
[----:B------:R-:W-:Y:S02]  /*24960*/  HADD2.F32 R126, -RZ, R49.H0_H0 ;  /* 0x20000031ff7e7230 */ /* 0x000fe40000004100 */
[C---:B------:R-:W-:Y:S01]  /*24970*/  FMUL.FTZ R123, R103.reuse, R124 ;  /* 0x0000007c677b7220 */ /* 0x040fe20000410000 */
[----:B------:R-:W-:Y:S01]  /*24980*/  FFMA.FTZ R112, R112, R97, R111 ;  /* 0x0000006170707223 */ /* 0x000fe2000001006f */
[----:B------:R-:W-:Y:S01]  /*24990*/  FMUL.FTZ R111, R103, R122 ;  /* 0x0000007a676f7220 */ /* 0x000fe20000410000 */
[--C-:B------:R-:W-:Y:S02]  /*249a0*/  HADD2.F32 R122, -RZ, R25.reuse.H0_H0 ;  /* 0x20000019ff7a7230 */ /* 0x100fe40000004100 */
[----:B------:R-:W-:-:S02]  /*249b0*/  HADD2.F32 R97, -RZ, R25.H1_H1 ;  /* 0x30000019ff617230 */ /* 0x000fc40000004100 */
[----:B------:R-:W-:Y:S02]  /*249c0*/  HADD2.F32 R124, -RZ, R26.H0_H0 ;  /* 0x2000001aff7c7230 */ /* 0x000fe40000004100 */
[----:B------:R-:W-:Y:S01]  /*249d0*/  FFMA.FTZ R111, R111, R122, R126 ;  /* 0x0000007a6f6f7223 */ /* 0x000fe2000001007e */
[----:B------:R-:W-:Y:S01]  /*249e0*/  FADD.FTZ R122, -R154, R127 ;  /* 0x0000007f9a7a7221 */ /* 0x000fe20000010100 */
[----:B------:R-:W-:Y:S02]  /*249f0*/  HADD2.F32 R126, -RZ, R50.H0_H0 ;  /* 0x20000032ff7e7230 */ /* 0x000fe40000004100 */
[----:B------:R-:W-:Y:S02]  /*24a00*/  HADD2.F32 R127, -RZ, R53.H1_H1 ;  /* 0x30000035ff7f7230 */ /* 0x000fe40000004100 */
[----:B------:R-:W-:Y:S01]  /*24a10*/  FMUL.FTZ R122, R103, R122 ;  /* 0x0000007a677a7220 */ /* 0x000fe20000410000 */
[----:B------:R-:W-:Y:S01]  /*24a20*/  FFMA.FTZ R123, R123, R124, R126 ;  /* 0x0000007c7b7b7223 */ /* 0x000fe2000001007e */
[----:B------:R-:W-:-:S02]  /*24a30*/  FMUL.FTZ R126, R103, R128 ;  /* 0x00000080677e7220 */ /* 0x000fc40000410000 */
[----:B------:R-:W-:Y:S01]  /*24a40*/  FFMA.FTZ R122, R122, R97, R121 ;  /* 0x000000617a7a7223 */ /* 0x000fe20000010079 */
[----:B------:R-:W-:Y:S02]  /*24a50*/  HADD2.F32 R97, -RZ, R26.H1_H1 ;  /* 0x3000001aff617230 */ /* 0x000fe40000004100 */
[----:B------:R-:W-:Y:S01]  /*24a60*/  FADD.FTZ R124, -R154, R125 ;  /* 0x0000007d9a7c7221 */ /* 0x000fe20000010100 */
[----:B------:R-:W-:Y:S02]  /*24a70*/  HADD2.F32 R121, -RZ, R50.H1_H1 ;  /* 0x30000032ff797230 */ /* 0x000fe40000004100 */
[--C-:B------:R-:W-:Y:S02]  /*24a80*/  HADD2.F32 R128, -RZ, R52.reuse.H0_H0 ;  /* 0x20000034ff807230 */ /* 0x100fe40000004100 */
[----:B------:R-:W-:Y:S01]  /*24a90*/  FMUL.FTZ R124, R103, R124 ;  /* 0x0000007c677c7220 */ /* 0x000fe20000410000 */
[----:B------:R-:W-:Y:S02]  /*24aa0*/  HADD2.F32 R125, -RZ, R52.H1_H1 ;  /* 0x30000034ff7d7230 */ /* 0x000fe40000004100 */
[----:B------:R-:W-:Y:S01]  /*24ab0*/  FFMA.FTZ R126, R126, R97, R121 ;  /* 0x000000617e7e7223 */ /* 0x000fe20000010079 */
[----:B------:R-:W-:-:S02]  /*24ac0*/  HADD2.F32 R97, -RZ, R27.H0_H0 ;  /* 0x2000001bff617230 */ /* 0x000fc40000004100 */
[----:B------:R-:W-:-:S05]  /*24ad0*/  HADD2.F32 R121, -RZ, R51.H0_H0 ;  /* 0x20000033ff797230 */ /* 0x000fca0000004100 */
[----:B------:R-:W-:Y:S01]  /*24ae0*/  FFMA.FTZ R158, R124, R97, R121 ;  /* 0x000000617c9e7223 */ /* 0x000fe20000010079 */
[----:B------:R-:W-:Y:S01]  /*24af0*/  FADD.FTZ R124, -R154, R129 ;  /* 0x000000819a7c7221 */ /* 0x000fe20000010100 */
[----:B------:R-:W-:-:S03]  /*24b00*/  HADD2.F32 R97, -RZ, R51.H1_H1 ;  /* 0x30000033ff617230 */ /* 0x000fc60000004100 */
[----:B------:R-:W-:-:S04]  /*24b10*/  FMUL.FTZ R124, R103, R124 ;  /* 0x0000007c677c7220 */ /* 0x000fc80000410000 */
[----:B------:R-:W-:Y:S01]  /*24b20*/  FFMA.FTZ R159, R124, R159, R97 ;  /* 0x0000009f7c9f7223 */ /* 0x000fe20000010061 */
[----:B------:R-:W-:Y:S01]  /*24b30*/  FADD.FTZ R124, -R154, R133 ;  /* 0x000000859a7c7221 */ /* 0x000fe20000010100 */
[--C-:B------:R-:W-:Y:S02]  /*24b40*/  HADD2.F32 R97, -RZ, R28.reuse.H1_H1 ;  /* 0x3000001cff617230 */ /* 0x100fe40000004100 */
[----:B------:R-:W-:Y:S02]  /*24b50*/  HADD2.F32 R133, -RZ, R57.H1_H1 ;  /* 0x30000039ff857230 */ /* 0x000fe40000004100 */
[----:B------:R-:W-:Y:S01]  /*24b60*/  FMUL.FTZ R121, R103, R124 ;  /* 0x0000007c67797220 */ /* 0x000fe20000410000 */
[----:B------:R-:W-:-:S05]  /*24b70*/  HADD2.F32 R124, -RZ, R28.H0_H0 ;  /* 0x2000001cff7c7230 */ /* 0x000fca0000004100 */
[----:B------:R-:W-:Y:S01]  /*24b80*/  FFMA.FTZ R121, R121, R124, R128 ;  /* 0x0000007c79797223 */ /* 0x000fe20000010080 */
[C---:B------:R-:W-:Y:S01]  /*24b90*/  FMUL.FTZ R124, R103.reuse, R134 ;  /* 0x00000086677c7220 */ /* 0x040fe20000410000 */
[----:B------:R-:W-:Y:S02]  /*24ba0*/  HADD2.F32 R128, -RZ, R29.H0_H0 ;  /* 0x2000001dff807230 */ /* 0x000fe40000004100 */
[----:B------:R-:W-:Y:S02]  /*24bb0*/  HADD2.F32 R134, -RZ, R54.H0_H0 ;  /* 0x20000036ff867230 */ /* 0x000fe40000004100 */
[----:B------:R-:W-:Y:S01]  /*24bc0*/  FFMA.FTZ R124, R124, R97, R125 ;  /* 0x000000617c7c7223 */ /* 0x000fe2000001007d */
[----:B------:R-:W-:Y:S01]  /*24bd0*/  FMUL.FTZ R125, R103, R130 ;  /* 0x00000082677d7220 */ /* 0x000fe20000410000 */
[----:B------:R-:W-:Y:S02]  /*24be0*/  HADD2.F32 R130, -RZ, R53.H0_H0 ;  /* 0x20000035ff827230 */ /* 0x000fe40000004100 */
[----:B------:R-:W-:-:S03]  /*24bf0*/  HADD2.F32 R97, -RZ, R29.H1_H1 ;  /* 0x3000001dff617230 */ /* 0x000fc60000004100 */
[----:B------:R-:W-:Y:S01]  /*24c00*/  FFMA.FTZ R125, R125, R128, R130 ;  /* 0x000000807d7d7223 */ /* 0x000fe20000010082 */
[C---:B------:R-:W-:Y:S01]  /*24c10*/  FADD.FTZ R130, -R154.reuse, R131 ;  /* 0x000000839a827221 */ /* 0x040fe20000010100 */
[----:B------:R-:W-:Y:S01]  /*24c20*/  FADD.FTZ R128, -R154, R135 ;  /* 0x000000879a807221 */ /* 0x000fe20000010100 */
[----:B------:R-:W-:Y:S02]  /*24c30*/  HADD2.F32 R135, -RZ, R31.H0_H0 ;  /* 0x2000001fff877230 */ /* 0x000fe40000004100 */
[C---:B------:R-:W-:Y:S01]  /*24c40*/  FMUL.FTZ R129, R103.reuse, R130 ;  /* 0x0000008267817220 */ /* 0x040fe20000410000 */
[----:B------:R-:W-:Y:S01]  /*24c50*/  FMUL.FTZ R128, R103, R128 ;  /* 0x0000008067807220 */ /* 0x000fe20000410000 */
[----:B------:R-:W-:Y:S02]  /*24c60*/  HADD2.F32 R130, -RZ, R30.H0_H0 ;  /* 0x2000001eff827230 */ /* 0x000fe40000004100 */
[----:B------:R-:W-:Y:S02]  /*24c70*/  HADD2.F32 R131, -RZ, R56.H1_H1 ;  /* 0x30000038ff837230 */ /* 0x000fe40000004100 */
[----:B------:R-:W-:Y:S01]  /*24c80*/  FFMA.FTZ R128, R128, R97, R127 ;  /* 0x0000006180807223 */ /* 0x000fe2000001007f */
[----:B------:R-:W-:-:S02]  /*24c90*/  HADD2.F32 R97, -RZ, R30.H1_H1 ;  /* 0x3000001eff617230 */ /* 0x000fc40000004100 */
[----:B------:R-:W-:Y:S01]  /*24ca0*/  FFMA.FTZ R129, R129, R130, R134 ;  /* 0x0000008281817223 */ /* 0x000fe20000010086 */
[----:B------:R-:W-:Y:S02]  /*24cb0*/  HADD2.F32 R127, -RZ, R54.H1_H1 ;  /* 0x30000036ff7f7230 */ /* 0x000fe40000004100 */
[C---:B------:R-:W-:Y:S01]  /*24cc0*/  FMUL.FTZ R134, R103.reuse, R136 ;  /* 0x0000008867867220 */ /* 0x040fe20000410000 */
[----:B------:R-:W-:Y:S01]  /*24cd0*/  FADD.FTZ R130, -R154, R137 ;  /* 0x000000899a827221 */ /* 0x000fe20000010100 */
[----:B------:R-:W-:Y:S02]  /*24ce0*/  HADD2.F32 R136, -RZ, R57.H0_H0 ;  /* 0x20000039ff887230 */ /* 0x000fe40000004100 */
[----:B------:R-:W-:Y:S01]  /*24cf0*/  FFMA.FTZ R134, R134, R97, R127 ;  /* 0x0000006186867223 */ /* 0x000fe2000001007f */
[--C-:B------:R-:W-:Y:S02]  /*24d00*/  HADD2.F32 R97, -RZ, R55.reuse.H0_H0 ;  /* 0x20000037ff617230 */ /* 0x100fe40000004100 */
[----:B------:R-:W-:Y:S01]  /*24d10*/  FMUL.FTZ R130, R103, R130 ;  /* 0x0000008267827220 */ /* 0x000fe20000410000 */
[----:B------:R-:W-:-:S02]  /*24d20*/  HADD2.F32 R127, -RZ, R55.H1_H1 ;  /* 0x30000037ff7f7230 */ /* 0x000fc40000004100 */
[----:B------:R-:W-:Y:S02]  /*24d30*/  HADD2.F32 R137, -RZ, R34.H0_H0 ;  /* 0x20000022ff897230 */ /* 0x000fe40000004100 */
[----:B------:R-:W-:Y:S01]  /*24d40*/  FFMA.FTZ R135, R132, R135, R97 ;  /* 0x0000008784877223 */ /* 0x000fe20000010061 */
[----:B------:R-:W-:Y:S02]  /*24d50*/  HADD2.F32 R97, -RZ, R31.H1_H1 ;  /* 0x3000001fff617230 */ /* 0x000fe40000004100 */
[----:B------:R-:W-:-:S03]  /*24d60*/  HADD2.F32 R132, -RZ, R56.H0_H0 ;  /* 0x20000038ff847230 */ /* 0x000fc60000004100 */
[----:B------:R-:W-:Y:S01]  /*24d70*/  FFMA.FTZ R160, R130, R97, R127 ;  /* 0x0000006182a07223 */ /* 0x000fe2000001007f */
[----:B------:R-:W-:Y:S01]  /*24d80*/  FADD.FTZ R130, -R154, R141 ;  /* 0x0000008d9a827221 */ /* 0x000fe20000010100 */
[----:B------:R-:W-:-:S03]  /*24d90*/  HADD2.F32 R97, -RZ, R32.H1_H1 ;  /* 0x30000020ff617230 */ /* 0x000fc60000004100 */
[----:B------:R-:W-:Y:S01]  /*24da0*/  FMUL.FTZ R127, R103, R130 ;  /* 0x00000082677f7220 */ /* 0x000fe20000410000 */
[----:B------:R-:W-:-:S05]  /*24db0*/  HADD2.F32 R130, -RZ, R32.H0_H0 ;  /* 0x20000020ff827230 */ /* 0x000fca0000004100 */
[----:B------:R-:W-:Y:S01]  /*24dc0*/  FFMA.FTZ R127, R127, R130, R132 ;  /* 0x000000827f7f7223 */ /* 0x000fe20000010084 */
[C---:B------:R-:W-:Y:S01]  /*24dd0*/  FMUL.FTZ R130, R103.reuse, R142 ;  /* 0x0000008e67827220 */ /* 0x040fe20000410000 */
[--C-:B------:R-:W-:Y:S02]  /*24de0*/  HADD2.F32 R132, -RZ, R33.reuse.H0_H0 ;  /* 0x20000021ff847230 */ /* 0x100fe40000004100 */
[C---:B------:R-:W-:Y:S01]  /*24df0*/  FMUL.FTZ R142, R103.reuse, R144 ;  /* 0x00000090678e7220 */ /* 0x040fe20000410000 */
[----:B------:R-:W-:Y:S02]  /*24e00*/  HADD2.F32 R144, -RZ, R60.H1_H1 ;  /* 0x3000003cff907230 */ /* 0x000fe40000004100 */
[----:B------:R-:W-:Y:S01]  /*24e10*/  FFMA.FTZ R130, R130, R97, R131 ;  /* 0x0000006182827223 */ /* 0x000fe20000010083 */
[----:B------:R-:W-:Y:S01]  /*24e20*/  FMUL.FTZ R131, R103, R138 ;  /* 0x0000008a67837220 */ /* 0x000fe20000410000 */
[----:B------:R-:W-:Y:S02]  /*24e30*/  HADD2.F32 R97, -RZ, R33.H1_H1 ;  /* 0x30000021ff617230 */ /* 0x000fe40000004100 */
[----:B------:R-:W-:-:S02]  /*24e40*/  HADD2.F32 R138, -RZ, R36.H1_H1 ;  /* 0x30000024ff8a7230 */ /* 0x000fc40000004100 */
[----:B------:R-:W-:Y:S01]  /*24e50*/  FFMA.FTZ R131, R131, R132, R136 ;  /* 0x0000008483837223 */ /* 0x000fe20000010088 */
[----:B------:R-:W-:Y:S01]  /*24e60*/  FADD.FTZ R132, -R154, R143 ;  /* 0x0000008f9a847221 */ /* 0x000fe20000010100 */
[----:B------:R-:W-:-:S03]  /*24e70*/  HADD2.F32 R143, -RZ, R35.H1_H1 ;  /* 0x30000023ff8f7230 */ /* 0x000fc60000004100 */
[----:B------:R-:W-:-:S04]  /*24e80*/  FMUL.FTZ R132, R103, R132 ;  /* 0x0000008467847220 */ /* 0x000fc80000410000 */
[----:B------:R-:W-:Y:S01]  /*24e90*/  FFMA.FTZ R136, R132, R97, R133 ;  /* 0x0000006184887223 */ /* 0x000fe20000010085 */
[----:B------:R-:W-:Y:S01]  /*24ea0*/  FADD.FTZ R132, -R154, R139 ;  /* 0x0000008b9a847221 */ /* 0x000fe20000010100 */
[--C-:B------:R-:W-:Y:S02]  /*24eb0*/  HADD2.F32 R97, -RZ, R58.reuse.H0_H0 ;  /* 0x2000003aff617230 */ /* 0x100fe40000004100 */
[----:B------:R-:W-:Y:S02]  /*24ec0*/  HADD2.F32 R133, -RZ, R58.H1_H1 ;  /* 0x3000003aff857230 */ /* 0x000fe40000004100 */
[----:B------:R-:W-:Y:S01]  /*24ed0*/  FMUL.FTZ R132, R103, R132 ;  /* 0x0000008467847220 */ /* 0x000fe20000410000 */
[----:B------:R-:W-:-:S03]  /*24ee0*/  HADD2.F32 R139, -RZ, R61.H0_H0 ;  /* 0x2000003dff8b7230 */ /* 0x000fc60000004100 */
[----:B------:R-:W-:Y:S01]  /*24ef0*/  FFMA.FTZ R137, R132, R137, R97 ;  /* 0x0000008984897223 */ /* 0x000fe20000010061 */
[----:B------:R-:W-:Y:S02]  /*24f00*/  HADD2.F32 R97, -RZ, R34.H1_H1 ;  /* 0x30000022ff617230 */ /* 0x000fe40000004100 */
[----:B------:R-:W-:Y:S01]  /*24f10*/  FADD.FTZ R132, -R154, R145 ;  /* 0x000000919a847221 */ /* 0x000fe20000010100 */
[----:B------:R-:W-:Y:S02]  /*24f20*/  HADD2.F32 R145, -RZ, R38.H1_H1 ;  /* 0x30000026ff917230 */ /* 0x000fe40000004100 */
[----:B------:R-:W-:Y:S01]  /*24f30*/  FFMA.FTZ R142, R142, R97, R133 ;  /* 0x000000618e8e7223 */ /* 0x000fe20000010085 */
[----:B------:R-:W-:Y:S02]  /*24f40*/  HADD2.F32 R97, -RZ, R35.H0_H0 ;  /* 0x20000023ff617230 */ /* 0x000fe40000004100 */
[----:B------:R-:W-:Y:S01]  /*24f50*/  FMUL.FTZ R132, R103, R132 ;  /* 0x0000008467847220 */ /* 0x000fe20000410000 */
[----:B------:R-:W-:-:S05]  /*24f60*/  HADD2.F32 R133, -RZ, R59.H0_H0 ;  /* 0x2000003bff857230 */ /* 0x000fca0000004100 */
[----:B------:R-:W-:Y:S01]  /*24f70*/  FFMA.FTZ R140, R140, R97, R133 ;  /* 0x000000618c8c7223 */ /* 0x000fe20000010085 */
[----:B------:R-:W-:Y:S02]  /*24f80*/  HADD2.F32 R97, -RZ, R59.H1_H1 ;  /* 0x3000003bff617230 */ /* 0x000fe40000004100 */
[----:B------:R-:W-:-:S03]  /*24f90*/  HADD2.F32 R133, -RZ, R60.H0_H0 ;  /* 0x2000003cff857230 */ /* 0x000fc60000004100 */
[----:B------:R-:W-:Y:S01]  /*24fa0*/  FFMA.FTZ R143, R132, R143, R97 ;  /* 0x0000008f848f7223 */ /* 0x000fe20000010061 */
[----:B------:R-:W-:Y:S01]  /*24fb0*/  FADD.FTZ R132, -R154, R149 ;  /* 0x000000959a847221 */ /* 0x000fe20000010100 */
[----:B------:R-:W-:Y:S02]  /*24fc0*/  HADD2.F32 R97, -RZ, R36.H0_H0 ;  /* 0x20000024ff617230 */ /* 0x000fe40000004100 */
[----:B------:R-:W-:Y:S02]  /*24fd0*/  HADD2.F32 R149, -RZ, R63.H1_H1 ;  /* 0x3000003fff957230 */ /* 0x000fe40000004100 */
[----:B------:R-:W-:-:S04]  /*24fe0*/  FMUL.FTZ R132, R103, R132 ;  /* 0x0000008467847220 */ /* 0x000fc80000410000 */
[----:B------:R-:W-:Y:S01]  /*24ff0*/  FFMA.FTZ R132, R132, R97, R133 ;  /* 0x0000006184847223 */ /* 0x000fe20000010085 */
[----:B------:R-:W-:Y:S01]  /*25000*/  FMUL.FTZ R133, R103, R150 ;  /* 0x0000009667857220 */ /* 0x000fe20000410000 */
[----:B------:R-:W-:-:S03]  /*25010*/  HADD2.F32 R97, -RZ, R37.H0_H0 ;  /* 0x20000025ff617230 */ /* 0x000fc60000004100 */
[----:B------:R-:W-:Y:S01]  /*25020*/  FFMA.FTZ R133, R133, R138, R144 ;  /* 0x0000008a85857223 */ /* 0x000fe20000010090 */
[C---:B------:R-:W-:Y:S01]  /*25030*/  FMUL.FTZ R138, R103.reuse, R146 ;  /* 0x00000092678a7220 */ /* 0x040fe20000410000 */
[----:B------:R-:W-:Y:S01]  /*25040*/  FADD.FTZ R144, -R154, R151 ;  /* 0x000000979a907221 */ /* 0x000fe20000010100 */
[----:B------:R-:W-:Y:S02]  /*25050*/  HADD2.F32 R146, -RZ, R61.H1_H1 ;  /* 0x3000003dff927230 */ /* 0x000fe40000004100 */
[----:B------:R-:W-:Y:S01]  /*25060*/  FFMA.FTZ R138, R138, R97, R139 ;  /* 0x000000618a8a7223 */ /* 0x000fe2000001008b */
[----:B------:R-:W-:Y:S01]  /*25070*/  FMUL.FTZ R139, R103, R144 ;  /* 0x00000090678b7220 */ /* 0x000fe20000410000 */
[----:B------:R-:W-:Y:S01]  /*25080*/  HADD2.F32 R144, -RZ, R37.H1_H1 ;  /* 0x30000025ff907230 */ /* 0x000fe20000004100 */
[----:B------:R-:W-:-:S04]  /*25090*/  IADD3 R97, PT, PT, R108, -0x1, RZ ;  /* 0xffffffff6c617810 */ /* 0x000fc80007ffe0ff */
[----:B------:R-:W-:Y:S01]  /*250a0*/  FFMA.FTZ R139, R139, R144, R146 ;  /* 0x000000908b8b7223 */ /* 0x000fe20000010092 */
[C---:B------:R-:W-:Y:S01]  /*250b0*/  FADD.FTZ R144, -R154.reuse, R147 ;  /* 0x000000939a907221 */ /* 0x040fe20000010100 */
[--C-:B------:R-:W-:Y:S02]  /*250c0*/  HADD2.F32 R146, -RZ, R62.reuse.H0_H0 ;  /* 0x2000003eff927230 */ /* 0x100fe40000004100 */
[----:B------:R-:W-:Y:S01]  /*250d0*/  FADD.FTZ R154, -R154, R153 ;  /* 0x000000999a9a7221 */ /* 0x000fe20000010100 */
[----:B------:R-:W-:Y:S02]  /*250e0*/  HADD2.F32 R147, -RZ, R62.H1_H1 ;  /* 0x3000003eff937230 */ /* 0x000fe40000004100 */
[----:B------:R-:W-:Y:S01]  /*250f0*/  FMUL.FTZ R141, R103, R144 ;  /* 0x00000090678d7220 */ /* 0x000fe20000410000 */
[----:B------:R-:W-:Y:S02]  /*25100*/  HADD2.F32 R144, -RZ, R38.H0_H0 ;  /* 0x20000026ff907230 */ /* 0x000fe40000004100 */
[----:B------:R-:W-:-:S02]  /*25110*/  IMAD R97, R97, R110, RZ ;  /* 0x0000006e61617224 */ /* 0x000fc400078e02ff */
[----:B------:R-:W-:Y:S02]  /*25120*/  HADD2.F32 R110, -RZ, R63.H0_H0 ;  /* 0x2000003fff6e7230 */ /* 0x000fe40000004100 */
[----:B------:R-:W-:Y:S01]  /*25130*/  FFMA.FTZ R141, R141, R144, R146 ;  /* 0x000000908d8d7223 */ /* 0x000fe20000010092 */
[C---:B------:R-:W-:Y:S01]  /*25140*/  FMUL.FTZ R144, R103.reuse, R152 ;  /* 0x0000009867907220 */ /* 0x040fe20000410000 */
[----:B------:R-:W-:Y:S01]  /*25150*/  SHF.R.S32.HI R108, RZ, 0x1f, R97 ;  /* 0x0000001fff6c7819 */ /* 0x000fe20000011461 */
[C---:B------:R-:W-:Y:S02]  /*25160*/  FMUL.FTZ R152, R103.reuse, R154 ;  /* 0x0000009a67987220 */ /* 0x040fe40000410000 */
[----:B------:R-:W-:Y:S01]  /*25170*/  FFMA.FTZ R144, R144, R145, R147 ;  /* 0x0000009190907223 */ /* 0x000fe20000010093 */
[----:B------:R-:W-:Y:S01]  /*25180*/  LEA.HI R97, R108, R97, RZ, 0x3 ;  /* 0x000000616c617211 */ /* 0x000fe200078f18ff */
[----:B------:R-:W0:Y:S01]  /*25190*/  LDC.64 R146, c[0x0][0x428] ;  /* 0x00010a00ff927b82 */ /* 0x000e220000000a00 */
[----:B------:R-:W-:Y:S01]  /*251a0*/  FMUL.FTZ R145, R103, R148 ;  /* 0x0000009467917220 */ /* 0x000fe20000410000 */
[----:B------:R-:W-:Y:S01]  /*251b0*/  HADD2.F32 R108, -RZ, R39.H0_H0 ;  /* 0x20000027ff6c7230 */ /* 0x000fe20000004100 */
[----:B------:R-:W-:-:S02]  /*251c0*/  LEA.HI.SX32 R103, R97, R102, 0x1d ;  /* 0x0000006661677211 */ /* 0x000fc400078feaff */
[----:B------:R-:W-:Y:S01]  /*251d0*/  F2FP.F16.F32.PACK_AB R97, R106, R105 ;  /* 0x000000696a61723e */ /* 0x000fe200000000ff */
[----:B------:R-:W-:Y:S01]  /*251e0*/  HADD2.F32 R105, -RZ, R39.H1_H1 ;  /* 0x30000027ff697230 */ /* 0x000fe20000004100 */
[C---:B------:R-:W-:Y:S01]  /*251f0*/  IADD3 R155, PT, PT, R103.reuse, 0x40, RZ ;  /* 0x00000040679b7810 */ /* 0x040fe20007ffe0ff */
[----:B------:R-:W-:Y:S02]  /*25200*/  VIADD R163, R103, 0x20 ;  /* 0x0000002067a37836 */ /* 0x000fe40000000000 */
[----:B------:R-:W-:Y:S01]  /*25210*/  FFMA.FTZ R145, R145, R108, R110 ;  /* 0x0000006c91917223 */ /* 0x000fe2000001006e */
[C---:B------:R-:W-:Y:S02]  /*25220*/  VIADD R151, R103.reuse, 0x60 ;  /* 0x0000006067977836 */ /* 0x040fe40000000000 */
[----:B------:R-:W-:Y:S01]  /*25230*/  FFMA.FTZ R152, R152, R105, R149 ;  /* 0x0000006998987223 */ /* 0x000fe20000010095 */
[----:B------:R-:W-:Y:S02]  /*25240*/  IADD3 R149, PT, PT, R103, 0x80, RZ ;  /* 0x0000008067957810 */ /* 0x000fe40007ffe0ff */
[----:B------:R-:W-:-:S02]  /*25250*/  F2FP.F16.F32.PACK_AB R102, R126, R123 ;  /* 0x0000007b7e66723e */ /* 0x000fc400000000ff */
[----:B------:R-:W-:Y:S02]  /*25260*/  F2FP.F16.F32.PACK_AB R106, R134, R129 ;  /* 0x00000081866a723e */ /* 0x000fe400000000ff */
[----:B------:R-:W-:Y:S02]  /*25270*/  F2FP.F16.F32.PACK_AB R105, R128, R125 ;  /* 0x0000007d8069723e */ /* 0x000fe400000000ff */
[----:B------:R-:W-:Y:S02]  /*25280*/  F2FP.F16.F32.PACK_AB R110, R142, R137 ;  /* 0x000000898e6e723e */ /* 0x000fe400000000ff */
[----:B------:R-:W-:Y:S01]  /*25290*/  F2FP.F16.F32.PACK_AB R108, R130, R127 ;  /* 0x0000007f826c723e */ /* 0x000fe200000000ff */
[----:B0-----:R-:W-:-:S04]  /*252a0*/  IMAD.WIDE.U32 R100, R103, 0x10, R146 ;  /* 0x0000001067647825 */ /* 0x001fc800078e0092 */
[----:B------:R-:W-:Y:S01]  /*252b0*/  VIADD R103, R103, 0xa0 ;  /* 0x000000a067677836 */ /* 0x000fe20000000000 */
[----:B------:R0:W-:Y:S01]  /*252c0*/  STG.E.128 desc[UR8][R100.64], R96 ;  /* 0x0000006064007986 */ /* 0x0001e2000c101d08 */
[----:B------:R-:W-:-:S04]  /*252d0*/  IMAD.WIDE.U32 R162, R163, 0x10, R146 ;  /* 0x00000010a3a27825 */ /* 0x000fc800078e0092 */
[----:B------:R-:W-:-:S04]  /*252e0*/  IMAD.WIDE.U32 R154, R155, 0x10, R146 ;  /* 0x000000109b9a7825 */ /* 0x000fc800078e0092 */
[----:B------:R-:W-:-:S04]  /*252f0*/  IMAD.WIDE.U32 R150, R151, 0x10, R146 ;  /* 0x0000001097967825 */ /* 0x000fc800078e0092 */
[----:B------:R-:W-:-:S04]  /*25300*/  IMAD.WIDE.U32 R148, R149, 0x10, R146 ;  /* 0x0000001095947825 */ /* 0x000fc800078e0092 */
        /* <DEDUP_REMOVED lines=19> */
[----:B------:R-:W-:-:S05]  /*25440*/  F2FP.F16.F32.PACK_AB R112, R133, R132 ;  /* 0x000000848570723e */ /* 0x000fca00000000ff */
[----:B------:R0:W-:Y:S02]  /*25450*/  STG.E.128 desc[UR8][R146.64], R112 ;  /* 0x0000007092007986 */ /* 0x0001e4000c101d08 */
.L_x_10777:
[----:B------:R-:W-:Y:S05]  /*25460*/  BSYNC.RECONVERGENT B1 ;  /* 0x0000000000017941 */ /* 0x000fea0003800200 */
.L_x_10776:
[----:B0-----:R-:W0:Y:S02]  /*25470*/  LDC.64 R96, c[0x0][0x380] ;  /* 0x0000e000ff607b82 */ /* 0x001e240000000a00 */
[----:B0-----:R-:W-:-:S04]  /*25480*/  LEA R15, R96, R15, 0x2 ;  /* 0x0000000f600f7211 */ /* 0x001fc800078e10ff */
[----:B------:R-:W-:-:S13]  /*25490*/  ISETP.GE.AND P0, PT, R15, R97, PT ;  /* 0x000000610f00720c */ /* 0x000fda0003f06270 */
[----:B------:R-:W-:Y:S05]  /*254a0*/  @!P0 BRA `(.L_x_10778) ;  /* 0xfffffdb4008c8947 */ /* 0x000fea000383ffff */
[----:B------:R-:W-:Y:S05]  /*254b0*/  BSYNC B0 ;  /* 0x0000000000007941 */ /* 0x000fea0003800000 */
.L_x_10078:
[----:B------:R-:W-:Y:S05]  /*254c0*/  EXIT ;  /* 0x000000000000794d */ /* 0x000fea0003800000 */
.L_x_10775:
        /* <DEDUP_REMOVED lines=8> */
.L_x_10780:
[----:B------:R-:W-:Y:S05]  /*25550*/  BSYNC B1 ;  /* 0x0000000000017941 */ /* 0x000fea0003800000 */
.L_x_10779:
[----:B------:R-:W-:Y:S02]  /*25560*/  IMAD.MOV.U32 R101, RZ, RZ, R161 ;  /* 0x000000ffff657224 */ /* 0x000fe400078e00a1 */
[----:B------:R-:W-:Y:S02]  /*25570*/  HFMA2 R154, -RZ, RZ, 0, 1.847743988037109375e-06 ;  /* 0x0000001fff9a7431 */ /* 0x000fe400000001ff */
[----:B------:R-:W-:Y:S02]  /*25580*/  IMAD.MOV.U32 R103, RZ, RZ, 0x2 ;  /* 0x00000002ff677424 */ /* 0x000fe400078e00ff */
[----:B------:R-:W-:Y:S01]  /*25590*/  FADD.FTZ R157, R100, R101 ;  /* 0x00000065649d7221 */ /* 0x000fe20000010000 */
[----:B------:R-:W-:-:S04]  /*255a0*/  IMAD.MOV.U32 R155, RZ, RZ, -0x1 ;  /* 0xffffffffff9b7424 */ /* 0x000fc800078e00ff */
[----:B------:R-:W-:-:S07]  /*255b0*/  MOV R162, R157 ;  /* 0x0000009d00a27202 */ /* 0x000fce0000000f00 */
[----:B------:R-:W-:Y:S05]  /*255c0*/  WARPSYNC.COLLECTIVE R155, `(.L_x_10781) ;  /* 0x000000009b087348 */ /* 0x000fea0003c00000 */
[----:B------:R0:W1:Y:S02]  /*255d0*/  SHFL.BFLY P1, R161, R162, R103, R154 ;  /* 0x0c000067a2a17389 */ /* 0x000064000002009a */
[----:B01----:R-:W-:Y:S05]  /*255e0*/  ENDCOLLECTIVE ;  /* 0x000000000000791b */ /* 0x003fea0003800000 */
.L_x_10781:
[----:B------:R-:W-:Y:S01]  /*255f0*/  HFMA2 R103, -RZ, RZ, 0, 2.384185791015625e-07 ;  /* 0x00000004ff677431 */ /* 0x000fe200000001ff */
[----:B------:R-:W-:-:S05]  /*25600*/  MOV R156, R161 ;  /* 0x000000a1009c7202 */ /* 0x000fca0000000f00 */
[----:B------:R-:W-:-:S04]  /*25610*/  FADD.FTZ R158, R157, R156 ;  /* 0x0000009c9d9e7221 */ /* 0x000fc80000010000 */
[----:B------:R-:W-:-:S07]  /*25620*/  IMAD.MOV.U32 R162, RZ, RZ, R158 ;  /* 0x000000ffffa27224 */ /* 0x000fce00078e009e */
[----:B------:R-:W-:Y:S05]  /*25630*/  WARPSYNC.COLLECTIVE R155, `(.L_x_10782) ;  /* 0x000000009b087348 */ /* 0x000fea0003c00000 */
[----:B------:R0:W1:Y:S02]  /*25640*/  SHFL.BFLY P1, R161, R162, R103, R154 ;  /* 0x0c000067a2a17389 */ /* 0x000064000002009a */
[----:B01----:R-:W-:Y:S05]  /*25650*/  ENDCOLLECTIVE ;  /* 0x000000000000791b */ /* 0x003fea0003800000 */
.L_x_10782:
        /* <DEDUP_REMOVED lines=8> */
.L_x_10783:
[----:B------:R-:W-:Y:S01]  /*256e0*/  HFMA2 R103, -RZ, RZ, 0, 9.5367431640625e-07 ;  /* 0x00000010ff677431 */ /* 0x000fe200000001ff */
[----:B------:R-:W-:-:S05]  /*256f0*/  MOV R156, R161 ;  /* 0x000000a1009c7202 */ /* 0x000fca0000000f00 */
[----:B------:R-:W-:-:S04]  /*25700*/  FADD.FTZ R160, R159, R156 ;  /* 0x0000009c9fa07221 */ /* 0x000fc80000010000 */
[----:B------:R-:W-:-:S07]  /*25710*/  IMAD.MOV.U32 R162, RZ, RZ, R160 ;  /* 0x000000ffffa27224 */ /* 0x000fce00078e00a0 */
[----:B------:R-:W-:Y:S05]  /*25720*/  WARPSYNC.COLLECTIVE R155, `(.L_x_10784) ;  /* 0x000000009b087348 */ /* 0x000fea0003c00000 */
[----:B------:R0:W1:Y:S02]  /*25730*/  SHFL.BFLY P1, R161, R162, R103, R154 ;  /* 0x0c000067a2a17389 */ /* 0x000064000002009a */
[----:B01----:R-:W-:Y:S05]  /*25740*/  ENDCOLLECTIVE ;  /* 0x000000000000791b */ /* 0x003fea0003800000 */
.L_x_10784:
        /* <DEDUP_REMOVED lines=98> */
[----:B------:R-:W-:-:S03]  /*25d70*/  MOV R103, 0x1 ;  /* 0x0000000100677802 */ /* 0x000fc60000000f00 */
[----:B------:R-:W-:-:S07]  /*25d80*/  IMAD.MOV.U32 R162, RZ, RZ, R100 ;  /* 0x000000ffffa27224 */ /* 0x000fce00078e0064 */
[----:B------:R-:W-:Y:S05]  /*25d90*/  WARPSYNC.COLLECTIVE R155, `(.L_x_10785) ;  /* 0x000000009b087348 */ /* 0x000fea0003c00000 */
[----:B------:R0:W1:Y:S02]  /*25da0*/  SHFL.BFLY P1, R161, R162, R103, R154 ;  /* 0x0c000067a2a17389 */ /* 0x000064000002009a */
[----:B01----:R-:W-:Y:S05]  /*25db0*/  ENDCOLLECTIVE ;  /* 0x000000000000791b */ /* 0x003fea0003800000 */
.L_x_10785:
[----:B------:R-:W-:Y:S02]  /*25dc0*/  HFMA2 R103, -RZ, RZ, 0, 1.1920928955078125e-07 ;  /* 0x00000002ff677431 */ /* 0x000fe400000001ff */
[----:B------:R-:W-:-:S04]  /*25dd0*/  IMAD.MOV.U32 R157, RZ, RZ, R161 ;  /* 0x000000ffff9d7224 */ /* 0x000fc800078e00a1 */
[----:B------:R-:W-:-:S05]  /*25de0*/  FADD.FTZ R157, R100, R157 ;  /* 0x0000009d649d7221 */ /* 0x000fca0000010000 */
[----:B------:R-:W-:-:S07]  /*25df0*/  MOV R162, R157 ;  /* 0x0000009d00a27202 */ /* 0x000fce0000000f00 */
[----:B------:R-:W-:Y:S05]  /*25e00*/  WARPSYNC.COLLECTIVE R155, `(.L_x_10786) ;  /* 0x000000009b087348 */ /* 0x000fea0003c00000 */
[----:B------:R0:W1:Y:S02]  /*25e10*/  SHFL.BFLY P1, R161, R162, R103, R154 ;  /* 0x0c000067a2a17389 */ /* 0x000064000002009a */
[----:B01----:R-:W-:Y:S05]  /*25e20*/  ENDCOLLECTIVE ;  /* 0x000000000000791b */ /* 0x003fea0003800000 */
.L_x_10786:
[----:B------:R-:W-:Y:S02]  /*25e30*/  HFMA2 R103, -RZ, RZ, 0, 2.384185791015625e-07 ;  /* 0x00000004ff677431 */ /* 0x000fe400000001ff */
[----:B------:R-:W-:-:S04]  /*25e40*/  IMAD.MOV.U32 R158, RZ, RZ, R161 ;  /* 0x000000ffff9e7224 */ /* 0x000fc800078e00a1 */
[----:B------:R-:W-:-:S05]  /*25e50*/  FADD.FTZ R158, R157, R158 ;  /* 0x0000009e9d9e7221 */ /* 0x000fca0000010000 */
[----:B------:R-:W-:-:S07]  /*25e60*/  MOV R162, R158 ;  /* 0x0000009e00a27202 */ /* 0x000fce0000000f00 */
[----:B------:R-:W-:Y:S05]  /*25e70*/  WARPSYNC.COLLECTIVE R155, `(.L_x_10787) ;  /* 0x000000009b087348 */ /* 0x000fea0003c00000 */
[----:B------:R0:W1:Y:S02]  /*25e80*/  SHFL.BFLY P1, R161, R162, R103, R154 ;  /* 0x0c000067a2a17389 */ /* 0x000064000002009a */
[----:B01----:R-:W-:Y:S05]  /*25e90*/  ENDCOLLECTIVE ;  /* 0x000000000000791b */ /* 0x003fea0003800000 */
.L_x_10787:
[----:B------:R-:W-:Y:S02]  /*25ea0*/  HFMA2 R103, -RZ, RZ, 0, 4.76837158203125e-07 ;  /* 0x00000008ff677431 */ /* 0x000fe400000001ff */
[----:B------:R-:W-:-:S04]  /*25eb0*/  IMAD.MOV.U32 R159, RZ, RZ, R161 ;  /* 0x000000ffff9f7224 */ /* 0x000fc800078e00a1 */
[----:B------:R-:W-:-:S05]  /*25ec0*/  FADD.FTZ R159, R158, R159 ;  /* 0x0000009f9e9f7221 */ /* 0x000fca0000010000 */
[----:B------:R-:W-:-:S07]  /*25ed0*/  MOV R162, R159 ;  /* 0x0000009f00a27202 */ /* 0x000fce0000000f00 */
[----:B------:R-:W-:Y:S05]  /*25ee0*/  WARPSYNC.COLLECTIVE R155, `(.L_x_10788) ;  /* 0x000000009b087348 */ /* 0x000fea0003c00000 */
[----:B------:R0:W1:Y:S02]  /*25ef0*/  SHFL.BFLY P1, R161, R162, R103, R154 ;  /* 0x0c000067a2a17389 */ /* 0x000064000002009a */
[----:B01----:R-:W-:Y:S05]  /*25f00*/  ENDCOLLECTIVE ;  /* 0x000000000000791b */ /* 0x003fea0003800000 */
.L_x_10788:
[----:B------:R-:W-:Y:S02]  /*25f10*/  HFMA2 R103, -RZ, RZ, 0, 9.5367431640625e-07 ;  /* 0x00000010ff677431 */ /* 0x000fe400000001ff */
[----:B------:R-:W-:-:S04]  /*25f20*/  IMAD.MOV.U32 R160, RZ, RZ, R161 ;  /* 0x000000ffffa07224 */ /* 0x000fc800078e00a1 */
[----:B------:R-:W-:-:S05]  /*25f30*/  FADD.FTZ R160, R159, R160 ;  /* 0x000000a09fa07221 */ /* 0x000fca0000010000 */
[----:B------:R-:W-:-:S07]  /*25f40*/  MOV R162, R160 ;  /* 0x000000a000a27202 */ /* 0x000fce0000000f00 */
[----:B------:R-:W-:Y:S05]  /*25f50*/  WARPSYNC.COLLECTIVE R155, `(.L_x_10789) ;  /* 0x000000009b087348 */ /* 0x000fea0003c00000 */
[----:B------:R0:W1:Y:S02]  /*25f60*/  SHFL.BFLY P1, R161, R162, R103, R154 ;  /* 0x0c000067a2a17389 */ /* 0x000064000002009a */
[----:B01----:R-:W-:Y:S05]  /*25f70*/  ENDCOLLECTIVE ;  /* 0x000000000000791b */ /* 0x003fea0003800000 */
.L_x_10789:
[----:B------:R-:W-:Y:S05]  /*25f80*/  BRA `(.L_x_10790) ;  /* 0xffffffe000747947 */ /* 0x000fea000383ffff */
.L_x_10791:
        /* <DEDUP_REMOVED lines=15> */
.L_x_54359:


//--------------------- .text._ZN10layer_norm13ln_fwd_kernelINS_13Kernel_traitsIf13__nv_bfloat16S2_S2_fjLj1536ELj1ELj4ELj1ELj16ENS_18Kernel_traits_baseILj1536EfS2_S2_S2_fjLj128EEEEELb0ELb0ELb0ELb0EEEvNS_9FwdParamsE --------------------------
	.section	.text._ZN10layer_norm13ln_fwd_kernelINS_13Kernel_traitsIf13__nv_bfloat16S2_S2_fjLj1536ELj1ELj4ELj1ELj16ENS_18Kernel_traits_baseILj1536EfS2_S2_S2_fjLj128EEEEELb0ELb0ELb0ELb0EEEvNS_9FwdParamsE,"ax",@progbits
	.align	128
        .global         _ZN10layer_norm13ln_fwd_kernelINS_13Kernel_traitsIf13__nv_bfloat16S2_S2_fjLj1536ELj1ELj4ELj1ELj16ENS_18Kernel_traits_baseILj1536EfS2_S2_S2_fjLj128EEEEELb0ELb0ELb0ELb0EEEvNS_9FwdParamsE
        .type           _ZN10layer_norm13ln_fwd_kernelINS_13Kernel_traitsIf13__nv_bfloat16S2_S2_fjLj1536ELj1ELj4ELj1ELj16ENS_18Kernel_traits_baseILj1536EfS2_S2_S2_fjLj128EEEEELb0ELb0ELb0ELb0EEEvNS_9FwdParamsE,@function
        .size           _ZN10layer_norm13ln_fwd_kernelINS_13Kernel_traitsIf13__nv_bfloat16S2_S2_fjLj1536ELj1ELj4ELj1ELj16ENS_18Kernel_traits_baseILj1536EfS2_S2_S2_fjLj128EEEEELb0ELb0ELb0ELb0EEEvNS_9FwdParamsE,(.L_x_54360 - _ZN10layer_norm13ln_fwd_kernelINS_13Kernel_traitsIf13__nv_bfloat16S2_S2_fjLj1536ELj1ELj4ELj1ELj16ENS_18Kernel_traits_baseILj1536EfS2_S2_S2_fjLj128EEEEELb0ELb0ELb0ELb0EEEvNS_9FwdParamsE)
        .other          _ZN10layer_norm13ln_fwd_kernelINS_13Kernel_traitsIf13__nv_bfloat16S2_S2_fjLj1536ELj1ELj4ELj1ELj16ENS_18Kernel_traits_baseILj1536EfS2_S2_S2_fjLj128EEEEELb0ELb0ELb0ELb0EEEvNS_9FwdParamsE,@"STO_CUDA_ENTRY STV_DEFAULT"
_ZN10layer_norm13ln_fwd_kernelINS_13Kernel_traitsIf13__nv_bfloat16S2_S2_fjLj1536ELj1ELj4ELj1ELj16ENS_18Kernel_traits_baseILj1536EfS2_S2_S2_fjLj128EEEEELb0ELb0ELb0ELb0EEEvNS_9FwdParamsE:
.text._ZN10layer_norm13ln_fwd_kernelINS_13Kernel_traitsIf13__nv_bfloat16S2_S2_fjLj1536ELj1ELj4ELj1ELj16ENS_18Kernel_traits_baseILj1536EfS2_S2_S2_fjLj128EEEEELb0ELb0ELb0ELb0EEEvNS_9FwdParamsE:
        /* <DEDUP_REMOVED lines=33> */
[----:B------:R-:W-:Y:S01]  /*0210*/  @P1 IADD3 R25, PT, PT, R25, 0x20, RZ ;  /* 0x0000002019191810 */ /* 0x000fe20007ffe0ff */
[----:B------:R0:W5:Y:S04]  /*0220*/  @P1 LDG.E.128 R96, desc[UR6][R8.64+0x10] ;  /* 0x0000100608601981 */ /* 0x000168000c1e1d00 */
[----:B------:R0:W5:Y:S01]  /*0230*/  @P1 LD.E.128 R92, desc[UR6][R10.64] ;  /* 0x000000060a5c1980 */ /* 0x000162000c101d00 */
[----:B------:R-:W1:Y:S08]  /*0240*/  @P3 LDC.64 R18, c[0x0][0x438] ;  /* 0x00010e00ff123b82 */ /* 0x000e700000000a00 */
[----:B------:R-:W0:Y:S08]  /*0250*/  @P4 LDC.64 R20, c[0x0][0x3d0] ;  /* 0x0000f400ff144b82 */ /* 0x000e300000000a00 */
[----:B------:R-:W0:Y:S01]  /*0260*/  @P4 LDC.64 R22, c[0x0][0x438] ;  /* 0x00010e00ff164b82 */ /* 0x000e220000000a00 */
[C---:B--2---:R-:W-:Y:S01]  /*0270*/  @P2 IMAD.WIDE.U32 R12, R25.reuse, 0x20, R12 ;  /* 0x00000020190c2825 */ /* 0x044fe200078e000c */
[----:B------:R2:W5:Y:S03]  /*0280*/  @P1 LD.E.128 R88, desc[UR6][R10.64+0x10] ;  /* 0x000010060a581980 */ /* 0x000566000c101d00 */
[C---:B---3--:R-:W-:Y:S01]  /*0290*/  @P2 IMAD.WIDE.U32 R14, R25.reuse, 0x20, R14 ;  /* 0x00000020190e2825 */ /* 0x048fe200078e000e */
[----:B------:R-:W-:Y:S01]  /*02a0*/  @P2 IADD3 R25, PT, PT, R25, 0x20, RZ ;  /* 0x0000002019192810 */ /* 0x000fe20007ffe0ff */
[----:B------:R2:W5:Y:S01]  /*02b0*/  @P2 LDG.E.128 R84, desc[UR6][R12.64] ;  /* 0x000000060c542981 */ /* 0x000562000c1e1d00 */
[----:B------:R-:W3:Y:S03]  /*02c0*/  @P0 LDC.64 R4, c[0x0][0x3d0] ;  /* 0x0000f400ff040b82 */ /* 0x000ee60000000a00 */
[C---:B----4-:R-:W-:Y:S01]  /*02d0*/  @P3 IMAD.WIDE.U32 R16, R25.reuse, 0x20, R16 ;  /* 0x0000002019103825 */ /* 0x050fe200078e0010 */
[----:B------:R2:W5:Y:S03]  /*02e0*/  @P2 LDG.E.128 R80, desc[UR6][R12.64+0x10] ;  /* 0x000010060c502981 */ /* 0x000566000c1e1d00 */
[C---:B-1----:R-:W-:Y:S01]  /*02f0*/  @P3 IMAD.WIDE.U32 R18, R25.reuse, 0x20, R18 ;  /* 0x0000002019123825 */ /* 0x042fe200078e0012 */
[----:B------:R-:W-:Y:S01]  /*0300*/  @P3 IADD3 R25, PT, PT, R25, 0x20, RZ ;  /* 0x0000002019193810 */ /* 0x000fe20007ffe0ff */
[----:B------:R2:W5:Y:S01]  /*0310*/  @P2 LD.E.128 R76, desc[UR6][R14.64] ;  /* 0x000000060e4c2980 */ /* 0x000562000c101d00 */
[----:B------:R-:W1:Y:S03]  /*0320*/  @P0 LDC.64 R6, c[0x0][0x438] ;  /* 0x00010e00ff060b82 */ /* 0x000e660000000a00 */
[C---:B0-----:R-:W-:Y:S01]  /*0330*/  @P4 IMAD.WIDE.U32 R20, R25.reuse, 0x20, R20 ;  /* 0x0000002019144825 */ /* 0x041fe200078e0014 */
[----:B------:R2:W5:Y:S03]  /*0340*/  @P2 LD.E.128 R72, desc[UR6][R14.64+0x10] ;  /* 0x000010060e482980 */ /* 0x000566000c101d00 */
[----:B------:R-:W-:Y:S01]  /*0350*/  @P4 IMAD.WIDE.U32 R22, R25, 0x20, R22 ;  /* 0x0000002019164825 */ /* 0x000fe200078e0016 */
[----:B------:R2:W5:Y:S04]  /*0360*/  @P3 LDG.E.128 R68, desc[UR6][R16.64] ;  /* 0x0000000610443981 */ /* 0x000568000c1e1d00 */
[----:B------:R2:W5:Y:S01]  /*0370*/  @P3 LDG.E.128 R64, desc[UR6][R16.64+0x10] ;  /* 0x0000100610403981 */ /* 0x000562000c1e1d00 */
[----:B---3--:R-:W-:-:S03]  /*0380*/  @P0 IMAD.WIDE.U32 R4, R2, 0x20, R4 ;  /* 0x0000002002040825 */ /* 0x008fc600078e0004 */
[----:B------:R2:W5:Y:S04]  /*0390*/  @P3 LD.E.128 R60, desc[UR6][R18.64] ;  /* 0x00000006123c3980 */ /* 0x000568000c101d00 */
[----:B------:R2:W5:Y:S04]  /*03a0*/  @P3 LD.E.128 R56, desc[UR6][R18.64+0x10] ;  /* 0x0000100612383980 */ /* 0x000568000c101d00 */
[----:B------:R2:W5:Y:S01]  /*03b0*/  @P4 LDG.E.128 R52, desc[UR6][R20.64] ;  /* 0x0000000614344981 */ /* 0x000562000c1e1d00 */
[----:B-1----:R-:W-:-:S03]  /*03c0*/  @P0 IMAD.WIDE.U32 R6, R2, 0x20, R6 ;  /* 0x0000002002060825 */ /* 0x002fc600078e0006 */
[----:B------:R2:W5:Y:S04]  /*03d0*/  @P4 LDG.E.128 R48, desc[UR6][R20.64+0x10] ;  /* 0x0000100614304981 */ /* 0x000568000c1e1d00 */
[----:B------:R2:W5:Y:S04]  /*03e0*/  @P4 LD.E.128 R44, desc[UR6][R22.64] ;  /* 0x00000006162c4980 */ /* 0x000568000c101d00 */
[----:B------:R2:W5:Y:S04]  /*03f0*/  @P4 LD.E.128 R40, desc[UR6][R22.64+0x10] ;  /* 0x0000100616284980 */ /* 0x000568000c101d00 */
[----:B------:R2:W5:Y:S04]  /*0400*/  @P0 LDG.E.128 R116, desc[UR6][R4.64] ;  /* 0x0000000604740981 */ /* 0x000568000c1e1d00 */
[----:B------:R2:W5:Y:S04]  /*0410*/  @P0 LDG.E.128 R112, desc[UR6][R4.64+0x10] ;  /* 0x0000100604700981 */ /* 0x000568000c1e1d00 */
[----:B------:R2:W5:Y:S04]  /*0420*/  @P0 LD.E.128 R108, desc[UR6][R6.64] ;  /* 0x00000006066c0980 */ /* 0x000568000c101d00 */
[----:B------:R2:W5:Y:S01]  /*0430*/  @P0 LD.E.128 R104, desc[UR6][R6.64+0x10] ;  /* 0x0000100606680980 */ /* 0x000562000c101d00 */
[----:B------:R-:W-:-:S02]  /*0440*/  ISETP.GE.U32.AND P0, PT, R0, 0xc0, PT ;  /* 0x000000c00000780c */ /* 0x000fc40003f06070 */
[----:B------:R-:W-:-:S11]  /*0450*/  @P4 IADD3 R25, PT, PT, R25, 0x20, RZ ;  /* 0x0000002019194810 */ /* 0x000fd60007ffe0ff */
[----:B--2---:R-:W-:Y:S05]  /*0460*/  @!P0 BRA `(.L_x_10794) ;  /* 0x0000000400148947 */ /* 0x004fea0003800000 */
[----:B------:R-:W0:Y:S08]  /*0470*/  LDC.64 R4, c[0x0][0x3d0] ;  /* 0x0000f400ff047b82 */ /* 0x000e300000000a00 */
[----:B------:R-:W1:Y:S01]  /*0480*/  LDC.64 R6, c[0x0][0x438] ;  /* 0x00010e00ff067b82 */ /* 0x000e620000000a00 */
[----:B0-----:R-:W-:-:S05]  /*0490*/  IMAD.WIDE.U32 R4, R25, 0x20, R4 ;  /* 0x0000002019047825 */ /* 0x001fca00078e0004 */
[----:B------:R0:W5:Y:S01]  /*04a0*/  LDG.E.128 R36, desc[UR6][R4.64] ;  /* 0x0000000604247981 */ /* 0x000162000c1e1d00 */
[----:B-1----:R-:W-:-:S03]  /*04b0*/  IMAD.WIDE.U32 R6, R25, 0x20, R6 ;  /* 0x0000002019067825 */ /* 0x002fc600078e0006 */
[----:B------:R0:W5:Y:S04]  /*04c0*/  LDG.E.128 R32, desc[UR6][R4.64+0x10] ;  /* 0x0000100604207981 */ /* 0x000168000c1e1d00 */
[----:B------:R0:W5:Y:S04]  /*04d0*/  LD.E.128 R28, desc[UR6][R6.64] ;  /* 0x00000006061c7980 */ /* 0x000168000c101d00 */
[----:B------:R0:W5:Y:S01]  /*04e0*/  LD.E.128 R24, desc[UR6][R6.64+0x10] ;  /* 0x0000100606187980 */ /* 0x000162000c101d00 */
[----:B------:R-:W-:Y:S05]  /*04f0*/  BRA `(.L_x_10794) ;  /* 0x0000000000f07947 */ /* 0x000fea0003800000 */
.L_x_10793:
        /* <DEDUP_REMOVED lines=17> */
[----:B------:R-:W-:Y:S01]  /*0610*/  @P2 IADD3 R19, PT, PT, R19, 0x20, RZ ;  /* 0x0000002013132810 */ /* 0x000fe20007ffe0ff */
[----:B------:R0:W5:Y:S04]  /*0620*/  @P1 LDG.E.128 R96, desc[UR6][R4.64+0x10] ;  /* 0x0000100604601981 */ /* 0x000168000c1e1d00 */
[----:B------:R0:W5:Y:S01]  /*0630*/  @P2 LDG.E.128 R84, desc[UR6][R10.64] ;  /* 0x000000060a542981 */ /* 0x000162000c1e1d00 */
[----:B------:R-:W1:Y:S01]  /*0640*/  @P5 LDC.64 R16, c[0x0][0x3d0] ;  /* 0x0000f400ff105b82 */ /* 0x000e620000000a00 */
[C---:B--2---:R-:W-:Y:S01]  /*0650*/  @P3 IMAD.WIDE.U32 R12, R19.reuse, 0x20, R12 ;  /* 0x00000020130c3825 */ /* 0x044fe200078e000c */
[----:B------:R-:W-:Y:S01]  /*0660*/  @P3 IADD3 R19, PT, PT, R19, 0x20, RZ ;  /* 0x0000002013133810 */ /* 0x000fe20007ffe0ff */
[----:B------:R0:W5:Y:S04]  /*0670*/  @P2 LDG.E.128 R80, desc[UR6][R10.64+0x10] ;  /* 0x000010060a502981 */ /* 0x000168000c1e1d00 */
[----:B------:R0:W5:Y:S01]  /*0680*/  @P3 LDG.E.128 R68, desc[UR6][R12.64] ;  /* 0x000000060c443981 */ /* 0x000162000c1e1d00 */
[C---:B---3--:R-:W-:Y:S01]  /*0690*/  @P4 IMAD.WIDE.U32 R14, R19.reuse, 0x20, R14 ;  /* 0x00000020130e4825 */ /* 0x048fe200078e000e */
[----:B------:R-:W-:-:S02]  /*06a0*/  @P4 IADD3 R19, PT, PT, R19, 0x20, RZ ;  /* 0x0000002013134810 */ /* 0x000fc40007ffe0ff */
[----:B------:R0:W5:Y:S04]  /*06b0*/  @P3 LDG.E.128 R64, desc[UR6][R12.64+0x10] ;  /* 0x000010060c403981 */ /* 0x000168000c1e1d00 */
[----:B------:R0:W5:Y:S01]  /*06c0*/  @P4 LDG.E.128 R52, desc[UR6][R14.64] ;  /* 0x000000060e344981 */ /* 0x000162000c1e1d00 */
[----:B----4-:R-:W-:-:S03]  /*06d0*/  @P0 IMAD.WIDE.U32 R8, R2, 0x20, R6 ;  /* 0x0000002002080825 */ /* 0x010fc600078e0006 */
[----:B------:R0:W5:Y:S04]  /*06e0*/  @P4 LDG.E.128 R48, desc[UR6][R14.64+0x10] ;  /* 0x000010060e304981 */ /* 0x000168000c1e1d00 */
[----:B------:R0:W5:Y:S01]  /*06f0*/  @P0 LDG.E.128 R116, desc[UR6][R8.64] ;  /* 0x0000000608740981 */ /* 0x000162000c1e1d00 */
[----:B-1----:R-:W-:-:S03]  /*0700*/  @P5 IMAD.WIDE.U32 R6, R19, 0x20, R16 ;  /* 0x0000002013065825 */ /* 0x002fc600078e0010 */
[----:B------:R0:W5:Y:S04]  /*0710*/  @P0 LDG.E.128 R112, desc[UR6][R8.64+0x10] ;  /* 0x0000100608700981 */ /* 0x000168000c1e1d00 */
[----:B------:R0:W5:Y:S04]  /*0720*/  @P5 LDG.E.128 R36, desc[UR6][R6.64] ;  /* 0x0000000606245981 */ /* 0x000168000c1e1d00 */
[----:B------:R0:W5:Y:S01]  /*0730*/  @P5 LDG.E.128 R32, desc[UR6][R6.64+0x10] ;  /* 0x0000100606205981 */ /* 0x000162000c1e1d00 */
[----:B------:R-:W-:Y:S02]  /*0740*/  CS2R R42, SRZ ;  /* 0x00000000002a7805 */ /* 0x000fe4000001ff00 */
        /* <DEDUP_REMOVED lines=19> */
[----:B------:R-:W-:Y:S02]  /*0880*/  @P5 CS2R R26, SRZ ;  /* 0x00000000001a5805 */ /* 0x000fe4000001ff00 */
[----:B------:R-:W-:Y:S02]  /*0890*/  @P5 CS2R R24, SRZ ;  /* 0x0000000000185805 */ /* 0x000fe4000001ff00 */
[----:B------:R-:W-:Y:S02]  /*08a0*/  @P5 CS2R R30, SRZ ;  /* 0x00000000001e5805 */ /* 0x000fe4000001ff00 */
[----:B0-----:R-:W-:-:S07]  /*08b0*/  @P5 CS2R R28, SRZ ;  /* 0x00000000001c5805 */ /* 0x001fce000001ff00 */
.L_x_10794:
[----:B------:R-:W-:Y:S05]  /*08c0*/  BSYNC.RECONVERGENT B0 ;  /* 0x0000000000007941 */ /* 0x000fea0003800200 */
.L_x_10792:
[----:B------:R-:W1:Y:S02]  /*08d0*/  LDCU UR4, c[0x0][0x384] ;  /* 0x00007080ff0477ac */ /* 0x000e640008000800 */
[----:B-1----:R-:W-:-:S13]  /*08e0*/  ISETP.GE.AND P0, PT, R3, UR4, PT ;  /* 0x0000000403007c0c */ /* 0x002fda000bf06270 */
[----:B------:R-:W-:Y:S05]  /*08f0*/  @P0 EXIT ;  /* 0x000000000000094d */ /* 0x000fea0003800000 */
[----:B------:R-:W1:Y:S01]  /*0900*/  LDCU.64 UR4, c[0x0][0x3e0] ;  /* 0x00007c00ff0477ac */ /* 0x000e620008000a00 */
[----:B------:R-:W2:Y:S01]  /*0910*/  LDCU UR8, c[0x0][0x388] ;  /* 0x00007100ff0877ac */ /* 0x000ea20008000800 */
[----:B-1----:R-:W-:Y:S01]  /*0920*/  UISETP.NE.U32.AND UP0, UPT, UR4, URZ, UPT ;  /* 0x000000ff0400728c */ /* 0x002fe2000bf05070 */
[----:B------:R-:W1:Y:S03]  /*0930*/  LDCU.U8 UR4, c[0x0][0x410] ;  /* 0x00008200ff0477ac */ /* 0x000e660008000000 */
[----:B------:R-:W-:Y:S01]  /*0940*/  UISETP.NE.AND.EX UP0, UPT, UR5, URZ, UPT, UP0 ;  /* 0x000000ff0500728c */ /* 0x000fe2000bf05300 */
[----:B------:R-:W3:Y:S05]  /*0950*/  LDCU UR5, c[0x0][0x448] ;  /* 0x00008900ff0577ac */ /* 0x000eea0008000800 */
[----:B--2---:R-:W-:-:S13]  /*0960*/  PLOP3.LUT P4, PT, PT, PT, UP0, 0x80, 0x8 ;  /* 0x000000000008781c */ /* 0x004fda0003f8f008 */
.L_x_10838:
[----:B--2---:R-:W2:Y:S08]  /*0970*/  @P4 LDC.64 R14, c[0x0][0x3e0] ;  /* 0x0000f800ff0e4b82 */ /* 0x004eb00000000a00 */
[----:B---34-:R-:W4:Y:S01]  /*0980*/  LDC.64 R16, c[0x0][0x3e0] ;  /* 0x0000f800ff107b82 */ /* 0x018f220000000a00 */
[----:B--2---:R-:W-:-:S07]  /*0990*/  @P4 IMAD.WIDE R120, R3, 0x2, R14 ;  /* 0x0000000203784825 */ /* 0x004fce00078e020e */
[----:B------:R-:W4:Y:S01]  /*09a0*/  LDC.64 R14, c[0x0][0x3a0] ;  /* 0x0000e800ff0e7b82 */ /* 0x000f220000000a00 */
[----:B------:R-:W2:Y:S01]  /*09b0*/  @P4 LDG.E.U16 R120, desc[UR6][R120.64] ;  /* 0x0000000678784981 */ /* 0x000ea2000c1e1500 */
[----:B------:R-:W-:Y:S01]  /*09c0*/  IMAD R122, R3, UR8, RZ ;  /* 0x00000008037a7c24 */ /* 0x000fe2000f8e02ff */
[----:B------:R-:W-:Y:S01]  /*09d0*/  ISETP.GE.U32.AND P3, PT, R0, 0x20, PT ;  /* 0x000000200000780c */ /* 0x000fe20003f66070 */
[----:B------:R-:W-:Y:S01]  /*09e0*/  BSSY.RECONVERGENT B0, `(.L_x_10795) ;  /* 0x000006c000007945 */ /* 0x000fe20003800200 */
[----:B------:R-:W-:Y:S02]  /*09f0*/  HFMA2 R161, -RZ, RZ, 1.875, 0 ;  /* 0x3f800000ffa17431 */ /* 0x000fe400000001ff */
[----:B------:R-:W-:-:S04]  /*0a00*/  SHF.R.S32.HI R123, RZ, 0x1f, R122 ;  /* 0x0000001fff7b7819 */ /* 0x000fc8000001147a */
[----:B------:R-:W-:-:S04]  /*0a10*/  LEA.HI R123, R123, R122, RZ, 0x3 ;  /* 0x0000007a7b7b7211 */ /* 0x000fc800078f18ff */
[----:B------:R-:W-:-:S04]  /*0a20*/  LEA.HI.SX32 R142, R123, R2, 0x1d ;  /* 0x000000027b8e7211 */ /* 0x000fc800078feaff */
[----:B------:R-:W-:Y:S02]  /*0a30*/  MOV R162, R142 ;  /* 0x0000008e00a27202 */ /* 0x000fe40000000f00 */
[----:B----4-:R-:W-:-:S04]  /*0a40*/  LOP3.LUT P0, RZ, R14, R16, RZ, 0xfc, !PT ;  /* 0x000000100eff7212 */ /* 0x010fc8000780fcff */
[----:B------:R-:W-:Y:S02]  /*0a50*/  LOP3.LUT P0, RZ, R15, R17, RZ, 0xfc, P0 ;  /* 0x000000110fff7212 */ /* 0x000fe4000000fcff */
[----:B--2---:R-:W-:Y:S01]  /*0a60*/  @P4 SHF.L.U32 R161, R120, 0x10, RZ ;  /* 0x0000001078a14819 */ /* 0x004fe200000006ff */
[----:B------:R-:W-:Y:S10]  /*0a70*/  @!P3 BRA `(.L_x_10796) ;  /* 0x000000040088b947 */ /* 0x000ff40003800000 */
[----:B0-----:R-:W0:Y:S02]  /*0a80*/  LDC.64 R4, c[0x0][0x390] ;  /* 0x0000e400ff047b82 */ /* 0x001e240000000a00 */
[----:B0-----:R-:W-:-:S05]  /*0a90*/  IMAD.WIDE.U32 R4, R142, 0x10, R4 ;  /* 0x000000108e047825 */ /* 0x001fca00078e0004 */
[----:B------:R0:W5:Y:S01]  /*0aa0*/  LDG.E.128 R120, desc[UR6][R4.64] ;  /* 0x0000000604787981 */ /* 0x000162000c1e1d00 */
[----:B------:R-:W-:-:S04]  /*0ab0*/  ISETP.NE.U32.AND P1, PT, R14, RZ, PT ;  /* 0x000000ff0e00720c */ /* 0x000fc80003f25070 */
[----:B------:R-:W-:-:S13]  /*0ac0*/  ISETP.NE.AND.EX P1, PT, R15, RZ, PT, P1 ;  /* 0x000000ff0f00720c */ /* 0x000fda0003f25310 */
[----:B0-----:R-:W-:Y:S05]  /*0ad0*/  @!P1 BRA `(.L_x_10797) ;  /* 0x0000000000a09947 */ /* 0x001fea0003800000 */
        /* <DEDUP_REMOVED lines=17> */
[----:B------:R-:W-:Y:S01]  /*0bf0*/  SHF.L.U32 R23, R22, 0x10, RZ ;  /* 0x0000001016177819 */ /* 0x000fe200000006ff */
[-C--:B------:R-:W-:Y:S01]  /*0c00*/  FFMA.FTZ R6, R6, R161.reuse, R7 ;  /* 0x000000a106067223 */ /* 0x080fe20000010007 */
[----:B------:R-:W-:Y:S02]  /*0c10*/  SHF.L.U32 R7, R21, 0x10, RZ ;  /* 0x0000001015077819 */ /* 0x000fe400000006ff */
[----:B------:R-:W-:Y:S02]  /*0c20*/  PRMT R120, R120, 0x7632, R120 ;  /* 0x0000763278787816 */ /* 0x000fe40000000078 */
        /* <DEDUP_REMOVED lines=19> */
.L_x_10797:
[----:B------:R-:W-:-:S04]  /*0d60*/  ISETP.NE.U32.AND P4, PT, R16, RZ, PT ;  /* 0x000000ff1000720c */ /* 0x000fc80003f85070 */
[----:B------:R-:W-:-:S13]  /*0d70*/  ISETP.NE.AND.EX P4, PT, R17, RZ, PT, P4 ;  /* 0x000000ff1100720c */ /* 0x000fda0003f85340 */
[----:B------:R-:W-:Y:S05]  /*0d80*/  @!P4 BRA `(.L_x_10799) ;  /* 0x000000000064c947 */ /* 0x000fea0003800000 */
[----:B-----5:R-:W-:Y:S02]  /*0d90*/  PRMT R22, R123, 0x7632, R22 ;  /* 0x000076327b167816 */ /* 0x020fe40000000016 */
[----:B------:R-:W-:Y:S02]  /*0da0*/  PRMT R4, R120, 0x7632, R4 ;  /* 0x0000763278047816 */ /* 0x000fe40000000004 */
[C---:B------:R-:W-:Y:S02]  /*0db0*/  PRMT R5, R121.reuse, 0x7632, R5 ;  /* 0x0000763279057816 */ /* 0x040fe40000000005 */
[----:B------:R-:W-:Y:S02]  /*0dc0*/  PRMT R21, R122, 0x7632, R21 ;  /* 0x000076327a157816 */ /* 0x000fe40000000015 */
[----:B------:R-:W-:Y:S02]  /*0dd0*/  SHF.L.U32 R6, R120, 0x10, RZ ;  /* 0x0000001078067819 */ /* 0x000fe400000006ff */
[----:B------:R-:W-:-:S02]  /*0de0*/  SHF.L.U32 R8, R121, 0x10, RZ ;  /* 0x0000001079087819 */ /* 0x000fc400000006ff */
[----:B------:R-:W-:Y:S01]  /*0df0*/  SHF.L.U32 R162, R22, 0x10, RZ ;  /* 0x0000001016a27819 */ /* 0x000fe200000006ff */
        /* <DEDUP_REMOVED lines=13> */
[----:B------:R-:W-:Y:S02]  /*0ed0*/  F2FP.BF16.F32.PACK_AB R23, R5, R4 ;  /* 0x000000040517723e */ /* 0x000fe400000010ff */
[----:B------:R-:W-:Y:S02]  /*0ee0*/  F2FP.BF16.F32.PACK_AB R22, R145, R8 ;  /* 0x000000089116723e */ /* 0x000fe400000010ff */
[----:B------:R-:W-:Y:S02]  /*0ef0*/  F2FP.BF16.F32.PACK_AB R21, R144, R7 ;  /* 0x000000079015723e */ /* 0x000fe400000010ff */
[----:B------:R-:W-:Y:S01]  /*0f00*/  F2FP.BF16.F32.PACK_AB R20, R143, R6 ;  /* 0x000000068f14723e */ /* 0x000fe200000010ff */
[----:B------:R-:W-:Y:S06]  /*0f10*/  BRA `(.L_x_10798) ;  /* 0x0000000000507947 */ /* 0x000fec0003800000 */
.L_x_10799:
        /* <DEDUP_REMOVED lines=14> */
[----:B------:R-:W-:Y:S02]  /*1000*/  SHF.L.U32 R122, R121, 0x10, RZ ;  /* 0x00000010797a7819 */ /* 0x000fe400000006ff */
[----:B------:R-:W-:Y:S01]  /*1010*/  SHF.L.U32 R164, R143, 0x10, RZ ;  /* 0x000000108fa47819 */ /* 0x000fe200000006ff */
[-C--:B------:R-:W-:Y:S01]  /*1020*/  FMUL.FTZ R143, R120, R161.reuse ;  /* 0x000000a1788f7220 */ /* 0x080fe20000410000 */
[-C--:B------:R-:W-:Y:S01]  /*1030*/  FMUL.FTZ R144, R144, R161.reuse ;  /* 0x000000a190907220 */ /* 0x080fe20000410000 */
[----:B------:R-:W-:-:S02]  /*1040*/  FMUL.FTZ R145, R122, R161 ;  /* 0x000000a17a917220 */ /* 0x000fc40000410000 */
[----:B------:R-:W-:-:S07]  /*1050*/  FMUL.FTZ R5, R164, R161 ;  /* 0x000000a1a4057220 */ /* 0x000fce0000410000 */
.L_x_10798:
[----:B------:R-:W0:Y:S01]  /*1060*/  @P0 LDC.64 R120, c[0x0][0x3a8] ;  /* 0x0000ea00ff780b82 */ /* 0x000e220000000a00 */
[C---:B------:R-:W-:Y:S01]  /*1070*/  IADD3 R162, PT, PT, R142.reuse, 0x20, RZ ;  /* 0x000000208ea27810 */ /* 0x040fe20007ffe0ff */
[----:B0-----:R-:W-:-:S05]  /*1080*/  @P0 IMAD.WIDE.U32 R120, R142, 0x10, R120 ;  /* 0x000000108e780825 */ /* 0x001fca00078e0078 */
[----:B------:R2:W-:Y:S02]  /*1090*/  @P0 STG.E.128 desc[UR6][R120.64], R20 ;  /* 0x0000001478000986 */ /* 0x0005e4000c101d06 */
.L_x_10796:
[----:B-1-3--:R-:W-:Y:S05]  /*10a0*/  BSYNC.RECONVERGENT B0 ;  /* 0x0000000000007941 */ /* 0x00afea0003800200 */
.L_x_10795:
[----:B------:R-:W-:Y:S01]  /*10b0*/  ISETP.GE.U32.AND P1, PT, R0, 0x40, PT ;  /* 0x000000400000780c */ /* 0x000fe20003f26070 */
[----:B------:R-:W-:Y:S03]  /*10c0*/  BSSY.RECONVERGENT B0, `(.L_x_10800) ;  /* 0x0000065000007945 */ /* 0x000fe60003800200 */
[----:B--2---:R-:W-:-:S09]  /*10d0*/  P2R R120, PR, RZ, 0x2 ;  /* 0x00000002ff787803 */ /* 0x004fd20000000000 */
[----:B------:R-:W-:Y:S05]  /*10e0*/  @!P1 BRA `(.L_x_10801) ;  /* 0x0000000400889947 */ /* 0x000fea0003800000 */
[----:B------:R-:W1:Y:S02]  /*10f0*/  LDC.64 R10, c[0x0][0x390] ;  /* 0x0000e400ff0a7b82 */ /* 0x000e640000000a00 */
[----:B-1----:R-:W-:-:S05]  /*1100*/  IMAD.WIDE.U32 R10, R162, 0x10, R10 ;  /* 0x00000010a20a7825 */ /* 0x002fca00078e000a */
[----:B------:R1:W5:Y:S01]  /*1110*/  LDG.E.128 R120, desc[UR6][R10.64] ;  /* 0x000000060a787981 */ /* 0x000362000c1e1d00 */
[----:B------:R-:W-:-:S04]  /*1120*/  ISETP.NE.U32.AND P1, PT, R14, RZ, PT ;  /* 0x000000ff0e00720c */ /* 0x000fc80003f25070 */
[----:B------:R-:W-:-:S13]  /*1130*/  ISETP.NE.AND.EX P1, PT, R15, RZ, PT, P1 ;  /* 0x000000ff0f00720c */ /* 0x000fda0003f25310 */
[----:B-1----:R-:W-:Y:S05]  /*1140*/  @!P1 BRA `(.L_x_10802) ;  /* 0x0000000000a09947 */ /* 0x002fea0003800000 */
[----:B------:R-:W1:Y:S02]  /*1150*/  LDC.64 R10, c[0x0][0x3a0] ;  /* 0x0000e800ff0a7b82 */ /* 0x000e640000000a00 */
[----:B-1----:R-:W-:-:S06]  /*1160*/  IMAD.WIDE.U32 R20, R162, 0x10, R10 ;  /* 0x00000010a2147825 */ /* 0x002fcc00078e000a */
[----:B------:R-:W2:Y:S01]  /*1170*/  LDG.E.128 R20, desc[UR6][R20.64] ;  /* 0x0000000614147981 */ /* 0x000ea2000c1e1d00 */
[C---:B-----5:R-:W-:Y:S02]  /*1180*/  PRMT R9, R123.reuse, 0x7632, R9 ;  /* 0x000076327b097816 */ /* 0x060fe40000000009 */
[----:B------:R-:W-:Y:S02]  /*1190*/  SHF.L.U32 R10, R123, 0x10, RZ ;  /* 0x000000107b0a7819 */ /* 0x000fe400000006ff */
[----:B------:R-:W-:Y:S02]  /*11a0*/  SHF.L.U32 R12, R9, 0x10, RZ ;  /* 0x00000010090c7819 */ /* 0x000fe400000006ff */
[C---:B------:R-:W-:Y:S02]  /*11b0*/  SHF.L.U32 R146, R121.reuse, 0x10, RZ ;  /* 0x0000001079927819 */ /* 0x040fe400000006ff */
[----:B------:R-:W-:Y:S02]  /*11c0*/  PRMT R121, R121, 0x7632, R121 ;  /* 0x0000763279797816 */ /* 0x000fe40000000079 */
[----:B--2---:R-:W-:-:S02]  /*11d0*/  PRMT R11, R23, 0x7632, R11 ;  /* 0x00007632170b7816 */ /* 0x004fc4000000000b */
[----:B------:R-:W-:Y:S02]  /*11e0*/  SHF.L.U32 R9, R23, 0x10, RZ ;  /* 0x0000001017097819 */ /* 0x000fe400000006ff */
[----:B------:R-:W-:Y:S02]  /*11f0*/  SHF.L.U32 R11, R11, 0x10, RZ ;  /* 0x000000100b0b7819 */ /* 0x000fe400000006ff */
[C---:B------:R-:W-:Y:S01]  /*1200*/  SHF.L.U32 R13, R21.reuse, 0x10, RZ ;  /* 0x00000010150d7819 */ /* 0x040fe200000006ff */
[-C--:B------:R-:W-:Y:S01]  /*1210*/  FFMA.FTZ R9, R10, R161.reuse, R9 ;  /* 0x000000a10a097223 */ /* 0x080fe20000010009 */
[----:B------:R-:W-:Y:S01]  /*1220*/  PRMT R21, R21, 0x7632, R21 ;  /* 0x0000763215157816 */ /* 0x000fe20000000015 */
[----:B------:R-:W-:Y:S01]  /*1230*/  FFMA.FTZ R10, R12, R161, R11 ;  /* 0x000000a10c0a7223 */ /* 0x000fe2000001000b */
[----:B------:R-:W-:Y:S02]  /*1240*/  SHF.L.U32 R12, R120, 0x10, RZ ;  /* 0x00000010780c7819 */ /* 0x000fe400000006ff */
[----:B------:R-:W-:-:S02]  /*1250*/  SHF.L.U32 R11, R20, 0x10, RZ ;  /* 0x00000010140b7819 */ /* 0x000fc400000006ff */
[----:B------:R-:W-:Y:S02]  /*1260*/  PRMT R120, R120, 0x7632, R120 ;  /* 0x0000763278787816 */ /* 0x000fe40000000078 */
[----:B------:R-:W-:Y:S01]  /*1270*/  PRMT R20, R20, 0x7632, R20 ;  /* 0x0000763214147816 */ /* 0x000fe20000000014 */
[-C--:B------:R-:W-:Y:S01]  /*1280*/  FFMA.FTZ R11, R12, R161.reuse, R11 ;  /* 0x000000a10c0b7223 */ /* 0x080fe2000001000b */
[----:B------:R-:W-:Y:S01]  /*1290*/  FFMA.FTZ R12, R146, R161, R13 ;  /* 0x000000a1920c7223 */ /* 0x000fe2000001000d */
[C---:B------:R-:W-:Y:S02]  /*12a0*/  SHF.L.U32 R146, R122.reuse, 0x10, RZ ;  /* 0x000000107a927819 */ /* 0x040fe400000006ff */
[----:B------:R-:W-:Y:S02]  /*12b0*/  PRMT R122, R122, 0x7632, R122 ;  /* 0x000076327a7a7816 */ /* 0x000fe4000000007a */
[C---:B------:R-:W-:Y:S02]  /*12c0*/  PRMT R23, R22.reuse, 0x7632, R23 ;  /* 0x0000763216177816 */ /* 0x040fe40000000017 */
[----:B------:R-:W-:-:S02]  /*12d0*/  SHF.L.U32 R13, R22, 0x10, RZ ;  /* 0x00000010160d7819 */ /* 0x000fc400000006ff */
[----:B------:R-:W-:Y:S02]  /*12e0*/  SHF.L.U32 R147, R21, 0x10, RZ ;  /* 0x0000001015937819 */ /* 0x000fe400000006ff */
[----:B------:R-:W-:Y:S01]  /*12f0*/  SHF.L.U32 R120, R120, 0x10, RZ ;  /* 0x0000001078787819 */ /* 0x000fe200000006ff */
[-C--:B------:R-:W-:Y:S01]  /*1300*/  FFMA.FTZ R13, R146, R161.reuse, R13 ;  /* 0x000000a1920d7223 */ /* 0x080fe2000001000d */
[----:B------:R-:W-:Y:S02]  /*1310*/  SHF.L.U32 R22, R121, 0x10, RZ ;  /* 0x0000001079167819 */ /* 0x000fe400000006ff */
[----:B------:R-:W-:Y:S02]  /*1320*/  SHF.L.U32 R122, R122, 0x10, RZ ;  /* 0x000000107a7a7819 */ /* 0x000fe400000006ff */
[----:B------:R-:W-:Y:S01]  /*1330*/  SHF.L.U32 R23, R23, 0x10, RZ ;  /* 0x0000001017177819 */ /* 0x000fe200000006ff */
[----:B------:R-:W-:Y:S01]  /*1340*/  FFMA.FTZ R147, R22, R161, R147 ;  /* 0x000000a116937223 */ /* 0x000fe20000010093 */
[----:B------:R-:W-:-:S03]  /*1350*/  SHF.L.U32 R21, R20, 0x10, RZ ;  /* 0x0000001014157819 */ /* 0x000fc600000006ff */
[----:B------:R-:W-:Y:S01]  /*1360*/  FFMA.FTZ R148, R122, R161, R23 ;  /* 0x000000a17a947223 */ /* 0x000fe20000010017 */
[----:B------:R-:W-:Y:S01]  /*1370*/  F2FP.BF16.F32.PACK_AB R23, R10, R9 ;  /* 0x000000090a17723e */ /* 0x000fe200000010ff */
[----:B------:R-:W-:Y:S01]  /*1380*/  FFMA.FTZ R146, R120, R161, R21 ;  /* 0x000000a178927223 */ /* 0x000fe20000010015 */
[----:B------:R-:W-:Y:S02]  /*1390*/  F2FP.BF16.F32.PACK_AB R21, R147, R12 ;  /* 0x0000000c9315723e */ /* 0x000fe400000010ff */
[----:B------:R-:W-:Y:S02]  /*13a0*/  F2FP.BF16.F32.PACK_AB R22, R148, R13 ;  /* 0x0000000d9416723e */ /* 0x000fe400000010ff */
[----:B------:R-:W-:Y:S01]  /*13b0*/  F2FP.BF16.F32.PACK_AB R20, R146, R11 ;  /* 0x0000000b9214723e */ /* 0x000fe200000010ff */
[----:B------:R-:W-:Y:S06]  /*13c0*/  BRA `(.L_x_10803) ;  /* 0x0000000000c07947 */ /* 0x000fec0003800000 */
.L_x_10802:
        /* <DEDUP_REMOVED lines=24> */
.L_x_10804:
        /* <DEDUP_REMOVED lines=8> */
[----:B------:R-:W-:Y:S02]  /*15d0*/  SHF.L.U32 R122, R122, 0x10, RZ ;  /* 0x000000107a7a7819 */ /* 0x000fe400000006ff */
[----:B------:R-:W-:Y:S01]  /*15e0*/  SHF.L.U32 R22, R123, 0x10, RZ ;  /* 0x000000107b167819 */ /* 0x000fe200000006ff */
[-C--:B------:R-:W-:Y:S01]  /*15f0*/  FMUL.FTZ R12, R12, R161.reuse ;  /* 0x000000a10c0c7220 */ /* 0x080fe20000410000 */
[----:B------:R-:W-:Y:S02]  /*1600*/  SHF.L.U32 R146, R9, 0x10, RZ ;  /* 0x0000001009927819 */ /* 0x000fe400000006ff */
[----:B------:R-:W-:Y:S01]  /*1610*/  SHF.L.U32 R148, R13, 0x10, RZ ;  /* 0x000000100d947819 */ /* 0x000fe200000006ff */
[-C--:B------:R-:W-:Y:S01]  /*1620*/  FMUL.FTZ R13, R122, R161.reuse ;  /* 0x000000a17a0d7220 */ /* 0x080fe20000410000 */
[----:B------:R-:W-:Y:S01]  /*1630*/  SHF.L.U32 R20, R10, 0x10, RZ ;  /* 0x000000100a147819 */ /* 0x000fe200000006ff */
[-C--:B------:R-:W-:Y:S01]  /*1640*/  FMUL.FTZ R9, R22, R161.reuse ;  /* 0x000000a116097220 */ /* 0x080fe20000410000 */
[-C--:B------:R-:W-:Y:S01]  /*1650*/  FMUL.FTZ R10, R120, R161.reuse ;  /* 0x000000a1780a7220 */ /* 0x080fe20000410000 */
[-C--:B------:R-:W-:Y:S01]  /*1660*/  FMUL.FTZ R148, R148, R161.reuse ;  /* 0x000000a194947220 */ /* 0x080fe20000410000 */
[-C--:B------:R-:W-:Y:S01]  /*1670*/  FMUL.FTZ R146, R146, R161.reuse ;  /* 0x000000a192927220 */ /* 0x080fe20000410000 */
[----:B------:R-:W-:-:S02]  /*1680*/  FMUL.FTZ R147, R20, R161 ;  /* 0x000000a114937220 */ /* 0x000fc40000410000 */
[----:B------:R-:W-:Y:S02]  /*1690*/  F2FP.BF16.F32.PACK_AB R23, R10, R9 ;  /* 0x000000090a17723e */ /* 0x000fe400000010ff */
[----:B------:R-:W-:Y:S02]  /*16a0*/  F2FP.BF16.F32.PACK_AB R22, R148, R13 ;  /* 0x0000000d9416723e */ /* 0x000fe400000010ff */
[----:B------:R-:W-:Y:S02]  /*16b0*/  F2FP.BF16.F32.PACK_AB R21, R147, R12 ;  /* 0x0000000c9315723e */ /* 0x000fe400000010ff */
[----:B------:R-:W-:-:S07]  /*16c0*/  F2FP.BF16.F32.PACK_AB R20, R146, R11 ;  /* 0x0000000b9214723e */ /* 0x000fce00000010ff */
.L_x_10803:
[----:B------:R-:W1:Y:S02]  /*16d0*/  @P0 LDC.64 R120, c[0x0][0x3a8] ;  /* 0x0000ea00ff780b82 */ /* 0x000e640000000a00 */
[C---:B-1----:R-:W-:Y:S01]  /*16e0*/  @P0 IMAD.WIDE.U32 R120, R162.reuse, 0x10, R120 ;  /* 0x00000010a2780825 */ /* 0x042fe200078e0078 */
[----:B------:R-:W-:-:S04]  /*16f0*/  IADD3 R162, PT, PT, R162, 0x20, RZ ;  /* 0x00000020a2a27810 */ /* 0x000fc80007ffe0ff */
[----:B------:R1:W-:Y:S03]  /*1700*/  @P0 STG.E.128 desc[UR6][R120.64], R20 ;  /* 0x0000001478000986 */ /* 0x0003e6000c101d06 */
.L_x_10801:
[----:B------:R-:W-:Y:S05]  /*1710*/  BSYNC.RECONVERGENT B0 ;  /* 0x0000000000007941 */ /* 0x000fea0003800200 */
.L_x_10800:
[----:B------:R-:W-:Y:S01]  /*1720*/  ISETP.GE.U32.AND P1, PT, R0, 0x60, PT ;  /* 0x000000600000780c */ /* 0x000fe20003f26070 */
[----:B------:R-:W-:Y:S03]  /*1730*/  BSSY.RECONVERGENT B0, `(.L_x_10805) ;  /* 0x0000065000007945 */ /* 0x000fe60003800200 */
[----:B-1----:R-:W-:-:S09]  /*1740*/  P2R R120, PR, RZ, 0x2 ;  /* 0x00000002ff787803 */ /* 0x002fd20000000000 */
[----:B------:R-:W-:Y:S05]  /*1750*/  @!P1 BRA `(.L_x_10806) ;  /* 0x0000000400889947 */ /* 0x000fea0003800000 */
[----:B------:R-:W1:Y:S02]  /*1760*/  LDC.64 R120, c[0x0][0x390] ;  /* 0x0000e400ff787b82 */ /* 0x000e640000000a00 */
[----:B-1----:R-:W-:-:S06]  /*1770*/  IMAD.WIDE.U32 R120, R162, 0x10, R120 ;  /* 0x00000010a2787825 */ /* 0x002fcc00078e0078 */
[----:B------:R-:W5:Y:S01]  /*1780*/  LDG.E.128 R120, desc[UR6][R120.64] ;  /* 0x0000000678787981 */ /* 0x000f62000c1e1d00 */
[----:B------:R-:W-:-:S04]  /*1790*/  ISETP.NE.U32.AND P1, PT, R14, RZ, PT ;  /* 0x000000ff0e00720c */ /* 0x000fc80003f25070 */
[----:B------:R-:W-:-:S13]  /*17a0*/  ISETP.NE.AND.EX P1, PT, R15, RZ, PT, P1 ;  /* 0x000000ff0f00720c */ /* 0x000fda0003f25310 */
[----:B------:R-:W-:Y:S05]  /*17b0*/  @!P1 BRA `(.L_x_10807) ;  /* 0x0000000000a09947 */ /* 0x000fea0003800000 */
[----:B------:R-:W1:Y:S02]  /*17c0*/  LDC.64 R18, c[0x0][0x3a0] ;  /* 0x0000e800ff127b82 */ /* 0x000e640000000a00 */
[----:B-1----:R-:W-:-:S05]  /*17d0*/  IMAD.WIDE.U32 R18, R162, 0x10, R18 ;  /* 0x00000010a2127825 */ /* 0x002fca00078e0012 */
        /* <DEDUP_REMOVED lines=9> */
[----:B------:R-:W-:Y:S01]  /*1870*/  SHF.L.U32 R19, R20, 0x10, RZ ;  /* 0x0000001014137819 */ /* 0x000fe200000006ff */
[-C--:B------:R-:W-:Y:S01]  /*1880*/  FFMA.FTZ R125, R126, R161.reuse, R23 ;  /* 0x000000a17e7d7223 */ /* 0x080fe20000010017 */
[----:B------:R-:W-:Y:S01]  /*1890*/  SHF.L.U32 R23, R21, 0x10, RZ ;  /* 0x0000001015177819 */ /* 0x000fe200000006ff */
[----:B------:R-:W-:Y:S01]  /*18a0*/  FFMA.FTZ R126, R124, R161, R123 ;  /* 0x000000a17c7e7223 */ /* 0x000fe2000001007b */
[C---:B------:R-:W-:Y:S02]  /*18b0*/  SHF.L.U32 R124, R120.reuse, 0x10, RZ ;  /* 0x00000010787c7819 */ /* 0x040fe400000006ff */
[----:B------:R-:W-:-:S02]  /*18c0*/  PRMT R120, R120, 0x7632, R120 ;  /* 0x0000763278787816 */ /* 0x000fc40000000078 */
[----:B------:R-:W-:Y:S01]  /*18d0*/  PRMT R20, R20, 0x7632, R20 ;  /* 0x0000763214147816 */ /* 0x000fe20000000014 */
[-C--:B------:R-:W-:Y:S01]  /*18e0*/  FFMA.FTZ R18, R124, R161.reuse, R19 ;  /* 0x000000a17c127223 */ /* 0x080fe20000010013 */
[-C--:B------:R-:W-:Y:S01]  /*18f0*/  FFMA.FTZ R19, R150, R161.reuse, R23 ;  /* 0x000000a196137223 */ /* 0x080fe20000010017 */
[----:B------:R-:W-:Y:S02]  /*1900*/  SHF.L.U32 R124, R122, 0x10, RZ ;  /* 0x000000107a7c7819 */ /* 0x000fe400000006ff */
[----:B------:R-:W-:Y:S02]  /*1910*/  SHF.L.U32 R23, R22, 0x10, RZ ;  /* 0x0000001016177819 */ /* 0x000fe400000006ff */
[----:B------:R-:W-:Y:S02]  /*1920*/  PRMT R122, R122, 0x7632, R122 ;  /* 0x000076327a7a7816 */ /* 0x000fe4000000007a */
[----:B------:R-:W-:Y:S01]  /*1930*/  PRMT R21, R21, 0x7632, R21 ;  /* 0x0000763215157816 */ /* 0x000fe20000000015 */
[----:B------:R-:W-:Y:S01]  /*1940*/  FFMA.FTZ R124, R124, R161, R23 ;  /* 0x000000a17c7c7223 */ /* 0x000fe20000010017 */
[----:B------:R-:W-:-:S02]  /*1950*/  PRMT R22, R22, 0x7632, R22 ;  /* 0x0000763216167816 */ /* 0x000fc40000000016 */
[----:B------:R-:W-:Y:S02]  /*1960*/  SHF.L.U32 R120, R120, 0x10, RZ ;  /* 0x0000001078787819 */ /* 0x000fe400000006ff */
        /* <DEDUP_REMOVED lines=13> */
.L_x_10807:
[----:B------:R-:W-:-:S04]  /*1a40*/  ISETP.NE.U32.AND P1, PT, R16, RZ, PT ;  /* 0x000000ff1000720c */ /* 0x000fc80003f25070 */
[----:B------:R-:W-:-:S13]  /*1a50*/  ISETP.NE.AND.EX P1, PT, R17, RZ, PT, P1 ;  /* 0x000000ff1100720c */ /* 0x000fda0003f25310 */
[----:B------:R-:W-:Y:S05]  /*1a60*/  @P1 BRA `(.L_x_10809) ;  /* 0x0000000000541947 */ /* 0x000fea0003800000 */
[C---:B-----5:R-:W-:Y:S02]  /*1a70*/  PRMT R124, R121.reuse, 0x7632, R124 ;  /* 0x00007632797c7816 */ /* 0x060fe4000000007c */
[----:B------:R-:W-:Y:S02]  /*1a80*/  SHF.L.U32 R126, R121, 0x10, RZ ;  /* 0x00000010797e7819 */ /* 0x000fe400000006ff */
[----:B------:R-:W-:Y:S02]  /*1a90*/  PRMT R121, R122, 0x7632, R121 ;  /* 0x000076327a797816 */ /* 0x000fe40000000079 */
[----:B------:R-:W-:Y:S02]  /*1aa0*/  PRMT R19, R120, 0x7632, R19 ;  /* 0x0000763278137816 */ /* 0x000fe40000000013 */
[----:B------:R-:W-:Y:S02]  /*1ab0*/  SHF.L.U32 R122, R122, 0x10, RZ ;  /* 0x000000107a7a7819 */ /* 0x000fe400000006ff */
[----:B------:R-:W-:-:S02]  /*1ac0*/  PRMT R125, R123, 0x7632, R125 ;  /* 0x000076327b7d7816 */ /* 0x000fc4000000007d */
        /* <DEDUP_REMOVED lines=15> */
.L_x_10809:
[C---:B-----5:R-:W-:Y:S02]  /*1bc0*/  PRMT R19, R120.reuse, 0x7632, R19 ;  /* 0x0000763278137816 */ /* 0x060fe40000000013 */
[C---:B------:R-:W-:Y:S02]  /*1bd0*/  SHF.L.U32 R22, R121.reuse, 0x10, RZ ;  /* 0x0000001079167819 */ /* 0x040fe400000006ff */
[----:B------:R-:W-:Y:S02]  /*1be0*/  SHF.L.U32 R18, R120, 0x10, RZ ;  /* 0x0000001078127819 */ /* 0x000fe400000006ff */
[----:B------:R-:W-:Y:S02]  /*1bf0*/  PRMT R21, R121, 0x7632, R21 ;  /* 0x0000763279157816 */ /* 0x000fe40000000015 */
[----:B------:R-:W-:Y:S01]  /*1c00*/  PRMT R23, R122, 0x7632, R23 ;  /* 0x000076327a177816 */ /* 0x000fe20000000017 */
        /* <DEDUP_REMOVED lines=13> */
[----:B------:R-:W-:Y:S01]  /*1ce0*/  F2FP.BF16.F32.PACK_AB R20, R149, R18 ;  /* 0x000000129514723e */ /* 0x000fe200000010ff */
[----:B------:R-:W-:-:S02]  /*1cf0*/  FMUL.FTZ R151, R22, R161 ;  /* 0x000000a116977220 */ /* 0x000fc40000410000 */
[----:B------:R-:W-:Y:S01]  /*1d00*/  FMUL.FTZ R150, R150, R161 ;  /* 0x000000a196967220 */ /* 0x000fe20000410000 */
[----:B------:R-:W-:Y:S02]  /*1d10*/  F2FP.BF16.F32.PACK_AB R23, R126, R125 ;  /* 0x0000007d7e17723e */ /* 0x000fe400000010ff */
[----:B------:R-:W-:Y:S02]  /*1d20*/  F2FP.BF16.F32.PACK_AB R22, R151, R124 ;  /* 0x0000007c9716723e */ /* 0x000fe400000010ff */
[----:B------:R-:W-:-:S07]  /*1d30*/  F2FP.BF16.F32.PACK_AB R21, R150, R19 ;  /* 0x000000139615723e */ /* 0x000fce00000010ff */
.L_x_10808:
[----:B------:R-:W1:Y:S02]  /*1d40*/  @P0 LDC.64 R120, c[0x0][0x3a8] ;  /* 0x0000ea00ff780b82 */ /* 0x000e640000000a00 */
[C---:B-1----:R-:W-:Y:S01]  /*1d50*/  @P0 IMAD.WIDE.U32 R120, R162.reuse, 0x10, R120 ;  /* 0x00000010a2780825 */ /* 0x042fe200078e0078 */
[----:B------:R-:W-:-:S04]  /*1d60*/  IADD3 R162, PT, PT, R162, 0x20, RZ ;  /* 0x00000020a2a27810 */ /* 0x000fc80007ffe0ff */
[----:B------:R1:W-:Y:S03]  /*1d70*/  @P0 STG.E.128 desc[UR6][R120.64], R20 ;  /* 0x0000001478000986 */ /* 0x0003e6000c101d06 */
.L_x_10806:
[----:B------:R-:W-:Y:S05]  /*1d80*/  BSYNC.RECONVERGENT B0 ;  /* 0x0000000000007941 */ /* 0x000fea0003800200 */
.L_x_10805:
        /* <DEDUP_REMOVED lines=23> */
[C---:B------:R-:W-:Y:S01]  /*1f00*/  SHF.L.U32 R23, R21.reuse, 0x10, RZ ;  /* 0x0000001015177819 */ /* 0x040fe200000006ff */
[----:B------:R-:W-:Y:S01]  /*1f10*/  FFMA.FTZ R131, R128, R161, R123 ;  /* 0x000000a180837223 */ /* 0x000fe2000001007b */
[----:B------:R-:W-:Y:S02]  /*1f20*/  SHF.L.U32 R128, R120, 0x10, RZ ;  /* 0x0000001078807819 */ /* 0x000fe400000006ff */
[----:B------:R-:W-:-:S02]  /*1f30*/  PRMT R21, R21, 0x7632, R21 ;  /* 0x0000763215157816 */ /* 0x000fc40000000015 */
[----:B------:R-:W-:Y:S01]  /*1f40*/  PRMT R120, R120, 0x7632, R120 ;  /* 0x0000763278787816 */ /* 0x000fe20000000078 */
[-C--:B------:R-:W-:Y:S01]  /*1f50*/  FFMA.FTZ R127, R128, R161.reuse, R127 ;  /* 0x000000a1807f7223 */ /* 0x080fe2000001007f */
[--C-:B------:R-:W-:Y:S01]  /*1f60*/  FFMA.FTZ R128, R152, R161, R23.reuse ;  /* 0x000000a198807223 */ /* 0x100fe20000010017 */
[C---:B------:R-:W-:Y:S02]  /*1f70*/  SHF.L.U32 R152, R122.reuse, 0x10, RZ ;  /* 0x000000107a987819 */ /* 0x040fe400000006ff */
[----:B------:R-:W-:Y:S02]  /*1f80*/  PRMT R122, R122, 0x7632, R122 ;  /* 0x000076327a7a7816 */ /* 0x000fe4000000007a */
        /* <DEDUP_REMOVED lines=18> */
.L_x_10812:
        /* <DEDUP_REMOVED lines=24> */
.L_x_10814:
        /* <DEDUP_REMOVED lines=24> */
.L_x_10813:
[----:B------:R-:W1:Y:S02]  /*23b0*/  @P0 LDC.64 R120, c[0x0][0x3a8] ;  /* 0x0000ea00ff780b82 */ /* 0x000e640000000a00 */
[C---:B-1----:R-:W-:Y:S01]  /*23c0*/  @P0 IMAD.WIDE.U32 R120, R162.reuse, 0x10, R120 ;  /* 0x00000010a2780825 */ /* 0x042fe200078e0078 */
[----:B------:R-:W-:-:S04]  /*23d0*/  IADD3 R162, PT, PT, R162, 0x20, RZ ;  /* 0x00000020a2a27810 */ /* 0x000fc80007ffe0ff */
[----:B------:R1:W-:Y:S03]  /*23e0*/  @P0 STG.E.128 desc[UR6][R120.64], R20 ;  /* 0x0000001478000986 */ /* 0x0003e6000c101d06 */
.L_x_10811:
[----:B------:R-:W-:Y:S05]  /*23f0*/  BSYNC.RECONVERGENT B0 ;  /* 0x0000000000007941 */ /* 0x000fea0003800200 */
.L_x_10810:
        /* <DEDUP_REMOVED lines=23> */
[----:B------:R-:W-:Y:S02]  /*2570*/  SHF.L.U32 R132, R120, 0x10, RZ ;  /* 0x0000001078847819 */ /* 0x000fe400000006ff */
[----:B------:R-:W-:Y:S01]  /*2580*/  SHF.L.U32 R23, R20, 0x10, RZ ;  /* 0x0000001014177819 */ /* 0x000fe200000006ff */
[-C--:B------:R-:W-:Y:S01]  /*2590*/  FFMA.FTZ R133, R134, R161.reuse, R133 ;  /* 0x000000a186857223 */ /* 0x080fe20000010085 */
[----:B------:R-:W-:Y:S02]  /*25a0*/  SHF.L.U32 R134, R122, 0x10, RZ ;  /* 0x000000107a867819 */ /* 0x000fe400000006ff */
[----:B------:R-:W-:Y:S01]  /*25b0*/  PRMT R120, R120, 0x7632, R120 ;  /* 0x0000763278787816 */ /* 0x000fe20000000078 */
[----:B------:R-:W-:Y:S01]  /*25c0*/  FFMA.FTZ R132, R132, R161, R23 ;  /* 0x000000a184847223 */ /* 0x000fe20000010017 */
[----:B------:R-:W-:-:S02]  /*25d0*/  SHF.L.U32 R23, R22, 0x10, RZ ;  /* 0x0000001016177819 */ /* 0x000fc400000006ff */
[----:B------:R-:W-:Y:S02]  /*25e0*/  PRMT R121, R121, 0x7632, R121 ;  /* 0x0000763279797816 */ /* 0x000fe40000000079 */
[----:B------:R-:W-:Y:S01]  /*25f0*/  PRMT R122, R122, 0x7632, R122 ;  /* 0x000076327a7a7816 */ /* 0x000fe2000000007a */
[----:B------:R-:W-:Y:S01]  /*2600*/  FFMA.FTZ R134, R134, R161, R23 ;  /* 0x000000a186867223 */ /* 0x000fe20000010017 */
[----:B------:R-:W-:Y:S02]  /*2610*/  PRMT R20, R20, 0x7632, R20 ;  /* 0x0000763214147816 */ /* 0x000fe40000000014 */
[----:B------:R-:W-:Y:S02]  /*2620*/  PRMT R21, R21, 0x7632, R21 ;  /* 0x0000763215157816 */ /* 0x000fe40000000015 */
[----:B------:R-:W-:Y:S02]  /*2630*/  PRMT R22, R22, 0x7632, R22 ;  /* 0x0000763216167816 */ /* 0x000fe40000000016 */
[----:B------:R-:W-:-:S02]  /*2640*/  SHF.L.U32 R120, R120, 0x10, RZ ;  /* 0x0000001078787819 */ /* 0x000fc400000006ff */
        /* <DEDUP_REMOVED lines=13> */
.L_x_10817:
        /* <DEDUP_REMOVED lines=24> */
.L_x_10819:
        /* <DEDUP_REMOVED lines=24> */
.L_x_10818:
[----:B------:R-:W1:Y:S02]  /*2a20*/  @P0 LDC.64 R120, c[0x0][0x3a8] ;  /* 0x0000ea00ff780b82 */ /* 0x000e640000000a00 */
[C---:B-1----:R-:W-:Y:S01]  /*2a30*/  @P0 IMAD.WIDE.U32 R120, R162.reuse, 0x10, R120 ;  /* 0x00000010a2780825 */ /* 0x042fe200078e0078 */
[----:B------:R-:W-:-:S04]  /*2a40*/  IADD3 R162, PT, PT, R162, 0x20, RZ ;  /* 0x00000020a2a27810 */ /* 0x000fc80007ffe0ff */
[----:B------:R1:W-:Y:S03]  /*2a50*/  @P0 STG.E.128 desc[UR6][R120.64], R20 ;  /* 0x0000001478000986 */ /* 0x0003e6000c101d06 */
.L_x_10816:
[----:B------:R-:W-:Y:S05]  /*2a60*/  BSYNC.RECONVERGENT B0 ;  /* 0x0000000000007941 */ /* 0x000fea0003800200 */
.L_x_10815:
        /* <DEDUP_REMOVED lines=12> */
[----:B------:R1:W2:Y:S01]  /*2b30*/  LDG.E.128 R20, desc[UR6][R14.64] ;  /* 0x000000060e147981 */ /* 0x0002a2000c1e1d00 */
[----:B-----5:R-:W-:Y:S02]  /*2b40*/  PRMT R16, R123, 0x7632, R16 ;  /* 0x000076327b107816 */ /* 0x020fe40000000010 */
[C---:B------:R-:W-:Y:S02]  /*2b50*/  SHF.L.U32 R138, R121.reuse, 0x10, RZ ;  /* 0x00000010798a7819 */ /* 0x040fe400000006ff */
[----:B------:R-:W-:Y:S02]  /*2b60*/  SHF.L.U32 R16, R16, 0x10, RZ ;  /* 0x0000001010107819 */ /* 0x000fe400000006ff */
[----:B------:R-:W-:Y:S02]  /*2b70*/  PRMT R121, R121, 0x7632, R121 ;  /* 0x0000763279797816 */ /* 0x000fe40000000079 */
[----:B------:R-:W-:Y:S02]  /*2b80*/  SHF.L.U32 R140, R123, 0x10, RZ ;  /* 0x000000107b8c7819 */ /* 0x000fe400000006ff */
[----:B-1----:R-:W-:-:S02]  /*2b90*/  SHF.L.U32 R14, R122, 0x10, RZ ;  /* 0x000000107a0e7819 */ /* 0x002fc400000006ff */
[----:B------:R-:W-:-:S04]  /*2ba0*/  PRMT R122, R122, 0x7632, R122 ;  /* 0x000076327a7a7816 */ /* 0x000fc8000000007a */
[----:B------:R-:W-:Y:S02]  /*2bb0*/  SHF.L.U32 R122, R122, 0x10, RZ ;  /* 0x000000107a7a7819 */ /* 0x000fe400000006ff */
[----:B--2---:R-:W-:Y:S02]  /*2bc0*/  PRMT R17, R23, 0x7632, R17 ;  /* 0x0000763217117816 */ /* 0x004fe40000000011 */
[----:B------:R-:W-:Y:S02]  /*2bd0*/  SHF.L.U32 R15, R21, 0x10, RZ ;  /* 0x00000010150f7819 */ /* 0x000fe400000006ff */
[----:B------:R-:W-:Y:S02]  /*2be0*/  SHF.L.U32 R17, R17, 0x10, RZ ;  /* 0x0000001011117819 */ /* 0x000fe400000006ff */
[----:B------:R-:W-:Y:S01]  /*2bf0*/  SHF.L.U32 R139, R22, 0x10, RZ ;  /* 0x00000010168b7819 */ /* 0x000fe200000006ff */
[-C--:B------:R-:W-:Y:S01]  /*2c00*/  FFMA.FTZ R138, R138, R161.reuse, R15 ;  /* 0x000000a18a8a7223 */ /* 0x080fe2000001000f */
[----:B------:R-:W-:Y:S01]  /*2c10*/  SHF.L.U32 R137, R20, 0x10, RZ ;  /* 0x0000001014897819 */ /* 0x000fe200000006ff */
[-C--:B------:R-:W-:Y:S01]  /*2c20*/  FFMA.FTZ R141, R16, R161.reuse, R17 ;  /* 0x000000a1108d7223 */ /* 0x080fe20000010011 */
[----:B------:R-:W-:Y:S01]  /*2c30*/  SHF.L.U32 R16, R120, 0x10, RZ ;  /* 0x0000001078107819 */ /* 0x000fe200000006ff */
[----:B------:R-:W-:Y:S01]  /*2c40*/  FFMA.FTZ R139, R14, R161, R139 ;  /* 0x000000a10e8b7223 */ /* 0x000fe2000001008b */
[----:B------:R-:W-:-:S02]  /*2c50*/  PRMT R120, R120, 0x7632, R120 ;  /* 0x0000763278787816 */ /* 0x000fc40000000078 */
[----:B------:R-:W-:Y:S01]  /*2c60*/  PRMT R20, R20, 0x7632, R20 ;  /* 0x0000763214147816 */ /* 0x000fe20000000014 */
[-C--:B------:R-:W-:Y:S01]  /*2c70*/  FFMA.FTZ R137, R16, R161.reuse, R137 ;  /* 0x000000a110897223 */ /* 0x080fe20000010089 */
[----:B------:R-:W-:Y:S02]  /*2c80*/  PRMT R21, R21, 0x7632, R21 ;  /* 0x0000763215157816 */ /* 0x000fe40000000015 */
        /* <DEDUP_REMOVED lines=9> */
[----:B------:R-:W-:Y:S01]  /*2d20*/  F2FP.BF16.F32.PACK_AB R23, R141, R140 ;  /* 0x0000008c8d17723e */ /* 0x000fe200000010ff */
[-C--:B------:R-:W-:Y:S02]  /*2d30*/  FFMA.FTZ R159, R14, R161.reuse, R21 ;  /* 0x000000a10e9f7223 */ /* 0x080fe40000010015 */
[----:B------:R-:W-:Y:S01]  /*2d40*/  FFMA.FTZ R158, R120, R161, R15 ;  /* 0x000000a1789e7223 */ /* 0x000fe2000001000f */
[----:B------:R-:W-:Y:S02]  /*2d50*/  F2FP.BF16.F32.PACK_AB R22, R160, R139 ;  /* 0x0000008ba016723e */ /* 0x000fe400000010ff */
[----:B------:R-:W-:-:S02]  /*2d60*/  F2FP.BF16.F32.PACK_AB R21, R159, R138 ;  /* 0x0000008a9f15723e */ /* 0x000fc400000010ff */
[----:B------:R-:W-:Y:S01]  /*2d70*/  F2FP.BF16.F32.PACK_AB R20, R158, R137 ;  /* 0x000000899e14723e */ /* 0x000fe200000010ff */
[----:B------:R-:W-:Y:S06]  /*2d80*/  BRA `(.L_x_10823) ;  /* 0x0000000000c07947 */ /* 0x000fec0003800000 */
.L_x_10822:
[----:B------:R-:W-:-:S04]  /*2d90*/  ISETP.NE.U32.AND P1, PT, R16, RZ, PT ;  /* 0x000000ff1000720c */ /* 0x000fc80003f25070 */
[----:B------:R-:W-:-:S13]  /*2da0*/  ISETP.NE.AND.EX P1, PT, R17, RZ, PT, P1 ;  /* 0x000000ff1100720c */ /* 0x000fda0003f25310 */
[----:B------:R-:W-:Y:S05]  /*2db0*/  @P1 BRA `(.L_x_10824) ;  /* 0x0000000000541947 */ /* 0x000fea0003800000 */
[----:B-----5:R-:W-:Y:S02]  /*2dc0*/  PRMT R16, R123, 0x7632, R16 ;  /* 0x000076327b107816 */ /* 0x020fe40000000010 */
[----:B------:R-:W-:Y:S02]  /*2dd0*/  PRMT R14, R120, 0x7632, R14 ;  /* 0x00007632780e7816 */ /* 0x000fe4000000000e */
[----:B------:R-:W-:Y:S02]  /*2de0*/  PRMT R15, R121, 0x7632, R15 ;  /* 0x00007632790f7816 */ /* 0x000fe4000000000f */
        /* <DEDUP_REMOVED lines=18> */
.L_x_10824:
        /* <DEDUP_REMOVED lines=24> */
.L_x_10823:
[----:B------:R-:W1:Y:S02]  /*3090*/  @P0 LDC.64 R14, c[0x0][0x3a8] ;  /* 0x0000ea00ff0e0b82 */ /* 0x000e640000000a00 */
[----:B-1----:R-:W-:-:S05]  /*30a0*/  @P0 IMAD.WIDE.U32 R14, R162, 0x10, R14 ;  /* 0x00000010a20e0825 */ /* 0x002fca00078e000e */
[----:B------:R1:W-:Y:S02]  /*30b0*/  @P0 STG.E.128 desc[UR6][R14.64], R20 ;  /* 0x000000140e000986 */ /* 0x0003e4000c101d06 */
.L_x_10821:
[----:B------:R-:W-:Y:S05]  /*30c0*/  BSYNC.RECONVERGENT B0 ;  /* 0x0000000000007941 */ /* 0x000fea0003800200 */
.L_x_10820:
[----:B-1----:R-:W-:Y:S01]  /*30d0*/  FADD.FTZ R14, RZ, R6 ;  /* 0x00000006ff0e7221 */ /* 0x002fe20000010000 */
        /* <DEDUP_REMOVED lines=58> */
[----:B------:R-:W1:Y:S01]  /*3480*/  SHFL.BFLY PT, R15, R14, 0x1, 0x1f ;  /* 0x0c201f000e0f7f89 */ /* 0x000e6200000e0000 */
[----:B------:R-:W-:Y:S01]  /*3490*/  ISETP.GT.U32.AND P6, PT, R0, 0x9f, PT ;  /* 0x0000009f0000780c */ /* 0x000fe20003fc4070 */
[----:B-1----:R-:W-:-:S05]  /*34a0*/  FADD.FTZ R121, R14, R15 ;  /* 0x0000000f0e797221 */ /* 0x002fca0000010000 */
[----:B------:R-:W1:Y:S02]  /*34b0*/  SHFL.BFLY PT, R122, R121, 0x2, 0x1f ;  /* 0x0c401f00797a7f89 */ /* 0x000e6400000e0000 */
[----:B-1----:R-:W-:-:S05]  /*34c0*/  FADD.FTZ R122, R121, R122 ;  /* 0x0000007a797a7221 */ /* 0x002fca0000010000 */
[----:B------:R-:W1:Y:S02]  /*34d0*/  SHFL.BFLY PT, R15, R122, 0x4, 0x1f ;  /* 0x0c801f007a0f7f89 */ /* 0x000e6400000e0000 */
[----:B-1----:R-:W-:Y:S02]  /*34e0*/  FADD.FTZ R161, R122, R15 ;  /* 0x0000000f7aa17221 */ /* 0x002fe40000010000 */
[----:B------:R-:W1:Y:S03]  /*34f0*/  LDC R15, c[0x0][0x400] ;  /* 0x00010000ff0f7b82 */ /* 0x000e660000000800 */
[----:B------:R-:W2:Y:S02]  /*3500*/  SHFL.BFLY PT, R162, R161, 0x8, 0x1f ;  /* 0x0d001f00a1a27f89 */ /* 0x000ea400000e0000 */
[----:B--2---:R-:W-:-:S05]  /*3510*/  FADD.FTZ R162, R161, R162 ;  /* 0x000000a2a1a27221 */ /* 0x004fca0000010000 */
[----:B------:R-:W2:Y:S02]  /*3520*/  SHFL.BFLY PT, R123, R162, 0x10, 0x1f ;  /* 0x0e001f00a27b7f89 */ /* 0x000ea400000e0000 */
[----:B--2---:R-:W-:-:S04]  /*3530*/  FADD.FTZ R16, R162, R123 ;  /* 0x0000007ba2107221 */ /* 0x004fc80000010000 */
        /* <DEDUP_REMOVED lines=99> */
[----:B------:R-:W1:Y:S02]  /*3b70*/  SHFL.BFLY PT, R121, R14, 0x1, 0x1f ;  /* 0x0c201f000e797f89 */ /* 0x000e6400000e0000 */
[----:B-1----:R-:W-:-:S05]  /*3b80*/  FADD.FTZ R121, R14, R121 ;  /* 0x000000790e797221 */ /* 0x002fca0000010000 */
[----:B------:R-:W1:Y:S02]  /*3b90*/  SHFL.BFLY PT, R122, R121, 0x2, 0x1f ;  /* 0x0c401f00797a7f89 */ /* 0x000e6400000e0000 */
[----:B-1----:R-:W-:-:S05]  /*3ba0*/  FADD.FTZ R122, R121, R122 ;  /* 0x0000007a797a7221 */ /* 0x002fca0000010000 */
[----:B------:R-:W1:Y:S02]  /*3bb0*/  SHFL.BFLY PT, R161, R122, 0x4, 0x1f ;  /* 0x0c801f007aa17f89 */ /* 0x000e6400000e0000 */
[----:B-1----:R-:W-:-:S05]  /*3bc0*/  FADD.FTZ R161, R122, R161 ;  /* 0x000000a17aa17221 */ /* 0x002fca0000010000 */
[----:B------:R-:W1:Y:S02]  /*3bd0*/  SHFL.BFLY PT, R162, R161, 0x8, 0x1f ;  /* 0x0d001f00a1a27f89 */ /* 0x000e6400000e0000 */
[----:B-1----:R-:W-:-:S05]  /*3be0*/  FADD.FTZ R162, R161, R162 ;  /* 0x000000a2a1a27221 */ /* 0x002fca0000010000 */
[----:B------:R1:W2:Y:S02]  /*3bf0*/  SHFL.BFLY PT, R163, R162, 0x10, 0x1f ;  /* 0x0e001f00a2a37f89 */ /* 0x0002a400000e0000 */
.L_x_10850:
[----:B------:R-:W-:Y:S01]  /*3c00*/  FMUL.FTZ R14, R123, R123 ;  /* 0x0000007b7b0e7220 */ /* 0x000fe20000410000 */
[----:B------:R-:W-:Y:S01]  /*3c10*/  ISETP.NE.AND P0, PT, RZ, UR4, PT ;  /* 0x00000004ff007c0c */ /* 0x000fe2000bf05270 */
[----:B-12---:R-:W-:Y:S01]  /*3c20*/  FADD.FTZ R162, R162, R163 ;  /* 0x000000a3a2a27221 */ /* 0x006fe20000010000 */
[----:B------:R-:W1:Y:S01]  /*3c30*/  @!P5 LDC.64 R120, c[0x0][0x3c0] ;  /* 0x0000f000ff78db82 */ /* 0x000e620000000a00 */
[----:B------:R-:W-:Y:S01]  /*3c40*/  BSSY.RECONVERGENT B0, `(.L_x_10826) ;  /* 0x000002c000007945 */ /* 0x000fe20003800200 */
[----:B------:R-:W-:Y:S01]  /*3c50*/  FSEL R14, R14, RZ, P0 ;  /* 0x000000ff0e0e7208 */ /* 0x000fe20000000000 */
[----:B------:R-:W-:-:S04]  /*3c60*/  FFMA.FTZ R15, R162, R15, UR5 ;  /* 0x00000005a20f7e23 */ /* 0x000fc8000801000f */
[----:B------:R-:W-:Y:S01]  /*3c70*/  FADD.FTZ R15, R15, R14 ;  /* 0x0000000e0f0f7221 */ /* 0x000fe20000010000 */
[----:B------:R-:W2:Y:S01]  /*3c80*/  @!P5 LDC.64 R16, c[0x0][0x3c8] ;  /* 0x0000f200ff10db82 */ /* 0x000ea20000000a00 */
[----:B------:R-:W-:-:S04]  /*3c90*/  FSEL R14, R123, RZ, !P0 ;  /* 0x000000ff7b0e7208 */ /* 0x000fc80004000000 */
[----:B------:R-:W3:Y:S01]  /*3ca0*/  MUFU.RSQ R15, R15 ;  /* 0x0000000f000f7308 */ /* 0x000ee20000001400 */
[----:B-1----:R-:W-:-:S05]  /*3cb0*/  @!P5 IMAD.WIDE R120, R3, 0x4, R120 ;  /* 0x000000040378d825 */ /* 0x002fca00078e0278 */
[----:B------:R1:W-:Y:S01]  /*3cc0*/  @!P5 STG.E desc[UR6][R120.64], R123 ;  /* 0x0000007b7800d986 */ /* 0x0003e2000c101906 */
[----:B--2---:R-:W-:-:S05]  /*3cd0*/  @!P5 IMAD.WIDE R16, R3, 0x4, R16 ;  /* 0x000000040310d825 */ /* 0x004fca00078e0210 */
[----:B---3--:R1:W-:Y:S01]  /*3ce0*/  @!P5 STG.E desc[UR6][R16.64], R15 ;  /* 0x0000000f1000d986 */ /* 0x0083e2000c101906 */
[----:B------:R-:W-:Y:S05]  /*3cf0*/  @!P3 BRA `(.L_x_10827) ;  /* 0x000000000080b947 */ /* 0x000fea0003800000 */
[--C-:B-1----:R-:W-:Y:S01]  /*3d00*/  FADD.FTZ R16, R6, -R14.reuse ;  /* 0x8000000e06107221 */ /* 0x102fe20000010000 */
[--C-:B------:R-:W-:Y:S01]  /*3d10*/  FADD.FTZ R120, R7, -R14.reuse ;  /* 0x8000000e07787221 */ /* 0x100fe20000010000 */
[--C-:B------:R-:W-:Y:S01]  /*3d20*/  FADD.FTZ R122, R144, -R14.reuse ;  /* 0x8000000e907a7221 */ /* 0x100fe20000010000 */
[--C-:B------:R-:W-:Y:S01]  /*3d30*/  FADD.FTZ R162, R5, -R14.reuse ;  /* 0x8000000e05a27221 */ /* 0x100fe20000010000 */
[----:B------:R-:W-:Y:S01]  /*3d40*/  FMUL.FTZ R17, R15, R16 ;  /* 0x000000100f117220 */ /* 0x000fe20000410000 */
[----:B------:R-:W-:Y:S01]  /*3d50*/  FADD.FTZ R16, R143, -R14 ;  /* 0x8000000e8f107221 */ /* 0x000fe20000010000 */
[C---:B------:R-:W-:Y:S01]  /*3d60*/  FMUL.FTZ R121, R15.reuse, R120 ;  /* 0x000000780f797220 */ /* 0x040fe20000410000 */
[----:B------:R-:W-:Y:S01]  /*3d70*/  FMUL.FTZ R122, R15, R122 ;  /* 0x0000007a0f7a7220 */ /* 0x000fe20000410000 */
[----:B-----5:R-:W-:Y:S01]  /*3d80*/  FFMA.FTZ R17, R17, R116, R108 ;  /* 0x0000007411117223 */ /* 0x020fe2000001006c */
[----:B------:R-:W-:Y:S01]  /*3d90*/  FMUL.FTZ R16, R15, R16 ;  /* 0x000000100f107220 */ /* 0x000fe20000410000 */
[----:B------:R-:W-:Y:S01]  /*3da0*/  FFMA.FTZ R121, R121, R118, R110 ;  /* 0x0000007679797223 */ /* 0x000fe2000001006e */
[----:B------:R-:W-:Y:S01]  /*3db0*/  FFMA.FTZ R122, R122, R119, R111 ;  /* 0x000000777a7a7223 */ /* 0x000fe2000001006f */
[----:B------:R-:W-:Y:S01]  /*3dc0*/  FMUL.FTZ R162, R15, R162 ;  /* 0x000000a20fa27220 */ /* 0x000fe20000410000 */
[----:B------:R-:W-:-:S03]  /*3dd0*/  FFMA.FTZ R16, R16, R117, R109 ;  /* 0x0000007510107223 */ /* 0x000fc6000001006d */
[----:B------:R-:W-:Y:S01]  /*3de0*/  F2FP.BF16.F32.PACK_AB R121, R122, R121 ;  /* 0x000000797a79723e */ /* 0x000fe200000010ff */
[--C-:B------:R-:W-:Y:S01]  /*3df0*/  FADD.FTZ R122, R4, -R14.reuse ;  /* 0x8000000e047a7221 */ /* 0x100fe20000010000 */
[----:B------:R-:W-:Y:S01]  /*3e00*/  F2FP.BF16.F32.PACK_AB R120, R16, R17 ;  /* 0x000000111078723e */ /* 0x000fe200000010ff */
[--C-:B------:R-:W-:Y:S01]  /*3e10*/  FADD.FTZ R16, R8, -R14.reuse ;  /* 0x8000000e08107221 */ /* 0x100fe20000010000 */
[----:B------:R-:W-:Y:S01]  /*3e20*/  FFMA.FTZ R162, R162, R115, R107 ;  /* 0x00000073a2a27223 */ /* 0x000fe2000001006b */
[C---:B------:R-:W-:Y:S02]  /*3e30*/  FMUL.FTZ R123, R15.reuse, R122 ;  /* 0x0000007a0f7b7220 */ /* 0x040fe40000410000 */
[----:B------:R-:W-:Y:S01]  /*3e40*/  FMUL.FTZ R17, R15, R16 ;  /* 0x000000100f117220 */ /* 0x000fe20000410000 */
[----:B------:R-:W-:Y:S01]  /*3e50*/  FADD.FTZ R16, R145, -R14 ;  /* 0x8000000e91107221 */ /* 0x000fe20000010000 */
[----:B------:R-:W-:Y:S02]  /*3e60*/  FFMA.FTZ R123, R123, R114, R106 ;  /* 0x000000727b7b7223 */ /* 0x000fe4000001006a */
[----:B------:R-:W-:Y:S01]  /*3e70*/  FFMA.FTZ R17, R17, R112, R104 ;  /* 0x0000007011117223 */ /* 0x000fe20000010068 */
[----:B------:R-:W-:-:S02]  /*3e80*/  FMUL.FTZ R16, R15, R16 ;  /* 0x000000100f107220 */ /* 0x000fc40000410000 */
[----:B------:R-:W-:Y:S02]  /*3e90*/  F2FP.BF16.F32.PACK_AB R123, R162, R123 ;  /* 0x0000007ba27b723e */ /* 0x000fe400000010ff */
[----:B------:R-:W-:-:S05]  /*3ea0*/  FFMA.FTZ R16, R16, R113, R105 ;  /* 0x0000007110107223 */ /* 0x000fca0000010069 */
[----:B------:R-:W-:Y:S02]  /*3eb0*/  F2FP.BF16.F32.PACK_AB R122, R16, R17 ;  /* 0x00000011107a723e */ /* 0x000fe400000010ff */
[----:B------:R-:W1:Y:S02]  /*3ec0*/  LDC.64 R16, c[0x0][0x428] ;  /* 0x00010a00ff107b82 */ /* 0x000e640000000a00 */
[C---:B-1----:R-:W-:Y:S01]  /*3ed0*/  IMAD.WIDE.U32 R16, R142.reuse, 0x10, R16 ;  /* 0x000000108e107825 */ /* 0x042fe200078e0010 */
[----:B------:R-:W-:-:S04]  /*3ee0*/  IADD3 R142, PT, PT, R142, 0x20, RZ ;  /* 0x000000208e8e7810 */ /* 0x000fc80007ffe0ff */
[----:B------:R2:W-:Y:S03]  /*3ef0*/  STG.E.128 desc[UR6][R16.64], R120 ;  /* 0x0000007810007986 */ /* 0x0005e6000c101d06 */
.L_x_10827:
[----:B------:R-:W-:Y:S05]  /*3f00*/  BSYNC.RECONVERGENT B0 ;  /* 0x0000000000007941 */ /* 0x000fea0003800200 */
.L_x_10826:
[----:B------:R-:W-:Y:S01]  /*3f10*/  ISETP.GE.U32.AND P0, PT, R0, 0x40, PT ;  /* 0x000000400000780c */ /* 0x000fe20003f06070 */
[----:B------:R-:W-:-:S12]  /*3f20*/  BSSY.RECONVERGENT B0, `(.L_x_10828) ;  /* 0x0000022000007945 */ /* 0x000fd80003800200 */
[----:B------:R-:W-:Y:S05]  /*3f30*/  @!P0 BRA `(.L_x_10829) ;  /* 0x0000000000808947 */ /* 0x000fea0003800000 */
[--C-:B-12---:R-:W-:Y:S01]  /*3f40*/  FADD.FTZ R16, R11, -R14.reuse ;  /* 0x8000000e0b107221 */ /* 0x106fe20000010000 */
[--C-:B------:R-:W-:Y:S01]  /*3f50*/  FADD.FTZ R120, R12, -R14.reuse ;  /* 0x8000000e0c787221 */ /* 0x100fe20000010000 */
[--C-:B------:R-:W-:Y:S01]  /*3f60*/  FADD.FTZ R122, R147, -R14.reuse ;  /* 0x8000000e937a7221 */ /* 0x100fe20000010000 */
[--C-:B------:R-:W-:Y:S01]  /*3f70*/  FADD.FTZ R162, R10, -R14.reuse ;  /* 0x8000000e0aa27221 */ /* 0x100fe20000010000 */
[C---:B------:R-:W-:Y:S01]  /*3f80*/  FMUL.FTZ R17, R15.reuse, R16 ;  /* 0x000000100f117220 */ /* 0x040fe20000410000 */
        /* <DEDUP_REMOVED lines=27> */
.L_x_10829:
[----:B------:R-:W-:Y:S05]  /*4140*/  BSYNC.RECONVERGENT B0 ;  /* 0x0000000000007941 */ /* 0x000fea0003800200 */
.L_x_10828:
[----:B------:R-:W-:Y:S01]  /*4150*/  ISETP.GE.U32.AND P0, PT, R0, 0x60, PT ;  /* 0x000000600000780c */ /* 0x000fe20003f06070 */
[----:B------:R-:W-:-:S12]  /*4160*/  BSSY.RECONVERGENT B0, `(.L_x_10830) ;  /* 0x0000022000007945 */ /* 0x000fd80003800200 */
[----:B------:R-:W-:Y:S05]  /*4170*/  @!P0 BRA `(.L_x_10831) ;  /* 0x0000000000808947 */ /* 0x000fea0003800000 */
[--C-:B-123--:R-:W-:Y:S01]  /*4180*/  FADD.FTZ R16, R18, -R14.reuse ;  /* 0x8000000e12107221 */ /* 0x10efe20000010000 */
        /* <DEDUP_REMOVED lines=31> */
.L_x_10831:
[----:B------:R-:W-:Y:S05]  /*4380*/  BSYNC.RECONVERGENT B0 ;  /* 0x0000000000007941 */ /* 0x000fea0003800200 */
.L_x_10830:
[----:B------:R-:W-:Y:S01]  /*4390*/  ISETP.GE.U32.AND P0, PT, R0, 0x80, PT ;  /* 0x000000800000780c */ /* 0x000fe20003f06070 */
[----:B------:R-:W-:-:S12]  /*43a0*/  BSSY.RECONVERGENT B0, `(.L_x_10832) ;  /* 0x0000022000007945 */ /* 0x000fd80003800200 */
[----:B------:R-:W-:Y:S05]  /*43b0*/  @!P0 BRA `(.L_x_10833) ;  /* 0x0000000000808947 */ /* 0x000fea0003800000 */
[--C-:B-1234-:R-:W-:Y:S01]  /*43c0*/  FADD.FTZ R16, R127, -R14.reuse ;  /* 0x8000000e7f107221 */ /* 0x11efe20000010000 */
        /* <DEDUP_REMOVED lines=31> */
.L_x_10833:
[----:B------:R-:W-:Y:S05]  /*45c0*/  BSYNC.RECONVERGENT B0 ;  /* 0x0000000000007941 */ /* 0x000fea0003800200 */
.L_x_10832:
[----:B------:R-:W-:Y:S01]  /*45d0*/  ISETP.GE.U32.AND P0, PT, R0, 0xa0, PT ;  /* 0x000000a00000780c */ /* 0x000fe20003f06070 */
[----:B------:R-:W-:-:S12]  /*45e0*/  BSSY.RECONVERGENT B0, `(.L_x_10834) ;  /* 0x0000022000007945 */ /* 0x000fd80003800200 */
[----:B------:R-:W-:Y:S05]  /*45f0*/  @!P0 BRA `(.L_x_10835) ;  /* 0x0000000000808947 */ /* 0x000fea0003800000 */
[--C-:B-1234-:R-:W-:Y:S01]  /*4600*/  FADD.FTZ R16, R132, -R14.reuse ;  /* 0x8000000e84107221 */ /* 0x11efe20000010000 */
        /* <DEDUP_REMOVED lines=31> */
.L_x_10835:
[----:B------:R-:W-:Y:S05]  /*4800*/  BSYNC.RECONVERGENT B0 ;  /* 0x0000000000007941 */ /* 0x000fea0003800200 */
.L_x_10834:
[----:B------:R-:W-:Y:S01]  /*4810*/  ISETP.GE.U32.AND P0, PT, R0, 0xc0, PT ;  /* 0x000000c00000780c */ /* 0x000fe20003f06070 */
[----:B------:R-:W-:-:S12]  /*4820*/  BSSY.RECONVERGENT B0, `(.L_x_10836) ;  /* 0x0000021000007945 */ /* 0x000fd80003800200 */
[----:B------:R-:W-:Y:S05]  /*4830*/  @!P0 BRA `(.L_x_10837) ;  /* 0x00000000007c8947 */ /* 0x000fea0003800000 */
[--C-:B-1234-:R-:W-:Y:S01]  /*4840*/  FADD.FTZ R16, R137, -R14.reuse ;  /* 0x8000000e89107221 */ /* 0x11efe20000010000 */
[--C-:B------:R-:W-:Y:S01]  /*4850*/  FADD.FTZ R120, R158, -R14.reuse ;  /* 0x8000000e9e787221 */ /* 0x100fe20000010000 */
[--C-:B------:R-:W-:Y:S01]  /*4860*/  FADD.FTZ R123, R159, -R14.reuse ;  /* 0x8000000e9f7b7221 */ /* 0x100fe20000010000 */
[--C-:B------:R-:W-:Y:S01]  /*4870*/  FADD.FTZ R121, R138, -R14.reuse ;  /* 0x8000000e8a797221 */ /* 0x100fe20000010000 */
[--C-:B------:R-:W-:Y:S01]  /*4880*/  FADD.FTZ R162, R139, -R14.reuse ;  /* 0x8000000e8ba27221 */ /* 0x100fe20000010000 */
[--C-:B------:R-:W-:Y:S01]  /*4890*/  FADD.FTZ R164, R160, -R14.reuse ;  /* 0x8000000ea0a47221 */ /* 0x100fe20000010000 */
[--C-:B------:R-:W-:Y:S01]  /*48a0*/  FADD.FTZ R122, R140, -R14.reuse ;  /* 0x8000000e8c7a7221 */ /* 0x100fe20000010000 */
[----:B------:R-:W-:Y:S01]  /*48b0*/  FADD.FTZ R14, R141, -R14 ;  /* 0x8000000e8d0e7221 */ /* 0x000fe20000010000 */
        /* <DEDUP_REMOVED lines=8> */
[----:B-----5:R-:W-:Y:S01]  /*4940*/  FFMA.FTZ R122, R123, R32, R24 ;  /* 0x000000207b7a7223 */ /* 0x020fe20000010018 */
[----:B------:R-:W-:Y:S01]  /*4950*/  FFMA.FTZ R123, R161, R34, R26 ;  /* 0x00000022a17b7223 */ /* 0x000fe2000001001a */
[----:B------:R-:W-:Y:S01]  /*4960*/  FFMA.FTZ R14, R14, R35, R27 ;  /* 0x000000230e0e7223 */ /* 0x000fe2000001001b */
[----:B------:R-:W-:Y:S01]  /*4970*/  FFMA.FTZ R15, R164, R33, R25 ;  /* 0x00000021a40f7223 */ /* 0x000fe20000010019 */
[----:B------:R-:W-:Y:S01]  /*4980*/  FFMA.FTZ R121, R121, R38, R30 ;  /* 0x0000002679797223 */ /* 0x000fe2000001001e */
[----:B------:R-:W-:Y:S01]  /*4990*/  FFMA.FTZ R120, R120, R39, R31 ;  /* 0x0000002778787223 */ /* 0x000fe2000001001f */
[----:B------:R-:W-:Y:S01]  /*49a0*/  FFMA.FTZ R17, R17, R36, R28 ;  /* 0x0000002411117223 */ /* 0x000fe2000001001c */
[----:B------:R-:W-:Y:S01]  /*49b0*/  F2FP.BF16.F32.PACK_AB R123, R14, R123 ;  /* 0x0000007b0e7b723e */ /* 0x000fe200000010ff */
[----:B------:R-:W-:Y:S01]  /*49c0*/  FFMA.FTZ R16, R16, R37, R29 ;  /* 0x0000002510107223 */ /* 0x000fe2000001001d */
[----:B------:R-:W-:-:S02]  /*49d0*/  F2FP.BF16.F32.PACK_AB R122, R15, R122 ;  /* 0x0000007a0f7a723e */ /* 0x000fc400000010ff */
[----:B------:R-:W1:Y:S01]  /*49e0*/  LDC.64 R14, c[0x0][0x428] ;  /* 0x00010a00ff0e7b82 */ /* 0x000e620000000a00 */
[----:B------:R-:W-:Y:S02]  /*49f0*/  F2FP.BF16.F32.PACK_AB R121, R120, R121 ;  /* 0x000000797879723e */ /* 0x000fe400000010ff */
[----:B------:R-:W-:Y:S01]  /*4a00*/  F2FP.BF16.F32.PACK_AB R120, R16, R17 ;  /* 0x000000111078723e */ /* 0x000fe200000010ff */
[----:B-1----:R-:W-:-:S05]  /*4a10*/  IMAD.WIDE.U32 R14, R142, 0x10, R14 ;  /* 0x000000108e0e7825 */ /* 0x002fca00078e000e */
[----:B------:R1:W-:Y:S02]  /*4a20*/  STG.E.128 desc[UR6][R14.64], R120 ;  /* 0x000000780e007986 */ /* 0x0003e4000c101d06 */
.L_x_10837:
[----:B------:R-:W-:Y:S05]  /*4a30*/  BSYNC.RECONVERGENT B0 ;  /* 0x0000000000007941 */ /* 0x000fea0003800200 */
.L_x_10836:
[----:B-1----:R-:W1:Y:S02]  /*4a40*/  LDC.64 R14, c[0x0][0x380] ;  /* 0x0000e000ff0e7b82 */ /* 0x002e640000000a00 */
[----:B-1----:R-:W-:-:S04]  /*4a50*/  LEA R3, R14, R3, 0x2 ;  /* 0x000000030e037211 */ /* 0x002fc800078e10ff */
[----:B------:R-:W-:-:S13]  /*4a60*/  ISETP.GE.AND P0, PT, R3, R15, PT ;  /* 0x0000000f0300720c */ /* 0x000fda0003f06270 */
[----:B------:R-:W-:Y:S05]  /*4a70*/  @!P0 BRA `(.L_x_10838) ;  /* 0xffffffbc00bc8947 */ /* 0x000fea000383ffff */
[----:B------:R-:W-:Y:S05]  /*4a80*/  EXIT ;  /* 0x000000000000794d */ /* 0x000fea0003800000 */
.L_x_10825:
[----:B------:R-:W-:Y:S01]  /*4a90*/  HFMA2 R120, -RZ, RZ, 0, 5.9604644775390625e-08 ;  /* 0x00000001ff787431 */ /* 0x000fe200000001ff */
[----:B------:R-:W-:Y:S01]  /*4aa0*/  BSSY B0, `(.L_x_10839) ;  /* 0x0000007000007945 */ /* 0x000fe20003800000 */
[----:B------:R-:W-:Y:S02]  /*4ab0*/  MOV R165, R14 ;  /* 0x0000000e00a57202 */ /* 0x000fe40000000f00 */
[----:B------:R-:W-:Y:S02]  /*4ac0*/  MOV R17, 0x1f ;  /* 0x0000001f00117802 */ /* 0x000fe40000000f00 */
[----:B------:R-:W-:-:S07]  /*4ad0*/  MOV R16, 0xffffffff ;  /* 0xffffffff00107802 */ /* 0x000fce0000000f00 */
[----:B0----5:R-:W-:Y:S05]  /*4ae0*/  WARPSYNC.COLLECTIVE R16, `(.L_x_10840) ;  /* 0x0000000010087348 */ /* 0x021fea0003c00000 */
[----:B------:R1:W2:Y:S02]  /*4af0*/  SHFL.BFLY P6, R163, R165, R120, R17 ;  /* 0x0c000078a5a37389 */ /* 0x0002a400000c0011 */
[----:B012--5:R-:W-:Y:S05]  /*4b00*/  ENDCOLLECTIVE ;  /* 0x000000000000791b */ /* 0x027fea0003800000 */
.L_x_10840:
[----:B------:R-:W-:Y:S05]  /*4b10*/  BSYNC B0 ;  /* 0x0000000000007941 */ /* 0x000fea0003800000 */
.L_x_10839:
        /* <DEDUP_REMOVED lines=9> */
.L_x_10841:
[----:B------:R-:W-:Y:S01]  /*4bb0*/  HFMA2 R120, -RZ, RZ, 0, 2.384185791015625e-07 ;  /* 0x00000004ff787431 */ /* 0x000fe200000001ff */
[----:B------:R-:W-:-:S05]  /*4bc0*/  MOV R122, R163 ;  /* 0x000000a3007a7202 */ /* 0x000fca0000000f00 */
[----:B------:R-:W-:-:S05]  /*4bd0*/  FADD.FTZ R122, R121, R122 ;  /* 0x0000007a797a7221 */ /* 0x000fca0000010000 */
[----:B------:R-:W-:-:S07]  /*4be0*/  MOV R165, R122 ;  /* 0x0000007a00a57202 */ /* 0x000fce0000000f00 */
[----:B------:R-:W-:Y:S05]  /*4bf0*/  WARPSYNC.COLLECTIVE R16, `(.L_x_10842) ;  /* 0x0000000010087348 */ /* 0x000fea0003c00000 */
[----:B------:R0:W1:Y:S02]  /*4c00*/  SHFL.BFLY P6, R163, R165, R120, R17 ;  /* 0x0c000078a5a37389 */ /* 0x00006400000c0011 */
[----:B01----:R-:W-:Y:S05]  /*4c10*/  ENDCOLLECTIVE ;  /* 0x000000000000791b */ /* 0x003fea0003800000 */
.L_x_10842:
        /* <DEDUP_REMOVED lines=8> */
.L_x_10843:
[----:B------:R-:W-:Y:S01]  /*4ca0*/  HFMA2 R120, -RZ, RZ, 0, 9.5367431640625e-07 ;  /* 0x00000010ff787431 */ /* 0x000fe200000001ff */
[----:B------:R-:W-:-:S05]  /*4cb0*/  MOV R162, R163 ;  /* 0x000000a300a27202 */ /* 0x000fca0000000f00 */
[----:B------:R-:W-:-:S05]  /*4cc0*/  FADD.FTZ R162, R161, R162 ;  /* 0x000000a2a1a27221 */ /* 0x000fca0000010000 */
[----:B------:R-:W-:-:S07]  /*4cd0*/  MOV R165, R162 ;  /* 0x000000a200a57202 */ /* 0x000fce0000000f00 */
[----:B------:R-:W-:Y:S05]  /*4ce0*/  WARPSYNC.COLLECTIVE R16, `(.L_x_10844) ;  /* 0x0000000010087348 */ /* 0x000fea0003c00000 */
[----:B------:R0:W1:Y:S02]  /*4cf0*/  SHFL.BFLY P6, R163, R165, R120, R17 ;  /* 0x0c000078a5a37389 */ /* 0x00006400000c0011 */
[----:B01----:R-:W-:Y:S05]  /*4d00*/  ENDCOLLECTIVE ;  /* 0x000000000000791b */ /* 0x003fea0003800000 */
.L_x_10844:
[----:B------:R-:W-:Y:S01]  /*4d10*/  HFMA2 R120, -RZ, RZ, 0, 5.9604644775390625e-08 ;  /* 0x00000001ff787431 */ /* 0x000fe200000001ff */
[----:B------:R-:W-:Y:S02]  /*4d20*/  MOV R123, R163 ;  /* 0x000000a3007b7202 */ /* 0x000fe40000000f00 */
[----:B------:R-:W-:-:S03]  /*4d30*/  ISETP.GT.U32.AND P6, PT, R0, 0x9f, PT ;  /* 0x0000009f0000780c */ /* 0x000fc60003fc4070 */
[----:B------:R-:W-:-:S04]  /*4d40*/  FADD.FTZ R162, R162, R123 ;  /* 0x0000007ba2a27221 */ /* 0x000fc80000010000 */
[----:B------:R-:W-:-:S04]  /*4d50*/  FMUL.FTZ R123, R162, R15 ;  /* 0x0000000fa27b7220 */ /* 0x000fc80000410000 */
[--C-:B------:R-:W-:Y:S01]  /*4d60*/  FADD.FTZ R14, R6, -R123.reuse ;  /* 0x8000007b060e7221 */ /* 0x100fe20000010000 */
[--C-:B------:R-:W-:Y:S01]  /*4d70*/  FADD.FTZ R121, R143, -R123.reuse ;  /* 0x8000007b8f797221 */ /* 0x100fe20000010000 */
[--C-:B------:R-:W-:Y:S01]  /*4d80*/  FADD.FTZ R17, R144, -R123.reuse ;  /* 0x8000007b90117221 */ /* 0x100fe20000010000 */
[----:B------:R-:W-:Y:S01]  /*4d90*/  FADD.FTZ R16, R146, -R123 ;  /* 0x8000007b92107221 */ /* 0x000fe20000010000 */
[----:B------:R-:W-:-:S04]  /*4da0*/  FFMA.FTZ R14, R14, R14, RZ ;  /* 0x0000000e0e0e7223 */ /* 0x000fc800000100ff */
[----:B------:R-:W-:Y:S01]  /*4db0*/  FFMA.FTZ R14, R121, R121, R14 ;  /* 0x00000079790e7223 */ /* 0x000fe2000001000e */
        /* <DEDUP_REMOVED lines=92> */
[----:B------:R-:W-:Y:S02]  /*5380*/  MOV R17, 0x1f ;  /* 0x0000001f00117802 */ /* 0x000fe40000000f00 */
[----:B------:R-:W-:Y:S02]  /*5390*/  MOV R16, 0xffffffff ;  /* 0xffffffff00107802 */ /* 0x000fe40000000f00 */
[----:B------:R-:W-:-:S07]  /*53a0*/  MOV R165, R14 ;  /* 0x0000000e00a57202 */ /* 0x000fce0000000f00 */
[----:B------:R-:W-:Y:S05]  /*53b0*/  WARPSYNC.COLLECTIVE R16, `(.L_x_10845) ;  /* 0x0000000010087348 */ /* 0x000fea0003c00000 */
[----:B------:R0:W1:Y:S02]  /*53c0*/  SHFL.BFLY P6, R163, R165, R120, R17 ;  /* 0x0c000078a5a37389 */ /* 0x00006400000c0011 */
[----:B01----:R-:W-:Y:S05]  /*53d0*/  ENDCOLLECTIVE ;  /* 0x000000000000791b */ /* 0x003fea0003800000 */
.L_x_10845:
[----:B------:R-:W-:Y:S01]  /*53e0*/  HFMA2 R120, -RZ, RZ, 0, 1.1920928955078125e-07 ;  /* 0x00000002ff787431 */ /* 0x000fe200000001ff */
[----:B------:R-:W-:-:S05]  /*53f0*/  MOV R121, R163 ;  /* 0x000000a300797202 */ /* 0x000fca0000000f00 */
[----:B------:R-:W-:-:S05]  /*5400*/  FADD.FTZ R121, R14, R121 ;  /* 0x000000790e797221 */ /* 0x000fca0000010000 */
[----:B------:R-:W-:-:S07]  /*5410*/  MOV R165, R121 ;  /* 0x0000007900a57202 */ /* 0x000fce0000000f00 */
[----:B------:R-:W-:Y:S05]  /*5420*/  WARPSYNC.COLLECTIVE R16, `(.L_x_10846) ;  /* 0x0000000010087348 */ /* 0x000fea0003c00000 */
[----:B------:R0:W1:Y:S02]  /*5430*/  SHFL.BFLY P6, R163, R165, R120, R17 ;  /* 0x0c000078a5a37389 */ /* 0x00006400000c0011 */
[----:B01----:R-:W-:Y:S05]  /*5440*/  ENDCOLLECTIVE ;  /* 0x000000000000791b */ /* 0x003fea0003800000 */
.L_x_10846:
[----:B------:R-:W-:Y:S01]  /*5450*/  HFMA2 R120, -RZ, RZ, 0, 2.384185791015625e-07 ;  /* 0x00000004ff787431 */ /* 0x000fe200000001ff */
[----:B------:R-:W-:-:S05]  /*5460*/  MOV R122, R163 ;  /* 0x000000a3007a7202 */ /* 0x000fca0000000f00 */
[----:B------:R-:W-:-:S05]  /*5470*/  FADD.FTZ R122, R121, R122 ;  /* 0x0000007a797a7221 */ /* 0x000fca0000010000 */
[----:B------:R-:W-:-:S07]  /*5480*/  MOV R165, R122 ;  /* 0x0000007a00a57202 */ /* 0x000fce0000000f00 */
[----:B------:R-:W-:Y:S05]  /*5490*/  WARPSYNC.COLLECTIVE R16, `(.L_x_10847) ;  /* 0x0000000010087348 */ /* 0x000fea0003c00000 */
[----:B------:R0:W1:Y:S02]  /*54a0*/  SHFL.BFLY P6, R163, R165, R120, R17 ;  /* 0x0c000078a5a37389 */ /* 0x00006400000c0011 */
[----:B01----:R-:W-:Y:S05]  /*54b0*/  ENDCOLLECTIVE ;  /* 0x000000000000791b */ /* 0x003fea0003800000 */
.L_x_10847:
[----:B------:R-:W-:Y:S01]  /*54c0*/  HFMA2 R120, -RZ, RZ, 0, 4.76837158203125e-07 ;  /* 0x00000008ff787431 */ /* 0x000fe200000001ff */
[----:B------:R-:W-:-:S05]  /*54d0*/  MOV R161, R163 ;  /* 0x000000a300a17202 */ /* 0x000fca0000000f00 */
[----:B------:R-:W-:-:S05]  /*54e0*/  FADD.FTZ R161, R122, R161 ;  /* 0x000000a17aa17221 */ /* 0x000fca0000010000 */
[----:B------:R-:W-:-:S07]  /*54f0*/  MOV R165, R161 ;  /* 0x000000a100a57202 */ /* 0x000fce0000000f00 */
[----:B------:R-:W-:Y:S05]  /*5500*/  WARPSYNC.COLLECTIVE R16, `(.L_x_10848) ;  /* 0x0000000010087348 */ /* 0x000fea0003c00000 */
[----:B------:R0:W1:Y:S02]  /*5510*/  SHFL.BFLY P6, R163, R165, R120, R17 ;  /* 0x0c000078a5a37389 */ /* 0x00006400000c0011 */
[----:B01----:R-:W-:Y:S05]  /*5520*/  ENDCOLLECTIVE ;  /* 0x000000000000791b */ /* 0x003fea0003800000 */
.L_x_10848:
[----:B------:R-:W-:Y:S01]  /*5530*/  HFMA2 R120, -RZ, RZ, 0, 9.5367431640625e-07 ;  /* 0x00000010ff787431 */ /* 0x000fe200000001ff */
[----:B------:R-:W-:-:S05]  /*5540*/  MOV R162, R163 ;  /* 0x000000a300a27202 */ /* 0x000fca0000000f00 */
[----:B------:R-:W-:-:S05]  /*5550*/  FADD.FTZ R162, R161, R162 ;  /* 0x000000a2a1a27221 */ /* 0x000fca0000010000 */
[----:B------:R-:W-:-:S07]  /*5560*/  MOV R165, R162 ;  /* 0x000000a200a57202 */ /* 0x000fce0000000f00 */
[----:B------:R-:W-:Y:S05]  /*5570*/  WARPSYNC.COLLECTIVE R16, `(.L_x_10849) ;  /* 0x0000000010087348 */ /* 0x000fea0003c00000 */
[----:B------:R0:W1:Y:S02]  /*5580*/  SHFL.BFLY P6, R163, R165, R120, R17 ;  /* 0x0c000078a5a37389 */ /* 0x00006400000c0011 */
[----:B01----:R-:W-:Y:S05]  /*5590*/  ENDCOLLECTIVE ;  /* 0x000000000000791b */ /* 0x003fea0003800000 */
.L_x_10849:
[----:B------:R-:W-:Y:S05]  /*55a0*/  BRA `(.L_x_10850) ;  /* 0xffffffe400947947 */ /* 0x000fea000383ffff */
.L_x_10851:
        /* <DEDUP_REMOVED lines=13> */
.L_x_54360:


//--------------------- .text._ZN10layer_norm13ln_fwd_kernelINS_13Kernel_traitsIf13__nv_bfloat16S2_S2_fjLj1536ELj1ELj4ELj1ELj16ENS_18Kernel_traits_baseILj1536EfS2_S2_S2_fjLj128EEEEELb0ELb0ELb0ELb1EEEvNS_9FwdParamsE --------------------------
	.section	.text._ZN10layer_norm13ln_fwd_kernelINS_13Kernel_traitsIf13__nv_bfloat16S2_S2_fjLj1536ELj1ELj4ELj1ELj16ENS_18Kernel_traits_baseILj1536EfS2_S2_S2_fjLj128EEEEELb0ELb0ELb0ELb1EEEvNS_9FwdParamsE,"ax",@progbits
	.align	128
        .global         _ZN10layer_norm13ln_fwd_kernelINS_13Kernel_traitsIf13__nv_bfloat16S2_S2_fjLj1536ELj1ELj4ELj1ELj16ENS_18Kernel_traits_baseILj1536EfS2_S2_S2_fjLj128EEEEELb0ELb0ELb0ELb1EEEvNS_9FwdParamsE
        .type           _ZN10layer_norm13ln_fwd_kernelINS_13Kernel_traitsIf13__nv_bfloat16S2_S2_fjLj1536ELj1ELj4ELj1ELj16ENS_18Kernel_traits_baseILj1536EfS2_S2_S2_fjLj128EEEEELb0ELb0ELb0ELb1EEEvNS_9FwdParamsE,@function
        .size           _ZN10layer_norm13ln_fwd_kernelINS_13Kernel_traitsIf13__nv_bfloat16S2_S2_fjLj1536ELj1ELj4ELj1ELj16ENS_18Kernel_traits_baseILj1536EfS2_S2_S2_fjLj128EEEEELb0ELb0ELb0ELb1EEEvNS_9FwdParamsE,(.L_x_54361 - _ZN10layer_norm13ln_fwd_kernelINS_13Kernel_traitsIf13__nv_bfloat16S2_S2_fjLj1536ELj1ELj4ELj1ELj16ENS_18Kernel_traits_baseILj1536EfS2_S2_S2_fjLj128EEEEELb0ELb0ELb0ELb1EEEvNS_9FwdParamsE)
        .other          _ZN10layer_norm13ln_fwd_kernelINS_13Kernel_traitsIf13__nv_bfloat16S2_S2_fjLj1536ELj1ELj4ELj1ELj16ENS_18Kernel_traits_baseILj1536EfS2_S2_S2_fjLj128EEEEELb0ELb0ELb0ELb1EEEvNS_9FwdParamsE,@"STO_CUDA_ENTRY STV_DEFAULT"
_ZN10layer_norm13ln_fwd_kernelINS_13Kernel_traitsIf13__nv_bfloat16S2_S2_fjLj1536ELj1ELj4ELj1ELj16ENS_18Kernel_traits_baseILj1536EfS2_S2_S2_fjLj128EEEEELb0ELb0ELb0ELb1EEEvNS_9FwdParamsE:
.text._ZN10layer_norm13ln_fwd_kernelINS_13Kernel_traitsIf13__nv_bfloat16S2_S2_fjLj1536ELj1ELj4ELj1ELj16ENS_18Kernel_traits_baseILj1536EfS2_S2_S2_fjLj128EEEEELb0ELb0ELb0ELb1EEEvNS_9FwdParamsE:
[----:B------:R-:W-:Y:S01]  /*0000*/  LDC R1, c[0x0][0x37c] ;  /* 0x0000df00ff017b82 */ /* 0x000fe20000000800 */
[----:B------:R-:W0:Y:S01]  /*0010*/  S2R R7, SR_TID.X ;  /* 0x0000000000077919 */ /* 0x000e220000002100 */
[----:B------:R-:W1:Y:S06]  /*0020*/  LDCU.64 UR10, c[0x0][0x438] ;  /* 0x00008700ff0a77ac */ /* 0x000e6c0008000a00 */
[----:B------:R-:W2:Y:S01]  /*0030*/  S2UR UR4, SR_CTAID.X ;  /* 0x00000000000479c3 */ /* 0x000ea20000002500 */
[----:B------:R-:W3:Y:S01]  /*0040*/  LDCU.64 UR8, c[0x0][0x3a0] ;  /* 0x00007400ff0877ac */ /* 0x000ee20008000a00 */
[----:B------:R-:W4:Y:S06]  /*0050*/  LDCU.64 UR6, c[0x0][0x358] ;  /* 0x00006b00ff0677ac */ /* 0x000f2c0008000a00 */
[----:B------:R-:W3:Y:S01]  /*0060*/  LDC.64 R8, c[0x0][0x3e0] ;  /* 0x0000f800ff087b82 */ /* 0x000ee20000000a00 */
[----:B-1----:R-:W-:-:S04]  /*0070*/  UISETP.NE.U32.AND UP0, UPT, UR10, URZ, UPT ;  /* 0x000000ff0a00728c */ /* 0x002fc8000bf05070 */
[----:B------:R-:W-:Y:S02]  /*0080*/  UISETP.NE.AND.EX UP0, UPT, UR11, URZ, UPT, UP0 ;  /* 0x000000ff0b00728c */ /* 0x000fe4000bf05300 */
[----:B--2---:R-:W-:Y:S01]  /*0090*/  USHF.L.U32 UR4, UR4, 0x2, URZ ;  /* 0x0000000204047899 */ /* 0x004fe200080006ff */
[----:B0-----:R-:W-:Y:S02]  /*00a0*/  SHF.R.U32.HI R12, RZ, 0x5, R7 ;  /* 0x00000005ff0c7819 */ /* 0x001fe40000011607 */
[----:B---3--:R-:W-:Y:S02]  /*00b0*/  LOP3.LUT P0, RZ, R8, UR8, RZ, 0xfc, !PT ;  /* 0x0000000808ff7c12 */ /* 0x008fe4000f80fcff */
[----:B------:R-:W-:Y:S02]  /*00c0*/  LOP3.LUT R7, R7, 0x1f, RZ, 0xc0, !PT ;  /* 0x0000001f07077812 */ /* 0x000fe400078ec0ff */
[----:B------:R-:W-:Y:S02]  /*00d0*/  LOP3.LUT P0, RZ, R9, UR9, RZ, 0xfc, P0 ;  /* 0x0000000909ff7c12 */ /* 0x000fe4000800fcff */
[----:B------:R-:W-:Y:S01]  /*00e0*/  LOP3.LUT R12, R12, UR4, RZ, 0xfc, !PT ;  /* 0x000000040c0c7c12 */ /* 0x000fe2000f8efcff */
[----:B----4-:R-:W-:Y:S10]  /*00f0*/  BRA.U !UP0, `(.L_x_10852) ;  /* 0x0000000108747547 */ /* 0x010ff4000b800000 */
        /* <DEDUP_REMOVED lines=29> */
.L_x_10852:
[----:B------:R-:W0:Y:S02]  /*02d0*/  LDC.64 R2, c[0x0][0x3d0] ;  /* 0x0000f400ff027b82 */ /* 0x000e240000000a00 */
[----:B0-----:R-:W-:-:S05]  /*02e0*/  IMAD.WIDE.U32 R2, R7, 0x20, R2 ;  /* 0x0000002007027825 */ /* 0x001fca00078e0002 */
        /* <DEDUP_REMOVED lines=36> */
.L_x_10853:
[----:B------:R-:W1:Y:S02]  /*0530*/  LDCU UR4, c[0x0][0x384] ;  /* 0x00007080ff0477ac */ /* 0x000e640008000800 */
[----:B-1----:R-:W-:-:S13]  /*0540*/  ISETP.GE.AND P1, PT, R12, UR4, PT ;  /* 0x000000040c007c0c */ /* 0x002fda000bf26270 */
[----:B------:R-:W-:Y:S05]  /*0550*/  @P1 EXIT ;  /* 0x000000000000194d */ /* 0x000fea0003800000 */
[----:B------:R-:W-:Y:S01]  /*0560*/  ISETP.NE.U32.AND P1, PT, R8, RZ, PT ;  /* 0x000000ff0800720c */ /* 0x000fe20003f25070 */
[----:B------:R-:W1:Y:S03]  /*0570*/  LDCU UR4, c[0x0][0x388] ;  /* 0x00007100ff0477ac */ /* 0x000e660008000800 */
[----:B------:R-:W-:Y:S01]  /*0580*/  ISETP.NE.AND.EX P1, PT, R9, RZ, PT, P1 ;  /* 0x000000ff0900720c */ /* 0x000fe20003f25310 */
[----:B------:R-:W2:Y:S01]  /*0590*/  LDCU.U8 UR12, c[0x0][0x410] ;  /* 0x00008200ff0c77ac */ /* 0x000ea20008000000 */
[----:B------:R-:W3:Y:S01]  /*05a0*/  LDCU UR5, c[0x0][0x448] ;  /* 0x00008900ff0577ac */ /* 0x000ee20008000800 */
[----:B------:R-:W4:Y:S01]  /*05b0*/  LDCU.64 UR10, c[0x0][0x3e0] ;  /* 0x00007c00ff0a77ac */ /* 0x000f220008000a00 */
[----:B------:R-:W0:Y:S09]  /*05c0*/  LDCU.64 UR8, c[0x0][0x3a0] ;  /* 0x00007400ff0877ac */ /* 0x000e320008000a00 */
.L_x_10873:
[----:B------:R-:W2:Y:S01]  /*05d0*/  S2R R126, SR_TID.X ;  /* 0x00000000007e7919 */ /* 0x000ea20000002100 */
[----:B0-----:R-:W0:Y:S01]  /*05e0*/  @P1 LDC.64 R2, c[0x0][0x3e0] ;  /* 0x0000f800ff021b82 */ /* 0x001e220000000a00 */
[----:B-1----:R-:W-:-:S05]  /*05f0*/  IMAD R0, R12, UR4, RZ ;  /* 0x000000040c007c24 */ /* 0x002fca000f8e02ff */
[----:B------:R-:W-:Y:S02]  /*0600*/  SHF.R.S32.HI R5, RZ, 0x1f, R0 ;  /* 0x0000001fff057819 */ /* 0x000fe40000011400 */
[----:B------:R-:W1:Y:S02]  /*0610*/  LDC.64 R150, c[0x0][0x390] ;  /* 0x0000e400ff967b82 */ /* 0x000e640000000a00 */
[----:B------:R-:W-:Y:S01]  /*0620*/  LEA.HI R5, R5, R0, RZ, 0x3 ;  /* 0x0000000005057211 */ /* 0x000fe200078f18ff */
[----:B0-----:R-:W-:-:S06]  /*0630*/  @P1 IMAD.WIDE R2, R12, 0x2, R2 ;  /* 0x000000020c021825 */ /* 0x001fcc00078e0202 */
[----:B------:R-:W3:Y:S01]  /*0640*/  @P1 LDG.E.U16 R2, desc[UR6][R2.64] ;  /* 0x0000000602021981 */ /* 0x000ee2000c1e1500 */
[----:B--2---:R-:W-:-:S04]  /*0650*/  LOP3.LUT R0, R126, 0x1f, RZ, 0xc0, !PT ;  /* 0x0000001f7e007812 */ /* 0x004fc800078ec0ff */
[----:B------:R-:W-:-:S05]  /*0660*/  LEA.HI.SX32 R11, R5, R0, 0x1d ;  /* 0x00000000050b7211 */ /* 0x000fca00078feaff */
[----:B-1----:R-:W-:-:S06]  /*0670*/  IMAD.WIDE.U32 R4, R11, 0x10, R150 ;  /* 0x000000100b047825 */ /* 0x002fcc00078e0096 */
[----:B-----5:R-:W5:Y:S01]  /*0680*/  LDG.E.128 R4, desc[UR6][R4.64] ;  /* 0x0000000604047981 */ /* 0x020f62000c1e1d00 */
        /* <DEDUP_REMOVED lines=8> */
[----:B-----5:R-:W-:Y:S02]  /*0710*/  PRMT R0, R4, 0x7632, R0 ;  /* 0x0000763204007816 */ /* 0x020fe40000000000 */
[----:B------:R-:W-:Y:S02]  /*0720*/  PRMT R9, R6, 0x7632, R9 ;  /* 0x0000763206097816 */ /* 0x000fe40000000009 */
[----:B------:R-:W-:Y:S02]  /*0730*/  SHF.L.U32 R4, R4, 0x10, RZ ;  /* 0x0000001004047819 */ /* 0x000fe400000006ff */
[----:B------:R-:W-:Y:S02]  /*0740*/  SHF.L.U32 R6, R6, 0x10, RZ ;  /* 0x0000001006067819 */ /* 0x000fe400000006ff */
[C---:B------:R-:W-:Y:S02]  /*0750*/  PRMT R8, R5.reuse, 0x7632, R8 ;  /* 0x0000763205087816 */ /* 0x040fe40000000008 */
[----:B------:R-:W-:-:S02]  /*0760*/  SHF.L.U32 R10, R5, 0x10, RZ ;  /* 0x00000010050a7819 */ /* 0x000fc400000006ff */
[C---:B------:R-:W-:Y:S02]  /*0770*/  PRMT R14, R7.reuse, 0x7632, R14 ;  /* 0x00007632070e7816 */ /* 0x040fe4000000000e */
[----:B------:R-:W-:Y:S02]  /*0780*/  SHF.L.U32 R124, R7, 0x10, RZ ;  /* 0x00000010077c7819 */ /* 0x000fe400000006ff */
[----:B------:R-:W-:Y:S02]  /*0790*/  SHF.L.U32 R14, R14, 0x10, RZ ;  /* 0x000000100e0e7819 */ /* 0x000fe400000006ff */
[----:B------:R-:W-:Y:S02]  /*07a0*/  SHF.L.U32 R0, R0, 0x10, RZ ;  /* 0x0000001000007819 */ /* 0x000fe400000006ff */
[----:B------:R-:W-:Y:S02]  /*07b0*/  SHF.L.U32 R8, R8, 0x10, RZ ;  /* 0x0000001008087819 */ /* 0x000fe400000006ff */
[----:B--2---:R-:W-:-:S02]  /*07c0*/  SHF.L.U32 R3, R16, 0x10, RZ ;  /* 0x0000001010037819 */ /* 0x004fc400000006ff */
[----:B------:R-:W-:Y:S02]  /*07d0*/  SHF.L.U32 R13, R18, 0x10, RZ ;  /* 0x00000010120d7819 */ /* 0x000fe400000006ff */
[----:B------:R-:W-:Y:S01]  /*07e0*/  PRMT R15, R19, 0x7632, R15 ;  /* 0x00007632130f7816 */ /* 0x000fe2000000000f */
[-C--:B------:R-:W-:Y:S01]  /*07f0*/  FFMA.FTZ R122, R4, R125.reuse, R3 ;  /* 0x0000007d047a7223 */ /* 0x080fe20000010003 */
[----:B------:R-:W-:Y:S01]  /*0800*/  PRMT R2, R16, 0x7632, R2 ;  /* 0x0000763210027816 */ /* 0x000fe20000000002 */
[----:B------:R-:W-:Y:S01]  /*0810*/  FFMA.FTZ R120, R6, R125, R13 ;  /* 0x0000007d06787223 */ /* 0x000fe2000001000d */
[----:B------:R-:W-:Y:S02]  /*0820*/  PRMT R5, R17, 0x7632, R5 ;  /* 0x0000763211057816 */ /* 0x000fe40000000005 */
[----:B------:R-:W-:Y:S02]  /*0830*/  PRMT R7, R18, 0x7632, R7 ;  /* 0x0000763212077816 */ /* 0x000fe40000000007 */
        /* <DEDUP_REMOVED lines=18> */
.L_x_10854:
[----:B----4-:R-:W-:-:S04]  /*0960*/  UISETP.NE.U32.AND UP1, UPT, UR10, URZ, UPT ;  /* 0x000000ff0a00728c */ /* 0x010fc8000bf25070 */
[----:B------:R-:W-:-:S06]  /*0970*/  UISETP.NE.AND.EX UP1, UPT, UR11, URZ, UPT, UP1 ;  /* 0x000000ff0b00728c */ /* 0x000fcc000bf25310 */
[----:B------:R-:W-:-:S13]  /*0980*/  PLOP3.LUT P1, PT, PT, PT, UP1, 0x80, 0x8 ;  /* 0x000000000008781c */ /* 0x000fda0003f2f018 */
[----:B------:R-:W-:Y:S05]  /*0990*/  @!P1 BRA `(.L_x_10856) ;  /* 0x0000000000649947 */ /* 0x000fea0003800000 */
        /* <DEDUP_REMOVED lines=23> */
[----:B------:R-:W-:Y:S01]  /*0b10*/  F2FP.BF16.F32.PACK_AB R17, R14, R121 ;  /* 0x000000790e11723e */ /* 0x000fe200000010ff */
[----:B------:R-:W-:Y:S06]  /*0b20*/  BRA `(.L_x_10855) ;  /* 0x0000000000507947 */ /* 0x000fec0003800000 */
.L_x_10856:
[----:B-----5:R-:W-:Y:S02]  /*0b30*/  PRMT R0, R4, 0x7632, R0 ;  /* 0x0000763204007816 */ /* 0x020fe40000000000 */
[----:B------:R-:W-:Y:S02]  /*0b40*/  PRMT R3, R6, 0x7632, R3 ;  /* 0x0000763206037816 */ /* 0x000fe40000000003 */
[----:B------:R-:W-:Y:S02]  /*0b50*/  SHF.L.U32 R4, R4, 0x10, RZ ;  /* 0x0000001004047819 */ /* 0x000fe400000006ff */
[----:B------:R-:W-:Y:S02]  /*0b60*/  SHF.L.U32 R6, R6, 0x10, RZ ;  /* 0x0000001006067819 */ /* 0x000fe400000006ff */
[C---:B------:R-:W-:Y:S01]  /*0b70*/  PRMT R2, R5.reuse, 0x7632, R2 ;  /* 0x0000763205027816 */ /* 0x040fe20000000002 */
        /* <DEDUP_REMOVED lines=14> */
[----:B------:R-:W-:-:S07]  /*0c60*/  FMUL.FTZ R123, R6, R125 ;  /* 0x0000007d067b7220 */ /* 0x000fce0000410000 */
.L_x_10855:
        /* <DEDUP_REMOVED lines=14> */
[----:B------:R-:W-:Y:S02]  /*0d50*/  PRMT R0, R4, 0x7632, R0 ;  /* 0x0000763204007816 */ /* 0x000fe40000000000 */
[----:B------:R-:W-:-:S02]  /*0d60*/  PRMT R116, R6, 0x7632, R116 ;  /* 0x0000763206747816 */ /* 0x000fc40000000074 */
[----:B------:R-:W-:Y:S02]  /*0d70*/  SHF.L.U32 R4, R4, 0x10, RZ ;  /* 0x0000001004047819 */ /* 0x000fe400000006ff */
[----:B------:R-:W-:Y:S02]  /*0d80*/  SHF.L.U32 R6, R6, 0x10, RZ ;  /* 0x0000001006067819 */ /* 0x000fe400000006ff */
[----:B------:R-:W-:Y:S02]  /*0d90*/  SHF.L.U32 R0, R0, 0x10, RZ ;  /* 0x0000001000007819 */ /* 0x000fe400000006ff */
[----:B------:R-:W-:Y:S02]  /*0da0*/  SHF.L.U32 R116, R116, 0x10, RZ ;  /* 0x0000001074747819 */ /* 0x000fe400000006ff */
[----:B------:R-:W-:Y:S02]  /*0db0*/  SHF.L.U32 R118, R118, 0x10, RZ ;  /* 0x0000001076767819 */ /* 0x000fe400000006ff */
[----:B--2---:R-:W-:-:S02]  /*0dc0*/  PRMT R5, R17, 0x7632, R5 ;  /* 0x0000763211057816 */ /* 0x004fc40000000005 */
[----:B------:R-:W-:Y:S02]  /*0dd0*/  SHF.L.U32 R17, R17, 0x10, RZ ;  /* 0x0000001011117819 */ /* 0x000fe400000006ff */
[C---:B------:R-:W-:Y:S02]  /*0de0*/  PRMT R117, R18.reuse, 0x7632, R117 ;  /* 0x0000763212757816 */ /* 0x040fe40000000075 */
[----:B------:R-:W-:Y:S01]  /*0df0*/  SHF.L.U32 R7, R18, 0x10, RZ ;  /* 0x0000001012077819 */ /* 0x000fe200000006ff */
[-C--:B------:R-:W-:Y:S01]  /*0e00*/  FFMA.FTZ R8, R8, R125.reuse, R17 ;  /* 0x0000007d08087223 */ /* 0x080fe20000010011 */
[----:B------:R-:W-:Y:S02]  /*0e10*/  PRMT R2, R16, 0x7632, R2 ;  /* 0x0000763210027816 */ /* 0x000fe40000000002 */
[----:B------:R-:W-:Y:S01]  /*0e20*/  PRMT R18, R19, 0x7632, R18 ;  /* 0x0000763213127816 */ /* 0x000fe20000000012 */
[----:B------:R-:W-:Y:S01]  /*0e30*/  FFMA.FTZ R7, R6, R125, R7 ;  /* 0x0000007d06077223 */ /* 0x000fe20000010007 */
[----:B------:R-:W-:-:S02]  /*0e40*/  SHF.L.U32 R9, R16, 0x10, RZ ;  /* 0x0000001010097819 */ /* 0x000fc400000006ff */
[----:B------:R-:W-:Y:S02]  /*0e50*/  SHF.L.U32 R16, R3, 0x10, RZ ;  /* 0x0000001003107819 */ /* 0x000fe400000006ff */
[----:B------:R-:W-:Y:S01]  /*0e60*/  SHF.L.U32 R19, R19, 0x10, RZ ;  /* 0x0000001013137819 */ /* 0x000fe200000006ff */
[-C--:B------:R-:W-:Y:S01]  /*0e70*/  FFMA.FTZ R9, R4, R125.reuse, R9 ;  /* 0x0000007d04097223 */ /* 0x080fe20000010009 */
[----:B------:R-:W-:Y:S02]  /*0e80*/  SHF.L.U32 R119, R18, 0x10, RZ ;  /* 0x0000001012777819 */ /* 0x000fe400000006ff */
[----:B------:R-:W-:Y:S01]  /*0e90*/  SHF.L.U32 R117, R117, 0x10, RZ ;  /* 0x0000001075757819 */ /* 0x000fe200000006ff */
[-C--:B------:R-:W-:Y:S01]  /*0ea0*/  FFMA.FTZ R6, R128, R125.reuse, R19 ;  /* 0x0000007d80067223 */ /* 0x080fe20000010013 */
[----:B------:R-:W-:Y:S01]  /*0eb0*/  SHF.L.U32 R3, R5, 0x10, RZ ;  /* 0x0000001005037819 */ /* 0x000fe200000006ff */
[-C--:B------:R-:W-:Y:S01]  /*0ec0*/  FFMA.FTZ R5, R118, R125.reuse, R119 ;  /* 0x0000007d76057223 */ /* 0x080fe20000010077 */
[----:B------:R-:W-:Y:S01]  /*0ed0*/  SHF.L.U32 R17, R2, 0x10, RZ ;  /* 0x0000001002117819 */ /* 0x000fe200000006ff */
[----:B------:R-:W-:-:S02]  /*0ee0*/  FFMA.FTZ R4, R116, R125, R117 ;  /* 0x0000007d74047223 */ /* 0x000fc40000010075 */
[-C--:B------:R-:W-:Y:S01]  /*0ef0*/  FFMA.FTZ R3, R16, R125.reuse, R3 ;  /* 0x0000007d10037223 */ /* 0x080fe20000010003 */
[----:B------:R-:W-:Y:S01]  /*0f00*/  F2FP.BF16.F32.PACK_AB R19, R5, R6 ;  /* 0x000000060513723e */ /* 0x000fe200000010ff */
[----:B------:R-:W-:Y:S01]  /*0f10*/  FFMA.FTZ R2, R0, R125, R17 ;  /* 0x0000007d00027223 */ /* 0x000fe20000010011 */
[----:B------:R-:W-:Y:S02]  /*0f20*/  F2FP.BF16.F32.PACK_AB R18, R4, R7 ;  /* 0x000000070412723e */ /* 0x000fe400000010ff */
[----:B------:R-:W-:Y:S02]  /*0f30*/  F2FP.BF16.F32.PACK_AB R17, R3, R8 ;  /* 0x000000080311723e */ /* 0x000fe400000010ff */
[----:B------:R-:W-:Y:S01]  /*0f40*/  F2FP.BF16.F32.PACK_AB R16, R2, R9 ;  /* 0x000000090210723e */ /* 0x000fe200000010ff */
[----:B------:R-:W-:Y:S06]  /*0f50*/  BRA `(.L_x_10858) ;  /* 0x0000000000c07947 */ /* 0x000fec0003800000 */
.L_x_10857:
[----:B----4-:R-:W-:-:S04]  /*0f60*/  UISETP.NE.U32.AND UP1, UPT, UR10, URZ, UPT ;  /* 0x000000ff0a00728c */ /* 0x010fc8000bf25070 */
[----:B------:R-:W-:-:S09]  /*0f70*/  UISETP.NE.AND.EX UP1, UPT, UR11, URZ, UPT, UP1 ;  /* 0x000000ff0b00728c */ /* 0x000fd2000bf25310 */
[----:B------:R-:W-:Y:S05]  /*0f80*/  BRA.U UP1, `(.L_x_10859) ;  /* 0x0000000101547547 */ /* 0x000fea000b800000 */
[C---:B-----5:R-:W-:Y:S02]  /*0f90*/  PRMT R0, R4.reuse, 0x7632, R0 ;  /* 0x0000763204007816 */ /* 0x060fe40000000000 */
[----:B------:R-:W-:Y:S02]  /*0fa0*/  SHF.L.U32 R4, R4, 0x10, RZ ;  /* 0x0000001004047819 */ /* 0x000fe400000006ff */
[C---:B0-----:R-:W-:Y:S02]  /*0fb0*/  PRMT R2, R5.reuse, 0x7632, R2 ;  /* 0x0000763205027816 */ /* 0x041fe40000000002 */
        /* <DEDUP_REMOVED lines=18> */
.L_x_10859:
        /* <DEDUP_REMOVED lines=23> */
[----:B------:R-:W-:-:S07]  /*1250*/  F2FP.BF16.F32.PACK_AB R16, R2, R9 ;  /* 0x000000090210723e */ /* 0x000fce00000010ff */
.L_x_10858:
        /* <DEDUP_REMOVED lines=47> */
.L_x_10860:
[----:B----4-:R-:W-:-:S04]  /*1550*/  UISETP.NE.U32.AND UP1, UPT, UR10, URZ, UPT ;  /* 0x000000ff0a00728c */ /* 0x010fc8000bf25070 */
        /* <DEDUP_REMOVED lines=23> */
.L_x_10862:
        /* <DEDUP_REMOVED lines=24> */
.L_x_10861:
        /* <DEDUP_REMOVED lines=12> */
[C---:B------:R-:W-:Y:S02]  /*1910*/  SHF.L.U32 R138, R117.reuse, 0x10, RZ ;  /* 0x00000010758a7819 */ /* 0x040fe400000006ff */
[----:B------:R-:W-:Y:S02]  /*1920*/  PRMT R140, R117, 0x7632, R140 ;  /* 0x00007632758c7816 */ /* 0x000fe4000000008c */
[----:B------:R-:W-:Y:S02]  /*1930*/  PRMT R139, R116, 0x7632, R139 ;  /* 0x00007632748b7816 */ /* 0x000fe4000000008b */
[----:B------:R-:W-:-:S02]  /*1940*/  PRMT R144, R119, 0x7632, R144 ;  /* 0x0000763277907816 */ /* 0x000fc40000000090 */
[----:B------:R-:W-:Y:S02]  /*1950*/  SHF.L.U32 R146, R119, 0x10, RZ ;  /* 0x0000001077927819 */ /* 0x000fe400000006ff */
[----:B------:R-:W-:Y:S02]  /*1960*/  SHF.L.U32 R116, R116, 0x10, RZ ;  /* 0x0000001074747819 */ /* 0x000fe400000006ff */
[----:B------:R-:W-:Y:S02]  /*1970*/  SHF.L.U32 R144, R144, 0x10, RZ ;  /* 0x0000001090907819 */ /* 0x000fe400000006ff */
[C---:B--2---:R-:W-:Y:S02]  /*1980*/  PRMT R118, R17.reuse, 0x7632, R118 ;  /* 0x0000763211767816 */ /* 0x044fe40000000076 */
[----:B------:R-:W-:Y:S02]  /*1990*/  SHF.L.U32 R17, R17, 0x10, RZ ;  /* 0x0000001011117819 */ /* 0x000fe400000006ff */
[----:B------:R-:W-:-:S02]  /*19a0*/  SHF.L.U32 R145, R18, 0x10, RZ ;  /* 0x0000001012917819 */ /* 0x000fc400000006ff */
[----:B------:R-:W-:Y:S01]  /*19b0*/  PRMT R143, R18, 0x7632, R143 ;  /* 0x00007632128f7816 */ /* 0x000fe2000000008f */
[-C--:B------:R-:W-:Y:S01]  /*19c0*/  FFMA.FTZ R137, R138, R125.reuse, R17 ;  /* 0x0000007d8a897223 */ /* 0x080fe20000010011 */
[----:B------:R-:W-:Y:S01]  /*19d0*/  PRMT R117, R16, 0x7632, R117 ;  /* 0x0000763210757816 */ /* 0x000fe20000000075 */
[-C--:B------:R-:W-:Y:S01]  /*19e0*/  FFMA.FTZ R138, R142, R125.reuse, R145 ;  /* 0x0000007d8e8a7223 */ /* 0x080fe20000010091 */
[----:B------:R-:W-:Y:S02]  /*19f0*/  PRMT R147, R19, 0x7632, R147 ;  /* 0x0000763213937816 */ /* 0x000fe40000000093 */
[----:B------:R-:W-:Y:S02]  /*1a00*/  SHF.L.U32 R119, R16, 0x10, RZ ;  /* 0x0000001010777819 */ /* 0x000fe400000006ff */
[----:B------:R-:W-:Y:S02]  /*1a10*/  SHF.L.U32 R18, R141, 0x10, RZ ;  /* 0x000000108d127819 */ /* 0x000fe400000006ff */
[----:B------:R-:W-:Y:S01]  /*1a20*/  SHF.L.U32 R143, R143, 0x10, RZ ;  /* 0x000000108f8f7819 */ /* 0x000fe200000006ff */
[----:B------:R-:W-:Y:S01]  /*1a30*/  FFMA.FTZ R136, R116, R125, R119 ;  /* 0x0000007d74887223 */ /* 0x000fe20000010077 */
[----:B------:R-:W-:-:S02]  /*1a40*/  SHF.L.U32 R19, R19, 0x10, RZ ;  /* 0x0000001013137819 */ /* 0x000fc400000006ff */
[----:B------:R-:W-:Y:S01]  /*1a50*/  SHF.L.U32 R16, R139, 0x10, RZ ;  /* 0x000000108b107819 */ /* 0x000fe200000006ff */
[-C--:B------:R-:W-:Y:S01]  /*1a60*/  FFMA.FTZ R141, R18, R125.reuse, R143 ;  /* 0x0000007d128d7223 */ /* 0x080fe2000001008f */
[----:B------:R-:W-:Y:S01]  /*1a70*/  SHF.L.U32 R142, R140, 0x10, RZ ;  /* 0x000000108c8e7819 */ /* 0x000fe200000006ff */
[-C--:B------:R-:W-:Y:S01]  /*1a80*/  FFMA.FTZ R139, R146, R125.reuse, R19 ;  /* 0x0000007d928b7223 */ /* 0x080fe20000010013 */
        /* <DEDUP_REMOVED lines=11> */
.L_x_10863:
[----:B----4-:R-:W-:-:S04]  /*1b40*/  UISETP.NE.U32.AND UP1, UPT, UR10, URZ, UPT ;  /* 0x000000ff0a00728c */ /* 0x010fc8000bf25070 */
[----:B------:R-:W-:-:S09]  /*1b50*/  UISETP.NE.AND.EX UP1, UPT, UR11, URZ, UPT, UP1 ;  /* 0x000000ff0b00728c */ /* 0x000fd2000bf25310 */
[----:B------:R-:W-:Y:S05]  /*1b60*/  BRA.U UP1, `(.L_x_10865) ;  /* 0x0000000101547547 */ /* 0x000fea000b800000 */
[C---:B0----5:R-:W-:Y:S02]  /*1b70*/  PRMT R137, R116.reuse, 0x7632, R137 ;  /* 0x0000763274897816 */ /* 0x061fe40000000089 */
        /* <DEDUP_REMOVED lines=20> */
.L_x_10865:
[C---:B0----5:R-:W-:Y:S02]  /*1cc0*/  PRMT R16, R116.reuse, 0x7632, R16 ;  /* 0x0000763274107816 */ /* 0x061fe40000000010 */
        /* <DEDUP_REMOVED lines=23> */
.L_x_10864:
        /* <DEDUP_REMOVED lines=21> */
[----:B------:R-:W-:Y:S01]  /*1f90*/  PRMT R19, R18, 0x7632, R19 ;  /* 0x0000763212137816 */ /* 0x000fe20000000013 */
[----:B------:R-:W-:Y:S01]  /*1fa0*/  FFMA.FTZ R146, R148, R125, R147 ;  /* 0x0000007d94927223 */ /* 0x000fe20000010093 */
[----:B------:R-:W-:-:S02]  /*1fb0*/  SHF.L.U32 R148, R118, 0x10, RZ ;  /* 0x0000001076947819 */ /* 0x000fc400000006ff */
[----:B------:R-:W-:Y:S02]  /*1fc0*/  SHF.L.U32 R147, R18, 0x10, RZ ;  /* 0x0000001012937819 */ /* 0x000fe400000006ff */
[----:B------:R-:W-:Y:S02]  /*1fd0*/  PRMT R17, R17, 0x7632, R17 ;  /* 0x0000763211117816 */ /* 0x000fe40000000011 */
[----:B------:R-:W-:Y:S01]  /*1fe0*/  PRMT R118, R118, 0x7632, R118 ;  /* 0x0000763276767816 */ /* 0x000fe20000000076 */
[-C--:B------:R-:W-:Y:S01]  /*1ff0*/  FFMA.FTZ R147, R148, R125.reuse, R147 ;  /* 0x0000007d94937223 */ /* 0x080fe20000010093 */
[--C-:B------:R-:W-:Y:S01]  /*2000*/  FFMA.FTZ R148, R152, R125, R149.reuse ;  /* 0x0000007d98947223 */ /* 0x100fe20000010095 */
        /* <DEDUP_REMOVED lines=18> */
.L_x_10866:
        /* <DEDUP_REMOVED lines=24> */
.L_x_10868:
        /* <DEDUP_REMOVED lines=24> */
.L_x_10867:
        /* <DEDUP_REMOVED lines=47> */
.L_x_10869:
        /* <DEDUP_REMOVED lines=24> */
.L_x_10871:
        /* <DEDUP_REMOVED lines=24> */
.L_x_10870:
        /* <DEDUP_REMOVED lines=171> */
.L_x_10885:
        /* <DEDUP_REMOVED lines=12> */
[C---:B------:R-:W-:Y:S01]  /*3590*/  FADD.FTZ R124, -R126.reuse, R124 ;  /* 0x0000007c7e7c7221 */ /* 0x040fe20000010100 */
[C---:B-1----:R-:W-:Y:S01]  /*35a0*/  FADD.FTZ R118, -R126.reuse, R123 ;  /* 0x0000007b7e767221 */ /* 0x042fe20000010100 */
        /* <DEDUP_REMOVED lines=14> */
[C---:B------:R-:W-:Y:S01]  /*3690*/  FADD.FTZ R143, -R126.reuse, R143 ;  /* 0x0000008f7e8f7221 */ /* 0x040fe20000010100 */
[C---:B---3--:R-:W-:Y:S01]  /*36a0*/  FMUL.FTZ R119, R125.reuse, R124 ;  /* 0x0000007c7d777220 */ /* 0x048fe20000410000 */
[----:B------:R-:W-:Y:S01]  /*36b0*/  FMUL.FTZ R118, R125, R118 ;  /* 0x000000767d767220 */ /* 0x000fe20000410000 */
[----:B------:R1:W-:Y:S01]  /*36c0*/  @!P2 STG.E desc[UR6][R116.64], R125 ;  /* 0x0000007d7400a986 */ /* 0x0003e2000c101906 */
[----:B------:R-:W-:Y:S01]  /*36d0*/  FADD.FTZ R124, -R126, R13 ;  /* 0x0000000d7e7c7221 */ /* 0x000fe20000010100 */
[----:B------:R-:W-:Y:S01]  /*36e0*/  FFMA.FTZ R119, R119, R110, R62 ;  /* 0x0000006e77777223 */ /* 0x000fe2000001003e */
[----:B------:R-:W-:Y:S01]  /*36f0*/  FFMA.FTZ R118, R118, R111, R63 ;  /* 0x0000006f76767223 */ /* 0x000fe2000001003f */
[C---:B------:R-:W-:Y:S01]  /*3700*/  FMUL.FTZ R164, R125.reuse, R164 ;  /* 0x000000a47da47220 */ /* 0x040fe20000410000 */
[C---:B------:R-:W-:Y:S01]  /*3710*/  FMUL.FTZ R14, R125.reuse, R124 ;  /* 0x0000007c7d0e7220 */ /* 0x040fe20000410000 */
[C---:B------:R-:W-:Y:S01]  /*3720*/  FMUL.FTZ R162, R125.reuse, R162 ;  /* 0x000000a27da27220 */ /* 0x040fe20000410000 */
[----:B------:R-:W-:Y:S01]  /*3730*/  FADD.FTZ R124, -R126, R7 ;  /* 0x000000077e7c7221 */ /* 0x000fe20000010100 */
[----:B------:R-:W-:Y:S01]  /*3740*/  F2FP.BF16.F32.PACK_AB R119, R118, R119 ;  /* 0x000000777677723e */ /* 0x000fe200000010ff */
[----:B------:R-:W-:Y:S01]  /*3750*/  FADD.FTZ R118, -R126, R122 ;  /* 0x0000007a7e767221 */ /* 0x000fe20000010100 */
[----:B------:R-:W-:Y:S01]  /*3760*/  FFMA.FTZ R162, R162, R115, R67 ;  /* 0x00000073a2a27223 */ /* 0x000fe20000010043 */
[----:B------:R-:W2:Y:S01]  /*3770*/  LDC.64 R122, c[0x0][0x428] ;  /* 0x00010a00ff7a7b82 */ /* 0x000ea20000000a00 */
[----:B-1----:R-:W-:Y:S01]  /*3780*/  FADD.FTZ R116, -R126, R121 ;  /* 0x000000797e747221 */ /* 0x002fe20000010100 */
[C---:B------:R-:W-:Y:S01]  /*3790*/  FMUL.FTZ R117, R125.reuse, R120 ;  /* 0x000000787d757220 */ /* 0x040fe20000410000 */
[C---:B------:R-:W-:Y:S01]  /*37a0*/  FMUL.FTZ R13, R125.reuse, R118 ;  /* 0x000000767d0d7220 */ /* 0x040fe20000410000 */
[----:B------:R-:W-:Y:S01]  /*37b0*/  FFMA.FTZ R118, R164, R109, R61 ;  /* 0x0000006da4767223 */ /* 0x000fe2000001003d */
[----:B------:R-:W-:Y:S01]  /*37c0*/  FMUL.FTZ R15, R125, R116 ;  /* 0x000000747d0f7220 */ /* 0x000fe20000410000 */
[----:B------:R-:W-:Y:S01]  /*37d0*/  FFMA.FTZ R117, R117, R108, R60 ;  /* 0x0000006c75757223 */ /* 0x000fe2000001003c */
[----:B------:R-:W-:Y:S01]  /*37e0*/  FFMA.FTZ R13, R13, R112, R64 ;  /* 0x000000700d0d7223 */ /* 0x000fe20000010040 */
[----:B------:R-:W-:Y:S01]  /*37f0*/  FFMA.FTZ R14, R14, R113, R65 ;  /* 0x000000710e0e7223 */ /* 0x000fe20000010041 */
[----:B------:R-:W-:Y:S01]  /*3800*/  FFMA.FTZ R15, R15, R114, R66 ;  /* 0x000000720f0f7223 */ /* 0x000fe20000010042 */
[----:B------:R-:W-:Y:S01]  /*3810*/  FADD.FTZ R120, -R126, R3 ;  /* 0x000000037e787221 */ /* 0x000fe20000010100 */
[----:B------:R-:W-:Y:S01]  /*3820*/  F2FP.BF16.F32.PACK_AB R118, R118, R117 ;  /* 0x000000757676723e */ /* 0x000fe200000010ff */
[----:B------:R-:W-:Y:S01]  /*3830*/  FADD.FTZ R164, -R126, R135 ;  /* 0x000000877ea47221 */ /* 0x000fe20000010100 */
[----:B------:R-:W-:Y:S01]  /*3840*/  F2FP.BF16.F32.PACK_AB R116, R14, R13 ;  /* 0x0000000d0e74723e */ /* 0x000fe200000010ff */
[----:B------:R-:W-:Y:S01]  /*3850*/  FADD.FTZ R137, -R126, R137 ;  /* 0x000000897e897221 */ /* 0x000fe20000010100 */
[----:B------:R-:W-:Y:S01]  /*3860*/  F2FP.BF16.F32.PACK_AB R117, R162, R15 ;  /* 0x0000000fa275723e */ /* 0x000fe200000010ff */
        /* <DEDUP_REMOVED lines=8> */
[----:B--2---:R-:W-:-:S04]  /*38f0*/  IMAD.WIDE.U32 R14, R11, 0x10, R122 ;  /* 0x000000100b0e7825 */ /* 0x004fc800078e007a */
[C---:B------:R-:W-:Y:S01]  /*3900*/  FADD.FTZ R146, -R126.reuse, R146 ;  /* 0x000000927e927221 */ /* 0x040fe20000010100 */
[C---:B------:R-:W-:Y:S01]  /*3910*/  FADD.FTZ R153, -R126.reuse, R153 ;  /* 0x000000997e997221 */ /* 0x040fe20000010100 */
[C---:B------:R-:W-:Y:S01]  /*3920*/  FADD.FTZ R147, -R126.reuse, R147 ;  /* 0x000000937e937221 */ /* 0x040fe20000010100 */
[C---:B------:R-:W-:Y:S01]  /*3930*/  FADD.FTZ R154, -R126.reuse, R154 ;  /* 0x0000009a7e9a7221 */ /* 0x040fe20000010100 */
[----:B------:R1:W-:Y:S01]  /*3940*/  STG.E.128 desc[UR6][R14.64], R116 ;  /* 0x000000740e007986 */ /* 0x0003e2000c101d06 */
        /* <DEDUP_REMOVED lines=17> */
[C---:B-1----:R-:W-:Y:S01]  /*3a60*/  FADD.FTZ R14, -R126.reuse, R9 ;  /* 0x000000097e0e7221 */ /* 0x042fe20000010100 */
        /* <DEDUP_REMOVED lines=35> */
[----:B------:R-:W-:-:S04]  /*3ca0*/  IMAD.WIDE.U32 R124, R10, 0x10, R122 ;  /* 0x000000100a7c7825 */ /* 0x000fc800078e007a */
[----:B------:R-:W-:Y:S01]  /*3cb0*/  FFMA.FTZ R5, R5, R106, R58 ;  /* 0x0000006a05057223 */ /* 0x000fe2000001003a */
[----:B------:R-:W-:Y:S01]  /*3cc0*/  FFMA.FTZ R120, R120, R107, R59 ;  /* 0x0000006b78787223 */ /* 0x000fe2000001003b */
[----:B------:R-:W-:Y:S01]  /*3cd0*/  FFMA.FTZ R9, R9, R102, R54 ;  /* 0x0000006609097223 */ /* 0x000fe20000010036 */
[----:B------:R-:W-:Y:S01]  /*3ce0*/  FFMA.FTZ R10, R162, R103, R55 ;  /* 0x00000067a20a7223 */ /* 0x000fe20000010037 */
[----:B------:R-:W-:Y:S01]  /*3cf0*/  FFMA.FTZ R3, R3, R104, R56 ;  /* 0x0000006803037223 */ /* 0x000fe20000010038 */
[----:B------:R-:W-:Y:S01]  /*3d00*/  FFMA.FTZ R2, R2, R105, R57 ;  /* 0x0000006902027223 */ /* 0x000fe20000010039 */
[----:B------:R-:W-:Y:S01]  /*3d10*/  IMAD.WIDE.U32 R158, R0, 0x10, R122 ;  /* 0x00000010009e7825 */ /* 0x000fe200078e007a */
[----:B------:R-:W-:-:S03]  /*3d20*/  F2FP.BF16.F32.PACK_AB R121, R120, R5 ;  /* 0x000000057879723e */ /* 0x000fc600000010ff */
[----:B------:R-:W-:Y:S01]  /*3d30*/  FFMA.FTZ R119, R119, R94, R46 ;  /* 0x0000005e77777223 */ /* 0x000fe2000001002e */
[----:B------:R-:W-:Y:S01]  /*3d40*/  FFMA.FTZ R8, R8, R95, R47 ;  /* 0x0000005f08087223 */ /* 0x000fe2000001002f */
[----:B------:R-:W-:Y:S01]  /*3d50*/  IMAD.WIDE.U32 R162, R127, 0x10, R122 ;  /* 0x000000107fa27825 */ /* 0x000fe200078e007a */
[----:B------:R-:W-:-:S03]  /*3d60*/  F2FP.BF16.F32.PACK_AB R120, R2, R3 ;  /* 0x000000030278723e */ /* 0x000fc600000010ff */
[----:B------:R-:W-:Y:S01]  /*3d70*/  FFMA.FTZ R3, R14, R85, R37 ;  /* 0x000000550e037223 */ /* 0x000fe20000010025 */
[----:B------:R-:W-:Y:S01]  /*3d80*/  FFMA.FTZ R13, R13, R98, R50 ;  /* 0x000000620d0d7223 */ /* 0x000fe20000010032 */
[----:B0-----:R-:W-:Y:S01]  /*3d90*/  IMAD.WIDE.U32 R164, R144, 0x10, R122 ;  /* 0x0000001090a47825 */ /* 0x001fe200078e007a */
[----:B------:R-:W-:-:S03]  /*3da0*/  F2FP.BF16.F32.PACK_AB R131, R8, R119 ;  /* 0x000000770883723e */ /* 0x000fc600000010ff */
[----:B------:R-:W-:Y:S01]  /*3db0*/  FFMA.FTZ R8, R117, R88, R40 ;  /* 0x0000005875087223 */ /* 0x000fe20000010028 */
[----:B------:R-:W-:Y:S01]  /*3dc0*/  FFMA.FTZ R116, R116, R99, R51 ;  /* 0x0000006374747223 */ /* 0x000fe20000010033 */
[----:B------:R-:W-:Y:S01]  /*3dd0*/  IMAD.WIDE.U32 R148, R149, 0x10, R122 ;  /* 0x0000001095947825 */ /* 0x000fe200078e007a */
[----:B------:R-:W-:-:S03]  /*3de0*/  F2FP.BF16.F32.PACK_AB R123, R10, R9 ;  /* 0x000000090a7b723e */ /* 0x000fc600000010ff */
[----:B------:R-:W-:Y:S01]  /*3df0*/  FFMA.FTZ R10, R129, R84, R36 ;  /* 0x00000054810a7223 */ /* 0x000fe20000010024 */
[----:B------:R-:W-:Y:S01]  /*3e00*/  FFMA.FTZ R7, R7, R100, R52 ;  /* 0x0000006407077223 */ /* 0x000fe20000010034 */
[----:B------:R-:W-:Y:S01]  /*3e10*/  F2FP.BF16.F32.PACK_AB R129, R116, R13 ;  /* 0x0000000d7481723e */ /* 0x000fe200000010ff */
[----:B------:R-:W-:Y:S01]  /*3e20*/  FFMA.FTZ R4, R4, R101, R53 ;  /* 0x0000006504047223 */ /* 0x000fe20000010035 */
[----:B------:R-:W-:Y:S01]  /*3e30*/  FFMA.FTZ R13, R154, R77, R29 ;  /* 0x0000004d9a0d7223 */ /* 0x000fe2000001001d */
[----:B------:R-:W-:Y:S01]  /*3e40*/  F2FP.BF16.F32.PACK_AB R10, R3, R10 ;  /* 0x0000000a030a723e */ /* 0x000fe200000010ff */
[----:B------:R-:W-:Y:S01]  /*3e50*/  FFMA.FTZ R3, R6, R89, R41 ;  /* 0x0000005906037223 */ /* 0x000fe20000010029 */
[----:B------:R-:W-:Y:S01]  /*3e60*/  FFMA.FTZ R6, R147, R76, R28 ;  /* 0x0000004c93067223 */ /* 0x000fe2000001001c */
[----:B------:R-:W-:Y:S01]  /*3e70*/  FFMA.FTZ R15, R15, R92, R44 ;  /* 0x0000005c0f0f7223 */ /* 0x000fe2000001002c */
[----:B------:R-:W-:Y:S01]  /*3e80*/  FFMA.FTZ R130, R130, R93, R45 ;  /* 0x0000005d82827223 */ /* 0x000fe2000001002d */
[----:B------:R-:W-:Y:S01]  /*3e90*/  FFMA.FTZ R5, R133, R82, R34 ;  /* 0x0000005285057223 */ /* 0x000fe20000010022 */
[----:B------:R-:W-:Y:S01]  /*3ea0*/  F2FP.BF16.F32.PACK_AB R8, R3, R8 ;  /* 0x000000080308723e */ /* 0x000fe200000010ff */
[----:B------:R-:W-:Y:S01]  /*3eb0*/  FFMA.FTZ R118, R118, R83, R35 ;  /* 0x0000005376767223 */ /* 0x000fe20000010023 */
[----:B------:R-:W0:Y:S01]  /*3ec0*/  LDC.64 R2, c[0x0][0x380] ;  /* 0x0000e000ff027b82 */ /* 0x000e220000000a00 */
[----:B------:R-:W-:Y:S01]  /*3ed0*/  FFMA.FTZ R11, R11, R96, R48 ;  /* 0x000000600b0b7223 */ /* 0x000fe20000010030 */
[----:B------:R-:W-:Y:S01]  /*3ee0*/  FFMA.FTZ R128, R128, R97, R49 ;  /* 0x0000006180807223 */ /* 0x000fe20000010031 */
[----:B------:R-:W-:Y:S01]  /*3ef0*/  F2FP.BF16.F32.PACK_AB R122, R4, R7 ;  /* 0x00000007047a723e */ /* 0x000fe200000010ff */
[----:B------:R-:W-:Y:S01]  /*3f00*/  FFMA.FTZ R139, R139, R86, R38 ;  /* 0x000000568b8b7223 */ /* 0x000fe20000010026 */
[----:B------:R-:W-:Y:S01]  /*3f10*/  FFMA.FTZ R140, R140, R87, R39 ;  /* 0x000000578c8c7223 */ /* 0x000fe20000010027 */
[----:B------:R-:W-:Y:S01]  /*3f20*/  FFMA.FTZ R9, R137, R90, R42 ;  /* 0x0000005a89097223 */ /* 0x000fe2000001002a */
[----:B------:R-:W-:Y:S01]  /*3f30*/  FFMA.FTZ R142, R142, R91, R43 ;  /* 0x0000005b8e8e7223 */ /* 0x000fe2000001002b */
[----:B------:R-:W-:Y:S01]  /*3f40*/  F2FP.BF16.F32.PACK_AB R6, R13, R6 ;  /* 0x000000060d06723e */ /* 0x000fe200000010ff */
[----:B------:R-:W-:Y:S01]  /*3f50*/  FFMA.FTZ R7, R141, R78, R30 ;  /* 0x0000004e8d077223 */ /* 0x000fe2000001001e */
[----:B------:R-:W-:Y:S01]  /*3f60*/  F2FP.BF16.F32.PACK_AB R130, R130, R15 ;  /* 0x0000000f8282723e */ /* 0x000fe200000010ff */
[----:B------:R-:W-:Y:S01]  /*3f70*/  FFMA.FTZ R134, R134, R79, R31 ;  /* 0x0000004f86867223 */ /* 0x000fe2000001001f */
[----:B------:R-:W-:Y:S01]  /*3f80*/  F2FP.BF16.F32.PACK_AB R5, R118, R5 ;  /* 0x000000057605723e */ /* 0x000fe200000010ff */
[----:B------:R-:W-:Y:S01]  /*3f90*/  FFMA.FTZ R4, R145, R80, R32 ;  /* 0x0000005091047223 */ /* 0x000fe20000010020 */
        /* <DEDUP_REMOVED lines=9> */
[----:B------:R-:W-:Y:S01]  /*4030*/  F2FP.BF16.F32.PACK_AB R128, R128, R11 ;  /* 0x0000000b8080723e */ /* 0x000fe200000010ff */
[----:B------:R1:W-:Y:S01]  /*4040*/  STG.E.128 desc[UR6][R124.64], R120 ;  /* 0x000000787c007986 */ /* 0x0003e2000c101d06 */
[----:B------:R-:W-:-:S02]  /*4050*/  F2FP.BF16.F32.PACK_AB R11, R140, R139 ;  /* 0x0000008b8c0b723e */ /* 0x000fc400000010ff */
[----:B------:R-:W-:Y:S01]  /*4060*/  F2FP.BF16.F32.PACK_AB R9, R142, R9 ;  /* 0x000000098e09723e */ /* 0x000fe200000010ff */
[----:B------:R1:W-:Y:S01]  /*4070*/  STG.E.128 desc[UR6][R158.64], R128 ;  /* 0x000000809e007986 */ /* 0x0003e2000c101d06 */
[----:B------:R-:W-:Y:S02]  /*4080*/  F2FP.BF16.F32.PACK_AB R7, R134, R7 ;  /* 0x000000078607723e */ /* 0x000fe400000010ff */
[----:B------:R-:W-:Y:S01]  /*4090*/  F2FP.BF16.F32.PACK_AB R4, R13, R4 ;  /* 0x000000040d04723e */ /* 0x000fe200000010ff */
[----:B------:R1:W-:Y:S01]  /*40a0*/  STG.E.128 desc[UR6][R162.64], R8 ;  /* 0x00000008a2007986 */ /* 0x0003e2000c101d06 */
[----:B------:R-:W-:Y:S02]  /*40b0*/  F2FP.BF16.F32.PACK_AB R119, R126, R119 ;  /* 0x000000777e77723e */ /* 0x000fe400000010ff */
[----:B------:R-:W-:Y:S01]  /*40c0*/  F2FP.BF16.F32.PACK_AB R118, R127, R118 ;  /* 0x000000767f76723e */ /* 0x000fe200000010ff */
[----:B------:R1:W-:Y:S01]  /*40d0*/  STG.E.128 desc[UR6][R164.64], R4 ;  /* 0x00000004a4007986 */ /* 0x0003e2000c101d06 */
[----:B------:R-:W-:-:S02]  /*40e0*/  F2FP.BF16.F32.PACK_AB R117, R160, R117 ;  /* 0x00000075a075723e */ /* 0x000fc400000010ff */
[----:B------:R-:W-:Y:S02]  /*40f0*/  F2FP.BF16.F32.PACK_AB R116, R15, R116 ;  /* 0x000000740f74723e */ /* 0x000fe400000010ff */
[----:B0-----:R-:W-:-:S03]  /*4100*/  LEA R12, R2, R12, 0x2 ;  /* 0x0000000c020c7211 */ /* 0x001fc600078e10ff */
[----:B------:R1:W-:Y:S01]  /*4110*/  STG.E.128 desc[UR6][R148.64], R116 ;  /* 0x0000007494007986 */ /* 0x0003e2000c101d06 */
[----:B------:R-:W-:-:S13]  /*4120*/  ISETP.GE.AND P2, PT, R12, R3, PT ;  /* 0x000000030c00720c */ /* 0x000fda0003f46270 */
[----:B------:R-:W-:Y:S05]  /*4130*/  @!P2 BRA `(.L_x_10873) ;  /* 0xffffffc40024a947 */ /* 0x000fea000383ffff */
[----:B----4-:R-:W-:Y:S05]  /*4140*/  EXIT ;  /* 0x000000000000794d */ /* 0x010fea0003800000 */
.L_x_10872:
[----:B------:R-:W-:Y:S01]  /*4150*/  HFMA2 R119, -RZ, RZ, 0, 5.9604644775390625e-08 ;  /* 0x00000001ff777431 */ /* 0x000fe200000001ff */
[----:B------:R-:W-:Y:S01]  /*4160*/  BSSY B0, `(.L_x_10874) ;  /* 0x0000006000007945 */ /* 0x000fe20003800000 */
[----:B------:R-:W-:Y:S02]  /*4170*/  MOV R118, 0x1f ;  /* 0x0000001f00767802 */ /* 0x000fe40000000f00 */
[----:B------:R-:W-:-:S07]  /*4180*/  MOV R117, 0xffffffff ;  /* 0xffffffff00757802 */ /* 0x000fce0000000f00 */
[----:B----4-:R-:W-:Y:S05]  /*4190*/  WARPSYNC.COLLECTIVE R117, `(.L_x_10875) ;  /* 0x0000000075087348 */ /* 0x010fea0003c00000 */
[----:B------:R0:W1:Y:S02]  /*41a0*/  SHFL.BFLY P3, R116, R126, R119, R118 ;  /* 0x0c0000777e747389 */ /* 0x0000640000060076 */
[----:B01--4-:R-:W-:Y:S05]  /*41b0*/  ENDCOLLECTIVE ;  /* 0x000000000000791b */ /* 0x013fea0003800000 */
.L_x_10875:
[----:B------:R-:W-:Y:S05]  /*41c0*/  BSYNC B0 ;  /* 0x0000000000007941 */ /* 0x000fea0003800000 */
.L_x_10874:
        /* <DEDUP_REMOVED lines=9> */
.L_x_10876:
[----:B------:R-:W-:Y:S02]  /*4260*/  HFMA2 R119, -RZ, RZ, 0, 2.384185791015625e-07 ;  /* 0x00000004ff777431 */ /* 0x000fe400000001ff */
[----:B------:R-:W-:-:S05]  /*4270*/  FADD.FTZ R164, R162, R116 ;  /* 0x00000074a2a47221 */ /* 0x000fca0000010000 */
[----:B------:R-:W-:-:S07]  /*4280*/  MOV R126, R164 ;  /* 0x000000a4007e7202 */ /* 0x000fce0000000f00 */
[----:B------:R-:W-:Y:S05]  /*4290*/  WARPSYNC.COLLECTIVE R117, `(.L_x_10877) ;  /* 0x0000000075087348 */ /* 0x000fea0003c00000 */
[----:B------:R0:W1:Y:S02]  /*42a0*/  SHFL.BFLY P3, R116, R126, R119, R118 ;  /* 0x0c0000777e747389 */ /* 0x0000640000060076 */
[----:B01----:R-:W-:Y:S05]  /*42b0*/  ENDCOLLECTIVE ;  /* 0x000000000000791b */ /* 0x003fea0003800000 */
.L_x_10877:
[----:B------:R-:W-:Y:S02]  /*42c0*/  HFMA2 R119, -RZ, RZ, 0, 4.76837158203125e-07 ;  /* 0x00000008ff777431 */ /* 0x000fe400000001ff */
[----:B------:R-:W-:-:S05]  /*42d0*/  FADD.FTZ R165, R164, R116 ;  /* 0x00000074a4a57221 */ /* 0x000fca0000010000 */
[----:B------:R-:W-:-:S07]  /*42e0*/  MOV R126, R165 ;  /* 0x000000a5007e7202 */ /* 0x000fce0000000f00 */
[----:B------:R-:W-:Y:S05]  /*42f0*/  WARPSYNC.COLLECTIVE R117, `(.L_x_10878) ;  /* 0x0000000075087348 */ /* 0x000fea0003c00000 */
[----:B------:R0:W1:Y:S02]  /*4300*/  SHFL.BFLY P3, R116, R126, R119, R118 ;  /* 0x0c0000777e747389 */ /* 0x0000640000060076 */
[----:B01----:R-:W-:Y:S05]  /*4310*/  ENDCOLLECTIVE ;  /* 0x000000000000791b */ /* 0x003fea0003800000 */
.L_x_10878:
[----:B------:R-:W-:Y:S02]  /*4320*/  HFMA2 R119, -RZ, RZ, 0, 9.5367431640625e-07 ;  /* 0x00000010ff777431 */ /* 0x000fe400000001ff */
[----:B------:R-:W-:-:S05]  /*4330*/  FADD.FTZ R165, R165, R116 ;  /* 0x00000074a5a57221 */ /* 0x000fca0000010000 */
[----:B------:R-:W-:-:S07]  /*4340*/  MOV R126, R165 ;  /* 0x000000a5007e7202 */ /* 0x000fce0000000f00 */
[----:B------:R-:W-:Y:S05]  /*4350*/  WARPSYNC.COLLECTIVE R117, `(.L_x_10879) ;  /* 0x0000000075087348 */ /* 0x000fea0003c00000 */
[----:B------:R0:W1:Y:S02]  /*4360*/  SHFL.BFLY P3, R116, R126, R119, R118 ;  /* 0x0c0000777e747389 */ /* 0x0000640000060076 */
[----:B01----:R-:W-:Y:S05]  /*4370*/  ENDCOLLECTIVE ;  /* 0x000000000000791b */ /* 0x003fea0003800000 */
.L_x_10879:
        /* <DEDUP_REMOVED lines=103> */
.L_x_10880:
[----:B------:R-:W-:Y:S02]  /*49f0*/  HFMA2 R119, -RZ, RZ, 0, 1.1920928955078125e-07 ;  /* 0x00000002ff777431 */ /* 0x000fe400000001ff */
[----:B------:R-:W-:-:S05]  /*4a00*/  FADD.FTZ R162, R126, R116 ;  /* 0x000000747ea27221 */ /* 0x000fca0000010000 */
[----:B------:R-:W-:-:S07]  /*4a10*/  MOV R126, R162 ;  /* 0x000000a2007e7202 */ /* 0x000fce0000000f00 */
[----:B------:R-:W-:Y:S05]  /*4a20*/  WARPSYNC.COLLECTIVE R117, `(.L_x_10881) ;  /* 0x0000000075087348 */ /* 0x000fea0003c00000 */
[----:B------:R0:W1:Y:S02]  /*4a30*/  SHFL.BFLY P3, R116, R126, R119, R118 ;  /* 0x0c0000777e747389 */ /* 0x0000640000060076 */
[----:B01----:R-:W-:Y:S05]  /*4a40*/  ENDCOLLECTIVE ;  /* 0x000000000000791b */ /* 0x003fea0003800000 */
.L_x_10881:
[----:B------:R-:W-:Y:S02]  /*4a50*/  HFMA2 R119, -RZ, RZ, 0, 2.384185791015625e-07 ;  /* 0x00000004ff777431 */ /* 0x000fe400000001ff */
[----:B------:R-:W-:-:S05]  /*4a60*/  FADD.FTZ R164, R162, R116 ;  /* 0x00000074a2a47221 */ /* 0x000fca0000010000 */
[----:B------:R-:W-:-:S07]  /*4a70*/  MOV R126, R164 ;  /* 0x000000a4007e7202 */ /* 0x000fce0000000f00 */
[----:B------:R-:W-:Y:S05]  /*4a80*/  WARPSYNC.COLLECTIVE R117, `(.L_x_10882) ;  /* 0x0000000075087348 */ /* 0x000fea0003c00000 */
[----:B------:R0:W1:Y:S02]  /*4a90*/  SHFL.BFLY P3, R116, R126, R119, R118 ;  /* 0x0c0000777e747389 */ /* 0x0000640000060076 */
[----:B01----:R-:W-:Y:S05]  /*4aa0*/  ENDCOLLECTIVE ;  /* 0x000000000000791b */ /* 0x003fea0003800000 */
.L_x_10882:
[----:B------:R-:W-:Y:S02]  /*4ab0*/  HFMA2 R119, -RZ, RZ, 0, 4.76837158203125e-07 ;  /* 0x00000008ff777431 */ /* 0x000fe400000001ff */
[----:B------:R-:W-:-:S05]  /*4ac0*/  FADD.FTZ R165, R164, R116 ;  /* 0x00000074a4a57221 */ /* 0x000fca0000010000 */
[----:B------:R-:W-:-:S07]  /*4ad0*/  MOV R126, R165 ;  /* 0x000000a5007e7202 */ /* 0x000fce0000000f00 */
[----:B------:R-:W-:Y:S05]  /*4ae0*/  WARPSYNC.COLLECTIVE R117, `(.L_x_10883) ;  /* 0x0000000075087348 */ /* 0x000fea0003c00000 */
[----:B------:R0:W1:Y:S02]  /*4af0*/  SHFL.BFLY P3, R116, R126, R119, R118 ;  /* 0x0c0000777e747389 */ /* 0x0000640000060076 */
[----:B01----:R-:W-:Y:S05]  /*4b00*/  ENDCOLLECTIVE ;  /* 0x000000000000791b */ /* 0x003fea0003800000 */
.L_x_10883:
[----:B------:R-:W-:Y:S02]  /*4b10*/  HFMA2 R119, -RZ, RZ, 0, 9.5367431640625e-07 ;  /* 0x00000010ff777431 */ /* 0x000fe400000001ff */
[----:B------:R-:W-:-:S05]  /*4b20*/  FADD.FTZ R165, R165, R116 ;  /* 0x00000074a5a57221 */ /* 0x000fca0000010000 */
[----:B------:R-:W-:-:S07]  /*4b30*/  MOV R126, R165 ;  /* 0x000000a5007e7202 */ /* 0x000fce0000000f00 */
[----:B------:R-:W-:Y:S05]  /*4b40*/  WARPSYNC.COLLECTIVE R117, `(.L_x_10884) ;  /* 0x0000000075087348 */ /* 0x000fea0003c00000 */
[----:B------:R0:W1:Y:S02]  /*4b50*/  SHFL.BFLY P3, R116, R126, R119, R118 ;  /* 0x0c0000777e747389 */ /* 0x0000640000060076 */
[----:B01----:R-:W-:Y:S05]  /*4b60*/  ENDCOLLECTIVE ;  /* 0x000000000000791b */ /* 0x003fea0003800000 */
.L_x_10884:
[----:B------:R-:W-:Y:S05]  /*4b70*/  BRA `(.L_x_10885) ;  /* 0xffffffe800547947 */ /* 0x000fea000383ffff */
.L_x_10886:
        /* <DEDUP_REMOVED lines=16> */
.L_x_54361:


//--------------------- .text._ZN10layer_norm13ln_fwd_kernelINS_13Kernel_traitsIf13__nv_bfloat16S2_S2_fjLj1536ELj1ELj4ELj1ELj16ENS_18Kernel_traits_baseILj1536EfS2_S2_S2_fjLj128EEEEELb0ELb0ELb1ELb0EEEvNS_9FwdParamsE --------------------------
	.section	.text._ZN10layer_norm13ln_fwd_kernelINS_13Kernel_traitsIf13__nv_bfloat16S2_S2_fjLj1536ELj1ELj4ELj1ELj16ENS_18Kernel_traits_baseILj1536EfS2_S2_S2_fjLj128EEEEELb0ELb0ELb1ELb0EEEvNS_9FwdParamsE,"ax",@progbits
	.align	128
        .global         _ZN10layer_norm13ln_fwd_kernelINS_13Kernel_traitsIf13__nv_bfloat16S2_S2_fjLj1536ELj1ELj4ELj1ELj16ENS_18Kernel_traits_baseILj1536EfS2_S2_S2_fjLj128EEEEELb0ELb0ELb1ELb0EEEvNS_9FwdParamsE
        .type           _ZN10layer_norm13ln_fwd_kernelINS_13Kernel_traitsIf13__nv_bfloat16S2_S2_fjLj1536ELj1ELj4ELj1ELj16ENS_18Kernel_traits_baseILj1536EfS2_S2_S2_fjLj128EEEEELb0ELb0ELb1ELb0EEEvNS_9FwdParamsE,@function
        .size           _ZN10layer_norm13ln_fwd_kernelINS_13Kernel_traitsIf13__nv_bfloat16S2_S2_fjLj1536ELj1ELj4ELj1ELj16ENS_18Kernel_traits_baseILj1536EfS2_S2_S2_fjLj128EEEEELb0ELb0ELb1ELb0EEEvNS_9FwdParamsE,(.L_x_54362 - _ZN10layer_norm13ln_fwd_kernelINS_13Kernel_traitsIf13__nv_bfloat16S2_S2_fjLj1536ELj1ELj4ELj1ELj16ENS_18Kernel_traits_baseILj1536EfS2_S2_S2_fjLj128EEEEELb0ELb0ELb1ELb0EEEvNS_9FwdParamsE)
        .other          _ZN10layer_norm13ln_fwd_kernelINS_13Kernel_traitsIf13__nv_bfloat16S2_S2_fjLj1536ELj1ELj4ELj1ELj16ENS_18Kernel_traits_baseILj1536EfS2_S2_S2_fjLj128EEEEELb0ELb0ELb1ELb0EEEvNS_9FwdParamsE,@"STO_CUDA_ENTRY STV_DEFAULT"
_ZN10layer_norm13ln_fwd_kernelINS_13Kernel_traitsIf13__nv_bfloat16S2_S2_fjLj1536ELj1ELj4ELj1ELj16ENS_18Kernel_traits_baseILj1536EfS2_S2_S2_fjLj128EEEEELb0ELb0ELb1ELb0EEEvNS_9FwdParamsE:
.text._ZN10layer_norm13ln_fwd_kernelINS_13Kernel_traitsIf13__nv_bfloat16S2_S2_fjLj1536ELj1ELj4ELj1ELj16ENS_18Kernel_traits_baseILj1536EfS2_S2_S2_fjLj128EEEEELb0ELb0ELb1ELb0EEEvNS_9FwdParamsE:
        /* <DEDUP_REMOVED lines=80> */
.L_x_10888:
        /* <DEDUP_REMOVED lines=60> */
.L_x_10889:
[----:B------:R-:W-:Y:S05]  /*08c0*/  BSYNC.RECONVERGENT B0 ;  /* 0x0000000000007941 */ /* 0x000fea0003800200 */
.L_x_10887:
[----:B------:R-:W1:Y:S01]  /*08d0*/  LDCU UR4, c[0x0][0x384] ;  /* 0x00007080ff0477ac */ /* 0x000e620008000800 */
[----:B------:R-:W2:Y:S01]  /*08e0*/  LDCU.U8 UR5, c[0x0][0x410] ;  /* 0x00008200ff0577ac */ /* 0x000ea20008000000 */
[----:B------:R-:W3:Y:S01]  /*08f0*/  LDCU UR10, c[0x0][0x448] ;  /* 0x00008900ff0a77ac */ /* 0x000ee20008000800 */
[----:B------:R-:W4:Y:S01]  /*0900*/  LDCU.64 UR8, c[0x0][0x3a0] ;  /* 0x00007400ff0877ac */ /* 0x000f220008000a00 */
[----:B-1----:R-:W-:-:S13]  /*0910*/  ISETP.GE.AND P0, PT, R2, UR4, PT ;  /* 0x0000000402007c0c */ /* 0x002fda000bf06270 */
[----:B--234-:R-:W-:Y:S05]  /*0920*/  @P0 EXIT ;  /* 0x000000000000094d */ /* 0x01cfea0003800000 */
.L_x_10939:
[----:B-1----:R-:W1:Y:S08]  /*0930*/  LDC.64 R116, c[0x0][0x3f0] ;  /* 0x0000fc00ff747b82 */ /* 0x002e700000000a00 */
[----:B------:R-:W2:Y:S01]  /*0940*/  LDC R157, c[0x0][0x388] ;  /* 0x0000e200ff9d7b82 */ /* 0x000ea20000000800 */
[----:B-1----:R-:W-:-:S07]  /*0950*/  IMAD.WIDE R118, R2, 0x4, R116 ;  /* 0x0000000402767825 */ /* 0x002fce00078e0274 */
[----:B------:R-:W1:Y:S01]  /*0960*/  LDC.64 R116, c[0x0][0x3f8] ;  /* 0x0000fe00ff747b82 */ /* 0x000e620000000a00 */
[----:B------:R-:W3:Y:S01]  /*0970*/  LDG.E R159, desc[UR6][R118.64] ;  /* 0x00000006769f7981 */ /* 0x000ee2000c1e1900 */
[----:B-1----:R-:W-:-:S05]  /*0980*/  IMAD.WIDE R116, R2, 0x4, R116 ;  /* 0x0000000402747825 */ /* 0x002fca00078e0274 */
[----:B-----5:R1:W5:Y:S01]  /*0990*/  LDG.E R156, desc[UR6][R116.64] ;  /* 0x00000006749c7981 */ /* 0x020362000c1e1900 */
[----:B------:R-:W-:Y:S01]  /*09a0*/  ISETP.GE.U32.AND P4, PT, R0, 0x20, PT ;  /* 0x000000200000780c */ /* 0x000fe20003f86070 */
[----:B--2---:R-:W-:Y:S01]  /*09b0*/  IMAD R158, R2, R157, RZ ;  /* 0x0000009d029e7224 */ /* 0x004fe200078e02ff */
[----:B------:R-:W-:Y:S04]  /*09c0*/  BSSY.RECONVERGENT B0, `(.L_x_10890) ;  /* 0x0000082000007945 */ /* 0x000fe80003800200 */
[----:B------:R-:W-:-:S04]  /*09d0*/  SHF.R.S32.HI R161, RZ, 0x1f, R158 ;  /* 0x0000001fffa17819 */ /* 0x000fc8000001149e */
[----:B------:R-:W-:-:S04]  /*09e0*/  LEA.HI R158, R161, R158, RZ, 0x3 ;  /* 0x0000009ea19e7211 */ /* 0x000fc800078f18ff */
[----:B------:R-:W-:Y:S02]  /*09f0*/  LEA.HI.SX32 R158, R158, R15, 0x1d ;  /* 0x0000000f9e9e7211 */ /* 0x000fe400078feaff */
[----:B---3--:R-:W-:-:S13]  /*0a00*/  ISETP.GE.AND P0, PT, R159, 0x1, PT ;  /* 0x000000019f00780c */ /* 0x008fda0003f06270 */
[----:B------:R-:W-:-:S05]  /*0a10*/  @P0 IADD3 R160, PT, PT, R159, -0x1, RZ ;  /* 0xffffffff9fa00810 */ /* 0x000fca0007ffe0ff */
[----:B------:R-:W-:-:S05]  /*0a20*/  @P0 IMAD R160, R160, R157, RZ ;  /* 0x0000009da0a00224 */ /* 0x000fca00078e02ff */
[----:B------:R-:W-:-:S04]  /*0a30*/  @P0 SHF.R.S32.HI R119, RZ, 0x1f, R160 ;  /* 0x0000001fff770819 */ /* 0x000fc800000114a0 */
[----:B------:R-:W-:Y:S01]  /*0a40*/  @P0 LEA.HI R118, R119, R160, RZ, 0x3 ;  /* 0x000000a077760211 */ /* 0x000fe200078f18ff */
[----:B------:R-:W-:-:S03]  /*0a50*/  HFMA2 R160, -RZ, RZ, 0, 0 ;  /* 0x00000000ffa07431 */ /* 0x000fc600000001ff */
[----:B------:R-:W-:Y:S01]  /*0a60*/  @P0 LEA.HI.SX32 R160, R118, R15, 0x1d ;  /* 0x0000000f76a00211 */ /* 0x000fe200078feaff */
[----:B-1----:R-:W-:Y:S06]  /*0a70*/  @!P4 BRA `(.L_x_10891) ;  /* 0x0000000400d8c947 */ /* 0x002fec0003800000 */
[----:B------:R-:W-:Y:S04]  /*0a80*/  BSSY.RECONVERGENT B1, `(.L_x_10892) ;  /* 0x0000005000017945 */ /* 0x000fe80003800200 */
[----:B------:R-:W-:Y:S05]  /*0a90*/  @!P0 BRA `(.L_x_10893) ;  /* 0x00000000000c8947 */ /* 0x000fea0003800000 */
[----:B------:R-:W1:Y:S02]  /*0aa0*/  LDC.64 R16, c[0x0][0x390] ;  /* 0x0000e400ff107b82 */ /* 0x000e640000000a00 */
[----:B-1----:R-:W-:-:S06]  /*0ab0*/  IMAD.WIDE.U32 R16, R160, 0x10, R16 ;  /* 0x00000010a0107825 */ /* 0x002fcc00078e0010 */
[----:B------:R-:W5:Y:S02]  /*0ac0*/  LDG.E.128 R16, desc[UR6][R16.64] ;  /* 0x0000000610107981 */ /* 0x000f64000c1e1d00 */
.L_x_10893:
[----:B------:R-:W-:Y:S05]  /*0ad0*/  BSYNC.RECONVERGENT B1 ;  /* 0x0000000000017941 */ /* 0x000fea0003800200 */
.L_x_10892:
[----:B------:R-:W-:-:S04]  /*0ae0*/  UISETP.NE.U32.AND UP0, UPT, UR8, URZ, UPT ;  /* 0x000000ff0800728c */ /* 0x000fc8000bf05070 */
[----:B------:R-:W-:-:S09]  /*0af0*/  UISETP.NE.AND.EX UP0, UPT, UR9, URZ, UPT, UP0 ;  /* 0x000000ff0900728c */ /* 0x000fd2000bf05300 */
[----:B------:R-:W-:Y:S05]  /*0b00*/  BRA.U !UP0, `(.L_x_10894) ;  /* 0x0000000108e47547 */ /* 0x000fea000b800000 */
[----:B------:R-:W1:Y:S02]  /*0b10*/  LDC.64 R116, c[0x0][0x3a0] ;  /* 0x0000e800ff747b82 */ /* 0x000e640000000a00 */
[----:B-1----:R-:W-:-:S06]  /*0b20*/  IMAD.WIDE.U32 R116, R158, 0x10, R116 ;  /* 0x000000109e747825 */ /* 0x002fcc00078e0074 */
[----:B------:R-:W2:Y:S01]  /*0b30*/  LDG.E.128 R116, desc[UR6][R116.64] ;  /* 0x0000000674747981 */ /* 0x000ea2000c1e1d00 */
[----:B------:R-:W-:-:S13]  /*0b40*/  ISETP.GT.AND P1, PT, R159, RZ, PT ;  /* 0x000000ff9f00720c */ /* 0x000fda0003f24270 */
[----:B------:R-:W1:Y:S01]  /*0b50*/  @P1 LDC R120, c[0x0][0x40c] ;  /* 0x00010300ff781b82 */ /* 0x000e620000000800 */
[----:B0----5:R-:W-:Y:S02]  /*0b60*/  @P1 SHF.L.U32 R4, R17, 0x10, RZ ;  /* 0x0000001011041819 */ /* 0x021fe400000006ff */
[----:B------:R-:W-:-:S05]  /*0b70*/  @P1 SHF.L.U32 R132, R18, 0x10, RZ ;  /* 0x0000001012841819 */ /* 0x000fca00000006ff */
[----:B------:R-:W0:Y:S08]  /*0b80*/  @P1 LDC R131, c[0x0][0x40c] ;  /* 0x00010300ff831b82 */ /* 0x000e300000000800 */
[----:B------:R-:W3:Y:S08]  /*0b90*/  @P1 LDC R144, c[0x0][0x40c] ;  /* 0x00010300ff901b82 */ /* 0x000ef00000000800 */
[----:B------:R-:W4:Y:S01]  /*0ba0*/  @P1 LDC R161, c[0x0][0x40c] ;  /* 0x00010300ffa11b82 */ /* 0x000f220000000800 */
[----:B--2---:R-:W-:-:S02]  /*0bb0*/  SHF.L.U32 R3, R117, 0x10, RZ ;  /* 0x0000001075037819 */ /* 0x004fc400000006ff */
[----:B------:R-:W-:-:S03]  /*0bc0*/  PRMT R117, R117, 0x7632, R117 ;  /* 0x0000763275757816 */ /* 0x000fc60000000075 */
[----:B-1----:R-:W-:Y:S01]  /*0bd0*/  @P1 FFMA.FTZ R3, R4, R120, R3 ;  /* 0x0000007804031223 */ /* 0x002fe20000010003 */
[----:B------:R-:W-:Y:S02]  /*0be0*/  PRMT R4, R116, 0x7632, R4 ;  /* 0x0000763274047816 */ /* 0x000fe40000000004 */
[----:B------:R-:W-:Y:S02]  /*0bf0*/  @P1 PRMT R120, R16, 0x7632, R120 ;  /* 0x0000763210781816 */ /* 0x000fe40000000078 */
[----:B------:R-:W-:Y:S02]  /*0c00*/  SHF.L.U32 R4, R4, 0x10, RZ ;  /* 0x0000001004047819 */ /* 0x000fe400000006ff */
[----:B------:R-:W-:Y:S02]  /*0c10*/  @P1 SHF.L.U32 R121, R120, 0x10, RZ ;  /* 0x0000001078791819 */ /* 0x000fe400000006ff */
[----:B------:R-:W-:Y:S02]  /*0c20*/  SHF.L.U32 R120, R117, 0x10, RZ ;  /* 0x0000001075787819 */ /* 0x000fe400000006ff */
[----:B------:R-:W-:Y:S01]  /*0c30*/  @P1 PRMT R117, R17, 0x7632, R117 ;  /* 0x0000763211751816 */ /* 0x000fe20000000075 */
[----:B0-----:R-:W-:-:S02]  /*0c40*/  @P1 FFMA.FTZ R4, R121, R131, R4 ;  /* 0x0000008379041223 */ /* 0x001fc40000010004 */
[----:B------:R-:W0:Y:S01]  /*0c50*/  @P1 LDC R121, c[0x0][0x40c] ;  /* 0x00010300ff791b82 */ /* 0x000e220000000800 */
[----:B------:R-:W-:-:S07]  /*0c60*/  @P1 SHF.L.U32 R117, R117, 0x10, RZ ;  /* 0x0000001075751819 */ /* 0x000fce00000006ff */
[----:B------:R-:W1:Y:S01]  /*0c70*/  @P1 LDC R131, c[0x0][0x40c] ;  /* 0x00010300ff831b82 */ /* 0x000e620000000800 */
[----:B0-----:R-:W-:Y:S01]  /*0c80*/  @P1 FFMA.FTZ R120, R117, R121, R120 ;  /* 0x0000007975781223 */ /* 0x001fe20000010078 */
[C---:B------:R-:W-:Y:S02]  /*0c90*/  SHF.L.U32 R121, R118.reuse, 0x10, RZ ;  /* 0x0000001076797819 */ /* 0x040fe400000006ff */
[----:B------:R-:W-:Y:S02]  /*0ca0*/  PRMT R118, R118, 0x7632, R118 ;  /* 0x0000763276767816 */ /* 0x000fe40000000076 */
[----:B------:R-:W-:Y:S01]  /*0cb0*/  @P1 PRMT R117, R18, 0x7632, R117 ;  /* 0x0000763212751816 */ /* 0x000fe20000000075 */
[----:B-1----:R-:W-:Y:S02]  /*0cc0*/  @P1 FFMA.FTZ R121, R132, R131, R121 ;  /* 0x0000008384791223 */ /* 0x002fe40000010079 */
[----:B------:R-:W-:Y:S01]  /*0cd0*/  IMAD.U32 R131, R118, 0x10000, RZ ;  /* 0x0001000076837824 */ /* 0x000fe200078e00ff */
[----:B------:R-:W0:Y:S01]  /*0ce0*/  @P1 LDC R132, c[0x0][0x40c] ;  /* 0x00010300ff841b82 */ /* 0x000e220000000800 */
[----:B------:R-:W-:-:S02]  /*0cf0*/  @P1 SHF.L.U32 R118, R117, 0x10, RZ ;  /* 0x0000001075761819 */ /* 0x000fc400000006ff */
[----:B------:R-:W-:Y:S02]  /*0d00*/  @P1 SHF.L.U32 R117, R19, 0x10, RZ ;  /* 0x0000001013751819 */ /* 0x000fe400000006ff */
[----:B------:R-:W-:Y:S01]  /*0d10*/  F2FP.BF16.F32.PACK_AB R163, RZ, R121 ;  /* 0x00000079ffa3723e */ /* 0x000fe200000010ff */
[----:B0-----:R-:W-:Y:S01]  /*0d20*/  @P1 FFMA.FTZ R131, R118, R132, R131 ;  /* 0x0000008476831223 */ /* 0x001fe20000010083 */
[C---:B------:R-:W-:Y:S01]  /*0d30*/  SHF.L.U32 R132, R119.reuse, 0x10, RZ ;  /* 0x0000001077847819 */ /* 0x040fe200000006ff */
[----:B------:R-:W0:Y:S01]  /*0d40*/  @P1 LDC R118, c[0x0][0x40c] ;  /* 0x00010300ff761b82 */ /* 0x000e220000000800 */
[----:B------:R-:W-:Y:S02]  /*0d50*/  PRMT R119, R119, 0x7632, R119 ;  /* 0x0000763277777816 */ /* 0x000fe40000000077 */
[----:B------:R-:W-:Y:S01]  /*0d60*/  F2FP.BF16.F32.PACK_AB R164, RZ, R131 ;  /* 0x00000083ffa4723e */ /* 0x000fe200000010ff */
[----:B---3--:R-:W-:Y:S01]  /*0d70*/  @P1 FFMA.FTZ R132, R117, R144, R132 ;  /* 0x0000009075841223 */ /* 0x008fe20000010084 */
[----:B------:R-:W-:-:S02]  /*0d80*/  SHF.L.U32 R144, R116, 0x10, RZ ;  /* 0x0000001074907819 */ /* 0x000fc400000006ff */
[----:B------:R-:W-:Y:S02]  /*0d90*/  @P1 SHF.L.U32 R116, R16, 0x10, RZ ;  /* 0x0000001010741819 */ /* 0x000fe400000006ff */
[----:B------:R-:W-:Y:S02]  /*0da0*/  SHF.L.U32 R150, R119, 0x10, RZ ;  /* 0x0000001077967819 */ /* 0x000fe400000006ff */
[----:B------:R-:W-:Y:S01]  /*0db0*/  F2FP.BF16.F32.PACK_AB R119, RZ, R132 ;  /* 0x00000084ff77723e */ /* 0x000fe200000010ff */
[----:B----4-:R-:W-:Y:S01]  /*0dc0*/  @P1 FFMA.FTZ R144, R116, R161, R144 ;  /* 0x000000a174901223 */ /* 0x010fe20000010090 */
[----:B------:R-:W-:-:S04]  /*0dd0*/  @P1 PRMT R116, R19, 0x7632, R116 ;  /* 0x0000763213741816 */ /* 0x000fc80000000074 */
[----:B------:R-:W-:Y:S02]  /*0de0*/  @P1 SHF.L.U32 R117, R116, 0x10, RZ ;  /* 0x0000001074751819 */ /* 0x000fe400000006ff */
[----:B------:R-:W-:Y:S02]  /*0df0*/  F2FP.BF16.F32.PACK_AB R116, RZ, R4 ;  /* 0x00000004ff74723e */ /* 0x000fe400000010ff */
[----:B------:R-:W-:Y:S01]  /*0e00*/  F2FP.BF16.F32.PACK_AB R162, RZ, R144 ;  /* 0x00000090ffa2723e */ /* 0x000fe200000010ff */
[----:B0-----:R-:W-:Y:S01]  /*0e10*/  @P1 FFMA.FTZ R150, R117, R118, R150 ;  /* 0x0000007675961223 */ /* 0x001fe20000010096 */
        /* <DEDUP_REMOVED lines=8> */
.L_x_10894:
[----:B------:R-:W1:Y:S01]  /*0ea0*/  @P0 LDC R116, c[0x0][0x40c] ;  /* 0x00010300ff740b82 */ /* 0x000e620000000800 */
[----:B-----5:R-:W-:Y:S02]  /*0eb0*/  @P0 PRMT R3, R16, 0x7632, R3 ;  /* 0x0000763210030816 */ /* 0x020fe40000000003 */
[----:B------:R-:W-:Y:S02]  /*0ec0*/  CS2R R120, SRZ ;  /* 0x0000000000787805 */ /* 0x000fe4000001ff00 */
[----:B0-----:R-:W-:Y:S01]  /*0ed0*/  MOV R4, RZ ;  /* 0x000000ff00047202 */ /* 0x001fe20000000f00 */
[----:B------:R-:W-:Y:S01]  /*0ee0*/  HFMA2 R131, -RZ, RZ, 0, 0 ;  /* 0x00000000ff837431 */ /* 0x000fe200000001ff */
[----:B------:R-:W-:Y:S01]  /*0ef0*/  @P0 SHF.L.U32 R3, R3, 0x10, RZ ;  /* 0x0000001003030819 */ /* 0x000fe200000006ff */
[----:B------:R-:W-:Y:S01]  /*0f00*/  HFMA2 R144, -RZ, RZ, 0, 0 ;  /* 0x00000000ff907431 */ /* 0x000fe200000001ff */
[----:B------:R-:W-:Y:S01]  /*0f10*/  MOV R150, RZ ;  /* 0x000000ff00967202 */ /* 0x000fe20000000f00 */
[----:B------:R-:W0:Y:S01]  /*0f20*/  @P0 LDC R118, c[0x0][0x40c] ;  /* 0x00010300ff760b82 */ /* 0x000e220000000800 */
[----:B------:R-:W-:-:S07]  /*0f30*/  HFMA2 R132, -RZ, RZ, 0, 0 ;  /* 0x00000000ff847431 */ /* 0x000fce00000001ff */
[----:B------:R-:W2:Y:S01]  /*0f40*/  @P0 LDC R117, c[0x0][0x40c] ;  /* 0x00010300ff750b82 */ /* 0x000ea20000000800 */
[----:B-1----:R-:W-:Y:S01]  /*0f50*/  @P0 FMUL.FTZ R4, R3, R116 ;  /* 0x0000007403040220 */ /* 0x002fe20000410000 */
[----:B------:R-:W-:-:S06]  /*0f60*/  @P0 PRMT R3, R17, 0x7632, R3 ;  /* 0x0000763211030816 */ /* 0x000fcc0000000003 */
[----:B------:R-:W1:Y:S01]  /*0f70*/  @P0 LDC R116, c[0x0][0x40c] ;  /* 0x00010300ff740b82 */ /* 0x000e620000000800 */
[----:B------:R-:W-:-:S05]  /*0f80*/  @P0 SHF.L.U32 R3, R3, 0x10, RZ ;  /* 0x0000001003030819 */ /* 0x000fca00000006ff */
[----:B0-----:R-:W-:Y:S01]  /*0f90*/  @P0 FMUL.FTZ R120, R3, R118 ;  /* 0x0000007603780220 */ /* 0x001fe20000410000 */
[----:B------:R-:W-:Y:S01]  /*0fa0*/  @P0 PRMT R3, R18, 0x7632, R3 ;  /* 0x0000763212030816 */ /* 0x000fe20000000003 */
[----:B------:R-:W0:Y:S03]  /*0fb0*/  @P0 LDC R118, c[0x0][0x40c] ;  /* 0x00010300ff760b82 */ /* 0x000e260000000800 */
[----:B------:R-:W-:Y:S02]  /*0fc0*/  @P0 SHF.L.U32 R3, R3, 0x10, RZ ;  /* 0x0000001003030819 */ /* 0x000fe400000006ff */
[----:B------:R-:W-:-:S03]  /*0fd0*/  F2FP.BF16.F32.PACK_AB R164, RZ, R120 ;  /* 0x00000078ffa4723e */ /* 0x000fc600000010ff */
[----:B------:R-:W3:Y:S01]  /*0fe0*/  @P0 LDC R119, c[0x0][0x40c] ;  /* 0x00010300ff770b82 */ /* 0x000ee20000000800 */
[----:B-1----:R-:W-:Y:S01]  /*0ff0*/  @P0 FMUL.FTZ R131, R3, R116 ;  /* 0x0000007403830220 */ /* 0x002fe20000410000 */
[----:B------:R-:W-:-:S06]  /*1000*/  @P0 PRMT R3, R19, 0x7632, R3 ;  /* 0x0000763213030816 */ /* 0x000fcc0000000003 */
[----:B------:R-:W1:Y:S01]  /*1010*/  @P0 LDC R116, c[0x0][0x40c] ;  /* 0x00010300ff740b82 */ /* 0x000e620000000800 */
[----:B------:R-:W-:Y:S02]  /*1020*/  @P0 SHF.L.U32 R3, R3, 0x10, RZ ;  /* 0x0000001003030819 */ /* 0x000fe400000006ff */
[----:B------:R-:W-:-:S05]  /*1030*/  F2FP.BF16.F32.PACK_AB R162, RZ, R131 ;  /* 0x00000083ffa2723e */ /* 0x000fca00000010ff */
[----:B------:R-:W4:Y:S01]  /*1040*/  @P0 LDC R161, c[0x0][0x40c] ;  /* 0x00010300ffa10b82 */ /* 0x000f220000000800 */
[----:B0-----:R-:W-:Y:S01]  /*1050*/  @P0 FMUL.FTZ R150, R3, R118 ;  /* 0x0000007603960220 */ /* 0x001fe20000410000 */
[----:B------:R-:W-:-:S05]  /*1060*/  @P0 SHF.L.U32 R3, R16, 0x10, RZ ;  /* 0x0000001010030819 */ /* 0x000fca00000006ff */
[----:B-1----:R-:W-:Y:S01]  /*1070*/  @P0 FMUL.FTZ R144, R3, R116 ;  /* 0x0000007403900220 */ /* 0x002fe20000410000 */
[----:B------:R-:W-:Y:S02]  /*1080*/  @P0 SHF.L.U32 R116, R17, 0x10, RZ ;  /* 0x0000001011740819 */ /* 0x000fe400000006ff */
[----:B------:R-:W-:-:S03]  /*1090*/  MOV R3, RZ ;  /* 0x000000ff00037202 */ /* 0x000fc60000000f00 */
[----:B--2---:R-:W-:Y:S01]  /*10a0*/  @P0 FMUL.FTZ R3, R116, R117 ;  /* 0x0000007574030220 */ /* 0x004fe20000410000 */
[----:B------:R-:W-:Y:S01]  /*10b0*/  @P0 IMAD.U32 R116, R18, 0x10000, RZ ;  /* 0x0001000012740824 */ /* 0x000fe200078e00ff */
[----:B------:R-:W-:-:S03]  /*10c0*/  F2FP.BF16.F32.PACK_AB R117, RZ, R4 ;  /* 0x00000004ff75723e */ /* 0x000fc600000010ff */
[----:B---3--:R-:W-:Y:S01]  /*10d0*/  @P0 FMUL.FTZ R121, R116, R119 ;  /* 0x0000007774790220 */ /* 0x008fe20000410000 */
[----:B------:R-:W-:Y:S02]  /*10e0*/  @P0 SHF.L.U32 R116, R19, 0x10, RZ ;  /* 0x0000001013740819 */ /* 0x000fe400000006ff */
[----:B------:R-:W-:Y:S02]  /*10f0*/  F2FP.BF16.F32.PACK_AB R119, RZ, R150 ;  /* 0x00000096ff77723e */ /* 0x000fe400000010ff */
[----:B------:R-:W-:Y:S01]  /*1100*/  F2FP.BF16.F32.PACK_AB R163, RZ, R3 ;  /* 0x00000003ffa3723e */ /* 0x000fe200000010ff */
[----:B----4-:R-:W-:Y:S01]  /*1110*/  @P0 FMUL.FTZ R132, R116, R161 ;  /* 0x000000a174840220 */ /* 0x010fe20000410000 */
[----:B------:R-:W-:Y:S02]  /*1120*/  F2FP.BF16.F32.PACK_AB R116, RZ, R144 ;  /* 0x00000090ff74723e */ /* 0x000fe400000010ff */
[----:B------:R-:W-:Y:S02]  /*1130*/  F2FP.BF16.F32.PACK_AB R118, RZ, R121 ;  /* 0x00000079ff76723e */ /* 0x000fe400000010ff */
[----:B------:R-:W-:-:S02]  /*1140*/  F2FP.BF16.F32.PACK_AB R161, RZ, R132 ;  /* 0x00000084ffa1723e */ /* 0x000fc400000010ff */
[----:B------:R-:W-:Y:S02]  /*1150*/  PRMT R116, R116, 0x5410, R117 ;  /* 0x0000541074747816 */ /* 0x000fe40000000075 */
[----:B------:R-:W-:Y:S02]  /*1160*/  PRMT R117, R163, 0x5410, R164 ;  /* 0x00005410a3757816 */ /* 0x000fe400000000a4 */
[----:B------:R-:W-:Y:S02]  /*1170*/  PRMT R118, R118, 0x5410, R162 ;  /* 0x0000541076767816 */ /* 0x000fe400000000a2 */
[----:B------:R-:W-:-:S07]  /*1180*/  PRMT R119, R161, 0x5410, R119 ;  /* 0x00005410a1777816 */ /* 0x000fce0000000077 */
.L_x_10895:
[----:B------:R-:W0:Y:S01]  /*1190*/  LDC.64 R162, c[0x0][0x3a8] ;  /* 0x0000ea00ffa27b82 */ /* 0x000e220000000a00 */
[----:B------:R-:W-:Y:S01]  /*11a0*/  IADD3 R160, PT, PT, R160, 0x20, RZ ;  /* 0x00000020a0a07810 */ /* 0x000fe20007ffe0ff */
[C---:B0-----:R-:W-:Y:S01]  /*11b0*/  IMAD.WIDE.U32 R162, R158.reuse, 0x10, R162 ;  /* 0x000000109ea27825 */ /* 0x041fe200078e00a2 */
[----:B------:R-:W-:-:S04]  /*11c0*/  IADD3 R158, PT, PT, R158, 0x20, RZ ;  /* 0x000000209e9e7810 */ /* 0x000fc80007ffe0ff */
[----:B------:R1:W-:Y:S03]  /*11d0*/  STG.E.128 desc[UR6][R162.64], R116 ;  /* 0x00000074a2007986 */ /* 0x0003e6000c101d06 */
.L_x_10891:
[----:B------:R-:W-:Y:S05]  /*11e0*/  BSYNC.RECONVERGENT B0 ;  /* 0x0000000000007941 */ /* 0x000fea0003800200 */
.L_x_10890:
[----:B------:R-:W-:Y:S01]  /*11f0*/  ISETP.GE.U32.AND P1, PT, R0, 0x40, PT ;  /* 0x000000400000780c */ /* 0x000fe20003f26070 */
[----:B------:R-:W-:Y:S03]  /*1200*/  BSSY.RECONVERGENT B0, `(.L_x_10896) ;  /* 0x0000079000007945 */ /* 0x000fe60003800200 */
[----:B-1----:R-:W-:-:S09]  /*1210*/  P2R R116, PR, RZ, 0x2 ;  /* 0x00000002ff747803 */ /* 0x002fd20000000000 */
[----:B------:R-:W-:Y:S05]  /*1220*/  @!P1 BRA `(.L_x_10897) ;  /* 0x0000000400d89947 */ /* 0x000fea0003800000 */
[----:B------:R-:W-:Y:S04]  /*1230*/  BSSY.RECONVERGENT B1, `(.L_x_10898) ;  /* 0x0000005000017945 */ /* 0x000fe80003800200 */
[----:B------:R-:W-:Y:S05]  /*1240*/  @!P0 BRA `(.L_x_10899) ;  /* 0x00000000000c8947 */ /* 0x000fea0003800000 */
[----:B------:R-:W1:Y:S02]  /*1250*/  LDC.64 R16, c[0x0][0x390] ;  /* 0x0000e400ff107b82 */ /* 0x000e640000000a00 */
[----:B-1----:R-:W-:-:S06]  /*1260*/  IMAD.WIDE.U32 R16, R160, 0x10, R16 ;  /* 0x00000010a0107825 */ /* 0x002fcc00078e0010 */
[----:B------:R-:W5:Y:S02]  /*1270*/  LDG.E.128 R16, desc[UR6][R16.64] ;  /* 0x0000000610107981 */ /* 0x000f64000c1e1d00 */
.L_x_10899:
[----:B------:R-:W-:Y:S05]  /*1280*/  BSYNC.RECONVERGENT B1 ;  /* 0x0000000000017941 */ /* 0x000fea0003800200 */
.L_x_10898:
        /* <DEDUP_REMOVED lines=9> */
[----:B------:R-:W-:Y:S02]  /*1320*/  @P1 SHF.L.U32 R134, R18, 0x10, RZ ;  /* 0x0000001012861819 */ /* 0x000fe400000006ff */
[----:B------:R-:W-:-:S03]  /*1330*/  @P1 SHF.L.U32 R145, R19, 0x10, RZ ;  /* 0x0000001013911819 */ /* 0x000fc600000006ff */
[----:B------:R-:W0:Y:S08]  /*1340*/  @P1 LDC R133, c[0x0][0x40c] ;  /* 0x00010300ff851b82 */ /* 0x000e300000000800 */
[----:B------:R-:W3:Y:S01]  /*1350*/  @P1 LDC R151, c[0x0][0x40c] ;  /* 0x00010300ff971b82 */ /* 0x000ee20000000800 */
[C---:B--2---:R-:W-:Y:S02]  /*1360*/  SHF.L.U32 R5, R117.reuse, 0x10, RZ ;  /* 0x0000001075057819 */ /* 0x044fe400000006ff */
        /* <DEDUP_REMOVED lines=16> */
[----:B-1----:R-:W-:Y:S01]  /*1470*/  @P1 FFMA.FTZ R123, R134, R133, R123 ;  /* 0x00000085867b1223 */ /* 0x002fe2000001007b */
[----:B------:R-:W-:Y:S01]  /*1480*/  SHF.L.U32 R133, R118, 0x10, RZ ;  /* 0x0000001076857819 */ /* 0x000fe200000006ff */
[----:B------:R-:W0:Y:S01]  /*1490*/  @P1 LDC R134, c[0x0][0x40c] ;  /* 0x00010300ff861b82 */ /* 0x000e220000000800 */
[----:B------:R-:W-:-:S02]  /*14a0*/  @P1 SHF.L.U32 R118, R117, 0x10, RZ ;  /* 0x0000001075761819 */ /* 0x000fc400000006ff */
[----:B------:R-:W-:-:S05]  /*14b0*/  F2FP.BF16.F32.PACK_AB R163, RZ, R123 ;  /* 0x0000007bffa3723e */ /* 0x000fca00000010ff */
[----:B------:R-:W1:Y:S01]  /*14c0*/  @P1 LDC R117, c[0x0][0x40c] ;  /* 0x00010300ff751b82 */ /* 0x000e620000000800 */
[----:B0-----:R-:W-:Y:S01]  /*14d0*/  @P1 FFMA.FTZ R133, R118, R134, R133 ;  /* 0x0000008676851223 */ /* 0x001fe20000010085 */
[C---:B------:R-:W-:Y:S02]  /*14e0*/  SHF.L.U32 R134, R119.reuse, 0x10, RZ ;  /* 0x0000001077867819 */ /* 0x040fe400000006ff */
[----:B------:R-:W-:Y:S02]  /*14f0*/  PRMT R119, R119, 0x7632, R119 ;  /* 0x0000763277777816 */ /* 0x000fe40000000077 */
[----:B------:R-:W-:Y:S01]  /*1500*/  F2FP.BF16.F32.PACK_AB R118, RZ, R122 ;  /* 0x0000007aff76723e */ /* 0x000fe200000010ff */
[----:B---3--:R-:W-:Y:S01]  /*1510*/  @P1 FFMA.FTZ R134, R145, R151, R134 ;  /* 0x0000009791861223 */ /* 0x008fe20000010086 */
[----:B------:R-:W-:Y:S01]  /*1520*/  SHF.L.U32 R145, R116, 0x10, RZ ;  /* 0x0000001074917819 */ /* 0x000fe200000006ff */
[----:B------:R-:W-:Y:S01]  /*1530*/  IMAD.U32 R151, R119, 0x10000, RZ ;  /* 0x0001000077977824 */ /* 0x000fe200078e00ff */
[----:B------:R-:W-:-:S02]  /*1540*/  @P1 SHF.L.U32 R116, R16, 0x10, RZ ;  /* 0x0000001010741819 */ /* 0x000fc400000006ff */
[----:B------:R-:W-:Y:S02]  /*1550*/  F2FP.BF16.F32.PACK_AB R119, RZ, R134 ;  /* 0x00000086ff77723e */ /* 0x000fe400000010ff */
[----:B------:R-:W-:Y:S01]  /*1560*/  F2FP.BF16.F32.PACK_AB R164, RZ, R133 ;  /* 0x00000085ffa4723e */ /* 0x000fe200000010ff */
[----:B-1----:R-:W-:Y:S01]  /*1570*/  @P1 FFMA.FTZ R145, R116, R117, R145 ;  /* 0x0000007574911223 */ /* 0x002fe20000010091 */
[----:B------:R-:W-:Y:S01]  /*1580*/  @P1 PRMT R116, R19, 0x7632, R116 ;  /* 0x0000763213741816 */ /* 0x000fe20000000074 */
[----:B------:R-:W0:Y:S03]  /*1590*/  @P1 LDC R117, c[0x0][0x40c] ;  /* 0x00010300ff751b82 */ /* 0x000e260000000800 */
[----:B------:R-:W-:Y:S02]  /*15a0*/  @P1 SHF.L.U32 R116, R116, 0x10, RZ ;  /* 0x0000001074741819 */ /* 0x000fe400000006ff */
[----:B------:R-:W-:-:S03]  /*15b0*/  F2FP.BF16.F32.PACK_AB R162, RZ, R145 ;  /* 0x00000091ffa2723e */ /* 0x000fc600000010ff */
        /* <DEDUP_REMOVED lines=9> */
.L_x_10900:
[----:B------:R-:W1:Y:S01]  /*1650*/  @P0 LDC R116, c[0x0][0x40c] ;  /* 0x00010300ff740b82 */ /* 0x000e620000000800 */
[----:B0----5:R-:W-:Y:S02]  /*1660*/  @P0 PRMT R5, R16, 0x7632, R5 ;  /* 0x0000763210050816 */ /* 0x021fe40000000005 */
[----:B------:R-:W-:Y:S02]  /*1670*/  CS2R R122, SRZ ;  /* 0x00000000007a7805 */ /* 0x000fe4000001ff00 */
[----:B------:R-:W-:Y:S01]  /*1680*/  MOV R6, RZ ;  /* 0x000000ff00067202 */ /* 0x000fe20000000f00 */
        /* <DEDUP_REMOVED lines=21> */
[----:B------:R-:W-:-:S03]  /*17e0*/  F2FP.BF16.F32.PACK_AB R162, RZ, R133 ;  /* 0x00000085ffa2723e */ /* 0x000fc600000010ff */
[----:B0-----:R-:W-:Y:S02]  /*17f0*/  @P0 FMUL.FTZ R151, R5, R118 ;  /* 0x0000007605970220 */ /* 0x001fe40000410000 */
[----:B------:R-:W0:Y:S01]  /*1800*/  @P0 LDC R161, c[0x0][0x40c] ;  /* 0x00010300ffa10b82 */ /* 0x000e220000000800 */
[----:B------:R-:W-:-:S05]  /*1810*/  @P0 SHF.L.U32 R5, R16, 0x10, RZ ;  /* 0x0000001010050819 */ /* 0x000fca00000006ff */
[----:B-1----:R-:W-:Y:S01]  /*1820*/  @P0 FMUL.FTZ R145, R5, R116 ;  /* 0x0000007405910220 */ /* 0x002fe20000410000 */
[----:B------:R-:W-:Y:S02]  /*1830*/  @P0 SHF.L.U32 R116, R17, 0x10, RZ ;  /* 0x0000001011740819 */ /* 0x000fe400000006ff */
[----:B------:R-:W-:-:S03]  /*1840*/  MOV R5, RZ ;  /* 0x000000ff00057202 */ /* 0x000fc60000000f00 */
[----:B--2---:R-:W-:Y:S01]  /*1850*/  @P0 FMUL.FTZ R5, R116, R117 ;  /* 0x0000007574050220 */ /* 0x004fe20000410000 */
[----:B------:R-:W-:Y:S02]  /*1860*/  @P0 SHF.L.U32 R116, R18, 0x10, RZ ;  /* 0x0000001012740819 */ /* 0x000fe400000006ff */
[----:B------:R-:W-:Y:S02]  /*1870*/  F2FP.BF16.F32.PACK_AB R117, RZ, R6 ;  /* 0x00000006ff75723e */ /* 0x000fe400000010ff */
[----:B------:R-:W-:Y:S01]  /*1880*/  F2FP.BF16.F32.PACK_AB R163, RZ, R5 ;  /* 0x00000005ffa3723e */ /* 0x000fe200000010ff */
[----:B---3--:R-:W-:Y:S01]  /*1890*/  @P0 FMUL.FTZ R123, R116, R119 ;  /* 0x00000077747b0220 */ /* 0x008fe20000410000 */
[----:B------:R-:W-:Y:S02]  /*18a0*/  @P0 SHF.L.U32 R116, R19, 0x10, RZ ;  /* 0x0000001013740819 */ /* 0x000fe400000006ff */
[----:B------:R-:W-:Y:S02]  /*18b0*/  F2FP.BF16.F32.PACK_AB R119, RZ, R151 ;  /* 0x00000097ff77723e */ /* 0x000fe400000010ff */
[----:B------:R-:W-:Y:S01]  /*18c0*/  F2FP.BF16.F32.PACK_AB R118, RZ, R123 ;  /* 0x0000007bff76723e */ /* 0x000fe200000010ff */
[----:B0-----:R-:W-:Y:S01]  /*18d0*/  @P0 FMUL.FTZ R134, R116, R161 ;  /* 0x000000a174860220 */ /* 0x001fe20000410000 */
[----:B------:R-:W-:-:S02]  /*18e0*/  F2FP.BF16.F32.PACK_AB R116, RZ, R145 ;  /* 0x00000091ff74723e */ /* 0x000fc400000010ff */
[----:B------:R-:W-:Y:S02]  /*18f0*/  PRMT R118, R118, 0x5410, R162 ;  /* 0x0000541076767816 */ /* 0x000fe400000000a2 */
[----:B------:R-:W-:Y:S02]  /*1900*/  F2FP.BF16.F32.PACK_AB R161, RZ, R134 ;  /* 0x00000086ffa1723e */ /* 0x000fe400000010ff */
[----:B------:R-:W-:Y:S02]  /*1910*/  PRMT R116, R116, 0x5410, R117 ;  /* 0x0000541074747816 */ /* 0x000fe40000000075 */
[----:B------:R-:W-:Y:S02]  /*1920*/  PRMT R117, R163, 0x5410, R164 ;  /* 0x00005410a3757816 */ /* 0x000fe400000000a4 */
[----:B------:R-:W-:-:S07]  /*1930*/  PRMT R119, R161, 0x5410, R119 ;  /* 0x00005410a1777816 */ /* 0x000fce0000000077 */
.L_x_10901:
[----:B------:R-:W0:Y:S01]  /*1940*/  LDC.64 R162, c[0x0][0x3a8] ;  /* 0x0000ea00ffa27b82 */ /* 0x000e220000000a00 */
[----:B------:R-:W-:Y:S01]  /*1950*/  IADD3 R160, PT, PT, R160, 0x20, RZ ;  /* 0x00000020a0a07810 */ /* 0x000fe20007ffe0ff */
[C---:B0-----:R-:W-:Y:S01]  /*1960*/  IMAD.WIDE.U32 R162, R158.reuse, 0x10, R162 ;  /* 0x000000109ea27825 */ /* 0x041fe200078e00a2 */
[----:B------:R-:W-:-:S04]  /*1970*/  IADD3 R158, PT, PT, R158, 0x20, RZ ;  /* 0x000000209e9e7810 */ /* 0x000fc80007ffe0ff */
[----:B------:R1:W-:Y:S03]  /*1980*/  STG.E.128 desc[UR6][R162.64], R116 ;  /* 0x00000074a2007986 */ /* 0x0003e6000c101d06 */
.L_x_10897:
[----:B------:R-:W-:Y:S05]  /*1990*/  BSYNC.RECONVERGENT B0 ;  /* 0x0000000000007941 */ /* 0x000fea0003800200 */
.L_x_10896:
        /* <DEDUP_REMOVED lines=9> */
.L_x_10905:
[----:B------:R-:W-:Y:S05]  /*1a30*/  BSYNC.RECONVERGENT B1 ;  /* 0x0000000000017941 */ /* 0x000fea0003800200 */
.L_x_10904:
[----:B------:R-:W-:-:S04]  /*1a40*/  UISETP.NE.U32.AND UP0, UPT, UR8, URZ, UPT ;  /* 0x000000ff0800728c */ /* 0x000fc8000bf05070 */
[----:B------:R-:W-:-:S09]  /*1a50*/  UISETP.NE.AND.EX UP0, UPT, UR9, URZ, UPT, UP0 ;  /* 0x000000ff0900728c */ /* 0x000fd2000bf05300 */
[----:B------:R-:W-:Y:S05]  /*1a60*/  BRA.U !UP0, `(.L_x_10906) ;  /* 0x0000000108e47547 */ /* 0x000fea000b800000 */
[----:B------:R-:W1:Y:S02]  /*1a70*/  LDC.64 R116, c[0x0][0x3a0] ;  /* 0x0000e800ff747b82 */ /* 0x000e640000000a00 */
[----:B-1----:R-:W-:-:S06]  /*1a80*/  IMAD.WIDE.U32 R116, R158, 0x10, R116 ;  /* 0x000000109e747825 */ /* 0x002fcc00078e0074 */
[----:B------:R-:W0:Y:S01]  /*1a90*/  LDG.E.128 R116, desc[UR6][R116.64] ;  /* 0x0000000674747981 */ /* 0x000e22000c1e1d00 */
[----:B------:R-:W-:-:S13]  /*1aa0*/  ISETP.GT.AND P1, PT, R159, RZ, PT ;  /* 0x000000ff9f00720c */ /* 0x000fda0003f24270 */
[----:B------:R-:W1:Y:S01]  /*1ab0*/  @P1 LDC R124, c[0x0][0x40c] ;  /* 0x00010300ff7c1b82 */ /* 0x000e620000000800 */
[----:B-----5:R-:W-:Y:S01]  /*1ac0*/  @P1 IMAD.U32 R8, R17, 0x10000, RZ ;  /* 0x0001000011081824 */ /* 0x020fe200078e00ff */
[----:B------:R-:W-:-:S06]  /*1ad0*/  @P1 SHF.L.U32 R136, R18, 0x10, RZ ;  /* 0x0000001012881819 */ /* 0x000fcc00000006ff */
[----:B------:R-:W2:Y:S08]  /*1ae0*/  @P1 LDC R135, c[0x0][0x40c] ;  /* 0x00010300ff871b82 */ /* 0x000eb00000000800 */
[----:B------:R-:W3:Y:S01]  /*1af0*/  @P1 LDC R146, c[0x0][0x40c] ;  /* 0x00010300ff921b82 */ /* 0x000ee20000000800 */
[C---:B0-----:R-:W-:Y:S02]  /*1b00*/  SHF.L.U32 R7, R117.reuse, 0x10, RZ ;  /* 0x0000001075077819 */ /* 0x041fe400000006ff */
        /* <DEDUP_REMOVED lines=8> */
[----:B--2---:R-:W-:-:S02]  /*1b90*/  @P1 FFMA.FTZ R8, R125, R135, R8 ;  /* 0x000000877d081223 */ /* 0x004fc40000010008 */
        /* <DEDUP_REMOVED lines=21> */
[----:B------:R-:W-:Y:S02]  /*1cf0*/  @P1 PRMT R116, R19, 0x7632, R116 ;  /* 0x0000763213741816 */ /* 0x000fe40000000074 */
[----:B------:R-:W-:Y:S02]  /*1d00*/  SHF.L.U32 R152, R119, 0x10, RZ ;  /* 0x0000001077987819 */ /* 0x000fe400000006ff */
[----:B------:R-:W-:Y:S01]  /*1d10*/  F2FP.BF16.F32.PACK_AB R119, RZ, R136 ;  /* 0x00000088ff77723e */ /* 0x000fe200000010ff */
[----:B0-----:R-:W-:Y:S01]  /*1d20*/  @P1 FFMA.FTZ R146, R117, R118, R146 ;  /* 0x0000007675921223 */ /* 0x001fe20000010092 */
[----:B------:R-:W-:Y:S01]  /*1d30*/  @P1 SHF.L.U32 R117, R116, 0x10, RZ ;  /* 0x0000001074751819 */ /* 0x000fe200000006ff */
[----:B------:R-:W0:Y:S01]  /*1d40*/  @P1 LDC R118, c[0x0][0x40c] ;  /* 0x00010300ff761b82 */ /* 0x000e220000000800 */
[----:B------:R-:W-:-:S02]  /*1d50*/  F2FP.BF16.F32.PACK_AB R116, RZ, R8 ;  /* 0x00000008ff74723e */ /* 0x000fc400000010ff */
        /* <DEDUP_REMOVED lines=10> */
.L_x_10906:
[----:B------:R-:W1:Y:S01]  /*1e00*/  @P0 LDC R116, c[0x0][0x40c] ;  /* 0x00010300ff740b82 */ /* 0x000e620000000800 */
[----:B0----5:R-:W-:Y:S02]  /*1e10*/  @P0 PRMT R7, R16, 0x7632, R7 ;  /* 0x0000763210070816 */ /* 0x021fe40000000007 */
[----:B------:R-:W-:Y:S02]  /*1e20*/  CS2R R124, SRZ ;  /* 0x00000000007c7805 */ /* 0x000fe4000001ff00 */
[----:B------:R-:W-:Y:S01]  /*1e30*/  MOV R8, RZ ;  /* 0x000000ff00087202 */ /* 0x000fe20000000f00 */
[----:B------:R-:W-:Y:S01]  /*1e40*/  IMAD.MOV.U32 R135, RZ, RZ, RZ ;  /* 0x000000ffff877224 */ /* 0x000fe200078e00ff */
[----:B------:R-:W-:Y:S01]  /*1e50*/  @P0 SHF.L.U32 R7, R7, 0x10, RZ ;  /* 0x0000001007070819 */ /* 0x000fe200000006ff */
[----:B------:R-:W-:Y:S01]  /*1e60*/  HFMA2 R152, -RZ, RZ, 0, 0 ;  /* 0x00000000ff987431 */ /* 0x000fe200000001ff */
[----:B------:R-:W-:Y:S01]  /*1e70*/  MOV R146, RZ ;  /* 0x000000ff00927202 */ /* 0x000fe20000000f00 */
[----:B------:R-:W0:Y:S01]  /*1e80*/  @P0 LDC R118, c[0x0][0x40c] ;  /* 0x00010300ff760b82 */ /* 0x000e220000000800 */
[----:B------:R-:W-:-:S07]  /*1e90*/  MOV R136, RZ ;  /* 0x000000ff00887202 */ /* 0x000fce0000000f00 */
        /* <DEDUP_REMOVED lines=20> */
[----:B------:R-:W-:Y:S01]  /*1fe0*/  @P0 SHF.L.U32 R116, R17, 0x10, RZ ;  /* 0x0000001011740819 */ /* 0x000fe200000006ff */
[----:B------:R-:W-:-:S04]  /*1ff0*/  HFMA2 R7, -RZ, RZ, 0, 0 ;  /* 0x00000000ff077431 */ /* 0x000fc800000001ff */
        /* <DEDUP_REMOVED lines=15> */
.L_x_10907:
[----:B------:R-:W0:Y:S01]  /*20f0*/  LDC.64 R162, c[0x0][0x3a8] ;  /* 0x0000ea00ffa27b82 */ /* 0x000e220000000a00 */
[----:B------:R-:W-:Y:S01]  /*2100*/  IADD3 R160, PT, PT, R160, 0x20, RZ ;  /* 0x00000020a0a07810 */ /* 0x000fe20007ffe0ff */
[C---:B0-----:R-:W-:Y:S01]  /*2110*/  IMAD.WIDE.U32 R162, R158.reuse, 0x10, R162 ;  /* 0x000000109ea27825 */ /* 0x041fe200078e00a2 */
[----:B------:R-:W-:-:S04]  /*2120*/  IADD3 R158, PT, PT, R158, 0x20, RZ ;  /* 0x000000209e9e7810 */ /* 0x000fc80007ffe0ff */
[----:B------:R1:W-:Y:S03]  /*2130*/  STG.E.128 desc[UR6][R162.64], R116 ;  /* 0x00000074a2007986 */ /* 0x0003e6000c101d06 */
.L_x_10903:
[----:B------:R-:W-:Y:S05]  /*2140*/  BSYNC.RECONVERGENT B0 ;  /* 0x0000000000007941 */ /* 0x000fea0003800200 */
.L_x_10902:
        /* <DEDUP_REMOVED lines=9> */
.L_x_10911:
[----:B------:R-:W-:Y:S05]  /*21e0*/  BSYNC.RECONVERGENT B1 ;  /* 0x0000000000017941 */ /* 0x000fea0003800200 */
.L_x_10910:
        /* <DEDUP_REMOVED lines=8> */
[----:B-----5:R-:W-:Y:S01]  /*2270*/  @P1 SHF.L.U32 R10, R17, 0x10, RZ ;  /* 0x00000010110a1819 */ /* 0x020fe200000006ff */
[----:B------:R-:W-:Y:S01]  /*2280*/  @P1 IMAD.U32 R138, R18, 0x10000, RZ ;  /* 0x00010000128a1824 */ /* 0x000fe200078e00ff */
[----:B------:R-:W-:-:S05]  /*2290*/  @P1 SHF.L.U32 R147, R19, 0x10, RZ ;  /* 0x0000001013931819 */ /* 0x000fca00000006ff */
[----:B------:R-:W3:Y:S08]  /*22a0*/  @P1 LDC R137, c[0x0][0x40c] ;  /* 0x00010300ff891b82 */ /* 0x000ef00000000800 */
[----:B------:R-:W4:Y:S01]  /*22b0*/  @P1 LDC R153, c[0x0][0x40c] ;  /* 0x00010300ff991b82 */ /* 0x000f220000000800 */
        /* <DEDUP_REMOVED lines=9> */
[----:B---3--:R-:W-:-:S02]  /*2350*/  @P1 FFMA.FTZ R10, R127, R137, R10 ;  /* 0x000000897f0a1223 */ /* 0x008fc4000001000a */
[----:B------:R-:W1:Y:S01]  /*2360*/  @P1 LDC R127, c[0x0][0x40c] ;  /* 0x00010300ff7f1b82 */ /* 0x000e620000000800 */
[----:B------:R-:W-:-:S07]  /*2370*/  @P1 SHF.L.U32 R117, R117, 0x10, RZ ;  /* 0x0000001075751819 */ /* 0x000fce00000006ff */
[----:B------:R-:W2:Y:S01]  /*2380*/  @P1 LDC R137, c[0x0][0x40c] ;  /* 0x00010300ff891b82 */ /* 0x000ea20000000800 */
[----:B-1----:R-:W-:Y:S01]  /*2390*/  @P1 FFMA.FTZ R126, R117, R127, R126 ;  /* 0x0000007f757e1223 */ /* 0x002fe2000001007e */
[C---:B------:R-:W-:Y:S02]  /*23a0*/  SHF.L.U32 R127, R118.reuse, 0x10, RZ ;  /* 0x00000010767f7819 */ /* 0x040fe400000006ff */
[----:B------:R-:W-:Y:S02]  /*23b0*/  PRMT R118, R118, 0x7632, R118 ;  /* 0x0000763276767816 */ /* 0x000fe40000000076 */
[----:B------:R-:W-:Y:S01]  /*23c0*/  @P1 PRMT R117, R18, 0x7632, R117 ;  /* 0x0000763212751816 */ /* 0x000fe20000000075 */
[----:B--2---:R-:W-:Y:S01]  /*23d0*/  @P1 FFMA.FTZ R127, R138, R137, R127 ;  /* 0x000000898a7f1223 */ /* 0x004fe2000001007f */
[----:B------:R-:W-:Y:S01]  /*23e0*/  SHF.L.U32 R137, R118, 0x10, RZ ;  /* 0x0000001076897819 */ /* 0x000fe200000006ff */
[----:B------:R-:W1:Y:S01]  /*23f0*/  @P1 LDC R138, c[0x0][0x40c] ;  /* 0x00010300ff8a1b82 */ /* 0x000e620000000800 */
[----:B------:R-:W-:-:S02]  /*2400*/  @P1 SHF.L.U32 R118, R117, 0x10, RZ ;  /* 0x0000001075761819 */ /* 0x000fc400000006ff */
[----:B------:R-:W-:-:S05]  /*2410*/  F2FP.BF16.F32.PACK_AB R163, RZ, R127 ;  /* 0x0000007fffa3723e */ /* 0x000fca00000010ff */
[----:B------:R-:W2:Y:S01]  /*2420*/  @P1 LDC R117, c[0x0][0x40c] ;  /* 0x00010300ff751b82 */ /* 0x000ea20000000800 */
[----:B-1----:R-:W-:Y:S01]  /*2430*/  @P1 FFMA.FTZ R137, R118, R138, R137 ;  /* 0x0000008a76891223 */ /* 0x002fe20000010089 */
[C---:B------:R-:W-:Y:S02]  /*2440*/  SHF.L.U32 R138, R119.reuse, 0x10, RZ ;  /* 0x00000010778a7819 */ /* 0x040fe400000006ff */
[----:B------:R-:W-:Y:S02]  /*2450*/  PRMT R119, R119, 0x7632, R119 ;  /* 0x0000763277777816 */ /* 0x000fe40000000077 */
[----:B------:R-:W-:Y:S01]  /*2460*/  F2FP.BF16.F32.PACK_AB R118, RZ, R126 ;  /* 0x0000007eff76723e */ /* 0x000fe200000010ff */
[----:B----4-:R-:W-:Y:S01]  /*2470*/  @P1 FFMA.FTZ R138, R147, R153, R138 ;  /* 0x00000099938a1223 */ /* 0x010fe2000001008a */
[----:B------:R-:W-:Y:S02]  /*2480*/  SHF.L.U32 R147, R116, 0x10, RZ ;  /* 0x0000001074937819 */ /* 0x000fe400000006ff */
[----:B------:R-:W-:-:S02]  /*2490*/  @P1 SHF.L.U32 R116, R16, 0x10, RZ ;  /* 0x0000001010741819 */ /* 0x000fc400000006ff */
[----:B------:R-:W-:Y:S02]  /*24a0*/  SHF.L.U32 R153, R119, 0x10, RZ ;  /* 0x0000001077997819 */ /* 0x000fe400000006ff */
[----:B------:R-:W-:Y:S01]  /*24b0*/  F2FP.BF16.F32.PACK_AB R119, RZ, R138 ;  /* 0x0000008aff77723e */ /* 0x000fe200000010ff */
[----:B--2---:R-:W-:Y:S01]  /*24c0*/  @P1 FFMA.FTZ R147, R116, R117, R147 ;  /* 0x0000007574931223 */ /* 0x004fe20000010093 */
[----:B------:R-:W-:Y:S01]  /*24d0*/  @P1 PRMT R116, R19, 0x7632, R116 ;  /* 0x0000763213741816 */ /* 0x000fe20000000074 */
[----:B------:R-:W1:Y:S01]  /*24e0*/  @P1 LDC R117, c[0x0][0x40c] ;  /* 0x00010300ff751b82 */ /* 0x000e620000000800 */
[----:B------:R-:W-:Y:S02]  /*24f0*/  F2FP.BF16.F32.PACK_AB R164, RZ, R137 ;  /* 0x00000089ffa4723e */ /* 0x000fe400000010ff */
        /* <DEDUP_REMOVED lines=11> */
.L_x_10912:
[----:B------:R-:W1:Y:S01]  /*25b0*/  @P0 LDC R116, c[0x0][0x40c] ;  /* 0x00010300ff740b82 */ /* 0x000e620000000800 */
[----:B-----5:R-:W-:Y:S01]  /*25c0*/  @P0 PRMT R9, R16, 0x7632, R9 ;  /* 0x0000763210090816 */ /* 0x020fe20000000009 */
[----:B------:R-:W-:Y:S01]  /*25d0*/  HFMA2 R10, -RZ, RZ, 0, 0 ;  /* 0x00000000ff0a7431 */ /* 0x000fe200000001ff */
[----:B------:R-:W-:Y:S02]  /*25e0*/  CS2R R126, SRZ ;  /* 0x00000000007e7805 */ /* 0x000fe4000001ff00 */
[----:B------:R-:W-:Y:S01]  /*25f0*/  MOV R137, RZ ;  /* 0x000000ff00897202 */ /* 0x000fe20000000f00 */
[----:B------:R-:W-:Y:S01]  /*2600*/  HFMA2 R153, -RZ, RZ, 0, 0 ;  /* 0x00000000ff997431 */ /* 0x000fe200000001ff */
[----:B------:R-:W-:Y:S01]  /*2610*/  @P0 SHF.L.U32 R9, R9, 0x10, RZ ;  /* 0x0000001009090819 */ /* 0x000fe200000006ff */
[----:B------:R-:W2:Y:S01]  /*2620*/  @P0 LDC R118, c[0x0][0x40c] ;  /* 0x00010300ff760b82 */ /* 0x000ea20000000800 */
[----:B------:R-:W-:Y:S02]  /*2630*/  MOV R147, RZ ;  /* 0x000000ff00937202 */ /* 0x000fe40000000f00 */
[----:B------:R-:W-:-:S05]  /*2640*/  MOV R138, RZ ;  /* 0x000000ff008a7202 */ /* 0x000fca0000000f00 */
[----:B------:R-:W3:Y:S01]  /*2650*/  @P0 LDC R117, c[0x0][0x40c] ;  /* 0x00010300ff750b82 */ /* 0x000ee20000000800 */
[----:B-1----:R-:W-:Y:S01]  /*2660*/  @P0 FMUL.FTZ R10, R9, R116 ;  /* 0x00000074090a0220 */ /* 0x002fe20000410000 */
[----:B------:R-:W-:-:S06]  /*2670*/  @P0 PRMT R9, R17, 0x7632, R9 ;  /* 0x0000763211090816 */ /* 0x000fcc0000000009 */
[----:B------:R-:W1:Y:S01]  /*2680*/  @P0 LDC R116, c[0x0][0x40c] ;  /* 0x00010300ff740b82 */ /* 0x000e620000000800 */
[----:B------:R-:W-:-:S05]  /*2690*/  @P0 SHF.L.U32 R9, R9, 0x10, RZ ;  /* 0x0000001009090819 */ /* 0x000fca00000006ff */
[----:B--2---:R-:W-:Y:S01]  /*26a0*/  @P0 FMUL.FTZ R126, R9, R118 ;  /* 0x00000076097e0220 */ /* 0x004fe20000410000 */
[----:B------:R-:W-:Y:S01]  /*26b0*/  @P0 PRMT R9, R18, 0x7632, R9 ;  /* 0x0000763212090816 */ /* 0x000fe20000000009 */
[----:B------:R-:W2:Y:S03]  /*26c0*/  @P0 LDC R118, c[0x0][0x40c] ;  /* 0x00010300ff760b82 */ /* 0x000ea60000000800 */
[----:B------:R-:W-:Y:S02]  /*26d0*/  @P0 SHF.L.U32 R9, R9, 0x10, RZ ;  /* 0x0000001009090819 */ /* 0x000fe400000006ff */
[----:B------:R-:W-:-:S03]  /*26e0*/  F2FP.BF16.F32.PACK_AB R164, RZ, R126 ;  /* 0x0000007effa4723e */ /* 0x000fc600000010ff */
[----:B------:R-:W4:Y:S01]  /*26f0*/  @P0 LDC R119, c[0x0][0x40c] ;  /* 0x00010300ff770b82 */ /* 0x000f220000000800 */
[----:B-1----:R-:W-:Y:S01]  /*2700*/  @P0 FMUL.FTZ R137, R9, R116 ;  /* 0x0000007409890220 */ /* 0x002fe20000410000 */
[----:B------:R-:W-:-:S06]  /*2710*/  @P0 PRMT R9, R19, 0x7632, R9 ;  /* 0x0000763213090816 */ /* 0x000fcc0000000009 */
[----:B------:R-:W1:Y:S01]  /*2720*/  @P0 LDC R116, c[0x0][0x40c] ;  /* 0x00010300ff740b82 */ /* 0x000e620000000800 */
[----:B------:R-:W-:Y:S02]  /*2730*/  @P0 SHF.L.U32 R9, R9, 0x10, RZ ;  /* 0x0000001009090819 */ /* 0x000fe400000006ff */
[----:B------:R-:W-:-:S05]  /*2740*/  F2FP.BF16.F32.PACK_AB R162, RZ, R137 ;  /* 0x00000089ffa2723e */ /* 0x000fca00000010ff */
[----:B------:R-:W0:Y:S01]  /*2750*/  @P0 LDC R161, c[0x0][0x40c] ;  /* 0x00010300ffa10b82 */ /* 0x000e220000000800 */
[----:B--2---:R-:W-:Y:S01]  /*2760*/  @P0 FMUL.FTZ R153, R9, R118 ;  /* 0x0000007609990220 */ /* 0x004fe20000410000 */
[----:B------:R-:W-:-:S05]  /*2770*/  @P0 SHF.L.U32 R9, R16, 0x10, RZ ;  /* 0x0000001010090819 */ /* 0x000fca00000006ff */
[----:B-1----:R-:W-:Y:S01]  /*2780*/  @P0 FMUL.FTZ R147, R9, R116 ;  /* 0x0000007409930220 */ /* 0x002fe20000410000 */
[----:B------:R-:W-:Y:S01]  /*2790*/  @P0 SHF.L.U32 R116, R17, 0x10, RZ ;  /* 0x0000001011740819 */ /* 0x000fe200000006ff */
[----:B------:R-:W-:-:S04]  /*27a0*/  HFMA2 R9, -RZ, RZ, 0, 0 ;  /* 0x00000000ff097431 */ /* 0x000fc800000001ff */
[----:B---3--:R-:W-:Y:S01]  /*27b0*/  @P0 FMUL.FTZ R9, R116, R117 ;  /* 0x0000007574090220 */ /* 0x008fe20000410000 */
[----:B------:R-:W-:Y:S01]  /*27c0*/  @P0 IMAD.U32 R116, R18, 0x10000, RZ ;  /* 0x0001000012740824 */ /* 0x000fe200078e00ff */
[----:B------:R-:W-:-:S03]  /*27d0*/  F2FP.BF16.F32.PACK_AB R117, RZ, R10 ;  /* 0x0000000aff75723e */ /* 0x000fc600000010ff */
[----:B----4-:R-:W-:Y:S01]  /*27e0*/  @P0 FMUL.FTZ R127, R116, R119 ;  /* 0x00000077747f0220 */ /* 0x010fe20000410000 */
[----:B------:R-:W-:Y:S02]  /*27f0*/  @P0 SHF.L.U32 R116, R19, 0x10, RZ ;  /* 0x0000001013740819 */ /* 0x000fe400000006ff */
[----:B------:R-:W-:Y:S02]  /*2800*/  F2FP.BF16.F32.PACK_AB R119, RZ, R153 ;  /* 0x00000099ff77723e */ /* 0x000fe400000010ff */
[----:B------:R-:W-:Y:S01]  /*2810*/  F2FP.BF16.F32.PACK_AB R163, RZ, R9 ;  /* 0x00000009ffa3723e */ /* 0x000fe200000010ff */
[----:B0-----:R-:W-:Y:S01]  /*2820*/  @P0 FMUL.FTZ R138, R116, R161 ;  /* 0x000000a1748a0220 */ /* 0x001fe20000410000 */
[----:B------:R-:W-:Y:S02]  /*2830*/  F2FP.BF16.F32.PACK_AB R116, RZ, R147 ;  /* 0x00000093ff74723e */ /* 0x000fe400000010ff */
[----:B------:R-:W-:Y:S02]  /*2840*/  F2FP.BF16.F32.PACK_AB R118, RZ, R127 ;  /* 0x0000007fff76723e */ /* 0x000fe400000010ff */
[----:B------:R-:W-:-:S02]  /*2850*/  F2FP.BF16.F32.PACK_AB R161, RZ, R138 ;  /* 0x0000008affa1723e */ /* 0x000fc400000010ff */
[----:B------:R-:W-:Y:S02]  /*2860*/  PRMT R116, R116, 0x5410, R117 ;  /* 0x0000541074747816 */ /* 0x000fe40000000075 */
[----:B------:R-:W-:Y:S02]  /*2870*/  PRMT R117, R163, 0x5410, R164 ;  /* 0x00005410a3757816 */ /* 0x000fe400000000a4 */
[----:B------:R-:W-:Y:S02]  /*2880*/  PRMT R118, R118, 0x5410, R162 ;  /* 0x0000541076767816 */ /* 0x000fe400000000a2 */
[----:B------:R-:W-:-:S07]  /*2890*/  PRMT R119, R161, 0x5410, R119 ;  /* 0x00005410a1777816 */ /* 0x000fce0000000077 */
.L_x_10913:
[----:B------:R-:W1:Y:S01]  /*28a0*/  LDC.64 R162, c[0x0][0x3a8] ;  /* 0x0000ea00ffa27b82 */ /* 0x000e620000000a00 */
[----:B------:R-:W-:Y:S01]  /*28b0*/  IADD3 R160, PT, PT, R160, 0x20, RZ ;  /* 0x00000020a0a07810 */ /* 0x000fe20007ffe0ff */
[C---:B-1----:R-:W-:Y:S01]  /*28c0*/  IMAD.WIDE.U32 R162, R158.reuse, 0x10, R162 ;  /* 0x000000109ea27825 */ /* 0x042fe200078e00a2 */
[----:B------:R-:W-:-:S04]  /*28d0*/  IADD3 R158, PT, PT, R158, 0x20, RZ ;  /* 0x000000209e9e7810 */ /* 0x000fc80007ffe0ff */
[----:B------:R1:W-:Y:S03]  /*28e0*/  STG.E.128 desc[UR6][R162.64], R116 ;  /* 0x00000074a2007986 */ /* 0x0003e6000c101d06 */
.L_x_10909:
[----:B------:R-:W-:Y:S05]  /*28f0*/  BSYNC.RECONVERGENT B0 ;  /* 0x0000000000007941 */ /* 0x000fea0003800200 */
.L_x_10908:
        /* <DEDUP_REMOVED lines=9> */
.L_x_10917:
[----:B------:R-:W-:Y:S05]  /*2990*/  BSYNC.RECONVERGENT B1 ;  /* 0x0000000000017941 */ /* 0x000fea0003800200 */
.L_x_10916:
        /* <DEDUP_REMOVED lines=8> */
[----:B-----5:R-:W-:Y:S02]  /*2a20*/  @P1 SHF.L.U32 R12, R17, 0x10, RZ ;  /* 0x00000010110c1819 */ /* 0x020fe400000006ff */
        /* <DEDUP_REMOVED lines=24> */
[----:B------:R-:W-:Y:S02]  /*2bb0*/  @P1 SHF.L.U32 R117, R19, 0x10, RZ ;  /* 0x0000001013751819 */ /* 0x000fe400000006ff */
[----:B------:R-:W-:Y:S01]  /*2bc0*/  F2FP.BF16.F32.PACK_AB R163, RZ, R129 ;  /* 0x00000081ffa3723e */ /* 0x000fe200000010ff */
[----:B-1----:R-:W-:Y:S01]  /*2bd0*/  @P1 FFMA.FTZ R139, R118, R140, R139 ;  /* 0x0000008c768b1223 */ /* 0x002fe2000001008b */
[C---:B------:R-:W-:Y:S01]  /*2be0*/  SHF.L.U32 R140, R119.reuse, 0x10, RZ ;  /* 0x00000010778c7819 */ /* 0x040fe200000006ff */
[----:B------:R-:W1:Y:S01]  /*2bf0*/  @P1 LDC R118, c[0x0][0x40c] ;  /* 0x00010300ff761b82 */ /* 0x000e620000000800 */
[----:B------:R-:W-:Y:S02]  /*2c00*/  PRMT R119, R119, 0x7632, R119 ;  /* 0x0000763277777816 */ /* 0x000fe40000000077 */
[----:B------:R-:W-:Y:S01]  /*2c10*/  F2FP.BF16.F32.PACK_AB R164, RZ, R139 ;  /* 0x0000008bffa4723e */ /* 0x000fe200000010ff */
[----:B----4-:R-:W-:Y:S01]  /*2c20*/  @P1 FFMA.FTZ R140, R117, R148, R140 ;  /* 0x00000094758c1223 */ /* 0x010fe2000001008c */
[----:B------:R-:W-:-:S02]  /*2c30*/  SHF.L.U32 R148, R116, 0x10, RZ ;  /* 0x0000001074947819 */ /* 0x000fc400000006ff */
[----:B------:R-:W-:Y:S02]  /*2c40*/  @P1 SHF.L.U32 R117, R16, 0x10, RZ ;  /* 0x0000001010751819 */ /* 0x000fe400000006ff */
[----:B------:R-:W-:Y:S02]  /*2c50*/  @P1 PRMT R116, R19, 0x7632, R116 ;  /* 0x0000763213741816 */ /* 0x000fe40000000074 */
[----:B------:R-:W-:Y:S02]  /*2c60*/  SHF.L.U32 R154, R119, 0x10, RZ ;  /* 0x00000010779a7819 */ /* 0x000fe400000006ff */
[----:B------:R-:W-:Y:S01]  /*2c70*/  F2FP.BF16.F32.PACK_AB R119, RZ, R140 ;  /* 0x0000008cff77723e */ /* 0x000fe200000010ff */
[----:B-1----:R-:W-:Y:S01]  /*2c80*/  @P1 FFMA.FTZ R148, R117, R118, R148 ;  /* 0x0000007675941223 */ /* 0x002fe20000010094 */
[----:B------:R-:W-:Y:S01]  /*2c90*/  @P1 IMAD.U32 R117, R116, 0x10000, RZ ;  /* 0x0001000074751824 */ /* 0x000fe200078e00ff */
[----:B------:R-:W1:Y:S01]  /*2ca0*/  @P1 LDC R118, c[0x0][0x40c] ;  /* 0x00010300ff761b82 */ /* 0x000e620000000800 */
[----:B------:R-:W-:-:S02]  /*2cb0*/  F2FP.BF16.F32.PACK_AB R116, RZ, R12 ;  /* 0x0000000cff74723e */ /* 0x000fc400000010ff */
[----:B------:R-:W-:-:S04]  /*2cc0*/  F2FP.BF16.F32.PACK_AB R162, RZ, R148 ;  /* 0x00000094ffa2723e */ /* 0x000fc800000010ff */
[----:B------:R-:W-:Y:S01]  /*2cd0*/  PRMT R116, R162, 0x5410, R116 ;  /* 0x00005410a2747816 */ /* 0x000fe20000000074 */
[----:B-1----:R-:W-:Y:S01]  /*2ce0*/  @P1 FFMA.FTZ R154, R117, R118, R154 ;  /* 0x00000076759a1223 */ /* 0x002fe2000001009a */
[----:B------:R-:W-:Y:S02]  /*2cf0*/  F2FP.BF16.F32.PACK_AB R117, RZ, R11 ;  /* 0x0000000bff75723e */ /* 0x000fe400000010ff */
[----:B------:R-:W-:Y:S02]  /*2d00*/  F2FP.BF16.F32.PACK_AB R118, RZ, R128 ;  /* 0x00000080ff76723e */ /* 0x000fe400000010ff */
[----:B------:R-:W-:Y:S02]  /*2d10*/  F2FP.BF16.F32.PACK_AB R161, RZ, R154 ;  /* 0x0000009affa1723e */ /* 0x000fe400000010ff */
[----:B------:R-:W-:Y:S02]  /*2d20*/  PRMT R117, R117, 0x5410, R118 ;  /* 0x0000541075757816 */ /* 0x000fe40000000076 */
[----:B------:R-:W-:-:S02]  /*2d30*/  PRMT R118, R163, 0x5410, R164 ;  /* 0x00005410a3767816 */ /* 0x000fc400000000a4 */
[----:B------:R-:W-:Y:S01]  /*2d40*/  PRMT R119, R119, 0x5410, R161 ;  /* 0x0000541077777816 */ /* 0x000fe200000000a1 */
[----:B------:R-:W-:Y:S06]  /*2d50*/  BRA `(.L_x_10919) ;  /* 0x0000000000bc7947 */ /* 0x000fec0003800000 */
.L_x_10918:
        /* <DEDUP_REMOVED lines=25> */
[----:B------:R-:W-:-:S03]  /*2ef0*/  F2FP.BF16.F32.PACK_AB R162, RZ, R139 ;  /* 0x0000008bffa2723e */ /* 0x000fc600000010ff */
[----:B--2---:R-:W-:Y:S02]  /*2f00*/  @P0 FMUL.FTZ R154, R11, R118 ;  /* 0x000000760b9a0220 */ /* 0x004fe40000410000 */
[----:B------:R-:W2:Y:S01]  /*2f10*/  @P0 LDC R161, c[0x0][0x40c] ;  /* 0x00010300ffa10b82 */ /* 0x000ea20000000800 */
[----:B------:R-:W-:-:S05]  /*2f20*/  @P0 SHF.L.U32 R11, R16, 0x10, RZ ;  /* 0x00000010100b0819 */ /* 0x000fca00000006ff */
[----:B-1----:R-:W-:Y:S01]  /*2f30*/  @P0 FMUL.FTZ R148, R11, R116 ;  /* 0x000000740b940220 */ /* 0x002fe20000410000 */
[----:B------:R-:W-:Y:S01]  /*2f40*/  @P0 SHF.L.U32 R116, R17, 0x10, RZ ;  /* 0x0000001011740819 */ /* 0x000fe200000006ff */
[----:B------:R-:W-:-:S04]  /*2f50*/  HFMA2 R11, -RZ, RZ, 0, 0 ;  /* 0x00000000ff0b7431 */ /* 0x000fc800000001ff */
[----:B---3--:R-:W-:Y:S01]  /*2f60*/  @P0 FMUL.FTZ R11, R116, R117 ;  /* 0x00000075740b0220 */ /* 0x008fe20000410000 */
[----:B------:R-:W-:Y:S02]  /*2f70*/  @P0 SHF.L.U32 R116, R18, 0x10, RZ ;  /* 0x0000001012740819 */ /* 0x000fe400000006ff */
[----:B------:R-:W-:Y:S02]  /*2f80*/  F2FP.BF16.F32.PACK_AB R117, RZ, R12 ;  /* 0x0000000cff75723e */ /* 0x000fe400000010ff */
[----:B------:R-:W-:Y:S01]  /*2f90*/  F2FP.BF16.F32.PACK_AB R163, RZ, R11 ;  /* 0x0000000bffa3723e */ /* 0x000fe200000010ff */
[----:B----4-:R-:W-:Y:S01]  /*2fa0*/  @P0 FMUL.FTZ R129, R116, R119 ;  /* 0x0000007774810220 */ /* 0x010fe20000410000 */
[----:B------:R-:W-:Y:S02]  /*2fb0*/  @P0 SHF.L.U32 R116, R19, 0x10, RZ ;  /* 0x0000001013740819 */ /* 0x000fe400000006ff */
[----:B------:R-:W-:Y:S02]  /*2fc0*/  F2FP.BF16.F32.PACK_AB R119, RZ, R154 ;  /* 0x0000009aff77723e */ /* 0x000fe400000010ff */
[----:B------:R-:W-:Y:S01]  /*2fd0*/  F2FP.BF16.F32.PACK_AB R118, RZ, R129 ;  /* 0x00000081ff76723e */ /* 0x000fe200000010ff */
[----:B--2---:R-:W-:Y:S01]  /*2fe0*/  @P0 FMUL.FTZ R140, R116, R161 ;  /* 0x000000a1748c0220 */ /* 0x004fe20000410000 */
[----:B------:R-:W-:-:S02]  /*2ff0*/  F2FP.BF16.F32.PACK_AB R116, RZ, R148 ;  /* 0x00000094ff74723e */ /* 0x000fc400000010ff */
[----:B------:R-:W-:Y:S02]  /*3000*/  PRMT R118, R118, 0x5410, R162 ;  /* 0x0000541076767816 */ /* 0x000fe400000000a2 */
[----:B------:R-:W-:Y:S02]  /*3010*/  F2FP.BF16.F32.PACK_AB R161, RZ, R140 ;  /* 0x0000008cffa1723e */ /* 0x000fe400000010ff */
[----:B------:R-:W-:Y:S02]  /*3020*/  PRMT R116, R116, 0x5410, R117 ;  /* 0x0000541074747816 */ /* 0x000fe40000000075 */
[----:B------:R-:W-:Y:S02]  /*3030*/  PRMT R117, R163, 0x5410, R164 ;  /* 0x00005410a3757816 */ /* 0x000fe400000000a4 */
[----:B------:R-:W-:-:S07]  /*3040*/  PRMT R119, R161, 0x5410, R119 ;  /* 0x00005410a1777816 */ /* 0x000fce0000000077 */
.L_x_10919:
[----:B------:R-:W1:Y:S01]  /*3050*/  LDC.64 R162, c[0x0][0x3a8] ;  /* 0x0000ea00ffa27b82 */ /* 0x000e620000000a00 */
[----:B------:R-:W-:Y:S01]  /*3060*/  IADD3 R160, PT, PT, R160, 0x20, RZ ;  /* 0x00000020a0a07810 */ /* 0x000fe20007ffe0ff */
[C---:B-1----:R-:W-:Y:S01]  /*3070*/  IMAD.WIDE.U32 R162, R158.reuse, 0x10, R162 ;  /* 0x000000109ea27825 */ /* 0x042fe200078e00a2 */
[----:B------:R-:W-:-:S04]  /*3080*/  IADD3 R158, PT, PT, R158, 0x20, RZ ;  /* 0x000000209e9e7810 */ /* 0x000fc80007ffe0ff */
[----:B------:R1:W-:Y:S03]  /*3090*/  STG.E.128 desc[UR6][R162.64], R116 ;  /* 0x00000074a2007986 */ /* 0x0003e6000c101d06 */
.L_x_10915:
[----:B------:R-:W-:Y:S05]  /*30a0*/  BSYNC.RECONVERGENT B0 ;  /* 0x0000000000007941 */ /* 0x000fea0003800200 */
.L_x_10914:
        /* <DEDUP_REMOVED lines=9> */
.L_x_10923:
[----:B------:R-:W-:Y:S05]  /*3140*/  BSYNC.RECONVERGENT B1 ;  /* 0x0000000000017941 */ /* 0x000fea0003800200 */
.L_x_10922:
        /* <DEDUP_REMOVED lines=9> */
[----:B------:R-:W-:-:S06]  /*31e0*/  @P0 IMAD.U32 R141, R18, 0x10000, RZ ;  /* 0x00010000128d0824 */ /* 0x000fcc00078e00ff */
[----:B------:R-:W3:Y:S08]  /*31f0*/  @P0 LDC R142, c[0x0][0x40c] ;  /* 0x00010300ff8e0b82 */ /* 0x000ef00000000800 */
[----:B------:R-:W4:Y:S08]  /*3200*/  @P0 LDC R149, c[0x0][0x40c] ;  /* 0x00010300ff950b82 */ /* 0x000f300000000800 */
[----:B------:R-:W0:Y:S01]  /*3210*/  @P0 LDC R155, c[0x0][0x40c] ;  /* 0x00010300ff9b0b82 */ /* 0x000e220000000800 */
[----:B--2---:R-:W-:-:S02]  /*3220*/  SHF.L.U32 R13, R117, 0x10, RZ ;  /* 0x00000010750d7819 */ /* 0x004fc400000006ff */
[----:B------:R-:W-:Y:S02]  /*3230*/  PRMT R117, R117, 0x7632, R117 ;  /* 0x0000763275757816 */ /* 0x000fe40000000075 */
[----:B------:R-:W-:Y:S01]  /*3240*/  SHF.L.U32 R143, R119, 0x10, RZ ;  /* 0x00000010778f7819 */ /* 0x000fe200000006ff */
[----:B-1----:R-:W-:Y:S01]  /*3250*/  @P0 FFMA.FTZ R13, R14, R130, R13 ;  /* 0x000000820e0d0223 */ /* 0x002fe2000001000d */
[C---:B------:R-:W-:Y:S02]  /*3260*/  SHF.L.U32 R14, R118.reuse, 0x10, RZ ;  /* 0x00000010760e7819 */ /* 0x040fe400000006ff */
[----:B------:R-:W-:Y:S02]  /*3270*/  SHF.L.U32 R130, R117, 0x10, RZ ;  /* 0x0000001075827819 */ /* 0x000fe400000006ff */
[----:B------:R-:W-:Y:S01]  /*3280*/  @P0 PRMT R117, R17, 0x7632, R117 ;  /* 0x0000763211750816 */ /* 0x000fe20000000075 */
[----:B---3--:R-:W-:Y:S01]  /*3290*/  @P0 FFMA.FTZ R14, R141, R142, R14 ;  /* 0x0000008e8d0e0223 */ /* 0x008fe2000001000e */
[----:B------:R-:W-:Y:S01]  /*32a0*/  PRMT R118, R118, 0x7632, R118 ;  /* 0x0000763276767816 */ /* 0x000fe20000000076 */
[----:B------:R-:W1:Y:S01]  /*32b0*/  @P0 LDC R141, c[0x0][0x40c] ;  /* 0x00010300ff8d0b82 */ /* 0x000e620000000800 */
[----:B------:R-:W-:-:S02]  /*32c0*/  @P0 SHF.L.U32 R117, R117, 0x10, RZ ;  /* 0x0000001075750819 */ /* 0x000fc400000006ff */
[----:B------:R-:W-:Y:S02]  /*32d0*/  SHF.L.U32 R142, R118, 0x10, RZ ;  /* 0x00000010768e7819 */ /* 0x000fe400000006ff */
[----:B------:R-:W-:Y:S02]  /*32e0*/  @P0 SHF.L.U32 R118, R19, 0x10, RZ ;  /* 0x0000001013760819 */ /* 0x000fe400000006ff */
[----:B------:R-:W-:Y:S02]  /*32f0*/  PRMT R119, R119, 0x7632, R119 ;  /* 0x0000763277777816 */ /* 0x000fe40000000077 */
[----:B------:R-:W-:Y:S01]  /*3300*/  F2FP.BF16.F32.PACK_AB R160, RZ, R14 ;  /* 0x0000000effa0723e */ /* 0x000fe200000010ff */
[----:B----4-:R-:W-:Y:S02]  /*3310*/  @P0 FFMA.FTZ R143, R118, R149, R143 ;  /* 0x00000095768f0223 */ /* 0x010fe4000001008f */
[----:B------:R-:W2:Y:S03]  /*3320*/  @P0 LDC R149, c[0x0][0x40c] ;  /* 0x00010300ff950b82 */ /* 0x000ea60000000800 */
[----:B------:R-:W-:Y:S01]  /*3330*/  F2FP.BF16.F32.PACK_AB R162, RZ, R143 ;  /* 0x0000008fffa2723e */ /* 0x000fe200000010ff */
[----:B-1----:R-:W-:Y:S01]  /*3340*/  @P0 FFMA.FTZ R130, R117, R141, R130 ;  /* 0x0000008d75820223 */ /* 0x002fe20000010082 */
[----:B------:R-:W-:-:S03]  /*3350*/  @P0 PRMT R117, R18, 0x7632, R117 ;  /* 0x0000763212750816 */ /* 0x000fc60000000075 */
[----:B------:R-:W1:Y:S01]  /*3360*/  @P0 LDC R141, c[0x0][0x40c] ;  /* 0x00010300ff8d0b82 */ /* 0x000e620000000800 */
[----:B------:R-:W-:-:S05]  /*3370*/  @P0 SHF.L.U32 R117, R117, 0x10, RZ ;  /* 0x0000001075750819 */ /* 0x000fca00000006ff */
[----:B-1----:R-:W-:Y:S01]  /*3380*/  @P0 FFMA.FTZ R142, R117, R141, R142 ;  /* 0x0000008d758e0223 */ /* 0x002fe2000001008e */
[----:B------:R-:W-:-:S04]  /*3390*/  PRMT R117, R116, 0x7632, R117 ;  /* 0x0000763274757816 */ /* 0x000fc80000000075 */
[----:B------:R-:W-:Y:S02]  /*33a0*/  SHF.L.U32 R141, R117, 0x10, RZ ;  /* 0x00000010758d7819 */ /* 0x000fe400000006ff */
[----:B------:R-:W-:Y:S02]  /*33b0*/  @P0 PRMT R117, R16, 0x7632, R117 ;  /* 0x0000763210750816 */ /* 0x000fe40000000075 */
[----:B------:R-:W-:Y:S02]  /*33c0*/  F2FP.BF16.F32.PACK_AB R161, RZ, R142 ;  /* 0x0000008effa1723e */ /* 0x000fe400000010ff */
[----:B------:R-:W-:Y:S02]  /*33d0*/  @P0 SHF.L.U32 R118, R117, 0x10, RZ ;  /* 0x0000001075760819 */ /* 0x000fe400000006ff */
[----:B------:R-:W1:Y:S03]  /*33e0*/  @P0 LDC R117, c[0x0][0x40c] ;  /* 0x00010300ff750b82 */ /* 0x000e660000000800 */
[----:B--2---:R-:W-:Y:S01]  /*33f0*/  @P0 FFMA.FTZ R141, R118, R149, R141 ;  /* 0x00000095768d0223 */ /* 0x004fe2000001008d */
[----:B------:R-:W-:-:S02]  /*3400*/  SHF.L.U32 R149, R116, 0x10, RZ ;  /* 0x0000001074957819 */ /* 0x000fc400000006ff */
[----:B------:R-:W-:Y:S02]  /*3410*/  @P0 SHF.L.U32 R116, R16, 0x10, RZ ;  /* 0x0000001010740819 */ /* 0x000fe400000006ff */
[----:B------:R-:W-:Y:S02]  /*3420*/  F2FP.BF16.F32.PACK_AB R118, RZ, R130 ;  /* 0x00000082ff76723e */ /* 0x000fe400000010ff */
[----:B------:R-:W-:Y:S01]  /*3430*/  F2FP.BF16.F32.PACK_AB R159, RZ, R141 ;  /* 0x0000008dff9f723e */ /* 0x000fe200000010ff */
[----:B0-----:R-:W-:Y:S01]  /*3440*/  @P0 FFMA.FTZ R149, R116, R155, R149 ;  /* 0x0000009b74950223 */ /* 0x001fe20000010095 */
[----:B------:R-:W-:Y:S02]  /*3450*/  @P0 PRMT R116, R19, 0x7632, R116 ;  /* 0x0000763213740816 */ /* 0x000fe40000000074 */
[----:B------:R-:W-:Y:S02]  /*3460*/  SHF.L.U32 R155, R119, 0x10, RZ ;  /* 0x00000010779b7819 */ /* 0x000fe400000006ff */
[----:B------:R-:W-:-:S05]  /*3470*/  @P0 SHF.L.U32 R116, R116, 0x10, RZ ;  /* 0x0000001074740819 */ /* 0x000fca00000006ff */
        /* <DEDUP_REMOVED lines=9> */
.L_x_10924:
[----:B------:R-:W1:Y:S01]  /*3510*/  @P0 LDC R14, c[0x0][0x40c] ;  /* 0x00010300ff0e0b82 */ /* 0x000e620000000800 */
[----:B-----5:R-:W-:Y:S01]  /*3520*/  @P0 PRMT R13, R16, 0x7632, R13 ;  /* 0x00007632100d0816 */ /* 0x020fe2000000000d */
[----:B------:R-:W-:Y:S01]  /*3530*/  HFMA2 R141, -RZ, RZ, 0, 0 ;  /* 0x00000000ff8d7431 */ /* 0x000fe200000001ff */
[----:B------:R-:W-:Y:S02]  /*3540*/  MOV R130, RZ ;  /* 0x000000ff00827202 */ /* 0x000fe40000000f00 */
[----:B------:R-:W-:Y:S02]  /*3550*/  CS2R R142, SRZ ;  /* 0x00000000008e7805 */ /* 0x000fe4000001ff00 */
[----:B------:R-:W-:Y:S01]  /*3560*/  @P0 SHF.L.U32 R13, R13, 0x10, RZ ;  /* 0x000000100d0d0819 */ /* 0x000fe200000006ff */
[----:B------:R-:W-:Y:S02]  /*3570*/  HFMA2 R155, -RZ, RZ, 0, 0 ;  /* 0x00000000ff9b7431 */ /* 0x000fe400000001ff */
[----:B------:R-:W-:Y:S01]  /*3580*/  IMAD.MOV.U32 R149, RZ, RZ, RZ ;  /* 0x000000ffff957224 */ /* 0x000fe200078e00ff */
[----:B------:R-:W2:Y:S08]  /*3590*/  @P0 LDC R116, c[0x0][0x40c] ;  /* 0x00010300ff740b82 */ /* 0x000eb00000000800 */
        /* <DEDUP_REMOVED lines=8> */
[----:B------:R-:W-:-:S05]  /*3620*/  @P0 SHF.L.U32 R13, R13, 0x10, RZ ;  /* 0x000000100d0d0819 */ /* 0x000fca00000006ff */
        /* <DEDUP_REMOVED lines=8> */
[----:B------:R-:W-:Y:S02]  /*36b0*/  @P0 SHF.L.U32 R13, R16, 0x10, RZ ;  /* 0x00000010100d0819 */ /* 0x000fe400000006ff */
[----:B------:R-:W-:Y:S02]  /*36c0*/  @P0 SHF.L.U32 R116, R18, 0x10, RZ ;  /* 0x0000001012740819 */ /* 0x000fe400000006ff */
[----:B------:R-:W-:Y:S01]  /*36d0*/  F2FP.BF16.F32.PACK_AB R162, RZ, R155 ;  /* 0x0000009bffa2723e */ /* 0x000fe200000010ff */
[----:B-1----:R-:W-:Y:S01]  /*36e0*/  @P0 FMUL.FTZ R149, R13, R14 ;  /* 0x0000000e0d950220 */ /* 0x002fe20000410000 */
[----:B------:R-:W-:Y:S02]  /*36f0*/  @P0 SHF.L.U32 R14, R17, 0x10, RZ ;  /* 0x00000010110e0819 */ /* 0x000fe400000006ff */
[----:B------:R-:W-:-:S03]  /*3700*/  MOV R13, RZ ;  /* 0x000000ff000d7202 */ /* 0x000fc60000000f00 */
[----:B---3--:R-:W-:Y:S01]  /*3710*/  @P0 FMUL.FTZ R13, R14, R117 ;  /* 0x000000750e0d0220 */ /* 0x008fe20000410000 */
[----:B------:R-:W-:Y:S02]  /*3720*/  HFMA2 R14, -RZ, RZ, 0, 0 ;  /* 0x00000000ff0e7431 */ /* 0x000fe400000001ff */
[----:B----4-:R-:W-:Y:S01]  /*3730*/  @P0 FMUL.FTZ R14, R116, R119 ;  /* 0x00000077740e0220 */ /* 0x010fe20000410000 */
[----:B------:R-:W-:Y:S02]  /*3740*/  @P0 SHF.L.U32 R116, R19, 0x10, RZ ;  /* 0x0000001013740819 */ /* 0x000fe400000006ff */
[----:B------:R-:W-:Y:S02]  /*3750*/  F2FP.BF16.F32.PACK_AB R117, RZ, R141 ;  /* 0x0000008dff75723e */ /* 0x000fe400000010ff */
[----:B------:R-:W-:Y:S01]  /*3760*/  F2FP.BF16.F32.PACK_AB R119, RZ, R130 ;  /* 0x00000082ff77723e */ /* 0x000fe200000010ff */
[----:B0-----:R-:W-:Y:S01]  /*3770*/  @P0 FMUL.FTZ R143, R116, R159 ;  /* 0x0000009f748f0220 */ /* 0x001fe20000410000 */
[----:B------:R-:W-:-:S02]  /*3780*/  F2FP.BF16.F32.PACK_AB R116, RZ, R149 ;  /* 0x00000095ff74723e */ /* 0x000fc400000010ff */
[----:B------:R-:W-:Y:S02]  /*3790*/  F2FP.BF16.F32.PACK_AB R118, RZ, R13 ;  /* 0x0000000dff76723e */ /* 0x000fe400000010ff */
[----:B------:R-:W-:Y:S02]  /*37a0*/  F2FP.BF16.F32.PACK_AB R159, RZ, R14 ;  /* 0x0000000eff9f723e */ /* 0x000fe400000010ff */
[----:B------:R-:W-:Y:S02]  /*37b0*/  F2FP.BF16.F32.PACK_AB R161, RZ, R143 ;  /* 0x0000008fffa1723e */ /* 0x000fe400000010ff */
[----:B------:R-:W-:Y:S02]  /*37c0*/  PRMT R116, R116, 0x5410, R117 ;  /* 0x0000541074747816 */ /* 0x000fe40000000075 */
[----:B------:R-:W-:Y:S02]  /*37d0*/  PRMT R117, R118, 0x5410, R119 ;  /* 0x0000541076757816 */ /* 0x000fe40000000077 */
[----:B------:R-:W-:-:S02]  /*37e0*/  PRMT R118, R159, 0x5410, R160 ;  /* 0x000054109f767816 */ /* 0x000fc400000000a0 */
[----:B------:R-:W-:-:S07]  /*37f0*/  PRMT R119, R161, 0x5410, R162 ;  /* 0x00005410a1777816 */ /* 0x000fce00000000a2 */
.L_x_10925:
[----:B------:R-:W0:Y:S02]  /*3800*/  LDC.64 R160, c[0x0][0x3a8] ;  /* 0x0000ea00ffa07b82 */ /* 0x000e240000000a00 */
[----:B0-----:R-:W-:-:S05]  /*3810*/  IMAD.WIDE.U32 R160, R158, 0x10, R160 ;  /* 0x000000109ea07825 */ /* 0x001fca00078e00a0 */
[----:B------:R1:W-:Y:S02]  /*3820*/  STG.E.128 desc[UR6][R160.64], R116 ;  /* 0x00000074a0007986 */ /* 0x0003e4000c101d06 */
.L_x_10921:
[----:B------:R-:W-:Y:S05]  /*3830*/  BSYNC.RECONVERGENT B0 ;  /* 0x0000000000007941 */ /* 0x000fea0003800200 */
.L_x_10920:
[----:B-1----:R-:W-:Y:S01]  /*3840*/  FADD.FTZ R117, RZ, R144 ;  /* 0x00000090ff757221 */ /* 0x002fe20000010000 */
        /* <DEDUP_REMOVED lines=57> */
[----:B------:R-:W1:Y:S01]  /*3be0*/  SHFL.BFLY PT, R160, R116, 0x1, 0x1f ;  /* 0x0c201f0074a07f89 */ /* 0x000e6200000e0000 */
[----:B------:R-:W2:Y:S01]  /*3bf0*/  LDC R117, c[0x0][0x400] ;  /* 0x00010000ff757b82 */ /* 0x000ea20000000800 */
[----:B------:R-:W-:Y:S01]  /*3c00*/  ISETP.GT.U32.AND P6, PT, R0, 0xbf, PT ;  /* 0x000000bf0000780c */ /* 0x000fe20003fc4070 */
[----:B-1----:R-:W-:-:S05]  /*3c10*/  FADD.FTZ R161, R116, R160 ;  /* 0x000000a074a17221 */ /* 0x002fca0000010000 */
        /* <DEDUP_REMOVED lines=8> */
[----:B--2---:R-:W-:-:S04]  /*3ca0*/  FMUL.FTZ R159, R160, R117 ;  /* 0x00000075a09f7220 */ /* 0x004fc80000410000 */
        /* <DEDUP_REMOVED lines=106> */
.L_x_10951:
[----:B------:R-:W-:Y:S01]  /*4350*/  FMUL.FTZ R116, R159, R159 ;  /* 0x0000009f9f747220 */ /* 0x000fe20000410000 */
[----:B--2---:R-:W-:Y:S01]  /*4360*/  FADD.FTZ R158, R164, R160 ;  /* 0x000000a0a49e7221 */ /* 0x004fe20000010000 */
[----:B------:R-:W-:Y:S01]  /*4370*/  ISETP.NE.AND P1, PT, RZ, UR5, PT ;  /* 0x00000005ff007c0c */ /* 0x000fe2000bf25270 */
[----:B------:R-:W2:Y:S01]  /*4380*/  @!P5 LDC.64 R118, c[0x0][0x3c0] ;  /* 0x0000f000ff76db82 */ /* 0x000ea20000000a00 */
[----:B-----5:R-:W-:Y:S01]  /*4390*/  ISETP.GE.AND P0, PT, R156, 0x1, PT ;  /* 0x000000019c00780c */ /* 0x020fe20003f06270 */
[----:B------:R-:W-:Y:S01]  /*43a0*/  FFMA.FTZ R158, R158, R117, UR10 ;  /* 0x0000000a9e9e7e23 */ /* 0x000fe20008010075 */
[----:B------:R-:W-:Y:S01]  /*43b0*/  FSEL R161, R116, RZ, P1 ;  /* 0x000000ff74a17208 */ /* 0x000fe20000800000 */
[----:B------:R-:W-:Y:S04]  /*43c0*/  BSSY.RECONVERGENT B0, `(.L_x_10927) ;  /* 0x00000e3000007945 */ /* 0x000fe80003800200 */
[----:B------:R-:W3:Y:S01]  /*43d0*/  @!P5 LDC.64 R116, c[0x0][0x3c8] ;  /* 0x0000f200ff74db82 */ /* 0x000ee20000000a00 */
[----:B------:R-:W-:-:S06]  /*43e0*/  FADD.FTZ R158, R158, R161 ;  /* 0x000000a19e9e7221 */ /* 0x000fcc0000010000 */
[----:B------:R-:W4:Y:S01]  /*43f0*/  MUFU.RSQ R158, R158 ;  /* 0x0000009e009e7308 */ /* 0x000f220000001400 */
[----:B--2---:R-:W-:-:S05]  /*4400*/  @!P5 IMAD.WIDE R118, R2, 0x4, R118 ;  /* 0x000000040276d825 */ /* 0x004fca00078e0276 */
[----:B------:R2:W-:Y:S01]  /*4410*/  @!P5 STG.E desc[UR6][R118.64], R159 ;  /* 0x0000009f7600d986 */ /* 0x0005e2000c101906 */
[----:B---3--:R-:W-:-:S05]  /*4420*/  @!P5 IMAD.WIDE R116, R2, 0x4, R116 ;  /* 0x000000040274d825 */ /* 0x008fca00078e0274 */
[----:B----4-:R2:W-:Y:S01]  /*4430*/  @!P5 STG.E desc[UR6][R116.64], R158 ;  /* 0x0000009e7400d986 */ /* 0x0105e2000c101906 */
[----:B------:R-:W-:Y:S05]  /*4440*/  @!P0 BRA `(.L_x_10928) ;  /* 0x0000000c00688947 */ /* 0x000fea0003800000 */
[----:B------:R-:W-:Y:S01]  /*4450*/  IADD3 R156, PT, PT, R156, -0x1, RZ ;  /* 0xffffffff9c9c7810 */ /* 0x000fe20007ffe0ff */
[----:B------:R-:W-:Y:S04]  /*4460*/  BSSY.RECONVERGENT B1, `(.L_x_10929) ;  /* 0x0000027000017945 */ /* 0x000fe80003800200 */
[----:B------:R-:W-:Y:S01]  /*4470*/  IMAD R156, R156, R157, RZ ;  /* 0x0000009d9c9c7224 */ /* 0x000fe200078e02ff */
[----:B------:R-:W-:-:S04]  /*4480*/  FSEL R157, R159, RZ, !P1 ;  /* 0x000000ff9f9d7208 */ /* 0x000fc80004800000 */
[----:B--2---:R-:W-:-:S04]  /*4490*/  SHF.R.S32.HI R117, RZ, 0x1f, R156 ;  /* 0x0000001fff757819 */ /* 0x004fc8000001149c */
[----:B------:R-:W-:-:S04]  /*44a0*/  LEA.HI R156, R117, R156, RZ, 0x3 ;  /* 0x0000009c759c7211 */ /* 0x000fc800078f18ff */
[----:B------:R-:W-:Y:S01]  /*44b0*/  LEA.HI.SX32 R156, R156, R15, 0x1d ;  /* 0x0000000f9c9c7211 */ /* 0x000fe200078feaff */
[----:B------:R-:W-:Y:S06]  /*44c0*/  @!P4 BRA `(.L_x_10930) ;  /* 0x000000000080c947 */ /* 0x000fec0003800000 */
[--C-:B------:R-:W-:Y:S01]  /*44d0*/  FADD.FTZ R117, R144, -R157.reuse ;  /* 0x8000009d90757221 */ /* 0x100fe20000010000 */
[--C-:B------:R-:W-:Y:S01]  /*44e0*/  FADD.FTZ R119, R4, -R157.reuse ;  /* 0x8000009d04777221 */ /* 0x100fe20000010000 */
[--C-:B------:R-:W-:Y:S01]  /*44f0*/  FADD.FTZ R159, R3, -R157.reuse ;  /* 0x8000009d039f7221 */ /* 0x100fe20000010000 */
[----:B------:R-:W-:Y:S01]  /*4500*/  FADD.FTZ R161, R120, -R157 ;  /* 0x8000009d78a17221 */ /* 0x000fe20000010000 */
        /* <DEDUP_REMOVED lines=8> */
[--C-:B------:R-:W-:Y:S01]  /*4590*/  FADD.FTZ R119, R121, -R157.reuse ;  /* 0x8000009d79777221 */ /* 0x100fe20000010000 */
[--C-:B------:R-:W-:Y:S01]  /*45a0*/  FADD.FTZ R161, R132, -R157.reuse ;  /* 0x8000009d84a17221 */ /* 0x100fe20000010000 */
[----:B------:R-:W-:Y:S01]  /*45b0*/  F2FP.BF16.F32.PACK_AB R116, R117, R116 ;  /* 0x000000747574723e */ /* 0x000fe200000010ff */
[--C-:B------:R-:W-:Y:S01]  /*45c0*/  FADD.FTZ R163, R150, -R157.reuse ;  /* 0x8000009d96a37221 */ /* 0x100fe20000010000 */
[----:B------:R-:W-:Y:S01]  /*45d0*/  F2FP.BF16.F32.PACK_AB R117, R160, R159 ;  /* 0x0000009fa075723e */ /* 0x000fe200000010ff */
        /* <DEDUP_REMOVED lines=8> */
[----:B------:R-:W-:-:S05]  /*4660*/  FFMA.FTZ R119, R160, R109, R101 ;  /* 0x0000006da0777223 */ /* 0x000fca0000010065 */
[----:B------:R-:W-:Y:S02]  /*4670*/  F2FP.BF16.F32.PACK_AB R118, R119, R118 ;  /* 0x000000767776723e */ /* 0x000fe400000010ff */
[----:B------:R-:W-:Y:S02]  /*4680*/  F2FP.BF16.F32.PACK_AB R119, R162, R161 ;  /* 0x000000a1a277723e */ /* 0x000fe400000010ff */
[----:B------:R-:W2:Y:S02]  /*4690*/  LDC.64 R160, c[0x0][0x428] ;  /* 0x00010a00ffa07b82 */ /* 0x000ea40000000a00 */
[C---:B--2---:R-:W-:Y:S01]  /*46a0*/  IMAD.WIDE.U32 R160, R156.reuse, 0x10, R160 ;  /* 0x000000109ca07825 */ /* 0x044fe200078e00a0 */
[----:B------:R-:W-:-:S04]  /*46b0*/  IADD3 R156, PT, PT, R156, 0x20, RZ ;  /* 0x000000209c9c7810 */ /* 0x000fc80007ffe0ff */
[----:B------:R2:W-:Y:S03]  /*46c0*/  STG.E.128 desc[UR6][R160.64], R116 ;  /* 0x00000074a0007986 */ /* 0x0005e6000c101d06 */
.L_x_10930:
[----:B------:R-:W-:Y:S05]  /*46d0*/  BSYNC.RECONVERGENT B1 ;  /* 0x0000000000017941 */ /* 0x000fea0003800200 */
.L_x_10929:
[----:B------:R-:W-:Y:S01]  /*46e0*/  ISETP.GE.U32.AND P0, PT, R0, 0x40, PT ;  /* 0x000000400000780c */ /* 0x000fe20003f06070 */
[----:B------:R-:W-:-:S12]  /*46f0*/  BSSY.RECONVERGENT B1, `(.L_x_10931) ;  /* 0x0000022000017945 */ /* 0x000fd80003800200 */
[----:B------:R-:W-:Y:S05]  /*4700*/  @!P0 BRA `(.L_x_10932) ;  /* 0x0000000000808947 */ /* 0x000fea0003800000 */
[--C-:B--2---:R-:W-:Y:S01]  /*4710*/  FADD.FTZ R117, R145, -R157.reuse ;  /* 0x8000009d91757221 */ /* 0x104fe20000010000 */
        /* <DEDUP_REMOVED lines=31> */
.L_x_10932:
[----:B------:R-:W-:Y:S05]  /*4910*/  BSYNC.RECONVERGENT B1 ;  /* 0x0000000000017941 */ /* 0x000fea0003800200 */
.L_x_10931:
[----:B------:R-:W-:Y:S01]  /*4920*/  ISETP.GE.U32.AND P0, PT, R0, 0x60, PT ;  /* 0x000000600000780c */ /* 0x000fe20003f06070 */
[----:B------:R-:W-:-:S12]  /*4930*/  BSSY.RECONVERGENT B1, `(.L_x_10933) ;  /* 0x0000022000017945 */ /* 0x000fd80003800200 */
[----:B------:R-:W-:Y:S05]  /*4940*/  @!P0 BRA `(.L_x_10934) ;  /* 0x0000000000808947 */ /* 0x000fea0003800000 */
[--C-:B--23--:R-:W-:Y:S01]  /*4950*/  FADD.FTZ R117, R146, -R157.reuse ;  /* 0x8000009d92757221 */ /* 0x10cfe20000010000 */
        /* <DEDUP_REMOVED lines=31> */
.L_x_10934:
[----:B------:R-:W-:Y:S05]  /*4b50*/  BSYNC.RECONVERGENT B1 ;  /* 0x0000000000017941 */ /* 0x000fea0003800200 */
.L_x_10933:
[----:B------:R-:W-:Y:S01]  /*4b60*/  ISETP.GE.U32.AND P0, PT, R0, 0x80, PT ;  /* 0x000000800000780c */ /* 0x000fe20003f06070 */
[----:B------:R-:W-:-:S12]  /*4b70*/  BSSY.RECONVERGENT B1, `(.L_x_10935) ;  /* 0x0000022000017945 */ /* 0x000fd80003800200 */
[----:B------:R-:W-:Y:S05]  /*4b80*/  @!P0 BRA `(.L_x_10936) ;  /* 0x0000000000808947 */ /* 0x000fea0003800000 */
[--C-:B--234-:R-:W-:Y:S01]  /*4b90*/  FADD.FTZ R117, R147, -R157.reuse ;  /* 0x8000009d93757221 */ /* 0x11cfe20000010000 */
        /* <DEDUP_REMOVED lines=31> */
.L_x_10936:
[----:B------:R-:W-:Y:S05]  /*4d90*/  BSYNC.RECONVERGENT B1 ;  /* 0x0000000000017941 */ /* 0x000fea0003800200 */
.L_x_10935:
        /* <DEDUP_REMOVED lines=35> */
.L_x_10938:
[----:B------:R-:W-:Y:S05]  /*4fd0*/  BSYNC.RECONVERGENT B1 ;  /* 0x0000000000017941 */ /* 0x000fea0003800200 */
.L_x_10937:
[----:B------:R-:W-:-:S13]  /*4fe0*/  ISETP.GE.U32.AND P0, PT, R0, 0xc0, PT ;  /* 0x000000c00000780c */ /* 0x000fda0003f06070 */
[----:B------:R-:W-:Y:S05]  /*4ff0*/  @!P0 BRA `(.L_x_10928) ;  /* 0x00000000007c8947 */ /* 0x000fea0003800000 */
[--C-:B--234-:R-:W-:Y:S01]  /*5000*/  FADD.FTZ R118, R13, -R157.reuse ;  /* 0x8000009d0d767221 */ /* 0x11cfe20000010000 */
        /* <DEDUP_REMOVED lines=25> */
[----:B------:R-:W2:Y:S02]  /*51a0*/  LDC.64 R158, c[0x0][0x428] ;  /* 0x00010a00ff9e7b82 */ /* 0x000ea40000000a00 */
[----:B------:R-:W-:-:S02]  /*51b0*/  F2FP.BF16.F32.PACK_AB R117, R160, R117 ;  /* 0x00000075a075723e */ /* 0x000fc400000010ff */
[----:B------:R-:W-:Y:S01]  /*51c0*/  F2FP.BF16.F32.PACK_AB R116, R116, R161 ;  /* 0x000000a17474723e */ /* 0x000fe200000010ff */
[----:B--2---:R-:W-:-:S05]  /*51d0*/  IMAD.WIDE.U32 R158, R156, 0x10, R158 ;  /* 0x000000109c9e7825 */ /* 0x004fca00078e009e */
[----:B------:R2:W-:Y:S02]  /*51e0*/  STG.E.128 desc[UR6][R158.64], R116 ;  /* 0x000000749e007986 */ /* 0x0005e4000c101d06 */
.L_x_10928:
[----:B------:R-:W-:Y:S05]  /*51f0*/  BSYNC.RECONVERGENT B0 ;  /* 0x0000000000007941 */ /* 0x000fea0003800200 */
.L_x_10927:
[----:B--234-:R-:W2:Y:S02]  /*5200*/  LDC.64 R116, c[0x0][0x380] ;  /* 0x0000e000ff747b82 */ /* 0x01cea40000000a00 */
[----:B--2---:R-:W-:-:S04]  /*5210*/  LEA R2, R116, R2, 0x2 ;  /* 0x0000000274027211 */ /* 0x004fc800078e10ff */
[----:B------:R-:W-:-:S13]  /*5220*/  ISETP.GE.AND P0, PT, R2, R117, PT ;  /* 0x000000750200720c */ /* 0x000fda0003f06270 */
[----:B------:R-:W-:Y:S05]  /*5230*/  @!P0 BRA `(.L_x_10939) ;  /* 0xffffffb400bc8947 */ /* 0x000fea000383ffff */
[----:B------:R-:W-:Y:S05]  /*5240*/  EXIT ;  /* 0x000000000000794d */ /* 0x000fea0003800000 */
.L_x_10926:
        /* <DEDUP_REMOVED lines=8> */
.L_x_10941:
[----:B------:R-:W-:Y:S05]  /*52d0*/  BSYNC B0 ;  /* 0x0000000000007941 */ /* 0x000fea0003800000 */
.L_x_10940:
[----:B------:R-:W-:Y:S01]  /*52e0*/  FADD.FTZ R161, R116, R160 ;  /* 0x000000a074a17221 */ /* 0x000fe20000010000 */
[----:B------:R-:W-:Y:S02]  /*52f0*/  HFMA2 R158, -RZ, RZ, 0, 1.1920928955078125e-07 ;  /* 0x00000002ff9e7431 */ /* 0x000fe400000001ff */
[----:B------:R-:W-:Y:S01]  /*5300*/  IMAD.MOV.U32 R119, RZ, RZ, 0x1f ;  /* 0x0000001fff777424 */ /* 0x000fe200078e00ff */
[----:B------:R-:W-:Y:S01]  /*5310*/  MOV R118, 0xffffffff ;  /* 0xffffffff00767802 */ /* 0x000fe20000000f00 */
[----:B------:R-:W0:Y:S01]  /*5320*/  LDC R117, c[0x0][0x400] ;  /* 0x00010000ff757b82 */ /* 0x000e220000000800 */
[----:B------:R-:W-:-:S07]  /*5330*/  MOV R165, R161 ;  /* 0x000000a100a57202 */ /* 0x000fce0000000f00 */
[----:B0-----:R-:W-:Y:S05]  /*5340*/  WARPSYNC.COLLECTIVE R118, `(.L_x_10942) ;  /* 0x0000000076087348 */ /* 0x001fea0003c00000 */
[----:B------:R1:W2:Y:S02]  /*5350*/  SHFL.BFLY P6, R160, R165, R158, R119 ;  /* 0x0c00009ea5a07389 */ /* 0x0002a400000c0077 */
[----:B012---:R-:W-:Y:S05]  /*5360*/  ENDCOLLECTIVE ;  /* 0x000000000000791b */ /* 0x007fea0003800000 */
.L_x_10942:
[----:B------:R-:W-:Y:S02]  /*5370*/  HFMA2 R158, -RZ, RZ, 0, 2.384185791015625e-07 ;  /* 0x00000004ff9e7431 */ /* 0x000fe400000001ff */
[----:B------:R-:W-:-:S05]  /*5380*/  FADD.FTZ R162, R161, R160 ;  /* 0x000000a0a1a27221 */ /* 0x000fca0000010000 */
[----:B------:R-:W-:-:S07]  /*5390*/  MOV R165, R162 ;  /* 0x000000a200a57202 */ /* 0x000fce0000000f00 */
[----:B------:R-:W-:Y:S05]  /*53a0*/  WARPSYNC.COLLECTIVE R118, `(.L_x_10943) ;  /* 0x0000000076087348 */ /* 0x000fea0003c00000 */
[----:B------:R0:W1:Y:S02]  /*53b0*/  SHFL.BFLY P6, R160, R165, R158, R119 ;  /* 0x0c00009ea5a07389 */ /* 0x00006400000c0077 */
[----:B01----:R-:W-:Y:S05]  /*53c0*/  ENDCOLLECTIVE ;  /* 0x000000000000791b */ /* 0x003fea0003800000 */
.L_x_10943:
[----:B------:R-:W-:Y:S02]  /*53d0*/  HFMA2 R158, -RZ, RZ, 0, 4.76837158203125e-07 ;  /* 0x00000008ff9e7431 */ /* 0x000fe400000001ff */
[----:B------:R-:W-:-:S05]  /*53e0*/  FADD.FTZ R163, R162, R160 ;  /* 0x000000a0a2a37221 */ /* 0x000fca0000010000 */
[----:B------:R-:W-:-:S07]  /*53f0*/  MOV R165, R163 ;  /* 0x000000a300a57202 */ /* 0x000fce0000000f00 */
[----:B------:R-:W-:Y:S05]  /*5400*/  WARPSYNC.COLLECTIVE R118, `(.L_x_10944) ;  /* 0x0000000076087348 */ /* 0x000fea0003c00000 */
[----:B------:R0:W1:Y:S02]  /*5410*/  SHFL.BFLY P6, R160, R165, R158, R119 ;  /* 0x0c00009ea5a07389 */ /* 0x00006400000c0077 */
[----:B01----:R-:W-:Y:S05]  /*5420*/  ENDCOLLECTIVE ;  /* 0x000000000000791b */ /* 0x003fea0003800000 */
.L_x_10944:
[----:B------:R-:W-:Y:S02]  /*5430*/  HFMA2 R158, -RZ, RZ, 0, 9.5367431640625e-07 ;  /* 0x00000010ff9e7431 */ /* 0x000fe400000001ff */
[----:B------:R-:W-:-:S05]  /*5440*/  FADD.FTZ R164, R163, R160 ;  /* 0x000000a0a3a47221 */ /* 0x000fca0000010000 */
[----:B------:R-:W-:-:S07]  /*5450*/  MOV R165, R164 ;  /* 0x000000a400a57202 */ /* 0x000fce0000000f00 */
[----:B------:R-:W-:Y:S05]  /*5460*/  WARPSYNC.COLLECTIVE R118, `(.L_x_10945) ;  /* 0x0000000076087348 */ /* 0x000fea0003c00000 */
[----:B------:R0:W1:Y:S02]  /*5470*/  SHFL.BFLY P6, R160, R165, R158, R119 ;  /* 0x0c00009ea5a07389 */ /* 0x00006400000c0077 */
[----:B01----:R-:W-:Y:S05]  /*5480*/  ENDCOLLECTIVE ;  /* 0x000000000000791b */ /* 0x003fea0003800000 */
.L_x_10945:
[----:B------:R-:W-:Y:S02]  /*5490*/  HFMA2 R158, -RZ, RZ, 0, 5.9604644775390625e-08 ;  /* 0x00000001ff9e7431 */ /* 0x000fe400000001ff */
[----:B------:R-:W-:Y:S01]  /*54a0*/  FADD.FTZ R160, R164, R160 ;  /* 0x000000a0a4a07221 */ /* 0x000fe20000010000 */
[----:B------:R-:W-:-:S03]  /*54b0*/  ISETP.GT.U32.AND P6, PT, R0, 0xbf, PT ;  /* 0x000000bf0000780c */ /* 0x000fc60003fc4070 */
        /* <DEDUP_REMOVED lines=104> */
.L_x_10946:
[----:B------:R-:W-:Y:S02]  /*5b40*/  HFMA2 R158, -RZ, RZ, 0, 1.1920928955078125e-07 ;  /* 0x00000002ff9e7431 */ /* 0x000fe400000001ff */
[----:B------:R-:W-:-:S05]  /*5b50*/  FADD.FTZ R161, R116, R160 ;  /* 0x000000a074a17221 */ /* 0x000fca0000010000 */
[----:B------:R-:W-:-:S07]  /*5b60*/  MOV R165, R161 ;  /* 0x000000a100a57202 */ /* 0x000fce0000000f00 */
[----:B------:R-:W-:Y:S05]  /*5b70*/  WARPSYNC.COLLECTIVE R118, `(.L_x_10947) ;  /* 0x0000000076087348 */ /* 0x000fea0003c00000 */
[----:B------:R0:W1:Y:S02]  /*5b80*/  SHFL.BFLY P6, R160, R165, R158, R119 ;  /* 0x0c00009ea5a07389 */ /* 0x00006400000c0077 */
[----:B01----:R-:W-:Y:S05]  /*5b90*/  ENDCOLLECTIVE ;  /* 0x000000000000791b */ /* 0x003fea0003800000 */
.L_x_10947:
[----:B------:R-:W-:Y:S02]  /*5ba0*/  HFMA2 R158, -RZ, RZ, 0, 2.384185791015625e-07 ;  /* 0x00000004ff9e7431 */ /* 0x000fe400000001ff */
[----:B------:R-:W-:-:S05]  /*5bb0*/  FADD.FTZ R162, R161, R160 ;  /* 0x000000a0a1a27221 */ /* 0x000fca0000010000 */
[----:B------:R-:W-:-:S07]  /*5bc0*/  MOV R165, R162 ;  /* 0x000000a200a57202 */ /* 0x000fce0000000f00 */
[----:B------:R-:W-:Y:S05]  /*5bd0*/  WARPSYNC.COLLECTIVE R118, `(.L_x_10948) ;  /* 0x0000000076087348 */ /* 0x000fea0003c00000 */
[----:B------:R0:W1:Y:S02]  /*5be0*/  SHFL.BFLY P6, R160, R165, R158, R119 ;  /* 0x0c00009ea5a07389 */ /* 0x00006400000c0077 */
[----:B01----:R-:W-:Y:S05]  /*5bf0*/  ENDCOLLECTIVE ;  /* 0x000000000000791b */ /* 0x003fea0003800000 */
.L_x_10948:
[----:B------:R-:W-:Y:S02]  /*5c00*/  HFMA2 R158, -RZ, RZ, 0, 4.76837158203125e-07 ;  /* 0x00000008ff9e7431 */ /* 0x000fe400000001ff */
[----:B------:R-:W-:-:S05]  /*5c10*/  FADD.FTZ R163, R162, R160 ;  /* 0x000000a0a2a37221 */ /* 0x000fca0000010000 */
[----:B------:R-:W-:-:S07]  /*5c20*/  MOV R165, R163 ;  /* 0x000000a300a57202 */ /* 0x000fce0000000f00 */
[----:B------:R-:W-:Y:S05]  /*5c30*/  WARPSYNC.COLLECTIVE R118, `(.L_x_10949) ;  /* 0x0000000076087348 */ /* 0x000fea0003c00000 */
[----:B------:R0:W1:Y:S02]  /*5c40*/  SHFL.BFLY P6, R160, R165, R158, R119 ;  /* 0x0c00009ea5a07389 */ /* 0x00006400000c0077 */
[----:B01----:R-:W-:Y:S05]  /*5c50*/  ENDCOLLECTIVE ;  /* 0x000000000000791b */ /* 0x003fea0003800000 */
.L_x_10949:
[----:B------:R-:W-:Y:S02]  /*5c60*/  HFMA2 R158, -RZ, RZ, 0, 9.5367431640625e-07 ;  /* 0x00000010ff9e7431 */ /* 0x000fe400000001ff */
[----:B------:R-:W-:-:S05]  /*5c70*/  FADD.FTZ R164, R163, R160 ;  /* 0x000000a0a3a47221 */ /* 0x000fca0000010000 */
[----:B------:R-:W-:-:S07]  /*5c80*/  MOV R165, R164 ;  /* 0x000000a400a57202 */ /* 0x000fce0000000f00 */
[----:B------:R-:W-:Y:S05]  /*5c90*/  WARPSYNC.COLLECTIVE R118, `(.L_x_10950) ;  /* 0x0000000076087348 */ /* 0x000fea0003c00000 */
[----:B------:R0:W1:Y:S02]  /*5ca0*/  SHFL.BFLY P6, R160, R165, R158, R119 ;  /* 0x0c00009ea5a07389 */ /* 0x00006400000c0077 */
[----:B01----:R-:W-:Y:S05]  /*5cb0*/  ENDCOLLECTIVE ;  /* 0x000000000000791b */ /* 0x003fea0003800000 */
.L_x_10950:
[----:B------:R-:W-:Y:S05]  /*5cc0*/  BRA `(.L_x_10951) ;  /* 0xffffffe400a07947 */ /* 0x000fea000383ffff */
.L_x_10952:
        /* <DEDUP_REMOVED lines=11> */
.L_x_54362:


//--------------------- .text._ZN10layer_norm13ln_fwd_kernelINS_13Kernel_traitsIf13__nv_bfloat16S2_S2_fjLj1536ELj1ELj4ELj1ELj16ENS_18Kernel_traits_baseILj1536EfS2_S2_S2_fjLj128EEEEELb0ELb0ELb1ELb1EEEvNS_9FwdParamsE --------------------------
	.section	.text._ZN10layer_norm13ln_fwd_kernelINS_13Kernel_traitsIf13__nv_bfloat16S2_S2_fjLj1536ELj1ELj4ELj1ELj16ENS_18Kernel_traits_baseILj1536EfS2_S2_S2_fjLj128EEEEELb0ELb0ELb1ELb1EEEvNS_9FwdParamsE,"ax",@progbits
	.align	128
        .global         _ZN10layer_norm13ln_fwd_kernelINS_13Kernel_traitsIf13__nv_bfloat16S2_S2_fjLj1536ELj1ELj4ELj1ELj16ENS_18Kernel_traits_baseILj1536EfS2_S2_S2_fjLj128EEEEELb0ELb0ELb1ELb1EEEvNS_9FwdParamsE
        .type           _ZN10layer_norm13ln_fwd_kernelINS_13Kernel_traitsIf13__nv_bfloat16S2_S2_fjLj1536ELj1ELj4ELj1ELj16ENS_18Kernel_traits_baseILj1536EfS2_S2_S2_fjLj128EEEEELb0ELb0ELb1ELb1EEEvNS_9FwdParamsE,@function
        .size           _ZN10layer_norm13ln_fwd_kernelINS_13Kernel_traitsIf13__nv_bfloat16S2_S2_fjLj1536ELj1ELj4ELj1ELj16ENS_18Kernel_traits_baseILj1536EfS2_S2_S2_fjLj128EEEEELb0ELb0ELb1ELb1EEEvNS_9FwdParamsE,(.L_x_54363 - _ZN10layer_norm13ln_fwd_kernelINS_13Kernel_traitsIf13__nv_bfloat16S2_S2_fjLj1536ELj1ELj4ELj1ELj16ENS_18Kernel_traits_baseILj1536EfS2_S2_S2_fjLj128EEEEELb0ELb0ELb1ELb1EEEvNS_9FwdParamsE)
        .other          _ZN10layer_norm13ln_fwd_kernelINS_13Kernel_traitsIf13__nv_bfloat16S2_S2_fjLj1536ELj1ELj4ELj1ELj16ENS_18Kernel_traits_baseILj1536EfS2_S2_S2_fjLj128EEEEELb0ELb0ELb1ELb1EEEvNS_9FwdParamsE,@"STO_CUDA_ENTRY STV_DEFAULT"
_ZN10layer_norm13ln_fwd_kernelINS_13Kernel_traitsIf13__nv_bfloat16S2_S2_fjLj1536ELj1ELj4ELj1ELj16ENS_18Kernel_traits_baseILj1536EfS2_S2_S2_fjLj128EEEEELb0ELb0ELb1ELb1EEEvNS_9FwdParamsE:
.text._ZN10layer_norm13ln_fwd_kernelINS_13Kernel_traitsIf13__nv_bfloat16S2_S2_fjLj1536ELj1ELj4ELj1ELj16ENS_18Kernel_traits_baseILj1536EfS2_S2_S2_fjLj128EEEEELb0ELb0ELb1ELb1EEEvNS_9FwdParamsE:
        /* <DEDUP_REMOVED lines=41> */
.L_x_10953:
        /* <DEDUP_REMOVED lines=38> */
.L_x_10954:
[----:B------:R-:W1:Y:S01]  /*04f0*/  LDCU UR4, c[0x0][0x384] ;  /* 0x00007080ff0477ac */ /* 0x000e620008000800 */
[----:B------:R-:W2:Y:S01]  /*0500*/  LDCU.U8 UR5, c[0x0][0x410] ;  /* 0x00008200ff0577ac */ /* 0x000ea20008000000 */
[----:B------:R-:W3:Y:S01]  /*0510*/  LDCU UR10, c[0x0][0x448] ;  /* 0x00008900ff0a77ac */ /* 0x000ee20008000800 */
[----:B------:R-:W4:Y:S01]  /*0520*/  LDCU.64 UR8, c[0x0][0x3a0] ;  /* 0x00007400ff0877ac */ /* 0x000f220008000a00 */
[----:B-1----:R-:W-:-:S13]  /*0530*/  ISETP.GE.AND P0, PT, R2, UR4, PT ;  /* 0x0000000402007c0c */ /* 0x002fda000bf06270 */
[----:B--234-:R-:W-:Y:S05]  /*0540*/  @P0 EXIT ;  /* 0x000000000000094d */ /* 0x01cfea0003800000 */
.L_x_10970:
[----:B------:R-:W1:Y:S08]  /*0550*/  LDC.64 R122, c[0x0][0x3f0] ;  /* 0x0000fc00ff7a7b82 */ /* 0x000e700000000a00 */
[----:B------:R-:W2:Y:S01]  /*0560*/  LDC R13, c[0x0][0x388] ;  /* 0x0000e200ff0d7b82 */ /* 0x000ea20000000800 */
[----:B-1----:R-:W-:-:S06]  /*0570*/  IMAD.WIDE R122, R2, 0x4, R122 ;  /* 0x00000004027a7825 */ /* 0x002fcc00078e027a */
[----:B------:R-:W3:Y:S01]  /*0580*/  LDG.E R122, desc[UR6][R122.64] ;  /* 0x000000067a7a7981 */ /* 0x000ee2000c1e1900 */
[----:B------:R-:W-:Y:S01]  /*0590*/  HFMA2 R130, -RZ, RZ, 0, 0 ;  /* 0x00000000ff827431 */ /* 0x000fe200000001ff */
[----:B---3--:R-:W-:-:S13]  /*05a0*/  ISETP.GE.AND P0, PT, R122, 0x1, PT ;  /* 0x000000017a00780c */ /* 0x008fda0003f06270 */
[----:B0-----:R-:W-:Y:S01]  /*05b0*/  @P0 IADD3 R4, PT, PT, R122, -0x1, RZ ;  /* 0xffffffff7a040810 */ /* 0x001fe20007ffe0ff */
[----:B------:R-:W0:Y:S04]  /*05c0*/  @P0 LDC.64 R6, c[0x0][0x390] ;  /* 0x0000e400ff060b82 */ /* 0x000e280000000a00 */
[----:B--2---:R-:W-:-:S04]  /*05d0*/  @P0 IMAD R3, R4, R13, RZ ;  /* 0x0000000d04030224 */ /* 0x004fc800078e02ff */
[----:B------:R-:W1:Y:S01]  /*05e0*/  LDC.64 R4, c[0x0][0x3f8] ;  /* 0x0000fe00ff047b82 */ /* 0x000e620000000a00 */
[----:B------:R-:W-:-:S04]  /*05f0*/  @P0 SHF.R.S32.HI R8, RZ, 0x1f, R3 ;  /* 0x0000001fff080819 */ /* 0x000fc80000011403 */
[----:B------:R-:W-:-:S04]  /*0600*/  @P0 LEA.HI R3, R8, R3, RZ, 0x3 ;  /* 0x0000000308030211 */ /* 0x000fc800078f18ff */
[----:B------:R-:W-:-:S05]  /*0610*/  @P0 LEA.HI.SX32 R130, R3, R0, 0x1d ;  /* 0x0000000003820211 */ /* 0x000fca00078feaff */
[----:B0-----:R-:W-:-:S05]  /*0620*/  @P0 IMAD.WIDE.U32 R6, R130, 0x10, R6 ;  /* 0x0000001082060825 */ /* 0x001fca00078e0006 */
[----:B------:R-:W2:Y:S01]  /*0630*/  @P0 LDG.E.128 R16, desc[UR6][R6.64] ;  /* 0x0000000606100981 */ /* 0x000ea2000c1e1d00 */
[----:B-1----:R-:W-:-:S05]  /*0640*/  IMAD.WIDE R4, R2, 0x4, R4 ;  /* 0x0000000402047825 */ /* 0x002fca00078e0204 */
[----:B-----5:R0:W5:Y:S01]  /*0650*/  LDG.E R11, desc[UR6][R4.64] ;  /* 0x00000006040b7981 */ /* 0x020162000c1e1900 */
        /* <DEDUP_REMOVED lines=16> */
[----:B------:R-:W-:Y:S02]  /*0760*/  @P1 SHF.L.U32 R119, R9, 0x10, RZ ;  /* 0x0000001009771819 */ /* 0x000fe400000006ff */
        /* <DEDUP_REMOVED lines=10> */
[C---:B------:R-:W-:Y:S02]  /*0810*/  PRMT R9, R4.reuse, 0x7632, R9 ;  /* 0x0000763204097816 */ /* 0x040fe40000000009 */
[----:B------:R-:W-:Y:S02]  /*0820*/  PRMT R5, R5, 0x7632, R5 ;  /* 0x0000763205057816 */ /* 0x000fe40000000005 */
[----:B------:R-:W-:Y:S02]  /*0830*/  SHF.L.U32 R15, R4, 0x10, RZ ;  /* 0x00000010040f7819 */ /* 0x000fe400000006ff */
[----:B------:R-:W-:Y:S02]  /*0840*/  SHF.L.U32 R9, R9, 0x10, RZ ;  /* 0x0000001009097819 */ /* 0x000fe400000006ff */
[----:B------:R-:W-:Y:S02]  /*0850*/  SHF.L.U32 R4, R5, 0x10, RZ ;  /* 0x0000001005047819 */ /* 0x000fe400000006ff */
[----:B------:R-:W-:-:S02]  /*0860*/  SHF.L.U32 R120, R7, 0x10, RZ ;  /* 0x0000001007787819 */ /* 0x000fc400000006ff */
[C---:B------:R-:W-:Y:S01]  /*0870*/  PRMT R116, R6.reuse, 0x7632, R116 ;  /* 0x0000763206747816 */ /* 0x040fe20000000074 */
[----:B---3--:R-:W-:Y:S01]  /*0880*/  @P1 FFMA.FTZ R4, R119, R124, R4 ;  /* 0x0000007c77041223 */ /* 0x008fe20000010004 */
[----:B------:R-:W-:Y:S02]  /*0890*/  PRMT R7, R7, 0x7632, R7 ;  /* 0x0000763207077816 */ /* 0x000fe40000000007 */
[----:B------:R-:W-:Y:S02]  /*08a0*/  SHF.L.U32 R14, R6, 0x10, RZ ;  /* 0x00000010060e7819 */ /* 0x000fe400000006ff */
[----:B------:R-:W-:Y:S01]  /*08b0*/  @!P1 MOV R6, R9 ;  /* 0x0000000900069202 */ /* 0x000fe20000000f00 */
[----:B0-----:R-:W-:Y:S01]  /*08c0*/  @P1 FFMA.FTZ R6, R10, R118, R9 ;  /* 0x000000760a061223 */ /* 0x001fe20000010009 */
[----:B------:R-:W-:Y:S01]  /*08d0*/  @!P1 MOV R5, R12 ;  /* 0x0000000c00059202 */ /* 0x000fe20000000f00 */
[----:B-1----:R-:W-:Y:S01]  /*08e0*/  @P1 FFMA.FTZ R5, R117, R123, R12 ;  /* 0x0000007b75051223 */ /* 0x002fe2000001000c */
[----:B------:R-:W-:-:S02]  /*08f0*/  @P1 SHF.L.U32 R118, R8, 0x10, RZ ;  /* 0x0000001008761819 */ /* 0x000fc400000006ff */
[----:B------:R-:W-:Y:S02]  /*0900*/  @P1 SHF.L.U32 R124, R3, 0x10, RZ ;  /* 0x00000010037c1819 */ /* 0x000fe400000006ff */
[----:B------:R-:W-:Y:S02]  /*0910*/  @P1 SHF.L.U32 R117, R18, 0x10, RZ ;  /* 0x0000001012751819 */ /* 0x000fe400000006ff */
[----:B------:R-:W-:Y:S02]  /*0920*/  @P1 SHF.L.U32 R119, R19, 0x10, RZ ;  /* 0x0000001013771819 */ /* 0x000fe400000006ff */
[----:B------:R-:W-:Y:S02]  /*0930*/  SHF.L.U32 R9, R116, 0x10, RZ ;  /* 0x0000001074097819 */ /* 0x000fe400000006ff */
[----:B------:R-:W-:Y:S02]  /*0940*/  @P1 SHF.L.U32 R12, R16, 0x10, RZ ;  /* 0x00000010100c1819 */ /* 0x000fe400000006ff */
[----:B------:R-:W-:Y:S01]  /*0950*/  SHF.L.U32 R7, R7, 0x10, RZ ;  /* 0x0000001007077819 */ /* 0x000fe200000006ff */
[----:B----4-:R-:W-:Y:S01]  /*0960*/  @P1 FFMA.FTZ R9, R118, R126, R9 ;  /* 0x0000007e76091223 */ /* 0x010fe20000010009 */
[----:B------:R-:W-:Y:S01]  /*0970*/  @!P1 MOV R10, R14 ;  /* 0x0000000e000a9202 */ /* 0x000fe20000000f00 */
[----:B------:R-:W-:Y:S01]  /*0980*/  @P1 FFMA.FTZ R10, R117, R125, R14 ;  /* 0x0000007d750a1223 */ /* 0x000fe2000001000e */
[----:B------:R-:W-:Y:S01]  /*0990*/  @!P1 MOV R8, R120 ;  /* 0x0000007800089202 */ /* 0x000fe20000000f00 */
[----:B------:R-:W-:Y:S01]  /*09a0*/  @P1 FFMA.FTZ R8, R119, R127, R120 ;  /* 0x0000007f77081223 */ /* 0x000fe20000010078 */
[----:B------:R-:W-:Y:S01]  /*09b0*/  @!P1 MOV R3, R15 ;  /* 0x0000000f00039202 */ /* 0x000fe20000000f00 */
[----:B------:R-:W-:Y:S01]  /*09c0*/  @P1 FFMA.FTZ R3, R12, R121, R15 ;  /* 0x000000790c031223 */ /* 0x000fe2000001000f */
        /* <DEDUP_REMOVED lines=14> */
.L_x_10955:
[----:B------:R-:W0:Y:S01]  /*0ab0*/  @P0 LDC R12, c[0x0][0x40c] ;  /* 0x00010300ff0c0b82 */ /* 0x000e220000000800 */
[----:B------:R-:W-:Y:S02]  /*0ac0*/  @P0 SHF.L.U32 R7, R9, 0x10, RZ ;  /* 0x0000001009070819 */ /* 0x000fe400000006ff */
[----:B------:R-:W-:Y:S02]  /*0ad0*/  @P0 SHF.L.U32 R10, R10, 0x10, RZ ;  /* 0x000000100a0a0819 */ /* 0x000fe400000006ff */
[----:B------:R-:W-:Y:S02]  /*0ae0*/  @P0 SHF.L.U32 R8, R8, 0x10, RZ ;  /* 0x0000001008080819 */ /* 0x000fe400000006ff */
[----:B------:R-:W-:Y:S01]  /*0af0*/  MOV R4, RZ ;  /* 0x000000ff00047202 */ /* 0x000fe20000000f00 */
[----:B------:R-:W1:Y:S01]  /*0b00*/  @P0 LDC R5, c[0x0][0x40c] ;  /* 0x00010300ff050b82 */ /* 0x000e620000000800 */
[----:B------:R-:W-:Y:S02]  /*0b10*/  @P0 SHF.L.U32 R120, R3, 0x10, RZ ;  /* 0x0000001003780819 */ /* 0x000fe400000006ff */
[----:B------:R-:W-:-:S02]  /*0b20*/  @P0 SHF.L.U32 R14, R17, 0x10, RZ ;  /* 0x00000010110e0819 */ /* 0x000fc400000006ff */
[----:B------:R-:W-:Y:S02]  /*0b30*/  @P0 SHF.L.U32 R116, R18, 0x10, RZ ;  /* 0x0000001012740819 */ /* 0x000fe400000006ff */
[----:B------:R-:W-:Y:S01]  /*0b40*/  @P0 SHF.L.U32 R118, R19, 0x10, RZ ;  /* 0x0000001013760819 */ /* 0x000fe200000006ff */
[----:B------:R-:W2:Y:S01]  /*0b50*/  @P0 LDC R121, c[0x0][0x40c] ;  /* 0x00010300ff790b82 */ /* 0x000ea20000000800 */
[----:B------:R-:W-:Y:S02]  /*0b60*/  MOV R6, RZ ;  /* 0x000000ff00067202 */ /* 0x000fe40000000f00 */
[----:B------:R-:W-:Y:S02]  /*0b70*/  MOV R9, RZ ;  /* 0x000000ff00097202 */ /* 0x000fe40000000f00 */
[----:B------:R-:W-:-:S03]  /*0b80*/  MOV R3, RZ ;  /* 0x000000ff00037202 */ /* 0x000fc60000000f00 */
[----:B------:R-:W3:Y:S01]  /*0b90*/  @P0 LDC R125, c[0x0][0x40c] ;  /* 0x00010300ff7d0b82 */ /* 0x000ee20000000800 */
[----:B0-----:R-:W-:Y:S01]  /*0ba0*/  @P0 FMUL.FTZ R4, R7, R12 ;  /* 0x0000000c07040220 */ /* 0x001fe20000410000 */
[----:B------:R-:W-:Y:S02]  /*0bb0*/  @P0 SHF.L.U32 R12, R16, 0x10, RZ ;  /* 0x00000010100c0819 */ /* 0x000fe400000006ff */
[----:B------:R-:W-:-:S04]  /*0bc0*/  MOV R7, RZ ;  /* 0x000000ff00077202 */ /* 0x000fc80000000f00 */
[----:B------:R-:W0:Y:S01]  /*0bd0*/  @P0 LDC R15, c[0x0][0x40c] ;  /* 0x00010300ff0f0b82 */ /* 0x000e220000000800 */
[----:B-1----:R-:W-:Y:S01]  /*0be0*/  @P0 FMUL.FTZ R6, R10, R5 ;  /* 0x000000050a060220 */ /* 0x002fe20000410000 */
[----:B------:R-:W-:Y:S02]  /*0bf0*/  MOV R5, RZ ;  /* 0x000000ff00057202 */ /* 0x000fe40000000f00 */
[----:B------:R-:W-:-:S04]  /*0c00*/  MOV R10, RZ ;  /* 0x000000ff000a7202 */ /* 0x000fc80000000f00 */
[----:B------:R-:W1:Y:S01]  /*0c10*/  @P0 LDC R117, c[0x0][0x40c] ;  /* 0x00010300ff750b82 */ /* 0x000e620000000800 */
[----:B--2---:R-:W-:Y:S01]  /*0c20*/  @P0 FMUL.FTZ R9, R8, R121 ;  /* 0x0000007908090220 */ /* 0x004fe20000410000 */
[----:B------:R-:W-:-:S06]  /*0c30*/  MOV R8, RZ ;  /* 0x000000ff00087202 */ /* 0x000fcc0000000f00 */
[----:B------:R-:W2:Y:S01]  /*0c40*/  @P0 LDC R119, c[0x0][0x40c] ;  /* 0x00010300ff770b82 */ /* 0x000ea20000000800 */
[----:B---3--:R-:W-:-:S05]  /*0c50*/  @P0 FMUL.FTZ R7, R120, R125 ;  /* 0x0000007d78070220 */ /* 0x008fca0000410000 */
[----:B------:R-:W-:Y:S02]  /*0c60*/  F2FP.BF16.F32.PACK_AB R120, RZ, R7 ;  /* 0x00000007ff78723e */ /* 0x000fe400000010ff */
[----:B------:R-:W3:Y:S01]  /*0c70*/  @P0 LDC R123, c[0x0][0x40c] ;  /* 0x00010300ff7b0b82 */ /* 0x000ee20000000800 */
[----:B0-----:R-:W-:Y:S01]  /*0c80*/  @P0 FMUL.FTZ R3, R12, R15 ;  /* 0x0000000f0c030220 */ /* 0x001fe20000410000 */
[----:B------:R-:W-:Y:S02]  /*0c90*/  F2FP.BF16.F32.PACK_AB R12, RZ, R6 ;  /* 0x00000006ff0c723e */ /* 0x000fe400000010ff */
[----:B------:R-:W-:Y:S01]  /*0ca0*/  F2FP.BF16.F32.PACK_AB R15, RZ, R9 ;  /* 0x00000009ff0f723e */ /* 0x000fe200000010ff */
[----:B-1----:R-:W-:Y:S01]  /*0cb0*/  @P0 FMUL.FTZ R5, R14, R117 ;  /* 0x000000750e050220 */ /* 0x002fe20000410000 */
[----:B------:R-:W-:-:S04]  /*0cc0*/  F2FP.BF16.F32.PACK_AB R14, RZ, R4 ;  /* 0x00000004ff0e723e */ /* 0x000fc800000010ff */
[----:B------:R-:W-:Y:S01]  /*0cd0*/  F2FP.BF16.F32.PACK_AB R117, RZ, R5 ;  /* 0x00000005ff75723e */ /* 0x000fe200000010ff */
[----:B--2---:R-:W-:Y:S01]  /*0ce0*/  @P0 FMUL.FTZ R10, R116, R119 ;  /* 0x00000077740a0220 */ /* 0x004fe20000410000 */
[----:B------:R-:W-:Y:S02]  /*0cf0*/  F2FP.BF16.F32.PACK_AB R116, RZ, R3 ;  /* 0x00000003ff74723e */ /* 0x000fe400000010ff */
[----:B------:R-:W-:Y:S02]  /*0d00*/  PRMT R117, R117, 0x5410, R14 ;  /* 0x0000541075757816 */ /* 0x000fe4000000000e */
[----:B------:R-:W-:Y:S01]  /*0d10*/  PRMT R116, R116, 0x5410, R12 ;  /* 0x0000541074747816 */ /* 0x000fe2000000000c */
[----:B---3--:R-:W-:Y:S01]  /*0d20*/  @P0 FMUL.FTZ R8, R118, R123 ;  /* 0x0000007b76080220 */ /* 0x008fe20000410000 */
[----:B------:R-:W-:-:S04]  /*0d30*/  F2FP.BF16.F32.PACK_AB R118, RZ, R10 ;  /* 0x0000000aff76723e */ /* 0x000fc800000010ff */
[----:B------:R-:W-:Y:S02]  /*0d40*/  F2FP.BF16.F32.PACK_AB R119, RZ, R8 ;  /* 0x00000008ff77723e */ /* 0x000fe400000010ff */
[----:B------:R-:W-:Y:S02]  /*0d50*/  PRMT R118, R118, 0x5410, R15 ;  /* 0x0000541076767816 */ /* 0x000fe4000000000f */
[----:B------:R-:W-:-:S07]  /*0d60*/  PRMT R119, R119, 0x5410, R120 ;  /* 0x0000541077777816 */ /* 0x000fce0000000078 */
.L_x_10956:
        /* <DEDUP_REMOVED lines=31> */
[----:B-1----:R-:W-:Y:S01]  /*0f60*/  @P1 FFMA.FTZ R120, R133, R135, R120 ;  /* 0x0000008785781223 */ /* 0x002fe20000010078 */
[----:B------:R-:W-:Y:S02]  /*0f70*/  SHF.L.U32 R12, R12, 0x10, RZ ;  /* 0x000000100c0c7819 */ /* 0x000fe400000006ff */
[----:B------:R-:W-:Y:S02]  /*0f80*/  SHF.L.U32 R121, R117, 0x10, RZ ;  /* 0x0000001075797819 */ /* 0x000fe400000006ff */
[----:B------:R-:W-:Y:S01]  /*0f90*/  SHF.L.U32 R128, R118, 0x10, RZ ;  /* 0x0000001076807819 */ /* 0x000fe200000006ff */
[----:B0-----:R-:W-:Y:S01]  /*0fa0*/  @P1 FFMA.FTZ R12, R127, R132, R12 ;  /* 0x000000847f0c1223 */ /* 0x001fe2000001000c */
[----:B------:R-:W-:Y:S01]  /*0fb0*/  SHF.L.U32 R125, R119, 0x10, RZ ;  /* 0x00000010777d7819 */ /* 0x000fe200000006ff */
[----:B---3--:R-:W-:Y:S01]  /*0fc0*/  @P1 FFMA.FTZ R121, R124, R136, R121 ;  /* 0x000000887c791223 */ /* 0x008fe20000010079 */
[----:B------:R-:W-:-:S02]  /*0fd0*/  PRMT R118, R118, 0x7632, R118 ;  /* 0x0000763276767816 */ /* 0x000fc40000000076 */
[----:B------:R-:W-:Y:S02]  /*0fe0*/  PRMT R119, R119, 0x7632, R119 ;  /* 0x0000763277777816 */ /* 0x000fe40000000077 */
[----:B------:R-:W-:Y:S02]  /*0ff0*/  SHF.L.U32 R116, R116, 0x10, RZ ;  /* 0x0000001074747819 */ /* 0x000fe400000006ff */
[----:B------:R-:W-:Y:S02]  /*1000*/  @P1 SHF.L.U32 R117, R126, 0x10, RZ ;  /* 0x000000107e751819 */ /* 0x000fe400000006ff */
[----:B------:R-:W-:Y:S02]  /*1010*/  @P1 SHF.L.U32 R132, R123, 0x10, RZ ;  /* 0x000000107b841819 */ /* 0x000fe400000006ff */
[----:B------:R-:W-:Y:S02]  /*1020*/  @P1 SHF.L.U32 R135, R18, 0x10, RZ ;  /* 0x0000001012871819 */ /* 0x000fe400000006ff */
[----:B------:R-:W-:-:S02]  /*1030*/  @P1 SHF.L.U32 R136, R19, 0x10, RZ ;  /* 0x0000001013881819 */ /* 0x000fc400000006ff */
[----:B------:R-:W-:Y:S02]  /*1040*/  SHF.L.U32 R124, R118, 0x10, RZ ;  /* 0x00000010767c7819 */ /* 0x000fe400000006ff */
[----:B------:R-:W-:Y:S01]  /*1050*/  @P1 SHF.L.U32 R133, R16, 0x10, RZ ;  /* 0x0000001010851819 */ /* 0x000fe200000006ff */
[----:B----4-:R-:W-:Y:S01]  /*1060*/  @P1 FFMA.FTZ R125, R136, R139, R125 ;  /* 0x0000008b887d1223 */ /* 0x010fe2000001007d */
[----:B------:R-:W-:Y:S01]  /*1070*/  SHF.L.U32 R127, R119, 0x10, RZ ;  /* 0x00000010777f7819 */ /* 0x000fe200000006ff */
        /* <DEDUP_REMOVED lines=19> */
.L_x_10957:
[----:B------:R-:W0:Y:S01]  /*11b0*/  @P0 LDC R116, c[0x0][0x40c] ;  /* 0x00010300ff740b82 */ /* 0x000e220000000800 */
[----:B------:R-:W-:Y:S02]  /*11c0*/  @P0 SHF.L.U32 R127, R127, 0x10, RZ ;  /* 0x000000107f7f0819 */ /* 0x000fe400000006ff */
[----:B------:R-:W-:Y:S02]  /*11d0*/  CS2R R120, SRZ ;  /* 0x0000000000787805 */ /* 0x000fe4000001ff00 */
[----:B------:R-:W-:Y:S01]  /*11e0*/  @P0 SHF.L.U32 R118, R12, 0x10, RZ ;  /* 0x000000100c760819 */ /* 0x000fe200000006ff */
[----:B------:R-:W-:Y:S01]  /*11f0*/  HFMA2 R12, -RZ, RZ, 0, 0 ;  /* 0x00000000ff0c7431 */ /* 0x000fe200000001ff */
[----:B------:R-:W-:Y:S02]  /*1200*/  @P0 SHF.L.U32 R126, R126, 0x10, RZ ;  /* 0x000000107e7e0819 */ /* 0x000fe400000006ff */
[----:B------:R-:W-:Y:S01]  /*1210*/  MOV R124, RZ ;  /* 0x000000ff007c7202 */ /* 0x000fe20000000f00 */
[----:B------:R-:W1:Y:S01]  /*1220*/  @P0 LDC R125, c[0x0][0x40c] ;  /* 0x00010300ff7d0b82 */ /* 0x000e620000000800 */
[----:B------:R-:W-:Y:S01]  /*1230*/  @P0 SHF.L.U32 R134, R123, 0x10, RZ ;  /* 0x000000107b860819 */ /* 0x000fe200000006ff */
[----:B------:R-:W-:Y:S01]  /*1240*/  HFMA2 R123, -RZ, RZ, 0, 0 ;  /* 0x00000000ff7b7431 */ /* 0x000fe200000001ff */
[----:B------:R-:W-:-:S02]  /*1250*/  @P0 SHF.L.U32 R128, R18, 0x10, RZ ;  /* 0x0000001012800819 */ /* 0x000fc400000006ff */
[----:B------:R-:W-:-:S03]  /*1260*/  @P0 SHF.L.U32 R132, R19, 0x10, RZ ;  /* 0x0000001013840819 */ /* 0x000fc600000006ff */
[----:B------:R-:W2:Y:S08]  /*1270*/  @P0 LDC R135, c[0x0][0x40c] ;  /* 0x00010300ff870b82 */ /* 0x000eb00000000800 */
[----:B------:R-:W3:Y:S01]  /*1280*/  @P0 LDC R117, c[0x0][0x40c] ;  /* 0x00010300ff750b82 */ /* 0x000ee20000000800 */
[----:B0-----:R-:W-:Y:S01]  /*1290*/  @P0 FMUL.FTZ R12, R127, R116 ;  /* 0x000000747f0c0220 */ /* 0x001fe20000410000 */
[----:B------:R-:W-:-:S06]  /*12a0*/  @P0 SHF.L.U32 R116, R16, 0x10, RZ ;  /* 0x0000001010740819 */ /* 0x000fcc00000006ff */
[----:B------:R-:W0:Y:S01]  /*12b0*/  @P0 LDC R119, c[0x0][0x40c] ;  /* 0x00010300ff770b82 */ /* 0x000e220000000800 */
[----:B-1----:R-:W-:Y:S01]  /*12c0*/  @P0 FMUL.FTZ R121, R118, R125 ;  /* 0x0000007d76790220 */ /* 0x002fe20000410000 */
[----:B------:R-:W-:Y:S02]  /*12d0*/  @P0 SHF.L.U32 R118, R17, 0x10, RZ ;  /* 0x0000001011760819 */ /* 0x000fe400000006ff */
[----:B------:R-:W-:-:S04]  /*12e0*/  MOV R125, RZ ;  /* 0x000000ff007d7202 */ /* 0x000fc80000000f00 */
[----:B------:R-:W1:Y:S01]  /*12f0*/  @P0 LDC R139, c[0x0][0x40c] ;  /* 0x00010300ff8b0b82 */ /* 0x000e620000000800 */
[----:B--2---:R-:W-:Y:S01]  /*1300*/  @P0 FMUL.FTZ R124, R126, R135 ;  /* 0x000000877e7c0220 */ /* 0x004fe20000410000 */
[----:B------:R-:W-:-:S06]  /*1310*/  CS2R R126, SRZ ;  /* 0x00000000007e7805 */ /* 0x000fcc000001ff00 */
        /* <DEDUP_REMOVED lines=12> */
[----:B--2---:R-:W-:-:S05]  /*13e0*/  @P0 FMUL.FTZ R123, R128, R133 ;  /* 0x00000085807b0220 */ /* 0x004fca0000410000 */
[----:B------:R-:W-:Y:S01]  /*13f0*/  F2FP.BF16.F32.PACK_AB R128, RZ, R123 ;  /* 0x0000007bff80723e */ /* 0x000fe200000010ff */
[----:B---3--:R-:W-:Y:S01]  /*1400*/  @P0 FMUL.FTZ R125, R132, R137 ;  /* 0x00000089847d0220 */ /* 0x008fe20000410000 */
[----:B------:R-:W-:-:S04]  /*1410*/  F2FP.BF16.F32.PACK_AB R132, RZ, R124 ;  /* 0x0000007cff84723e */ /* 0x000fc800000010ff */
[----:B------:R-:W-:Y:S02]  /*1420*/  F2FP.BF16.F32.PACK_AB R133, RZ, R125 ;  /* 0x0000007dff85723e */ /* 0x000fe400000010ff */
[----:B------:R-:W-:Y:S02]  /*1430*/  PRMT R118, R128, 0x5410, R132 ;  /* 0x0000541080767816 */ /* 0x000fe40000000084 */
[----:B------:R-:W-:-:S07]  /*1440*/  PRMT R119, R133, 0x5410, R134 ;  /* 0x0000541085777816 */ /* 0x000fce0000000086 */
.L_x_10958:
[----:B------:R-:W0:Y:S01]  /*1450*/  @P0 LDC.64 R138, c[0x0][0x390] ;  /* 0x0000e400ff8a0b82 */ /* 0x000e220000000a00 */
[----:B------:R-:W-:Y:S01]  /*1460*/  @P0 IADD3 R133, PT, PT, R130, 0x40, RZ ;  /* 0x0000004082850810 */ /* 0x000fe20007ffe0ff */
[----:B------:R-:W-:-:S05]  /*1470*/  IMAD.WIDE.U32 R136, R131, 0x10, R14 ;  /* 0x0000001083887825 */ /* 0x000fca00078e000e */
[----:B------:R1:W-:Y:S01]  /*1480*/  STG.E.128 desc[UR6][R136.64], R116 ;  /* 0x0000007488007986 */ /* 0x0003e2000c101d06 */
[----:B0-----:R-:W-:-:S05]  /*1490*/  @P0 IMAD.WIDE.U32 R138, R133, 0x10, R138 ;  /* 0x00000010858a0825 */ /* 0x001fca00078e008a */
[----:B------:R-:W2:Y:S01]  /*14a0*/  @P0 LDG.E.128 R16, desc[UR6][R138.64] ;  /* 0x000000068a100981 */ /* 0x000ea2000c1e1d00 */
[----:B------:R-:W-:Y:S02]  /*14b0*/  IADD3 R141, PT, PT, R129, 0x40, RZ ;  /* 0x00000040818d7810 */ /* 0x000fe40007ffe0ff */
        /* <DEDUP_REMOVED lines=20> */
[----:B--2---:R-:W-:-:S02]  /*1600*/  PRMT R132, R116, 0x7632, R132 ;  /* 0x0000763274847816 */ /* 0x004fc40000000084 */
[----:B------:R-:W-:Y:S02]  /*1610*/  SHF.L.U32 R137, R118, 0x10, RZ ;  /* 0x0000001076897819 */ /* 0x000fe400000006ff */
[----:B------:R-:W-:Y:S02]  /*1620*/  SHF.L.U32 R132, R132, 0x10, RZ ;  /* 0x0000001084847819 */ /* 0x000fe400000006ff */
[----:B------:R-:W-:Y:S02]  /*1630*/  PRMT R118, R118, 0x7632, R118 ;  /* 0x0000763276767816 */ /* 0x000fe40000000076 */
[----:B------:R-:W-:Y:S01]  /*1640*/  @!P1 MOV R128, R132 ;  /* 0x0000008400809202 */ /* 0x000fe20000000f00 */
[----:B0-----:R-:W-:Y:S01]  /*1650*/  @P1 FFMA.FTZ R128, R135, R136, R132 ;  /* 0x0000008887801223 */ /* 0x001fe20000010084 */
[----:B------:R-:W-:Y:S02]  /*1660*/  @P1 SHF.L.U32 R136, R131, 0x10, RZ ;  /* 0x0000001083881819 */ /* 0x000fe400000006ff */
[----:B------:R-:W-:-:S02]  /*1670*/  PRMT R131, R117, 0x7632, R131 ;  /* 0x0000763275837816 */ /* 0x000fc40000000083 */
[----:B------:R-:W-:Y:S02]  /*1680*/  SHF.L.U32 R132, R117, 0x10, RZ ;  /* 0x0000001075847819 */ /* 0x000fe400000006ff */
[----:B------:R-:W-:Y:S02]  /*1690*/  SHF.L.U32 R131, R131, 0x10, RZ ;  /* 0x0000001083837819 */ /* 0x000fe400000006ff */
[----:B------:R-:W-:Y:S01]  /*16a0*/  SHF.L.U32 R135, R119, 0x10, RZ ;  /* 0x0000001077877819 */ /* 0x000fe200000006ff */
[----:B-1----:R-:W-:Y:S01]  /*16b0*/  @P1 FFMA.FTZ R132, R139, R138, R132 ;  /* 0x0000008a8b841223 */ /* 0x002fe20000010084 */
[----:B------:R-:W-:Y:S01]  /*16c0*/  PRMT R119, R119, 0x7632, R119 ;  /* 0x0000763277777816 */ /* 0x000fe20000000077 */
[----:B---3--:R-:W-:Y:S01]  /*16d0*/  @P1 FFMA.FTZ R131, R136, R142, R131 ;  /* 0x0000008e88831223 */ /* 0x008fe20000010083 */
[----:B------:R-:W-:Y:S01]  /*16e0*/  @P1 SHF.L.U32 R138, R133, 0x10, RZ ;  /* 0x00000010858a1819 */ /* 0x000fe200000006ff */
[----:B----4-:R-:W-:Y:S01]  /*16f0*/  @P1 FFMA.FTZ R135, R146, R145, R135 ;  /* 0x0000009192871223 */ /* 0x010fe20000010087 */
[----:B------:R-:W-:-:S02]  /*1700*/  SHF.L.U32 R116, R116, 0x10, RZ ;  /* 0x0000001074747819 */ /* 0x000fc400000006ff */
[----:B------:R-:W-:Y:S02]  /*1710*/  @P1 SHF.L.U32 R117, R134, 0x10, RZ ;  /* 0x0000001086751819 */ /* 0x000fe400000006ff */
[----:B------:R-:W-:Y:S02]  /*1720*/  @P1 SHF.L.U32 R142, R18, 0x10, RZ ;  /* 0x00000010128e1819 */ /* 0x000fe400000006ff */
[----:B------:R-:W-:Y:S02]  /*1730*/  SHF.L.U32 R136, R118, 0x10, RZ ;  /* 0x0000001076887819 */ /* 0x000fe400000006ff */
[----:B------:R-:W-:Y:S01]  /*1740*/  @P1 SHF.L.U32 R139, R16, 0x10, RZ ;  /* 0x00000010108b1819 */ /* 0x000fe200000006ff */
[----:B------:R-:W-:Y:S01]  /*1750*/  @P1 FFMA.FTZ R137, R142, R143, R137 ;  /* 0x0000008f8e891223 */ /* 0x000fe20000010089 */
[----:B------:R-:W-:Y:S01]  /*1760*/  SHF.L.U32 R133, R119, 0x10, RZ ;  /* 0x0000001077857819 */ /* 0x000fe200000006ff */
[----:B------:R-:W-:Y:S01]  /*1770*/  @P1 FFMA.FTZ R136, R117, R144, R136 ;  /* 0x0000009075881223 */ /* 0x000fe20000010088 */
[----:B------:R-:W-:Y:S01]  /*1780*/  @!P1 MOV R134, R116 ;  /* 0x0000007400869202 */ /* 0x000fe20000000f00 */
        /* <DEDUP_REMOVED lines=15> */
.L_x_10959:
[----:B------:R-:W0:Y:S01]  /*1880*/  @P0 LDC R119, c[0x0][0x40c] ;  /* 0x00010300ff770b82 */ /* 0x000e220000000800 */
[----:B------:R-:W-:Y:S01]  /*1890*/  @P0 SHF.L.U32 R116, R128, 0x10, RZ ;  /* 0x0000001080740819 */ /* 0x000fe200000006ff */
[----:B------:R-:W-:Y:S01]  /*18a0*/  HFMA2 R128, -RZ, RZ, 0, 0 ;  /* 0x00000000ff807431 */ /* 0x000fe200000001ff */
[----:B------:R-:W-:Y:S01]  /*18b0*/  @P0 SHF.L.U32 R118, R131, 0x10, RZ ;  /* 0x0000001083760819 */ /* 0x000fe200000006ff */
[----:B------:R-:W-:Y:S01]  /*18c0*/  HFMA2 R136, -RZ, RZ, 0, 0 ;  /* 0x00000000ff887431 */ /* 0x000fe200000001ff */
[----:B------:R-:W-:Y:S02]  /*18d0*/  @P0 SHF.L.U32 R134, R134, 0x10, RZ ;  /* 0x0000001086860819 */ /* 0x000fe400000006ff */
[----:B------:R-:W-:Y:S01]  /*18e0*/  MOV R131, RZ ;  /* 0x000000ff00837202 */ /* 0x000fe20000000f00 */
[----:B------:R-:W1:Y:S01]  /*18f0*/  @P0 LDC R135, c[0x0][0x40c] ;  /* 0x00010300ff870b82 */ /* 0x000e620000000800 */
[----:B------:R-:W-:Y:S02]  /*1900*/  @P0 SHF.L.U32 R142, R133, 0x10, RZ ;  /* 0x00000010858e0819 */ /* 0x000fe400000006ff */
[----:B------:R-:W-:-:S02]  /*1910*/  CS2R R132, SRZ ;  /* 0x0000000000847805 */ /* 0x000fc4000001ff00 */
[----:B------:R-:W-:-:S03]  /*1920*/  @P0 SHF.L.U32 R140, R19, 0x10, RZ ;  /* 0x00000010138c0819 */ /* 0x000fc600000006ff */
[----:B------:R-:W2:Y:S08]  /*1930*/  @P0 LDC R137, c[0x0][0x40c] ;  /* 0x00010300ff890b82 */ /* 0x000eb00000000800 */
[----:B------:R-:W3:Y:S01]  /*1940*/  @P0 LDC R117, c[0x0][0x40c] ;  /* 0x00010300ff750b82 */ /* 0x000ee20000000800 */
[----:B0-----:R-:W-:Y:S01]  /*1950*/  @P0 FMUL.FTZ R128, R116, R119 ;  /* 0x0000007774800220 */ /* 0x001fe20000410000 */
[----:B------:R-:W-:-:S02]  /*1960*/  @P0 SHF.L.U32 R116, R16, 0x10, RZ ;  /* 0x0000001010740819 */ /* 0x000fc400000006ff */
[----:B------:R-:W-:-:S04]  /*1970*/  @P0 SHF.L.U32 R119, R18, 0x10, RZ ;  /* 0x0000001012770819 */ /* 0x000fc800000006ff */
[----:B------:R-:W0:Y:S01]  /*1980*/  @P0 LDC R139, c[0x0][0x40c] ;  /* 0x00010300ff8b0b82 */ /* 0x000e220000000800 */
[----:B-1----:R-:W-:Y:S01]  /*1990*/  @P0 FMUL.FTZ R131, R118, R135 ;  /* 0x0000008776830220 */ /* 0x002fe20000410000 */
[----:B------:R-:W-:-:S06]  /*19a0*/  @P0 SHF.L.U32 R118, R17, 0x10, RZ ;  /* 0x0000001011760819 */ /* 0x000fcc00000006ff */
[----:B------:R-:W1:Y:S01]  /*19b0*/  @P0 LDC R145, c[0x0][0x40c] ;  /* 0x00010300ff910b82 */ /* 0x000e620000000800 */
[----:B--2---:R-:W-:Y:S01]  /*19c0*/  @P0 FMUL.FTZ R136, R134, R137 ;  /* 0x0000008986880220 */ /* 0x004fe20000410000 */
[----:B------:R-:W-:Y:S02]  /*19d0*/  CS2R R134, SRZ ;  /* 0x0000000000867805 */ /* 0x000fe4000001ff00 */
[----:B------:R-:W-:-:S04]  /*19e0*/  MOV R137, RZ ;  /* 0x000000ff00897202 */ /* 0x000fc80000000f00 */
        /* <DEDUP_REMOVED lines=9> */
[----:B-1----:R-:W-:-:S05]  /*1a80*/  @P0 FMUL.FTZ R133, R142, R145 ;  /* 0x000000918e850220 */ /* 0x002fca0000410000 */
[----:B------:R-:W-:Y:S01]  /*1a90*/  F2FP.BF16.F32.PACK_AB R142, RZ, R133 ;  /* 0x00000085ff8e723e */ /* 0x000fe200000010ff */
[----:B--2---:R-:W-:Y:S01]  /*1aa0*/  @P0 FMUL.FTZ R137, R119, R138 ;  /* 0x0000008a77890220 */ /* 0x004fe20000410000 */
[----:B------:R-:W-:-:S04]  /*1ab0*/  F2FP.BF16.F32.PACK_AB R119, RZ, R131 ;  /* 0x00000083ff77723e */ /* 0x000fc800000010ff */
[----:B------:R-:W-:Y:S02]  /*1ac0*/  F2FP.BF16.F32.PACK_AB R138, RZ, R137 ;  /* 0x00000089ff8a723e */ /* 0x000fe400000010ff */
[----:B------:R-:W-:Y:S01]  /*1ad0*/  PRMT R117, R118, 0x5410, R119 ;  /* 0x0000541076757816 */ /* 0x000fe20000000077 */
[----:B---3--:R-:W-:Y:S01]  /*1ae0*/  @P0 FMUL.FTZ R135, R140, R143 ;  /* 0x0000008f8c870220 */ /* 0x008fe20000410000 */
[----:B------:R-:W-:-:S04]  /*1af0*/  PRMT R118, R138, 0x5410, R139 ;  /* 0x000054108a767816 */ /* 0x000fc8000000008b */
[----:B------:R-:W-:-:S04]  /*1b00*/  F2FP.BF16.F32.PACK_AB R140, RZ, R135 ;  /* 0x00000087ff8c723e */ /* 0x000fc800000010ff */
[----:B------:R-:W-:-:S07]  /*1b10*/  PRMT R119, R140, 0x5410, R142 ;  /* 0x000054108c777816 */ /* 0x000fce000000008e */
.L_x_10960:
        /* <DEDUP_REMOVED lines=10> */
[----:B------:R-:W-:-:S05]  /*1bc0*/  IADD3 R119, PT, PT, R129, 0x60, RZ ;  /* 0x0000006081777810 */ /* 0x000fca0007ffe0ff */
        /* <DEDUP_REMOVED lines=9> */
[----:B------:R-:W-:-:S07]  /*1c60*/  @P1 SHF.L.U32 R145, R145, 0x10, RZ ;  /* 0x0000001091911819 */ /* 0x000fce00000006ff */
        /* <DEDUP_REMOVED lines=18> */
[----:B------:R-:W-:Y:S02]  /*1d90*/  @P1 SHF.L.U32 R118, R145, 0x10, RZ ;  /* 0x0000001091761819 */ /* 0x000fe400000006ff */
[----:B------:R-:W-:Y:S02]  /*1da0*/  SHF.L.U32 R141, R117, 0x10, RZ ;  /* 0x00000010758d7819 */ /* 0x000fe400000006ff */
[----:B------:R-:W-:Y:S02]  /*1db0*/  SHF.L.U32 R144, R116, 0x10, RZ ;  /* 0x0000001074907819 */ /* 0x000fe400000006ff */
[C---:B------:R-:W-:Y:S01]  /*1dc0*/  SHF.L.U32 R145, R119.reuse, 0x10, RZ ;  /* 0x0000001077917819 */ /* 0x040fe200000006ff */
[----:B------:R-:W2:Y:S01]  /*1dd0*/  @P1 LDC R149, c[0x0][0x40c] ;  /* 0x00010300ff951b82 */ /* 0x000ea20000000800 */
[----:B------:R-:W-:Y:S01]  /*1de0*/  PRMT R119, R119, 0x7632, R119 ;  /* 0x0000763277777816 */ /* 0x000fe20000000077 */
[----:B------:R-:W-:Y:S01]  /*1df0*/  @P1 FFMA.FTZ R141, R118, R143, R141 ;  /* 0x0000008f768d1223 */ /* 0x000fe2000001008d */
[----:B------:R-:W-:-:S02]  /*1e00*/  @P1 PRMT R116, R19, 0x7632, R116 ;  /* 0x0000763213741816 */ /* 0x000fc40000000074 */
[----:B------:R-:W-:Y:S02]  /*1e10*/  @P1 SHF.L.U32 R118, R19, 0x10, RZ ;  /* 0x0000001013761819 */ /* 0x000fe400000006ff */
[----:B------:R-:W-:Y:S02]  /*1e20*/  @P1 SHF.L.U32 R117, R16, 0x10, RZ ;  /* 0x0000001010751819 */ /* 0x000fe400000006ff */
[----:B------:R-:W-:Y:S02]  /*1e30*/  SHF.L.U32 R143, R119, 0x10, RZ ;  /* 0x00000010778f7819 */ /* 0x000fe400000006ff */
[----:B------:R-:W-:Y:S01]  /*1e40*/  @P1 SHF.L.U32 R116, R116, 0x10, RZ ;  /* 0x0000001074741819 */ /* 0x000fe200000006ff */
[----:B0-----:R-:W-:Y:S01]  /*1e50*/  @P1 FFMA.FTZ R144, R117, R146, R144 ;  /* 0x0000009275901223 */ /* 0x001fe20000010090 */
[----:B------:R-:W-:Y:S02]  /*1e60*/  F2FP.BF16.F32.PACK_AB R117, RZ, R139 ;  /* 0x0000008bff75723e */ /* 0x000fe400000010ff */
[----:B------:R-:W-:Y:S01]  /*1e70*/  F2FP.BF16.F32.PACK_AB R146, RZ, R140 ;  /* 0x0000008cff92723e */ /* 0x000fe200000010ff */
[----:B-1----:R-:W-:Y:S01]  /*1e80*/  @P1 FFMA.FTZ R145, R118, R148, R145 ;  /* 0x0000009476911223 */ /* 0x002fe20000010091 */
[----:B------:R-:W-:-:S02]  /*1e90*/  F2FP.BF16.F32.PACK_AB R118, RZ, R138 ;  /* 0x0000008aff76723e */ /* 0x000fc400000010ff */
[----:B------:R-:W-:Y:S02]  /*1ea0*/  F2FP.BF16.F32.PACK_AB R147, RZ, R142 ;  /* 0x0000008eff93723e */ /* 0x000fe400000010ff */
[----:B------:R-:W-:Y:S02]  /*1eb0*/  F2FP.BF16.F32.PACK_AB R148, RZ, R141 ;  /* 0x0000008dff94723e */ /* 0x000fe400000010ff */
[----:B------:R-:W-:Y:S01]  /*1ec0*/  PRMT R117, R117, 0x5410, R118 ;  /* 0x0000541075757816 */ /* 0x000fe20000000076 */
[----:B--2---:R-:W-:Y:S01]  /*1ed0*/  @P1 FFMA.FTZ R143, R116, R149, R143 ;  /* 0x00000095748f1223 */ /* 0x004fe2000001008f */
[----:B------:R-:W-:Y:S02]  /*1ee0*/  F2FP.BF16.F32.PACK_AB R149, RZ, R145 ;  /* 0x00000091ff95723e */ /* 0x000fe400000010ff */
[----:B------:R-:W-:Y:S02]  /*1ef0*/  F2FP.BF16.F32.PACK_AB R116, RZ, R144 ;  /* 0x00000090ff74723e */ /* 0x000fe400000010ff */
[----:B------:R-:W-:-:S02]  /*1f00*/  F2FP.BF16.F32.PACK_AB R119, RZ, R143 ;  /* 0x0000008fff77723e */ /* 0x000fc400000010ff */
[----:B------:R-:W-:Y:S02]  /*1f10*/  PRMT R118, R147, 0x5410, R148 ;  /* 0x0000541093767816 */ /* 0x000fe40000000094 */
[----:B------:R-:W-:Y:S02]  /*1f20*/  PRMT R116, R116, 0x5410, R146 ;  /* 0x0000541074747816 */ /* 0x000fe40000000092 */
[----:B------:R-:W-:Y:S01]  /*1f30*/  PRMT R119, R149, 0x5410, R119 ;  /* 0x0000541095777816 */ /* 0x000fe20000000077 */
[----:B------:R-:W-:Y:S06]  /*1f40*/  BRA `(.L_x_10962) ;  /* 0x0000000000b07947 */ /* 0x000fec0003800000 */
.L_x_10961:
[----:B------:R-:W0:Y:S01]  /*1f50*/  @P0 LDC R139, c[0x0][0x40c] ;  /* 0x00010300ff8b0b82 */ /* 0x000e220000000800 */
[----:B------:R-:W-:Y:S02]  /*1f60*/  @P0 PRMT R117, R18, 0x7632, R117 ;  /* 0x0000763212750816 */ /* 0x000fe40000000075 */
[----:B------:R-:W-:Y:S02]  /*1f70*/  CS2R R140, SRZ ;  /* 0x00000000008c7805 */ /* 0x000fe4000001ff00 */
[----:B------:R-:W-:Y:S01]  /*1f80*/  @P0 PRMT R118, R19, 0x7632, R118 ;  /* 0x0000763213760816 */ /* 0x000fe20000000076 */
[----:B------:R-:W-:Y:S01]  /*1f90*/  HFMA2 R138, -RZ, RZ, 0, 0 ;  /* 0x00000000ff8a7431 */ /* 0x000fe200000001ff */
[----:B------:R-:W-:Y:S02]  /*1fa0*/  @P0 SHF.L.U32 R116, R143, 0x10, RZ ;  /* 0x000000108f740819 */ /* 0x000fe400000006ff */
[----:B------:R-:W-:Y:S01]  /*1fb0*/  @P0 SHF.L.U32 R117, R117, 0x10, RZ ;  /* 0x0000001075750819 */ /* 0x000fe200000006ff */
[----:B------:R-:W1:Y:S01]  /*1fc0*/  @P0 LDC R144, c[0x0][0x40c] ;  /* 0x00010300ff900b82 */ /* 0x000e620000000800 */
[----:B------:R-:W-:-:S02]  /*1fd0*/  @P0 SHF.L.U32 R118, R118, 0x10, RZ ;  /* 0x0000001076760819 */ /* 0x000fc400000006ff */
[----:B------:R-:W-:Y:S02]  /*1fe0*/  @P0 SHF.L.U32 R142, R142, 0x10, RZ ;  /* 0x000000108e8e0819 */ /* 0x000fe400000006ff */
[----:B------:R-:W-:Y:S02]  /*1ff0*/  MOV R143, RZ ;  /* 0x000000ff008f7202 */ /* 0x000fe40000000f00 */
[----:B------:R-:W-:Y:S01]  /*2000*/  @P0 SHF.L.U32 R148, R19, 0x10, RZ ;  /* 0x0000001013940819 */ /* 0x000fe200000006ff */
[----:B------:R-:W2:Y:S08]  /*2010*/  @P0 LDC R151, c[0x0][0x40c] ;  /* 0x00010300ff970b82 */ /* 0x000eb00000000800 */
[----:B------:R-:W3:Y:S01]  /*2020*/  @P0 LDC R145, c[0x0][0x40c] ;  /* 0x00010300ff910b82 */ /* 0x000ee20000000800 */
[----:B0-----:R-:W-:Y:S01]  /*2030*/  @P0 FMUL.FTZ R140, R116, R139 ;  /* 0x0000008b748c0220 */ /* 0x001fe20000410000 */
[----:B------:R-:W-:Y:S01]  /*2040*/  @P0 SHF.L.U32 R116, R16, 0x10, RZ ;  /* 0x0000001010740819 */ /* 0x000fe200000006ff */
[----:B------:R-:W-:-:S05]  /*2050*/  HFMA2 R139, -RZ, RZ, 0, 0 ;  /* 0x00000000ff8b7431 */ /* 0x000fca00000001ff */
        /* <DEDUP_REMOVED lines=8> */
[----:B------:R-:W-:Y:S02]  /*20e0*/  CS2R R144, SRZ ;  /* 0x0000000000907805 */ /* 0x000fe4000001ff00 */
[----:B------:R-:W-:-:S04]  /*20f0*/  MOV R142, RZ ;  /* 0x000000ff008e7202 */ /* 0x000fc80000000f00 */
        /* <DEDUP_REMOVED lines=17> */
.L_x_10962:
        /* <DEDUP_REMOVED lines=29> */
[----:B------:R-:W-:Y:S01]  /*23e0*/  SHF.L.U32 R149, R117, 0x10, RZ ;  /* 0x0000001075957819 */ /* 0x000fe200000006ff */
[----:B------:R-:W0:Y:S01]  /*23f0*/  @P1 LDC R150, c[0x0][0x40c] ;  /* 0x00010300ff961b82 */ /* 0x000e220000000800 */
[----:B------:R-:W-:Y:S02]  /*2400*/  @P1 SHF.L.U32 R148, R148, 0x10, RZ ;  /* 0x0000001094941819 */ /* 0x000fe400000006ff */
[----:B------:R-:W-:-:S03]  /*2410*/  @P1 SHF.L.U32 R117, R18, 0x10, RZ ;  /* 0x0000001012751819 */ /* 0x000fc600000006ff */
[----:B---3--:R-:W-:Y:S01]  /*2420*/  @P1 FFMA.FTZ R149, R148, R151, R149 ;  /* 0x0000009794951223 */ /* 0x008fe20000010095 */
[C---:B------:R-:W-:Y:S02]  /*2430*/  SHF.L.U32 R148, R118.reuse, 0x10, RZ ;  /* 0x0000001076947819 */ /* 0x040fe400000006ff */
[----:B------:R-:W-:-:S04]  /*2440*/  PRMT R118, R118, 0x7632, R118 ;  /* 0x0000763276767816 */ /* 0x000fc80000000076 */
[----:B------:R-:W-:Y:S01]  /*2450*/  SHF.L.U32 R151, R118, 0x10, RZ ;  /* 0x0000001076977819 */ /* 0x000fe200000006ff */
[----:B0-----:R-:W-:Y:S01]  /*2460*/  @P1 FFMA.FTZ R148, R117, R150, R148 ;  /* 0x0000009675941223 */ /* 0x001fe20000010094 */
[----:B------:R-:W-:Y:S02]  /*2470*/  @P1 PRMT R117, R18, 0x7632, R117 ;  /* 0x0000763212751816 */ /* 0x000fe40000000075 */
[----:B------:R-:W-:Y:S02]  /*2480*/  SHF.L.U32 R150, R119, 0x10, RZ ;  /* 0x0000001077967819 */ /* 0x000fe400000006ff */
[----:B------:R-:W-:Y:S02]  /*2490*/  @P1 SHF.L.U32 R118, R117, 0x10, RZ ;  /* 0x0000001075761819 */ /* 0x000fe400000006ff */
[----:B------:R-:W-:Y:S02]  /*24a0*/  @P1 SHF.L.U32 R117, R19, 0x10, RZ ;  /* 0x0000001013751819 */ /* 0x000fe400000006ff */
[----:B------:R-:W-:Y:S01]  /*24b0*/  PRMT R119, R119, 0x7632, R119 ;  /* 0x0000763277777816 */ /* 0x000fe20000000077 */
        /* <DEDUP_REMOVED lines=11> */
[----:B------:R-:W-:Y:S02]  /*2570*/  F2FP.BF16.F32.PACK_AB R154, RZ, R146 ;  /* 0x00000092ff9a723e */ /* 0x000fe400000010ff */
        /* <DEDUP_REMOVED lines=11> */
.L_x_10963:
[----:B-1----:R-:W0:Y:S01]  /*2630*/  @P0 LDC R119, c[0x0][0x40c] ;  /* 0x00010300ff770b82 */ /* 0x002e220000000800 */
[----:B-----5:R-:W-:Y:S01]  /*2640*/  @P0 PRMT R116, R16, 0x7632, R116 ;  /* 0x0000763210740816 */ /* 0x020fe20000000074 */
[----:B------:R-:W-:Y:S01]  /*2650*/  HFMA2 R146, -RZ, RZ, 0, 0 ;  /* 0x00000000ff927431 */ /* 0x000fe200000001ff */
        /* <DEDUP_REMOVED lines=21> */
[----:B------:R-:W-:Y:S01]  /*27b0*/  @P0 SHF.L.U32 R116, R16, 0x10, RZ ;  /* 0x0000001010740819 */ /* 0x000fe200000006ff */
[----:B------:R-:W-:-:S05]  /*27c0*/  HFMA2 R147, -RZ, RZ, 0, 0 ;  /* 0x00000000ff937431 */ /* 0x000fca00000001ff */
        /* <DEDUP_REMOVED lines=20> */
.L_x_10964:
        /* <DEDUP_REMOVED lines=14> */
[----:B-----5:R-:W-:Y:S02]  /*29f0*/  @P0 SHF.L.U32 R122, R17, 0x10, RZ ;  /* 0x00000010117a0819 */ /* 0x020fe400000006ff */
[----:B------:R-:W-:-:S05]  /*2a00*/  @P0 SHF.L.U32 R155, R18, 0x10, RZ ;  /* 0x00000010129b0819 */ /* 0x000fca00000006ff */
[----:B------:R-:W1:Y:S08]  /*2a10*/  @P0 LDC R154, c[0x0][0x40c] ;  /* 0x00010300ff9a0b82 */ /* 0x000e700000000800 */
[----:B------:R-:W3:Y:S01]  /*2a20*/  @P0 LDC R157, c[0x0][0x40c] ;  /* 0x00010300ff9d0b82 */ /* 0x000ee20000000800 */
[C---:B--2---:R-:W-:Y:S02]  /*2a30*/  SHF.L.U32 R129, R117.reuse, 0x10, RZ ;  /* 0x0000001075817819 */ /* 0x044fe400000006ff */
[----:B------:R-:W-:-:S03]  /*2a40*/  PRMT R117, R117, 0x7632, R117 ;  /* 0x0000763275757816 */ /* 0x000fc60000000075 */
[----:B0-----:R-:W-:Y:S01]  /*2a50*/  @P0 FFMA.FTZ R129, R122, R130, R129 ;  /* 0x000000827a810223 */ /* 0x001fe20000010081 */
[C---:B------:R-:W-:Y:S02]  /*2a60*/  SHF.L.U32 R122, R118.reuse, 0x10, RZ ;  /* 0x00000010767a7819 */ /* 0x040fe400000006ff */
[----:B------:R-:W-:Y:S02]  /*2a70*/  SHF.L.U32 R130, R117, 0x10, RZ ;  /* 0x0000001075827819 */ /* 0x000fe400000006ff */
[----:B------:R-:W-:Y:S01]  /*2a80*/  @P0 PRMT R117, R17, 0x7632, R117 ;  /* 0x0000763211750816 */ /* 0x000fe20000000075 */
[----:B-1----:R-:W-:Y:S01]  /*2a90*/  @P0 FFMA.FTZ R122, R155, R154, R122 ;  /* 0x0000009a9b7a0223 */ /* 0x002fe2000001007a */
[----:B------:R-:W-:Y:S01]  /*2aa0*/  PRMT R118, R118, 0x7632, R118 ;  /* 0x0000763276767816 */ /* 0x000fe20000000076 */
[----:B------:R-:W0:Y:S01]  /*2ab0*/  @P0 LDC R154, c[0x0][0x40c] ;  /* 0x00010300ff9a0b82 */ /* 0x000e220000000800 */
[----:B------:R-:W-:Y:S02]  /*2ac0*/  @P0 SHF.L.U32 R117, R117, 0x10, RZ ;  /* 0x0000001075750819 */ /* 0x000fe400000006ff */
[----:B------:R-:W-:-:S02]  /*2ad0*/  SHF.L.U32 R156, R118, 0x10, RZ ;  /* 0x00000010769c7819 */ /* 0x000fc400000006ff */
[----:B------:R-:W-:Y:S02]  /*2ae0*/  SHF.L.U32 R155, R119, 0x10, RZ ;  /* 0x00000010779b7819 */ /* 0x000fe400000006ff */
[----:B------:R-:W-:Y:S02]  /*2af0*/  @P0 SHF.L.U32 R118, R19, 0x10, RZ ;  /* 0x0000001013760819 */ /* 0x000fe400000006ff */
[----:B------:R-:W-:Y:S02]  /*2b00*/  PRMT R119, R119, 0x7632, R119 ;  /* 0x0000763277777816 */ /* 0x000fe40000000077 */
[----:B------:R-:W-:Y:S01]  /*2b10*/  F2FP.BF16.F32.PACK_AB R162, RZ, R122 ;  /* 0x0000007affa2723e */ /* 0x000fe200000010ff */
[----:B---3--:R-:W-:Y:S01]  /*2b20*/  @P0 FFMA.FTZ R155, R118, R157, R155 ;  /* 0x0000009d769b0223 */ /* 0x008fe2000001009b */
[----:B------:R-:W-:Y:S01]  /*2b30*/  SHF.L.U32 R158, R119, 0x10, RZ ;  /* 0x00000010779e7819 */ /* 0x000fe200000006ff */
[----:B------:R-:W1:Y:S03]  /*2b40*/  @P0 LDC R157, c[0x0][0x40c] ;  /* 0x00010300ff9d0b82 */ /* 0x000e660000000800 */
[----:B------:R-:W-:-:S05]  /*2b50*/  F2FP.BF16.F32.PACK_AB R119, RZ, R155 ;  /* 0x0000009bff77723e */ /* 0x000fca00000010ff */
[----:B------:R-:W2:Y:S01]  /*2b60*/  @P0 LDC R118, c[0x0][0x40c] ;  /* 0x00010300ff760b82 */ /* 0x000ea20000000800 */
[----:B0-----:R-:W-:Y:S01]  /*2b70*/  @P0 FFMA.FTZ R130, R117, R154, R130 ;  /* 0x0000009a75820223 */ /* 0x001fe20000010082 */
[----:B------:R-:W-:-:S04]  /*2b80*/  @P0 PRMT R117, R18, 0x7632, R117 ;  /* 0x0000763212750816 */ /* 0x000fc80000000075 */
[----:B------:R-:W-:Y:S02]  /*2b90*/  @P0 SHF.L.U32 R117, R117, 0x10, RZ ;  /* 0x0000001075750819 */ /* 0x000fe400000006ff */
[----:B------:R-:W0:Y:S03]  /*2ba0*/  @P0 LDC R154, c[0x0][0x40c] ;  /* 0x00010300ff9a0b82 */ /* 0x000e260000000800 */
        /* <DEDUP_REMOVED lines=12> */
[----:B------:R-:W0:Y:S03]  /*2c70*/  @P0 LDC R118, c[0x0][0x40c] ;  /* 0x00010300ff760b82 */ /* 0x000e260000000800 */
[----:B------:R-:W-:Y:S02]  /*2c80*/  @P0 SHF.L.U32 R117, R116, 0x10, RZ ;  /* 0x0000001074750819 */ /* 0x000fe400000006ff */
        /* <DEDUP_REMOVED lines=10> */
.L_x_10965:
[----:B-1----:R-:W0:Y:S01]  /*2d30*/  @P0 LDC R117, c[0x0][0x40c] ;  /* 0x00010300ff750b82 */ /* 0x002e220000000800 */
[----:B-----5:R-:W-:Y:S01]  /*2d40*/  @P0 PRMT R116, R16, 0x7632, R116 ;  /* 0x0000763210740816 */ /* 0x020fe20000000074 */
[----:B------:R-:W-:Y:S01]  /*2d50*/  HFMA2 R154, -RZ, RZ, 0, 0 ;  /* 0x00000000ff9a7431 */ /* 0x000fe200000001ff */
[----:B------:R-:W-:Y:S02]  /*2d60*/  MOV R130, RZ ;  /* 0x000000ff00827202 */ /* 0x000fe40000000f00 */
[----:B------:R-:W-:Y:S02]  /*2d70*/  CS2R R156, SRZ ;  /* 0x00000000009c7805 */ /* 0x000fe4000001ff00 */
[----:B------:R-:W-:Y:S01]  /*2d80*/  @P0 SHF.L.U32 R116, R116, 0x10, RZ ;  /* 0x0000001074740819 */ /* 0x000fe200000006ff */
[----:B------:R-:W-:Y:S01]  /*2d90*/  HFMA2 R158, -RZ, RZ, 0, 0 ;  /* 0x00000000ff9e7431 */ /* 0x000fe200000001ff */
[----:B------:R-:W-:Y:S01]  /*2da0*/  MOV R129, RZ ;  /* 0x000000ff00817202 */ /* 0x000fe20000000f00 */
[----:B------:R-:W1:Y:S01]  /*2db0*/  @P0 LDC R119, c[0x0][0x40c] ;  /* 0x00010300ff770b82 */ /* 0x000e620000000800 */
[----:B------:R-:W-:-:S07]  /*2dc0*/  HFMA2 R122, -RZ, RZ, 0, 0 ;  /* 0x00000000ff7a7431 */ /* 0x000fce00000001ff */
        /* <DEDUP_REMOVED lines=26> */
[----:B------:R-:W-:Y:S02]  /*2f70*/  @P0 SHF.L.U32 R116, R19, 0x10, RZ ;  /* 0x0000001013740819 */ /* 0x000fe400000006ff */
[----:B------:R-:W-:-:S02]  /*2f80*/  MOV R155, RZ ;  /* 0x000000ff009b7202 */ /* 0x000fc40000000f00 */
        /* <DEDUP_REMOVED lines=9> */
.L_x_10966:
        /* <DEDUP_REMOVED lines=170> */
.L_x_10982:
        /* <DEDUP_REMOVED lines=16> */
[----:B------:R-:W-:Y:S02]  /*3bc0*/  FSEL R117, R159, RZ, !P0 ;  /* 0x000000ff9f757208 */ /* 0x000fe40004000000 */
[----:B------:R-:W-:-:S03]  /*3bd0*/  IADD3 R14, PT, PT, R11, -0x1, RZ ;  /* 0xffffffff0b0e7810 */ /* 0x000fc60007ffe0ff */
[C---:B------:R-:W-:Y:S01]  /*3be0*/  FADD.FTZ R116, -R117.reuse, R8 ;  /* 0x0000000875747221 */ /* 0x040fe20000010100 */
[C---:B------:R-:W-:Y:S01]  /*3bf0*/  FADD.FTZ R10, -R117.reuse, R10 ;  /* 0x0000000a750a7221 */ /* 0x040fe20000010100 */
[C---:B------:R-:W-:Y:S01]  /*3c00*/  FADD.FTZ R8, -R117.reuse, R9 ;  /* 0x0000000975087221 */ /* 0x040fe20000010100 */
[----:B------:R-:W-:Y:S01]  /*3c10*/  FADD.FTZ R118, -R117, R7 ;  /* 0x0000000775767221 */ /* 0x000fe20000010100 */
[----:B------:R-:W-:Y:S02]  /*3c20*/  IMAD R13, R14, R13, RZ ;  /* 0x0000000d0e0d7224 */ /* 0x000fe400078e02ff */
[C---:B------:R-:W-:Y:S01]  /*3c30*/  FMUL.FTZ R7, R119.reuse, R10 ;  /* 0x0000000a77077220 */ /* 0x040fe20000410000 */
[C---:B------:R-:W-:Y:S01]  /*3c40*/  FMUL.FTZ R8, R119.reuse, R8 ;  /* 0x0000000877087220 */ /* 0x040fe20000410000 */
[----:B------:R-:W1:Y:S01]  /*3c50*/  LDC.64 R14, c[0x0][0x428] ;  /* 0x00010a00ff0e7b82 */ /* 0x000e620000000a00 */
[----:B------:R-:W-:Y:S01]  /*3c60*/  FMUL.FTZ R9, R119, R116 ;  /* 0x0000007477097220 */ /* 0x000fe20000410000 */
[----:B------:R-:W-:Y:S01]  /*3c70*/  FFMA.FTZ R7, R7, R108, R60 ;  /* 0x0000006c07077223 */ /* 0x000fe2000001003c */
[----:B------:R-:W-:Y:S01]  /*3c80*/  FFMA.FTZ R8, R8, R109, R61 ;  /* 0x0000006d08087223 */ /* 0x000fe2000001003d */
[----:B------:R-:W-:Y:S01]  /*3c90*/  FMUL.FTZ R118, R119, R118 ;  /* 0x0000007677767220 */ /* 0x000fe20000410000 */
[C---:B------:R-:W-:Y:S01]  /*3ca0*/  FADD.FTZ R116, -R117.reuse, R5 ;  /* 0x0000000575747221 */ /* 0x040fe20000010100 */
[C---:B------:R-:W-:Y:S01]  /*3cb0*/  FADD.FTZ R4, -R117.reuse, R4 ;  /* 0x0000000475047221 */ /* 0x040fe20000010100 */
[----:B------:R-:W-:Y:S01]  /*3cc0*/  FADD.FTZ R6, -R117, R6 ;  /* 0x0000000675067221 */ /* 0x000fe20000010100 */
[----:B------:R-:W-:Y:S01]  /*3cd0*/  F2FP.BF16.F32.PACK_AB R10, R8, R7 ;  /* 0x00000007080a723e */ /* 0x000fe200000010ff */
[----:B------:R-:W-:Y:S01]  /*3ce0*/  FFMA.FTZ R9, R9, R110, R62 ;  /* 0x0000006e09097223 */ /* 0x000fe2000001003e */
[----:B------:R-:W-:Y:S01]  /*3cf0*/  SHF.R.S32.HI R8, RZ, 0x1f, R13 ;  /* 0x0000001fff087819 */ /* 0x000fe2000001140d */
[----:B------:R-:W-:Y:S01]  /*3d00*/  FFMA.FTZ R118, R118, R111, R63 ;  /* 0x0000006f76767223 */ /* 0x000fe2000001003f */
[C---:B------:R-:W-:Y:S01]  /*3d10*/  FMUL.FTZ R5, R119.reuse, R116 ;  /* 0x0000007477057220 */ /* 0x040fe20000410000 */
[----:B------:R-:W-:Y:S01]  /*3d20*/  FMUL.FTZ R4, R119, R4 ;  /* 0x0000000477047220 */ /* 0x000fe20000410000 */
[----:B------:R-:W-:Y:S01]  /*3d30*/  LEA.HI R13, R8, R13, RZ, 0x3 ;  /* 0x0000000d080d7211 */ /* 0x000fe200078f18ff */
[----:B------:R-:W-:Y:S01]  /*3d40*/  FADD.FTZ R8, -R117, R3 ;  /* 0x0000000375087221 */ /* 0x000fe20000010100 */
[----:B------:R-:W-:Y:S01]  /*3d50*/  FMUL.FTZ R6, R119, R6 ;  /* 0x0000000677067220 */ /* 0x000fe20000410000 */
[----:B------:R-:W-:Y:S01]  /*3d60*/  F2FP.BF16.F32.PACK_AB R11, R118, R9 ;  /* 0x00000009760b723e */ /* 0x000fe200000010ff */
[----:B------:R-:W-:Y:S01]  /*3d70*/  FFMA.FTZ R9, R5, R114, R66 ;  /* 0x0000007205097223 */ /* 0x000fe20000010042 */
[----:B------:R-:W-:Y:S01]  /*3d80*/  FMUL.FTZ R3, R119, R8 ;  /* 0x0000000877037220 */ /* 0x000fe20000410000 */
[----:B------:R-:W-:Y:S01]  /*3d90*/  FFMA.FTZ R4, R4, R115, R67 ;  /* 0x0000007304047223 */ /* 0x000fe20000010043 */
[----:B------:R-:W-:Y:S01]  /*3da0*/  FFMA.FTZ R5, R6, R113, R65 ;  /* 0x0000007106057223 */ /* 0x000fe20000010041 */
[----:B------:R-:W-:Y:S01]  /*3db0*/  FADD.FTZ R126, -R117, R126 ;  /* 0x0000007e757e7221 */ /* 0x000fe20000010100 */
[----:B------:R-:W-:Y:S01]  /*3dc0*/  FFMA.FTZ R8, R3, R112, R64 ;  /* 0x0000007003087223 */ /* 0x000fe20000010040 */
[----:B------:R-:W-:Y:S01]  /*3dd0*/  LEA.HI.SX32 R3, R13, R0, 0x1d ;  /* 0x000000000d037211 */ /* 0x000fe200078feaff */
[C---:B------:R-:W-:Y:S01]  /*3de0*/  FADD.FTZ R12, -R117.reuse, R12 ;  /* 0x0000000c750c7221 */ /* 0x040fe20000010100 */
[----:B------:R-:W-:Y:S01]  /*3df0*/  F2FP.BF16.F32.PACK_AB R9, R4, R9 ;  /* 0x000000090409723e */ /* 0x000fe200000010ff */
[----:B------:R-:W-:Y:S01]  /*3e00*/  FADD.FTZ R120, -R117, R120 ;  /* 0x0000007875787221 */ /* 0x000fe20000010100 */
[----:B------:R-:W-:Y:S01]  /*3e10*/  F2FP.BF16.F32.PACK_AB R8, R5, R8 ;  /* 0x000000080508723e */ /* 0x000fe200000010ff */
[----:B-1----:R-:W-:-:S04]  /*3e20*/  IMAD.WIDE.U32 R160, R3, 0x10, R14 ;  /* 0x0000001003a07825 */ /* 0x002fc800078e000e */
        /* <DEDUP_REMOVED lines=80> */
[----:B------:R-:W-:Y:S01]  /*4330*/  IADD3 R153, PT, PT, R3, 0x20, RZ ;  /* 0x0000002003997810 */ /* 0x000fe20007ffe0ff */
[----:B------:R-:W-:Y:S01]  /*4340*/  FFMA.FTZ R5, R5, R104, R56 ;  /* 0x0000006805057223 */ /* 0x000fe20000010038 */
[C---:B------:R-:W-:Y:S01]  /*4350*/  IADD3 R151, PT, PT, R3.reuse, 0x40, RZ ;  /* 0x0000004003977810 */ /* 0x040fe20007ffe0ff */
[----:B------:R-:W-:Y:S01]  /*4360*/  FFMA.FTZ R12, R12, R105, R57 ;  /* 0x000000690c0c7223 */ /* 0x000fe20000010039 */
[----:B------:R-:W-:Y:S01]  /*4370*/  IADD3 R143, PT, PT, R3, 0x60, RZ ;  /* 0x00000060038f7810 */ /* 0x000fe20007ffe0ff */
[----:B------:R-:W-:Y:S01]  /*4380*/  FFMA.FTZ R7, R7, R106, R58 ;  /* 0x0000006a07077223 */ /* 0x000fe2000001003a */
[C---:B------:R-:W-:Y:S01]  /*4390*/  IADD3 R119, PT, PT, R3.reuse, 0x80, RZ ;  /* 0x0000008003777810 */ /* 0x040fe20007ffe0ff */
[----:B------:R-:W-:Y:S01]  /*43a0*/  FFMA.FTZ R4, R4, R107, R59 ;  /* 0x0000006b04047223 */ /* 0x000fe2000001003b */
[----:B------:R-:W-:Y:S01]  /*43b0*/  IADD3 R161, PT, PT, R3, 0xa0, RZ ;  /* 0x000000a003a17810 */ /* 0x000fe20007ffe0ff */
[----:B------:R-:W-:Y:S01]  /*43c0*/  FFMA.FTZ R122, R118, R103, R55 ;  /* 0x00000067767a7223 */ /* 0x000fe20000010037 */
[----:B------:R-:W-:Y:S01]  /*43d0*/  IMAD.WIDE.U32 R152, R153, 0x10, R14 ;  /* 0x0000001099987825 */ /* 0x000fe200078e000e */
[----:B------:R-:W-:-:S03]  /*43e0*/  F2FP.BF16.F32.PACK_AB R134, R124, R9 ;  /* 0x000000097c86723e */ /* 0x000fc600000010ff */
[----:B------:R-:W-:Y:S01]  /*43f0*/  FFMA.FTZ R3, R128, R97, R49 ;  /* 0x0000006180037223 */ /* 0x000fe20000010031 */
[----:B------:R-:W-:Y:S01]  /*4400*/  F2FP.BF16.F32.PACK_AB R133, R4, R7 ;  /* 0x000000070485723e */ /* 0x000fe200000010ff */
[----:B------:R-:W-:Y:S01]  /*4410*/  IMAD.WIDE.U32 R150, R151, 0x10, R14 ;  /* 0x0000001097967825 */ /* 0x000fe200078e000e */
[----:B------:R-:W-:-:S03]  /*4420*/  F2FP.BF16.F32.PACK_AB R132, R12, R5 ;  /* 0x000000050c84723e */ /* 0x000fc600000010ff */
[----:B------:R-:W-:Y:S01]  /*4430*/  FFMA.FTZ R4, R13, R96, R48 ;  /* 0x000000600d047223 */ /* 0x000fe20000010030 */
[----:B------:R-:W-:Y:S01]  /*4440*/  FFMA.FTZ R5, R117, R98, R50 ;  /* 0x0000006275057223 */ /* 0x000fe20000010032 */
[----:B------:R-:W-:-:S04]  /*4450*/  IMAD.WIDE.U32 R142, R143, 0x10, R14 ;  /* 0x000000108f8e7825 */ /* 0x000fc800078e000e */
[----:B------:R-:W-:Y:S01]  /*4460*/  FFMA.FTZ R8, R8, R99, R51 ;  /* 0x0000006308087223 */ /* 0x000fe20000010033 */
[----:B------:R-:W-:Y:S01]  /*4470*/  FFMA.FTZ R9, R6, R85, R37 ;  /* 0x0000005506097223 */ /* 0x000fe20000010025 */
[----:B------:R-:W-:Y:S01]  /*4480*/  F2FP.BF16.F32.PACK_AB R4, R3, R4 ;  /* 0x000000040304723e */ /* 0x000fe200000010ff */
[----:B------:R-:W-:-:S04]  /*4490*/  IMAD.WIDE.U32 R118, R119, 0x10, R14 ;  /* 0x0000001077767825 */ /* 0x000fc800078e000e */
[----:B------:R-:W-:Y:S01]  /*44a0*/  FFMA.FTZ R11, R11, R102, R54 ;  /* 0x000000660b0b7223 */ /* 0x000fe20000010036 */
[----:B------:R-:W-:Y:S01]  /*44b0*/  F2FP.BF16.F32.PACK_AB R5, R8, R5 ;  /* 0x000000050805723e */ /* 0x000fe200000010ff */
[----:B------:R-:W-:Y:S01]  /*44c0*/  FFMA.FTZ R12, R125, R88, R40 ;  /* 0x000000587d0c7223 */ /* 0x000fe20000010028 */
[----:B------:R-:W-:-:S04]  /*44d0*/  IMAD.WIDE.U32 R160, R161, 0x10, R14 ;  /* 0x00000010a1a07825 */ /* 0x000fc800078e000e */
[----:B------:R-:W-:Y:S01]  /*44e0*/  FFMA.FTZ R14, R131, R84, R36 ;  /* 0x00000054830e7223 */ /* 0x000fe20000010024 */
[----:B------:R-:W-:Y:S01]  /*44f0*/  FFMA.FTZ R3, R140, R89, R41 ;  /* 0x000000598c037223 */ /* 0x000fe20000010029 */
[----:B------:R-:W-:Y:S01]  /*4500*/  FFMA.FTZ R8, R10, R83, R35 ;  /* 0x000000530a087223 */ /* 0x000fe20000010023 */
        /* <DEDUP_REMOVED lines=41> */
[----:B------:R-:W-:-:S05]  /*47a0*/  F2FP.BF16.F32.PACK_AB R120, R117, R120 ;  /* 0x000000787578723e */ /* 0x000fca00000010ff */
[----:B------:R1:W-:Y:S02]  /*47b0*/  STG.E.128 desc[UR6][R160.64], R120 ;  /* 0x00000078a0007986 */ /* 0x0003e4000c101d06 */
.L_x_10969:
[----:B------:R-:W-:Y:S05]  /*47c0*/  BSYNC.RECONVERGENT B0 ;  /* 0x0000000000007941 */ /* 0x000fea0003800200 */
.L_x_10968:
[----:B-1----:R-:W1:Y:S02]  /*47d0*/  LDC.64 R4, c[0x0][0x380] ;  /* 0x0000e000ff047b82 */ /* 0x002e640000000a00 */
[----:B-1----:R-:W-:-:S04]  /*47e0*/  LEA R2, R4, R2, 0x2 ;  /* 0x0000000204027211 */ /* 0x002fc800078e10ff */
[----:B------:R-:W-:-:S13]  /*47f0*/  ISETP.GE.AND P0, PT, R2, R5, PT ;  /* 0x000000050200720c */ /* 0x000fda0003f06270 */
[----:B------:R-:W-:Y:S05]  /*4800*/  @!P0 BRA `(.L_x_10970) ;  /* 0xffffffbc00508947 */ /* 0x000fea000383ffff */
[----:B------:R-:W-:Y:S05]  /*4810*/  EXIT ;  /* 0x000000000000794d */ /* 0x000fea0003800000 */
.L_x_10967:
        /* <DEDUP_REMOVED lines=8> */
.L_x_10972:
[----:B------:R-:W-:Y:S05]  /*48a0*/  BSYNC B0 ;  /* 0x0000000000007941 */ /* 0x000fea0003800000 */
.L_x_10971:
        /* <DEDUP_REMOVED lines=9> */
.L_x_10973:
[----:B------:R-:W-:Y:S01]  /*4940*/  HFMA2 R118, -RZ, RZ, 0, 2.384185791015625e-07 ;  /* 0x00000004ff767431 */ /* 0x000fe200000001ff */
[----:B------:R-:W-:-:S05]  /*4950*/  MOV R160, R163 ;  /* 0x000000a300a07202 */ /* 0x000fca0000000f00 */
[----:B------:R-:W-:-:S05]  /*4960*/  FADD.FTZ R160, R119, R160 ;  /* 0x000000a077a07221 */ /* 0x000fca0000010000 */
[----:B------:R-:W-:-:S07]  /*4970*/  MOV R165, R160 ;  /* 0x000000a000a57202 */ /* 0x000fce0000000f00 */
[----:B------:R-:W-:Y:S05]  /*4980*/  WARPSYNC.COLLECTIVE R116, `(.L_x_10974) ;  /* 0x0000000074087348 */ /* 0x000fea0003c00000 */
[----:B------:R0:W1:Y:S02]  /*4990*/  SHFL.BFLY P0, R163, R165, R118, R117 ;  /* 0x0c000076a5a37389 */ /* 0x0000640000000075 */
[----:B01----:R-:W-:Y:S05]  /*49a0*/  ENDCOLLECTIVE ;  /* 0x000000000000791b */ /* 0x003fea0003800000 */
.L_x_10974:
        /* <DEDUP_REMOVED lines=8> */
.L_x_10975:
[----:B------:R-:W-:Y:S01]  /*4a30*/  HFMA2 R118, -RZ, RZ, 0, 9.5367431640625e-07 ;  /* 0x00000010ff767431 */ /* 0x000fe200000001ff */
[----:B------:R-:W-:-:S05]  /*4a40*/  MOV R162, R163 ;  /* 0x000000a300a27202 */ /* 0x000fca0000000f00 */
[----:B------:R-:W-:-:S05]  /*4a50*/  FADD.FTZ R162, R161, R162 ;  /* 0x000000a2a1a27221 */ /* 0x000fca0000010000 */
[----:B------:R-:W-:-:S07]  /*4a60*/  MOV R165, R162 ;  /* 0x000000a200a57202 */ /* 0x000fce0000000f00 */
[----:B------:R-:W-:Y:S05]  /*4a70*/  WARPSYNC.COLLECTIVE R116, `(.L_x_10976) ;  /* 0x0000000074087348 */ /* 0x000fea0003c00000 */
[----:B------:R0:W1:Y:S02]  /*4a80*/  SHFL.BFLY P0, R163, R165, R118, R117 ;  /* 0x0c000076a5a37389 */ /* 0x0000640000000075 */
[----:B01----:R-:W-:Y:S05]  /*4a90*/  ENDCOLLECTIVE ;  /* 0x000000000000791b */ /* 0x003fea0003800000 */
.L_x_10976:
        /* <DEDUP_REMOVED lines=105> */
.L_x_10977:
[----:B------:R-:W-:Y:S01]  /*5130*/  HFMA2 R118, -RZ, RZ, 0, 1.1920928955078125e-07 ;  /* 0x00000002ff767431 */ /* 0x000fe200000001ff */
[----:B------:R-:W-:-:S05]  /*5140*/  MOV R119, R163 ;  /* 0x000000a300777202 */ /* 0x000fca0000000f00 */
[----:B------:R-:W-:-:S05]  /*5150*/  FADD.FTZ R119, R14, R119 ;  /* 0x000000770e777221 */ /* 0x000fca0000010000 */
[----:B------:R-:W-:-:S07]  /*5160*/  MOV R165, R119 ;  /* 0x0000007700a57202 */ /* 0x000fce0000000f00 */
[----:B------:R-:W-:Y:S05]  /*5170*/  WARPSYNC.COLLECTIVE R116, `(.L_x_10978) ;  /* 0x0000000074087348 */ /* 0x000fea0003c00000 */
[----:B------:R0:W1:Y:S02]  /*5180*/  SHFL.BFLY P0, R163, R165, R118, R117 ;  /* 0x0c000076a5a37389 */ /* 0x0000640000000075 */
[----:B01----:R-:W-:Y:S05]  /*5190*/  ENDCOLLECTIVE ;  /* 0x000000000000791b */ /* 0x003fea0003800000 */
.L_x_10978:
[----:B------:R-:W-:Y:S01]  /*51a0*/  HFMA2 R118, -RZ, RZ, 0, 2.384185791015625e-07 ;  /* 0x00000004ff767431 */ /* 0x000fe200000001ff */
[----:B------:R-:W-:-:S05]  /*51b0*/  MOV R160, R163 ;  /* 0x000000a300a07202 */ /* 0x000fca0000000f00 */
[----:B------:R-:W-:-:S05]  /*51c0*/  FADD.FTZ R160, R119, R160 ;  /* 0x000000a077a07221 */ /* 0x000fca0000010000 */
[----:B------:R-:W-:-:S07]  /*51d0*/  MOV R165, R160 ;  /* 0x000000a000a57202 */ /* 0x000fce0000000f00 */
[----:B------:R-:W-:Y:S05]  /*51e0*/  WARPSYNC.COLLECTIVE R116, `(.L_x_10979) ;  /* 0x0000000074087348 */ /* 0x000fea0003c00000 */
[----:B------:R0:W1:Y:S02]  /*51f0*/  SHFL.BFLY P0, R163, R165, R118, R117 ;  /* 0x0c000076a5a37389 */ /* 0x0000640000000075 */
[----:B01----:R-:W-:Y:S05]  /*5200*/  ENDCOLLECTIVE ;  /* 0x000000000000791b */ /* 0x003fea0003800000 */
.L_x_10979:
[----:B------:R-:W-:Y:S01]  /*5210*/  HFMA2 R118, -RZ, RZ, 0, 4.76837158203125e-07 ;  /* 0x00000008ff767431 */ /* 0x000fe200000001ff */
[----:B------:R-:W-:-:S05]  /*5220*/  MOV R161, R163 ;  /* 0x000000a300a17202 */ /* 0x000fca0000000f00 */
[----:B------:R-:W-:-:S05]  /*5230*/  FADD.FTZ R161, R160, R161 ;  /* 0x000000a1a0a17221 */ /* 0x000fca0000010000 */
[----:B------:R-:W-:-:S07]  /*5240*/  MOV R165, R161 ;  /* 0x000000a100a57202 */ /* 0x000fce0000000f00 */
[----:B------:R-:W-:Y:S05]  /*5250*/  WARPSYNC.COLLECTIVE R116, `(.L_x_10980) ;  /* 0x0000000074087348 */ /* 0x000fea0003c00000 */
[----:B------:R0:W1:Y:S02]  /*5260*/  SHFL.BFLY P0, R163, R165, R118, R117 ;  /* 0x0c000076a5a37389 */ /* 0x0000640000000075 */
[----:B01----:R-:W-:Y:S05]  /*5270*/  ENDCOLLECTIVE ;  /* 0x000000000000791b */ /* 0x003fea0003800000 */
.L_x_10980:
[----:B------:R-:W-:Y:S01]  /*5280*/  HFMA2 R118, -RZ, RZ, 0, 9.5367431640625e-07 ;  /* 0x00000010ff767431 */ /* 0x000fe200000001ff */
[----:B------:R-:W-:-:S05]  /*5290*/  MOV R162, R163 ;  /* 0x000000a300a27202 */ /* 0x000fca0000000f00 */
[----:B------:R-:W-:-:S05]  /*52a0*/  FADD.FTZ R162, R161, R162 ;  /* 0x000000a2a1a27221 */ /* 0x000fca0000010000 */
[----:B------:R-:W-:-:S07]  /*52b0*/  MOV R165, R162 ;  /* 0x000000a200a57202 */ /* 0x000fce0000000f00 */
[----:B------:R-:W-:Y:S05]  /*52c0*/  WARPSYNC.COLLECTIVE R116, `(.L_x_10981) ;  /* 0x0000000074087348 */ /* 0x000fea0003c00000 */
[----:B------:R0:W1:Y:S02]  /*52d0*/  SHFL.BFLY P0, R163, R165, R118, R117 ;  /* 0x0c000076a5a37389 */ /* 0x0000640000000075 */
[----:B01----:R-:W-:Y:S05]  /*52e0*/  ENDCOLLECTIVE ;  /* 0x000000000000791b */ /* 0x003fea0003800000 */
.L_x_10981:
[----:B------:R-:W-:Y:S05]  /*52f0*/  BRA `(.L_x_10982) ;  /* 0xffffffe400f07947 */ /* 0x000fea000383ffff */
.L_x_10983:
        /* <DEDUP_REMOVED lines=16> */
.L_x_54363:


//--------------------- .text._ZN10layer_norm13ln_fwd_kernelINS_13Kernel_traitsIf13__nv_bfloat16S2_S2_fjLj1536ELj1ELj4ELj1ELj16ENS_18Kernel_traits_baseILj1536EfS2_S2_S2_fjLj128EEEEELb0ELb1ELb0ELb0EEEvNS_9FwdParamsE --------------------------
	.section	.text._ZN10layer_norm13ln_fwd_kernelINS_13Kernel_traitsIf13__nv_bfloat16S2_S2_fjLj1536ELj1ELj4ELj1ELj16ENS_18Kernel_traits_baseILj1536EfS2_S2_S2_fjLj128EEEEELb0ELb1ELb0ELb0EEEvNS_9FwdParamsE,"ax",@progbits
	.align	128
        .global         _ZN10layer_norm13ln_fwd_kernelINS_13Kernel_traitsIf13__nv_bfloat16S2_S2_fjLj1536ELj1ELj4ELj1ELj16ENS_18Kernel_traits_baseILj1536EfS2_S2_S2_fjLj128EEEEELb0ELb1ELb0ELb0EEEvNS_9FwdParamsE
        .type           _ZN10layer_norm13ln_fwd_kernelINS_13Kernel_traitsIf13__nv_bfloat16S2_S2_fjLj1536ELj1ELj4ELj1ELj16ENS_18Kernel_traits_baseILj1536EfS2_S2_S2_fjLj128EEEEELb0ELb1ELb0ELb0EEEvNS_9FwdParamsE,@function
        .size           _ZN10layer_norm13ln_fwd_kernelINS_13Kernel_traitsIf13__nv_bfloat16S2_S2_fjLj1536ELj1ELj4ELj1ELj16ENS_18Kernel_traits_baseILj1536EfS2_S2_S2_fjLj128EEEEELb0ELb1ELb0ELb0EEEvNS_9FwdParamsE,(.L_x_54364 - _ZN10layer_norm13ln_fwd_kernelINS_13Kernel_traitsIf13__nv_bfloat16S2_S2_fjLj1536ELj1ELj4ELj1ELj16ENS_18Kernel_traits_baseILj1536EfS2_S2_S2_fjLj128EEEEELb0ELb1ELb0ELb0EEEvNS_9FwdParamsE)
        .other          _ZN10layer_norm13ln_fwd_kernelINS_13Kernel_traitsIf13__nv_bfloat16S2_S2_fjLj1536ELj1ELj4ELj1ELj16ENS_18Kernel_traits_baseILj1536EfS2_S2_S2_fjLj128EEEEELb0ELb1ELb0ELb0EEEvNS_9FwdParamsE,@"STO_CUDA_ENTRY STV_DEFAULT"
_ZN10layer_norm13ln_fwd_kernelINS_13Kernel_traitsIf13__nv_bfloat16S2_S2_fjLj1536ELj1ELj4ELj1ELj16ENS_18Kernel_traits_baseILj1536EfS2_S2_S2_fjLj128EEEEELb0ELb1ELb0ELb0EEEvNS_9FwdParamsE:
.text._ZN10layer_norm13ln_fwd_kernelINS_13Kernel_traitsIf13__nv_bfloat16S2_S2_fjLj1536ELj1ELj4ELj1ELj16ENS_18Kernel_traits_baseILj1536EfS2_S2_S2_fjLj128EEEEELb0ELb1ELb0ELb0EEEvNS_9FwdParamsE:
        /* <DEDUP_REMOVED lines=16> */
[----:B------:R-:W-:-:S09]  /*0100*/  ISETP.GE.U32.AND P2, PT, R2, 0x60, PT ;  /* 0x000000600200780c */ /* 0x000fd20003f46070 */
[----:B------:R-:W0:Y:S08]  /*0110*/  @P0 LDC.64 R4, c[0x0][0x3d0] ;  /* 0x0000f400ff040b82 */ /* 0x000e300000000a00 */
[----:B------:R-:W1:Y:S08]  /*0120*/  @P0 LDC.64 R6, c[0x0][0x438] ;  /* 0x00010e00ff060b82 */ /* 0x000e700000000a00 */
[----:B------:R-:W2:Y:S01]  /*0130*/  @P0 LDC.64 R8, c[0x0][0x3e8] ;  /* 0x0000fa00ff080b82 */ /* 0x000ea20000000a00 */
[----:B------:R-:W-:-:S02]  /*0140*/  ISETP.GE.U32.AND P3, PT, R2, 0x80, PT ;  /* 0x000000800200780c */ /* 0x000fc40003f66070 */
[----:B------:R-:W-:-:S05]  /*0150*/  ISETP.GE.U32.AND P4, PT, R2, 0xa0, PT ;  /* 0x000000a00200780c */ /* 0x000fca0003f86070 */
[----:B------:R-:W3:Y:S01]  /*0160*/  @P1 LDC.64 R10, c[0x0][0x3d0] ;  /* 0x0000f400ff0a1b82 */ /* 0x000ee20000000a00 */
[----:B0-----:R-:W-:-:S05]  /*0170*/  @P0 IMAD.WIDE.U32 R4, R3, 0x20, R4 ;  /* 0x0000002003040825 */ /* 0x001fca00078e0004 */
[----:B------:R-:W5:Y:S02]  /*0180*/  @P0 LDG.E.128 R168, desc[UR6][R4.64] ;  /* 0x0000000604a80981 */ /* 0x000f64000c1e1d00 */
[----:B------:R-:W0:Y:S08]  /*0190*/  @P1 LDC.64 R12, c[0x0][0x438] ;  /* 0x00010e00ff0c1b82 */ /* 0x000e300000000a00 */
[----:B------:R-:W4:Y:S01]  /*01a0*/  @P1 LDC.64 R14, c[0x0][0x3e8] ;  /* 0x0000fa00ff0e1b82 */ /* 0x000f220000000a00 */
[----:B------:R3:W5:Y:S01]  /*01b0*/  @P0 LDG.E.128 R164, desc[UR6][R4.64+0x10] ;  /* 0x0000100604a40981 */ /* 0x000762000c1e1d00 */
[----:B-1----:R-:W-:-:S06]  /*01c0*/  @P0 IMAD.WIDE.U32 R6, R3, 0x20, R6 ;  /* 0x0000002003060825 */ /* 0x002fcc00078e0006 */
[----:B------:R-:W1:Y:S01]  /*01d0*/  @P2 LDC.64 R16, c[0x0][0x3d0] ;  /* 0x0000f400ff102b82 */ /* 0x000e620000000a00 */
[C---:B--2---:R-:W-:Y:S01]  /*01e0*/  @P0 IMAD.WIDE.U32 R8, R3.reuse, 0x20, R8 ;  /* 0x0000002003080825 */ /* 0x044fe200078e0008 */
[----:B------:R-:W5:Y:S06]  /*01f0*/  @P0 LD.E.128 R160, desc[UR6][R6.64] ;  /* 0x0000000606a00980 */ /* 0x000f6c000c101d00 */
[----:B------:R-:W2:Y:S01]  /*0200*/  @P2 LDC.64 R18, c[0x0][0x438] ;  /* 0x00010e00ff122b82 */ /* 0x000ea20000000a00 */
[----:B------:R0:W5:Y:S07]  /*0210*/  @P0 LD.E.128 R156, desc[UR6][R6.64+0x10] ;  /* 0x00001006069c0980 */ /* 0x00016e000c101d00 */
[----:B------:R-:W2:Y:S01]  /*0220*/  @P2 LDC.64 R20, c[0x0][0x3e8] ;  /* 0x0000fa00ff142b82 */ /* 0x000ea20000000a00 */
[----:B------:R-:W5:Y:S07]  /*0230*/  @P0 LDG.E.128 R152, desc[UR6][R8.64] ;  /* 0x0000000608980981 */ /* 0x000f6e000c1e1d00 */
[----:B---3--:R-:W3:Y:S01]  /*0240*/  @P3 LDC.64 R4, c[0x0][0x3d0] ;  /* 0x0000f400ff043b82 */ /* 0x008ee20000000a00 */
[----:B------:R4:W5:Y:S07]  /*0250*/  @P0 LDG.E.128 R148, desc[UR6][R8.64+0x10] ;  /* 0x0000100608940981 */ /* 0x00096e000c1e1d00 */
[----:B------:R-:W3:Y:S01]  /*0260*/  @P3 LDC.64 R22, c[0x0][0x438] ;  /* 0x00010e00ff163b82 */ /* 0x000ee20000000a00 */
[----:B------:R-:W-:-:S07]  /*0270*/  @P0 LOP3.LUT R3, R3, 0x20, RZ, 0xfc, !PT ;  /* 0x0000002003030812 */ /* 0x000fce00078efcff */
[----:B------:R-:W3:Y:S01]  /*0280*/  @P3 LDC.64 R24, c[0x0][0x3e8] ;  /* 0x0000fa00ff183b82 */ /* 0x000ee20000000a00 */
[----:B------:R-:W-:-:S07]  /*0290*/  @P1 IMAD.WIDE.U32 R10, R3, 0x20, R10 ;  /* 0x00000020030a1825 */ /* 0x000fce00078e000a */
[----:B------:R-:W3:Y:S01]  /*02a0*/  @P4 LDC.64 R26, c[0x0][0x3d0] ;  /* 0x0000f400ff1a4b82 */ /* 0x000ee20000000a00 */
[C---:B0-----:R-:W-:Y:S01]  /*02b0*/  @P1 IMAD.WIDE.U32 R12, R3.reuse, 0x20, R12 ;  /* 0x00000020030c1825 */ /* 0x041fe200078e000c */
[----:B------:R0:W5:Y:S06]  /*02c0*/  @P1 LDG.E.128 R144, desc[UR6][R10.64] ;  /* 0x000000060a901981 */ /* 0x00016c000c1e1d00 */
[----:B------:R-:W0:Y:S01]  /*02d0*/  @P4 LDC.64 R6, c[0x0][0x438] ;  /* 0x00010e00ff064b82 */ /* 0x000e220000000a00 */
[----:B----4-:R-:W-:-:S07]  /*02e0*/  @P1 IMAD.WIDE.U32 R14, R3, 0x20, R14 ;  /* 0x00000020030e1825 */ /* 0x010fce00078e000e */
[----:B------:R-:W4:Y:S01]  /*02f0*/  @P4 LDC.64 R8, c[0x0][0x3e8] ;  /* 0x0000fa00ff084b82 */ /* 0x000f220000000a00 */
[----:B------:R-:W-:Y:S01]  /*0300*/  @P1 IADD3 R3, PT, PT, R3, 0x20, RZ ;  /* 0x0000002003031810 */ /* 0x000fe20007ffe0ff */
[----:B------:R0:W5:Y:S04]  /*0310*/  @P1 LDG.E.128 R140, desc[UR6][R10.64+0x10] ;  /* 0x000010060a8c1981 */ /* 0x000168000c1e1d00 */
[C---:B-1----:R-:W-:Y:S01]  /*0320*/  @P2 IMAD.WIDE.U32 R16, R3.reuse, 0x20, R16 ;  /* 0x0000002003102825 */ /* 0x042fe200078e0010 */
[----:B------:R1:W5:Y:S03]  /*0330*/  @P1 LD.E.128 R136, desc[UR6][R12.64] ;  /* 0x000000060c881980 */ /* 0x000366000c101d00 */
[C---:B--2---:R-:W-:Y:S01]  /*0340*/  @P2 IMAD.WIDE.U32 R18, R3.reuse, 0x20, R18 ;  /* 0x0000002003122825 */ /* 0x044fe200078e0012 */
[----:B------:R1:W5:Y:S03]  /*0350*/  @P1 LD.E.128 R132, desc[UR6][R12.64+0x10] ;  /* 0x000010060c841980 */ /* 0x000366000c101d00 */
[C---:B------:R-:W-:Y:S01]  /*0360*/  @P2 IMAD.WIDE.U32 R20, R3.reuse, 0x20, R20 ;  /* 0x0000002003142825 */ /* 0x040fe200078e0014 */
[----:B------:R-:W-:Y:S01]  /*0370*/  @P2 IADD3 R3, PT, PT, R3, 0x20, RZ ;  /* 0x0000002003032810 */ /* 0x000fe20007ffe0ff */
[----:B------:R1:W5:Y:S04]  /*0380*/  @P1 LDG.E.128 R128, desc[UR6][R14.64] ;  /* 0x000000060e801981 */ /* 0x000368000c1e1d00 */
[C---:B---3--:R-:W-:Y:S01]  /*0390*/  @P3 IMAD.WIDE.U32 R4, R3.reuse, 0x20, R4 ;  /* 0x0000002003043825 */ /* 0x048fe200078e0004 */
[----:B------:R1:W5:Y:S03]  /*03a0*/  @P1 LDG.E.128 R124, desc[UR6][R14.64+0x10] ;  /* 0x000010060e7c1981 */ /* 0x000366000c1e1d00 */
[C---:B------:R-:W-:Y:S01]  /*03b0*/  @P3 IMAD.WIDE.U32 R22, R3.reuse, 0x20, R22 ;  /* 0x0000002003163825 */ /* 0x040fe200078e0016 */
[----:B------:R1:W5:Y:S03]  /*03c0*/  @P2 LDG.E.128 R120, desc[UR6][R16.64] ;  /* 0x0000000610782981 */ /* 0x000366000c1e1d00 */
[C---:B------:R-:W-:Y:S01]  /*03d0*/  @P3 IMAD.WIDE.U32 R24, R3.reuse, 0x20, R24 ;  /* 0x0000002003183825 */ /* 0x040fe200078e0018 */
[----:B------:R-:W-:Y:S01]  /*03e0*/  @P3 IADD3 R3, PT, PT, R3, 0x20, RZ ;  /* 0x0000002003033810 */ /* 0x000fe20007ffe0ff */
[----:B------:R1:W5:Y:S04]  /*03f0*/  @P2 LDG.E.128 R116, desc[UR6][R16.64+0x10] ;  /* 0x0000100610742981 */ /* 0x000368000c1e1d00 */
[C---:B------:R-:W-:Y:S01]  /*0400*/  @P4 IMAD.WIDE.U32 R26, R3.reuse, 0x20, R26 ;  /* 0x00000020031a4825 */ /* 0x040fe200078e001a */
[----:B------:R1:W5:Y:S03]  /*0410*/  @P2 LD.E.128 R112, desc[UR6][R18.64] ;  /* 0x0000000612702980 */ /* 0x000366000c101d00 */
[C---:B0-----:R-:W-:Y:S01]  /*0420*/  @P4 IMAD.WIDE.U32 R6, R3.reuse, 0x20, R6 ;  /* 0x0000002003064825 */ /* 0x041fe200078e0006 */
[----:B------:R1:W5:Y:S03]  /*0430*/  @P2 LD.E.128 R108, desc[UR6][R18.64+0x10] ;  /* 0x00001006126c2980 */ /* 0x000366000c101d00 */
[----:B----4-:R-:W-:Y:S01]  /*0440*/  @P4 IMAD.WIDE.U32 R8, R3, 0x20, R8 ;  /* 0x0000002003084825 */ /* 0x010fe200078e0008 */
[----:B------:R1:W5:Y:S04]  /*0450*/  @P2 LDG.E.128 R104, desc[UR6][R20.64] ;  /* 0x0000000614682981 */ /* 0x000368000c1e1d00 */
[----:B------:R1:W5:Y:S04]  /*0460*/  @P2 LDG.E.128 R100, desc[UR6][R20.64+0x10] ;  /* 0x0000100614642981 */ /* 0x000368000c1e1d00 */
[----:B------:R1:W5:Y:S04]  /*0470*/  @P3 LDG.E.128 R96, desc[UR6][R4.64] ;  /* 0x0000000604603981 */ /* 0x000368000c1e1d00 */
[----:B------:R1:W5:Y:S04]  /*0480*/  @P3 LDG.E.128 R92, desc[UR6][R4.64+0x10] ;  /* 0x00001006045c3981 */ /* 0x000368000c1e1d00 */
[----:B------:R1:W5:Y:S04]  /*0490*/  @P3 LD.E.128 R88, desc[UR6][R22.64] ;  /* 0x0000000616583980 */ /* 0x000368000c101d00 */
[----:B------:R1:W5:Y:S04]  /*04a0*/  @P3 LD.E.128 R84, desc[UR6][R22.64+0x10] ;  /* 0x0000100616543980 */ /* 0x000368000c101d00 */
[----:B------:R1:W5:Y:S04]  /*04b0*/  @P3 LDG.E.128 R80, desc[UR6][R24.64] ;  /* 0x0000000618503981 */ /* 0x000368000c1e1d00 */
[----:B------:R1:W5:Y:S04]  /*04c0*/  @P3 LDG.E.128 R76, desc[UR6][R24.64+0x10] ;  /* 0x00001006184c3981 */ /* 0x000368000c1e1d00 */
[----:B------:R1:W5:Y:S04]  /*04d0*/  @P4 LDG.E.128 R72, desc[UR6][R26.64] ;  /* 0x000000061a484981 */ /* 0x000368000c1e1d00 */
[----:B------:R1:W5:Y:S04]  /*04e0*/  @P4 LDG.E.128 R68, desc[UR6][R26.64+0x10] ;  /* 0x000010061a444981 */ /* 0x000368000c1e1d00 */
[----:B------:R1:W5:Y:S04]  /*04f0*/  @P4 LD.E.128 R64, desc[UR6][R6.64] ;  /* 0x0000000606404980 */ /* 0x000368000c101d00 */
[----:B------:R1:W5:Y:S04]  /*0500*/  @P4 LD.E.128 R60, desc[UR6][R6.64+0x10] ;  /* 0x00001006063c4980 */ /* 0x000368000c101d00 */
[----:B------:R1:W5:Y:S04]  /*0510*/  @P4 LDG.E.128 R56, desc[UR6][R8.64] ;  /* 0x0000000608384981 */ /* 0x000368000c1e1d00 */
[----:B------:R1:W5:Y:S01]  /*0520*/  @P4 LDG.E.128 R52, desc[UR6][R8.64+0x10] ;  /* 0x0000100608344981 */ /* 0x000362000c1e1d00 */
[----:B------:R-:W-:-:S02]  /*0530*/  ISETP.GE.U32.AND P0, PT, R2, 0xc0, PT ;  /* 0x000000c00200780c */ /* 0x000fc40003f06070 */
[----:B------:R-:W-:-:S11]  /*0540*/  @P4 IADD3 R3, PT, PT, R3, 0x20, RZ ;  /* 0x0000002003034810 */ /* 0x000fd60007ffe0ff */
[----:B-1----:R-:W-:Y:S05]  /*0550*/  @!P0 BRA `(.L_x_10986) ;  /* 0x0000000400808947 */ /* 0x002fea0003800000 */
[----:B------:R-:W0:Y:S08]  /*0560*/  LDC.64 R4, c[0x0][0x3d0] ;  /* 0x0000f400ff047b82 */ /* 0x000e300000000a00 */
[----:B------:R-:W1:Y:S08]  /*0570*/  LDC.64 R6, c[0x0][0x438] ;  /* 0x00010e00ff067b82 */ /* 0x000e700000000a00 */
[----:B------:R-:W2:Y:S01]  /*0580*/  LDC.64 R8, c[0x0][0x3e8] ;  /* 0x0000fa00ff087b82 */ /* 0x000ea20000000a00 */
[----:B0-----:R-:W-:-:S05]  /*0590*/  IMAD.WIDE.U32 R4, R3, 0x20, R4 ;  /* 0x0000002003047825 */ /* 0x001fca00078e0004 */
[----:B------:R0:W5:Y:S01]  /*05a0*/  LDG.E.128 R48, desc[UR6][R4.64] ;  /* 0x0000000604307981 */ /* 0x000162000c1e1d00 */
[----:B-1----:R-:W-:-:S03]  /*05b0*/  IMAD.WIDE.U32 R6, R3, 0x20, R6 ;  /* 0x0000002003067825 */ /* 0x002fc600078e0006 */
[----:B------:R0:W5:Y:S04]  /*05c0*/  LDG.E.128 R44, desc[UR6][R4.64+0x10] ;  /* 0x00001006042c7981 */ /* 0x000168000c1e1d00 */
[----:B------:R0:W5:Y:S01]  /*05d0*/  LD.E.128 R40, desc[UR6][R6.64] ;  /* 0x0000000606287980 */ /* 0x000162000c101d00 */
[----:B--2---:R-:W-:-:S03]  /*05e0*/  IMAD.WIDE.U32 R8, R3, 0x20, R8 ;  /* 0x0000002003087825 */ /* 0x004fc600078e0008 */
[----:B------:R0:W5:Y:S04]  /*05f0*/  LD.E.128 R36, desc[UR6][R6.64+0x10] ;  /* 0x0000100606247980 */ /* 0x000168000c101d00 */
[----:B------:R0:W5:Y:S04]  /*0600*/  LDG.E.128 R32, desc[UR6][R8.64] ;  /* 0x0000000608207981 */ /* 0x000168000c1e1d00 */
[----:B------:R0:W5:Y:S01]  /*0610*/  LDG.E.128 R28, desc[UR6][R8.64+0x10] ;  /* 0x00001006081c7981 */ /* 0x000162000c1e1d00 */
[----:B------:R-:W-:Y:S05]  /*0620*/  BRA `(.L_x_10986) ;  /* 0x00000004004c7947 */ /* 0x000fea0003800000 */
.L_x_10985:
        /* <DEDUP_REMOVED lines=14> */
[----:B------:R-:W-:Y:S01]  /*0710*/  @P0 LOP3.LUT R3, R3, 0x20, RZ, 0xfc, !PT ;  /* 0x0000002003030812 */ /* 0x000fe200078efcff */
[----:B------:R0:W5:Y:S04]  /*0720*/  @P0 LDG.E.128 R164, desc[UR6][R8.64+0x10] ;  /* 0x0000100608a40981 */ /* 0x000168000c1e1d00 */
[----:B------:R0:W5:Y:S01]  /*0730*/  @P0 LDG.E.128 R152, desc[UR6][R10.64] ;  /* 0x000000060a980981 */ /* 0x000162000c1e1d00 */
[----:B------:R-:W1:Y:S01]  /*0740*/  @P2 LDC.64 R18, c[0x0][0x3e8] ;  /* 0x0000fa00ff122b82 */ /* 0x000e620000000a00 */
[----:B--2---:R-:W-:-:S02]  /*0750*/  @P1 IMAD.WIDE.U32 R12, R3, 0x20, R12 ;  /* 0x00000020030c1825 */ /* 0x004fc400078e000c */
[----:B------:R0:W5:Y:S04]  /*0760*/  @P0 LDG.E.128 R148, desc[UR6][R10.64+0x10] ;  /* 0x000010060a940981 */ /* 0x000168000c1e1d00 */
[----:B------:R0:W5:Y:S01]  /*0770*/  @P1 LDG.E.128 R144, desc[UR6][R12.64] ;  /* 0x000000060c901981 */ /* 0x000162000c1e1d00 */
[----:B------:R-:W2:Y:S01]  /*0780*/  @P3 LDC.64 R20, c[0x0][0x3d0] ;  /* 0x0000f400ff143b82 */ /* 0x000ea20000000a00 */
[C---:B---3--:R-:W-:Y:S01]  /*0790*/  @P1 IMAD.WIDE.U32 R14, R3.reuse, 0x20, R14 ;  /* 0x00000020030e1825 */ /* 0x048fe200078e000e */
[----:B------:R-:W-:Y:S01]  /*07a0*/  @P1 IADD3 R3, PT, PT, R3, 0x20, RZ ;  /* 0x0000002003031810 */ /* 0x000fe20007ffe0ff */
[----:B------:R0:W5:Y:S04]  /*07b0*/  @P1 LDG.E.128 R140, desc[UR6][R12.64+0x10] ;  /* 0x000010060c8c1981 */ /* 0x000168000c1e1d00 */
[----:B------:R0:W5:Y:S01]  /*07c0*/  @P1 LDG.E.128 R128, desc[UR6][R14.64] ;  /* 0x000000060e801981 */ /* 0x000162000c1e1d00 */
[----:B------:R-:W3:Y:S01]  /*07d0*/  @P3 LDC.64 R22, c[0x0][0x3e8] ;  /* 0x0000fa00ff163b82 */ /* 0x000ee20000000a00 */
[----:B----4-:R-:W-:-:S02]  /*07e0*/  @P2 IMAD.WIDE.U32 R16, R3, 0x20, R16 ;  /* 0x0000002003102825 */ /* 0x010fc400078e0010 */
[----:B------:R0:W5:Y:S04]  /*07f0*/  @P1 LDG.E.128 R124, desc[UR6][R14.64+0x10] ;  /* 0x000010060e7c1981 */ /* 0x000168000c1e1d00 */
[----:B------:R0:W5:Y:S01]  /*0800*/  @P2 LDG.E.128 R120, desc[UR6][R16.64] ;  /* 0x0000000610782981 */ /* 0x000162000c1e1d00 */
[----:B------:R-:W4:Y:S01]  /*0810*/  @P4 LDC.64 R4, c[0x0][0x3d0] ;  /* 0x0000f400ff044b82 */ /* 0x000f220000000a00 */
[C---:B-1----:R-:W-:Y:S01]  /*0820*/  @P2 IMAD.WIDE.U32 R18, R3.reuse, 0x20, R18 ;  /* 0x0000002003122825 */ /* 0x042fe200078e0012 */
[----:B------:R-:W-:Y:S01]  /*0830*/  @P2 IADD3 R3, PT, PT, R3, 0x20, RZ ;  /* 0x0000002003032810 */ /* 0x000fe20007ffe0ff */
        /* <DEDUP_REMOVED lines=15> */
[C---:B-1----:R-:W-:Y:S01]  /*0930*/  @P4 IMAD.WIDE.U32 R26, R3.reuse, 0x20, R6 ;  /* 0x00000020031a4825 */ /* 0x042fe200078e0006 */
[----:B------:R-:W-:Y:S02]  /*0940*/  @P4 IADD3 R3, PT, PT, R3, 0x20, RZ ;  /* 0x0000002003034810 */ /* 0x000fe40007ffe0ff */
[----:B------:R0:W5:Y:S04]  /*0950*/  @P4 LDG.E.128 R68, desc[UR6][R24.64+0x10] ;  /* 0x0000100618444981 */ /* 0x000168000c1e1d00 */
[----:B------:R0:W5:Y:S01]  /*0960*/  @P4 LDG.E.128 R56, desc[UR6][R26.64] ;  /* 0x000000061a384981 */ /* 0x000162000c1e1d00 */
[----:B--2---:R-:W-:-:S03]  /*0970*/  @P5 IMAD.WIDE.U32 R4, R3, 0x20, R60 ;  /* 0x0000002003045825 */ /* 0x004fc600078e003c */
[----:B------:R0:W5:Y:S04]  /*0980*/  @P4 LDG.E.128 R52, desc[UR6][R26.64+0x10] ;  /* 0x000010061a344981 */ /* 0x000168000c1e1d00 */
[----:B------:R0:W5:Y:S01]  /*0990*/  @P5 LDG.E.128 R48, desc[UR6][R4.64] ;  /* 0x0000000604305981 */ /* 0x000162000c1e1d00 */
[----:B---3--:R-:W-:-:S03]  /*09a0*/  @P5 IMAD.WIDE.U32 R6, R3, 0x20, R62 ;  /* 0x0000002003065825 */ /* 0x008fc600078e003e */
        /* <DEDUP_REMOVED lines=27> */
.L_x_10986:
[----:B------:R-:W-:Y:S05]  /*0b60*/  BSYNC.RECONVERGENT B0 ;  /* 0x0000000000007941 */ /* 0x000fea0003800200 */
.L_x_10984:
        /* <DEDUP_REMOVED lines=14> */
.L_x_11024:
        /* <DEDUP_REMOVED lines=12> */
[----:B------:R-:W-:Y:S02]  /*0d10*/  MOV R209, R203 ;  /* 0x000000cb00d17202 */ /* 0x000fe40000000f00 */
[----:B--2---:R-:W-:Y:S01]  /*0d20*/  @P5 SHF.L.U32 R207, R176, 0x10, RZ ;  /* 0x00000010b0cf5819 */ /* 0x004fe200000006ff */
        /* <DEDUP_REMOVED lines=15> */
[C---:B------:R-:W-:Y:S02]  /*0e20*/  SHF.L.U32 R182, R177.reuse, 0x10, RZ ;  /* 0x00000010b1b67819 */ /* 0x040fe400000006ff */
[----:B------:R-:W-:Y:S01]  /*0e30*/  PRMT R181, R177, 0x7632, R181 ;  /* 0x00007632b1b57816 */ /* 0x000fe200000000b5 */
[-C--:B------:R-:W-:Y:S01]  /*0e40*/  FMUL.FTZ R185, R178, R207.reuse ;  /* 0x000000cfb2b97220 */ /* 0x080fe20000410000 */
[C---:B------:R-:W-:Y:S01]  /*0e50*/  SHF.L.U32 R178, R179.reuse, 0x10, RZ ;  /* 0x00000010b3b27819 */ /* 0x040fe200000006ff */
[----:B------:R-:W-:Y:S01]  /*0e60*/  FMUL.FTZ R177, R182, R207 ;  /* 0x000000cfb6b17220 */ /* 0x000fe20000410000 */
[----:B------:R-:W-:-:S02]  /*0e70*/  PRMT R184, R179, 0x7632, R184 ;  /* 0x00007632b3b87816 */ /* 0x000fc400000000b8 */
[----:B------:R-:W-:Y:S02]  /*0e80*/  SHF.L.U32 R180, R180, 0x10, RZ ;  /* 0x00000010b4b47819 */ /* 0x000fe400000006ff */
[----:B------:R-:W-:-:S03]  /*0e90*/  SHF.L.U32 R208, R184, 0x10, RZ ;  /* 0x00000010b8d07819 */ /* 0x000fc600000006ff */
[-C--:B------:R-:W-:Y:S02]  /*0ea0*/  FMUL.FTZ R180, R180, R207.reuse ;  /* 0x000000cfb4b47220 */ /* 0x080fe40000410000 */
[-C--:B------:R-:W-:Y:S01]  /*0eb0*/  FMUL.FTZ R208, R208, R207.reuse ;  /* 0x000000cfd0d07220 */ /* 0x080fe20000410000 */
[----:B--2---:R-:W-:Y:S02]  /*0ec0*/  SHF.L.U32 R176, R172, 0x10, RZ ;  /* 0x00000010acb07819 */ /* 0x004fe400000006ff */
[----:B------:R-:W-:Y:S02]  /*0ed0*/  SHF.L.U32 R186, R173, 0x10, RZ ;  /* 0x00000010adba7819 */ /* 0x000fe400000006ff */
[----:B------:R-:W-:Y:S01]  /*0ee0*/  SHF.L.U32 R204, R175, 0x10, RZ ;  /* 0x00000010afcc7819 */ /* 0x000fe200000006ff */
[----:B------:R-:W-:Y:S01]  /*0ef0*/  FFMA.FTZ R187, R187, R152, R176 ;  /* 0x00000098bbbb7223 */ /* 0x000fe200000100b0 */
[----:B------:R-:W-:Y:S01]  /*0f00*/  SHF.L.U32 R182, R174, 0x10, RZ ;  /* 0x00000010aeb67819 */ /* 0x000fe200000006ff */
[----:B------:R-:W-:Y:S01]  /*0f10*/  FFMA.FTZ R186, R177, R154, R186 ;  /* 0x0000009ab1ba7223 */ /* 0x000fe200000100ba */
[----:B------:R-:W-:Y:S01]  /*0f20*/  FMUL.FTZ R177, R178, R207 ;  /* 0x000000cfb2b17220 */ /* 0x000fe20000410000 */
[----:B------:R-:W-:-:S02]  /*0f30*/  SHF.L.U32 R176, R181, 0x10, RZ ;  /* 0x00000010b5b07819 */ /* 0x000fc400000006ff */
[----:B------:R-:W-:Y:S01]  /*0f40*/  PRMT R181, R175, 0x7632, R181 ;  /* 0x00007632afb57816 */ /* 0x000fe200000000b5 */
[----:B------:R-:W-:Y:S01]  /*0f50*/  FFMA.FTZ R184, R177, R150, R204 ;  /* 0x00000096b1b87223 */ /* 0x000fe200000100cc */
[----:B------:R-:W-:Y:S01]  /*0f60*/  FFMA.FTZ R185, R185, R148, R182 ;  /* 0x00000094b9b97223 */ /* 0x000fe200000100b6 */
[-C--:B------:R-:W-:Y:S01]  /*0f70*/  FMUL.FTZ R178, R176, R207.reuse ;  /* 0x000000cfb0b27220 */ /* 0x080fe20000410000 */
[----:B------:R-:W-:Y:S02]  /*0f80*/  PRMT R177, R173, 0x7632, R177 ;  /* 0x00007632adb17816 */ /* 0x000fe400000000b1 */
[----:B------:R-:W-:Y:S02]  /*0f90*/  SHF.L.U32 R182, R183, 0x10, RZ ;  /* 0x00000010b7b67819 */ /* 0x000fe400000006ff */
[----:B------:R-:W-:Y:S02]  /*0fa0*/  PRMT R179, R174, 0x7632, R179 ;  /* 0x00007632aeb37816 */ /* 0x000fe400000000b3 */
[----:B------:R-:W-:Y:S01]  /*0fb0*/  PRMT R176, R172, 0x7632, R176 ;  /* 0x00007632acb07816 */ /* 0x000fe200000000b0 */
[----:B------:R-:W-:Y:S01]  /*0fc0*/  FMUL.FTZ R182, R182, R207 ;  /* 0x000000cfb6b67220 */ /* 0x000fe20000410000 */
[----:B------:R-:W-:-:S02]  /*0fd0*/  SHF.L.U32 R183, R181, 0x10, RZ ;  /* 0x00000010b5b77819 */ /* 0x000fc400000006ff */
        /* <DEDUP_REMOVED lines=12> */
.L_x_10989:
[----:B-----5:R-:W-:Y:S02]  /*10a0*/  PRMT R180, R176, 0x7632, R180 ;  /* 0x00007632b0b47816 */ /* 0x020fe400000000b4 */
[----:B------:R-:W-:Y:S02]  /*10b0*/  PRMT R183, R178, 0x7632, R183 ;  /* 0x00007632b2b77816 */ /* 0x000fe400000000b7 */
[----:B------:R-:W-:Y:S02]  /*10c0*/  SHF.L.U32 R176, R176, 0x10, RZ ;  /* 0x00000010b0b07819 */ /* 0x000fe400000006ff */
[----:B------:R-:W-:Y:S02]  /*10d0*/  SHF.L.U32 R178, R178, 0x10, RZ ;  /* 0x00000010b2b27819 */ /* 0x000fe400000006ff */
[----:B------:R-:W-:Y:S01]  /*10e0*/  PRMT R184, R179, 0x7632, R184 ;  /* 0x00007632b3b87816 */ /* 0x000fe200000000b8 */
[-C--:B------:R-:W-:Y:S01]  /*10f0*/  FMUL.FTZ R187, R176, R207.reuse ;  /* 0x000000cfb0bb7220 */ /* 0x080fe20000410000 */
[C---:B------:R-:W-:Y:S01]  /*1100*/  PRMT R181, R177.reuse, 0x7632, R181 ;  /* 0x00007632b1b57816 */ /* 0x040fe200000000b5 */
[-C--:B------:R-:W-:Y:S01]  /*1110*/  FMUL.FTZ R185, R178, R207.reuse ;  /* 0x000000cfb2b97220 */ /* 0x080fe20000410000 */
        /* <DEDUP_REMOVED lines=12> */
[----:B------:R-:W-:Y:S01]  /*11e0*/  FMUL.FTZ R183, R182, R151 ;  /* 0x00000097b6b77220 */ /* 0x000fe20000410000 */
[-C--:B------:R-:W-:Y:S01]  /*11f0*/  FMUL.FTZ R176, R176, R207.reuse ;  /* 0x000000cfb0b07220 */ /* 0x080fe20000410000 */
[----:B------:R-:W-:Y:S01]  /*1200*/  FMUL.FTZ R186, R177, R154 ;  /* 0x0000009ab1ba7220 */ /* 0x000fe20000410000 */
        /* <DEDUP_REMOVED lines=9> */
.L_x_10990:
[----:B------:R-:W0:Y:S01]  /*12a0*/  LDC.64 R204, c[0x0][0x3a8] ;  /* 0x0000ea00ffcc7b82 */ /* 0x000e220000000a00 */
[C---:B------:R-:W-:Y:S01]  /*12b0*/  IADD3 R209, PT, PT, R203.reuse, 0x20, RZ ;  /* 0x00000020cbd17810 */ /* 0x040fe20007ffe0ff */
[----:B0-----:R-:W-:-:S05]  /*12c0*/  IMAD.WIDE.U32 R204, R203, 0x10, R204 ;  /* 0x00000010cbcc7825 */ /* 0x001fca00078e00cc */
[----:B------:R0:W-:Y:S02]  /*12d0*/  STG.E.128 desc[UR6][R204.64], R176 ;  /* 0x000000b0cc007986 */ /* 0x0001e4000c101d06 */
.L_x_10988:
[----:B------:R-:W-:Y:S05]  /*12e0*/  BSYNC.RECONVERGENT B0 ;  /* 0x0000000000007941 */ /* 0x000fea0003800200 */
.L_x_10987:
        /* <DEDUP_REMOVED lines=13> */
[C---:B-----5:R-:W-:Y:S02]  /*13c0*/  PRMT R19, R20.reuse, 0x7632, R19 ;  /* 0x0000763214137816 */ /* 0x060fe40000000013 */
[----:B0-----:R-:W-:Y:S02]  /*13d0*/  SHF.L.U32 R24, R21, 0x10, RZ ;  /* 0x0000001015187819 */ /* 0x001fe400000006ff */
[----:B------:R-:W-:Y:S02]  /*13e0*/  SHF.L.U32 R20, R20, 0x10, RZ ;  /* 0x0000001014147819 */ /* 0x000fe400000006ff */
[----:B------:R-:W-:Y:S01]  /*13f0*/  PRMT R177, R22, 0x7632, R177 ;  /* 0x0000763216b17816 */ /* 0x000fe200000000b1 */
[----:B------:R-:W-:Y:S01]  /*1400*/  FMUL.FTZ R25, R24, R207 ;  /* 0x000000cf18197220 */ /* 0x000fe20000410000 */
[----:B------:R-:W-:Y:S02]  /*1410*/  SHF.L.U32 R178, R22, 0x10, RZ ;  /* 0x0000001016b27819 */ /* 0x000fe400000006ff */
[----:B------:R-:W-:-:S02]  /*1420*/  SHF.L.U32 R22, R173, 0x10, RZ ;  /* 0x00000010ad167819 */ /* 0x000fc400000006ff */
[----:B------:R-:W-:Y:S01]  /*1430*/  PRMT R176, R21, 0x7632, R176 ;  /* 0x0000763215b07816 */ /* 0x000fe200000000b0 */
[-C--:B------:R-:W-:Y:S01]  /*1440*/  FMUL.FTZ R21, R20, R207.reuse ;  /* 0x000000cf14157220 */ /* 0x080fe20000410000 */
[C---:B------:R-:W-:Y:S01]  /*1450*/  SHF.L.U32 R26, R172.reuse, 0x10, RZ ;  /* 0x00000010ac1a7819 */ /* 0x040fe200000006ff */
[----:B------:R-:W-:Y:S01]  /*1460*/  FFMA.FTZ R25, R25, R130, R22 ;  /* 0x0000008219197223 */ /* 0x000fe20000010016 */
[----:B------:R-:W-:Y:S02]  /*1470*/  PRMT R20, R172, 0x7632, R20 ;  /* 0x00007632ac147816 */ /* 0x000fe40000000014 */
[----:B------:R-:W-:Y:S01]  /*1480*/  PRMT R179, R23, 0x7632, R179 ;  /* 0x0000763217b37816 */ /* 0x000fe200000000b3 */
[----:B------:R-:W-:Y:S01]  /*1490*/  FFMA.FTZ R26, R21, R128, R26 ;  /* 0x00000080151a7223 */ /* 0x000fe2000001001a */
[----:B------:R-:W-:Y:S01]  /*14a0*/  SHF.L.U32 R208, R23, 0x10, RZ ;  /* 0x0000001017d07819 */ /* 0x000fe200000006ff */
[----:B------:R-:W-:Y:S01]  /*14b0*/  FMUL.FTZ R23, R178, R207 ;  /* 0x000000cfb2177220 */ /* 0x000fe20000410000 */
[----:B------:R-:W-:-:S02]  /*14c0*/  SHF.L.U32 R204, R174, 0x10, RZ ;  /* 0x00000010aecc7819 */ /* 0x000fc400000006ff */
[----:B------:R-:W-:Y:S01]  /*14d0*/  SHF.L.U32 R22, R19, 0x10, RZ ;  /* 0x0000001013167819 */ /* 0x000fe200000006ff */
[----:B------:R-:W-:Y:S01]  /*14e0*/  FMUL.FTZ R205, R208, R207 ;  /* 0x000000cfd0cd7220 */ /* 0x000fe20000410000 */
[----:B------:R-:W-:Y:S01]  /*14f0*/  PRMT R21, R173, 0x7632, R21 ;  /* 0x00007632ad157816 */ /* 0x000fe20000000015 */
[----:B------:R-:W-:Y:S01]  /*1500*/  FFMA.FTZ R24, R23, R124, R204 ;  /* 0x0000007c17187223 */ /* 0x000fe200000100cc */
[----:B------:R-:W-:Y:S02]  /*1510*/  SHF.L.U32 R19, R20, 0x10, RZ ;  /* 0x0000001014137819 */ /* 0x000fe400000006ff */
[----:B------:R-:W-:Y:S02]  /*1520*/  PRMT R178, R174, 0x7632, R178 ;  /* 0x00007632aeb27816 */ /* 0x000fe400000000b2 */
[----:B------:R-:W-:Y:S02]  /*1530*/  SHF.L.U32 R20, R177, 0x10, RZ ;  /* 0x00000010b1147819 */ /* 0x000fe400000006ff */
[----:B------:R-:W-:-:S02]  /*1540*/  SHF.L.U32 R176, R176, 0x10, RZ ;  /* 0x00000010b0b07819 */ /* 0x000fc400000006ff */
        /* <DEDUP_REMOVED lines=9> */
[----:B------:R-:W-:Y:S01]  /*15e0*/  FMUL.FTZ R176, R22, R207 ;  /* 0x000000cf16b07220 */ /* 0x000fe20000410000 */
[----:B------:R-:W-:Y:S01]  /*15f0*/  FFMA.FTZ R23, R205, R126, R210 ;  /* 0x0000007ecd177223 */ /* 0x000fe200000100d2 */
[----:B------:R-:W-:Y:S01]  /*1600*/  FFMA.FTZ R21, R178, R125, R21 ;  /* 0x0000007db2157223 */ /* 0x000fe20000010015 */
[----:B------:R-:W-:Y:S01]  /*1610*/  FFMA.FTZ R22, R208, R127, R179 ;  /* 0x0000007fd0167223 */ /* 0x000fe200000100b3 */
[----:B------:R-:W-:Y:S01]  /*1620*/  FFMA.FTZ R20, R20, R131, R177 ;  /* 0x0000008314147223 */ /* 0x000fe200000100b1 */
[----:B------:R-:W-:-:S02]  /*1630*/  FFMA.FTZ R19, R176, R129, R19 ;  /* 0x00000081b0137223 */ /* 0x000fc40000010013 */
[----:B------:R-:W-:Y:S02]  /*1640*/  F2FP.BF16.F32.PACK_AB R178, R21, R24 ;  /* 0x0000001815b2723e */ /* 0x000fe400000010ff */
[----:B------:R-:W-:Y:S02]  /*1650*/  F2FP.BF16.F32.PACK_AB R179, R22, R23 ;  /* 0x0000001716b3723e */ /* 0x000fe400000010ff */
[----:B------:R-:W-:Y:S02]  /*1660*/  F2FP.BF16.F32.PACK_AB R177, R20, R25 ;  /* 0x0000001914b1723e */ /* 0x000fe400000010ff */
[----:B------:R-:W-:Y:S01]  /*1670*/  F2FP.BF16.F32.PACK_AB R176, R19, R26 ;  /* 0x0000001a13b0723e */ /* 0x000fe200000010ff */
[----:B------:R-:W-:Y:S06]  /*1680*/  BRA `(.L_x_10994) ;  /* 0x0000000000807947 */ /* 0x000fec0003800000 */
.L_x_10993:
[C---:B-----5:R-:W-:Y:S02]  /*1690*/  PRMT R19, R20.reuse, 0x7632, R19 ;  /* 0x0000763214137816 */ /* 0x060fe40000000013 */
[----:B------:R-:W-:Y:S02]  /*16a0*/  SHF.L.U32 R20, R20, 0x10, RZ ;  /* 0x0000001014147819 */ /* 0x000fe400000006ff */
[C---:B------:R-:W-:Y:S02]  /*16b0*/  PRMT R176, R22.reuse, 0x7632, R176 ;  /* 0x0000763216b07816 */ /* 0x040fe400000000b0 */
[C---:B------:R-:W-:Y:S02]  /*16c0*/  SHF.L.U32 R178, R23.reuse, 0x10, RZ ;  /* 0x0000001017b27819 */ /* 0x040fe400000006ff */
[----:B------:R-:W-:Y:S02]  /*16d0*/  SHF.L.U32 R22, R22, 0x10, RZ ;  /* 0x0000001016167819 */ /* 0x000fe400000006ff */
[----:B------:R-:W-:Y:S01]  /*16e0*/  PRMT R177, R23, 0x7632, R177 ;  /* 0x0000763217b17816 */ /* 0x000fe200000000b1 */
[----:B------:R-:W-:Y:S01]  /*16f0*/  FMUL.FTZ R23, R178, R207 ;  /* 0x000000cfb2177220 */ /* 0x000fe20000410000 */
[----:B0-----:R-:W-:-:S02]  /*1700*/  PRMT R24, R21, 0x7632, R24 ;  /* 0x0000763215187816 */ /* 0x001fc40000000018 */
        /* <DEDUP_REMOVED lines=9> */
[-C--:B------:R-:W-:Y:S01]  /*17a0*/  FMUL.FTZ R176, R20, R207.reuse ;  /* 0x000000cf14b07220 */ /* 0x080fe20000410000 */
[-C--:B------:R-:W-:Y:S01]  /*17b0*/  FMUL.FTZ R204, R178, R207.reuse ;  /* 0x000000cfb2cc7220 */ /* 0x080fe20000410000 */
[-C--:B------:R-:W-:Y:S01]  /*17c0*/  FMUL.FTZ R20, R24, R207.reuse ;  /* 0x000000cf18147220 */ /* 0x080fe20000410000 */
[----:B------:R-:W-:Y:S01]  /*17d0*/  FMUL.FTZ R24, R19, R124 ;  /* 0x0000007c13187220 */ /* 0x000fe20000410000 */
[----:B------:R-:W-:Y:S01]  /*17e0*/  FMUL.FTZ R178, R22, R207 ;  /* 0x000000cf16b27220 */ /* 0x000fe20000410000 */
        /* <DEDUP_REMOVED lines=10> */
.L_x_10994:
[----:B------:R-:W0:Y:S02]  /*1890*/  LDC.64 R204, c[0x0][0x3a8] ;  /* 0x0000ea00ffcc7b82 */ /* 0x000e240000000a00 */
[C---:B0-----:R-:W-:Y:S01]  /*18a0*/  IMAD.WIDE.U32 R204, R209.reuse, 0x10, R204 ;  /* 0x00000010d1cc7825 */ /* 0x041fe200078e00cc */
[----:B------:R-:W-:-:S04]  /*18b0*/  IADD3 R209, PT, PT, R209, 0x20, RZ ;  /* 0x00000020d1d17810 */ /* 0x000fc80007ffe0ff */
[----:B------:R0:W-:Y:S03]  /*18c0*/  STG.E.128 desc[UR6][R204.64], R176 ;  /* 0x000000b0cc007986 */ /* 0x0001e6000c101d06 */
.L_x_10992:
[----:B------:R-:W-:Y:S05]  /*18d0*/  BSYNC.RECONVERGENT B0 ;  /* 0x0000000000007941 */ /* 0x000fea0003800200 */
.L_x_10991:
        /* <DEDUP_REMOVED lines=8> */
[----:B0-----:R-:W-:-:S04]  /*1960*/  IMAD.WIDE.U32 R12, R209, 0x10, R12 ;  /* 0x00000010d10c7825 */ /* 0x001fc800078e000c */
[----:B-1----:R-:W-:Y:S02]  /*1970*/  @P0 IMAD.WIDE.U32 R16, R209, 0x10, R14 ;  /* 0x00000010d1100825 */ /* 0x002fe400078e000e */
[----:B------:R-:W5:Y:S04]  /*1980*/  LDG.E.128 R12, desc[UR6][R12.64] ;  /* 0x000000060c0c7981 */ /* 0x000f68000c1e1d00 */
[----:B------:R0:W5:Y:S01]  /*1990*/  @P0 LDG.E.128 R172, desc[UR6][R16.64] ;  /* 0x0000000610ac0981 */ /* 0x000162000c1e1d00 */
[----:B------:R-:W-:Y:S05]  /*19a0*/  @!P0 BRA `(.L_x_10997) ;  /* 0x0000000000b48947 */ /* 0x000fea0003800000 */
[C---:B-----5:R-:W-:Y:S02]  /*19b0*/  PRMT R11, R12.reuse, 0x7632, R11 ;  /* 0x000076320c0b7816 */ /* 0x060fe4000000000b */
[----:B------:R-:W-:Y:S02]  /*19c0*/  SHF.L.U32 R12, R12, 0x10, RZ ;  /* 0x000000100c0c7819 */ /* 0x000fe400000006ff */
[C---:B------:R-:W-:Y:S02]  /*19d0*/  PRMT R177, R14.reuse, 0x7632, R177 ;  /* 0x000076320eb17816 */ /* 0x040fe400000000b1 */
[----:B0-----:R-:W-:Y:S02]  /*19e0*/  SHF.L.U32 R16, R13, 0x10, RZ ;  /* 0x000000100d107819 */ /* 0x001fe400000006ff */
[----:B------:R-:W-:Y:S02]  /*19f0*/  SHF.L.U32 R14, R14, 0x10, RZ ;  /* 0x000000100e0e7819 */ /* 0x000fe400000006ff */
[----:B------:R-:W-:Y:S01]  /*1a00*/  SHF.L.U32 R18, R15, 0x10, RZ ;  /* 0x000000100f127819 */ /* 0x000fe200000006ff */
[-C--:B------:R-:W-:Y:S01]  /*1a10*/  FMUL.FTZ R17, R16, R207.reuse ;  /* 0x000000cf10117220 */ /* 0x080fe20000410000 */
[----:B------:R-:W-:Y:S01]  /*1a20*/  PRMT R176, R13, 0x7632, R176 ;  /* 0x000076320db07816 */ /* 0x000fe200000000b0 */
[-C--:B------:R-:W-:Y:S01]  /*1a30*/  FMUL.FTZ R13, R12, R207.reuse ;  /* 0x000000cf0c0d7220 */ /* 0x080fe20000410000 */
[----:B------:R-:W-:Y:S01]  /*1a40*/  SHF.L.U32 R178, R172, 0x10, RZ ;  /* 0x00000010acb27819 */ /* 0x000fe200000006ff */
[----:B------:R-:W-:Y:S01]  /*1a50*/  FMUL.FTZ R205, R18, R207 ;  /* 0x000000cf12cd7220 */ /* 0x000fe20000410000 */
[----:B------:R-:W-:-:S02]  /*1a60*/  PRMT R12, R172, 0x7632, R12 ;  /* 0x00007632ac0c7816 */ /* 0x000fc4000000000c */
[----:B------:R-:W-:Y:S01]  /*1a70*/  PRMT R179, R15, 0x7632, R179 ;  /* 0x000076320fb37816 */ /* 0x000fe200000000b3 */
[----:B------:R-:W-:Y:S01]  /*1a80*/  FMUL.FTZ R15, R14, R207 ;  /* 0x000000cf0e0f7220 */ /* 0x000fe20000410000 */
[----:B------:R-:W-:Y:S01]  /*1a90*/  SHF.L.U32 R204, R173, 0x10, RZ ;  /* 0x00000010adcc7819 */ /* 0x000fe200000006ff */
[----:B------:R-:W-:Y:S01]  /*1aa0*/  FFMA.FTZ R18, R13, R104, R178 ;  /* 0x000000680d127223 */ /* 0x000fe200000100b2 */
[----:B------:R-:W-:Y:S02]  /*1ab0*/  SHF.L.U32 R208, R174, 0x10, RZ ;  /* 0x00000010aed07819 */ /* 0x000fe400000006ff */
[----:B------:R-:W-:Y:S01]  /*1ac0*/  SHF.L.U32 R14, R11, 0x10, RZ ;  /* 0x000000100b0e7819 */ /* 0x000fe200000006ff */
[----:B------:R-:W-:Y:S01]  /*1ad0*/  FFMA.FTZ R17, R17, R106, R204 ;  /* 0x0000006a11117223 */ /* 0x000fe200000100cc */
[----:B------:R-:W-:Y:S01]  /*1ae0*/  PRMT R13, R173, 0x7632, R13 ;  /* 0x00007632ad0d7816 */ /* 0x000fe2000000000d */
[----:B------:R-:W-:Y:S01]  /*1af0*/  FFMA.FTZ R16, R15, R100, R208 ;  /* 0x000000640f107223 */ /* 0x000fe200000100d0 */
[----:B------:R-:W-:-:S02]  /*1b00*/  SHF.L.U32 R11, R12, 0x10, RZ ;  /* 0x000000100c0b7819 */ /* 0x000fc400000006ff */
[----:B------:R-:W-:Y:S02]  /*1b10*/  PRMT R178, R174, 0x7632, R178 ;  /* 0x00007632aeb27816 */ /* 0x000fe400000000b2 */
[----:B------:R-:W-:Y:S02]  /*1b20*/  SHF.L.U32 R12, R177, 0x10, RZ ;  /* 0x00000010b10c7819 */ /* 0x000fe400000006ff */
[----:B------:R-:W-:Y:S02]  /*1b30*/  SHF.L.U32 R176, R176, 0x10, RZ ;  /* 0x00000010b0b07819 */ /* 0x000fe400000006ff */
        /* <DEDUP_REMOVED lines=20> */
.L_x_10997:
        /* <DEDUP_REMOVED lines=32> */
.L_x_10998:
[----:B------:R-:W0:Y:S02]  /*1e80*/  LDC.64 R204, c[0x0][0x3a8] ;  /* 0x0000ea00ffcc7b82 */ /* 0x000e240000000a00 */
[C---:B0-----:R-:W-:Y:S01]  /*1e90*/  IMAD.WIDE.U32 R204, R209.reuse, 0x10, R204 ;  /* 0x00000010d1cc7825 */ /* 0x041fe200078e00cc */
[----:B------:R-:W-:-:S04]  /*1ea0*/  IADD3 R209, PT, PT, R209, 0x20, RZ ;  /* 0x00000020d1d17810 */ /* 0x000fc80007ffe0ff */
[----:B------:R0:W-:Y:S03]  /*1eb0*/  STG.E.128 desc[UR6][R204.64], R176 ;  /* 0x000000b0cc007986 */ /* 0x0001e6000c101d06 */
.L_x_10996:
[----:B------:R-:W-:Y:S05]  /*1ec0*/  BSYNC.RECONVERGENT B0 ;  /* 0x0000000000007941 */ /* 0x000fea0003800200 */
.L_x_10995:
        /* <DEDUP_REMOVED lines=58> */
.L_x_11001:
        /* <DEDUP_REMOVED lines=32> */
.L_x_11002:
[----:B------:R-:W0:Y:S02]  /*2470*/  LDC.64 R204, c[0x0][0x3a8] ;  /* 0x0000ea00ffcc7b82 */ /* 0x000e240000000a00 */
[C---:B0-----:R-:W-:Y:S01]  /*2480*/  IMAD.WIDE.U32 R204, R209.reuse, 0x10, R204 ;  /* 0x00000010d1cc7825 */ /* 0x041fe200078e00cc */
[----:B------:R-:W-:-:S04]  /*2490*/  IADD3 R209, PT, PT, R209, 0x20, RZ ;  /* 0x00000020d1d17810 */ /* 0x000fc80007ffe0ff */
[----:B------:R0:W-:Y:S03]  /*24a0*/  STG.E.128 desc[UR6][R204.64], R176 ;  /* 0x000000b0cc007986 */ /* 0x0001e6000c101d06 */
.L_x_11000:
[----:B------:R-:W-:Y:S05]  /*24b0*/  BSYNC.RECONVERGENT B0 ;  /* 0x0000000000007941 */ /* 0x000fea0003800200 */
.L_x_10999:
        /* <DEDUP_REMOVED lines=13> */
[----:B0----5:R-:W-:Y:S02]  /*2590*/  PRMT R188, R176, 0x7632, R188 ;  /* 0x00007632b0bc7816 */ /* 0x021fe400000000bc */
[----:B------:R-:W-:Y:S02]  /*25a0*/  PRMT R194, R178, 0x7632, R194 ;  /* 0x00007632b2c27816 */ /* 0x000fe400000000c2 */
[----:B------:R-:W-:Y:S02]  /*25b0*/  SHF.L.U32 R176, R176, 0x10, RZ ;  /* 0x00000010b0b07819 */ /* 0x000fe400000006ff */
[----:B------:R-:W-:Y:S02]  /*25c0*/  SHF.L.U32 R192, R177, 0x10, RZ ;  /* 0x00000010b1c07819 */ /* 0x000fe400000006ff */
[----:B------:R-:W-:Y:S01]  /*25d0*/  SHF.L.U32 R178, R178, 0x10, RZ ;  /* 0x00000010b2b27819 */ /* 0x000fe200000006ff */
[-C--:B------:R-:W-:Y:S01]  /*25e0*/  FMUL.FTZ R27, R176, R207.reuse ;  /* 0x000000cfb01b7220 */ /* 0x080fe20000410000 */
[----:B------:R-:W-:Y:S01]  /*25f0*/  SHF.L.U32 R208, R179, 0x10, RZ ;  /* 0x00000010b3d07819 */ /* 0x000fe200000006ff */
[-C--:B------:R-:W-:Y:S01]  /*2600*/  FMUL.FTZ R189, R192, R207.reuse ;  /* 0x000000cfc0bd7220 */ /* 0x080fe20000410000 */
[----:B------:R-:W-:Y:S01]  /*2610*/  PRMT R190, R177, 0x7632, R190 ;  /* 0x00007632b1be7816 */ /* 0x000fe200000000be */
[-C--:B------:R-:W-:Y:S01]  /*2620*/  FMUL.FTZ R191, R178, R207.reuse ;  /* 0x000000cfb2bf7220 */ /* 0x080fe20000410000 */
[----:B------:R-:W-:Y:S01]  /*2630*/  PRMT R204, R179, 0x7632, R204 ;  /* 0x00007632b3cc7816 */ /* 0x000fe200000000cc */
[----:B------:R-:W-:Y:S01]  /*2640*/  FMUL.FTZ R193, R208, R207 ;  /* 0x000000cfd0c17220 */ /* 0x000fe20000410000 */
[----:B------:R-:W-:-:S02]  /*2650*/  PRMT R176, R172, 0x7632, R176 ;  /* 0x00007632acb07816 */ /* 0x000fc400000000b0 */
[----:B------:R-:W-:Y:S02]  /*2660*/  PRMT R178, R173, 0x7632, R178 ;  /* 0x00007632adb27816 */ /* 0x000fe400000000b2 */
[----:B------:R-:W-:Y:S02]  /*2670*/  PRMT R192, R174, 0x7632, R192 ;  /* 0x00007632aec07816 */ /* 0x000fe400000000c0 */
        /* <DEDUP_REMOVED lines=22> */
[----:B------:R-:W-:Y:S01]  /*27e0*/  FFMA.FTZ R188, R188, R57, R177 ;  /* 0x00000039bcbc7223 */ /* 0x000fe200000100b1 */
[----:B------:R-:W-:-:S02]  /*27f0*/  FFMA.FTZ R192, R192, R53, R205 ;  /* 0x00000035c0c07223 */ /* 0x000fc400000100cd */
[----:B------:R-:W-:Y:S01]  /*2800*/  FFMA.FTZ R194, R204, R55, R211 ;  /* 0x00000037ccc27223 */ /* 0x000fe200000100d3 */
[----:B------:R-:W-:Y:S02]  /*2810*/  F2FP.BF16.F32.PACK_AB R177, R190, R189 ;  /* 0x000000bdbeb1723e */ /* 0x000fe400000010ff */
[----:B------:R-:W-:Y:S02]  /*2820*/  F2FP.BF16.F32.PACK_AB R178, R192, R191 ;  /* 0x000000bfc0b2723e */ /* 0x000fe400000010ff */
[----:B------:R-:W-:Y:S02]  /*2830*/  F2FP.BF16.F32.PACK_AB R179, R194, R193 ;  /* 0x000000c1c2b3723e */ /* 0x000fe400000010ff */
[----:B------:R-:W-:Y:S01]  /*2840*/  F2FP.BF16.F32.PACK_AB R176, R188, R27 ;  /* 0x0000001bbcb0723e */ /* 0x000fe200000010ff */
[----:B------:R-:W-:Y:S06]  /*2850*/  BRA `(.L_x_11006) ;  /* 0x0000000000807947 */ /* 0x000fec0003800000 */
.L_x_11005:
[----:B-----5:R-:W-:Y:S02]  /*2860*/  PRMT R27, R176, 0x7632, R27 ;  /* 0x00007632b01b7816 */ /* 0x020fe4000000001b */
[----:B------:R-:W-:Y:S02]  /*2870*/  PRMT R191, R178, 0x7632, R191 ;  /* 0x00007632b2bf7816 */ /* 0x000fe400000000bf */
[----:B------:R-:W-:Y:S02]  /*2880*/  SHF.L.U32 R176, R176, 0x10, RZ ;  /* 0x00000010b0b07819 */ /* 0x000fe400000006ff */
[----:B------:R-:W-:Y:S02]  /*2890*/  SHF.L.U32 R178, R178, 0x10, RZ ;  /* 0x00000010b2b27819 */ /* 0x000fe400000006ff */
[----:B0-----:R-:W-:Y:S02]  /*28a0*/  PRMT R188, R177, 0x7632, R188 ;  /* 0x00007632b1bc7816 */ /* 0x001fe400000000bc */
        /* <DEDUP_REMOVED lines=23> */
[----:B------:R-:W-:-:S02]  /*2a20*/  F2FP.BF16.F32.PACK_AB R177, R190, R189 ;  /* 0x000000bdbeb1723e */ /* 0x000fc400000010ff */
[----:B------:R-:W-:Y:S02]  /*2a30*/  F2FP.BF16.F32.PACK_AB R179, R194, R193 ;  /* 0x000000c1c2b3723e */ /* 0x000fe400000010ff */
[----:B------:R-:W-:Y:S02]  /*2a40*/  F2FP.BF16.F32.PACK_AB R178, R192, R191 ;  /* 0x000000bfc0b2723e */ /* 0x000fe400000010ff */
[----:B------:R-:W-:-:S07]  /*2a50*/  F2FP.BF16.F32.PACK_AB R176, R188, R27 ;  /* 0x0000001bbcb0723e */ /* 0x000fce00000010ff */
.L_x_11006:
[----:B------:R-:W0:Y:S02]  /*2a60*/  LDC.64 R204, c[0x0][0x3a8] ;  /* 0x0000ea00ffcc7b82 */ /* 0x000e240000000a00 */
[C---:B0-----:R-:W-:Y:S01]  /*2a70*/  IMAD.WIDE.U32 R204, R209.reuse, 0x10, R204 ;  /* 0x00000010d1cc7825 */ /* 0x041fe200078e00cc */
[----:B------:R-:W-:-:S04]  /*2a80*/  IADD3 R209, PT, PT, R209, 0x20, RZ ;  /* 0x00000020d1d17810 */ /* 0x000fc80007ffe0ff */
[----:B------:R0:W-:Y:S03]  /*2a90*/  STG.E.128 desc[UR6][R204.64], R176 ;  /* 0x000000b0cc007986 */ /* 0x0001e6000c101d06 */
.L_x_11004:
[----:B------:R-:W-:Y:S05]  /*2aa0*/  BSYNC.RECONVERGENT B0 ;  /* 0x0000000000007941 */ /* 0x000fea0003800200 */
.L_x_11003:
        /* <DEDUP_REMOVED lines=21> */
[----:B------:R-:W-:-:S02]  /*2c00*/  SHF.L.U32 R202, R172, 0x10, RZ ;  /* 0x00000010acca7819 */ /* 0x000fc400000006ff */
[C---:B------:R-:W-:Y:S01]  /*2c10*/  PRMT R201, R179.reuse, 0x7632, R201 ;  /* 0x00007632b3c97816 */ /* 0x040fe200000000c9 */
[-C--:B------:R-:W-:Y:S01]  /*2c20*/  FMUL.FTZ R199, R178, R207.reuse ;  /* 0x000000cfb2c77220 */ /* 0x080fe20000410000 */
[----:B------:R-:W-:Y:S01]  /*2c30*/  SHF.L.U32 R178, R179, 0x10, RZ ;  /* 0x00000010b3b27819 */ /* 0x000fe200000006ff */
[----:B------:R-:W-:Y:S01]  /*2c40*/  FFMA.FTZ R195, R195, R32, R202 ;  /* 0x00000020c3c37223 */ /* 0x000fe200000100ca */
        /* <DEDUP_REMOVED lines=12> */
[----:B------:R-:W-:Y:S01]  /*2d10*/  PRMT R176, R172, 0x7632, R176 ;  /* 0x00007632acb07816 */ /* 0x000fe200000000b0 */
[----:B------:R-:W-:Y:S01]  /*2d20*/  FFMA.FTZ R197, R197, R34, R204 ;  /* 0x00000022c5c57223 */ /* 0x000fe200000100cc */
[----:B------:R-:W-:-:S02]  /*2d30*/  PRMT R178, R174, 0x7632, R178 ;  /* 0x00007632aeb27816 */ /* 0x000fc400000000b2 */
        /* <DEDUP_REMOVED lines=15> */
[----:B------:R-:W-:Y:S01]  /*2e30*/  F2FP.BF16.F32.PACK_AB R176, R196, R195 ;  /* 0x000000c3c4b0723e */ /* 0x000fe200000010ff */
[----:B------:R-:W-:Y:S06]  /*2e40*/  BRA `(.L_x_11010) ;  /* 0x0000000000807947 */ /* 0x000fec0003800000 */
.L_x_11009:
[C---:B-----5:R-:W-:Y:S02]  /*2e50*/  SHF.L.U32 R200, R179.reuse, 0x10, RZ ;  /* 0x00000010b3c87819 */ /* 0x060fe400000006ff */
[----:B------:R-:W-:Y:S02]  /*2e60*/  PRMT R195, R179, 0x7632, R195 ;  /* 0x00007632b3c37816 */ /* 0x000fe400000000c3 */
[C---:B------:R-:W-:Y:S01]  /*2e70*/  SHF.L.U32 R198, R177.reuse, 0x10, RZ ;  /* 0x00000010b1c67819 */ /* 0x040fe200000006ff */
[-C--:B------:R-:W-:Y:S01]  /*2e80*/  FMUL.FTZ R201, R200, R207.reuse ;  /* 0x000000cfc8c97220 */ /* 0x080fe20000410000 */
[----:B------:R-:W-:Y:S02]  /*2e90*/  PRMT R179, R176, 0x7632, R179 ;  /* 0x00007632b0b37816 */ /* 0x000fe400000000b3 */
[----:B0-----:R-:W-:Y:S01]  /*2ea0*/  PRMT R196, R177, 0x7632, R196 ;  /* 0x00007632b1c47816 */ /* 0x001fe200000000c4 */
[-C--:B------:R-:W-:Y:S01]  /*2eb0*/  FMUL.FTZ R197, R198, R207.reuse ;  /* 0x000000cfc6c57220 */ /* 0x080fe20000410000 */
        /* <DEDUP_REMOVED lines=8> */
[-C--:B------:R-:W-:Y:S01]  /*2f40*/  FMUL.FTZ R200, R200, R207.reuse ;  /* 0x000000cfc8c87220 */ /* 0x080fe20000410000 */
[----:B------:R-:W-:Y:S01]  /*2f50*/  SHF.L.U32 R178, R178, 0x10, RZ ;  /* 0x00000010b2b27819 */ /* 0x000fe200000006ff */
[-C--:B------:R-:W-:Y:S01]  /*2f60*/  FMUL.FTZ R198, R198, R207.reuse ;  /* 0x000000cfc6c67220 */ /* 0x080fe20000410000 */
[----:B------:R-:W-:Y:S01]  /*2f70*/  SHF.L.U32 R176, R179, 0x10, RZ ;  /* 0x00000010b3b07819 */ /* 0x000fe200000006ff */
        /* <DEDUP_REMOVED lines=13> */
.L_x_11010:
[----:B------:R-:W0:Y:S02]  /*3050*/  LDC.64 R204, c[0x0][0x3a8] ;  /* 0x0000ea00ffcc7b82 */ /* 0x000e240000000a00 */
[----:B0-----:R-:W-:-:S05]  /*3060*/  IMAD.WIDE.U32 R204, R209, 0x10, R204 ;  /* 0x00000010d1cc7825 */ /* 0x001fca00078e00cc */
[----:B------:R0:W-:Y:S02]  /*3070*/  STG.E.128 desc[UR6][R204.64], R176 ;  /* 0x000000b0cc007986 */ /* 0x0001e4000c101d06 */
.L_x_11008:
[----:B------:R-:W-:Y:S05]  /*3080*/  BSYNC.RECONVERGENT B0 ;  /* 0x0000000000007941 */ /* 0x000fea0003800200 */
.L_x_11007:
[----:B0-----:R-:W-:Y:S01]  /*3090*/  FADD.FTZ R177, RZ, R187 ;  /* 0x000000bbffb17221 */ /* 0x001fe20000010000 */
[C---:B------:R-:W-:Y:S01]  /*30a0*/  ISETP.GT.U32.AND P3, PT, R2.reuse, 0x3f, PT ;  /* 0x0000003f0200780c */ /* 0x040fe20003f64070 */
[----:B------:R-:W-:Y:S01]  /*30b0*/  UMOV UR4, 0xffffffff ;  /* 0xffffffff00047882 */ /* 0x000fe20000000000 */
[----:B------:R-:W-:Y:S01]  /*30c0*/  ISETP.GT.U32.AND P2, PT, R2, 0x5f, PT ;  /* 0x0000005f0200780c */ /* 0x000fe20003f44070 */
        /* <DEDUP_REMOVED lines=174> */
.L_x_11036:
        /* <DEDUP_REMOVED lines=9> */
[----:B------:R-:W1:Y:S02]  /*3c40*/  @!P1 LDC.64 R178, c[0x0][0x3c0] ;  /* 0x0000f000ffb29b82 */ /* 0x000e640000000a00 */
[----:B------:R-:W2:Y:S06]  /*3c50*/  MUFU.RSQ R207, R204 ;  /* 0x000000cc00cf7308 */ /* 0x000eac0000001400 */
[----:B------:R-:W3:Y:S01]  /*3c60*/  @!P1 LDC.64 R176, c[0x0][0x3c8] ;  /* 0x0000f200ffb09b82 */ /* 0x000ee20000000a00 */
[----:B-1----:R-:W-:-:S05]  /*3c70*/  @!P1 IMAD.WIDE R178, R0, 0x4, R178 ;  /* 0x0000000400b29825 */ /* 0x002fca00078e02b2 */
[----:B------:R1:W-:Y:S01]  /*3c80*/  @!P1 STG.E desc[UR6][R178.64], R205 ;  /* 0x000000cdb2009986 */ /* 0x0003e2000c101906 */
[----:B---3--:R-:W-:-:S05]  /*3c90*/  @!P1 IMAD.WIDE R176, R0, 0x4, R176 ;  /* 0x0000000400b09825 */ /* 0x008fca00078e02b0 */
[----:B--2---:R1:W-:Y:S01]  /*3ca0*/  @!P1 STG.E desc[UR6][R176.64], R207 ;  /* 0x000000cfb0009986 */ /* 0x0043e2000c101906 */
[----:B------:R-:W-:Y:S05]  /*3cb0*/  @!P4 BRA `(.L_x_11013) ;  /* 0x000000000080c947 */ /* 0x000fea0003800000 */
[----:B-1----:R-:W1:Y:S01]  /*3cc0*/  LDC.64 R204, c[0x0][0x428] ;  /* 0x00010a00ffcc7b82 */ /* 0x002e620000000a00 */
[--C-:B------:R-:W-:Y:S01]  /*3cd0*/  FADD.FTZ R176, R187, -R206.reuse ;  /* 0x800000cebbb07221 */ /* 0x100fe20000010000 */
[--C-:B------:R-:W-:Y:S01]  /*3ce0*/  FADD.FTZ R178, R180, -R206.reuse ;  /* 0x800000ceb4b27221 */ /* 0x100fe20000010000 */
[--C-:B0-----:R-:W-:Y:S01]  /*3cf0*/  FADD.FTZ R208, R186, -R206.reuse ;  /* 0x800000cebad07221 */ /* 0x101fe20000010000 */
        /* <DEDUP_REMOVED lines=22> */
[----:B-1----:R-:W-:Y:S01]  /*3e60*/  IMAD.WIDE.U32 R204, R203, 0x10, R204 ;  /* 0x00000010cbcc7825 */ /* 0x002fe200078e00cc */
[----:B------:R-:W-:-:S02]  /*3e70*/  F2FP.BF16.F32.PACK_AB R177, R210, R179 ;  /* 0x000000b3d2b1723e */ /* 0x000fc400000010ff */
[----:B------:R-:W-:Y:S02]  /*3e80*/  F2FP.BF16.F32.PACK_AB R178, R209, R178 ;  /* 0x000000b2d1b2723e */ /* 0x000fe400000010ff */
[----:B------:R-:W-:Y:S02]  /*3e90*/  F2FP.BF16.F32.PACK_AB R179, R218, R211 ;  /* 0x000000d3dab3723e */ /* 0x000fe400000010ff */
[----:B------:R-:W-:-:S03]  /*3ea0*/  IADD3 R203, PT, PT, R203, 0x20, RZ ;  /* 0x00000020cbcb7810 */ /* 0x000fc60007ffe0ff */
[----:B------:R2:W-:Y:S04]  /*3eb0*/  STG.E.128 desc[UR6][R204.64], R176 ;  /* 0x000000b0cc007986 */ /* 0x0005e8000c101d06 */
.L_x_11013:
[----:B------:R-:W-:Y:S05]  /*3ec0*/  BSYNC.RECONVERGENT B0 ;  /* 0x0000000000007941 */ /* 0x000fea0003800200 */
.L_x_11012:
[----:B------:R-:W-:Y:S01]  /*3ed0*/  ISETP.GE.U32.AND P0, PT, R2, 0x40, PT ;  /* 0x000000400200780c */ /* 0x000fe20003f06070 */
[----:B------:R-:W-:-:S12]  /*3ee0*/  BSSY.RECONVERGENT B0, `(.L_x_11014) ;  /* 0x0000022000007945 */ /* 0x000fd80003800200 */
[----:B------:R-:W-:Y:S05]  /*3ef0*/  @!P0 BRA `(.L_x_11015) ;  /* 0x0000000000808947 */ /* 0x000fea0003800000 */
[----:B-12---:R-:W1:Y:S01]  /*3f00*/  LDC.64 R204, c[0x0][0x428] ;  /* 0x00010a00ffcc7b82 */ /* 0x006e620000000a00 */
        /* <DEDUP_REMOVED lines=31> */
.L_x_11015:
[----:B------:R-:W-:Y:S05]  /*4100*/  BSYNC.RECONVERGENT B0 ;  /* 0x0000000000007941 */ /* 0x000fea0003800200 */
.L_x_11014:
[----:B------:R-:W-:Y:S01]  /*4110*/  ISETP.GE.U32.AND P0, PT, R2, 0x60, PT ;  /* 0x000000600200780c */ /* 0x000fe20003f06070 */
[----:B------:R-:W-:-:S12]  /*4120*/  BSSY.RECONVERGENT B0, `(.L_x_11016) ;  /* 0x0000022000007945 */ /* 0x000fd80003800200 */
[----:B------:R-:W-:Y:S05]  /*4130*/  @!P0 BRA `(.L_x_11017) ;  /* 0x0000000000808947 */ /* 0x000fea0003800000 */
[----:B-123--:R-:W1:Y:S01]  /*4140*/  LDC.64 R204, c[0x0][0x428] ;  /* 0x00010a00ffcc7b82 */ /* 0x00ee620000000a00 */
        /* <DEDUP_REMOVED lines=31> */
.L_x_11017:
[----:B------:R-:W-:Y:S05]  /*4340*/  BSYNC.RECONVERGENT B0 ;  /* 0x0000000000007941 */ /* 0x000fea0003800200 */
.L_x_11016:
[----:B------:R-:W-:Y:S01]  /*4350*/  ISETP.GE.U32.AND P0, PT, R2, 0x80, PT ;  /* 0x000000800200780c */ /* 0x000fe20003f06070 */
[----:B------:R-:W-:-:S12]  /*4360*/  BSSY.RECONVERGENT B0, `(.L_x_11018) ;  /* 0x0000022000007945 */ /* 0x000fd80003800200 */
[----:B------:R-:W-:Y:S05]  /*4370*/  @!P0 BRA `(.L_x_11019) ;  /* 0x0000000000808947 */ /* 0x000fea0003800000 */
[----:B-1234-:R-:W1:Y:S01]  /*4380*/  LDC.64 R204, c[0x0][0x428] ;  /* 0x00010a00ffcc7b82 */ /* 0x01ee620000000a00 */
        /* <DEDUP_REMOVED lines=31> */
.L_x_11019:
[----:B------:R-:W-:Y:S05]  /*4580*/  BSYNC.RECONVERGENT B0 ;  /* 0x0000000000007941 */ /* 0x000fea0003800200 */
.L_x_11018:
[----:B------:R-:W-:Y:S01]  /*4590*/  ISETP.GE.U32.AND P0, PT, R2, 0xa0, PT ;  /* 0x000000a00200780c */ /* 0x000fe20003f06070 */
        /* <DEDUP_REMOVED lines=28> */
[----:B0-----:R-:W-:Y:S01]  /*4760*/  IMAD.WIDE.U32 R204, R203, 0x10, R204 ;  /* 0x00000010cbcc7825 */ /* 0x001fe200078e00cc */
[----:B------:R-:W-:-:S02]  /*4770*/  F2FP.BF16.F32.PACK_AB R177, R210, R179 ;  /* 0x000000b3d2b1723e */ /* 0x000fc400000010ff */
[----:B------:R-:W-:Y:S02]  /*4780*/  F2FP.BF16.F32.PACK_AB R178, R209, R178 ;  /* 0x000000b2d1b2723e */ /* 0x000fe400000010ff */
[----:B------:R-:W-:Y:S02]  /*4790*/  F2FP.BF16.F32.PACK_AB R179, R218, R211 ;  /* 0x000000d3dab3723e */ /* 0x000fe400000010ff */
[----:B------:R-:W-:-:S03]  /*47a0*/  IADD3 R203, PT, PT, R203, 0x20, RZ ;  /* 0x00000020cbcb7810 */ /* 0x000fc60007ffe0ff */
[----:B------:R0:W-:Y:S04]  /*47b0*/  STG.E.128 desc[UR6][R204.64], R176 ;  /* 0x000000b0cc007986 */ /* 0x0001e8000c101d06 */
.L_x_11021:
[----:B------:R-:W-:Y:S05]  /*47c0*/  BSYNC.RECONVERGENT B0 ;  /* 0x0000000000007941 */ /* 0x000fea0003800200 */
.L_x_11020:
        /* <DEDUP_REMOVED lines=32> */
[----:B------:R-:W-:-:S05]  /*49d0*/  F2FP.BF16.F32.PACK_AB R176, R207, R176 ;  /* 0x000000b0cfb0723e */ /* 0x000fca00000010ff */
[----:B------:R0:W-:Y:S02]  /*49e0*/  STG.E.128 desc[UR6][R204.64], R176 ;  /* 0x000000b0cc007986 */ /* 0x0001e4000c101d06 */
.L_x_11023:
[----:B------:R-:W-:Y:S05]  /*49f0*/  BSYNC.RECONVERGENT B0 ;  /* 0x0000000000007941 */ /* 0x000fea0003800200 */
.L_x_11022:
[----:B01234-:R-:W0:Y:S02]  /*4a00*/  LDC.64 R176, c[0x0][0x380] ;  /* 0x0000e000ffb07b82 */ /* 0x01fe240000000a00 */
[----:B0-----:R-:W-:-:S04]  /*4a10*/  LEA R0, R176, R0, 0x2 ;  /* 0x00000000b0007211 */ /* 0x001fc800078e10ff */
[----:B------:R-:W-:-:S13]  /*4a20*/  ISETP.GE.AND P0, PT, R0, R177, PT ;  /* 0x000000b10000720c */ /* 0x000fda0003f06270 */
[----:B------:R-:W-:Y:S05]  /*4a30*/  @!P0 BRA `(.L_x_11024) ;  /* 0xffffffc000848947 */ /* 0x000fea000383ffff */
[----:B------:R-:W-:Y:S05]  /*4a40*/  EXIT ;  /* 0x000000000000794d */ /* 0x000fea0003800000 */
.L_x_11011:
        /* <DEDUP_REMOVED lines=8> */
.L_x_11026:
[----:B------:R-:W-:Y:S05]  /*4ad0*/  BSYNC B0 ;  /* 0x0000000000007941 */ /* 0x000fea0003800000 */
.L_x_11025:
        /* <DEDUP_REMOVED lines=10> */
.L_x_11027:
[----:B------:R-:W-:Y:S01]  /*4b80*/  HFMA2 R211, -RZ, RZ, 0, 2.384185791015625e-07 ;  /* 0x00000004ffd37431 */ /* 0x000fe200000001ff */
[----:B------:R-:W-:-:S05]  /*4b90*/  MOV R179, R210 ;  /* 0x000000d200b37202 */ /* 0x000fca0000000f00 */
[----:B------:R-:W-:-:S05]  /*4ba0*/  FADD.FTZ R179, R178, R179 ;  /* 0x000000b3b2b37221 */ /* 0x000fca0000010000 */
[----:B------:R-:W-:-:S07]  /*4bb0*/  MOV R212, R179 ;  /* 0x000000b300d47202 */ /* 0x000fce0000000f00 */
[----:B------:R-:W-:Y:S05]  /*4bc0*/  WARPSYNC.COLLECTIVE R209, `(.L_x_11028) ;  /* 0x00000000d1087348 */ /* 0x000fea0003c00000 */
[----:B------:R0:W1:Y:S02]  /*4bd0*/  SHFL.BFLY P6, R210, R212, R211, R214 ;  /* 0x0c0000d3d4d27389 */ /* 0x00006400000c00d6 */
[----:B01----:R-:W-:Y:S05]  /*4be0*/  ENDCOLLECTIVE ;  /* 0x000000000000791b */ /* 0x003fea0003800000 */
.L_x_11028:
[----:B------:R-:W-:Y:S01]  /*4bf0*/  HFMA2 R211, -RZ, RZ, 0, 4.76837158203125e-07 ;  /* 0x00000008ffd37431 */ /* 0x000fe200000001ff */
[----:B------:R-:W-:-:S05]  /*4c00*/  MOV R176, R210 ;  /* 0x000000d200b07202 */ /* 0x000fca0000000f00 */
[----:B------:R-:W-:-:S05]  /*4c10*/  FADD.FTZ R207, R179, R176 ;  /* 0x000000b0b3cf7221 */ /* 0x000fca0000010000 */
[----:B------:R-:W-:-:S07]  /*4c20*/  MOV R212, R207 ;  /* 0x000000cf00d47202 */ /* 0x000fce0000000f00 */
[----:B------:R-:W-:Y:S05]  /*4c30*/  WARPSYNC.COLLECTIVE R209, `(.L_x_11029) ;  /* 0x00000000d1087348 */ /* 0x000fea0003c00000 */
[----:B------:R0:W1:Y:S02]  /*4c40*/  SHFL.BFLY P6, R210, R212, R211, R214 ;  /* 0x0c0000d3d4d27389 */ /* 0x00006400000c00d6 */
[----:B01----:R-:W-:Y:S05]  /*4c50*/  ENDCOLLECTIVE ;  /* 0x000000000000791b */ /* 0x003fea0003800000 */
.L_x_11029:
[----:B------:R-:W-:Y:S01]  /*4c60*/  HFMA2 R211, -RZ, RZ, 0, 9.5367431640625e-07 ;  /* 0x00000010ffd37431 */ /* 0x000fe200000001ff */
[----:B------:R-:W-:-:S05]  /*4c70*/  MOV R176, R210 ;  /* 0x000000d200b07202 */ /* 0x000fca0000000f00 */
[----:B------:R-:W-:-:S05]  /*4c80*/  FADD.FTZ R208, R207, R176 ;  /* 0x000000b0cfd07221 */ /* 0x000fca0000010000 */
[----:B------:R-:W-:-:S07]  /*4c90*/  MOV R212, R208 ;  /* 0x000000d000d47202 */ /* 0x000fce0000000f00 */
[----:B------:R-:W-:Y:S05]  /*4ca0*/  WARPSYNC.COLLECTIVE R209, `(.L_x_11030) ;  /* 0x00000000d1087348 */ /* 0x000fea0003c00000 */
[----:B------:R0:W1:Y:S02]  /*4cb0*/  SHFL.BFLY P6, R210, R212, R211, R214 ;  /* 0x0c0000d3d4d27389 */ /* 0x00006400000c00d6 */
[----:B01----:R-:W-:Y:S05]  /*4cc0*/  ENDCOLLECTIVE ;  /* 0x000000000000791b */ /* 0x003fea0003800000 */
.L_x_11030:
        /* <DEDUP_REMOVED lines=106> */
.L_x_11031:
[----:B------:R-:W-:Y:S01]  /*5370*/  HFMA2 R211, -RZ, RZ, 0, 1.1920928955078125e-07 ;  /* 0x00000002ffd37431 */ /* 0x000fe200000001ff */
[----:B------:R-:W-:-:S05]  /*5380*/  MOV R177, R210 ;  /* 0x000000d200b17202 */ /* 0x000fca0000000f00 */
[----:B------:R-:W-:-:S05]  /*5390*/  FADD.FTZ R177, R176, R177 ;  /* 0x000000b1b0b17221 */ /* 0x000fca0000010000 */
[----:B------:R-:W-:-:S07]  /*53a0*/  MOV R212, R177 ;  /* 0x000000b100d47202 */ /* 0x000fce0000000f00 */
[----:B------:R-:W-:Y:S05]  /*53b0*/  WARPSYNC.COLLECTIVE R209, `(.L_x_11032) ;  /* 0x00000000d1087348 */ /* 0x000fea0003c00000 */
[----:B------:R0:W1:Y:S02]  /*53c0*/  SHFL.BFLY P6, R210, R212, R211, R214 ;  /* 0x0c0000d3d4d27389 */ /* 0x00006400000c00d6 */
[----:B01----:R-:W-:Y:S05]  /*53d0*/  ENDCOLLECTIVE ;  /* 0x000000000000791b */ /* 0x003fea0003800000 */
.L_x_11032:
[----:B------:R-:W-:Y:S01]  /*53e0*/  HFMA2 R211, -RZ, RZ, 0, 2.384185791015625e-07 ;  /* 0x00000004ffd37431 */ /* 0x000fe200000001ff */
[----:B------:R-:W-:-:S05]  /*53f0*/  MOV R178, R210 ;  /* 0x000000d200b27202 */ /* 0x000fca0000000f00 */
[----:B------:R-:W-:-:S05]  /*5400*/  FADD.FTZ R178, R177, R178 ;  /* 0x000000b2b1b27221 */ /* 0x000fca0000010000 */
[----:B------:R-:W-:-:S07]  /*5410*/  MOV R212, R178 ;  /* 0x000000b200d47202 */ /* 0x000fce0000000f00 */
[----:B------:R-:W-:Y:S05]  /*5420*/  WARPSYNC.COLLECTIVE R209, `(.L_x_11033) ;  /* 0x00000000d1087348 */ /* 0x000fea0003c00000 */
[----:B------:R0:W1:Y:S02]  /*5430*/  SHFL.BFLY P6, R210, R212, R211, R214 ;  /* 0x0c0000d3d4d27389 */ /* 0x00006400000c00d6 */
[----:B01----:R-:W-:Y:S05]  /*5440*/  ENDCOLLECTIVE ;  /* 0x000000000000791b */ /* 0x003fea0003800000 */
.L_x_11033:
[----:B------:R-:W-:Y:S01]  /*5450*/  HFMA2 R211, -RZ, RZ, 0, 4.76837158203125e-07 ;  /* 0x00000008ffd37431 */ /* 0x000fe200000001ff */
[----:B------:R-:W-:-:S05]  /*5460*/  MOV R179, R210 ;  /* 0x000000d200b37202 */ /* 0x000fca0000000f00 */
[----:B------:R-:W-:-:S05]  /*5470*/  FADD.FTZ R179, R178, R179 ;  /* 0x000000b3b2b37221 */ /* 0x000fca0000010000 */
[----:B------:R-:W-:-:S07]  /*5480*/  MOV R212, R179 ;  /* 0x000000b300d47202 */ /* 0x000fce0000000f00 */
[----:B------:R-:W-:Y:S05]  /*5490*/  WARPSYNC.COLLECTIVE R209, `(.L_x_11034) ;  /* 0x00000000d1087348 */ /* 0x000fea0003c00000 */
[----:B------:R0:W1:Y:S02]  /*54a0*/  SHFL.BFLY P6, R210, R212, R211, R214 ;  /* 0x0c0000d3d4d27389 */ /* 0x00006400000c00d6 */
[----:B01----:R-:W-:Y:S05]  /*54b0*/  ENDCOLLECTIVE ;  /* 0x000000000000791b */ /* 0x003fea0003800000 */
.L_x_11034:
[----:B------:R-:W-:Y:S01]  /*54c0*/  HFMA2 R211, -RZ, RZ, 0, 9.5367431640625e-07 ;  /* 0x00000010ffd37431 */ /* 0x000fe200000001ff */
[----:B------:R-:W-:-:S05]  /*54d0*/  MOV R208, R210 ;  /* 0x000000d200d07202 */ /* 0x000fca0000000f00 */
[----:B------:R-:W-:-:S05]  /*54e0*/  FADD.FTZ R208, R179, R208 ;  /* 0x000000d0b3d07221 */ /* 0x000fca0000010000 */
[----:B------:R-:W-:-:S07]  /*54f0*/  MOV R212, R208 ;  /* 0x000000d000d47202 */ /* 0x000fce0000000f00 */
[----:B------:R-:W-:Y:S05]  /*5500*/  WARPSYNC.COLLECTIVE R209, `(.L_x_11035) ;  /* 0x00000000d1087348 */ /* 0x000fea0003c00000 */
[----:B------:R0:W1:Y:S02]  /*5510*/  SHFL.BFLY P6, R210, R212, R211, R214 ;  /* 0x0c0000d3d4d27389 */ /* 0x00006400000c00d6 */
[----:B01----:R-:W-:Y:S05]  /*5520*/  ENDCOLLECTIVE ;  /* 0x000000000000791b */ /* 0x003fea0003800000 */
.L_x_11035:
[----:B------:R-:W-:Y:S01]  /*5530*/  MOV R207, R210 ;  /* 0x000000d200cf7202 */ /* 0x000fe20000000f00 */
[----:B------:R-:W-:Y:S06]  /*5540*/  BRA `(.L_x_11036) ;  /* 0xffffffe400987947 */ /* 0x000fec000383ffff */
.L_x_11037:
        /* <DEDUP_REMOVED lines=11> */
.L_x_54364:


//--------------------- .text._ZN10layer_norm13ln_fwd_kernelINS_13Kernel_traitsIf13__nv_bfloat16S2_S2_fjLj1536ELj1ELj4ELj1ELj16ENS_18Kernel_traits_baseILj1536EfS2_S2_S2_fjLj128EEEEELb0ELb1ELb0ELb1EEEvNS_9FwdParamsE --------------------------
	.section	.text._ZN10layer_norm13ln_fwd_kernelINS_13Kernel_traitsIf13__nv_bfloat16S2_S2_fjLj1536ELj1ELj4ELj1ELj16ENS_18Kernel_traits_baseILj1536EfS2_S2_S2_fjLj128EEEEELb0ELb1ELb0ELb1EEEvNS_9FwdParamsE,"ax",@progbits
	.align	128
        .global         _ZN10layer_norm13ln_fwd_kernelINS_13Kernel_traitsIf13__nv_bfloat16S2_S2_fjLj1536ELj1ELj4ELj1ELj16ENS_18Kernel_traits_baseILj1536EfS2_S2_S2_fjLj128EEEEELb0ELb1ELb0ELb1EEEvNS_9FwdParamsE
        .type           _ZN10layer_norm13ln_fwd_kernelINS_13Kernel_traitsIf13__nv_bfloat16S2_S2_fjLj1536ELj1ELj4ELj1ELj16ENS_18Kernel_traits_baseILj1536EfS2_S2_S2_fjLj128EEEEELb0ELb1ELb0ELb1EEEvNS_9FwdParamsE,@function
        .size           _ZN10layer_norm13ln_fwd_kernelINS_13Kernel_traitsIf13__nv_bfloat16S2_S2_fjLj1536ELj1ELj4ELj1ELj16ENS_18Kernel_traits_baseILj1536EfS2_S2_S2_fjLj128EEEEELb0ELb1ELb0ELb1EEEvNS_9FwdParamsE,(.L_x_54365 - _ZN10layer_norm13ln_fwd_kernelINS_13Kernel_traitsIf13__nv_bfloat16S2_S2_fjLj1536ELj1ELj4ELj1ELj16ENS_18Kernel_traits_baseILj1536EfS2_S2_S2_fjLj128EEEEELb0ELb1ELb0ELb1EEEvNS_9FwdParamsE)
        .other          _ZN10layer_norm13ln_fwd_kernelINS_13Kernel_traitsIf13__nv_bfloat16S2_S2_fjLj1536ELj1ELj4ELj1ELj16ENS_18Kernel_traits_baseILj1536EfS2_S2_S2_fjLj128EEEEELb0ELb1ELb0ELb1EEEvNS_9FwdParamsE,@"STO_CUDA_ENTRY STV_DEFAULT"
_ZN10layer_norm13ln_fwd_kernelINS_13Kernel_traitsIf13__nv_bfloat16S2_S2_fjLj1536ELj1ELj4ELj1ELj16ENS_18Kernel_traits_baseILj1536EfS2_S2_S2_fjLj128EEEEELb0ELb1ELb0ELb1EEEvNS_9FwdParamsE:
.text._ZN10layer_norm13ln_fwd_kernelINS_13Kernel_traitsIf13__nv_bfloat16S2_S2_fjLj1536ELj1ELj4ELj1ELj16ENS_18Kernel_traits_baseILj1536EfS2_S2_S2_fjLj128EEEEELb0ELb1ELb0ELb1EEEvNS_9FwdParamsE:
        /* <DEDUP_REMOVED lines=55> */
.L_x_11038:
[----:B------:R-:W0:Y:S08]  /*0370*/  LDC.64 R4, c[0x0][0x3d0] ;  /* 0x0000f400ff047b82 */ /* 0x000e300000000a00 */
[----:B------:R-:W1:Y:S01]  /*0380*/  LDC.64 R6, c[0x0][0x3e8] ;  /* 0x0000fa00ff067b82 */ /* 0x000e620000000a00 */
        /* <DEDUP_REMOVED lines=9> */
[----:B------:R-:W-:Y:S01]  /*0420*/  CS2R R80, SRZ ;  /* 0x0000000000507805 */ /* 0x000fe2000001ff00 */
[C---:B0-----:R-:W-:Y:S01]  /*0430*/  IMAD.WIDE.U32 R52, R2.reuse, 0x20, R4 ;  /* 0x0000002002347825 */ /* 0x041fe200078e0004 */
[----:B------:R-:W-:Y:S02]  /*0440*/  CS2R R78, SRZ ;  /* 0x00000000004e7805 */ /* 0x000fe4000001ff00 */
[----:B------:R-:W-:Y:S02]  /*0450*/  CS2R R76, SRZ ;  /* 0x00000000004c7805 */ /* 0x000fe4000001ff00 */
[----:B------:R-:W-:Y:S02]  /*0460*/  CS2R R74, SRZ ;  /* 0x00000000004a7805 */ /* 0x000fe4000001ff00 */
[----:B------:R-:W-:Y:S01]  /*0470*/  CS2R R72, SRZ ;  /* 0x0000000000487805 */ /* 0x000fe2000001ff00 */
[----:B------:R-:W5:Y:S01]  /*0480*/  LDG.E.128 R8, desc[UR6][R52.64+0x10] ;  /* 0x0000100634087981 */ /* 0x000f62000c1e1d00 */
[----:B-1----:R-:W-:-:S03]  /*0490*/  IMAD.WIDE.U32 R54, R2, 0x20, R6 ;  /* 0x0000002002367825 */ /* 0x002fc600078e0006 */
[----:B------:R-:W5:Y:S01]  /*04a0*/  LDG.E.128 R12, desc[UR6][R52.64+0x400] ;  /* 0x00040006340c7981 */ /* 0x000f62000c1e1d00 */
[----:B------:R-:W-:Y:S02]  /*04b0*/  CS2R R70, SRZ ;  /* 0x0000000000467805 */ /* 0x000fe4000001ff00 */
        /* <DEDUP_REMOVED lines=8> */
[----:B------:R-:W-:Y:S01]  /*0540*/  CS2R R56, SRZ ;  /* 0x0000000000387805 */ /* 0x000fe2000001ff00 */
[----:B------:R-:W5:Y:S04]  /*0550*/  LDG.E.128 R20, desc[UR6][R52.64+0x800] ;  /* 0x0008000634147981 */ /* 0x000f68000c1e1d00 */
[----:B------:R-:W5:Y:S04]  /*0560*/  LDG.E.128 R24, desc[UR6][R52.64+0x810] ;  /* 0x0008100634187981 */ /* 0x000f68000c1e1d00 */
[----:B------:R-:W5:Y:S04]  /*0570*/  LDG.E.128 R28, desc[UR6][R52.64+0xc00] ;  /* 0x000c0006341c7981 */ /* 0x000f68000c1e1d00 */
[----:B------:R-:W5:Y:S04]  /*0580*/  LDG.E.128 R32, desc[UR6][R52.64+0xc10] ;  /* 0x000c100634207981 */ /* 0x000f68000c1e1d00 */
[----:B------:R-:W5:Y:S04]  /*0590*/  LDG.E.128 R36, desc[UR6][R52.64+0x1000] ;  /* 0x0010000634247981 */ /* 0x000f68000c1e1d00 */
[----:B------:R-:W5:Y:S04]  /*05a0*/  LDG.E.128 R40, desc[UR6][R52.64+0x1010] ;  /* 0x0010100634287981 */ /* 0x000f68000c1e1d00 */
[----:B------:R-:W5:Y:S04]  /*05b0*/  LDG.E.128 R44, desc[UR6][R52.64+0x1400] ;  /* 0x00140006342c7981 */ /* 0x000f68000c1e1d00 */
[----:B------:R0:W5:Y:S04]  /*05c0*/  LDG.E.128 R48, desc[UR6][R52.64+0x1410] ;  /* 0x0014100634307981 */ /* 0x000168000c1e1d00 */
[----:B------:R-:W5:Y:S04]  /*05d0*/  LDG.E.128 R100, desc[UR6][R54.64] ;  /* 0x0000000636647981 */ /* 0x000f68000c1e1d00 */
[----:B------:R-:W5:Y:S01]  /*05e0*/  LDG.E.128 R104, desc[UR6][R54.64+0x10] ;  /* 0x0000100636687981 */ /* 0x000f62000c1e1d00 */
[----:B0-----:R-:W-:-:S03]  /*05f0*/  CS2R R52, SRZ ;  /* 0x0000000000347805 */ /* 0x001fc6000001ff00 */
[----:B------:R-:W5:Y:S04]  /*0600*/  LDG.E.128 R108, desc[UR6][R54.64+0x400] ;  /* 0x00040006366c7981 */ /* 0x000f68000c1e1d00 */
        /* <DEDUP_REMOVED lines=8> */
[----:B------:R0:W5:Y:S02]  /*0690*/  LDG.E.128 R144, desc[UR6][R54.64+0x1410] ;  /* 0x0014100636907981 */ /* 0x000164000c1e1d00 */
[----:B0-----:R-:W-:-:S07]  /*06a0*/  CS2R R54, SRZ ;  /* 0x0000000000367805 */ /* 0x001fce000001ff00 */
.L_x_11039:
[----:B------:R-:W1:Y:S02]  /*06b0*/  LDCU UR4, c[0x0][0x384] ;  /* 0x00007080ff0477ac */ /* 0x000e640008000800 */
[----:B-1----:R-:W-:-:S13]  /*06c0*/  ISETP.GE.AND P0, PT, R199, UR4, PT ;  /* 0x00000004c7007c0c */ /* 0x002fda000bf06270 */
[----:B------:R-:W-:Y:S05]  /*06d0*/  @P0 EXIT ;  /* 0x000000000000094d */ /* 0x000fea0003800000 */
[----:B------:R-:W1:Y:S02]  /*06e0*/  LDCU.64 UR4, c[0x0][0x3e0] ;  /* 0x00007c00ff0477ac */ /* 0x000e640008000a00 */
[----:B-1----:R-:W-:-:S04]  /*06f0*/  UISETP.NE.U32.AND UP0, UPT, UR4, URZ, UPT ;  /* 0x000000ff0400728c */ /* 0x002fc8000bf05070 */
[----:B------:R-:W-:-:S09]  /*0700*/  UISETP.NE.AND.EX UP0, UPT, UR5, URZ, UPT, UP0 ;  /* 0x000000ff0500728c */ /* 0x000fd2000bf05300 */
[----:B------:R-:W-:Y:S05]  /*0710*/  BRA.U !UP0, `(.L_x_11040) ;  /* 0x00000039082c7547 */ /* 0x000fea000b800000 */
[----:B------:R-:W1:Y:S01]  /*0720*/  LDCU.64 UR4, c[0x0][0x3a0] ;  /* 0x00007400ff0477ac */ /* 0x000e620008000a00 */
[----:B------:R-:W2:Y:S01]  /*0730*/  LDCU UR8, c[0x0][0x388] ;  /* 0x00007100ff0877ac */ /* 0x000ea20008000800 */
[----:B------:R-:W3:Y:S01]  /*0740*/  LDCU.U8 UR9, c[0x0][0x410] ;  /* 0x00008200ff0977ac */ /* 0x000ee20008000000 */
[----:B------:R-:W4:Y:S01]  /*0750*/  LDCU.64 UR10, c[0x0][0x3a0] ;  /* 0x00007400ff0a77ac */ /* 0x000f220008000a00 */
[----:B-1----:R-:W-:Y:S01]  /*0760*/  UISETP.NE.U32.AND UP0, UPT, UR4, URZ, UPT ;  /* 0x000000ff0400728c */ /* 0x002fe2000bf05070 */
[----:B------:R-:W1:Y:S03]  /*0770*/  LDCU UR4, c[0x0][0x448] ;  /* 0x00008900ff0477ac */ /* 0x000e660008000800 */
[----:B------:R-:W-:-:S06]  /*0780*/  UISETP.NE.AND.EX UP0, UPT, UR5, URZ, UPT, UP0 ;  /* 0x000000ff0500728c */ /* 0x000fcc000bf05300 */
[----:B--234-:R-:W-:-:S13]  /*0790*/  PLOP3.LUT P1, PT, PT, PT, UP0, 0x80, 0x8 ;  /* 0x000000000008781c */ /* 0x01cfda0003f2f008 */
.L_x_11055:
[----:B--2---:R-:W2:Y:S01]  /*07a0*/  LDC.64 R156, c[0x0][0x3e0] ;  /* 0x0000f800ff9c7b82 */ /* 0x004ea20000000a00 */
[----:B------:R-:W-:-:S05]  /*07b0*/  IMAD R0, R199, UR8, RZ ;  /* 0x00000008c7007c24 */ /* 0x000fca000f8e02ff */
[----:B------:R-:W-:Y:S02]  /*07c0*/  SHF.R.S32.HI R3, RZ, 0x1f, R0 ;  /* 0x0000001fff037819 */ /* 0x000fe40000011400 */
[----:B------:R-:W3:Y:S02]  /*07d0*/  LDC.64 R162, c[0x0][0x390] ;  /* 0x0000e400ffa27b82 */ /* 0x000ee40000000a00 */
[----:B------:R-:W-:-:S04]  /*07e0*/  LEA.HI R3, R3, R0, RZ, 0x3 ;  /* 0x0000000003037211 */ /* 0x000fc800078f18ff */
[----:B------:R-:W-:Y:S01]  /*07f0*/  LEA.HI.SX32 R197, R3, R2, 0x1d ;  /* 0x0000000203c57211 */ /* 0x000fe200078feaff */
[----:B--2---:R-:W-:-:S05]  /*0800*/  IMAD.WIDE R156, R199, 0x2, R156 ;  /* 0x00000002c79c7825 */ /* 0x004fca00078e029c */
[----:B------:R-:W2:Y:S01]  /*0810*/  LDG.E.U16 R0, desc[UR6][R156.64] ;  /* 0x000000069c007981 */ /* 0x000ea2000c1e1500 */
[----:B---3--:R-:W-:-:S06]  /*0820*/  IMAD.WIDE.U32 R152, R197, 0x10, R162 ;  /* 0x00000010c5987825 */ /* 0x008fcc00078e00a2 */
[----:B-----5:R-:W5:Y:S01]  /*0830*/  LDG.E.128 R152, desc[UR6][R152.64] ;  /* 0x0000000698987981 */ /* 0x020f62000c1e1d00 */
[----:B------:R-:W-:Y:S01]  /*0840*/  BSSY.RECONVERGENT B0, `(.L_x_11041) ;  /* 0x0000053000007945 */ /* 0x000fe20003800200 */
[----:B--2---:R-:W-:-:S03]  /*0850*/  SHF.L.U32 R0, R0, 0x10, RZ ;  /* 0x0000001000007819 */ /* 0x004fc600000006ff */
[----:B------:R-:W-:Y:S05]  /*0860*/  @!P1 BRA `(.L_x_11042) ;  /* 0x0000000000c09947 */ /* 0x000fea0003800000 */
[----:B0-----:R-:W0:Y:S02]  /*0870*/  LDC.64 R148, c[0x0][0x3a0] ;  /* 0x0000e800ff947b82 */ /* 0x001e240000000a00 */
[----:B0-----:R-:W-:-:S06]  /*0880*/  IMAD.WIDE.U32 R148, R197, 0x10, R148 ;  /* 0x00000010c5947825 */ /* 0x001fcc00078e0094 */
[----:B------:R-:W2:Y:S01]  /*0890*/  LDG.E.128 R148, desc[UR6][R148.64] ;  /* 0x0000000694947981 */ /* 0x000ea2000c1e1d00 */
[C---:B-----5:R-:W-:Y:S02]  /*08a0*/  PRMT R156, R153.reuse, 0x7632, R156 ;  /* 0x00007632999c7816 */ /* 0x060fe4000000009c */
[----:B------:R-:W-:Y:S02]  /*08b0*/  SHF.L.U32 R153, R153, 0x10, RZ ;  /* 0x0000001099997819 */ /* 0x000fe400000006ff */
[C---:B------:R-:W-:Y:S02]  /*08c0*/  PRMT R158, R154.reuse, 0x7632, R158 ;  /* 0x000076329a9e7816 */ /* 0x040fe4000000009e */
[----:B------:R-:W-:Y:S01]  /*08d0*/  SHF.L.U32 R159, R154, 0x10, RZ ;  /* 0x000000109a9f7819 */ /* 0x000fe200000006ff */
[C---:B------:R-:W-:Y:S01]  /*08e0*/  FMUL.FTZ R153, R0.reuse, R153 ;  /* 0x0000009900997220 */ /* 0x040fe20000410000 */
[C---:B------:R-:W-:Y:S02]  /*08f0*/  PRMT R161, R155.reuse, 0x7632, R161 ;  /* 0x000076329ba17816 */ /* 0x040fe400000000a1 */
[----:B------:R-:W-:Y:S01]  /*0900*/  SHF.L.U32 R155, R155, 0x10, RZ ;  /* 0x000000109b9b7819 */ /* 0x000fe200000006ff */
[----:B------:R-:W-:Y:S01]  /*0910*/  FMUL.FTZ R159, R0, R159 ;  /* 0x0000009f009f7220 */ /* 0x000fe20000410000 */
[----:B------:R-:W-:-:S02]  /*0920*/  SHF.L.U32 R157, R152, 0x10, RZ ;  /* 0x00000010989d7819 */ /* 0x000fc400000006ff */
[----:B------:R-:W-:Y:S02]  /*0930*/  PRMT R3, R152, 0x7632, R3 ;  /* 0x0000763298037816 */ /* 0x000fe40000000003 */
[----:B------:R-:W-:Y:S01]  /*0940*/  SHF.L.U32 R161, R161, 0x10, RZ ;  /* 0x00000010a1a17819 */ /* 0x000fe200000006ff */
[----:B------:R-:W-:Y:S01]  /*0950*/  FMUL.FTZ R157, R0, R157 ;  /* 0x0000009d009d7220 */ /* 0x000fe20000410000 */
[----:B--2---:R-:W-:Y:S02]  /*0960*/  SHF.L.U32 R154, R149, 0x10, RZ ;  /* 0x00000010959a7819 */ /* 0x004fe400000006ff */
[----:B------:R-:W-:Y:S02]  /*0970*/  SHF.L.U32 R152, R148, 0x10, RZ ;  /* 0x0000001094987819 */ /* 0x000fe400000006ff */
[----:B------:R-:W-:Y:S01]  /*0980*/  SHF.L.U32 R190, R151, 0x10, RZ ;  /* 0x0000001097be7819 */ /* 0x000fe200000006ff */
[----:B------:R-:W-:Y:S01]  /*0990*/  FFMA.FTZ R193, R153, R102, R154 ;  /* 0x0000006699c17223 */ /* 0x000fe2000001009a */
[----:B------:R-:W-:Y:S01]  /*09a0*/  FMUL.FTZ R153, R0, R155 ;  /* 0x0000009b00997220 */ /* 0x000fe20000410000 */
[----:B------:R-:W-:Y:S01]  /*09b0*/  SHF.L.U32 R155, R156, 0x10, RZ ;  /* 0x000000109c9b7819 */ /* 0x000fe200000006ff */
[----:B------:R-:W-:Y:S01]  /*09c0*/  FFMA.FTZ R195, R157, R100, R152 ;  /* 0x000000649dc37223 */ /* 0x000fe20000010098 */
[----:B------:R-:W-:Y:S01]  /*09d0*/  SHF.L.U32 R157, R158, 0x10, RZ ;  /* 0x000000109e9d7819 */ /* 0x000fe200000006ff */
[----:B------:R-:W-:Y:S01]  /*09e0*/  FFMA.FTZ R190, R153, R106, R190 ;  /* 0x0000006a99be7223 */ /* 0x000fe200000100be */
[----:B------:R-:W-:Y:S01]  /*09f0*/  SHF.L.U32 R153, R3, 0x10, RZ ;  /* 0x0000001003997819 */ /* 0x000fe200000006ff */
[C---:B------:R-:W-:Y:S01]  /*0a00*/  FMUL.FTZ R186, R0.reuse, R155 ;  /* 0x0000009b00ba7220 */ /* 0x040fe20000410000 */
[----:B------:R-:W-:Y:S01]  /*0a10*/  PRMT R155, R151, 0x7632, R155 ;  /* 0x00007632979b7816 */ /* 0x000fe2000000009b */
[----:B------:R-:W-:Y:S01]  /*0a20*/  FMUL.FTZ R188, R0, R157 ;  /* 0x0000009d00bc7220 */ /* 0x000fe20000410000 */
[----:B------:R-:W-:Y:S01]  /*0a30*/  PRMT R154, R150, 0x7632, R154 ;  /* 0x00007632969a7816 */ /* 0x000fe2000000009a */
[C---:B------:R-:W-:Y:S01]  /*0a40*/  FMUL.FTZ R156, R0.reuse, R161 ;  /* 0x000000a1009c7220 */ /* 0x040fe20000410000 */
[----:B------:R-:W-:Y:S01]  /*0a50*/  PRMT R152, R149, 0x7632, R152 ;  /* 0x0000763295987816 */ /* 0x000fe20000000098 */
[----:B------:R-:W-:Y:S01]  /*0a60*/  FMUL.FTZ R184, R0, R153 ;  /* 0x0000009900b87220 */ /* 0x000fe20000410000 */
        /* <DEDUP_REMOVED lines=16> */
.L_x_11042:
[C---:B-----5:R-:W-:Y:S02]  /*0b70*/  PRMT R3, R152.reuse, 0x7632, R3 ;  /* 0x0000763298037816 */ /* 0x060fe40000000003 */
[----:B------:R-:W-:Y:S02]  /*0b80*/  SHF.L.U32 R157, R152, 0x10, RZ ;  /* 0x00000010989d7819 */ /* 0x000fe400000006ff */
[C---:B------:R-:W-:Y:S02]  /*0b90*/  PRMT R156, R154.reuse, 0x7632, R156 ;  /* 0x000076329a9c7816 */ /* 0x040fe4000000009c */
[----:B------:R-:W-:Y:S01]  /*0ba0*/  SHF.L.U32 R159, R154, 0x10, RZ ;  /* 0x000000109a9f7819 */ /* 0x000fe200000006ff */
[C---:B------:R-:W-:Y:S01]  /*0bb0*/  FMUL.FTZ R157, R0.reuse, R157 ;  /* 0x0000009d009d7220 */ /* 0x040fe20000410000 */
[----:B------:R-:W-:Y:S02]  /*0bc0*/  PRMT R152, R153, 0x7632, R152 ;  /* 0x0000763299987816 */ /* 0x000fe40000000098 */
[C---:B------:R-:W-:Y:S01]  /*0bd0*/  PRMT R154, R155.reuse, 0x7632, R154 ;  /* 0x000076329b9a7816 */ /* 0x040fe2000000009a */
        /* <DEDUP_REMOVED lines=13> */
[----:B------:R-:W-:Y:S01]  /*0cb0*/  FMUL.FTZ R193, R153, R102 ;  /* 0x0000006699c17220 */ /* 0x000fe20000410000 */
[C---:B------:R-:W-:Y:S01]  /*0cc0*/  FMUL.FTZ R188, R0.reuse, R161 ;  /* 0x000000a100bc7220 */ /* 0x040fe20000410000 */
        /* <DEDUP_REMOVED lines=10> */
.L_x_11043:
[----:B-1----:R-:W-:Y:S05]  /*0d70*/  BSYNC.RECONVERGENT B0 ;  /* 0x0000000000007941 */ /* 0x002fea0003800200 */
.L_x_11041:
[----:B------:R-:W-:Y:S01]  /*0d80*/  UISETP.NE.U32.AND UP0, UPT, UR10, URZ, UPT ;  /* 0x000000ff0a00728c */ /* 0x000fe2000bf05070 */
[----:B------:R-:W1:Y:S01]  /*0d90*/  LDC.64 R160, c[0x0][0x3a8] ;  /* 0x0000ea00ffa07b82 */ /* 0x000e620000000a00 */
[----:B------:R-:W-:Y:S02]  /*0da0*/  IADD3 R187, PT, PT, R197, 0x20, RZ ;  /* 0x00000020c5bb7810 */ /* 0x000fe40007ffe0ff */
[----:B------:R-:W-:-:S03]  /*0db0*/  UISETP.NE.AND.EX UP0, UPT, UR11, URZ, UPT, UP0 ;  /* 0x000000ff0b00728c */ /* 0x000fc6000bf05300 */
[----:B------:R-:W-:-:S03]  /*0dc0*/  IMAD.WIDE.U32 R152, R187, 0x10, R162 ;  /* 0x00000010bb987825 */ /* 0x000fc600078e00a2 */
[----:B------:R-:W-:-:S13]  /*0dd0*/  PLOP3.LUT P1, PT, PT, PT, UP0, 0x80, 0x8 ;  /* 0x000000000008781c */ /* 0x000fda0003f2f008 */
[----:B------:R-:W2:Y:S01]  /*0de0*/  @P1 LDC.64 R158, c[0x0][0x3a0] ;  /* 0x0000e800ff9e1b82 */ /* 0x000ea20000000a00 */
[----:B-1----:R-:W-:-:S05]  /*0df0*/  IMAD.WIDE.U32 R156, R197, 0x10, R160 ;  /* 0x00000010c59c7825 */ /* 0x002fca00078e00a0 */
[----:B------:R1:W-:Y:S04]  /*0e00*/  STG.E.128 desc[UR6][R156.64], R164 ;  /* 0x000000a49c007986 */ /* 0x0003e8000c101d06 */
[----:B------:R-:W5:Y:S01]  /*0e10*/  LDG.E.128 R152, desc[UR6][R152.64] ;  /* 0x0000000698987981 */ /* 0x000f62000c1e1d00 */
[----:B--2---:R-:W-:-:S05]  /*0e20*/  @P1 IMAD.WIDE.U32 R158, R187, 0x10, R158 ;  /* 0x00000010bb9e1825 */ /* 0x004fca00078e009e */
[----:B0-----:R1:W5:Y:S01]  /*0e30*/  @P1 LDG.E.128 R148, desc[UR6][R158.64] ;  /* 0x000000069e941981 */ /* 0x001362000c1e1d00 */
[----:B------:R-:W-:Y:S05]  /*0e40*/  @!P1 BRA `(.L_x_11044) ;  /* 0x0000000000b49947 */ /* 0x000fea0003800000 */
[----:B-1---5:R-:W-:Y:S02]  /*0e50*/  PRMT R156, R153, 0x7632, R156 ;  /* 0x00007632999c7816 */ /* 0x022fe4000000009c */
[----:B------:R-:W-:Y:S02]  /*0e60*/  PRMT R164, R155, 0x7632, R164 ;  /* 0x000076329ba47816 */ /* 0x000fe400000000a4 */
[----:B------:R-:W-:Y:S02]  /*0e70*/  SHF.L.U32 R157, R152, 0x10, RZ ;  /* 0x00000010989d7819 */ /* 0x000fe400000006ff */
[----:B------:R-:W-:Y:S02]  /*0e80*/  SHF.L.U32 R153, R153, 0x10, RZ ;  /* 0x0000001099997819 */ /* 0x000fe400000006ff */
[----:B------:R-:W-:Y:S01]  /*0e90*/  SHF.L.U32 R159, R154, 0x10, RZ ;  /* 0x000000109a9f7819 */ /* 0x000fe200000006ff */
[C---:B------:R-:W-:Y:S01]  /*0ea0*/  FMUL.FTZ R157, R0.reuse, R157 ;  /* 0x0000009d009d7220 */ /* 0x040fe20000410000 */
        /* <DEDUP_REMOVED lines=9> */
[----:B------:R-:W-:Y:S01]  /*0f40*/  FFMA.FTZ R185, R157, R108, R152 ;  /* 0x0000006c9db97223 */ /* 0x000fe20000010098 */
[----:B------:R-:W-:Y:S01]  /*0f50*/  SHF.L.U32 R166, R151, 0x10, RZ ;  /* 0x0000001097a67819 */ /* 0x000fe200000006ff */
[----:B------:R-:W-:Y:S01]  /*0f60*/  FFMA.FTZ R183, R153, R110, R154 ;  /* 0x0000006e99b77223 */ /* 0x000fe2000001009a */
[----:B------:R-:W-:Y:S01]  /*0f70*/  PRMT R152, R148, 0x7632, R152 ;  /* 0x0000763294987816 */ /* 0x000fe20000000098 */
[----:B------:R-:W-:Y:S01]  /*0f80*/  FFMA.FTZ R182, R159, R112, R182 ;  /* 0x000000709fb67223 */ /* 0x000fe200000100b6 */
[----:B------:R-:W-:Y:S01]  /*0f90*/  PRMT R154, R149, 0x7632, R154 ;  /* 0x00007632959a7816 */ /* 0x000fe2000000009a */
[----:B------:R-:W-:Y:S01]  /*0fa0*/  FFMA.FTZ R181, R155, R114, R166 ;  /* 0x000000729bb57223 */ /* 0x000fe200000100a6 */
[----:B------:R-:W-:-:S02]  /*0fb0*/  PRMT R159, R150, 0x7632, R159 ;  /* 0x00007632969f7816 */ /* 0x000fc4000000009f */
[----:B------:R-:W-:Y:S02]  /*0fc0*/  PRMT R166, R151, 0x7632, R166 ;  /* 0x0000763297a67816 */ /* 0x000fe400000000a6 */
        /* <DEDUP_REMOVED lines=21> */
.L_x_11044:
[C---:B-----5:R-:W-:Y:S02]  /*1120*/  PRMT R3, R152.reuse, 0x7632, R3 ;  /* 0x0000763298037816 */ /* 0x060fe40000000003 */
[----:B-1----:R-:W-:Y:S02]  /*1130*/  SHF.L.U32 R157, R152, 0x10, RZ ;  /* 0x00000010989d7819 */ /* 0x002fe400000006ff */
        /* <DEDUP_REMOVED lines=30> */
.L_x_11045:
        /* <DEDUP_REMOVED lines=45> */
[----:B------:R-:W-:-:S02]  /*15f0*/  FFMA.FTZ R168, R168, R117, R153 ;  /* 0x00000075a8a87223 */ /* 0x000fc40000010099 */
[----:B------:R-:W-:Y:S01]  /*1600*/  FFMA.FTZ R170, R170, R121, R165 ;  /* 0x00000079aaaa7223 */ /* 0x000fe200000100a5 */
[----:B------:R-:W-:Y:S01]  /*1610*/  FFMA.FTZ R169, R152, R119, R155 ;  /* 0x0000007798a97223 */ /* 0x000fe2000001009b */
[----:B------:R-:W-:Y:S01]  /*1620*/  FFMA.FTZ R171, R154, R123, R171 ;  /* 0x0000007b9aab7223 */ /* 0x000fe200000100ab */
[----:B------:R-:W-:Y:S02]  /*1630*/  F2FP.BF16.F32.PACK_AB R152, R168, R175 ;  /* 0x000000afa898723e */ /* 0x000fe400000010ff */
[----:B------:R-:W-:Y:S02]  /*1640*/  F2FP.BF16.F32.PACK_AB R154, R170, R173 ;  /* 0x000000adaa9a723e */ /* 0x000fe400000010ff */
[----:B------:R-:W-:Y:S02]  /*1650*/  F2FP.BF16.F32.PACK_AB R155, R171, R172 ;  /* 0x000000acab9b723e */ /* 0x000fe400000010ff */
[----:B------:R-:W-:Y:S01]  /*1660*/  F2FP.BF16.F32.PACK_AB R153, R169, R174 ;  /* 0x000000aea999723e */ /* 0x000fe200000010ff */
[----:B------:R-:W-:Y:S06]  /*1670*/  BRA `(.L_x_11047) ;  /* 0x0000000000807947 */ /* 0x000fec0003800000 */
.L_x_11046:
[C---:B-----5:R-:W-:Y:S02]  /*1680*/  PRMT R3, R156.reuse, 0x7632, R3 ;  /* 0x000076329c037816 */ /* 0x060fe40000000003 */
[----:B-1----:R-:W-:Y:S02]  /*1690*/  SHF.L.U32 R153, R156, 0x10, RZ ;  /* 0x000000109c997819 */ /* 0x002fe400000006ff */
[----:B------:R-:W-:Y:S02]  /*16a0*/  PRMT R152, R157, 0x7632, R152 ;  /* 0x000076329d987816 */ /* 0x000fe40000000098 */
[----:B------:R-:W-:Y:S01]  /*16b0*/  PRMT R154, R158, 0x7632, R154 ;  /* 0x000076329e9a7816 */ /* 0x000fe2000000009a */
[----:B------:R-:W-:Y:S01]  /*16c0*/  FMUL.FTZ R153, R0, R153 ;  /* 0x0000009900997220 */ /* 0x000fe20000410000 */
[C---:B------:R-:W-:Y:S02]  /*16d0*/  PRMT R156, R159.reuse, 0x7632, R156 ;  /* 0x000076329f9c7816 */ /* 0x040fe4000000009c */
[----:B------:R-:W-:Y:S01]  /*16e0*/  SHF.L.U32 R167, R159, 0x10, RZ ;  /* 0x000000109fa77819 */ /* 0x000fe200000006ff */
[----:B------:R-:W-:Y:S01]  /*16f0*/  FMUL.FTZ R175, R153, R116 ;  /* 0x0000007499af7220 */ /* 0x000fe20000410000 */
[----:B------:R-:W-:-:S02]  /*1700*/  SHF.L.U32 R157, R157, 0x10, RZ ;  /* 0x000000109d9d7819 */ /* 0x000fc400000006ff */
        /* <DEDUP_REMOVED lines=23> */
.L_x_11047:
        /* <DEDUP_REMOVED lines=31> */
[----:B------:R-:W-:Y:S02]  /*1a70*/  PRMT R158, R150, 0x7632, R158 ;  /* 0x00007632969e7816 */ /* 0x000fe4000000009e */
[----:B------:R-:W-:Y:S02]  /*1a80*/  PRMT R166, R151, 0x7632, R166 ;  /* 0x0000763297a67816 */ /* 0x000fe400000000a6 */
[----:B------:R-:W-:Y:S02]  /*1a90*/  SHF.L.U32 R155, R152, 0x10, RZ ;  /* 0x00000010989b7819 */ /* 0x000fe400000006ff */
[----:B------:R-:W-:Y:S02]  /*1aa0*/  SHF.L.U32 R157, R154, 0x10, RZ ;  /* 0x000000109a9d7819 */ /* 0x000fe400000006ff */
[----:B------:R-:W-:Y:S01]  /*1ab0*/  SHF.L.U32 R165, R165, 0x10, RZ ;  /* 0x00000010a5a57819 */ /* 0x000fe200000006ff */
        /* <DEDUP_REMOVED lines=8> */
[----:B------:R-:W-:Y:S01]  /*1b40*/  SHF.L.U32 R203, R166, 0x10, RZ ;  /* 0x00000010a6cb7819 */ /* 0x000fe200000006ff */
[----:B------:R-:W-:Y:S01]  /*1b50*/  FFMA.FTZ R205, R154, R127, R205 ;  /* 0x0000007f9acd7223 */ /* 0x000fe200000100cd */
[----:B------:R-:W-:Y:S01]  /*1b60*/  FFMA.FTZ R209, R152, R125, R153 ;  /* 0x0000007d98d17223 */ /* 0x000fe20000010099 */
[----:B------:R-:W-:Y:S02]  /*1b70*/  FFMA.FTZ R207, R156, R129, R207 ;  /* 0x000000819ccf7223 */ /* 0x000fe400000100cf */
[----:B------:R-:W-:Y:S01]  /*1b80*/  FFMA.FTZ R203, R158, R131, R203 ;  /* 0x000000839ecb7223 */ /* 0x000fe200000100cb */
[----:B------:R-:W-:-:S02]  /*1b90*/  F2FP.BF16.F32.PACK_AB R153, R205, R194 ;  /* 0x000000c2cd99723e */ /* 0x000fc400000010ff */
[----:B------:R-:W-:Y:S02]  /*1ba0*/  F2FP.BF16.F32.PACK_AB R154, R207, R192 ;  /* 0x000000c0cf9a723e */ /* 0x000fe400000010ff */
[----:B------:R-:W-:Y:S02]  /*1bb0*/  F2FP.BF16.F32.PACK_AB R155, R203, R196 ;  /* 0x000000c4cb9b723e */ /* 0x000fe400000010ff */
[----:B------:R-:W-:Y:S01]  /*1bc0*/  F2FP.BF16.F32.PACK_AB R152, R209, R198 ;  /* 0x000000c6d198723e */ /* 0x000fe200000010ff */
[----:B------:R-:W-:Y:S06]  /*1bd0*/  BRA `(.L_x_11049) ;  /* 0x0000000000807947 */ /* 0x000fec0003800000 */
.L_x_11048:
[C---:B-1---5:R-:W-:Y:S02]  /*1be0*/  PRMT R152, R156.reuse, 0x7632, R152 ;  /* 0x000076329c987816 */ /* 0x062fe40000000098 */
[----:B------:R-:W-:Y:S02]  /*1bf0*/  SHF.L.U32 R153, R156, 0x10, RZ ;  /* 0x000000109c997819 */ /* 0x000fe400000006ff */
[C---:B------:R-:W-:Y:S02]  /*1c00*/  PRMT R156, R158.reuse, 0x7632, R156 ;  /* 0x000076329e9c7816 */ /* 0x040fe4000000009c */
[----:B------:R-:W-:Y:S01]  /*1c10*/  SHF.L.U32 R165, R158, 0x10, RZ ;  /* 0x000000109ea57819 */ /* 0x000fe200000006ff */
[C---:B------:R-:W-:Y:S01]  /*1c20*/  FMUL.FTZ R153, R0.reuse, R153 ;  /* 0x0000009900997220 */ /* 0x040fe20000410000 */
[----:B------:R-:W-:Y:S02]  /*1c30*/  PRMT R154, R157, 0x7632, R154 ;  /* 0x000076329d9a7816 */ /* 0x000fe4000000009a */
[C---:B------:R-:W-:Y:S01]  /*1c40*/  PRMT R158, R159.reuse, 0x7632, R158 ;  /* 0x000076329f9e7816 */ /* 0x040fe2000000009e */
        /* <DEDUP_REMOVED lines=25> */
.L_x_11049:
        /* <DEDUP_REMOVED lines=27> */
[----:B------:R-:W-:Y:S01]  /*1f90*/  SHF.L.U32 R167, R165, 0x10, RZ ;  /* 0x00000010a5a77819 */ /* 0x000fe200000006ff */
[----:B------:R-:W-:Y:S01]  /*1fa0*/  FFMA.FTZ R202, R155, R136, R202 ;  /* 0x000000889bca7223 */ /* 0x000fe200000100ca */
[----:B------:R-:W-:Y:S01]  /*1fb0*/  PRMT R153, R148, 0x7632, R153 ;  /* 0x0000763294997816 */ /* 0x000fe20000000099 */
[----:B------:R-:W-:Y:S01]  /*1fc0*/  FFMA.FTZ R215, R159, R138, R158 ;  /* 0x0000008a9fd77223 */ /* 0x000fe2000001009e */
[----:B------:R-:W-:Y:S01]  /*1fd0*/  PRMT R156, R149, 0x7632, R156 ;  /* 0x00007632959c7816 */ /* 0x000fe2000000009c */
[----:B------:R-:W-:Y:S01]  /*1fe0*/  FMUL.FTZ R204, R0, R167 ;  /* 0x000000a700cc7220 */ /* 0x000fe20000410000 */
[----:B------:R-:W-:-:S02]  /*1ff0*/  PRMT R158, R150, 0x7632, R158 ;  /* 0x00007632969e7816 */ /* 0x000fc4000000009e */
        /* <DEDUP_REMOVED lines=20> */
.L_x_11050:
        /* <DEDUP_REMOVED lines=32> */
.L_x_11051:
        /* <DEDUP_REMOVED lines=11> */
[----:B------:R-:W-:Y:S02]  /*23f0*/  SHF.L.U32 R153, R156, 0x10, RZ ;  /* 0x000000109c997819 */ /* 0x000fe400000006ff */
[----:B------:R-:W-:Y:S01]  /*2400*/  SHF.L.U32 R155, R158, 0x10, RZ ;  /* 0x000000109e9b7819 */ /* 0x000fe200000006ff */
[----:B------:R-:W-:Y:S01]  /*2410*/  FMUL.FTZ R157, R0, R157 ;  /* 0x0000009d009d7220 */ /* 0x000fe20000410000 */
[----:B------:R-:W-:Y:S01]  /*2420*/  PRMT R152, R156, 0x7632, R152 ;  /* 0x000076329c987816 */ /* 0x000fe20000000098 */
[C---:B------:R-:W-:Y:S01]  /*2430*/  FMUL.FTZ R153, R0.reuse, R153 ;  /* 0x0000009900997220 */ /* 0x040fe20000410000 */
[----:B------:R-:W-:Y:S01]  /*2440*/  SHF.L.U32 R156, R149, 0x10, RZ ;  /* 0x00000010959c7819 */ /* 0x000fe200000006ff */
[----:B------:R-:W-:Y:S01]  /*2450*/  FMUL.FTZ R155, R0, R155 ;  /* 0x0000009b009b7220 */ /* 0x000fe20000410000 */
[----:B------:R-:W-:-:S02]  /*2460*/  SHF.L.U32 R164, R148, 0x10, RZ ;  /* 0x0000001094a47819 */ /* 0x000fc400000006ff */
[----:B------:R-:W-:Y:S01]  /*2470*/  SHF.L.U32 R166, R150, 0x10, RZ ;  /* 0x0000001096a67819 */ /* 0x000fe200000006ff */
[----:B------:R-:W-:Y:S01]  /*2480*/  FFMA.FTZ R156, R157, R142, R156 ;  /* 0x0000008e9d9c7223 */ /* 0x000fe2000001009c */
[----:B------:R-:W-:Y:S01]  /*2490*/  PRMT R162, R158, 0x7632, R162 ;  /* 0x000076329ea27816 */ /* 0x000fe200000000a2 */
[----:B------:R-:W-:Y:S01]  /*24a0*/  FFMA.FTZ R164, R153, R140, R164 ;  /* 0x0000008c99a47223 */ /* 0x000fe200000100a4 */
[----:B------:R-:W-:Y:S01]  /*24b0*/  PRMT R158, R159, 0x7632, R158 ;  /* 0x000076329f9e7816 */ /* 0x000fe2000000009e */
[----:B------:R-:W-:Y:S01]  /*24c0*/  FFMA.FTZ R163, R155, R144, R166 ;  /* 0x000000909ba37223 */ /* 0x000fe200000100a6 */
[----:B------:R-:W-:Y:S02]  /*24d0*/  SHF.L.U32 R157, R162, 0x10, RZ ;  /* 0x00000010a29d7819 */ /* 0x000fe400000006ff */
[----:B------:R-:W-:Y:S02]  /*24e0*/  SHF.L.U32 R159, R159, 0x10, RZ ;  /* 0x000000109f9f7819 */ /* 0x000fe400000006ff */
[----:B------:R-:W-:-:S02]  /*24f0*/  SHF.L.U32 R153, R152, 0x10, RZ ;  /* 0x0000001098997819 */ /* 0x000fc400000006ff */
[----:B------:R-:W-:Y:S01]  /*2500*/  SHF.L.U32 R155, R154, 0x10, RZ ;  /* 0x000000109a9b7819 */ /* 0x000fe200000006ff */
[----:B------:R-:W-:Y:S01]  /*2510*/  FMUL.FTZ R159, R0, R159 ;  /* 0x0000009f009f7220 */ /* 0x000fe20000410000 */
[----:B------:R-:W-:Y:S01]  /*2520*/  SHF.L.U32 R165, R158, 0x10, RZ ;  /* 0x000000109ea57819 */ /* 0x000fe200000006ff */
[C---:B------:R-:W-:Y:S01]  /*2530*/  FMUL.FTZ R158, R0.reuse, R157 ;  /* 0x0000009d009e7220 */ /* 0x040fe20000410000 */
[C---:B------:R-:W-:Y:S01]  /*2540*/  FMUL.FTZ R152, R0.reuse, R153 ;  /* 0x0000009900987220 */ /* 0x040fe20000410000 */
[C---:B------:R-:W-:Y:S01]  /*2550*/  FMUL.FTZ R154, R0.reuse, R155 ;  /* 0x0000009b009a7220 */ /* 0x040fe20000410000 */
[----:B------:R-:W-:Y:S01]  /*2560*/  PRMT R157, R151, 0x7632, R157 ;  /* 0x00007632979d7816 */ /* 0x000fe2000000009d */
[----:B------:R-:W-:Y:S01]  /*2570*/  FMUL.FTZ R166, R0, R165 ;  /* 0x000000a500a67220 */ /* 0x000fe20000410000 */
[----:B------:R-:W-:Y:S02]  /*2580*/  PRMT R0, R148, 0x7632, R0 ;  /* 0x0000763294007816 */ /* 0x000fe40000000000 */
[----:B------:R-:W-:-:S02]  /*2590*/  PRMT R155, R150, 0x7632, R155 ;  /* 0x00007632969b7816 */ /* 0x000fc4000000009b */
[----:B------:R-:W-:Y:S02]  /*25a0*/  PRMT R153, R149, 0x7632, R153 ;  /* 0x0000763295997816 */ /* 0x000fe40000000099 */
[----:B------:R-:W-:Y:S02]  /*25b0*/  SHF.L.U32 R162, R151, 0x10, RZ ;  /* 0x0000001097a27819 */ /* 0x000fe400000006ff */
[----:B------:R-:W-:Y:S02]  /*25c0*/  SHF.L.U32 R157, R157, 0x10, RZ ;  /* 0x000000109d9d7819 */ /* 0x000fe400000006ff */
[----:B------:R-:W-:Y:S01]  /*25d0*/  SHF.L.U32 R155, R155, 0x10, RZ ;  /* 0x000000109b9b7819 */ /* 0x000fe200000006ff */
[----:B------:R-:W-:Y:S01]  /*25e0*/  FFMA.FTZ R162, R159, R146, R162 ;  /* 0x000000929fa27223 */ /* 0x000fe200000100a2 */
        /* <DEDUP_REMOVED lines=11> */
.L_x_11052:
[C---:B-1---5:R-:W-:Y:S02]  /*26a0*/  PRMT R155, R159.reuse, 0x7632, R155 ;  /* 0x000076329f9b7816 */ /* 0x062fe4000000009b */
[----:B------:R-:W-:Y:S02]  /*26b0*/  SHF.L.U32 R159, R159, 0x10, RZ ;  /* 0x000000109f9f7819 */ /* 0x000fe400000006ff */
[C---:B------:R-:W-:Y:S02]  /*26c0*/  PRMT R152, R156.reuse, 0x7632, R152 ;  /* 0x000076329c987816 */ /* 0x040fe40000000098 */
[----:B------:R-:W-:Y:S01]  /*26d0*/  SHF.L.U32 R153, R156, 0x10, RZ ;  /* 0x000000109c997819 */ /* 0x000fe200000006ff */
[----:B------:R-:W-:Y:S01]  /*26e0*/  FMUL.FTZ R167, R0, R159 ;  /* 0x0000009f00a77220 */ /* 0x000fe20000410000 */
[----:B------:R-:W-:Y:S02]  /*26f0*/  PRMT R154, R157, 0x7632, R154 ;  /* 0x000076329d9a7816 */ /* 0x000fe4000000009a */
        /* <DEDUP_REMOVED lines=26> */
.L_x_11053:
        /* <DEDUP_REMOVED lines=171> */
.L_x_11082:
[----:B------:R-:W-:Y:S01]  /*3350*/  FMUL.FTZ R152, R161, R161 ;  /* 0x000000a1a1987220 */ /* 0x000fe20000410000 */
[----:B------:R-:W-:Y:S01]  /*3360*/  ISETP.NE.AND P0, PT, RZ, UR9, PT ;  /* 0x00000009ff007c0c */ /* 0x000fe2000bf05270 */
[----:B-1----:R-:W-:Y:S01]  /*3370*/  FADD.FTZ R167, R210, R0 ;  /* 0x00000000d2a77221 */ /* 0x002fe20000010000 */
[----:B------:R-:W1:Y:S02]  /*3380*/  @!P2 LDC.64 R154, c[0x0][0x3c0] ;  /* 0x0000f000ff9aab82 */ /* 0x000e640000000a00 */
[----:B------:R-:W-:Y:S01]  /*3390*/  FSEL R153, R152, RZ, P0 ;  /* 0x000000ff98997208 */ /* 0x000fe20000000000 */
[----:B------:R-:W-:Y:S01]  /*33a0*/  FFMA.FTZ R160, R167, R160, UR4 ;  /* 0x00000004a7a07e23 */ /* 0x000fe200080100a0 */
[----:B------:R-:W-:-:S03]  /*33b0*/  FSEL R0, R161, RZ, !P0 ;  /* 0x000000ffa1007208 */ /* 0x000fc60004000000 */
[----:B------:R-:W-:Y:S02]  /*33c0*/  FADD.FTZ R167, R160, R153 ;  /* 0x00000099a0a77221 */ /* 0x000fe40000010000 */
[C---:B------:R-:W-:Y:S01]  /*33d0*/  FADD.FTZ R214, -R0.reuse, R156 ;  /* 0x0000009c00d67221 */ /* 0x040fe20000010100 */
[C---:B------:R-:W-:Y:S01]  /*33e0*/  FADD.FTZ R216, -R0.reuse, R157 ;  /* 0x0000009d00d87221 */ /* 0x040fe20000010100 */
[----:B------:R-:W2:Y:S01]  /*33f0*/  @!P2 LDC.64 R152, c[0x0][0x3c8] ;  /* 0x0000f200ff98ab82 */ /* 0x000ea20000000a00 */
[C---:B------:R-:W-:Y:S01]  /*3400*/  FADD.FTZ R193, -R0.reuse, R193 ;  /* 0x000000c100c17221 */ /* 0x040fe20000010100 */
[----:B------:R-:W3:Y:S01]  /*3410*/  MUFU.RSQ R167, R167 ;  /* 0x000000a700a77308 */ /* 0x000ee20000001400 */
[C---:B------:R-:W-:Y:S01]  /*3420*/  FADD.FTZ R190, -R0.reuse, R190 ;  /* 0x000000be00be7221 */ /* 0x040fe20000010100 */
[C---:B------:R-:W-:Y:S01]  /*3430*/  FADD.FTZ R194, -R0.reuse, R194 ;  /* 0x000000c200c27221 */ /* 0x040fe20000010100 */
[C---:B------:R-:W-:Y:S01]  /*3440*/  FADD.FTZ R195, -R0.reuse, R195 ;  /* 0x000000c300c37221 */ /* 0x040fe20000010100 */
[C---:B------:R-:W-:Y:S01]  /*3450*/  FADD.FTZ R184, -R0.reuse, R184 ;  /* 0x000000b800b87221 */ /* 0x040fe20000010100 */
[C---:B------:R-:W-:Y:S01]  /*3460*/  FADD.FTZ R205, -R0.reuse, R205 ;  /* 0x000000cd00cd7221 */ /* 0x040fe20000010100 */
[----:B------:R-:W4:Y:S01]  /*3470*/  LDC.64 R156, c[0x0][0x428] ;  /* 0x00010a00ff9c7b82 */ /* 0x000f220000000a00 */
[C---:B------:R-:W-:Y:S01]  /*3480*/  FADD.FTZ R186, -R0.reuse, R186 ;  /* 0x000000ba00ba7221 */ /* 0x040fe20000010100 */
[C---:B------:R-:W-:Y:S01]  /*3490*/  FADD.FTZ R191, -R0.reuse, R191 ;  /* 0x000000bf00bf7221 */ /* 0x040fe20000010100 */
[C---:B------:R-:W-:Y:S01]  /*34a0*/  FADD.FTZ R188, -R0.reuse, R188 ;  /* 0x000000bc00bc7221 */ /* 0x040fe20000010100 */
[----:B------:R-:W-:Y:S01]  /*34b0*/  FADD.FTZ R189, -R0, R189 ;  /* 0x000000bd00bd7221 */ /* 0x000fe20000010100 */
[----:B-1----:R-:W-:-:S04]  /*34c0*/  @!P2 IMAD.WIDE R154, R199, 0x4, R154 ;  /* 0x00000004c79aa825 */ /* 0x002fc800078e029a */
[C---:B------:R-:W-:Y:S01]  /*34d0*/  FADD.FTZ R192, -R0.reuse, R192 ;  /* 0x000000c000c07221 */ /* 0x040fe20000010100 */
[C---:B------:R-:W-:Y:S01]  /*34e0*/  FADD.FTZ R218, -R0.reuse, R163 ;  /* 0x000000a300da7221 */ /* 0x040fe20000010100 */
[C---:B------:R-:W-:Y:S01]  /*34f0*/  FADD.FTZ R179, -R0.reuse, R179 ;  /* 0x000000b300b37221 */ /* 0x040fe20000010100 */
[C---:B------:R-:W-:Y:S01]  /*3500*/  FADD.FTZ R207, -R0.reuse, R207 ;  /* 0x000000cf00cf7221 */ /* 0x040fe20000010100 */
[C---:B------:R-:W-:Y:S01]  /*3510*/  FADD.FTZ R212, -R0.reuse, R165 ;  /* 0x000000a500d47221 */ /* 0x040fe20000010100 */
[C---:B------:R-:W-:Y:S01]  /*3520*/  FADD.FTZ R174, -R0.reuse, R174 ;  /* 0x000000ae00ae7221 */ /* 0x040fe20000010100 */
[C---:B---3--:R-:W-:Y:S01]  /*3530*/  FMUL.FTZ R163, R167.reuse, R193 ;  /* 0x000000c1a7a37220 */ /* 0x048fe20000410000 */
[C---:B------:R-:W-:Y:S01]  /*3540*/  FADD.FTZ R160, -R0.reuse, R219 ;  /* 0x000000db00a07221 */ /* 0x040fe20000010100 */
[C---:B------:R-:W-:Y:S01]  /*3550*/  FMUL.FTZ R165, R167.reuse, R190 ;  /* 0x000000bea7a57220 */ /* 0x040fe20000410000 */
[C---:B------:R-:W-:Y:S01]  /*3560*/  FMUL.FTZ R193, R167.reuse, R194 ;  /* 0x000000c2a7c17220 */ /* 0x040fe20000410000 */
[C---:B------:R-:W-:Y:S01]  /*3570*/  FADD.FTZ R169, -R0.reuse, R169 ;  /* 0x000000a900a97221 */ /* 0x040fe20000010100 */
[C---:B------:R-:W-:Y:S01]  /*3580*/  FADD.FTZ R162, -R0.reuse, R162 ;  /* 0x000000a200a27221 */ /* 0x040fe20000010100 */
[C---:B------:R-:W-:Y:S01]  /*3590*/  FMUL.FTZ R195, R167.reuse, R195 ;  /* 0x000000c3a7c37220 */ /* 0x040fe20000410000 */
[C---:B------:R-:W-:Y:S01]  /*35a0*/  FMUL.FTZ R220, R167.reuse, R184 ;  /* 0x000000b8a7dc7220 */ /* 0x040fe20000410000 */
[C---:B------:R-:W-:Y:S01]  /*35b0*/  FMUL.FTZ R194, R167.reuse, R205 ;  /* 0x000000cda7c27220 */ /* 0x040fe20000410000 */
[----:B------:R1:W-:Y:S01]  /*35c0*/  @!P2 STG.E desc[UR6][R154.64], R161 ;  /* 0x000000a19a00a986 */ /* 0x0003e2000c101906 */
[C---:B------:R-:W-:Y:S01]  /*35d0*/  FMUL.FTZ R186, R167.reuse, R186 ;  /* 0x000000baa7ba7220 */ /* 0x040fe20000410000 */
[C---:B------:R-:W-:Y:S01]  /*35e0*/  FMUL.FTZ R191, R167.reuse, R191 ;  /* 0x000000bfa7bf7220 */ /* 0x040fe20000410000 */
[C---:B------:R-:W-:Y:S01]  /*35f0*/  FMUL.FTZ R222, R167.reuse, R188 ;  /* 0x000000bca7de7220 */ /* 0x040fe20000410000 */
[C---:B------:R-:W-:Y:S01]  /*3600*/  FMUL.FTZ R190, R167.reuse, R189 ;  /* 0x000000bda7be7220 */ /* 0x040fe20000410000 */
[C---:B------:R-:W-:Y:S01]  /*3610*/  FMUL.FTZ R205, R167.reuse, R192 ;  /* 0x000000c0a7cd7220 */ /* 0x040fe20000410000 */
[C---:B------:R-:W-:Y:S01]  /*3620*/  FMUL.FTZ R192, R167.reuse, R207 ;  /* 0x000000cfa7c07220 */ /* 0x040fe20000410000 */
[C---:B------:R-:W-:Y:S01]  /*3630*/  FADD.FTZ R182, -R0.reuse, R182 ;  /* 0x000000b600b67221 */ /* 0x040fe20000010100 */
[C---:B------:R-:W-:Y:S01]  /*3640*/  FMUL.FTZ R207, R167.reuse, R160 ;  /* 0x000000a0a7cf7220 */ /* 0x040fe20000410000 */
[----:B------:R-:W-:Y:S01]  /*3650*/  FADD.FTZ R209, -R0, R209 ;  /* 0x000000d100d17221 */ /* 0x000fe20000010100 */
[----:B------:R-:W-:Y:S01]  /*3660*/  FMUL.FTZ R225, R167, R162 ;  /* 0x000000a2a7e17220 */ /* 0x000fe20000410000 */
[----:B------:R-:W-:Y:S01]  /*3670*/  FFMA.FTZ R160, R195, R4, R52 ;  /* 0x00000004c3a07223 */ /* 0x000fe20000010034 */
[----:B-1----:R-:W-:Y:S01]  /*3680*/  FMUL.FTZ R154, R167, R179 ;  /* 0x000000b3a79a7220 */ /* 0x002fe20000410000 */
[----:B------:R-:W-:Y:S01]  /*3690*/  FFMA.FTZ R161, R163, R6, R54 ;  /* 0x00000006a3a17223 */ /* 0x000fe20000010036 */
[----:B------:R-:W-:Y:S01]  /*36a0*/  FMUL.FTZ R179, R167, R174 ;  /* 0x000000aea7b37220 */ /* 0x000fe20000410000 */
[----:B------:R-:W-:Y:S01]  /*36b0*/  FFMA.FTZ R163, R165, R10, R58 ;  /* 0x0000000aa5a37223 */ /* 0x000fe2000001003a */
[----:B------:R-:W-:Y:S01]  /*36c0*/  FMUL.FTZ R174, R167, R169 ;  /* 0x000000a9a7ae7220 */ /* 0x000fe20000410000 */
[----:B------:R-:W-:Y:S01]  /*36d0*/  FFMA.FTZ R165, R220, R5, R53 ;  /* 0x00000005dca57223 */ /* 0x000fe20000010035 */
[C---:B------:R-:W-:Y:S01]  /*36e0*/  FADD.FTZ R180, -R0.reuse, R180 ;  /* 0x000000b400b47221 */ /* 0x040fe20000010100 */
[----:B------:R-:W-:Y:S01]  /*36f0*/  FADD.FTZ R164, -R0, R164 ;  /* 0x000000a400a47221 */ /* 0x000fe20000010100 */
[----:B------:R-:W-:Y:S01]  /*3700*/  FFMA.FTZ R162, R191, R8, R56 ;  /* 0x00000008bfa27223 */ /* 0x000fe20000010038 */
[----:B------:R-:W-:Y:S01]  /*3710*/  FFMA.FTZ R190, R190, R11, R59 ;  /* 0x0000000bbebe7223 */ /* 0x000fe2000001003b */
[----:B------:R-:W-:Y:S01]  /*3720*/  FFMA.FTZ R169, R222, R9, R57 ;  /* 0x00000009dea97223 */ /* 0x000fe20000010039 */
[----:B------:R-:W-:Y:S01]  /*3730*/  FFMA.FTZ R186, R186, R7, R55 ;  /* 0x00000007baba7223 */ /* 0x000fe20000010037 */
[C---:B------:R-:W-:Y:S01]  /*3740*/  FADD.FTZ R168, -R0.reuse, R168 ;  /* 0x000000a800a87221 */ /* 0x040fe20000010100 */
[C---:B------:R-:W-:Y:S01]  /*3750*/  FADD.FTZ R173, -R0.reuse, R173 ;  /* 0x000000ad00ad7221 */ /* 0x040fe20000010100 */
[C---:B------:R-:W-:Y:S01]  /*3760*/  FADD.FTZ R170, -R0.reuse, R170 ;  /* 0x000000aa00aa7221 */ /* 0x040fe20000010100 */
[C---:B------:R-:W-:Y:S01]  /*3770*/  FADD.FTZ R172, -R0.reuse, R172 ;  /* 0x000000ac00ac7221 */ /* 0x040fe20000010100 */
[C---:B------:R-:W-:Y:S01]  /*3780*/  FADD.FTZ R171, -R0.reuse, R171 ;  /* 0x000000ab00ab7221 */ /* 0x040fe20000010100 */
[C---:B------:R-:W-:Y:S01]  /*3790*/  FMUL.FTZ R155, R167.reuse, R182 ;  /* 0x000000b6a79b7220 */ /* 0x040fe20000410000 */
[C---:B------:R-:W-:Y:S01]  /*37a0*/  FMUL.FTZ R182, R167.reuse, R209 ;  /* 0x000000d1a7b67220 */ /* 0x040fe20000410000 */
[C---:B------:R-:W-:Y:S01]  /*37b0*/  FADD.FTZ R208, -R0.reuse, R213 ;  /* 0x000000d500d07221 */ /* 0x040fe20000010100 */
[C---:B------:R-:W-:Y:S01]  /*37c0*/  FMUL.FTZ R184, R167.reuse, R180 ;  /* 0x000000b4a7b87220 */ /* 0x040fe20000410000 */
[----:B------:R-:W-:Y:S01]  /*37d0*/  FMUL.FTZ R209, R167, R164 ;  /* 0x000000a4a7d17220 */ /* 0x000fe20000410000 */
[----:B------:R-:W-:Y:S01]  /*37e0*/  F2FP.BF16.F32.PACK_AB R160, R165, R160 ;  /* 0x000000a0a5a0723e */ /* 0x000fe200000010ff */
[C---:B------:R-:W-:Y:S01]  /*37f0*/  FADD.FTZ R185, -R0.reuse, R185 ;  /* 0x000000b900b97221 */ /* 0x040fe20000010100 */
[----:B------:R-:W-:Y:S01]  /*3800*/  FADD.FTZ R176, -R0, R176 ;  /* 0x000000b000b07221 */ /* 0x000fe20000010100 */
[C---:B------:R-:W-:Y:S01]  /*3810*/  FMUL.FTZ R180, R167.reuse, R168 ;  /* 0x000000a8a7b47220 */ /* 0x040fe20000410000 */
[C---:B------:R-:W-:Y:S01]  /*3820*/  FMUL.FTZ R189, R167.reuse, R173 ;  /* 0x000000ada7bd7220 */ /* 0x040fe20000410000 */
[C---:B------:R-:W-:Y:S01]  /*3830*/  FMUL.FTZ R188, R167.reuse, R170 ;  /* 0x000000aaa7bc7220 */ /* 0x040fe20000410000 */
[C---:B------:R-:W-:Y:S01]  /*3840*/  FMUL.FTZ R213, R167.reuse, R172 ;  /* 0x000000aca7d57220 */ /* 0x040fe20000410000 */
[----:B------:R-:W-:Y:S01]  /*3850*/  FMUL.FTZ R224, R167, R171 ;  /* 0x000000aba7e07220 */ /* 0x000fe20000410000 */
[----:B------:R-:W-:Y:S01]  /*3860*/  F2FP.BF16.F32.PACK_AB R163, R190, R163 ;  /* 0x000000a3bea3723e */ /* 0x000fe200000010ff */
[----:B----4-:R-:W-:Y:S01]  /*3870*/  IMAD.WIDE.U32 R164, R187, 0x10, R156 ;  /* 0x00000010bba47825 */ /* 0x010fe200078e009c */
[----:B------:R-:W-:-:S03]  /*3880*/  F2FP.BF16.F32.PACK_AB R162, R169, R162 ;  /* 0x000000a2a9a2723e */ /* 0x000fc600000010ff */
[----:B------:R-:W-:Y:S01]  /*3890*/  FADD.FTZ R175, -R0, R175 ;  /* 0x000000af00af7221 */ /* 0x000fe20000010100 */
[----:B------:R-:W-:Y:S01]  /*38a0*/  F2FP.BF16.F32.PACK_AB R161, R186, R161 ;  /* 0x000000a1baa1723e */ /* 0x000fe200000010ff */
[----:B------:R-:W-:-:S04]  /*38b0*/  IMAD.WIDE.U32 R190, R197, 0x10, R156 ;  /* 0x00000010c5be7825 */ /* 0x000fc800078e009c */
[C---:B------:R-:W-:Y:S01]  /*38c0*/  FMUL.FTZ R185, R167.reuse, R185 ;  /* 0x000000b9a7b97220 */ /* 0x040fe20000410000 */
[C---:B------:R-:W-:Y:S01]  /*38d0*/  FMUL.FTZ R176, R167.reuse, R176 ;  /* 0x000000b0a7b07220 */ /* 0x040fe20000410000 */
[----:B------:R-:W-:Y:S01]  /*38e0*/  FMUL.FTZ R175, R167, R175 ;  /* 0x000000afa7af7220 */ /* 0x000fe20000410000 */
[----:B------:R-:W-:-:S04]  /*38f0*/  IMAD.WIDE.U32 R168, R177, 0x10, R156 ;  /* 0x00000010b1a87825 */ /* 0x000fc800078e009c */
[----:B------:R-:W-:Y:S01]  /*3900*/  FFMA.FTZ R174, R174, R23, R71 ;  /* 0x00000017aeae7223 */ /* 0x000fe20000010047 */
[C---:B------:R-:W-:Y:S01]  /*3910*/  FADD.FTZ R181, -R0.reuse, R181 ;  /* 0x000000b500b57221 */ /* 0x040fe20000010100 */
[----:B------:R-:W-:Y:S01]  /*3920*/  FADD.FTZ R183, -R0, R183 ;  /* 0x000000b700b77221 */ /* 0x000fe20000010100 */
[----:B------:R-:W-:-:S04]  /*3930*/  IMAD.WIDE.U32 R170, R3, 0x10, R156 ;  /* 0x0000001003aa7825 */ /* 0x000fc800078e009c */
[----:B------:R-:W-:Y:S01]  /*3940*/  FFMA.FTZ R3, R176, R13, R61 ;  /* 0x0000000db0037223 */ /* 0x000fe2000001003d */
[C---:B------:R-:W-:Y:S01]  /*3950*/  FADD.FTZ R178, -R0.reuse, R178 ;  /* 0x000000b200b27221 */ /* 0x040fe20000010100 */
[----:B------:R-:W-:Y:S01]  /*3960*/  FADD.FTZ R198, -R0, R198 ;  /* 0x000000c600c67221 */ /* 0x000fe20000010100 */
[----:B------:R-:W-:-:S04]  /*3970*/  IMAD.WIDE.U32 R172, R201, 0x10, R156 ;  /* 0x00000010c9ac7825 */ /* 0x000fc800078e009c */
[C---:B------:R-:W-:Y:S01]  /*3980*/  FADD.FTZ R196, -R0.reuse, R196 ;  /* 0x000000c400c47221 */ /* 0x040fe20000010100 */
[C---:B------:R-:W-:Y:S01]  /*3990*/  FADD.FTZ R203, -R0.reuse, R203 ;  /* 0x000000cb00cb7221 */ /* 0x040fe20000010100 */
[----:B------:R-:W-:Y:S01]  /*39a0*/  FADD.FTZ R206, -R0, R206 ;  /* 0x000000ce00ce7221 */ /* 0x000fe20000010100 */
[----:B------:R-:W-:-:S04]  /*39b0*/  IMAD.WIDE.U32 R186, R211, 0x10, R156 ;  /* 0x00000010d3ba7825 */ /* 0x000fc800078e009c */
[----:B------:R-:W-:Y:S01]  /*39c0*/  FFMA.FTZ R156, R155, R16, R64 ;  /* 0x000000109b9c7223 */ /* 0x000fe20000010040 */
[----:B------:R-:W-:Y:S01]  /*39d0*/  FFMA.FTZ R157, R154, R17, R65 ;  /* 0x000000119a9d7223 */ /* 0x000fe20000010041 */
[----:B------:R-:W-:Y:S01]  /*39e0*/  FADD.FTZ R166, -R0, R217 ;  /* 0x000000d900a67221 */ /* 0x000fe20000010100 */
[----:B--2---:R-:W-:-:S04]  /*39f0*/  @!P2 IMAD.WIDE R152, R199, 0x4, R152 ;  /* 0x00000004c798a825 */ /* 0x004fc800078e0298 */
[C---:B------:R-:W-:Y:S01]  /*3a00*/  FADD.FTZ R200, -R0.reuse, R200 ;  /* 0x000000c800c87221 */ /* 0x040fe20000010100 */
[C---:B------:R-:W-:Y:S01]  /*3a10*/  FADD.FTZ R202, -R0.reuse, R202 ;  /* 0x000000ca00ca7221 */ /* 0x040fe20000010100 */
[----:B------:R-:W-:Y:S01]  /*3a20*/  F2FP.BF16.F32.PACK_AB R154, R157, R156 ;  /* 0x0000009c9d9a723e */ /* 0x000fe200000010ff */
[----:B------:R-:W-:Y:S01]  /*3a30*/  FFMA.FTZ R157, R179, R22, R70 ;  /* 0x00000016b39d7223 */ /* 0x000fe20000010046 */
[----:B------:R1:W-:Y:S01]  /*3a40*/  @!P2 STG.E desc[UR6][R152.64], R167 ;  /* 0x000000a79800a986 */ /* 0x0003e2000c101906 */
[C---:B0-----:R-:W-:Y:S01]  /*3a50*/  FADD.FTZ R210, -R0.reuse, R215 ;  /* 0x000000d700d27221 */ /* 0x041fe20000010100 */
[C---:B------:R-:W-:Y:S01]  /*3a60*/  FADD.FTZ R204, -R0.reuse, R204 ;  /* 0x000000cc00cc7221 */ /* 0x040fe20000010100 */
[----:B------:R-:W-:Y:S01]  /*3a70*/  FADD.FTZ R158, -R0, R158 ;  /* 0x0000009e009e7221 */ /* 0x000fe20000010100 */
[----:B------:R-:W-:Y:S01]  /*3a80*/  FFMA.FTZ R156, R175, R20, R68 ;  /* 0x00000014af9c7223 */ /* 0x000fe20000010044 */
[----:B------:R-:W-:Y:S01]  /*3a90*/  F2FP.BF16.F32.PACK_AB R157, R174, R157 ;  /* 0x0000009dae9d723e */ /* 0x000fe200000010ff */
[----:B------:R-:W-:Y:S01]  /*3aa0*/  FADD.FTZ R0, -R0, R159 ;  /* 0x0000009f00007221 */ /* 0x000fe20000010100 */
[----:B------:R-:W0:Y:S01]  /*3ab0*/  LDC.64 R174, c[0x0][0x380] ;  /* 0x0000e000ffae7b82 */ /* 0x000e220000000a00 */
[C---:B------:R-:W-:Y:S01]  /*3ac0*/  FMUL.FTZ R159, R167.reuse, R181 ;  /* 0x000000b5a79f7220 */ /* 0x040fe20000410000 */
[C---:B------:R-:W-:Y:S01]  /*3ad0*/  FMUL.FTZ R183, R167.reuse, R183 ;  /* 0x000000b7a7b77220 */ /* 0x040fe20000410000 */
[C---:B------:R-:W-:Y:S01]  /*3ae0*/  FMUL.FTZ R178, R167.reuse, R178 ;  /* 0x000000b2a7b27220 */ /* 0x040fe20000410000 */
[----:B------:R-:W-:Y:S01]  /*3af0*/  FMUL.FTZ R181, R167, R198 ;  /* 0x000000c6a7b57220 */ /* 0x000fe20000410000 */
[----:B-1----:R-:W-:Y:S01]  /*3b00*/  FFMA.FTZ R152, R185, R12, R60 ;  /* 0x0000000cb9987223 */ /* 0x002fe2000001003c */
[C---:B------:R-:W-:Y:S01]  /*3b10*/  FMUL.FTZ R215, R167.reuse, R196 ;  /* 0x000000c4a7d77220 */ /* 0x040fe20000410000 */
[C---:B------:R-:W-:Y:S01]  /*3b20*/  FMUL.FTZ R196, R167.reuse, R203 ;  /* 0x000000cba7c47220 */ /* 0x040fe20000410000 */
[----:B------:R-:W-:Y:S01]  /*3b30*/  FMUL.FTZ R198, R167, R158 ;  /* 0x0000009ea7c67220 */ /* 0x000fe20000410000 */
[----:B------:R1:W-:Y:S01]  /*3b40*/  STG.E.128 desc[UR6][R190.64], R160 ;  /* 0x000000a0be007986 */ /* 0x0003e2000c101d06 */
[----:B------:R-:W-:Y:S01]  /*3b50*/  F2FP.BF16.F32.PACK_AB R152, R3, R152 ;  /* 0x000000980398723e */ /* 0x000fe200000010ff */
[----:B------:R-:W-:Y:S01]  /*3b60*/  FFMA.FTZ R3, R180, R21, R69 ;  /* 0x00000015b4037223 */ /* 0x000fe20000010045 */
        /* <DEDUP_REMOVED lines=13> */
[----:B------:R-:W-:Y:S01]  /*3c40*/  F2FP.BF16.F32.PACK_AB R156, R3, R156 ;  /* 0x0000009c039c723e */ /* 0x000fe200000010ff */
[----:B------:R-:W-:Y:S01]  /*3c50*/  FFMA.FTZ R153, R183, R14, R62 ;  /* 0x0000000eb7997223 */ /* 0x000fe2000001003e */
[----:B-1----:R-:W-:Y:S01]  /*3c60*/  FFMA.FTZ R161, R188, R25, R73 ;  /* 0x00000019bca17223 */ /* 0x002fe20000010049 */
        /* <DEDUP_REMOVED lines=49> */
[----:B0-----:R-:W-:-:S03]  /*3f80*/  LEA R199, R174, R199, 0x2 ;  /* 0x000000c7aec77211 */ /* 0x001fc600078e10ff */
[----:B------:R2:W-:Y:S01]  /*3f90*/  STG.E.128 desc[UR6][R186.64], R212 ;  /* 0x000000d4ba007986 */ /* 0x0005e2000c101d06 */
[----:B------:R-:W-:-:S13]  /*3fa0*/  ISETP.GE.AND P0, PT, R199, R175, PT ;  /* 0x000000afc700720c */ /* 0x000fda0003f06270 */
[----:B------:R-:W-:Y:S05]  /*3fb0*/  @!P0 BRA `(.L_x_11055) ;  /* 0xffffffc400f88947 */ /* 0x000fea000383ffff */
[----:B------:R-:W-:Y:S05]  /*3fc0*/  EXIT ;  /* 0x000000000000794d */ /* 0x000fea0003800000 */
.L_x_11040:
[----:B------:R-:W1:Y:S01]  /*3fd0*/  LDCU.64 UR4, c[0x0][0x3a0] ;  /* 0x00007400ff0477ac */ /* 0x000e620008000a00 */
[----:B------:R-:W2:Y:S01]  /*3fe0*/  LDCU UR8, c[0x0][0x388] ;  /* 0x00007100ff0877ac */ /* 0x000ea20008000800 */
[----:B------:R-:W3:Y:S01]  /*3ff0*/  LDCU.U8 UR9, c[0x0][0x410] ;  /* 0x00008200ff0977ac */ /* 0x000ee20008000000 */
[----:B------:R-:W4:Y:S01]  /*4000*/  LDCU UR10, c[0x0][0x448] ;  /* 0x00008900ff0a77ac */ /* 0x000f220008000800 */
[----:B-1----:R-:W-:-:S04]  /*4010*/  UISETP.NE.U32.AND UP0, UPT, UR4, URZ, UPT ;  /* 0x000000ff0400728c */ /* 0x002fc8000bf05070 */
[----:B------:R-:W-:Y:S01]  /*4020*/  UISETP.NE.AND.EX UP0, UPT, UR5, URZ, UPT, UP0 ;  /* 0x000000ff0500728c */ /* 0x000fe2000bf05300 */
[----:B------:R-:W1:Y:S05]  /*4030*/  LDCU.64 UR4, c[0x0][0x3a0] ;  /* 0x00007400ff0477ac */ /* 0x000e6a0008000a00 */
[----:B--234-:R-:W-:-:S13]  /*4040*/  PLOP3.LUT P1, PT, PT, PT, UP0, 0x80, 0x8 ;  /* 0x000000000008781c */ /* 0x01cfda0003f2f008 */
.L_x_11070:
[----:B--2---:R-:W2:Y:S01]  /*4050*/  LDC.64 R162, c[0x0][0x390] ;  /* 0x0000e400ffa27b82 */ /* 0x004ea20000000a00 */
[----:B------:R-:W-:-:S05]  /*4060*/  IMAD R0, R199, UR8, RZ ;  /* 0x00000008c7007c24 */ /* 0x000fca000f8e02ff */
[----:B------:R-:W-:-:S04]  /*4070*/  SHF.R.S32.HI R3, RZ, 0x1f, R0 ;  /* 0x0000001fff037819 */ /* 0x000fc80000011400 */
[----:B------:R-:W-:-:S04]  /*4080*/  LEA.HI R3, R3, R0, RZ, 0x3 ;  /* 0x0000000003037211 */ /* 0x000fc800078f18ff */
[----:B------:R-:W-:-:S05]  /*4090*/  LEA.HI.SX32 R197, R3, R2, 0x1d ;  /* 0x0000000203c57211 */ /* 0x000fca00078feaff */
[----:B--2---:R-:W-:-:S05]  /*40a0*/  IMAD.WIDE.U32 R152, R197, 0x10, R162 ;  /* 0x00000010c5987825 */ /* 0x004fca00078e00a2 */
[----:B-----5:R2:W5:Y:S01]  /*40b0*/  LDG.E.128 R156, desc[UR6][R152.64] ;  /* 0x00000006989c7981 */ /* 0x020562000c1e1d00 */
[----:B------:R-:W-:Y:S04]  /*40c0*/  BSSY.RECONVERGENT B0, `(.L_x_11056) ;  /* 0x0000042000007945 */ /* 0x000fe80003800200 */
[----:B------:R-:W-:Y:S05]  /*40d0*/  @!P1 BRA `(.L_x_11057) ;  /* 0x0000000000a09947 */ /* 0x000fea0003800000 */
[----:B0-----:R-:W0:Y:S02]  /*40e0*/  LDC.64 R148, c[0x0][0x3a0] ;  /* 0x0000e800ff947b82 */ /* 0x001e240000000a00 */
[----:B0-----:R-:W-:-:S06]  /*40f0*/  IMAD.WIDE.U32 R148, R197, 0x10, R148 ;  /* 0x00000010c5947825 */ /* 0x001fcc00078e0094 */
[----:B------:R-:W3:Y:S01]  /*4100*/  LDG.E.128 R148, desc[UR6][R148.64] ;  /* 0x0000000694947981 */ /* 0x000ee2000c1e1d00 */
[----:B--2--5:R-:W-:Y:S02]  /*4110*/  PRMT R153, R158, 0x7632, R153 ;  /* 0x000076329e997816 */ /* 0x024fe40000000099 */
[C---:B------:R-:W-:Y:S02]  /*4120*/  SHF.L.U32 R195, R156.reuse, 0x10, RZ ;  /* 0x000000109cc37819 */ /* 0x040fe400000006ff */
[C---:B------:R-:W-:Y:S02]  /*4130*/  PRMT R3, R157.reuse, 0x7632, R3 ;  /* 0x000076329d037816 */ /* 0x040fe40000000003 */
[----:B------:R-:W-:Y:S02]  /*4140*/  PRMT R0, R156, 0x7632, R0 ;  /* 0x000076329c007816 */ /* 0x000fe40000000000 */
[----:B------:R-:W-:Y:S02]  /*4150*/  SHF.L.U32 R193, R157, 0x10, RZ ;  /* 0x000000109dc17819 */ /* 0x000fe400000006ff */
[----:B------:R-:W-:-:S02]  /*4160*/  SHF.L.U32 R188, R153, 0x10, RZ ;  /* 0x0000001099bc7819 */ /* 0x000fc400000006ff */
[----:B------:R-:W-:Y:S02]  /*4170*/  SHF.L.U32 R186, R3, 0x10, RZ ;  /* 0x0000001003ba7819 */ /* 0x000fe400000006ff */
[C---:B------:R-:W-:Y:S02]  /*4180*/  PRMT R155, R159.reuse, 0x7632, R155 ;  /* 0x000076329f9b7816 */ /* 0x040fe4000000009b */
[----:B------:R-:W-:Y:S02]  /*4190*/  SHF.L.U32 R184, R0, 0x10, RZ ;  /* 0x0000001000b87819 */ /* 0x000fe400000006ff */
[----:B------:R-:W-:Y:S02]  /*41a0*/  SHF.L.U32 R191, R158, 0x10, RZ ;  /* 0x000000109ebf7819 */ /* 0x000fe400000006ff */
[----:B------:R-:W-:Y:S02]  /*41b0*/  SHF.L.U32 R157, R159, 0x10, RZ ;  /* 0x000000109f9d7819 */ /* 0x000fe400000006ff */
[----:B---3--:R-:W-:-:S02]  /*41c0*/  SHF.L.U32 R152, R148, 0x10, RZ ;  /* 0x0000001094987819 */ /* 0x008fc400000006ff */
[----:B------:R-:W-:Y:S02]  /*41d0*/  SHF.L.U32 R154, R149, 0x10, RZ ;  /* 0x00000010959a7819 */ /* 0x000fe400000006ff */
[----:B------:R-:W-:Y:S01]  /*41e0*/  PRMT R153, R151, 0x7632, R153 ;  /* 0x0000763297997816 */ /* 0x000fe20000000099 */
[----:B------:R-:W-:Y:S01]  /*41f0*/  FFMA.FTZ R195, R195, R100, R152 ;  /* 0x00000064c3c37223 */ /* 0x000fe20000010098 */
[----:B------:R-:W-:Y:S01]  /*4200*/  PRMT R3, R149, 0x7632, R3 ;  /* 0x0000763295037816 */ /* 0x000fe20000000003 */
[----:B------:R-:W-:Y:S01]  /*4210*/  FFMA.FTZ R193, R193, R102, R154 ;  /* 0x00000066c1c17223 */ /* 0x000fe2000001009a */
[----:B------:R-:W-:Y:S02]  /*4220*/  PRMT R0, R148, 0x7632, R0 ;  /* 0x0000763294007816 */ /* 0x000fe40000000000 */
[----:B------:R-:W-:Y:S02]  /*4230*/  PRMT R152, R150, 0x7632, R152 ;  /* 0x0000763296987816 */ /* 0x000fe40000000098 */
[----:B------:R-:W-:-:S02]  /*4240*/  SHF.L.U32 R189, R153, 0x10, RZ ;  /* 0x0000001099bd7819 */ /* 0x000fc400000006ff */
        /* <DEDUP_REMOVED lines=17> */
.L_x_11057:
[----:B-----5:R-:W-:Y:S02]  /*4360*/  PRMT R0, R156, 0x7632, R0 ;  /* 0x000076329c007816 */ /* 0x020fe40000000000 */
[----:B------:R-:W-:Y:S02]  /*4370*/  PRMT R3, R157, 0x7632, R3 ;  /* 0x000076329d037816 */ /* 0x000fe40000000003 */
[----:B--2---:R-:W-:Y:S02]  /*4380*/  PRMT R152, R158, 0x7632, R152 ;  /* 0x000076329e987816 */ /* 0x004fe40000000098 */
[----:B------:R-:W-:Y:S02]  /*4390*/  PRMT R153, R159, 0x7632, R153 ;  /* 0x000076329f997816 */ /* 0x000fe40000000099 */
[----:B------:R-:W-:Y:S02]  /*43a0*/  SHF.L.U32 R195, R156, 0x10, RZ ;  /* 0x000000109cc37819 */ /* 0x000fe400000006ff */
[----:B------:R-:W-:-:S02]  /*43b0*/  SHF.L.U32 R157, R157, 0x10, RZ ;  /* 0x000000109d9d7819 */ /* 0x000fc400000006ff */
        /* <DEDUP_REMOVED lines=18> */
.L_x_11058:
[----:B-1----:R-:W-:Y:S05]  /*44e0*/  BSYNC.RECONVERGENT B0 ;  /* 0x0000000000007941 */ /* 0x002fea0003800200 */
.L_x_11056:
        /* <DEDUP_REMOVED lines=13> */
[C---:B-1---5:R-:W-:Y:S02]  /*45c0*/  PRMT R156, R153.reuse, 0x7632, R156 ;  /* 0x00007632999c7816 */ /* 0x062fe4000000009c */
[C---:B------:R-:W-:Y:S02]  /*45d0*/  PRMT R157, R154.reuse, 0x7632, R157 ;  /* 0x000076329a9d7816 */ /* 0x040fe4000000009d */
[----:B------:R-:W-:Y:S02]  /*45e0*/  SHF.L.U32 R3, R154, 0x10, RZ ;  /* 0x000000109a037819 */ /* 0x000fe400000006ff */
[C---:B------:R-:W-:Y:S02]  /*45f0*/  PRMT R0, R152.reuse, 0x7632, R0 ;  /* 0x0000763298007816 */ /* 0x040fe40000000000 */
[----:B------:R-:W-:Y:S02]  /*4600*/  SHF.L.U32 R185, R152, 0x10, RZ ;  /* 0x0000001098b97819 */ /* 0x000fe400000006ff */
[----:B------:R-:W-:-:S02]  /*4610*/  SHF.L.U32 R153, R153, 0x10, RZ ;  /* 0x0000001099997819 */ /* 0x000fc400000006ff */
[----:B------:R-:W-:Y:S02]  /*4620*/  SHF.L.U32 R154, R149, 0x10, RZ ;  /* 0x00000010959a7819 */ /* 0x000fe400000006ff */
[----:B------:R-:W-:Y:S02]  /*4630*/  SHF.L.U32 R152, R148, 0x10, RZ ;  /* 0x0000001094987819 */ /* 0x000fe400000006ff */
[C---:B------:R-:W-:Y:S01]  /*4640*/  SHF.L.U32 R182, R150.reuse, 0x10, RZ ;  /* 0x0000001096b67819 */ /* 0x040fe200000006ff */
        /* <DEDUP_REMOVED lines=8> */
[----:B------:R-:W-:Y:S02]  /*46d0*/  SHF.L.U32 R179, R153, 0x10, RZ ;  /* 0x0000001099b37819 */ /* 0x000fe400000006ff */
[----:B------:R-:W-:Y:S02]  /*46e0*/  SHF.L.U32 R155, R155, 0x10, RZ ;  /* 0x000000109b9b7819 */ /* 0x000fe400000006ff */
[----:B------:R-:W-:Y:S02]  /*46f0*/  SHF.L.U32 R164, R151, 0x10, RZ ;  /* 0x0000001097a47819 */ /* 0x000fe400000006ff */
[----:B------:R-:W-:-:S02]  /*4700*/  SHF.L.U32 R0, R0, 0x10, RZ ;  /* 0x0000001000007819 */ /* 0x000fc400000006ff */
[----:B------:R-:W-:Y:S01]  /*4710*/  SHF.L.U32 R156, R156, 0x10, RZ ;  /* 0x000000109c9c7819 */ /* 0x000fe200000006ff */
[----:B------:R-:W-:Y:S01]  /*4720*/  FFMA.FTZ R181, R155, R114, R164 ;  /* 0x000000729bb57223 */ /* 0x000fe200000100a4 */
[----:B------:R-:W-:Y:S02]  /*4730*/  SHF.L.U32 R154, R157, 0x10, RZ ;  /* 0x000000109d9a7819 */ /* 0x000fe400000006ff */
[----:B------:R-:W-:Y:S02]  /*4740*/  SHF.L.U32 R158, R158, 0x10, RZ ;  /* 0x000000109e9e7819 */ /* 0x000fe400000006ff */
[----:B------:R-:W-:Y:S01]  /*4750*/  SHF.L.U32 R159, R159, 0x10, RZ ;  /* 0x000000109f9f7819 */ /* 0x000fe200000006ff */
[----:B------:R-:W-:Y:S01]  /*4760*/  FFMA.FTZ R179, R154, R113, R179 ;  /* 0x000000719ab37223 */ /* 0x000fe200000100b3 */
        /* <DEDUP_REMOVED lines=10> */
.L_x_11059:
[C---:B-----5:R-:W-:Y:S02]  /*4810*/  PRMT R0, R152.reuse, 0x7632, R0 ;  /* 0x0000763298007816 */ /* 0x060fe40000000000 */
[----:B------:R-:W-:Y:S02]  /*4820*/  SHF.L.U32 R185, R152, 0x10, RZ ;  /* 0x0000001098b97819 */ /* 0x000fe400000006ff */
[C---:B------:R-:W-:Y:S02]  /*4830*/  PRMT R152, R154.reuse, 0x7632, R152 ;  /* 0x000076329a987816 */ /* 0x040fe40000000098 */
[----:B-1----:R-:W-:Y:S01]  /*4840*/  SHF.L.U32 R157, R154, 0x10, RZ ;  /* 0x000000109a9d7819 */ /* 0x002fe200000006ff */
[----:B------:R-:W-:Y:S01]  /*4850*/  FMUL.FTZ R185, R185, R108 ;  /* 0x0000006cb9b97220 */ /* 0x000fe20000410000 */
[----:B------:R-:W-:Y:S02]  /*4860*/  PRMT R3, R153, 0x7632, R3 ;  /* 0x0000763299037816 */ /* 0x000fe40000000003 */
        /* <DEDUP_REMOVED lines=11> */
[----:B------:R-:W-:Y:S02]  /*4920*/  FMUL.FTZ R180, R154, R115 ;  /* 0x000000739ab47220 */ /* 0x000fe40000410000 */
[----:B------:R-:W-:Y:S01]  /*4930*/  FMUL.FTZ R179, R152, R113 ;  /* 0x0000007198b37220 */ /* 0x000fe20000410000 */
[----:B------:R-:W-:Y:S01]  /*4940*/  F2FP.BF16.F32.PACK_AB R152, R176, R185 ;  /* 0x000000b9b098723e */ /* 0x000fe200000010ff */
[----:B------:R-:W-:Y:S01]  /*4950*/  FMUL.FTZ R178, R178, R111 ;  /* 0x0000006fb2b27220 */ /* 0x000fe20000410000 */
[----:B------:R-:W-:-:S02]  /*4960*/  F2FP.BF16.F32.PACK_AB R155, R180, R181 ;  /* 0x000000b5b49b723e */ /* 0x000fc400000010ff */
[----:B------:R-:W-:Y:S02]  /*4970*/  F2FP.BF16.F32.PACK_AB R154, R179, R182 ;  /* 0x000000b6b39a723e */ /* 0x000fe400000010ff */
[----:B------:R-:W-:-:S07]  /*4980*/  F2FP.BF16.F32.PACK_AB R153, R178, R183 ;  /* 0x000000b7b299723e */ /* 0x000fce00000010ff */
.L_x_11060:
        /* <DEDUP_REMOVED lines=12> */
[C---:B------:R-:W-:Y:S02]  /*4a50*/  PRMT R0, R156.reuse, 0x7632, R0 ;  /* 0x000076329c007816 */ /* 0x040fe40000000000 */
[----:B------:R-:W-:Y:S01]  /*4a60*/  SHF.L.U32 R175, R156, 0x10, RZ ;  /* 0x000000109caf7819 */ /* 0x000fe200000006ff */
[----:B------:R-:W-:Y:S01]  /*4a70*/  FFMA.FTZ R174, R157, R118, R174 ;  /* 0x000000769dae7223 */ /* 0x000fe200000100ae */
[----:B------:R-:W-:-:S02]  /*4a80*/  PRMT R154, R158, 0x7632, R154 ;  /* 0x000076329e9a7816 */ /* 0x000fc4000000009a */
[----:B------:R-:W-:Y:S02]  /*4a90*/  PRMT R156, R159, 0x7632, R156 ;  /* 0x000076329f9c7816 */ /* 0x000fe4000000009c */
        /* <DEDUP_REMOVED lines=11> */
[----:B------:R-:W-:Y:S02]  /*4b50*/  SHF.L.U32 R0, R0, 0x10, RZ ;  /* 0x0000001000007819 */ /* 0x000fe400000006ff */
[----:B------:R-:W-:Y:S01]  /*4b60*/  SHF.L.U32 R152, R152, 0x10, RZ ;  /* 0x0000001098987819 */ /* 0x000fe200000006ff */
[----:B------:R-:W-:Y:S01]  /*4b70*/  FFMA.FTZ R172, R159, R122, R172 ;  /* 0x0000007a9fac7223 */ /* 0x000fe200000100ac */
        /* <DEDUP_REMOVED lines=15> */
.L_x_11061:
[----:B-1---5:R-:W-:Y:S02]  /*4c70*/  PRMT R152, R158, 0x7632, R152 ;  /* 0x000076329e987816 */ /* 0x022fe40000000098 */
[----:B------:R-:W-:Y:S02]  /*4c80*/  PRMT R0, R156, 0x7632, R0 ;  /* 0x000076329c007816 */ /* 0x000fe40000000000 */
[----:B------:R-:W-:Y:S02]  /*4c90*/  PRMT R3, R157, 0x7632, R3 ;  /* 0x000076329d037816 */ /* 0x000fe40000000003 */
        /* <DEDUP_REMOVED lines=21> */
.L_x_11062:
        /* <DEDUP_REMOVED lines=12> */
[----:B------:R-:W-:Y:S02]  /*4eb0*/  SHF.L.U32 R198, R148, 0x10, RZ ;  /* 0x0000001094c67819 */ /* 0x000fe400000006ff */
[----:B------:R-:W-:Y:S02]  /*4ec0*/  SHF.L.U32 R194, R149, 0x10, RZ ;  /* 0x0000001095c27819 */ /* 0x000fe400000006ff */
        /* <DEDUP_REMOVED lines=8> */
[----:B------:R-:W-:Y:S02]  /*4f50*/  PRMT R157, R151, 0x7632, R157 ;  /* 0x00007632979d7816 */ /* 0x000fe4000000009d */
[----:B------:R-:W-:Y:S02]  /*4f60*/  SHF.L.U32 R165, R158, 0x10, RZ ;  /* 0x000000109ea57819 */ /* 0x000fe400000006ff */
        /* <DEDUP_REMOVED lines=8> */
[----:B------:R-:W-:-:S02]  /*4ff0*/  SHF.L.U32 R164, R164, 0x10, RZ ;  /* 0x00000010a4a47819 */ /* 0x000fc400000006ff */
        /* <DEDUP_REMOVED lines=13> */
.L_x_11063:
[C---:B-----5:R-:W-:Y:S02]  /*50d0*/  PRMT R0, R156.reuse, 0x7632, R0 ;  /* 0x000076329c007816 */ /* 0x060fe40000000000 */
[----:B-1----:R-:W-:Y:S02]  /*50e0*/  SHF.L.U32 R153, R156, 0x10, RZ ;  /* 0x000000109c997819 */ /* 0x002fe400000006ff */
[----:B------:R-:W-:Y:S02]  /*50f0*/  PRMT R152, R157, 0x7632, R152 ;  /* 0x000076329d987816 */ /* 0x000fe40000000098 */
[----:B------:R-:W-:Y:S01]  /*5100*/  PRMT R154, R158, 0x7632, R154 ;  /* 0x000076329e9a7816 */ /* 0x000fe2000000009a */
[----:B------:R-:W-:Y:S01]  /*5110*/  FMUL.FTZ R198, R153, R124 ;  /* 0x0000007c99c67220 */ /* 0x000fe20000410000 */
[----:B------:R-:W-:Y:S02]  /*5120*/  PRMT R156, R159, 0x7632, R156 ;  /* 0x000076329f9c7816 */ /* 0x000fe4000000009c */
        /* <DEDUP_REMOVED lines=18> */
.L_x_11064:
        /* <DEDUP_REMOVED lines=46> */
.L_x_11065:
        /* <DEDUP_REMOVED lines=24> */
.L_x_11066:
        /* <DEDUP_REMOVED lines=9> */
[C---:B-----5:R-:W-:Y:S02]  /*5740*/  PRMT R0, R156.reuse, 0x7632, R0 ;  /* 0x000076329c007816 */ /* 0x060fe40000000000 */
[----:B-1----:R-:W-:Y:S02]  /*5750*/  SHF.L.U32 R153, R156, 0x10, RZ ;  /* 0x000000109c997819 */ /* 0x002fe400000006ff */
[C---:B------:R-:W-:Y:S02]  /*5760*/  PRMT R154, R157.reuse, 0x7632, R154 ;  /* 0x000076329d9a7816 */ /* 0x040fe4000000009a */
[----:B------:R-:W-:Y:S02]  /*5770*/  SHF.L.U32 R157, R157, 0x10, RZ ;  /* 0x000000109d9d7819 */ /* 0x000fe400000006ff */
[----:B------:R-:W-:Y:S02]  /*5780*/  SHF.L.U32 R156, R149, 0x10, RZ ;  /* 0x00000010959c7819 */ /* 0x000fe400000006ff */
[----:B------:R-:W-:-:S02]  /*5790*/  SHF.L.U32 R163, R158, 0x10, RZ ;  /* 0x000000109ea37819 */ /* 0x000fc400000006ff */
[----:B------:R-:W-:Y:S01]  /*57a0*/  SHF.L.U32 R164, R148, 0x10, RZ ;  /* 0x0000001094a47819 */ /* 0x000fe200000006ff */
[----:B------:R-:W-:Y:S01]  /*57b0*/  FFMA.FTZ R156, R157, R142, R156 ;  /* 0x0000008e9d9c7223 */ /* 0x000fe2000001009c */
[----:B------:R-:W-:Y:S02]  /*57c0*/  SHF.L.U32 R152, R150, 0x10, RZ ;  /* 0x0000001096987819 */ /* 0x000fe400000006ff */
[----:B------:R-:W-:Y:S01]  /*57d0*/  PRMT R155, R158, 0x7632, R155 ;  /* 0x000076329e9b7816 */ /* 0x000fe2000000009b */
[----:B------:R-:W-:Y:S01]  /*57e0*/  FFMA.FTZ R164, R153, R140, R164 ;  /* 0x0000008c99a47223 */ /* 0x000fe200000100a4 */
[----:B------:R-:W-:Y:S01]  /*57f0*/  PRMT R157, R150, 0x7632, R157 ;  /* 0x00007632969d7816 */ /* 0x000fe2000000009d */
[----:B------:R-:W-:Y:S01]  /*5800*/  FFMA.FTZ R163, R163, R144, R152 ;  /* 0x00000090a3a37223 */ /* 0x000fe20000010098 */
[----:B------:R-:W-:Y:S02]  /*5810*/  PRMT R165, R151, 0x7632, R165 ;  /* 0x0000763297a57816 */ /* 0x000fe400000000a5 */
[----:B------:R-:W-:-:S02]  /*5820*/  PRMT R162, R159, 0x7632, R162 ;  /* 0x000076329fa27816 */ /* 0x000fc400000000a2 */
[----:B------:R-:W-:Y:S02]  /*5830*/  PRMT R152, R148, 0x7632, R152 ;  /* 0x0000763294987816 */ /* 0x000fe40000000098 */
[----:B------:R-:W-:Y:S02]  /*5840*/  PRMT R153, R149, 0x7632, R153 ;  /* 0x0000763295997816 */ /* 0x000fe40000000099 */
[----:B------:R-:W-:Y:S02]  /*5850*/  SHF.L.U32 R158, R155, 0x10, RZ ;  /* 0x000000109b9e7819 */ /* 0x000fe400000006ff */
[----:B------:R-:W-:Y:S02]  /*5860*/  SHF.L.U32 R159, R159, 0x10, RZ ;  /* 0x000000109f9f7819 */ /* 0x000fe400000006ff */
[----:B------:R-:W-:Y:S02]  /*5870*/  SHF.L.U32 R208, R151, 0x10, RZ ;  /* 0x0000001097d07819 */ /* 0x000fe400000006ff */
        /* <DEDUP_REMOVED lines=17> */
.L_x_11067:
[----:B-1---5:R-:W-:Y:S02]  /*5990*/  PRMT R155, R159, 0x7632, R155 ;  /* 0x000076329f9b7816 */ /* 0x022fe4000000009b */
[----:B------:R-:W-:Y:S02]  /*59a0*/  PRMT R0, R156, 0x7632, R0 ;  /* 0x000076329c007816 */ /* 0x000fe40000000000 */
[----:B------:R-:W-:Y:S02]  /*59b0*/  PRMT R152, R157, 0x7632, R152 ;  /* 0x000076329d987816 */ /* 0x000fe40000000098 */
[C---:B------:R-:W-:Y:S02]  /*59c0*/  PRMT R154, R158.reuse, 0x7632, R154 ;  /* 0x000076329e9a7816 */ /* 0x040fe4000000009a */
        /* <DEDUP_REMOVED lines=14> */
[----:B------:R-:W-:Y:S01]  /*5ab0*/  F2FP.BF16.F32.PACK_AB R155, R159, R162 ;  /* 0x000000a29f9b723e */ /* 0x000fe200000010ff */
[----:B------:R-:W-:-:S02]  /*5ac0*/  FMUL.FTZ R158, R154, R145 ;  /* 0x000000919a9e7220 */ /* 0x000fc40000410000 */
[----:B------:R-:W-:Y:S01]  /*5ad0*/  FMUL.FTZ R157, R152, R143 ;  /* 0x0000008f989d7220 */ /* 0x000fe20000410000 */
[----:B------:R-:W-:Y:S02]  /*5ae0*/  F2FP.BF16.F32.PACK_AB R152, R165, R164 ;  /* 0x000000a4a598723e */ /* 0x000fe400000010ff */
[----:B------:R-:W-:Y:S02]  /*5af0*/  F2FP.BF16.F32.PACK_AB R154, R158, R163 ;  /* 0x000000a39e9a723e */ /* 0x000fe400000010ff */
[----:B------:R-:W-:-:S07]  /*5b00*/  F2FP.BF16.F32.PACK_AB R153, R157, R156 ;  /* 0x0000009c9d99723e */ /* 0x000fce00000010ff */
.L_x_11068:
        /* <DEDUP_REMOVED lines=171> */
.L_x_11094:
        /* <DEDUP_REMOVED lines=200> */
.L_x_11054:
        /* <DEDUP_REMOVED lines=8> */
.L_x_11072:
[----:B------:R-:W-:Y:S05]  /*72c0*/  BSYNC B0 ;  /* 0x0000000000007941 */ /* 0x000fea0003800000 */
.L_x_11071:
        /* <DEDUP_REMOVED lines=8> */
.L_x_11073:
[----:B------:R-:W-:Y:S02]  /*7350*/  HFMA2 R153, -RZ, RZ, 0, 2.384185791015625e-07 ;  /* 0x00000004ff997431 */ /* 0x000fe400000001ff */
[----:B------:R-:W-:-:S05]  /*7360*/  FADD.FTZ R167, R152, R0 ;  /* 0x0000000098a77221 */ /* 0x000fca0000010000 */
[----:B------:R-:W-:-:S07]  /*7370*/  MOV R152, R167 ;  /* 0x000000a700987202 */ /* 0x000fce0000000f00 */
[----:B------:R-:W-:Y:S05]  /*7380*/  WARPSYNC.COLLECTIVE R155, `(.L_x_11074) ;  /* 0x000000009b087348 */ /* 0x000fea0003c00000 */
[----:B------:R0:W1:Y:S02]  /*7390*/  SHFL.BFLY P0, R0, R152, R153, R154 ;  /* 0x0c00009998007389 */ /* 0x000064000000009a */
[----:B01----:R-:W-:Y:S05]  /*73a0*/  ENDCOLLECTIVE ;  /* 0x000000000000791b */ /* 0x003fea0003800000 */
.L_x_11074:
[----:B------:R-:W-:Y:S02]  /*73b0*/  HFMA2 R153, -RZ, RZ, 0, 4.76837158203125e-07 ;  /* 0x00000008ff997431 */ /* 0x000fe400000001ff */
[----:B------:R-:W-:-:S05]  /*73c0*/  FADD.FTZ R208, R167, R0 ;  /* 0x00000000a7d07221 */ /* 0x000fca0000010000 */
[----:B------:R-:W-:-:S07]  /*73d0*/  MOV R152, R208 ;  /* 0x000000d000987202 */ /* 0x000fce0000000f00 */
[----:B------:R-:W-:Y:S05]  /*73e0*/  WARPSYNC.COLLECTIVE R155, `(.L_x_11075) ;  /* 0x000000009b087348 */ /* 0x000fea0003c00000 */
[----:B------:R0:W1:Y:S02]  /*73f0*/  SHFL.BFLY P0, R0, R152, R153, R154 ;  /* 0x0c00009998007389 */ /* 0x000064000000009a */
[----:B01----:R-:W-:Y:S05]  /*7400*/  ENDCOLLECTIVE ;  /* 0x000000000000791b */ /* 0x003fea0003800000 */
.L_x_11075:
[----:B------:R-:W-:Y:S02]  /*7410*/  HFMA2 R153, -RZ, RZ, 0, 9.5367431640625e-07 ;  /* 0x00000010ff997431 */ /* 0x000fe400000001ff */
[----:B------:R-:W-:-:S05]  /*7420*/  FADD.FTZ R210, R208, R0 ;  /* 0x00000000d0d27221 */ /* 0x000fca0000010000 */
[----:B------:R-:W-:-:S07]  /*7430*/  MOV R152, R210 ;  /* 0x000000d200987202 */ /* 0x000fce0000000f00 */
[----:B------:R-:W-:Y:S05]  /*7440*/  WARPSYNC.COLLECTIVE R155, `(.L_x_11076) ;  /* 0x000000009b087348 */ /* 0x000fea0003c00000 */
[----:B------:R0:W1:Y:S02]  /*7450*/  SHFL.BFLY P0, R0, R152, R153, R154 ;  /* 0x0c00009998007389 */ /* 0x000064000000009a */
[----:B01----:R-:W-:Y:S05]  /*7460*/  ENDCOLLECTIVE ;  /* 0x000000000000791b */ /* 0x003fea0003800000 */
.L_x_11076:
        /* <DEDUP_REMOVED lines=102> */
.L_x_11077:
[----:B------:R-:W-:Y:S02]  /*7ad0*/  HFMA2 R153, -RZ, RZ, 0, 1.1920928955078125e-07 ;  /* 0x00000002ff997431 */ /* 0x000fe400000001ff */
[----:B------:R-:W-:-:S05]  /*7ae0*/  FADD.FTZ R166, R152, R0 ;  /* 0x0000000098a67221 */ /* 0x000fca0000010000 */
[----:B------:R-:W-:-:S07]  /*7af0*/  MOV R152, R166 ;  /* 0x000000a600987202 */ /* 0x000fce0000000f00 */
[----:B------:R-:W-:Y:S05]  /*7b00*/  WARPSYNC.COLLECTIVE R155, `(.L_x_11078) ;  /* 0x000000009b087348 */ /* 0x000fea0003c00000 */
[----:B------:R0:W1:Y:S02]  /*7b10*/  SHFL.BFLY P0, R0, R152, R153, R154 ;  /* 0x0c00009998007389 */ /* 0x000064000000009a */
[----:B01----:R-:W-:Y:S05]  /*7b20*/  ENDCOLLECTIVE ;  /* 0x000000000000791b */ /* 0x003fea0003800000 */
.L_x_11078:
[----:B------:R-:W-:Y:S02]  /*7b30*/  HFMA2 R153, -RZ, RZ, 0, 2.384185791015625e-07 ;  /* 0x00000004ff997431 */ /* 0x000fe400000001ff */
[----:B------:R-:W-:-:S05]  /*7b40*/  FADD.FTZ R167, R166, R0 ;  /* 0x00000000a6a77221 */ /* 0x000fca0000010000 */
[----:B------:R-:W-:-:S07]  /*7b50*/  MOV R152, R167 ;  /* 0x000000a700987202 */ /* 0x000fce0000000f00 */
[----:B------:R-:W-:Y:S05]  /*7b60*/  WARPSYNC.COLLECTIVE R155, `(.L_x_11079) ;  /* 0x000000009b087348 */ /* 0x000fea0003c00000 */
[----:B------:R0:W1:Y:S02]  /*7b70*/  SHFL.BFLY P0, R0, R152, R153, R154 ;  /* 0x0c00009998007389 */ /* 0x000064000000009a */
[----:B01----:R-:W-:Y:S05]  /*7b80*/  ENDCOLLECTIVE ;  /* 0x000000000000791b */ /* 0x003fea0003800000 */
.L_x_11079:
[----:B------:R-:W-:Y:S02]  /*7b90*/  HFMA2 R153, -RZ, RZ, 0, 4.76837158203125e-07 ;  /* 0x00000008ff997431 */ /* 0x000fe400000001ff */
[----:B------:R-:W-:-:S05]  /*7ba0*/  FADD.FTZ R208, R167, R0 ;  /* 0x00000000a7d07221 */ /* 0x000fca0000010000 */
[----:B------:R-:W-:-:S07]  /*7bb0*/  MOV R152, R208 ;  /* 0x000000d000987202 */ /* 0x000fce0000000f00 */
[----:B------:R-:W-:Y:S05]  /*7bc0*/  WARPSYNC.COLLECTIVE R155, `(.L_x_11080) ;  /* 0x000000009b087348 */ /* 0x000fea0003c00000 */
[----:B------:R0:W1:Y:S02]  /*7bd0*/  SHFL.BFLY P0, R0, R152, R153, R154 ;  /* 0x0c00009998007389 */ /* 0x000064000000009a */
[----:B01----:R-:W-:Y:S05]  /*7be0*/  ENDCOLLECTIVE ;  /* 0x000000000000791b */ /* 0x003fea0003800000 */
.L_x_11080:
[----:B------:R-:W-:Y:S02]  /*7bf0*/  HFMA2 R153, -RZ, RZ, 0, 9.5367431640625e-07 ;  /* 0x00000010ff997431 */ /* 0x000fe400000001ff */
[----:B------:R-:W-:-:S05]  /*7c00*/  FADD.FTZ R210, R208, R0 ;  /* 0x00000000d0d27221 */ /* 0x000fca0000010000 */
[----:B------:R-:W-:-:S07]  /*7c10*/  MOV R152, R210 ;  /* 0x000000d200987202 */ /* 0x000fce0000000f00 */
[----:B------:R-:W-:Y:S05]  /*7c20*/  WARPSYNC.COLLECTIVE R155, `(.L_x_11081) ;  /* 0x000000009b087348 */ /* 0x000fea0003c00000 */
[----:B------:R0:W1:Y:S02]  /*7c30*/  SHFL.BFLY P0, R0, R152, R153, R154 ;  /* 0x0c00009998007389 */ /* 0x000064000000009a */
[----:B01----:R-:W-:Y:S05]  /*7c40*/  ENDCOLLECTIVE ;  /* 0x000000000000791b */ /* 0x003fea0003800000 */
.L_x_11081:
[----:B------:R-:W-:Y:S05]  /*7c50*/  BRA `(.L_x_11082) ;  /* 0xffffffb400bc7947 */ /* 0x000fea000383ffff */
.L_x_11069:
        /* <DEDUP_REMOVED lines=8> */
.L_x_11084:
[----:B------:R-:W-:Y:S05]  /*7ce0*/  BSYNC B0 ;  /* 0x0000000000007941 */ /* 0x000fea0003800000 */
.L_x_11083:
        /* <DEDUP_REMOVED lines=8> */
.L_x_11085:
[----:B------:R-:W-:Y:S02]  /*7d70*/  HFMA2 R153, -RZ, RZ, 0, 2.384185791015625e-07 ;  /* 0x00000004ff997431 */ /* 0x000fe400000001ff */
[----:B------:R-:W-:-:S05]  /*7d80*/  FADD.FTZ R167, R152, R0 ;  /* 0x0000000098a77221 */ /* 0x000fca0000010000 */
[----:B------:R-:W-:-:S07]  /*7d90*/  MOV R152, R167 ;  /* 0x000000a700987202 */ /* 0x000fce0000000f00 */
[----:B------:R-:W-:Y:S05]  /*7da0*/  WARPSYNC.COLLECTIVE R155, `(.L_x_11086) ;  /* 0x000000009b087348 */ /* 0x000fea0003c00000 */
[----:B------:R0:W1:Y:S02]  /*7db0*/  SHFL.BFLY P0, R0, R152, R153, R154 ;  /* 0x0c00009998007389 */ /* 0x000064000000009a */
[----:B01----:R-:W-:Y:S05]  /*7dc0*/  ENDCOLLECTIVE ;  /* 0x000000000000791b */ /* 0x003fea0003800000 */
.L_x_11086:
[----:B------:R-:W-:Y:S02]  /*7dd0*/  HFMA2 R153, -RZ, RZ, 0, 4.76837158203125e-07 ;  /* 0x00000008ff997431 */ /* 0x000fe400000001ff */
[----:B------:R-:W-:-:S05]  /*7de0*/  FADD.FTZ R208, R167, R0 ;  /* 0x00000000a7d07221 */ /* 0x000fca0000010000 */
[----:B------:R-:W-:-:S07]  /*7df0*/  MOV R152, R208 ;  /* 0x000000d000987202 */ /* 0x000fce0000000f00 */
[----:B------:R-:W-:Y:S05]  /*7e00*/  WARPSYNC.COLLECTIVE R155, `(.L_x_11087) ;  /* 0x000000009b087348 */ /* 0x000fea0003c00000 */
[----:B------:R0:W1:Y:S02]  /*7e10*/  SHFL.BFLY P0, R0, R152, R153, R154 ;  /* 0x0c00009998007389 */ /* 0x000064000000009a */
[----:B01----:R-:W-:Y:S05]  /*7e20*/  ENDCOLLECTIVE ;  /* 0x000000000000791b */ /* 0x003fea0003800000 */
.L_x_11087:
[----:B------:R-:W-:Y:S02]  /*7e30*/  HFMA2 R153, -RZ, RZ, 0, 9.5367431640625e-07 ;  /* 0x00000010ff997431 */ /* 0x000fe400000001ff */
[----:B------:R-:W-:-:S05]  /*7e40*/  FADD.FTZ R210, R208, R0 ;  /* 0x00000000d0d27221 */ /* 0x000fca0000010000 */
[----:B------:R-:W-:-:S07]  /*7e50*/  MOV R152, R210 ;  /* 0x000000d200987202 */ /* 0x000fce0000000f00 */
[----:B------:R-:W-:Y:S05]  /*7e60*/  WARPSYNC.COLLECTIVE R155, `(.L_x_11088) ;  /* 0x000000009b087348 */ /* 0x000fea0003c00000 */
[----:B------:R0:W1:Y:S02]  /*7e70*/  SHFL.BFLY P0, R0, R152, R153, R154 ;  /* 0x0c00009998007389 */ /* 0x000064000000009a */
[----:B01----:R-:W-:Y:S05]  /*7e80*/  ENDCOLLECTIVE ;  /* 0x000000000000791b */ /* 0x003fea0003800000 */
.L_x_11088:
        /* <DEDUP_REMOVED lines=102> */
.L_x_11089:
[----:B------:R-:W-:Y:S02]  /*84f0*/  HFMA2 R153, -RZ, RZ, 0, 1.1920928955078125e-07 ;  /* 0x00000002ff997431 */ /* 0x000fe400000001ff */
[----:B------:R-:W-:-:S05]  /*8500*/  FADD.FTZ R166, R152, R0 ;  /* 0x0000000098a67221 */ /* 0x000fca0000010000 */
[----:B------:R-:W-:-:S07]  /*8510*/  MOV R152, R166 ;  /* 0x000000a600987202 */ /* 0x000fce0000000f00 */
[----:B------:R-:W-:Y:S05]  /*8520*/  WARPSYNC.COLLECTIVE R155, `(.L_x_11090) ;  /* 0x000000009b087348 */ /* 0x000fea0003c00000 */
[----:B------:R0:W1:Y:S02]  /*8530*/  SHFL.BFLY P0, R0, R152, R153, R154 ;  /* 0x0c00009998007389 */ /* 0x000064000000009a */
[----:B01----:R-:W-:Y:S05]  /*8540*/  ENDCOLLECTIVE ;  /* 0x000000000000791b */ /* 0x003fea0003800000 */
.L_x_11090:
[----:B------:R-:W-:Y:S02]  /*8550*/  HFMA2 R153, -RZ, RZ, 0, 2.384185791015625e-07 ;  /* 0x00000004ff997431 */ /* 0x000fe400000001ff */
[----:B------:R-:W-:-:S05]  /*8560*/  FADD.FTZ R167, R166, R0 ;  /* 0x00000000a6a77221 */ /* 0x000fca0000010000 */
[----:B------:R-:W-:-:S07]  /*8570*/  MOV R152, R167 ;  /* 0x000000a700987202 */ /* 0x000fce0000000f00 */
[----:B------:R-:W-:Y:S05]  /*8580*/  WARPSYNC.COLLECTIVE R155, `(.L_x_11091) ;  /* 0x000000009b087348 */ /* 0x000fea0003c00000 */
[----:B------:R0:W1:Y:S02]  /*8590*/  SHFL.BFLY P0, R0, R152, R153, R154 ;  /* 0x0c00009998007389 */ /* 0x000064000000009a */
[----:B01----:R-:W-:Y:S05]  /*85a0*/  ENDCOLLECTIVE ;  /* 0x000000000000791b */ /* 0x003fea0003800000 */
.L_x_11091:
[----:B------:R-:W-:Y:S02]  /*85b0*/  HFMA2 R153, -RZ, RZ, 0, 4.76837158203125e-07 ;  /* 0x00000008ff997431 */ /* 0x000fe400000001ff */
[----:B------:R-:W-:-:S05]  /*85c0*/  FADD.FTZ R208, R167, R0 ;  /* 0x00000000a7d07221 */ /* 0x000fca0000010000 */
[----:B------:R-:W-:-:S07]  /*85d0*/  MOV R152, R208 ;  /* 0x000000d000987202 */ /* 0x000fce0000000f00 */
[----:B------:R-:W-:Y:S05]  /*85e0*/  WARPSYNC.COLLECTIVE R155, `(.L_x_11092) ;  /* 0x000000009b087348 */ /* 0x000fea0003c00000 */
[----:B------:R0:W1:Y:S02]  /*85f0*/  SHFL.BFLY P0, R0, R152, R153, R154 ;  /* 0x0c00009998007389 */ /* 0x000064000000009a */
[----:B01----:R-:W-:Y:S05]  /*8600*/  ENDCOLLECTIVE ;  /* 0x000000000000791b */ /* 0x003fea0003800000 */
.L_x_11092:
[----:B------:R-:W-:Y:S02]  /*8610*/  HFMA2 R153, -RZ, RZ, 0, 9.5367431640625e-07 ;  /* 0x00000010ff997431 */ /* 0x000fe400000001ff */
[----:B------:R-:W-:-:S05]  /*8620*/  FADD.FTZ R210, R208, R0 ;  /* 0x00000000d0d27221 */ /* 0x000fca0000010000 */
[----:B------:R-:W-:-:S07]  /*8630*/  MOV R152, R210 ;  /* 0x000000d200987202 */ /* 0x000fce0000000f00 */
[----:B------:R-:W-:Y:S05]  /*8640*/  WARPSYNC.COLLECTIVE R155, `(.L_x_11093) ;  /* 0x000000009b087348 */ /* 0x000fea0003c00000 */
[----:B------:R0:W1:Y:S02]  /*8650*/  SHFL.BFLY P0, R0, R152, R153, R154 ;  /* 0x0c00009998007389 */ /* 0x000064000000009a */
[----:B01----:R-:W-:Y:S05]  /*8660*/  ENDCOLLECTIVE ;  /* 0x000000000000791b */ /* 0x003fea0003800000 */
.L_x_11093:
[----:B------:R-:W-:Y:S01]  /*8670*/  MOV R221, R0 ;  /* 0x0000000000dd7202 */ /* 0x000fe20000000f00 */
[----:B------:R-:W-:Y:S06]  /*8680*/  BRA `(.L_x_11094) ;  /* 0xffffffdc00cc7947 */ /* 0x000fec000383ffff */
.L_x_11095:
        /* <DEDUP_REMOVED lines=15> */
.L_x_54365:


//--------------------- .text._ZN10layer_norm13ln_fwd_kernelINS_13Kernel_traitsIf13__nv_bfloat16S2_S2_fjLj1536ELj1ELj4ELj1ELj16ENS_18Kernel_traits_baseILj1536EfS2_S2_S2_fjLj128EEEEELb0ELb1ELb1ELb0EEEvNS_9FwdParamsE --------------------------
	.section	.text._ZN10layer_norm13ln_fwd_kernelINS_13Kernel_traitsIf13__nv_bfloat16S2_S2_fjLj1536ELj1ELj4ELj1ELj16ENS_18Kernel_traits_baseILj1536EfS2_S2_S2_fjLj128EEEEELb0ELb1ELb1ELb0EEEvNS_9FwdParamsE,"ax",@progbits
	.align	128
        .global         _ZN10layer_norm13ln_fwd_kernelINS_13Kernel_traitsIf13__nv_bfloat16S2_S2_fjLj1536ELj1ELj4ELj1ELj16ENS_18Kernel_traits_baseILj1536EfS2_S2_S2_fjLj128EEEEELb0ELb1ELb1ELb0EEEvNS_9FwdParamsE
        .type           _ZN10layer_norm13ln_fwd_kernelINS_13Kernel_traitsIf13__nv_bfloat16S2_S2_fjLj1536ELj1ELj4ELj1ELj16ENS_18Kernel_traits_baseILj1536EfS2_S2_S2_fjLj128EEEEELb0ELb1ELb1ELb0EEEvNS_9FwdParamsE,@function
        .size           _ZN10layer_norm13ln_fwd_kernelINS_13Kernel_traitsIf13__nv_bfloat16S2_S2_fjLj1536ELj1ELj4ELj1ELj16ENS_18Kernel_traits_baseILj1536EfS2_S2_S2_fjLj128EEEEELb0ELb1ELb1ELb0EEEvNS_9FwdParamsE,(.L_x_54366 - _ZN10layer_norm13ln_fwd_kernelINS_13Kernel_traitsIf13__nv_bfloat16S2_S2_fjLj1536ELj1ELj4ELj1ELj16ENS_18Kernel_traits_baseILj1536EfS2_S2_S2_fjLj128EEEEELb0ELb1ELb1ELb0EEEvNS_9FwdParamsE)
        .other          _ZN10layer_norm13ln_fwd_kernelINS_13Kernel_traitsIf13__nv_bfloat16S2_S2_fjLj1536ELj1ELj4ELj1ELj16ENS_18Kernel_traits_baseILj1536EfS2_S2_S2_fjLj128EEEEELb0ELb1ELb1ELb0EEEvNS_9FwdParamsE,@"STO_CUDA_ENTRY STV_DEFAULT"
_ZN10layer_norm13ln_fwd_kernelINS_13Kernel_traitsIf13__nv_bfloat16S2_S2_fjLj1536ELj1ELj4ELj1ELj16ENS_18Kernel_traits_baseILj1536EfS2_S2_S2_fjLj128EEEEELb0ELb1ELb1ELb0EEEvNS_9FwdParamsE:
.text._ZN10layer_norm13ln_fwd_kernelINS_13Kernel_traitsIf13__nv_bfloat16S2_S2_fjLj1536ELj1ELj4ELj1ELj16ENS_18Kernel_traits_baseILj1536EfS2_S2_S2_fjLj128EEEEELb0ELb1ELb1ELb0EEEvNS_9FwdParamsE:
        /* <DEDUP_REMOVED lines=104> */
.L_x_11097:
        /* <DEDUP_REMOVED lines=83> */
.L_x_11098:
[----:B------:R-:W-:Y:S05]  /*0bb0*/  BSYNC.RECONVERGENT B0 ;  /* 0x0000000000007941 */ /* 0x000fea0003800200 */
.L_x_11096:
[----:B------:R-:W1:Y:S01]  /*0bc0*/  LDCU UR4, c[0x0][0x384] ;  /* 0x00007080ff0477ac */ /* 0x000e620008000800 */
[----:B------:R-:W2:Y:S01]  /*0bd0*/  LDCU.U8 UR5, c[0x0][0x410] ;  /* 0x00008200ff0577ac */ /* 0x000ea20008000000 */
[----:B------:R-:W3:Y:S01]  /*0be0*/  LDCU UR10, c[0x0][0x448] ;  /* 0x00008900ff0a77ac */ /* 0x000ee20008000800 */
[----:B------:R-:W4:Y:S01]  /*0bf0*/  LDCU.64 UR8, c[0x0][0x3a0] ;  /* 0x00007400ff0877ac */ /* 0x000f220008000a00 */
[----:B-1----:R-:W-:-:S13]  /*0c00*/  ISETP.GE.AND P0, PT, R2, UR4, PT ;  /* 0x0000000402007c0c */ /* 0x002fda000bf06270 */
[----:B--234-:R-:W-:Y:S05]  /*0c10*/  @P0 EXIT ;  /* 0x000000000000094d */ /* 0x01cfea0003800000 */
.L_x_11138:
[----:B------:R-:W1:Y:S08]  /*0c20*/  LDC.64 R176, c[0x0][0x3f0] ;  /* 0x0000fc00ffb07b82 */ /* 0x000e700000000a00 */
[----:B------:R-:W2:Y:S01]  /*0c30*/  LDC R213, c[0x0][0x388] ;  /* 0x0000e200ffd57b82 */ /* 0x000ea20000000800 */
[----:B-1----:R-:W-:-:S07]  /*0c40*/  IMAD.WIDE R178, R2, 0x4, R176 ;  /* 0x0000000402b27825 */ /* 0x002fce00078e02b0 */
[----:B------:R-:W1:Y:S01]  /*0c50*/  LDC.64 R176, c[0x0][0x3f8] ;  /* 0x0000fe00ffb07b82 */ /* 0x000e620000000a00 */
[----:B------:R-:W3:Y:S01]  /*0c60*/  LDG.E R212, desc[UR6][R178.64] ;  /* 0x00000006b2d47981 */ /* 0x000ee2000c1e1900 */
[----:B--2---:R-:W-:Y:S01]  /*0c70*/  IMAD R210, R2, R213, RZ ;  /* 0x000000d502d27224 */ /* 0x004fe200078e02ff */
[----:B------:R-:W-:-:S04]  /*0c80*/  ISETP.GE.U32.AND P0, PT, R0, 0x20, PT ;  /* 0x000000200000780c */ /* 0x000fc80003f06070 */
[----:B------:R-:W-:-:S04]  /*0c90*/  SHF.R.S32.HI R211, RZ, 0x1f, R210 ;  /* 0x0000001fffd37819 */ /* 0x000fc800000114d2 */
[----:B------:R-:W-:Y:S01]  /*0ca0*/  LEA.HI R210, R211, R210, RZ, 0x3 ;  /* 0x000000d2d3d27211 */ /* 0x000fe200078f18ff */
[----:B------:R-:W-:Y:S03]  /*0cb0*/  BSSY.RECONVERGENT B0, `(.L_x_11099) ;  /* 0x00000a1000007945 */ /* 0x000fe60003800200 */
[----:B------:R-:W-:Y:S01]  /*0cc0*/  LEA.HI.SX32 R215, R210, R207, 0x1d ;  /* 0x000000cfd2d77211 */ /* 0x000fe200078feaff */
[----:B-1----:R-:W-:-:S05]  /*0cd0*/  IMAD.WIDE R176, R2, 0x4, R176 ;  /* 0x0000000402b07825 */ /* 0x002fca00078e02b0 */
[----:B-----5:R1:W5:Y:S01]  /*0ce0*/  LDG.E R209, desc[UR6][R176.64] ;  /* 0x00000006b0d17981 */ /* 0x020362000c1e1900 */
[----:B---3--:R-:W-:-:S13]  /*0cf0*/  ISETP.GE.AND P1, PT, R212, 0x1, PT ;  /* 0x00000001d400780c */ /* 0x008fda0003f26270 */
[----:B------:R-:W2:Y:S01]  /*0d00*/  @P1 S2R R216, SR_TID.X ;  /* 0x0000000000d81919 */ /* 0x000ea20000002100 */
[----:B------:R-:W-:-:S05]  /*0d10*/  @P1 IADD3 R214, PT, PT, R212, -0x1, RZ ;  /* 0xffffffffd4d61810 */ /* 0x000fca0007ffe0ff */
[----:B------:R-:W-:-:S05]  /*0d20*/  @P1 IMAD R214, R214, R213, RZ ;  /* 0x000000d5d6d61224 */ /* 0x000fca00078e02ff */
[----:B------:R-:W-:-:S04]  /*0d30*/  @P1 SHF.R.S32.HI R179, RZ, 0x1f, R214 ;  /* 0x0000001fffb31819 */ /* 0x000fc800000114d6 */
[----:B-1----:R-:W-:Y:S01]  /*0d40*/  @P1 LEA.HI R176, R179, R214, RZ, 0x3 ;  /* 0x000000d6b3b01211 */ /* 0x002fe200078f18ff */
[----:B------:R-:W-:Y:S01]  /*0d50*/  HFMA2 R214, -RZ, RZ, 0, 0 ;  /* 0x00000000ffd67431 */ /* 0x000fe200000001ff */
[----:B--2---:R-:W-:-:S04]  /*0d60*/  @P1 LOP3.LUT R207, R216, 0x1f, RZ, 0xc0, !PT ;  /* 0x0000001fd8cf1812 */ /* 0x004fc800078ec0ff */
[----:B------:R-:W-:Y:S01]  /*0d70*/  @P1 LEA.HI.SX32 R214, R176, R207, 0x1d ;  /* 0x000000cfb0d61211 */ /* 0x000fe200078feaff */
[----:B------:R-:W-:Y:S06]  /*0d80*/  @!P0 BRA `(.L_x_11100) ;  /* 0x00000008004c8947 */ /* 0x000fec0003800000 */
[----:B------:R-:W-:Y:S04]  /*0d90*/  BSSY.RECONVERGENT B1, `(.L_x_11101) ;  /* 0x0000005000017945 */ /* 0x000fe80003800200 */
[----:B------:R-:W-:Y:S05]  /*0da0*/  @!P1 BRA `(.L_x_11102) ;  /* 0x00000000000c9947 */ /* 0x000fea0003800000 */
[----:B------:R-:W1:Y:S02]  /*0db0*/  LDC.64 R28, c[0x0][0x390] ;  /* 0x0000e400ff1c7b82 */ /* 0x000e640000000a00 */
[----:B-1----:R-:W-:-:S06]  /*0dc0*/  IMAD.WIDE.U32 R28, R214, 0x10, R28 ;  /* 0x00000010d61c7825 */ /* 0x002fcc00078e001c */
[----:B------:R-:W5:Y:S02]  /*0dd0*/  LDG.E.128 R28, desc[UR6][R28.64] ;  /* 0x000000061c1c7981 */ /* 0x000f64000c1e1d00 */
.L_x_11102:
[----:B------:R-:W-:Y:S05]  /*0de0*/  BSYNC.RECONVERGENT B1 ;  /* 0x0000000000017941 */ /* 0x000fea0003800200 */
.L_x_11101:
[----:B------:R-:W-:-:S04]  /*0df0*/  UISETP.NE.U32.AND UP0, UPT, UR8, URZ, UPT ;  /* 0x000000ff0800728c */ /* 0x000fc8000bf05070 */
[----:B------:R-:W-:-:S09]  /*0e00*/  UISETP.NE.AND.EX UP0, UPT, UR9, URZ, UPT, UP0 ;  /* 0x000000ff0900728c */ /* 0x000fd2000bf05300 */
[----:B------:R-:W-:Y:S05]  /*0e10*/  BRA.U !UP0, `(.L_x_11103) ;  /* 0x0000000508347547 */ /* 0x000fea000b800000 */
[----:B------:R-:W1:Y:S02]  /*0e20*/  LDC.64 R24, c[0x0][0x3a0] ;  /* 0x0000e800ff187b82 */ /* 0x000e640000000a00 */
[----:B-1----:R-:W-:-:S06]  /*0e30*/  IMAD.WIDE.U32 R24, R215, 0x10, R24 ;  /* 0x00000010d7187825 */ /* 0x002fcc00078e0018 */
[----:B------:R-:W2:Y:S01]  /*0e40*/  LDG.E.128 R24, desc[UR6][R24.64] ;  /* 0x0000000618187981 */ /* 0x000ea2000c1e1d00 */
[----:B------:R-:W-:-:S13]  /*0e50*/  ISETP.GT.AND P2, PT, R212, RZ, PT ;  /* 0x000000ffd400720c */ /* 0x000fda0003f44270 */
[----:B0-----:R-:W0:Y:S01]  /*0e60*/  @P2 LDC R6, c[0x0][0x40c] ;  /* 0x00010300ff062b82 */ /* 0x001e220000000800 */
[C---:B-----5:R-:W-:Y:S02]  /*0e70*/  @P2 PRMT R4, R28.reuse, 0x7632, R4 ;  /* 0x000076321c042816 */ /* 0x060fe40000000004 */
[----:B------:R-:W-:Y:S02]  /*0e80*/  @P2 SHF.L.U32 R3, R28, 0x10, RZ ;  /* 0x000000101c032819 */ /* 0x000fe400000006ff */
[----:B------:R-:W-:Y:S02]  /*0e90*/  @P2 SHF.L.U32 R4, R4, 0x10, RZ ;  /* 0x0000001004042819 */ /* 0x000fe400000006ff */
[----:B------:R-:W-:Y:S01]  /*0ea0*/  @P2 SHF.L.U32 R10, R29, 0x10, RZ ;  /* 0x000000101d0a2819 */ /* 0x000fe200000006ff */
[----:B------:R-:W1:Y:S08]  /*0eb0*/  @P2 LDC R5, c[0x0][0x40c] ;  /* 0x00010300ff052b82 */ /* 0x000e700000000800 */
[----:B------:R-:W3:Y:S08]  /*0ec0*/  @P2 LDC R177, c[0x0][0x40c] ;  /* 0x00010300ffb12b82 */ /* 0x000ef00000000800 */
[----:B------:R-:W4:Y:S01]  /*0ed0*/  @P2 LDC R179, c[0x0][0x40c] ;  /* 0x00010300ffb32b82 */ /* 0x000f220000000800 */
[----:B0-----:R-:W-:-:S07]  /*0ee0*/  @P2 FMUL.FTZ R7, R3, R6 ;  /* 0x0000000603072220 */ /* 0x001fce0000410000 */
[----:B------:R-:W0:Y:S01]  /*0ef0*/  @P2 LDC R210, c[0x0][0x40c] ;  /* 0x00010300ffd22b82 */ /* 0x000e220000000800 */
[----:B-1----:R-:W-:-:S07]  /*0f00*/  @P2 FMUL.FTZ R6, R4, R5 ;  /* 0x0000000504062220 */ /* 0x002fce0000410000 */
[----:B------:R-:W1:Y:S01]  /*0f10*/  @P2 LDC R211, c[0x0][0x40c] ;  /* 0x00010300ffd32b82 */ /* 0x000e620000000800 */
[----:B---3--:R-:W-:Y:S01]  /*0f20*/  @P2 FMUL.FTZ R177, R10, R177 ;  /* 0x000000b10ab12220 */ /* 0x008fe20000410000 */
[----:B------:R-:W-:-:S04]  /*0f30*/  @P2 PRMT R10, R30, 0x7632, R10 ;  /* 0x000076321e0a2816 */ /* 0x000fc8000000000a */
[----:B------:R-:W-:Y:S02]  /*0f40*/  @P2 SHF.L.U32 R10, R10, 0x10, RZ ;  /* 0x000000100a0a2819 */ /* 0x000fe400000006ff */
[----:B------:R-:W3:Y:S08]  /*0f50*/  @P2 LDC R217, c[0x0][0x40c] ;  /* 0x00010300ffd92b82 */ /* 0x000ef00000000800 */
[----:B------:R-:W3:Y:S01]  /*0f60*/  @P2 LDC R219, c[0x0][0x40c] ;  /* 0x00010300ffdb2b82 */ /* 0x000ee20000000800 */
[----:B--2---:R-:W-:-:S02]  /*0f70*/  @P2 PRMT R8, R24, 0x7632, R8 ;  /* 0x0000763218082816 */ /* 0x004fc40000000008 */
[----:B------:R-:W-:Y:S02]  /*0f80*/  @P2 SHF.L.U32 R176, R24, 0x10, RZ ;  /* 0x0000001018b02819 */ /* 0x000fe400000006ff */
[----:B------:R-:W-:Y:S02]  /*0f90*/  @P2 SHF.L.U32 R9, R8, 0x10, RZ ;  /* 0x0000001008092819 */ /* 0x000fe400000006ff */
[----:B------:R-:W-:Y:S02]  /*0fa0*/  @P2 PRMT R8, R29, 0x7632, R8 ;  /* 0x000076321d082816 */ /* 0x000fe40000000008 */
[C---:B------:R-:W-:Y:S01]  /*0fb0*/  @!P2 SHF.L.U32 R3, R24.reuse, 0x10, RZ ;  /* 0x000000101803a819 */ /* 0x040fe200000006ff */
[----:B------:R-:W-:Y:S01]  /*0fc0*/  @P2 FFMA.FTZ R3, R7, R156, R176 ;  /* 0x0000009c07032223 */ /* 0x000fe200000100b0 */
[----:B------:R-:W-:Y:S01]  /*0fd0*/  @!P2 PRMT R5, R24, 0x7632, R5 ;  /* 0x000076321805a816 */ /* 0x000fe20000000005 */
[----:B-1----:R-:W-:Y:S01]  /*0fe0*/  @P2 FMUL.FTZ R176, R10, R211 ;  /* 0x000000d30ab02220 */ /* 0x002fe20000410000 */
[----:B------:R-:W-:-:S02]  /*0ff0*/  @P2 SHF.L.U32 R8, R8, 0x10, RZ ;  /* 0x0000001008082819 */ /* 0x000fc400000006ff */
[----:B------:R-:W-:Y:S02]  /*1000*/  @P2 PRMT R7, R25, 0x7632, R7 ;  /* 0x0000763219072816 */ /* 0x000fe40000000007 */
[----:B------:R-:W-:Y:S01]  /*1010*/  @!P2 SHF.L.U32 R5, R5, 0x10, RZ ;  /* 0x000000100505a819 */ /* 0x000fe200000006ff */
[----:B------:R-:W-:Y:S01]  /*1020*/  @P2 FFMA.FTZ R5, R6, R157, R9 ;  /* 0x0000009d06052223 */ /* 0x000fe20000010009 */
[----:B------:R-:W-:Y:S01]  /*1030*/  @!P2 PRMT R6, R25, 0x7632, R6 ;  /* 0x000076321906a816 */ /* 0x000fe20000000006 */
[----:B----4-:R-:W-:Y:S01]  /*1040*/  @P2 FMUL.FTZ R8, R8, R179 ;  /* 0x000000b308082220 */ /* 0x010fe20000410000 */
[----:B------:R-:W-:Y:S02]  /*1050*/  @P2 SHF.L.U32 R7, R7, 0x10, RZ ;  /* 0x0000001007072819 */ /* 0x000fe400000006ff */
[----:B------:R-:W-:Y:S02]  /*1060*/  @P2 SHF.L.U32 R178, R25, 0x10, RZ ;  /* 0x0000001019b22819 */ /* 0x000fe400000006ff */
[----:B------:R-:W-:Y:S01]  /*1070*/  @!P2 SHF.L.U32 R6, R6, 0x10, RZ ;  /* 0x000000100606a819 */ /* 0x000fe200000006ff */
[----:B------:R-:W-:Y:S01]  /*1080*/  @P2 FFMA.FTZ R6, R8, R159, R7 ;  /* 0x0000009f08062223 */ /* 0x000fe20000010007 */
[----:B------:R-:W-:-:S02]  /*1090*/  @P2 SHF.L.U32 R9, R30, 0x10, RZ ;  /* 0x000000101e092819 */ /* 0x000fc400000006ff */
[----:B------:R-:W-:Y:S01]  /*10a0*/  @!P2 SHF.L.U32 R4, R25, 0x10, RZ ;  /* 0x000000101904a819 */ /* 0x000fe200000006ff */
[----:B------:R-:W-:Y:S01]  /*10b0*/  @P2 FFMA.FTZ R4, R177, R158, R178 ;  /* 0x0000009eb1042223 */ /* 0x000fe200000100b2 */
[----:B------:R-:W-:Y:S01]  /*10c0*/  @P2 PRMT R7, R31, 0x7632, R7 ;  /* 0x000076321f072816 */ /* 0x000fe20000000007 */
[----:B0-----:R-:W-:Y:S01]  /*10d0*/  @P2 FMUL.FTZ R177, R9, R210 ;  /* 0x000000d209b12220 */ /* 0x001fe20000410000 */
[----:B------:R-:W-:Y:S02]  /*10e0*/  @P2 SHF.L.U32 R178, R31, 0x10, RZ ;  /* 0x000000101fb22819 */ /* 0x000fe400000006ff */
[----:B------:R-:W-:Y:S02]  /*10f0*/  @P2 SHF.L.U32 R210, R7, 0x10, RZ ;  /* 0x0000001007d22819 */ /* 0x000fe400000006ff */
[----:B------:R-:W-:Y:S01]  /*1100*/  @P2 PRMT R10, R26, 0x7632, R10 ;  /* 0x000076321a0a2816 */ /* 0x000fe2000000000a */
[----:B---3--:R-:W-:Y:S01]  /*1110*/  @P2 FMUL.FTZ R211, R178, R217 ;  /* 0x000000d9b2d32220 */ /* 0x008fe20000410000 */
[----:B------:R-:W-:Y:S01]  /*1120*/  @P2 PRMT R216, R27, 0x7632, R216 ;  /* 0x000076321bd82816 */ /* 0x000fe200000000d8 */
[----:B------:R-:W-:Y:S01]  /*1130*/  @P2 FMUL.FTZ R210, R210, R219 ;  /* 0x000000dbd2d22220 */ /* 0x000fe20000410000 */
[----:B------:R-:W-:-:S02]  /*1140*/  @P2 SHF.L.U32 R218, R26, 0x10, RZ ;  /* 0x000000101ada2819 */ /* 0x000fc400000006ff */
[----:B------:R-:W-:Y:S02]  /*1150*/  @!P2 PRMT R9, R26, 0x7632, R9 ;  /* 0x000076321a09a816 */ /* 0x000fe40000000009 */
[C---:B------:R-:W-:Y:S02]  /*1160*/  @P2 SHF.L.U32 R220, R27.reuse, 0x10, RZ ;  /* 0x000000101bdc2819 */ /* 0x040fe400000006ff */
        /* <DEDUP_REMOVED lines=24> */
.L_x_11103:
[----:B0-----:R-:W0:Y:S01]  /*12f0*/  @P1 LDC R6, c[0x0][0x40c] ;  /* 0x00010300ff061b82 */ /* 0x001e220000000800 */
[----:B-----5:R-:W-:Y:S02]  /*1300*/  @P1 PRMT R3, R28, 0x7632, R3 ;  /* 0x000076321c031816 */ /* 0x020fe40000000003 */
[----:B------:R-:W-:Y:S02]  /*1310*/  @P1 PRMT R4, R29, 0x7632, R4 ;  /* 0x000076321d041816 */ /* 0x000fe40000000004 */
[----:B------:R-:W-:Y:S02]  /*1320*/  @P1 SHF.L.U32 R3, R3, 0x10, RZ ;  /* 0x0000001003031819 */ /* 0x000fe400000006ff */
[----:B------:R-:W-:Y:S01]  /*1330*/  @P1 SHF.L.U32 R5, R4, 0x10, RZ ;  /* 0x0000001004051819 */ /* 0x000fe200000006ff */
[----:B------:R-:W1:Y:S01]  /*1340*/  @P1 LDC R8, c[0x0][0x40c] ;  /* 0x00010300ff081b82 */ /* 0x000e620000000800 */
[----:B------:R-:W-:Y:S02]  /*1350*/  @P1 PRMT R7, R31, 0x7632, R7 ;  /* 0x000076321f071816 */ /* 0x000fe40000000007 */
[----:B------:R-:W-:-:S02]  /*1360*/  MOV R9, RZ ;  /* 0x000000ff00097202 */ /* 0x000fc40000000f00 */
[----:B------:R-:W-:-:S03]  /*1370*/  @P1 SHF.L.U32 R7, R7, 0x10, RZ ;  /* 0x0000001007071819 */ /* 0x000fc600000006ff */
[----:B------:R-:W2:Y:S08]  /*1380*/  @P1 LDC R10, c[0x0][0x40c] ;  /* 0x00010300ff0a1b82 */ /* 0x000eb00000000800 */
[----:B------:R-:W3:Y:S01]  /*1390*/  @P1 LDC R210, c[0x0][0x40c] ;  /* 0x00010300ffd21b82 */ /* 0x000ee20000000800 */
[----:B0-----:R-:W-:Y:S01]  /*13a0*/  @P1 FMUL.FTZ R4, R3, R6 ;  /* 0x0000000603041220 */ /* 0x001fe20000410000 */
[----:B------:R-:W-:Y:S01]  /*13b0*/  @P1 PRMT R3, R30, 0x7632, R3 ;  /* 0x000076321e031816 */ /* 0x000fe20000000003 */
[----:B------:R-:W-:-:S03]  /*13c0*/  HFMA2 R6, -RZ, RZ, 0, 0 ;  /* 0x00000000ff067431 */ /* 0x000fc600000001ff */
[----:B------:R-:W-:Y:S02]  /*13d0*/  @P1 SHF.L.U32 R3, R3, 0x10, RZ ;  /* 0x0000001003031819 */ /* 0x000fe400000006ff */
[----:B------:R-:W0:Y:S01]  /*13e0*/  @P1 LDC R176, c[0x0][0x40c] ;  /* 0x00010300ffb01b82 */ /* 0x000e220000000800 */
[----:B-1----:R-:W-:Y:S01]  /*13f0*/  @P1 FMUL.FTZ R8, R5, R8 ;  /* 0x0000000805081220 */ /* 0x002fe20000410000 */
[----:B------:R-:W-:Y:S01]  /*1400*/  MOV R5, RZ ;  /* 0x000000ff00057202 */ /* 0x000fe20000000f00 */
[----:B------:R-:W-:Y:S02]  /*1410*/  @P1 FMUL.FTZ R5, R4, R157 ;  /* 0x0000009d04051220 */ /* 0x000fe40000410000 */
[----:B------:R-:W-:-:S03]  /*1420*/  @P1 FMUL.FTZ R6, R8, R159 ;  /* 0x0000009f08061220 */ /* 0x000fc60000410000 */
[----:B------:R-:W1:Y:S01]  /*1430*/  @P1 LDC R178, c[0x0][0x40c] ;  /* 0x00010300ffb21b82 */ /* 0x000e620000000800 */
[----:B--2---:R-:W-:Y:S01]  /*1440*/  @P1 FMUL.FTZ R4, R3, R10 ;  /* 0x0000000a03041220 */ /* 0x004fe20000410000 */
[----:B------:R-:W-:Y:S01]  /*1450*/  @P1 SHF.L.U32 R3, R29, 0x10, RZ ;  /* 0x000000101d031819 */ /* 0x000fe200000006ff */
[----:B------:R-:W-:Y:S02]  /*1460*/  HFMA2 R10, -RZ, RZ, 0, 0 ;  /* 0x00000000ff0a7431 */ /* 0x000fe400000001ff */
[----:B------:R-:W-:Y:S01]  /*1470*/  @P1 FMUL.FTZ R9, R4, R153 ;  /* 0x0000009904091220 */ /* 0x000fe20000410000 */
[----:B------:R-:W-:Y:S02]  /*1480*/  MOV R4, RZ ;  /* 0x000000ff00047202 */ /* 0x000fe40000000f00 */
[----:B------:R-:W2:Y:S01]  /*1490*/  @P1 LDC R217, c[0x0][0x40c] ;  /* 0x00010300ffd91b82 */ /* 0x000ea20000000800 */
[----:B---3--:R-:W-:Y:S01]  /*14a0*/  @P1 FMUL.FTZ R8, R7, R210 ;  /* 0x000000d207081220 */ /* 0x008fe20000410000 */
[----:B------:R-:W-:-:S02]  /*14b0*/  @P1 SHF.L.U32 R7, R30, 0x10, RZ ;  /* 0x000000101e071819 */ /* 0x000fc400000006ff */
[----:B------:R-:W-:Y:S01]  /*14c0*/  @P1 SHF.L.U32 R210, R31, 0x10, RZ ;  /* 0x000000101fd21819 */ /* 0x000fe200000006ff */
[----:B------:R-:W-:Y:S01]  /*14d0*/  @P1 FMUL.FTZ R10, R8, R155 ;  /* 0x0000009b080a1220 */ /* 0x000fe20000410000 */
[----:B------:R-:W-:Y:S02]  /*14e0*/  MOV R8, RZ ;  /* 0x000000ff00087202 */ /* 0x000fe40000000f00 */
[----:B------:R-:W3:Y:S01]  /*14f0*/  @P1 LDC R177, c[0x0][0x40c] ;  /* 0x00010300ffb11b82 */ /* 0x000ee20000000800 */
[----:B0-----:R-:W-:Y:S01]  /*1500*/  @P1 FMUL.FTZ R179, R3, R176 ;  /* 0x000000b003b31220 */ /* 0x001fe20000410000 */
[----:B------:R-:W-:Y:S01]  /*1510*/  @P1 SHF.L.U32 R176, R28, 0x10, RZ ;  /* 0x000000101cb01819 */ /* 0x000fe200000006ff */
[----:B------:R-:W-:Y:S02]  /*1520*/  HFMA2 R3, -RZ, RZ, 0, 0 ;  /* 0x00000000ff037431 */ /* 0x000fe400000001ff */
[----:B------:R-:W-:Y:S01]  /*1530*/  @P1 FMUL.FTZ R4, R179, R158 ;  /* 0x0000009eb3041220 */ /* 0x000fe20000410000 */
[----:B-1----:R-:W-:Y:S01]  /*1540*/  @P1 FMUL.FTZ R211, R7, R178 ;  /* 0x000000b207d31220 */ /* 0x002fe20000410000 */
[----:B------:R-:W-:Y:S01]  /*1550*/  HFMA2 R7, -RZ, RZ, 0, 0 ;  /* 0x00000000ff077431 */ /* 0x000fe200000001ff */
[----:B------:R-:W-:-:S02]  /*1560*/  F2FP.BF16.F32.PACK_AB R178, RZ, R6 ;  /* 0x00000006ffb2723e */ /* 0x000fc400000010ff */
[----:B------:R-:W-:Y:S01]  /*1570*/  @P1 FMUL.FTZ R7, R211, R152 ;  /* 0x00000098d3071220 */ /* 0x000fe20000410000 */
[----:B------:R-:W-:Y:S01]  /*1580*/  F2FP.BF16.F32.PACK_AB R211, RZ, R9 ;  /* 0x00000009ffd3723e */ /* 0x000fe200000010ff */
[----:B--2---:R-:W-:-:S03]  /*1590*/  @P1 FMUL.FTZ R217, R210, R217 ;  /* 0x000000d9d2d91220 */ /* 0x004fc60000410000 */
[----:B------:R-:W-:Y:S02]  /*15a0*/  F2FP.BF16.F32.PACK_AB R179, RZ, R7 ;  /* 0x00000007ffb3723e */ /* 0x000fe400000010ff */
[----:B------:R-:W-:Y:S01]  /*15b0*/  F2FP.BF16.F32.PACK_AB R210, RZ, R5 ;  /* 0x00000005ffd2723e */ /* 0x000fe200000010ff */
[----:B------:R-:W-:Y:S01]  /*15c0*/  @P1 FMUL.FTZ R8, R217, R154 ;  /* 0x0000009ad9081220 */ /* 0x000fe20000410000 */
[----:B------:R-:W-:Y:S01]  /*15d0*/  F2FP.BF16.F32.PACK_AB R217, RZ, R10 ;  /* 0x0000000affd9723e */ /* 0x000fe200000010ff */
[----:B---3--:R-:W-:-:S03]  /*15e0*/  @P1 FMUL.FTZ R177, R176, R177 ;  /* 0x000000b1b0b11220 */ /* 0x008fc60000410000 */
        /* <DEDUP_REMOVED lines=8> */
.L_x_11104:
[----:B------:R-:W0:Y:S01]  /*1670*/  LDC.64 R210, c[0x0][0x3a8] ;  /* 0x0000ea00ffd27b82 */ /* 0x000e220000000a00 */
[----:B------:R-:W-:Y:S01]  /*1680*/  IADD3 R214, PT, PT, R214, 0x20, RZ ;  /* 0x00000020d6d67810 */ /* 0x000fe20007ffe0ff */
[C---:B0-----:R-:W-:Y:S01]  /*1690*/  IMAD.WIDE.U32 R210, R215.reuse, 0x10, R210 ;  /* 0x00000010d7d27825 */ /* 0x041fe200078e00d2 */
[----:B------:R-:W-:-:S04]  /*16a0*/  IADD3 R215, PT, PT, R215, 0x20, RZ ;  /* 0x00000020d7d77810 */ /* 0x000fc80007ffe0ff */
[----:B------:R1:W-:Y:S03]  /*16b0*/  STG.E.128 desc[UR6][R210.64], R176 ;  /* 0x000000b0d2007986 */ /* 0x0003e6000c101d06 */
.L_x_11100:
[----:B------:R-:W-:Y:S05]  /*16c0*/  BSYNC.RECONVERGENT B0 ;  /* 0x0000000000007941 */ /* 0x000fea0003800200 */
.L_x_11099:
[----:B------:R-:W-:Y:S01]  /*16d0*/  ISETP.GE.U32.AND P2, PT, R0, 0x40, PT ;  /* 0x000000400000780c */ /* 0x000fe20003f46070 */
[----:B------:R-:W-:Y:S01]  /*16e0*/  BSSY.RECONVERGENT B0, `(.L_x_11105) ;  /* 0x0000089000007945 */ /* 0x000fe20003800200 */
[----:B------:R-:W-:-:S11]  /*16f0*/  LOP3.LUT R208, R208, 0xffffffef, RZ, 0xc0, !PT ;  /* 0xffffffefd0d07812 */ /* 0x000fd600078ec0ff */
[----:B------:R-:W-:Y:S01]  /*1700*/  @P2 LOP3.LUT R208, R208, 0x10, RZ, 0xfc, !PT ;  /* 0x00000010d0d02812 */ /* 0x000fe200078efcff */
[----:B------:R-:W-:Y:S06]  /*1710*/  @!P2 BRA `(.L_x_11106) ;  /* 0x000000080014a947 */ /* 0x000fec0003800000 */
        /* <DEDUP_REMOVED lines=9> */
[----:B------:R-:W-:Y:S02]  /*17b0*/  ISETP.GT.AND P2, PT, R212, RZ, PT ;  /* 0x000000ffd400720c */ /* 0x000fe40003f44270 */
[----:B-1---5:R-:W-:-:S11]  /*17c0*/  SHF.L.U32 R211, R27, 0x10, RZ ;  /* 0x000000101bd37819 */ /* 0x022fd600000006ff */
[----:B--2---:R-:W1:Y:S01]  /*17d0*/  @P2 LDC R13, c[0x0][0x40c] ;  /* 0x00010300ff0d2b82 */ /* 0x004e620000000800 */
[----:B------:R-:W-:Y:S02]  /*17e0*/  @P2 PRMT R11, R28, 0x7632, R11 ;  /* 0x000076321c0b2816 */ /* 0x000fe4000000000b */
[----:B------:R-:W-:Y:S02]  /*17f0*/  @P2 SHF.L.U32 R15, R29, 0x10, RZ ;  /* 0x000000101d0f2819 */ /* 0x000fe400000006ff */
[----:B------:R-:W-:Y:S02]  /*1800*/  @P2 SHF.L.U32 R12, R11, 0x10, RZ ;  /* 0x000000100b0c2819 */ /* 0x000fe400000006ff */
[----:B------:R-:W-:Y:S01]  /*1810*/  PRMT R11, R24, 0x7632, R11 ;  /* 0x00007632180b7816 */ /* 0x000fe2000000000b */
[----:B------:R-:W2:Y:S03]  /*1820*/  @P2 LDC R16, c[0x0][0x40c] ;  /* 0x00010300ff102b82 */ /* 0x000ea60000000800 */
[----:B------:R-:W-:-:S05]  /*1830*/  SHF.L.U32 R11, R11, 0x10, RZ ;  /* 0x000000100b0b7819 */ /* 0x000fca00000006ff */
[----:B------:R-:W3:Y:S08]  /*1840*/  @P2 LDC R176, c[0x0][0x40c] ;  /* 0x00010300ffb02b82 */ /* 0x000ef00000000800 */
[----:B------:R-:W4:Y:S01]  /*1850*/  @P2 LDC R178, c[0x0][0x40c] ;  /* 0x00010300ffb22b82 */ /* 0x000f220000000800 */
[----:B-1----:R-:W-:Y:S01]  /*1860*/  @P2 FMUL.FTZ R14, R12, R13 ;  /* 0x0000000d0c0e2220 */ /* 0x002fe20000410000 */
[----:B------:R-:W-:-:S02]  /*1870*/  @P2 PRMT R13, R29, 0x7632, R13 ;  /* 0x000076321d0d2816 */ /* 0x000fc4000000000d */
[----:B------:R-:W-:Y:S01]  /*1880*/  SHF.L.U32 R12, R25, 0x10, RZ ;  /* 0x00000010190c7819 */ /* 0x000fe200000006ff */
[----:B------:R-:W-:Y:S01]  /*1890*/  @P2 FFMA.FTZ R11, R14, R133, R11 ;  /* 0x000000850e0b2223 */ /* 0x000fe2000001000b */
[----:B------:R-:W-:Y:S02]  /*18a0*/  SHF.L.U32 R14, R26, 0x10, RZ ;  /* 0x000000101a0e7819 */ /* 0x000fe400000006ff */
[----:B------:R-:W1:Y:S01]  /*18b0*/  @P2 LDC R210, c[0x0][0x40c] ;  /* 0x00010300ffd22b82 */ /* 0x000e620000000800 */
[----:B--2---:R-:W-:Y:S01]  /*18c0*/  @P2 FMUL.FTZ R17, R15, R16 ;  /* 0x000000100f112220 */ /* 0x004fe20000410000 */
[----:B------:R-:W-:Y:S02]  /*18d0*/  @P2 SHF.L.U32 R15, R13, 0x10, RZ ;  /* 0x000000100d0f2819 */ /* 0x000fe400000006ff */
[----:B------:R-:W-:Y:S01]  /*18e0*/  PRMT R13, R25, 0x7632, R13 ;  /* 0x00007632190d7816 */ /* 0x000fe2000000000d */
[----:B------:R-:W-:Y:S01]  /*18f0*/  @P2 FFMA.FTZ R12, R17, R134, R12 ;  /* 0x00000086110c2223 */ /* 0x000fe2000001000c */
[----:B------:R-:W-:-:S02]  /*1900*/  @P2 SHF.L.U32 R17, R30, 0x10, RZ ;  /* 0x000000101e112819 */ /* 0x000fc400000006ff */
[----:B------:R-:W2:Y:S01]  /*1910*/  @P2 LDC R179, c[0x0][0x40c] ;  /* 0x00010300ffb32b82 */ /* 0x000ea20000000800 */
[----:B---3--:R-:W-:Y:S01]  /*1920*/  @P2 FMUL.FTZ R16, R15, R176 ;  /* 0x000000b00f102220 */ /* 0x008fe20000410000 */
[----:B------:R-:W-:Y:S02]  /*1930*/  @P2 PRMT R15, R30, 0x7632, R15 ;  /* 0x000076321e0f2816 */ /* 0x000fe4000000000f */
[----:B------:R-:W-:Y:S02]  /*1940*/  SHF.L.U32 R13, R13, 0x10, RZ ;  /* 0x000000100d0d7819 */ /* 0x000fe400000006ff */
[----:B------:R-:W-:Y:S02]  /*1950*/  @P2 SHF.L.U32 R15, R15, 0x10, RZ ;  /* 0x000000100f0f2819 */ /* 0x000fe400000006ff */
[----:B------:R-:W3:Y:S01]  /*1960*/  @P2 LDC R18, c[0x0][0x40c] ;  /* 0x00010300ff122b82 */ /* 0x000ee20000000800 */
[----:B----4-:R-:W-:Y:S01]  /*1970*/  @P2 FMUL.FTZ R177, R17, R178 ;  /* 0x000000b211b12220 */ /* 0x010fe20000410000 */
[----:B------:R-:W-:Y:S01]  /*1980*/  @P2 SHF.L.U32 R178, R31, 0x10, RZ ;  /* 0x000000101fb22819 */ /* 0x000fe200000006ff */
[----:B------:R-:W-:Y:S01]  /*1990*/  @P2 FFMA.FTZ R13, R16, R135, R13 ;  /* 0x00000087100d2223 */ /* 0x000fe2000001000d */
[----:B------:R-:W-:Y:S01]  /*19a0*/  @P2 SHF.L.U32 R17, R28, 0x10, RZ ;  /* 0x000000101c112819 */ /* 0x000fe200000006ff */
[----:B------:R-:W-:Y:S01]  /*19b0*/  @P2 FFMA.FTZ R14, R177, R128, R14 ;  /* 0x00000080b10e2223 */ /* 0x000fe2000001000e */
[----:B------:R-:W-:-:S02]  /*19c0*/  PRMT R16, R27, 0x7632, R16 ;  /* 0x000076321b107816 */ /* 0x000fc40000000010 */
[----:B------:R-:W4:Y:S01]  /*19d0*/  @P2 LDC R216, c[0x0][0x40c] ;  /* 0x00010300ffd82b82 */ /* 0x000f220000000800 */
[----:B-1----:R-:W-:Y:S01]  /*19e0*/  @P2 FMUL.FTZ R176, R15, R210 ;  /* 0x000000d20fb02220 */ /* 0x002fe20000410000 */
[----:B------:R-:W-:-:S04]  /*19f0*/  PRMT R15, R26, 0x7632, R15 ;  /* 0x000076321a0f7816 */ /* 0x000fc8000000000f */
[----:B------:R-:W-:Y:S01]  /*1a00*/  SHF.L.U32 R15, R15, 0x10, RZ ;  /* 0x000000100f0f7819 */ /* 0x000fe200000006ff */
[----:B--2---:R-:W-:Y:S01]  /*1a10*/  @P2 FMUL.FTZ R210, R178, R179 ;  /* 0x000000b3b2d22220 */ /* 0x004fe20000410000 */
[----:B------:R-:W-:-:S03]  /*1a20*/  SHF.L.U32 R179, R24, 0x10, RZ ;  /* 0x0000001018b37819 */ /* 0x000fc600000006ff */
[----:B------:R-:W-:Y:S01]  /*1a30*/  @P2 FFMA.FTZ R15, R176, R129, R15 ;  /* 0x00000081b00f2223 */ /* 0x000fe2000001000f */
[----:B---3--:R-:W-:Y:S01]  /*1a40*/  @P2 FMUL.FTZ R178, R17, R18 ;  /* 0x0000001211b22220 */ /* 0x008fe20000410000 */
[----:B------:R-:W-:Y:S02]  /*1a50*/  @P2 PRMT R17, R31, 0x7632, R17 ;  /* 0x000076321f112816 */ /* 0x000fe40000000011 */
[----:B------:R-:W-:Y:S02]  /*1a60*/  SHF.L.U32 R18, R16, 0x10, RZ ;  /* 0x0000001010127819 */ /* 0x000fe400000006ff */
[----:B------:R-:W-:Y:S02]  /*1a70*/  @P2 SHF.L.U32 R177, R17, 0x10, RZ ;  /* 0x0000001011b12819 */ /* 0x000fe400000006ff */
[----:B------:R-:W-:Y:S01]  /*1a80*/  @!P2 MOV R16, R211 ;  /* 0x000000d30010a202 */ /* 0x000fe20000000f00 */
[----:B------:R-:W-:Y:S01]  /*1a90*/  @P2 FFMA.FTZ R16, R210, R130, R211 ;  /* 0x00000082d2102223 */ /* 0x000fe200000100d3 */
[----:B------:R-:W-:Y:S01]  /*1aa0*/  @!P2 MOV R17, R179 ;  /* 0x000000b30011a202 */ /* 0x000fe20000000f00 */
[----:B----4-:R-:W-:Y:S01]  /*1ab0*/  @P2 FMUL.FTZ R177, R177, R216 ;  /* 0x000000d8b1b12220 */ /* 0x010fe20000410000 */
        /* <DEDUP_REMOVED lines=15> */
.L_x_11107:
[----:B--2---:R-:W2:Y:S01]  /*1bb0*/  @P1 LDC R14, c[0x0][0x40c] ;  /* 0x00010300ff0e1b82 */ /* 0x004ea20000000800 */
[----:B-----5:R-:W-:Y:S02]  /*1bc0*/  @P1 PRMT R11, R28, 0x7632, R11 ;  /* 0x000076321c0b1816 */ /* 0x020fe4000000000b */
[----:B------:R-:W-:Y:S02]  /*1bd0*/  @P1 PRMT R12, R29, 0x7632, R12 ;  /* 0x000076321d0c1816 */ /* 0x000fe4000000000c */
[----:B------:R-:W-:Y:S02]  /*1be0*/  @P1 SHF.L.U32 R11, R11, 0x10, RZ ;  /* 0x000000100b0b1819 */ /* 0x000fe400000006ff */
[----:B------:R-:W-:Y:S01]  /*1bf0*/  @P1 SHF.L.U32 R13, R12, 0x10, RZ ;  /* 0x000000100c0d1819 */ /* 0x000fe200000006ff */
[----:B------:R-:W3:Y:S01]  /*1c00*/  @P1 LDC R16, c[0x0][0x40c] ;  /* 0x00010300ff101b82 */ /* 0x000ee20000000800 */
[C---:B------:R-:W-:Y:S02]  /*1c10*/  @P1 PRMT R15, R30.reuse, 0x7632, R15 ;  /* 0x000076321e0f1816 */ /* 0x040fe4000000000f */
[----:B-1----:R-:W-:-:S02]  /*1c20*/  @P1 SHF.L.U32 R176, R30, 0x10, RZ ;  /* 0x000000101eb01819 */ /* 0x002fc400000006ff */
[----:B------:R-:W-:Y:S02]  /*1c30*/  @P1 SHF.L.U32 R15, R15, 0x10, RZ ;  /* 0x000000100f0f1819 */ /* 0x000fe400000006ff */
[----:B------:R-:W-:Y:S01]  /*1c40*/  @P1 SHF.L.U32 R178, R31, 0x10, RZ ;  /* 0x000000101fb21819 */ /* 0x000fe200000006ff */
[----:B------:R-:W1:Y:S08]  /*1c50*/  @P1 LDC R211, c[0x0][0x40c] ;  /* 0x00010300ffd31b82 */ /* 0x000e700000000800 */
[----:B------:R-:W4:Y:S01]  /*1c60*/  @P1 LDC R18, c[0x0][0x40c] ;  /* 0x00010300ff121b82 */ /* 0x000f220000000800 */
[----:B--2---:R-:W-:Y:S01]  /*1c70*/  @P1 FMUL.FTZ R12, R11, R14 ;  /* 0x0000000e0b0c1220 */ /* 0x004fe20000410000 */
[----:B------:R-:W-:-:S03]  /*1c80*/  HFMA2 R11, -RZ, RZ, 0, 0 ;  /* 0x00000000ff0b7431 */ /* 0x000fc600000001ff */
[----:B------:R-:W-:-:S03]  /*1c90*/  @P1 FMUL.FTZ R11, R12, R133 ;  /* 0x000000850c0b1220 */ /* 0x000fc60000410000 */
[----:B------:R-:W2:Y:S01]  /*1ca0*/  @P1 LDC R179, c[0x0][0x40c] ;  /* 0x00010300ffb31b82 */ /* 0x000ea20000000800 */
[----:B---3--:R-:W-:Y:S01]  /*1cb0*/  @P1 FMUL.FTZ R14, R13, R16 ;  /* 0x000000100d0e1220 */ /* 0x008fe20000410000 */
[----:B------:R-:W-:Y:S02]  /*1cc0*/  @P1 PRMT R16, R31, 0x7632, R16 ;  /* 0x000076321f101816 */ /* 0x000fe40000000010 */
[----:B------:R-:W-:Y:S01]  /*1cd0*/  MOV R13, RZ ;  /* 0x000000ff000d7202 */ /* 0x000fe20000000f00 */
[----:B------:R-:W-:Y:S01]  /*1ce0*/  @P1 FMUL.FTZ R13, R14, R135 ;  /* 0x000000870e0d1220 */ /* 0x000fe20000410000 */
[----:B------:R-:W-:Y:S02]  /*1cf0*/  @P1 SHF.L.U32 R16, R16, 0x10, RZ ;  /* 0x0000001010101819 */ /* 0x000fe400000006ff */
[----:B------:R-:W3:Y:S01]  /*1d00*/  @P1 LDC R17, c[0x0][0x40c] ;  /* 0x00010300ff111b82 */ /* 0x000ee20000000800 */
[----:B------:R-:W-:Y:S01]  /*1d10*/  @P1 SHF.L.U32 R14, R29, 0x10, RZ ;  /* 0x000000101d0e1819 */ /* 0x000fe200000006ff */
[----:B-1----:R-:W-:Y:S01]  /*1d20*/  @P1 FMUL.FTZ R211, R176, R211 ;  /* 0x000000d3b0d31220 */ /* 0x002fe20000410000 */
[----:B------:R-:W-:-:S02]  /*1d30*/  @P1 SHF.L.U32 R176, R28, 0x10, RZ ;  /* 0x000000101cb01819 */ /* 0x000fc400000006ff */
[----:B------:R-:W-:-:S03]  /*1d40*/  F2FP.BF16.F32.PACK_AB R210, RZ, R11 ;  /* 0x0000000bffd2723e */ /* 0x000fc600000010ff */
[----:B------:R-:W1:Y:S01]  /*1d50*/  @P1 LDC R217, c[0x0][0x40c] ;  /* 0x00010300ffd91b82 */ /* 0x000e620000000800 */
[----:B----4-:R-:W-:Y:S01]  /*1d60*/  @P1 FMUL.FTZ R12, R15, R18 ;  /* 0x000000120f0c1220 */ /* 0x010fe20000410000 */
[----:B------:R-:W-:Y:S01]  /*1d70*/  HFMA2 R15, -RZ, RZ, 0, 0 ;  /* 0x00000000ff0f7431 */ /* 0x000fe200000001ff */
[----:B------:R-:W-:Y:S02]  /*1d80*/  MOV R18, RZ ;  /* 0x000000ff00127202 */ /* 0x000fe40000000f00 */
[----:B------:R-:W-:Y:S01]  /*1d90*/  @P1 FMUL.FTZ R15, R12, R129 ;  /* 0x000000810c0f1220 */ /* 0x000fe20000410000 */
[----:B------:R-:W-:Y:S02]  /*1da0*/  HFMA2 R12, -RZ, RZ, 0, 0 ;  /* 0x00000000ff0c7431 */ /* 0x000fe400000001ff */
[----:B------:R-:W4:Y:S01]  /*1db0*/  @P1 LDC R177, c[0x0][0x40c] ;  /* 0x00010300ffb11b82 */ /* 0x000f220000000800 */
[----:B--2---:R-:W-:-:S04]  /*1dc0*/  @P1 FMUL.FTZ R16, R16, R179 ;  /* 0x000000b310101220 */ /* 0x004fc80000410000 */
[----:B------:R-:W-:Y:S01]  /*1dd0*/  @P1 FMUL.FTZ R18, R16, R131 ;  /* 0x0000008310121220 */ /* 0x000fe20000410000 */
[----:B---3--:R-:W-:Y:S01]  /*1de0*/  @P1 FMUL.FTZ R179, R14, R17 ;  /* 0x000000110eb31220 */ /* 0x008fe20000410000 */
[----:B------:R-:W-:Y:S02]  /*1df0*/  MOV R14, RZ ;  /* 0x000000ff000e7202 */ /* 0x000fe40000000f00 */
[----:B------:R-:W-:Y:S01]  /*1e00*/  CS2R R16, SRZ ;  /* 0x0000000000107805 */ /* 0x000fe2000001ff00 */
[----:B------:R-:W-:Y:S01]  /*1e10*/  @P1 FMUL.FTZ R14, R211, R128 ;  /* 0x00000080d30e1220 */ /* 0x000fe20000410000 */
[----:B------:R-:W-:Y:S01]  /*1e20*/  @P1 FMUL.FTZ R12, R179, R134 ;  /* 0x00000086b30c1220 */ /* 0x000fe20000410000 */
[----:B------:R-:W-:Y:S01]  /*1e30*/  F2FP.BF16.F32.PACK_AB R211, RZ, R15 ;  /* 0x0000000fffd3723e */ /* 0x000fe200000010ff */
[----:B-1----:R-:W-:Y:S01]  /*1e40*/  @P1 FMUL.FTZ R217, R178, R217 ;  /* 0x000000d9b2d91220 */ /* 0x002fe20000410000 */
[----:B------:R-:W-:Y:S02]  /*1e50*/  F2FP.BF16.F32.PACK_AB R178, RZ, R13 ;  /* 0x0000000dffb2723e */ /* 0x000fe400000010ff */
[----:B------:R-:W-:Y:S01]  /*1e60*/  F2FP.BF16.F32.PACK_AB R179, RZ, R14 ;  /* 0x0000000effb3723e */ /* 0x000fe200000010ff */
[----:B------:R-:W-:Y:S01]  /*1e70*/  @P1 FMUL.FTZ R16, R217, R130 ;  /* 0x00000082d9101220 */ /* 0x000fe20000410000 */
[----:B------:R-:W-:Y:S01]  /*1e80*/  F2FP.BF16.F32.PACK_AB R217, RZ, R18 ;  /* 0x00000012ffd9723e */ /* 0x000fe200000010ff */
[----:B----4-:R-:W-:-:S03]  /*1e90*/  @P1 FMUL.FTZ R177, R176, R177 ;  /* 0x000000b1b0b11220 */ /* 0x010fc60000410000 */
        /* <DEDUP_REMOVED lines=8> */
.L_x_11108:
[----:B------:R-:W1:Y:S01]  /*1f20*/  LDC.64 R210, c[0x0][0x3a8] ;  /* 0x0000ea00ffd27b82 */ /* 0x000e620000000a00 */
[----:B------:R-:W-:Y:S01]  /*1f30*/  IADD3 R214, PT, PT, R214, 0x20, RZ ;  /* 0x00000020d6d67810 */ /* 0x000fe20007ffe0ff */
[C---:B-1----:R-:W-:Y:S01]  /*1f40*/  IMAD.WIDE.U32 R210, R215.reuse, 0x10, R210 ;  /* 0x00000010d7d27825 */ /* 0x042fe200078e00d2 */
[----:B------:R-:W-:-:S04]  /*1f50*/  IADD3 R215, PT, PT, R215, 0x20, RZ ;  /* 0x00000020d7d77810 */ /* 0x000fc80007ffe0ff */
[----:B------:R2:W-:Y:S03]  /*1f60*/  STG.E.128 desc[UR6][R210.64], R176 ;  /* 0x000000b0d2007986 */ /* 0x0005e6000c101d06 */
.L_x_11106:
[----:B------:R-:W-:Y:S05]  /*1f70*/  BSYNC.RECONVERGENT B0 ;  /* 0x0000000000007941 */ /* 0x000fea0003800200 */
.L_x_11105:
[----:B------:R-:W-:Y:S01]  /*1f80*/  ISETP.GE.U32.AND P2, PT, R0, 0x60, PT ;  /* 0x000000600000780c */ /* 0x000fe20003f46070 */
[----:B------:R-:W-:Y:S01]  /*1f90*/  BSSY.RECONVERGENT B0, `(.L_x_11109) ;  /* 0x0000087000007945 */ /* 0x000fe20003800200 */
[----:B------:R-:W-:-:S11]  /*1fa0*/  LOP3.LUT R208, R208, 0xfffffff7, RZ, 0xc0, !PT ;  /* 0xfffffff7d0d07812 */ /* 0x000fd600078ec0ff */
[----:B------:R-:W-:Y:S01]  /*1fb0*/  @P2 LOP3.LUT R208, R208, 0x8, RZ, 0xfc, !PT ;  /* 0x00000008d0d02812 */ /* 0x000fe200078efcff */
[----:B------:R-:W-:Y:S06]  /*1fc0*/  @!P2 BRA `(.L_x_11110) ;  /* 0x00000008000ca947 */ /* 0x000fec0003800000 */
        /* <DEDUP_REMOVED lines=9> */
[----:B------:R-:W-:-:S13]  /*2060*/  ISETP.GT.AND P2, PT, R212, RZ, PT ;  /* 0x000000ffd400720c */ /* 0x000fda0003f44270 */
[----:B---3--:R-:W3:Y:S01]  /*2070*/  @P2 LDC R21, c[0x0][0x40c] ;  /* 0x00010300ff152b82 */ /* 0x008ee20000000800 */
[----:B-----5:R-:W-:Y:S02]  /*2080*/  @P2 PRMT R19, R28, 0x7632, R19 ;  /* 0x000076321c132816 */ /* 0x020fe40000000013 */
[----:B------:R-:W-:Y:S02]  /*2090*/  @P2 SHF.L.U32 R23, R29, 0x10, RZ ;  /* 0x000000101d172819 */ /* 0x000fe400000006ff */
[----:B------:R-:W-:Y:S02]  /*20a0*/  @P2 SHF.L.U32 R20, R19, 0x10, RZ ;  /* 0x0000001013142819 */ /* 0x000fe400000006ff */
[----:B------:R-:W-:Y:S01]  /*20b0*/  PRMT R19, R24, 0x7632, R19 ;  /* 0x0000763218137816 */ /* 0x000fe20000000013 */
[----:B-12---:R-:W1:Y:S03]  /*20c0*/  @P2 LDC R176, c[0x0][0x40c] ;  /* 0x00010300ffb02b82 */ /* 0x006e660000000800 */
[----:B------:R-:W-:-:S05]  /*20d0*/  SHF.L.U32 R19, R19, 0x10, RZ ;  /* 0x0000001013137819 */ /* 0x000fca00000006ff */
[----:B------:R-:W2:Y:S08]  /*20e0*/  @P2 LDC R180, c[0x0][0x40c] ;  /* 0x00010300ffb42b82 */ /* 0x000eb00000000800 */
[----:B------:R-:W4:Y:S01]  /*20f0*/  @P2 LDC R182, c[0x0][0x40c] ;  /* 0x00010300ffb62b82 */ /* 0x000f220000000800 */
[----:B---3--:R-:W-:Y:S01]  /*2100*/  @P2 FMUL.FTZ R22, R20, R21 ;  /* 0x0000001514162220 */ /* 0x008fe20000410000 */
[----:B------:R-:W-:-:S02]  /*2110*/  @P2 PRMT R21, R29, 0x7632, R21 ;  /* 0x000076321d152816 */ /* 0x000fc40000000015 */
[----:B------:R-:W-:Y:S01]  /*2120*/  SHF.L.U32 R20, R25, 0x10, RZ ;  /* 0x0000001019147819 */ /* 0x000fe200000006ff */
[----:B------:R-:W-:Y:S01]  /*2130*/  @P2 FFMA.FTZ R19, R22, R109, R19 ;  /* 0x0000006d16132223 */ /* 0x000fe20000010013 */
[----:B------:R-:W-:Y:S02]  /*2140*/  SHF.L.U32 R22, R26, 0x10, RZ ;  /* 0x000000101a167819 */ /* 0x000fe400000006ff */
[----:B------:R-:W3:Y:S01]  /*2150*/  @P2 LDC R210, c[0x0][0x40c] ;  /* 0x00010300ffd22b82 */ /* 0x000ee20000000800 */
[----:B-1----:R-:W-:Y:S01]  /*2160*/  @P2 FMUL.FTZ R177, R23, R176 ;  /* 0x000000b017b12220 */ /* 0x002fe20000410000 */
[----:B------:R-:W-:Y:S02]  /*2170*/  @P2 SHF.L.U32 R23, R21, 0x10, RZ ;  /* 0x0000001015172819 */ /* 0x000fe400000006ff */
[----:B------:R-:W-:Y:S01]  /*2180*/  PRMT R21, R25, 0x7632, R21 ;  /* 0x0000763219157816 */ /* 0x000fe20000000015 */
[----:B------:R-:W-:Y:S01]  /*2190*/  @P2 FFMA.FTZ R20, R177, R110, R20 ;  /* 0x0000006eb1142223 */ /* 0x000fe20000010014 */
[----:B------:R-:W-:-:S02]  /*21a0*/  @P2 SHF.L.U32 R177, R30, 0x10, RZ ;  /* 0x000000101eb12819 */ /* 0x000fc400000006ff */
[----:B------:R-:W1:Y:S01]  /*21b0*/  @P2 LDC R178, c[0x0][0x40c] ;  /* 0x00010300ffb22b82 */ /* 0x000e620000000800 */
[----:B--2---:R-:W-:Y:S01]  /*21c0*/  @P2 FMUL.FTZ R176, R23, R180 ;  /* 0x000000b417b02220 */ /* 0x004fe20000410000 */
[----:B------:R-:W-:Y:S02]  /*21d0*/  @P2 PRMT R23, R30, 0x7632, R23 ;  /* 0x000076321e172816 */ /* 0x000fe40000000017 */
[----:B------:R-:W-:Y:S02]  /*21e0*/  SHF.L.U32 R21, R21, 0x10, RZ ;  /* 0x0000001015157819 */ /* 0x000fe400000006ff */
[----:B------:R-:W-:Y:S02]  /*21f0*/  @P2 SHF.L.U32 R23, R23, 0x10, RZ ;  /* 0x0000001017172819 */ /* 0x000fe400000006ff */
[----:B------:R-:W2:Y:S01]  /*2200*/  @P2 LDC R181, c[0x0][0x40c] ;  /* 0x00010300ffb52b82 */ /* 0x000ea20000000800 */
[----:B----4-:R-:W-:Y:S01]  /*2210*/  @P2 FMUL.FTZ R179, R177, R182 ;  /* 0x000000b6b1b32220 */ /* 0x010fe20000410000 */
[----:B------:R-:W-:Y:S01]  /*2220*/  @P2 SHF.L.U32 R177, R28, 0x10, RZ ;  /* 0x000000101cb12819 */ /* 0x000fe200000006ff */
[----:B------:R-:W-:Y:S01]  /*2230*/  @P2 FFMA.FTZ R21, R176, R111, R21 ;  /* 0x0000006fb0152223 */ /* 0x000fe20000010015 */
[----:B------:R-:W-:Y:S01]  /*2240*/  @P2 SHF.L.U32 R180, R31, 0x10, RZ ;  /* 0x000000101fb42819 */ /* 0x000fe200000006ff */
[----:B------:R-:W-:-:S03]  /*2250*/  @P2 FFMA.FTZ R22, R179, R104, R22 ;  /* 0x00000068b3162223 */ /* 0x000fc60000010016 */
[----:B------:R-:W4:Y:S01]  /*2260*/  @P2 LDC R211, c[0x0][0x40c] ;  /* 0x00010300ffd32b82 */ /* 0x000f220000000800 */
[----:B---3--:R-:W-:Y:S01]  /*2270*/  @P2 FMUL.FTZ R176, R23, R210 ;  /* 0x000000d217b02220 */ /* 0x008fe20000410000 */
[----:B------:R-:W-:-:S04]  /*2280*/  PRMT R23, R26, 0x7632, R23 ;  /* 0x000076321a177816 */ /* 0x000fc80000000017 */
[----:B------:R-:W-:Y:S01]  /*2290*/  SHF.L.U32 R23, R23, 0x10, RZ ;  /* 0x0000001017177819 */ /* 0x000fe200000006ff */
[----:B-1----:R-:W-:Y:S01]  /*22a0*/  @P2 FMUL.FTZ R210, R177, R178 ;  /* 0x000000b2b1d22220 */ /* 0x002fe20000410000 */
[----:B------:R-:W-:Y:S02]  /*22b0*/  @P2 PRMT R178, R31, 0x7632, R178 ;  /* 0x000076321fb22816 */ /* 0x000fe400000000b2 */
[----:B------:R-:W-:Y:S01]  /*22c0*/  PRMT R177, R27, 0x7632, R177 ;  /* 0x000076321bb17816 */ /* 0x000fe200000000b1 */
[----:B------:R-:W-:Y:S01]  /*22d0*/  @P2 FFMA.FTZ R23, R176, R105, R23 ;  /* 0x00000069b0172223 */ /* 0x000fe20000010017 */
[----:B------:R-:W-:Y:S02]  /*22e0*/  @P2 SHF.L.U32 R178, R178, 0x10, RZ ;  /* 0x00000010b2b22819 */ /* 0x000fe400000006ff */
[----:B------:R-:W-:Y:S01]  /*22f0*/  SHF.L.U32 R182, R177, 0x10, RZ ;  /* 0x00000010b1b67819 */ /* 0x000fe200000006ff */
[----:B--2---:R-:W-:Y:S01]  /*2300*/  @P2 FMUL.FTZ R179, R180, R181 ;  /* 0x000000b5b4b32220 */ /* 0x004fe20000410000 */
[----:B------:R-:W-:-:S02]  /*2310*/  SHF.L.U32 R180, R27, 0x10, RZ ;  /* 0x000000101bb47819 */ /* 0x000fc400000006ff */
[----:B------:R-:W-:Y:S02]  /*2320*/  SHF.L.U32 R181, R24, 0x10, RZ ;  /* 0x0000001018b57819 */ /* 0x000fe400000006ff */
[----:B------:R-:W-:Y:S01]  /*2330*/  F2FP.BF16.F32.PACK_AB R216, RZ, R23 ;  /* 0x00000017ffd8723e */ /* 0x000fe200000010ff */
[----:B------:R-:W-:Y:S01]  /*2340*/  @P2 FFMA.FTZ R180, R179, R106, R180 ;  /* 0x0000006ab3b42223 */ /* 0x000fe200000100b4 */
[----:B----4-:R-:W-:Y:S01]  /*2350*/  @P2 FMUL.FTZ R177, R178, R211 ;  /* 0x000000d3b2b12220 */ /* 0x010fe20000410000 */
[----:B------:R-:W-:Y:S01]  /*2360*/  @P2 FFMA.FTZ R181, R210, R108, R181 ;  /* 0x0000006cd2b52223 */ /* 0x000fe200000100b5 */
[----:B------:R-:W-:Y:S02]  /*2370*/  F2FP.BF16.F32.PACK_AB R178, RZ, R21 ;  /* 0x00000015ffb2723e */ /* 0x000fe400000010ff */
[----:B------:R-:W-:Y:S01]  /*2380*/  @P2 FFMA.FTZ R182, R177, R107, R182 ;  /* 0x0000006bb1b62223 */ /* 0x000fe200000100b6 */
[----:B------:R-:W-:Y:S02]  /*2390*/  F2FP.BF16.F32.PACK_AB R177, RZ, R20 ;  /* 0x00000014ffb1723e */ /* 0x000fe400000010ff */
[----:B------:R-:W-:-:S02]  /*23a0*/  F2FP.BF16.F32.PACK_AB R210, RZ, R19 ;  /* 0x00000013ffd2723e */ /* 0x000fc400000010ff */
[----:B------:R-:W-:Y:S02]  /*23b0*/  F2FP.BF16.F32.PACK_AB R211, RZ, R22 ;  /* 0x00000016ffd3723e */ /* 0x000fe400000010ff */
        /* <DEDUP_REMOVED lines=8> */
.L_x_11111:
[----:B---3--:R-:W3:Y:S01]  /*2440*/  @P1 LDC R22, c[0x0][0x40c] ;  /* 0x00010300ff161b82 */ /* 0x008ee20000000800 */
[----:B-----5:R-:W-:Y:S02]  /*2450*/  @P1 PRMT R19, R28, 0x7632, R19 ;  /* 0x000076321c131816 */ /* 0x020fe40000000013 */
[----:B------:R-:W-:Y:S02]  /*2460*/  @P1 PRMT R20, R29, 0x7632, R20 ;  /* 0x000076321d141816 */ /* 0x000fe40000000014 */
[----:B------:R-:W-:Y:S02]  /*2470*/  @P1 SHF.L.U32 R19, R19, 0x10, RZ ;  /* 0x0000001013131819 */ /* 0x000fe400000006ff */
[----:B------:R-:W-:Y:S01]  /*2480*/  @P1 SHF.L.U32 R21, R20, 0x10, RZ ;  /* 0x0000001014151819 */ /* 0x000fe200000006ff */
[----:B-12---:R-:W1:Y:S01]  /*2490*/  @P1 LDC R176, c[0x0][0x40c] ;  /* 0x00010300ffb01b82 */ /* 0x006e620000000800 */
[----:B------:R-:W-:Y:S02]  /*24a0*/  @P1 PRMT R23, R30, 0x7632, R23 ;  /* 0x000076321e171816 */ /* 0x000fe40000000017 */
[----:B------:R-:W-:-:S02]  /*24b0*/  MOV R182, RZ ;  /* 0x000000ff00b67202 */ /* 0x000fc40000000f00 */
[----:B------:R-:W-:Y:S02]  /*24c0*/  @P1 SHF.L.U32 R23, R23, 0x10, RZ ;  /* 0x0000001017171819 */ /* 0x000fe400000006ff */
[----:B------:R-:W-:Y:S01]  /*24d0*/  @P1 SHF.L.U32 R180, R31, 0x10, RZ ;  /* 0x000000101fb41819 */ /* 0x000fe200000006ff */
[----:B------:R-:W2:Y:S08]  /*24e0*/  @P1 LDC R211, c[0x0][0x40c] ;  /* 0x00010300ffd31b82 */ /* 0x000eb00000000800 */
[----:B------:R-:W4:Y:S01]  /*24f0*/  @P1 LDC R178, c[0x0][0x40c] ;  /* 0x00010300ffb21b82 */ /* 0x000f220000000800 */
[----:B---3--:R-:W-:Y:S01]  /*2500*/  @P1 FMUL.FTZ R20, R19, R22 ;  /* 0x0000001613141220 */ /* 0x008fe20000410000 */
[----:B------:R-:W-:-:S03]  /*2510*/  HFMA2 R19, -RZ, RZ, 0, 0 ;  /* 0x00000000ff137431 */ /* 0x000fc600000001ff */
[----:B------:R-:W-:-:S03]  /*2520*/  @P1 FMUL.FTZ R19, R20, R109 ;  /* 0x0000006d14131220 */ /* 0x000fc60000410000 */
[----:B------:R-:W3:Y:S01]  /*2530*/  @P1 LDC R179, c[0x0][0x40c] ;  /* 0x00010300ffb31b82 */ /* 0x000ee20000000800 */
[----:B-1----:R-:W-:Y:S01]  /*2540*/  @P1 FMUL.FTZ R22, R21, R176 ;  /* 0x000000b015161220 */ /* 0x002fe20000410000 */
[----:B------:R-:W-:Y:S02]  /*2550*/  @P1 PRMT R176, R31, 0x7632, R176 ;  /* 0x000076321fb01816 */ /* 0x000fe400000000b0 */
[----:B------:R-:W-:Y:S01]  /*2560*/  MOV R21, RZ ;  /* 0x000000ff00157202 */ /* 0x000fe20000000f00 */
[----:B------:R-:W-:Y:S01]  /*2570*/  @P1 FMUL.FTZ R21, R22, R111 ;  /* 0x0000006f16151220 */ /* 0x000fe20000410000 */
[----:B------:R-:W-:Y:S02]  /*2580*/  @P1 SHF.L.U32 R176, R176, 0x10, RZ ;  /* 0x00000010b0b01819 */ /* 0x000fe400000006ff */
[----:B------:R-:W1:Y:S01]  /*2590*/  @P1 LDC R181, c[0x0][0x40c] ;  /* 0x00010300ffb51b82 */ /* 0x000e620000000800 */
[----:B------:R-:W-:Y:S02]  /*25a0*/  @P1 SHF.L.U32 R22, R29, 0x10, RZ ;  /* 0x000000101d161819 */ /* 0x000fe400000006ff */
[----:B--2---:R-:W-:Y:S01]  /*25b0*/  @P1 FMUL.FTZ R176, R176, R211 ;  /* 0x000000d3b0b01220 */ /* 0x004fe20000410000 */
[----:B------:R-:W-:-:S03]  /*25c0*/  F2FP.BF16.F32.PACK_AB R210, RZ, R19 ;  /* 0x00000013ffd2723e */ /* 0x000fc600000010ff */
[----:B------:R-:W-:Y:S01]  /*25d0*/  @P1 FMUL.FTZ R182, R176, R107 ;  /* 0x0000006bb0b61220 */ /* 0x000fe20000410000 */
[----:B------:R-:W2:Y:S01]  /*25e0*/  @P1 LDC R217, c[0x0][0x40c] ;  /* 0x00010300ffd91b82 */ /* 0x000ea20000000800 */
[----:B----4-:R-:W-:Y:S01]  /*25f0*/  @P1 FMUL.FTZ R20, R23, R178 ;  /* 0x000000b217141220 */ /* 0x010fe20000410000 */
[----:B------:R-:W-:Y:S01]  /*2600*/  @P1 SHF.L.U32 R178, R30, 0x10, RZ ;  /* 0x000000101eb21819 */ /* 0x000fe200000006ff */
[----:B------:R-:W-:Y:S01]  /*2610*/  HFMA2 R23, -RZ, RZ, 0, 0 ;  /* 0x00000000ff177431 */ /* 0x000fe200000001ff */
[----:B------:R-:W-:Y:S01]  /*2620*/  @P1 SHF.L.U32 R176, R28, 0x10, RZ ;  /* 0x000000101cb01819 */ /* 0x000fe200000006ff */
[----:B------:R-:W-:Y:S01]  /*2630*/  @P1 FMUL.FTZ R23, R20, R105 ;  /* 0x0000006914171220 */ /* 0x000fe20000410000 */
[----:B------:R-:W-:Y:S02]  /*2640*/  HFMA2 R20, -RZ, RZ, 0, 0 ;  /* 0x00000000ff147431 */ /* 0x000fe400000001ff */
[----:B------:R-:W4:Y:S01]  /*2650*/  @P1 LDC R177, c[0x0][0x40c] ;  /* 0x00010300ffb11b82 */ /* 0x000f220000000800 */
[----:B---3--:R-:W-:Y:S01]  /*2660*/  @P1 FMUL.FTZ R179, R22, R179 ;  /* 0x000000b316b31220 */ /* 0x008fe20000410000 */
[----:B------:R-:W-:-:S03]  /*2670*/  MOV R22, RZ ;  /* 0x000000ff00167202 */ /* 0x000fc60000000f00 */
[----:B------:R-:W-:Y:S01]  /*2680*/  @P1 FMUL.FTZ R20, R179, R110 ;  /* 0x0000006eb3141220 */ /* 0x000fe20000410000 */
[----:B-1----:R-:W-:Y:S01]  /*2690*/  @P1 FMUL.FTZ R211, R178, R181 ;  /* 0x000000b5b2d31220 */ /* 0x002fe20000410000 */
[----:B------:R-:W-:-:S03]  /*26a0*/  F2FP.BF16.F32.PACK_AB R178, RZ, R21 ;  /* 0x00000015ffb2723e */ /* 0x000fc600000010ff */
[----:B------:R-:W-:Y:S01]  /*26b0*/  @P1 FMUL.FTZ R22, R211, R104 ;  /* 0x00000068d3161220 */ /* 0x000fe20000410000 */
[----:B------:R-:W-:Y:S01]  /*26c0*/  F2FP.BF16.F32.PACK_AB R211, RZ, R23 ;  /* 0x00000017ffd3723e */ /* 0x000fe200000010ff */
[----:B--2---:R-:W-:Y:S01]  /*26d0*/  @P1 FMUL.FTZ R217, R180, R217 ;  /* 0x000000d9b4d91220 */ /* 0x004fe20000410000 */
[----:B------:R-:W-:Y:S02]  /*26e0*/  CS2R R180, SRZ ;  /* 0x0000000000b47805 */ /* 0x000fe4000001ff00 */
        /* <DEDUP_REMOVED lines=12> */
.L_x_11112:
[----:B------:R-:W1:Y:S01]  /*27b0*/  LDC.64 R210, c[0x0][0x3a8] ;  /* 0x0000ea00ffd27b82 */ /* 0x000e620000000a00 */
[----:B------:R-:W-:Y:S01]  /*27c0*/  IADD3 R214, PT, PT, R214, 0x20, RZ ;  /* 0x00000020d6d67810 */ /* 0x000fe20007ffe0ff */
[C---:B-1----:R-:W-:Y:S01]  /*27d0*/  IMAD.WIDE.U32 R210, R215.reuse, 0x10, R210 ;  /* 0x00000010d7d27825 */ /* 0x042fe200078e00d2 */
[----:B------:R-:W-:-:S04]  /*27e0*/  IADD3 R215, PT, PT, R215, 0x20, RZ ;  /* 0x00000020d7d77810 */ /* 0x000fc80007ffe0ff */
[----:B------:R3:W-:Y:S03]  /*27f0*/  STG.E.128 desc[UR6][R210.64], R176 ;  /* 0x000000b0d2007986 */ /* 0x0007e6000c101d06 */
.L_x_11110:
[----:B------:R-:W-:Y:S05]  /*2800*/  BSYNC.RECONVERGENT B0 ;  /* 0x0000000000007941 */ /* 0x000fea0003800200 */
.L_x_11109:
[----:B------:R-:W-:Y:S01]  /*2810*/  ISETP.GE.U32.AND P2, PT, R0, 0x80, PT ;  /* 0x000000800000780c */ /* 0x000fe20003f46070 */
[----:B------:R-:W-:Y:S01]  /*2820*/  BSSY.RECONVERGENT B0, `(.L_x_11113) ;  /* 0x0000087000007945 */ /* 0x000fe20003800200 */
[----:B------:R-:W-:-:S11]  /*2830*/  LOP3.LUT R208, R208, 0xfffffffb, RZ, 0xc0, !PT ;  /* 0xfffffffbd0d07812 */ /* 0x000fd600078ec0ff */
[----:B------:R-:W-:Y:S01]  /*2840*/  @P2 LOP3.LUT R208, R208, 0x4, RZ, 0xfc, !PT ;  /* 0x00000004d0d02812 */ /* 0x000fe200078efcff */
[----:B------:R-:W-:Y:S06]  /*2850*/  @!P2 BRA `(.L_x_11114) ;  /* 0x00000008000ca947 */ /* 0x000fec0003800000 */
[----:B------:R-:W-:Y:S01]  /*2860*/  ISETP.NE.U32.AND P2, PT, RZ, UR8, PT ;  /* 0x00000008ff007c0c */ /* 0x000fe2000bf45070 */
[----:B-123--:R-:W1:Y:S03]  /*2870*/  @P1 LDC.64 R178, c[0x0][0x390] ;  /* 0x0000e400ffb21b82 */ /* 0x00ee660000000a00 */
[----:B------:R-:W-:-:S13]  /*2880*/  ISETP.NE.AND.EX P2, PT, RZ, UR9, PT, P2 ;  /* 0x00000009ff007c0c */ /* 0x000fda000bf45320 */
[----:B------:R-:W2:Y:S01]  /*2890*/  @P2 LDC.64 R176, c[0x0][0x3a0] ;  /* 0x0000e800ffb02b82 */ /* 0x000ea20000000a00 */
[----:B-1----:R-:W-:-:S05]  /*28a0*/  @P1 IMAD.WIDE.U32 R178, R214, 0x10, R178 ;  /* 0x00000010d6b21825 */ /* 0x002fca00078e00b2 */
[----:B------:R1:W5:Y:S01]  /*28b0*/  @P1 LDG.E.128 R28, desc[UR6][R178.64] ;  /* 0x00000006b21c1981 */ /* 0x000362000c1e1d00 */
[----:B--2---:R-:W-:-:S05]  /*28c0*/  @P2 IMAD.WIDE.U32 R176, R215, 0x10, R176 ;  /* 0x00000010d7b02825 */ /* 0x004fca00078e00b0 */
[----:B------:R1:W5:Y:S01]  /*28d0*/  @P2 LDG.E.128 R24, desc[UR6][R176.64] ;  /* 0x00000006b0182981 */ /* 0x000362000c1e1d00 */
[----:B------:R-:W-:Y:S05]  /*28e0*/  @!P2 BRA `(.L_x_11115) ;  /* 0x0000000000f8a947 */ /* 0x000fea0003800000 */
[----:B------:R-:W-:Y:S02]  /*28f0*/  ISETP.GT.AND P2, PT, R212, RZ, PT ;  /* 0x000000ffd400720c */ /* 0x000fe40003f44270 */
[----:B-----5:R-:W-:-:S11]  /*2900*/  SHF.L.U32 R184, R25, 0x10, RZ ;  /* 0x0000001019b87819 */ /* 0x020fd600000006ff */
[----:B-1----:R-:W1:Y:S01]  /*2910*/  @P2 LDC R178, c[0x0][0x40c] ;  /* 0x00010300ffb22b82 */ /* 0x002e620000000800 */
[----:B------:R-:W-:Y:S02]  /*2920*/  @P2 PRMT R176, R28, 0x7632, R176 ;  /* 0x000076321cb02816 */ /* 0x000fe400000000b0 */
[----:B------:R-:W-:Y:S02]  /*2930*/  @P2 SHF.L.U32 R189, R31, 0x10, RZ ;  /* 0x000000101fbd2819 */ /* 0x000fe400000006ff */
[----:B------:R-:W-:Y:S02]  /*2940*/  @P2 SHF.L.U32 R177, R176, 0x10, RZ ;  /* 0x00000010b0b12819 */ /* 0x000fe400000006ff */
[----:B------:R-:W-:Y:S01]  /*2950*/  PRMT R176, R24, 0x7632, R176 ;  /* 0x0000763218b07816 */ /* 0x000fe200000000b0 */
[----:B------:R-:W2:Y:S03]  /*2960*/  @P2 LDC R186, c[0x0][0x40c] ;  /* 0x00010300ffba2b82 */ /* 0x000ea60000000800 */
[----:B------:R-:W-:-:S02]  /*2970*/  SHF.L.U32 R183, R176, 0x10, RZ ;  /* 0x00000010b0b77819 */ /* 0x000fc400000006ff */
[----:B------:R-:W-:-:S03]  /*2980*/  @P2 PRMT R176, R29, 0x7632, R176 ;  /* 0x000076321db02816 */ /* 0x000fc600000000b0 */
[----:B------:R-:W3:Y:S08]  /*2990*/  @P2 LDC R190, c[0x0][0x40c] ;  /* 0x00010300ffbe2b82 */ /* 0x000ef00000000800 */
[----:B------:R-:W4:Y:S01]  /*29a0*/  @P2 LDC R210, c[0x0][0x40c] ;  /* 0x00010300ffd22b82 */ /* 0x000f220000000800 */
[----:B-1----:R-:W-:Y:S01]  /*29b0*/  @P2 FMUL.FTZ R178, R177, R178 ;  /* 0x000000b2b1b22220 */ /* 0x002fe20000410000 */
[----:B------:R-:W-:-:S03]  /*29c0*/  @P2 SHF.L.U32 R177, R29, 0x10, RZ ;  /* 0x000000101db12819 */ /* 0x000fc600000006ff */
[----:B------:R-:W-:-:S03]  /*29d0*/  @P2 FFMA.FTZ R183, R178, R85, R183 ;  /* 0x00000055b2b72223 */ /* 0x000fc600000100b7 */
[----:B------:R-:W1:Y:S01]  /*29e0*/  @P2 LDC R187, c[0x0][0x40c] ;  /* 0x00010300ffbb2b82 */ /* 0x000e620000000800 */
[----:B--2---:R-:W-:Y:S01]  /*29f0*/  @P2 FMUL.FTZ R179, R177, R186 ;  /* 0x000000bab1b32220 */ /* 0x004fe20000410000 */
[----:B------:R-:W-:Y:S02]  /*2a00*/  @P2 SHF.L.U32 R177, R176, 0x10, RZ ;  /* 0x00000010b0b12819 */ /* 0x000fe400000006ff */
[----:B------:R-:W-:Y:S01]  /*2a10*/  PRMT R176, R25, 0x7632, R176 ;  /* 0x0000763219b07816 */ /* 0x000fe200000000b0 */
[----:B------:R-:W-:Y:S01]  /*2a20*/  @P2 FFMA.FTZ R184, R179, R86, R184 ;  /* 0x00000056b3b82223 */ /* 0x000fe200000100b8 */
[----:B------:R-:W-:Y:S02]  /*2a30*/  SHF.L.U32 R186, R26, 0x10, RZ ;  /* 0x000000101aba7819 */ /* 0x000fe400000006ff */
[----:B------:R-:W2:Y:S01]  /*2a40*/  @P2 LDC R188, c[0x0][0x40c] ;  /* 0x00010300ffbc2b82 */ /* 0x000ea20000000800 */
[----:B---3--:R-:W-:Y:S01]  /*2a50*/  @P2 FMUL.FTZ R178, R177, R190 ;  /* 0x000000beb1b22220 */ /* 0x008fe20000410000 */
[----:B------:R-:W-:-:S02]  /*2a60*/  @P2 SHF.L.U32 R177, R30, 0x10, RZ ;  /* 0x000000101eb12819 */ /* 0x000fc400000006ff */
[----:B------:R-:W-:Y:S02]  /*2a70*/  SHF.L.U32 R185, R176, 0x10, RZ ;  /* 0x00000010b0b97819 */ /* 0x000fe400000006ff */
[----:B------:R-:W-:Y:S02]  /*2a80*/  @P2 PRMT R176, R30, 0x7632, R176 ;  /* 0x000076321eb02816 */ /* 0x000fe400000000b0 */
[----:B------:R-:W3:Y:S01]  /*2a90*/  @P2 LDC R216, c[0x0][0x40c] ;  /* 0x00010300ffd82b82 */ /* 0x000ee20000000800 */
[----:B----4-:R-:W-:Y:S01]  /*2aa0*/  @P2 FMUL.FTZ R179, R177, R210 ;  /* 0x000000d2b1b32220 */ /* 0x010fe20000410000 */
[----:B------:R-:W-:Y:S01]  /*2ab0*/  @P2 SHF.L.U32 R176, R176, 0x10, RZ ;  /* 0x00000010b0b02819 */ /* 0x000fe200000006ff */
[----:B------:R-:W-:Y:S01]  /*2ac0*/  @P2 FFMA.FTZ R185, R178, R87, R185 ;  /* 0x00000057b2b92223 */ /* 0x000fe200000100b9 */
[----:B------:R-:W-:Y:S01]  /*2ad0*/  @P2 SHF.L.U32 R177, R28, 0x10, RZ ;  /* 0x000000101cb12819 */ /* 0x000fe200000006ff */
[----:B------:R-:W-:Y:S01]  /*2ae0*/  @P2 FFMA.FTZ R186, R179, R80, R186 ;  /* 0x00000050b3ba2223 */ /* 0x000fe200000100ba */
[----:B------:R-:W-:-:S02]  /*2af0*/  @P2 PRMT R179, R31, 0x7632, R179 ;  /* 0x000076321fb32816 */ /* 0x000fc400000000b3 */
[----:B------:R-:W4:Y:S01]  /*2b00*/  @P2 LDC R218, c[0x0][0x40c] ;  /* 0x00010300ffda2b82 */ /* 0x000f220000000800 */
[----:B-1----:R-:W-:Y:S01]  /*2b10*/  @P2 FMUL.FTZ R178, R176, R187 ;  /* 0x000000bbb0b22220 */ /* 0x002fe20000410000 */
[----:B------:R-:W-:Y:S02]  /*2b20*/  PRMT R176, R26, 0x7632, R176 ;  /* 0x000076321ab07816 */ /* 0x000fe400000000b0 */
[----:B------:R-:W-:Y:S02]  /*2b30*/  @P2 SHF.L.U32 R179, R179, 0x10, RZ ;  /* 0x00000010b3b32819 */ /* 0x000fe400000006ff */
[----:B------:R-:W-:Y:S01]  /*2b40*/  SHF.L.U32 R187, R176, 0x10, RZ ;  /* 0x00000010b0bb7819 */ /* 0x000fe200000006ff */
[----:B--2---:R-:W-:Y:S01]  /*2b50*/  @P2 FMUL.FTZ R210, R177, R188 ;  /* 0x000000bcb1d22220 */ /* 0x004fe20000410000 */
[C---:B------:R-:W-:Y:S02]  /*2b60*/  PRMT R177, R27.reuse, 0x7632, R177 ;  /* 0x000076321bb17816 */ /* 0x040fe400000000b1 */
[----:B------:R-:W-:Y:S01]  /*2b70*/  SHF.L.U32 R188, R27, 0x10, RZ ;  /* 0x000000101bbc7819 */ /* 0x000fe200000006ff */
[----:B------:R-:W-:Y:S01]  /*2b80*/  @P2 FFMA.FTZ R187, R178, R81, R187 ;  /* 0x00000051b2bb2223 */ /* 0x000fe200000100bb */
[----:B------:R-:W-:-:S02]  /*2b90*/  SHF.L.U32 R190, R177, 0x10, RZ ;  /* 0x00000010b1be7819 */ /* 0x000fc400000006ff */
[----:B------:R-:W-:Y:S01]  /*2ba0*/  F2FP.BF16.F32.PACK_AB R177, RZ, R184 ;  /* 0x000000b8ffb1723e */ /* 0x000fe200000010ff */
[----:B---3--:R-:W-:Y:S01]  /*2bb0*/  @P2 FMUL.FTZ R211, R189, R216 ;  /* 0x000000d8bdd32220 */ /* 0x008fe20000410000 */
[----:B------:R-:W-:Y:S02]  /*2bc0*/  SHF.L.U32 R189, R24, 0x10, RZ ;  /* 0x0000001018bd7819 */ /* 0x000fe400000006ff */
[----:B------:R-:W-:Y:S01]  /*2bd0*/  F2FP.BF16.F32.PACK_AB R178, RZ, R185 ;  /* 0x000000b9ffb2723e */ /* 0x000fe200000010ff */
[----:B------:R-:W-:Y:S01]  /*2be0*/  @P2 FFMA.FTZ R188, R211, R82, R188 ;  /* 0x00000052d3bc2223 */ /* 0x000fe200000100bc */
[----:B------:R-:W-:Y:S01]  /*2bf0*/  F2FP.BF16.F32.PACK_AB R211, RZ, R186 ;  /* 0x000000baffd3723e */ /* 0x000fe200000010ff */
[----:B------:R-:W-:Y:S01]  /*2c00*/  @P2 FFMA.FTZ R189, R210, R84, R189 ;  /* 0x00000054d2bd2223 */ /* 0x000fe200000100bd */
[----:B------:R-:W-:Y:S01]  /*2c10*/  F2FP.BF16.F32.PACK_AB R210, RZ, R183 ;  /* 0x000000b7ffd2723e */ /* 0x000fe200000010ff */
[----:B----4-:R-:W-:Y:S01]  /*2c20*/  @P2 FMUL.FTZ R179, R179, R218 ;  /* 0x000000dab3b32220 */ /* 0x010fe20000410000 */
[----:B------:R-:W-:-:S02]  /*2c30*/  F2FP.BF16.F32.PACK_AB R216, RZ, R187 ;  /* 0x000000bbffd8723e */ /* 0x000fc400000010ff */
[----:B------:R-:W-:Y:S01]  /*2c40*/  F2FP.BF16.F32.PACK_AB R217, RZ, R188 ;  /* 0x000000bcffd9723e */ /* 0x000fe200000010ff */
[----:B------:R-:W-:Y:S01]  /*2c50*/  @P2 FFMA.FTZ R190, R179, R83, R190 ;  /* 0x00000053b3be2223 */ /* 0x000fe200000100be */
[----:B------:R-:W-:Y:S02]  /*2c60*/  F2FP.BF16.F32.PACK_AB R176, RZ, R189 ;  /* 0x000000bdffb0723e */ /* 0x000fe400000010ff */
[----:B------:R-:W-:Y:S02]  /*2c70*/  PRMT R177, R177, 0x5410, R178 ;  /* 0x00005410b1b17816 */ /* 0x000fe400000000b2 */
[----:B------:R-:W-:Y:S02]  /*2c80*/  F2FP.BF16.F32.PACK_AB R179, RZ, R190 ;  /* 0x000000beffb3723e */ /* 0x000fe400000010ff */
[----:B------:R-:W-:Y:S02]  /*2c90*/  PRMT R178, R211, 0x5410, R216 ;  /* 0x00005410d3b27816 */ /* 0x000fe400000000d8 */
[----:B------:R-:W-:-:S02]  /*2ca0*/  PRMT R176, R176, 0x5410, R210 ;  /* 0x00005410b0b07816 */ /* 0x000fc400000000d2 */
[----:B------:R-:W-:Y:S01]  /*2cb0*/  PRMT R179, R217, 0x5410, R179 ;  /* 0x00005410d9b37816 */ /* 0x000fe200000000b3 */
[----:B------:R-:W-:Y:S06]  /*2cc0*/  BRA `(.L_x_11116) ;  /* 0x0000000000dc7947 */ /* 0x000fec0003800000 */
.L_x_11115:
[----:B-1----:R-:W1:Y:S01]  /*2cd0*/  @P1 LDC R178, c[0x0][0x40c] ;  /* 0x00010300ffb21b82 */ /* 0x002e620000000800 */
[----:B-----5:R-:W-:Y:S01]  /*2ce0*/  @P1 PRMT R177, R29, 0x7632, R177 ;  /* 0x000076321db11816 */ /* 0x020fe200000000b1 */
[----:B------:R-:W-:Y:S01]  /*2cf0*/  HFMA2 R183, -RZ, RZ, 0, 0 ;  /* 0x00000000ffb77431 */ /* 0x000fe200000001ff */
[----:B------:R-:W-:Y:S01]  /*2d00*/  @P1 PRMT R176, R28, 0x7632, R176 ;  /* 0x000076321cb01816 */ /* 0x000fe200000000b0 */
[----:B------:R-:W-:Y:S01]  /*2d10*/  HFMA2 R187, -RZ, RZ, 0, 0 ;  /* 0x00000000ffbb7431 */ /* 0x000fe200000001ff */
[----:B------:R-:W-:Y:S02]  /*2d20*/  @P1 SHF.L.U32 R177, R177, 0x10, RZ ;  /* 0x00000010b1b11819 */ /* 0x000fe400000006ff */
[----:B------:R-:W-:Y:S01]  /*2d30*/  @P1 SHF.L.U32 R176, R176, 0x10, RZ ;  /* 0x00000010b0b01819 */ /* 0x000fe200000006ff */
[----:B------:R-:W2:Y:S01]  /*2d40*/  @P1 LDC R179, c[0x0][0x40c] ;  /* 0x00010300ffb31b82 */ /* 0x000ea20000000800 */
[----:B------:R-:W-:-:S07]  /*2d50*/  MOV R185, RZ ;  /* 0x000000ff00b97202 */ /* 0x000fce0000000f00 */
[----:B------:R-:W3:Y:S08]  /*2d60*/  @P1 LDC R188, c[0x0][0x40c] ;  /* 0x00010300ffbc1b82 */ /* 0x000ef00000000800 */
[----:B------:R-:W4:Y:S01]  /*2d70*/  @P1 LDC R190, c[0x0][0x40c] ;  /* 0x00010300ffbe1b82 */ /* 0x000f220000000800 */
[----:B-1----:R-:W-:Y:S01]  /*2d80*/  @P1 FMUL.FTZ R178, R177, R178 ;  /* 0x000000b2b1b21220 */ /* 0x002fe20000410000 */
[----:B------:R-:W-:-:S03]  /*2d90*/  @P1 PRMT R177, R30, 0x7632, R177 ;  /* 0x000076321eb11816 */ /* 0x000fc600000000b1 */
[----:B------:R-:W-:Y:S01]  /*2da0*/  @P1 FMUL.FTZ R185, R178, R87 ;  /* 0x00000057b2b91220 */ /* 0x000fe20000410000 */
[----:B------:R-:W-:Y:S02]  /*2db0*/  @P1 SHF.L.U32 R177, R177, 0x10, RZ ;  /* 0x00000010b1b11819 */ /* 0x000fe400000006ff */
[----:B------:R-:W1:Y:S01]  /*2dc0*/  @P1 LDC R184, c[0x0][0x40c] ;  /* 0x00010300ffb81b82 */ /* 0x000e620000000800 */
[----:B--2---:R-:W-:Y:S01]  /*2dd0*/  @P1 FMUL.FTZ R176, R176, R179 ;  /* 0x000000b3b0b01220 */ /* 0x004fe20000410000 */
[----:B------:R-:W-:-:S03]  /*2de0*/  @P1 PRMT R179, R31, 0x7632, R179 ;  /* 0x000076321fb31816 */ /* 0x000fc600000000b3 */
[----:B------:R-:W-:Y:S01]  /*2df0*/  @P1 FMUL.FTZ R183, R176, R85 ;  /* 0x00000055b0b71220 */ /* 0x000fe20000410000 */
[----:B------:R-:W-:Y:S02]  /*2e00*/  @P1 SHF.L.U32 R179, R179, 0x10, RZ ;  /* 0x00000010b3b31819 */ /* 0x000fe400000006ff */
[----:B------:R-:W2:Y:S01]  /*2e10*/  @P1 LDC R186, c[0x0][0x40c] ;  /* 0x00010300ffba1b82 */ /* 0x000ea20000000800 */
[----:B---3--:R-:W-:Y:S01]  /*2e20*/  @P1 FMUL.FTZ R176, R177, R188 ;  /* 0x000000bcb1b01220 */ /* 0x008fe20000410000 */
[----:B------:R-:W-:Y:S02]  /*2e30*/  @P1 SHF.L.U32 R177, R29, 0x10, RZ ;  /* 0x000000101db11819 */ /* 0x000fe400000006ff */
[----:B------:R-:W-:Y:S01]  /*2e40*/  @P1 SHF.L.U32 R188, R31, 0x10, RZ ;  /* 0x000000101fbc1819 */ /* 0x000fe200000006ff */
[----:B------:R-:W-:Y:S01]  /*2e50*/  @P1 FMUL.FTZ R187, R176, R81 ;  /* 0x00000051b0bb1220 */ /* 0x000fe20000410000 */
[----:B------:R-:W-:Y:S02]  /*2e60*/  @P1 SHF.L.U32 R176, R28, 0x10, RZ ;  /* 0x000000101cb01819 */ /* 0x000fe400000006ff */
[----:B------:R-:W3:Y:S01]  /*2e70*/  @P1 LDC R189, c[0x0][0x40c] ;  /* 0x00010300ffbd1b82 */ /* 0x000ee20000000800 */
[----:B----4-:R-:W-:Y:S01]  /*2e80*/  @P1 FMUL.FTZ R178, R179, R190 ;  /* 0x000000beb3b21220 */ /* 0x010fe20000410000 */
[----:B------:R-:W-:-:S02]  /*2e90*/  @P1 SHF.L.U32 R179, R30, 0x10, RZ ;  /* 0x000000101eb31819 */ /* 0x000fc400000006ff */
[----:B------:R-:W-:Y:S01]  /*2ea0*/  MOV R190, RZ ;  /* 0x000000ff00be7202 */ /* 0x000fe20000000f00 */
[----:B------:R-:W-:Y:S01]  /*2eb0*/  @P1 FMUL.FTZ R190, R178, R83 ;  /* 0x00000053b2be1220 */ /* 0x000fe20000410000 */
[----:B------:R-:W-:Y:S02]  /*2ec0*/  F2FP.BF16.F32.PACK_AB R178, RZ, R185 ;  /* 0x000000b9ffb2723e */ /* 0x000fe400000010ff */
[----:B------:R-:W4:Y:S01]  /*2ed0*/  @P1 LDC R211, c[0x0][0x40c] ;  /* 0x00010300ffd31b82 */ /* 0x000f220000000800 */
[----:B-1----:R-:W-:Y:S01]  /*2ee0*/  @P1 FMUL.FTZ R177, R177, R184 ;  /* 0x000000b8b1b11220 */ /* 0x002fe20000410000 */
[----:B------:R-:W-:Y:S01]  /*2ef0*/  HFMA2 R184, -RZ, RZ, 0, 0 ;  /* 0x00000000ffb87431 */ /* 0x000fe200000001ff */
[----:B------:R-:W-:Y:S02]  /*2f00*/  F2FP.BF16.F32.PACK_AB R210, RZ, R183 ;  /* 0x000000b7ffd2723e */ /* 0x000fe400000010ff */
[----:B------:R-:W-:Y:S01]  /*2f10*/  @P1 FMUL.FTZ R184, R177, R86 ;  /* 0x00000056b1b81220 */ /* 0x000fe20000410000 */
[----:B--2---:R-:W-:Y:S01]  /*2f20*/  @P1 FMUL.FTZ R179, R179, R186 ;  /* 0x000000bab3b31220 */ /* 0x004fe20000410000 */
[----:B------:R-:W-:-:S03]  /*2f30*/  MOV R186, RZ ;  /* 0x000000ff00ba7202 */ /* 0x000fc60000000f00 */
[----:B------:R-:W-:Y:S01]  /*2f40*/  F2FP.BF16.F32.PACK_AB R177, RZ, R184 ;  /* 0x000000b8ffb1723e */ /* 0x000fe200000010ff */
[----:B------:R-:W-:-:S03]  /*2f50*/  @P1 FMUL.FTZ R186, R179, R80 ;  /* 0x00000050b3ba1220 */ /* 0x000fc60000410000 */
[----:B------:R-:W-:Y:S01]  /*2f60*/  PRMT R177, R177, 0x5410, R178 ;  /* 0x00005410b1b17816 */ /* 0x000fe200000000b2 */
[----:B---3--:R-:W-:Y:S01]  /*2f70*/  @P1 FMUL.FTZ R217, R188, R189 ;  /* 0x000000bdbcd91220 */ /* 0x008fe20000410000 */
        /* <DEDUP_REMOVED lines=11> */
[----:B------:R-:W-:-:S07]  /*3030*/  PRMT R176, R176, 0x5410, R210 ;  /* 0x00005410b0b07816 */ /* 0x000fce00000000d2 */
.L_x_11116:
[----:B------:R-:W1:Y:S01]  /*3040*/  LDC.64 R210, c[0x0][0x3a8] ;  /* 0x0000ea00ffd27b82 */ /* 0x000e620000000a00 */
[----:B------:R-:W-:Y:S01]  /*3050*/  IADD3 R214, PT, PT, R214, 0x20, RZ ;  /* 0x00000020d6d67810 */ /* 0x000fe20007ffe0ff */
[C---:B-1----:R-:W-:Y:S01]  /*3060*/  IMAD.WIDE.U32 R210, R215.reuse, 0x10, R210 ;  /* 0x00000010d7d27825 */ /* 0x042fe200078e00d2 */
[----:B------:R-:W-:-:S04]  /*3070*/  IADD3 R215, PT, PT, R215, 0x20, RZ ;  /* 0x00000020d7d77810 */ /* 0x000fc80007ffe0ff */
[----:B------:R4:W-:Y:S03]  /*3080*/  STG.E.128 desc[UR6][R210.64], R176 ;  /* 0x000000b0d2007986 */ /* 0x0009e6000c101d06 */
.L_x_11114:
[----:B------:R-:W-:Y:S05]  /*3090*/  BSYNC.RECONVERGENT B0 ;  /* 0x0000000000007941 */ /* 0x000fea0003800200 */
.L_x_11113:
[----:B------:R-:W-:Y:S01]  /*30a0*/  ISETP.GE.U32.AND P2, PT, R0, 0xa0, PT ;  /* 0x000000a00000780c */ /* 0x000fe20003f46070 */
[----:B------:R-:W-:Y:S01]  /*30b0*/  BSSY.RECONVERGENT B0, `(.L_x_11117) ;  /* 0x0000087000007945 */ /* 0x000fe20003800200 */
[----:B------:R-:W-:-:S11]  /*30c0*/  LOP3.LUT R208, R208, 0xfffffffd, RZ, 0xc0, !PT ;  /* 0xfffffffdd0d07812 */ /* 0x000fd600078ec0ff */
[----:B------:R-:W-:Y:S01]  /*30d0*/  @P2 LOP3.LUT R208, R208, 0x2, RZ, 0xfc, !PT ;  /* 0x00000002d0d02812 */ /* 0x000fe200078efcff */
[----:B------:R-:W-:Y:S06]  /*30e0*/  @!P2 BRA `(.L_x_11118) ;  /* 0x00000008000ca947 */ /* 0x000fec0003800000 */
[----:B------:R-:W-:Y:S01]  /*30f0*/  ISETP.NE.U32.AND P2, PT, RZ, UR8, PT ;  /* 0x00000008ff007c0c */ /* 0x000fe2000bf45070 */
[----:B-1234-:R-:W1:Y:S03]  /*3100*/  @P1 LDC.64 R178, c[0x0][0x390] ;  /* 0x0000e400ffb21b82 */ /* 0x01ee660000000a00 */
        /* <DEDUP_REMOVED lines=69> */
.L_x_11119:
        /* <DEDUP_REMOVED lines=55> */
.L_x_11120:
[----:B------:R-:W1:Y:S01]  /*38d0*/  LDC.64 R210, c[0x0][0x3a8] ;  /* 0x0000ea00ffd27b82 */ /* 0x000e620000000a00 */
[----:B------:R-:W-:Y:S01]  /*38e0*/  IADD3 R214, PT, PT, R214, 0x20, RZ ;  /* 0x00000020d6d67810 */ /* 0x000fe20007ffe0ff */
[C---:B-1----:R-:W-:Y:S01]  /*38f0*/  IMAD.WIDE.U32 R210, R215.reuse, 0x10, R210 ;  /* 0x00000010d7d27825 */ /* 0x042fe200078e00d2 */
[----:B------:R-:W-:-:S04]  /*3900*/  IADD3 R215, PT, PT, R215, 0x20, RZ ;  /* 0x00000020d7d77810 */ /* 0x000fc80007ffe0ff */
[----:B------:R1:W-:Y:S03]  /*3910*/  STG.E.128 desc[UR6][R210.64], R176 ;  /* 0x000000b0d2007986 */ /* 0x0003e6000c101d06 */
.L_x_11118:
[----:B------:R-:W-:Y:S05]  /*3920*/  BSYNC.RECONVERGENT B0 ;  /* 0x0000000000007941 */ /* 0x000fea0003800200 */
.L_x_11117:
        /* <DEDUP_REMOVED lines=76> */
.L_x_11123:
        /* <DEDUP_REMOVED lines=37> */
[----:B------:R-:W-:Y:S01]  /*4040*/  F2FP.BF16.F32.PACK_AB R214, RZ, R206 ;  /* 0x000000ceffd6723e */ /* 0x000fe200000010ff */
[----:B--2---:R-:W-:Y:S01]  /*4050*/  @P1 FMUL.FTZ R179, R179, R202 ;  /* 0x000000cab3b31220 */ /* 0x004fe20000410000 */
[----:B------:R-:W-:-:S02]  /*4060*/  MOV R202, RZ ;  /* 0x000000ff00ca7202 */ /* 0x000fc40000000f00 */
[----:B------:R-:W-:Y:S01]  /*4070*/  F2FP.BF16.F32.PACK_AB R177, RZ, R200 ;  /* 0x000000c8ffb1723e */ /* 0x000fe200000010ff */
[----:B------:R-:W-:-:S03]  /*4080*/  @P1 FMUL.FTZ R202, R179, R32 ;  /* 0x00000020b3ca1220 */ /* 0x000fc60000410000 */
[----:B------:R-:W-:Y:S01]  /*4090*/  PRMT R177, R177, 0x5410, R178 ;  /* 0x00005410b1b17816 */ /* 0x000fe200000000b2 */
[----:B---3--:R-:W-:Y:S01]  /*40a0*/  @P1 FMUL.FTZ R217, R204, R205 ;  /* 0x000000cdccd91220 */ /* 0x008fe20000410000 */
[----:B------:R-:W-:Y:S02]  /*40b0*/  CS2R R204, SRZ ;  /* 0x0000000000cc7805 */ /* 0x000fe4000001ff00 */
[----:B------:R-:W-:Y:S01]  /*40c0*/  F2FP.BF16.F32.PACK_AB R179, RZ, R202 ;  /* 0x000000caffb3723e */ /* 0x000fe200000010ff */
[----:B------:R-:W-:Y:S01]  /*40d0*/  @P1 FMUL.FTZ R204, R217, R34 ;  /* 0x00000022d9cc1220 */ /* 0x000fe20000410000 */
[----:B----4-:R-:W-:-:S04]  /*40e0*/  @P1 FMUL.FTZ R211, R176, R211 ;  /* 0x000000d3b0d31220 */ /* 0x010fc80000410000 */
[----:B------:R-:W-:Y:S01]  /*40f0*/  F2FP.BF16.F32.PACK_AB R212, RZ, R204 ;  /* 0x000000ccffd4723e */ /* 0x000fe200000010ff */
[----:B------:R-:W-:Y:S01]  /*4100*/  @P1 FMUL.FTZ R205, R211, R36 ;  /* 0x00000024d3cd1220 */ /* 0x000fe20000410000 */
[----:B------:R-:W-:-:S04]  /*4110*/  F2FP.BF16.F32.PACK_AB R211, RZ, R203 ;  /* 0x000000cbffd3723e */ /* 0x000fc800000010ff */
[----:B------:R-:W-:Y:S02]  /*4120*/  F2FP.BF16.F32.PACK_AB R176, RZ, R205 ;  /* 0x000000cdffb0723e */ /* 0x000fe400000010ff */
[----:B------:R-:W-:Y:S02]  /*4130*/  PRMT R178, R179, 0x5410, R211 ;  /* 0x00005410b3b27816 */ /* 0x000fe400000000d3 */
[----:B------:R-:W-:Y:S02]  /*4140*/  PRMT R179, R212, 0x5410, R214 ;  /* 0x00005410d4b37816 */ /* 0x000fe400000000d6 */
[----:B------:R-:W-:-:S07]  /*4150*/  PRMT R176, R176, 0x5410, R210 ;  /* 0x00005410b0b07816 */ /* 0x000fce00000000d2 */
.L_x_11124:
[----:B------:R-:W1:Y:S02]  /*4160*/  LDC.64 R210, c[0x0][0x3a8] ;  /* 0x0000ea00ffd27b82 */ /* 0x000e640000000a00 */
[----:B-1----:R-:W-:-:S05]  /*4170*/  IMAD.WIDE.U32 R210, R215, 0x10, R210 ;  /* 0x00000010d7d27825 */ /* 0x002fca00078e00d2 */
[----:B------:R1:W-:Y:S02]  /*4180*/  STG.E.128 desc[UR6][R210.64], R176 ;  /* 0x000000b0d2007986 */ /* 0x0003e4000c101d06 */
.L_x_11122:
[----:B------:R-:W-:Y:S05]  /*4190*/  BSYNC.RECONVERGENT B0 ;  /* 0x0000000000007941 */ /* 0x000fea0003800200 */
.L_x_11121:
[----:B-1234-:R-:W-:Y:S01]  /*41a0*/  FADD.FTZ R176, RZ, R3 ;  /* 0x00000003ffb07221 */ /* 0x01efe20000010000 */
[C---:B------:R-:W-:Y:S01]  /*41b0*/  ISETP.GT.U32.AND P1, PT, R0.reuse, 0x3f, PT ;  /* 0x0000003f0000780c */ /* 0x040fe20003f24070 */
[----:B------:R-:W1:Y:S01]  /*41c0*/  S2R R210, SR_TID.X ;  /* 0x0000000000d27919 */ /* 0x000e620000002100 */
[C---:B------:R-:W-:Y:S01]  /*41d0*/  ISETP.GT.U32.AND P2, PT, R0.reuse, 0x5f, PT ;  /* 0x0000005f0000780c */ /* 0x040fe20003f44070 */
[----:B------:R-:W-:Y:S01]  /*41e0*/  FADD.FTZ R177, R5, R176 ;  /* 0x000000b005b17221 */ /* 0x000fe20000010000 */
[C---:B------:R-:W-:Y:S01]  /*41f0*/  ISETP.GT.U32.AND P3, PT, R0.reuse, 0x7f, PT ;  /* 0x0000007f0000780c */ /* 0x040fe20003f64070 */
[----:B------:R-:W-:Y:S01]  /*4200*/  UMOV UR4, 0xffffffff ;  /* 0xffffffff00047882 */ /* 0x000fe20000000000 */
[----:B------:R-:W-:Y:S01]  /*4210*/  ISETP.GT.U32.AND P4, PT, R0, 0x9f, PT ;  /* 0x0000009f0000780c */ /* 0x000fe20003f84070 */
        /* <DEDUP_REMOVED lines=9> */
[----:B-1----:R-:W-:-:S03]  /*42b0*/  LOP3.LUT P6, RZ, R210, 0x1f, RZ, 0xc0, !PT ;  /* 0x0000001fd2ff7812 */ /* 0x002fc600078cc0ff */
        /* <DEDUP_REMOVED lines=42> */
[----:B------:R-:W1:Y:S02]  /*4560*/  SHFL.BFLY PT, R177, R176, 0x1, 0x1f ;  /* 0x0c201f00b0b17f89 */ /* 0x000e6400000e0000 */
[----:B-1----:R-:W-:-:S05]  /*4570*/  FADD.FTZ R177, R176, R177 ;  /* 0x000000b1b0b17221 */ /* 0x002fca0000010000 */
[----:B------:R-:W1:Y:S02]  /*4580*/  SHFL.BFLY PT, R178, R177, 0x2, 0x1f ;  /* 0x0c401f00b1b27f89 */ /* 0x000e6400000e0000 */
[----:B-1----:R-:W-:-:S05]  /*4590*/  FADD.FTZ R178, R177, R178 ;  /* 0x000000b2b1b27221 */ /* 0x002fca0000010000 */
[----:B------:R-:W1:Y:S02]  /*45a0*/  SHFL.BFLY PT, R179, R178, 0x4, 0x1f ;  /* 0x0c801f00b2b37f89 */ /* 0x000e6400000e0000 */
[----:B-1----:R-:W-:-:S05]  /*45b0*/  FADD.FTZ R179, R178, R179 ;  /* 0x000000b3b2b37221 */ /* 0x002fca0000010000 */
[----:B------:R-:W1:Y:S02]  /*45c0*/  SHFL.BFLY PT, R212, R179, 0x8, 0x1f ;  /* 0x0d001f00b3d47f89 */ /* 0x000e6400000e0000 */
[----:B-1----:R-:W-:Y:S02]  /*45d0*/  FADD.FTZ R214, R179, R212 ;  /* 0x000000d4b3d67221 */ /* 0x002fe40000010000 */
[----:B------:R-:W1:Y:S03]  /*45e0*/  LDC R212, c[0x0][0x400] ;  /* 0x00010000ffd47b82 */ /* 0x000e660000000800 */
[----:B------:R-:W2:Y:S02]  /*45f0*/  SHFL.BFLY PT, R211, R214, 0x10, 0x1f ;  /* 0x0e001f00d6d37f89 */ /* 0x000ea400000e0000 */
[----:B--2---:R-:W-:-:S04]  /*4600*/  FADD.FTZ R211, R214, R211 ;  /* 0x000000d3d6d37221 */ /* 0x004fc80000010000 */
        /* <DEDUP_REMOVED lines=107> */
.L_x_11150:
[----:B------:R-:W-:Y:S01]  /*4cc0*/  LOP3.LUT P1, RZ, R210, 0x1f, RZ, 0xc0, !PT ;  /* 0x0000001fd2ff7812 */ /* 0x000fe2000782c0ff */
[----:B--2---:R-:W-:Y:S01]  /*4cd0*/  FADD.FTZ R217, R214, R215 ;  /* 0x000000d7d6d97221 */ /* 0x004fe20000010000 */
[----:B-1----:R-:W-:Y:S01]  /*4ce0*/  FMUL.FTZ R214, R211, R211 ;  /* 0x000000d3d3d67220 */ /* 0x002fe20000410000 */
        /* <DEDUP_REMOVED lines=23> */
[----:B------:R-:W1:Y:S01]  /*4e60*/  LDC.64 R210, c[0x0][0x428] ;  /* 0x00010a00ffd27b82 */ /* 0x000e620000000a00 */
        /* <DEDUP_REMOVED lines=31> */
.L_x_11129:
[----:B------:R-:W-:Y:S05]  /*5060*/  BSYNC.RECONVERGENT B1 ;  /* 0x0000000000017941 */ /* 0x000fea0003800200 */
.L_x_11128:
[----:B------:R-:W-:Y:S01]  /*5070*/  LOP3.LUT P0, RZ, R208, 0x10, RZ, 0xc0, !PT ;  /* 0x00000010d0ff7812 */ /* 0x000fe2000780c0ff */
[----:B------:R-:W-:-:S12]  /*5080*/  BSSY.RECONVERGENT B1, `(.L_x_11130) ;  /* 0x0000022000017945 */ /* 0x000fd80003800200 */
[----:B------:R-:W-:Y:S05]  /*5090*/  @!P0 BRA `(.L_x_11131) ;  /* 0x0000000000808947 */ /* 0x000fea0003800000 */
[----:B-1----:R-:W1:Y:S01]  /*50a0*/  LDC.64 R210, c[0x0][0x428] ;  /* 0x00010a00ffd27b82 */ /* 0x002e620000000a00 */
        /* <DEDUP_REMOVED lines=31> */
.L_x_11131:
[----:B------:R-:W-:Y:S05]  /*52a0*/  BSYNC.RECONVERGENT B1 ;  /* 0x0000000000017941 */ /* 0x000fea0003800200 */
.L_x_11130:
[----:B------:R-:W-:Y:S01]  /*52b0*/  LOP3.LUT P0, RZ, R208, 0x8, RZ, 0xc0, !PT ;  /* 0x00000008d0ff7812 */ /* 0x000fe2000780c0ff */
[----:B------:R-:W-:-:S12]  /*52c0*/  BSSY.RECONVERGENT B1, `(.L_x_11132) ;  /* 0x0000022000017945 */ /* 0x000fd80003800200 */
[----:B------:R-:W-:Y:S05]  /*52d0*/  @!P0 BRA `(.L_x_11133) ;  /* 0x0000000000808947 */ /* 0x000fea0003800000 */
[----:B-12---:R-:W1:Y:S01]  /*52e0*/  LDC.64 R210, c[0x0][0x428] ;  /* 0x00010a00ffd27b82 */ /* 0x006e620000000a00 */
        /* <DEDUP_REMOVED lines=31> */
.L_x_11133:
[----:B------:R-:W-:Y:S05]  /*54e0*/  BSYNC.RECONVERGENT B1 ;  /* 0x0000000000017941 */ /* 0x000fea0003800200 */
.L_x_11132:
[----:B------:R-:W-:Y:S01]  /*54f0*/  LOP3.LUT P0, RZ, R208, 0x4, RZ, 0xc0, !PT ;  /* 0x00000004d0ff7812 */ /* 0x000fe2000780c0ff */
[----:B------:R-:W-:-:S12]  /*5500*/  BSSY.RECONVERGENT B1, `(.L_x_11134) ;  /* 0x0000022000017945 */ /* 0x000fd80003800200 */
[----:B------:R-:W-:Y:S05]  /*5510*/  @!P0 BRA `(.L_x_11135) ;  /* 0x0000000000808947 */ /* 0x000fea0003800000 */
[----:B-123--:R-:W1:Y:S01]  /*5520*/  LDC.64 R210, c[0x0][0x428] ;  /* 0x00010a00ffd27b82 */ /* 0x00ee620000000a00 */
        /* <DEDUP_REMOVED lines=31> */
.L_x_11135:
[----:B------:R-:W-:Y:S05]  /*5720*/  BSYNC.RECONVERGENT B1 ;  /* 0x0000000000017941 */ /* 0x000fea0003800200 */
.L_x_11134:
[----:B------:R-:W-:Y:S01]  /*5730*/  LOP3.LUT P0, RZ, R208, 0x2, RZ, 0xc0, !PT ;  /* 0x00000002d0ff7812 */ /* 0x000fe2000780c0ff */
[----:B------:R-:W-:-:S12]  /*5740*/  BSSY.RECONVERGENT B1, `(.L_x_11136) ;  /* 0x0000022000017945 */ /* 0x000fd80003800200 */
[----:B------:R-:W-:Y:S05]  /*5750*/  @!P0 BRA `(.L_x_11137) ;  /* 0x0000000000808947 */ /* 0x000fea0003800000 */
[----:B-1234-:R-:W1:Y:S01]  /*5760*/  LDC.64 R210, c[0x0][0x428] ;  /* 0x00010a00ffd27b82 */ /* 0x01ee620000000a00 */
        /* <DEDUP_REMOVED lines=31> */
.L_x_11137:
[----:B------:R-:W-:Y:S05]  /*5960*/  BSYNC.RECONVERGENT B1 ;  /* 0x0000000000017941 */ /* 0x000fea0003800200 */
.L_x_11136:
[----:B------:R-:W-:-:S13]  /*5970*/  LOP3.LUT P0, RZ, R208, 0x1, RZ, 0xc0, !PT ;  /* 0x00000001d0ff7812 */ /* 0x000fda000780c0ff */
        /* <DEDUP_REMOVED lines=30> */
[----:B------:R-:W-:-:S05]  /*5b60*/  F2FP.BF16.F32.PACK_AB R176, R209, R176 ;  /* 0x000000b0d1b0723e */ /* 0x000fca00000010ff */
[----:B------:R1:W-:Y:S02]  /*5b70*/  STG.E.128 desc[UR6][R210.64], R176 ;  /* 0x000000b0d2007986 */ /* 0x0003e4000c101d06 */
.L_x_11127:
[----:B------:R-:W-:Y:S05]  /*5b80*/  BSYNC.RECONVERGENT B0 ;  /* 0x0000000000007941 */ /* 0x000fea0003800200 */
.L_x_11126:
[----:B-1234-:R-:W1:Y:S02]  /*5b90*/  LDC.64 R176, c[0x0][0x380] ;  /* 0x0000e000ffb07b82 */ /* 0x01ee640000000a00 */
[----:B-1----:R-:W-:-:S04]  /*5ba0*/  LEA R2, R176, R2, 0x2 ;  /* 0x00000002b0027211 */ /* 0x002fc800078e10ff */
[----:B------:R-:W-:-:S13]  /*5bb0*/  ISETP.GE.AND P0, PT, R2, R177, PT ;  /* 0x000000b10200720c */ /* 0x000fda0003f06270 */
[----:B------:R-:W-:Y:S05]  /*5bc0*/  @!P0 BRA `(.L_x_11138) ;  /* 0xffffffb000148947 */ /* 0x000fea000383ffff */
[----:B------:R-:W-:Y:S05]  /*5bd0*/  EXIT ;  /* 0x000000000000794d */ /* 0x000fea0003800000 */
.L_x_11125:
        /* <DEDUP_REMOVED lines=8> */
.L_x_11140:
[----:B------:R-:W-:Y:S05]  /*5c60*/  BSYNC B0 ;  /* 0x0000000000007941 */ /* 0x000fea0003800000 */
.L_x_11139:
        /* <DEDUP_REMOVED lines=9> */
.L_x_11141:
[----:B------:R-:W-:Y:S01]  /*5d00*/  HFMA2 R218, -RZ, RZ, 0, 2.384185791015625e-07 ;  /* 0x00000004ffda7431 */ /* 0x000fe200000001ff */
[----:B------:R-:W-:-:S05]  /*5d10*/  MOV R178, R215 ;  /* 0x000000d700b27202 */ /* 0x000fca0000000f00 */
[----:B------:R-:W-:-:S05]  /*5d20*/  FADD.FTZ R178, R177, R178 ;  /* 0x000000b2b1b27221 */ /* 0x000fca0000010000 */
[----:B------:R-:W-:-:S07]  /*5d30*/  MOV R217, R178 ;  /* 0x000000b200d97202 */ /* 0x000fce0000000f00 */
[----:B------:R-:W-:Y:S05]  /*5d40*/  WARPSYNC.COLLECTIVE R216, `(.L_x_11142) ;  /* 0x00000000d8087348 */ /* 0x000fea0003c00000 */
[----:B------:R0:W1:Y:S02]  /*5d50*/  SHFL.BFLY P6, R215, R217, R218, R219 ;  /* 0x0c0000dad9d77389 */ /* 0x00006400000c00db */
[----:B01----:R-:W-:Y:S05]  /*5d60*/  ENDCOLLECTIVE ;  /* 0x000000000000791b */ /* 0x003fea0003800000 */
.L_x_11142:
[----:B------:R-:W-:Y:S01]  /*5d70*/  HFMA2 R218, -RZ, RZ, 0, 4.76837158203125e-07 ;  /* 0x00000008ffda7431 */ /* 0x000fe200000001ff */
[----:B------:R-:W-:-:S05]  /*5d80*/  MOV R179, R215 ;  /* 0x000000d700b37202 */ /* 0x000fca0000000f00 */
[----:B------:R-:W-:-:S05]  /*5d90*/  FADD.FTZ R179, R178, R179 ;  /* 0x000000b3b2b37221 */ /* 0x000fca0000010000 */
[----:B------:R-:W-:-:S07]  /*5da0*/  MOV R217, R179 ;  /* 0x000000b300d97202 */ /* 0x000fce0000000f00 */
[----:B------:R-:W-:Y:S05]  /*5db0*/  WARPSYNC.COLLECTIVE R216, `(.L_x_11143) ;  /* 0x00000000d8087348 */ /* 0x000fea0003c00000 */
[----:B------:R0:W1:Y:S02]  /*5dc0*/  SHFL.BFLY P6, R215, R217, R218, R219 ;  /* 0x0c0000dad9d77389 */ /* 0x00006400000c00db */
[----:B01----:R-:W-:Y:S05]  /*5dd0*/  ENDCOLLECTIVE ;  /* 0x000000000000791b */ /* 0x003fea0003800000 */
.L_x_11143:
        /* <DEDUP_REMOVED lines=8> */
.L_x_11144:
[----:B------:R-:W-:Y:S01]  /*5e60*/  HFMA2 R218, -RZ, RZ, 0, 5.9604644775390625e-08 ;  /* 0x00000001ffda7431 */ /* 0x000fe200000001ff */
[----:B------:R-:W-:-:S05]  /*5e70*/  MOV R211, R215 ;  /* 0x000000d700d37202 */ /* 0x000fca0000000f00 */
        /* <DEDUP_REMOVED lines=103> */
.L_x_11145:
[----:B------:R-:W-:Y:S01]  /*64f0*/  HFMA2 R218, -RZ, RZ, 0, 1.1920928955078125e-07 ;  /* 0x00000002ffda7431 */ /* 0x000fe200000001ff */
[----:B------:R-:W-:-:S05]  /*6500*/  MOV R177, R215 ;  /* 0x000000d700b17202 */ /* 0x000fca0000000f00 */
[----:B------:R-:W-:-:S05]  /*6510*/  FADD.FTZ R177, R176, R177 ;  /* 0x000000b1b0b17221 */ /* 0x000fca0000010000 */
[----:B------:R-:W-:-:S07]  /*6520*/  MOV R217, R177 ;  /* 0x000000b100d97202 */ /* 0x000fce0000000f00 */
[----:B------:R-:W-:Y:S05]  /*6530*/  WARPSYNC.COLLECTIVE R216, `(.L_x_11146) ;  /* 0x00000000d8087348 */ /* 0x000fea0003c00000 */
[----:B------:R0:W1:Y:S02]  /*6540*/  SHFL.BFLY P6, R215, R217, R218, R219 ;  /* 0x0c0000dad9d77389 */ /* 0x00006400000c00db */
[----:B01----:R-:W-:Y:S05]  /*6550*/  ENDCOLLECTIVE ;  /* 0x000000000000791b */ /* 0x003fea0003800000 */
.L_x_11146:
[----:B------:R-:W-:Y:S01]  /*6560*/  HFMA2 R218, -RZ, RZ, 0, 2.384185791015625e-07 ;  /* 0x00000004ffda7431 */ /* 0x000fe200000001ff */
[----:B------:R-:W-:-:S05]  /*6570*/  MOV R178, R215 ;  /* 0x000000d700b27202 */ /* 0x000fca0000000f00 */
[----:B------:R-:W-:-:S05]  /*6580*/  FADD.FTZ R178, R177, R178 ;  /* 0x000000b2b1b27221 */ /* 0x000fca0000010000 */
[----:B------:R-:W-:-:S07]  /*6590*/  MOV R217, R178 ;  /* 0x000000b200d97202 */ /* 0x000fce0000000f00 */
[----:B------:R-:W-:Y:S05]  /*65a0*/  WARPSYNC.COLLECTIVE R216, `(.L_x_11147) ;  /* 0x00000000d8087348 */ /* 0x000fea0003c00000 */
[----:B------:R0:W1:Y:S02]  /*65b0*/  SHFL.BFLY P6, R215, R217, R218, R219 ;  /* 0x0c0000dad9d77389 */ /* 0x00006400000c00db */
[----:B01----:R-:W-:Y:S05]  /*65c0*/  ENDCOLLECTIVE ;  /* 0x000000000000791b */ /* 0x003fea0003800000 */
.L_x_11147:
[----:B------:R-:W-:Y:S01]  /*65d0*/  HFMA2 R218, -RZ, RZ, 0, 4.76837158203125e-07 ;  /* 0x00000008ffda7431 */ /* 0x000fe200000001ff */
[----:B------:R-:W-:-:S05]  /*65e0*/  MOV R179, R215 ;  /* 0x000000d700b37202 */ /* 0x000fca0000000f00 */
[----:B------:R-:W-:-:S05]  /*65f0*/  FADD.FTZ R179, R178, R179 ;  /* 0x000000b3b2b37221 */ /* 0x000fca0000010000 */
[----:B------:R-:W-:-:S07]  /*6600*/  MOV R217, R179 ;  /* 0x000000b300d97202 */ /* 0x000fce0000000f00 */
[----:B------:R-:W-:Y:S05]  /*6610*/  WARPSYNC.COLLECTIVE R216, `(.L_x_11148) ;  /* 0x00000000d8087348 */ /* 0x000fea0003c00000 */
[----:B------:R0:W1:Y:S02]  /*6620*/  SHFL.BFLY P6, R215, R217, R218, R219 ;  /* 0x0c0000dad9d77389 */ /* 0x00006400000c00db */
[----:B01----:R-:W-:Y:S05]  /*6630*/  ENDCOLLECTIVE ;  /* 0x000000000000791b */ /* 0x003fea0003800000 */
.L_x_11148:
[----:B------:R-:W-:Y:S01]  /*6640*/  HFMA2 R218, -RZ, RZ, 0, 9.5367431640625e-07 ;  /* 0x00000010ffda7431 */ /* 0x000fe200000001ff */
[----:B------:R-:W-:-:S05]  /*6650*/  MOV R214, R215 ;  /* 0x000000d700d67202 */ /* 0x000fca0000000f00 */
[----:B------:R-:W-:-:S05]  /*6660*/  FADD.FTZ R214, R179, R214 ;  /* 0x000000d6b3d67221 */ /* 0x000fca0000010000 */
[----:B------:R-:W-:-:S07]  /*6670*/  MOV R217, R214 ;  /* 0x000000d600d97202 */ /* 0x000fce0000000f00 */
[----:B------:R-:W-:Y:S05]  /*6680*/  WARPSYNC.COLLECTIVE R216, `(.L_x_11149) ;  /* 0x00000000d8087348 */ /* 0x000fea0003c00000 */
[----:B------:R0:W1:Y:S02]  /*6690*/  SHFL.BFLY P6, R215, R217, R218, R219 ;  /* 0x0c0000dad9d77389 */ /* 0x00006400000c00db */
[----:B01----:R-:W-:Y:S05]  /*66a0*/  ENDCOLLECTIVE ;  /* 0x000000000000791b */ /* 0x003fea0003800000 */
.L_x_11149:
[----:B------:R-:W-:Y:S05]  /*66b0*/  BRA `(.L_x_11150) ;  /* 0xffffffe400807947 */ /* 0x000fea000383ffff */
.L_x_11151:
        /* <DEDUP_REMOVED lines=12> */
.L_x_54366:


//--------------------- .text._ZN10layer_norm13ln_fwd_kernelINS_13Kernel_traitsIf13__nv_bfloat16S2_S2_fjLj1536ELj1ELj4ELj1ELj16ENS_18Kernel_traits_baseILj1536EfS2_S2_S2_fjLj128EEEEELb0ELb1ELb1ELb1EEEvNS_9FwdParamsE --------------------------
	.section	.text._ZN10layer_norm13ln_fwd_kernelINS_13Kernel_traitsIf13__nv_bfloat16S2_S2_fjLj1536ELj1ELj4ELj1ELj16ENS_18Kernel_traits_baseILj1536EfS2_S2_S2_fjLj128EEEEELb0ELb1ELb1ELb1EEEvNS_9FwdParamsE,"ax",@progbits
	.align	128
        .global         _ZN10layer_norm13ln_fwd_kernelINS_13Kernel_traitsIf13__nv_bfloat16S2_S2_fjLj1536ELj1ELj4ELj1ELj16ENS_18Kernel_traits_baseILj1536EfS2_S2_S2_fjLj128EEEEELb0ELb1ELb1ELb1EEEvNS_9FwdParamsE
        .type           _ZN10layer_norm13ln_fwd_kernelINS_13Kernel_traitsIf13__nv_bfloat16S2_S2_fjLj1536ELj1ELj4ELj1ELj16ENS_18Kernel_traits_baseILj1536EfS2_S2_S2_fjLj128EEEEELb0ELb1ELb1ELb1EEEvNS_9FwdParamsE,@function
        .size           _ZN10layer_norm13ln_fwd_kernelINS_13Kernel_traitsIf13__nv_bfloat16S2_S2_fjLj1536ELj1ELj4ELj1ELj16ENS_18Kernel_traits_baseILj1536EfS2_S2_S2_fjLj128EEEEELb0ELb1ELb1ELb1EEEvNS_9FwdParamsE,(.L_x_54367 - _ZN10layer_norm13ln_fwd_kernelINS_13Kernel_traitsIf13__nv_bfloat16S2_S2_fjLj1536ELj1ELj4ELj1ELj16ENS_18Kernel_traits_baseILj1536EfS2_S2_S2_fjLj128EEEEELb0ELb1ELb1ELb1EEEvNS_9FwdParamsE)
        .other          _ZN10layer_norm13ln_fwd_kernelINS_13Kernel_traitsIf13__nv_bfloat16S2_S2_fjLj1536ELj1ELj4ELj1ELj16ENS_18Kernel_traits_baseILj1536EfS2_S2_S2_fjLj128EEEEELb0ELb1ELb1ELb1EEEvNS_9FwdParamsE,@"STO_CUDA_ENTRY STV_DEFAULT"
_ZN10layer_norm13ln_fwd_kernelINS_13Kernel_traitsIf13__nv_bfloat16S2_S2_fjLj1536ELj1ELj4ELj1ELj16ENS_18Kernel_traits_baseILj1536EfS2_S2_S2_fjLj128EEEEELb0ELb1ELb1ELb1EEEvNS_9FwdParamsE:
.text._ZN10layer_norm13ln_fwd_kernelINS_13Kernel_traitsIf13__nv_bfloat16S2_S2_fjLj1536ELj1ELj4ELj1ELj16ENS_18Kernel_traits_baseILj1536EfS2_S2_S2_fjLj128EEEEELb0ELb1ELb1ELb1EEEvNS_9FwdParamsE:
        /* <DEDUP_REMOVED lines=55> */
.L_x_11152:
        /* <DEDUP_REMOVED lines=52> */
.L_x_11153:
[----:B------:R-:W1:Y:S01]  /*06b0*/  LDCU UR4, c[0x0][0x384] ;  /* 0x00007080ff0477ac */ /* 0x000e620008000800 */
[----:B------:R-:W2:Y:S01]  /*06c0*/  LDCU.U8 UR5, c[0x0][0x410] ;  /* 0x00008200ff0577ac */ /* 0x000ea20008000000 */
[----:B------:R-:W3:Y:S01]  /*06d0*/  LDCU UR10, c[0x0][0x448] ;  /* 0x00008900ff0a77ac */ /* 0x000ee20008000800 */
[----:B------:R-:W4:Y:S01]  /*06e0*/  LDCU.64 UR8, c[0x0][0x3a0] ;  /* 0x00007400ff0877ac */ /* 0x000f220008000a00 */
[----:B-1----:R-:W-:-:S13]  /*06f0*/  ISETP.GE.AND P0, PT, R167, UR4, PT ;  /* 0x00000004a7007c0c */ /* 0x002fda000bf06270 */
[----:B--234-:R-:W-:Y:S05]  /*0700*/  @P0 EXIT ;  /* 0x000000000000094d */ /* 0x01cfea0003800000 */
.L_x_11169:
[----:B0-----:R-:W0:Y:S08]  /*0710*/  LDC.64 R2, c[0x0][0x3f0] ;  /* 0x0000fc00ff027b82 */ /* 0x001e300000000a00 */
[----:B------:R-:W1:Y:S08]  /*0720*/  LDC R168, c[0x0][0x388] ;  /* 0x0000e200ffa87b82 */ /* 0x000e700000000800 */
[----:B------:R-:W2:Y:S01]  /*0730*/  LDC.64 R156, c[0x0][0x3f8] ;  /* 0x0000fe00ff9c7b82 */ /* 0x000ea20000000a00 */
[----:B0-----:R-:W-:-:S05]  /*0740*/  IMAD.WIDE R2, R167, 0x4, R2 ;  /* 0x00000004a7027825 */ /* 0x001fca00078e0202 */
[----:B------:R-:W3:Y:S01]  /*0750*/  LDG.E R0, desc[UR6][R2.64] ;  /* 0x0000000602007981 */ /* 0x000ee2000c1e1900 */
[----:B-1----:R-:W-:-:S05]  /*0760*/  IMAD R160, R167, R168, RZ ;  /* 0x000000a8a7a07224 */ /* 0x002fca00078e02ff */
[----:B------:R-:W-:-:S04]  /*0770*/  SHF.R.S32.HI R161, RZ, 0x1f, R160 ;  /* 0x0000001fffa17819 */ /* 0x000fc800000114a0 */
[----:B------:R-:W-:Y:S01]  /*0780*/  LEA.HI R161, R161, R160, RZ, 0x3 ;  /* 0x000000a0a1a17211 */ /* 0x000fe200078f18ff */
[----:B------:R-:W-:-:S03]  /*0790*/  HFMA2 R160, -RZ, RZ, 0, 0 ;  /* 0x00000000ffa07431 */ /* 0x000fc600000001ff */
[----:B------:R-:W-:Y:S02]  /*07a0*/  LEA.HI.SX32 R161, R161, R166, 0x1d ;  /* 0x000000a6a1a17211 */ /* 0x000fe400078feaff */
[----:B---3--:R-:W-:-:S13]  /*07b0*/  ISETP.GE.AND P1, PT, R0, 0x1, PT ;  /* 0x000000010000780c */ /* 0x008fda0003f26270 */
[----:B------:R-:W0:Y:S01]  /*07c0*/  @P1 S2R R162, SR_TID.X ;  /* 0x0000000000a21919 */ /* 0x000e220000002100 */
[----:B------:R-:W1:Y:S01]  /*07d0*/  @P1 LDC.64 R158, c[0x0][0x390] ;  /* 0x0000e400ff9e1b82 */ /* 0x000e620000000a00 */
[----:B------:R-:W-:-:S05]  /*07e0*/  @P1 IADD3 R163, PT, PT, R0, -0x1, RZ ;  /* 0xffffffff00a31810 */ /* 0x000fca0007ffe0ff */
[----:B------:R-:W-:-:S05]  /*07f0*/  @P1 IMAD R163, R163, R168, RZ ;  /* 0x000000a8a3a31224 */ /* 0x000fca00078e02ff */
[----:B------:R-:W-:-:S04]  /*0800*/  @P1 SHF.R.S32.HI R2, RZ, 0x1f, R163 ;  /* 0x0000001fff021819 */ /* 0x000fc800000114a3 */
[----:B------:R-:W-:Y:S01]  /*0810*/  @P1 LEA.HI R163, R2, R163, RZ, 0x3 ;  /* 0x000000a302a31211 */ /* 0x000fe200078f18ff */
[----:B--2---:R-:W-:-:S05]  /*0820*/  IMAD.WIDE R2, R167, 0x4, R156 ;  /* 0x00000004a7027825 */ /* 0x004fca00078e029c */
[----:B-----5:R2:W5:Y:S01]  /*0830*/  LDG.E R169, desc[UR6][R2.64] ;  /* 0x0000000602a97981 */ /* 0x020562000c1e1900 */
[----:B0-----:R-:W-:-:S04]  /*0840*/  @P1 LOP3.LUT R166, R162, 0x1f, RZ, 0xc0, !PT ;  /* 0x0000001fa2a61812 */ /* 0x001fc800078ec0ff */
[----:B------:R-:W-:-:S05]  /*0850*/  @P1 LEA.HI.SX32 R160, R163, R166, 0x1d ;  /* 0x000000a6a3a01211 */ /* 0x000fca00078feaff */
[----:B-1----:R-:W-:-:S05]  /*0860*/  @P1 IMAD.WIDE.U32 R156, R160, 0x10, R158 ;  /* 0x00000010a09c1825 */ /* 0x002fca00078e009e */
[----:B------:R2:W5:Y:S01]  /*0870*/  @P1 LDG.E.128 R8, desc[UR6][R156.64] ;  /* 0x000000069c081981 */ /* 0x000562000c1e1d00 */
[----:B------:R-:W-:-:S04]  /*0880*/  ISETP.NE.U32.AND P0, PT, RZ, UR8, PT ;  /* 0x00000008ff007c0c */ /* 0x000fc8000bf05070 */
[----:B------:R-:W-:-:S13]  /*0890*/  ISETP.NE.AND.EX P0, PT, RZ, UR9, PT, P0 ;  /* 0x00000009ff007c0c */ /* 0x000fda000bf05300 */
[----:B--2---:R-:W-:Y:S05]  /*08a0*/  @!P0 BRA `(.L_x_11154) ;  /* 0x0000000400348947 */ /* 0x004fea0003800000 */
        /* <DEDUP_REMOVED lines=17> */
[----:B------:R-:W-:-:S06]  /*09c0*/  @P2 SHF.L.U32 R158, R11, 0x10, RZ ;  /* 0x000000100b9e2819 */ /* 0x000fcc00000006ff */
[----:B------:R-:W3:Y:S08]  /*09d0*/  @P2 LDC R174, c[0x0][0x40c] ;  /* 0x00010300ffae2b82 */ /* 0x000ef00000000800 */
[----:B------:R-:W3:Y:S01]  /*09e0*/  @P2 LDC R179, c[0x0][0x40c] ;  /* 0x00010300ffb32b82 */ /* 0x000ee20000000800 */
[C---:B--2---:R-:W-:Y:S02]  /*09f0*/  @P2 PRMT R2, R4.reuse, 0x7632, R2 ;  /* 0x0000763204022816 */ /* 0x044fe40000000002 */
[----:B------:R-:W-:-:S02]  /*0a00*/  @P2 SHF.L.U32 R162, R4, 0x10, RZ ;  /* 0x0000001004a22819 */ /* 0x000fc400000006ff */
[----:B------:R-:W-:Y:S02]  /*0a10*/  @P2 SHF.L.U32 R157, R2, 0x10, RZ ;  /* 0x00000010029d2819 */ /* 0x000fe400000006ff */
[----:B------:R-:W-:Y:S02]  /*0a20*/  @P2 PRMT R2, R9, 0x7632, R2 ;  /* 0x0000763209022816 */ /* 0x000fe40000000002 */
[C---:B------:R-:W-:Y:S01]  /*0a30*/  @!P2 SHF.L.U32 R170, R4.reuse, 0x10, RZ ;  /* 0x0000001004aaa819 */ /* 0x040fe200000006ff */
[----:B------:R-:W-:Y:S01]  /*0a40*/  @P2 FFMA.FTZ R170, R3, R56, R162 ;  /* 0x0000003803aa2223 */ /* 0x000fe200000100a2 */
[----:B------:R-:W-:Y:S02]  /*0a50*/  @!P2 PRMT R172, R4, 0x7632, R172 ;  /* 0x0000763204aca816 */ /* 0x000fe400000000ac */
[----:B------:R-:W-:Y:S02]  /*0a60*/  @P2 SHF.L.U32 R2, R2, 0x10, RZ ;  /* 0x0000001002022819 */ /* 0x000fe400000006ff */
[----:B------:R-:W-:-:S02]  /*0a70*/  @P2 PRMT R3, R5, 0x7632, R3 ;  /* 0x0000763205032816 */ /* 0x000fc40000000003 */
[----:B------:R-:W-:Y:S01]  /*0a80*/  @!P2 SHF.L.U32 R172, R172, 0x10, RZ ;  /* 0x00000010acaca819 */ /* 0x000fe200000006ff */
[----:B------:R-:W-:Y:S01]  /*0a90*/  @P2 FFMA.FTZ R172, R156, R57, R157 ;  /* 0x000000399cac2223 */ /* 0x000fe2000001009d */
[C---:B------:R-:W-:Y:S01]  /*0aa0*/  @P2 SHF.L.U32 R164, R5.reuse, 0x10, RZ ;  /* 0x0000001005a42819 */ /* 0x040fe200000006ff */
[----:B----4-:R-:W-:Y:S01]  /*0ab0*/  @P2 FMUL.FTZ R2, R2, R165 ;  /* 0x000000a502022220 */ /* 0x010fe20000410000 */
[----:B------:R-:W-:Y:S02]  /*0ac0*/  @!P2 PRMT R173, R5, 0x7632, R173 ;  /* 0x0000763205ada816 */ /* 0x000fe400000000ad */
[----:B------:R-:W-:Y:S02]  /*0ad0*/  @P2 SHF.L.U32 R3, R3, 0x10, RZ ;  /* 0x0000001003032819 */ /* 0x000fe400000006ff */
[C---:B------:R-:W-:Y:S02]  /*0ae0*/  @P2 PRMT R157, R10.reuse, 0x7632, R157 ;  /* 0x000076320a9d2816 */ /* 0x040fe4000000009d */
[----:B------:R-:W-:-:S02]  /*0af0*/  @P2 SHF.L.U32 R156, R10, 0x10, RZ ;  /* 0x000000100a9c2819 */ /* 0x000fc400000006ff */
[----:B------:R-:W-:Y:S02]  /*0b00*/  @P2 PRMT R162, R11, 0x7632, R162 ;  /* 0x000076320ba22816 */ /* 0x000fe400000000a2 */
[----:B------:R-:W-:Y:S01]  /*0b10*/  @!P2 SHF.L.U32 R171, R5, 0x10, RZ ;  /* 0x0000001005aba819 */ /* 0x000fe200000006ff */
[----:B------:R-:W-:Y:S01]  /*0b20*/  @P2 FFMA.FTZ R171, R159, R58, R164 ;  /* 0x0000003a9fab2223 */ /* 0x000fe200000100a4 */
[----:B------:R-:W-:Y:S01]  /*0b30*/  @!P2 SHF.L.U32 R173, R173, 0x10, RZ ;  /* 0x00000010adada819 */ /* 0x000fe200000006ff */
[----:B------:R-:W-:Y:S01]  /*0b40*/  @P2 FFMA.FTZ R173, R2, R59, R3 ;  /* 0x0000003b02ad2223 */ /* 0x000fe20000010003 */
[----:B------:R-:W-:Y:S01]  /*0b50*/  @P2 SHF.L.U32 R157, R157, 0x10, RZ ;  /* 0x000000109d9d2819 */ /* 0x000fe200000006ff */
[----:B0-----:R-:W-:Y:S01]  /*0b60*/  @P2 FMUL.FTZ R3, R156, R175 ;  /* 0x000000af9c032220 */ /* 0x001fe20000410000 */
[----:B-1----:R-:W-:Y:S01]  /*0b70*/  @P2 FMUL.FTZ R159, R158, R177 ;  /* 0x000000b19e9f2220 */ /* 0x002fe20000410000 */
        /* <DEDUP_REMOVED lines=32> */
.L_x_11154:
[----:B------:R-:W0:Y:S01]  /*0d80*/  @P1 LDC R156, c[0x0][0x40c] ;  /* 0x00010300ff9c1b82 */ /* 0x000e220000000800 */
[----:B-----5:R-:W-:Y:S02]  /*0d90*/  @P1 PRMT R3, R9, 0x7632, R3 ;  /* 0x0000763209031816 */ /* 0x020fe40000000003 */
[----:B------:R-:W-:Y:S02]  /*0da0*/  CS2R R172, SRZ ;  /* 0x0000000000ac7805 */ /* 0x000fe4000001ff00 */
[----:B------:R-:W-:Y:S02]  /*0db0*/  @P1 PRMT R2, R8, 0x7632, R2 ;  /* 0x0000763208021816 */ /* 0x000fe40000000002 */
[----:B------:R-:W-:Y:S02]  /*0dc0*/  CS2R R176, SRZ ;  /* 0x0000000000b07805 */ /* 0x000fe4000001ff00 */
[----:B------:R-:W-:Y:S02]  /*0dd0*/  @P1 SHF.L.U32 R3, R3, 0x10, RZ ;  /* 0x0000001003031819 */ /* 0x000fe400000006ff */
[----:B------:R-:W-:Y:S01]  /*0de0*/  @P1 SHF.L.U32 R2, R2, 0x10, RZ ;  /* 0x0000001002021819 */ /* 0x000fe200000006ff */
[----:B------:R-:W1:Y:S01]  /*0df0*/  @P1 LDC R157, c[0x0][0x40c] ;  /* 0x00010300ff9d1b82 */ /* 0x000e620000000800 */
[----:B------:R-:W-:-:S07]  /*0e00*/  @P1 SHF.L.U32 R163, R11, 0x10, RZ ;  /* 0x000000100ba31819 */ /* 0x000fce00000006ff */
[----:B------:R-:W2:Y:S08]  /*0e10*/  @P1 LDC R164, c[0x0][0x40c] ;  /* 0x00010300ffa41b82 */ /* 0x000eb00000000800 */
[----:B------:R-:W3:Y:S01]  /*0e20*/  @P1 LDC R174, c[0x0][0x40c] ;  /* 0x00010300ffae1b82 */ /* 0x000ee20000000800 */
[----:B0-----:R-:W-:Y:S01]  /*0e30*/  @P1 FMUL.FTZ R156, R3, R156 ;  /* 0x0000009c039c1220 */ /* 0x001fe20000410000 */
[----:B------:R-:W-:-:S03]  /*0e40*/  @P1 PRMT R3, R10, 0x7632, R3 ;  /* 0x000076320a031816 */ /* 0x000fc60000000003 */
[----:B------:R-:W-:Y:S01]  /*0e50*/  @P1 FMUL.FTZ R173, R156, R59 ;  /* 0x0000003b9cad1220 */ /* 0x000fe20000410000 */
[----:B------:R-:W-:Y:S02]  /*0e60*/  @P1 SHF.L.U32 R3, R3, 0x10, RZ ;  /* 0x0000001003031819 */ /* 0x000fe400000006ff */
[----:B------:R-:W0:Y:S01]  /*0e70*/  @P1 LDC R162, c[0x0][0x40c] ;  /* 0x00010300ffa21b82 */ /* 0x000e220000000800 */
[----:B-1----:R-:W-:Y:S01]  /*0e80*/  @P1 FMUL.FTZ R2, R2, R157 ;  /* 0x0000009d02021220 */ /* 0x002fe20000410000 */
[----:B------:R-:W-:-:S03]  /*0e90*/  @P1 PRMT R157, R11, 0x7632, R157 ;  /* 0x000076320b9d1816 */ /* 0x000fc6000000009d */
[----:B------:R-:W-:Y:S01]  /*0ea0*/  @P1 FMUL.FTZ R172, R2, R57 ;  /* 0x0000003902ac1220 */ /* 0x000fe20000410000 */
[----:B------:R-:W-:Y:S02]  /*0eb0*/  @P1 SHF.L.U32 R157, R157, 0x10, RZ ;  /* 0x000000109d9d1819 */ /* 0x000fe400000006ff */
[----:B------:R-:W1:Y:S01]  /*0ec0*/  @P1 LDC R158, c[0x0][0x40c] ;  /* 0x00010300ff9e1b82 */ /* 0x000e620000000800 */
[----:B--2---:R-:W-:Y:S01]  /*0ed0*/  @P1 FMUL.FTZ R2, R3, R164 ;  /* 0x000000a403021220 */ /* 0x004fe20000410000 */
[----:B------:R-:W-:-:S03]  /*0ee0*/  @P1 SHF.L.U32 R3, R9, 0x10, RZ ;  /* 0x0000001009031819 */ /* 0x000fc600000006ff */
[----:B------:R-:W-:Y:S01]  /*0ef0*/  @P1 FMUL.FTZ R176, R2, R53 ;  /* 0x0000003502b01220 */ /* 0x000fe20000410000 */
[----:B------:R-:W-:Y:S02]  /*0f00*/  @P1 SHF.L.U32 R2, R8, 0x10, RZ ;  /* 0x0000001008021819 */ /* 0x000fe400000006ff */
[----:B------:R-:W2:Y:S01]  /*0f10*/  @P1 LDC R170, c[0x0][0x40c] ;  /* 0x00010300ffaa1b82 */ /* 0x000ea20000000800 */
[----:B---3--:R-:W-:Y:S01]  /*0f20*/  @P1 FMUL.FTZ R156, R157, R174 ;  /* 0x000000ae9d9c1220 */ /* 0x008fe20000410000 */
[----:B------:R-:W-:Y:S02]  /*0f30*/  @P1 SHF.L.U32 R157, R10, 0x10, RZ ;  /* 0x000000100a9d1819 */ /* 0x000fe400000006ff */
[----:B------:R-:W-:Y:S01]  /*0f40*/  CS2R R174, SRZ ;  /* 0x0000000000ae7805 */ /* 0x000fe2000001ff00 */
[----:B------:R-:W-:-:S03]  /*0f50*/  @P1 FMUL.FTZ R177, R156, R55 ;  /* 0x000000379cb11220 */ /* 0x000fc60000410000 */
[----:B------:R-:W3:Y:S01]  /*0f60*/  @P1 LDC R159, c[0x0][0x40c] ;  /* 0x00010300ff9f1b82 */ /* 0x000ee20000000800 */
[----:B0-----:R-:W-:-:S04]  /*0f70*/  @P1 FMUL.FTZ R157, R157, R162 ;  /* 0x000000a29d9d1220 */ /* 0x001fc80000410000 */
[----:B------:R-:W-:Y:S01]  /*0f80*/  @P1 FMUL.FTZ R174, R157, R52 ;  /* 0x000000349dae1220 */ /* 0x000fe20000410000 */
[----:B-1----:R-:W-:-:S04]  /*0f90*/  @P1 FMUL.FTZ R3, R3, R158 ;  /* 0x0000009e03031220 */ /* 0x002fc80000410000 */
        /* <DEDUP_REMOVED lines=18> */
.L_x_11155:
        /* <DEDUP_REMOVED lines=13> */
[----:B0----5:R-:W-:Y:S02]  /*1190*/  SHF.L.U32 R179, R5, 0x10, RZ ;  /* 0x0000001005b37819 */ /* 0x021fe400000006ff */
[----:B------:R-:W-:Y:S02]  /*11a0*/  SHF.L.U32 R181, R6, 0x10, RZ ;  /* 0x0000001006b57819 */ /* 0x000fe400000006ff */
[----:B------:R-:W-:-:S07]  /*11b0*/  SHF.L.U32 R184, R4, 0x10, RZ ;  /* 0x0000001004b87819 */ /* 0x000fce00000006ff */
[----:B------:R-:W0:Y:S01]  /*11c0*/  @P2 LDC R158, c[0x0][0x40c] ;  /* 0x00010300ff9e2b82 */ /* 0x000e220000000800 */
[----:B------:R-:W-:-:S04]  /*11d0*/  @P2 PRMT R156, R8, 0x7632, R156 ;  /* 0x00007632089c2816 */ /* 0x000fc8000000009c */
[----:B------:R-:W-:Y:S02]  /*11e0*/  @P2 SHF.L.U32 R157, R156, 0x10, RZ ;  /* 0x000000109c9d2819 */ /* 0x000fe400000006ff */
[----:B------:R-:W-:Y:S01]  /*11f0*/  PRMT R156, R4, 0x7632, R156 ;  /* 0x00007632049c7816 */ /* 0x000fe2000000009c */
[----:B------:R-:W1:Y:S03]  /*1200*/  @P2 LDC R163, c[0x0][0x40c] ;  /* 0x00010300ffa32b82 */ /* 0x000e660000000800 */
[----:B------:R-:W-:Y:S02]  /*1210*/  SHF.L.U32 R178, R156, 0x10, RZ ;  /* 0x000000109cb27819 */ /* 0x000fe400000006ff */
[----:B------:R-:W-:-:S03]  /*1220*/  @P2 PRMT R156, R9, 0x7632, R156 ;  /* 0x00007632099c2816 */ /* 0x000fc6000000009c */
[----:B------:R-:W2:Y:S08]  /*1230*/  @P2 LDC R165, c[0x0][0x40c] ;  /* 0x00010300ffa52b82 */ /* 0x000eb00000000800 */
[----:B------:R-:W3:Y:S01]  /*1240*/  @P2 LDC R183, c[0x0][0x40c] ;  /* 0x00010300ffb72b82 */ /* 0x000ee20000000800 */
[----:B0-----:R-:W-:Y:S01]  /*1250*/  @P2 FMUL.FTZ R157, R157, R158 ;  /* 0x0000009e9d9d2220 */ /* 0x001fe20000410000 */
[----:B------:R-:W-:-:S03]  /*1260*/  @P2 SHF.L.U32 R158, R9, 0x10, RZ ;  /* 0x00000010099e2819 */ /* 0x000fc600000006ff */
[----:B------:R-:W-:-:S03]  /*1270*/  @P2 FFMA.FTZ R178, R157, R49, R178 ;  /* 0x000000319db22223 */ /* 0x000fc600000100b2 */
[----:B------:R-:W0:Y:S01]  /*1280*/  @P2 LDC R164, c[0x0][0x40c] ;  /* 0x00010300ffa42b82 */ /* 0x000e220000000800 */
[----:B-1----:R-:W-:Y:S01]  /*1290*/  @P2 FMUL.FTZ R162, R158, R163 ;  /* 0x000000a39ea22220 */ /* 0x002fe20000410000 */
[----:B------:R-:W-:Y:S02]  /*12a0*/  @P2 SHF.L.U32 R158, R156, 0x10, RZ ;  /* 0x000000109c9e2819 */ /* 0x000fe400000006ff */
[----:B------:R-:W-:Y:S01]  /*12b0*/  PRMT R156, R5, 0x7632, R156 ;  /* 0x00007632059c7816 */ /* 0x000fe2000000009c */
[----:B------:R-:W-:Y:S01]  /*12c0*/  @P2 FFMA.FTZ R179, R162, R50, R179 ;  /* 0x00000032a2b32223 */ /* 0x000fe200000100b3 */
[----:B------:R-:W-:Y:S02]  /*12d0*/  @P2 SHF.L.U32 R163, R11, 0x10, RZ ;  /* 0x000000100ba32819 */ /* 0x000fe400000006ff */
[----:B------:R-:W1:Y:S01]  /*12e0*/  @P2 LDC R159, c[0x0][0x40c] ;  /* 0x00010300ff9f2b82 */ /* 0x000e620000000800 */
[----:B--2---:R-:W-:Y:S01]  /*12f0*/  @P2 FMUL.FTZ R157, R158, R165 ;  /* 0x000000a59e9d2220 */ /* 0x004fe20000410000 */
[----:B------:R-:W-:-:S02]  /*1300*/  @P2 SHF.L.U32 R158, R10, 0x10, RZ ;  /* 0x000000100a9e2819 */ /* 0x000fc400000006ff */
[----:B------:R-:W-:Y:S02]  /*1310*/  SHF.L.U32 R180, R156, 0x10, RZ ;  /* 0x000000109cb47819 */ /* 0x000fe400000006ff */
[----:B------:R-:W-:Y:S02]  /*1320*/  @P2 PRMT R156, R10, 0x7632, R156 ;  /* 0x000076320a9c2816 */ /* 0x000fe4000000009c */
[----:B------:R-:W2:Y:S01]  /*1330*/  @P2 LDC R185, c[0x0][0x40c] ;  /* 0x00010300ffb92b82 */ /* 0x000ea20000000800 */
[----:B---3--:R-:W-:Y:S01]  /*1340*/  @P2 FMUL.FTZ R162, R158, R183 ;  /* 0x000000b79ea22220 */ /* 0x008fe20000410000 */
[----:B------:R-:W-:Y:S01]  /*1350*/  @P2 SHF.L.U32 R158, R8, 0x10, RZ ;  /* 0x00000010089e2819 */ /* 0x000fe200000006ff */
[----:B------:R-:W-:Y:S01]  /*1360*/  @P2 FFMA.FTZ R180, R157, R51, R180 ;  /* 0x000000339db42223 */ /* 0x000fe200000100b4 */
[----:B------:R-:W-:Y:S01]  /*1370*/  @P2 SHF.L.U32 R156, R156, 0x10, RZ ;  /* 0x000000109c9c2819 */ /* 0x000fe200000006ff */
[----:B------:R-:W-:Y:S01]  /*1380*/  @P2 FFMA.FTZ R181, R162, R44, R181 ;  /* 0x0000002ca2b52223 */ /* 0x000fe200000100b5 */
[----:B------:R-:W-:-:S02]  /*1390*/  SHF.L.U32 R183, R7, 0x10, RZ ;  /* 0x0000001007b77819 */ /* 0x000fc400000006ff */
[----:B------:R-:W3:Y:S01]  /*13a0*/  @P2 LDC R186, c[0x0][0x40c] ;  /* 0x00010300ffba2b82 */ /* 0x000ee20000000800 */
[----:B0-----:R-:W-:Y:S01]  /*13b0*/  @P2 FMUL.FTZ R164, R163, R164 ;  /* 0x000000a4a3a42220 */ /* 0x001fe20000410000 */
[----:B------:R-:W-:-:S03]  /*13c0*/  F2FP.BF16.F32.PACK_AB R162, RZ, R178 ;  /* 0x000000b2ffa2723e */ /* 0x000fc600000010ff */
[----:B------:R-:W-:Y:S01]  /*13d0*/  @P2 FFMA.FTZ R183, R164, R46, R183 ;  /* 0x0000002ea4b72223 */ /* 0x000fe200000100b7 */
[----:B-1----:R-:W-:Y:S01]  /*13e0*/  @P2 FMUL.FTZ R163, R158, R159 ;  /* 0x0000009f9ea32220 */ /* 0x002fe20000410000 */
[----:B------:R-:W-:Y:S02]  /*13f0*/  @P2 PRMT R159, R11, 0x7632, R159 ;  /* 0x000076320b9f2816 */ /* 0x000fe4000000009f */
[----:B------:R-:W-:Y:S01]  /*1400*/  PRMT R158, R7, 0x7632, R158 ;  /* 0x00007632079e7816 */ /* 0x000fe2000000009e */
[----:B------:R-:W-:Y:S01]  /*1410*/  @P2 FFMA.FTZ R184, R163, R48, R184 ;  /* 0x00000030a3b82223 */ /* 0x000fe200000100b8 */
[----:B------:R-:W-:Y:S02]  /*1420*/  @P2 SHF.L.U32 R159, R159, 0x10, RZ ;  /* 0x000000109f9f2819 */ /* 0x000fe400000006ff */
[----:B------:R-:W-:Y:S01]  /*1430*/  F2FP.BF16.F32.PACK_AB R163, RZ, R181 ;  /* 0x000000b5ffa3723e */ /* 0x000fe200000010ff */
[----:B--2---:R-:W-:Y:S01]  /*1440*/  @P2 FMUL.FTZ R157, R156, R185 ;  /* 0x000000b99c9d2220 */ /* 0x004fe20000410000 */
[----:B------:R-:W-:-:S02]  /*1450*/  PRMT R156, R6, 0x7632, R156 ;  /* 0x00007632069c7816 */ /* 0x000fc4000000009c */
[----:B------:R-:W-:Y:S02]  /*1460*/  SHF.L.U32 R185, R158, 0x10, RZ ;  /* 0x000000109eb97819 */ /* 0x000fe400000006ff */
[----:B------:R-:W-:Y:S02]  /*1470*/  SHF.L.U32 R182, R156, 0x10, RZ ;  /* 0x000000109cb67819 */ /* 0x000fe400000006ff */
[----:B------:R-:W-:Y:S01]  /*1480*/  F2FP.BF16.F32.PACK_AB R158, RZ, R180 ;  /* 0x000000b4ff9e723e */ /* 0x000fe200000010ff */
[----:B---3--:R-:W-:Y:S01]  /*1490*/  @P2 FMUL.FTZ R156, R159, R186 ;  /* 0x000000ba9f9c2220 */ /* 0x008fe20000410000 */
[----:B------:R-:W-:Y:S01]  /*14a0*/  F2FP.BF16.F32.PACK_AB R165, RZ, R183 ;  /* 0x000000b7ffa5723e */ /* 0x000fe200000010ff */
[----:B------:R-:W-:Y:S01]  /*14b0*/  @P2 FFMA.FTZ R182, R157, R45, R182 ;  /* 0x0000002d9db62223 */ /* 0x000fe200000100b6 */
[----:B------:R-:W-:Y:S01]  /*14c0*/  F2FP.BF16.F32.PACK_AB R157, RZ, R179 ;  /* 0x000000b3ff9d723e */ /* 0x000fe200000010ff */
[----:B------:R-:W-:Y:S01]  /*14d0*/  @P2 FFMA.FTZ R185, R156, R47, R185 ;  /* 0x0000002f9cb92223 */ /* 0x000fe200000100b9 */
[----:B------:R-:W-:-:S02]  /*14e0*/  F2FP.BF16.F32.PACK_AB R156, RZ, R184 ;  /* 0x000000b8ff9c723e */ /* 0x000fc400000010ff */
[----:B------:R-:W-:Y:S02]  /*14f0*/  F2FP.BF16.F32.PACK_AB R164, RZ, R182 ;  /* 0x000000b6ffa4723e */ /* 0x000fe400000010ff */
[----:B------:R-:W-:Y:S02]  /*1500*/  F2FP.BF16.F32.PACK_AB R159, RZ, R185 ;  /* 0x000000b9ff9f723e */ /* 0x000fe400000010ff */
[----:B------:R-:W-:Y:S02]  /*1510*/  PRMT R157, R157, 0x5410, R158 ;  /* 0x000054109d9d7816 */ /* 0x000fe4000000009e */
[----:B------:R-:W-:Y:S02]  /*1520*/  PRMT R158, R163, 0x5410, R164 ;  /* 0x00005410a39e7816 */ /* 0x000fe400000000a4 */
[----:B------:R-:W-:Y:S02]  /*1530*/  PRMT R156, R156, 0x5410, R162 ;  /* 0x000054109c9c7816 */ /* 0x000fe400000000a2 */
[----:B------:R-:W-:Y:S01]  /*1540*/  PRMT R159, R165, 0x5410, R159 ;  /* 0x00005410a59f7816 */ /* 0x000fe2000000009f */
[----:B------:R-:W-:Y:S06]  /*1550*/  BRA `(.L_x_11157) ;  /* 0x0000000000d47947 */ /* 0x000fec0003800000 */
.L_x_11156:
[----:B0-----:R-:W0:Y:S01]  /*1560*/  @P1 LDC R158, c[0x0][0x40c] ;  /* 0x00010300ff9e1b82 */ /* 0x001e220000000800 */
[----:B-----5:R-:W-:Y:S02]  /*1570*/  @P1 PRMT R157, R9, 0x7632, R157 ;  /* 0x00007632099d1816 */ /* 0x020fe4000000009d */
[----:B------:R-:W-:Y:S02]  /*1580*/  CS2R R178, SRZ ;  /* 0x0000000000b27805 */ /* 0x000fe4000001ff00 */
[----:B------:R-:W-:Y:S02]  /*1590*/  @P1 PRMT R156, R8, 0x7632, R156 ;  /* 0x00007632089c1816 */ /* 0x000fe4000000009c */
[----:B------:R-:W-:Y:S02]  /*15a0*/  CS2R R180, SRZ ;  /* 0x0000000000b47805 */ /* 0x000fe4000001ff00 */
[----:B------:R-:W-:Y:S02]  /*15b0*/  @P1 SHF.L.U32 R157, R157, 0x10, RZ ;  /* 0x000000109d9d1819 */ /* 0x000fe400000006ff */
[----:B------:R-:W-:Y:S01]  /*15c0*/  @P1 SHF.L.U32 R156, R156, 0x10, RZ ;  /* 0x000000109c9c1819 */ /* 0x000fe200000006ff */
[----:B------:R-:W1:Y:S01]  /*15d0*/  @P1 LDC R159, c[0x0][0x40c] ;  /* 0x00010300ff9f1b82 */ /* 0x000e620000000800 */
[----:B------:R-:W-:-:S02]  /*15e0*/  @P1 SHF.L.U32 R165, R11, 0x10, RZ ;  /* 0x000000100ba51819 */ /* 0x000fc400000006ff */
[----:B------:R-:W-:-:S05]  /*15f0*/  MOV R185, RZ ;  /* 0x000000ff00b97202 */ /* 0x000fca0000000f00 */
        /* <DEDUP_REMOVED lines=13> */
[----:B------:R-:W-:Y:S02]  /*16d0*/  CS2R R182, SRZ ;  /* 0x0000000000b67805 */ /* 0x000fe4000001ff00 */
[----:B------:R-:W-:Y:S01]  /*16e0*/  @P1 SHF.L.U32 R157, R9, 0x10, RZ ;  /* 0x00000010099d1819 */ /* 0x000fe200000006ff */
[----:B------:R-:W-:Y:S01]  /*16f0*/  @P1 FMUL.FTZ R182, R156, R45 ;  /* 0x0000002d9cb61220 */ /* 0x000fe20000410000 */
[----:B------:R-:W-:Y:S02]  /*1700*/  @P1 SHF.L.U32 R156, R8, 0x10, RZ ;  /* 0x00000010089c1819 */ /* 0x000fe400000006ff */
[----:B------:R-:W2:Y:S01]  /*1710*/  @P1 LDC R184, c[0x0][0x40c] ;  /* 0x00010300ffb81b82 */ /* 0x000ea20000000800 */
[----:B---3--:R-:W-:Y:S01]  /*1720*/  @P1 FMUL.FTZ R158, R159, R186 ;  /* 0x000000ba9f9e1220 */ /* 0x008fe20000410000 */
[----:B------:R-:W-:-:S03]  /*1730*/  @P1 SHF.L.U32 R159, R10, 0x10, RZ ;  /* 0x000000100a9f1819 */ /* 0x000fc600000006ff */
[----:B------:R-:W-:Y:S01]  /*1740*/  @P1 FMUL.FTZ R185, R158, R47 ;  /* 0x0000002f9eb91220 */ /* 0x000fe20000410000 */
[----:B------:R-:W-:Y:S02]  /*1750*/  F2FP.BF16.F32.PACK_AB R158, RZ, R180 ;  /* 0x000000b4ff9e723e */ /* 0x000fe400000010ff */
[----:B------:R-:W3:Y:S01]  /*1760*/  @P1 LDC R163, c[0x0][0x40c] ;  /* 0x00010300ffa31b82 */ /* 0x000ee20000000800 */
[----:B0-----:R-:W-:Y:S01]  /*1770*/  @P1 FMUL.FTZ R157, R157, R162 ;  /* 0x000000a29d9d1220 */ /* 0x001fe20000410000 */
[----:B------:R-:W-:-:S03]  /*1780*/  F2FP.BF16.F32.PACK_AB R162, RZ, R178 ;  /* 0x000000b2ffa2723e */ /* 0x000fc600000010ff */
[----:B------:R-:W-:Y:S01]  /*1790*/  @P1 FMUL.FTZ R179, R157, R50 ;  /* 0x000000329db31220 */ /* 0x000fe20000410000 */
[----:B-1----:R-:W-:-:S04]  /*17a0*/  @P1 FMUL.FTZ R159, R159, R164 ;  /* 0x000000a49f9f1220 */ /* 0x002fc80000410000 */
[----:B------:R-:W-:Y:S01]  /*17b0*/  F2FP.BF16.F32.PACK_AB R157, RZ, R179 ;  /* 0x000000b3ff9d723e */ /* 0x000fe200000010ff */
[----:B------:R-:W-:-:S03]  /*17c0*/  @P1 FMUL.FTZ R181, R159, R44 ;  /* 0x0000002c9fb51220 */ /* 0x000fc60000410000 */
[----:B------:R-:W-:Y:S01]  /*17d0*/  PRMT R157, R157, 0x5410, R158 ;  /* 0x000054109d9d7816 */ /* 0x000fe2000000009e */
[----:B--2---:R-:W-:Y:S01]  /*17e0*/  @P1 FMUL.FTZ R165, R165, R184 ;  /* 0x000000b8a5a51220 */ /* 0x004fe20000410000 */
[----:B------:R-:W-:Y:S01]  /*17f0*/  HFMA2 R184, -RZ, RZ, 0, 0 ;  /* 0x00000000ffb87431 */ /* 0x000fe200000001ff */
[----:B------:R-:W-:Y:S02]  /*1800*/  F2FP.BF16.F32.PACK_AB R159, RZ, R181 ;  /* 0x000000b5ff9f723e */ /* 0x000fe400000010ff */
        /* <DEDUP_REMOVED lines=9> */
[----:B------:R-:W-:-:S07]  /*18a0*/  PRMT R156, R156, 0x5410, R162 ;  /* 0x000054109c9c7816 */ /* 0x000fce00000000a2 */
.L_x_11157:
        /* <DEDUP_REMOVED lines=13> */
[----:B-----5:R-:W-:Y:S02]  /*1980*/  SHF.L.U32 R189, R5, 0x10, RZ ;  /* 0x0000001005bd7819 */ /* 0x020fe400000006ff */
[----:B--2---:R-:W-:-:S09]  /*1990*/  SHF.L.U32 R187, R6, 0x10, RZ ;  /* 0x0000001006bb7819 */ /* 0x004fd200000006ff */
        /* <DEDUP_REMOVED lines=11> */
[----:B------:R-:W-:Y:S01]  /*1a50*/  @P2 FFMA.FTZ R186, R157, R41, R186 ;  /* 0x000000299dba2223 */ /* 0x000fe200000100ba */
[----:B------:R-:W-:Y:S02]  /*1a60*/  @P2 SHF.L.U32 R157, R10, 0x10, RZ ;  /* 0x000000100a9d2819 */ /* 0x000fe400000006ff */
[----:B------:R-:W0:Y:S01]  /*1a70*/  @P2 LDC R165, c[0x0][0x40c] ;  /* 0x00010300ffa52b82 */ /* 0x000e220000000800 */
[----:B-1----:R-:W-:Y:S01]  /*1a80*/  @P2 FMUL.FTZ R164, R158, R159 ;  /* 0x0000009f9ea42220 */ /* 0x002fe20000410000 */
[----:B------:R-:W-:Y:S02]  /*1a90*/  @P2 SHF.L.U32 R158, R156, 0x10, RZ ;  /* 0x000000109c9e2819 */ /* 0x000fe400000006ff */
[----:B------:R-:W-:Y:S01]  /*1aa0*/  PRMT R156, R5, 0x7632, R156 ;  /* 0x00007632059c7816 */ /* 0x000fe2000000009c */
[----:B------:R-:W-:Y:S01]  /*1ab0*/  @P2 FFMA.FTZ R189, R164, R42, R189 ;  /* 0x0000002aa4bd2223 */ /* 0x000fe200000100bd */
[----:B------:R-:W-:Y:S02]  /*1ac0*/  @P2 SHF.L.U32 R159, R8, 0x10, RZ ;  /* 0x00000010089f2819 */ /* 0x000fe400000006ff */
[----:B------:R-:W1:Y:S01]  /*1ad0*/  @P2 LDC R190, c[0x0][0x40c] ;  /* 0x00010300ffbe2b82 */ /* 0x000e620000000800 */
[----:B------:R-:W-:Y:S01]  /*1ae0*/  SHF.L.U32 R191, R156, 0x10, RZ ;  /* 0x000000109cbf7819 */ /* 0x000fe200000006ff */
[----:B--2---:R-:W-:Y:S01]  /*1af0*/  @P2 FMUL.FTZ R158, R158, R163 ;  /* 0x000000a39e9e2220 */ /* 0x004fe20000410000 */
[----:B------:R-:W-:-:S02]  /*1b00*/  @P2 PRMT R156, R10, 0x7632, R156 ;  /* 0x000076320a9c2816 */ /* 0x000fc4000000009c */
[----:B------:R-:W-:Y:S01]  /*1b10*/  @P2 SHF.L.U32 R163, R11, 0x10, RZ ;  /* 0x000000100ba32819 */ /* 0x000fe200000006ff */
[----:B------:R-:W-:Y:S01]  /*1b20*/  @P2 FFMA.FTZ R191, R158, R43, R191 ;  /* 0x0000002b9ebf2223 */ /* 0x000fe200000100bf */
[----:B------:R-:W-:Y:S01]  /*1b30*/  @P2 SHF.L.U32 R156, R156, 0x10, RZ ;  /* 0x000000109c9c2819 */ /* 0x000fe200000006ff */
[----:B------:R-:W2:Y:S01]  /*1b40*/  @P2 LDC R162, c[0x0][0x40c] ;  /* 0x00010300ffa22b82 */ /* 0x000ea20000000800 */
[----:B---3--:R-:W-:Y:S01]  /*1b50*/  @P2 FMUL.FTZ R188, R157, R188 ;  /* 0x000000bc9dbc2220 */ /* 0x008fe20000410000 */
[----:B------:R-:W-:-:S03]  /*1b60*/  PRMT R158, R7, 0x7632, R158 ;  /* 0x00007632079e7816 */ /* 0x000fc6000000009e */
[----:B------:R-:W-:Y:S01]  /*1b70*/  @P2 FFMA.FTZ R187, R188, R36, R187 ;  /* 0x00000024bcbb2223 */ /* 0x000fe200000100bb */
[----:B------:R-:W-:Y:S02]  /*1b80*/  SHF.L.U32 R188, R7, 0x10, RZ ;  /* 0x0000001007bc7819 */ /* 0x000fe400000006ff */
[----:B------:R-:W3:Y:S01]  /*1b90*/  @P2 LDC R164, c[0x0][0x40c] ;  /* 0x00010300ffa42b82 */ /* 0x000ee20000000800 */
[----:B0-----:R-:W-:Y:S01]  /*1ba0*/  @P2 FMUL.FTZ R157, R156, R165 ;  /* 0x000000a59c9d2220 */ /* 0x001fe20000410000 */
[----:B------:R-:W-:Y:S02]  /*1bb0*/  PRMT R156, R6, 0x7632, R156 ;  /* 0x00007632069c7816 */ /* 0x000fe4000000009c */
[----:B------:R-:W-:Y:S02]  /*1bc0*/  SHF.L.U32 R193, R158, 0x10, RZ ;  /* 0x000000109ec17819 */ /* 0x000fe400000006ff */
[----:B------:R-:W-:Y:S01]  /*1bd0*/  SHF.L.U32 R192, R156, 0x10, RZ ;  /* 0x000000109cc07819 */ /* 0x000fe200000006ff */
[----:B-1----:R-:W-:Y:S01]  /*1be0*/  @P2 FMUL.FTZ R165, R163, R190 ;  /* 0x000000bea3a52220 */ /* 0x002fe20000410000 */
[----:B------:R-:W-:-:S03]  /*1bf0*/  SHF.L.U32 R190, R4, 0x10, RZ ;  /* 0x0000001004be7819 */ /* 0x000fc600000006ff */
[----:B------:R-:W-:Y:S01]  /*1c00*/  @P2 FFMA.FTZ R192, R157, R37, R192 ;  /* 0x000000259dc02223 */ /* 0x000fe200000100c0 */
[----:B------:R-:W-:Y:S01]  /*1c10*/  @P2 FFMA.FTZ R188, R165, R38, R188 ;  /* 0x00000026a5bc2223 */ /* 0x000fe200000100bc */
[----:B------:R-:W-:Y:S02]  /*1c20*/  F2FP.BF16.F32.PACK_AB R157, RZ, R189 ;  /* 0x000000bdff9d723e */ /* 0x000fe400000010ff */
[----:B------:R-:W-:Y:S01]  /*1c30*/  F2FP.BF16.F32.PACK_AB R158, RZ, R191 ;  /* 0x000000bfff9e723e */ /* 0x000fe200000010ff */
[----:B--2---:R-:W-:Y:S01]  /*1c40*/  @P2 FMUL.FTZ R163, R159, R162 ;  /* 0x000000a29fa32220 */ /* 0x004fe20000410000 */
[----:B------:R-:W-:Y:S02]  /*1c50*/  @P2 PRMT R159, R11, 0x7632, R159 ;  /* 0x000076320b9f2816 */ /* 0x000fe4000000009f */
[----:B------:R-:W-:Y:S01]  /*1c60*/  F2FP.BF16.F32.PACK_AB R162, RZ, R186 ;  /* 0x000000baffa2723e */ /* 0x000fe200000010ff */
[----:B------:R-:W-:Y:S01]  /*1c70*/  @P2 FFMA.FTZ R190, R163, R40, R190 ;  /* 0x00000028a3be2223 */ /* 0x000fe200000100be */
[----:B------:R-:W-:-:S02]  /*1c80*/  @P2 SHF.L.U32 R159, R159, 0x10, RZ ;  /* 0x000000109f9f2819 */ /* 0x000fc400000006ff */
[----:B------:R-:W-:Y:S02]  /*1c90*/  F2FP.BF16.F32.PACK_AB R163, RZ, R187 ;  /* 0x000000bbffa3723e */ /* 0x000fe400000010ff */
[----:B------:R-:W-:Y:S01]  /*1ca0*/  F2FP.BF16.F32.PACK_AB R165, RZ, R188 ;  /* 0x000000bcffa5723e */ /* 0x000fe200000010ff */
[----:B---3--:R-:W-:Y:S01]  /*1cb0*/  @P2 FMUL.FTZ R156, R159, R164 ;  /* 0x000000a49f9c2220 */ /* 0x008fe20000410000 */
[----:B------:R-:W-:Y:S02]  /*1cc0*/  F2FP.BF16.F32.PACK_AB R164, RZ, R192 ;  /* 0x000000c0ffa4723e */ /* 0x000fe400000010ff */
[----:B------:R-:W-:Y:S01]  /*1cd0*/  PRMT R157, R157, 0x5410, R158 ;  /* 0x000054109d9d7816 */ /* 0x000fe2000000009e */
[----:B------:R-:W-:Y:S01]  /*1ce0*/  @P2 FFMA.FTZ R193, R156, R39, R193 ;  /* 0x000000279cc12223 */ /* 0x000fe200000100c1 */
[----:B------:R-:W-:Y:S02]  /*1cf0*/  F2FP.BF16.F32.PACK_AB R156, RZ, R190 ;  /* 0x000000beff9c723e */ /* 0x000fe400000010ff */
[----:B------:R-:W-:-:S02]  /*1d00*/  PRMT R158, R163, 0x5410, R164 ;  /* 0x00005410a39e7816 */ /* 0x000fc400000000a4 */
[----:B------:R-:W-:Y:S02]  /*1d10*/  F2FP.BF16.F32.PACK_AB R159, RZ, R193 ;  /* 0x000000c1ff9f723e */ /* 0x000fe400000010ff */
[----:B------:R-:W-:Y:S02]  /*1d20*/  PRMT R156, R156, 0x5410, R162 ;  /* 0x000054109c9c7816 */ /* 0x000fe400000000a2 */
[----:B------:R-:W-:Y:S01]  /*1d30*/  PRMT R159, R165, 0x5410, R159 ;  /* 0x00005410a59f7816 */ /* 0x000fe2000000009f */
[----:B------:R-:W-:Y:S06]  /*1d40*/  BRA `(.L_x_11159) ;  /* 0x0000000000d47947 */ /* 0x000fec0003800000 */
.L_x_11158:
[----:B--2---:R-:W0:Y:S01]  /*1d50*/  @P1 LDC R158, c[0x0][0x40c] ;  /* 0x00010300ff9e1b82 */ /* 0x004e220000000800 */
[----:B-----5:R-:W-:Y:S02]  /*1d60*/  @P1 PRMT R157, R9, 0x7632, R157 ;  /* 0x00007632099d1816 */ /* 0x020fe4000000009d */
[----:B------:R-:W-:Y:S02]  /*1d70*/  CS2R R186, SRZ ;  /* 0x0000000000ba7805 */ /* 0x000fe4000001ff00 */
[----:B------:R-:W-:Y:S02]  /*1d80*/  @P1 PRMT R156, R8, 0x7632, R156 ;  /* 0x00007632089c1816 */ /* 0x000fe4000000009c */
[----:B------:R-:W-:Y:S02]  /*1d90*/  @P1 SHF.L.U32 R157, R157, 0x10, RZ ;  /* 0x000000109d9d1819 */ /* 0x000fe400000006ff */
[----:B------:R-:W-:Y:S01]  /*1da0*/  @P1 SHF.L.U32 R156, R156, 0x10, RZ ;  /* 0x000000109c9c1819 */ /* 0x000fe200000006ff */
[----:B------:R-:W1:Y:S01]  /*1db0*/  @P1 LDC R159, c[0x0][0x40c] ;  /* 0x00010300ff9f1b82 */ /* 0x000e620000000800 */
[----:B------:R-:W-:-:S02]  /*1dc0*/  MOV R191, RZ ;  /* 0x000000ff00bf7202 */ /* 0x000fc40000000f00 */
[----:B------:R-:W-:-:S05]  /*1dd0*/  @P1 SHF.L.U32 R165, R11, 0x10, RZ ;  /* 0x000000100ba51819 */ /* 0x000fca00000006ff */
        /* <DEDUP_REMOVED lines=13> */
[----:B------:R-:W-:Y:S02]  /*1eb0*/  @P1 SHF.L.U32 R157, R9, 0x10, RZ ;  /* 0x00000010099d1819 */ /* 0x000fe400000006ff */
[----:B------:R-:W-:-:S04]  /*1ec0*/  CS2R R188, SRZ ;  /* 0x0000000000bc7805 */ /* 0x000fc8000001ff00 */
[----:B------:R-:W2:Y:S01]  /*1ed0*/  @P1 LDC R190, c[0x0][0x40c] ;  /* 0x00010300ffbe1b82 */ /* 0x000ea20000000800 */
[----:B---3--:R-:W-:Y:S01]  /*1ee0*/  @P1 FMUL.FTZ R158, R159, R192 ;  /* 0x000000c09f9e1220 */ /* 0x008fe20000410000 */
[----:B------:R-:W-:Y:S02]  /*1ef0*/  CS2R R192, SRZ ;  /* 0x0000000000c07805 */ /* 0x000fe4000001ff00 */
[----:B------:R-:W-:Y:S01]  /*1f00*/  @P1 SHF.L.U32 R159, R10, 0x10, RZ ;  /* 0x000000100a9f1819 */ /* 0x000fe200000006ff */
[----:B------:R-:W-:Y:S01]  /*1f10*/  @P1 FMUL.FTZ R192, R156, R37 ;  /* 0x000000259cc01220 */ /* 0x000fe20000410000 */
[----:B------:R-:W-:Y:S01]  /*1f20*/  @P1 SHF.L.U32 R156, R8, 0x10, RZ ;  /* 0x00000010089c1819 */ /* 0x000fe200000006ff */
[----:B------:R-:W-:Y:S01]  /*1f30*/  @P1 FMUL.FTZ R193, R158, R39 ;  /* 0x000000279ec11220 */ /* 0x000fe20000410000 */
[----:B------:R-:W-:Y:S01]  /*1f40*/  F2FP.BF16.F32.PACK_AB R158, RZ, R191 ;  /* 0x000000bfff9e723e */ /* 0x000fe200000010ff */
        /* <DEDUP_REMOVED lines=21> */
.L_x_11159:
        /* <DEDUP_REMOVED lines=14> */
[----:B------:R-:W-:Y:S02]  /*2180*/  SHF.L.U32 R198, R6, 0x10, RZ ;  /* 0x0000001006c67819 */ /* 0x000fe400000006ff */
[----:B--2---:R-:W-:Y:S02]  /*2190*/  SHF.L.U32 R195, R7, 0x10, RZ ;  /* 0x0000001007c37819 */ /* 0x004fe400000006ff */
[----:B------:R-:W-:-:S05]  /*21a0*/  SHF.L.U32 R206, R4, 0x10, RZ ;  /* 0x0000001004ce7819 */ /* 0x000fca00000006ff */
        /* <DEDUP_REMOVED lines=29> */
[----:B------:R-:W-:-:S02]  /*2380*/  @P2 PRMT R159, R11, 0x7632, R159 ;  /* 0x000076320b9f2816 */ /* 0x000fc4000000009f */
[----:B------:R-:W3:Y:S01]  /*2390*/  @P2 LDC R194, c[0x0][0x40c] ;  /* 0x00010300ffc22b82 */ /* 0x000ee20000000800 */
[----:B0-----:R-:W-:Y:S01]  /*23a0*/  @P2 FMUL.FTZ R158, R156, R163 ;  /* 0x000000a39c9e2220 */ /* 0x001fe20000410000 */
[----:B------:R-:W-:Y:S02]  /*23b0*/  PRMT R156, R6, 0x7632, R156 ;  /* 0x00007632069c7816 */ /* 0x000fe4000000009c */
[----:B------:R-:W-:Y:S02]  /*23c0*/  @P2 SHF.L.U32 R159, R159, 0x10, RZ ;  /* 0x000000109f9f2819 */ /* 0x000fe400000006ff */
[----:B------:R-:W-:Y:S01]  /*23d0*/  SHF.L.U32 R197, R156, 0x10, RZ ;  /* 0x000000109cc57819 */ /* 0x000fe200000006ff */
[----:B-1----:R-:W-:Y:S01]  /*23e0*/  @P2 FMUL.FTZ R163, R157, R162 ;  /* 0x000000a29da32220 */ /* 0x002fe20000410000 */
[----:B------:R-:W-:-:S03]  /*23f0*/  PRMT R157, R7, 0x7632, R157 ;  /* 0x00007632079d7816 */ /* 0x000fc6000000009d */
[----:B------:R-:W-:Y:S01]  /*2400*/  @P2 FFMA.FTZ R197, R158, R29, R197 ;  /* 0x0000001d9ec52223 */ /* 0x000fe200000100c5 */
[----:B------:R-:W-:Y:S01]  /*2410*/  @P2 FFMA.FTZ R206, R163, R32, R206 ;  /* 0x00000020a3ce2223 */ /* 0x000fe200000100ce */
[----:B------:R-:W-:Y:S02]  /*2420*/  SHF.L.U32 R196, R157, 0x10, RZ ;  /* 0x000000109dc47819 */ /* 0x000fe400000006ff */
[----:B------:R-:W-:Y:S01]  /*2430*/  F2FP.BF16.F32.PACK_AB R157, RZ, R202 ;  /* 0x000000caff9d723e */ /* 0x000fe200000010ff */
[----:B--2---:R-:W-:Y:S01]  /*2440*/  @P2 FMUL.FTZ R164, R164, R165 ;  /* 0x000000a5a4a42220 */ /* 0x004fe20000410000 */
[----:B------:R-:W-:Y:S02]  /*2450*/  F2FP.BF16.F32.PACK_AB R158, RZ, R201 ;  /* 0x000000c9ff9e723e */ /* 0x000fe400000010ff */
        /* <DEDUP_REMOVED lines=8> */
[----:B------:R-:W-:Y:S02]  /*24e0*/  PRMT R157, R157, 0x5410, R158 ;  /* 0x000054109d9d7816 */ /* 0x000fe4000000009e */
[----:B------:R-:W-:Y:S02]  /*24f0*/  PRMT R158, R163, 0x5410, R164 ;  /* 0x00005410a39e7816 */ /* 0x000fe400000000a4 */
[----:B------:R-:W-:-:S02]  /*2500*/  F2FP.BF16.F32.PACK_AB R159, RZ, R196 ;  /* 0x000000c4ff9f723e */ /* 0x000fc400000010ff */
[----:B------:R-:W-:Y:S02]  /*2510*/  PRMT R156, R156, 0x5410, R162 ;  /* 0x000054109c9c7816 */ /* 0x000fe400000000a2 */
[----:B------:R-:W-:Y:S01]  /*2520*/  PRMT R159, R165, 0x5410, R159 ;  /* 0x00005410a59f7816 */ /* 0x000fe2000000009f */
[----:B------:R-:W-:Y:S06]  /*2530*/  BRA `(.L_x_11161) ;  /* 0x0000000000dc7947 */ /* 0x000fec0003800000 */
.L_x_11160:
[----:B--2---:R-:W0:Y:S01]  /*2540*/  @P1 LDC R158, c[0x0][0x40c] ;  /* 0x00010300ff9e1b82 */ /* 0x004e220000000800 */
[----:B-----5:R-:W-:Y:S01]  /*2550*/  @P1 PRMT R157, R9, 0x7632, R157 ;  /* 0x00007632099d1816 */ /* 0x020fe2000000009d */
[----:B------:R-:W-:Y:S01]  /*2560*/  HFMA2 R201, -RZ, RZ, 0, 0 ;  /* 0x00000000ffc97431 */ /* 0x000fe200000001ff */
[----:B------:R-:W-:Y:S01]  /*2570*/  @P1 PRMT R156, R8, 0x7632, R156 ;  /* 0x00007632089c1816 */ /* 0x000fe2000000009c */
[----:B------:R-:W-:Y:S01]  /*2580*/  HFMA2 R206, -RZ, RZ, 0, 0 ;  /* 0x00000000ffce7431 */ /* 0x000fe200000001ff */
[----:B------:R-:W-:Y:S02]  /*2590*/  @P1 SHF.L.U32 R157, R157, 0x10, RZ ;  /* 0x000000109d9d1819 */ /* 0x000fe400000006ff */
[----:B------:R-:W-:Y:S01]  /*25a0*/  @P1 SHF.L.U32 R156, R156, 0x10, RZ ;  /* 0x000000109c9c1819 */ /* 0x000fe200000006ff */
[----:B------:R-:W1:Y:S01]  /*25b0*/  @P1 LDC R159, c[0x0][0x40c] ;  /* 0x00010300ff9f1b82 */ /* 0x000e620000000800 */
[----:B------:R-:W-:Y:S02]  /*25c0*/  MOV R209, RZ ;  /* 0x000000ff00d17202 */ /* 0x000fe40000000f00 */
[----:B------:R-:W-:-:S02]  /*25d0*/  @P1 SHF.L.U32 R165, R11, 0x10, RZ ;  /* 0x000000100ba51819 */ /* 0x000fc400000006ff */
[----:B------:R-:W-:Y:S02]  /*25e0*/  MOV R202, RZ ;  /* 0x000000ff00ca7202 */ /* 0x000fe40000000f00 */
[----:B------:R-:W-:Y:S01]  /*25f0*/  MOV R195, RZ ;  /* 0x000000ff00c37202 */ /* 0x000fe20000000f00 */
        /* <DEDUP_REMOVED lines=13> */
[----:B------:R-:W-:-:S06]  /*26d0*/  @P1 SHF.L.U32 R157, R9, 0x10, RZ ;  /* 0x00000010099d1819 */ /* 0x000fcc00000006ff */
        /* <DEDUP_REMOVED lines=13> */
[----:B------:R-:W-:-:S04]  /*27b0*/  F2FP.BF16.F32.PACK_AB R157, RZ, R202 ;  /* 0x000000caff9d723e */ /* 0x000fc800000010ff */
[----:B------:R-:W-:Y:S01]  /*27c0*/  PRMT R157, R157, 0x5410, R158 ;  /* 0x000054109d9d7816 */ /* 0x000fe2000000009e */
[----:B--2---:R-:W-:Y:S01]  /*27d0*/  @P1 FMUL.FTZ R165, R165, R198 ;  /* 0x000000c6a5a51220 */ /* 0x004fe20000410000 */
[----:B------:R-:W-:Y:S02]  /*27e0*/  HFMA2 R198, -RZ, RZ, 0, 0 ;  /* 0x00000000ffc67431 */ /* 0x000fe400000001ff */
[----:B------:R-:W-:Y:S01]  /*27f0*/  @P1 FMUL.FTZ R198, R159, R28 ;  /* 0x0000001c9fc61220 */ /* 0x000fe20000410000 */
[----:B------:R-:W-:Y:S01]  /*2800*/  @P1 FMUL.FTZ R195, R165, R30 ;  /* 0x0000001ea5c31220 */ /* 0x000fe20000410000 */
[----:B------:R-:W-:-:S03]  /*2810*/  F2FP.BF16.F32.PACK_AB R165, RZ, R196 ;  /* 0x000000c4ffa5723e */ /* 0x000fc600000010ff */
[----:B------:R-:W-:Y:S01]  /*2820*/  F2FP.BF16.F32.PACK_AB R159, RZ, R198 ;  /* 0x000000c6ff9f723e */ /* 0x000fe200000010ff */
[----:B---3--:R-:W-:Y:S01]  /*2830*/  @P1 FMUL.FTZ R163, R156, R163 ;  /* 0x000000a39ca31220 */ /* 0x008fe20000410000 */
[----:B------:R-:W-:-:S03]  /*2840*/  F2FP.BF16.F32.PACK_AB R164, RZ, R195 ;  /* 0x000000c3ffa4723e */ /* 0x000fc600000010ff */
[----:B------:R-:W-:Y:S01]  /*2850*/  @P1 FMUL.FTZ R206, R163, R32 ;  /* 0x00000020a3ce1220 */ /* 0x000fe20000410000 */
[----:B------:R-:W-:-:S04]  /*2860*/  F2FP.BF16.F32.PACK_AB R163, RZ, R197 ;  /* 0x000000c5ffa3723e */ /* 0x000fc800000010ff */
[----:B------:R-:W-:Y:S02]  /*2870*/  F2FP.BF16.F32.PACK_AB R156, RZ, R206 ;  /* 0x000000ceff9c723e */ /* 0x000fe400000010ff */
[----:B------:R-:W-:Y:S02]  /*2880*/  PRMT R158, R159, 0x5410, R163 ;  /* 0x000054109f9e7816 */ /* 0x000fe400000000a3 */
[----:B------:R-:W-:Y:S02]  /*2890*/  PRMT R159, R164, 0x5410, R165 ;  /* 0x00005410a49f7816 */ /* 0x000fe400000000a5 */
[----:B------:R-:W-:-:S07]  /*28a0*/  PRMT R156, R156, 0x5410, R162 ;  /* 0x000054109c9c7816 */ /* 0x000fce00000000a2 */
.L_x_11161:
        /* <DEDUP_REMOVED lines=13> */
[----:B--2--5:R-:W-:Y:S02]  /*2980*/  SHF.L.U32 R204, R5, 0x10, RZ ;  /* 0x0000001005cc7819 */ /* 0x024fe400000006ff */
[----:B------:R-:W-:Y:S02]  /*2990*/  SHF.L.U32 R203, R6, 0x10, RZ ;  /* 0x0000001006cb7819 */ /* 0x000fe400000006ff */
[----:B------:R-:W-:Y:S02]  /*29a0*/  SHF.L.U32 R200, R7, 0x10, RZ ;  /* 0x0000001007c87819 */ /* 0x000fe400000006ff */
        /* <DEDUP_REMOVED lines=28> */
[----:B---3--:R-:W-:-:S04]  /*2b70*/  @P2 FMUL.FTZ R158, R158, R163 ;  /* 0x000000a39e9e2220 */ /* 0x008fc80000410000 */
[----:B------:R-:W-:-:S03]  /*2b80*/  @P2 FFMA.FTZ R205, R158, R27, R205 ;  /* 0x0000001b9ecd2223 */ /* 0x000fc600000100cd */
[----:B------:R-:W3:Y:S01]  /*2b90*/  @P2 LDC R210, c[0x0][0x40c] ;  /* 0x00010300ffd22b82 */ /* 0x000ee20000000800 */
[----:B0-----:R-:W-:Y:S01]  /*2ba0*/  @P2 FMUL.FTZ R163, R159, R194 ;  /* 0x000000c29fa32220 */ /* 0x001fe20000410000 */
[----:B------:R-:W-:-:S03]  /*2bb0*/  @P2 PRMT R159, R11, 0x7632, R159 ;  /* 0x000076320b9f2816 */ /* 0x000fc6000000009f */
[----:B------:R-:W-:Y:S01]  /*2bc0*/  @P2 FFMA.FTZ R200, R163, R22, R200 ;  /* 0x00000016a3c82223 */ /* 0x000fe200000100c8 */
[----:B------:R-:W-:Y:S01]  /*2bd0*/  @P2 SHF.L.U32 R159, R159, 0x10, RZ ;  /* 0x000000109f9f2819 */ /* 0x000fe200000006ff */
[----:B-1----:R-:W-:Y:S01]  /*2be0*/  @P2 FMUL.FTZ R158, R156, R165 ;  /* 0x000000a59c9e2220 */ /* 0x002fe20000410000 */
[----:B------:R-:W-:Y:S02]  /*2bf0*/  PRMT R156, R6, 0x7632, R156 ;  /* 0x00007632069c7816 */ /* 0x000fe4000000009c */
[----:B------:R-:W-:Y:S02]  /*2c00*/  F2FP.BF16.F32.PACK_AB R163, RZ, R203 ;  /* 0x000000cbffa3723e */ /* 0x000fe400000010ff */
[----:B------:R-:W-:Y:S02]  /*2c10*/  SHF.L.U32 R199, R156, 0x10, RZ ;  /* 0x000000109cc77819 */ /* 0x000fe400000006ff */
[----:B------:R-:W-:Y:S01]  /*2c20*/  F2FP.BF16.F32.PACK_AB R165, RZ, R200 ;  /* 0x000000c8ffa5723e */ /* 0x000fe200000010ff */
[----:B--2---:R-:W-:Y:S01]  /*2c30*/  @P2 FMUL.FTZ R162, R157, R162 ;  /* 0x000000a29da22220 */ /* 0x004fe20000410000 */
[----:B------:R-:W-:Y:S01]  /*2c40*/  PRMT R157, R7, 0x7632, R157 ;  /* 0x00007632079d7816 */ /* 0x000fe2000000009d */
[----:B------:R-:W-:Y:S01]  /*2c50*/  @P2 FFMA.FTZ R199, R158, R21, R199 ;  /* 0x000000159ec72223 */ /* 0x000fe200000100c7 */
[----:B------:R-:W-:Y:S01]  /*2c60*/  F2FP.BF16.F32.PACK_AB R158, RZ, R205 ;  /* 0x000000cdff9e723e */ /* 0x000fe200000010ff */
[----:B------:R-:W-:Y:S01]  /*2c70*/  @P2 FFMA.FTZ R207, R162, R24, R207 ;  /* 0x00000018a2cf2223 */ /* 0x000fe200000100cf */
[----:B------:R-:W-:-:S02]  /*2c80*/  SHF.L.U32 R194, R157, 0x10, RZ ;  /* 0x000000109dc27819 */ /* 0x000fc400000006ff */
[----:B------:R-:W-:Y:S01]  /*2c90*/  F2FP.BF16.F32.PACK_AB R157, RZ, R204 ;  /* 0x000000ccff9d723e */ /* 0x000fe200000010ff */
[----:B---3--:R-:W-:Y:S01]  /*2ca0*/  @P2 FMUL.FTZ R159, R159, R210 ;  /* 0x000000d29f9f2220 */ /* 0x008fe20000410000 */
[----:B------:R-:W-:Y:S02]  /*2cb0*/  F2FP.BF16.F32.PACK_AB R162, RZ, R208 ;  /* 0x000000d0ffa2723e */ /* 0x000fe400000010ff */
[----:B------:R-:W-:Y:S01]  /*2cc0*/  F2FP.BF16.F32.PACK_AB R164, RZ, R199 ;  /* 0x000000c7ffa4723e */ /* 0x000fe200000010ff */
[----:B------:R-:W-:Y:S01]  /*2cd0*/  @P2 FFMA.FTZ R194, R159, R23, R194 ;  /* 0x000000179fc22223 */ /* 0x000fe200000100c2 */
[----:B------:R-:W-:Y:S02]  /*2ce0*/  F2FP.BF16.F32.PACK_AB R156, RZ, R207 ;  /* 0x000000cfff9c723e */ /* 0x000fe400000010ff */
[----:B------:R-:W-:Y:S02]  /*2cf0*/  PRMT R157, R157, 0x5410, R158 ;  /* 0x000054109d9d7816 */ /* 0x000fe4000000009e */
[----:B------:R-:W-:-:S02]  /*2d00*/  F2FP.BF16.F32.PACK_AB R159, RZ, R194 ;  /* 0x000000c2ff9f723e */ /* 0x000fc400000010ff */
[----:B------:R-:W-:Y:S02]  /*2d10*/  PRMT R158, R163, 0x5410, R164 ;  /* 0x00005410a39e7816 */ /* 0x000fe400000000a4 */
[----:B------:R-:W-:Y:S02]  /*2d20*/  PRMT R156, R156, 0x5410, R162 ;  /* 0x000054109c9c7816 */ /* 0x000fe400000000a2 */
[----:B------:R-:W-:Y:S01]  /*2d30*/  PRMT R159, R165, 0x5410, R159 ;  /* 0x00005410a59f7816 */ /* 0x000fe2000000009f */
[----:B------:R-:W-:Y:S06]  /*2d40*/  BRA `(.L_x_11163) ;  /* 0x0000000000e07947 */ /* 0x000fec0003800000 */
.L_x_11162:
[----:B--2---:R-:W0:Y:S01]  /*2d50*/  @P1 LDC R158, c[0x0][0x40c] ;  /* 0x00010300ff9e1b82 */ /* 0x004e220000000800 */
[----:B-----5:R-:W-:Y:S01]  /*2d60*/  @P1 PRMT R157, R9, 0x7632, R157 ;  /* 0x00007632099d1816 */ /* 0x020fe2000000009d */
[----:B------:R-:W-:Y:S01]  /*2d70*/  HFMA2 R205, -RZ, RZ, 0, 0 ;  /* 0x00000000ffcd7431 */ /* 0x000fe200000001ff */
[----:B------:R-:W-:Y:S01]  /*2d80*/  @P1 PRMT R156, R8, 0x7632, R156 ;  /* 0x00007632089c1816 */ /* 0x000fe2000000009c */
[----:B------:R-:W-:Y:S01]  /*2d90*/  HFMA2 R203, -RZ, RZ, 0, 0 ;  /* 0x00000000ffcb7431 */ /* 0x000fe200000001ff */
[----:B------:R-:W-:Y:S01]  /*2da0*/  @P1 SHF.L.U32 R157, R157, 0x10, RZ ;  /* 0x000000109d9d1819 */ /* 0x000fe200000006ff */
[----:B------:R-:W-:Y:S01]  /*2db0*/  HFMA2 R207, -RZ, RZ, 0, 0 ;  /* 0x00000000ffcf7431 */ /* 0x000fe200000001ff */
[----:B------:R-:W-:Y:S01]  /*2dc0*/  @P1 SHF.L.U32 R156, R156, 0x10, RZ ;  /* 0x000000109c9c1819 */ /* 0x000fe200000006ff */
[----:B------:R-:W1:Y:S01]  /*2dd0*/  @P1 LDC R159, c[0x0][0x40c] ;  /* 0x00010300ff9f1b82 */ /* 0x000e620000000800 */
[----:B------:R-:W-:Y:S02]  /*2de0*/  MOV R208, RZ ;  /* 0x000000ff00d07202 */ /* 0x000fe40000000f00 */
[----:B------:R-:W-:-:S02]  /*2df0*/  MOV R199, RZ ;  /* 0x000000ff00c77202 */ /* 0x000fc40000000f00 */
[----:B------:R-:W-:-:S03]  /*2e00*/  @P1 SHF.L.U32 R165, R11, 0x10, RZ ;  /* 0x000000100ba51819 */ /* 0x000fc600000006ff */
        /* <DEDUP_REMOVED lines=13> */
[----:B------:R-:W-:Y:S01]  /*2ee0*/  @P1 SHF.L.U32 R157, R9, 0x10, RZ ;  /* 0x00000010099d1819 */ /* 0x000fe200000006ff */
[----:B------:R-:W-:Y:S02]  /*2ef0*/  HFMA2 R194, -RZ, RZ, 0, 0 ;  /* 0x00000000ffc27431 */ /* 0x000fe400000001ff */
[----:B------:R-:W-:Y:S01]  /*2f00*/  @P1 FMUL.FTZ R199, R156, R21 ;  /* 0x000000159cc71220 */ /* 0x000fe20000410000 */
[----:B------:R-:W-:Y:S02]  /*2f10*/  @P1 SHF.L.U32 R156, R8, 0x10, RZ ;  /* 0x00000010089c1819 */ /* 0x000fe400000006ff */
[----:B------:R-:W2:Y:S01]  /*2f20*/  @P1 LDC R200, c[0x0][0x40c] ;  /* 0x00010300ffc81b82 */ /* 0x000ea20000000800 */
[----:B---3--:R-:W-:Y:S01]  /*2f30*/  @P1 FMUL.FTZ R158, R159, R204 ;  /* 0x000000cc9f9e1220 */ /* 0x008fe20000410000 */
[----:B------:R-:W-:-:S02]  /*2f40*/  @P1 SHF.L.U32 R159, R10, 0x10, RZ ;  /* 0x000000100a9f1819 */ /* 0x000fc400000006ff */
[----:B------:R-:W-:Y:S01]  /*2f50*/  MOV R204, RZ ;  /* 0x000000ff00cc7202 */ /* 0x000fe20000000f00 */
        /* <DEDUP_REMOVED lines=11> */
[----:B------:R-:W-:Y:S02]  /*3010*/  MOV R200, RZ ;  /* 0x000000ff00c87202 */ /* 0x000fe40000000f00 */
        /* <DEDUP_REMOVED lines=11> */
.L_x_11163:
        /* <DEDUP_REMOVED lines=14> */
[----:B--2---:R-:W-:Y:S02]  /*31b0*/  SHF.L.U32 R165, R6, 0x10, RZ ;  /* 0x0000001006a57819 */ /* 0x004fe400000006ff */
[----:B------:R-:W-:-:S07]  /*31c0*/  SHF.L.U32 R162, R7, 0x10, RZ ;  /* 0x0000001007a27819 */ /* 0x000fce00000006ff */
[----:B------:R-:W0:Y:S01]  /*31d0*/  @P0 LDC R157, c[0x0][0x40c] ;  /* 0x00010300ff9d0b82 */ /* 0x000e220000000800 */
[----:B------:R-:W-:Y:S02]  /*31e0*/  @P0 PRMT R0, R8, 0x7632, R0 ;  /* 0x0000763208000816 */ /* 0x000fe40000000000 */
[----:B------:R-:W-:Y:S02]  /*31f0*/  @P0 SHF.L.U32 R160, R11, 0x10, RZ ;  /* 0x000000100ba00819 */ /* 0x000fe400000006ff */
[----:B------:R-:W-:Y:S02]  /*3200*/  @P0 SHF.L.U32 R156, R0, 0x10, RZ ;  /* 0x00000010009c0819 */ /* 0x000fe400000006ff */
[----:B------:R-:W-:Y:S01]  /*3210*/  PRMT R0, R4, 0x7632, R0 ;  /* 0x0000763204007816 */ /* 0x000fe20000000000 */
[----:B------:R-:W1:Y:S03]  /*3220*/  @P0 LDC R161, c[0x0][0x40c] ;  /* 0x00010300ffa10b82 */ /* 0x000e660000000800 */
[----:B------:R-:W-:-:S02]  /*3230*/  SHF.L.U32 R212, R0, 0x10, RZ ;  /* 0x0000001000d47819 */ /* 0x000fc400000006ff */
        /* <DEDUP_REMOVED lines=10> */
[----:B------:R-:W-:-:S03]  /*32e0*/  @P0 FFMA.FTZ R211, R158, R18, R211 ;  /* 0x000000129ed30223 */ /* 0x000fc600000100d3 */
[----:B------:R-:W1:Y:S01]  /*32f0*/  @P0 LDC R217, c[0x0][0x40c] ;  /* 0x00010300ffd90b82 */ /* 0x000e620000000800 */
[----:B--2---:R-:W-:Y:S01]  /*3300*/  @P0 FMUL.FTZ R157, R156, R163 ;  /* 0x000000a39c9d0220 */ /* 0x004fe20000410000 */
[----:B------:R-:W-:Y:S02]  /*3310*/  @P0 SHF.L.U32 R156, R10, 0x10, RZ ;  /* 0x000000100a9c0819 */ /* 0x000fe400000006ff */
        /* <DEDUP_REMOVED lines=11> */
[----:B------:R-:W-:Y:S02]  /*33d0*/  @P0 SHF.L.U32 R158, R158, 0x10, RZ ;  /* 0x000000109e9e0819 */ /* 0x000fe400000006ff */
[----:B------:R-:W-:Y:S01]  /*33e0*/  SHF.L.U32 R213, R4, 0x10, RZ ;  /* 0x0000001004d57819 */ /* 0x000fe200000006ff */
[----:B------:R-:W-:Y:S01]  /*33f0*/  @P0 FFMA.FTZ R162, R219, R14, R162 ;  /* 0x0000000edba20223 */ /* 0x000fe200000100a2 */
[----:B-1----:R-:W-:Y:S01]  /*3400*/  @P0 FMUL.FTZ R157, R0, R217 ;  /* 0x000000d9009d0220 */ /* 0x002fe20000410000 */
[----:B------:R-:W-:-:S03]  /*3410*/  PRMT R0, R6, 0x7632, R0 ;  /* 0x0000763206007816 */ /* 0x000fc60000000000 */
        /* <DEDUP_REMOVED lines=21> */
.L_x_11164:
[----:B--2---:R-:W0:Y:S01]  /*3570*/  @P1 LDC R159, c[0x0][0x40c] ;  /* 0x00010300ff9f1b82 */ /* 0x004e220000000800 */
[----:B-----5:R-:W-:Y:S02]  /*3580*/  @P1 PRMT R156, R9, 0x7632, R156 ;  /* 0x00007632099c1816 */ /* 0x020fe4000000009c */
[----:B------:R-:W-:Y:S02]  /*3590*/  CS2R R212, SRZ ;  /* 0x0000000000d47805 */ /* 0x000fe4000001ff00 */
[----:B------:R-:W-:Y:S02]  /*35a0*/  @P1 PRMT R0, R8, 0x7632, R0 ;  /* 0x0000763208001816 */ /* 0x000fe40000000000 */
[----:B------:R-:W-:Y:S02]  /*35b0*/  CS2R R210, SRZ ;  /* 0x0000000000d27805 */ /* 0x000fe4000001ff00 */
[----:B------:R-:W-:Y:S02]  /*35c0*/  @P1 SHF.L.U32 R156, R156, 0x10, RZ ;  /* 0x000000109c9c1819 */ /* 0x000fe400000006ff */
[----:B------:R-:W-:Y:S01]  /*35d0*/  @P1 SHF.L.U32 R0, R0, 0x10, RZ ;  /* 0x0000001000001819 */ /* 0x000fe200000006ff */
[----:B------:R-:W1:Y:S01]  /*35e0*/  @P1 LDC R157, c[0x0][0x40c] ;  /* 0x00010300ff9d1b82 */ /* 0x000e620000000800 */
[----:B------:R-:W-:-:S02]  /*35f0*/  @P1 PRMT R158, R11, 0x7632, R158 ;  /* 0x000076320b9e1816 */ /* 0x000fc4000000009e */
[----:B------:R-:W-:Y:S02]  /*3600*/  MOV R164, RZ ;  /* 0x000000ff00a47202 */ /* 0x000fe40000000f00 */
[----:B------:R-:W-:-:S03]  /*3610*/  @P1 SHF.L.U32 R158, R158, 0x10, RZ ;  /* 0x000000109e9e1819 */ /* 0x000fc600000006ff */
[----:B------:R-:W2:Y:S08]  /*3620*/  @P1 LDC R162, c[0x0][0x40c] ;  /* 0x00010300ffa21b82 */ /* 0x000eb00000000800 */
[----:B------:R-:W3:Y:S01]  /*3630*/  @P1 LDC R163, c[0x0][0x40c] ;  /* 0x00010300ffa31b82 */ /* 0x000ee20000000800 */
[----:B0-----:R-:W-:-:S04]  /*3640*/  @P1 FMUL.FTZ R156, R156, R159 ;  /* 0x0000009f9c9c1220 */ /* 0x001fc80000410000 */
[----:B------:R-:W-:Y:S01]  /*3650*/  @P1 FMUL.FTZ R210, R156, R19 ;  /* 0x000000139cd21220 */ /* 0x000fe20000410000 */
[----:B------:R-:W-:Y:S02]  /*3660*/  @P1 SHF.L.U32 R156, R9, 0x10, RZ ;  /* 0x00000010099c1819 */ /* 0x000fe400000006ff */
[----:B------:R-:W0:Y:S01]  /*3670*/  @P1 LDC R160, c[0x0][0x40c] ;  /* 0x00010300ffa01b82 */ /* 0x000e220000000800 */
[----:B-1----:R-:W-:Y:S01]  /*3680*/  @P1 FMUL.FTZ R0, R0, R157 ;  /* 0x0000009d00001220 */ /* 0x002fe20000410000 */
[----:B------:R-:W-:-:S03]  /*3690*/  @P1 PRMT R157, R10, 0x7632, R157 ;  /* 0x000076320a9d1816 */ /* 0x000fc6000000009d */
[----:B------:R-:W-:Y:S01]  /*36a0*/  @P1 FMUL.FTZ R212, R0, R17 ;  /* 0x0000001100d41220 */ /* 0x000fe20000410000 */
[----:B------:R-:W-:Y:S02]  /*36b0*/  @P1 SHF.L.U32 R157, R157, 0x10, RZ ;  /* 0x000000109d9d1819 */ /* 0x000fe400000006ff */
[----:B------:R-:W1:Y:S03]  /*36c0*/  @P1 LDC R161, c[0x0][0x40c] ;  /* 0x00010300ffa11b82 */ /* 0x000e660000000800 */
[----:B--2---:R-:W-:Y:S01]  /*36d0*/  @P1 FMUL.FTZ R0, R157, R162 ;  /* 0x000000a29d001220 */ /* 0x004fe20000410000 */
[----:B------:R-:W-:Y:S02]  /*36e0*/  @P1 SHF.L.U32 R157, R10, 0x10, RZ ;  /* 0x000000100a9d1819 */ /* 0x000fe400000006ff */
[----:B------:R-:W-:Y:S01]  /*36f0*/  @P1 SHF.L.U32 R162, R11, 0x10, RZ ;  /* 0x000000100ba21819 */ /* 0x000fe200000006ff */
[----:B------:R-:W-:Y:S01]  /*3700*/  @P1 FMUL.FTZ R164, R0, R13 ;  /* 0x0000000d00a41220 */ /* 0x000fe20000410000 */
[----:B------:R-:W2:Y:S01]  /*3710*/  @P1 LDC R165, c[0x0][0x40c] ;  /* 0x00010300ffa51b82 */ /* 0x000ea20000000800 */
[----:B------:R-:W-:Y:S01]  /*3720*/  @P1 SHF.L.U32 R0, R8, 0x10, RZ ;  /* 0x0000001008001819 */ /* 0x000fe200000006ff */
[----:B---3--:R-:W-:-:S04]  /*3730*/  @P1 FMUL.FTZ R163, R156, R163 ;  /* 0x000000a39ca31220 */ /* 0x008fc80000410000 */
[----:B------:R-:W-:Y:S02]  /*3740*/  @P1 FMUL.FTZ R211, R163, R18 ;  /* 0x00000012a3d31220 */ /* 0x000fe40000410000 */
[----:B------:R-:W3:Y:S01]  /*3750*/  @P1 LDC R159, c[0x0][0x40c] ;  /* 0x00010300ff9f1b82 */ /* 0x000ee20000000800 */
[----:B0-----:R-:W-:Y:S01]  /*3760*/  @P1 FMUL.FTZ R157, R157, R160 ;  /* 0x000000a09d9d1220 */ /* 0x001fe20000410000 */
[----:B------:R-:W-:Y:S01]  /*3770*/  F2FP.BF16.F32.PACK_AB R160, RZ, R164 ;  /* 0x000000a4ffa0723e */ /* 0x000fe200000010ff */
[----:B-1----:R-:W-:Y:S01]  /*3780*/  @P1 FMUL.FTZ R158, R158, R161 ;  /* 0x000000a19e9e1220 */ /* 0x002fe20000410000 */
[----:B------:R-:W-:-:S03]  /*3790*/  HFMA2 R161, -RZ, RZ, 0, 0 ;  /* 0x00000000ffa17431 */ /* 0x000fc600000001ff */
[----:B------:R-:W-:Y:S01]  /*37a0*/  @P1 FMUL.FTZ R161, R158, R15 ;  /* 0x0000000f9ea11220 */ /* 0x000fe20000410000 */
[----:B------:R-:W-:Y:S01]  /*37b0*/  F2FP.BF16.F32.PACK_AB R158, RZ, R210 ;  /* 0x000000d2ff9e723e */ /* 0x000fe200000010ff */
[----:B--2---:R-:W-:Y:S01]  /*37c0*/  @P1 FMUL.FTZ R217, R162, R165 ;  /* 0x000000a5a2d91220 */ /* 0x004fe20000410000 */
[----:B------:R-:W-:Y:S01]  /*37d0*/  MOV R165, RZ ;  /* 0x000000ff00a57202 */ /* 0x000fe20000000f00 */
[----:B------:R-:W-:Y:S02]  /*37e0*/  HFMA2 R162, -RZ, RZ, 0, 0 ;  /* 0x00000000ffa27431 */ /* 0x000fe400000001ff */
        /* <DEDUP_REMOVED lines=9> */
[----:B------:R-:W-:Y:S02]  /*3880*/  PRMT R157, R157, 0x5410, R158 ;  /* 0x000054109d9d7816 */ /* 0x000fe4000000009e */
[----:B------:R-:W-:Y:S02]  /*3890*/  F2FP.BF16.F32.PACK_AB R156, RZ, R213 ;  /* 0x000000d5ff9c723e */ /* 0x000fe400000010ff */
[----:B------:R-:W-:Y:S02]  /*38a0*/  PRMT R158, R159, 0x5410, R160 ;  /* 0x000054109f9e7816 */ /* 0x000fe400000000a0 */
[----:B------:R-:W-:-:S02]  /*38b0*/  PRMT R159, R163, 0x5410, R214 ;  /* 0x00005410a39f7816 */ /* 0x000fc400000000d6 */
[----:B------:R-:W-:-:S07]  /*38c0*/  PRMT R156, R156, 0x5410, R0 ;  /* 0x000054109c9c7816 */ /* 0x000fce0000000000 */
.L_x_11165:
        /* <DEDUP_REMOVED lines=171> */
.L_x_11181:
        /* <DEDUP_REMOVED lines=17> */
[----:B------:R-:W-:-:S03]  /*4490*/  IADD3 R169, PT, PT, R169, -0x1, RZ ;  /* 0xffffffffa9a97810 */ /* 0x000fc60007ffe0ff */
[C---:B------:R-:W-:Y:S01]  /*44a0*/  FADD.FTZ R2, -R159.reuse, R170 ;  /* 0x000000aa9f027221 */ /* 0x040fe20000010100 */
[----:B------:R-:W-:Y:S01]  /*44b0*/  FADD.FTZ R158, -R159, R171 ;  /* 0x000000ab9f9e7221 */ /* 0x000fe20000010100 */
        /* <DEDUP_REMOVED lines=51> */
[----:B------:R-:W-:Y:S01]  /*47f0*/  FMUL.FTZ R165, R163, R248 ;  /* 0x000000f8a3a57220 */ /* 0x000fe20000410000 */
[----:B------:R-:W-:Y:S01]  /*4800*/  SHF.R.S32.HI R3, RZ, 0x1f, R0 ;  /* 0x0000001fff037819 */ /* 0x000fe20000011400 */
[----:B------:R-:W-:Y:S01]  /*4810*/  FFMA.FTZ R156, R157, R152, R104 ;  /* 0x000000989d9c7223 */ /* 0x000fe20000010068 */
[----:B------:R-:W-:Y:S01]  /*4820*/  FFMA.FTZ R157, R159, R154, R106 ;  /* 0x0000009a9f9d7223 */ /* 0x000fe2000001006a */
[----:B------:R-:W-:Y:S01]  /*4830*/  FFMA.FTZ R158, R161, R148, R100 ;  /* 0x00000094a19e7223 */ /* 0x000fe20000010064 */
[----:B------:R-:W-:Y:S01]  /*4840*/  FFMA.FTZ R159, R165, R150, R102 ;  /* 0x00000096a59f7223 */ /* 0x000fe20000010066 */
[----:B------:R-:W-:Y:S01]  /*4850*/  FFMA.FTZ R165, R2, R153, R105 ;  /* 0x0000009902a57223 */ /* 0x000fe20000010069 */
[----:B------:R-:W-:Y:S01]  /*4860*/  LEA.HI R161, R3, R0, RZ, 0x3 ;  /* 0x0000000003a17211 */ /* 0x000fe200078f18ff */
[C---:B------:R-:W-:Y:S01]  /*4870*/  FMUL.FTZ R166, R163.reuse, R166 ;  /* 0x000000a6a3a67220 */ /* 0x040fe20000410000 */
[----:B------:R-:W0:Y:S01]  /*4880*/  LDC.64 R2, c[0x0][0x428] ;  /* 0x00010a00ff027b82 */ /* 0x000e220000000a00 */
[C---:B------:R-:W-:Y:S01]  /*4890*/  FMUL.FTZ R246, R163.reuse, R246 ;  /* 0x000000f6a3f67220 */ /* 0x040fe20000410000 */
[----:B------:R-:W-:Y:S01]  /*48a0*/  FMUL.FTZ R250, R163, R250 ;  /* 0x000000faa3fa7220 */ /* 0x000fe20000410000 */
[----:B------:R-:W-:Y:S01]  /*48b0*/  FFMA.FTZ R166, R166, R155, R107 ;  /* 0x0000009ba6a67223 */ /* 0x000fe2000001006b */
[----:B------:R-:W-:Y:S01]  /*48c0*/  F2FP.BF16.F32.PACK_AB R156, R165, R156 ;  /* 0x0000009ca59c723e */ /* 0x000fe200000010ff */
[----:B------:R-:W-:Y:S01]  /*48d0*/  FFMA.FTZ R169, R246, R149, R101 ;  /* 0x00000095f6a97223 */ /* 0x000fe20000010065 */
[----:B------:R-:W-:Y:S01]  /*48e0*/  FFMA.FTZ R250, R250, R151, R103 ;  /* 0x00000097fafa7223 */ /* 0x000fe20000010067 */
[C---:B------:R-:W-:Y:S01]  /*48f0*/  FMUL.FTZ R0, R163.reuse, R178 ;  /* 0x000000b2a3007220 */ /* 0x040fe20000410000 */
[----:B------:R-:W-:Y:S01]  /*4900*/  F2FP.BF16.F32.PACK_AB R157, R166, R157 ;  /* 0x0000009da69d723e */ /* 0x000fe200000010ff */
[C---:B------:R-:W-:Y:S01]  /*4910*/  FMUL.FTZ R179, R163.reuse, R190 ;  /* 0x000000bea3b37220 */ /* 0x040fe20000410000 */
[----:B------:R-:W-:Y:S01]  /*4920*/  LOP3.LUT R166, R160, 0x1f, RZ, 0xc0, !PT ;  /* 0x0000001fa0a67812 */ /* 0x000fe200078ec0ff */
[C---:B------:R-:W-:Y:S01]  /*4930*/  FMUL.FTZ R218, R163.reuse, R218 ;  /* 0x000000daa3da7220 */ /* 0x040fe20000410000 */
[----:B------:R-:W-:Y:S01]  /*4940*/  F2FP.BF16.F32.PACK_AB R159, R250, R159 ;  /* 0x0000009ffa9f723e */ /* 0x000fe200000010ff */
[----:B------:R-:W-:Y:S01]  /*4950*/  FMUL.FTZ R195, R163, R198 ;  /* 0x000000c6a3c37220 */ /* 0x000fe20000410000 */
[----:B------:R-:W-:Y:S01]  /*4960*/  LEA.HI.SX32 R165, R161, R166, 0x1d ;  /* 0x000000a6a1a57211 */ /* 0x000fe200078feaff */
[----:B------:R-:W-:Y:S01]  /*4970*/  FMUL.FTZ R188, R163, R188 ;  /* 0x000000bca3bc7220 */ /* 0x000fe20000410000 */
[----:B------:R-:W-:Y:S01]  /*4980*/  F2FP.BF16.F32.PACK_AB R158, R169, R158 ;  /* 0x0000009ea99e723e */ /* 0x000fe200000010ff */
[C---:B------:R-:W-:Y:S01]  /*4990*/  FMUL.FTZ R169, R163.reuse, R184 ;  /* 0x000000b8a3a97220 */ /* 0x040fe20000410000 */
[C---:B------:R-:W-:Y:S01]  /*49a0*/  FMUL.FTZ R203, R163.reuse, R180 ;  /* 0x000000b4a3cb7220 */ /* 0x040fe20000410000 */
[C---:B------:R-:W-:Y:S01]  /*49b0*/  FMUL.FTZ R171, R163.reuse, R240 ;  /* 0x000000f0a3ab7220 */ /* 0x040fe20000410000 */
[C---:B------:R-:W-:Y:S01]  /*49c0*/  FMUL.FTZ R224, R163.reuse, R224 ;  /* 0x000000e0a3e07220 */ /* 0x040fe20000410000 */
[C---:B------:R-:W-:Y:S01]  /*49d0*/  FMUL.FTZ R181, R163.reuse, R228 ;  /* 0x000000e4a3b57220 */ /* 0x040fe20000410000 */
[C---:B------:R-:W-:Y:S01]  /*49e0*/  FMUL.FTZ R242, R163.reuse, R242 ;  /* 0x000000f2a3f27220 */ /* 0x040fe20000410000 */
[----:B------:R-:W-:Y:S01]  /*49f0*/  FMUL.FTZ R189, R163, R222 ;  /* 0x000000dea3bd7220 */ /* 0x000fe20000410000 */
[----:B0-----:R-:W-:-:S04]  /*4a00*/  IMAD.WIDE.U32 R160, R165, 0x10, R2 ;  /* 0x00000010a5a07825 */ /* 0x001fc800078e0002 */
        /* <DEDUP_REMOVED lines=28> */
[----:B------:R0:W-:Y:S01]  /*4bd0*/  STG.E.128 desc[UR6][R160.64], R156 ;  /* 0x0000009ca0007986 */ /* 0x0001e2000c101d06 */
[----:B------:R-:W-:Y:S01]  /*4be0*/  IADD3 R163, PT, PT, R165, 0x20, RZ ;  /* 0x00000020a5a37810 */ /* 0x000fe20007ffe0ff */
[----:B------:R-:W-:Y:S01]  /*4bf0*/  FFMA.FTZ R170, R195, R124, R76 ;  /* 0x0000007cc3aa7223 */ /* 0x000fe2000001004c */
[C---:B------:R-:W-:Y:S01]  /*4c00*/  IADD3 R173, PT, PT, R165.reuse, 0x40, RZ ;  /* 0x00000040a5ad7810 */ /* 0x040fe20007ffe0ff */
[----:B------:R-:W-:Y:S01]  /*4c10*/  FFMA.FTZ R220, R220, R143, R95 ;  /* 0x0000008fdcdc7223 */ /* 0x000fe2000001005f */
[C---:B------:R-:W-:Y:S01]  /*4c20*/  IADD3 R175, PT, PT, R165.reuse, 0x60, RZ ;  /* 0x00000060a5af7810 */ /* 0x040fe20007ffe0ff */
[----:B------:R-:W-:Y:S01]  /*4c30*/  FFMA.FTZ R224, R224, R147, R99 ;  /* 0x00000093e0e07223 */ /* 0x000fe20000010063 */
[----:B------:R-:W-:Y:S01]  /*4c40*/  IADD3 R177, PT, PT, R165, 0x80, RZ ;  /* 0x00000080a5b17810 */ /* 0x000fe20007ffe0ff */
[----:B------:R-:W-:Y:S01]  /*4c50*/  FFMA.FTZ R213, R213, R134, R86 ;  /* 0x00000086d5d57223 */ /* 0x000fe20000010056 */
[----:B------:R-:W-:Y:S01]  /*4c60*/  IADD3 R215, PT, PT, R165, 0xa0, RZ ;  /* 0x000000a0a5d77810 */ /* 0x000fe20007ffe0ff */
[----:B------:R-:W-:-:S04]  /*4c70*/  IMAD.WIDE.U32 R164, R163, 0x10, R2 ;  /* 0x00000010a3a47825 */ /* 0x000fc800078e0002 */
[----:B------:R-:W-:Y:S01]  /*4c80*/  FFMA.FTZ R163, R242, R141, R93 ;  /* 0x0000008df2a37223 */ /* 0x000fe2000001005d */
[----:B------:R-:W-:Y:S01]  /*4c90*/  FFMA.FTZ R226, R226, R135, R87 ;  /* 0x00000087e2e27223 */ /* 0x000fe20000010057 */
[----:B------:R-:W-:Y:S01]  /*4ca0*/  FFMA.FTZ R214, R214, R139, R91 ;  /* 0x0000008bd6d67223 */ /* 0x000fe2000001005b */
[----:B------:R-:W-:Y:S01]  /*4cb0*/  FFMA.FTZ R162, R187, R132, R84 ;  /* 0x00000084bba27223 */ /* 0x000fe20000010054 */
[----:B------:R-:W-:Y:S01]  /*4cc0*/  FFMA.FTZ R199, R199, R126, R78 ;  /* 0x0000007ec7c77223 */ /* 0x000fe2000001004e */
[----:B------:R-:W-:Y:S01]  /*4cd0*/  FFMA.FTZ R206, R206, R127, R79 ;  /* 0x0000007fcece7223 */ /* 0x000fe2000001004f */
[----:B------:R-:W-:Y:S01]  /*4ce0*/  FFMA.FTZ R168, R185, R128, R80 ;  /* 0x00000080b9a87223 */ /* 0x000fe20000010050 */
[----:B0-----:R-:W-:Y:S01]  /*4cf0*/  FFMA.FTZ R156, R169, R144, R96 ;  /* 0x00000090a99c7223 */ /* 0x001fe20000010060 */
        /* <DEDUP_REMOVED lines=55> */
[----:B------:R-:W-:-:S05]  /*5070*/  F2FP.BF16.F32.PACK_AB R204, R212, R201 ;  /* 0x000000c9d4cc723e */ /* 0x000fca00000010ff */
[----:B------:R0:W-:Y:S02]  /*5080*/  STG.E.128 desc[UR6][R2.64], R204 ;  /* 0x000000cc02007986 */ /* 0x0001e4000c101d06 */
.L_x_11168:
[----:B------:R-:W-:Y:S05]  /*5090*/  BSYNC.RECONVERGENT B0 ;  /* 0x0000000000007941 */ /* 0x000fea0003800200 */
.L_x_11167:
[----:B0-----:R-:W0:Y:S02]  /*50a0*/  LDC.64 R2, c[0x0][0x380] ;  /* 0x0000e000ff027b82 */ /* 0x001e240000000a00 */
[----:B0-----:R-:W-:-:S04]  /*50b0*/  LEA R167, R2, R167, 0x2 ;  /* 0x000000a702a77211 */ /* 0x001fc800078e10ff */
[----:B------:R-:W-:-:S13]  /*50c0*/  ISETP.GE.AND P0, PT, R167, R3, PT ;  /* 0x00000003a700720c */ /* 0x000fda0003f06270 */
[----:B------:R-:W-:Y:S05]  /*50d0*/  @!P0 BRA `(.L_x_11169) ;  /* 0xffffffb4008c8947 */ /* 0x000fea000383ffff */
[----:B------:R-:W-:Y:S05]  /*50e0*/  EXIT ;  /* 0x000000000000794d */ /* 0x000fea0003800000 */
.L_x_11166:
        /* <DEDUP_REMOVED lines=8> */
.L_x_11171:
[----:B------:R-:W-:Y:S05]  /*5170*/  BSYNC B0 ;  /* 0x0000000000007941 */ /* 0x000fea0003800000 */
.L_x_11170:
        /* <DEDUP_REMOVED lines=10> */
.L_x_11172:
[----:B------:R-:W-:Y:S01]  /*5220*/  HFMA2 R216, -RZ, RZ, 0, 2.384185791015625e-07 ;  /* 0x00000004ffd87431 */ /* 0x000fe200000001ff */
[----:B------:R-:W-:-:S05]  /*5230*/  MOV R2, R163 ;  /* 0x000000a300027202 */ /* 0x000fca0000000f00 */
[----:B------:R-:W-:-:S05]  /*5240*/  FADD.FTZ R2, R3, R2 ;  /* 0x0000000203027221 */ /* 0x000fca0000010000 */
[----:B------:R-:W-:-:S07]  /*5250*/  MOV R215, R2 ;  /* 0x0000000200d77202 */ /* 0x000fce0000000f00 */
[----:B------:R-:W-:Y:S05]  /*5260*/  WARPSYNC.COLLECTIVE R214, `(.L_x_11173) ;  /* 0x00000000d6087348 */ /* 0x000fea0003c00000 */
[----:B------:R0:W1:Y:S02]  /*5270*/  SHFL.BFLY P1, R163, R215, R216, R217 ;  /* 0x0c0000d8d7a37389 */ /* 0x00006400000200d9 */
[----:B01----:R-:W-:Y:S05]  /*5280*/  ENDCOLLECTIVE ;  /* 0x000000000000791b */ /* 0x003fea0003800000 */
.L_x_11173:
[----:B------:R-:W-:Y:S01]  /*5290*/  HFMA2 R216, -RZ, RZ, 0, 4.76837158203125e-07 ;  /* 0x00000008ffd87431 */ /* 0x000fe200000001ff */
[----:B------:R-:W-:-:S05]  /*52a0*/  MOV R157, R163 ;  /* 0x000000a3009d7202 */ /* 0x000fca0000000f00 */
[----:B------:R-:W-:-:S05]  /*52b0*/  FADD.FTZ R157, R2, R157 ;  /* 0x0000009d029d7221 */ /* 0x000fca0000010000 */
[----:B------:R-:W-:-:S07]  /*52c0*/  MOV R215, R157 ;  /* 0x0000009d00d77202 */ /* 0x000fce0000000f00 */
[----:B------:R-:W-:Y:S05]  /*52d0*/  WARPSYNC.COLLECTIVE R214, `(.L_x_11174) ;  /* 0x00000000d6087348 */ /* 0x000fea0003c00000 */
[----:B------:R0:W1:Y:S02]  /*52e0*/  SHFL.BFLY P1, R163, R215, R216, R217 ;  /* 0x0c0000d8d7a37389 */ /* 0x00006400000200d9 */
[----:B01----:R-:W-:Y:S05]  /*52f0*/  ENDCOLLECTIVE ;  /* 0x000000000000791b */ /* 0x003fea0003800000 */
.L_x_11174:
[----:B------:R-:W-:Y:S01]  /*5300*/  HFMA2 R216, -RZ, RZ, 0, 9.5367431640625e-07 ;  /* 0x00000010ffd87431 */ /* 0x000fe200000001ff */
[----:B------:R-:W-:-:S05]  /*5310*/  MOV R156, R163 ;  /* 0x000000a3009c7202 */ /* 0x000fca0000000f00 */
[----:B------:R-:W-:-:S05]  /*5320*/  FADD.FTZ R156, R157, R156 ;  /* 0x0000009c9d9c7221 */ /* 0x000fca0000010000 */
[----:B------:R-:W-:-:S07]  /*5330*/  MOV R215, R156 ;  /* 0x0000009c00d77202 */ /* 0x000fce0000000f00 */
[----:B------:R-:W-:Y:S05]  /*5340*/  WARPSYNC.COLLECTIVE R214, `(.L_x_11175) ;  /* 0x00000000d6087348 */ /* 0x000fea0003c00000 */
[----:B------:R0:W1:Y:S02]  /*5350*/  SHFL.BFLY P1, R163, R215, R216, R217 ;  /* 0x0c0000d8d7a37389 */ /* 0x00006400000200d9 */
[----:B01----:R-:W-:Y:S05]  /*5360*/  ENDCOLLECTIVE ;  /* 0x000000000000791b */ /* 0x003fea0003800000 */
.L_x_11175:
        /* <DEDUP_REMOVED lines=104> */
.L_x_11176:
[----:B------:R-:W-:Y:S01]  /*59f0*/  HFMA2 R216, -RZ, RZ, 0, 1.1920928955078125e-07 ;  /* 0x00000002ffd87431 */ /* 0x000fe200000001ff */
[----:B------:R-:W-:-:S05]  /*5a00*/  MOV R3, R163 ;  /* 0x000000a300037202 */ /* 0x000fca0000000f00 */
[----:B------:R-:W-:-:S05]  /*5a10*/  FADD.FTZ R3, R0, R3 ;  /* 0x0000000300037221 */ /* 0x000fca0000010000 */
[----:B------:R-:W-:-:S07]  /*5a20*/  MOV R215, R3 ;  /* 0x0000000300d77202 */ /* 0x000fce0000000f00 */
[----:B------:R-:W-:Y:S05]  /*5a30*/  WARPSYNC.COLLECTIVE R214, `(.L_x_11177) ;  /* 0x00000000d6087348 */ /* 0x000fea0003c00000 */
[----:B------:R0:W1:Y:S02]  /*5a40*/  SHFL.BFLY P1, R163, R215, R216, R217 ;  /* 0x0c0000d8d7a37389 */ /* 0x00006400000200d9 */
[----:B01----:R-:W-:Y:S05]  /*5a50*/  ENDCOLLECTIVE ;  /* 0x000000000000791b */ /* 0x003fea0003800000 */
.L_x_11177:
[----:B------:R-:W-:Y:S01]  /*5a60*/  HFMA2 R216, -RZ, RZ, 0, 2.384185791015625e-07 ;  /* 0x00000004ffd87431 */ /* 0x000fe200000001ff */
[----:B------:R-:W-:-:S05]  /*5a70*/  MOV R2, R163 ;  /* 0x000000a300027202 */ /* 0x000fca0000000f00 */
[----:B------:R-:W-:-:S05]  /*5a80*/  FADD.FTZ R2, R3, R2 ;  /* 0x0000000203027221 */ /* 0x000fca0000010000 */
[----:B------:R-:W-:-:S07]  /*5a90*/  MOV R215, R2 ;  /* 0x0000000200d77202 */ /* 0x000fce0000000f00 */
[----:B------:R-:W-:Y:S05]  /*5aa0*/  WARPSYNC.COLLECTIVE R214, `(.L_x_11178) ;  /* 0x00000000d6087348 */ /* 0x000fea0003c00000 */
[----:B------:R0:W1:Y:S02]  /*5ab0*/  SHFL.BFLY P1, R163, R215, R216, R217 ;  /* 0x0c0000d8d7a37389 */ /* 0x00006400000200d9 */
[----:B01----:R-:W-:Y:S05]  /*5ac0*/  ENDCOLLECTIVE ;  /* 0x000000000000791b */ /* 0x003fea0003800000 */
.L_x_11178:
[----:B------:R-:W-:Y:S01]  /*5ad0*/  HFMA2 R216, -RZ, RZ, 0, 4.76837158203125e-07 ;  /* 0x00000008ffd87431 */ /* 0x000fe200000001ff */
[----:B------:R-:W-:-:S05]  /*5ae0*/  MOV R157, R163 ;  /* 0x000000a3009d7202 */ /* 0x000fca0000000f00 */
[----:B------:R-:W-:-:S05]  /*5af0*/  FADD.FTZ R157, R2, R157 ;  /* 0x0000009d029d7221 */ /* 0x000fca0000010000 */
[----:B------:R-:W-:-:S07]  /*5b00*/  MOV R215, R157 ;  /* 0x0000009d00d77202 */ /* 0x000fce0000000f00 */
[----:B------:R-:W-:Y:S05]  /*5b10*/  WARPSYNC.COLLECTIVE R214, `(.L_x_11179) ;  /* 0x00000000d6087348 */ /* 0x000fea0003c00000 */
[----:B------:R0:W1:Y:S02]  /*5b20*/  SHFL.BFLY P1, R163, R215, R216, R217 ;  /* 0x0c0000d8d7a37389 */ /* 0x00006400000200d9 */
[----:B01----:R-:W-:Y:S05]  /*5b30*/  ENDCOLLECTIVE ;  /* 0x000000000000791b */ /* 0x003fea0003800000 */
.L_x_11179:
[----:B------:R-:W-:Y:S01]  /*5b40*/  HFMA2 R216, -RZ, RZ, 0, 9.5367431640625e-07 ;  /* 0x00000010ffd87431 */ /* 0x000fe200000001ff */
[----:B------:R-:W-:-:S05]  /*5b50*/  MOV R156, R163 ;  /* 0x000000a3009c7202 */ /* 0x000fca0000000f00 */
[----:B------:R-:W-:-:S05]  /*5b60*/  FADD.FTZ R156, R157, R156 ;  /* 0x0000009c9d9c7221 */ /* 0x000fca0000010000 */
[----:B------:R-:W-:-:S07]  /*5b70*/  MOV R215, R156 ;  /* 0x0000009c00d77202 */ /* 0x000fce0000000f00 */
[----:B------:R-:W-:Y:S05]  /*5b80*/  WARPSYNC.COLLECTIVE R214, `(.L_x_11180) ;  /* 0x00000000d6087348 */ /* 0x000fea0003c00000 */
[----:B------:R0:W1:Y:S02]  /*5b90*/  SHFL.BFLY P1, R163, R215, R216, R217 ;  /* 0x0c0000d8d7a37389 */ /* 0x00006400000200d9 */
[----:B01----:R-:W-:Y:S05]  /*5ba0*/  ENDCOLLECTIVE ;  /* 0x000000000000791b */ /* 0x003fea0003800000 */
.L_x_11180:
[----:B------:R-:W-:Y:S05]  /*5bb0*/  BRA `(.L_x_11181) ;  /* 0xffffffe400f07947 */ /* 0x000fea000383ffff */
.L_x_11182:
        /* <DEDUP_REMOVED lines=12> */
.L_x_54367:


//--------------------- .text._ZN10layer_norm13ln_fwd_kernelINS_13Kernel_traitsIf13__nv_bfloat16S2_S2_fjLj1536ELj1ELj4ELj1ELj16ENS_18Kernel_traits_baseILj1536EfS2_S2_S2_fjLj128EEEEELb1ELb0ELb0ELb0EEEvNS_9FwdParamsE --------------------------
	.section	.text._ZN10layer_norm13ln_fwd_kernelINS_13Kernel_traitsIf13__nv_bfloat16S2_S2_fjLj1536ELj1ELj4ELj1ELj16ENS_18Kernel_traits_baseILj1536EfS2_S2_S2_fjLj128EEEEELb1ELb0ELb0ELb0EEEvNS_9FwdParamsE,"ax",@progbits
	.align	128
        .global         _ZN10layer_norm13ln_fwd_kernelINS_13Kernel_traitsIf13__nv_bfloat16S2_S2_fjLj1536ELj1ELj4ELj1ELj16ENS_18Kernel_traits_baseILj1536EfS2_S2_S2_fjLj128EEEEELb1ELb0ELb0ELb0EEEvNS_9FwdParamsE
        .type           _ZN10layer_norm13ln_fwd_kernelINS_13Kernel_traitsIf13__nv_bfloat16S2_S2_fjLj1536ELj1ELj4ELj1ELj16ENS_18Kernel_traits_baseILj1536EfS2_S2_S2_fjLj128EEEEELb1ELb0ELb0ELb0EEEvNS_9FwdParamsE,@function
        .size           _ZN10layer_norm13ln_fwd_kernelINS_13Kernel_traitsIf13__nv_bfloat16S2_S2_fjLj1536ELj1ELj4ELj1ELj16ENS_18Kernel_traits_baseILj1536EfS2_S2_S2_fjLj128EEEEELb1ELb0ELb0ELb0EEEvNS_9FwdParamsE,(.L_x_54368 - _ZN10layer_norm13ln_fwd_kernelINS_13Kernel_traitsIf13__nv_bfloat16S2_S2_fjLj1536ELj1ELj4ELj1ELj16ENS_18Kernel_traits_baseILj1536EfS2_S2_S2_fjLj128EEEEELb1ELb0ELb0ELb0EEEvNS_9FwdParamsE)
        .other          _ZN10layer_norm13ln_fwd_kernelINS_13Kernel_traitsIf13__nv_bfloat16S2_S2_fjLj1536ELj1ELj4ELj1ELj16ENS_18Kernel_traits_baseILj1536EfS2_S2_S2_fjLj128EEEEELb1ELb0ELb0ELb0EEEvNS_9FwdParamsE,@"STO_CUDA_ENTRY STV_DEFAULT"
_ZN10layer_norm13ln_fwd_kernelINS_13Kernel_traitsIf13__nv_bfloat16S2_S2_fjLj1536ELj1ELj4ELj1ELj16ENS_18Kernel_traits_baseILj1536EfS2_S2_S2_fjLj128EEEEELb1ELb0ELb0ELb0EEEvNS_9FwdParamsE:
.text._ZN10layer_norm13ln_fwd_kernelINS_13Kernel_traitsIf13__nv_bfloat16S2_S2_fjLj1536ELj1ELj4ELj1ELj16ENS_18Kernel_traits_baseILj1536EfS2_S2_S2_fjLj128EEEEELb1ELb0ELb0ELb0EEEvNS_9FwdParamsE:
        /* <DEDUP_REMOVED lines=25> */
[----:B------:R-:W-:-:S04]  /*0190*/  LOP3.LUT R115, R105, 0x1f, RZ, 0x3c, !PT ;  /* 0x0000001f69737812 */ /* 0x000fc800078e3cff */
[----:B------:R-:W-:Y:S01]  /*01a0*/  LEA.HI.SX32 R115, R0, R115, 0x1d ;  /* 0x0000007300737211 */ /* 0x000fe200078feaff */
[----:B0-----:R-:W-:Y:S02]  /*01b0*/  USHF.L.U32 UR4, UR5, 0x2, URZ ;  /* 0x0000000205047899 */ /* 0x001fe400080006ff */
[--C-:B---3--:R-:W-:Y:S01]  /*01c0*/  IMAD R116, R7, UR5, R114.reuse ;  /* 0x0000000507747c24 */ /* 0x108fe2000f8e0272 */
[----:B------:R-:W-:-:S04]  /*01d0*/  SHF.R.U32.HI R114, RZ, 0x5, R114 ;  /* 0x00000005ff727819 */ /* 0x000fc80000011672 */
[----:B------:R-:W-:Y:S02]  /*01e0*/  LOP3.LUT R114, R114, UR4, RZ, 0xfc, !PT ;  /* 0x0000000472727c12 */ /* 0x000fe4000f8efcff */
[----:B-1----:R-:W-:-:S05]  /*01f0*/  @P0 IADD3 R110, P1, PT, R4, R9, RZ ;  /* 0x00000009046e0210 */ /* 0x002fca0007f3e0ff */
[----:B------:R-:W-:Y:S01]  /*0200*/  @P0 IMAD.X R113, RZ, RZ, R5, P1 ;  /* 0x000000ffff710224 */ /* 0x000fe200008e0605 */
[----:B--2---:R-:W-:Y:S01]  /*0210*/  IADD3 R104, PT, PT, R2, -0x61c88647, RZ ;  /* 0x9e3779b902687810 */ /* 0x004fe20007ffe0ff */
[----:B------:R-:W-:-:S03]  /*0220*/  VIADD R106, R3, 0xbb67ae85 ;  /* 0xbb67ae85036a7836 */ /* 0x000fc60000000000 */
[--C-:B------:R-:W-:Y:S01]  /*0230*/  SHF.R.U64 R163, R110, 0x2, R113.reuse ;  /* 0x000000026ea37819 */ /* 0x100fe20000001271 */
        /* <DEDUP_REMOVED lines=9> */
[C---:B------:R-:W-:Y:S01]  /*02d0*/  IADD3 R126, PT, PT, R3.reuse, -0x24c28bd8, RZ ;  /* 0xdb3d7428037e7810 */ /* 0x040fe20007ffe0ff */
        /* <DEDUP_REMOVED lines=23> */
[----:B------:R0:W5:Y:S01]  /*0450*/  @P0 LD.E.128 R88, desc[UR6][R6.64] ;  /* 0x0000000606580980 */ /* 0x000162000c101d00 */
[----:B------:R-:W1:Y:S08]  /*0460*/  @P2 LDC.64 R14, c[0x0][0x438] ;  /* 0x00010e00ff0e2b82 */ /* 0x000e700000000a00 */
[----:B------:R-:W0:Y:S08]  /*0470*/  @P3 LDC.64 R16, c[0x0][0x3d0] ;  /* 0x0000f400ff103b82 */ /* 0x000e300000000a00 */
[----:B------:R-:W0:Y:S08]  /*0480*/  @P3 LDC.64 R18, c[0x0][0x438] ;  /* 0x00010e00ff123b82 */ /* 0x000e300000000a00 */
[----:B------:R-:W0:Y:S08]  /*0490*/  @P4 LDC.64 R100, c[0x0][0x3d0] ;  /* 0x0000f400ff644b82 */ /* 0x000e300000000a00 */
[----:B------:R-:W0:Y:S01]  /*04a0*/  @P4 LDC.64 R102, c[0x0][0x438] ;  /* 0x00010e00ff664b82 */ /* 0x000e220000000a00 */
[C---:B--2---:R-:W-:Y:S01]  /*04b0*/  @P1 IMAD.WIDE.U32 R8, R105.reuse, 0x20, R8 ;  /* 0x0000002069081825 */ /* 0x044fe200078e0008 */
[----:B------:R2:W5:Y:S03]  /*04c0*/  @P0 LD.E.128 R84, desc[UR6][R6.64+0x10] ;  /* 0x0000100606540980 */ /* 0x000566000c101d00 */
[C---:B---3--:R-:W-:Y:S01]  /*04d0*/  @P1 IMAD.WIDE.U32 R10, R105.reuse, 0x20, R10 ;  /* 0x00000020690a1825 */ /* 0x048fe200078e000a */
[----:B------:R-:W-:Y:S01]  /*04e0*/  @P1 IADD3 R105, PT, PT, R105, 0x20, RZ ;  /* 0x0000002069691810 */ /* 0x000fe20007ffe0ff */
[----:B------:R2:W5:Y:S04]  /*04f0*/  @P1 LDG.E.128 R80, desc[UR6][R8.64] ;  /* 0x0000000608501981 */ /* 0x000568000c1e1d00 */
[C---:B----4-:R-:W-:Y:S01]  /*0500*/  @P2 IMAD.WIDE.U32 R12, R105.reuse, 0x20, R12 ;  /* 0x00000020690c2825 */ /* 0x050fe200078e000c */
[----:B------:R2:W5:Y:S03]  /*0510*/  @P1 LDG.E.128 R76, desc[UR6][R8.64+0x10] ;  /* 0x00001006084c1981 */ /* 0x000566000c1e1d00 */
[C---:B-1----:R-:W-:Y:S01]  /*0520*/  @P2 IMAD.WIDE.U32 R14, R105.reuse, 0x20, R14 ;  /* 0x00000020690e2825 */ /* 0x042fe200078e000e */
[----:B------:R2:W5:Y:S03]  /*0530*/  @P1 LD.E.128 R72, desc[UR6][R10.64] ;  /* 0x000000060a481980 */ /* 0x000566000c101d00 */
[----:B------:R-:W-:Y:S01]  /*0540*/  @P2 VIADD R105, R105, 0x20 ;  /* 0x0000002069692836 */ /* 0x000fe20000000000 */
[----:B------:R2:W5:Y:S03]  /*0550*/  @P1 LD.E.128 R68, desc[UR6][R10.64+0x10] ;  /* 0x000010060a441980 */ /* 0x000566000c101d00 */
[C---:B0-----:R-:W-:Y:S01]  /*0560*/  @P3 IMAD.WIDE.U32 R16, R105.reuse, 0x20, R16 ;  /* 0x0000002069103825 */ /* 0x041fe200078e0010 */
[----:B------:R2:W5:Y:S03]  /*0570*/  @P2 LDG.E.128 R64, desc[UR6][R12.64] ;  /* 0x000000060c402981 */ /* 0x000566000c1e1d00 */
[C---:B------:R-:W-:Y:S01]  /*0580*/  @P3 IMAD.WIDE.U32 R18, R105.reuse, 0x20, R18 ;  /* 0x0000002069123825 */ /* 0x040fe200078e0012 */
[----:B------:R2:W5:Y:S03]  /*0590*/  @P2 LDG.E.128 R60, desc[UR6][R12.64+0x10] ;  /* 0x000010060c3c2981 */ /* 0x000566000c1e1d00 */
[----:B------:R-:W-:Y:S01]  /*05a0*/  @P3 VIADD R105, R105, 0x20 ;  /* 0x0000002069693836 */ /* 0x000fe20000000000 */
[----:B------:R2:W5:Y:S03]  /*05b0*/  @P2 LD.E.128 R56, desc[UR6][R14.64] ;  /* 0x000000060e382980 */ /* 0x000566000c101d00 */
[C---:B------:R-:W-:Y:S01]  /*05c0*/  @P4 IMAD.WIDE.U32 R100, R105.reuse, 0x20, R100 ;  /* 0x0000002069644825 */ /* 0x040fe200078e0064 */
[----:B------:R2:W5:Y:S03]  /*05d0*/  @P2 LD.E.128 R52, desc[UR6][R14.64+0x10] ;  /* 0x000010060e342980 */ /* 0x000566000c101d00 */
[----:B------:R-:W-:Y:S01]  /*05e0*/  @P4 IMAD.WIDE.U32 R102, R105, 0x20, R102 ;  /* 0x0000002069664825 */ /* 0x000fe200078e0066 */
[----:B------:R2:W5:Y:S04]  /*05f0*/  @P3 LDG.E.128 R48, desc[UR6][R16.64] ;  /* 0x0000000610303981 */ /* 0x000568000c1e1d00 */
        /* <DEDUP_REMOVED lines=19> */
.L_x_11184:
        /* <DEDUP_REMOVED lines=11> */
[----:B------:R-:W-:-:S06]  /*07e0*/  @P0 LOP3.LUT R105, R105, 0x20, RZ, 0xfc, !PT ;  /* 0x0000002069690812 */ /* 0x000fcc00078efcff */
[----:B------:R-:W0:Y:S01]  /*07f0*/  @P4 LDC.64 R40, c[0x0][0x3d0] ;  /* 0x0000f400ff284b82 */ /* 0x000e220000000a00 */
[C---:B-1----:R-:W-:Y:S01]  /*0800*/  @P1 IMAD.WIDE.U32 R24, R105.reuse, 0x20, R22 ;  /* 0x0000002069181825 */ /* 0x042fe200078e0016 */
[----:B------:R-:W5:Y:S03]  /*0810*/  @P0 LDG.E.128 R96, desc[UR6][R20.64] ;  /* 0x0000000614600981 */ /* 0x000f66000c1e1d00 */
[----:B------:R-:W-:Y:S01]  /*0820*/  @P1 VIADD R105, R105, 0x20 ;  /* 0x0000002069691836 */ /* 0x000fe20000000000 */
[----:B------:R1:W5:Y:S02]  /*0830*/  @P0 LDG.E.128 R92, desc[UR6][R20.64+0x10] ;  /* 0x00001006145c0981 */ /* 0x000364000c1e1d00 */
[----:B------:R-:W4:Y:S01]  /*0840*/  @P5 LDC.64 R42, c[0x0][0x3d0] ;  /* 0x0000f400ff2a5b82 */ /* 0x000f220000000a00 */
[C---:B--2---:R-:W-:Y:S01]  /*0850*/  @P2 IMAD.WIDE.U32 R26, R105.reuse, 0x20, R26 ;  /* 0x00000020691a2825 */ /* 0x044fe200078e001a */
[----:B------:R-:W5:Y:S03]  /*0860*/  @P1 LDG.E.128 R80, desc[UR6][R24.64] ;  /* 0x0000000618501981 */ /* 0x000f66000c1e1d00 */
[----:B------:R-:W-:Y:S01]  /*0870*/  @P2 VIADD R105, R105, 0x20 ;  /* 0x0000002069692836 */ /* 0x000fe20000000000 */
[----:B------:R2:W5:Y:S03]  /*0880*/  @P1 LDG.E.128 R76, desc[UR6][R24.64+0x10] ;  /* 0x00001006184c1981 */ /* 0x000566000c1e1d00 */
[C---:B---3--:R-:W-:Y:S01]  /*0890*/  @P3 IMAD.WIDE.U32 R38, R105.reuse, 0x20, R36 ;  /* 0x0000002069263825 */ /* 0x048fe200078e0024 */
[----:B------:R-:W-:Y:S01]  /*08a0*/  @P3 IADD3 R105, PT, PT, R105, 0x20, RZ ;  /* 0x0000002069693810 */ /* 0x000fe20007ffe0ff */
[----:B------:R-:W5:Y:S01]  /*08b0*/  @P2 LDG.E.128 R64, desc[UR6][R26.64] ;  /* 0x000000061a402981 */ /* 0x000f62000c1e1d00 */
[----:B------:R-:W-:-:S02]  /*08c0*/  CS2R R22, SRZ ;  /* 0x0000000000167805 */ /* 0x000fc4000001ff00 */
[----:B-1----:R-:W-:Y:S02]  /*08d0*/  CS2R R20, SRZ ;  /* 0x0000000000147805 */ /* 0x002fe4000001ff00 */
[----:B------:R-:W-:Y:S01]  /*08e0*/  CS2R R54, SRZ ;  /* 0x0000000000367805 */ /* 0x000fe2000001ff00 */
[----:B------:R1:W5:Y:S01]  /*08f0*/  @P2 LDG.E.128 R60, desc[UR6][R26.64+0x10] ;  /* 0x000010061a3c2981 */ /* 0x000362000c1e1d00 */
[C---:B0-----:R-:W-:Y:S01]  /*0900*/  @P4 IMAD.WIDE.U32 R40, R105.reuse, 0x20, R40 ;  /* 0x0000002069284825 */ /* 0x041fe200078e0028 */
[----:B--2---:R-:W-:Y:S02]  /*0910*/  CS2R R24, SRZ ;  /* 0x0000000000187805 */ /* 0x004fe4000001ff00 */
[----:B------:R-:W-:Y:S01]  /*0920*/  CS2R R52, SRZ ;  /* 0x0000000000347805 */ /* 0x000fe2000001ff00 */
[----:B------:R-:W5:Y:S01]  /*0930*/  @P3 LDG.E.128 R48, desc[UR6][R38.64] ;  /* 0x0000000626303981 */ /* 0x000f62000c1e1d00 */
[----:B------:R-:W-:Y:S01]  /*0940*/  @P4 VIADD R105, R105, 0x20 ;  /* 0x0000002069694836 */ /* 0x000fe20000000000 */
[----:B------:R-:W-:-:S02]  /*0950*/  CS2R R58, SRZ ;  /* 0x00000000003a7805 */ /* 0x000fc4000001ff00 */
[----:B------:R-:W-:Y:S01]  /*0960*/  CS2R R56, SRZ ;  /* 0x0000000000387805 */ /* 0x000fe2000001ff00 */
[----:B------:R0:W5:Y:S01]  /*0970*/  @P3 LDG.E.128 R44, desc[UR6][R38.64+0x10] ;  /* 0x00001006262c3981 */ /* 0x000162000c1e1d00 */
[----:B----4-:R-:W-:Y:S01]  /*0980*/  @P5 IMAD.WIDE.U32 R36, R105, 0x20, R42 ;  /* 0x0000002069245825 */ /* 0x010fe200078e002a */
[----:B-1----:R-:W-:Y:S02]  /*0990*/  CS2R R26, SRZ ;  /* 0x00000000001a7805 */ /* 0x002fe4000001ff00 */
[----:B------:R-:W-:Y:S01]  /*09a0*/  CS2R R42, SRZ ;  /* 0x00000000002a7805 */ /* 0x000fe2000001ff00 */
[----:B------:R-:W5:Y:S01]  /*09b0*/  @P4 LDG.E.128 R32, desc[UR6][R40.64] ;  /* 0x0000000628204981 */ /* 0x000f62000c1e1d00 */
[----:B------:R-:W-:Y:S02]  /*09c0*/  CS2R R70, SRZ ;  /* 0x0000000000467805 */ /* 0x000fe4000001ff00 */
[----:B------:R-:W-:Y:S02]  /*09d0*/  CS2R R68, SRZ ;  /* 0x0000000000447805 */ /* 0x000fe4000001ff00 */
[----:B------:R-:W-:Y:S01]  /*09e0*/  CS2R R74, SRZ ;  /* 0x00000000004a7805 */ /* 0x000fe2000001ff00 */
[----:B------:R1:W5:Y:S01]  /*09f0*/  @P4 LDG.E.128 R28, desc[UR6][R40.64+0x10] ;  /* 0x00001006281c4981 */ /* 0x000362000c1e1d00 */
[----:B------:R-:W-:-:S02]  /*0a00*/  CS2R R72, SRZ ;  /* 0x0000000000487805 */ /* 0x000fc4000001ff00 */
[----:B0-----:R-:W-:Y:S02]  /*0a10*/  CS2R R38, SRZ ;  /* 0x0000000000267805 */ /* 0x001fe4000001ff00 */
[----:B------:R-:W-:Y:S01]  /*0a20*/  CS2R R86, SRZ ;  /* 0x0000000000567805 */ /* 0x000fe2000001ff00 */
[----:B------:R-:W5:Y:S01]  /*0a30*/  @P5 LDG.E.128 R16, desc[UR6][R36.64] ;  /* 0x0000000624105981 */ /* 0x000f62000c1e1d00 */
[----:B------:R-:W-:Y:S02]  /*0a40*/  CS2R R84, SRZ ;  /* 0x0000000000547805 */ /* 0x000fe4000001ff00 */
[----:B------:R-:W-:Y:S02]  /*0a50*/  CS2R R90, SRZ ;  /* 0x00000000005a7805 */ /* 0x000fe4000001ff00 */
[----:B------:R-:W-:Y:S01]  /*0a60*/  CS2R R88, SRZ ;  /* 0x0000000000587805 */ /* 0x000fe2000001ff00 */
[----:B------:R0:W5:Y:S01]  /*0a70*/  @P5 LDG.E.128 R12, desc[UR6][R36.64+0x10] ;  /* 0x00001006240c5981 */ /* 0x000162000c1e1d00 */
[----:B------:R-:W-:-:S02]  /*0a80*/  @P5 CS2R R6, SRZ ;  /* 0x0000000000065805 */ /* 0x000fc4000001ff00 */
[----:B-1----:R-:W-:Y:S02]  /*0a90*/  CS2R R40, SRZ ;  /* 0x0000000000287805 */ /* 0x002fe4000001ff00 */
[----:B------:R-:W-:Y:S02]  /*0aa0*/  @P5 CS2R R4, SRZ ;  /* 0x0000000000045805 */ /* 0x000fe4000001ff00 */
[----:B------:R-:W-:Y:S02]  /*0ab0*/  @P5 CS2R R10, SRZ ;  /* 0x00000000000a5805 */ /* 0x000fe4000001ff00 */
[----:B------:R-:W-:Y:S02]  /*0ac0*/  @P5 CS2R R8, SRZ ;  /* 0x0000000000085805 */ /* 0x000fe4000001ff00 */
[----:B0-----:R-:W-:-:S07]  /*0ad0*/  CS2R R36, SRZ ;  /* 0x0000000000247805 */ /* 0x001fce000001ff00 */
.L_x_11185:
[----:B------:R-:W-:Y:S05]  /*0ae0*/  BSYNC.RECONVERGENT B0 ;  /* 0x0000000000007941 */ /* 0x000fea0003800200 */
.L_x_11183:
[----:B------:R-:W1:Y:S02]  /*0af0*/  LDCU UR4, c[0x0][0x384] ;  /* 0x00007080ff0477ac */ /* 0x000e640008000800 */
[----:B-1----:R-:W-:-:S13]  /*0b00*/  ISETP.GE.AND P0, PT, R114, UR4, PT ;  /* 0x0000000472007c0c */ /* 0x002fda000bf06270 */
[----:B------:R-:W-:Y:S05]  /*0b10*/  @P0 EXIT ;  /* 0x000000000000094d */ /* 0x000fea0003800000 */
[----:B------:R-:W-:Y:S01]  /*0b20*/  IMAD.HI.U32 R0, R116, -0x326172a9, RZ ;  /* 0xcd9e8d5774007827 */ /* 0x000fe200078e00ff */
[----:B------:R-:W1:Y:S01]  /*0b30*/  LDCU.64 UR4, c[0x0][0x3e0] ;  /* 0x00007c00ff0477ac */ /* 0x000e620008000a00 */
[----:B------:R-:W-:Y:S02]  /*0b40*/  LOP3.LUT R162, R162, 0xffffffbf, RZ, 0xc0, !PT ;  /* 0xffffffbfa2a27812 */ /* 0x000fe400078ec0ff */
[----:B0-----:R-:W-:Y:S01]  /*0b50*/  IMAD.HI.U32 R101, R163, -0x2daee0ad, RZ ;  /* 0xd2511f53a3657827 */ /* 0x001fe200078e00ff */
[----:B------:R-:W-:Y:S01]  /*0b60*/  LOP3.LUT R0, R113, R0, R2, 0x96, !PT ;  /* 0x0000000071007212 */ /* 0x000fe200078e9602 */
[----:B------:R-:W0:Y:S01]  /*0b70*/  LDCU UR12, c[0x0][0x388] ;  /* 0x00007100ff0c77ac */ /* 0x000e220008000800 */
[----:B------:R-:W-:Y:S01]  /*0b80*/  LOP3.LUT R110, R110, 0x3, RZ, 0xc0, !PT ;  /* 0x000000036e6e7812 */ /* 0x000fe200078ec0ff */
[----:B------:R-:W-:Y:S01]  /*0b90*/  IMAD R105, R163, -0x2daee0ad, RZ ;  /* 0xd2511f53a3697824 */ /* 0x000fe200078e02ff */
[----:B------:R-:W-:Y:S01]  /*0ba0*/  LOP3.LUT R101, R101, R3, RZ, 0x3c, !PT ;  /* 0x0000000365657212 */ /* 0x000fe200078e3cff */
[----:B------:R-:W-:Y:S01]  /*0bb0*/  IMAD R103, R116, -0x326172a9, RZ ;  /* 0xcd9e8d5774677824 */ /* 0x000fe200078e02ff */
[----:B------:R-:W2:Y:S01]  /*0bc0*/  LDCU.U8 UR10, c[0x0][0x410] ;  /* 0x00008200ff0a77ac */ /* 0x000ea20008000000 */
[----:B------:R-:W-:Y:S01]  /*0bd0*/  IMAD.HI.U32 R102, R0, -0x2daee0ad, RZ ;  /* 0xd2511f5300667827 */ /* 0x000fe200078e00ff */
[----:B------:R-:W3:Y:S03]  /*0be0*/  LDCU UR11, c[0x0][0x448] ;  /* 0x00008900ff0b77ac */ /* 0x000ee60008000800 */
[----:B------:R-:W-:Y:S01]  /*0bf0*/  IMAD.HI.U32 R100, R101, -0x326172a9, RZ ;  /* 0xcd9e8d5765647827 */ /* 0x000fe200078e00ff */
[----:B------:R-:W-:-:S02]  /*0c00*/  LOP3.LUT R102, R106, R105, R102, 0x96, !PT ;  /* 0x000000696a667212 */ /* 0x000fc400078e9666 */
[----:B-1----:R-:W-:Y:S01]  /*0c10*/  ISETP.NE.U32.AND P0, PT, RZ, UR4, PT ;  /* 0x00000004ff007c0c */ /* 0x002fe2000bf05070 */
[----:B------:R-:W-:Y:S01]  /*0c20*/  IMAD R101, R101, -0x326172a9, RZ ;  /* 0xcd9e8d5765657824 */ /* 0x000fe200078e02ff */
[----:B------:R-:W-:Y:S01]  /*0c30*/  LOP3.LUT R100, R104, R103, R100, 0x96, !PT ;  /* 0x0000006768647212 */ /* 0x000fe200078e9664 */
[----:B------:R-:W-:Y:S01]  /*0c40*/  IMAD R104, R0, -0x2daee0ad, RZ ;  /* 0xd2511f5300687824 */ /* 0x000fe200078e02ff */
[----:B------:R-:W-:Y:S01]  /*0c50*/  ISETP.NE.AND.EX P0, PT, RZ, UR5, PT, P0 ;  /* 0x00000005ff007c0c */ /* 0x000fe2000bf05300 */
[----:B------:R-:W-:Y:S01]  /*0c60*/  IMAD.HI.U32 R0, R102, -0x326172a9, RZ ;  /* 0xcd9e8d5766007827 */ /* 0x000fe200078e00ff */
[----:B------:R-:W1:Y:S03]  /*0c70*/  LDCU.64 UR8, c[0x0][0x3a0] ;  /* 0x00007400ff0877ac */ /* 0x000e660008000a00 */
[----:B------:R-:W-:Y:S01]  /*0c80*/  IMAD.HI.U32 R103, R100, -0x2daee0ad, RZ ;  /* 0xd2511f5364677827 */ /* 0x000fe200078e00ff */
[----:B------:R-:W-:-:S03]  /*0c90*/  LOP3.LUT R0, R107, R101, R0, 0x96, !PT ;  /* 0x000000656b007212 */ /* 0x000fc600078e9600 */
[----:B------:R-:W-:Y:S01]  /*0ca0*/  IMAD R101, R102, -0x326172a9, RZ ;  /* 0xcd9e8d5766657824 */ /* 0x000fe200078e02ff */
[----:B------:R-:W-:Y:S01]  /*0cb0*/  LOP3.LUT R103, R108, R104, R103, 0x96, !PT ;  /* 0x000000686c677212 */ /* 0x000fe200078e9667 */
[----:B------:R-:W-:Y:S02]  /*0cc0*/  IMAD R105, R100, -0x2daee0ad, RZ ;  /* 0xd2511f5364697824 */ /* 0x000fe400078e02ff */
[----:B------:R-:W-:Y:S01]  /*0cd0*/  IMAD.HI.U32 R102, R0, -0x2daee0ad, RZ ;  /* 0xd2511f5300667827 */ /* 0x000fe200078e00ff */
[----:B------:R-:W-:-:S03]  /*0ce0*/  @P0 LOP3.LUT R162, R162, 0x40, RZ, 0xfc, !PT ;  /* 0x00000040a2a20812 */ /* 0x000fc600078efcff */
        /* <DEDUP_REMOVED lines=38> */
[----:B------:R-:W-:Y:S01]  /*0f50*/  IMAD.MOV.U32 R109, RZ, RZ, RZ ;  /* 0x000000ffff6d7224 */ /* 0x000fe200078e00ff */
[----:B------:R-:W-:Y:S01]  /*0f60*/  LOP3.LUT R111, R111, R102, R100, 0x96, !PT ;  /* 0x000000666f6f7212 */ /* 0x000fe200078e9664 */
[----:B------:R-:W-:Y:S02]  /*0f70*/  IMAD R108, R101, -0x326172a9, RZ ;  /* 0xcd9e8d57656c7824 */ /* 0x000fe400078e02ff */
[----:B0123--:R-:W-:-:S07]  /*0f80*/  IMAD R170, R0, -0x2daee0ad, RZ ;  /* 0xd2511f5300aa7824 */ /* 0x00ffce00078e02ff */
.L_x_11702:
        /* <DEDUP_REMOVED lines=9> */
[----:B------:R-:W-:Y:S01]  /*1020*/  HFMA2 R168, -RZ, RZ, 1.875, 0 ;  /* 0x3f800000ffa87431 */ /* 0x000fe200000001ff */
[----:B------:R-:W-:-:S04]  /*1030*/  SHF.R.S32.HI R103, RZ, 0x1f, R102 ;  /* 0x0000001fff677819 */ /* 0x000fc80000011466 */
[----:B------:R-:W-:-:S04]  /*1040*/  LEA.HI R103, R103, R102, RZ, 0x3 ;  /* 0x0000006667677211 */ /* 0x000fc800078f18ff */
[----:B------:R-:W-:Y:S02]  /*1050*/  @P0 LOP3.LUT R162, R162, 0x10, RZ, 0xfc, !PT ;  /* 0x00000010a2a20812 */ /* 0x000fe400078efcff */
[----:B0-----:R-:W-:-:S04]  /*1060*/  LOP3.LUT R104, R0, 0x1f, RZ, 0xc0, !PT ;  /* 0x0000001f00687812 */ /* 0x001fc800078ec0ff */
[----:B------:R-:W-:-:S05]  /*1070*/  LEA.HI.SX32 R129, R103, R104, 0x1d ;  /* 0x0000006867817211 */ /* 0x000fca00078feaff */
[----:B------:R-:W-:Y:S02]  /*1080*/  IMAD.MOV.U32 R169, RZ, RZ, R129 ;  /* 0x000000ffffa97224 */ /* 0x000fe400078e0081 */
        /* <DEDUP_REMOVED lines=22> */
.L_x_54200:
[----:B------:R-:W-:Y:S05]  /*11f0*/  BRX R130 -0x1200                                       (*"BRANCH_TARGETS .L_x_54201,.L_x_54202,.L_x_54203"*) ;  /* 0xffffffec82807949 */ /* 0x000fea000383ffff */
.L_x_54203:
[----:B------:R-:W-:Y:S01]  /*1200*/  VIADD R127, R110, 0x1 ;  /* 0x000000016e7f7836 */ /* 0x000fe20000000000 */
[----:B------:R-:W-:Y:S01]  /*1210*/  MOV R172, R170 ;  /* 0x000000aa00ac7202 */ /* 0x000fe20000000f00 */
[----:B------:R-:W-:Y:S01]  /*1220*/  IMAD.MOV.U32 R128, RZ, RZ, R111 ;  /* 0x000000ffff807224 */ /* 0x000fe200078e006f */
[----:B------:R-:W-:Y:S06]  /*1230*/  BRA `(.L_x_11190) ;  /* 0x0000000400387947 */ /* 0x000fec0003800000 */
.L_x_54201:
[----:B------:R-:W-:Y:S01]  /*1240*/  IMAD.MOV.U32 R172, RZ, RZ, R170 ;  /* 0x000000ffffac7224 */ /* 0x000fe200078e00aa */
[----:B------:R-:W-:Y:S01]  /*1250*/  MOV R127, 0x3 ;  /* 0x00000003007f7802 */ /* 0x000fe20000000f00 */
[----:B------:R-:W-:Y:S01]  /*1260*/  IMAD.MOV.U32 R128, RZ, RZ, R112 ;  /* 0x000000ffff807224 */ /* 0x000fe200078e0070 */
[----:B------:R-:W-:Y:S06]  /*1270*/  BRA `(.L_x_11190) ;  /* 0x0000000400287947 */ /* 0x000fec0003800000 */
.L_x_54202:
        /* <DEDUP_REMOVED lines=13> */
.L_x_11192:
[----:B------:R-:W-:Y:S05]  /*1350*/  BSYNC.RECONVERGENT B2 ;  /* 0x0000000000027941 */ /* 0x000fea0003800200 */
.L_x_11191:
        /* <DEDUP_REMOVED lines=48> */
[----:B------:R-:W-:-:S04]  /*1660*/  IMAD.WIDE.U32 R130, R130, -0x326172a9, RZ ;  /* 0xcd9e8d5782827825 */ /* 0x000fc800078e00ff */
[----:B------:R-:W-:Y:S01]  /*1670*/  VIADD R143, R3, 0xdb3d7428 ;  /* 0xdb3d7428038f7836 */ /* 0x000fe20000000000 */
[----:B------:R-:W-:Y:S01]  /*1680*/  LOP3.LUT R172, R127, R154, R131, 0x96, !PT ;  /* 0x0000009a7fac7212 */ /* 0x000fe200078e9683 */
[----:B------:R-:W-:-:S03]  /*1690*/  VIADD R127, R3, 0x96a522ad ;  /* 0x96a522ad037f7836 */ /* 0x000fc60000000000 */
[----:B------:R-:W-:Y:S01]  /*16a0*/  LOP3.LUT R142, R143, R142, R111, 0x96, !PT ;  /* 0x0000008e8f8e7212 */ /* 0x000fe200078e966f */
[----:B------:R-:W-:-:S04]  /*16b0*/  IMAD.WIDE.U32 R172, R172, -0x2daee0ad, RZ ;  /* 0xd2511f53acac7825 */ /* 0x000fc800078e00ff */
[----:B------:R-:W-:Y:S01]  /*16c0*/  IMAD.WIDE.U32 R142, R142, -0x326172a9, RZ ;  /* 0xcd9e8d578e8e7825 */ /* 0x000fe200078e00ff */
[----:B------:R-:W-:-:S03]  /*16d0*/  LOP3.LUT R112, R127, R110, R173, 0x96, !PT ;  /* 0x0000006e7f707212 */ /* 0x000fc600078e96ad */
[----:B------:R-:W-:Y:S01]  /*16e0*/  VIADD R111, R2, 0x8ff34781 ;  /* 0x8ff34781026f7836 */ /* 0x000fe20000000000 */
[----:B------:R-:W-:Y:S01]  /*16f0*/  MOV R108, R142 ;  /* 0x0000008e006c7202 */ /* 0x000fe20000000f00 */
[----:B------:R-:W-:-:S03]  /*1700*/  IMAD.MOV.U32 R127, RZ, RZ, RZ ;  /* 0x000000ffff7f7224 */ /* 0x000fc600078e00ff */
[----:B------:R-:W-:-:S07]  /*1710*/  LOP3.LUT R111, R111, R130, R143, 0x96, !PT ;  /* 0x000000826f6f7212 */ /* 0x000fce00078e968f */
.L_x_11190:
[----:B------:R-:W-:Y:S05]  /*1720*/  BSYNC.RECONVERGENT B1 ;  /* 0x0000000000017941 */ /* 0x000fea0003800200 */
.L_x_11189:
        /* <DEDUP_REMOVED lines=12> */
[----:B------:R-:W-:Y:S02]  /*17f0*/  PRMT R104, R104, 0x7632, R104 ;  /* 0x0000763268687816 */ /* 0x000fe40000000068 */
[----:B------:R-:W-:Y:S01]  /*1800*/  PRMT R100, R100, 0x7632, R100 ;  /* 0x0000763264647816 */ /* 0x000fe20000000064 */
[----:B0-----:R-:W-:Y:S01]  /*1810*/  FMUL.FTZ R128, R128, R155 ;  /* 0x0000009b80807220 */ /* 0x001fe20000410000 */
[----:B-1----:R-:W-:Y:S01]  /*1820*/  FSETP.GTU.FTZ.AND P0, PT, R110, R169, PT ;  /* 0x000000a96e00720b */ /* 0x002fe20003f1c000 */
[----:B------:R-:W-:-:S03]  /*1830*/  IMAD.MOV.U32 R110, RZ, RZ, R108 ;  /* 0x000000ffff6e7224 */ /* 0x000fc600078e006c */
[----:B------:R-:W-:Y:S02]  /*1840*/  FSEL R128, R128, RZ, !P0 ;  /* 0x000000ff80807208 */ /* 0x000fe40004000000 */
        /* <DEDUP_REMOVED lines=12> */
.L_x_11195:
        /* <DEDUP_REMOVED lines=13> */
.L_x_11197:
[----:B------:R-:W-:Y:S05]  /*19e0*/  BSYNC.RECONVERGENT B2 ;  /* 0x0000000000027941 */ /* 0x000fea0003800200 */
.L_x_11196:
[----:B------:R-:W-:Y:S01]  /*19f0*/  IMAD.WIDE.U32 R130, R116, -0x326172a9, RZ ;  /* 0xcd9e8d5774827825 */ /* 0x000fe200078e00ff */
[----:B------:R-:W-:-:S03]  /*1a00*/  LOP3.LUT R174, R109, R111, R3, 0x96, !PT ;  /* 0x0000006f6dae7212 */ /* 0x000fc600078e9603 */
[----:B------:R-:W-:Y:S01]  /*1a10*/  VIADD R111, R2, 0x9e3779b9 ;  /* 0x9e3779b9026f7836 */ /* 0x000fe20000000000 */
        /* <DEDUP_REMOVED lines=33> */
[C---:B------:R-:W-:Y:S02]  /*1c30*/  IADD3 R127, PT, PT, R2.reuse, -0x4ab325aa, RZ ;  /* 0xb54cda56027f7810 */ /* 0x040fe40007ffe0ff */
        /* <DEDUP_REMOVED lines=19> */
[----:B------:R-:W-:Y:S01]  /*1d70*/  IMAD.MOV.U32 R108, RZ, RZ, R174 ;  /* 0x000000ffff6c7224 */ /* 0x000fe200078e00ae */
[----:B------:R-:W-:Y:S01]  /*1d80*/  LOP3.LUT R112, R127, R110, R143, 0x96, !PT ;  /* 0x0000006e7f707212 */ /* 0x000fe200078e968f */
[----:B------:R-:W-:Y:S01]  /*1d90*/  IMAD.MOV.U32 R110, RZ, RZ, R172 ;  /* 0x000000ffff6e7224 */ /* 0x000fe200078e00ac */
[----:B------:R-:W-:Y:S01]  /*1da0*/  MOV R172, R142 ;  /* 0x0000008e00ac7202 */ /* 0x000fe20000000f00 */
[----:B------:R-:W-:-:S07]  /*1db0*/  IMAD.MOV.U32 R130, RZ, RZ, RZ ;  /* 0x000000ffff827224 */ /* 0x000fce00078e00ff */
.L_x_11194:
[----:B------:R-:W-:Y:S05]  /*1dc0*/  BSYNC.RECONVERGENT B1 ;  /* 0x0000000000017941 */ /* 0x000fea0003800200 */
.L_x_11193:
[----:B------:R-:W-:Y:S01]  /*1dd0*/  I2FP.F32.U32 R127, R110 ;  /* 0x0000006e007f7245 */ /* 0x000fe20000201000 */
[----:B------:R-:W-:Y:S01]  /*1de0*/  IMAD.U32 R131, R104, 0x10000, RZ ;  /* 0x0001000068837824 */ /* 0x000fe200078e00ff */
[----:B------:R-:W-:Y:S01]  /*1df0*/  ISETP.NE.AND P1, PT, R130, 0x1, PT ;  /* 0x000000018200780c */ /* 0x000fe20003f25270 */
[----:B------:R-:W-:Y:S02]  /*1e00*/  BSSY.RECONVERGENT B1, `(.L_x_11198) ;  /* 0x000005f000017945 */ /* 0x000fe40003800200 */
[----:B------:R-:W-:Y:S01]  /*1e10*/  FFMA.FTZ R104, R127, R170, 1.1641532182693481445e-10 ;  /* 0x2f0000007f687423 */ /* 0x000fe200000100aa */
[----:B------:R-:W-:Y:S01]  /*1e20*/  FMUL.FTZ R110, R131, R168 ;  /* 0x000000a8836e7220 */ /* 0x000fe20000410000 */
[----:B------:R-:W-:Y:S01]  /*1e30*/  SHF.L.U32 R127, R100, 0x10, RZ ;  /* 0x00000010647f7819 */ /* 0x000fe200000006ff */
[----:B------:R-:W-:Y:S02]  /*1e40*/  IMAD.MOV.U32 R100, RZ, RZ, R108 ;  /* 0x000000ffff647224 */ /* 0x000fe400078e006c */
        /* <DEDUP_REMOVED lines=15> */
.L_x_11200:
        /* <DEDUP_REMOVED lines=13> */
.L_x_11202:
[----:B------:R-:W-:Y:S05]  /*2010*/  BSYNC.RECONVERGENT B2 ;  /* 0x0000000000027941 */ /* 0x000fea0003800200 */
.L_x_11201:
        /* <DEDUP_REMOVED lines=11> */
[----:B------:R-:W-:Y:S02]  /*20d0*/  VIADD R143, R2, 0x3c6ef372 ;  /* 0x3c6ef372028f7836 */ /* 0x000fe40000000000 */
[----:B------:R-:W-:-:S04]  /*20e0*/  IMAD.WIDE.U32 R110, R111, -0x2daee0ad, RZ ;  /* 0xd2511f536f6e7825 */ /* 0x000fc800078e00ff */
[----:B------:R-:W-:Y:S01]  /*20f0*/  IMAD.WIDE.U32 R130, R131, -0x326172a9, RZ ;  /* 0xcd9e8d5783827825 */ /* 0x000fe200078e00ff */
[----:B------:R-:W-:Y:S02]  /*2100*/  LOP3.LUT R171, R171, R142, R111, 0x96, !PT ;  /* 0x0000008eabab7212 */ /* 0x000fe400078e966f */
[----:B------:R-:W-:Y:S02]  /*2110*/  IADD3 R111, PT, PT, R2, -0x255992d5, RZ ;  /* 0xdaa66d2b026f7810 */ /* 0x000fe40007ffe0ff */
        /* <DEDUP_REMOVED lines=13> */
[----:B------:R-:W-:Y:S02]  /*21f0*/  VIADD R131, R3, 0xa9066899 ;  /* 0xa906689903837836 */ /* 0x000fe40000000000 */
[----:B------:R-:W-:Y:S01]  /*2200*/  IMAD.WIDE.U32 R174, R171, -0x326172a9, RZ ;  /* 0xcd9e8d57abae7825 */ /* 0x000fe200078e00ff */
[----:B------:R-:W-:-:S03]  /*2210*/  IADD3 R171, PT, PT, R3, 0x646e171e, RZ ;  /* 0x646e171e03ab7810 */ /* 0x000fc60007ffe0ff */
[----:B------:R-:W-:Y:S01]  /*2220*/  IMAD.WIDE.U32 R142, R143, -0x2daee0ad, RZ ;  /* 0xd2511f538f8e7825 */ /* 0x000fe200078e00ff */
[----:B------:R-:W-:-:S04]  /*2230*/  LOP3.LUT R111, R111, R130, R175, 0x96, !PT ;  /* 0x000000826f6f7212 */ /* 0x000fc800078e96af */
        /* <DEDUP_REMOVED lines=23> */
[----:B------:R-:W-:Y:S01]  /*23b0*/  IMAD.MOV.U32 R108, RZ, RZ, R174 ;  /* 0x000000ffff6c7224 */ /* 0x000fe200078e00ae */
[----:B------:R-:W-:Y:S01]  /*23c0*/  LOP3.LUT R112, R131, R110, R143, 0x96, !PT ;  /* 0x0000006e83707212 */ /* 0x000fe200078e968f */
[----:B------:R-:W-:Y:S02]  /*23d0*/  IMAD.MOV.U32 R172, RZ, RZ, R142 ;  /* 0x000000ffffac7224 */ /* 0x000fe400078e008e */
[----:B------:R-:W-:-:S07]  /*23e0*/  IMAD.MOV.U32 R110, RZ, RZ, RZ ;  /* 0x000000ffff6e7224 */ /* 0x000fce00078e00ff */
.L_x_11199:
[----:B------:R-:W-:Y:S05]  /*23f0*/  BSYNC.RECONVERGENT B1 ;  /* 0x0000000000017941 */ /* 0x000fea0003800200 */
.L_x_11198:
[----:B------:R-:W-:Y:S01]  /*2400*/  I2FP.F32.U32 R131, R100 ;  /* 0x0000006400837245 */ /* 0x000fe20000201000 */
[----:B------:R-:W-:Y:S01]  /*2410*/  BSSY.RECONVERGENT B1, `(.L_x_11203) ;  /* 0x0000063000017945 */ /* 0x000fe20003800200 */
[----:B------:R-:W-:Y:S02]  /*2420*/  SHF.L.U32 R143, R105, 0x10, RZ ;  /* 0x00000010698f7819 */ /* 0x000fe400000006ff */
[----:B------:R-:W-:Y:S01]  /*2430*/  ISETP.NE.AND P2, PT, R110, 0x1, PT ;  /* 0x000000016e00780c */ /* 0x000fe20003f45270 */
[----:B------:R-:W-:Y:S01]  /*2440*/  FFMA.FTZ R100, R131, R170, 1.1641532182693481445e-10 ;  /* 0x2f00000083647423 */ /* 0x000fe200000100aa */
[----:B------:R-:W-:Y:S02]  /*2450*/  IMAD.U32 R131, R101, 0x10000, RZ ;  /* 0x0001000065837824 */ /* 0x000fe400078e00ff */
[----:B------:R-:W-:Y:S01]  /*2460*/  FMUL.FTZ R104, R143, R168 ;  /* 0x000000a88f687220 */ /* 0x000fe20000410000 */
[----:B------:R-:W-:Y:S02]  /*2470*/  PRMT R154, R101, 0x7632, R154 ;  /* 0x00007632659a7816 */ /* 0x000fe4000000009a */
[----:B------:R-:W-:Y:S01]  /*2480*/  FSETP.GTU.FTZ.AND P1, PT, R100, R169, PT ;  /* 0x000000a96400720b */ /* 0x000fe20003f3c000 */
[----:B------:R-:W-:Y:S01]  /*2490*/  FMUL.FTZ R104, R104, R155 ;  /* 0x0000009b68687220 */ /* 0x000fe20000410000 */
[----:B------:R-:W-:-:S04]  /*24a0*/  MOV R101, R108 ;  /* 0x0000006c00657202 */ /* 0x000fc80000000f00 */
[----:B------:R-:W-:Y:S02]  /*24b0*/  FSEL R104, R104, RZ, !P1 ;  /* 0x000000ff68687208 */ /* 0x000fe40004800000 */
[----:B------:R-:W-:-:S03]  /*24c0*/  PLOP3.LUT P1, PT, P1, PT, PT, 0x8, 0x80 ;  /* 0x000000000080781c */ /* 0x000fc60000f2e170 */
[--C-:B------:R-:W-:Y:S01]  /*24d0*/  FADD.FTZ R130, R104, R131.reuse ;  /* 0x0000008368827221 */ /* 0x100fe20000010000 */
[----:B------:R-:W-:Y:S01]  /*24e0*/  PRMT R131, R105, 0x7632, R131 ;  /* 0x0000763269837816 */ /* 0x000fe20000000083 */
[----:B------:R-:W-:Y:S01]  /*24f0*/  IMAD.MOV.U32 R105, RZ, RZ, 0x2 ;  /* 0x00000002ff697424 */ /* 0x000fe200078e00ff */
        /* <DEDUP_REMOVED lines=9> */
.L_x_11205:
        /* <DEDUP_REMOVED lines=13> */
.L_x_11207:
[----:B------:R-:W-:Y:S05]  /*2660*/  BSYNC.RECONVERGENT B2 ;  /* 0x0000000000027941 */ /* 0x000fea0003800200 */
.L_x_11206:
        /* <DEDUP_REMOVED lines=55> */
[----:B------:R-:W-:Y:S01]  /*29e0*/  LOP3.LUT R112, R105, R104, R101, 0x96, !PT ;  /* 0x0000006869707212 */ /* 0x000fe200078e9665 */
[----:B------:R-:W-:Y:S02]  /*29f0*/  HFMA2 R105, -RZ, RZ, 0, 0 ;  /* 0x00000000ff697431 */ /* 0x000fe400000001ff */
[----:B------:R-:W-:Y:S01]  /*2a00*/  IMAD.MOV.U32 R101, RZ, RZ, R172 ;  /* 0x000000ffff657224 */ /* 0x000fe200078e00ac */
[----:B------:R-:W-:Y:S01]  /*2a10*/  LOP3.LUT R111, R111, R110, R143, 0x96, !PT ;  /* 0x0000006e6f6f7212 */ /* 0x000fe200078e968f */
[----:B------:R-:W-:Y:S01]  /*2a20*/  IMAD.MOV.U32 R172, RZ, RZ, R100 ;  /* 0x000000ffffac7224 */ /* 0x000fe200078e0064 */
[----:B------:R-:W-:-:S07]  /*2a30*/  MOV R108, R142 ;  /* 0x0000008e006c7202 */ /* 0x000fce0000000f00 */
.L_x_11204:
[----:B------:R-:W-:Y:S05]  /*2a40*/  BSYNC.RECONVERGENT B1 ;  /* 0x0000000000017941 */ /* 0x000fea0003800200 */
.L_x_11203:
[----:B------:R-:W-:Y:S01]  /*2a50*/  I2FP.F32.U32 R101, R101 ;  /* 0x0000006500657245 */ /* 0x000fe20000201000 */
[----:B------:R-:W-:Y:S01]  /*2a60*/  IMAD.U32 R131, R131, 0x10000, RZ ;  /* 0x0001000083837824 */ /* 0x000fe200078e00ff */
[----:B------:R-:W-:Y:S01]  /*2a70*/  ISETP.NE.AND P3, PT, R105, 0x1, PT ;  /* 0x000000016900780c */ /* 0x000fe20003f65270 */
[----:B------:R-:W-:Y:S01]  /*2a80*/  BSSY.RECONVERGENT B1, `(.L_x_11208) ;  /* 0x000005f000017945 */ /* 0x000fe20003800200 */
[----:B------:R-:W-:Y:S02]  /*2a90*/  HFMA2 R110, -RZ, RZ, 0, 1.1920928955078125e-07 ;  /* 0x00000002ff6e7431 */ /* 0x000fe400000001ff */
[----:B------:R-:W-:Y:S01]  /*2aa0*/  FFMA.FTZ R100, R101, R170, 1.1641532182693481445e-10 ;  /* 0x2f00000065647423 */ /* 0x000fe200000100aa */
[----:B------:R-:W-:Y:S01]  /*2ab0*/  FMUL.FTZ R104, R131, R168 ;  /* 0x000000a883687220 */ /* 0x000fe20000410000 */
[----:B------:R-:W-:Y:S02]  /*2ac0*/  IMAD.U32 R131, R154, 0x10000, RZ ;  /* 0x000100009a837824 */ /* 0x000fe400078e00ff */
[----:B------:R-:W-:-:S02]  /*2ad0*/  IMAD.MOV.U32 R101, RZ, RZ, R108 ;  /* 0x000000ffff657224 */ /* 0x000fc400078e006c */
        /* <DEDUP_REMOVED lines=14> */
.L_x_11210:
        /* <DEDUP_REMOVED lines=13> */
.L_x_11212:
[----:B------:R-:W-:Y:S05]  /*2c90*/  BSYNC.RECONVERGENT B2 ;  /* 0x0000000000027941 */ /* 0x000fea0003800200 */
.L_x_11211:
        /* <DEDUP_REMOVED lines=56> */
[----:B------:R-:W-:Y:S01]  /*3020*/  IMAD.MOV.U32 R101, RZ, RZ, R172 ;  /* 0x000000ffff657224 */ /* 0x000fe200078e00ac */
[----:B------:R-:W-:Y:S01]  /*3030*/  MOV R172, R100 ;  /* 0x0000006400ac7202 */ /* 0x000fe20000000f00 */
[----:B------:R-:W-:Y:S01]  /*3040*/  IMAD.MOV.U32 R108, RZ, RZ, R142 ;  /* 0x000000ffff6c7224 */ /* 0x000fe200078e008e */
[----:B------:R-:W-:Y:S01]  /*3050*/  LOP3.LUT R111, R111, R110, R143, 0x96, !PT ;  /* 0x0000006e6f6f7212 */ /* 0x000fe200078e968f */
[----:B------:R-:W-:-:S07]  /*3060*/  IMAD.MOV.U32 R110, RZ, RZ, RZ ;  /* 0x000000ffff6e7224 */ /* 0x000fce00078e00ff */
.L_x_11209:
[----:B------:R-:W-:Y:S05]  /*3070*/  BSYNC.RECONVERGENT B1 ;  /* 0x0000000000017941 */ /* 0x000fea0003800200 */
.L_x_11208:
[----:B------:R-:W-:Y:S01]  /*3080*/  I2FP.F32.U32 R101, R101 ;  /* 0x0000006500657245 */ /* 0x000fe20000201000 */
[----:B------:R-:W-:Y:S01]  /*3090*/  IMAD.U32 R105, R106, 0x10000, RZ ;  /* 0x000100006a697824 */ /* 0x000fe200078e00ff */
[----:B------:R-:W-:Y:S01]  /*30a0*/  ISETP.NE.AND P4, PT, R110, 0x1, PT ;  /* 0x000000016e00780c */ /* 0x000fe20003f85270 */
[----:B------:R-:W-:Y:S01]  /*30b0*/  BSSY.RECONVERGENT B1, `(.L_x_11213) ;  /* 0x0000061000017945 */ /* 0x000fe20003800200 */
[----:B------:R-:W-:Y:S01]  /*30c0*/  PRMT R106, R106, 0x7632, R106 ;  /* 0x000076326a6a7816 */ /* 0x000fe2000000006a */
[----:B------:R-:W-:Y:S01]  /*30d0*/  FFMA.FTZ R100, R101, R170, 1.1641532182693481445e-10 ;  /* 0x2f00000065647423 */ /* 0x000fe200000100aa */
[----:B------:R-:W-:Y:S01]  /*30e0*/  FMUL.FTZ R104, R105, R168 ;  /* 0x000000a869687220 */ /* 0x000fe20000410000 */
[C---:B------:R-:W-:Y:S01]  /*30f0*/  SHF.L.U32 R101, R102.reuse, 0x10, RZ ;  /* 0x0000001066657819 */ /* 0x040fe200000006ff */
        /* <DEDUP_REMOVED lines=17> */
.L_x_11215:
        /* <DEDUP_REMOVED lines=13> */
.L_x_11217:
[----:B------:R-:W-:Y:S05]  /*32e0*/  BSYNC.RECONVERGENT B2 ;  /* 0x0000000000027941 */ /* 0x000fea0003800200 */
.L_x_11216:
        /* <DEDUP_REMOVED lines=16> */
[----:B------:R-:W-:Y:S01]  /*33f0*/  IMAD.MOV.U32 R154, RZ, RZ, RZ ;  /* 0x000000ffff9a7224 */ /* 0x000fe200078e00ff */
        /* <DEDUP_REMOVED lines=39> */
[----:B------:R-:W-:Y:S02]  /*3670*/  LOP3.LUT R112, R143, R104, R101, 0x96, !PT ;  /* 0x000000688f707212 */ /* 0x000fe400078e9665 */
[----:B------:R-:W-:Y:S01]  /*3680*/  MOV R101, R172 ;  /* 0x000000ac00657202 */ /* 0x000fe20000000f00 */
[----:B------:R-:W-:Y:S01]  /*3690*/  IMAD.MOV.U32 R108, RZ, RZ, R110 ;  /* 0x000000ffff6c7224 */ /* 0x000fe200078e006e */
[----:B------:R-:W-:Y:S01]  /*36a0*/  LOP3.LUT R111, R105, R174, R111, 0x96, !PT ;  /* 0x000000ae696f7212 */ /* 0x000fe200078e966f */
[----:B------:R-:W-:-:S07]  /*36b0*/  IMAD.MOV.U32 R172, RZ, RZ, R100 ;  /* 0x000000ffffac7224 */ /* 0x000fce00078e0064 */
.L_x_11214:
[----:B------:R-:W-:Y:S05]  /*36c0*/  BSYNC.RECONVERGENT B1 ;  /* 0x0000000000017941 */ /* 0x000fea0003800200 */
.L_x_11213:
        /* <DEDUP_REMOVED lines=23> */
.L_x_11220:
        /* <DEDUP_REMOVED lines=13> */
.L_x_11222:
[----:B------:R-:W-:Y:S05]  /*3910*/  BSYNC.RECONVERGENT B2 ;  /* 0x0000000000027941 */ /* 0x000fea0003800200 */
.L_x_11221:
        /* <DEDUP_REMOVED lines=55> */
[----:B------:R-:W-:Y:S02]  /*3c90*/  HFMA2 R104, -RZ, RZ, 0, 0 ;  /* 0x00000000ff687431 */ /* 0x000fe400000001ff */
[----:B------:R-:W-:Y:S01]  /*3ca0*/  VIADD R105, R2, 0x8ff34781 ;  /* 0x8ff3478102697836 */ /* 0x000fe20000000000 */
[----:B------:R-:W-:Y:S01]  /*3cb0*/  MOV R108, R110 ;  /* 0x0000006e006c7202 */ /* 0x000fe20000000f00 */
[----:B------:R-:W-:Y:S02]  /*3cc0*/  IMAD.MOV.U32 R101, RZ, RZ, R172 ;  /* 0x000000ffff657224 */ /* 0x000fe400078e00ac */
[----:B------:R-:W-:Y:S01]  /*3cd0*/  IMAD.MOV.U32 R172, RZ, RZ, R100 ;  /* 0x000000ffffac7224 */ /* 0x000fe200078e0064 */
[----:B------:R-:W-:-:S07]  /*3ce0*/  LOP3.LUT R111, R105, R174, R111, 0x96, !PT ;  /* 0x000000ae696f7212 */ /* 0x000fce00078e966f */
.L_x_11219:
[----:B------:R-:W-:Y:S05]  /*3cf0*/  BSYNC.RECONVERGENT B1 ;  /* 0x0000000000017941 */ /* 0x000fea0003800200 */
.L_x_11218:
        /* <DEDUP_REMOVED lines=25> */
.L_x_11225:
        /* <DEDUP_REMOVED lines=15> */
.L_x_11227:
[----:B------:R-:W-:Y:S05]  /*3f80*/  BSYNC.RECONVERGENT B2 ;  /* 0x0000000000027941 */ /* 0x000fea0003800200 */
.L_x_11226:
        /* <DEDUP_REMOVED lines=45> */
[----:B------:R-:W-:-:S03]  /*4260*/  VIADD R103, R2, 0xf1bbcdc8 ;  /* 0xf1bbcdc802677836 */ /* 0x000fc60000000000 */
        /* <DEDUP_REMOVED lines=15> */
.L_x_11224:
[----:B------:R-:W-:Y:S05]  /*4360*/  BSYNC.RECONVERGENT B1 ;  /* 0x0000000000017941 */ /* 0x000fea0003800200 */
.L_x_11223:
        /* <DEDUP_REMOVED lines=11> */
[----:B------:R-:W-:Y:S01]  /*4420*/  FADD.FTZ R155, R100, R171 ;  /* 0x000000ab649b7221 */ /* 0x000fe20000010000 */
[----:B------:R-:W-:-:S04]  /*4430*/  F2FP.BF16.F32.PACK_AB R100, R127, R128 ;  /* 0x000000807f64723e */ /* 0x000fc800000010ff */
[----:B------:R-:W-:Y:S01]  /*4440*/  F2FP.BF16.F32.PACK_AB R103, R155, R154 ;  /* 0x0000009a9b67723e */ /* 0x000fe200000010ff */
[----:B------:R-:W-:Y:S06]  /*4450*/  BRA `(.L_x_11228) ;  /* 0x0000003000647947 */ /* 0x000fec0003800000 */
.L_x_11188:
        /* <DEDUP_REMOVED lines=16> */
.L_x_11231:
        /* <DEDUP_REMOVED lines=13> */
.L_x_11233:
[----:B------:R-:W-:Y:S05]  /*4630*/  BSYNC.RECONVERGENT B2 ;  /* 0x0000000000027941 */ /* 0x000fea0003800200 */
.L_x_11232:
        /* <DEDUP_REMOVED lines=55> */
[----:B------:R-:W-:Y:S01]  /*49b0*/  MOV R102, R170 ;  /* 0x000000aa00667202 */ /* 0x000fe20000000f00 */
[----:B------:R-:W-:Y:S02]  /*49c0*/  VIADD R103, R3, 0x96a522ad ;  /* 0x96a522ad03677836 */ /* 0x000fe40000000000 */
[----:B------:R-:W-:Y:S02]  /*49d0*/  IMAD.MOV.U32 R108, RZ, RZ, R110 ;  /* 0x000000ffff6c7224 */ /* 0x000fe400078e006e */
[----:B------:R-:W-:Y:S01]  /*49e0*/  IMAD.MOV.U32 R130, RZ, RZ, RZ ;  /* 0x000000ffff827224 */ /* 0x000fe200078e00ff */
[----:B------:R-:W-:-:S07]  /*49f0*/  LOP3.LUT R112, R103, R100, R173, 0x96, !PT ;  /* 0x0000006467707212 */ /* 0x000fce00078e96ad */
.L_x_11230:
[----:B------:R-:W-:Y:S05]  /*4a00*/  BSYNC.RECONVERGENT B1 ;  /* 0x0000000000017941 */ /* 0x000fea0003800200 */
.L_x_11229:
        /* <DEDUP_REMOVED lines=11> */
[----:B0-----:R-:W-:Y:S01]  /*4ac0*/  FSETP.GTU.FTZ.AND P0, PT, R103, R100, PT ;  /* 0x000000646700720b */ /* 0x001fe20003f1c000 */
[----:B------:R-:W-:-:S03]  /*4ad0*/  IMAD.MOV.U32 R103, RZ, RZ, R108 ;  /* 0x000000ffff677224 */ /* 0x000fc600078e006c */
        /* <DEDUP_REMOVED lines=14> */
.L_x_11236:
        /* <DEDUP_REMOVED lines=13> */
.L_x_11238:
[----:B------:R-:W-:Y:S05]  /*4c90*/  BSYNC.RECONVERGENT B2 ;  /* 0x0000000000027941 */ /* 0x000fea0003800200 */
.L_x_11237:
        /* <DEDUP_REMOVED lines=56> */
[----:B------:R-:W-:-:S03]  /*5020*/  IMAD.MOV.U32 R108, RZ, RZ, R154 ;  /* 0x000000ffff6c7224 */ /* 0x000fc600078e009a */
[----:B------:R-:W-:Y:S01]  /*5030*/  LOP3.LUT R112, R103, R110, R143, 0x96, !PT ;  /* 0x0000006e67707212 */ /* 0x000fe200078e968f */
[----:B------:R-:W-:Y:S01]  /*5040*/  IMAD.MOV.U32 R110, RZ, RZ, RZ ;  /* 0x000000ffff6e7224 */ /* 0x000fe200078e00ff */
[----:B------:R-:W-:Y:S01]  /*5050*/  MOV R103, R172 ;  /* 0x000000ac00677202 */ /* 0x000fe20000000f00 */
[----:B------:R-:W-:-:S07]  /*5060*/  IMAD.MOV.U32 R172, RZ, RZ, R142 ;  /* 0x000000ffffac7224 */ /* 0x000fce00078e008e */
.L_x_11235:
[----:B------:R-:W-:Y:S05]  /*5070*/  BSYNC.RECONVERGENT B1 ;  /* 0x0000000000017941 */ /* 0x000fea0003800200 */
.L_x_11234:
[----:B------:R-:W-:Y:S01]  /*5080*/  ISETP.NE.AND P2, PT, R110, 0x1, PT ;  /* 0x000000016e00780c */ /* 0x000fe20003f45270 */
[----:B------:R-:W-:Y:S01]  /*5090*/  BSSY.RECONVERGENT B1, `(.L_x_11239) ;  /* 0x000005f000017945 */ /* 0x000fe20003800200 */
[----:B------:R-:W-:Y:S01]  /*50a0*/  I2FP.F32.U32 R103, R103 ;  /* 0x0000006700677245 */ /* 0x000fe20000201000 */
[----:B------:R-:W-:Y:S01]  /*50b0*/  IMAD.MOV.U32 R142, RZ, RZ, 0x2 ;  /* 0x00000002ff8e7424 */ /* 0x000fe200078e00ff */
[----:B------:R-:W-:-:S03]  /*50c0*/  SHF.L.U32 R127, R104, 0x10, RZ ;  /* 0x00000010687f7819 */ /* 0x000fc600000006ff */
[----:B------:R-:W-:Y:S02]  /*50d0*/  FFMA.FTZ R103, R103, R102, 1.1641532182693481445e-10 ;  /* 0x2f00000067677423 */ /* 0x000fe40000010066 */
[----:B------:R-:W-:-:S03]  /*50e0*/  FMUL.FTZ R104, R127, R168 ;  /* 0x000000a87f687220 */ /* 0x000fc60000410000 */
[----:B------:R-:W-:Y:S01]  /*50f0*/  FSETP.GTU.FTZ.AND P1, PT, R103, R100, PT ;  /* 0x000000646700720b */ /* 0x000fe20003f3c000 */
[----:B------:R-:W-:Y:S01]  /*5100*/  FMUL.FTZ R104, R104, R101 ;  /* 0x0000006568687220 */ /* 0x000fe20000410000 */
[----:B------:R-:W-:Y:S02]  /*5110*/  IMAD.MOV.U32 R103, RZ, RZ, R108 ;  /* 0x000000ffff677224 */ /* 0x000fe400078e006c */
        /* <DEDUP_REMOVED lines=11> */
.L_x_11241:
        /* <DEDUP_REMOVED lines=13> */
.L_x_11243:
[----:B------:R-:W-:Y:S05]  /*52a0*/  BSYNC.RECONVERGENT B2 ;  /* 0x0000000000027941 */ /* 0x000fea0003800200 */
.L_x_11242:
        /* <DEDUP_REMOVED lines=24> */
[C---:B------:R-:W-:Y:S02]  /*5430*/  IADD3 R103, PT, PT, R2.reuse, 0x78dde6e4, RZ ;  /* 0x78dde6e402677810 */ /* 0x040fe40007ffe0ff */
        /* <DEDUP_REMOVED lines=32> */
[----:B------:R-:W-:Y:S02]  /*5640*/  LOP3.LUT R112, R103, R110, R143, 0x96, !PT ;  /* 0x0000006e67707212 */ /* 0x000fe400078e968f */
[----:B------:R-:W-:Y:S01]  /*5650*/  MOV R103, R172 ;  /* 0x000000ac00677202 */ /* 0x000fe20000000f00 */
[----:B------:R-:W-:Y:S02]  /*5660*/  IMAD.MOV.U32 R172, RZ, RZ, R142 ;  /* 0x000000ffffac7224 */ /* 0x000fe400078e008e */
[----:B------:R-:W-:-:S07]  /*5670*/  IMAD.MOV.U32 R142, RZ, RZ, RZ ;  /* 0x000000ffff8e7224 */ /* 0x000fce00078e00ff */
.L_x_11240:
[----:B------:R-:W-:Y:S05]  /*5680*/  BSYNC.RECONVERGENT B1 ;  /* 0x0000000000017941 */ /* 0x000fea0003800200 */
.L_x_11239:
        /* <DEDUP_REMOVED lines=9> */
[----:B------:R-:W-:Y:S02]  /*5720*/  PRMT R103, R105, 0x7632, R103 ;  /* 0x0000763269677816 */ /* 0x000fe40000000067 */
        /* <DEDUP_REMOVED lines=12> */
.L_x_11246:
        /* <DEDUP_REMOVED lines=13> */
.L_x_11248:
[----:B------:R-:W-:Y:S05]  /*58c0*/  BSYNC.RECONVERGENT B2 ;  /* 0x0000000000027941 */ /* 0x000fea0003800200 */
.L_x_11247:
        /* <DEDUP_REMOVED lines=61> */
.L_x_11245:
[----:B------:R-:W-:Y:S05]  /*5ca0*/  BSYNC.RECONVERGENT B1 ;  /* 0x0000000000017941 */ /* 0x000fea0003800200 */
.L_x_11244:
[----:B------:R-:W-:Y:S01]  /*5cb0*/  I2FP.F32.U32 R105, R104 ;  /* 0x0000006800697245 */ /* 0x000fe20000201000 */
[----:B------:R-:W-:Y:S01]  /*5cc0*/  BSSY.RECONVERGENT B1, `(.L_x_11249) ;  /* 0x000005f000017945 */ /* 0x000fe20003800200 */
[----:B------:R-:W-:Y:S01]  /*5cd0*/  SHF.L.U32 R103, R103, 0x10, RZ ;  /* 0x0000001067677819 */ /* 0x000fe200000006ff */
[----:B------:R-:W-:Y:S01]  /*5ce0*/  IMAD.MOV.U32 R143, RZ, RZ, 0x2 ;  /* 0x00000002ff8f7424 */ /* 0x000fe200078e00ff */
[----:B------:R-:W-:Y:S01]  /*5cf0*/  ISETP.NE.AND P3, PT, R110, 0x1, PT ;  /* 0x000000016e00780c */ /* 0x000fe20003f65270 */
[----:B------:R-:W-:Y:S02]  /*5d00*/  FFMA.FTZ R105, R105, R102, 1.1641532182693481445e-10 ;  /* 0x2f00000069697423 */ /* 0x000fe40000010066 */
[----:B------:R-:W-:Y:S01]  /*5d10*/  FMUL.FTZ R104, R103, R168 ;  /* 0x000000a867687220 */ /* 0x000fe20000410000 */
[----:B------:R-:W-:Y:S02]  /*5d20*/  IMAD.MOV.U32 R103, RZ, RZ, R108 ;  /* 0x000000ffff677224 */ /* 0x000fe400078e006c */
        /* <DEDUP_REMOVED lines=13> */
.L_x_11251:
        /* <DEDUP_REMOVED lines=13> */
.L_x_11253:
[----:B------:R-:W-:Y:S05]  /*5ed0*/  BSYNC.RECONVERGENT B2 ;  /* 0x0000000000027941 */ /* 0x000fea0003800200 */
.L_x_11252:
        /* <DEDUP_REMOVED lines=54> */
[----:B------:R-:W-:Y:S01]  /*6240*/  LOP3.LUT R111, R111, R142, R155, 0x96, !PT ;  /* 0x0000008e6f6f7212 */ /* 0x000fe200078e969b */
[----:B------:R-:W-:Y:S02]  /*6250*/  IMAD.MOV.U32 R108, RZ, RZ, R154 ;  /* 0x000000ffff6c7224 */ /* 0x000fe400078e009a */
[----:B------:R-:W-:-:S04]  /*6260*/  IMAD.WIDE.U32 R104, R104, -0x2daee0ad, RZ ;  /* 0xd2511f5368687825 */ /* 0x000fc800078e00ff */
[----:B------:R-:W-:Y:S01]  /*6270*/  IMAD.MOV.U32 R143, RZ, RZ, RZ ;  /* 0x000000ffff8f7224 */ /* 0x000fe200078e00ff */
[----:B------:R-:W-:Y:S02]  /*6280*/  LOP3.LUT R112, R103, R110, R105, 0x96, !PT ;  /* 0x0000006e67707212 */ /* 0x000fe400078e9669 */
[----:B------:R-:W-:Y:S01]  /*6290*/  MOV R103, R172 ;  /* 0x000000ac00677202 */ /* 0x000fe20000000f00 */
[----:B------:R-:W-:-:S07]  /*62a0*/  IMAD.MOV.U32 R172, RZ, RZ, R104 ;  /* 0x000000ffffac7224 */ /* 0x000fce00078e0068 */
.L_x_11250:
[----:B------:R-:W-:Y:S05]  /*62b0*/  BSYNC.RECONVERGENT B1 ;  /* 0x0000000000017941 */ /* 0x000fea0003800200 */
.L_x_11249:
        /* <DEDUP_REMOVED lines=22> */
.L_x_11256:
        /* <DEDUP_REMOVED lines=13> */
.L_x_11258:
[----:B------:R-:W-:Y:S05]  /*64f0*/  BSYNC.RECONVERGENT B2 ;  /* 0x0000000000027941 */ /* 0x000fea0003800200 */
.L_x_11257:
        /* <DEDUP_REMOVED lines=53> */
[----:B------:R-:W-:Y:S01]  /*6850*/  IADD3 R103, PT, PT, R2, -0x700cb87f, RZ ;  /* 0x8ff3478102677810 */ /* 0x000fe20007ffe0ff */
[----:B------:R-:W-:Y:S02]  /*6860*/  IMAD.MOV.U32 R108, RZ, RZ, R110 ;  /* 0x000000ffff6c7224 */ /* 0x000fe400078e006e */
[----:B------:R-:W-:Y:S01]  /*6870*/  IMAD.WIDE.U32 R104, R104, -0x2daee0ad, RZ ;  /* 0xd2511f5368687825 */ /* 0x000fe200078e00ff */
[----:B------:R-:W-:Y:S02]  /*6880*/  LOP3.LUT R111, R103, R170, R111, 0x96, !PT ;  /* 0x000000aa676f7212 */ /* 0x000fe400078e966f */
[----:B------:R-:W-:Y:S01]  /*6890*/  MOV R103, R172 ;  /* 0x000000ac00677202 */ /* 0x000fe20000000f00 */
[----:B------:R-:W-:Y:S01]  /*68a0*/  IMAD.MOV.U32 R172, RZ, RZ, R104 ;  /* 0x000000ffffac7224 */ /* 0x000fe200078e0068 */
[----:B------:R-:W-:Y:S01]  /*68b0*/  LOP3.LUT R112, R143, R154, R105, 0x96, !PT ;  /* 0x0000009a8f707212 */ /* 0x000fe200078e9669 */
[----:B------:R-:W-:-:S07]  /*68c0*/  IMAD.MOV.U32 R110, RZ, RZ, RZ ;  /* 0x000000ffff6e7224 */ /* 0x000fce00078e00ff */
.L_x_11255:
[----:B------:R-:W-:Y:S05]  /*68d0*/  BSYNC.RECONVERGENT B1 ;  /* 0x0000000000017941 */ /* 0x000fea0003800200 */
.L_x_11254:
        /* <DEDUP_REMOVED lines=21> */
.L_x_11261:
        /* <DEDUP_REMOVED lines=13> */
.L_x_11263:
[----:B------:R-:W-:Y:S05]  /*6b00*/  BSYNC.RECONVERGENT B2 ;  /* 0x0000000000027941 */ /* 0x000fea0003800200 */
.L_x_11262:
        /* <DEDUP_REMOVED lines=60> */
[----:B------:R-:W-:-:S07]  /*6ed0*/  LOP3.LUT R112, R155, R154, R105, 0x96, !PT ;  /* 0x0000009a9b707212 */ /* 0x000fce00078e9669 */
.L_x_11260:
[----:B------:R-:W-:Y:S05]  /*6ee0*/  BSYNC.RECONVERGENT B1 ;  /* 0x0000000000017941 */ /* 0x000fea0003800200 */
.L_x_11259:
        /* <DEDUP_REMOVED lines=22> */
.L_x_11266:
        /* <DEDUP_REMOVED lines=15> */
.L_x_11268:
[----:B------:R-:W-:Y:S05]  /*7140*/  BSYNC.RECONVERGENT B2 ;  /* 0x0000000000027941 */ /* 0x000fea0003800200 */
.L_x_11267:
        /* <DEDUP_REMOVED lines=58> */
[----:B------:R-:W-:Y:S01]  /*74f0*/  IMAD.MOV.U32 R110, RZ, RZ, RZ ;  /* 0x000000ffff6e7224 */ /* 0x000fe200078e00ff */
[----:B------:R-:W-:Y:S01]  /*7500*/  MOV R104, R172 ;  /* 0x000000ac00687202 */ /* 0x000fe20000000f00 */
[----:B------:R-:W-:-:S07]  /*7510*/  IMAD.MOV.U32 R172, RZ, RZ, R106 ;  /* 0x000000ffffac7224 */ /* 0x000fce00078e006a */
.L_x_11265:
[----:B------:R-:W-:Y:S05]  /*7520*/  BSYNC.RECONVERGENT B1 ;  /* 0x0000000000017941 */ /* 0x000fea0003800200 */
.L_x_11264:
[----:B------:R-:W-:Y:S02]  /*7530*/  I2FP.F32.U32 R105, R104 ;  /* 0x0000006800697245 */ /* 0x000fe40000201000 */
[----:B------:R-:W-:-:S03]  /*7540*/  SHF.L.U32 R103, R103, 0x10, RZ ;  /* 0x0000001067677819 */ /* 0x000fc600000006ff */
[----:B------:R-:W-:Y:S02]  /*7550*/  FFMA.FTZ R105, R105, R102, 1.1641532182693481445e-10 ;  /* 0x2f00000069697423 */ /* 0x000fe40000010066 */
[----:B------:R-:W-:-:S03]  /*7560*/  FMUL.FTZ R102, R103, R168 ;  /* 0x000000a867667220 */ /* 0x000fc60000410000 */
[----:B------:R-:W-:Y:S01]  /*7570*/  FSETP.GTU.FTZ.AND P6, PT, R105, R100, PT ;  /* 0x000000646900720b */ /* 0x000fe20003fdc000 */
[----:B------:R-:W-:Y:S01]  /*7580*/  FMUL.FTZ R102, R102, R101 ;  /* 0x0000006566667220 */ /* 0x000fe20000410000 */
[----:B------:R-:W-:Y:S02]  /*7590*/  F2FP.BF16.F32.PACK_AB R101, R131, R130 ;  /* 0x000000828365723e */ /* 0x000fe400000010ff */
[----:B------:R-:W-:Y:S02]  /*75a0*/  F2FP.BF16.F32.PACK_AB R100, R127, R128 ;  /* 0x000000807f64723e */ /* 0x000fe400000010ff */
[----:B------:R-:W-:Y:S02]  /*75b0*/  FSEL R155, R102, RZ, !P6 ;  /* 0x000000ff669b7208 */ /* 0x000fe40007000000 */
[----:B------:R-:W-:Y:S02]  /*75c0*/  PLOP3.LUT P6, PT, P6, PT, PT, 0x8, 0x80 ;  /* 0x000000000080781c */ /* 0x000fe400037ce170 */
[----:B------:R-:W-:-:S02]  /*75d0*/  F2FP.BF16.F32.PACK_AB R102, R143, R142 ;  /* 0x0000008e8f66723e */ /* 0x000fc400000010ff */
[----:B------:R-:W-:-:S09]  /*75e0*/  F2FP.BF16.F32.PACK_AB R103, R155, R154 ;  /* 0x0000009a9b67723e */ /* 0x000fd200000010ff */
.L_x_11228:
        /* <DEDUP_REMOVED lines=21> */
.L_x_11187:
[----:B------:R-:W-:Y:S05]  /*7740*/  BSYNC.RECONVERGENT B0 ;  /* 0x0000000000007941 */ /* 0x000fea0003800200 */
.L_x_11186:
        /* <DEDUP_REMOVED lines=30> */
.L_x_11274:
        /* <DEDUP_REMOVED lines=13> */
.L_x_11276:
[----:B------:R-:W-:Y:S05]  /*7a00*/  BSYNC.RECONVERGENT B2 ;  /* 0x0000000000027941 */ /* 0x000fea0003800200 */
.L_x_11275:
        /* <DEDUP_REMOVED lines=53> */
[----:B------:R-:W-:Y:S02]  /*7d60*/  VIADD R111, R2, 0x8ff34781 ;  /* 0x8ff34781026f7836 */ /* 0x000fe40000000000 */
[----:B------:R-:W-:Y:S02]  /*7d70*/  IMAD.MOV.U32 R108, RZ, RZ, R144 ;  /* 0x000000ffff6c7224 */ /* 0x000fe400078e0090 */
[----:B------:R-:W-:Y:S01]  /*7d80*/  IMAD.WIDE.U32 R172, R125, -0x2daee0ad, RZ ;  /* 0xd2511f537dac7825 */ /* 0x000fe200078e00ff */
[----:B------:R-:W-:Y:S02]  /*7d90*/  IADD3 R125, PT, PT, R3, -0x695add53, RZ ;  /* 0x96a522ad037d7810 */ /* 0x000fe40007ffe0ff */
[----:B------:R-:W-:Y:S02]  /*7da0*/  LOP3.LUT R111, R111, R132, R145, 0x96, !PT ;  /* 0x000000846f6f7212 */ /* 0x000fe400078e9691 */
[----:B------:R-:W-:Y:S01]  /*7db0*/  LOP3.LUT R112, R125, R110, R173, 0x96, !PT ;  /* 0x0000006e7d707212 */ /* 0x000fe200078e96ad */
[----:B------:R-:W-:-:S07]  /*7dc0*/  HFMA2 R125, -RZ, RZ, 0, 0 ;  /* 0x00000000ff7d7431 */ /* 0x000fce00000001ff */
.L_x_11273:
[----:B------:R-:W-:Y:S05]  /*7dd0*/  BSYNC.RECONVERGENT B1 ;  /* 0x0000000000017941 */ /* 0x000fea0003800200 */
.L_x_11272:
        /* <DEDUP_REMOVED lines=10> */
[----:B------:R-:W-:Y:S01]  /*7e80*/  PRMT R100, R100, 0x7632, R100 ;  /* 0x0000763264647816 */ /* 0x000fe20000000064 */
[----:B------:R-:W-:-:S02]  /*7e90*/  IMAD.MOV.U32 R132, RZ, RZ, 0x2 ;  /* 0x00000002ff847424 */ /* 0x000fc400078e00ff */
[----:B0-----:R-:W-:Y:S01]  /*7ea0*/  FMUL.FTZ R110, R110, R157 ;  /* 0x0000009d6e6e7220 */ /* 0x001fe20000410000 */
[----:B-1----:R-:W-:Y:S02]  /*7eb0*/  FSETP.GTU.FTZ.AND P0, PT, R133, R170, PT ;  /* 0x000000aa8500720b */ /* 0x002fe40003f1c000 */
[----:B------:R-:W-:Y:S02]  /*7ec0*/  SHF.L.U32 R133, R104, 0x10, RZ ;  /* 0x0000001068857819 */ /* 0x000fe400000006ff */
        /* <DEDUP_REMOVED lines=15> */
.L_x_11279:
        /* <DEDUP_REMOVED lines=13> */
.L_x_11281:
[----:B------:R-:W-:Y:S05]  /*8090*/  BSYNC.RECONVERGENT B2 ;  /* 0x0000000000027941 */ /* 0x000fea0003800200 */
.L_x_11280:
        /* <DEDUP_REMOVED lines=61> */
.L_x_11278:
[----:B------:R-:W-:Y:S05]  /*8470*/  BSYNC.RECONVERGENT B1 ;  /* 0x0000000000017941 */ /* 0x000fea0003800200 */
.L_x_11277:
[----:B------:R-:W-:Y:S01]  /*8480*/  I2FP.F32.U32 R110, R110 ;  /* 0x0000006e006e7245 */ /* 0x000fe20000201000 */
[----:B------:R-:W-:Y:S01]  /*8490*/  BSSY.RECONVERGENT B1, `(.L_x_11282) ;  /* 0x0000061000017945 */ /* 0x000fe20003800200 */
[----:B------:R-:W-:Y:S02]  /*84a0*/  SHF.L.U32 R133, R100, 0x10, RZ ;  /* 0x0000001064857819 */ /* 0x000fe400000006ff */
[----:B------:R-:W-:Y:S01]  /*84b0*/  ISETP.NE.AND P1, PT, R132, 0x1, PT ;  /* 0x000000018400780c */ /* 0x000fe20003f25270 */
[----:B------:R-:W-:Y:S02]  /*84c0*/  FFMA.FTZ R125, R110, R171, 1.1641532182693481445e-10 ;  /* 0x2f0000006e7d7423 */ /* 0x000fe400000100ab */
[----:B------:R-:W-:-:S03]  /*84d0*/  FMUL.FTZ R100, R133, R168 ;  /* 0x000000a885647220 */ /* 0x000fc60000410000 */
[----:B------:R-:W-:Y:S01]  /*84e0*/  FSETP.GTU.FTZ.AND P0, PT, R125, R170, PT ;  /* 0x000000aa7d00720b */ /* 0x000fe20003f1c000 */
[----:B------:R-:W-:Y:S01]  /*84f0*/  FMUL.FTZ R100, R100, R157 ;  /* 0x0000009d64647220 */ /* 0x000fe20000410000 */
[----:B------:R-:W-:Y:S02]  /*8500*/  IMAD.U32 R125, R104, 0x10000, RZ ;  /* 0x00010000687d7824 */ /* 0x000fe400078e00ff */
[----:B------:R-:W-:Y:S02]  /*8510*/  IMAD.MOV.U32 R104, RZ, RZ, 0x2 ;  /* 0x00000002ff687424 */ /* 0x000fe400078e00ff */
        /* <DEDUP_REMOVED lines=13> */
.L_x_11284:
        /* <DEDUP_REMOVED lines=13> */
.L_x_11286:
[----:B------:R-:W-:Y:S05]  /*86c0*/  BSYNC.RECONVERGENT B2 ;  /* 0x0000000000027941 */ /* 0x000fea0003800200 */
.L_x_11285:
[----:B------:R-:W-:Y:S01]  /*86d0*/  IMAD.WIDE.U32 R144, R116, -0x326172a9, RZ ;  /* 0xcd9e8d5774907825 */ /* 0x000fe200078e00ff */
[----:B------:R-:W-:-:S03]  /*86e0*/  LOP3.LUT R110, R109, R133, R3, 0x96, !PT ;  /* 0x000000856d6e7212 */ /* 0x000fc600078e9603 */
[----:B------:R-:W-:Y:S01]  /*86f0*/  HFMA2 R104, -RZ, RZ, 0, 0 ;  /* 0x00000000ff687431 */ /* 0x000fe200000001ff */
[----:B------:R-:W-:Y:S01]  /*8700*/  IADD3 R133, PT, PT, R2, -0x61c88647, RZ ;  /* 0x9e3779b902857810 */ /* 0x000fe20007ffe0ff */
[----:B------:R-:W-:Y:S01]  /*8710*/  VIADD R173, R3, 0x76cf5d0a ;  /* 0x76cf5d0a03ad7836 */ /* 0x000fe20000000000 */
[----:B------:R-:W-:Y:S01]  /*8720*/  LOP3.LUT R174, R113, R145, R2, 0x96, !PT ;  /* 0x0000009171ae7212 */ /* 0x000fe200078e9602 */
[----:B------:R-:W-:-:S04]  /*8730*/  IMAD.WIDE.U32 R110, R110, -0x326172a9, RZ ;  /* 0xcd9e8d576e6e7825 */ /* 0x000fc800078e00ff */
[----:B------:R-:W-:Y:S01]  /*8740*/  IMAD.WIDE.U32 R174, R174, -0x2daee0ad, RZ ;  /* 0xd2511f53aeae7825 */ /* 0x000fe200078e00ff */
[----:B------:R-:W-:Y:S02]  /*8750*/  LOP3.LUT R133, R133, R144, R111, 0x96, !PT ;  /* 0x0000009085857212 */ /* 0x000fe400078e966f */
[----:B------:R-:W-:Y:S01]  /*8760*/  IADD3 R111, PT, PT, R2, 0x3c6ef372, RZ ;  /* 0x3c6ef372026f7810 */ /* 0x000fe20007ffe0ff */
[----:B------:R-:W-:Y:S02]  /*8770*/  VIADD R145, R3, 0xbb67ae85 ;  /* 0xbb67ae8503917836 */ /* 0x000fe40000000000 */
[----:B------:R-:W-:-:S03]  /*8780*/  IMAD.MOV.U32 R100, RZ, RZ, R172 ;  /* 0x000000ffff647224 */ /* 0x000fc600078e00ac */
        /* <DEDUP_REMOVED lines=32> */
[----:B------:R-:W-:Y:S02]  /*8990*/  LOP3.LUT R133, R133, R144, R111, 0x96, !PT ;  /* 0x0000009085857212 */ /* 0x000fe400078e966f */
[----:B------:R-:W-:Y:S01]  /*89a0*/  IADD3 R111, PT, PT, R2, -0xe443238, RZ ;  /* 0xf1bbcdc8026f7810 */ /* 0x000fe20007ffe0ff */
[C---:B------:R-:W-:Y:S02]  /*89b0*/  VIADD R145, R3.reuse, 0x1fd5c5a3 ;  /* 0x1fd5c5a303917836 */ /* 0x040fe40000000000 */
[----:B------:R-:W-:-:S03]  /*89c0*/  VIADD R173, R3, 0xdb3d7428 ;  /* 0xdb3d742803ad7836 */ /* 0x000fc60000000000 */
        /* <DEDUP_REMOVED lines=10> */
[----:B------:R-:W-:Y:S02]  /*8a70*/  VIADD R145, R3, 0x96a522ad ;  /* 0x96a522ad03917836 */ /* 0x000fe40000000000 */
[----:B------:R-:W-:-:S03]  /*8a80*/  IMAD.MOV.U32 R172, RZ, RZ, R174 ;  /* 0x000000ffffac7224 */ /* 0x000fc600078e00ae */
[----:B------:R-:W-:-:S07]  /*8a90*/  LOP3.LUT R112, R145, R132, R175, 0x96, !PT ;  /* 0x0000008491707212 */ /* 0x000fce00078e96af */
.L_x_11283:
[----:B------:R-:W-:Y:S05]  /*8aa0*/  BSYNC.RECONVERGENT B1 ;  /* 0x0000000000017941 */ /* 0x000fea0003800200 */
.L_x_11282:
        /* <DEDUP_REMOVED lines=14> */
[--C-:B------:R-:W-:Y:S01]  /*8b90*/  FADD.FTZ R132, R100, R133.reuse ;  /* 0x0000008564847221 */ /* 0x100fe20000010000 */
[----:B------:R-:W-:Y:S01]  /*8ba0*/  PRMT R133, R105, 0x7632, R133 ;  /* 0x0000763269857816 */ /* 0x000fe20000000085 */
        /* <DEDUP_REMOVED lines=9> */
.L_x_11289:
        /* <DEDUP_REMOVED lines=13> */
.L_x_11291:
[----:B------:R-:W-:Y:S05]  /*8d10*/  BSYNC.RECONVERGENT B2 ;  /* 0x0000000000027941 */ /* 0x000fea0003800200 */
.L_x_11290:
        /* <DEDUP_REMOVED lines=42> */
[----:B------:R-:W-:-:S04]  /*8fc0*/  IMAD.WIDE.U32 R174, R174, -0x2daee0ad, RZ ;  /* 0xd2511f53aeae7825 */ /* 0x000fc800078e00ff */
[----:B------:R-:W-:Y:S01]  /*8fd0*/  VIADD R105, R2, 0x5384540f ;  /* 0x5384540f02697836 */ /* 0x000fe20000000000 */
[----:B------:R-:W-:-:S04]  /*8fe0*/  LOP3.LUT R111, R111, R110, R175, 0x96, !PT ;  /* 0x0000006e6f6f7212 */ /* 0x000fc800078e96af */
        /* <DEDUP_REMOVED lines=16> */
.L_x_11288:
[----:B------:R-:W-:Y:S05]  /*90f0*/  BSYNC.RECONVERGENT B1 ;  /* 0x0000000000017941 */ /* 0x000fea0003800200 */
.L_x_11287:
        /* <DEDUP_REMOVED lines=23> */
.L_x_11294:
        /* <DEDUP_REMOVED lines=13> */
.L_x_11296:
[----:B------:R-:W-:Y:S05]  /*9340*/  BSYNC.RECONVERGENT B2 ;  /* 0x0000000000027941 */ /* 0x000fea0003800200 */
.L_x_11295:
        /* <DEDUP_REMOVED lines=57> */
[----:B------:R-:W-:Y:S01]  /*96e0*/  IMAD.MOV.U32 R108, RZ, RZ, R144 ;  /* 0x000000ffff6c7224 */ /* 0x000fe200078e0090 */
[----:B------:R-:W-:Y:S01]  /*96f0*/  LOP3.LUT R111, R111, R110, R145, 0x96, !PT ;  /* 0x0000006e6f6f7212 */ /* 0x000fe200078e9691 */
[----:B------:R-:W-:Y:S02]  /*9700*/  IMAD.MOV.U32 R172, RZ, RZ, R100 ;  /* 0x000000ffffac7224 */ /* 0x000fe400078e0064 */
[----:B------:R-:W-:-:S07]  /*9710*/  IMAD.MOV.U32 R104, RZ, RZ, RZ ;  /* 0x000000ffff687224 */ /* 0x000fce00078e00ff */
.L_x_11293:
[----:B------:R-:W-:Y:S05]  /*9720*/  BSYNC.RECONVERGENT B1 ;  /* 0x0000000000017941 */ /* 0x000fea0003800200 */
.L_x_11292:
        /* <DEDUP_REMOVED lines=25> */
.L_x_11299:
        /* <DEDUP_REMOVED lines=13> */
.L_x_11301:
[----:B------:R-:W-:Y:S05]  /*9990*/  BSYNC.RECONVERGENT B2 ;  /* 0x0000000000027941 */ /* 0x000fea0003800200 */
.L_x_11300:
        /* <DEDUP_REMOVED lines=44> */
[----:B------:R-:W-:Y:S01]  /*9c60*/  IADD3 R105, PT, PT, R2, -0xe443238, RZ ;  /* 0xf1bbcdc802697810 */ /* 0x000fe20007ffe0ff */
[----:B------:R-:W-:-:S05]  /*9c70*/  VIADD R101, R3, 0x1fd5c5a3 ;  /* 0x1fd5c5a303657836 */ /* 0x000fca0000000000 */
[----:B------:R-:W-:Y:S01]  /*9c80*/  LOP3.LUT R110, R101, R110, R177, 0x96, !PT ;  /* 0x0000006e656e7212 */ /* 0x000fe200078e96b1 */
[----:B------:R-:W-:-:S04]  /*9c90*/  IMAD.WIDE.U32 R100, R100, -0x2daee0ad, RZ ;  /* 0xd2511f5364647825 */ /* 0x000fc800078e00ff */
[----:B------:R-:W-:Y:S01]  /*9ca0*/  IMAD.WIDE.U32 R110, R110, -0x326172a9, RZ ;  /* 0xcd9e8d576e6e7825 */ /* 0x000fe200078e00ff */
[----:B------:R-:W-:-:S03]  /*9cb0*/  LOP3.LUT R145, R145, R176, R101, 0x96, !PT ;  /* 0x000000b091917212 */ /* 0x000fc600078e9665 */
[----:B------:R-:W-:Y:S01]  /*9cc0*/  VIADD R101, R3, 0x96a522ad ;  /* 0x96a522ad03657836 */ /* 0x000fe20000000000 */
[----:B------:R-:W-:Y:S01]  /*9cd0*/  LOP3.LUT R105, R105, R104, R111, 0x96, !PT ;  /* 0x0000006869697212 */ /* 0x000fe200078e966f */
[----:B------:R-:W-:-:S04]  /*9ce0*/  IMAD.WIDE.U32 R174, R145, -0x326172a9, RZ ;  /* 0xcd9e8d5791ae7825 */ /* 0x000fc800078e00ff */
[----:B------:R-:W-:Y:S01]  /*9cf0*/  VIADD R111, R2, 0x8ff34781 ;  /* 0x8ff34781026f7836 */ /* 0x000fe20000000000 */
[----:B------:R-:W-:Y:S01]  /*9d00*/  MOV R108, R174 ;  /* 0x000000ae006c7202 */ /* 0x000fe20000000f00 */
[----:B------:R-:W-:-:S03]  /*9d10*/  IMAD.WIDE.U32 R104, R105, -0x2daee0ad, RZ ;  /* 0xd2511f5369687825 */ /* 0x000fc600078e00ff */
[----:B------:R-:W-:Y:S01]  /*9d20*/  LOP3.LUT R111, R111, R110, R175, 0x96, !PT ;  /* 0x0000006e6f6f7212 */ /* 0x000fe200078e96af */
[----:B------:R-:W-:Y:S01]  /*9d30*/  HFMA2 R110, -RZ, RZ, 0, 0 ;  /* 0x00000000ff6e7431 */ /* 0x000fe200000001ff */
[----:B------:R-:W-:Y:S01]  /*9d40*/  LOP3.LUT R112, R101, R100, R105, 0x96, !PT ;  /* 0x0000006465707212 */ /* 0x000fe200078e9669 */
[----:B------:R-:W-:Y:S02]  /*9d50*/  IMAD.MOV.U32 R100, RZ, RZ, R172 ;  /* 0x000000ffff647224 */ /* 0x000fe400078e00ac */
[----:B------:R-:W-:-:S07]  /*9d60*/  IMAD.MOV.U32 R172, RZ, RZ, R104 ;  /* 0x000000ffffac7224 */ /* 0x000fce00078e0068 */
.L_x_11298:
[----:B------:R-:W-:Y:S05]  /*9d70*/  BSYNC.RECONVERGENT B1 ;  /* 0x0000000000017941 */ /* 0x000fea0003800200 */
.L_x_11297:
        /* <DEDUP_REMOVED lines=23> */
.L_x_11304:
        /* <DEDUP_REMOVED lines=13> */
.L_x_11306:
[----:B------:R-:W-:Y:S05]  /*9fc0*/  BSYNC.RECONVERGENT B2 ;  /* 0x0000000000027941 */ /* 0x000fea0003800200 */
.L_x_11305:
        /* <DEDUP_REMOVED lines=9> */
[----:B------:R-:W-:Y:S01]  /*a060*/  IMAD.MOV.U32 R102, RZ, RZ, RZ ;  /* 0x000000ffff667224 */ /* 0x000fe200078e00ff */
        /* <DEDUP_REMOVED lines=26> */
[----:B------:R-:W-:Y:S01]  /*a210*/  IMAD.WIDE.U32 R174, R173, -0x326172a9, RZ ;  /* 0xcd9e8d57adae7825 */ /* 0x000fe200078e00ff */
[----:B------:R-:W-:-:S03]  /*a220*/  IADD3 R173, PT, PT, R3, -0x24c28bd8, RZ ;  /* 0xdb3d742803ad7810 */ /* 0x000fc60007ffe0ff */
[----:B------:R-:W-:Y:S01]  /*a230*/  VIADD R105, R3, 0x646e171e ;  /* 0x646e171e03697836 */ /* 0x000fe20000000000 */
[----:B------:R-:W-:-:S04]  /*a240*/  LOP3.LUT R101, R101, R100, R175, 0x96, !PT ;  /* 0x0000006465657212 */ /* 0x000fc800078e96af */
        /* <DEDUP_REMOVED lines=20> */
[----:B------:R-:W-:-:S07]  /*a390*/  MOV R172, R104 ;  /* 0x0000006800ac7202 */ /* 0x000fce0000000f00 */
.L_x_11303:
[----:B------:R-:W-:Y:S05]  /*a3a0*/  BSYNC.RECONVERGENT B1 ;  /* 0x0000000000017941 */ /* 0x000fea0003800200 */
.L_x_11302:
[----:B------:R-:W-:Y:S01]  /*a3b0*/  I2FP.F32.U32 R100, R100 ;  /* 0x0000006400647245 */ /* 0x000fe20000201000 */
[C---:B------:R-:W-:Y:S01]  /*a3c0*/  IMAD.U32 R105, R103.reuse, 0x10000, RZ ;  /* 0x0001000067697824 */ /* 0x040fe200078e00ff */
        /* <DEDUP_REMOVED lines=23> */
.L_x_11309:
        /* <DEDUP_REMOVED lines=15> */
.L_x_11311:
[----:B------:R-:W-:Y:S05]  /*a630*/  BSYNC.RECONVERGENT B2 ;  /* 0x0000000000027941 */ /* 0x000fea0003800200 */
.L_x_11310:
        /* <DEDUP_REMOVED lines=44> */
[C---:B------:R-:W-:Y:S01]  /*a900*/  VIADD R103, R2.reuse, 0xf1bbcdc8 ;  /* 0xf1bbcdc802677836 */ /* 0x040fe20000000000 */
        /* <DEDUP_REMOVED lines=16> */
.L_x_11308:
[----:B------:R-:W-:Y:S05]  /*aa10*/  BSYNC.RECONVERGENT B1 ;  /* 0x0000000000017941 */ /* 0x000fea0003800200 */
.L_x_11307:
[----:B------:R-:W-:Y:S01]  /*aa20*/  I2FP.F32.U32 R100, R100 ;  /* 0x0000006400647245 */ /* 0x000fe20000201000 */
[----:B------:R-:W-:Y:S01]  /*aa30*/  IMAD.U32 R173, R173, 0x10000, RZ ;  /* 0x00010000adad7824 */ /* 0x000fe200078e00ff */
[----:B------:R-:W-:Y:S02]  /*aa40*/  SHF.L.U32 R101, R174, 0x10, RZ ;  /* 0x00000010ae657819 */ /* 0x000fe400000006ff */
[----:B------:R-:W-:Y:S01]  /*aa50*/  F2FP.BF16.F32.PACK_AB R102, R145, R144 ;  /* 0x000000909166723e */ /* 0x000fe200000010ff */
[----:B------:R-:W-:Y:S02]  /*aa60*/  FFMA.FTZ R171, R100, R171, 1.1641532182693481445e-10 ;  /* 0x2f00000064ab7423 */ /* 0x000fe400000100ab */
[----:B------:R-:W-:Y:S01]  /*aa70*/  FMUL.FTZ R100, R101, R168 ;  /* 0x000000a865647220 */ /* 0x000fe20000410000 */
[----:B------:R-:W-:Y:S02]  /*aa80*/  F2FP.BF16.F32.PACK_AB R101, R133, R132 ;  /* 0x000000848565723e */ /* 0x000fe400000010ff */
[----:B------:R-:W-:Y:S01]  /*aa90*/  FSETP.GTU.FTZ.AND P6, PT, R171, R170, PT ;  /* 0x000000aaab00720b */ /* 0x000fe20003fdc000 */
[----:B------:R-:W-:-:S05]  /*aaa0*/  FMUL.FTZ R100, R100, R157 ;  /* 0x0000009d64647220 */ /* 0x000fca0000410000 */
[----:B------:R-:W-:Y:S02]  /*aab0*/  FSEL R100, R100, RZ, !P6 ;  /* 0x000000ff64647208 */ /* 0x000fe40007000000 */
[----:B------:R-:W-:-:S03]  /*aac0*/  PLOP3.LUT P6, PT, P6, PT, PT, 0x8, 0x80 ;  /* 0x000000000080781c */ /* 0x000fc600037ce170 */
[----:B------:R-:W-:Y:S01]  /*aad0*/  FADD.FTZ R157, R100, R173 ;  /* 0x000000ad649d7221 */ /* 0x000fe20000010000 */
[----:B------:R-:W-:-:S04]  /*aae0*/  F2FP.BF16.F32.PACK_AB R100, R125, R126 ;  /* 0x0000007e7d64723e */ /* 0x000fc800000010ff */
[----:B------:R-:W-:Y:S01]  /*aaf0*/  F2FP.BF16.F32.PACK_AB R103, R157, R156 ;  /* 0x0000009c9d67723e */ /* 0x000fe200000010ff */
[----:B------:R-:W-:Y:S06]  /*ab00*/  BRA `(.L_x_11312) ;  /* 0x0000003000647947 */ /* 0x000fec0003800000 */
.L_x_11271:
        /* <DEDUP_REMOVED lines=16> */
.L_x_11315:
        /* <DEDUP_REMOVED lines=13> */
.L_x_11317:
[----:B------:R-:W-:Y:S05]  /*ace0*/  BSYNC.RECONVERGENT B2 ;  /* 0x0000000000027941 */ /* 0x000fea0003800200 */
.L_x_11316:
        /* <DEDUP_REMOVED lines=60> */
.L_x_11314:
[----:B------:R-:W-:Y:S05]  /*b0b0*/  BSYNC.RECONVERGENT B1 ;  /* 0x0000000000017941 */ /* 0x000fea0003800200 */
.L_x_11313:
        /* <DEDUP_REMOVED lines=27> */
.L_x_11320:
        /* <DEDUP_REMOVED lines=13> */
.L_x_11322:
[----:B------:R-:W-:Y:S05]  /*b340*/  BSYNC.RECONVERGENT B2 ;  /* 0x0000000000027941 */ /* 0x000fea0003800200 */
.L_x_11321:
        /* <DEDUP_REMOVED lines=55> */
[----:B------:R-:W-:Y:S01]  /*b6c0*/  MOV R108, R156 ;  /* 0x0000009c006c7202 */ /* 0x000fe20000000f00 */
[----:B------:R-:W-:-:S05]  /*b6d0*/  VIADD R107, R3, 0x96a522ad ;  /* 0x96a522ad036b7836 */ /* 0x000fca0000000000 */
[----:B------:R-:W-:Y:S01]  /*b6e0*/  LOP3.LUT R112, R107, R110, R145, 0x96, !PT ;  /* 0x0000006e6b707212 */ /* 0x000fe200078e9691 */
[----:B------:R-:W-:Y:S02]  /*b6f0*/  HFMA2 R110, -RZ, RZ, 0, 0 ;  /* 0x00000000ff6e7431 */ /* 0x000fe400000001ff */
[----:B------:R-:W-:Y:S02]  /*b700*/  IMAD.MOV.U32 R107, RZ, RZ, R172 ;  /* 0x000000ffff6b7224 */ /* 0x000fe400078e00ac */
[----:B------:R-:W-:-:S07]  /*b710*/  IMAD.MOV.U32 R172, RZ, RZ, R144 ;  /* 0x000000ffffac7224 */ /* 0x000fce00078e0090 */
.L_x_11319:
[----:B------:R-:W-:Y:S05]  /*b720*/  BSYNC.RECONVERGENT B1 ;  /* 0x0000000000017941 */ /* 0x000fea0003800200 */
.L_x_11318:
        /* <DEDUP_REMOVED lines=21> */
.L_x_11325:
        /* <DEDUP_REMOVED lines=13> */
.L_x_11327:
[----:B------:R-:W-:Y:S05]  /*b950*/  BSYNC.RECONVERGENT B2 ;  /* 0x0000000000027941 */ /* 0x000fea0003800200 */
.L_x_11326:
        /* <DEDUP_REMOVED lines=57> */
[----:B------:R-:W-:Y:S02]  /*bcf0*/  VIADD R107, R3, 0x96a522ad ;  /* 0x96a522ad036b7836 */ /* 0x000fe40000000000 */
[----:B------:R-:W-:Y:S02]  /*bd00*/  IMAD.MOV.U32 R172, RZ, RZ, R144 ;  /* 0x000000ffffac7224 */ /* 0x000fe400078e0090 */
[----:B------:R-:W-:Y:S01]  /*bd10*/  HFMA2 R144, -RZ, RZ, 0, 0 ;  /* 0x00000000ff907431 */ /* 0x000fe200000001ff */
[----:B------:R-:W-:-:S07]  /*bd20*/  LOP3.LUT R112, R107, R110, R145, 0x96, !PT ;  /* 0x0000006e6b707212 */ /* 0x000fce00078e9691 */
.L_x_11324:
[----:B------:R-:W-:Y:S05]  /*bd30*/  BSYNC.RECONVERGENT B1 ;  /* 0x0000000000017941 */ /* 0x000fea0003800200 */
.L_x_11323:
        /* <DEDUP_REMOVED lines=9> */
[----:B------:R-:W-:Y:S02]  /*bdd0*/  PRMT R107, R101, 0x7632, R107 ;  /* 0x00007632656b7816 */ /* 0x000fe4000000006b */
        /* <DEDUP_REMOVED lines=12> */
.L_x_11330:
        /* <DEDUP_REMOVED lines=13> */
.L_x_11332:
[----:B------:R-:W-:Y:S05]  /*bf70*/  BSYNC.RECONVERGENT B2 ;  /* 0x0000000000027941 */ /* 0x000fea0003800200 */
.L_x_11331:
        /* <DEDUP_REMOVED lines=61> */
.L_x_11329:
[----:B------:R-:W-:Y:S05]  /*c350*/  BSYNC.RECONVERGENT B1 ;  /* 0x0000000000017941 */ /* 0x000fea0003800200 */
.L_x_11328:
        /* <DEDUP_REMOVED lines=21> */
.L_x_11335:
        /* <DEDUP_REMOVED lines=13> */
.L_x_11337:
[----:B------:R-:W-:Y:S05]  /*c580*/  BSYNC.RECONVERGENT B2 ;  /* 0x0000000000027941 */ /* 0x000fea0003800200 */
.L_x_11336:
        /* <DEDUP_REMOVED lines=50> */
[----:B------:R-:W-:-:S03]  /*c8b0*/  HFMA2 R145, -RZ, RZ, 0, 0 ;  /* 0x00000000ff917431 */ /* 0x000fc600000001ff */
[----:B------:R-:W-:Y:S01]  /*c8c0*/  LOP3.LUT R156, R107, R156, R111, 0x96, !PT ;  /* 0x0000009c6b9c7212 */ /* 0x000fe200078e966f */
[----:B------:R-:W-:-:S04]  /*c8d0*/  IMAD.WIDE.U32 R100, R101, -0x2daee0ad, RZ ;  /* 0xd2511f5365647825 */ /* 0x000fc800078e00ff */
[----:B------:R-:W-:Y:S02]  /*c8e0*/  VIADD R107, R3, 0x96a522ad ;  /* 0x96a522ad036b7836 */ /* 0x000fe40000000000 */
[----:B------:R-:W-:-:S03]  /*c8f0*/  IMAD.WIDE.U32 R156, R156, -0x326172a9, RZ ;  /* 0xcd9e8d579c9c7825 */ /* 0x000fc600078e00ff */
[----:B------:R-:W-:Y:S01]  /*c900*/  LOP3.LUT R112, R107, R110, R101, 0x96, !PT ;  /* 0x0000006e6b707212 */ /* 0x000fe200078e9665 */
[----:B------:R-:W-:Y:S01]  /*c910*/  VIADD R111, R2, 0x8ff34781 ;  /* 0x8ff34781026f7836 */ /* 0x000fe20000000000 */
[----:B------:R-:W-:Y:S01]  /*c920*/  MOV R108, R156 ;  /* 0x0000009c006c7202 */ /* 0x000fe20000000f00 */
[----:B------:R-:W-:Y:S02]  /*c930*/  IMAD.MOV.U32 R101, RZ, RZ, R172 ;  /* 0x000000ffff657224 */ /* 0x000fe400078e00ac */
[----:B------:R-:W-:Y:S01]  /*c940*/  IMAD.MOV.U32 R172, RZ, RZ, R100 ;  /* 0x000000ffffac7224 */ /* 0x000fe200078e0064 */
[----:B------:R-:W-:-:S07]  /*c950*/  LOP3.LUT R111, R111, R144, R157, 0x96, !PT ;  /* 0x000000906f6f7212 */ /* 0x000fce00078e969d */
.L_x_11334:
[----:B------:R-:W-:Y:S05]  /*c960*/  BSYNC.RECONVERGENT B1 ;  /* 0x0000000000017941 */ /* 0x000fea0003800200 */
.L_x_11333:
        /* <DEDUP_REMOVED lines=22> */
.L_x_11340:
        /* <DEDUP_REMOVED lines=13> */
.L_x_11342:
[----:B------:R-:W-:Y:S05]  /*cba0*/  BSYNC.RECONVERGENT B2 ;  /* 0x0000000000027941 */ /* 0x000fea0003800200 */
.L_x_11341:
        /* <DEDUP_REMOVED lines=55> */
[----:B------:R-:W-:-:S03]  /*cf20*/  MOV R108, R110 ;  /* 0x0000006e006c7202 */ /* 0x000fc60000000f00 */
[----:B------:R-:W-:Y:S01]  /*cf30*/  HFMA2 R110, -RZ, RZ, 0, 0 ;  /* 0x00000000ff6e7431 */ /* 0x000fe200000001ff */
[----:B------:R-:W-:Y:S02]  /*cf40*/  LOP3.LUT R111, R107, R170, R111, 0x96, !PT ;  /* 0x000000aa6b6f7212 */ /* 0x000fe400078e966f */
[----:B------:R-:W-:Y:S01]  /*cf50*/  LOP3.LUT R112, R145, R156, R101, 0x96, !PT ;  /* 0x0000009c91707212 */ /* 0x000fe200078e9665 */
[----:B------:R-:W-:Y:S02]  /*cf60*/  IMAD.MOV.U32 R101, RZ, RZ, R172 ;  /* 0x000000ffff657224 */ /* 0x000fe400078e00ac */
[----:B------:R-:W-:-:S07]  /*cf70*/  IMAD.MOV.U32 R172, RZ, RZ, R100 ;  /* 0x000000ffffac7224 */ /* 0x000fce00078e0064 */
.L_x_11339:
[----:B------:R-:W-:Y:S05]  /*cf80*/  BSYNC.RECONVERGENT B1 ;  /* 0x0000000000017941 */ /* 0x000fea0003800200 */
.L_x_11338:
        /* <DEDUP_REMOVED lines=21> */
.L_x_11345:
        /* <DEDUP_REMOVED lines=13> */
.L_x_11347:
[----:B------:R-:W-:Y:S05]  /*d1b0*/  BSYNC.RECONVERGENT B2 ;  /* 0x0000000000027941 */ /* 0x000fea0003800200 */
.L_x_11346:
        /* <DEDUP_REMOVED lines=61> */
.L_x_11344:
[----:B------:R-:W-:Y:S05]  /*d590*/  BSYNC.RECONVERGENT B1 ;  /* 0x0000000000017941 */ /* 0x000fea0003800200 */
.L_x_11343:
[----:B------:R-:W-:Y:S01]  /*d5a0*/  I2FP.F32.U32 R101, R101 ;  /* 0x0000006500657245 */ /* 0x000fe20000201000 */
[----:B------:R-:W-:Y:S01]  /*d5b0*/  IMAD.U32 R107, R103, 0x10000, RZ ;  /* 0x00010000676b7824 */ /* 0x000fe200078e00ff */
[----:B------:R-:W-:Y:S01]  /*d5c0*/  ISETP.NE.AND P6, PT, R102, 0x1, PT ;  /* 0x000000016600780c */ /* 0x000fe20003fc5270 */
[----:B------:R-:W-:Y:S01]  /*d5d0*/  BSSY.RECONVERGENT B1, `(.L_x_11348) ;  /* 0x0000060000017945 */ /* 0x000fe20003800200 */
[----:B------:R-:W-:Y:S02]  /*d5e0*/  IMAD.MOV.U32 R110, RZ, RZ, 0x2 ;  /* 0x00000002ff6e7424 */ /* 0x000fe400078e00ff */
[----:B------:R-:W-:Y:S01]  /*d5f0*/  FFMA.FTZ R101, R101, R106, 1.1641532182693481445e-10 ;  /* 0x2f00000065657423 */ /* 0x000fe2000001006a */
[----:B------:R-:W-:Y:S01]  /*d600*/  FMUL.FTZ R100, R107, R168 ;  /* 0x000000a86b647220 */ /* 0x000fe20000410000 */
[----:B------:R-:W-:-:S03]  /*d610*/  PRMT R107, R103, 0x7632, R107 ;  /* 0x00007632676b7816 */ /* 0x000fc6000000006b */
        /* <DEDUP_REMOVED lines=14> */
.L_x_11350:
        /* <DEDUP_REMOVED lines=15> */
.L_x_11352:
[----:B------:R-:W-:Y:S05]  /*d7f0*/  BSYNC.RECONVERGENT B2 ;  /* 0x0000000000027941 */ /* 0x000fea0003800200 */
.L_x_11351:
        /* <DEDUP_REMOVED lines=38> */
[----:B------:R-:W-:Y:S02]  /*da60*/  VIADD R101, R2, 0xb54cda56 ;  /* 0xb54cda5602657836 */ /* 0x000fe40000000000 */
[----:B------:R-:W-:-:S03]  /*da70*/  IMAD.WIDE.U32 R170, R170, -0x326172a9, RZ ;  /* 0xcd9e8d57aaaa7825 */ /* 0x000fc600078e00ff */
[----:B------:R-:W-:Y:S01]  /*da80*/  LOP3.LUT R101, R101, R100, R111, 0x96, !PT ;  /* 0x0000006465657212 */ /* 0x000fe200078e966f */
[----:B------:R-:W-:Y:S01]  /*da90*/  VIADD R157, R3, 0xdb3d7428 ;  /* 0xdb3d7428039d7836 */ /* 0x000fe20000000000 */
[----:B------:R-:W-:Y:S02]  /*daa0*/  LOP3.LUT R100, R103, R110, R171, 0x96, !PT ;  /* 0x0000006e67647212 */ /* 0x000fe400078e96ab */
[----:B------:R-:W-:Y:S01]  /*dab0*/  IADD3 R103, PT, PT, R2, -0xe443238, RZ ;  /* 0xf1bbcdc802677810 */ /* 0x000fe20007ffe0ff */
[----:B------:R-:W-:-:S04]  /*dac0*/  IMAD.WIDE.U32 R174, R101, -0x2daee0ad, RZ ;  /* 0xd2511f5365ae7825 */ /* 0x000fc800078e00ff */
        /* <DEDUP_REMOVED lines=16> */
.L_x_11349:
[----:B------:R-:W-:Y:S05]  /*dbd0*/  BSYNC.RECONVERGENT B1 ;  /* 0x0000000000017941 */ /* 0x000fea0003800200 */
.L_x_11348:
[----:B------:R-:W-:Y:S01]  /*dbe0*/  I2FP.F32.U32 R101, R100 ;  /* 0x0000006400657245 */ /* 0x000fe20000201000 */
[----:B------:R-:W-:Y:S01]  /*dbf0*/  IMAD.U32 R107, R107, 0x10000, RZ ;  /* 0x000100006b6b7824 */ /* 0x000fe200078e00ff */
[----:B------:R-:W-:-:S03]  /*dc00*/  F2FP.BF16.F32.PACK_AB R102, R145, R144 ;  /* 0x000000909166723e */ /* 0x000fc600000010ff */
[----:B------:R-:W-:Y:S01]  /*dc10*/  FFMA.FTZ R101, R101, R106, 1.1641532182693481445e-10 ;  /* 0x2f00000065657423 */ /* 0x000fe2000001006a */
[----:B------:R-:W-:-:S04]  /*dc20*/  FMUL.FTZ R100, R107, R168 ;  /* 0x000000a86b647220 */ /* 0x000fc80000410000 */
[----:B------:R-:W-:Y:S01]  /*dc30*/  FMUL.FTZ R100, R100, R105 ;  /* 0x0000006964647220 */ /* 0x000fe20000410000 */
[----:B------:R-:W-:Y:S02]  /*dc40*/  FSETP.GTU.FTZ.AND P6, PT, R101, R104, PT ;  /* 0x000000686500720b */ /* 0x000fe40003fdc000 */
[----:B------:R-:W-:Y:S02]  /*dc50*/  F2FP.BF16.F32.PACK_AB R101, R133, R132 ;  /* 0x000000848565723e */ /* 0x000fe400000010ff */
[----:B------:R-:W-:Y:S02]  /*dc60*/  FSEL R157, R100, RZ, !P6 ;  /* 0x000000ff649d7208 */ /* 0x000fe40007000000 */
[----:B------:R-:W-:Y:S02]  /*dc70*/  PLOP3.LUT P6, PT, P6, PT, PT, 0x8, 0x80 ;  /* 0x000000000080781c */ /* 0x000fe400037ce170 */
[----:B------:R-:W-:Y:S02]  /*dc80*/  F2FP.BF16.F32.PACK_AB R100, R125, R126 ;  /* 0x0000007e7d64723e */ /* 0x000fe400000010ff */
[----:B------:R-:W-:-:S09]  /*dc90*/  F2FP.BF16.F32.PACK_AB R103, R157, R156 ;  /* 0x0000009c9d67723e */ /* 0x000fd200000010ff */
.L_x_11312:
        /* <DEDUP_REMOVED lines=21> */
.L_x_11270:
[----:B------:R-:W-:Y:S05]  /*ddf0*/  BSYNC.RECONVERGENT B0 ;  /* 0x0000000000007941 */ /* 0x000fea0003800200 */
.L_x_11269:
        /* <DEDUP_REMOVED lines=30> */
.L_x_11358:
        /* <DEDUP_REMOVED lines=13> */
.L_x_11360:
[----:B------:R-:W-:Y:S05]  /*e0b0*/  BSYNC.RECONVERGENT B2 ;  /* 0x0000000000027941 */ /* 0x000fea0003800200 */
.L_x_11359:
        /* <DEDUP_REMOVED lines=54> */
[----:B------:R-:W-:Y:S01]  /*e420*/  IMAD.MOV.U32 R108, RZ, RZ, R146 ;  /* 0x000000ffff6c7224 */ /* 0x000fe200078e0092 */
[----:B------:R-:W-:-:S03]  /*e430*/  LOP3.LUT R111, R111, R134, R147, 0x96, !PT ;  /* 0x000000866f6f7212 */ /* 0x000fc600078e9693 */
[----:B------:R-:W-:-:S04]  /*e440*/  IMAD.WIDE.U32 R172, R123, -0x2daee0ad, RZ ;  /* 0xd2511f537bac7825 */ /* 0x000fc800078e00ff */
[----:B------:R-:W-:-:S05]  /*e450*/  VIADD R123, R3, 0x96a522ad ;  /* 0x96a522ad037b7836 */ /* 0x000fca0000000000 */
[----:B------:R-:W-:Y:S01]  /*e460*/  LOP3.LUT R112, R123, R110, R173, 0x96, !PT ;  /* 0x0000006e7b707212 */ /* 0x000fe200078e96ad */
[----:B------:R-:W-:-:S07]  /*e470*/  IMAD.MOV.U32 R123, RZ, RZ, RZ ;  /* 0x000000ffff7b7224 */ /* 0x000fce00078e00ff */
.L_x_11357:
[----:B------:R-:W-:Y:S05]  /*e480*/  BSYNC.RECONVERGENT B1 ;  /* 0x0000000000017941 */ /* 0x000fea0003800200 */
.L_x_11356:
        /* <DEDUP_REMOVED lines=10> */
[----:B------:R-:W-:Y:S01]  /*e530*/  PRMT R100, R100, 0x7632, R100 ;  /* 0x0000763264647816 */ /* 0x000fe20000000064 */
[----:B------:R-:W-:-:S02]  /*e540*/  IMAD.MOV.U32 R134, RZ, RZ, 0x2 ;  /* 0x00000002ff867424 */ /* 0x000fc400078e00ff */
[----:B0-----:R-:W-:Y:S01]  /*e550*/  FMUL.FTZ R110, R110, R159 ;  /* 0x0000009f6e6e7220 */ /* 0x001fe20000410000 */
[----:B-1----:R-:W-:Y:S01]  /*e560*/  FSETP.GTU.FTZ.AND P0, PT, R135, R170, PT ;  /* 0x000000aa8700720b */ /* 0x002fe20003f1c000 */
[C---:B------:R-:W-:Y:S01]  /*e570*/  IMAD.U32 R135, R104.reuse, 0x10000, RZ ;  /* 0x0001000068877824 */ /* 0x040fe200078e00ff */
[----:B------:R-:W-:Y:S02]  /*e580*/  PRMT R104, R104, 0x7632, R104 ;  /* 0x0000763268687816 */ /* 0x000fe40000000068 */
[----:B------:R-:W-:Y:S02]  /*e590*/  FSEL R110, R110, RZ, !P0 ;  /* 0x000000ff6e6e7208 */ /* 0x000fe40004000000 */
[----:B------:R-:W-:-:S03]  /*e5a0*/  PLOP3.LUT P0, PT, P0, PT, PT, 0x8, 0x80 ;  /* 0x000000000080781c */ /* 0x000fc6000070e170 */
[----:B------:R-:W-:Y:S01]  /*e5b0*/  FADD.FTZ R124, R110, R135 ;  /* 0x000000876e7c7221 */ /* 0x000fe20000010000 */
        /* <DEDUP_REMOVED lines=11> */
.L_x_11363:
        /* <DEDUP_REMOVED lines=13> */
.L_x_11365:
[----:B------:R-:W-:Y:S05]  /*e740*/  BSYNC.RECONVERGENT B2 ;  /* 0x0000000000027941 */ /* 0x000fea0003800200 */
.L_x_11364:
        /* <DEDUP_REMOVED lines=54> */
[----:B------:R-:W-:-:S03]  /*eab0*/  MOV R108, R110 ;  /* 0x0000006e006c7202 */ /* 0x000fc60000000f00 */
[----:B------:R-:W-:Y:S01]  /*eac0*/  VIADD R123, R2, 0x8ff34781 ;  /* 0x8ff34781027b7836 */ /* 0x000fe20000000000 */
[----:B------:R-:W-:Y:S01]  /*ead0*/  LOP3.LUT R112, R135, R134, R175, 0x96, !PT ;  /* 0x0000008687707212 */ /* 0x000fe200078e96af */
[----:B------:R-:W-:Y:S02]  /*eae0*/  HFMA2 R134, -RZ, RZ, 0, 0 ;  /* 0x00000000ff867431 */ /* 0x000fe400000001ff */
[----:B------:R-:W-:Y:S01]  /*eaf0*/  IMAD.MOV.U32 R110, RZ, RZ, R172 ;  /* 0x000000ffff6e7224 */ /* 0x000fe200078e00ac */
[----:B------:R-:W-:Y:S01]  /*eb00*/  LOP3.LUT R111, R123, R146, R111, 0x96, !PT ;  /* 0x000000927b6f7212 */ /* 0x000fe200078e966f */
[----:B------:R-:W-:-:S07]  /*eb10*/  IMAD.MOV.U32 R172, RZ, RZ, R174 ;  /* 0x000000ffffac7224 */ /* 0x000fce00078e00ae */
.L_x_11362:
[----:B------:R-:W-:Y:S05]  /*eb20*/  BSYNC.RECONVERGENT B1 ;  /* 0x0000000000017941 */ /* 0x000fea0003800200 */
.L_x_11361:
[----:B------:R-:W-:Y:S01]  /*eb30*/  I2FP.F32.U32 R110, R110 ;  /* 0x0000006e006e7245 */ /* 0x000fe20000201000 */
[----:B------:R-:W-:Y:S01]  /*eb40*/  IMAD.U32 R135, R100, 0x10000, RZ ;  /* 0x0001000064877824 */ /* 0x000fe200078e00ff */
[----:B------:R-:W-:Y:S01]  /*eb50*/  ISETP.NE.AND P1, PT, R134, 0x1, PT ;  /* 0x000000018600780c */ /* 0x000fe20003f25270 */
[----:B------:R-:W-:Y:S02]  /*eb60*/  BSSY.RECONVERGENT B1, `(.L_x_11366) ;  /* 0x000005f000017945 */ /* 0x000fe40003800200 */
[----:B------:R-:W-:Y:S01]  /*eb70*/  FFMA.FTZ R123, R110, R171, 1.1641532182693481445e-10 ;  /* 0x2f0000006e7b7423 */ /* 0x000fe200000100ab */
[----:B------:R-:W-:-:S04]  /*eb80*/  FMUL.FTZ R100, R135, R168 ;  /* 0x000000a887647220 */ /* 0x000fc80000410000 */
[----:B------:R-:W-:Y:S01]  /*eb90*/  FMUL.FTZ R100, R100, R159 ;  /* 0x0000009f64647220 */ /* 0x000fe20000410000 */
[----:B------:R-:W-:Y:S01]  /*eba0*/  FSETP.GTU.FTZ.AND P0, PT, R123, R170, PT ;  /* 0x000000aa7b00720b */ /* 0x000fe20003f1c000 */
[----:B------:R-:W-:Y:S02]  /*ebb0*/  IMAD.U32 R123, R104, 0x10000, RZ ;  /* 0x00010000687b7824 */ /* 0x000fe400078e00ff */
        /* <DEDUP_REMOVED lines=14> */
.L_x_11368:
        /* <DEDUP_REMOVED lines=13> */
.L_x_11370:
[----:B------:R-:W-:Y:S05]  /*ed70*/  BSYNC.RECONVERGENT B2 ;  /* 0x0000000000027941 */ /* 0x000fea0003800200 */
.L_x_11369:
        /* <DEDUP_REMOVED lines=28> */
[----:B------:R-:W-:-:S03]  /*ef40*/  IMAD.MOV.U32 R104, RZ, RZ, RZ ;  /* 0x000000ffff687224 */ /* 0x000fc600078e00ff */
        /* <DEDUP_REMOVED lines=30> */
[----:B------:R-:W-:Y:S02]  /*f130*/  LOP3.LUT R112, R147, R134, R175, 0x96, !PT ;  /* 0x0000008693707212 */ /* 0x000fe400078e96af */
[----:B------:R-:W-:-:S07]  /*f140*/  MOV R172, R174 ;  /* 0x000000ae00ac7202 */ /* 0x000fce0000000f00 */
.L_x_11367:
[----:B------:R-:W-:Y:S05]  /*f150*/  BSYNC.RECONVERGENT B1 ;  /* 0x0000000000017941 */ /* 0x000fea0003800200 */
.L_x_11366:
[----:B------:R-:W-:Y:S01]  /*f160*/  I2FP.F32.U32 R100, R100 ;  /* 0x0000006400647245 */ /* 0x000fe20000201000 */
[C---:B------:R-:W-:Y:S01]  /*f170*/  IMAD.U32 R147, R101.reuse, 0x10000, RZ ;  /* 0x0001000065937824 */ /* 0x040fe200078e00ff */
[----:B------:R-:W-:Y:S01]  /*f180*/  ISETP.NE.AND P2, PT, R104, 0x1, PT ;  /* 0x000000016800780c */ /* 0x000fe20003f45270 */
[----:B------:R-:W-:Y:S01]  /*f190*/  BSSY.RECONVERGENT B1, `(.L_x_11371) ;  /* 0x0000061000017945 */ /* 0x000fe20003800200 */
[----:B------:R-:W-:Y:S01]  /*f1a0*/  PRMT R158, R101, 0x7632, R158 ;  /* 0x00007632659e7816 */ /* 0x000fe2000000009e */
[----:B------:R-:W-:Y:S01]  /*f1b0*/  FFMA.FTZ R135, R100, R171, 1.1641532182693481445e-10 ;  /* 0x2f00000064877423 */ /* 0x000fe200000100ab */
[----:B------:R-:W-:Y:S01]  /*f1c0*/  FMUL.FTZ R100, R147, R168 ;  /* 0x000000a893647220 */ /* 0x000fe20000410000 */
[----:B------:R-:W-:Y:S02]  /*f1d0*/  IMAD.MOV.U32 R110, RZ, RZ, 0x2 ;  /* 0x00000002ff6e7424 */ /* 0x000fe400078e00ff */
[----:B------:R-:W-:Y:S02]  /*f1e0*/  IMAD.MOV.U32 R101, RZ, RZ, R108 ;  /* 0x000000ffff657224 */ /* 0x000fe400078e006c */
[----:B------:R-:W-:Y:S01]  /*f1f0*/  FMUL.FTZ R100, R100, R159 ;  /* 0x0000009f64647220 */ /* 0x000fe20000410000 */
[----:B------:R-:W-:-:S02]  /*f200*/  FSETP.GTU.FTZ.AND P1, PT, R135, R170, PT ;  /* 0x000000aa8700720b */ /* 0x000fc40003f3c000 */
[----:B------:R-:W-:Y:S02]  /*f210*/  SHF.L.U32 R135, R105, 0x10, RZ ;  /* 0x0000001069877819 */ /* 0x000fe400000006ff */
        /* <DEDUP_REMOVED lines=13> */
.L_x_11373:
        /* <DEDUP_REMOVED lines=13> */
.L_x_11375:
[----:B------:R-:W-:Y:S05]  /*f3c0*/  BSYNC.RECONVERGENT B2 ;  /* 0x0000000000027941 */ /* 0x000fea0003800200 */
.L_x_11374:
        /* <DEDUP_REMOVED lines=61> */
.L_x_11372:
[----:B------:R-:W-:Y:S05]  /*f7a0*/  BSYNC.RECONVERGENT B1 ;  /* 0x0000000000017941 */ /* 0x000fea0003800200 */
.L_x_11371:
        /* <DEDUP_REMOVED lines=9> */
[----:B------:R-:W-:Y:S01]  /*f840*/  FMUL.FTZ R100, R100, R159 ;  /* 0x0000009f64647220 */ /* 0x000fe20000410000 */
[----:B------:R-:W-:-:S04]  /*f850*/  MOV R101, R108 ;  /* 0x0000006c00657202 */ /* 0x000fc80000000f00 */
        /* <DEDUP_REMOVED lines=12> */
.L_x_11378:
        /* <DEDUP_REMOVED lines=13> */
.L_x_11380:
[----:B------:R-:W-:Y:S05]  /*f9f0*/  BSYNC.RECONVERGENT B2 ;  /* 0x0000000000027941 */ /* 0x000fea0003800200 */
.L_x_11379:
        /* <DEDUP_REMOVED lines=42> */
[----:B------:R-:W-:Y:S01]  /*fca0*/  IMAD.WIDE.U32 R100, R105, -0x326172a9, RZ ;  /* 0xcd9e8d5769647825 */ /* 0x000fe200078e00ff */
[C---:B------:R-:W-:Y:S02]  /*fcb0*/  IADD3 R105, PT, PT, R2.reuse, 0x5384540f, RZ ;  /* 0x5384540f02697810 */ /* 0x040fe40007ffe0ff */
[----:B------:R-:W-:Y:S02]  /*fcc0*/  LOP3.LUT R111, R111, R110, R175, 0x96, !PT ;  /* 0x0000006e6f6f7212 */ /* 0x000fe400078e96af */
        /* <DEDUP_REMOVED lines=16> */
.L_x_11377:
[----:B------:R-:W-:Y:S05]  /*fdd0*/  BSYNC.RECONVERGENT B1 ;  /* 0x0000000000017941 */ /* 0x000fea0003800200 */
.L_x_11376:
[----:B------:R-:W-:Y:S01]  /*fde0*/  I2FP.F32.U32 R100, R101 ;  /* 0x0000006500647245 */ /* 0x000fe20000201000 */
[----:B------:R-:W-:Y:S01]  /*fdf0*/  IMAD.U32 R105, R102, 0x10000, RZ ;  /* 0x0001000066697824 */ /* 0x000fe200078e00ff */
        /* <DEDUP_REMOVED lines=23> */
.L_x_11383:
        /* <DEDUP_REMOVED lines=13> */
.L_x_11385:
[----:B------:R-:W-:Y:S05]  /*10040*/  BSYNC.RECONVERGENT B2 ;  /* 0x0000000000027941 */ /* 0x000fea0003800200 */
.L_x_11384:
        /* <DEDUP_REMOVED lines=61> */
.L_x_11382:
[----:B------:R-:W-:Y:S05]  /*10420*/  BSYNC.RECONVERGENT B1 ;  /* 0x0000000000017941 */ /* 0x000fea0003800200 */
.L_x_11381:
        /* <DEDUP_REMOVED lines=23> */
.L_x_11388:
        /* <DEDUP_REMOVED lines=13> */
.L_x_11390:
[----:B------:R-:W-:Y:S05]  /*10670*/  BSYNC.RECONVERGENT B2 ;  /* 0x0000000000027941 */ /* 0x000fea0003800200 */
.L_x_11389:
        /* <DEDUP_REMOVED lines=59> */
[----:B------:R-:W-:Y:S01]  /*10a30*/  MOV R100, R172 ;  /* 0x000000ac00647202 */ /* 0x000fe20000000f00 */
[----:B------:R-:W-:-:S07]  /*10a40*/  IMAD.MOV.U32 R172, RZ, RZ, R104 ;  /* 0x000000ffffac7224 */ /* 0x000fce00078e0068 */
.L_x_11387:
[----:B------:R-:W-:Y:S05]  /*10a50*/  BSYNC.RECONVERGENT B1 ;  /* 0x0000000000017941 */ /* 0x000fea0003800200 */
.L_x_11386:
        /* <DEDUP_REMOVED lines=25> */
.L_x_11393:
        /* <DEDUP_REMOVED lines=15> */
.L_x_11395:
[----:B------:R-:W-:Y:S05]  /*10ce0*/  BSYNC.RECONVERGENT B2 ;  /* 0x0000000000027941 */ /* 0x000fea0003800200 */
.L_x_11394:
        /* <DEDUP_REMOVED lines=41> */
[----:B------:R-:W-:-:S03]  /*10f80*/  IADD3 R105, PT, PT, R2, 0x5384540f, RZ ;  /* 0x5384540f02697810 */ /* 0x000fc60007ffe0ff */
[----:B------:R-:W-:Y:S02]  /*10f90*/  VIADD R101, R3, 0x1fd5c5a3 ;  /* 0x1fd5c5a303657836 */ /* 0x000fe40000000000 */
[----:B------:R-:W-:-:S03]  /*10fa0*/  IMAD.WIDE.U32 R102, R103, -0x326172a9, RZ ;  /* 0xcd9e8d5767667825 */ /* 0x000fc600078e00ff */
[----:B------:R-:W-:Y:S01]  /*10fb0*/  LOP3.LUT R104, R101, R104, R111, 0x96, !PT ;  /* 0x0000006865687212 */ /* 0x000fe200078e966f */
[C---:B------:R-:W-:Y:S01]  /*10fc0*/  VIADD R111, R2.reuse, 0x8ff34781 ;  /* 0x8ff34781026f7836 */ /* 0x040fe20000000000 */
[----:B------:R-:W-:Y:S02]  /*10fd0*/  LOP3.LUT R100, R105, R106, R103, 0x96, !PT ;  /* 0x0000006a69647212 */ /* 0x000fe400078e9667 */
[----:B------:R-:W-:Y:S01]  /*10fe0*/  IADD3 R103, PT, PT, R2, -0xe443238, RZ ;  /* 0xf1bbcdc802677810 */ /* 0x000fe20007ffe0ff */
[----:B------:R-:W-:-:S04]  /*10ff0*/  IMAD.WIDE.U32 R104, R104, -0x326172a9, RZ ;  /* 0xcd9e8d5768687825 */ /* 0x000fc800078e00ff */
[----:B------:R-:W-:Y:S01]  /*11000*/  IMAD.WIDE.U32 R100, R100, -0x2daee0ad, RZ ;  /* 0xd2511f5364647825 */ /* 0x000fe200078e00ff */
[----:B------:R-:W-:-:S04]  /*11010*/  LOP3.LUT R103, R103, R102, R105, 0x96, !PT ;  /* 0x0000006667677212 */ /* 0x000fc800078e9669 */
        /* <DEDUP_REMOVED lines=8> */
[----:B------:R-:W-:Y:S01]  /*110a0*/  IMAD.MOV.U32 R172, RZ, RZ, R102 ;  /* 0x000000ffffac7224 */ /* 0x000fe200078e0066 */
[----:B------:R-:W-:-:S07]  /*110b0*/  MOV R108, R106 ;  /* 0x0000006a006c7202 */ /* 0x000fce0000000f00 */
.L_x_11392:
[----:B------:R-:W-:Y:S05]  /*110c0*/  BSYNC.RECONVERGENT B1 ;  /* 0x0000000000017941 */ /* 0x000fea0003800200 */
.L_x_11391:
[----:B------:R-:W-:Y:S01]  /*110d0*/  I2FP.F32.U32 R100, R100 ;  /* 0x0000006400647245 */ /* 0x000fe20000201000 */
[----:B------:R-:W-:Y:S01]  /*110e0*/  IMAD.U32 R101, R174, 0x10000, RZ ;  /* 0x00010000ae657824 */ /* 0x000fe200078e00ff */
[----:B------:R-:W-:Y:S01]  /*110f0*/  F2FP.BF16.F32.PACK_AB R102, R147, R146 ;  /* 0x000000929366723e */ /* 0x000fe200000010ff */
[----:B------:R-:W-:Y:S02]  /*11100*/  IMAD.U32 R173, R173, 0x10000, RZ ;  /* 0x00010000adad7824 */ /* 0x000fe400078e00ff */
        /* <DEDUP_REMOVED lines=11> */
.L_x_11355:
        /* <DEDUP_REMOVED lines=16> */
.L_x_11399:
        /* <DEDUP_REMOVED lines=13> */
.L_x_11401:
[----:B------:R-:W-:Y:S05]  /*11390*/  BSYNC.RECONVERGENT B2 ;  /* 0x0000000000027941 */ /* 0x000fea0003800200 */
.L_x_11400:
        /* <DEDUP_REMOVED lines=59> */
[----:B------:R-:W-:-:S07]  /*11750*/  IMAD.MOV.U32 R134, RZ, RZ, RZ ;  /* 0x000000ffff867224 */ /* 0x000fce00078e00ff */
.L_x_11398:
[----:B------:R-:W-:Y:S05]  /*11760*/  BSYNC.RECONVERGENT B1 ;  /* 0x0000000000017941 */ /* 0x000fea0003800200 */
.L_x_11397:
        /* <DEDUP_REMOVED lines=16> */
[----:B------:R-:W-:-:S06]  /*11870*/  HFMA2 R110, -RZ, RZ, 0, 1.1920928955078125e-07 ;  /* 0x00000002ff6e7431 */ /* 0x000fcc00000001ff */
        /* <DEDUP_REMOVED lines=10> */
.L_x_11404:
        /* <DEDUP_REMOVED lines=13> */
.L_x_11406:
[----:B------:R-:W-:Y:S05]  /*119f0*/  BSYNC.RECONVERGENT B2 ;  /* 0x0000000000027941 */ /* 0x000fea0003800200 */
.L_x_11405:
        /* <DEDUP_REMOVED lines=54> */
[----:B------:R-:W-:Y:S02]  /*11d60*/  IADD3 R107, PT, PT, R3, -0x695add53, RZ ;  /* 0x96a522ad036b7810 */ /* 0x000fe40007ffe0ff */
[----:B------:R-:W-:Y:S01]  /*11d70*/  LOP3.LUT R111, R111, R134, R159, 0x96, !PT ;  /* 0x000000866f6f7212 */ /* 0x000fe200078e969f */
[----:B------:R-:W-:Y:S01]  /*11d80*/  IMAD.MOV.U32 R108, RZ, RZ, R158 ;  /* 0x000000ffff6c7224 */ /* 0x000fe200078e009e */
[----:B------:R-:W-:Y:S01]  /*11d90*/  LOP3.LUT R112, R107, R110, R147, 0x96, !PT ;  /* 0x0000006e6b707212 */ /* 0x000fe200078e9693 */
[----:B------:R-:W-:Y:S01]  /*11da0*/  HFMA2 R110, -RZ, RZ, 0, 0 ;  /* 0x00000000ff6e7431 */ /* 0x000fe200000001ff */
[----:B------:R-:W-:Y:S01]  /*11db0*/  MOV R107, R172 ;  /* 0x000000ac006b7202 */ /* 0x000fe20000000f00 */
[----:B------:R-:W-:-:S07]  /*11dc0*/  IMAD.MOV.U32 R172, RZ, RZ, R146 ;  /* 0x000000ffffac7224 */ /* 0x000fce00078e0092 */
.L_x_11403:
[----:B------:R-:W-:Y:S05]  /*11dd0*/  BSYNC.RECONVERGENT B1 ;  /* 0x0000000000017941 */ /* 0x000fea0003800200 */
.L_x_11402:
        /* <DEDUP_REMOVED lines=21> */
.L_x_11409:
        /* <DEDUP_REMOVED lines=13> */
.L_x_11411:
[----:B------:R-:W-:Y:S05]  /*12000*/  BSYNC.RECONVERGENT B2 ;  /* 0x0000000000027941 */ /* 0x000fea0003800200 */
.L_x_11410:
        /* <DEDUP_REMOVED lines=57> */
[----:B------:R-:W-:Y:S02]  /*123a0*/  IMAD.MOV.U32 R172, RZ, RZ, R146 ;  /* 0x000000ffffac7224 */ /* 0x000fe400078e0092 */
[----:B------:R-:W-:Y:S02]  /*123b0*/  HFMA2 R146, -RZ, RZ, 0, 0 ;  /* 0x00000000ff927431 */ /* 0x000fe400000001ff */
[----:B------:R-:W-:Y:S01]  /*123c0*/  IMAD.MOV.U32 R108, RZ, RZ, R158 ;  /* 0x000000ffff6c7224 */ /* 0x000fe200078e009e */
[----:B------:R-:W-:-:S07]  /*123d0*/  LOP3.LUT R112, R107, R110, R147, 0x96, !PT ;  /* 0x0000006e6b707212 */ /* 0x000fce00078e9693 */
.L_x_11408:
[----:B------:R-:W-:Y:S05]  /*123e0*/  BSYNC.RECONVERGENT B1 ;  /* 0x0000000000017941 */ /* 0x000fea0003800200 */
.L_x_11407:
        /* <DEDUP_REMOVED lines=8> */
[----:B------:R-:W-:Y:S02]  /*12470*/  FSETP.GTU.FTZ.AND P1, PT, R107, R104, PT ;  /* 0x000000686b00720b */ /* 0x000fe40003f3c000 */
[----:B------:R-:W-:Y:S01]  /*12480*/  PRMT R107, R101, 0x7632, R107 ;  /* 0x00007632656b7816 */ /* 0x000fe2000000006b */
[----:B------:R-:W-:Y:S01]  /*12490*/  IMAD.MOV.U32 R101, RZ, RZ, R108 ;  /* 0x000000ffff657224 */ /* 0x000fe200078e006c */
        /* <DEDUP_REMOVED lines=11> */
.L_x_11414:
        /* <DEDUP_REMOVED lines=13> */
.L_x_11416:
[----:B------:R-:W-:Y:S05]  /*12620*/  BSYNC.RECONVERGENT B2 ;  /* 0x0000000000027941 */ /* 0x000fea0003800200 */
.L_x_11415:
        /* <DEDUP_REMOVED lines=53> */
[----:B------:R-:W-:Y:S01]  /*12980*/  IMAD.WIDE.U32 R158, R159, -0x326172a9, RZ ;  /* 0xcd9e8d579f9e7825 */ /* 0x000fe200078e00ff */
[----:B------:R-:W-:-:S03]  /*12990*/  LOP3.LUT R112, R135, R110, R101, 0x96, !PT ;  /* 0x0000006e87707212 */ /* 0x000fc600078e9665 */
[----:B------:R-:W-:Y:S01]  /*129a0*/  HFMA2 R110, -RZ, RZ, 0, 0 ;  /* 0x00000000ff6e7431 */ /* 0x000fe200000001ff */
[----:B------:R-:W-:Y:S01]  /*129b0*/  MOV R101, R172 ;  /* 0x000000ac00657202 */ /* 0x000fe20000000f00 */
[----:B------:R-:W-:Y:S02]  /*129c0*/  VIADD R111, R2, 0x8ff34781 ;  /* 0x8ff34781026f7836 */ /* 0x000fe40000000000 */
[----:B------:R-:W-:Y:S02]  /*129d0*/  IMAD.MOV.U32 R108, RZ, RZ, R158 ;  /* 0x000000ffff6c7224 */ /* 0x000fe400078e009e */
[----:B------:R-:W-:Y:S01]  /*129e0*/  IMAD.MOV.U32 R172, RZ, RZ, R100 ;  /* 0x000000ffffac7224 */ /* 0x000fe200078e0064 */
[----:B------:R-:W-:-:S07]  /*129f0*/  LOP3.LUT R111, R111, R146, R159, 0x96, !PT ;  /* 0x000000926f6f7212 */ /* 0x000fce00078e969f */
.L_x_11413:
[----:B------:R-:W-:Y:S05]  /*12a00*/  BSYNC.RECONVERGENT B1 ;  /* 0x0000000000017941 */ /* 0x000fea0003800200 */
.L_x_11412:
        /* <DEDUP_REMOVED lines=21> */
.L_x_11419:
        /* <DEDUP_REMOVED lines=13> */
.L_x_11421:
[----:B------:R-:W-:Y:S05]  /*12c30*/  BSYNC.RECONVERGENT B2 ;  /* 0x0000000000027941 */ /* 0x000fea0003800200 */
.L_x_11420:
        /* <DEDUP_REMOVED lines=27> */
[----:B------:R-:W-:Y:S01]  /*12df0*/  IADD3 R111, PT, PT, R3, -0x56f99767, RZ ;  /* 0xa9066899036f7810 */ /* 0x000fe20007ffe0ff */
        /* <DEDUP_REMOVED lines=19> */
[----:B------:R-:W-:-:S04]  /*12f30*/  IMAD.WIDE.U32 R146, R146, -0x326172a9, RZ ;  /* 0xcd9e8d5792927825 */ /* 0x000fc800078e00ff */
[----:B------:R-:W-:Y:S01]  /*12f40*/  VIADD R107, R3, 0xdb3d7428 ;  /* 0xdb3d7428036b7836 */ /* 0x000fe20000000000 */
[----:B------:R-:W-:Y:S01]  /*12f50*/  LOP3.LUT R101, R101, R100, R147, 0x96, !PT ;  /* 0x0000006465657212 */ /* 0x000fe200078e9693 */
[----:B------:R-:W-:-:S03]  /*12f60*/  HFMA2 R147, -RZ, RZ, 0, 0 ;  /* 0x00000000ff937431 */ /* 0x000fc600000001ff */
[----:B------:R-:W-:Y:S01]  /*12f70*/  LOP3.LUT R158, R107, R158, R111, 0x96, !PT ;  /* 0x0000009e6b9e7212 */ /* 0x000fe200078e966f */
[----:B------:R-:W-:Y:S01]  /*12f80*/  IMAD.WIDE.U32 R100, R101, -0x2daee0ad, RZ ;  /* 0xd2511f5365647825 */ /* 0x000fe200078e00ff */
[----:B------:R-:W-:-:S03]  /*12f90*/  IADD3 R107, PT, PT, R3, -0x695add53, RZ ;  /* 0x96a522ad036b7810 */ /* 0x000fc60007ffe0ff */
[----:B------:R-:W-:Y:S01]  /*12fa0*/  IMAD.WIDE.U32 R158, R158, -0x326172a9, RZ ;  /* 0xcd9e8d579e9e7825 */ /* 0x000fe200078e00ff */
[----:B------:R-:W-:Y:S02]  /*12fb0*/  LOP3.LUT R112, R107, R110, R101, 0x96, !PT ;  /* 0x0000006e6b707212 */ /* 0x000fe400078e9665 */
[----:B------:R-:W-:Y:S01]  /*12fc0*/  MOV R101, R172 ;  /* 0x000000ac00657202 */ /* 0x000fe20000000f00 */
[----:B------:R-:W-:Y:S02]  /*12fd0*/  VIADD R111, R2, 0x8ff34781 ;  /* 0x8ff34781026f7836 */ /* 0x000fe40000000000 */
[----:B------:R-:W-:Y:S02]  /*12fe0*/  IMAD.MOV.U32 R108, RZ, RZ, R158 ;  /* 0x000000ffff6c7224 */ /* 0x000fe400078e009e */
[----:B------:R-:W-:Y:S01]  /*12ff0*/  IMAD.MOV.U32 R172, RZ, RZ, R100 ;  /* 0x000000ffffac7224 */ /* 0x000fe200078e0064 */
[----:B------:R-:W-:-:S07]  /*13000*/  LOP3.LUT R111, R111, R146, R159, 0x96, !PT ;  /* 0x000000926f6f7212 */ /* 0x000fce00078e969f */
.L_x_11418:
[----:B------:R-:W-:Y:S05]  /*13010*/  BSYNC.RECONVERGENT B1 ;  /* 0x0000000000017941 */ /* 0x000fea0003800200 */
.L_x_11417:
        /* <DEDUP_REMOVED lines=22> */
.L_x_11424:
        /* <DEDUP_REMOVED lines=13> */
.L_x_11426:
[----:B------:R-:W-:Y:S05]  /*13250*/  BSYNC.RECONVERGENT B2 ;  /* 0x0000000000027941 */ /* 0x000fea0003800200 */
.L_x_11425:
        /* <DEDUP_REMOVED lines=61> */
.L_x_11423:
[----:B------:R-:W-:Y:S05]  /*13630*/  BSYNC.RECONVERGENT B1 ;  /* 0x0000000000017941 */ /* 0x000fea0003800200 */
.L_x_11422:
        /* <DEDUP_REMOVED lines=21> */
.L_x_11429:
        /* <DEDUP_REMOVED lines=13> */
.L_x_11431:
[----:B------:R-:W-:Y:S05]  /*13860*/  BSYNC.RECONVERGENT B2 ;  /* 0x0000000000027941 */ /* 0x000fea0003800200 */
.L_x_11430:
        /* <DEDUP_REMOVED lines=50> */
[----:B------:R-:W-:-:S04]  /*13b90*/  LOP3.LUT R101, R101, R100, R171, 0x96, !PT ;  /* 0x0000006465657212 */ /* 0x000fc800078e96ab */
        /* <DEDUP_REMOVED lines=10> */
.L_x_11428:
[----:B------:R-:W-:Y:S05]  /*13c40*/  BSYNC.RECONVERGENT B1 ;  /* 0x0000000000017941 */ /* 0x000fea0003800200 */
.L_x_11427:
[----:B------:R-:W-:Y:S01]  /*13c50*/  I2FP.F32.U32 R101, R101 ;  /* 0x0000006500657245 */ /* 0x000fe20000201000 */
[----:B------:R-:W-:Y:S01]  /*13c60*/  IMAD.U32 R107, R103, 0x10000, RZ ;  /* 0x00010000676b7824 */ /* 0x000fe200078e00ff */
[----:B------:R-:W-:Y:S01]  /*13c70*/  ISETP.NE.AND P6, PT, R102, 0x1, PT ;  /* 0x000000016600780c */ /* 0x000fe20003fc5270 */
[----:B------:R-:W-:Y:S01]  /*13c80*/  BSSY.RECONVERGENT B1, `(.L_x_11432) ;  /* 0x0000060000017945 */ /* 0x000fe20003800200 */
[----:B------:R-:W-:Y:S01]  /*13c90*/  MOV R110, 0x2 ;  /* 0x00000002006e7802 */ /* 0x000fe20000000f00 */
        /* <DEDUP_REMOVED lines=17> */
.L_x_11434:
        /* <DEDUP_REMOVED lines=15> */
.L_x_11436:
[----:B------:R-:W-:Y:S05]  /*13ea0*/  BSYNC.RECONVERGENT B2 ;  /* 0x0000000000027941 */ /* 0x000fea0003800200 */
.L_x_11435:
        /* <DEDUP_REMOVED lines=56> */
[----:B------:R-:W-:Y:S01]  /*14230*/  HFMA2 R110, -RZ, RZ, 0, 0 ;  /* 0x00000000ff6e7431 */ /* 0x000fe200000001ff */
[----:B------:R-:W-:Y:S01]  /*14240*/  LOP3.LUT R112, R101, R100, R103, 0x96, !PT ;  /* 0x0000006465707212 */ /* 0x000fe200078e9667 */
[----:B------:R-:W-:Y:S01]  /*14250*/  IMAD.MOV.U32 R108, RZ, RZ, R170 ;  /* 0x000000ffff6c7224 */ /* 0x000fe200078e00aa */
[----:B------:R-:W-:Y:S01]  /*14260*/  MOV R100, R172 ;  /* 0x000000ac00647202 */ /* 0x000fe20000000f00 */
[----:B------:R-:W-:-:S07]  /*14270*/  IMAD.MOV.U32 R172, RZ, RZ, R102 ;  /* 0x000000ffffac7224 */ /* 0x000fce00078e0066 */
.L_x_11433:
[----:B------:R-:W-:Y:S05]  /*14280*/  BSYNC.RECONVERGENT B1 ;  /* 0x0000000000017941 */ /* 0x000fea0003800200 */
.L_x_11432:
        /* <DEDUP_REMOVED lines=12> */
.L_x_11396:
        /* <DEDUP_REMOVED lines=21> */
.L_x_11354:
[----:B------:R-:W-:Y:S05]  /*144a0*/  BSYNC.RECONVERGENT B0 ;  /* 0x0000000000007941 */ /* 0x000fea0003800200 */
.L_x_11353:
        /* <DEDUP_REMOVED lines=30> */
.L_x_11442:
        /* <DEDUP_REMOVED lines=13> */
.L_x_11444:
[----:B------:R-:W-:Y:S05]  /*14760*/  BSYNC.RECONVERGENT B2 ;  /* 0x0000000000027941 */ /* 0x000fea0003800200 */
.L_x_11443:
        /* <DEDUP_REMOVED lines=51> */
[----:B------:R-:W-:Y:S02]  /*14aa0*/  VIADD R121, R2, 0xf1bbcdc8 ;  /* 0xf1bbcdc802797836 */ /* 0x000fe40000000000 */
[----:B------:R-:W-:-:S03]  /*14ab0*/  IMAD.WIDE.U32 R148, R149, -0x326172a9, RZ ;  /* 0xcd9e8d5795947825 */ /* 0x000fc600078e00ff */
[----:B------:R-:W-:Y:S02]  /*14ac0*/  LOP3.LUT R121, R121, R160, R137, 0x96, !PT ;  /* 0x000000a079797212 */ /* 0x000fe400078e9689 */
[----:B------:R-:W-:Y:S02]  /*14ad0*/  LOP3.LUT R111, R111, R136, R149, 0x96, !PT ;  /* 0x000000886f6f7212 */ /* 0x000fe400078e9695 */
[----:B------:R-:W-:Y:S01]  /*14ae0*/  MOV R108, R148 ;  /* 0x00000094006c7202 */ /* 0x000fe20000000f00 */
[----:B------:R-:W-:-:S04]  /*14af0*/  IMAD.WIDE.U32 R172, R121, -0x2daee0ad, RZ ;  /* 0xd2511f5379ac7825 */ /* 0x000fc800078e00ff */
[----:B------:R-:W-:-:S05]  /*14b00*/  VIADD R121, R3, 0x96a522ad ;  /* 0x96a522ad03797836 */ /* 0x000fca0000000000 */
[----:B------:R-:W-:Y:S01]  /*14b10*/  LOP3.LUT R112, R121, R110, R173, 0x96, !PT ;  /* 0x0000006e79707212 */ /* 0x000fe200078e96ad */
[----:B------:R-:W-:-:S07]  /*14b20*/  HFMA2 R121, -RZ, RZ, 0, 0 ;  /* 0x00000000ff797431 */ /* 0x000fce00000001ff */
.L_x_11441:
[----:B------:R-:W-:Y:S05]  /*14b30*/  BSYNC.RECONVERGENT B1 ;  /* 0x0000000000017941 */ /* 0x000fea0003800200 */
.L_x_11440:
        /* <DEDUP_REMOVED lines=10> */
[----:B------:R-:W-:Y:S01]  /*14be0*/  HFMA2 R136, -RZ, RZ, 0, 1.1920928955078125e-07 ;  /* 0x00000002ff887431 */ /* 0x000fe200000001ff */
[----:B------:R-:W-:-:S02]  /*14bf0*/  PRMT R100, R100, 0x7632, R100 ;  /* 0x0000763264647816 */ /* 0x000fc40000000064 */
[----:B0-----:R-:W-:Y:S01]  /*14c00*/  FMUL.FTZ R110, R110, R161 ;  /* 0x000000a16e6e7220 */ /* 0x001fe20000410000 */
[----:B-1----:R-:W-:Y:S01]  /*14c10*/  FSETP.GTU.FTZ.AND P1, PT, R137, R170, PT ;  /* 0x000000aa8900720b */ /* 0x002fe20003f3c000 */
[C---:B------:R-:W-:Y:S01]  /*14c20*/  IMAD.U32 R137, R104.reuse, 0x10000, RZ ;  /* 0x0001000068897824 */ /* 0x040fe200078e00ff */
[----:B------:R-:W-:Y:S02]  /*14c30*/  PRMT R104, R104, 0x7632, R104 ;  /* 0x0000763268687816 */ /* 0x000fe40000000068 */
        /* <DEDUP_REMOVED lines=14> */
.L_x_11447:
        /* <DEDUP_REMOVED lines=13> */
.L_x_11449:
[----:B------:R-:W-:Y:S05]  /*14df0*/  BSYNC.RECONVERGENT B2 ;  /* 0x0000000000027941 */ /* 0x000fea0003800200 */
.L_x_11448:
        /* <DEDUP_REMOVED lines=56> */
[----:B------:R-:W-:Y:S02]  /*15180*/  IMAD.MOV.U32 R108, RZ, RZ, R110 ;  /* 0x000000ffff6c7224 */ /* 0x000fe400078e006e */
[----:B------:R-:W-:Y:S01]  /*15190*/  HFMA2 R136, -RZ, RZ, 0, 0 ;  /* 0x00000000ff887431 */ /* 0x000fe200000001ff */
[----:B------:R-:W-:Y:S01]  /*151a0*/  MOV R110, R172 ;  /* 0x000000ac006e7202 */ /* 0x000fe20000000f00 */
[----:B------:R-:W-:Y:S01]  /*151b0*/  IMAD.MOV.U32 R172, RZ, RZ, R174 ;  /* 0x000000ffffac7224 */ /* 0x000fe200078e00ae */
[----:B------:R-:W-:-:S07]  /*151c0*/  LOP3.LUT R111, R121, R148, R111, 0x96, !PT ;  /* 0x00000094796f7212 */ /* 0x000fce00078e966f */
.L_x_11446:
[----:B------:R-:W-:Y:S05]  /*151d0*/  BSYNC.RECONVERGENT B1 ;  /* 0x0000000000017941 */ /* 0x000fea0003800200 */
.L_x_11445:
[----:B------:R-:W-:Y:S01]  /*151e0*/  I2FP.F32.U32 R110, R110 ;  /* 0x0000006e006e7245 */ /* 0x000fe20000201000 */
[----:B------:R-:W-:Y:S01]  /*151f0*/  IMAD.U32 R137, R100, 0x10000, RZ ;  /* 0x0001000064897824 */ /* 0x000fe200078e00ff */
[----:B------:R-:W-:Y:S01]  /*15200*/  ISETP.NE.AND P1, PT, R136, 0x1, PT ;  /* 0x000000018800780c */ /* 0x000fe20003f25270 */
[----:B------:R-:W-:Y:S02]  /*15210*/  BSSY.RECONVERGENT B1, `(.L_x_11450) ;  /* 0x000005f000017945 */ /* 0x000fe40003800200 */
[----:B------:R-:W-:Y:S01]  /*15220*/  FFMA.FTZ R121, R110, R171, 1.1641532182693481445e-10 ;  /* 0x2f0000006e797423 */ /* 0x000fe200000100ab */
[----:B------:R-:W-:-:S04]  /*15230*/  FMUL.FTZ R100, R137, R168 ;  /* 0x000000a889647220 */ /* 0x000fc80000410000 */
[----:B------:R-:W-:Y:S01]  /*15240*/  FMUL.FTZ R100, R100, R161 ;  /* 0x000000a164647220 */ /* 0x000fe20000410000 */
[----:B------:R-:W-:Y:S02]  /*15250*/  FSETP.GTU.FTZ.AND P0, PT, R121, R170, PT ;  /* 0x000000aa7900720b */ /* 0x000fe40003f1c000 */
[----:B------:R-:W-:Y:S01]  /*15260*/  SHF.L.U32 R121, R104, 0x10, RZ ;  /* 0x0000001068797819 */ /* 0x000fe200000006ff */
        /* <DEDUP_REMOVED lines=14> */
.L_x_11452:
        /* <DEDUP_REMOVED lines=13> */
.L_x_11454:
[----:B------:R-:W-:Y:S05]  /*15420*/  BSYNC.RECONVERGENT B2 ;  /* 0x0000000000027941 */ /* 0x000fea0003800200 */
.L_x_11453:
[----:B------:R-:W-:Y:S01]  /*15430*/  IMAD.WIDE.U32 R148, R116, -0x326172a9, RZ ;  /* 0xcd9e8d5774947825 */ /* 0x000fe200078e00ff */
[----:B------:R-:W-:Y:S02]  /*15440*/  LOP3.LUT R110, R109, R137, R3, 0x96, !PT ;  /* 0x000000896d6e7212 */ /* 0x000fe400078e9603 */
[----:B------:R-:W-:Y:S01]  /*15450*/  IADD3 R137, PT, PT, R2, -0x61c88647, RZ ;  /* 0x9e3779b902897810 */ /* 0x000fe20007ffe0ff */
[----:B------:R-:W-:Y:S01]  /*15460*/  IMAD.MOV.U32 R100, RZ, RZ, R172 ;  /* 0x000000ffff647224 */ /* 0x000fe200078e00ac */
[----:B------:R-:W-:Y:S01]  /*15470*/  LOP3.LUT R174, R113, R149, R2, 0x96, !PT ;  /* 0x0000009571ae7212 */ /* 0x000fe200078e9602 */
[----:B------:R-:W-:Y:S01]  /*15480*/  IMAD.WIDE.U32 R110, R110, -0x326172a9, RZ ;  /* 0xcd9e8d576e6e7825 */ /* 0x000fe200078e00ff */
[----:B------:R-:W-:-:S03]  /*15490*/  IADD3 R173, PT, PT, R3, 0x76cf5d0a, RZ ;  /* 0x76cf5d0a03ad7810 */ /* 0x000fc60007ffe0ff */
[----:B------:R-:W-:Y:S01]  /*154a0*/  IMAD.WIDE.U32 R174, R174, -0x2daee0ad, RZ ;  /* 0xd2511f53aeae7825 */ /* 0x000fe200078e00ff */
[----:B------:R-:W-:-:S03]  /*154b0*/  LOP3.LUT R137, R137, R148, R111, 0x96, !PT ;  /* 0x0000009489897212 */ /* 0x000fc600078e966f */
[----:B------:R-:W-:Y:S02]  /*154c0*/  VIADD R149, R3, 0xbb67ae85 ;  /* 0xbb67ae8503957836 */ /* 0x000fe40000000000 */
[----:B------:R-:W-:Y:S02]  /*154d0*/  VIADD R111, R2, 0x3c6ef372 ;  /* 0x3c6ef372026f7836 */ /* 0x000fe40000000000 */
[----:B------:R-:W-:Y:S01]  /*154e0*/  IMAD.MOV.U32 R104, RZ, RZ, RZ ;  /* 0x000000ffff687224 */ /* 0x000fe200078e00ff */
[----:B------:R-:W-:Y:S01]  /*154f0*/  LOP3.LUT R149, R149, R136, R175, 0x96, !PT ;  /* 0x0000008895957212 */ /* 0x000fe200078e96af */
[----:B------:R-:W-:-:S04]  /*15500*/  IMAD.WIDE.U32 R136, R137, -0x2daee0ad, RZ ;  /* 0xd2511f5389887825 */ /* 0x000fc800078e00ff */
[----:B------:R-:W-:Y:S01]  /*15510*/  IMAD.WIDE.U32 R148, R149, -0x326172a9, RZ ;  /* 0xcd9e8d5795947825 */ /* 0x000fe200078e00ff */
[----:B------:R-:W-:Y:S02]  /*15520*/  LOP3.LUT R173, R173, R174, R137, 0x96, !PT ;  /* 0x000000aeadad7212 */ /* 0x000fe400078e9689 */
[----:B------:R-:W-:Y:S02]  /*15530*/  IADD3 R137, PT, PT, R2, -0x255992d5, RZ ;  /* 0xdaa66d2b02897810 */ /* 0x000fe40007ffe0ff */
        /* <DEDUP_REMOVED lines=10> */
[----:B------:R-:W-:Y:S02]  /*155e0*/  LOP3.LUT R173, R173, R174, R137, 0x96, !PT ;  /* 0x000000aeadad7212 */ /* 0x000fe400078e9689 */
[----:B------:R-:W-:Y:S02]  /*155f0*/  IADD3 R137, PT, PT, R2, 0x1715609d, RZ ;  /* 0x1715609d02897810 */ /* 0x000fe40007ffe0ff */
        /* <DEDUP_REMOVED lines=29> */
[----:B------:R-:W-:Y:S01]  /*157d0*/  VIADD R149, R3, 0x96a522ad ;  /* 0x96a522ad03957836 */ /* 0x000fe20000000000 */
[----:B------:R-:W-:-:S04]  /*157e0*/  MOV R172, R174 ;  /* 0x000000ae00ac7202 */ /* 0x000fc80000000f00 */
[----:B------:R-:W-:-:S07]  /*157f0*/  LOP3.LUT R112, R149, R136, R175, 0x96, !PT ;  /* 0x0000008895707212 */ /* 0x000fce00078e96af */
.L_x_11451:
[----:B------:R-:W-:Y:S05]  /*15800*/  BSYNC.RECONVERGENT B1 ;  /* 0x0000000000017941 */ /* 0x000fea0003800200 */
.L_x_11450:
[----:B------:R-:W-:Y:S01]  /*15810*/  I2FP.F32.U32 R100, R100 ;  /* 0x0000006400647245 */ /* 0x000fe20000201000 */
[----:B------:R-:W-:Y:S01]  /*15820*/  BSSY.RECONVERGENT B1, `(.L_x_11455) ;  /* 0x0000063000017945 */ /* 0x000fe20003800200 */
[----:B------:R-:W-:Y:S02]  /*15830*/  SHF.L.U32 R149, R101, 0x10, RZ ;  /* 0x0000001065957819 */ /* 0x000fe400000006ff */
[----:B------:R-:W-:Y:S01]  /*15840*/  ISETP.NE.AND P2, PT, R104, 0x1, PT ;  /* 0x000000016800780c */ /* 0x000fe20003f45270 */
[----:B------:R-:W-:Y:S01]  /*15850*/  FFMA.FTZ R137, R100, R171, 1.1641532182693481445e-10 ;  /* 0x2f00000064897423 */ /* 0x000fe200000100ab */
[----:B------:R-:W-:Y:S01]  /*15860*/  PRMT R160, R105, 0x7632, R160 ;  /* 0x0000763269a07816 */ /* 0x000fe200000000a0 */
[----:B------:R-:W-:Y:S01]  /*15870*/  FMUL.FTZ R100, R149, R168 ;  /* 0x000000a895647220 */ /* 0x000fe20000410000 */
[----:B------:R-:W-:Y:S02]  /*15880*/  IMAD.U32 R149, R105, 0x10000, RZ ;  /* 0x0001000069957824 */ /* 0x000fe400078e00ff */
[----:B------:R-:W-:Y:S01]  /*15890*/  HFMA2 R105, -RZ, RZ, 0, 1.1920928955078125e-07 ;  /* 0x00000002ff697431 */ /* 0x000fe200000001ff */
        /* <DEDUP_REMOVED lines=16> */
.L_x_11457:
        /* <DEDUP_REMOVED lines=13> */
.L_x_11459:
[----:B------:R-:W-:Y:S05]  /*15a70*/  BSYNC.RECONVERGENT B2 ;  /* 0x0000000000027941 */ /* 0x000fea0003800200 */
.L_x_11458:
        /* <DEDUP_REMOVED lines=42> */
[----:B------:R-:W-:Y:S01]  /*15d20*/  IMAD.WIDE.U32 R100, R105, -0x326172a9, RZ ;  /* 0xcd9e8d5769647825 */ /* 0x000fe200078e00ff */
[----:B------:R-:W-:-:S03]  /*15d30*/  LOP3.LUT R111, R111, R110, R175, 0x96, !PT ;  /* 0x0000006e6f6f7212 */ /* 0x000fc600078e96af */
[----:B------:R-:W-:Y:S02]  /*15d40*/  VIADD R105, R2, 0x5384540f ;  /* 0x5384540f02697836 */ /* 0x000fe40000000000 */
[----:B------:R-:W-:-:S03]  /*15d50*/  IMAD.WIDE.U32 R110, R111, -0x326172a9, RZ ;  /* 0xcd9e8d576f6e7825 */ /* 0x000fc600078e00ff */
[----:B------:R-:W-:Y:S02]  /*15d60*/  LOP3.LUT R105, R105, R148, R101, 0x96, !PT ;  /* 0x0000009469697212 */ /* 0x000fe400078e9665 */
        /* <DEDUP_REMOVED lines=9> */
[----:B------:R-:W-:Y:S01]  /*15e00*/  HFMA2 R105, -RZ, RZ, 0, 0 ;  /* 0x00000000ff697431 */ /* 0x000fe200000001ff */
[----:B------:R-:W-:Y:S01]  /*15e10*/  MOV R101, R172 ;  /* 0x000000ac00657202 */ /* 0x000fe20000000f00 */
[----:B------:R-:W-:Y:S01]  /*15e20*/  IMAD.MOV.U32 R108, RZ, RZ, R148 ;  /* 0x000000ffff6c7224 */ /* 0x000fe200078e0094 */
[----:B------:R-:W-:Y:S01]  /*15e30*/  LOP3.LUT R111, R111, R110, R149, 0x96, !PT ;  /* 0x0000006e6f6f7212 */ /* 0x000fe200078e9695 */
[----:B------:R-:W-:-:S07]  /*15e40*/  IMAD.MOV.U32 R172, RZ, RZ, R100 ;  /* 0x000000ffffac7224 */ /* 0x000fce00078e0064 */
.L_x_11456:
[----:B------:R-:W-:Y:S05]  /*15e50*/  BSYNC.RECONVERGENT B1 ;  /* 0x0000000000017941 */ /* 0x000fea0003800200 */
.L_x_11455:
        /* <DEDUP_REMOVED lines=23> */
.L_x_11462:
        /* <DEDUP_REMOVED lines=13> */
.L_x_11464:
[----:B------:R-:W-:Y:S05]  /*160a0*/  BSYNC.RECONVERGENT B2 ;  /* 0x0000000000027941 */ /* 0x000fea0003800200 */
.L_x_11463:
        /* <DEDUP_REMOVED lines=56> */
[----:B------:R-:W-:Y:S02]  /*16430*/  MOV R108, R148 ;  /* 0x00000094006c7202 */ /* 0x000fe40000000f00 */
[----:B------:R-:W-:Y:S01]  /*16440*/  LOP3.LUT R112, R105, R104, R101, 0x96, !PT ;  /* 0x0000006869707212 */ /* 0x000fe200078e9665 */
[----:B------:R-:W-:Y:S01]  /*16450*/  IMAD.MOV.U32 R101, RZ, RZ, R172 ;  /* 0x000000ffff657224 */ /* 0x000fe200078e00ac */
[----:B------:R-:W-:Y:S01]  /*16460*/  MOV R172, R100 ;  /* 0x0000006400ac7202 */ /* 0x000fe20000000f00 */
[----:B------:R-:W-:-:S07]  /*16470*/  IMAD.MOV.U32 R104, RZ, RZ, RZ ;  /* 0x000000ffff687224 */ /* 0x000fce00078e00ff */
.L_x_11461:
[----:B------:R-:W-:Y:S05]  /*16480*/  BSYNC.RECONVERGENT B1 ;  /* 0x0000000000017941 */ /* 0x000fea0003800200 */
.L_x_11460:
        /* <DEDUP_REMOVED lines=25> */
.L_x_11467:
        /* <DEDUP_REMOVED lines=13> */
.L_x_11469:
[----:B------:R-:W-:Y:S05]  /*166f0*/  BSYNC.RECONVERGENT B2 ;  /* 0x0000000000027941 */ /* 0x000fea0003800200 */
.L_x_11468:
        /* <DEDUP_REMOVED lines=43> */
[----:B------:R-:W-:Y:S02]  /*169b0*/  IADD3 R101, PT, PT, R3, 0x1fd5c5a3, RZ ;  /* 0x1fd5c5a303657810 */ /* 0x000fe40007ffe0ff */
[----:B------:R-:W-:Y:S02]  /*169c0*/  LOP3.LUT R100, R111, R174, R105, 0x96, !PT ;  /* 0x000000ae6f647212 */ /* 0x000fe400078e9669 */
        /* <DEDUP_REMOVED lines=16> */
.L_x_11466:
[----:B------:R-:W-:Y:S05]  /*16ad0*/  BSYNC.RECONVERGENT B1 ;  /* 0x0000000000017941 */ /* 0x000fea0003800200 */
.L_x_11465:
        /* <DEDUP_REMOVED lines=23> */
.L_x_11472:
        /* <DEDUP_REMOVED lines=13> */
.L_x_11474:
[----:B------:R-:W-:Y:S05]  /*16d20*/  BSYNC.RECONVERGENT B2 ;  /* 0x0000000000027941 */ /* 0x000fea0003800200 */
.L_x_11473:
        /* <DEDUP_REMOVED lines=39> */
[----:B------:R-:W-:Y:S01]  /*16fa0*/  IMAD.MOV.U32 R102, RZ, RZ, RZ ;  /* 0x000000ffff667224 */ /* 0x000fe200078e00ff */
        /* <DEDUP_REMOVED lines=20> */
[----:B------:R-:W-:-:S07]  /*170f0*/  MOV R172, R104 ;  /* 0x0000006800ac7202 */ /* 0x000fce0000000f00 */
.L_x_11471:
[----:B------:R-:W-:Y:S05]  /*17100*/  BSYNC.RECONVERGENT B1 ;  /* 0x0000000000017941 */ /* 0x000fea0003800200 */
.L_x_11470:
        /* <DEDUP_REMOVED lines=25> */
.L_x_11477:
        /* <DEDUP_REMOVED lines=15> */
.L_x_11479:
[----:B------:R-:W-:Y:S05]  /*17390*/  BSYNC.RECONVERGENT B2 ;  /* 0x0000000000027941 */ /* 0x000fea0003800200 */
.L_x_11478:
        /* <DEDUP_REMOVED lines=54> */
[----:B------:R-:W-:Y:S02]  /*17700*/  HFMA2 R110, -RZ, RZ, 0, 0 ;  /* 0x00000000ff6e7431 */ /* 0x000fe400000001ff */
[----:B------:R-:W-:Y:S01]  /*17710*/  IMAD.WIDE.U32 R106, R107, -0x326172a9, RZ ;  /* 0xcd9e8d576b6a7825 */ /* 0x000fe200078e00ff */
[----:B------:R-:W-:Y:S02]  /*17720*/  LOP3.LUT R112, R101, R100, R103, 0x96, !PT ;  /* 0x0000006465707212 */ /* 0x000fe400078e9667 */
[----:B------:R-:W-:Y:S01]  /*17730*/  MOV R100, R172 ;  /* 0x000000ac00647202 */ /* 0x000fe20000000f00 */
[----:B------:R-:W-:Y:S01]  /*17740*/  IMAD.MOV.U32 R108, RZ, RZ, R106 ;  /* 0x000000ffff6c7224 */ /* 0x000fe200078e006a */
[----:B------:R-:W-:Y:S01]  /*17750*/  LOP3.LUT R111, R111, R104, R107, 0x96, !PT ;  /* 0x000000686f6f7212 */ /* 0x000fe200078e966b */
[----:B------:R-:W-:-:S07]  /*17760*/  IMAD.MOV.U32 R172, RZ, RZ, R102 ;  /* 0x000000ffffac7224 */ /* 0x000fce00078e0066 */
.L_x_11476:
[----:B------:R-:W-:Y:S05]  /*17770*/  BSYNC.RECONVERGENT B1 ;  /* 0x0000000000017941 */ /* 0x000fea0003800200 */
.L_x_11475:
        /* <DEDUP_REMOVED lines=15> */
.L_x_11439:
        /* <DEDUP_REMOVED lines=16> */
.L_x_11483:
        /* <DEDUP_REMOVED lines=13> */
.L_x_11485:
[----:B------:R-:W-:Y:S05]  /*17a40*/  BSYNC.RECONVERGENT B2 ;  /* 0x0000000000027941 */ /* 0x000fea0003800200 */
.L_x_11484:
        /* <DEDUP_REMOVED lines=60> */
.L_x_11482:
[----:B------:R-:W-:Y:S05]  /*17e10*/  BSYNC.RECONVERGENT B1 ;  /* 0x0000000000017941 */ /* 0x000fea0003800200 */
.L_x_11481:
        /* <DEDUP_REMOVED lines=14> */
[----:B------:R-:W-:-:S03]  /*17f00*/  HFMA2 R110, -RZ, RZ, 0, 1.1920928955078125e-07 ;  /* 0x00000002ff6e7431 */ /* 0x000fc600000001ff */
        /* <DEDUP_REMOVED lines=12> */
.L_x_11488:
        /* <DEDUP_REMOVED lines=13> */
.L_x_11490:
[----:B------:R-:W-:Y:S05]  /*180a0*/  BSYNC.RECONVERGENT B2 ;  /* 0x0000000000027941 */ /* 0x000fea0003800200 */
.L_x_11489:
        /* <DEDUP_REMOVED lines=61> */
.L_x_11487:
[----:B------:R-:W-:Y:S05]  /*18480*/  BSYNC.RECONVERGENT B1 ;  /* 0x0000000000017941 */ /* 0x000fea0003800200 */
.L_x_11486:
        /* <DEDUP_REMOVED lines=21> */
.L_x_11493:
        /* <DEDUP_REMOVED lines=13> */
.L_x_11495:
[----:B------:R-:W-:Y:S05]  /*186b0*/  BSYNC.RECONVERGENT B2 ;  /* 0x0000000000027941 */ /* 0x000fea0003800200 */
.L_x_11494:
        /* <DEDUP_REMOVED lines=61> */
.L_x_11492:
[----:B------:R-:W-:Y:S05]  /*18a90*/  BSYNC.RECONVERGENT B1 ;  /* 0x0000000000017941 */ /* 0x000fea0003800200 */
.L_x_11491:
[----:B------:R-:W-:Y:S01]  /*18aa0*/  I2FP.F32.U32 R107, R100 ;  /* 0x00000064006b7245 */ /* 0x000fe20000201000 */
[----:B------:R-:W-:Y:S01]  /*18ab0*/  IMAD.U32 R137, R101, 0x10000, RZ ;  /* 0x0001000065897824 */ /* 0x000fe200078e00ff */
[----:B------:R-:W-:Y:S01]  /*18ac0*/  ISETP.NE.AND P2, PT, R148, 0x1, PT ;  /* 0x000000019400780c */ /* 0x000fe20003f45270 */
[----:B------:R-:W-:Y:S01]  /*18ad0*/  BSSY.RECONVERGENT B1, `(.L_x_11496) ;  /* 0x000005e000017945 */ /* 0x000fe20003800200 */
[----:B------:R-:W-:Y:S01]  /*18ae0*/  MOV R110, 0x2 ;  /* 0x00000002006e7802 */ /* 0x000fe20000000f00 */
        /* <DEDUP_REMOVED lines=17> */
.L_x_11498:
        /* <DEDUP_REMOVED lines=13> */
.L_x_11500:
[----:B------:R-:W-:Y:S05]  /*18cd0*/  BSYNC.RECONVERGENT B2 ;  /* 0x0000000000027941 */ /* 0x000fea0003800200 */
.L_x_11499:
        /* <DEDUP_REMOVED lines=61> */
.L_x_11497:
[----:B------:R-:W-:Y:S05]  /*190b0*/  BSYNC.RECONVERGENT B1 ;  /* 0x0000000000017941 */ /* 0x000fea0003800200 */
.L_x_11496:
[----:B------:R-:W-:Y:S01]  /*190c0*/  I2FP.F32.U32 R101, R101 ;  /* 0x0000006500657245 */ /* 0x000fe20000201000 */
[----:B------:R-:W-:Y:S01]  /*190d0*/  IMAD.U32 R107, R107, 0x10000, RZ ;  /* 0x000100006b6b7824 */ /* 0x000fe200078e00ff */
[----:B------:R-:W-:Y:S01]  /*190e0*/  ISETP.NE.AND P3, PT, R110, 0x1, PT ;  /* 0x000000016e00780c */ /* 0x000fe20003f65270 */
[----:B------:R-:W-:Y:S01]  /*190f0*/  BSSY.RECONVERGENT B1, `(.L_x_11501) ;  /* 0x000005d000017945 */ /* 0x000fe20003800200 */
[----:B------:R-:W-:Y:S01]  /*19100*/  MOV R149, 0x2 ;  /* 0x0000000200957802 */ /* 0x000fe20000000f00 */
[----:B------:R-:W-:Y:S01]  /*19110*/  FFMA.FTZ R100, R101, R106, 1.1641532182693481445e-10 ;  /* 0x2f00000065647423 */ /* 0x000fe2000001006a */
[----:B------:R-:W-:Y:S01]  /*19120*/  FMUL.FTZ R107, R107, R168 ;  /* 0x000000a86b6b7220 */ /* 0x000fe20000410000 */
[----:B------:R-:W-:-:S03]  /*19130*/  IMAD.MOV.U32 R101, RZ, RZ, R108 ;  /* 0x000000ffff657224 */ /* 0x000fc600078e006c */
        /* <DEDUP_REMOVED lines=13> */
.L_x_11503:
        /* <DEDUP_REMOVED lines=13> */
.L_x_11505:
[----:B------:R-:W-:Y:S05]  /*192e0*/  BSYNC.RECONVERGENT B2 ;  /* 0x0000000000027941 */ /* 0x000fea0003800200 */
.L_x_11504:
        /* <DEDUP_REMOVED lines=61> */
.L_x_11502:
[----:B------:R-:W-:Y:S05]  /*196c0*/  BSYNC.RECONVERGENT B1 ;  /* 0x0000000000017941 */ /* 0x000fea0003800200 */
.L_x_11501:
        /* <DEDUP_REMOVED lines=22> */
.L_x_11508:
        /* <DEDUP_REMOVED lines=13> */
.L_x_11510:
[----:B------:R-:W-:Y:S05]  /*19900*/  BSYNC.RECONVERGENT B2 ;  /* 0x0000000000027941 */ /* 0x000fea0003800200 */
.L_x_11509:
        /* <DEDUP_REMOVED lines=61> */
.L_x_11507:
[----:B------:R-:W-:Y:S05]  /*19ce0*/  BSYNC.RECONVERGENT B1 ;  /* 0x0000000000017941 */ /* 0x000fea0003800200 */
.L_x_11506:
        /* <DEDUP_REMOVED lines=21> */
.L_x_11513:
        /* <DEDUP_REMOVED lines=13> */
.L_x_11515:
[----:B------:R-:W-:Y:S05]  /*19f10*/  BSYNC.RECONVERGENT B2 ;  /* 0x0000000000027941 */ /* 0x000fea0003800200 */
.L_x_11514:
        /* <DEDUP_REMOVED lines=61> */
.L_x_11512:
[----:B------:R-:W-:Y:S05]  /*1a2f0*/  BSYNC.RECONVERGENT B1 ;  /* 0x0000000000017941 */ /* 0x000fea0003800200 */
.L_x_11511:
        /* <DEDUP_REMOVED lines=22> */
.L_x_11518:
        /* <DEDUP_REMOVED lines=15> */
.L_x_11520:
[----:B------:R-:W-:Y:S05]  /*1a550*/  BSYNC.RECONVERGENT B2 ;  /* 0x0000000000027941 */ /* 0x000fea0003800200 */
.L_x_11519:
        /* <DEDUP_REMOVED lines=61> */
.L_x_11517:
[----:B------:R-:W-:Y:S05]  /*1a930*/  BSYNC.RECONVERGENT B1 ;  /* 0x0000000000017941 */ /* 0x000fea0003800200 */
.L_x_11516:
        /* <DEDUP_REMOVED lines=12> */
.L_x_11480:
        /* <DEDUP_REMOVED lines=21> */
.L_x_11438:
[----:B------:R-:W-:Y:S05]  /*1ab50*/  BSYNC.RECONVERGENT B0 ;  /* 0x0000000000007941 */ /* 0x000fea0003800200 */
.L_x_11437:
        /* <DEDUP_REMOVED lines=30> */
.L_x_11526:
        /* <DEDUP_REMOVED lines=13> */
.L_x_11528:
[----:B------:R-:W-:Y:S05]  /*1ae10*/  BSYNC.RECONVERGENT B2 ;  /* 0x0000000000027941 */ /* 0x000fea0003800200 */
.L_x_11527:
        /* <DEDUP_REMOVED lines=60> */
.L_x_11525:
[----:B------:R-:W-:Y:S05]  /*1b1e0*/  BSYNC.RECONVERGENT B1 ;  /* 0x0000000000017941 */ /* 0x000fea0003800200 */
.L_x_11524:
        /* <DEDUP_REMOVED lines=10> */
[----:B------:R-:W-:-:S03]  /*1b290*/  MOV R138, 0x2 ;  /* 0x00000002008a7802 */ /* 0x000fc60000000f00 */
[----:B0-----:R-:W-:Y:S01]  /*1b2a0*/  FMUL.FTZ R110, R110, R165 ;  /* 0x000000a56e6e7220 */ /* 0x001fe20000410000 */
[----:B-1----:R-:W-:Y:S01]  /*1b2b0*/  FSETP.GTU.FTZ.AND P0, PT, R139, R170, PT ;  /* 0x000000aa8b00720b */ /* 0x002fe20003f1c000 */
[C---:B------:R-:W-:Y:S01]  /*1b2c0*/  IMAD.U32 R139, R104.reuse, 0x10000, RZ ;  /* 0x00010000688b7824 */ /* 0x040fe200078e00ff */
[----:B------:R-:W-:Y:S02]  /*1b2d0*/  PRMT R104, R104, 0x7632, R104 ;  /* 0x0000763268687816 */ /* 0x000fe40000000068 */
        /* <DEDUP_REMOVED lines=15> */
.L_x_11531:
        /* <DEDUP_REMOVED lines=13> */
.L_x_11533:
[----:B------:R-:W-:Y:S05]  /*1b4a0*/  BSYNC.RECONVERGENT B2 ;  /* 0x0000000000027941 */ /* 0x000fea0003800200 */
.L_x_11532:
        /* <DEDUP_REMOVED lines=61> */
.L_x_11530:
[----:B------:R-:W-:Y:S05]  /*1b880*/  BSYNC.RECONVERGENT B1 ;  /* 0x0000000000017941 */ /* 0x000fea0003800200 */
.L_x_11529:
[----:B------:R-:W-:Y:S01]  /*1b890*/  I2FP.F32.U32 R110, R110 ;  /* 0x0000006e006e7245 */ /* 0x000fe20000201000 */
[----:B------:R-:W-:Y:S01]  /*1b8a0*/  IMAD.U32 R139, R100, 0x10000, RZ ;  /* 0x00010000648b7824 */ /* 0x000fe200078e00ff */
[----:B------:R-:W-:Y:S01]  /*1b8b0*/  ISETP.NE.AND P1, PT, R138, 0x1, PT ;  /* 0x000000018a00780c */ /* 0x000fe20003f25270 */
[----:B------:R-:W-:Y:S02]  /*1b8c0*/  BSSY.RECONVERGENT B1, `(.L_x_11534) ;  /* 0x000005f000017945 */ /* 0x000fe40003800200 */
        /* <DEDUP_REMOVED lines=19> */
.L_x_11536:
        /* <DEDUP_REMOVED lines=13> */
.L_x_11538:
[----:B------:R-:W-:Y:S05]  /*1bad0*/  BSYNC.RECONVERGENT B2 ;  /* 0x0000000000027941 */ /* 0x000fea0003800200 */
.L_x_11537:
        /* <DEDUP_REMOVED lines=61> */
.L_x_11535:
[----:B------:R-:W-:Y:S05]  /*1beb0*/  BSYNC.RECONVERGENT B1 ;  /* 0x0000000000017941 */ /* 0x000fea0003800200 */
.L_x_11534:
        /* <DEDUP_REMOVED lines=25> */
.L_x_11541:
        /* <DEDUP_REMOVED lines=13> */
.L_x_11543:
[----:B------:R-:W-:Y:S05]  /*1c120*/  BSYNC.RECONVERGENT B2 ;  /* 0x0000000000027941 */ /* 0x000fea0003800200 */
.L_x_11542:
        /* <DEDUP_REMOVED lines=61> */
.L_x_11540:
[----:B------:R-:W-:Y:S05]  /*1c500*/  BSYNC.RECONVERGENT B1 ;  /* 0x0000000000017941 */ /* 0x000fea0003800200 */
.L_x_11539:
        /* <DEDUP_REMOVED lines=23> */
.L_x_11546:
        /* <DEDUP_REMOVED lines=13> */
.L_x_11548:
[----:B------:R-:W-:Y:S05]  /*1c750*/  BSYNC.RECONVERGENT B2 ;  /* 0x0000000000027941 */ /* 0x000fea0003800200 */
.L_x_11547:
        /* <DEDUP_REMOVED lines=61> */
.L_x_11545:
[----:B------:R-:W-:Y:S05]  /*1cb30*/  BSYNC.RECONVERGENT B1 ;  /* 0x0000000000017941 */ /* 0x000fea0003800200 */
.L_x_11544:
        /* <DEDUP_REMOVED lines=25> */
.L_x_11551:
        /* <DEDUP_REMOVED lines=13> */
.L_x_11553:
[----:B------:R-:W-:Y:S05]  /*1cda0*/  BSYNC.RECONVERGENT B2 ;  /* 0x0000000000027941 */ /* 0x000fea0003800200 */
.L_x_11552:
        /* <DEDUP_REMOVED lines=61> */
.L_x_11550:
[----:B------:R-:W-:Y:S05]  /*1d180*/  BSYNC.RECONVERGENT B1 ;  /* 0x0000000000017941 */ /* 0x000fea0003800200 */
.L_x_11549:
        /* <DEDUP_REMOVED lines=23> */
.L_x_11556:
        /* <DEDUP_REMOVED lines=13> */
.L_x_11558:
[----:B------:R-:W-:Y:S05]  /*1d3d0*/  BSYNC.RECONVERGENT B2 ;  /* 0x0000000000027941 */ /* 0x000fea0003800200 */
.L_x_11557:
        /* <DEDUP_REMOVED lines=61> */
.L_x_11555:
[----:B------:R-:W-:Y:S05]  /*1d7b0*/  BSYNC.RECONVERGENT B1 ;  /* 0x0000000000017941 */ /* 0x000fea0003800200 */
.L_x_11554:
        /* <DEDUP_REMOVED lines=25> */
.L_x_11561:
        /* <DEDUP_REMOVED lines=15> */
.L_x_11563:
[----:B------:R-:W-:Y:S05]  /*1da40*/  BSYNC.RECONVERGENT B2 ;  /* 0x0000000000027941 */ /* 0x000fea0003800200 */
.L_x_11562:
        /* <DEDUP_REMOVED lines=61> */
.L_x_11560:
[----:B------:R-:W-:Y:S05]  /*1de20*/  BSYNC.RECONVERGENT B1 ;  /* 0x0000000000017941 */ /* 0x000fea0003800200 */
.L_x_11559:
        /* <DEDUP_REMOVED lines=15> */
.L_x_11523:
        /* <DEDUP_REMOVED lines=16> */
.L_x_11567:
        /* <DEDUP_REMOVED lines=13> */
.L_x_11569:
[----:B------:R-:W-:Y:S05]  /*1e0f0*/  BSYNC.RECONVERGENT B2 ;  /* 0x0000000000027941 */ /* 0x000fea0003800200 */
.L_x_11568:
        /* <DEDUP_REMOVED lines=60> */
.L_x_11566:
[----:B------:R-:W-:Y:S05]  /*1e4c0*/  BSYNC.RECONVERGENT B1 ;  /* 0x0000000000017941 */ /* 0x000fea0003800200 */
.L_x_11565:
        /* <DEDUP_REMOVED lines=12> */
[----:B-1----:R-:W-:Y:S02]  /*1e590*/  FSETP.GTU.FTZ.AND P0, PT, R110, R105, PT ;  /* 0x000000696e00720b */ /* 0x002fe40003f1c000 */
[----:B------:R-:W-:Y:S02]  /*1e5a0*/  MOV R110, 0x2 ;  /* 0x00000002006e7802 */ /* 0x000fe40000000f00 */
        /* <DEDUP_REMOVED lines=13> */
.L_x_11572:
        /* <DEDUP_REMOVED lines=13> */
.L_x_11574:
[----:B------:R-:W-:Y:S05]  /*1e750*/  BSYNC.RECONVERGENT B2 ;  /* 0x0000000000027941 */ /* 0x000fea0003800200 */
.L_x_11573:
        /* <DEDUP_REMOVED lines=61> */
.L_x_11571:
[----:B------:R-:W-:Y:S05]  /*1eb30*/  BSYNC.RECONVERGENT B1 ;  /* 0x0000000000017941 */ /* 0x000fea0003800200 */
.L_x_11570:
        /* <DEDUP_REMOVED lines=21> */
.L_x_11577:
        /* <DEDUP_REMOVED lines=13> */
.L_x_11579:
[----:B------:R-:W-:Y:S05]  /*1ed60*/  BSYNC.RECONVERGENT B2 ;  /* 0x0000000000027941 */ /* 0x000fea0003800200 */
.L_x_11578:
        /* <DEDUP_REMOVED lines=61> */
.L_x_11576:
[----:B------:R-:W-:Y:S05]  /*1f140*/  BSYNC.RECONVERGENT B1 ;  /* 0x0000000000017941 */ /* 0x000fea0003800200 */
.L_x_11575:
        /* <DEDUP_REMOVED lines=22> */
.L_x_11582:
        /* <DEDUP_REMOVED lines=13> */
.L_x_11584:
[----:B------:R-:W-:Y:S05]  /*1f380*/  BSYNC.RECONVERGENT B2 ;  /* 0x0000000000027941 */ /* 0x000fea0003800200 */
.L_x_11583:
        /* <DEDUP_REMOVED lines=61> */
.L_x_11581:
[----:B------:R-:W-:Y:S05]  /*1f760*/  BSYNC.RECONVERGENT B1 ;  /* 0x0000000000017941 */ /* 0x000fea0003800200 */
.L_x_11580:
        /* <DEDUP_REMOVED lines=21> */
.L_x_11587:
        /* <DEDUP_REMOVED lines=13> */
.L_x_11589:
[----:B------:R-:W-:Y:S05]  /*1f990*/  BSYNC.RECONVERGENT B2 ;  /* 0x0000000000027941 */ /* 0x000fea0003800200 */
.L_x_11588:
        /* <DEDUP_REMOVED lines=61> */
.L_x_11586:
[----:B------:R-:W-:Y:S05]  /*1fd70*/  BSYNC.RECONVERGENT B1 ;  /* 0x0000000000017941 */ /* 0x000fea0003800200 */
.L_x_11585:
        /* <DEDUP_REMOVED lines=22> */
.L_x_11592:
        /* <DEDUP_REMOVED lines=13> */
.L_x_11594:
[----:B------:R-:W-:Y:S05]  /*1ffb0*/  BSYNC.RECONVERGENT B2 ;  /* 0x0000000000027941 */ /* 0x000fea0003800200 */
.L_x_11593:
        /* <DEDUP_REMOVED lines=61> */
.L_x_11591:
[----:B------:R-:W-:Y:S05]  /*20390*/  BSYNC.RECONVERGENT B1 ;  /* 0x0000000000017941 */ /* 0x000fea0003800200 */
.L_x_11590:
        /* <DEDUP_REMOVED lines=21> */
.L_x_11597:
        /* <DEDUP_REMOVED lines=13> */
.L_x_11599:
[----:B------:R-:W-:Y:S05]  /*205c0*/  BSYNC.RECONVERGENT B2 ;  /* 0x0000000000027941 */ /* 0x000fea0003800200 */
.L_x_11598:
        /* <DEDUP_REMOVED lines=61> */
.L_x_11596:
[----:B------:R-:W-:Y:S05]  /*209a0*/  BSYNC.RECONVERGENT B1 ;  /* 0x0000000000017941 */ /* 0x000fea0003800200 */
.L_x_11595:
        /* <DEDUP_REMOVED lines=22> */
.L_x_11602:
        /* <DEDUP_REMOVED lines=15> */
.L_x_11604:
[----:B------:R-:W-:Y:S05]  /*20c00*/  BSYNC.RECONVERGENT B2 ;  /* 0x0000000000027941 */ /* 0x000fea0003800200 */
.L_x_11603:
        /* <DEDUP_REMOVED lines=61> */
.L_x_11601:
[----:B------:R-:W-:Y:S05]  /*20fe0*/  BSYNC.RECONVERGENT B1 ;  /* 0x0000000000017941 */ /* 0x000fea0003800200 */
.L_x_11600:
        /* <DEDUP_REMOVED lines=12> */
.L_x_11564:
        /* <DEDUP_REMOVED lines=21> */
.L_x_11522:
[----:B------:R-:W-:Y:S05]  /*21200*/  BSYNC.RECONVERGENT B0 ;  /* 0x0000000000007941 */ /* 0x000fea0003800200 */
.L_x_11521:
        /* <DEDUP_REMOVED lines=30> */
.L_x_11610:
        /* <DEDUP_REMOVED lines=13> */
.L_x_11612:
[----:B------:R-:W-:Y:S05]  /*214c0*/  BSYNC.RECONVERGENT B2 ;  /* 0x0000000000027941 */ /* 0x000fea0003800200 */
.L_x_11611:
        /* <DEDUP_REMOVED lines=60> */
.L_x_11609:
[----:B------:R-:W-:Y:S05]  /*21890*/  BSYNC.RECONVERGENT B1 ;  /* 0x0000000000017941 */ /* 0x000fea0003800200 */
.L_x_11608:
        /* <DEDUP_REMOVED lines=30> */
.L_x_11615:
        /* <DEDUP_REMOVED lines=13> */
.L_x_11617:
[----:B------:R-:W-:Y:S05]  /*21b50*/  BSYNC.RECONVERGENT B2 ;  /* 0x0000000000027941 */ /* 0x000fea0003800200 */
.L_x_11616:
        /* <DEDUP_REMOVED lines=61> */
.L_x_11614:
[----:B------:R-:W-:Y:S05]  /*21f30*/  BSYNC.RECONVERGENT B1 ;  /* 0x0000000000017941 */ /* 0x000fea0003800200 */
.L_x_11613:
        /* <DEDUP_REMOVED lines=23> */
.L_x_11620:
        /* <DEDUP_REMOVED lines=13> */
.L_x_11622:
[----:B------:R-:W-:Y:S05]  /*22180*/  BSYNC.RECONVERGENT B2 ;  /* 0x0000000000027941 */ /* 0x000fea0003800200 */
.L_x_11621:
        /* <DEDUP_REMOVED lines=61> */
.L_x_11619:
[----:B------:R-:W-:Y:S05]  /*22560*/  BSYNC.RECONVERGENT B1 ;  /* 0x0000000000017941 */ /* 0x000fea0003800200 */
.L_x_11618:
        /* <DEDUP_REMOVED lines=25> */
.L_x_11625:
        /* <DEDUP_REMOVED lines=13> */
.L_x_11627:
[----:B------:R-:W-:Y:S05]  /*227d0*/  BSYNC.RECONVERGENT B2 ;  /* 0x0000000000027941 */ /* 0x000fea0003800200 */
.L_x_11626:
        /* <DEDUP_REMOVED lines=61> */
.L_x_11624:
[----:B------:R-:W-:Y:S05]  /*22bb0*/  BSYNC.RECONVERGENT B1 ;  /* 0x0000000000017941 */ /* 0x000fea0003800200 */
.L_x_11623:
        /* <DEDUP_REMOVED lines=23> */
.L_x_11630:
        /* <DEDUP_REMOVED lines=13> */
.L_x_11632:
[----:B------:R-:W-:Y:S05]  /*22e00*/  BSYNC.RECONVERGENT B2 ;  /* 0x0000000000027941 */ /* 0x000fea0003800200 */
.L_x_11631:
        /* <DEDUP_REMOVED lines=61> */
.L_x_11629:
[----:B------:R-:W-:Y:S05]  /*231e0*/  BSYNC.RECONVERGENT B1 ;  /* 0x0000000000017941 */ /* 0x000fea0003800200 */
.L_x_11628:
        /* <DEDUP_REMOVED lines=25> */
.L_x_11635:
        /* <DEDUP_REMOVED lines=13> */
.L_x_11637:
[----:B------:R-:W-:Y:S05]  /*23450*/  BSYNC.RECONVERGENT B2 ;  /* 0x0000000000027941 */ /* 0x000fea0003800200 */
.L_x_11636:
        /* <DEDUP_REMOVED lines=61> */
.L_x_11634:
[----:B------:R-:W-:Y:S05]  /*23830*/  BSYNC.RECONVERGENT B1 ;  /* 0x0000000000017941 */ /* 0x000fea0003800200 */
.L_x_11633:
        /* <DEDUP_REMOVED lines=23> */
.L_x_11640:
        /* <DEDUP_REMOVED lines=13> */
.L_x_11642:
[----:B------:R-:W-:Y:S05]  /*23a80*/  BSYNC.RECONVERGENT B2 ;  /* 0x0000000000027941 */ /* 0x000fea0003800200 */
.L_x_11641:
        /* <DEDUP_REMOVED lines=61> */
.L_x_11639:
[----:B------:R-:W-:Y:S05]  /*23e60*/  BSYNC.RECONVERGENT B1 ;  /* 0x0000000000017941 */ /* 0x000fea0003800200 */
.L_x_11638:
        /* <DEDUP_REMOVED lines=25> */
.L_x_11645:
        /* <DEDUP_REMOVED lines=15> */
.L_x_11647:
[----:B------:R-:W-:Y:S05]  /*240f0*/  BSYNC.RECONVERGENT B2 ;  /* 0x0000000000027941 */ /* 0x000fea0003800200 */
.L_x_11646:
        /* <DEDUP_REMOVED lines=61> */
.L_x_11644:
[----:B------:R-:W-:Y:S05]  /*244d0*/  BSYNC.RECONVERGENT B1 ;  /* 0x0000000000017941 */ /* 0x000fea0003800200 */
.L_x_11643:
        /* <DEDUP_REMOVED lines=15> */
.L_x_11607:
        /* <DEDUP_REMOVED lines=16> */
.L_x_11651:
        /* <DEDUP_REMOVED lines=13> */
.L_x_11653:
[----:B------:R-:W-:Y:S05]  /*247a0*/  BSYNC.RECONVERGENT B2 ;  /* 0x0000000000027941 */ /* 0x000fea0003800200 */
.L_x_11652:
        /* <DEDUP_REMOVED lines=60> */
.L_x_11650:
[----:B------:R-:W-:Y:S05]  /*24b70*/  BSYNC.RECONVERGENT B1 ;  /* 0x0000000000017941 */ /* 0x000fea0003800200 */
.L_x_11649:
        /* <DEDUP_REMOVED lines=27> */
.L_x_11656:
        /* <DEDUP_REMOVED lines=13> */
.L_x_11658:
[----:B------:R-:W-:Y:S05]  /*24e00*/  BSYNC.RECONVERGENT B2 ;  /* 0x0000000000027941 */ /* 0x000fea0003800200 */
.L_x_11657:
        /* <DEDUP_REMOVED lines=61> */
.L_x_11655:
[----:B------:R-:W-:Y:S05]  /*251e0*/  BSYNC.RECONVERGENT B1 ;  /* 0x0000000000017941 */ /* 0x000fea0003800200 */
.L_x_11654:
        /* <DEDUP_REMOVED lines=21> */
.L_x_11661:
        /* <DEDUP_REMOVED lines=13> */
.L_x_11663:
[----:B------:R-:W-:Y:S05]  /*25410*/  BSYNC.RECONVERGENT B2 ;  /* 0x0000000000027941 */ /* 0x000fea0003800200 */
.L_x_11662:
        /* <DEDUP_REMOVED lines=61> */
.L_x_11660:
[----:B------:R-:W-:Y:S05]  /*257f0*/  BSYNC.RECONVERGENT B1 ;  /* 0x0000000000017941 */ /* 0x000fea0003800200 */
.L_x_11659:
        /* <DEDUP_REMOVED lines=22> */
.L_x_11666:
        /* <DEDUP_REMOVED lines=13> */
.L_x_11668:
[----:B------:R-:W-:Y:S05]  /*25a30*/  BSYNC.RECONVERGENT B2 ;  /* 0x0000000000027941 */ /* 0x000fea0003800200 */
.L_x_11667:
        /* <DEDUP_REMOVED lines=61> */
.L_x_11665:
[----:B------:R-:W-:Y:S05]  /*25e10*/  BSYNC.RECONVERGENT B1 ;  /* 0x0000000000017941 */ /* 0x000fea0003800200 */
.L_x_11664:
        /* <DEDUP_REMOVED lines=21> */
.L_x_11671:
        /* <DEDUP_REMOVED lines=13> */
.L_x_11673:
[----:B------:R-:W-:Y:S05]  /*26040*/  BSYNC.RECONVERGENT B2 ;  /* 0x0000000000027941 */ /* 0x000fea0003800200 */
.L_x_11672:
        /* <DEDUP_REMOVED lines=61> */
.L_x_11670:
[----:B------:R-:W-:Y:S05]  /*26420*/  BSYNC.RECONVERGENT B1 ;  /* 0x0000000000017941 */ /* 0x000fea0003800200 */
.L_x_11669:
        /* <DEDUP_REMOVED lines=22> */
.L_x_11676:
        /* <DEDUP_REMOVED lines=13> */
.L_x_11678:
[----:B------:R-:W-:Y:S05]  /*26660*/  BSYNC.RECONVERGENT B2 ;  /* 0x0000000000027941 */ /* 0x000fea0003800200 */
.L_x_11677:
        /* <DEDUP_REMOVED lines=61> */
.L_x_11675:
[----:B------:R-:W-:Y:S05]  /*26a40*/  BSYNC.RECONVERGENT B1 ;  /* 0x0000000000017941 */ /* 0x000fea0003800200 */
.L_x_11674:
        /* <DEDUP_REMOVED lines=21> */
.L_x_11681:
        /* <DEDUP_REMOVED lines=13> */
.L_x_11683:
[----:B------:R-:W-:Y:S05]  /*26c70*/  BSYNC.RECONVERGENT B2 ;  /* 0x0000000000027941 */ /* 0x000fea0003800200 */
.L_x_11682:
        /* <DEDUP_REMOVED lines=61> */
.L_x_11680:
[----:B------:R-:W-:Y:S05]  /*27050*/  BSYNC.RECONVERGENT B1 ;  /* 0x0000000000017941 */ /* 0x000fea0003800200 */
.L_x_11679:
        /* <DEDUP_REMOVED lines=22> */
.L_x_11686:
        /* <DEDUP_REMOVED lines=15> */
.L_x_11688:
[----:B------:R-:W-:Y:S05]  /*272b0*/  BSYNC.RECONVERGENT B2 ;  /* 0x0000000000027941 */ /* 0x000fea0003800200 */
.L_x_11687:
        /* <DEDUP_REMOVED lines=61> */
.L_x_11685:
[----:B------:R-:W-:Y:S05]  /*27690*/  BSYNC.RECONVERGENT B1 ;  /* 0x0000000000017941 */ /* 0x000fea0003800200 */
.L_x_11684:
        /* <DEDUP_REMOVED lines=12> */
.L_x_11648:
[----:B------:R-:W0:Y:S01]  /*27760*/  LDC.64 R106, c[0x0][0x3a8] ;  /* 0x0000ea00ff6a7b82 */ /* 0x000e220000000a00 */
[----:B------:R-:W-:Y:S02]  /*27770*/  SEL R177, RZ, 0x1000000, !P6 ;  /* 0x01000000ffb17807 */ /* 0x000fe40007000000 */
[----:B------:R-:W-:Y:S02]  /*27780*/  SEL R176, RZ, 0x10000, !P5 ;  /* 0x00010000ffb07807 */ /* 0x000fe40006800000 */
[----:B------:R-:W-:Y:S02]  /*27790*/  SEL R175, RZ, 0x100, !P4 ;  /* 0x00000100ffaf7807 */ /* 0x000fe40006000000 */
[----:B------:R-:W-:Y:S01]  /*277a0*/  LOP3.LUT P6, RZ, R162, 0x2, RZ, 0xc0, !PT ;  /* 0x00000002a2ff7812 */ /* 0x000fe200078cc0ff */
[----:B------:R-:W1:Y:S01]  /*277b0*/  LDC.64 R104, c[0x0][0x3b0] ;  /* 0x0000ec00ff687b82 */ /* 0x000e620000000a00 */
[----:B------:R-:W-:Y:S02]  /*277c0*/  SEL R170, RZ, 0x1000000, !P2 ;  /* 0x01000000ffaa7807 */ /* 0x000fe40005000000 */
[----:B------:R-:W-:-:S02]  /*277d0*/  SEL R173, RZ, 0x10000, !P1 ;  /* 0x00010000ffad7807 */ /* 0x000fc40004800000 */
[----:B------:R-:W-:Y:S02]  /*277e0*/  SEL R168, RZ, 0x100, !P0 ;  /* 0x00000100ffa87807 */ /* 0x000fe40004000000 */
[----:B------:R-:W-:Y:S02]  /*277f0*/  SEL R174, RZ, 0x1, !P3 ;  /* 0x00000001ffae7807 */ /* 0x000fe40005800000 */
[----:B------:R-:W-:Y:S02]  /*27800*/  LOP3.LUT R175, R175, R177, R176, 0xfe, !PT ;  /* 0x000000b1afaf7212 */ /* 0x000fe400078efeb0 */
[----:B------:R-:W-:Y:S02]  /*27810*/  SEL R171, RZ, 0x1, !P6 ;  /* 0x00000001ffab7807 */ /* 0x000fe40007000000 */
[----:B------:R-:W-:Y:S02]  /*27820*/  LOP3.LUT R168, R168, R170, R173, 0xfe, !PT ;  /* 0x000000aaa8a87212 */ /* 0x000fe400078efead */
[----:B------:R-:W-:Y:S01]  /*27830*/  LOP3.LUT R175, R175, R174, RZ, 0xfc, !PT ;  /* 0x000000aeafaf7212 */ /* 0x000fe200078efcff */
[----:B0-----:R-:W-:Y:S01]  /*27840*/  IMAD.WIDE.U32 R106, R169, 0x10, R106 ;  /* 0x00000010a96a7825 */ /* 0x001fe200078e006a */
[----:B------:R-:W-:-:S02]  /*27850*/  LOP3.LUT R174, R168, R171, RZ, 0xfc, !PT ;  /* 0x000000aba8ae7212 */ /* 0x000fc400078efcff */
[----:B------:R-:W-:Y:S02]  /*27860*/  MOV R170, R172 ;  /* 0x000000ac00aa7202 */ /* 0x000fe40000000f00 */
[----:B------:R0:W-:Y:S01]  /*27870*/  STG.E.128 desc[UR6][R106.64], R100 ;  /* 0x000000646a007986 */ /* 0x0001e2000c101d06 */
[----:B-1----:R-:W-:-:S05]  /*27880*/  IMAD.WIDE.U32 R104, R169, 0x8, R104 ;  /* 0x00000008a9687825 */ /* 0x002fca00078e0068 */
[----:B------:R0:W-:Y:S02]  /*27890*/  STG.E.64 desc[UR6][R104.64], R174 ;  /* 0x000000ae68007986 */ /* 0x0001e4000c101b06 */
.L_x_11606:
[----:B------:R-:W-:Y:S05]  /*278a0*/  BSYNC.RECONVERGENT B0 ;  /* 0x0000000000007941 */ /* 0x000fea0003800200 */
.L_x_11605:
[----:B0-234-:R-:W-:Y:S01]  /*278b0*/  FADD.FTZ R100, RZ, R128 ;  /* 0x00000080ff647221 */ /* 0x01dfe20000010000 */
[----:B------:R-:W-:Y:S01]  /*278c0*/  LOP3.LUT P0, RZ, R162, 0x10, RZ, 0xc0, !PT ;  /* 0x00000010a2ff7812 */ /* 0x000fe2000780c0ff */
        /* <DEDUP_REMOVED lines=57> */
[----:B------:R-:W-:Y:S01]  /*27c60*/  LOP3.LUT P6, RZ, R162, 0x10, RZ, 0xc0, !PT ;  /* 0x00000010a2ff7812 */ /* 0x000fe200078cc0ff */
        /* <DEDUP_REMOVED lines=117> */
.L_x_11714:
[----:B------:R-:W-:Y:S01]  /*283c0*/  FMUL.FTZ R0, R100, R100 ;  /* 0x0000006464007220 */ /* 0x000fe20000410000 */
[----:B------:R-:W-:Y:S01]  /*283d0*/  ISETP.NE.AND P0, PT, RZ, UR10, PT ;  /* 0x0000000aff007c0c */ /* 0x000fe2000bf05270 */
[----:B-1----:R-:W-:Y:S01]  /*283e0*/  FADD.FTZ R168, R104, R107 ;  /* 0x0000006b68a87221 */ /* 0x002fe20000010000 */
[----:B------:R-:W1:Y:S01]  /*283f0*/  @!P5 LDC.64 R102, c[0x0][0x3c0] ;  /* 0x0000f000ff66db82 */ /* 0x000e620000000a00 */
[----:B------:R-:W-:Y:S01]  /*28400*/  LOP3.LUT P1, RZ, R162, 0x10, RZ, 0xc0, !PT ;  /* 0x00000010a2ff7812 */ /* 0x000fe2000782c0ff */
[----:B------:R-:W-:Y:S01]  /*28410*/  BSSY.RECONVERGENT B0, `(.L_x_11690) ;  /* 0x000002c000007945 */ /* 0x000fe20003800200 */
[----:B------:R-:W-:Y:S01]  /*28420*/  FSEL R106, R0, RZ, P0 ;  /* 0x000000ff006a7208 */ /* 0x000fe20000000000 */
[----:B------:R-:W-:Y:S01]  /*28430*/  FFMA.FTZ R101, R168, R101, UR11 ;  /* 0x0000000ba8657e23 */ /* 0x000fe20008010065 */
[----:B------:R-:W-:-:S03]  /*28440*/  FSEL R0, R100, RZ, !P0 ;  /* 0x000000ff64007208 */ /* 0x000fc60004000000 */
[----:B0-----:R-:W0:Y:S01]  /*28450*/  @!P5 LDC.64 R104, c[0x0][0x3c8] ;  /* 0x0000f200ff68db82 */ /* 0x001e220000000a00 */
[----:B------:R-:W-:-:S06]  /*28460*/  FADD.FTZ R106, R101, R106 ;  /* 0x0000006a656a7221 */ /* 0x000fcc0000010000 */
[----:B------:R-:W2:Y:S01]  /*28470*/  MUFU.RSQ R106, R106 ;  /* 0x0000006a006a7308 */ /* 0x000ea20000001400 */
[----:B-1----:R-:W-:-:S05]  /*28480*/  @!P5 IMAD.WIDE R102, R114, 0x4, R102 ;  /* 0x000000047266d825 */ /* 0x002fca00078e0266 */
[----:B------:R1:W-:Y:S01]  /*28490*/  @!P5 STG.E desc[UR6][R102.64], R100 ;  /* 0x000000646600d986 */ /* 0x0003e2000c101906 */
[----:B0-----:R-:W-:-:S05]  /*284a0*/  @!P5 IMAD.WIDE R104, R114, 0x4, R104 ;  /* 0x000000047268d825 */ /* 0x001fca00078e0268 */
[----:B--2---:R1:W-:Y:S01]  /*284b0*/  @!P5 STG.E desc[UR6][R104.64], R106 ;  /* 0x0000006a6800d986 */ /* 0x0043e2000c101906 */
[----:B------:R-:W-:Y:S05]  /*284c0*/  @!P1 BRA `(.L_x_11691) ;  /* 0x0000000000809947 */ /* 0x000fea0003800000 */
[----:B-1----:R-:W0:Y:S01]  /*284d0*/  LDC.64 R104, c[0x0][0x428] ;  /* 0x00010a00ff687b82 */ /* 0x002e220000000a00 */
        /* <DEDUP_REMOVED lines=27> */
[----:B------:R-:W-:Y:S01]  /*28690*/  F2FP.BF16.F32.PACK_AB R101, R168, R107 ;  /* 0x0000006ba865723e */ /* 0x000fe200000010ff */
[----:B------:R-:W-:Y:S01]  /*286a0*/  VIADD R129, R129, 0x20 ;  /* 0x0000002081817836 */ /* 0x000fe20000000000 */
[----:B------:R-:W-:-:S05]  /*286b0*/  F2FP.BF16.F32.PACK_AB R103, R174, R175 ;  /* 0x000000afae67723e */ /* 0x000fca00000010ff */
[----:B------:R0:W-:Y:S02]  /*286c0*/  STG.E.128 desc[UR6][R104.64], R100 ;  /* 0x0000006468007986 */ /* 0x0001e4000c101d06 */
.L_x_11691:
[----:B------:R-:W-:Y:S05]  /*286d0*/  BSYNC.RECONVERGENT B0 ;  /* 0x0000000000007941 */ /* 0x000fea0003800200 */
.L_x_11690:
[----:B------:R-:W-:Y:S01]  /*286e0*/  LOP3.LUT P0, RZ, R162, 0x100, RZ, 0xc0, !PT ;  /* 0x00000100a2ff7812 */ /* 0x000fe2000780c0ff */
[----:B------:R-:W-:-:S12]  /*286f0*/  BSSY.RECONVERGENT B0, `(.L_x_11692) ;  /* 0x0000022000007945 */ /* 0x000fd80003800200 */
[----:B------:R-:W-:Y:S05]  /*28700*/  @!P0 BRA `(.L_x_11693) ;  /* 0x0000000000808947 */ /* 0x000fea0003800000 */
[----:B01----:R-:W0:Y:S01]  /*28710*/  LDC.64 R104, c[0x0][0x428] ;  /* 0x00010a00ff687b82 */ /* 0x003e220000000a00 */
        /* <DEDUP_REMOVED lines=31> */
.L_x_11693:
[----:B------:R-:W-:Y:S05]  /*28910*/  BSYNC.RECONVERGENT B0 ;  /* 0x0000000000007941 */ /* 0x000fea0003800200 */
.L_x_11692:
[----:B------:R-:W-:Y:S01]  /*28920*/  LOP3.LUT P0, RZ, R162, 0x80, RZ, 0xc0, !PT ;  /* 0x00000080a2ff7812 */ /* 0x000fe2000780c0ff */
[----:B------:R-:W-:-:S12]  /*28930*/  BSSY.RECONVERGENT B0, `(.L_x_11694) ;  /* 0x0000022000007945 */ /* 0x000fd80003800200 */
[----:B------:R-:W-:Y:S05]  /*28940*/  @!P0 BRA `(.L_x_11695) ;  /* 0x0000000000808947 */ /* 0x000fea0003800000 */
[----:B012---:R-:W0:Y:S01]  /*28950*/  LDC.64 R104, c[0x0][0x428] ;  /* 0x00010a00ff687b82 */ /* 0x007e220000000a00 */
        /* <DEDUP_REMOVED lines=31> */
.L_x_11695:
[----:B------:R-:W-:Y:S05]  /*28b50*/  BSYNC.RECONVERGENT B0 ;  /* 0x0000000000007941 */ /* 0x000fea0003800200 */
.L_x_11694:
[----:B------:R-:W-:Y:S01]  /*28b60*/  LOP3.LUT P0, RZ, R162, 0x20, RZ, 0xc0, !PT ;  /* 0x00000020a2ff7812 */ /* 0x000fe2000780c0ff */
[----:B------:R-:W-:-:S12]  /*28b70*/  BSSY.RECONVERGENT B0, `(.L_x_11696) ;  /* 0x0000022000007945 */ /* 0x000fd80003800200 */
[----:B------:R-:W-:Y:S05]  /*28b80*/  @!P0 BRA `(.L_x_11697) ;  /* 0x0000000000808947 */ /* 0x000fea0003800000 */
[----:B0123--:R-:W0:Y:S01]  /*28b90*/  LDC.64 R104, c[0x0][0x428] ;  /* 0x00010a00ff687b82 */ /* 0x00fe220000000a00 */
        /* <DEDUP_REMOVED lines=31> */
.L_x_11697:
[----:B------:R-:W-:Y:S05]  /*28d90*/  BSYNC.RECONVERGENT B0 ;  /* 0x0000000000007941 */ /* 0x000fea0003800200 */
.L_x_11696:
        /* <DEDUP_REMOVED lines=35> */
.L_x_11699:
[----:B------:R-:W-:Y:S05]  /*28fd0*/  BSYNC.RECONVERGENT B0 ;  /* 0x0000000000007941 */ /* 0x000fea0003800200 */
.L_x_11698:
        /* <DEDUP_REMOVED lines=34> */
.L_x_11701:
[----:B------:R-:W-:Y:S05]  /*29200*/  BSYNC.RECONVERGENT B0 ;  /* 0x0000000000007941 */ /* 0x000fea0003800200 */
.L_x_11700:
[----:B01234-:R-:W0:Y:S02]  /*29210*/  LDC.64 R100, c[0x0][0x380] ;  /* 0x0000e000ff647b82 */ /* 0x01fe240000000a00 */
[----:B0-----:R-:W-:-:S04]  /*29220*/  LEA R114, R100, R114, 0x2 ;  /* 0x0000007264727211 */ /* 0x001fc800078e10ff */
[----:B------:R-:W-:-:S13]  /*29230*/  ISETP.GE.AND P0, PT, R114, R101, PT ;  /* 0x000000657200720c */ /* 0x000fda0003f06270 */
[----:B------:R-:W-:Y:S05]  /*29240*/  @!P0 BRA `(.L_x_11702) ;  /* 0xfffffd7c00508947 */ /* 0x000fea000383ffff */
[----:B------:R-:W-:Y:S05]  /*29250*/  EXIT ;  /* 0x000000000000794d */ /* 0x000fea0003800000 */
.L_x_11689:
        /* <DEDUP_REMOVED lines=8> */
.L_x_11704:
[----:B------:R-:W-:Y:S05]  /*292e0*/  BSYNC B0 ;  /* 0x0000000000007941 */ /* 0x000fea0003800000 */
.L_x_11703:
        /* <DEDUP_REMOVED lines=9> */
.L_x_11705:
[----:B------:R-:W-:Y:S01]  /*29380*/  HFMA2 R171, -RZ, RZ, 0, 2.384185791015625e-07 ;  /* 0x00000004ffab7431 */ /* 0x000fe200000001ff */
[----:B------:R-:W-:-:S05]  /*29390*/  MOV R101, R107 ;  /* 0x0000006b00657202 */ /* 0x000fca0000000f00 */
[----:B------:R-:W-:-:S04]  /*293a0*/  FADD.FTZ R104, R102, R101 ;  /* 0x0000006566687221 */ /* 0x000fc80000010000 */
[----:B------:R-:W-:-:S07]  /*293b0*/  IMAD.MOV.U32 R169, RZ, RZ, R104 ;  /* 0x000000ffffa97224 */ /* 0x000fce00078e0068 */
[----:B------:R-:W-:Y:S05]  /*293c0*/  WARPSYNC.COLLECTIVE R168, `(.L_x_11706) ;  /* 0x00000000a8087348 */ /* 0x000fea0003c00000 */
[----:B------:R0:W1:Y:S02]  /*293d0*/  SHFL.BFLY P6, R107, R169, R171, R172 ;  /* 0x0c0000aba96b7389 */ /* 0x00006400000c00ac */
[----:B01----:R-:W-:Y:S05]  /*293e0*/  ENDCOLLECTIVE ;  /* 0x000000000000791b */ /* 0x003fea0003800000 */
.L_x_11706:
        /* <DEDUP_REMOVED lines=8> */
.L_x_11707:
[----:B------:R-:W-:Y:S01]  /*29470*/  HFMA2 R171, -RZ, RZ, 0, 9.5367431640625e-07 ;  /* 0x00000010ffab7431 */ /* 0x000fe200000001ff */
[----:B------:R-:W-:-:S05]  /*29480*/  MOV R0, R107 ;  /* 0x0000006b00007202 */ /* 0x000fca0000000f00 */
[----:B------:R-:W-:-:S04]  /*29490*/  FADD.FTZ R106, R105, R0 ;  /* 0x00000000696a7221 */ /* 0x000fc80000010000 */
[----:B------:R-:W-:-:S07]  /*294a0*/  IMAD.MOV.U32 R169, RZ, RZ, R106 ;  /* 0x000000ffffa97224 */ /* 0x000fce00078e006a */
[----:B------:R-:W-:Y:S05]  /*294b0*/  WARPSYNC.COLLECTIVE R168, `(.L_x_11708) ;  /* 0x00000000a8087348 */ /* 0x000fea0003c00000 */
[----:B------:R0:W1:Y:S02]  /*294c0*/  SHFL.BFLY P6, R107, R169, R171, R172 ;  /* 0x0c0000aba96b7389 */ /* 0x00006400000c00ac */
[----:B01----:R-:W-:Y:S05]  /*294d0*/  ENDCOLLECTIVE ;  /* 0x000000000000791b */ /* 0x003fea0003800000 */
.L_x_11708:
[----:B------:R-:W-:Y:S01]  /*294e0*/  MOV R171, 0x1 ;  /* 0x0000000100ab7802 */ /* 0x000fe20000000f00 */
[----:B------:R-:W-:Y:S01]  /*294f0*/  FADD.FTZ R100, R106, R107 ;  /* 0x0000006b6a647221 */ /* 0x000fe20000010000 */
[----:B------:R-:W-:-:S03]  /*29500*/  LOP3.LUT P6, RZ, R162, 0x10, RZ, 0xc0, !PT ;  /* 0x00000010a2ff7812 */ /* 0x000fc600078cc0ff */
        /* <DEDUP_REMOVED lines=102> */
.L_x_11709:
[----:B------:R-:W-:Y:S02]  /*29b70*/  IMAD.MOV.U32 R171, RZ, RZ, 0x2 ;  /* 0x00000002ffab7424 */ /* 0x000fe400078e00ff */
[----:B------:R-:W-:-:S04]  /*29b80*/  IMAD.MOV.U32 R103, RZ, RZ, R107 ;  /* 0x000000ffff677224 */ /* 0x000fc800078e006b */
[----:B------:R-:W-:-:S05]  /*29b90*/  FADD.FTZ R103, R0, R103 ;  /* 0x0000006700677221 */ /* 0x000fca0000010000 */
[----:B------:R-:W-:-:S07]  /*29ba0*/  MOV R169, R103 ;  /* 0x0000006700a97202 */ /* 0x000fce0000000f00 */
[----:B------:R-:W-:Y:S05]  /*29bb0*/  WARPSYNC.COLLECTIVE R168, `(.L_x_11710) ;  /* 0x00000000a8087348 */ /* 0x000fea0003c00000 */
[----:B------:R0:W1:Y:S02]  /*29bc0*/  SHFL.BFLY P6, R107, R169, R171, R172 ;  /* 0x0c0000aba96b7389 */ /* 0x00006400000c00ac */
[----:B01----:R-:W-:Y:S05]  /*29bd0*/  ENDCOLLECTIVE ;  /* 0x000000000000791b */ /* 0x003fea0003800000 */
.L_x_11710:
[----:B------:R-:W-:Y:S01]  /*29be0*/  HFMA2 R171, -RZ, RZ, 0, 2.384185791015625e-07 ;  /* 0x00000004ffab7431 */ /* 0x000fe200000001ff */
[----:B------:R-:W-:-:S05]  /*29bf0*/  MOV R102, R107 ;  /* 0x0000006b00667202 */ /* 0x000fca0000000f00 */
[----:B------:R-:W-:-:S04]  /*29c00*/  FADD.FTZ R102, R103, R102 ;  /* 0x0000006667667221 */ /* 0x000fc80000010000 */
[----:B------:R-:W-:-:S07]  /*29c10*/  IMAD.MOV.U32 R169, RZ, RZ, R102 ;  /* 0x000000ffffa97224 */ /* 0x000fce00078e0066 */
[----:B------:R-:W-:Y:S05]  /*29c20*/  WARPSYNC.COLLECTIVE R168, `(.L_x_11711) ;  /* 0x00000000a8087348 */ /* 0x000fea0003c00000 */
[----:B------:R0:W1:Y:S02]  /*29c30*/  SHFL.BFLY P6, R107, R169, R171, R172 ;  /* 0x0c0000aba96b7389 */ /* 0x00006400000c00ac */
[----:B01----:R-:W-:Y:S05]  /*29c40*/  ENDCOLLECTIVE ;  /* 0x000000000000791b */ /* 0x003fea0003800000 */
.L_x_11711:
[----:B------:R-:W-:Y:S02]  /*29c50*/  IMAD.MOV.U32 R171, RZ, RZ, 0x8 ;  /* 0x00000008ffab7424 */ /* 0x000fe400078e00ff */
[----:B------:R-:W-:-:S04]  /*29c60*/  IMAD.MOV.U32 R105, RZ, RZ, R107 ;  /* 0x000000ffff697224 */ /* 0x000fc800078e006b */
[----:B------:R-:W-:-:S05]  /*29c70*/  FADD.FTZ R105, R102, R105 ;  /* 0x0000006966697221 */ /* 0x000fca0000010000 */
[----:B------:R-:W-:-:S07]  /*29c80*/  MOV R169, R105 ;  /* 0x0000006900a97202 */ /* 0x000fce0000000f00 */
[----:B------:R-:W-:Y:S05]  /*29c90*/  WARPSYNC.COLLECTIVE R168, `(.L_x_11712) ;  /* 0x00000000a8087348 */ /* 0x000fea0003c00000 */
[----:B------:R0:W1:Y:S02]  /*29ca0*/  SHFL.BFLY P6, R107, R169, R171, R172 ;  /* 0x0c0000aba96b7389 */ /* 0x00006400000c00ac */
[----:B01----:R-:W-:Y:S05]  /*29cb0*/  ENDCOLLECTIVE ;  /* 0x000000000000791b */ /* 0x003fea0003800000 */
.L_x_11712:
[----:B------:R-:W-:Y:S01]  /*29cc0*/  HFMA2 R171, -RZ, RZ, 0, 9.5367431640625e-07 ;  /* 0x00000010ffab7431 */ /* 0x000fe200000001ff */
[----:B------:R-:W-:-:S05]  /*29cd0*/  MOV R104, R107 ;  /* 0x0000006b00687202 */ /* 0x000fca0000000f00 */
[----:B------:R-:W-:-:S04]  /*29ce0*/  FADD.FTZ R104, R105, R104 ;  /* 0x0000006869687221 */ /* 0x000fc80000010000 */
[----:B------:R-:W-:-:S07]  /*29cf0*/  IMAD.MOV.U32 R169, RZ, RZ, R104 ;  /* 0x000000ffffa97224 */ /* 0x000fce00078e0068 */
[----:B------:R-:W-:Y:S05]  /*29d00*/  WARPSYNC.COLLECTIVE R168, `(.L_x_11713) ;  /* 0x00000000a8087348 */ /* 0x000fea0003c00000 */
[----:B------:R0:W1:Y:S02]  /*29d10*/  SHFL.BFLY P6, R107, R169, R171, R172 ;  /* 0x0c0000aba96b7389 */ /* 0x00006400000c00ac */
[----:B01----:R-:W-:Y:S05]  /*29d20*/  ENDCOLLECTIVE ;  /* 0x000000000000791b */ /* 0x003fea0003800000 */
.L_x_11713:
[----:B------:R-:W-:Y:S05]  /*29d30*/  BRA `(.L_x_11714) ;  /* 0xffffffe400a07947 */ /* 0x000fea000383ffff */
.L_x_11715:
        /* <DEDUP_REMOVED lines=12> */
.L_x_54368:


//--------------------- .text._ZN10layer_norm13ln_fwd_kernelINS_13Kernel_traitsIf13__nv_bfloat16S2_S2_fjLj1536ELj1ELj4ELj1ELj16ENS_18Kernel_traits_baseILj1536EfS2_S2_S2_fjLj128EEEEELb1ELb0ELb0ELb1EEEvNS_9FwdParamsE --------------------------
	.section	.text._ZN10layer_norm13ln_fwd_kernelINS_13Kernel_traitsIf13__nv_bfloat16S2_S2_fjLj1536ELj1ELj4ELj1ELj16ENS_18Kernel_traits_baseILj1536EfS2_S2_S2_fjLj128EEEEELb1ELb0ELb0ELb1EEEvNS_9FwdParamsE,"ax",@progbits
	.align	128
        .global         _ZN10layer_norm13ln_fwd_kernelINS_13Kernel_traitsIf13__nv_bfloat16S2_S2_fjLj1536ELj1ELj4ELj1ELj16ENS_18Kernel_traits_baseILj1536EfS2_S2_S2_fjLj128EEEEELb1ELb0ELb0ELb1EEEvNS_9FwdParamsE
        .type           _ZN10layer_norm13ln_fwd_kernelINS_13Kernel_traitsIf13__nv_bfloat16S2_S2_fjLj1536ELj1ELj4ELj1ELj16ENS_18Kernel_traits_baseILj1536EfS2_S2_S2_fjLj128EEEEELb1ELb0ELb0ELb1EEEvNS_9FwdParamsE,@function
        .size           _ZN10layer_norm13ln_fwd_kernelINS_13Kernel_traitsIf13__nv_bfloat16S2_S2_fjLj1536ELj1ELj4ELj1ELj16ENS_18Kernel_traits_baseILj1536EfS2_S2_S2_fjLj128EEEEELb1ELb0ELb0ELb1EEEvNS_9FwdParamsE,(.L_x_54369 - _ZN10layer_norm13ln_fwd_kernelINS_13Kernel_traitsIf13__nv_bfloat16S2_S2_fjLj1536ELj1ELj4ELj1ELj16ENS_18Kernel_traits_baseILj1536EfS2_S2_S2_fjLj128EEEEELb1ELb0ELb0ELb1EEEvNS_9FwdParamsE)
        .other          _ZN10layer_norm13ln_fwd_kernelINS_13Kernel_traitsIf13__nv_bfloat16S2_S2_fjLj1536ELj1ELj4ELj1ELj16ENS_18Kernel_traits_baseILj1536EfS2_S2_S2_fjLj128EEEEELb1ELb0ELb0ELb1EEEvNS_9FwdParamsE,@"STO_CUDA_ENTRY STV_DEFAULT"
_ZN10layer_norm13ln_fwd_kernelINS_13Kernel_traitsIf13__nv_bfloat16S2_S2_fjLj1536ELj1ELj4ELj1ELj16ENS_18Kernel_traits_baseILj1536EfS2_S2_S2_fjLj128EEEEELb1ELb0ELb0ELb1EEEvNS_9FwdParamsE:
.text._ZN10layer_norm13ln_fwd_kernelINS_13Kernel_traitsIf13__nv_bfloat16S2_S2_fjLj1536ELj1ELj4ELj1ELj16ENS_18Kernel_traits_baseILj1536EfS2_S2_S2_fjLj128EEEEELb1ELb0ELb0ELb1EEEvNS_9FwdParamsE:
[----:B------:R-:W-:Y:S01]  /*0000*/  LDC R1, c[0x0][0x37c] ;  /* 0x0000df00ff017b82 */ /* 0x000fe20000000800 */
[----:B------:R-:W0:Y:S07]  /*0010*/  LDCU.U8 UR4, c[0x0][0x464] ;  /* 0x00008c80ff0477ac */ /* 0x000e2e0008000000 */
[----:B------:R-:W1:Y:S01]  /*0020*/  LDC R185, c[0x0][0x458] ;  /* 0x00011600ffb97b82 */ /* 0x000e620000000800 */
[----:B------:R-:W2:Y:S07]  /*0030*/  LDCU.64 UR6, c[0x0][0x358] ;  /* 0x00006b00ff0677ac */ /* 0x000eae0008000a00 */
[----:B------:R-:W3:Y:S01]  /*0040*/  LDC R6, c[0x0][0x45c] ;  /* 0x00011700ff067b82 */ /* 0x000ee20000000800 */
[----:B------:R-:W4:Y:S01]  /*0050*/  S2R R11, SR_TID.X ;  /* 0x00000000000b7919 */ /* 0x000f220000002100 */
[----:B------:R-:W5:Y:S01]  /*0060*/  LDCU.64 UR8, c[0x0][0x438] ;  /* 0x00008700ff0877ac */ /* 0x000f620008000a00 */
        /* <DEDUP_REMOVED lines=10> */
[----:B-----5:R-:W-:-:S04]  /*0110*/  UISETP.NE.U32.AND UP0, UPT, UR8, URZ, UPT ;  /* 0x000000ff0800728c */ /* 0x020fc8000bf05070 */
[----:B------:R-:W-:-:S03]  /*0120*/  UISETP.NE.AND.EX UP0, UPT, UR9, URZ, UPT, UP0 ;  /* 0x000000ff0900728c */ /* 0x000fc6000bf05300 */
[----:B------:R-:W4:Y:S01]  /*0130*/  LDC R0, c[0x0][0x360] ;  /* 0x0000d800ff007b82 */ /* 0x000f220000000800 */
[----:B0-----:R-:W-:Y:S01]  /*0140*/  USHF.L.U32 UR4, UR5, 0x2, URZ ;  /* 0x0000000205047899 */ /* 0x001fe200080006ff */
[----:B-1----:R-:W-:Y:S01]  /*0150*/  @P0 IADD3 R185, P1, PT, R2, R5, RZ ;  /* 0x0000000502b90210 */ /* 0x002fe20007f3e0ff */
[----:B----4-:R-:W-:-:S04]  /*0160*/  IMAD R2, R0, UR5, R11 ;  /* 0x0000000500027c24 */ /* 0x010fc8000f8e020b */
[----:B------:R-:W-:Y:S01]  /*0170*/  @P0 IMAD.X R6, RZ, RZ, R3, P1 ;  /* 0x000000ffff060224 */ /* 0x000fe200008e0603 */
[----:B------:R-:W-:Y:S02]  /*0180*/  SHF.R.U32.HI R3, RZ, 0x5, R11 ;  /* 0x00000005ff037819 */ /* 0x000fe4000001160b */
[----:B------:R-:W-:Y:S01]  /*0190*/  LOP3.LUT R11, R11, 0x1f, RZ, 0xc0, !PT ;  /* 0x0000001f0b0b7812 */ /* 0x000fe200078ec0ff */
[----:B--2---:R-:W-:Y:S01]  /*01a0*/  VIADD R13, R149, 0xbb67ae85 ;  /* 0xbb67ae85950d7836 */ /* 0x004fe20000000000 */
[----:B------:R-:W-:Y:S01]  /*01b0*/  LOP3.LUT R3, R3, UR4, RZ, 0xfc, !PT ;  /* 0x0000000403037c12 */ /* 0x000fe2000f8efcff */
        /* <DEDUP_REMOVED lines=13> */
[--C-:B------:R-:W-:Y:S01]  /*0290*/  SHF.R.U64 R4, R185, 0x2, R6.reuse ;  /* 0x00000002b9047819 */ /* 0x100fe20000001206 */
[----:B------:R-:W-:Y:S01]  /*02a0*/  VIADD R25, R149, 0x1fd5c5a3 ;  /* 0x1fd5c5a395197836 */ /* 0x000fe20000000000 */
[----:B------:R-:W-:Y:S01]  /*02b0*/  SHF.R.U32.HI R5, RZ, 0x2, R6 ;  /* 0x00000002ff057819 */ /* 0x000fe20000011606 */
[----:B------:R-:W-:-:S02]  /*02c0*/  VIADD R26, R148, 0xf1bbcdc8 ;  /* 0xf1bbcdc8941a7836 */ /* 0x000fc40000000000 */
[----:B------:R-:W-:Y:S02]  /*02d0*/  VIADD R28, R148, 0x8ff34781 ;  /* 0x8ff34781941c7836 */ /* 0x000fe40000000000 */
[----:B------:R-:W-:Y:S01]  /*02e0*/  VIADD R29, R149, 0x96a522ad ;  /* 0x96a522ad951d7836 */ /* 0x000fe20000000000 */
[----:B------:R-:W-:Y:S06]  /*02f0*/  BRA.U !UP0, `(.L_x_11716) ;  /* 0x0000000108747547 */ /* 0x000fec000b800000 */
        /* <DEDUP_REMOVED lines=29> */
.L_x_11716:
        /* <DEDUP_REMOVED lines=38> */
.L_x_11717:
[----:B------:R-:W1:Y:S02]  /*0730*/  LDCU UR4, c[0x0][0x384] ;  /* 0x00007080ff0477ac */ /* 0x000e640008000800 */
[----:B-1----:R-:W-:-:S13]  /*0740*/  ISETP.GE.AND P0, PT, R3, UR4, PT ;  /* 0x0000000403007c0c */ /* 0x002fda000bf06270 */
[----:B------:R-:W-:Y:S05]  /*0750*/  @P0 EXIT ;  /* 0x000000000000094d */ /* 0x000fea0003800000 */
[----:B------:R-:W-:Y:S01]  /*0760*/  IMAD.HI.U32 R0, R2, -0x326172a9, RZ ;  /* 0xcd9e8d5702007827 */ /* 0x000fe200078e00ff */
[----:B------:R-:W1:Y:S01]  /*0770*/  LDCU.64 UR4, c[0x0][0x3e0] ;  /* 0x00007c00ff0477ac */ /* 0x000e620008000a00 */
[----:B0-----:R-:W-:Y:S02]  /*0780*/  LOP3.LUT R6, R6, 0xfffffff7, RZ, 0xc0, !PT ;  /* 0xfffffff706067812 */ /* 0x001fe400078ec0ff */
[C---:B------:R-:W-:Y:S01]  /*0790*/  IMAD.HI.U32 R7, R4.reuse, -0x2daee0ad, RZ ;  /* 0xd2511f5304077827 */ /* 0x040fe200078e00ff */
[----:B------:R-:W-:Y:S01]  /*07a0*/  LOP3.LUT R0, R5, R0, R148, 0x96, !PT ;  /* 0x0000000005007212 */ /* 0x000fe200078e9694 */
[----:B------:R-:W0:Y:S01]  /*07b0*/  LDCU UR13, c[0x0][0x404] ;  /* 0x00008080ff0d77ac */ /* 0x000e220008000800 */
[----:B------:R-:W-:Y:S01]  /*07c0*/  LOP3.LUT R185, R185, 0x3, RZ, 0xc0, !PT ;  /* 0x00000003b9b97812 */ /* 0x000fe200078ec0ff */
[----:B------:R-:W-:Y:S01]  /*07d0*/  IMAD R11, R4, -0x2daee0ad, RZ ;  /* 0xd2511f53040b7824 */ /* 0x000fe200078e02ff */
[----:B------:R-:W-:Y:S01]  /*07e0*/  LOP3.LUT R7, R7, R149, RZ, 0x3c, !PT ;  /* 0x0000009507077212 */ /* 0x000fe200078e3cff */
[----:B------:R-:W-:Y:S01]  /*07f0*/  IMAD.HI.U32 R10, R0, -0x2daee0ad, RZ ;  /* 0xd2511f53000a7827 */ /* 0x000fe200078e00ff */
[----:B------:R-:W2:Y:S03]  /*0800*/  LDCU UR14, c[0x0][0x408] ;  /* 0x00008100ff0e77ac */ /* 0x000ea60008000800 */
[----:B------:R-:W-:Y:S01]  /*0810*/  IMAD R9, R2, -0x326172a9, RZ ;  /* 0xcd9e8d5702097824 */ /* 0x000fe200078e02ff */
[----:B------:R-:W-:Y:S01]  /*0820*/  LOP3.LUT R10, R13, R11, R10, 0x96, !PT ;  /* 0x0000000b0d0a7212 */ /* 0x000fe200078e960a */
[----:B------:R-:W-:Y:S01]  /*0830*/  IMAD.HI.U32 R8, R7, -0x326172a9, RZ ;  /* 0xcd9e8d5707087827 */ /* 0x000fe200078e00ff */
[----:B------:R-:W3:Y:S01]  /*0840*/  LDCU UR10, c[0x0][0x388] ;  /* 0x00007100ff0a77ac */ /* 0x000ee20008000800 */
[----:B-1----:R-:W-:-:S02]  /*0850*/  ISETP.NE.U32.AND P0, PT, RZ, UR4, PT ;  /* 0x00000004ff007c0c */ /* 0x002fc4000bf05070 */
[----:B------:R-:W-:Y:S01]  /*0860*/  IMAD R7, R7, -0x326172a9, RZ ;  /* 0xcd9e8d5707077824 */ /* 0x000fe200078e02ff */
[----:B------:R-:W-:Y:S01]  /*0870*/  LOP3.LUT R8, R12, R9, R8, 0x96, !PT ;  /* 0x000000090c087212 */ /* 0x000fe200078e9608 */
[----:B------:R-:W-:Y:S01]  /*0880*/  IMAD R12, R0, -0x2daee0ad, RZ ;  /* 0xd2511f53000c7824 */ /* 0x000fe200078e02ff */
[----:B------:R-:W-:Y:S01]  /*0890*/  ISETP.NE.AND.EX P0, PT, RZ, UR5, PT, P0 ;  /* 0x00000005ff007c0c */ /* 0x000fe2000bf05300 */
[----:B------:R-:W-:Y:S01]  /*08a0*/  IMAD.HI.U32 R0, R10, -0x326172a9, RZ ;  /* 0xcd9e8d570a007827 */ /* 0x000fe200078e00ff */
[----:B------:R-:W1:Y:S03]  /*08b0*/  LDCU.U8 UR12, c[0x0][0x410] ;  /* 0x00008200ff0c77ac */ /* 0x000e660008000000 */
[----:B------:R-:W-:Y:S01]  /*08c0*/  IMAD.HI.U32 R9, R8, -0x2daee0ad, RZ ;  /* 0xd2511f5308097827 */ /* 0x000fe200078e00ff */
[----:B------:R-:W-:Y:S01]  /*08d0*/  LOP3.LUT R0, R14, R7, R0, 0x96, !PT ;  /* 0x000000070e007212 */ /* 0x000fe200078e9600 */
[----:B------:R-:W4:Y:S02]  /*08e0*/  LDCU UR11, c[0x0][0x448] ;  /* 0x00008900ff0b77ac */ /* 0x000f240008000800 */
[----:B------:R-:W-:Y:S01]  /*08f0*/  IMAD R11, R8, -0x2daee0ad, RZ ;  /* 0xd2511f53080b7824 */ /* 0x000fe200078e02ff */
[----:B------:R-:W-:Y:S01]  /*0900*/  LOP3.LUT R9, R15, R12, R9, 0x96, !PT ;  /* 0x0000000c0f097212 */ /* 0x000fe200078e9609 */
[----:B------:R-:W-:Y:S01]  /*0910*/  IMAD.HI.U32 R8, R0, -0x2daee0ad, RZ ;  /* 0xd2511f5300087827 */ /* 0x000fe200078e00ff */
[----:B------:R-:W0:Y:S01]  /*0920*/  LDCU.64 UR8, c[0x0][0x3a0] ;  /* 0x00007400ff0877ac */ /* 0x000e220008000a00 */
[----:B------:R-:W-:-:S02]  /*0930*/  @P0 LOP3.LUT R6, R6, 0x8, RZ, 0xfc, !PT ;  /* 0x0000000806060812 */ /* 0x000fc400078efcff */
        /* <DEDUP_REMOVED lines=41> */
[----:B------:R-:W-:Y:S02]  /*0bd0*/  HFMA2 R7, -RZ, RZ, 0, 0 ;  /* 0x00000000ff077431 */ /* 0x000fe400000001ff */
[----:B01234-:R-:W-:-:S07]  /*0be0*/  IMAD R188, R11, -0x2daee0ad, RZ ;  /* 0xd2511f530bbc7824 */ /* 0x01ffce00078e02ff */
.L_x_12210:
        /* <DEDUP_REMOVED lines=12> */
[----:B-----5:R-:W5:Y:S01]  /*0cb0*/  LDG.E.128 R140, desc[UR6][R140.64] ;  /* 0x000000068c8c7981 */ /* 0x020f62000c1e1d00 */
        /* <DEDUP_REMOVED lines=14> */
[C---:B------:R-:W-:Y:S01]  /*0da0*/  IADD3 R25, PT, PT, R148.reuse, -0x255992d5, RZ ;  /* 0xdaa66d2b94197810 */ /* 0x040fe20007ffe0ff */
[----:B------:R-:W-:Y:S01]  /*0db0*/  VIADD R23, R149, 0xdb3d7428 ;  /* 0xdb3d742895177836 */ /* 0x000fe20000000000 */
[C---:B------:R-:W-:Y:S01]  /*0dc0*/  IADD3 R28, PT, PT, R148.reuse, -0xe443238, RZ ;  /* 0xf1bbcdc8941c7810 */ /* 0x040fe20007ffe0ff */
[----:B------:R-:W-:Y:S01]  /*0dd0*/  VIADD R24, R148, 0x9e3779b9 ;  /* 0x9e3779b994187836 */ /* 0x000fe20000000000 */
[----:B------:R-:W-:Y:S01]  /*0de0*/  @P0 LOP3.LUT R6, R6, 0x4, RZ, 0xfc, !PT ;  /* 0x0000000406060812 */ /* 0x000fe200078efcff */
[C---:B------:R-:W-:Y:S01]  /*0df0*/  VIADD R26, R148.reuse, 0x5384540f ;  /* 0x5384540f941a7836 */ /* 0x040fe20000000000 */
[----:B------:R-:W-:Y:S01]  /*0e00*/  MOV R31, 0x2f800000 ;  /* 0x2f800000001f7802 */ /* 0x000fe20000000f00 */
[----:B------:R-:W-:-:S02]  /*0e10*/  VIADD R27, R148, 0x78dde6e4 ;  /* 0x78dde6e4941b7836 */ /* 0x000fc40000000000 */
[----:B------:R-:W-:Y:S02]  /*0e20*/  VIADD R29, R148, 0xb54cda56 ;  /* 0xb54cda56941d7836 */ /* 0x000fe40000000000 */
        /* <DEDUP_REMOVED lines=17> */
.L_x_54204:
[----:B------:R-:W-:Y:S05]  /*0f40*/  BRX R10 -0xf50                                         (*"BRANCH_TARGETS .L_x_54205,.L_x_54206,.L_x_54207"*) ;  /* 0xfffffff00a2c7949 */ /* 0x000fea000383ffff */
.L_x_54207:
[----:B------:R-:W-:Y:S01]  /*0f50*/  IADD3 R11, PT, PT, R185, 0x1, RZ ;  /* 0x00000001b90b7810 */ /* 0x000fe20007ffe0ff */
[----:B------:R-:W-:Y:S02]  /*0f60*/  IMAD.MOV.U32 R156, RZ, RZ, R188 ;  /* 0x000000ffff9c7224 */ /* 0x000fe400078e00bc */
[----:B------:R-:W-:Y:S01]  /*0f70*/  IMAD.MOV.U32 R10, RZ, RZ, R0 ;  /* 0x000000ffff0a7224 */ /* 0x000fe200078e0000 */
[----:B------:R-:W-:Y:S06]  /*0f80*/  BRA `(.L_x_11720) ;  /* 0x0000000000ec7947 */ /* 0x000fec0003800000 */
.L_x_54205:
[----:B------:R-:W-:Y:S01]  /*0f90*/  MOV R156, R188 ;  /* 0x000000bc009c7202 */ /* 0x000fe20000000f00 */
[----:B------:R-:W-:Y:S02]  /*0fa0*/  IMAD.MOV.U32 R11, RZ, RZ, 0x3 ;  /* 0x00000003ff0b7424 */ /* 0x000fe400078e00ff */
[----:B------:R-:W-:Y:S01]  /*0fb0*/  IMAD.MOV.U32 R10, RZ, RZ, R35 ;  /* 0x000000ffff0a7224 */ /* 0x000fe200078e0023 */
[----:B------:R-:W-:Y:S06]  /*0fc0*/  BRA `(.L_x_11720) ;  /* 0x0000000000dc7947 */ /* 0x000fec0003800000 */
.L_x_54206:
        /* <DEDUP_REMOVED lines=13> */
.L_x_11722:
[----:B------:R-:W-:Y:S05]  /*10a0*/  BSYNC.RECONVERGENT B1 ;  /* 0x0000000000017941 */ /* 0x000fea0003800200 */
.L_x_11721:
        /* <DEDUP_REMOVED lines=41> */
.L_x_11720:
[----:B------:R-:W-:Y:S05]  /*1340*/  BSYNC.RECONVERGENT B0 ;  /* 0x0000000000007941 */ /* 0x000fea0003800200 */
.L_x_11719:
[----:B-----5:R-:W-:Y:S01]  /*1350*/  SHF.L.U32 R33, R140, 0x10, RZ ;  /* 0x000000108c217819 */ /* 0x020fe200000006ff */
[----:B------:R-:W-:Y:S01]  /*1360*/  IMAD.U32 R32, RZ, RZ, UR14 ;  /* 0x0000000eff207e24 */ /* 0x000fe2000f8e00ff */
[----:B------:R-:W-:Y:S01]  /*1370*/  I2FP.F32.U32 R10, R10 ;  /* 0x0000000a000a7245 */ /* 0x000fe20000201000 */
[----:B------:R-:W-:Y:S01]  /*1380*/  BSSY.RECONVERGENT B0, `(.L_x_11723) ;  /* 0x0000053000007945 */ /* 0x000fe20003800200 */
[----:B------:R-:W-:Y:S01]  /*1390*/  ISETP.NE.AND P1, PT, R11, 0x1, PT ;  /* 0x000000010b00780c */ /* 0x000fe20003f25270 */
[----:B------:R-:W-:Y:S01]  /*13a0*/  FMUL.FTZ R37, R33, R12 ;  /* 0x0000000c21257220 */ /* 0x000fe20000410000 */
[----:B------:R-:W-:Y:S02]  /*13b0*/  IMAD.U32 R33, RZ, RZ, UR13 ;  /* 0x0000000dff217e24 */ /* 0x000fe4000f8e00ff */
[----:B------:R-:W-:Y:S01]  /*13c0*/  FFMA.FTZ R10, R10, R31, 1.1641532182693481445e-10 ;  /* 0x2f0000000a0a7423 */ /* 0x000fe2000001001f */
[----:B------:R-:W-:Y:S01]  /*13d0*/  SHF.L.U32 R39, R136, 0x10, RZ ;  /* 0x0000001088277819 */ /* 0x000fe200000006ff */
[----:B------:R-:W-:Y:S01]  /*13e0*/  FMUL.FTZ R37, R37, R32 ;  /* 0x0000002025257220 */ /* 0x000fe20000410000 */
[----:B------:R-:W-:Y:S01]  /*13f0*/  LOP3.LUT R6, R6, 0xfffffffd, RZ, 0xc0, !PT ;  /* 0xfffffffd06067812 */ /* 0x000fe200078ec0ff */
[----:B------:R-:W-:Y:S01]  /*1400*/  IMAD.MOV.U32 R34, RZ, RZ, R36 ;  /* 0x000000ffff227224 */ /* 0x000fe200078e0024 */
[----:B------:R-:W-:-:S02]  /*1410*/  FSETP.GTU.FTZ.AND P0, PT, R10, R33, PT ;  /* 0x000000210a00720b */ /* 0x000fc40003f1c000 */
[----:B------:R-:W-:Y:S02]  /*1420*/  PRMT R140, R140, 0x7632, R140 ;  /* 0x000076328c8c7816 */ /* 0x000fe4000000008c */
[----:B------:R-:W-:Y:S01]  /*1430*/  FSEL R10, R37, RZ, !P0 ;  /* 0x000000ff250a7208 */ /* 0x000fe20004000000 */
[----:B------:R-:W-:Y:S01]  /*1440*/  IMAD.MOV.U32 R37, RZ, RZ, 0x2 ;  /* 0x00000002ff257424 */ /* 0x000fe200078e00ff */
[----:B------:R-:W-:Y:S02]  /*1450*/  PLOP3.LUT P0, PT, P0, PT, PT, 0x8, 0x80 ;  /* 0x000000000080781c */ /* 0x000fe4000070e170 */
[----:B------:R-:W-:Y:S01]  /*1460*/  PRMT R136, R136, 0x7632, R136 ;  /* 0x0000763288887816 */ /* 0x000fe20000000088 */
        /* <DEDUP_REMOVED lines=11> */
.L_x_11725:
        /* <DEDUP_REMOVED lines=13> */
.L_x_11727:
[----:B------:R-:W-:Y:S05]  /*15f0*/  BSYNC.RECONVERGENT B1 ;  /* 0x0000000000017941 */ /* 0x000fea0003800200 */
.L_x_11726:
        /* <DEDUP_REMOVED lines=43> */
.L_x_11724:
[----:B------:R-:W-:Y:S05]  /*18b0*/  BSYNC.RECONVERGENT B0 ;  /* 0x0000000000007941 */ /* 0x000fea0003800200 */
.L_x_11723:
        /* <DEDUP_REMOVED lines=23> */
.L_x_11730:
        /* <DEDUP_REMOVED lines=13> */
.L_x_11732:
[----:B------:R-:W-:Y:S05]  /*1b00*/  BSYNC.RECONVERGENT B1 ;  /* 0x0000000000017941 */ /* 0x000fea0003800200 */
.L_x_11731:
        /* <DEDUP_REMOVED lines=41> */
[----:B------:R-:W-:Y:S02]  /*1da0*/  IMAD.MOV.U32 R156, RZ, RZ, R38 ;  /* 0x000000ffff9c7224 */ /* 0x000fe400078e0026 */
[----:B------:R-:W-:-:S07]  /*1db0*/  HFMA2 R38, -RZ, RZ, 0, 0 ;  /* 0x00000000ff267431 */ /* 0x000fce00000001ff */
.L_x_11729:
[----:B------:R-:W-:Y:S05]  /*1dc0*/  BSYNC.RECONVERGENT B0 ;  /* 0x0000000000007941 */ /* 0x000fea0003800200 */
.L_x_11728:
        /* <DEDUP_REMOVED lines=10> */
[----:B------:R-:W-:-:S04]  /*1e70*/  FSETP.GTU.FTZ.AND P1, PT, R34, R33, PT ;  /* 0x000000212200720b */ /* 0x000fc80003f3c000 */
[----:B------:R-:W-:Y:S01]  /*1e80*/  FSEL R34, R37, RZ, !P1 ;  /* 0x000000ff25227208 */ /* 0x000fe20004800000 */
[----:B------:R-:W-:Y:S01]  /*1e90*/  IMAD.MOV.U32 R37, RZ, RZ, R36 ;  /* 0x000000ffff257224 */ /* 0x000fe200078e0024 */
        /* <DEDUP_REMOVED lines=12> */
.L_x_11735:
        /* <DEDUP_REMOVED lines=13> */
.L_x_11737:
[----:B------:R-:W-:Y:S05]  /*2030*/  BSYNC.RECONVERGENT B1 ;  /* 0x0000000000017941 */ /* 0x000fea0003800200 */
.L_x_11736:
        /* <DEDUP_REMOVED lines=43> */
.L_x_11734:
[----:B------:R-:W-:Y:S05]  /*22f0*/  BSYNC.RECONVERGENT B0 ;  /* 0x0000000000007941 */ /* 0x000fea0003800200 */
.L_x_11733:
        /* <DEDUP_REMOVED lines=23> */
.L_x_11740:
        /* <DEDUP_REMOVED lines=13> */
.L_x_11742:
[----:B------:R-:W-:Y:S05]  /*2540*/  BSYNC.RECONVERGENT B1 ;  /* 0x0000000000017941 */ /* 0x000fea0003800200 */
.L_x_11741:
        /* <DEDUP_REMOVED lines=43> */
.L_x_11739:
[----:B------:R-:W-:Y:S05]  /*2800*/  BSYNC.RECONVERGENT B0 ;  /* 0x0000000000007941 */ /* 0x000fea0003800200 */
.L_x_11738:
        /* <DEDUP_REMOVED lines=10> */
[----:B------:R-:W-:-:S05]  /*28b0*/  FMUL.FTZ R39, R39, R32 ;  /* 0x0000002027277220 */ /* 0x000fca0000410000 */
[----:B------:R-:W-:Y:S02]  /*28c0*/  FSEL R38, R39, RZ, !P3 ;  /* 0x000000ff27267208 */ /* 0x000fe40005800000 */
[----:B------:R-:W-:Y:S02]  /*28d0*/  MOV R39, R36 ;  /* 0x0000002400277202 */ /* 0x000fe40000000f00 */
[----:B------:R-:W-:Y:S01]  /*28e0*/  PLOP3.LUT P3, PT, P3, PT, PT, 0x8, 0x80 ;  /* 0x000000000080781c */ /* 0x000fe20001f6e170 */
[----:B------:R-:W-:Y:S01]  /*28f0*/  FADD.FTZ R38, R38, R137 ;  /* 0x0000008926267221 */ /* 0x000fe20000010000 */
[----:B------:R-:W-:Y:S01]  /*2900*/  IMAD.MOV.U32 R137, RZ, RZ, 0x2 ;  /* 0x00000002ff897424 */ /* 0x000fe200078e00ff */
        /* <DEDUP_REMOVED lines=9> */
.L_x_11745:
        /* <DEDUP_REMOVED lines=13> */
.L_x_11747:
[----:B------:R-:W-:Y:S05]  /*2a70*/  BSYNC.RECONVERGENT B1 ;  /* 0x0000000000017941 */ /* 0x000fea0003800200 */
.L_x_11746:
        /* <DEDUP_REMOVED lines=39> */
[----:B------:R-:W-:Y:S02]  /*2cf0*/  LOP3.LUT R0, R21, R140, R147, 0x96, !PT ;  /* 0x0000008c15007212 */ /* 0x000fe400078e9693 */
[----:B------:R-:W-:Y:S01]  /*2d00*/  MOV R36, R146 ;  /* 0x0000009200247202 */ /* 0x000fe20000000f00 */
[----:B------:R-:W-:Y:S01]  /*2d10*/  IMAD.MOV.U32 R156, RZ, RZ, R144 ;  /* 0x000000ffff9c7224 */ /* 0x000fe200078e0090 */
[----:B------:R-:W-:-:S07]  /*2d20*/  LOP3.LUT R35, R30, R136, R145, 0x96, !PT ;  /* 0x000000881e237212 */ /* 0x000fce00078e9691 */
.L_x_11744:
[----:B------:R-:W-:Y:S05]  /*2d30*/  BSYNC.RECONVERGENT B0 ;  /* 0x0000000000007941 */ /* 0x000fea0003800200 */
.L_x_11743:
        /* <DEDUP_REMOVED lines=23> */
.L_x_11750:
        /* <DEDUP_REMOVED lines=13> */
.L_x_11752:
[----:B------:R-:W-:Y:S05]  /*2f80*/  BSYNC.RECONVERGENT B1 ;  /* 0x0000000000017941 */ /* 0x000fea0003800200 */
.L_x_11751:
        /* <DEDUP_REMOVED lines=43> */
.L_x_11749:
[----:B------:R-:W-:Y:S05]  /*3240*/  BSYNC.RECONVERGENT B0 ;  /* 0x0000000000007941 */ /* 0x000fea0003800200 */
.L_x_11748:
        /* <DEDUP_REMOVED lines=25> */
.L_x_11755:
        /* <DEDUP_REMOVED lines=15> */
.L_x_11757:
[----:B------:R-:W-:Y:S05]  /*34d0*/  BSYNC.RECONVERGENT B1 ;  /* 0x0000000000017941 */ /* 0x000fea0003800200 */
.L_x_11756:
        /* <DEDUP_REMOVED lines=43> */
.L_x_11754:
[----:B------:R-:W-:Y:S05]  /*3790*/  BSYNC.RECONVERGENT B0 ;  /* 0x0000000000007941 */ /* 0x000fea0003800200 */
.L_x_11753:
        /* <DEDUP_REMOVED lines=15> */
.L_x_11718:
        /* <DEDUP_REMOVED lines=16> */
.L_x_11761:
        /* <DEDUP_REMOVED lines=13> */
.L_x_11763:
[----:B------:R-:W-:Y:S05]  /*3a60*/  BSYNC.RECONVERGENT B1 ;  /* 0x0000000000017941 */ /* 0x000fea0003800200 */
.L_x_11762:
        /* <DEDUP_REMOVED lines=40> */
[----:B------:R-:W-:-:S07]  /*3cf0*/  MOV R10, R188 ;  /* 0x000000bc000a7202 */ /* 0x000fce0000000f00 */
.L_x_11760:
[----:B------:R-:W-:Y:S05]  /*3d00*/  BSYNC.RECONVERGENT B0 ;  /* 0x0000000000007941 */ /* 0x000fea0003800200 */
.L_x_11759:
[----:B------:R-:W-:Y:S01]  /*3d10*/  I2FP.F32.U32 R10, R10 ;  /* 0x0000000a000a7245 */ /* 0x000fe20000201000 */
[----:B-----5:R-:W-:Y:S01]  /*3d20*/  IMAD.U32 R11, R140, 0x10000, RZ ;  /* 0x000100008c0b7824 */ /* 0x020fe200078e00ff */
[----:B------:R-:W-:Y:S01]  /*3d30*/  MOV R33, UR13 ;  /* 0x0000000d00217c02 */ /* 0x000fe20008000f00 */
[----:B------:R-:W-:Y:S01]  /*3d40*/  IMAD.U32 R32, RZ, RZ, UR14 ;  /* 0x0000000eff207e24 */ /* 0x000fe2000f8e00ff */
[----:B------:R-:W-:Y:S01]  /*3d50*/  ISETP.NE.AND P1, PT, R34, 0x1, PT ;  /* 0x000000012200780c */ /* 0x000fe20003f25270 */
[----:B------:R-:W-:Y:S01]  /*3d60*/  FFMA.FTZ R10, R10, R31, 1.1641532182693481445e-10 ;  /* 0x2f0000000a0a7423 */ /* 0x000fe2000001001f */
[----:B------:R-:W-:Y:S01]  /*3d70*/  FMUL.FTZ R11, R11, R12 ;  /* 0x0000000c0b0b7220 */ /* 0x000fe20000410000 */
[----:B------:R-:W-:Y:S01]  /*3d80*/  LOP3.LUT R6, R6, 0xfffffffd, RZ, 0xc0, !PT ;  /* 0xfffffffd06067812 */ /* 0x000fe200078ec0ff */
[----:B------:R-:W-:Y:S01]  /*3d90*/  BSSY.RECONVERGENT B0, `(.L_x_11764) ;  /* 0x000004b000007945 */ /* 0x000fe20003800200 */
[----:B------:R-:W-:Y:S01]  /*3da0*/  PRMT R140, R140, 0x7632, R140 ;  /* 0x000076328c8c7816 */ /* 0x000fe2000000008c */
[----:B------:R-:W-:Y:S01]  /*3db0*/  IMAD.MOV.U32 R37, RZ, RZ, 0x2 ;  /* 0x00000002ff257424 */ /* 0x000fe200078e00ff */
[----:B------:R-:W-:Y:S01]  /*3dc0*/  FSETP.GTU.FTZ.AND P0, PT, R10, R33, PT ;  /* 0x000000210a00720b */ /* 0x000fe20003f1c000 */
[----:B------:R-:W-:Y:S01]  /*3dd0*/  FMUL.FTZ R10, R11, R32 ;  /* 0x000000200b0a7220 */ /* 0x000fe20000410000 */
[----:B------:R-:W-:-:S02]  /*3de0*/  MOV R11, R36 ;  /* 0x00000024000b7202 */ /* 0x000fc40000000f00 */
[----:B------:R-:W-:Y:S02]  /*3df0*/  PLOP3.LUT P2, PT, P0, PT, PT, 0x8, 0x80 ;  /* 0x000000000080781c */ /* 0x000fe4000074e170 */
[----:B------:R-:W-:-:S11]  /*3e00*/  FSEL R10, R10, RZ, !P0 ;  /* 0x000000ff0a0a7208 */ /* 0x000fd60004000000 */
        /* <DEDUP_REMOVED lines=10> */
.L_x_11766:
        /* <DEDUP_REMOVED lines=13> */
.L_x_11768:
[----:B------:R-:W-:Y:S05]  /*3f80*/  BSYNC.RECONVERGENT B1 ;  /* 0x0000000000017941 */ /* 0x000fea0003800200 */
.L_x_11767:
        /* <DEDUP_REMOVED lines=39> */
[----:B------:R-:W-:Y:S02]  /*4200*/  LOP3.LUT R0, R21, R36, R137, 0x96, !PT ;  /* 0x0000002415007212 */ /* 0x000fe400078e9689 */
[----:B------:R-:W-:Y:S01]  /*4210*/  MOV R36, R136 ;  /* 0x0000008800247202 */ /* 0x000fe20000000f00 */
[----:B------:R-:W-:Y:S01]  /*4220*/  IMAD.MOV.U32 R156, RZ, RZ, R38 ;  /* 0x000000ffff9c7224 */ /* 0x000fe200078e0026 */
[----:B------:R-:W-:-:S07]  /*4230*/  LOP3.LUT R35, R30, R34, R39, 0x96, !PT ;  /* 0x000000221e237212 */ /* 0x000fce00078e9627 */
.L_x_11765:
[----:B------:R-:W-:Y:S05]  /*4240*/  BSYNC.RECONVERGENT B0 ;  /* 0x0000000000007941 */ /* 0x000fea0003800200 */
.L_x_11764:
[----:B------:R-:W-:Y:S01]  /*4250*/  ISETP.NE.AND P2, PT, R37, 0x1, PT ;  /* 0x000000012500780c */ /* 0x000fe20003f45270 */
[----:B------:R-:W-:Y:S01]  /*4260*/  BSSY.RECONVERGENT B0, `(.L_x_11769) ;  /* 0x000004d000007945 */ /* 0x000fe20003800200 */
[----:B------:R-:W-:Y:S01]  /*4270*/  I2FP.F32.U32 R34, R11 ;  /* 0x0000000b00227245 */ /* 0x000fe20000201000 */
[----:B------:R-:W-:Y:S02]  /*4280*/  IMAD.U32 R11, R140, 0x10000, RZ ;  /* 0x000100008c0b7824 */ /* 0x000fe400078e00ff */
[----:B------:R-:W-:Y:S02]  /*4290*/  IMAD.MOV.U32 R38, RZ, RZ, 0x2 ;  /* 0x00000002ff267424 */ /* 0x000fe400078e00ff */
[----:B------:R-:W-:Y:S01]  /*42a0*/  FFMA.FTZ R34, R34, R31, 1.1641532182693481445e-10 ;  /* 0x2f00000022227423 */ /* 0x000fe2000001001f */
[----:B------:R-:W-:-:S04]  /*42b0*/  FMUL.FTZ R11, R11, R12 ;  /* 0x0000000c0b0b7220 */ /* 0x000fc80000410000 */
[----:B------:R-:W-:Y:S01]  /*42c0*/  FMUL.FTZ R11, R11, R32 ;  /* 0x000000200b0b7220 */ /* 0x000fe20000410000 */
        /* <DEDUP_REMOVED lines=13> */
.L_x_11771:
        /* <DEDUP_REMOVED lines=13> */
.L_x_11773:
[----:B------:R-:W-:Y:S05]  /*4470*/  BSYNC.RECONVERGENT B1 ;  /* 0x0000000000017941 */ /* 0x000fea0003800200 */
.L_x_11772:
        /* <DEDUP_REMOVED lines=43> */
.L_x_11770:
[----:B------:R-:W-:Y:S05]  /*4730*/  BSYNC.RECONVERGENT B0 ;  /* 0x0000000000007941 */ /* 0x000fea0003800200 */
.L_x_11769:
        /* <DEDUP_REMOVED lines=8> */
[----:B------:R-:W-:Y:S01]  /*47c0*/  FSETP.GTU.FTZ.AND P2, PT, R34, R33, PT ;  /* 0x000000212200720b */ /* 0x000fe20003f5c000 */
[----:B------:R-:W-:Y:S01]  /*47d0*/  FMUL.FTZ R34, R37, R32 ;  /* 0x0000002025227220 */ /* 0x000fe20000410000 */
        /* <DEDUP_REMOVED lines=12> */
.L_x_11776:
        /* <DEDUP_REMOVED lines=13> */
.L_x_11778:
[----:B------:R-:W-:Y:S05]  /*4970*/  BSYNC.RECONVERGENT B1 ;  /* 0x0000000000017941 */ /* 0x000fea0003800200 */
.L_x_11777:
        /* <DEDUP_REMOVED lines=41> */
[----:B------:R-:W-:Y:S01]  /*4c10*/  LOP3.LUT R35, R30, R38, R137, 0x96, !PT ;  /* 0x000000261e237212 */ /* 0x000fe200078e9689 */
[----:B------:R-:W-:-:S07]  /*4c20*/  IMAD.MOV.U32 R156, RZ, RZ, R136 ;  /* 0x000000ffff9c7224 */ /* 0x000fce00078e0088 */
.L_x_11775:
[----:B------:R-:W-:Y:S05]  /*4c30*/  BSYNC.RECONVERGENT B0 ;  /* 0x0000000000007941 */ /* 0x000fea0003800200 */
.L_x_11774:
        /* <DEDUP_REMOVED lines=21> */
.L_x_11781:
        /* <DEDUP_REMOVED lines=13> */
.L_x_11783:
[----:B------:R-:W-:Y:S05]  /*4e60*/  BSYNC.RECONVERGENT B1 ;  /* 0x0000000000017941 */ /* 0x000fea0003800200 */
.L_x_11782:
        /* <DEDUP_REMOVED lines=39> */
[----:B------:R-:W-:Y:S02]  /*50e0*/  MOV R36, R140 ;  /* 0x0000008c00247202 */ /* 0x000fe40000000f00 */
[----:B------:R-:W-:Y:S01]  /*50f0*/  LOP3.LUT R35, R30, R38, R139, 0x96, !PT ;  /* 0x000000261e237212 */ /* 0x000fe200078e968b */
[----:B------:R-:W-:Y:S02]  /*5100*/  IMAD.MOV.U32 R38, RZ, RZ, R156 ;  /* 0x000000ffff267224 */ /* 0x000fe400078e009c */
[----:B------:R-:W-:-:S07]  /*5110*/  IMAD.MOV.U32 R156, RZ, RZ, R138 ;  /* 0x000000ffff9c7224 */ /* 0x000fce00078e008a */
.L_x_11780:
[----:B------:R-:W-:Y:S05]  /*5120*/  BSYNC.RECONVERGENT B0 ;  /* 0x0000000000007941 */ /* 0x000fea0003800200 */
.L_x_11779:
        /* <DEDUP_REMOVED lines=22> */
.L_x_11786:
        /* <DEDUP_REMOVED lines=13> */
.L_x_11788:
[----:B------:R-:W-:Y:S05]  /*5360*/  BSYNC.RECONVERGENT B1 ;  /* 0x0000000000017941 */ /* 0x000fea0003800200 */
.L_x_11787:
        /* <DEDUP_REMOVED lines=43> */
.L_x_11785:
[----:B------:R-:W-:Y:S05]  /*5620*/  BSYNC.RECONVERGENT B0 ;  /* 0x0000000000007941 */ /* 0x000fea0003800200 */
.L_x_11784:
        /* <DEDUP_REMOVED lines=21> */
.L_x_11791:
        /* <DEDUP_REMOVED lines=13> */
.L_x_11793:
[----:B------:R-:W-:Y:S05]  /*5850*/  BSYNC.RECONVERGENT B1 ;  /* 0x0000000000017941 */ /* 0x000fea0003800200 */
.L_x_11792:
        /* <DEDUP_REMOVED lines=43> */
.L_x_11790:
[----:B------:R-:W-:Y:S05]  /*5b10*/  BSYNC.RECONVERGENT B0 ;  /* 0x0000000000007941 */ /* 0x000fea0003800200 */
.L_x_11789:
        /* <DEDUP_REMOVED lines=22> */
.L_x_11796:
        /* <DEDUP_REMOVED lines=15> */
.L_x_11798:
[----:B------:R-:W-:Y:S05]  /*5d70*/  BSYNC.RECONVERGENT B1 ;  /* 0x0000000000017941 */ /* 0x000fea0003800200 */
.L_x_11797:
        /* <DEDUP_REMOVED lines=43> */
.L_x_11795:
[----:B------:R-:W-:Y:S05]  /*6030*/  BSYNC.RECONVERGENT B0 ;  /* 0x0000000000007941 */ /* 0x000fea0003800200 */
.L_x_11794:
        /* <DEDUP_REMOVED lines=12> */
.L_x_11758:
        /* <DEDUP_REMOVED lines=9> */
[----:B------:R-:W-:Y:S01]  /*6190*/  LOP3.LUT R163, R163, R139, R146, 0xfe, !PT ;  /* 0x0000008ba3a37212 */ /* 0x000fe200078efe92 */
[----:B------:R-:W-:Y:S01]  /*61a0*/  VIADD R146, R9, 0x20 ;  /* 0x0000002009927836 */ /* 0x000fe20000000000 */
        /* <DEDUP_REMOVED lines=32> */
.L_x_11802:
        /* <DEDUP_REMOVED lines=13> */
.L_x_11804:
[----:B------:R-:W-:Y:S05]  /*6480*/  BSYNC.RECONVERGENT B1 ;  /* 0x0000000000017941 */ /* 0x000fea0003800200 */
.L_x_11803:
        /* <DEDUP_REMOVED lines=42> */
.L_x_11801:
[----:B------:R-:W-:Y:S05]  /*6730*/  BSYNC.RECONVERGENT B0 ;  /* 0x0000000000007941 */ /* 0x000fea0003800200 */
.L_x_11800:
[----:B------:R-:W-:Y:S01]  /*6740*/  I2FP.F32.U32 R156, R147 ;  /* 0x00000093009c7245 */ /* 0x000fe20000201000 */
[----:B-----5:R-:W-:Y:S01]  /*6750*/  IMAD.U32 R147, R136, 0x10000, RZ ;  /* 0x0001000088937824 */ /* 0x020fe200078e00ff */
[----:B------:R-:W-:Y:S01]  /*6760*/  ISETP.NE.AND P1, PT, R157, 0x1, PT ;  /* 0x000000019d00780c */ /* 0x000fe20003f25270 */
[----:B------:R-:W-:Y:S01]  /*6770*/  BSSY.RECONVERGENT B0, `(.L_x_11805) ;  /* 0x0000051000007945 */ /* 0x000fe20003800200 */
[----:B------:R-:W-:Y:S01]  /*6780*/  LOP3.LUT R6, R6, 0xfffffffd, RZ, 0xc0, !PT ;  /* 0xfffffffd06067812 */ /* 0x000fe200078ec0ff */
[----:B------:R-:W-:Y:S01]  /*6790*/  FFMA.FTZ R156, R156, R31, 1.1641532182693481445e-10 ;  /* 0x2f0000009c9c7423 */ /* 0x000fe2000001001f */
[----:B------:R-:W-:Y:S01]  /*67a0*/  FMUL.FTZ R147, R147, R12 ;  /* 0x0000000c93937220 */ /* 0x000fe20000410000 */
[----:B------:R-:W-:Y:S01]  /*67b0*/  HFMA2 R158, -RZ, RZ, 0, 1.1920928955078125e-07 ;  /* 0x00000002ff9e7431 */ /* 0x000fe200000001ff */
[----:B------:R-:W-:Y:S02]  /*67c0*/  PRMT R136, R136, 0x7632, R136 ;  /* 0x0000763288887816 */ /* 0x000fe40000000088 */
[----:B------:R-:W-:Y:S01]  /*67d0*/  FMUL.FTZ R147, R147, R32 ;  /* 0x0000002093937220 */ /* 0x000fe20000410000 */
[----:B------:R-:W-:Y:S01]  /*67e0*/  FSETP.GTU.FTZ.AND P0, PT, R156, R33, PT ;  /* 0x000000219c00720b */ /* 0x000fe20003f1c000 */
[C---:B------:R-:W-:Y:S01]  /*67f0*/  IMAD.U32 R156, R140.reuse, 0x10000, RZ ;  /* 0x000100008c9c7824 */ /* 0x040fe200078e00ff */
[----:B------:R-:W-:-:S02]  /*6800*/  PRMT R140, R140, 0x7632, R140 ;  /* 0x000076328c8c7816 */ /* 0x000fc4000000008c */
        /* <DEDUP_REMOVED lines=14> */
.L_x_11807:
        /* <DEDUP_REMOVED lines=13> */
.L_x_11809:
[----:B------:R-:W-:Y:S05]  /*69c0*/  BSYNC.RECONVERGENT B1 ;  /* 0x0000000000017941 */ /* 0x000fea0003800200 */
.L_x_11808:
        /* <DEDUP_REMOVED lines=43> */
.L_x_11806:
[----:B------:R-:W-:Y:S05]  /*6c80*/  BSYNC.RECONVERGENT B0 ;  /* 0x0000000000007941 */ /* 0x000fea0003800200 */
.L_x_11805:
        /* <DEDUP_REMOVED lines=23> */
.L_x_11812:
        /* <DEDUP_REMOVED lines=13> */
.L_x_11814:
[----:B------:R-:W-:Y:S05]  /*6ed0*/  BSYNC.RECONVERGENT B1 ;  /* 0x0000000000017941 */ /* 0x000fea0003800200 */
.L_x_11813:
        /* <DEDUP_REMOVED lines=43> */
.L_x_11811:
[----:B------:R-:W-:Y:S05]  /*7190*/  BSYNC.RECONVERGENT B0 ;  /* 0x0000000000007941 */ /* 0x000fea0003800200 */
.L_x_11810:
        /* <DEDUP_REMOVED lines=25> */
.L_x_11817:
        /* <DEDUP_REMOVED lines=13> */
.L_x_11819:
[----:B------:R-:W-:Y:S05]  /*7400*/  BSYNC.RECONVERGENT B1 ;  /* 0x0000000000017941 */ /* 0x000fea0003800200 */
.L_x_11818:
        /* <DEDUP_REMOVED lines=39> */
[----:B------:R-:W-:Y:S02]  /*7680*/  MOV R36, R158 ;  /* 0x0000009e00247202 */ /* 0x000fe40000000f00 */
[----:B------:R-:W-:Y:S01]  /*7690*/  LOP3.LUT R35, R30, R160, R137, 0x96, !PT ;  /* 0x000000a01e237212 */ /* 0x000fe200078e9689 */
[----:B------:R-:W-:Y:S02]  /*76a0*/  IMAD.MOV.U32 R137, RZ, RZ, R164 ;  /* 0x000000ffff897224 */ /* 0x000fe400078e00a4 */
[----:B------:R-:W-:-:S07]  /*76b0*/  IMAD.MOV.U32 R164, RZ, RZ, R136 ;  /* 0x000000ffffa47224 */ /* 0x000fce00078e0088 */
.L_x_11816:
[----:B------:R-:W-:Y:S05]  /*76c0*/  BSYNC.RECONVERGENT B0 ;  /* 0x0000000000007941 */ /* 0x000fea0003800200 */
.L_x_11815:
        /* <DEDUP_REMOVED lines=23> */
.L_x_11822:
        /* <DEDUP_REMOVED lines=13> */
.L_x_11824:
[----:B------:R-:W-:Y:S05]  /*7910*/  BSYNC.RECONVERGENT B1 ;  /* 0x0000000000017941 */ /* 0x000fea0003800200 */
.L_x_11823:
        /* <DEDUP_REMOVED lines=43> */
.L_x_11821:
[----:B------:R-:W-:Y:S05]  /*7bd0*/  BSYNC.RECONVERGENT B0 ;  /* 0x0000000000007941 */ /* 0x000fea0003800200 */
.L_x_11820:
        /* <DEDUP_REMOVED lines=25> */
.L_x_11827:
        /* <DEDUP_REMOVED lines=13> */
.L_x_11829:
[----:B------:R-:W-:Y:S05]  /*7e40*/  BSYNC.RECONVERGENT B1 ;  /* 0x0000000000017941 */ /* 0x000fea0003800200 */
.L_x_11828:
        /* <DEDUP_REMOVED lines=43> */
.L_x_11826:
[----:B------:R-:W-:Y:S05]  /*8100*/  BSYNC.RECONVERGENT B0 ;  /* 0x0000000000007941 */ /* 0x000fea0003800200 */
.L_x_11825:
        /* <DEDUP_REMOVED lines=23> */
.L_x_11832:
        /* <DEDUP_REMOVED lines=13> */
.L_x_11834:
[----:B------:R-:W-:Y:S05]  /*8350*/  BSYNC.RECONVERGENT B1 ;  /* 0x0000000000017941 */ /* 0x000fea0003800200 */
.L_x_11833:
        /* <DEDUP_REMOVED lines=43> */
.L_x_11831:
[----:B------:R-:W-:Y:S05]  /*8610*/  BSYNC.RECONVERGENT B0 ;  /* 0x0000000000007941 */ /* 0x000fea0003800200 */
.L_x_11830:
        /* <DEDUP_REMOVED lines=25> */
.L_x_11837:
        /* <DEDUP_REMOVED lines=15> */
.L_x_11839:
[----:B------:R-:W-:Y:S05]  /*88a0*/  BSYNC.RECONVERGENT B1 ;  /* 0x0000000000017941 */ /* 0x000fea0003800200 */
.L_x_11838:
        /* <DEDUP_REMOVED lines=43> */
.L_x_11836:
[----:B------:R-:W-:Y:S05]  /*8b60*/  BSYNC.RECONVERGENT B0 ;  /* 0x0000000000007941 */ /* 0x000fea0003800200 */
.L_x_11835:
        /* <DEDUP_REMOVED lines=15> */
.L_x_11799:
        /* <DEDUP_REMOVED lines=16> */
.L_x_11843:
        /* <DEDUP_REMOVED lines=13> */
.L_x_11845:
[----:B------:R-:W-:Y:S05]  /*8e30*/  BSYNC.RECONVERGENT B1 ;  /* 0x0000000000017941 */ /* 0x000fea0003800200 */
.L_x_11844:
        /* <DEDUP_REMOVED lines=42> */
.L_x_11842:
[----:B------:R-:W-:Y:S05]  /*90e0*/  BSYNC.RECONVERGENT B0 ;  /* 0x0000000000007941 */ /* 0x000fea0003800200 */
.L_x_11841:
        /* <DEDUP_REMOVED lines=9> */
[----:B------:R-:W-:Y:S01]  /*9180*/  FSETP.GTU.FTZ.AND P0, PT, R140, R33, PT ;  /* 0x000000218c00720b */ /* 0x000fe20003f1c000 */
[----:B------:R-:W-:Y:S01]  /*9190*/  FMUL.FTZ R141, R141, R32 ;  /* 0x000000208d8d7220 */ /* 0x000fe20000410000 */
[----:B------:R-:W-:-:S02]  /*91a0*/  IMAD.MOV.U32 R140, RZ, RZ, R36 ;  /* 0x000000ffff8c7224 */ /* 0x000fc400078e0024 */
        /* <DEDUP_REMOVED lines=12> */
.L_x_11848:
        /* <DEDUP_REMOVED lines=13> */
.L_x_11850:
[----:B------:R-:W-:Y:S05]  /*9340*/  BSYNC.RECONVERGENT B1 ;  /* 0x0000000000017941 */ /* 0x000fea0003800200 */
.L_x_11849:
        /* <DEDUP_REMOVED lines=43> */
.L_x_11847:
[----:B------:R-:W-:Y:S05]  /*9600*/  BSYNC.RECONVERGENT B0 ;  /* 0x0000000000007941 */ /* 0x000fea0003800200 */
.L_x_11846:
[----:B------:R-:W-:Y:S01]  /*9610*/  ISETP.NE.AND P2, PT, R143, 0x1, PT ;  /* 0x000000018f00780c */ /* 0x000fe20003f45270 */
[----:B------:R-:W-:Y:S01]  /*9620*/  IMAD.U32 R141, R136, 0x10000, RZ ;  /* 0x00010000888d7824 */ /* 0x000fe200078e00ff */
[----:B------:R-:W-:Y:S01]  /*9630*/  I2FP.F32.U32 R140, R140 ;  /* 0x0000008c008c7245 */ /* 0x000fe20000201000 */
[----:B------:R-:W-:Y:S01]  /*9640*/  BSSY.RECONVERGENT B0, `(.L_x_11851) ;  /* 0x000004b000007945 */ /* 0x000fe20003800200 */
[----:B------:R-:W-:Y:S02]  /*9650*/  IMAD.MOV.U32 R136, RZ, RZ, R36 ;  /* 0x000000ffff887224 */ /* 0x000fe400078e0024 */
[----:B------:R-:W-:Y:S01]  /*9660*/  FMUL.FTZ R141, R141, R12 ;  /* 0x0000000c8d8d7220 */ /* 0x000fe20000410000 */
[----:B------:R-:W-:-:S03]  /*9670*/  FFMA.FTZ R140, R140, R31, 1.1641532182693481445e-10 ;  /* 0x2f0000008c8c7423 */ /* 0x000fc6000001001f */
[----:B------:R-:W-:Y:S02]  /*9680*/  FMUL.FTZ R141, R141, R32 ;  /* 0x000000208d8d7220 */ /* 0x000fe40000410000 */
        /* <DEDUP_REMOVED lines=13> */
.L_x_11853:
        /* <DEDUP_REMOVED lines=13> */
.L_x_11855:
[----:B------:R-:W-:Y:S05]  /*9830*/  BSYNC.RECONVERGENT B1 ;  /* 0x0000000000017941 */ /* 0x000fea0003800200 */
.L_x_11854:
        /* <DEDUP_REMOVED lines=43> */
.L_x_11852:
[----:B------:R-:W-:Y:S05]  /*9af0*/  BSYNC.RECONVERGENT B0 ;  /* 0x0000000000007941 */ /* 0x000fea0003800200 */
.L_x_11851:
[----:B------:R-:W-:Y:S01]  /*9b00*/  I2FP.F32.U32 R136, R136 ;  /* 0x0000008800887245 */ /* 0x000fe20000201000 */
[C---:B------:R-:W-:Y:S01]  /*9b10*/  IMAD.U32 R141, R137.reuse, 0x10000, RZ ;  /* 0x00010000898d7824 */ /* 0x040fe200078e00ff */
[----:B------:R-:W-:Y:S01]  /*9b20*/  ISETP.NE.AND P3, PT, R140, 0x1, PT ;  /* 0x000000018c00780c */ /* 0x000fe20003f65270 */
[----:B------:R-:W-:Y:S01]  /*9b30*/  BSSY.RECONVERGENT B0, `(.L_x_11856) ;  /* 0x000004c000007945 */ /* 0x000fe20003800200 */
[----:B------:R-:W-:Y:S01]  /*9b40*/  PRMT R160, R137, 0x7632, R160 ;  /* 0x0000763289a07816 */ /* 0x000fe200000000a0 */
        /* <DEDUP_REMOVED lines=17> */
.L_x_11858:
        /* <DEDUP_REMOVED lines=13> */
.L_x_11860:
[----:B------:R-:W-:Y:S05]  /*9d30*/  BSYNC.RECONVERGENT B1 ;  /* 0x0000000000017941 */ /* 0x000fea0003800200 */
.L_x_11859:
        /* <DEDUP_REMOVED lines=43> */
.L_x_11857:
[----:B------:R-:W-:Y:S05]  /*9ff0*/  BSYNC.RECONVERGENT B0 ;  /* 0x0000000000007941 */ /* 0x000fea0003800200 */
.L_x_11856:
        /* <DEDUP_REMOVED lines=21> */
.L_x_11863:
        /* <DEDUP_REMOVED lines=13> */
.L_x_11865:
[----:B------:R-:W-:Y:S05]  /*a220*/  BSYNC.RECONVERGENT B1 ;  /* 0x0000000000017941 */ /* 0x000fea0003800200 */
.L_x_11864:
        /* <DEDUP_REMOVED lines=43> */
.L_x_11862:
[----:B------:R-:W-:Y:S05]  /*a4e0*/  BSYNC.RECONVERGENT B0 ;  /* 0x0000000000007941 */ /* 0x000fea0003800200 */
.L_x_11861:
        /* <DEDUP_REMOVED lines=22> */
.L_x_11868:
        /* <DEDUP_REMOVED lines=13> */
.L_x_11870:
[----:B------:R-:W-:Y:S05]  /*a720*/  BSYNC.RECONVERGENT B1 ;  /* 0x0000000000017941 */ /* 0x000fea0003800200 */
.L_x_11869:
        /* <DEDUP_REMOVED lines=43> */
.L_x_11867:
[----:B------:R-:W-:Y:S05]  /*a9e0*/  BSYNC.RECONVERGENT B0 ;  /* 0x0000000000007941 */ /* 0x000fea0003800200 */
.L_x_11866:
        /* <DEDUP_REMOVED lines=21> */
.L_x_11873:
        /* <DEDUP_REMOVED lines=13> */
.L_x_11875:
[----:B------:R-:W-:Y:S05]  /*ac10*/  BSYNC.RECONVERGENT B1 ;  /* 0x0000000000017941 */ /* 0x000fea0003800200 */
.L_x_11874:
        /* <DEDUP_REMOVED lines=43> */
.L_x_11872:
[----:B------:R-:W-:Y:S05]  /*aed0*/  BSYNC.RECONVERGENT B0 ;  /* 0x0000000000007941 */ /* 0x000fea0003800200 */
.L_x_11871:
        /* <DEDUP_REMOVED lines=22> */
.L_x_11878:
        /* <DEDUP_REMOVED lines=15> */
.L_x_11880:
[----:B------:R-:W-:Y:S05]  /*b130*/  BSYNC.RECONVERGENT B1 ;  /* 0x0000000000017941 */ /* 0x000fea0003800200 */
.L_x_11879:
        /* <DEDUP_REMOVED lines=43> */
.L_x_11877:
[----:B------:R-:W-:Y:S05]  /*b3f0*/  BSYNC.RECONVERGENT B0 ;  /* 0x0000000000007941 */ /* 0x000fea0003800200 */
.L_x_11876:
        /* <DEDUP_REMOVED lines=12> */
.L_x_11840:
[----:B------:R-:W-:Y:S01]  /*b4c0*/  SEL R139, RZ, 0x1000000, !P6 ;  /* 0x01000000ff8b7807 */ /* 0x000fe20007000000 */
[----:B------:R-:W-:Y:S01]  /*b4d0*/  IMAD.WIDE.U32 R168, R146, 0x8, R150 ;  /* 0x0000000892a87825 */ /* 0x000fe200078e0096 */
[----:B------:R-:W-:Y:S02]  /*b4e0*/  SEL R166, RZ, 0x10000, !P5 ;  /* 0x00010000ffa67807 */ /* 0x000fe40006800000 */
[----:B------:R-:W-:Y:S02]  /*b4f0*/  SEL R171, RZ, 0x100, !P4 ;  /* 0x00000100ffab7807 */ /* 0x000fe40006000000 */
[----:B------:R-:W-:Y:S02]  /*b500*/  SEL R138, RZ, 0x1000000, !P2 ;  /* 0x01000000ff8a7807 */ /* 0x000fe40005000000 */
[----:B------:R-:W-:Y:S02]  /*b510*/  SEL R137, RZ, 0x10000, !P1 ;  /* 0x00010000ff897807 */ /* 0x000fe40004800000 */
[----:B------:R-:W-:-:S02]  /*b520*/  SEL R136, RZ, 0x100, !P0 ;  /* 0x00000100ff887807 */ /* 0x000fc40004000000 */
[----:B------:R-:W-:Y:S02]  /*b530*/  LOP3.LUT P5, RZ, R6, 0x2, RZ, 0xc0, !PT ;  /* 0x0000000206ff7812 */ /* 0x000fe400078ac0ff */
[----:B------:R-:W-:Y:S01]  /*b540*/  LOP3.LUT R171, R171, R139, R166, 0xfe, !PT ;  /* 0x0000008babab7212 */ /* 0x000fe200078efea6 */
[----:B------:R-:W-:Y:S01]  /*b550*/  IMAD.WIDE.U32 R166, R146, 0x10, R152 ;  /* 0x0000001092a67825 */ /* 0x000fe200078e0098 */
[----:B------:R-:W-:Y:S02]  /*b560*/  SEL R170, RZ, 0x1, !P3 ;  /* 0x00000001ffaa7807 */ /* 0x000fe40005800000 */
[----:B------:R-:W-:Y:S02]  /*b570*/  LOP3.LUT R136, R136, R138, R137, 0xfe, !PT ;  /* 0x0000008a88887212 */ /* 0x000fe400078efe89 */
[----:B------:R-:W-:Y:S01]  /*b580*/  SEL R137, RZ, 0x1, !P5 ;  /* 0x00000001ff897807 */ /* 0x000fe20006800000 */
[----:B------:R0:W-:Y:S01]  /*b590*/  STG.E.128 desc[UR6][R166.64], R140 ;  /* 0x0000008ca6007986 */ /* 0x0001e2000c101d06 */
        /* <DEDUP_REMOVED lines=27> */
.L_x_11884:
        /* <DEDUP_REMOVED lines=13> */
.L_x_11886:
[----:B------:R-:W-:Y:S05]  /*b820*/  BSYNC.RECONVERGENT B1 ;  /* 0x0000000000017941 */ /* 0x000fea0003800200 */
.L_x_11885:
        /* <DEDUP_REMOVED lines=42> */
.L_x_11883:
[----:B------:R-:W-:Y:S05]  /*bad0*/  BSYNC.RECONVERGENT B0 ;  /* 0x0000000000007941 */ /* 0x000fea0003800200 */
.L_x_11882:
        /* <DEDUP_REMOVED lines=8> */
[----:B------:R-:W-:Y:S01]  /*bb60*/  IMAD.MOV.U32 R166, RZ, RZ, R36 ;  /* 0x000000ffffa67224 */ /* 0x000fe200078e0024 */
[----:B------:R-:W-:Y:S01]  /*bb70*/  PRMT R136, R136, 0x7632, R136 ;  /* 0x0000763288887816 */ /* 0x000fe20000000088 */
[----:B------:R-:W-:Y:S01]  /*bb80*/  FMUL.FTZ R167, R167, R32 ;  /* 0x00000020a7a77220 */ /* 0x000fe20000410000 */
[----:B------:R-:W-:-:S02]  /*bb90*/  FSETP.GTU.FTZ.AND P0, PT, R164, R33, PT ;  /* 0x00000021a400720b */ /* 0x000fc40003f1c000 */
[----:B------:R-:W-:Y:S02]  /*bba0*/  PRMT R140, R140, 0x7632, R140 ;  /* 0x000076328c8c7816 */ /* 0x000fe4000000008c */
        /* <DEDUP_REMOVED lines=14> */
.L_x_11889:
        /* <DEDUP_REMOVED lines=13> */
.L_x_11891:
[----:B------:R-:W-:Y:S05]  /*bd60*/  BSYNC.RECONVERGENT B1 ;  /* 0x0000000000017941 */ /* 0x000fea0003800200 */
.L_x_11890:
        /* <DEDUP_REMOVED lines=43> */
.L_x_11888:
[----:B------:R-:W-:Y:S05]  /*c020*/  BSYNC.RECONVERGENT B0 ;  /* 0x0000000000007941 */ /* 0x000fea0003800200 */
.L_x_11887:
        /* <DEDUP_REMOVED lines=23> */
.L_x_11894:
        /* <DEDUP_REMOVED lines=13> */
.L_x_11896:
[----:B------:R-:W-:Y:S05]  /*c270*/  BSYNC.RECONVERGENT B1 ;  /* 0x0000000000017941 */ /* 0x000fea0003800200 */
.L_x_11895:
        /* <DEDUP_REMOVED lines=43> */
.L_x_11893:
[----:B------:R-:W-:Y:S05]  /*c530*/  BSYNC.RECONVERGENT B0 ;  /* 0x0000000000007941 */ /* 0x000fea0003800200 */
.L_x_11892:
        /* <DEDUP_REMOVED lines=25> */
.L_x_11899:
        /* <DEDUP_REMOVED lines=13> */
.L_x_11901:
[----:B------:R-:W-:Y:S05]  /*c7a0*/  BSYNC.RECONVERGENT B1 ;  /* 0x0000000000017941 */ /* 0x000fea0003800200 */
.L_x_11900:
        /* <DEDUP_REMOVED lines=43> */
.L_x_11898:
[----:B------:R-:W-:Y:S05]  /*ca60*/  BSYNC.RECONVERGENT B0 ;  /* 0x0000000000007941 */ /* 0x000fea0003800200 */
.L_x_11897:
        /* <DEDUP_REMOVED lines=23> */
.L_x_11904:
        /* <DEDUP_REMOVED lines=13> */
.L_x_11906:
[----:B------:R-:W-:Y:S05]  /*ccb0*/  BSYNC.RECONVERGENT B1 ;  /* 0x0000000000017941 */ /* 0x000fea0003800200 */
.L_x_11905:
        /* <DEDUP_REMOVED lines=43> */
.L_x_11903:
[----:B------:R-:W-:Y:S05]  /*cf70*/  BSYNC.RECONVERGENT B0 ;  /* 0x0000000000007941 */ /* 0x000fea0003800200 */
.L_x_11902:
        /* <DEDUP_REMOVED lines=25> */
.L_x_11909:
        /* <DEDUP_REMOVED lines=13> */
.L_x_11911:
[----:B------:R-:W-:Y:S05]  /*d1e0*/  BSYNC.RECONVERGENT B1 ;  /* 0x0000000000017941 */ /* 0x000fea0003800200 */
.L_x_11910:
        /* <DEDUP_REMOVED lines=43> */
.L_x_11908:
[----:B------:R-:W-:Y:S05]  /*d4a0*/  BSYNC.RECONVERGENT B0 ;  /* 0x0000000000007941 */ /* 0x000fea0003800200 */
.L_x_11907:
        /* <DEDUP_REMOVED lines=23> */
.L_x_11914:
        /* <DEDUP_REMOVED lines=13> */
.L_x_11916:
[----:B------:R-:W-:Y:S05]  /*d6f0*/  BSYNC.RECONVERGENT B1 ;  /* 0x0000000000017941 */ /* 0x000fea0003800200 */
.L_x_11915:
        /* <DEDUP_REMOVED lines=43> */
.L_x_11913:
[----:B------:R-:W-:Y:S05]  /*d9b0*/  BSYNC.RECONVERGENT B0 ;  /* 0x0000000000007941 */ /* 0x000fea0003800200 */
.L_x_11912:
        /* <DEDUP_REMOVED lines=25> */
.L_x_11919:
        /* <DEDUP_REMOVED lines=15> */
.L_x_11921:
[----:B------:R-:W-:Y:S05]  /*dc40*/  BSYNC.RECONVERGENT B1 ;  /* 0x0000000000017941 */ /* 0x000fea0003800200 */
.L_x_11920:
        /* <DEDUP_REMOVED lines=43> */
.L_x_11918:
[----:B------:R-:W-:Y:S05]  /*df00*/  BSYNC.RECONVERGENT B0 ;  /* 0x0000000000007941 */ /* 0x000fea0003800200 */
.L_x_11917:
        /* <DEDUP_REMOVED lines=15> */
.L_x_11881:
        /* <DEDUP_REMOVED lines=16> */
.L_x_11925:
        /* <DEDUP_REMOVED lines=13> */
.L_x_11927:
[----:B------:R-:W-:Y:S05]  /*e1d0*/  BSYNC.RECONVERGENT B1 ;  /* 0x0000000000017941 */ /* 0x000fea0003800200 */
.L_x_11926:
        /* <DEDUP_REMOVED lines=41> */
[----:B------:R-:W-:-:S07]  /*e470*/  IMAD.MOV.U32 R140, RZ, RZ, R164 ;  /* 0x000000ffff8c7224 */ /* 0x000fce00078e00a4 */
.L_x_11924:
[----:B------:R-:W-:Y:S05]  /*e480*/  BSYNC.RECONVERGENT B0 ;  /* 0x0000000000007941 */ /* 0x000fea0003800200 */
.L_x_11923:
        /* <DEDUP_REMOVED lines=24> */
.L_x_11930:
        /* <DEDUP_REMOVED lines=13> */
.L_x_11932:
[----:B------:R-:W-:Y:S05]  /*e6e0*/  BSYNC.RECONVERGENT B1 ;  /* 0x0000000000017941 */ /* 0x000fea0003800200 */
.L_x_11931:
        /* <DEDUP_REMOVED lines=43> */
.L_x_11929:
[----:B------:R-:W-:Y:S05]  /*e9a0*/  BSYNC.RECONVERGENT B0 ;  /* 0x0000000000007941 */ /* 0x000fea0003800200 */
.L_x_11928:
        /* <DEDUP_REMOVED lines=21> */
.L_x_11935:
        /* <DEDUP_REMOVED lines=13> */
.L_x_11937:
[----:B------:R-:W-:Y:S05]  /*ebd0*/  BSYNC.RECONVERGENT B1 ;  /* 0x0000000000017941 */ /* 0x000fea0003800200 */
.L_x_11936:
        /* <DEDUP_REMOVED lines=43> */
.L_x_11934:
[----:B------:R-:W-:Y:S05]  /*ee90*/  BSYNC.RECONVERGENT B0 ;  /* 0x0000000000007941 */ /* 0x000fea0003800200 */
.L_x_11933:
[----:B------:R-:W-:Y:S01]  /*eea0*/  ISETP.NE.AND P3, PT, R140, 0x1, PT ;  /* 0x000000018c00780c */ /* 0x000fe20003f65270 */
[----:B------:R-:W-:Y:S01]  /*eeb0*/  BSSY.RECONVERGENT B0, `(.L_x_11938) ;  /* 0x000004e000007945 */ /* 0x000fe20003800200 */
[----:B------:R-:W-:Y:S02]  /*eec0*/  I2FP.F32.U32 R136, R136 ;  /* 0x0000008800887245 */ /* 0x000fe40000201000 */
[C---:B------:R-:W-:Y:S02]  /*eed0*/  SHF.L.U32 R141, R137.reuse, 0x10, RZ ;  /* 0x00000010898d7819 */ /* 0x040fe400000006ff */
[----:B------:R-:W-:Y:S01]  /*eee0*/  PRMT R167, R137, 0x7632, R167 ;  /* 0x0000763289a77816 */ /* 0x000fe200000000a7 */
[----:B------:R-:W-:Y:S01]  /*eef0*/  FFMA.FTZ R136, R136, R31, 1.1641532182693481445e-10 ;  /* 0x2f00000088887423 */ /* 0x000fe2000001001f */
[----:B------:R-:W-:Y:S02]  /*ef00*/  IMAD.MOV.U32 R137, RZ, RZ, 0x2 ;  /* 0x00000002ff897424 */ /* 0x000fe400078e00ff */
[----:B------:R-:W-:-:S02]  /*ef10*/  FMUL.FTZ R141, R141, R12 ;  /* 0x0000000c8d8d7220 */ /* 0x000fc40000410000 */
[----:B------:R-:W-:Y:S02]  /*ef20*/  FSETP.GTU.FTZ.AND P2, PT, R136, R33, PT ;  /* 0x000000218800720b */ /* 0x000fe40003f5c000 */
[----:B------:R-:W-:Y:S01]  /*ef30*/  FMUL.FTZ R141, R141, R32 ;  /* 0x000000208d8d7220 */ /* 0x000fe20000410000 */
[----:B------:R-:W-:Y:S01]  /*ef40*/  IMAD.MOV.U32 R136, RZ, RZ, R36 ;  /* 0x000000ffff887224 */ /* 0x000fe200078e0024 */
        /* <DEDUP_REMOVED lines=11> */
.L_x_11940:
        /* <DEDUP_REMOVED lines=13> */
.L_x_11942:
[----:B------:R-:W-:Y:S05]  /*f0d0*/  BSYNC.RECONVERGENT B1 ;  /* 0x0000000000017941 */ /* 0x000fea0003800200 */
.L_x_11941:
        /* <DEDUP_REMOVED lines=43> */
.L_x_11939:
[----:B------:R-:W-:Y:S05]  /*f390*/  BSYNC.RECONVERGENT B0 ;  /* 0x0000000000007941 */ /* 0x000fea0003800200 */
.L_x_11938:
        /* <DEDUP_REMOVED lines=21> */
.L_x_11945:
        /* <DEDUP_REMOVED lines=13> */
.L_x_11947:
[----:B------:R-:W-:Y:S05]  /*f5c0*/  BSYNC.RECONVERGENT B1 ;  /* 0x0000000000017941 */ /* 0x000fea0003800200 */
.L_x_11946:
        /* <DEDUP_REMOVED lines=43> */
.L_x_11944:
[----:B------:R-:W-:Y:S05]  /*f880*/  BSYNC.RECONVERGENT B0 ;  /* 0x0000000000007941 */ /* 0x000fea0003800200 */
.L_x_11943:
        /* <DEDUP_REMOVED lines=22> */
.L_x_11950:
        /* <DEDUP_REMOVED lines=13> */
.L_x_11952:
[----:B------:R-:W-:Y:S05]  /*fac0*/  BSYNC.RECONVERGENT B1 ;  /* 0x0000000000017941 */ /* 0x000fea0003800200 */
.L_x_11951:
        /* <DEDUP_REMOVED lines=43> */
.L_x_11949:
[----:B------:R-:W-:Y:S05]  /*fd80*/  BSYNC.RECONVERGENT B0 ;  /* 0x0000000000007941 */ /* 0x000fea0003800200 */
.L_x_11948:
        /* <DEDUP_REMOVED lines=21> */
.L_x_11955:
        /* <DEDUP_REMOVED lines=13> */
.L_x_11957:
[----:B------:R-:W-:Y:S05]  /*ffb0*/  BSYNC.RECONVERGENT B1 ;  /* 0x0000000000017941 */ /* 0x000fea0003800200 */
.L_x_11956:
        /* <DEDUP_REMOVED lines=43> */
.L_x_11954:
[----:B------:R-:W-:Y:S05]  /*10270*/  BSYNC.RECONVERGENT B0 ;  /* 0x0000000000007941 */ /* 0x000fea0003800200 */
.L_x_11953:
        /* <DEDUP_REMOVED lines=22> */
.L_x_11960:
        /* <DEDUP_REMOVED lines=15> */
.L_x_11962:
[----:B------:R-:W-:Y:S05]  /*104d0*/  BSYNC.RECONVERGENT B1 ;  /* 0x0000000000017941 */ /* 0x000fea0003800200 */
.L_x_11961:
        /* <DEDUP_REMOVED lines=43> */
.L_x_11959:
[----:B------:R-:W-:Y:S05]  /*10790*/  BSYNC.RECONVERGENT B0 ;  /* 0x0000000000007941 */ /* 0x000fea0003800200 */
.L_x_11958:
        /* <DEDUP_REMOVED lines=12> */
.L_x_11922:
[----:B------:R-:W-:Y:S01]  /*10860*/  SEL R139, RZ, 0x1000000, !P6 ;  /* 0x01000000ff8b7807 */ /* 0x000fe20007000000 */
[----:B------:R-:W-:Y:S01]  /*10870*/  VIADD R173, R9, 0x60 ;  /* 0x0000006009ad7836 */ /* 0x000fe20000000000 */
[----:B------:R-:W-:Y:S01]  /*10880*/  SEL R174, RZ, 0x10000, !P5 ;  /* 0x00010000ffae7807 */ /* 0x000fe20006800000 */
[----:B------:R-:W-:Y:S01]  /*10890*/  IMAD.WIDE.U32 R176, R163, 0x8, R150 ;  /* 0x00000008a3b07825 */ /* 0x000fe200078e0096 */
        /* <DEDUP_REMOVED lines=37> */
.L_x_11966:
        /* <DEDUP_REMOVED lines=13> */
.L_x_11968:
[----:B------:R-:W-:Y:S05]  /*10bc0*/  BSYNC.RECONVERGENT B1 ;  /* 0x0000000000017941 */ /* 0x000fea0003800200 */
.L_x_11967:
        /* <DEDUP_REMOVED lines=38> */
[----:B------:R-:W-:Y:S02]  /*10e30*/  LOP3.LUT R0, R21, R176, R179, 0x96, !PT ;  /* 0x000000b015007212 */ /* 0x000fe400078e96b3 */
[----:B------:R-:W-:Y:S02]  /*10e40*/  MOV R36, R178 ;  /* 0x000000b200247202 */ /* 0x000fe40000000f00 */
[----:B------:R-:W-:Y:S01]  /*10e50*/  LOP3.LUT R35, R30, R174, R191, 0x96, !PT ;  /* 0x000000ae1e237212 */ /* 0x000fe200078e96bf */
[----:B------:R-:W-:-:S07]  /*10e60*/  IMAD.MOV.U32 R174, RZ, RZ, RZ ;  /* 0x000000ffffae7224 */ /* 0x000fce00078e00ff */
.L_x_11965:
[----:B------:R-:W-:Y:S05]  /*10e70*/  BSYNC.RECONVERGENT B0 ;  /* 0x0000000000007941 */ /* 0x000fea0003800200 */
.L_x_11964:
[----:B------:R-:W-:Y:S01]  /*10e80*/  I2FP.F32.U32 R172, R175 ;  /* 0x000000af00ac7245 */ /* 0x000fe20000201000 */
[----:B-----5:R-:W-:Y:S01]  /*10e90*/  IMAD.U32 R177, R140, 0x10000, RZ ;  /* 0x000100008cb17824 */ /* 0x020fe200078e00ff */
[----:B------:R-:W-:Y:S01]  /*10ea0*/  SHF.L.U32 R175, R136, 0x10, RZ ;  /* 0x0000001088af7819 */ /* 0x000fe200000006ff */
[----:B------:R-:W-:Y:S01]  /*10eb0*/  BSSY.RECONVERGENT B0, `(.L_x_11969) ;  /* 0x0000051000007945 */ /* 0x000fe20003800200 */
[----:B------:R-:W-:Y:S01]  /*10ec0*/  ISETP.NE.AND P1, PT, R174, 0x1, PT ;  /* 0x00000001ae00780c */ /* 0x000fe20003f25270 */
[----:B------:R-:W-:Y:S01]  /*10ed0*/  FFMA.FTZ R172, R172, R31, 1.1641532182693481445e-10 ;  /* 0x2f000000acac7423 */ /* 0x000fe2000001001f */
[----:B------:R-:W-:Y:S01]  /*10ee0*/  LOP3.LUT R6, R6, 0xfffffffd, RZ, 0xc0, !PT ;  /* 0xfffffffd06067812 */ /* 0x000fe200078ec0ff */
[----:B------:R-:W-:Y:S01]  /*10ef0*/  FMUL.FTZ R175, R175, R12 ;  /* 0x0000000cafaf7220 */ /* 0x000fe20000410000 */
[----:B------:R-:W-:Y:S01]  /*10f00*/  PRMT R136, R136, 0x7632, R136 ;  /* 0x0000763288887816 */ /* 0x000fe20000000088 */
[----:B------:R-:W-:Y:S01]  /*10f10*/  IMAD.MOV.U32 R176, RZ, RZ, 0x2 ;  /* 0x00000002ffb07424 */ /* 0x000fe200078e00ff */
[----:B------:R-:W-:Y:S01]  /*10f20*/  FSETP.GTU.FTZ.AND P0, PT, R172, R33, PT ;  /* 0x00000021ac00720b */ /* 0x000fe20003f1c000 */
[----:B------:R-:W-:Y:S01]  /*10f30*/  FMUL.FTZ R175, R175, R32 ;  /* 0x00000020afaf7220 */ /* 0x000fe20000410000 */
[----:B------:R-:W-:-:S04]  /*10f40*/  PRMT R140, R140, 0x7632, R140 ;  /* 0x000076328c8c7816 */ /* 0x000fc8000000008c */
[----:B------:R-:W-:Y:S02]  /*10f50*/  FSEL R172, R175, RZ, !P0 ;  /* 0x000000ffafac7208 */ /* 0x000fe40004000000 */
[----:B------:R-:W-:Y:S02]  /*10f60*/  PLOP3.LUT P0, PT, P0, PT, PT, 0x8, 0x80 ;  /* 0x000000000080781c */ /* 0x000fe4000070e170 */
[----:B------:R-:W-:Y:S01]  /*10f70*/  MOV R175, R36 ;  /* 0x0000002400af7202 */ /* 0x000fe20000000f00 */
[----:B------:R-:W-:-:S10]  /*10f80*/  FADD.FTZ R172, R172, R177 ;  /* 0x000000b1acac7221 */ /* 0x000fd40000010000 */
        /* <DEDUP_REMOVED lines=10> */
.L_x_11971:
        /* <DEDUP_REMOVED lines=13> */
.L_x_11973:
[----:B------:R-:W-:Y:S05]  /*11100*/  BSYNC.RECONVERGENT B1 ;  /* 0x0000000000017941 */ /* 0x000fea0003800200 */
.L_x_11972:
        /* <DEDUP_REMOVED lines=39> */
[----:B------:R-:W-:Y:S01]  /*11380*/  MOV R36, R178 ;  /* 0x000000b200247202 */ /* 0x000fe20000000f00 */
[----:B------:R-:W-:Y:S02]  /*11390*/  IMAD.MOV.U32 R190, RZ, RZ, R176 ;  /* 0x000000ffffbe7224 */ /* 0x000fe400078e00b0 */
[----:B------:R-:W-:Y:S01]  /*113a0*/  HFMA2 R176, -RZ, RZ, 0, 0 ;  /* 0x00000000ffb07431 */ /* 0x000fe200000001ff */
[----:B------:R-:W-:-:S07]  /*113b0*/  LOP3.LUT R35, R30, R174, R177, 0x96, !PT ;  /* 0x000000ae1e237212 */ /* 0x000fce00078e96b1 */
.L_x_11970:
[----:B------:R-:W-:Y:S05]  /*113c0*/  BSYNC.RECONVERGENT B0 ;  /* 0x0000000000007941 */ /* 0x000fea0003800200 */
.L_x_11969:
        /* <DEDUP_REMOVED lines=23> */
.L_x_11976:
        /* <DEDUP_REMOVED lines=13> */
.L_x_11978:
[----:B------:R-:W-:Y:S05]  /*11610*/  BSYNC.RECONVERGENT B1 ;  /* 0x0000000000017941 */ /* 0x000fea0003800200 */
.L_x_11977:
        /* <DEDUP_REMOVED lines=43> */
.L_x_11975:
[----:B------:R-:W-:Y:S05]  /*118d0*/  BSYNC.RECONVERGENT B0 ;  /* 0x0000000000007941 */ /* 0x000fea0003800200 */
.L_x_11974:
[----:B------:R-:W-:Y:S01]  /*118e0*/  I2FP.F32.U32 R136, R136 ;  /* 0x0000008800887245 */ /* 0x000fe20000201000 */
[----:B------:R-:W-:Y:S01]  /*118f0*/  IMAD.U32 R175, R137, 0x10000, RZ ;  /* 0x0001000089af7824 */ /* 0x000fe200078e00ff */
[----:B------:R-:W-:Y:S01]  /*11900*/  ISETP.NE.AND P2, PT, R140, 0x1, PT ;  /* 0x000000018c00780c */ /* 0x000fe20003f45270 */
[----:B------:R-:W-:Y:S01]  /*11910*/  BSSY.RECONVERGENT B0, `(.L_x_11979) ;  /* 0x000004f000007945 */ /* 0x000fe20003800200 */
[----:B------:R-:W-:Y:S01]  /*11920*/  PRMT R183, R141, 0x7632, R183 ;  /* 0x000076328db77816 */ /* 0x000fe200000000b7 */
[----:B------:R-:W-:Y:S01]  /*11930*/  FFMA.FTZ R136, R136, R31, 1.1641532182693481445e-10 ;  /* 0x2f00000088887423 */ /* 0x000fe2000001001f */
[----:B------:R-:W-:Y:S01]  /*11940*/  FMUL.FTZ R175, R175, R12 ;  /* 0x0000000cafaf7220 */ /* 0x000fe20000410000 */
[----:B------:R-:W-:-:S03]  /*11950*/  PRMT R182, R137, 0x7632, R182 ;  /* 0x0000763289b67816 */ /* 0x000fc600000000b6 */
[----:B------:R-:W-:Y:S01]  /*11960*/  FMUL.FTZ R175, R175, R32 ;  /* 0x00000020afaf7220 */ /* 0x000fe20000410000 */
[----:B------:R-:W-:Y:S02]  /*11970*/  FSETP.GTU.FTZ.AND P1, PT, R136, R33, PT ;  /* 0x000000218800720b */ /* 0x000fe40003f3c000 */
[----:B------:R-:W-:Y:S01]  /*11980*/  SHF.L.U32 R136, R141, 0x10, RZ ;  /* 0x000000108d887819 */ /* 0x000fe200000006ff */
[----:B------:R-:W-:Y:S01]  /*11990*/  IMAD.MOV.U32 R141, RZ, RZ, 0x2 ;  /* 0x00000002ff8d7424 */ /* 0x000fe200078e00ff */
        /* <DEDUP_REMOVED lines=13> */
.L_x_11981:
        /* <DEDUP_REMOVED lines=13> */
.L_x_11983:
[----:B------:R-:W-:Y:S05]  /*11b40*/  BSYNC.RECONVERGENT B1 ;  /* 0x0000000000017941 */ /* 0x000fea0003800200 */
.L_x_11982:
        /* <DEDUP_REMOVED lines=43> */
.L_x_11980:
[----:B------:R-:W-:Y:S05]  /*11e00*/  BSYNC.RECONVERGENT B0 ;  /* 0x0000000000007941 */ /* 0x000fea0003800200 */
.L_x_11979:
        /* <DEDUP_REMOVED lines=23> */
.L_x_11986:
        /* <DEDUP_REMOVED lines=13> */
.L_x_11988:
[----:B------:R-:W-:Y:S05]  /*12050*/  BSYNC.RECONVERGENT B1 ;  /* 0x0000000000017941 */ /* 0x000fea0003800200 */
.L_x_11987:
        /* <DEDUP_REMOVED lines=43> */
.L_x_11985:
[----:B------:R-:W-:Y:S05]  /*12310*/  BSYNC.RECONVERGENT B0 ;  /* 0x0000000000007941 */ /* 0x000fea0003800200 */
.L_x_11984:
        /* <DEDUP_REMOVED lines=25> */
.L_x_11991:
        /* <DEDUP_REMOVED lines=13> */
.L_x_11993:
[----:B------:R-:W-:Y:S05]  /*12580*/  BSYNC.RECONVERGENT B1 ;  /* 0x0000000000017941 */ /* 0x000fea0003800200 */
.L_x_11992:
        /* <DEDUP_REMOVED lines=43> */
.L_x_11990:
[----:B------:R-:W-:Y:S05]  /*12840*/  BSYNC.RECONVERGENT B0 ;  /* 0x0000000000007941 */ /* 0x000fea0003800200 */
.L_x_11989:
        /* <DEDUP_REMOVED lines=23> */
.L_x_11996:
        /* <DEDUP_REMOVED lines=13> */
.L_x_11998:
[----:B------:R-:W-:Y:S05]  /*12a90*/  BSYNC.RECONVERGENT B1 ;  /* 0x0000000000017941 */ /* 0x000fea0003800200 */
.L_x_11997:
        /* <DEDUP_REMOVED lines=43> */
.L_x_11995:
[----:B------:R-:W-:Y:S05]  /*12d50*/  BSYNC.RECONVERGENT B0 ;  /* 0x0000000000007941 */ /* 0x000fea0003800200 */
.L_x_11994:
        /* <DEDUP_REMOVED lines=25> */
.L_x_12001:
        /* <DEDUP_REMOVED lines=15> */
.L_x_12003:
[----:B------:R-:W-:Y:S05]  /*12fe0*/  BSYNC.RECONVERGENT B1 ;  /* 0x0000000000017941 */ /* 0x000fea0003800200 */
.L_x_12002:
        /* <DEDUP_REMOVED lines=43> */
.L_x_12000:
[----:B------:R-:W-:Y:S05]  /*132a0*/  BSYNC.RECONVERGENT B0 ;  /* 0x0000000000007941 */ /* 0x000fea0003800200 */
.L_x_11999:
        /* <DEDUP_REMOVED lines=15> */
.L_x_11963:
        /* <DEDUP_REMOVED lines=16> */
.L_x_12007:
        /* <DEDUP_REMOVED lines=13> */
.L_x_12009:
[----:B------:R-:W-:Y:S05]  /*13570*/  BSYNC.RECONVERGENT B1 ;  /* 0x0000000000017941 */ /* 0x000fea0003800200 */
.L_x_12008:
        /* <DEDUP_REMOVED lines=42> */
.L_x_12006:
[----:B------:R-:W-:Y:S05]  /*13820*/  BSYNC.RECONVERGENT B0 ;  /* 0x0000000000007941 */ /* 0x000fea0003800200 */
.L_x_12005:
        /* <DEDUP_REMOVED lines=24> */
.L_x_12012:
        /* <DEDUP_REMOVED lines=13> */
.L_x_12014:
[----:B------:R-:W-:Y:S05]  /*13a80*/  BSYNC.RECONVERGENT B1 ;  /* 0x0000000000017941 */ /* 0x000fea0003800200 */
.L_x_12013:
        /* <DEDUP_REMOVED lines=43> */
.L_x_12011:
[----:B------:R-:W-:Y:S05]  /*13d40*/  BSYNC.RECONVERGENT B0 ;  /* 0x0000000000007941 */ /* 0x000fea0003800200 */
.L_x_12010:
        /* <DEDUP_REMOVED lines=21> */
.L_x_12017:
        /* <DEDUP_REMOVED lines=13> */
.L_x_12019:
[----:B------:R-:W-:Y:S05]  /*13f70*/  BSYNC.RECONVERGENT B1 ;  /* 0x0000000000017941 */ /* 0x000fea0003800200 */
.L_x_12018:
        /* <DEDUP_REMOVED lines=43> */
.L_x_12016:
[----:B------:R-:W-:Y:S05]  /*14230*/  BSYNC.RECONVERGENT B0 ;  /* 0x0000000000007941 */ /* 0x000fea0003800200 */
.L_x_12015:
        /* <DEDUP_REMOVED lines=22> */
.L_x_12022:
        /* <DEDUP_REMOVED lines=13> */
.L_x_12024:
[----:B------:R-:W-:Y:S05]  /*14470*/  BSYNC.RECONVERGENT B1 ;  /* 0x0000000000017941 */ /* 0x000fea0003800200 */
.L_x_12023:
        /* <DEDUP_REMOVED lines=43> */
.L_x_12021:
[----:B------:R-:W-:Y:S05]  /*14730*/  BSYNC.RECONVERGENT B0 ;  /* 0x0000000000007941 */ /* 0x000fea0003800200 */
.L_x_12020:
        /* <DEDUP_REMOVED lines=21> */
.L_x_12027:
        /* <DEDUP_REMOVED lines=13> */
.L_x_12029:
[----:B------:R-:W-:Y:S05]  /*14960*/  BSYNC.RECONVERGENT B1 ;  /* 0x0000000000017941 */ /* 0x000fea0003800200 */
.L_x_12028:
        /* <DEDUP_REMOVED lines=43> */
.L_x_12026:
[----:B------:R-:W-:Y:S05]  /*14c20*/  BSYNC.RECONVERGENT B0 ;  /* 0x0000000000007941 */ /* 0x000fea0003800200 */
.L_x_12025:
        /* <DEDUP_REMOVED lines=22> */
.L_x_12032:
        /* <DEDUP_REMOVED lines=13> */
.L_x_12034:
[----:B------:R-:W-:Y:S05]  /*14e60*/  BSYNC.RECONVERGENT B1 ;  /* 0x0000000000017941 */ /* 0x000fea0003800200 */
.L_x_12033:
        /* <DEDUP_REMOVED lines=43> */
.L_x_12031:
[----:B------:R-:W-:Y:S05]  /*15120*/  BSYNC.RECONVERGENT B0 ;  /* 0x0000000000007941 */ /* 0x000fea0003800200 */
.L_x_12030:
        /* <DEDUP_REMOVED lines=21> */
.L_x_12037:
        /* <DEDUP_REMOVED lines=13> */
.L_x_12039:
[----:B------:R-:W-:Y:S05]  /*15350*/  BSYNC.RECONVERGENT B1 ;  /* 0x0000000000017941 */ /* 0x000fea0003800200 */
.L_x_12038:
        /* <DEDUP_REMOVED lines=43> */
.L_x_12036:
[----:B------:R-:W-:Y:S05]  /*15610*/  BSYNC.RECONVERGENT B0 ;  /* 0x0000000000007941 */ /* 0x000fea0003800200 */
.L_x_12035:
        /* <DEDUP_REMOVED lines=22> */
.L_x_12042:
        /* <DEDUP_REMOVED lines=15> */
.L_x_12044:
[----:B------:R-:W-:Y:S05]  /*15870*/  BSYNC.RECONVERGENT B1 ;  /* 0x0000000000017941 */ /* 0x000fea0003800200 */
.L_x_12043:
        /* <DEDUP_REMOVED lines=43> */
.L_x_12041:
[----:B------:R-:W-:Y:S05]  /*15b30*/  BSYNC.RECONVERGENT B0 ;  /* 0x0000000000007941 */ /* 0x000fea0003800200 */
.L_x_12040:
        /* <DEDUP_REMOVED lines=12> */
.L_x_12004:
        /* <DEDUP_REMOVED lines=41> */
.L_x_12048:
        /* <DEDUP_REMOVED lines=13> */
.L_x_12050:
[----:B------:R-:W-:Y:S05]  /*15f60*/  BSYNC.RECONVERGENT B1 ;  /* 0x0000000000017941 */ /* 0x000fea0003800200 */
.L_x_12049:
        /* <DEDUP_REMOVED lines=39> */
[----:B------:R-:W-:Y:S01]  /*161e0*/  IMAD.MOV.U32 R36, RZ, RZ, R184 ;  /* 0x000000ffff247224 */ /* 0x000fe200078e00b8 */
[----:B------:R-:W-:Y:S01]  /*161f0*/  LOP3.LUT R35, R30, R182, R195, 0x96, !PT ;  /* 0x000000b61e237212 */ /* 0x000fe200078e96c3 */
[----:B------:R-:W-:-:S07]  /*16200*/  HFMA2 R182, -RZ, RZ, 0, 0 ;  /* 0x00000000ffb67431 */ /* 0x000fce00000001ff */
.L_x_12047:
[----:B------:R-:W-:Y:S05]  /*16210*/  BSYNC.RECONVERGENT B0 ;  /* 0x0000000000007941 */ /* 0x000fea0003800200 */
.L_x_12046:
        /* <DEDUP_REMOVED lines=10> */
[----:B------:R-:W-:Y:S01]  /*162c0*/  FSETP.GTU.FTZ.AND P0, PT, R184, R33, PT ;  /* 0x00000021b800720b */ /* 0x000fe20003f1c000 */
[C---:B------:R-:W-:Y:S01]  /*162d0*/  IMAD.U32 R184, R140.reuse, 0x10000, RZ ;  /* 0x000100008cb87824 */ /* 0x040fe200078e00ff */
[----:B------:R-:W-:-:S02]  /*162e0*/  PRMT R140, R140, 0x7632, R140 ;  /* 0x000076328c8c7816 */ /* 0x000fc4000000008c */
        /* <DEDUP_REMOVED lines=14> */
.L_x_12053:
        /* <DEDUP_REMOVED lines=13> */
.L_x_12055:
[----:B------:R-:W-:Y:S05]  /*164a0*/  BSYNC.RECONVERGENT B1 ;  /* 0x0000000000017941 */ /* 0x000fea0003800200 */
.L_x_12054:
        /* <DEDUP_REMOVED lines=43> */
.L_x_12052:
[----:B------:R-:W-:Y:S05]  /*16760*/  BSYNC.RECONVERGENT B0 ;  /* 0x0000000000007941 */ /* 0x000fea0003800200 */
.L_x_12051:
        /* <DEDUP_REMOVED lines=23> */
.L_x_12058:
        /* <DEDUP_REMOVED lines=13> */
.L_x_12060:
[----:B------:R-:W-:Y:S05]  /*169b0*/  BSYNC.RECONVERGENT B1 ;  /* 0x0000000000017941 */ /* 0x000fea0003800200 */
.L_x_12059:
        /* <DEDUP_REMOVED lines=43> */
.L_x_12057:
[----:B------:R-:W-:Y:S05]  /*16c70*/  BSYNC.RECONVERGENT B0 ;  /* 0x0000000000007941 */ /* 0x000fea0003800200 */
.L_x_12056:
        /* <DEDUP_REMOVED lines=25> */
.L_x_12063:
        /* <DEDUP_REMOVED lines=13> */
.L_x_12065:
[----:B------:R-:W-:Y:S05]  /*16ee0*/  BSYNC.RECONVERGENT B1 ;  /* 0x0000000000017941 */ /* 0x000fea0003800200 */
.L_x_12064:
        /* <DEDUP_REMOVED lines=43> */
.L_x_12062:
[----:B------:R-:W-:Y:S05]  /*171a0*/  BSYNC.RECONVERGENT B0 ;  /* 0x0000000000007941 */ /* 0x000fea0003800200 */
.L_x_12061:
        /* <DEDUP_REMOVED lines=23> */
.L_x_12068:
        /* <DEDUP_REMOVED lines=13> */
.L_x_12070:
[----:B------:R-:W-:Y:S05]  /*173f0*/  BSYNC.RECONVERGENT B1 ;  /* 0x0000000000017941 */ /* 0x000fea0003800200 */
.L_x_12069:
        /* <DEDUP_REMOVED lines=43> */
.L_x_12067:
[----:B------:R-:W-:Y:S05]  /*176b0*/  BSYNC.RECONVERGENT B0 ;  /* 0x0000000000007941 */ /* 0x000fea0003800200 */
.L_x_12066:
        /* <DEDUP_REMOVED lines=25> */
.L_x_12073:
        /* <DEDUP_REMOVED lines=13> */
.L_x_12075:
[----:B------:R-:W-:Y:S05]  /*17920*/  BSYNC.RECONVERGENT B1 ;  /* 0x0000000000017941 */ /* 0x000fea0003800200 */
.L_x_12074:
        /* <DEDUP_REMOVED lines=43> */
.L_x_12072:
[----:B------:R-:W-:Y:S05]  /*17be0*/  BSYNC.RECONVERGENT B0 ;  /* 0x0000000000007941 */ /* 0x000fea0003800200 */
.L_x_12071:
        /* <DEDUP_REMOVED lines=23> */
.L_x_12078:
        /* <DEDUP_REMOVED lines=13> */
.L_x_12080:
[----:B------:R-:W-:Y:S05]  /*17e30*/  BSYNC.RECONVERGENT B1 ;  /* 0x0000000000017941 */ /* 0x000fea0003800200 */
.L_x_12079:
        /* <DEDUP_REMOVED lines=43> */
.L_x_12077:
[----:B------:R-:W-:Y:S05]  /*180f0*/  BSYNC.RECONVERGENT B0 ;  /* 0x0000000000007941 */ /* 0x000fea0003800200 */
.L_x_12076:
        /* <DEDUP_REMOVED lines=25> */
.L_x_12083:
        /* <DEDUP_REMOVED lines=15> */
.L_x_12085:
[----:B------:R-:W-:Y:S05]  /*18380*/  BSYNC.RECONVERGENT B1 ;  /* 0x0000000000017941 */ /* 0x000fea0003800200 */
.L_x_12084:
        /* <DEDUP_REMOVED lines=43> */
.L_x_12082:
[----:B------:R-:W-:Y:S05]  /*18640*/  BSYNC.RECONVERGENT B0 ;  /* 0x0000000000007941 */ /* 0x000fea0003800200 */
.L_x_12081:
        /* <DEDUP_REMOVED lines=15> */
.L_x_12045:
        /* <DEDUP_REMOVED lines=16> */
.L_x_12089:
        /* <DEDUP_REMOVED lines=13> */
.L_x_12091:
[----:B------:R-:W-:Y:S05]  /*18910*/  BSYNC.RECONVERGENT B1 ;  /* 0x0000000000017941 */ /* 0x000fea0003800200 */
.L_x_12090:
        /* <DEDUP_REMOVED lines=42> */
.L_x_12088:
[----:B------:R-:W-:Y:S05]  /*18bc0*/  BSYNC.RECONVERGENT B0 ;  /* 0x0000000000007941 */ /* 0x000fea0003800200 */
.L_x_12087:
        /* <DEDUP_REMOVED lines=24> */
.L_x_12094:
        /* <DEDUP_REMOVED lines=13> */
.L_x_12096:
[----:B------:R-:W-:Y:S05]  /*18e20*/  BSYNC.RECONVERGENT B1 ;  /* 0x0000000000017941 */ /* 0x000fea0003800200 */
.L_x_12095:
        /* <DEDUP_REMOVED lines=43> */
.L_x_12093:
[----:B------:R-:W-:Y:S05]  /*190e0*/  BSYNC.RECONVERGENT B0 ;  /* 0x0000000000007941 */ /* 0x000fea0003800200 */
.L_x_12092:
        /* <DEDUP_REMOVED lines=21> */
.L_x_12099:
        /* <DEDUP_REMOVED lines=13> */
.L_x_12101:
[----:B------:R-:W-:Y:S05]  /*19310*/  BSYNC.RECONVERGENT B1 ;  /* 0x0000000000017941 */ /* 0x000fea0003800200 */
.L_x_12100:
        /* <DEDUP_REMOVED lines=43> */
.L_x_12098:
[----:B------:R-:W-:Y:S05]  /*195d0*/  BSYNC.RECONVERGENT B0 ;  /* 0x0000000000007941 */ /* 0x000fea0003800200 */
.L_x_12097:
        /* <DEDUP_REMOVED lines=22> */
.L_x_12104:
        /* <DEDUP_REMOVED lines=13> */
.L_x_12106:
[----:B------:R-:W-:Y:S05]  /*19810*/  BSYNC.RECONVERGENT B1 ;  /* 0x0000000000017941 */ /* 0x000fea0003800200 */
.L_x_12105:
        /* <DEDUP_REMOVED lines=43> */
.L_x_12103:
[----:B------:R-:W-:Y:S05]  /*19ad0*/  BSYNC.RECONVERGENT B0 ;  /* 0x0000000000007941 */ /* 0x000fea0003800200 */
.L_x_12102:
        /* <DEDUP_REMOVED lines=21> */
.L_x_12109:
        /* <DEDUP_REMOVED lines=13> */
.L_x_12111:
[----:B------:R-:W-:Y:S05]  /*19d00*/  BSYNC.RECONVERGENT B1 ;  /* 0x0000000000017941 */ /* 0x000fea0003800200 */
.L_x_12110:
        /* <DEDUP_REMOVED lines=43> */
.L_x_12108:
[----:B------:R-:W-:Y:S05]  /*19fc0*/  BSYNC.RECONVERGENT B0 ;  /* 0x0000000000007941 */ /* 0x000fea0003800200 */
.L_x_12107:
        /* <DEDUP_REMOVED lines=22> */
.L_x_12114:
        /* <DEDUP_REMOVED lines=13> */
.L_x_12116:
[----:B------:R-:W-:Y:S05]  /*1a200*/  BSYNC.RECONVERGENT B1 ;  /* 0x0000000000017941 */ /* 0x000fea0003800200 */
.L_x_12115:
        /* <DEDUP_REMOVED lines=43> */
.L_x_12113:
[----:B------:R-:W-:Y:S05]  /*1a4c0*/  BSYNC.RECONVERGENT B0 ;  /* 0x0000000000007941 */ /* 0x000fea0003800200 */
.L_x_12112:
        /* <DEDUP_REMOVED lines=21> */
.L_x_12119:
        /* <DEDUP_REMOVED lines=13> */
.L_x_12121:
[----:B------:R-:W-:Y:S05]  /*1a6f0*/  BSYNC.RECONVERGENT B1 ;  /* 0x0000000000017941 */ /* 0x000fea0003800200 */
.L_x_12120:
        /* <DEDUP_REMOVED lines=43> */
.L_x_12118:
[----:B------:R-:W-:Y:S05]  /*1a9b0*/  BSYNC.RECONVERGENT B0 ;  /* 0x0000000000007941 */ /* 0x000fea0003800200 */
.L_x_12117:
        /* <DEDUP_REMOVED lines=22> */
.L_x_12124:
        /* <DEDUP_REMOVED lines=15> */
.L_x_12126:
[----:B------:R-:W-:Y:S05]  /*1ac10*/  BSYNC.RECONVERGENT B1 ;  /* 0x0000000000017941 */ /* 0x000fea0003800200 */
.L_x_12125:
        /* <DEDUP_REMOVED lines=43> */
.L_x_12123:
[----:B------:R-:W-:Y:S05]  /*1aed0*/  BSYNC.RECONVERGENT B0 ;  /* 0x0000000000007941 */ /* 0x000fea0003800200 */
.L_x_12122:
        /* <DEDUP_REMOVED lines=12> */
.L_x_12086:
        /* <DEDUP_REMOVED lines=41> */
.L_x_12130:
        /* <DEDUP_REMOVED lines=13> */
.L_x_12132:
[----:B------:R-:W-:Y:S05]  /*1b300*/  BSYNC.RECONVERGENT B1 ;  /* 0x0000000000017941 */ /* 0x000fea0003800200 */
.L_x_12131:
        /* <DEDUP_REMOVED lines=43> */
.L_x_12129:
[----:B------:R-:W-:Y:S05]  /*1b5c0*/  BSYNC.RECONVERGENT B0 ;  /* 0x0000000000007941 */ /* 0x000fea0003800200 */
.L_x_12128:
[----:B------:R-:W-:Y:S01]  /*1b5d0*/  I2FP.F32.U32 R184, R155 ;  /* 0x0000009b00b87245 */ /* 0x000fe20000201000 */
[----:B-----5:R-:W-:Y:S01]  /*1b5e0*/  IMAD.U32 R155, R136, 0x10000, RZ ;  /* 0x00010000889b7824 */ /* 0x020fe200078e00ff */
[----:B------:R-:W-:Y:S01]  /*1b5f0*/  ISETP.NE.AND P1, PT, R154, 0x1, PT ;  /* 0x000000019a00780c */ /* 0x000fe20003f25270 */
[----:B------:R-:W-:Y:S01]  /*1b600*/  BSSY.RECONVERGENT B0, `(.L_x_12133) ;  /* 0x0000051000007945 */ /* 0x000fe20003800200 */
[----:B------:R-:W-:Y:S01]  /*1b610*/  LOP3.LUT R6, R6, 0xfffffffd, RZ, 0xc0, !PT ;  /* 0xfffffffd06067812 */ /* 0x000fe200078ec0ff */
[----:B------:R-:W-:Y:S01]  /*1b620*/  FFMA.FTZ R184, R184, R31, 1.1641532182693481445e-10 ;  /* 0x2f000000b8b87423 */ /* 0x000fe2000001001f */
[----:B------:R-:W-:Y:S01]  /*1b630*/  FMUL.FTZ R155, R155, R12 ;  /* 0x0000000c9b9b7220 */ /* 0x000fe20000410000 */
[----:B------:R-:W-:-:S03]  /*1b640*/  PRMT R136, R136, 0x7632, R136 ;  /* 0x0000763288887816 */ /* 0x000fc60000000088 */
[----:B------:R-:W-:Y:S01]  /*1b650*/  FMUL.FTZ R155, R155, R32 ;  /* 0x000000209b9b7220 */ /* 0x000fe20000410000 */
[----:B------:R-:W-:Y:S02]  /*1b660*/  FSETP.GTU.FTZ.AND P0, PT, R184, R33, PT ;  /* 0x00000021b800720b */ /* 0x000fe40003f1c000 */
[C---:B------:R-:W-:Y:S02]  /*1b670*/  SHF.L.U32 R184, R140.reuse, 0x10, RZ ;  /* 0x000000108cb87819 */ /* 0x040fe400000006ff */
[----:B------:R-:W-:Y:S02]  /*1b680*/  FSEL R155, R155, RZ, !P0 ;  /* 0x000000ff9b9b7208 */ /* 0x000fe40004000000 */
[----:B------:R-:W-:Y:S02]  /*1b690*/  PLOP3.LUT P0, PT, P0, PT, PT, 0x8, 0x80 ;  /* 0x000000000080781c */ /* 0x000fe4000070e170 */
[----:B------:R-:W-:Y:S01]  /*1b6a0*/  PRMT R140, R140, 0x7632, R140 ;  /* 0x000076328c8c7816 */ /* 0x000fe2000000008c */
[----:B------:R-:W-:Y:S01]  /*1b6b0*/  FADD.FTZ R195, R155, R184 ;  /* 0x000000b89bc37221 */ /* 0x000fe20000010000 */
        /* <DEDUP_REMOVED lines=12> */
.L_x_12135:
        /* <DEDUP_REMOVED lines=13> */
.L_x_12137:
[----:B------:R-:W-:Y:S05]  /*1b850*/  BSYNC.RECONVERGENT B1 ;  /* 0x0000000000017941 */ /* 0x000fea0003800200 */
.L_x_12136:
        /* <DEDUP_REMOVED lines=43> */
.L_x_12134:
[----:B------:R-:W-:Y:S05]  /*1bb10*/  BSYNC.RECONVERGENT B0 ;  /* 0x0000000000007941 */ /* 0x000fea0003800200 */
.L_x_12133:
        /* <DEDUP_REMOVED lines=23> */
.L_x_12140:
        /* <DEDUP_REMOVED lines=13> */
.L_x_12142:
[----:B------:R-:W-:Y:S05]  /*1bd60*/  BSYNC.RECONVERGENT B1 ;  /* 0x0000000000017941 */ /* 0x000fea0003800200 */
.L_x_12141:
        /* <DEDUP_REMOVED lines=43> */
.L_x_12139:
[----:B------:R-:W-:Y:S05]  /*1c020*/  BSYNC.RECONVERGENT B0 ;  /* 0x0000000000007941 */ /* 0x000fea0003800200 */
.L_x_12138:
[----:B------:R-:W-:Y:S01]  /*1c030*/  I2FP.F32.U32 R136, R136 ;  /* 0x0000008800887245 */ /* 0x000fe20000201000 */
[C---:B------:R-:W-:Y:S01]  /*1c040*/  IMAD.U32 R155, R137.reuse, 0x10000, RZ ;  /* 0x00010000899b7824 */ /* 0x040fe200078e00ff */
[----:B------:R-:W-:Y:S01]  /*1c050*/  ISETP.NE.AND P2, PT, R140, 0x1, PT ;  /* 0x000000018c00780c */ /* 0x000fe20003f45270 */
[----:B------:R-:W-:Y:S01]  /*1c060*/  BSSY.RECONVERGENT B0, `(.L_x_12143) ;  /* 0x000004f000007945 */ /* 0x000fe20003800200 */
[----:B------:R-:W-:Y:S01]  /*1c070*/  PRMT R198, R137, 0x7632, R198 ;  /* 0x0000763289c67816 */ /* 0x000fe200000000c6 */
[----:B------:R-:W-:Y:S01]  /*1c080*/  FFMA.FTZ R136, R136, R31, 1.1641532182693481445e-10 ;  /* 0x2f00000088887423 */ /* 0x000fe2000001001f */
[----:B------:R-:W-:Y:S01]  /*1c090*/  FMUL.FTZ R155, R155, R12 ;  /* 0x0000000c9b9b7220 */ /* 0x000fe20000410000 */
[----:B------:R-:W-:Y:S02]  /*1c0a0*/  PRMT R196, R141, 0x7632, R196 ;  /* 0x000076328dc47816 */ /* 0x000fe400000000c4 */
[----:B------:R-:W-:Y:S01]  /*1c0b0*/  MOV R137, R36 ;  /* 0x0000002400897202 */ /* 0x000fe20000000f00 */
        /* <DEDUP_REMOVED lines=16> */
.L_x_12145:
        /* <DEDUP_REMOVED lines=13> */
.L_x_12147:
[----:B------:R-:W-:Y:S05]  /*1c290*/  BSYNC.RECONVERGENT B1 ;  /* 0x0000000000017941 */ /* 0x000fea0003800200 */
.L_x_12146:
        /* <DEDUP_REMOVED lines=43> */
.L_x_12144:
[----:B------:R-:W-:Y:S05]  /*1c550*/  BSYNC.RECONVERGENT B0 ;  /* 0x0000000000007941 */ /* 0x000fea0003800200 */
.L_x_12143:
        /* <DEDUP_REMOVED lines=23> */
.L_x_12150:
        /* <DEDUP_REMOVED lines=13> */
.L_x_12152:
[----:B------:R-:W-:Y:S05]  /*1c7a0*/  BSYNC.RECONVERGENT B1 ;  /* 0x0000000000017941 */ /* 0x000fea0003800200 */
.L_x_12151:
        /* <DEDUP_REMOVED lines=43> */
.L_x_12149:
[----:B------:R-:W-:Y:S05]  /*1ca60*/  BSYNC.RECONVERGENT B0 ;  /* 0x0000000000007941 */ /* 0x000fea0003800200 */
.L_x_12148:
        /* <DEDUP_REMOVED lines=26> */
.L_x_12155:
        /* <DEDUP_REMOVED lines=13> */
.L_x_12157:
[----:B------:R-:W-:Y:S05]  /*1cce0*/  BSYNC.RECONVERGENT B1 ;  /* 0x0000000000017941 */ /* 0x000fea0003800200 */
.L_x_12156:
        /* <DEDUP_REMOVED lines=43> */
.L_x_12154:
[----:B------:R-:W-:Y:S05]  /*1cfa0*/  BSYNC.RECONVERGENT B0 ;  /* 0x0000000000007941 */ /* 0x000fea0003800200 */
.L_x_12153:
        /* <DEDUP_REMOVED lines=23> */
.L_x_12160:
        /* <DEDUP_REMOVED lines=13> */
.L_x_12162:
[----:B------:R-:W-:Y:S05]  /*1d1f0*/  BSYNC.RECONVERGENT B1 ;  /* 0x0000000000017941 */ /* 0x000fea0003800200 */
.L_x_12161:
        /* <DEDUP_REMOVED lines=43> */
.L_x_12159:
[----:B------:R-:W-:Y:S05]  /*1d4b0*/  BSYNC.RECONVERGENT B0 ;  /* 0x0000000000007941 */ /* 0x000fea0003800200 */
.L_x_12158:
        /* <DEDUP_REMOVED lines=25> */
.L_x_12165:
        /* <DEDUP_REMOVED lines=15> */
.L_x_12167:
[----:B------:R-:W-:Y:S05]  /*1d740*/  BSYNC.RECONVERGENT B1 ;  /* 0x0000000000017941 */ /* 0x000fea0003800200 */
.L_x_12166:
        /* <DEDUP_REMOVED lines=43> */
.L_x_12164:
[----:B------:R-:W-:Y:S05]  /*1da00*/  BSYNC.RECONVERGENT B0 ;  /* 0x0000000000007941 */ /* 0x000fea0003800200 */
.L_x_12163:
[----:B------:R-:W-:Y:S01]  /*1da10*/  I2FP.F32.U32 R14, R136 ;  /* 0x00000088000e7245 */ /* 0x000fe20000201000 */
[----:B------:R-:W-:Y:S01]  /*1da20*/  IMAD.U32 R13, R200, 0x10000, RZ ;  /* 0x00010000c80d7824 */ /* 0x000fe200078e00ff */
[----:B------:R-:W-:-:S03]  /*1da30*/  SHF.L.U32 R184, R184, 0x10, RZ ;  /* 0x00000010b8b87819 */ /* 0x000fc600000006ff */
        /* <DEDUP_REMOVED lines=8> */
[----:B------:R-:W-:Y:S01]  /*1dac0*/  FADD.FTZ R16, R13, R184 ;  /* 0x000000b80d107221 */ /* 0x000fe20000010000 */
[----:B------:R-:W-:-:S04]  /*1dad0*/  F2FP.BF16.F32.PACK_AB R13, R196, R197 ;  /* 0x000000c5c40d723e */ /* 0x000fc800000010ff */
[----:B------:R-:W-:Y:S01]  /*1dae0*/  F2FP.BF16.F32.PACK_AB R15, R16, R139 ;  /* 0x0000008b100f723e */ /* 0x000fe200000010ff */
[----:B------:R-:W-:Y:S06]  /*1daf0*/  BRA `(.L_x_12168) ;  /* 0x0000002800207947 */ /* 0x000fec0003800000 */
.L_x_12127:
        /* <DEDUP_REMOVED lines=16> */
.L_x_12171:
        /* <DEDUP_REMOVED lines=13> */
.L_x_12173:
[----:B------:R-:W-:Y:S05]  /*1dcd0*/  BSYNC.RECONVERGENT B1 ;  /* 0x0000000000017941 */ /* 0x000fea0003800200 */
.L_x_12172:
        /* <DEDUP_REMOVED lines=43> */
.L_x_12170:
[----:B------:R-:W-:Y:S05]  /*1df90*/  BSYNC.RECONVERGENT B0 ;  /* 0x0000000000007941 */ /* 0x000fea0003800200 */
.L_x_12169:
        /* <DEDUP_REMOVED lines=24> */
.L_x_12176:
        /* <DEDUP_REMOVED lines=13> */
.L_x_12178:
[----:B------:R-:W-:Y:S05]  /*1e1f0*/  BSYNC.RECONVERGENT B1 ;  /* 0x0000000000017941 */ /* 0x000fea0003800200 */
.L_x_12177:
        /* <DEDUP_REMOVED lines=43> */
.L_x_12175:
[----:B------:R-:W-:Y:S05]  /*1e4b0*/  BSYNC.RECONVERGENT B0 ;  /* 0x0000000000007941 */ /* 0x000fea0003800200 */
.L_x_12174:
        /* <DEDUP_REMOVED lines=21> */
.L_x_12181:
        /* <DEDUP_REMOVED lines=13> */
.L_x_12183:
[----:B------:R-:W-:Y:S05]  /*1e6e0*/  BSYNC.RECONVERGENT B1 ;  /* 0x0000000000017941 */ /* 0x000fea0003800200 */
.L_x_12182:
        /* <DEDUP_REMOVED lines=43> */
.L_x_12180:
[----:B------:R-:W-:Y:S05]  /*1e9a0*/  BSYNC.RECONVERGENT B0 ;  /* 0x0000000000007941 */ /* 0x000fea0003800200 */
.L_x_12179:
        /* <DEDUP_REMOVED lines=22> */
.L_x_12186:
        /* <DEDUP_REMOVED lines=13> */
.L_x_12188:
[----:B------:R-:W-:Y:S05]  /*1ebe0*/  BSYNC.RECONVERGENT B1 ;  /* 0x0000000000017941 */ /* 0x000fea0003800200 */
.L_x_12187:
        /* <DEDUP_REMOVED lines=43> */
.L_x_12185:
[----:B------:R-:W-:Y:S05]  /*1eea0*/  BSYNC.RECONVERGENT B0 ;  /* 0x0000000000007941 */ /* 0x000fea0003800200 */
.L_x_12184:
        /* <DEDUP_REMOVED lines=21> */
.L_x_12191:
        /* <DEDUP_REMOVED lines=13> */
.L_x_12193:
[----:B------:R-:W-:Y:S05]  /*1f0d0*/  BSYNC.RECONVERGENT B1 ;  /* 0x0000000000017941 */ /* 0x000fea0003800200 */
.L_x_12192:
        /* <DEDUP_REMOVED lines=43> */
.L_x_12190:
[----:B------:R-:W-:Y:S05]  /*1f390*/  BSYNC.RECONVERGENT B0 ;  /* 0x0000000000007941 */ /* 0x000fea0003800200 */
.L_x_12189:
        /* <DEDUP_REMOVED lines=23> */
.L_x_12196:
        /* <DEDUP_REMOVED lines=13> */
.L_x_12198:
[----:B------:R-:W-:Y:S05]  /*1f5e0*/  BSYNC.RECONVERGENT B1 ;  /* 0x0000000000017941 */ /* 0x000fea0003800200 */
.L_x_12197:
        /* <DEDUP_REMOVED lines=43> */
.L_x_12195:
[----:B------:R-:W-:Y:S05]  /*1f8a0*/  BSYNC.RECONVERGENT B0 ;  /* 0x0000000000007941 */ /* 0x000fea0003800200 */
.L_x_12194:
        /* <DEDUP_REMOVED lines=21> */
.L_x_12201:
        /* <DEDUP_REMOVED lines=13> */
.L_x_12203:
[----:B------:R-:W-:Y:S05]  /*1fad0*/  BSYNC.RECONVERGENT B1 ;  /* 0x0000000000017941 */ /* 0x000fea0003800200 */
.L_x_12202:
        /* <DEDUP_REMOVED lines=43> */
.L_x_12200:
[----:B------:R-:W-:Y:S05]  /*1fd90*/  BSYNC.RECONVERGENT B0 ;  /* 0x0000000000007941 */ /* 0x000fea0003800200 */
.L_x_12199:
        /* <DEDUP_REMOVED lines=22> */
.L_x_12206:
        /* <DEDUP_REMOVED lines=15> */
.L_x_12208:
[----:B------:R-:W-:Y:S05]  /*1fff0*/  BSYNC.RECONVERGENT B1 ;  /* 0x0000000000017941 */ /* 0x000fea0003800200 */
.L_x_12207:
        /* <DEDUP_REMOVED lines=43> */
.L_x_12205:
[----:B------:R-:W-:Y:S05]  /*202b0*/  BSYNC.RECONVERGENT B0 ;  /* 0x0000000000007941 */ /* 0x000fea0003800200 */
.L_x_12204:
[----:B------:R-:W-:Y:S02]  /*202c0*/  I2FP.F32.U32 R14, R136 ;  /* 0x00000088000e7245 */ /* 0x000fe40000201000 */
[----:B------:R-:W-:-:S03]  /*202d0*/  SHF.L.U32 R13, R198, 0x10, RZ ;  /* 0x00000010c60d7819 */ /* 0x000fc600000006ff */
[----:B------:R-:W-:Y:S02]  /*202e0*/  FFMA.FTZ R14, R14, R31, 1.1641532182693481445e-10 ;  /* 0x2f0000000e0e7423 */ /* 0x000fe4000001001f */
[----:B------:R-:W-:Y:S01]  /*202f0*/  FMUL.FTZ R13, R13, R12 ;  /* 0x0000000c0d0d7220 */ /* 0x000fe20000410000 */
[----:B------:R-:W-:Y:S02]  /*20300*/  F2FP.BF16.F32.PACK_AB R12, R194, R195 ;  /* 0x000000c3c20c723e */ /* 0x000fe400000010ff */
[----:B------:R-:W-:Y:S01]  /*20310*/  FSETP.GTU.FTZ.AND P6, PT, R14, R33, PT ;  /* 0x000000210e00720b */ /* 0x000fe20003fdc000 */
[----:B------:R-:W-:Y:S01]  /*20320*/  FMUL.FTZ R13, R13, R32 ;  /* 0x000000200d0d7220 */ /* 0x000fe20000410000 */
[----:B------:R-:W-:-:S04]  /*20330*/  F2FP.BF16.F32.PACK_AB R14, R199, R184 ;  /* 0x000000b8c70e723e */ /* 0x000fc800000010ff */
[----:B------:R-:W-:Y:S02]  /*20340*/  FSEL R16, R13, RZ, !P6 ;  /* 0x000000ff0d107208 */ /* 0x000fe40007000000 */
[----:B------:R-:W-:Y:S02]  /*20350*/  PLOP3.LUT P6, PT, P6, PT, PT, 0x8, 0x80 ;  /* 0x000000000080781c */ /* 0x000fe400037ce170 */
[----:B------:R-:W-:Y:S02]  /*20360*/  F2FP.BF16.F32.PACK_AB R13, R196, R197 ;  /* 0x000000c5c40d723e */ /* 0x000fe400000010ff */
[----:B------:R-:W-:-:S09]  /*20370*/  F2FP.BF16.F32.PACK_AB R15, R16, R139 ;  /* 0x0000008b100f723e */ /* 0x000fd200000010ff */
.L_x_12168:
        /* <DEDUP_REMOVED lines=13> */
[----:B------:R-:W-:Y:S01]  /*20450*/  SEL R21, RZ, 0x100, !P0 ;  /* 0x00000100ff157807 */ /* 0x000fe20004000000 */
[----:B------:R-:W-:Y:S01]  /*20460*/  UMOV UR4, 0xffffffff ;  /* 0xffffffff00047882 */ /* 0x000fe20000000000 */
[----:B------:R-:W-:Y:S01]  /*20470*/  LOP3.LUT R23, R23, R24, R22, 0xfe, !PT ;  /* 0x0000001817177212 */ /* 0x000fe200078efe16 */
[----:B------:R-:W-:Y:S01]  /*20480*/  FADD.FTZ R18, R17, R38 ;  /* 0x0000002611127221 */ /* 0x000fe20000010000 */
[----:B------:R-:W-:Y:S02]  /*20490*/  SEL R22, RZ, 0x1, !P3 ;  /* 0x00000001ff167807 */ /* 0x000fe40005800000 */
[----:B------:R-:W-:Y:S01]  /*204a0*/  LOP3.LUT R21, R21, R19, R20, 0xfe, !PT ;  /* 0x0000001315157212 */ /* 0x000fe200078efe14 */
[----:B------:R-:W-:Y:S01]  /*204b0*/  FADD.FTZ R17, R18, R39 ;  /* 0x0000002712117221 */ /* 0x000fe20000010000 */
[----:B------:R-:W-:-:S02]  /*204c0*/  LOP3.LUT R19, R23, R22, RZ, 0xfc, !PT ;  /* 0x0000001617137212 */ /* 0x000fc400078efcff */
[----:B------:R-:W-:Y:S01]  /*204d0*/  LOP3.LUT P0, RZ, R8, 0x1f, RZ, 0xc0, !PT ;  /* 0x0000001f08ff7812 */ /* 0x000fe2000780c0ff */
        /* <DEDUP_REMOVED lines=163> */
.L_x_12222:
        /* <DEDUP_REMOVED lines=8> */
[----:B------:R-:W2:Y:S01]  /*20f90*/  @!P0 LDC.64 R14, c[0x0][0x3c8] ;  /* 0x0000f200ff0e8b82 */ /* 0x000ea20000000a00 */
[C---:B------:R-:W-:Y:S01]  /*20fa0*/  FADD.FTZ R8, -R17.reuse, R10 ;  /* 0x0000000a11087221 */ /* 0x040fe20000010100 */
[----:B------:R3:W4:Y:S01]  /*20fb0*/  MUFU.RSQ R151, R12 ;  /* 0x0000000c00977308 */ /* 0x0007220000001400 */
[C---:B0-----:R-:W-:Y:S01]  /*20fc0*/  FADD.FTZ R20, -R17.reuse, R11 ;  /* 0x0000000b11147221 */ /* 0x041fe20000010100 */
[C---:B------:R-:W-:Y:S01]  /*20fd0*/  FADD.FTZ R34, -R17.reuse, R34 ;  /* 0x0000002211227221 */ /* 0x040fe20000010100 */
[C---:B------:R-:W-:Y:S01]  /*20fe0*/  FADD.FTZ R37, -R17.reuse, R37 ;  /* 0x0000002511257221 */ /* 0x040fe20000010100 */
[C---:B------:R-:W-:Y:S01]  /*20ff0*/  FADD.FTZ R38, -R17.reuse, R38 ;  /* 0x0000002611267221 */ /* 0x040fe20000010100 */
[C---:B------:R-:W-:Y:S01]  /*21000*/  FADD.FTZ R39, -R17.reuse, R39 ;  /* 0x0000002711277221 */ /* 0x040fe20000010100 */
[----:B------:R-:W0:Y:S01]  /*21010*/  LDC.64 R10, c[0x0][0x428] ;  /* 0x00010a00ff0a7b82 */ /* 0x000e220000000a00 */
[C---:B------:R-:W-:Y:S01]  /*21020*/  FADD.FTZ R144, -R17.reuse, R144 ;  /* 0x0000009011907221 */ /* 0x040fe20000010100 */
[C---:B------:R-:W-:Y:S01]  /*21030*/  FADD.FTZ R145, -R17.reuse, R145 ;  /* 0x0000009111917221 */ /* 0x040fe20000010100 */
        /* <DEDUP_REMOVED lines=39> */
[C---:B---3--:R-:W-:Y:S01]  /*212b0*/  FADD.FTZ R12, -R17.reuse, R139 ;  /* 0x0000008b110c7221 */ /* 0x048fe20000010100 */
[----:B------:R-:W-:Y:S01]  /*212c0*/  FADD.FTZ R142, -R17, R16 ;  /* 0x00000010118e7221 */ /* 0x000fe20000010100 */
[----:B--2---:R-:W-:-:S04]  /*212d0*/  @!P0 IMAD.WIDE R16, R3, 0x4, R14 ;  /* 0x0000000403108825 */ /* 0x004fc800078e020e */
[C---:B----4-:R-:W-:Y:S01]  /*212e0*/  FMUL.FTZ R15, R151.reuse, R8 ;  /* 0x00000008970f7220 */ /* 0x050fe20000410000 */
[C---:B------:R-:W-:Y:S01]  /*212f0*/  FMUL.FTZ R21, R151.reuse, R34 ;  /* 0x0000002297157220 */ /* 0x040fe20000410000 */
[C---:B------:R-:W-:Y:S01]  /*21300*/  FMUL.FTZ R20, R151.reuse, R20 ;  /* 0x0000001497147220 */ /* 0x040fe20000410000 */
[C---:B------:R-:W-:Y:S01]  /*21310*/  FMUL.FTZ R8, R151.reuse, R37 ;  /* 0x0000002597087220 */ /* 0x040fe20000410000 */
[C---:B------:R-:W-:Y:S01]  /*21320*/  FMUL.FTZ R23, R151.reuse, R38 ;  /* 0x0000002697177220 */ /* 0x040fe20000410000 */
[C---:B------:R-:W-:Y:S01]  /*21330*/  FMUL.FTZ R22, R151.reuse, R39 ;  /* 0x0000002797167220 */ /* 0x040fe20000410000 */
[C---:B------:R-:W-:Y:S01]  /*21340*/  FMUL.FTZ R25, R151.reuse, R144 ;  /* 0x0000009097197220 */ /* 0x040fe20000410000 */
[C---:B------:R-:W-:Y:S01]  /*21350*/  FMUL.FTZ R24, R151.reuse, R145 ;  /* 0x0000009197187220 */ /* 0x040fe20000410000 */
[----:B------:R1:W-:Y:S01]  /*21360*/  @!P0 STG.E desc[UR6][R18.64], R13 ;  /* 0x0000000d12008986 */ /* 0x0003e2000c101906 */
[----:B------:R-:W-:Y:S01]  /*21370*/  FMUL.FTZ R143, R151, R12 ;  /* 0x0000000c978f7220 */ /* 0x000fe20000410000 */
[----:B------:R-:W-:Y:S01]  /*21380*/  FFMA.FTZ R12, R15, R132, R84 ;  /* 0x000000840f0c7223 */ /* 0x000fe20000010054 */
[----:B------:R-:W-:Y:S01]  /*21390*/  FFMA.FTZ R14, R23, R128, R80 ;  /* 0x00000080170e7223 */ /* 0x000fe20000010050 */
[----:B------:R-:W-:Y:S01]  /*213a0*/  FFMA.FTZ R15, R25, R130, R82 ;  /* 0x00000082190f7223 */ /* 0x000fe20000010052 */
[----:B------:R-:W-:Y:S01]  /*213b0*/  FFMA.FTZ R24, R24, R131, R83 ;  /* 0x0000008318187223 */ /* 0x000fe20000010053 */
[----:B------:R-:W-:Y:S01]  /*213c0*/  FFMA.FTZ R8, R8, R135, R87 ;  /* 0x0000008708087223 */ /* 0x000fe20000010057 */
[C---:B------:R-:W-:Y:S01]  /*213d0*/  FMUL.FTZ R159, R151.reuse, R159 ;  /* 0x0000009f979f7220 */ /* 0x040fe20000410000 */
[C---:B------:R-:W-:Y:S01]  /*213e0*/  FMUL.FTZ R160, R151.reuse, R160 ;  /* 0x000000a097a07220 */ /* 0x040fe20000410000 */
[----:B------:R-:W-:Y:S01]  /*213f0*/  FMUL.FTZ R29, R151, R147 ;  /* 0x00000093971d7220 */ /* 0x000fe20000410000 */
[----:B------:R-:W-:Y:S01]  /*21400*/  F2FP.BF16.F32.PACK_AB R15, R24, R15 ;  /* 0x0000000f180f723e */ /* 0x000fe200000010ff */
[----:B------:R2:W-:Y:S01]  /*21410*/  @!P0 STG.E desc[UR6][R16.64], R151 ;  /* 0x0000009710008986 */ /* 0x0005e2000c101906 */
[----:B-1----:R-:W-:Y:S01]  /*21420*/  FFMA.FTZ R13, R21, R134, R86 ;  /* 0x00000086150d7223 */ /* 0x002fe20000010056 */
[----:B------:R-:W-:Y:S01]  /*21430*/  FFMA.FTZ R21, R22, R129, R81 ;  /* 0x0000008116157223 */ /* 0x000fe20000010051 */
[----:B------:R-:W-:Y:S01]  /*21440*/  FFMA.FTZ R19, R20, R133, R85 ;  /* 0x0000008514137223 */ /* 0x000fe20000010055 */
[----:B0-----:R-:W-:-:S04]  /*21450*/  IMAD.WIDE.U32 R146, R146, 0x10, R10 ;  /* 0x0000001092927825 */ /* 0x001fc800078e000a */
[C---:B------:R-:W-:Y:S01]  /*21460*/  FMUL.FTZ R31, R151.reuse, R164 ;  /* 0x000000a4971f7220 */ /* 0x040fe20000410000 */
[----:B------:R-:W-:Y:S01]  /*21470*/  F2FP.BF16.F32.PACK_AB R13, R8, R13 ;  /* 0x0000000d080d723e */ /* 0x000fe200000010ff */
[----:B------:R-:W-:Y:S01]  /*21480*/  FMUL.FTZ R28, R151, R165 ;  /* 0x000000a5971c7220 */ /* 0x000fe20000410000 */
[----:B------:R-:W-:Y:S01]  /*21490*/  F2FP.BF16.F32.PACK_AB R14, R21, R14 ;  /* 0x0000000e150e723e */ /* 0x000fe200000010ff */
[----:B------:R-:W-:Y:S01]  /*214a0*/  IMAD.WIDE.U32 R8, R9, 0x10, R10 ;  /* 0x0000001009087825 */ /* 0x000fe200078e000a */
[----:B------:R-:W-:-:S03]  /*214b0*/  F2FP.BF16.F32.PACK_AB R12, R19, R12 ;  /* 0x0000000c130c723e */ /* 0x000fc600000010ff */
[----:B------:R-:W-:Y:S01]  /*214c0*/  FMUL.FTZ R137, R151, R172 ;  /* 0x000000ac97897220 */ /* 0x000fe20000410000 */
[----:B--2---:R-:W-:Y:S01]  /*214d0*/  FFMA.FTZ R17, R160, R121, R73 ;  /* 0x00000079a0117223 */ /* 0x004fe20000010049 */
[----:B------:R-:W-:-:S04]  /*214e0*/  IMAD.WIDE.U32 R18, R163, 0x10, R10 ;  /* 0x00000010a3127825 */ /* 0x000fc800078e000a */
[C---:B------:R-:W-:Y:S01]  /*214f0*/  FMUL.FTZ R174, R151.reuse, R174 ;  /* 0x000000ae97ae7220 */ /* 0x040fe20000410000 */
[----:B------:R0:W-:Y:S01]  /*21500*/  STG.E.128 desc[UR6][R8.64], R12 ;  /* 0x0000000c08007986 */ /* 0x0001e2000c101d06 */
[----:B------:R-:W-:Y:S01]  /*21510*/  FMUL.FTZ R156, R151, R156 ;  /* 0x0000009c979c7220 */ /* 0x000fe20000410000 */
[----:B------:R-:W-:-:S04]  /*21520*/  IMAD.WIDE.U32 R20, R173, 0x10, R10 ;  /* 0x00000010ad147825 */ /* 0x000fc800078e000a */
[----:B------:R-:W-:Y:S01]  /*21530*/  FFMA.FTZ R29, R29, R124, R76 ;  /* 0x0000007c1d1d7223 */ /* 0x000fe2000001004c */
[----:B------:R-:W-:Y:S01]  /*21540*/  FMUL.FTZ R37, R151, R168 ;  /* 0x000000a897257220 */ /* 0x000fe20000410000 */
[----:B------:R-:W-:Y:S01]  /*21550*/  FFMA.FTZ R156, R156, R125, R77 ;  /* 0x0000007d9c9c7223 */ /* 0x000fe2000001004d */
[----:B------:R-:W-:-:S04]  /*21560*/  IMAD.WIDE.U32 R22, R179, 0x10, R10 ;  /* 0x00000010b3167825 */ /* 0x000fc800078e000a */
[C---:B------:R-:W-:Y:S01]  /*21570*/  FMUL.FTZ R34, R151.reuse, R169 ;  /* 0x000000a997227220 */ /* 0x040fe20000410000 */
[C---:B------:R-:W-:Y:S01]  /*21580*/  FMUL.FTZ R157, R151.reuse, R157 ;  /* 0x0000009d979d7220 */ /* 0x040fe20000410000 */
[----:B------:R-:W-:Y:S01]  /*21590*/  FMUL.FTZ R158, R151, R158 ;  /* 0x0000009e979e7220 */ /* 0x000fe20000410000 */
[----:B------:R-:W-:-:S04]  /*215a0*/  IMAD.WIDE.U32 R24, R193, 0x10, R10 ;  /* 0x00000010c1187825 */ /* 0x000fc800078e000a */
[----:B------:R-:W-:Y:S01]  /*215b0*/  FFMA.FTZ R10, R159, R120, R72 ;  /* 0x000000789f0a7223 */ /* 0x000fe20000010048 */
[C---:B------:R-:W-:Y:S01]  /*215c0*/  FMUL.FTZ R161, R151.reuse, R161 ;  /* 0x000000a197a17220 */ /* 0x040fe20000410000 */
[C---:B------:R-:W-:Y:S01]  /*215d0*/  FMUL.FTZ R162, R151.reuse, R162 ;  /* 0x000000a297a27220 */ /* 0x040fe20000410000 */
[C---:B------:R-:W-:Y:S01]  /*215e0*/  FMUL.FTZ R33, R151.reuse, R166 ;  /* 0x000000a697217220 */ /* 0x040fe20000410000 */
[----:B------:R-:W-:Y:S01]  /*215f0*/  FMUL.FTZ R30, R151, R167 ;  /* 0x000000a7971e7220 */ /* 0x000fe20000410000 */
[----:B------:R-:W-:Y:S01]  /*21600*/  F2FP.BF16.F32.PACK_AB R10, R17, R10 ;  /* 0x0000000a110a723e */ /* 0x000fe200000010ff */
[----:B------:R-:W-:Y:S01]  /*21610*/  FFMA.FTZ R17, R28, R117, R69 ;  /* 0x000000751c117223 */ /* 0x000fe20000010045 */
[----:B0-----:R-:W-:Y:S01]  /*21620*/  FFMA.FTZ R12, R31, R116, R68 ;  /* 0x000000741f0c7223 */ /* 0x001fe20000010044 */
[----:B------:R-:W-:Y:S01]  /*21630*/  FFMA.FTZ R28, R137, R108, R60 ;  /* 0x0000006c891c7223 */ /* 0x000fe2000001003c */
[----:B------:R-:W-:Y:S01]  /*21640*/  F2FP.BF16.F32.PACK_AB R8, R156, R29 ;  /* 0x0000001d9c08723e */ /* 0x000fe200000010ff */
[----:B------:R-:W-:Y:S01]  /*21650*/  FFMA.FTZ R14, R37, R112, R64 ;  /* 0x00000070250e7223 */ /* 0x000fe20000010040 */
[----:B------:R-:W-:Y:S01]  /*21660*/  FFMA.FTZ R29, R34, R113, R65 ;  /* 0x00000071221d7223 */ /* 0x000fe20000010041 */
[----:B------:R-:W-:Y:S01]  /*21670*/  F2FP.BF16.F32.PACK_AB R12, R17, R12 ;  /* 0x0000000c110c723e */ /* 0x000fe200000010ff */
[----:B------:R-:W-:Y:S01]  /*21680*/  FFMA.FTZ R17, R174, R109, R61 ;  /* 0x0000006dae117223 */ /* 0x000fe2000001003d */
[C---:B------:R-:W-:Y:S01]  /*21690*/  FMUL.FTZ R39, R151.reuse, R170 ;  /* 0x000000aa97277220 */ /* 0x040fe20000410000 */
[C---:B------:R-:W-:Y:S01]  /*216a0*/  FMUL.FTZ R38, R151.reuse, R171 ;  /* 0x000000ab97267220 */ /* 0x040fe20000410000 */
[C---:B------:R-:W-:Y:S01]  /*216b0*/  FMUL.FTZ R175, R151.reuse, R175 ;  /* 0x000000af97af7220 */ /* 0x040fe20000410000 */
[----:B------:R-:W-:Y:S01]  /*216c0*/  FMUL.FTZ R176, R151, R176 ;  /* 0x000000b097b07220 */ /* 0x000fe20000410000 */
[----:B------:R-:W-:Y:S01]  /*216d0*/  F2FP.BF16.F32.PACK_AB R28, R17, R28 ;  /* 0x0000001c111c723e */ /* 0x000fe200000010ff */
[C---:B------:R-:W-:Y:S01]  /*216e0*/  FMUL.FTZ R177, R151.reuse, R177 ;  /* 0x000000b197b17220 */ /* 0x040fe20000410000 */
[----:B------:R-:W0:Y:S01]  /*216f0*/  LDC.64 R16, c[0x0][0x380] ;  /* 0x0000e000ff107b82 */ /* 0x000e220000000a00 */
        /* <DEDUP_REMOVED lines=50> */
[----:B0-----:R-:W-:Y:S01]  /*21a20*/  IMAD R3, R16, 0x4, R3 ;  /* 0x0000000410037824 */ /* 0x001fe200078e0203 */
        /* <DEDUP_REMOVED lines=8> */
[----:B------:R-:W-:-:S02]  /*21ab0*/  F2FP.BF16.F32.PACK_AB R143, R142, R143 ;  /* 0x0000008f8e8f723e */ /* 0x000fc400000010ff */
[----:B------:R-:W-:Y:S01]  /*21ac0*/  F2FP.BF16.F32.PACK_AB R139, R192, R139 ;  /* 0x0000008bc08b723e */ /* 0x000fe200000010ff */
[----:B------:R0:W-:Y:S01]  /*21ad0*/  STG.E.128 desc[UR6][R20.64], R28 ;  /* 0x0000001c14007986 */ /* 0x0001e2000c101d06 */
[----:B------:R-:W-:Y:S02]  /*21ae0*/  F2FP.BF16.F32.PACK_AB R138, R33, R138 ;  /* 0x0000008a218a723e */ /* 0x000fe400000010ff */
[----:B------:R-:W-:Y:S02]  /*21af0*/  F2FP.BF16.F32.PACK_AB R137, R186, R137 ;  /* 0x00000089ba89723e */ /* 0x000fe400000010ff */
[----:B------:R-:W-:Y:S02]  /*21b00*/  F2FP.BF16.F32.PACK_AB R136, R32, R27 ;  /* 0x0000001b2088723e */ /* 0x000fe400000010ff */
[----:B------:R-:W-:Y:S02]  /*21b10*/  F2FP.BF16.F32.PACK_AB R142, R140, R141 ;  /* 0x0000008d8c8e723e */ /* 0x000fe400000010ff */
[----:B------:R-:W-:Y:S01]  /*21b20*/  F2FP.BF16.F32.PACK_AB R141, R196, R197 ;  /* 0x000000c5c48d723e */ /* 0x000fe200000010ff */
[----:B------:R0:W-:Y:S01]  /*21b30*/  STG.E.128 desc[UR6][R22.64], R136 ;  /* 0x0000008816007986 */ /* 0x0001e2000c101d06 */
[----:B------:R-:W-:-:S02]  /*21b40*/  F2FP.BF16.F32.PACK_AB R140, R26, R195 ;  /* 0x000000c31a8c723e */ /* 0x000fc400000010ff */
[----:B------:R-:W-:-:S03]  /*21b50*/  ISETP.GE.AND P0, PT, R3, R17, PT ;  /* 0x000000110300720c */ /* 0x000fc60003f06270 */
[----:B------:R0:W-:Y:S10]  /*21b60*/  STG.E.128 desc[UR6][R24.64], R140 ;  /* 0x0000008c18007986 */ /* 0x0001f4000c101d06 */
[----:B------:R-:W-:Y:S05]  /*21b70*/  @!P0 BRA `(.L_x_12210) ;  /* 0xfffffdf0001c8947 */ /* 0x000fea000383ffff */
[----:B------:R-:W-:Y:S05]  /*21b80*/  EXIT ;  /* 0x000000000000794d */ /* 0x000fea0003800000 */
.L_x_12209:
        /* <DEDUP_REMOVED lines=8> */
.L_x_12212:
[----:B------:R-:W-:Y:S05]  /*21c10*/  BSYNC B0 ;  /* 0x0000000000007941 */ /* 0x000fea0003800000 */
.L_x_12211:
        /* <DEDUP_REMOVED lines=10> */
.L_x_12213:
[----:B------:R-:W-:Y:S02]  /*21cc0*/  IMAD.MOV.U32 R24, RZ, RZ, 0x4 ;  /* 0x00000004ff187424 */ /* 0x000fe400078e00ff */
[----:B------:R-:W-:-:S04]  /*21cd0*/  IMAD.MOV.U32 R13, RZ, RZ, R21 ;  /* 0x000000ffff0d7224 */ /* 0x000fc800078e0015 */
[----:B------:R-:W-:-:S05]  /*21ce0*/  FADD.FTZ R15, R14, R13 ;  /* 0x0000000d0e0f7221 */ /* 0x000fca0000010000 */
[----:B------:R-:W-:-:S07]  /*21cf0*/  MOV R23, R15 ;  /* 0x0000000f00177202 */ /* 0x000fce0000000f00 */
[----:B------:R-:W-:Y:S05]  /*21d00*/  WARPSYNC.COLLECTIVE R22, `(.L_x_12214) ;  /* 0x0000000016087348 */ /* 0x000fea0003c00000 */
[----:B------:R0:W1:Y:S02]  /*21d10*/  SHFL.BFLY P1, R21, R23, R24, R25 ;  /* 0x0c00001817157389 */ /* 0x0000640000020019 */
[----:B01----:R-:W-:Y:S05]  /*21d20*/  ENDCOLLECTIVE ;  /* 0x000000000000791b */ /* 0x003fea0003800000 */
.L_x_12214:
[----:B------:R-:W-:Y:S01]  /*21d30*/  HFMA2 R24, -RZ, RZ, 0, 4.76837158203125e-07 ;  /* 0x00000008ff187431 */ /* 0x000fe200000001ff */
[----:B------:R-:W-:-:S05]  /*21d40*/  MOV R8, R21 ;  /* 0x0000001500087202 */ /* 0x000fca0000000f00 */
[----:B------:R-:W-:-:S04]  /*21d50*/  FADD.FTZ R18, R15, R8 ;  /* 0x000000080f127221 */ /* 0x000fc80000010000 */
[----:B------:R-:W-:-:S07]  /*21d60*/  IMAD.MOV.U32 R23, RZ, RZ, R18 ;  /* 0x000000ffff177224 */ /* 0x000fce00078e0012 */
[----:B------:R-:W-:Y:S05]  /*21d70*/  WARPSYNC.COLLECTIVE R22, `(.L_x_12215) ;  /* 0x0000000016087348 */ /* 0x000fea0003c00000 */
[----:B------:R0:W1:Y:S02]  /*21d80*/  SHFL.BFLY P1, R21, R23, R24, R25 ;  /* 0x0c00001817157389 */ /* 0x0000640000020019 */
[----:B01----:R-:W-:Y:S05]  /*21d90*/  ENDCOLLECTIVE ;  /* 0x000000000000791b */ /* 0x003fea0003800000 */
.L_x_12215:
[----:B------:R-:W-:Y:S02]  /*21da0*/  IMAD.MOV.U32 R24, RZ, RZ, 0x10 ;  /* 0x00000010ff187424 */ /* 0x000fe400078e00ff */
[----:B------:R-:W-:-:S04]  /*21db0*/  IMAD.MOV.U32 R13, RZ, RZ, R21 ;  /* 0x000000ffff0d7224 */ /* 0x000fc800078e0015 */
[----:B------:R-:W-:-:S05]  /*21dc0*/  FADD.FTZ R19, R18, R13 ;  /* 0x0000000d12137221 */ /* 0x000fca0000010000 */
[----:B------:R-:W-:-:S07]  /*21dd0*/  MOV R23, R19 ;  /* 0x0000001300177202 */ /* 0x000fce0000000f00 */
[----:B------:R-:W-:Y:S05]  /*21de0*/  WARPSYNC.COLLECTIVE R22, `(.L_x_12216) ;  /* 0x0000000016087348 */ /* 0x000fea0003c00000 */
[----:B------:R0:W1:Y:S02]  /*21df0*/  SHFL.BFLY P1, R21, R23, R24, R25 ;  /* 0x0c00001817157389 */ /* 0x0000640000020019 */
[----:B01----:R-:W-:Y:S05]  /*21e00*/  ENDCOLLECTIVE ;  /* 0x000000000000791b */ /* 0x003fea0003800000 */
.L_x_12216:
        /* <DEDUP_REMOVED lines=104> */
.L_x_12217:
[----:B------:R-:W-:Y:S02]  /*22490*/  IMAD.MOV.U32 R24, RZ, RZ, 0x2 ;  /* 0x00000002ff187424 */ /* 0x000fe400078e00ff */
[----:B------:R-:W-:-:S04]  /*224a0*/  IMAD.MOV.U32 R15, RZ, RZ, R21 ;  /* 0x000000ffff0f7224 */ /* 0x000fc800078e0015 */
[----:B------:R-:W-:-:S05]  /*224b0*/  FADD.FTZ R15, R8, R15 ;  /* 0x0000000f080f7221 */ /* 0x000fca0000010000 */
[----:B------:R-:W-:-:S07]  /*224c0*/  MOV R23, R15 ;  /* 0x0000000f00177202 */ /* 0x000fce0000000f00 */
[----:B------:R-:W-:Y:S05]  /*224d0*/  WARPSYNC.COLLECTIVE R22, `(.L_x_12218) ;  /* 0x0000000016087348 */ /* 0x000fea0003c00000 */
[----:B------:R0:W1:Y:S02]  /*224e0*/  SHFL.BFLY P1, R21, R23, R24, R25 ;  /* 0x0c00001817157389 */ /* 0x0000640000020019 */
[----:B01----:R-:W-:Y:S05]  /*224f0*/  ENDCOLLECTIVE ;  /* 0x000000000000791b */ /* 0x003fea0003800000 */
.L_x_12218:
[----:B------:R-:W-:Y:S01]  /*22500*/  HFMA2 R24, -RZ, RZ, 0, 2.384185791015625e-07 ;  /* 0x00000004ff187431 */ /* 0x000fe200000001ff */
[----:B------:R-:W-:-:S05]  /*22510*/  MOV R14, R21 ;  /* 0x00000015000e7202 */ /* 0x000fca0000000f00 */
[----:B------:R-:W-:-:S04]  /*22520*/  FADD.FTZ R14, R15, R14 ;  /* 0x0000000e0f0e7221 */ /* 0x000fc80000010000 */
[----:B------:R-:W-:-:S07]  /*22530*/  IMAD.MOV.U32 R23, RZ, RZ, R14 ;  /* 0x000000ffff177224 */ /* 0x000fce00078e000e */
[----:B------:R-:W-:Y:S05]  /*22540*/  WARPSYNC.COLLECTIVE R22, `(.L_x_12219) ;  /* 0x0000000016087348 */ /* 0x000fea0003c00000 */
[----:B------:R0:W1:Y:S02]  /*22550*/  SHFL.BFLY P1, R21, R23, R24, R25 ;  /* 0x0c00001817157389 */ /* 0x0000640000020019 */
[----:B01----:R-:W-:Y:S05]  /*22560*/  ENDCOLLECTIVE ;  /* 0x000000000000791b */ /* 0x003fea0003800000 */
.L_x_12219:
[----:B------:R-:W-:Y:S02]  /*22570*/  IMAD.MOV.U32 R24, RZ, RZ, 0x8 ;  /* 0x00000008ff187424 */ /* 0x000fe400078e00ff */
[----:B------:R-:W-:-:S04]  /*22580*/  IMAD.MOV.U32 R17, RZ, RZ, R21 ;  /* 0x000000ffff117224 */ /* 0x000fc800078e0015 */
[----:B------:R-:W-:-:S05]  /*22590*/  FADD.FTZ R17, R14, R17 ;  /* 0x000000110e117221 */ /* 0x000fca0000010000 */
[----:B------:R-:W-:-:S07]  /*225a0*/  MOV R23, R17 ;  /* 0x0000001100177202 */ /* 0x000fce0000000f00 */
[----:B------:R-:W-:Y:S05]  /*225b0*/  WARPSYNC.COLLECTIVE R22, `(.L_x_12220) ;  /* 0x0000000016087348 */ /* 0x000fea0003c00000 */
[----:B------:R0:W1:Y:S02]  /*225c0*/  SHFL.BFLY P1, R21, R23, R24, R25 ;  /* 0x0c00001817157389 */ /* 0x0000640000020019 */
[----:B01----:R-:W-:Y:S05]  /*225d0*/  ENDCOLLECTIVE ;  /* 0x000000000000791b */ /* 0x003fea0003800000 */
.L_x_12220:
[----:B------:R-:W-:Y:S01]  /*225e0*/  HFMA2 R24, -RZ, RZ, 0, 9.5367431640625e-07 ;  /* 0x00000010ff187431 */ /* 0x000fe200000001ff */
[----:B------:R-:W-:-:S05]  /*225f0*/  MOV R18, R21 ;  /* 0x0000001500127202 */ /* 0x000fca0000000f00 */
[----:B------:R-:W-:-:S04]  /*22600*/  FADD.FTZ R20, R17, R18 ;  /* 0x0000001211147221 */ /* 0x000fc80000010000 */
[----:B------:R-:W-:-:S07]  /*22610*/  IMAD.MOV.U32 R23, RZ, RZ, R20 ;  /* 0x000000ffff177224 */ /* 0x000fce00078e0014 */
[----:B------:R-:W-:Y:S05]  /*22620*/  WARPSYNC.COLLECTIVE R22, `(.L_x_12221) ;  /* 0x0000000016087348 */ /* 0x000fea0003c00000 */
[----:B------:R0:W1:Y:S02]  /*22630*/  SHFL.BFLY P1, R21, R23, R24, R25 ;  /* 0x0c00001817157389 */ /* 0x0000640000020019 */
[----:B01----:R-:W-:Y:S05]  /*22640*/  ENDCOLLECTIVE ;  /* 0x000000000000791b */ /* 0x003fea0003800000 */
.L_x_12221:
[----:B------:R-:W-:Y:S05]  /*22650*/  BRA `(.L_x_12222) ;  /* 0xffffffe8002c7947 */ /* 0x000fea000383ffff */
.L_x_12223:
        /* <DEDUP_REMOVED lines=10> */
.L_x_54369:


//--------------------- .text._ZN10layer_norm13ln_fwd_kernelINS_13Kernel_traitsIf13__nv_bfloat16S2_S2_fjLj1536ELj1ELj4ELj1ELj16ENS_18Kernel_traits_baseILj1536EfS2_S2_S2_fjLj128EEEEELb1ELb0ELb1ELb0EEEvNS_9FwdParamsE --------------------------
	.section	.text._ZN10layer_norm13ln_fwd_kernelINS_13Kernel_traitsIf13__nv_bfloat16S2_S2_fjLj1536ELj1ELj4ELj1ELj16ENS_18Kernel_traits_baseILj1536EfS2_S2_S2_fjLj128EEEEELb1ELb0ELb1ELb0EEEvNS_9FwdParamsE,"ax",@progbits
	.align	128
        .global         _ZN10layer_norm13ln_fwd_kernelINS_13Kernel_traitsIf13__nv_bfloat16S2_S2_fjLj1536ELj1ELj4ELj1ELj16ENS_18Kernel_traits_baseILj1536EfS2_S2_S2_fjLj128EEEEELb1ELb0ELb1ELb0EEEvNS_9FwdParamsE
        .type           _ZN10layer_norm13ln_fwd_kernelINS_13Kernel_traitsIf13__nv_bfloat16S2_S2_fjLj1536ELj1ELj4ELj1ELj16ENS_18Kernel_traits_baseILj1536EfS2_S2_S2_fjLj128EEEEELb1ELb0ELb1ELb0EEEvNS_9FwdParamsE,@function
        .size           _ZN10layer_norm13ln_fwd_kernelINS_13Kernel_traitsIf13__nv_bfloat16S2_S2_fjLj1536ELj1ELj4ELj1ELj16ENS_18Kernel_traits_baseILj1536EfS2_S2_S2_fjLj128EEEEELb1ELb0ELb1ELb0EEEvNS_9FwdParamsE,(.L_x_54370 - _ZN10layer_norm13ln_fwd_kernelINS_13Kernel_traitsIf13__nv_bfloat16S2_S2_fjLj1536ELj1ELj4ELj1ELj16ENS_18Kernel_traits_baseILj1536EfS2_S2_S2_fjLj128EEEEELb1ELb0ELb1ELb0EEEvNS_9FwdParamsE)
        .other          _ZN10layer_norm13ln_fwd_kernelINS_13Kernel_traitsIf13__nv_bfloat16S2_S2_fjLj1536ELj1ELj4ELj1ELj16ENS_18Kernel_traits_baseILj1536EfS2_S2_S2_fjLj128EEEEELb1ELb0ELb1ELb0EEEvNS_9FwdParamsE,@"STO_CUDA_ENTRY STV_DEFAULT"
_ZN10layer_norm13ln_fwd_kernelINS_13Kernel_traitsIf13__nv_bfloat16S2_S2_fjLj1536ELj1ELj4ELj1ELj16ENS_18Kernel_traits_baseILj1536EfS2_S2_S2_fjLj128EEEEELb1ELb0ELb1ELb0EEEvNS_9FwdParamsE:
.text._ZN10layer_norm13ln_fwd_kernelINS_13Kernel_traitsIf13__nv_bfloat16S2_S2_fjLj1536ELj1ELj4ELj1ELj16ENS_18Kernel_traits_baseILj1536EfS2_S2_S2_fjLj128EEEEELb1ELb0ELb1ELb0EEEvNS_9FwdParamsE:
[----:B------:R-:W-:Y:S01]  /*0000*/  LDC R1, c[0x0][0x37c] ;  /* 0x0000df00ff017b82 */ /* 0x000fe20000000800 */
[----:B------:R-:W0:Y:S07]  /*0010*/  LDCU.U8 UR4, c[0x0][0x464] ;  /* 0x00008c80ff0477ac */ /* 0x000e2e0008000000 */
[----:B------:R-:W1:Y:S01]  /*0020*/  LDC R36, c[0x0][0x458] ;  /* 0x00011600ff247b82 */ /* 0x000e620000000800 */
[----:B------:R-:W1:Y:S07]  /*0030*/  LDCU.64 UR6, c[0x0][0x358] ;  /* 0x00006b00ff0677ac */ /* 0x000e6e0008000a00 */
[----:B------:R-:W1:Y:S01]  /*0040*/  LDC R37, c[0x0][0x45c] ;  /* 0x00011700ff257b82 */ /* 0x000e620000000800 */
[----:B------:R-:W2:Y:S01]  /*0050*/  S2R R6, SR_TID.X ;  /* 0x0000000000067919 */ /* 0x000ea20000002100 */
[----:B------:R-:W3:Y:S06]  /*0060*/  LDCU.64 UR8, c[0x0][0x438] ;  /* 0x00008700ff0877ac */ /* 0x000eec0008000a00 */
[----:B------:R-:W4:Y:S01]  /*0070*/  LDC R13, c[0x0][0x388] ;  /* 0x0000e200ff0d7b82 */ /* 0x000f220000000800 */
[----:B0-----:R-:W-:Y:S01]  /*0080*/  ISETP.NE.AND P0, PT, RZ, UR4, PT ;  /* 0x00000004ff007c0c */ /* 0x001fe2000bf05270 */
[----:B------:R-:W0:Y:S06]  /*0090*/  LDCU.64 UR4, c[0x0][0x450] ;  /* 0x00008a00ff0477ac */ /* 0x000e2c0008000a00 */
[----:B------:R-:W5:Y:S06]  /*00a0*/  LDC R11, c[0x0][0x360] ;  /* 0x0000d800ff0b7b82 */ /* 0x000f6c0000000800 */
[----:B-1----:R-:W5:Y:S02]  /*00b0*/  @P0 LDG.E.64 R4, desc[UR6][R36.64] ;  /* 0x0000000624040981 */ /* 0x002f64000c1e1b00 */
[----:B------:R-:W5:Y:S01]  /*00c0*/  @P0 LDC R7, c[0x0][0x460] ;  /* 0x00011800ff070b82 */ /* 0x000f620000000800 */
[----:B0-----:R-:W-:-:S02]  /*00d0*/  IMAD.U32 R144, RZ, RZ, UR4 ;  /* 0x00000004ff907e24 */ /* 0x001fc4000f8e00ff */
[----:B------:R-:W-:-:S06]  /*00e0*/  IMAD.U32 R145, RZ, RZ, UR5 ;  /* 0x00000005ff917e24 */ /* 0x000fcc000f8e00ff */
[----:B------:R-:W5:Y:S01]  /*00f0*/  @P0 LDG.E.64 R144, desc[UR6][R144.64] ;  /* 0x0000000690900981 */ /* 0x000f62000c1e1b00 */
[----:B------:R-:W0:Y:S01]  /*0100*/  S2UR UR5, SR_CTAID.X ;  /* 0x00000000000579c3 */ /* 0x000e220000002500 */
[----:B---3--:R-:W-:Y:S01]  /*0110*/  UISETP.NE.U32.AND UP0, UPT, UR8, URZ, UPT ;  /* 0x000000ff0800728c */ /* 0x008fe2000bf05070 */
[----:B--2---:R-:W-:Y:S01]  /*0120*/  LOP3.LUT R3, R6, 0x1f, RZ, 0xc0, !PT ;  /* 0x0000001f06037812 */ /* 0x004fe200078ec0ff */
[----:B------:R-:W-:Y:S01]  /*0130*/  BSSY.RECONVERGENT B0, `(.L_x_12224) ;  /* 0x000009a000007945 */ /* 0x000fe20003800200 */
[----:B----4-:R-:W-:Y:S01]  /*0140*/  SHF.R.S32.HI R0, RZ, 0x1f, R13 ;  /* 0x0000001fff007819 */ /* 0x010fe2000001140d */
[----:B------:R-:W-:Y:S01]  /*0150*/  UISETP.NE.AND.EX UP0, UPT, UR9, URZ, UPT, UP0 ;  /* 0x000000ff0900728c */ /* 0x000fe2000bf05300 */
[----:B------:R-:W-:Y:S02]  /*0160*/  MOV R9, R3 ;  /* 0x0000000300097202 */ /* 0x000fe40000000f00 */
[----:B------:R-:W-:Y:S01]  /*0170*/  LEA.HI R0, R0, R13, RZ, 0x3 ;  /* 0x0000000d00007211 */ /* 0x000fe200078f18ff */
[----:B0-----:R-:W-:Y:S01]  /*0180*/  USHF.L.U32 UR4, UR5, 0x2, URZ ;  /* 0x0000000205047899 */ /* 0x001fe200080006ff */
[----:B-----5:R-:W-:Y:S01]  /*0190*/  @P0 IADD3 R36, P1, PT, R4, R7, RZ ;  /* 0x0000000704240210 */ /* 0x020fe20007f3e0ff */
[----:B------:R-:W-:Y:S01]  /*01a0*/  IMAD R4, R11, UR5, R6 ;  /* 0x000000050b047c24 */ /* 0x000fe2000f8e0206 */
[----:B------:R-:W-:-:S02]  /*01b0*/  LOP3.LUT R7, R9, 0x1f, RZ, 0x3c, !PT ;  /* 0x0000001f09077812 */ /* 0x000fc400078e3cff */
[----:B------:R-:W-:Y:S01]  /*01c0*/  SHF.R.U32.HI R6, RZ, 0x5, R6 ;  /* 0x00000005ff067819 */ /* 0x000fe20000011606 */
[----:B------:R-:W-:Y:S01]  /*01d0*/  @P0 IMAD.X R37, RZ, RZ, R5, P1 ;  /* 0x000000ffff250224 */ /* 0x000fe200008e0605 */
[----:B------:R-:W-:Y:S02]  /*01e0*/  LEA.HI.SX32 R5, R0, R7, 0x1d ;  /* 0x0000000700057211 */ /* 0x000fe400078feaff */
[----:B------:R-:W-:Y:S02]  /*01f0*/  LOP3.LUT R6, R6, UR4, RZ, 0xfc, !PT ;  /* 0x0000000406067c12 */ /* 0x000fe4000f8efcff */
[--C-:B------:R-:W-:Y:S01]  /*0200*/  SHF.R.U64 R7, R36, 0x2, R37.reuse ;  /* 0x0000000224077819 */ /* 0x100fe20000001225 */
[C---:B------:R-:W-:Y:S01]  /*0210*/  VIADD R30, R144.reuse, 0x9e3779b9 ;  /* 0x9e3779b9901e7836 */ /* 0x040fe20000000000 */
[C---:B------:R-:W-:Y:S01]  /*0220*/  IADD3 R31, PT, PT, R145.reuse, -0x4498517b, RZ ;  /* 0xbb67ae85911f7810 */ /* 0x040fe20007ffe0ff */
[C---:B------:R-:W-:Y:S01]  /*0230*/  VIADD R32, R144.reuse, 0x3c6ef372 ;  /* 0x3c6ef37290207836 */ /* 0x040fe20000000000 */
[C---:B------:R-:W-:Y:S01]  /*0240*/  IADD3 R35, PT, PT, R144.reuse, -0x255992d5, RZ ;  /* 0xdaa66d2b90237810 */ /* 0x040fe20007ffe0ff */
[C---:B------:R-:W-:Y:S01]  /*0250*/  VIADD R33, R145.reuse, 0x76cf5d0a ;  /* 0x76cf5d0a91217836 */ /* 0x040fe20000000000 */
[C---:B------:R-:W-:Y:S01]  /*0260*/  IADD3 R40, PT, PT, R145.reuse, -0x126145ec, RZ ;  /* 0xed9eba1491287810 */ /* 0x040fe20007ffe0ff */
[C---:B------:R-:W-:Y:S01]  /*0270*/  VIADD R38, R145.reuse, 0x32370b8f ;  /* 0x32370b8f91267836 */ /* 0x040fe20000000000 */
[C---:B------:R-:W-:Y:S01]  /*0280*/  IADD3 R43, PT, PT, R144.reuse, -0x4ab325aa, RZ ;  /* 0xb54cda56902b7810 */ /* 0x040fe20007ffe0ff */
[C---:B------:R-:W-:Y:S01]  /*0290*/  VIADD R39, R144.reuse, 0x78dde6e4 ;  /* 0x78dde6e490277836 */ /* 0x040fe20000000000 */
[C---:B------:R-:W-:Y:S01]  /*02a0*/  IADD3 R142, PT, PT, R145.reuse, 0x1fd5c5a3, RZ ;  /* 0x1fd5c5a3918e7810 */ /* 0x040fe20007ffe0ff */
[C---:B------:R-:W-:Y:S01]  /*02b0*/  VIADD R41, R144.reuse, 0x1715609d ;  /* 0x1715609d90297836 */ /* 0x040fe20000000000 */
[----:B------:R-:W-:Y:S01]  /*02c0*/  IADD3 R2, PT, PT, R144, -0x700cb87f, RZ ;  /* 0x8ff3478190027810 */ /* 0x000fe20007ffe0ff */
[C---:B------:R-:W-:Y:S01]  /*02d0*/  VIADD R42, R145.reuse, 0xa9066899 ;  /* 0xa9066899912a7836 */ /* 0x040fe20000000000 */
[----:B------:R-:W-:Y:S01]  /*02e0*/  SHF.R.U32.HI R8, RZ, 0x2, R37 ;  /* 0x00000002ff087819 */ /* 0x000fe20000011625 */
[----:B------:R-:W-:-:S02]  /*02f0*/  VIADD R140, R145, 0x646e171e ;  /* 0x646e171e918c7836 */ /* 0x000fc40000000000 */
[C---:B------:R-:W-:Y:S02]  /*0300*/  VIADD R141, R144.reuse, 0x5384540f ;  /* 0x5384540f908d7836 */ /* 0x040fe40000000000 */
[----:B------:R-:W-:Y:S02]  /*0310*/  VIADD R143, R144, 0xf1bbcdc8 ;  /* 0xf1bbcdc8908f7836 */ /* 0x000fe40000000000 */
[C---:B------:R-:W-:Y:S02]  /*0320*/  VIADD R146, R145.reuse, 0xdb3d7428 ;  /* 0xdb3d742891927836 */ /* 0x040fe40000000000 */
        /* <DEDUP_REMOVED lines=26> */
[----:B------:R2:W5:Y:S03]  /*04d0*/  @P1 LDG.E.128 R120, desc[UR6][R14.64] ;  /* 0x000000060e781981 */ /* 0x000566000c1e1d00 */
[----:B------:R-:W-:Y:S01]  /*04e0*/  @P1 VIADD R9, R9, 0x20 ;  /* 0x0000002009091836 */ /* 0x000fe20000000000 */
[----:B------:R2:W5:Y:S03]  /*04f0*/  @P1 LDG.E.128 R116, desc[UR6][R14.64+0x10] ;  /* 0x000010060e741981 */ /* 0x000566000c1e1d00 */
[C---:B----4-:R-:W-:Y:S01]  /*0500*/  @P2 IMAD.WIDE.U32 R18, R9.reuse, 0x20, R18 ;  /* 0x0000002009122825 */ /* 0x050fe200078e0012 */
[----:B------:R2:W5:Y:S03]  /*0510*/  @P1 LD.E.128 R112, desc[UR6][R16.64] ;  /* 0x0000000610701980 */ /* 0x000566000c101d00 */
[C---:B-1----:R-:W-:Y:S01]  /*0520*/  @P2 IMAD.WIDE.U32 R20, R9.reuse, 0x20, R20 ;  /* 0x0000002009142825 */ /* 0x042fe200078e0014 */
[----:B------:R-:W-:Y:S01]  /*0530*/  @P2 IADD3 R9, PT, PT, R9, 0x20, RZ ;  /* 0x0000002009092810 */ /* 0x000fe20007ffe0ff */
[----:B------:R2:W5:Y:S04]  /*0540*/  @P1 LD.E.128 R108, desc[UR6][R16.64+0x10] ;  /* 0x00001006106c1980 */ /* 0x000568000c101d00 */
        /* <DEDUP_REMOVED lines=17> */
[----:B------:R-:W-:Y:S01]  /*0660*/  ISETP.GE.U32.AND P0, PT, R5, 0xc0, PT ;  /* 0x000000c00500780c */ /* 0x000fe20003f06070 */
[----:B------:R-:W-:-:S12]  /*0670*/  @P4 VIADD R9, R9, 0x20 ;  /* 0x0000002009094836 */ /* 0x000fd80000000000 */
        /* <DEDUP_REMOVED lines=10> */
.L_x_12225:
        /* <DEDUP_REMOVED lines=15> */
[----:B------:R-:W-:Y:S01]  /*0810*/  @P1 IADD3 R9, PT, PT, R9, 0x20, RZ ;  /* 0x0000002009091810 */ /* 0x000fe20007ffe0ff */
[----:B------:R0:W5:Y:S04]  /*0820*/  @P0 LDG.E.128 R132, desc[UR6][R12.64+0x10] ;  /* 0x000010060c840981 */ /* 0x000168000c1e1d00 */
[----:B------:R0:W5:Y:S01]  /*0830*/  @P1 LDG.E.128 R120, desc[UR6][R14.64] ;  /* 0x000000060e781981 */ /* 0x000162000c1e1d00 */
[----:B------:R-:W1:Y:S01]  /*0840*/  @P5 LDC.64 R10, c[0x0][0x3d0] ;  /* 0x0000f400ff0a5b82 */ /* 0x000e620000000a00 */
[----:B--2---:R-:W-:-:S02]  /*0850*/  @P2 IMAD.WIDE.U32 R16, R9, 0x20, R16 ;  /* 0x0000002009102825 */ /* 0x004fc400078e0010 */
[----:B------:R0:W5:Y:S02]  /*0860*/  @P1 LDG.E.128 R116, desc[UR6][R14.64+0x10] ;  /* 0x000010060e741981 */ /* 0x000164000c1e1d00 */
[----:B------:R-:W-:Y:S02]  /*0870*/  @P2 VIADD R9, R9, 0x20 ;  /* 0x0000002009092836 */ /* 0x000fe40000000000 */
[----:B------:R0:W5:Y:S02]  /*0880*/  @P2 LDG.E.128 R104, desc[UR6][R16.64] ;  /* 0x0000000610682981 */ /* 0x000164000c1e1d00 */
[C---:B---3--:R-:W-:Y:S02]  /*0890*/  @P3 IMAD.WIDE.U32 R18, R9.reuse, 0x20, R18 ;  /* 0x0000002009123825 */ /* 0x048fe400078e0012 */
[----:B------:R0:W5:Y:S02]  /*08a0*/  @P2 LDG.E.128 R100, desc[UR6][R16.64+0x10] ;  /* 0x0000100610642981 */ /* 0x000164000c1e1d00 */
[----:B------:R-:W-:-:S02]  /*08b0*/  @P3 VIADD R9, R9, 0x20 ;  /* 0x0000002009093836 */ /* 0x000fc40000000000 */
[----:B------:R0:W5:Y:S02]  /*08c0*/  @P3 LDG.E.128 R88, desc[UR6][R18.64] ;  /* 0x0000000612583981 */ /* 0x000164000c1e1d00 */
[C---:B----4-:R-:W-:Y:S01]  /*08d0*/  @P4 IMAD.WIDE.U32 R20, R9.reuse, 0x20, R20 ;  /* 0x0000002009144825 */ /* 0x050fe200078e0014 */
[----:B------:R-:W-:Y:S01]  /*08e0*/  @P4 IADD3 R9, PT, PT, R9, 0x20, RZ ;  /* 0x0000002009094810 */ /* 0x000fe20007ffe0ff */
        /* <DEDUP_REMOVED lines=30> */
.L_x_12226:
[----:B------:R-:W-:Y:S05]  /*0ad0*/  BSYNC.RECONVERGENT B0 ;  /* 0x0000000000007941 */ /* 0x000fea0003800200 */
.L_x_12224:
[----:B------:R-:W1:Y:S02]  /*0ae0*/  LDCU UR4, c[0x0][0x384] ;  /* 0x00007080ff0477ac */ /* 0x000e640008000800 */
[----:B-1----:R-:W-:-:S13]  /*0af0*/  ISETP.GE.AND P0, PT, R6, UR4, PT ;  /* 0x0000000406007c0c */ /* 0x002fda000bf06270 */
[----:B------:R-:W-:Y:S05]  /*0b00*/  @P0 EXIT ;  /* 0x000000000000094d */ /* 0x000fea0003800000 */
[----:B------:R-:W-:Y:S01]  /*0b10*/  IMAD.HI.U32 R9, R4, -0x326172a9, RZ ;  /* 0xcd9e8d5704097827 */ /* 0x000fe200078e00ff */
[----:B------:R-:W-:Y:S01]  /*0b20*/  LOP3.LUT R36, R36, 0x3, RZ, 0xc0, !PT ;  /* 0x0000000324247812 */ /* 0x000fe200078ec0ff */
[----:B------:R-:W1:Y:S02]  /*0b30*/  LDCU UR8, c[0x0][0x404] ;  /* 0x00008080ff0877ac */ /* 0x000e640008000800 */
[C---:B0-----:R-:W-:Y:S01]  /*0b40*/  IMAD.HI.U32 R11, R7.reuse, -0x2daee0ad, RZ ;  /* 0xd2511f53070b7827 */ /* 0x041fe200078e00ff */
[----:B------:R-:W-:Y:S01]  /*0b50*/  LOP3.LUT R9, R8, R9, R144, 0x96, !PT ;  /* 0x0000000908097212 */ /* 0x000fe200078e9690 */
[----:B------:R-:W0:Y:S02]  /*0b60*/  LDCU.U8 UR9, c[0x0][0x410] ;  /* 0x00008200ff0977ac */ /* 0x000e240008000000 */
[----:B------:R-:W-:Y:S01]  /*0b70*/  IMAD R15, R7, -0x2daee0ad, RZ ;  /* 0xd2511f53070f7824 */ /* 0x000fe200078e02ff */
[----:B------:R-:W-:Y:S01]  /*0b80*/  LOP3.LUT R11, R11, R145, RZ, 0x3c, !PT ;  /* 0x000000910b0b7212 */ /* 0x000fe200078e3cff */
        /* <DEDUP_REMOVED lines=55> */
[----:B------:R-:W-:Y:S01]  /*0f00*/  IMAD.MOV.U32 R9, RZ, RZ, RZ ;  /* 0x000000ffff097224 */ /* 0x000fe200078e00ff */
[----:B------:R-:W-:Y:S01]  /*0f10*/  LOP3.LUT R2, R2, R10, R13, 0x96, !PT ;  /* 0x0000000a02027212 */ /* 0x000fe200078e960d */
[----:B------:R-:W-:Y:S02]  /*0f20*/  IMAD R0, R11, -0x326172a9, RZ ;  /* 0xcd9e8d570b007824 */ /* 0x000fe400078e02ff */
[----:B01234-:R-:W-:-:S07]  /*0f30*/  IMAD R192, R12, -0x2daee0ad, RZ ;  /* 0xd2511f530cc07824 */ /* 0x01ffce00078e02ff */
.L_x_12958:
[----:B------:R-:W0:Y:S08]  /*0f40*/  LDC.64 R186, c[0x0][0x3f0] ;  /* 0x0000fc00ffba7b82 */ /* 0x000e300000000a00 */
[----:B------:R-:W1:Y:S08]  /*0f50*/  LDC.64 R140, c[0x0][0x3f8] ;  /* 0x0000fe00ff8c7b82 */ /* 0x000e700000000a00 */
[----:B------:R-:W2:Y:S01]  /*0f60*/  LDC R175, c[0x0][0x388] ;  /* 0x0000e200ffaf7b82 */ /* 0x000ea20000000800 */
[----:B0-----:R-:W-:-:S06]  /*0f70*/  IMAD.WIDE R186, R6, 0x4, R186 ;  /* 0x0000000406ba7825 */ /* 0x001fcc00078e02ba */
[----:B------:R-:W3:Y:S01]  /*0f80*/  LDG.E R186, desc[UR6][R186.64] ;  /* 0x00000006baba7981 */ /* 0x000ee2000c1e1900 */
[----:B-1----:R-:W-:-:S05]  /*0f90*/  IMAD.WIDE R140, R6, 0x4, R140 ;  /* 0x00000004068c7825 */ /* 0x002fca00078e028c */
[----:B-----5:R0:W5:Y:S01]  /*0fa0*/  LDG.E R174, desc[UR6][R140.64] ;  /* 0x000000068cae7981 */ /* 0x020162000c1e1900 */
[----:B------:R-:W-:Y:S01]  /*0fb0*/  ISETP.GE.U32.AND P0, PT, R5, 0x20, PT ;  /* 0x000000200500780c */ /* 0x000fe20003f06070 */
[----:B------:R-:W-:Y:S01]  /*0fc0*/  BSSY.RECONVERGENT B0, `(.L_x_12227) ;  /* 0x0000705000007945 */ /* 0x000fe20003800200 */
[----:B--2---:R-:W-:-:S05]  /*0fd0*/  IMAD R142, R6, R175, RZ ;  /* 0x000000af068e7224 */ /* 0x004fca00078e02ff */
[----:B------:R-:W-:-:S04]  /*0fe0*/  SHF.R.S32.HI R143, RZ, 0x1f, R142 ;  /* 0x0000001fff8f7819 */ /* 0x000fc8000001148e */
[----:B------:R-:W-:Y:S02]  /*0ff0*/  LEA.HI R142, R143, R142, RZ, 0x3 ;  /* 0x0000008e8f8e7211 */ /* 0x000fe400078f18ff */
[----:B---3--:R-:W-:-:S13]  /*1000*/  ISETP.GE.AND P1, PT, R186, 0x1, PT ;  /* 0x00000001ba00780c */ /* 0x008fda0003f26270 */
[----:B------:R-:W1:Y:S01]  /*1010*/  @P1 S2R R179, SR_TID.X ;  /* 0x0000000000b31919 */ /* 0x000e620000002100 */
[----:B------:R-:W-:-:S04]  /*1020*/  @P1 VIADD R176, R186, 0xffffffff ;  /* 0xffffffffbab01836 */ /* 0x000fc80000000000 */
[----:B------:R-:W-:Y:S01]  /*1030*/  @P1 IMAD R177, R176, R175, RZ ;  /* 0x000000afb0b11224 */ /* 0x000fe200078e02ff */
[----:B------:R-:W-:-:S04]  /*1040*/  LEA.HI.SX32 R176, R142, R3, 0x1d ;  /* 0x000000038eb07211 */ /* 0x000fc800078feaff */
[----:B------:R-:W-:-:S04]  /*1050*/  @P1 SHF.R.S32.HI R178, RZ, 0x1f, R177 ;  /* 0x0000001fffb21819 */ /* 0x000fc800000114b1 */
[----:B------:R-:W-:Y:S01]  /*1060*/  @P1 LEA.HI R178, R178, R177, RZ, 0x3 ;  /* 0x000000b1b2b21211 */ /* 0x000fe200078f18ff */
[----:B------:R-:W-:Y:S01]  /*1070*/  HFMA2 R177, -RZ, RZ, 0, 0 ;  /* 0x00000000ffb17431 */ /* 0x000fe200000001ff */
        /* <DEDUP_REMOVED lines=8> */
.L_x_12230:
[----:B------:R-:W-:Y:S05]  /*1100*/  BSYNC.RECONVERGENT B1 ;  /* 0x0000000000017941 */ /* 0x000fea0003800200 */
.L_x_12229:
        /* <DEDUP_REMOVED lines=28> */
.L_x_12236:
        /* <DEDUP_REMOVED lines=13> */
.L_x_12238:
[----:B------:R-:W-:Y:S05]  /*13a0*/  BSYNC.RECONVERGENT B3 ;  /* 0x0000000000037941 */ /* 0x000fea0003800200 */
.L_x_12237:
        /* <DEDUP_REMOVED lines=59> */
[----:B------:R-:W-:Y:S02]  /*1760*/  IMAD.MOV.U32 R10, RZ, RZ, R192 ;  /* 0x000000ffff0a7224 */ /* 0x000fe400078e00c0 */
[----:B------:R-:W-:-:S07]  /*1770*/  IMAD.MOV.U32 R150, RZ, RZ, RZ ;  /* 0x000000ffff967224 */ /* 0x000fce00078e00ff */
.L_x_12235:
[----:B------:R-:W-:Y:S05]  /*1780*/  BSYNC.RECONVERGENT B2 ;  /* 0x0000000000027941 */ /* 0x000fea0003800200 */
.L_x_12234:
        /* <DEDUP_REMOVED lines=11> */
.L_x_12233:
[----:B------:R-:W-:Y:S05]  /*1840*/  BSYNC.RECONVERGENT B1 ;  /* 0x0000000000017941 */ /* 0x000fea0003800200 */
.L_x_12232:
        /* <DEDUP_REMOVED lines=23> */
.L_x_12243:
        /* <DEDUP_REMOVED lines=13> */
.L_x_12245:
[----:B------:R-:W-:Y:S05]  /*1a90*/  BSYNC.RECONVERGENT B3 ;  /* 0x0000000000037941 */ /* 0x000fea0003800200 */
.L_x_12244:
        /* <DEDUP_REMOVED lines=58> */
[----:B------:R-:W-:Y:S01]  /*1e40*/  IMAD.MOV.U32 R0, RZ, RZ, R150 ;  /* 0x000000ffff007224 */ /* 0x000fe200078e0096 */
[----:B------:R-:W-:Y:S01]  /*1e50*/  MOV R12, R14 ;  /* 0x0000000e000c7202 */ /* 0x000fe20000000f00 */
[----:B------:R-:W-:-:S07]  /*1e60*/  IMAD.MOV.U32 R151, RZ, RZ, RZ ;  /* 0x000000ffff977224 */ /* 0x000fce00078e00ff */
.L_x_12242:
[----:B------:R-:W-:Y:S05]  /*1e70*/  BSYNC.RECONVERGENT B2 ;  /* 0x0000000000027941 */ /* 0x000fea0003800200 */
.L_x_12241:
        /* <DEDUP_REMOVED lines=13> */
.L_x_12240:
[----:B------:R-:W-:Y:S05]  /*1f50*/  BSYNC.RECONVERGENT B1 ;  /* 0x0000000000017941 */ /* 0x000fea0003800200 */
.L_x_12239:
        /* <DEDUP_REMOVED lines=22> */
.L_x_12250:
        /* <DEDUP_REMOVED lines=13> */
.L_x_12252:
[----:B------:R-:W-:Y:S05]  /*2190*/  BSYNC.RECONVERGENT B3 ;  /* 0x0000000000037941 */ /* 0x000fea0003800200 */
.L_x_12251:
        /* <DEDUP_REMOVED lines=61> */
.L_x_12249:
[----:B------:R-:W-:Y:S05]  /*2570*/  BSYNC.RECONVERGENT B2 ;  /* 0x0000000000027941 */ /* 0x000fea0003800200 */
.L_x_12248:
        /* <DEDUP_REMOVED lines=11> */
.L_x_12247:
[----:B------:R-:W-:Y:S05]  /*2630*/  BSYNC.RECONVERGENT B1 ;  /* 0x0000000000017941 */ /* 0x000fea0003800200 */
.L_x_12246:
        /* <DEDUP_REMOVED lines=23> */
.L_x_12257:
        /* <DEDUP_REMOVED lines=13> */
.L_x_12259:
[----:B------:R-:W-:Y:S05]  /*2880*/  BSYNC.RECONVERGENT B3 ;  /* 0x0000000000037941 */ /* 0x000fea0003800200 */
.L_x_12258:
        /* <DEDUP_REMOVED lines=19> */
[----:B------:R-:W-:Y:S01]  /*29c0*/  IADD3 R17, PT, PT, R144, 0x78dde6e4, RZ ;  /* 0x78dde6e490117810 */ /* 0x000fe20007ffe0ff */
        /* <DEDUP_REMOVED lines=41> */
.L_x_12256:
[----:B------:R-:W-:Y:S05]  /*2c60*/  BSYNC.RECONVERGENT B2 ;  /* 0x0000000000027941 */ /* 0x000fea0003800200 */
.L_x_12255:
        /* <DEDUP_REMOVED lines=13> */
.L_x_12254:
[----:B------:R-:W-:Y:S05]  /*2d40*/  BSYNC.RECONVERGENT B1 ;  /* 0x0000000000017941 */ /* 0x000fea0003800200 */
.L_x_12253:
        /* <DEDUP_REMOVED lines=22> */
.L_x_12264:
        /* <DEDUP_REMOVED lines=13> */
.L_x_12266:
[----:B------:R-:W-:Y:S05]  /*2f80*/  BSYNC.RECONVERGENT B3 ;  /* 0x0000000000037941 */ /* 0x000fea0003800200 */
.L_x_12265:
[----:B------:R-:W-:Y:S01]  /*2f90*/  IMAD.WIDE.U32 R182, R4, -0x326172a9, RZ ;  /* 0xcd9e8d5704b67825 */ /* 0x000fe200078e00ff */
[----:B------:R-:W-:Y:S02]  /*2fa0*/  LOP3.LUT R150, R9, R185, R145, 0x96, !PT ;  /* 0x000000b909967212 */ /* 0x000fe400078e9691 */
[----:B------:R-:W-:Y:S01]  /*2fb0*/  MOV R18, R178 ;  /* 0x000000b200127202 */ /* 0x000fe20000000f00 */
[----:B------:R-:W-:Y:S01]  /*2fc0*/  VIADD R181, R144, 0x9e3779b9 ;  /* 0x9e3779b990b57836 */ /* 0x000fe20000000000 */
[----:B------:R-:W-:Y:S01]  /*2fd0*/  LOP3.LUT R162, R8, R183, R144, 0x96, !PT ;  /* 0x000000b708a27212 */ /* 0x000fe200078e9690 */
[----:B------:R-:W-:-:S04]  /*2fe0*/  IMAD.WIDE.U32 R150, R150, -0x326172a9, RZ ;  /* 0xcd9e8d5796967825 */ /* 0x000fc800078e00ff */
[----:B------:R-:W-:Y:S01]  /*2ff0*/  IMAD.WIDE.U32 R162, R162, -0x2daee0ad, RZ ;  /* 0xd2511f53a2a27825 */ /* 0x000fe200078e00ff */
[----:B------:R-:W-:-:S03]  /*3000*/  LOP3.LUT R182, R181, R182, R151, 0x96, !PT ;  /* 0x000000b6b5b67212 */ /* 0x000fc600078e9697 */
[----:B------:R-:W-:Y:S02]  /*3010*/  VIADD R183, R145, 0xbb67ae85 ;  /* 0xbb67ae8591b77836 */ /* 0x000fe40000000000 */
[C---:B------:R-:W-:Y:S02]  /*3020*/  VIADD R151, R144.reuse, 0x3c6ef372 ;  /* 0x3c6ef37290977836 */ /* 0x040fe40000000000 */
        /* <DEDUP_REMOVED lines=11> */
[C---:B------:R-:W-:Y:S01]  /*30e0*/  VIADD R151, R144.reuse, 0x78dde6e4 ;  /* 0x78dde6e490977836 */ /* 0x040fe20000000000 */
        /* <DEDUP_REMOVED lines=20> */
[----:B------:R-:W-:-:S04]  /*3230*/  IMAD.WIDE.U32 R162, R163, -0x326172a9, RZ ;  /* 0xcd9e8d57a3a27825 */ /* 0x000fc800078e00ff */
[----:B------:R-:W-:Y:S01]  /*3240*/  VIADD R151, R145, 0x1fd5c5a3 ;  /* 0x1fd5c5a391977836 */ /* 0x000fe20000000000 */
[----:B------:R-:W-:Y:S01]  /*3250*/  LOP3.LUT R150, R181, R184, R163, 0x96, !PT ;  /* 0x000000b8b5967212 */ /* 0x000fe200078e96a3 */
[----:B------:R-:W-:Y:S01]  /*3260*/  VIADD R163, R144, 0xf1bbcdc8 ;  /* 0xf1bbcdc890a37836 */ /* 0x000fe20000000000 */
[----:B------:R-:W-:Y:S02]  /*3270*/  IADD3 R181, PT, PT, R145, -0x24c28bd8, RZ ;  /* 0xdb3d742891b57810 */ /* 0x000fe40007ffe0ff */
        /* <DEDUP_REMOVED lines=12> */
[----:B------:R-:W-:Y:S02]  /*3340*/  IMAD.MOV.U32 R0, RZ, RZ, R184 ;  /* 0x000000ffff007224 */ /* 0x000fe400078e00b8 */
[----:B------:R-:W-:-:S07]  /*3350*/  IMAD.MOV.U32 R162, RZ, RZ, RZ ;  /* 0x000000ffffa27224 */ /* 0x000fce00078e00ff */
.L_x_12263:
[----:B------:R-:W-:Y:S05]  /*3360*/  BSYNC.RECONVERGENT B2 ;  /* 0x0000000000027941 */ /* 0x000fea0003800200 */
.L_x_12262:
        /* <DEDUP_REMOVED lines=11> */
.L_x_12261:
[----:B------:R-:W-:Y:S05]  /*3420*/  BSYNC.RECONVERGENT B1 ;  /* 0x0000000000017941 */ /* 0x000fea0003800200 */
.L_x_12260:
        /* <DEDUP_REMOVED lines=23> */
.L_x_12271:
        /* <DEDUP_REMOVED lines=13> */
.L_x_12273:
[----:B------:R-:W-:Y:S05]  /*3670*/  BSYNC.RECONVERGENT B3 ;  /* 0x0000000000037941 */ /* 0x000fea0003800200 */
.L_x_12272:
        /* <DEDUP_REMOVED lines=53> */
[----:B------:R-:W-:Y:S02]  /*39d0*/  VIADD R19, R144, 0x8ff34781 ;  /* 0x8ff3478190137836 */ /* 0x000fe40000000000 */
[----:B------:R-:W-:Y:S01]  /*39e0*/  IMAD.WIDE.U32 R184, R184, -0x326172a9, RZ ;  /* 0xcd9e8d57b8b87825 */ /* 0x000fe200078e00ff */
[----:B------:R-:W-:-:S03]  /*39f0*/  LOP3.LUT R34, R151, R182, R163, 0x96, !PT ;  /* 0x000000b697227212 */ /* 0x000fc600078e96a3 */
[----:B------:R-:W-:Y:S02]  /*3a00*/  HFMA2 R163, -RZ, RZ, 0, 0 ;  /* 0x00000000ffa37431 */ /* 0x000fe400000001ff */
[----:B------:R-:W-:Y:S01]  /*3a10*/  IMAD.MOV.U32 R178, RZ, RZ, R162 ;  /* 0x000000ffffb27224 */ /* 0x000fe200078e00a2 */
[----:B------:R-:W-:Y:S01]  /*3a20*/  LOP3.LUT R2, R19, R188, R185, 0x96, !PT ;  /* 0x000000bc13027212 */ /* 0x000fe200078e96b9 */
[----:B------:R-:W-:Y:S01]  /*3a30*/  IMAD.MOV.U32 R19, RZ, RZ, R36 ;  /* 0x000000ffff137224 */ /* 0x000fe200078e0024 */
[----:B------:R-:W-:-:S07]  /*3a40*/  MOV R0, R184 ;  /* 0x000000b800007202 */ /* 0x000fce0000000f00 */
.L_x_12270:
[----:B------:R-:W-:Y:S05]  /*3a50*/  BSYNC.RECONVERGENT B2 ;  /* 0x0000000000027941 */ /* 0x000fea0003800200 */
.L_x_12269:
        /* <DEDUP_REMOVED lines=13> */
.L_x_12268:
[----:B------:R-:W-:Y:S05]  /*3b30*/  BSYNC.RECONVERGENT B1 ;  /* 0x0000000000017941 */ /* 0x000fea0003800200 */
.L_x_12267:
        /* <DEDUP_REMOVED lines=22> */
.L_x_12278:
        /* <DEDUP_REMOVED lines=13> */
.L_x_12280:
[----:B------:R-:W-:Y:S05]  /*3d70*/  BSYNC.RECONVERGENT B3 ;  /* 0x0000000000037941 */ /* 0x000fea0003800200 */
.L_x_12279:
        /* <DEDUP_REMOVED lines=61> */
.L_x_12277:
[----:B------:R-:W-:Y:S05]  /*4150*/  BSYNC.RECONVERGENT B2 ;  /* 0x0000000000027941 */ /* 0x000fea0003800200 */
.L_x_12276:
        /* <DEDUP_REMOVED lines=11> */
.L_x_12275:
[----:B------:R-:W-:Y:S05]  /*4210*/  BSYNC.RECONVERGENT B1 ;  /* 0x0000000000017941 */ /* 0x000fea0003800200 */
.L_x_12274:
        /* <DEDUP_REMOVED lines=23> */
.L_x_12285:
        /* <DEDUP_REMOVED lines=13> */
.L_x_12287:
[----:B------:R-:W-:Y:S05]  /*4460*/  BSYNC.RECONVERGENT B3 ;  /* 0x0000000000037941 */ /* 0x000fea0003800200 */
.L_x_12286:
        /* <DEDUP_REMOVED lines=8> */
[----:B------:R-:W-:-:S03]  /*44f0*/  IMAD.MOV.U32 R36, RZ, RZ, RZ ;  /* 0x000000ffff247224 */ /* 0x000fc600078e00ff */
[----:B------:R-:W-:Y:S01]  /*4500*/  LOP3.LUT R35, R35, R188, R183, 0x96, !PT ;  /* 0x000000bc23237212 */ /* 0x000fe200078e96b7 */
[----:B------:R-:W-:Y:S01]  /*4510*/  IMAD.WIDE.U32 R188, R163, -0x326172a9, RZ ;  /* 0xcd9e8d57a3bc7825 */ /* 0x000fe200078e00ff */
[----:B------:R-:W-:-:S03]  /*4520*/  IADD3 R183, PT, PT, R145, 0x76cf5d0a, RZ ;  /* 0x76cf5d0a91b77810 */ /* 0x000fc60007ffe0ff */
        /* <DEDUP_REMOVED lines=24> */
[----:B------:R-:W-:-:S03]  /*46b0*/  IADD3 R163, PT, PT, R144, -0x4ab325aa, RZ ;  /* 0xb54cda5690a37810 */ /* 0x000fc60007ffe0ff */
[----:B------:R-:W-:Y:S01]  /*46c0*/  IMAD.WIDE.U32 R34, R35, -0x2daee0ad, RZ ;  /* 0xd2511f5323227825 */ /* 0x000fe200078e00ff */
[----:B------:R-:W-:-:S04]  /*46d0*/  LOP3.LUT R163, R163, R182, R189, 0x96, !PT ;  /* 0x000000b6a3a37212 */ /* 0x000fc800078e96bd */
[----:B------:R-:W-:Y:S01]  /*46e0*/  LOP3.LUT R183, R183, R184, R35, 0x96, !PT ;  /* 0x000000b8b7b77212 */ /* 0x000fe200078e9623 */
[----:B------:R-:W-:-:S04]  /*46f0*/  IMAD.WIDE.U32 R184, R163, -0x2daee0ad, RZ ;  /* 0xd2511f53a3b87825 */ /* 0x000fc800078e00ff */
[----:B------:R-:W-:-:S04]  /*4700*/  IMAD.WIDE.U32 R182, R183, -0x326172a9, RZ ;  /* 0xcd9e8d57b7b67825 */ /* 0x000fc800078e00ff */
[----:B------:R-:W-:Y:S02]  /*4710*/  VIADD R35, R144, 0x5384540f ;  /* 0x5384540f90237836 */ /* 0x000fe40000000000 */
[----:B------:R-:W-:-:S03]  /*4720*/  VIADD R163, R145, 0x1fd5c5a3 ;  /* 0x1fd5c5a391a37836 */ /* 0x000fc60000000000 */
[----:B------:R-:W-:Y:S02]  /*4730*/  LOP3.LUT R35, R35, R188, R183, 0x96, !PT ;  /* 0x000000bc23237212 */ /* 0x000fe400078e96b7 */
[----:B------:R-:W-:Y:S02]  /*4740*/  LOP3.LUT R163, R163, R34, R185, 0x96, !PT ;  /* 0x00000022a3a37212 */ /* 0x000fe400078e96b9 */
[----:B------:R-:W-:Y:S01]  /*4750*/  IADD3 R183, PT, PT, R145, -0x24c28bd8, RZ ;  /* 0xdb3d742891b77810 */ /* 0x000fe20007ffe0ff */
        /* <DEDUP_REMOVED lines=14> */
.L_x_12284:
[----:B------:R-:W-:Y:S05]  /*4840*/  BSYNC.RECONVERGENT B2 ;  /* 0x0000000000027941 */ /* 0x000fea0003800200 */
.L_x_12283:
        /* <DEDUP_REMOVED lines=13> */
.L_x_12282:
[----:B------:R-:W-:Y:S05]  /*4920*/  BSYNC.RECONVERGENT B1 ;  /* 0x0000000000017941 */ /* 0x000fea0003800200 */
.L_x_12281:
[----:B------:R-:W-:Y:S02]  /*4930*/  F2FP.BF16.F32.PACK_AB R143, RZ, R163 ;  /* 0x000000a3ff8f723e */ /* 0x000fe400000010ff */
[----:B------:R-:W-:Y:S02]  /*4940*/  PRMT R142, R181, 0x5410, R142 ;  /* 0x00005410b58e7816 */ /* 0x000fe4000000008e */
[----:B------:R-:W-:Y:S02]  /*4950*/  PRMT R141, R180, 0x5410, R141 ;  /* 0x00005410b48d7816 */ /* 0x000fe4000000008d */
[----:B------:R-:W-:Y:S02]  /*4960*/  PRMT R140, R179, 0x5410, R140 ;  /* 0x00005410b38c7816 */ /* 0x000fe4000000008c */
[----:B------:R-:W-:Y:S01]  /*4970*/  PRMT R143, R187, 0x5410, R143 ;  /* 0x00005410bb8f7816 */ /* 0x000fe2000000008f */
[----:B------:R-:W-:Y:S06]  /*4980*/  BRA `(.L_x_12288) ;  /* 0x00000034002c7947 */ /* 0x000fec0003800000 */
.L_x_12231:
        /* <DEDUP_REMOVED lines=21> */
.L_x_12293:
        /* <DEDUP_REMOVED lines=13> */
.L_x_12295:
[----:B------:R-:W-:Y:S05]  /*4bb0*/  BSYNC.RECONVERGENT B3 ;  /* 0x0000000000037941 */ /* 0x000fea0003800200 */
.L_x_12294:
[----:B------:R-:W-:Y:S01]  /*4bc0*/  IMAD.WIDE.U32 R140, R4, -0x326172a9, RZ ;  /* 0xcd9e8d57048c7825 */ /* 0x000fe200078e00ff */
[----:B------:R-:W-:Y:S02]  /*4bd0*/  LOP3.LUT R150, R9, R11, R145, 0x96, !PT ;  /* 0x0000000b09967212 */ /* 0x000fe400078e9691 */
[----:B------:R-:W-:Y:S01]  /*4be0*/  IADD3 R11, PT, PT, R144, -0x61c88647, RZ ;  /* 0x9e3779b9900b7810 */ /* 0x000fe20007ffe0ff */
[----:B------:R-:W-:Y:S01]  /*4bf0*/  IMAD.MOV.U32 R14, RZ, RZ, RZ ;  /* 0x000000ffff0e7224 */ /* 0x000fe200078e00ff */
        /* <DEDUP_REMOVED lines=35> */
[----:B------:R-:W-:Y:S02]  /*4e30*/  IADD3 R11, PT, PT, R144, 0x5384540f, RZ ;  /* 0x5384540f900b7810 */ /* 0x000fe40007ffe0ff */
        /* <DEDUP_REMOVED lines=17> */
[----:B------:R-:W-:Y:S02]  /*4f50*/  MOV R0, R142 ;  /* 0x0000008e00007202 */ /* 0x000fe40000000f00 */
[----:B------:R-:W-:Y:S01]  /*4f60*/  LOP3.LUT R34, R141, R10, R179, 0x96, !PT ;  /* 0x0000000a8d227212 */ /* 0x000fe200078e96b3 */
[----:B------:R-:W-:-:S07]  /*4f70*/  IMAD.MOV.U32 R10, RZ, RZ, R192 ;  /* 0x000000ffff0a7224 */ /* 0x000fce00078e00c0 */
.L_x_12292:
[----:B------:R-:W-:Y:S05]  /*4f80*/  BSYNC.RECONVERGENT B2 ;  /* 0x0000000000027941 */ /* 0x000fea0003800200 */
.L_x_12291:
        /* <DEDUP_REMOVED lines=9> */
.L_x_12290:
[----:B------:R-:W-:Y:S05]  /*5020*/  BSYNC.RECONVERGENT B1 ;  /* 0x0000000000017941 */ /* 0x000fea0003800200 */
.L_x_12289:
        /* <DEDUP_REMOVED lines=18> */
.L_x_12300:
        /* <DEDUP_REMOVED lines=13> */
.L_x_12302:
[----:B------:R-:W-:Y:S05]  /*5220*/  BSYNC.RECONVERGENT B3 ;  /* 0x0000000000037941 */ /* 0x000fea0003800200 */
.L_x_12301:
        /* <DEDUP_REMOVED lines=58> */
[----:B------:R-:W-:Y:S01]  /*55d0*/  MOV R13, R178 ;  /* 0x000000b2000d7202 */ /* 0x000fe20000000f00 */
[----:B------:R-:W-:Y:S01]  /*55e0*/  IMAD.MOV.U32 R178, RZ, RZ, R12 ;  /* 0x000000ffffb27224 */ /* 0x000fe200078e000c */
[----:B------:R-:W-:-:S07]  /*55f0*/  LOP3.LUT R2, R141, R150, R163, 0x96, !PT ;  /* 0x000000968d027212 */ /* 0x000fce00078e96a3 */
.L_x_12299:
[----:B------:R-:W-:Y:S05]  /*5600*/  BSYNC.RECONVERGENT B2 ;  /* 0x0000000000027941 */ /* 0x000fea0003800200 */
.L_x_12298:
        /* <DEDUP_REMOVED lines=10> */
.L_x_12297:
[----:B------:R-:W-:Y:S05]  /*56b0*/  BSYNC.RECONVERGENT B1 ;  /* 0x0000000000017941 */ /* 0x000fea0003800200 */
.L_x_12296:
        /* <DEDUP_REMOVED lines=18> */
.L_x_12307:
        /* <DEDUP_REMOVED lines=13> */
.L_x_12309:
[----:B------:R-:W-:Y:S05]  /*58b0*/  BSYNC.RECONVERGENT B3 ;  /* 0x0000000000037941 */ /* 0x000fea0003800200 */
.L_x_12308:
        /* <DEDUP_REMOVED lines=61> */
.L_x_12306:
[----:B------:R-:W-:Y:S05]  /*5c90*/  BSYNC.RECONVERGENT B2 ;  /* 0x0000000000027941 */ /* 0x000fea0003800200 */
.L_x_12305:
        /* <DEDUP_REMOVED lines=9> */
.L_x_12304:
[----:B------:R-:W-:Y:S05]  /*5d30*/  BSYNC.RECONVERGENT B1 ;  /* 0x0000000000017941 */ /* 0x000fea0003800200 */
.L_x_12303:
        /* <DEDUP_REMOVED lines=18> */
.L_x_12314:
        /* <DEDUP_REMOVED lines=13> */
.L_x_12316:
[----:B------:R-:W-:Y:S05]  /*5f30*/  BSYNC.RECONVERGENT B3 ;  /* 0x0000000000037941 */ /* 0x000fea0003800200 */
.L_x_12315:
        /* <DEDUP_REMOVED lines=61> */
.L_x_12313:
[----:B------:R-:W-:Y:S05]  /*6310*/  BSYNC.RECONVERGENT B2 ;  /* 0x0000000000027941 */ /* 0x000fea0003800200 */
.L_x_12312:
        /* <DEDUP_REMOVED lines=10> */
.L_x_12311:
[----:B------:R-:W-:Y:S05]  /*63c0*/  BSYNC.RECONVERGENT B1 ;  /* 0x0000000000017941 */ /* 0x000fea0003800200 */
.L_x_12310:
        /* <DEDUP_REMOVED lines=18> */
.L_x_12321:
        /* <DEDUP_REMOVED lines=13> */
.L_x_12323:
[----:B------:R-:W-:Y:S05]  /*65c0*/  BSYNC.RECONVERGENT B3 ;  /* 0x0000000000037941 */ /* 0x000fea0003800200 */
.L_x_12322:
        /* <DEDUP_REMOVED lines=15> */
[----:B------:R-:W-:Y:S01]  /*66c0*/  IMAD.MOV.U32 R36, RZ, RZ, RZ ;  /* 0x000000ffff247224 */ /* 0x000fe200078e00ff */
        /* <DEDUP_REMOVED lines=42> */
[----:B------:R-:W-:Y:S02]  /*6970*/  IMAD.MOV.U32 R0, RZ, RZ, R182 ;  /* 0x000000ffff007224 */ /* 0x000fe400078e00b6 */
[----:B------:R-:W-:Y:S01]  /*6980*/  IMAD.MOV.U32 R178, RZ, RZ, R162 ;  /* 0x000000ffffb27224 */ /* 0x000fe200078e00a2 */
[----:B------:R-:W-:-:S07]  /*6990*/  LOP3.LUT R34, R181, R150, R163, 0x96, !PT ;  /* 0x00000096b5227212 */ /* 0x000fce00078e96a3 */
.L_x_12320:
[----:B------:R-:W-:Y:S05]  /*69a0*/  BSYNC.RECONVERGENT B2 ;  /* 0x0000000000027941 */ /* 0x000fea0003800200 */
.L_x_12319:
        /* <DEDUP_REMOVED lines=9> */
.L_x_12318:
[----:B------:R-:W-:Y:S05]  /*6a40*/  BSYNC.RECONVERGENT B1 ;  /* 0x0000000000017941 */ /* 0x000fea0003800200 */
.L_x_12317:
        /* <DEDUP_REMOVED lines=18> */
.L_x_12328:
        /* <DEDUP_REMOVED lines=13> */
.L_x_12330:
[----:B------:R-:W-:Y:S05]  /*6c40*/  BSYNC.RECONVERGENT B3 ;  /* 0x0000000000037941 */ /* 0x000fea0003800200 */
.L_x_12329:
        /* <DEDUP_REMOVED lines=49> */
[----:B------:R-:W-:Y:S02]  /*6f60*/  VIADD R19, R144, 0xf1bbcdc8 ;  /* 0xf1bbcdc890137836 */ /* 0x000fe40000000000 */
[----:B------:R-:W-:Y:S02]  /*6f70*/  VIADD R151, R145, 0x96a522ad ;  /* 0x96a522ad91977836 */ /* 0x000fe40000000000 */
[----:B------:R-:W-:Y:S01]  /*6f80*/  IMAD.WIDE.U32 R182, R182, -0x326172a9, RZ ;  /* 0xcd9e8d57b6b67825 */ /* 0x000fe200078e00ff */
[----:B------:R-:W-:Y:S02]  /*6f90*/  LOP3.LUT R162, R19, R162, R185, 0x96, !PT ;  /* 0x000000a213a27212 */ /* 0x000fe400078e96b9 */
[----:B------:R-:W-:Y:S01]  /*6fa0*/  IADD3 R19, PT, PT, R144, -0x700cb87f, RZ ;  /* 0x8ff3478190137810 */ /* 0x000fe20007ffe0ff */
[----:B------:R-:W-:Y:S02]  /*6fb0*/  IMAD.MOV.U32 R0, RZ, RZ, R182 ;  /* 0x000000ffff007224 */ /* 0x000fe400078e00b6 */
[----:B------:R-:W-:Y:S01]  /*6fc0*/  IMAD.WIDE.U32 R162, R162, -0x2daee0ad, RZ ;  /* 0xd2511f53a2a27825 */ /* 0x000fe200078e00ff */
[----:B------:R-:W-:-:S02]  /*6fd0*/  LOP3.LUT R2, R19, R184, R183, 0x96, !PT ;  /* 0x000000b813027212 */ /* 0x000fc400078e96b7 */
[----:B------:R-:W-:Y:S01]  /*6fe0*/  MOV R19, R178 ;  /* 0x000000b200137202 */ /* 0x000fe20000000f00 */
[----:B------:R-:W-:Y:S01]  /*6ff0*/  IMAD.MOV.U32 R178, RZ, RZ, R162 ;  /* 0x000000ffffb27224 */ /* 0x000fe200078e00a2 */
[----:B------:R-:W-:Y:S01]  /*7000*/  LOP3.LUT R34, R151, R180, R163, 0x96, !PT ;  /* 0x000000b497227212 */ /* 0x000fe200078e96a3 */
[----:B------:R-:W-:-:S07]  /*7010*/  IMAD.MOV.U32 R163, RZ, RZ, RZ ;  /* 0x000000ffffa37224 */ /* 0x000fce00078e00ff */
.L_x_12327:
[----:B------:R-:W-:Y:S05]  /*7020*/  BSYNC.RECONVERGENT B2 ;  /* 0x0000000000027941 */ /* 0x000fea0003800200 */
.L_x_12326:
        /* <DEDUP_REMOVED lines=10> */
.L_x_12325:
[----:B------:R-:W-:Y:S05]  /*70d0*/  BSYNC.RECONVERGENT B1 ;  /* 0x0000000000017941 */ /* 0x000fea0003800200 */
.L_x_12324:
        /* <DEDUP_REMOVED lines=18> */
.L_x_12335:
        /* <DEDUP_REMOVED lines=13> */
.L_x_12337:
[----:B------:R-:W-:Y:S05]  /*72d0*/  BSYNC.RECONVERGENT B3 ;  /* 0x0000000000037941 */ /* 0x000fea0003800200 */
.L_x_12336:
        /* <DEDUP_REMOVED lines=61> */
.L_x_12334:
[----:B------:R-:W-:Y:S05]  /*76b0*/  BSYNC.RECONVERGENT B2 ;  /* 0x0000000000027941 */ /* 0x000fea0003800200 */
.L_x_12333:
        /* <DEDUP_REMOVED lines=9> */
.L_x_12332:
[----:B------:R-:W-:Y:S05]  /*7750*/  BSYNC.RECONVERGENT B1 ;  /* 0x0000000000017941 */ /* 0x000fea0003800200 */
.L_x_12331:
        /* <DEDUP_REMOVED lines=18> */
.L_x_12342:
        /* <DEDUP_REMOVED lines=13> */
.L_x_12344:
[----:B------:R-:W-:Y:S05]  /*7950*/  BSYNC.RECONVERGENT B3 ;  /* 0x0000000000037941 */ /* 0x000fea0003800200 */
.L_x_12343:
        /* <DEDUP_REMOVED lines=56> */
[----:B------:R-:W-:Y:S01]  /*7ce0*/  IMAD.MOV.U32 R0, RZ, RZ, R182 ;  /* 0x000000ffff007224 */ /* 0x000fe200078e00b6 */
[----:B------:R-:W-:Y:S01]  /*7cf0*/  MOV R35, R178 ;  /* 0x000000b200237202 */ /* 0x000fe20000000f00 */
[----:B------:R-:W-:-:S04]  /*7d00*/  IMAD.WIDE.U32 R180, R180, -0x2daee0ad, RZ ;  /* 0xd2511f53b4b47825 */ /* 0x000fc800078e00ff */
[----:B------:R-:W-:Y:S01]  /*7d10*/  IMAD.MOV.U32 R178, RZ, RZ, R180 ;  /* 0x000000ffffb27224 */ /* 0x000fe200078e00b4 */
[----:B------:R-:W-:-:S07]  /*7d20*/  LOP3.LUT R34, R163, R34, R181, 0x96, !PT ;  /* 0x00000022a3227212 */ /* 0x000fce00078e96b5 */
.L_x_12341:
[----:B------:R-:W-:Y:S05]  /*7d30*/  BSYNC.RECONVERGENT B2 ;  /* 0x0000000000027941 */ /* 0x000fea0003800200 */
.L_x_12340:
        /* <DEDUP_REMOVED lines=10> */
.L_x_12339:
[----:B------:R-:W-:Y:S05]  /*7de0*/  BSYNC.RECONVERGENT B1 ;  /* 0x0000000000017941 */ /* 0x000fea0003800200 */
.L_x_12338:
[----:B------:R-:W-:Y:S02]  /*7df0*/  F2FP.BF16.F32.PACK_AB R180, RZ, R163 ;  /* 0x000000a3ffb4723e */ /* 0x000fe400000010ff */
[----:B------:R-:W-:Y:S02]  /*7e00*/  PRMT R140, R140, 0x5410, R143 ;  /* 0x000054108c8c7816 */ /* 0x000fe4000000008f */
[----:B------:R-:W-:Y:S02]  /*7e10*/  PRMT R142, R142, 0x5410, R187 ;  /* 0x000054108e8e7816 */ /* 0x000fe400000000bb */
[----:B------:R-:W-:Y:S02]  /*7e20*/  PRMT R141, R179, 0x5410, R141 ;  /* 0x00005410b38d7816 */ /* 0x000fe4000000008d */
[----:B------:R-:W-:-:S07]  /*7e30*/  PRMT R143, R188, 0x5410, R180 ;  /* 0x00005410bc8f7816 */ /* 0x000fce00000000b4 */
.L_x_12288:
        /* <DEDUP_REMOVED lines=26> */
.L_x_12346:
[----:B------:R-:W-:Y:S05]  /*7fe0*/  BSYNC.RECONVERGENT B1 ;  /* 0x0000000000017941 */ /* 0x000fea0003800200 */
.L_x_12345:
[----:B------:R-:W-:Y:S02]  /*7ff0*/  VIADD R176, R176, 0x20 ;  /* 0x00000020b0b07836 */ /* 0x000fe40000000000 */
[----:B------:R-:W-:-:S07]  /*8000*/  VIADD R177, R177, 0x20 ;  /* 0x00000020b1b17836 */ /* 0x000fce0000000000 */
.L_x_12228:
[----:B------:R-:W-:Y:S05]  /*8010*/  BSYNC.RECONVERGENT B0 ;  /* 0x0000000000007941 */ /* 0x000fea0003800200 */
.L_x_12227:
[----:B------:R-:W-:Y:S01]  /*8020*/  ISETP.GE.U32.AND P2, PT, R5, 0x40, PT ;  /* 0x000000400500780c */ /* 0x000fe20003f46070 */
[----:B------:R-:W-:Y:S03]  /*8030*/  BSSY.RECONVERGENT B0, `(.L_x_12347) ;  /* 0x00006f8000007945 */ /* 0x000fe60003800200 */
[----:B------:R-:W-:-:S09]  /*8040*/  P2R R178, PR, RZ, 0x4 ;  /* 0x00000004ffb27803 */ /* 0x000fd20000000000 */
[----:B------:R-:W-:Y:S05]  /*8050*/  @!P2 BRA `(.L_x_12348) ;  /* 0x0000006c00d4a947 */ /* 0x000fea0003800000 */
[----:B------:R-:W-:Y:S04]  /*8060*/  BSSY.RECONVERGENT B1, `(.L_x_12349) ;  /* 0x0000005000017945 */ /* 0x000fe80003800200 */
[----:B------:R-:W-:Y:S05]  /*8070*/  @!P1 BRA `(.L_x_12350) ;  /* 0x00000000000c9947 */ /* 0x000fea0003800000 */
[----:B------:R-:W2:Y:S02]  /*8080*/  LDC.64 R22, c[0x0][0x390] ;  /* 0x0000e400ff167b82 */ /* 0x000ea40000000a00 */
[----:B--2---:R-:W-:-:S05]  /*8090*/  IMAD.WIDE.U32 R22, R177, 0x10, R22 ;  /* 0x00000010b1167825 */ /* 0x004fca00078e0016 */
[----:B-----5:R2:W5:Y:S02]  /*80a0*/  LDG.E.128 R40, desc[UR6][R22.64] ;  /* 0x0000000616287981 */ /* 0x020564000c1e1d00 */
.L_x_12350:
[----:B------:R-:W-:Y:S05]  /*80b0*/  BSYNC.RECONVERGENT B1 ;  /* 0x0000000000017941 */ /* 0x000fea0003800200 */
.L_x_12349:
[----:B------:R-:W-:-:S04]  /*80c0*/  UISETP.NE.U32.AND UP0, UPT, UR4, URZ, UPT ;  /* 0x000000ff0400728c */ /* 0x000fc8000bf05070 */
[----:B------:R-:W-:-:S09]  /*80d0*/  UISETP.NE.AND.EX UP0, UPT, UR5, URZ, UPT, UP0 ;  /* 0x000000ff0500728c */ /* 0x000fd2000bf05300 */
[----:B------:R-:W-:Y:S05]  /*80e0*/  BRA.U !UP0, `(.L_x_12351) ;  /* 0x0000003908107547 */ /* 0x000fea000b800000 */
[----:B--2---:R-:W2:Y:S02]  /*80f0*/  LDC.64 R22, c[0x0][0x3a0] ;  /* 0x0000e800ff167b82 */ /* 0x004ea40000000a00 */
[----:B--2---:R-:W-:-:S05]  /*8100*/  IMAD.WIDE.U32 R22, R176, 0x10, R22 ;  /* 0x00000010b0167825 */ /* 0x004fca00078e0016 */
[----:B01----:R-:W2:Y:S01]  /*8110*/  LDG.E.128 R140, desc[UR6][R22.64] ;  /* 0x00000006168c7981 */ /* 0x003ea2000c1e1d00 */
        /* <DEDUP_REMOVED lines=22> */
.L_x_12356:
        /* <DEDUP_REMOVED lines=13> */
.L_x_12358:
[----:B------:R-:W-:Y:S05]  /*8350*/  BSYNC.RECONVERGENT B3 ;  /* 0x0000000000037941 */ /* 0x000fea0003800200 */
.L_x_12357:
        /* <DEDUP_REMOVED lines=58> */
[----:B------:R-:W-:Y:S01]  /*8700*/  IMAD.MOV.U32 R24, RZ, RZ, R22 ;  /* 0x000000ffff187224 */ /* 0x000fe200078e0016 */
[----:B------:R-:W-:Y:S01]  /*8710*/  MOV R11, R192 ;  /* 0x000000c0000b7202 */ /* 0x000fe20000000f00 */
[----:B------:R-:W-:-:S07]  /*8720*/  IMAD.MOV.U32 R152, RZ, RZ, RZ ;  /* 0x000000ffff987224 */ /* 0x000fce00078e00ff */
.L_x_12355:
[----:B------:R-:W-:Y:S05]  /*8730*/  BSYNC.RECONVERGENT B2 ;  /* 0x0000000000027941 */ /* 0x000fea0003800200 */
.L_x_12354:
        /* <DEDUP_REMOVED lines=11> */
.L_x_12353:
[----:B------:R-:W-:Y:S05]  /*87f0*/  BSYNC.RECONVERGENT B1 ;  /* 0x0000000000017941 */ /* 0x000fea0003800200 */
.L_x_12352:
        /* <DEDUP_REMOVED lines=23> */
.L_x_12363:
        /* <DEDUP_REMOVED lines=13> */
.L_x_12365:
[----:B------:R-:W-:Y:S05]  /*8a40*/  BSYNC.RECONVERGENT B3 ;  /* 0x0000000000037941 */ /* 0x000fea0003800200 */
.L_x_12364:
        /* <DEDUP_REMOVED lines=56> */
[----:B------:R-:W-:Y:S01]  /*8dd0*/  HFMA2 R153, -RZ, RZ, 0, 0 ;  /* 0x00000000ff997431 */ /* 0x000fe200000001ff */
[----:B------:R-:W-:Y:S01]  /*8de0*/  MOV R0, R152 ;  /* 0x0000009800007202 */ /* 0x000fe20000000f00 */
[----:B------:R-:W-:Y:S01]  /*8df0*/  IMAD.MOV.U32 R36, RZ, RZ, R22 ;  /* 0x000000ffff247224 */ /* 0x000fe200078e0016 */
[----:B------:R-:W-:Y:S01]  /*8e00*/  LOP3.LUT R34, R165, R164, R23, 0x96, !PT ;  /* 0x000000a4a5227212 */ /* 0x000fe200078e9617 */
[----:B------:R-:W-:-:S07]  /*8e10*/  IMAD.MOV.U32 R13, RZ, RZ, R24 ;  /* 0x000000ffff0d7224 */ /* 0x000fce00078e0018 */
.L_x_12362:
[----:B------:R-:W-:Y:S05]  /*8e20*/  BSYNC.RECONVERGENT B2 ;  /* 0x0000000000027941 */ /* 0x000fea0003800200 */
.L_x_12361:
        /* <DEDUP_REMOVED lines=13> */
.L_x_12360:
[----:B------:R-:W-:Y:S05]  /*8f00*/  BSYNC.RECONVERGENT B1 ;  /* 0x0000000000017941 */ /* 0x000fea0003800200 */
.L_x_12359:
        /* <DEDUP_REMOVED lines=22> */
.L_x_12370:
        /* <DEDUP_REMOVED lines=13> */
.L_x_12372:
[----:B------:R-:W-:Y:S05]  /*9140*/  BSYNC.RECONVERGENT B3 ;  /* 0x0000000000037941 */ /* 0x000fea0003800200 */
.L_x_12371:
        /* <DEDUP_REMOVED lines=40> */
[----:B------:R-:W-:-:S04]  /*93d0*/  VIADD R23, R144, 0x5384540f ;  /* 0x5384540f90177836 */ /* 0x000fc80000000000 */
[----:B------:R-:W-:Y:S01]  /*93e0*/  IMAD.WIDE.U32 R184, R15, -0x2daee0ad, RZ ;  /* 0xd2511f530fb87825 */ /* 0x000fe200078e00ff */
[----:B------:R-:W-:Y:S02]  /*93f0*/  IADD3 R15, PT, PT, R145, 0x1fd5c5a3, RZ ;  /* 0x1fd5c5a3910f7810 */ /* 0x000fe40007ffe0ff */
[----:B------:R-:W-:Y:S02]  /*9400*/  LOP3.LUT R23, R23, R182, R165, 0x96, !PT ;  /* 0x000000b617177212 */ /* 0x000fe400078e96a5 */
[----:B------:R-:W-:Y:S01]  /*9410*/  LOP3.LUT R180, R15, R180, R185, 0x96, !PT ;  /* 0x000000b40fb47212 */ /* 0x000fe200078e96b9 */
[----:B------:R-:W-:Y:S02]  /*9420*/  VIADD R15, R144, 0xf1bbcdc8 ;  /* 0xf1bbcdc8900f7836 */ /* 0x000fe40000000000 */
        /* <DEDUP_REMOVED lines=8> */
[----:B------:R-:W-:-:S03]  /*94b0*/  LOP3.LUT R2, R15, R180, R183, 0x96, !PT ;  /* 0x000000b40f027212 */ /* 0x000fc600078e96b7 */
[----:B------:R-:W-:Y:S01]  /*94c0*/  VIADD R23, R145, 0x96a522ad ;  /* 0x96a522ad91177836 */ /* 0x000fe20000000000 */
[----:B------:R-:W-:Y:S01]  /*94d0*/  MOV R188, R164 ;  /* 0x000000a400bc7202 */ /* 0x000fe20000000f00 */
[----:B------:R-:W-:Y:S02]  /*94e0*/  IMAD.MOV.U32 R0, RZ, RZ, R182 ;  /* 0x000000ffff007224 */ /* 0x000fe400078e00b6 */
[----:B------:R-:W-:Y:S01]  /*94f0*/  IMAD.MOV.U32 R15, RZ, RZ, R36 ;  /* 0x000000ffff0f7224 */ /* 0x000fe200078e0024 */
[----:B------:R-:W-:Y:S01]  /*9500*/  LOP3.LUT R34, R23, R152, R165, 0x96, !PT ;  /* 0x0000009817227212 */ /* 0x000fe200078e96a5 */
[----:B------:R-:W-:-:S07]  /*9510*/  IMAD.MOV.U32 R152, RZ, RZ, RZ ;  /* 0x000000ffff987224 */ /* 0x000fce00078e00ff */
.L_x_12369:
[----:B------:R-:W-:Y:S05]  /*9520*/  BSYNC.RECONVERGENT B2 ;  /* 0x0000000000027941 */ /* 0x000fea0003800200 */
.L_x_12368:
        /* <DEDUP_REMOVED lines=11> */
.L_x_12367:
[----:B------:R-:W-:Y:S05]  /*95e0*/  BSYNC.RECONVERGENT B1 ;  /* 0x0000000000017941 */ /* 0x000fea0003800200 */
.L_x_12366:
        /* <DEDUP_REMOVED lines=23> */
.L_x_12377:
        /* <DEDUP_REMOVED lines=13> */
.L_x_12379:
[----:B------:R-:W-:Y:S05]  /*9830*/  BSYNC.RECONVERGENT B3 ;  /* 0x0000000000037941 */ /* 0x000fea0003800200 */
.L_x_12378:
        /* <DEDUP_REMOVED lines=61> */
.L_x_12376:
[----:B------:R-:W-:Y:S05]  /*9c10*/  BSYNC.RECONVERGENT B2 ;  /* 0x0000000000027941 */ /* 0x000fea0003800200 */
.L_x_12375:
        /* <DEDUP_REMOVED lines=13> */
.L_x_12374:
[----:B------:R-:W-:Y:S05]  /*9cf0*/  BSYNC.RECONVERGENT B1 ;  /* 0x0000000000017941 */ /* 0x000fea0003800200 */
.L_x_12373:
        /* <DEDUP_REMOVED lines=22> */
.L_x_12384:
        /* <DEDUP_REMOVED lines=13> */
.L_x_12386:
[----:B------:R-:W-:Y:S05]  /*9f30*/  BSYNC.RECONVERGENT B3 ;  /* 0x0000000000037941 */ /* 0x000fea0003800200 */
.L_x_12385:
        /* <DEDUP_REMOVED lines=57> */
[----:B------:R-:W-:Y:S01]  /*a2d0*/  MOV R0, R182 ;  /* 0x000000b600007202 */ /* 0x000fe20000000f00 */
[----:B------:R-:W-:Y:S02]  /*a2e0*/  IMAD.MOV.U32 R189, RZ, RZ, R164 ;  /* 0x000000ffffbd7224 */ /* 0x000fe400078e00a4 */
[----:B------:R-:W-:Y:S01]  /*a2f0*/  HFMA2 R164, -RZ, RZ, 0, 0 ;  /* 0x00000000ffa47431 */ /* 0x000fe200000001ff */
[----:B------:R-:W-:-:S07]  /*a300*/  LOP3.LUT R2, R153, R180, R183, 0x96, !PT ;  /* 0x000000b499027212 */ /* 0x000fce00078e96b7 */
.L_x_12383:
[----:B------:R-:W-:Y:S05]  /*a310*/  BSYNC.RECONVERGENT B2 ;  /* 0x0000000000027941 */ /* 0x000fea0003800200 */
.L_x_12382:
        /* <DEDUP_REMOVED lines=11> */
.L_x_12381:
[----:B------:R-:W-:Y:S05]  /*a3d0*/  BSYNC.RECONVERGENT B1 ;  /* 0x0000000000017941 */ /* 0x000fea0003800200 */
.L_x_12380:
        /* <DEDUP_REMOVED lines=23> */
.L_x_12391:
        /* <DEDUP_REMOVED lines=13> */
.L_x_12393:
[----:B------:R-:W-:Y:S05]  /*a620*/  BSYNC.RECONVERGENT B3 ;  /* 0x0000000000037941 */ /* 0x000fea0003800200 */
.L_x_12392:
        /* <DEDUP_REMOVED lines=61> */
.L_x_12390:
[----:B------:R-:W-:Y:S05]  /*aa00*/  BSYNC.RECONVERGENT B2 ;  /* 0x0000000000027941 */ /* 0x000fea0003800200 */
.L_x_12389:
        /* <DEDUP_REMOVED lines=13> */
.L_x_12388:
[----:B------:R-:W-:Y:S05]  /*aae0*/  BSYNC.RECONVERGENT B1 ;  /* 0x0000000000017941 */ /* 0x000fea0003800200 */
.L_x_12387:
        /* <DEDUP_REMOVED lines=22> */
.L_x_12398:
        /* <DEDUP_REMOVED lines=13> */
.L_x_12400:
[----:B------:R-:W-:Y:S05]  /*ad20*/  BSYNC.RECONVERGENT B3 ;  /* 0x0000000000037941 */ /* 0x000fea0003800200 */
.L_x_12399:
[----:B------:R-:W-:Y:S01]  /*ad30*/  IMAD.WIDE.U32 R180, R4, -0x326172a9, RZ ;  /* 0xcd9e8d5704b47825 */ /* 0x000fe200078e00ff */
[----:B------:R-:W-:Y:S02]  /*ad40*/  LOP3.LUT R164, R9, R185, R145, 0x96, !PT ;  /* 0x000000b909a47212 */ /* 0x000fe400078e9691 */
[----:B------:R-:W-:Y:S01]  /*ad50*/  MOV R20, R36 ;  /* 0x0000002400147202 */ /* 0x000fe20000000f00 */
        /* <DEDUP_REMOVED lines=58> */
.L_x_12397:
[----:B------:R-:W-:Y:S05]  /*b100*/  BSYNC.RECONVERGENT B2 ;  /* 0x0000000000027941 */ /* 0x000fea0003800200 */
.L_x_12396:
        /* <DEDUP_REMOVED lines=11> */
.L_x_12395:
[----:B------:R-:W-:Y:S05]  /*b1c0*/  BSYNC.RECONVERGENT B1 ;  /* 0x0000000000017941 */ /* 0x000fea0003800200 */
.L_x_12394:
        /* <DEDUP_REMOVED lines=23> */
.L_x_12405:
        /* <DEDUP_REMOVED lines=13> */
.L_x_12407:
[----:B------:R-:W-:Y:S05]  /*b410*/  BSYNC.RECONVERGENT B3 ;  /* 0x0000000000037941 */ /* 0x000fea0003800200 */
.L_x_12406:
        /* <DEDUP_REMOVED lines=58> */
[----:B------:R-:W-:-:S03]  /*b7c0*/  IMAD.MOV.U32 R35, RZ, RZ, R190 ;  /* 0x000000ffff237224 */ /* 0x000fc600078e00be */
[----:B------:R-:W-:-:S07]  /*b7d0*/  LOP3.LUT R34, R165, R34, R183, 0x96, !PT ;  /* 0x00000022a5227212 */ /* 0x000fce00078e96b7 */
.L_x_12404:
[----:B------:R-:W-:Y:S05]  /*b7e0*/  BSYNC.RECONVERGENT B2 ;  /* 0x0000000000027941 */ /* 0x000fea0003800200 */
.L_x_12403:
        /* <DEDUP_REMOVED lines=13> */
.L_x_12402:
[----:B------:R-:W-:Y:S05]  /*b8c0*/  BSYNC.RECONVERGENT B1 ;  /* 0x0000000000017941 */ /* 0x000fea0003800200 */
.L_x_12401:
[----:B------:R-:W-:Y:S02]  /*b8d0*/  F2FP.BF16.F32.PACK_AB R143, RZ, R165 ;  /* 0x000000a5ff8f723e */ /* 0x000fe400000010ff */
[----:B------:R-:W-:Y:S02]  /*b8e0*/  PRMT R142, R188, 0x5410, R142 ;  /* 0x00005410bc8e7816 */ /* 0x000fe4000000008e */
[----:B------:R-:W-:Y:S02]  /*b8f0*/  PRMT R141, R187, 0x5410, R141 ;  /* 0x00005410bb8d7816 */ /* 0x000fe4000000008d */
[----:B------:R-:W-:Y:S02]  /*b900*/  PRMT R140, R179, 0x5410, R140 ;  /* 0x00005410b38c7816 */ /* 0x000fe4000000008c */
[----:B------:R-:W-:Y:S01]  /*b910*/  PRMT R143, R189, 0x5410, R143 ;  /* 0x00005410bd8f7816 */ /* 0x000fe2000000008f */
[----:B------:R-:W-:Y:S06]  /*b920*/  BRA `(.L_x_12408) ;  /* 0x00000034002c7947 */ /* 0x000fec0003800000 */
.L_x_12351:
[----:B------:R-:W-:Y:S01]  /*b930*/  BSSY.RECONVERGENT B1, `(.L_x_12409) ;  /* 0x0000069000017945 */ /* 0x000fe20003800200 */
[----:B------:R-:W-:Y:S01]  /*b940*/  MOV R21, RZ ;  /* 0x000000ff00157202 */ /* 0x000fe20000000f00 */
[----:B------:R-:W-:Y:S02]  /*b950*/  IMAD.MOV.U32 R182, RZ, RZ, R192 ;  /* 0x000000ffffb67224 */ /* 0x000fe400078e00c0 */
[----:B--2---:R-:W-:Y:S01]  /*b960*/  IMAD.MOV.U32 R23, RZ, RZ, R36 ;  /* 0x000000ffff177224 */ /* 0x004fe200078e0024 */
        /* <DEDUP_REMOVED lines=17> */
.L_x_12413:
[----:B------:R-:W-:Y:S01]  /*ba80*/  IADD3 R7, PT, PT, R7, 0x1, RZ ;  /* 0x0000000107077810 */ /* 0x000fe20007ffe0ff */
[----:B------:R-:W-:Y:S03]  /*ba90*/  BSSY.RECONVERGENT B3, `(.L_x_12414) ;  /* 0x000000c000037945 */ /* 0x000fe60003800200 */
[C---:B------:R-:W-:Y:S01]  /*baa0*/  ISETP.NE.AND P2, PT, R7.reuse, RZ, PT ;  /* 0x000000ff0700720c */ /* 0x040fe20003f45270 */
[----:B01----:R-:W-:-:S12]  /*bab0*/  IMAD.WIDE.U32 R140, R7, -0x2daee0ad, RZ ;  /* 0xd2511f53078c7825 */ /* 0x003fd800078e00ff */
        /* <DEDUP_REMOVED lines=9> */
.L_x_12415:
[----:B------:R-:W-:Y:S05]  /*bb50*/  BSYNC.RECONVERGENT B3 ;  /* 0x0000000000037941 */ /* 0x000fea0003800200 */
.L_x_12414:
        /* <DEDUP_REMOVED lines=56> */
[----:B------:R-:W-:Y:S01]  /*bee0*/  HFMA2 R23, -RZ, RZ, 0, 0 ;  /* 0x00000000ff177431 */ /* 0x000fe200000001ff */
[----:B------:R-:W-:Y:S01]  /*bef0*/  LOP3.LUT R34, R11, R140, R183, 0x96, !PT ;  /* 0x0000008c0b227212 */ /* 0x000fe200078e96b7 */
[----:B------:R-:W-:Y:S02]  /*bf00*/  IMAD.MOV.U32 R0, RZ, RZ, R22 ;  /* 0x000000ffff007224 */ /* 0x000fe400078e0016 */
[----:B------:R-:W-:-:S07]  /*bf10*/  IMAD.MOV.U32 R11, RZ, RZ, R192 ;  /* 0x000000ffff0b7224 */ /* 0x000fce00078e00c0 */
.L_x_12412:
[----:B------:R-:W-:Y:S05]  /*bf20*/  BSYNC.RECONVERGENT B2 ;  /* 0x0000000000027941 */ /* 0x000fea0003800200 */
.L_x_12411:
        /* <DEDUP_REMOVED lines=9> */
.L_x_12410:
[----:B------:R-:W-:Y:S05]  /*bfc0*/  BSYNC.RECONVERGENT B1 ;  /* 0x0000000000017941 */ /* 0x000fea0003800200 */
.L_x_12409:
[----:B------:R-:W-:Y:S01]  /*bfd0*/  BSSY.RECONVERGENT B1, `(.L_x_12416) ;  /* 0x0000068000017945 */ /* 0x000fe20003800200 */
[----:B01----:R-:W-:Y:S01]  /*bfe0*/  F2FP.BF16.F32.PACK_AB R143, RZ, R21 ;  /* 0x00000015ff8f723e */ /* 0x003fe200000010ff */
        /* <DEDUP_REMOVED lines=16> */
.L_x_12420:
        /* <DEDUP_REMOVED lines=13> */
.L_x_12422:
[----:B------:R-:W-:Y:S05]  /*c1c0*/  BSYNC.RECONVERGENT B3 ;  /* 0x0000000000037941 */ /* 0x000fea0003800200 */
.L_x_12421:
        /* <DEDUP_REMOVED lines=34> */
[----:B------:R-:W-:Y:S02]  /*c3f0*/  LOP3.LUT R13, R13, R152, R141, 0x96, !PT ;  /* 0x000000980d0d7212 */ /* 0x000fe400078e968d */
[----:B------:R-:W-:Y:S01]  /*c400*/  IADD3 R141, PT, PT, R144, 0x5384540f, RZ ;  /* 0x5384540f908d7810 */ /* 0x000fe20007ffe0ff */
        /* <DEDUP_REMOVED lines=22> */
[----:B------:R-:W-:Y:S01]  /*c570*/  IMAD.MOV.U32 R13, RZ, RZ, R182 ;  /* 0x000000ffff0d7224 */ /* 0x000fe200078e00b6 */
[----:B------:R-:W-:Y:S01]  /*c580*/  LOP3.LUT R34, R141, R140, R23, 0x96, !PT ;  /* 0x0000008c8d227212 */ /* 0x000fe200078e9617 */
[----:B------:R-:W-:-:S07]  /*c590*/  IMAD.MOV.U32 R182, RZ, RZ, R22 ;  /* 0x000000ffffb67224 */ /* 0x000fce00078e0016 */
.L_x_12419:
[----:B------:R-:W-:Y:S05]  /*c5a0*/  BSYNC.RECONVERGENT B2 ;  /* 0x0000000000027941 */ /* 0x000fea0003800200 */
.L_x_12418:
        /* <DEDUP_REMOVED lines=10> */
.L_x_12417:
[----:B------:R-:W-:Y:S05]  /*c650*/  BSYNC.RECONVERGENT B1 ;  /* 0x0000000000017941 */ /* 0x000fea0003800200 */
.L_x_12416:
        /* <DEDUP_REMOVED lines=18> */
.L_x_12427:
        /* <DEDUP_REMOVED lines=13> */
.L_x_12429:
[----:B------:R-:W-:Y:S05]  /*c850*/  BSYNC.RECONVERGENT B3 ;  /* 0x0000000000037941 */ /* 0x000fea0003800200 */
.L_x_12428:
        /* <DEDUP_REMOVED lines=58> */
[----:B------:R-:W-:Y:S01]  /*cc00*/  IMAD.MOV.U32 R15, RZ, RZ, R182 ;  /* 0x000000ffff0f7224 */ /* 0x000fe200078e00b6 */
[----:B------:R-:W-:Y:S01]  /*cc10*/  LOP3.LUT R34, R23, R180, R153, 0x96, !PT ;  /* 0x000000b417227212 */ /* 0x000fe200078e9699 */
[----:B------:R-:W-:-:S07]  /*cc20*/  IMAD.MOV.U32 R182, RZ, RZ, R152 ;  /* 0x000000ffffb67224 */ /* 0x000fce00078e0098 */
.L_x_12426:
[----:B------:R-:W-:Y:S05]  /*cc30*/  BSYNC.RECONVERGENT B2 ;  /* 0x0000000000027941 */ /* 0x000fea0003800200 */
.L_x_12425:
        /* <DEDUP_REMOVED lines=9> */
.L_x_12424:
[----:B------:R-:W-:Y:S05]  /*ccd0*/  BSYNC.RECONVERGENT B1 ;  /* 0x0000000000017941 */ /* 0x000fea0003800200 */
.L_x_12423:
        /* <DEDUP_REMOVED lines=18> */
.L_x_12434:
        /* <DEDUP_REMOVED lines=13> */
.L_x_12436:
[----:B------:R-:W-:Y:S05]  /*ced0*/  BSYNC.RECONVERGENT B3 ;  /* 0x0000000000037941 */ /* 0x000fea0003800200 */
.L_x_12435:
        /* <DEDUP_REMOVED lines=48> */
[----:B------:R-:W-:Y:S02]  /*d1e0*/  IADD3 R17, PT, PT, R144, -0xe443238, RZ ;  /* 0xf1bbcdc890117810 */ /* 0x000fe40007ffe0ff */
[----:B------:R-:W-:Y:S01]  /*d1f0*/  LOP3.LUT R165, R165, R188, R153, 0x96, !PT ;  /* 0x000000bca5a57212 */ /* 0x000fe200078e9699 */
[----:B------:R-:W-:-:S04]  /*d200*/  IMAD.WIDE.U32 R180, R180, -0x326172a9, RZ ;  /* 0xcd9e8d57b4b47825 */ /* 0x000fc800078e00ff */
[----:B------:R-:W-:Y:S01]  /*d210*/  IMAD.WIDE.U32 R184, R165, -0x326172a9, RZ ;  /* 0xcd9e8d57a5b87825 */ /* 0x000fe200078e00ff */
[----:B------:R-:W-:-:S03]  /*d220*/  LOP3.LUT R164, R17, R164, R181, 0x96, !PT ;  /* 0x000000a411a47212 */ /* 0x000fc600078e96b5 */
[----:B------:R-:W-:Y:S01]  /*d230*/  VIADD R17, R144, 0x8ff34781 ;  /* 0x8ff3478190117836 */ /* 0x000fe20000000000 */
[----:B------:R-:W-:Y:S01]  /*d240*/  MOV R0, R184 ;  /* 0x000000b800007202 */ /* 0x000fe20000000f00 */
[----:B------:R-:W-:-:S03]  /*d250*/  IMAD.WIDE.U32 R164, R164, -0x2daee0ad, RZ ;  /* 0xd2511f53a4a47825 */ /* 0x000fc600078e00ff */
[----:B------:R-:W-:Y:S01]  /*d260*/  LOP3.LUT R2, R17, R180, R185, 0x96, !PT ;  /* 0x000000b411027212 */ /* 0x000fe200078e96b9 */
[----:B------:R-:W-:Y:S02]  /*d270*/  VIADD R153, R145, 0x96a522ad ;  /* 0x96a522ad91997836 */ /* 0x000fe40000000000 */
[----:B------:R-:W-:Y:S02]  /*d280*/  IMAD.MOV.U32 R17, RZ, RZ, R182 ;  /* 0x000000ffff117224 */ /* 0x000fe400078e00b6 */
[----:B------:R-:W-:Y:S01]  /*d290*/  IMAD.MOV.U32 R182, RZ, RZ, R164 ;  /* 0x000000ffffb67224 */ /* 0x000fe200078e00a4 */
[----:B------:R-:W-:-:S07]  /*d2a0*/  LOP3.LUT R34, R153, R152, R165, 0x96, !PT ;  /* 0x0000009899227212 */ /* 0x000fce00078e96a5 */
.L_x_12433:
[----:B------:R-:W-:Y:S05]  /*d2b0*/  BSYNC.RECONVERGENT B2 ;  /* 0x0000000000027941 */ /* 0x000fea0003800200 */
.L_x_12432:
        /* <DEDUP_REMOVED lines=10> */
.L_x_12431:
[----:B------:R-:W-:Y:S05]  /*d360*/  BSYNC.RECONVERGENT B1 ;  /* 0x0000000000017941 */ /* 0x000fea0003800200 */
.L_x_12430:
        /* <DEDUP_REMOVED lines=18> */
.L_x_12441:
        /* <DEDUP_REMOVED lines=13> */
.L_x_12443:
[----:B------:R-:W-:Y:S05]  /*d560*/  BSYNC.RECONVERGENT B3 ;  /* 0x0000000000037941 */ /* 0x000fea0003800200 */
.L_x_12442:
        /* <DEDUP_REMOVED lines=46> */
[C---:B------:R-:W-:Y:S02]  /*d850*/  VIADD R181, R145.reuse, 0xdb3d7428 ;  /* 0xdb3d742891b57836 */ /* 0x040fe40000000000 */
[----:B------:R-:W-:Y:S01]  /*d860*/  VIADD R183, R145, 0x96a522ad ;  /* 0x96a522ad91b77836 */ /* 0x000fe20000000000 */
        /* <DEDUP_REMOVED lines=11> */
[----:B------:R-:W-:Y:S01]  /*d920*/  IMAD.MOV.U32 R182, RZ, RZ, R164 ;  /* 0x000000ffffb67224 */ /* 0x000fe200078e00a4 */
[----:B------:R-:W-:-:S07]  /*d930*/  LOP3.LUT R34, R183, R152, R165, 0x96, !PT ;  /* 0x00000098b7227212 */ /* 0x000fce00078e96a5 */
.L_x_12440:
[----:B------:R-:W-:Y:S05]  /*d940*/  BSYNC.RECONVERGENT B2 ;  /* 0x0000000000027941 */ /* 0x000fea0003800200 */
.L_x_12439:
        /* <DEDUP_REMOVED lines=9> */
.L_x_12438:
[----:B------:R-:W-:Y:S05]  /*d9e0*/  BSYNC.RECONVERGENT B1 ;  /* 0x0000000000017941 */ /* 0x000fea0003800200 */
.L_x_12437:
        /* <DEDUP_REMOVED lines=18> */
.L_x_12448:
        /* <DEDUP_REMOVED lines=13> */
.L_x_12450:
[----:B------:R-:W-:Y:S05]  /*dbe0*/  BSYNC.RECONVERGENT B3 ;  /* 0x0000000000037941 */ /* 0x000fea0003800200 */
.L_x_12449:
        /* <DEDUP_REMOVED lines=42> */
[C---:B------:R-:W-:Y:S02]  /*de90*/  IADD3 R153, PT, PT, R144.reuse, 0x5384540f, RZ ;  /* 0x5384540f90997810 */ /* 0x040fe40007ffe0ff */
        /* <DEDUP_REMOVED lines=18> */
.L_x_12447:
[----:B------:R-:W-:Y:S05]  /*dfc0*/  BSYNC.RECONVERGENT B2 ;  /* 0x0000000000027941 */ /* 0x000fea0003800200 */
.L_x_12446:
        /* <DEDUP_REMOVED lines=10> */
.L_x_12445:
[----:B------:R-:W-:Y:S05]  /*e070*/  BSYNC.RECONVERGENT B1 ;  /* 0x0000000000017941 */ /* 0x000fea0003800200 */
.L_x_12444:
        /* <DEDUP_REMOVED lines=18> */
.L_x_12455:
        /* <DEDUP_REMOVED lines=13> */
.L_x_12457:
[----:B------:R-:W-:Y:S05]  /*e270*/  BSYNC.RECONVERGENT B3 ;  /* 0x0000000000037941 */ /* 0x000fea0003800200 */
.L_x_12456:
        /* <DEDUP_REMOVED lines=24> */
[C---:B------:R-:W-:Y:S02]  /*e400*/  IADD3 R185, PT, PT, R145.reuse, -0x126145ec, RZ ;  /* 0xed9eba1491b97810 */ /* 0x040fe40007ffe0ff */
        /* <DEDUP_REMOVED lines=34> */
[----:B------:R-:W-:-:S03]  /*e630*/  IMAD.MOV.U32 R182, RZ, RZ, R164 ;  /* 0x000000ffffb67224 */ /* 0x000fc600078e00a4 */
[----:B------:R-:W-:-:S07]  /*e640*/  LOP3.LUT R2, R181, R188, R185, 0x96, !PT ;  /* 0x000000bcb5027212 */ /* 0x000fce00078e96b9 */
.L_x_12454:
[----:B------:R-:W-:Y:S05]  /*e650*/  BSYNC.RECONVERGENT B2 ;  /* 0x0000000000027941 */ /* 0x000fea0003800200 */
.L_x_12453:
        /* <DEDUP_REMOVED lines=9> */
.L_x_12452:
[----:B------:R-:W-:Y:S05]  /*e6f0*/  BSYNC.RECONVERGENT B1 ;  /* 0x0000000000017941 */ /* 0x000fea0003800200 */
.L_x_12451:
        /* <DEDUP_REMOVED lines=18> */
.L_x_12462:
        /* <DEDUP_REMOVED lines=13> */
.L_x_12464:
[----:B------:R-:W-:Y:S05]  /*e8f0*/  BSYNC.RECONVERGENT B3 ;  /* 0x0000000000037941 */ /* 0x000fea0003800200 */
.L_x_12463:
        /* <DEDUP_REMOVED lines=61> */
.L_x_12461:
[----:B------:R-:W-:Y:S05]  /*ecd0*/  BSYNC.RECONVERGENT B2 ;  /* 0x0000000000027941 */ /* 0x000fea0003800200 */
.L_x_12460:
        /* <DEDUP_REMOVED lines=10> */
.L_x_12459:
[----:B------:R-:W-:Y:S05]  /*ed80*/  BSYNC.RECONVERGENT B1 ;  /* 0x0000000000017941 */ /* 0x000fea0003800200 */
.L_x_12458:
[----:B------:R-:W-:Y:S02]  /*ed90*/  F2FP.BF16.F32.PACK_AB R180, RZ, R165 ;  /* 0x000000a5ffb4723e */ /* 0x000fe400000010ff */
[----:B------:R-:W-:Y:S02]  /*eda0*/  PRMT R140, R143, 0x5410, R140 ;  /* 0x000054108f8c7816 */ /* 0x000fe4000000008c */
[----:B------:R-:W-:Y:S02]  /*edb0*/  PRMT R142, R142, 0x5410, R183 ;  /* 0x000054108e8e7816 */ /* 0x000fe400000000b7 */
[----:B------:R-:W-:Y:S02]  /*edc0*/  PRMT R141, R141, 0x5410, R179 ;  /* 0x000054108d8d7816 */ /* 0x000fe400000000b3 */
[----:B------:R-:W-:-:S07]  /*edd0*/  PRMT R143, R187, 0x5410, R180 ;  /* 0x00005410bb8f7816 */ /* 0x000fce00000000b4 */
.L_x_12408:
        /* <DEDUP_REMOVED lines=26> */
.L_x_12466:
[----:B------:R-:W-:Y:S05]  /*ef80*/  BSYNC.RECONVERGENT B1 ;  /* 0x0000000000017941 */ /* 0x000fea0003800200 */
.L_x_12465:
[----:B------:R-:W-:Y:S01]  /*ef90*/  VIADD R176, R176, 0x20 ;  /* 0x00000020b0b07836 */ /* 0x000fe20000000000 */
[----:B------:R-:W-:-:S07]  /*efa0*/  IADD3 R177, PT, PT, R177, 0x20, RZ ;  /* 0x00000020b1b17810 */ /* 0x000fce0007ffe0ff */
.L_x_12348:
[----:B------:R-:W-:Y:S05]  /*efb0*/  BSYNC.RECONVERGENT B0 ;  /* 0x0000000000007941 */ /* 0x000fea0003800200 */
.L_x_12347:
        /* <DEDUP_REMOVED lines=9> */
.L_x_12470:
[----:B------:R-:W-:Y:S05]  /*f050*/  BSYNC.RECONVERGENT B1 ;  /* 0x0000000000017941 */ /* 0x000fea0003800200 */
.L_x_12469:
        /* <DEDUP_REMOVED lines=28> */
.L_x_12476:
        /* <DEDUP_REMOVED lines=13> */
.L_x_12478:
[----:B------:R-:W-:Y:S05]  /*f2f0*/  BSYNC.RECONVERGENT B3 ;  /* 0x0000000000037941 */ /* 0x000fea0003800200 */
.L_x_12477:
        /* <DEDUP_REMOVED lines=23> */
[----:B------:R-:W-:-:S03]  /*f470*/  IADD3 R11, PT, PT, R144, 0x78dde6e4, RZ ;  /* 0x78dde6e4900b7810 */ /* 0x000fc60007ffe0ff */
        /* <DEDUP_REMOVED lines=16> */
[----:B------:R-:W-:-:S03]  /*f580*/  IADD3 R11, PT, PT, R145, 0x1fd5c5a3, RZ ;  /* 0x1fd5c5a3910b7810 */ /* 0x000fc60007ffe0ff */
[----:B------:R-:W-:Y:S01]  /*f590*/  IMAD.WIDE.U32 R26, R25, -0x326172a9, RZ ;  /* 0xcd9e8d57191a7825 */ /* 0x000fe200078e00ff */
[----:B------:R-:W-:-:S03]  /*f5a0*/  LOP3.LUT R11, R11, R154, R37, 0x96, !PT ;  /* 0x0000009a0b0b7212 */ /* 0x000fc600078e9625 */
[----:B------:R-:W-:Y:S02]  /*f5b0*/  VIADD R25, R144, 0x5384540f ;  /* 0x5384540f90197836 */ /* 0x000fe40000000000 */
[----:B------:R-:W-:-:S03]  /*f5c0*/  IMAD.MOV.U32 R37, RZ, RZ, RZ ;  /* 0x000000ffff257224 */ /* 0x000fc600078e00ff */
[----:B------:R-:W-:Y:S01]  /*f5d0*/  LOP3.LUT R25, R25, R166, R27, 0x96, !PT ;  /* 0x000000a619197212 */ /* 0x000fe200078e961b */
[----:B------:R-:W-:-:S04]  /*f5e0*/  IMAD.WIDE.U32 R166, R11, -0x326172a9, RZ ;  /* 0xcd9e8d570ba67825 */ /* 0x000fc800078e00ff */
[----:B------:R-:W-:Y:S02]  /*f5f0*/  VIADD R11, R144, 0xf1bbcdc8 ;  /* 0xf1bbcdc8900b7836 */ /* 0x000fe40000000000 */
[----:B------:R-:W-:-:S03]  /*f600*/  IMAD.WIDE.U32 R154, R25, -0x2daee0ad, RZ ;  /* 0xd2511f53199a7825 */ /* 0x000fc600078e00ff */
[----:B------:R-:W-:Y:S01]  /*f610*/  LOP3.LUT R11, R11, R26, R167, 0x96, !PT ;  /* 0x0000001a0b0b7212 */ /* 0x000fe200078e96a7 */
[----:B------:R-:W-:-:S04]  /*f620*/  VIADD R25, R145, 0xdb3d7428 ;  /* 0xdb3d742891197836 */ /* 0x000fc80000000000 */
[----:B------:R-:W-:Y:S01]  /*f630*/  IMAD.WIDE.U32 R182, R11, -0x2daee0ad, RZ ;  /* 0xd2511f530bb67825 */ /* 0x000fe200078e00ff */
[----:B------:R-:W-:-:S03]  /*f640*/  LOP3.LUT R25, R25, R36, R155, 0x96, !PT ;  /* 0x0000002419197212 */ /* 0x000fc600078e969b */
[----:B------:R-:W-:Y:S02]  /*f650*/  VIADD R11, R145, 0x96a522ad ;  /* 0x96a522ad910b7836 */ /* 0x000fe40000000000 */
[----:B------:R-:W-:Y:S01]  /*f660*/  IMAD.WIDE.U32 R26, R25, -0x326172a9, RZ ;  /* 0xcd9e8d57191a7825 */ /* 0x000fe200078e00ff */
[----:B------:R-:W-:Y:S02]  /*f670*/  IADD3 R25, PT, PT, R144, -0x700cb87f, RZ ;  /* 0x8ff3478190197810 */ /* 0x000fe40007ffe0ff */
[----:B------:R-:W-:Y:S01]  /*f680*/  LOP3.LUT R34, R11, R154, R183, 0x96, !PT ;  /* 0x0000009a0b227212 */ /* 0x000fe200078e96b7 */
[----:B------:R-:W-:Y:S01]  /*f690*/  IMAD.MOV.U32 R0, RZ, RZ, R26 ;  /* 0x000000ffff007224 */ /* 0x000fe200078e001a */
[----:B------:R-:W-:Y:S02]  /*f6a0*/  LOP3.LUT R2, R25, R166, R27, 0x96, !PT ;  /* 0x000000a619027212 */ /* 0x000fe400078e961b */
[----:B------:R-:W-:-:S07]  /*f6b0*/  MOV R11, R192 ;  /* 0x000000c0000b7202 */ /* 0x000fce0000000f00 */
.L_x_12475:
[----:B------:R-:W-:Y:S05]  /*f6c0*/  BSYNC.RECONVERGENT B2 ;  /* 0x0000000000027941 */ /* 0x000fea0003800200 */
.L_x_12474:
        /* <DEDUP_REMOVED lines=11> */
.L_x_12473:
[----:B------:R-:W-:Y:S05]  /*f780*/  BSYNC.RECONVERGENT B1 ;  /* 0x0000000000017941 */ /* 0x000fea0003800200 */
.L_x_12472:
        /* <DEDUP_REMOVED lines=23> */
.L_x_12483:
        /* <DEDUP_REMOVED lines=13> */
.L_x_12485:
[----:B------:R-:W-:Y:S05]  /*f9d0*/  BSYNC.RECONVERGENT B3 ;  /* 0x0000000000037941 */ /* 0x000fea0003800200 */
.L_x_12484:
        /* <DEDUP_REMOVED lines=59> */
[----:B------:R-:W-:Y:S02]  /*fd90*/  HFMA2 R36, -RZ, RZ, 0, 0 ;  /* 0x00000000ff247431 */ /* 0x000fe400000001ff */
[----:B------:R-:W-:-:S07]  /*fda0*/  IMAD.MOV.U32 R13, RZ, RZ, R182 ;  /* 0x000000ffff0d7224 */ /* 0x000fce00078e00b6 */
.L_x_12482:
[----:B------:R-:W-:Y:S05]  /*fdb0*/  BSYNC.RECONVERGENT B2 ;  /* 0x0000000000027941 */ /* 0x000fea0003800200 */
.L_x_12481:
        /* <DEDUP_REMOVED lines=13> */
.L_x_12480:
[----:B------:R-:W-:Y:S05]  /*fe90*/  BSYNC.RECONVERGENT B1 ;  /* 0x0000000000017941 */ /* 0x000fea0003800200 */
.L_x_12479:
        /* <DEDUP_REMOVED lines=22> */
.L_x_12490:
        /* <DEDUP_REMOVED lines=13> */
.L_x_12492:
[----:B------:R-:W-:Y:S05]  /*100d0*/  BSYNC.RECONVERGENT B3 ;  /* 0x0000000000037941 */ /* 0x000fea0003800200 */
.L_x_12491:
        /* <DEDUP_REMOVED lines=36> */
[----:B------:R-:W-:Y:S02]  /*10320*/  IADD3 R27, PT, PT, R145, 0x646e171e, RZ ;  /* 0x646e171e911b7810 */ /* 0x000fe40007ffe0ff */
        /* <DEDUP_REMOVED lines=15> */
[----:B------:R-:W-:Y:S01]  /*10420*/  VIADD R15, R145, 0x96a522ad ;  /* 0x96a522ad910f7836 */ /* 0x000fe20000000000 */
[----:B------:R-:W-:Y:S01]  /*10430*/  MOV R140, R154 ;  /* 0x0000009a008c7202 */ /* 0x000fe20000000f00 */
[----:B------:R-:W-:Y:S01]  /*10440*/  IMAD.WIDE.U32 R182, R27, -0x326172a9, RZ ;  /* 0xcd9e8d571bb67825 */ /* 0x000fe200078e00ff */
[----:B------:R-:W-:Y:S02]  /*10450*/  IADD3 R27, PT, PT, R144, -0x700cb87f, RZ ;  /* 0x8ff34781901b7810 */ /* 0x000fe40007ffe0ff */
[----:B------:R-:W-:Y:S01]  /*10460*/  LOP3.LUT R34, R15, R36, R155, 0x96, !PT ;  /* 0x000000240f227212 */ /* 0x000fe200078e969b */
[----:B------:R-:W-:Y:S01]  /*10470*/  IMAD.MOV.U32 R0, RZ, RZ, R182 ;  /* 0x000000ffff007224 */ /* 0x000fe200078e00b6 */
[----:B------:R-:W-:Y:S01]  /*10480*/  LOP3.LUT R2, R27, R166, R183, 0x96, !PT ;  /* 0x000000a61b027212 */ /* 0x000fe200078e96b7 */
[----:B------:R-:W-:Y:S02]  /*10490*/  IMAD.MOV.U32 R15, RZ, RZ, R184 ;  /* 0x000000ffff0f7224 */ /* 0x000fe400078e00b8 */
[----:B------:R-:W-:-:S07]  /*104a0*/  IMAD.MOV.U32 R154, RZ, RZ, RZ ;  /* 0x000000ffff9a7224 */ /* 0x000fce00078e00ff */
.L_x_12489:
[----:B------:R-:W-:Y:S05]  /*104b0*/  BSYNC.RECONVERGENT B2 ;  /* 0x0000000000027941 */ /* 0x000fea0003800200 */
.L_x_12488:
        /* <DEDUP_REMOVED lines=11> */
.L_x_12487:
[----:B------:R-:W-:Y:S05]  /*10570*/  BSYNC.RECONVERGENT B1 ;  /* 0x0000000000017941 */ /* 0x000fea0003800200 */
.L_x_12486:
        /* <DEDUP_REMOVED lines=23> */
.L_x_12497:
        /* <DEDUP_REMOVED lines=13> */
.L_x_12499:
[----:B------:R-:W-:Y:S05]  /*107c0*/  BSYNC.RECONVERGENT B3 ;  /* 0x0000000000037941 */ /* 0x000fea0003800200 */
.L_x_12498:
        /* <DEDUP_REMOVED lines=61> */
.L_x_12496:
[----:B------:R-:W-:Y:S05]  /*10ba0*/  BSYNC.RECONVERGENT B2 ;  /* 0x0000000000027941 */ /* 0x000fea0003800200 */
.L_x_12495:
        /* <DEDUP_REMOVED lines=13> */
.L_x_12494:
[----:B------:R-:W-:Y:S05]  /*10c80*/  BSYNC.RECONVERGENT B1 ;  /* 0x0000000000017941 */ /* 0x000fea0003800200 */
.L_x_12493:
        /* <DEDUP_REMOVED lines=22> */
.L_x_12504:
        /* <DEDUP_REMOVED lines=13> */
.L_x_12506:
[----:B------:R-:W-:Y:S05]  /*10ec0*/  BSYNC.RECONVERGENT B3 ;  /* 0x0000000000037941 */ /* 0x000fea0003800200 */
.L_x_12505:
[----:B------:R-:W-:Y:S01]  /*10ed0*/  IMAD.WIDE.U32 R182, R4, -0x326172a9, RZ ;  /* 0xcd9e8d5704b67825 */ /* 0x000fe200078e00ff */
[----:B------:R-:W-:Y:S02]  /*10ee0*/  LOP3.LUT R140, R9, R155, R145, 0x96, !PT ;  /* 0x0000009b098c7212 */ /* 0x000fe400078e9691 */
[----:B------:R-:W-:Y:S01]  /*10ef0*/  IADD3 R155, PT, PT, R144, -0x61c88647, RZ ;  /* 0x9e3779b9909b7810 */ /* 0x000fe20007ffe0ff */
[----:B------:R-:W-:Y:S01]  /*10f00*/  IMAD.MOV.U32 R18, RZ, RZ, R36 ;  /* 0x000000ffff127224 */ /* 0x000fe200078e0024 */
        /* <DEDUP_REMOVED lines=57> */
.L_x_12503:
[----:B------:R-:W-:Y:S05]  /*112a0*/  BSYNC.RECONVERGENT B2 ;  /* 0x0000000000027941 */ /* 0x000fea0003800200 */
.L_x_12502:
        /* <DEDUP_REMOVED lines=11> */
.L_x_12501:
[----:B------:R-:W-:Y:S05]  /*11360*/  BSYNC.RECONVERGENT B1 ;  /* 0x0000000000017941 */ /* 0x000fea0003800200 */
.L_x_12500:
        /* <DEDUP_REMOVED lines=23> */
.L_x_12511:
        /* <DEDUP_REMOVED lines=13> */
.L_x_12513:
[----:B------:R-:W-:Y:S05]  /*115b0*/  BSYNC.RECONVERGENT B3 ;  /* 0x0000000000037941 */ /* 0x000fea0003800200 */
.L_x_12512:
        /* <DEDUP_REMOVED lines=61> */
.L_x_12510:
[----:B------:R-:W-:Y:S05]  /*11990*/  BSYNC.RECONVERGENT B2 ;  /* 0x0000000000027941 */ /* 0x000fea0003800200 */
.L_x_12509:
        /* <DEDUP_REMOVED lines=13> */
.L_x_12508:
[----:B------:R-:W-:Y:S05]  /*11a70*/  BSYNC.RECONVERGENT B1 ;  /* 0x0000000000017941 */ /* 0x000fea0003800200 */
.L_x_12507:
        /* <DEDUP_REMOVED lines=22> */
.L_x_12518:
        /* <DEDUP_REMOVED lines=13> */
.L_x_12520:
[----:B------:R-:W-:Y:S05]  /*11cb0*/  BSYNC.RECONVERGENT B3 ;  /* 0x0000000000037941 */ /* 0x000fea0003800200 */
.L_x_12519:
        /* <DEDUP_REMOVED lines=61> */
.L_x_12517:
[----:B------:R-:W-:Y:S05]  /*12090*/  BSYNC.RECONVERGENT B2 ;  /* 0x0000000000027941 */ /* 0x000fea0003800200 */
.L_x_12516:
        /* <DEDUP_REMOVED lines=11> */
.L_x_12515:
[----:B------:R-:W-:Y:S05]  /*12150*/  BSYNC.RECONVERGENT B1 ;  /* 0x0000000000017941 */ /* 0x000fea0003800200 */
.L_x_12514:
        /* <DEDUP_REMOVED lines=23> */
.L_x_12525:
        /* <DEDUP_REMOVED lines=13> */
.L_x_12527:
[----:B------:R-:W-:Y:S05]  /*123a0*/  BSYNC.RECONVERGENT B3 ;  /* 0x0000000000037941 */ /* 0x000fea0003800200 */
.L_x_12526:
        /* <DEDUP_REMOVED lines=60> */
.L_x_12524:
[----:B------:R-:W-:Y:S05]  /*12770*/  BSYNC.RECONVERGENT B2 ;  /* 0x0000000000027941 */ /* 0x000fea0003800200 */
.L_x_12523:
        /* <DEDUP_REMOVED lines=13> */
.L_x_12522:
[----:B------:R-:W-:Y:S05]  /*12850*/  BSYNC.RECONVERGENT B1 ;  /* 0x0000000000017941 */ /* 0x000fea0003800200 */
.L_x_12521:
[----:B------:R-:W-:Y:S02]  /*12860*/  F2FP.BF16.F32.PACK_AB R143, RZ, R167 ;  /* 0x000000a7ff8f723e */ /* 0x000fe400000010ff */
[----:B------:R-:W-:Y:S02]  /*12870*/  PRMT R142, R189, 0x5410, R142 ;  /* 0x00005410bd8e7816 */ /* 0x000fe4000000008e */
[----:B------:R-:W-:Y:S02]  /*12880*/  PRMT R141, R187, 0x5410, R188 ;  /* 0x00005410bb8d7816 */ /* 0x000fe400000000bc */
[----:B------:R-:W-:Y:S02]  /*12890*/  PRMT R140, R180, 0x5410, R181 ;  /* 0x00005410b48c7816 */ /* 0x000fe400000000b5 */
[----:B------:R-:W-:Y:S01]  /*128a0*/  PRMT R143, R190, 0x5410, R143 ;  /* 0x00005410be8f7816 */ /* 0x000fe2000000008f */
[----:B------:R-:W-:Y:S06]  /*128b0*/  BRA `(.L_x_12528) ;  /* 0x00000034002c7947 */ /* 0x000fec0003800000 */
.L_x_12471:
[----:B------:R-:W-:Y:S01]  /*128c0*/  BSSY.RECONVERGENT B1, `(.L_x_12529) ;  /* 0x0000069000017945 */ /* 0x000fe20003800200 */
[----:B------:R-:W-:Y:S01]  /*128d0*/  IMAD.MOV.U32 R25, RZ, RZ, RZ ;  /* 0x000000ffff197224 */ /* 0x000fe200078e00ff */
[----:B------:R-:W-:Y:S01]  /*128e0*/  MOV R182, R192 ;  /* 0x000000c000b67202 */ /* 0x000fe20000000f00 */
[----:B--2---:R-:W-:Y:S01]  /*128f0*/  IMAD.MOV.U32 R27, RZ, RZ, R36 ;  /* 0x000000ffff1b7224 */ /* 0x004fe200078e0024 */
        /* <DEDUP_REMOVED lines=17> */
.L_x_12533:
        /* <DEDUP_REMOVED lines=13> */
.L_x_12535:
[----:B------:R-:W-:Y:S05]  /*12ae0*/  BSYNC.RECONVERGENT B3 ;  /* 0x0000000000037941 */ /* 0x000fea0003800200 */
.L_x_12534:
[----:B01----:R-:W-:Y:S01]  /*12af0*/  IMAD.WIDE.U32 R140, R4, -0x326172a9, RZ ;  /* 0xcd9e8d57048c7825 */ /* 0x003fe200078e00ff */
        /* <DEDUP_REMOVED lines=54> */
[----:B------:R-:W-:Y:S01]  /*12e60*/  HFMA2 R27, -RZ, RZ, 0, 0 ;  /* 0x00000000ff1b7431 */ /* 0x000fe200000001ff */
[----:B------:R-:W-:Y:S01]  /*12e70*/  MOV R0, R26 ;  /* 0x0000001a00007202 */ /* 0x000fe20000000f00 */
[----:B------:R-:W-:-:S05]  /*12e80*/  VIADD R11, R145, 0x96a522ad ;  /* 0x96a522ad910b7836 */ /* 0x000fca0000000000 */
[----:B------:R-:W-:Y:S01]  /*12e90*/  LOP3.LUT R34, R11, R36, R183, 0x96, !PT ;  /* 0x000000240b227212 */ /* 0x000fe200078e96b7 */
[----:B------:R-:W-:-:S07]  /*12ea0*/  IMAD.MOV.U32 R11, RZ, RZ, R192 ;  /* 0x000000ffff0b7224 */ /* 0x000fce00078e00c0 */
.L_x_12532:
[----:B------:R-:W-:Y:S05]  /*12eb0*/  BSYNC.RECONVERGENT B2 ;  /* 0x0000000000027941 */ /* 0x000fea0003800200 */
.L_x_12531:
        /* <DEDUP_REMOVED lines=9> */
.L_x_12530:
[----:B------:R-:W-:Y:S05]  /*12f50*/  BSYNC.RECONVERGENT B1 ;  /* 0x0000000000017941 */ /* 0x000fea0003800200 */
.L_x_12529:
        /* <DEDUP_REMOVED lines=18> */
.L_x_12540:
[----:B------:R-:W-:Y:S01]  /*13080*/  VIADD R7, R7, 0x1 ;  /* 0x0000000107077836 */ /* 0x000fe20000000000 */
[----:B------:R-:W-:Y:S03]  /*13090*/  BSSY.RECONVERGENT B3, `(.L_x_12541) ;  /* 0x000000c000037945 */ /* 0x000fe60003800200 */
[C---:B01----:R-:W-:Y:S01]  /*130a0*/  IMAD.WIDE.U32 R140, R7.reuse, -0x2daee0ad, RZ ;  /* 0xd2511f53078c7825 */ /* 0x043fe200078e00ff */
        /* <DEDUP_REMOVED lines=10> */
.L_x_12542:
[----:B------:R-:W-:Y:S05]  /*13150*/  BSYNC.RECONVERGENT B3 ;  /* 0x0000000000037941 */ /* 0x000fea0003800200 */
.L_x_12541:
        /* <DEDUP_REMOVED lines=58> */
[----:B------:R-:W-:Y:S01]  /*13500*/  LOP3.LUT R34, R141, R140, R27, 0x96, !PT ;  /* 0x0000008c8d227212 */ /* 0x000fe200078e961b */
[----:B------:R-:W-:Y:S01]  /*13510*/  IMAD.MOV.U32 R36, RZ, RZ, RZ ;  /* 0x000000ffff247224 */ /* 0x000fe200078e00ff */
[----:B------:R-:W-:-:S07]  /*13520*/  MOV R182, R26 ;  /* 0x0000001a00b67202 */ /* 0x000fce0000000f00 */
.L_x_12539:
[----:B------:R-:W-:Y:S05]  /*13530*/  BSYNC.RECONVERGENT B2 ;  /* 0x0000000000027941 */ /* 0x000fea0003800200 */
.L_x_12538:
[----:B-----5:R-:W-:Y:S01]  /*13540*/  PRMT R26, R40, 0x7632, R26 ;  /* 0x00007632281a7816 */ /* 0x020fe2000000001a */
[----:B01----:R-:W-:Y:S01]  /*13550*/  HFMA2 R140, -RZ, RZ, 0.1171875, 0 ;  /* 0x2f800000ff8c7431 */ /* 0x003fe200000001ff */
        /* <DEDUP_REMOVED lines=8> */
.L_x_12537:
[----:B------:R-:W-:Y:S05]  /*135e0*/  BSYNC.RECONVERGENT B1 ;  /* 0x0000000000017941 */ /* 0x000fea0003800200 */
.L_x_12536:
[----:B------:R-:W-:Y:S01]  /*135f0*/  BSSY.RECONVERGENT B1, `(.L_x_12543) ;  /* 0x0000067000017945 */ /* 0x000fe20003800200 */
[----:B01----:R-:W-:Y:S01]  /*13600*/  F2FP.BF16.F32.PACK_AB R140, RZ, R26 ;  /* 0x0000001aff8c723e */ /* 0x003fe200000010ff */
        /* <DEDUP_REMOVED lines=16> */
.L_x_12547:
        /* <DEDUP_REMOVED lines=13> */
.L_x_12549:
[----:B------:R-:W-:Y:S05]  /*137e0*/  BSYNC.RECONVERGENT B3 ;  /* 0x0000000000037941 */ /* 0x000fea0003800200 */
.L_x_12548:
        /* <DEDUP_REMOVED lines=49> */
[C---:B------:R-:W-:Y:S02]  /*13b00*/  IADD3 R15, PT, PT, R144.reuse, -0xe443238, RZ ;  /* 0xf1bbcdc8900f7810 */ /* 0x040fe40007ffe0ff */
        /* <DEDUP_REMOVED lines=10> */
[----:B------:R-:W-:-:S07]  /*13bb0*/  IMAD.MOV.U32 R182, RZ, RZ, R36 ;  /* 0x000000ffffb67224 */ /* 0x000fce00078e0024 */
.L_x_12546:
[----:B------:R-:W-:Y:S05]  /*13bc0*/  BSYNC.RECONVERGENT B2 ;  /* 0x0000000000027941 */ /* 0x000fea0003800200 */
.L_x_12545:
        /* <DEDUP_REMOVED lines=9> */
.L_x_12544:
[----:B------:R-:W-:Y:S05]  /*13c60*/  BSYNC.RECONVERGENT B1 ;  /* 0x0000000000017941 */ /* 0x000fea0003800200 */
.L_x_12543:
        /* <DEDUP_REMOVED lines=18> */
.L_x_12554:
        /* <DEDUP_REMOVED lines=13> */
.L_x_12556:
[----:B------:R-:W-:Y:S05]  /*13e60*/  BSYNC.RECONVERGENT B3 ;  /* 0x0000000000037941 */ /* 0x000fea0003800200 */
.L_x_12555:
        /* <DEDUP_REMOVED lines=35> */
[----:B------:R-:W-:-:S03]  /*140a0*/  IADD3 R141, PT, PT, R145, -0x24c28bd8, RZ ;  /* 0xdb3d7428918d7810 */ /* 0x000fc60007ffe0ff */
[----:B------:R-:W-:Y:S01]  /*140b0*/  IMAD.WIDE.U32 R154, R17, -0x326172a9, RZ ;  /* 0xcd9e8d57119a7825 */ /* 0x000fe200078e00ff */
[----:B------:R-:W-:Y:S02]  /*140c0*/  LOP3.LUT R166, R37, R166, R143, 0x96, !PT ;  /* 0x000000a625a67212 */ /* 0x000fe400078e968f */
[C---:B------:R-:W-:Y:S01]  /*140d0*/  IADD3 R37, PT, PT, R144.reuse, 0x5384540f, RZ ;  /* 0x5384540f90257810 */ /* 0x040fe20007ffe0ff */
[----:B------:R-:W-:Y:S02]  /*140e0*/  VIADD R17, R144, 0xb54cda56 ;  /* 0xb54cda5690117836 */ /* 0x000fe40000000000 */
[----:B------:R-:W-:-:S03]  /*140f0*/  IMAD.WIDE.U32 R166, R166, -0x326172a9, RZ ;  /* 0xcd9e8d57a6a67825 */ /* 0x000fc600078e00ff */
        /* <DEDUP_REMOVED lines=9> */
[----:B------:R-:W-:-:S05]  /*14190*/  VIADD R17, R144, 0xf1bbcdc8 ;  /* 0xf1bbcdc890117836 */ /* 0x000fca0000000000 */
[----:B------:R-:W-:Y:S01]  /*141a0*/  LOP3.LUT R17, R17, R166, R155, 0x96, !PT ;  /* 0x000000a611117212 */ /* 0x000fe200078e969b */
[----:B------:R-:W-:-:S04]  /*141b0*/  IMAD.WIDE.U32 R166, R141, -0x326172a9, RZ ;  /* 0xcd9e8d578da67825 */ /* 0x000fc800078e00ff */
[----:B------:R-:W-:Y:S01]  /*141c0*/  IMAD.WIDE.U32 R142, R17, -0x2daee0ad, RZ ;  /* 0xd2511f53118e7825 */ /* 0x000fe200078e00ff */
[----:B------:R-:W-:Y:S02]  /*141d0*/  LOP3.LUT R2, R37, R154, R167, 0x96, !PT ;  /* 0x0000009a25027212 */ /* 0x000fe400078e96a7 */
[----:B------:R-:W-:Y:S01]  /*141e0*/  MOV R0, R166 ;  /* 0x000000a600007202 */ /* 0x000fe20000000f00 */
[----:B------:R-:W-:-:S05]  /*141f0*/  VIADD R17, R145, 0x96a522ad ;  /* 0x96a522ad91117836 */ /* 0x000fca0000000000 */
[----:B------:R-:W-:Y:S01]  /*14200*/  LOP3.LUT R34, R17, R36, R143, 0x96, !PT ;  /* 0x0000002411227212 */ /* 0x000fe200078e968f */
[----:B------:R-:W-:Y:S01]  /*14210*/  IMAD.MOV.U32 R17, RZ, RZ, R182 ;  /* 0x000000ffff117224 */ /* 0x000fe200078e00b6 */
[----:B------:R-:W-:Y:S01]  /*14220*/  MOV R182, R142 ;  /* 0x0000008e00b67202 */ /* 0x000fe20000000f00 */
[----:B------:R-:W-:-:S07]  /*14230*/  IMAD.MOV.U32 R36, RZ, RZ, RZ ;  /* 0x000000ffff247224 */ /* 0x000fce00078e00ff */
.L_x_12553:
[----:B------:R-:W-:Y:S05]  /*14240*/  BSYNC.RECONVERGENT B2 ;  /* 0x0000000000027941 */ /* 0x000fea0003800200 */
.L_x_12552:
        /* <DEDUP_REMOVED lines=10> */
.L_x_12551:
[----:B------:R-:W-:Y:S05]  /*142f0*/  BSYNC.RECONVERGENT B1 ;  /* 0x0000000000017941 */ /* 0x000fea0003800200 */
.L_x_12550:
        /* <DEDUP_REMOVED lines=18> */
.L_x_12561:
        /* <DEDUP_REMOVED lines=13> */
.L_x_12563:
[----:B------:R-:W-:Y:S05]  /*144f0*/  BSYNC.RECONVERGENT B3 ;  /* 0x0000000000037941 */ /* 0x000fea0003800200 */
.L_x_12562:
        /* <DEDUP_REMOVED lines=58> */
[----:B------:R-:W-:Y:S02]  /*148a0*/  HFMA2 R142, -RZ, RZ, 0, 0 ;  /* 0x00000000ff8e7431 */ /* 0x000fe400000001ff */
[----:B------:R-:W-:Y:S01]  /*148b0*/  IMAD.MOV.U32 R0, RZ, RZ, R166 ;  /* 0x000000ffff007224 */ /* 0x000fe200078e00a6 */
[----:B------:R-:W-:-:S07]  /*148c0*/  LOP3.LUT R2, R155, R180, R167, 0x96, !PT ;  /* 0x000000b49b027212 */ /* 0x000fce00078e96a7 */
.L_x_12560:
[----:B------:R-:W-:Y:S05]  /*148d0*/  BSYNC.RECONVERGENT B2 ;  /* 0x0000000000027941 */ /* 0x000fea0003800200 */
.L_x_12559:
        /* <DEDUP_REMOVED lines=9> */
.L_x_12558:
[----:B------:R-:W-:Y:S05]  /*14970*/  BSYNC.RECONVERGENT B1 ;  /* 0x0000000000017941 */ /* 0x000fea0003800200 */
.L_x_12557:
        /* <DEDUP_REMOVED lines=18> */
.L_x_12568:
        /* <DEDUP_REMOVED lines=13> */
.L_x_12570:
[----:B------:R-:W-:Y:S05]  /*14b70*/  BSYNC.RECONVERGENT B3 ;  /* 0x0000000000037941 */ /* 0x000fea0003800200 */
.L_x_12569:
        /* <DEDUP_REMOVED lines=59> */
[----:B------:R-:W-:Y:S02]  /*14f30*/  LOP3.LUT R34, R155, R166, R143, 0x96, !PT ;  /* 0x000000a69b227212 */ /* 0x000fe400078e968f */
[----:B------:R-:W-:-:S07]  /*14f40*/  MOV R182, R142 ;  /* 0x0000008e00b67202 */ /* 0x000fce0000000f00 */
.L_x_12567:
[----:B------:R-:W-:Y:S05]  /*14f50*/  BSYNC.RECONVERGENT B2 ;  /* 0x0000000000027941 */ /* 0x000fea0003800200 */
.L_x_12566:
        /* <DEDUP_REMOVED lines=10> */
.L_x_12565:
[----:B------:R-:W-:Y:S05]  /*15000*/  BSYNC.RECONVERGENT B1 ;  /* 0x0000000000017941 */ /* 0x000fea0003800200 */
.L_x_12564:
        /* <DEDUP_REMOVED lines=18> */
.L_x_12575:
        /* <DEDUP_REMOVED lines=13> */
.L_x_12577:
[----:B------:R-:W-:Y:S05]  /*15200*/  BSYNC.RECONVERGENT B3 ;  /* 0x0000000000037941 */ /* 0x000fea0003800200 */
.L_x_12576:
        /* <DEDUP_REMOVED lines=61> */
.L_x_12574:
[----:B------:R-:W-:Y:S05]  /*155e0*/  BSYNC.RECONVERGENT B2 ;  /* 0x0000000000027941 */ /* 0x000fea0003800200 */
.L_x_12573:
        /* <DEDUP_REMOVED lines=9> */
.L_x_12572:
[----:B------:R-:W-:Y:S05]  /*15680*/  BSYNC.RECONVERGENT B1 ;  /* 0x0000000000017941 */ /* 0x000fea0003800200 */
.L_x_12571:
        /* <DEDUP_REMOVED lines=18> */
.L_x_12582:
        /* <DEDUP_REMOVED lines=13> */
.L_x_12584:
[----:B------:R-:W-:Y:S05]  /*15880*/  BSYNC.RECONVERGENT B3 ;  /* 0x0000000000037941 */ /* 0x000fea0003800200 */
.L_x_12583:
        /* <DEDUP_REMOVED lines=61> */
.L_x_12581:
[----:B------:R-:W-:Y:S05]  /*15c60*/  BSYNC.RECONVERGENT B2 ;  /* 0x0000000000027941 */ /* 0x000fea0003800200 */
.L_x_12580:
        /* <DEDUP_REMOVED lines=10> */
.L_x_12579:
[----:B------:R-:W-:Y:S05]  /*15d10*/  BSYNC.RECONVERGENT B1 ;  /* 0x0000000000017941 */ /* 0x000fea0003800200 */
.L_x_12578:
[----:B------:R-:W-:Y:S02]  /*15d20*/  F2FP.BF16.F32.PACK_AB R143, RZ, R167 ;  /* 0x000000a7ff8f723e */ /* 0x000fe400000010ff */
[----:B------:R-:W-:Y:S02]  /*15d30*/  PRMT R142, R188, 0x5410, R189 ;  /* 0x00005410bc8e7816 */ /* 0x000fe400000000bd */
[----:B------:R-:W-:Y:S02]  /*15d40*/  PRMT R141, R187, 0x5410, R141 ;  /* 0x00005410bb8d7816 */ /* 0x000fe4000000008d */
[----:B------:R-:W-:Y:S02]  /*15d50*/  PRMT R140, R183, 0x5410, R140 ;  /* 0x00005410b78c7816 */ /* 0x000fe4000000008c */
[----:B------:R-:W-:-:S07]  /*15d60*/  PRMT R143, R190, 0x5410, R143 ;  /* 0x00005410be8f7816 */ /* 0x000fce000000008f */
.L_x_12528:
        /* <DEDUP_REMOVED lines=26> */
.L_x_12586:
[----:B------:R-:W-:Y:S05]  /*15f10*/  BSYNC.RECONVERGENT B1 ;  /* 0x0000000000017941 */ /* 0x000fea0003800200 */
.L_x_12585:
[----:B------:R-:W-:Y:S01]  /*15f20*/  IADD3 R176, PT, PT, R176, 0x20, RZ ;  /* 0x00000020b0b07810 */ /* 0x000fe20007ffe0ff */
[----:B------:R-:W-:-:S07]  /*15f30*/  VIADD R177, R177, 0x20 ;  /* 0x00000020b1b17836 */ /* 0x000fce0000000000 */
.L_x_12468:
[----:B------:R-:W-:Y:S05]  /*15f40*/  BSYNC.RECONVERGENT B0 ;  /* 0x0000000000007941 */ /* 0x000fea0003800200 */
.L_x_12467:
[----:B------:R-:W-:Y:S01]  /*15f50*/  ISETP.GE.U32.AND P2, PT, R5, 0x80, PT ;  /* 0x000000800500780c */ /* 0x000fe20003f46070 */
[----:B------:R-:W-:Y:S03]  /*15f60*/  BSSY.RECONVERGENT B0, `(.L_x_12587) ;  /* 0x00006f7000007945 */ /* 0x000fe60003800200 */
[----:B0-----:R-:W-:-:S09]  /*15f70*/  P2R R180, PR, RZ, 0x4 ;  /* 0x00000004ffb47803 */ /* 0x001fd20000000000 */
[----:B------:R-:W-:Y:S05]  /*15f80*/  @!P2 BRA `(.L_x_12588) ;  /* 0x0000006c00d0a947 */ /* 0x000fea0003800000 */
[----:B------:R-:W-:Y:S04]  /*15f90*/  BSSY.RECONVERGENT B1, `(.L_x_12589) ;  /* 0x0000005000017945 */ /* 0x000fe80003800200 */
[----:B------:R-:W-:Y:S05]  /*15fa0*/  @!P1 BRA `(.L_x_12590) ;  /* 0x00000000000c9947 */ /* 0x000fea0003800000 */
[----:B------:R-:W0:Y:S02]  /*15fb0*/  LDC.64 R28, c[0x0][0x390] ;  /* 0x0000e400ff1c7b82 */ /* 0x000e240000000a00 */
[----:B0-----:R-:W-:-:S05]  /*15fc0*/  IMAD.WIDE.U32 R28, R177, 0x10, R28 ;  /* 0x00000010b11c7825 */ /* 0x001fca00078e001c */
[----:B-----5:R0:W5:Y:S02]  /*15fd0*/  LDG.E.128 R40, desc[UR6][R28.64] ;  /* 0x000000061c287981 */ /* 0x020164000c1e1d00 */
.L_x_12590:
[----:B------:R-:W-:Y:S05]  /*15fe0*/  BSYNC.RECONVERGENT B1 ;  /* 0x0000000000017941 */ /* 0x000fea0003800200 */
.L_x_12589:
[----:B------:R-:W-:-:S04]  /*15ff0*/  UISETP.NE.U32.AND UP0, UPT, UR4, URZ, UPT ;  /* 0x000000ff0400728c */ /* 0x000fc8000bf05070 */
[----:B------:R-:W-:-:S09]  /*16000*/  UISETP.NE.AND.EX UP0, UPT, UR5, URZ, UPT, UP0 ;  /* 0x000000ff0500728c */ /* 0x000fd2000bf05300 */
[----:B------:R-:W-:Y:S05]  /*16010*/  BRA.U !UP0, `(.L_x_12591) ;  /* 0x00000039080c7547 */ /* 0x000fea000b800000 */
[----:B0-----:R-:W1:Y:S02]  /*16020*/  LDC.64 R28, c[0x0][0x3a0] ;  /* 0x0000e800ff1c7b82 */ /* 0x001e640000000a00 */
[----:B-1----:R-:W-:-:S06]  /*16030*/  IMAD.WIDE.U32 R140, R176, 0x10, R28 ;  /* 0x00000010b08c7825 */ /* 0x002fcc00078e001c */
        /* <DEDUP_REMOVED lines=23> */
.L_x_12596:
        /* <DEDUP_REMOVED lines=13> */
.L_x_12598:
[----:B------:R-:W-:Y:S05]  /*16280*/  BSYNC.RECONVERGENT B3 ;  /* 0x0000000000037941 */ /* 0x000fea0003800200 */
.L_x_12597:
        /* <DEDUP_REMOVED lines=49> */
[----:B------:R-:W-:Y:S02]  /*165a0*/  IADD3 R11, PT, PT, R144, -0xe443238, RZ ;  /* 0xf1bbcdc8900b7810 */ /* 0x000fe40007ffe0ff */
[----:B------:R-:W-:Y:S01]  /*165b0*/  LOP3.LUT R29, R29, R38, R157, 0x96, !PT ;  /* 0x000000261d1d7212 */ /* 0x000fe200078e969d */
[----:B------:R-:W-:Y:S01]  /*165c0*/  IMAD.MOV.U32 R38, RZ, RZ, RZ ;  /* 0x000000ffff267224 */ /* 0x000fe200078e00ff */
[----:B------:R-:W-:-:S03]  /*165d0*/  LOP3.LUT R11, R11, R28, R169, 0x96, !PT ;  /* 0x0000001c0b0b7212 */ /* 0x000fc600078e96a9 */
[----:B------:R-:W-:-:S04]  /*165e0*/  IMAD.WIDE.U32 R28, R29, -0x326172a9, RZ ;  /* 0xcd9e8d571d1c7825 */ /* 0x000fc800078e00ff */
[----:B------:R-:W-:Y:S01]  /*165f0*/  IMAD.WIDE.U32 R184, R11, -0x2daee0ad, RZ ;  /* 0xd2511f530bb87825 */ /* 0x000fe200078e00ff */
[----:B------:R-:W-:Y:S02]  /*16600*/  IADD3 R11, PT, PT, R145, -0x695add53, RZ ;  /* 0x96a522ad910b7810 */ /* 0x000fe40007ffe0ff */
[----:B------:R-:W-:Y:S01]  /*16610*/  LOP3.LUT R2, R39, R168, R29, 0x96, !PT ;  /* 0x000000a827027212 */ /* 0x000fe200078e961d */
[----:B------:R-:W-:Y:S01]  /*16620*/  IMAD.MOV.U32 R0, RZ, RZ, R28 ;  /* 0x000000ffff007224 */ /* 0x000fe200078e001c */
[----:B------:R-:W-:Y:S02]  /*16630*/  LOP3.LUT R34, R11, R156, R185, 0x96, !PT ;  /* 0x0000009c0b227212 */ /* 0x000fe400078e96b9 */
[----:B------:R-:W-:-:S07]  /*16640*/  MOV R11, R192 ;  /* 0x000000c0000b7202 */ /* 0x000fce0000000f00 */
.L_x_12595:
[----:B------:R-:W-:Y:S05]  /*16650*/  BSYNC.RECONVERGENT B2 ;  /* 0x0000000000027941 */ /* 0x000fea0003800200 */
.L_x_12594:
        /* <DEDUP_REMOVED lines=11> */
.L_x_12593:
[----:B------:R-:W-:Y:S05]  /*16710*/  BSYNC.RECONVERGENT B1 ;  /* 0x0000000000017941 */ /* 0x000fea0003800200 */
.L_x_12592:
        /* <DEDUP_REMOVED lines=23> */
.L_x_12603:
        /* <DEDUP_REMOVED lines=13> */
.L_x_12605:
[----:B------:R-:W-:Y:S05]  /*16960*/  BSYNC.RECONVERGENT B3 ;  /* 0x0000000000037941 */ /* 0x000fea0003800200 */
.L_x_12604:
        /* <DEDUP_REMOVED lines=44> */
[----:B------:R-:W-:Y:S01]  /*16c30*/  IMAD.WIDE.U32 R38, R29, -0x2daee0ad, RZ ;  /* 0xd2511f531d267825 */ /* 0x000fe200078e00ff */
[----:B------:R-:W-:Y:S02]  /*16c40*/  IADD3 R29, PT, PT, R145, -0x24c28bd8, RZ ;  /* 0xdb3d7428911d7810 */ /* 0x000fe40007ffe0ff */
[----:B------:R-:W-:Y:S01]  /*16c50*/  LOP3.LUT R168, R13, R168, R189, 0x96, !PT ;  /* 0x000000a80da87212 */ /* 0x000fe200078e96bd */
[----:B------:R-:W-:Y:S01]  /*16c60*/  VIADD R13, R144, 0xf1bbcdc8 ;  /* 0xf1bbcdc8900d7836 */ /* 0x000fe20000000000 */
[----:B------:R-:W-:Y:S01]  /*16c70*/  LOP3.LUT R29, R29, R188, R39, 0x96, !PT ;  /* 0x000000bc1d1d7212 */ /* 0x000fe200078e9627 */
[----:B------:R-:W-:Y:S02]  /*16c80*/  IMAD.MOV.U32 R39, RZ, RZ, RZ ;  /* 0x000000ffff277224 */ /* 0x000fe400078e00ff */
[----:B------:R-:W-:-:S04]  /*16c90*/  IMAD.WIDE.U32 R168, R168, -0x326172a9, RZ ;  /* 0xcd9e8d57a8a87825 */ /* 0x000fc800078e00ff */
[----:B------:R-:W-:Y:S01]  /*16ca0*/  IMAD.WIDE.U32 R182, R29, -0x326172a9, RZ ;  /* 0xcd9e8d571db67825 */ /* 0x000fe200078e00ff */
[----:B------:R-:W-:Y:S02]  /*16cb0*/  LOP3.LUT R156, R13, R156, R169, 0x96, !PT ;  /* 0x0000009c0d9c7212 */ /* 0x000fe400078e96a9 */
[----:B------:R-:W-:Y:S01]  /*16cc0*/  IADD3 R13, PT, PT, R144, -0x700cb87f, RZ ;  /* 0x8ff34781900d7810 */ /* 0x000fe20007ffe0ff */
[----:B------:R-:W-:Y:S01]  /*16cd0*/  VIADD R29, R145, 0x96a522ad ;  /* 0x96a522ad911d7836 */ /* 0x000fe20000000000 */
[----:B------:R-:W-:Y:S01]  /*16ce0*/  MOV R0, R182 ;  /* 0x000000b600007202 */ /* 0x000fe20000000f00 */
[----:B------:R-:W-:Y:S01]  /*16cf0*/  IMAD.WIDE.U32 R156, R156, -0x2daee0ad, RZ ;  /* 0xd2511f539c9c7825 */ /* 0x000fe200078e00ff */
[----:B------:R-:W-:Y:S02]  /*16d00*/  LOP3.LUT R2, R13, R168, R183, 0x96, !PT ;  /* 0x000000a80d027212 */ /* 0x000fe400078e96b7 */
[----:B------:R-:W-:Y:S01]  /*16d10*/  MOV R13, R184 ;  /* 0x000000b8000d7202 */ /* 0x000fe20000000f00 */
[----:B------:R-:W-:Y:S01]  /*16d20*/  IMAD.MOV.U32 R36, RZ, RZ, R156 ;  /* 0x000000ffff247224 */ /* 0x000fe200078e009c */
[----:B------:R-:W-:-:S07]  /*16d30*/  LOP3.LUT R34, R29, R38, R157, 0x96, !PT ;  /* 0x000000261d227212 */ /* 0x000fce00078e969d */
.L_x_12602:
[----:B------:R-:W-:Y:S05]  /*16d40*/  BSYNC.RECONVERGENT B2 ;  /* 0x0000000000027941 */ /* 0x000fea0003800200 */
.L_x_12601:
        /* <DEDUP_REMOVED lines=13> */
.L_x_12600:
[----:B------:R-:W-:Y:S05]  /*16e20*/  BSYNC.RECONVERGENT B1 ;  /* 0x0000000000017941 */ /* 0x000fea0003800200 */
.L_x_12599:
        /* <DEDUP_REMOVED lines=22> */
.L_x_12610:
        /* <DEDUP_REMOVED lines=13> */
.L_x_12612:
[----:B------:R-:W-:Y:S05]  /*17060*/  BSYNC.RECONVERGENT B3 ;  /* 0x0000000000037941 */ /* 0x000fea0003800200 */
.L_x_12611:
[----:B------:R-:W-:Y:S01]  /*17070*/  IMAD.WIDE.U32 R168, R4, -0x326172a9, RZ ;  /* 0xcd9e8d5704a87825 */ /* 0x000fe200078e00ff */
[----:B------:R-:W-:Y:S02]  /*17080*/  LOP3.LUT R38, R9, R183, R145, 0x96, !PT ;  /* 0x000000b709267212 */ /* 0x000fe400078e9691 */
[----:B------:R-:W-:Y:S02]  /*17090*/  IADD3 R15, PT, PT, R144, -0x61c88647, RZ ;  /* 0x9e3779b9900f7810 */ /* 0x000fe40007ffe0ff */
        /* <DEDUP_REMOVED lines=58> */
.L_x_12609:
[----:B------:R-:W-:Y:S05]  /*17440*/  BSYNC.RECONVERGENT B2 ;  /* 0x0000000000027941 */ /* 0x000fea0003800200 */
.L_x_12608:
        /* <DEDUP_REMOVED lines=11> */
.L_x_12607:
[----:B------:R-:W-:Y:S05]  /*17500*/  BSYNC.RECONVERGENT B1 ;  /* 0x0000000000017941 */ /* 0x000fea0003800200 */
.L_x_12606:
        /* <DEDUP_REMOVED lines=23> */
.L_x_12617:
        /* <DEDUP_REMOVED lines=13> */
.L_x_12619:
[----:B------:R-:W-:Y:S05]  /*17750*/  BSYNC.RECONVERGENT B3 ;  /* 0x0000000000037941 */ /* 0x000fea0003800200 */
.L_x_12618:
        /* <DEDUP_REMOVED lines=61> */
.L_x_12616:
[----:B------:R-:W-:Y:S05]  /*17b30*/  BSYNC.RECONVERGENT B2 ;  /* 0x0000000000027941 */ /* 0x000fea0003800200 */
.L_x_12615:
        /* <DEDUP_REMOVED lines=13> */
.L_x_12614:
[----:B------:R-:W-:Y:S05]  /*17c10*/  BSYNC.RECONVERGENT B1 ;  /* 0x0000000000017941 */ /* 0x000fea0003800200 */
.L_x_12613:
        /* <DEDUP_REMOVED lines=22> */
.L_x_12624:
        /* <DEDUP_REMOVED lines=13> */
.L_x_12626:
[----:B------:R-:W-:Y:S05]  /*17e50*/  BSYNC.RECONVERGENT B3 ;  /* 0x0000000000037941 */ /* 0x000fea0003800200 */
.L_x_12625:
        /* <DEDUP_REMOVED lines=61> */
.L_x_12623:
[----:B------:R-:W-:Y:S05]  /*18230*/  BSYNC.RECONVERGENT B2 ;  /* 0x0000000000027941 */ /* 0x000fea0003800200 */
.L_x_12622:
        /* <DEDUP_REMOVED lines=11> */
.L_x_12621:
[----:B------:R-:W-:Y:S05]  /*182f0*/  BSYNC.RECONVERGENT B1 ;  /* 0x0000000000017941 */ /* 0x000fea0003800200 */
.L_x_12620:
        /* <DEDUP_REMOVED lines=23> */
.L_x_12631:
        /* <DEDUP_REMOVED lines=13> */
.L_x_12633:
[----:B------:R-:W-:Y:S05]  /*18540*/  BSYNC.RECONVERGENT B3 ;  /* 0x0000000000037941 */ /* 0x000fea0003800200 */
.L_x_12632:
        /* <DEDUP_REMOVED lines=61> */
.L_x_12630:
[----:B------:R-:W-:Y:S05]  /*18920*/  BSYNC.RECONVERGENT B2 ;  /* 0x0000000000027941 */ /* 0x000fea0003800200 */
.L_x_12629:
        /* <DEDUP_REMOVED lines=13> */
.L_x_12628:
[----:B------:R-:W-:Y:S05]  /*18a00*/  BSYNC.RECONVERGENT B1 ;  /* 0x0000000000017941 */ /* 0x000fea0003800200 */
.L_x_12627:
        /* <DEDUP_REMOVED lines=22> */
.L_x_12638:
        /* <DEDUP_REMOVED lines=13> */
.L_x_12640:
[----:B------:R-:W-:Y:S05]  /*18c40*/  BSYNC.RECONVERGENT B3 ;  /* 0x0000000000037941 */ /* 0x000fea0003800200 */
.L_x_12639:
        /* <DEDUP_REMOVED lines=61> */
.L_x_12637:
[----:B------:R-:W-:Y:S05]  /*19020*/  BSYNC.RECONVERGENT B2 ;  /* 0x0000000000027941 */ /* 0x000fea0003800200 */
.L_x_12636:
        /* <DEDUP_REMOVED lines=11> */
.L_x_12635:
[----:B------:R-:W-:Y:S05]  /*190e0*/  BSYNC.RECONVERGENT B1 ;  /* 0x0000000000017941 */ /* 0x000fea0003800200 */
.L_x_12634:
        /* <DEDUP_REMOVED lines=23> */
.L_x_12645:
        /* <DEDUP_REMOVED lines=13> */
.L_x_12647:
[----:B------:R-:W-:Y:S05]  /*19330*/  BSYNC.RECONVERGENT B3 ;  /* 0x0000000000037941 */ /* 0x000fea0003800200 */
.L_x_12646:
        /* <DEDUP_REMOVED lines=59> */
[----:B------:R-:W-:-:S07]  /*196f0*/  LOP3.LUT R34, R169, R34, R185, 0x96, !PT ;  /* 0x00000022a9227212 */ /* 0x000fce00078e96b9 */
.L_x_12644:
[----:B------:R-:W-:Y:S05]  /*19700*/  BSYNC.RECONVERGENT B2 ;  /* 0x0000000000027941 */ /* 0x000fea0003800200 */
.L_x_12643:
        /* <DEDUP_REMOVED lines=13> */
.L_x_12642:
[----:B------:R-:W-:Y:S05]  /*197e0*/  BSYNC.RECONVERGENT B1 ;  /* 0x0000000000017941 */ /* 0x000fea0003800200 */
.L_x_12641:
[----:B------:R-:W-:Y:S02]  /*197f0*/  F2FP.BF16.F32.PACK_AB R143, RZ, R169 ;  /* 0x000000a9ff8f723e */ /* 0x000fe400000010ff */
[----:B------:R-:W-:Y:S02]  /*19800*/  PRMT R142, R190, 0x5410, R142 ;  /* 0x00005410be8e7816 */ /* 0x000fe4000000008e */
[----:B------:R-:W-:Y:S02]  /*19810*/  PRMT R141, R188, 0x5410, R189 ;  /* 0x00005410bc8d7816 */ /* 0x000fe400000000bd */
[----:B------:R-:W-:Y:S02]  /*19820*/  PRMT R140, R181, 0x5410, R187 ;  /* 0x00005410b58c7816 */ /* 0x000fe400000000bb */
[----:B------:R-:W-:Y:S01]  /*19830*/  PRMT R143, R191, 0x5410, R143 ;  /* 0x00005410bf8f7816 */ /* 0x000fe2000000008f */
[----:B------:R-:W-:Y:S06]  /*19840*/  BRA `(.L_x_12648) ;  /* 0x00000034002c7947 */ /* 0x000fec0003800000 */
.L_x_12591:
[----:B------:R-:W-:Y:S01]  /*19850*/  BSSY.RECONVERGENT B1, `(.L_x_12649) ;  /* 0x0000069000017945 */ /* 0x000fe20003800200 */
[----:B0-----:R-:W-:Y:S01]  /*19860*/  MOV R28, RZ ;  /* 0x000000ff001c7202 */ /* 0x001fe20000000f00 */
[----:B------:R-:W-:Y:S01]  /*19870*/  IMAD.MOV.U32 R184, RZ, RZ, R192 ;  /* 0x000000ffffb87224 */ /* 0x000fe200078e00c0 */
[----:B------:R-:W-:Y:S01]  /*19880*/  MOV R38, R36 ;  /* 0x0000002400267202 */ /* 0x000fe20000000f00 */
        /* <DEDUP_REMOVED lines=17> */
.L_x_12653:
        /* <DEDUP_REMOVED lines=13> */
.L_x_12655:
[----:B------:R-:W-:Y:S05]  /*19a70*/  BSYNC.RECONVERGENT B3 ;  /* 0x0000000000037941 */ /* 0x000fea0003800200 */
.L_x_12654:
        /* <DEDUP_REMOVED lines=33> */
[----:B------:R-:W-:Y:S01]  /*19c90*/  LOP3.LUT R11, R11, R140, R39, 0x96, !PT ;  /* 0x0000008c0b0b7212 */ /* 0x000fe200078e9627 */
[----:B------:R-:W-:Y:S02]  /*19ca0*/  VIADD R39, R144, 0x5384540f ;  /* 0x5384540f90277836 */ /* 0x000fe40000000000 */
[----:B------:R-:W-:-:S04]  /*19cb0*/  IMAD.WIDE.U32 R140, R141, -0x2daee0ad, RZ ;  /* 0xd2511f538d8c7825 */ /* 0x000fc800078e00ff */
[----:B------:R-:W-:Y:S01]  /*19cc0*/  IMAD.WIDE.U32 R142, R11, -0x326172a9, RZ ;  /* 0xcd9e8d570b8e7825 */ /* 0x000fe200078e00ff */
[----:B------:R-:W-:Y:S02]  /*19cd0*/  IADD3 R11, PT, PT, R144, -0x4ab325aa, RZ ;  /* 0xb54cda56900b7810 */ /* 0x000fe40007ffe0ff */
[----:B------:R-:W-:Y:S02]  /*19ce0*/  LOP3.LUT R29, R29, R38, R141, 0x96, !PT ;  /* 0x000000261d1d7212 */ /* 0x000fe400078e968d */
[----:B------:R-:W-:-:S03]  /*19cf0*/  LOP3.LUT R11, R11, R28, R143, 0x96, !PT ;  /* 0x0000001c0b0b7212 */ /* 0x000fc600078e968f */
        /* <DEDUP_REMOVED lines=20> */
.L_x_12652:
[----:B------:R-:W-:Y:S05]  /*19e40*/  BSYNC.RECONVERGENT B2 ;  /* 0x0000000000027941 */ /* 0x000fea0003800200 */
.L_x_12651:
        /* <DEDUP_REMOVED lines=9> */
.L_x_12650:
[----:B------:R-:W-:Y:S05]  /*19ee0*/  BSYNC.RECONVERGENT B1 ;  /* 0x0000000000017941 */ /* 0x000fea0003800200 */
.L_x_12649:
        /* <DEDUP_REMOVED lines=18> */
.L_x_12660:
        /* <DEDUP_REMOVED lines=13> */
.L_x_12662:
[----:B------:R-:W-:Y:S05]  /*1a0e0*/  BSYNC.RECONVERGENT B3 ;  /* 0x0000000000037941 */ /* 0x000fea0003800200 */
.L_x_12661:
        /* <DEDUP_REMOVED lines=61> */
.L_x_12659:
[----:B------:R-:W-:Y:S05]  /*1a4c0*/  BSYNC.RECONVERGENT B2 ;  /* 0x0000000000027941 */ /* 0x000fea0003800200 */
.L_x_12658:
        /* <DEDUP_REMOVED lines=10> */
.L_x_12657:
[----:B------:R-:W-:Y:S05]  /*1a570*/  BSYNC.RECONVERGENT B1 ;  /* 0x0000000000017941 */ /* 0x000fea0003800200 */
.L_x_12656:
[----:B------:R-:W-:Y:S01]  /*1a580*/  BSSY.RECONVERGENT B1, `(.L_x_12663) ;  /* 0x0000067000017945 */ /* 0x000fe20003800200 */
[----:B------:R-:W-:Y:S01]  /*1a590*/  F2FP.BF16.F32.PACK_AB R181, RZ, R29 ;  /* 0x0000001dffb5723e */ /* 0x000fe200000010ff */
[----:B------:R-:W-:Y:S01]  /*1a5a0*/  IMAD.MOV.U32 R38, RZ, RZ, RZ ;  /* 0x000000ffff267224 */ /* 0x000fe200078e00ff */
[----:B-1----:R-:W-:Y:S01]  /*1a5b0*/  MOV R140, R36 ;  /* 0x00000024008c7202 */ /* 0x002fe20000000f00 */
        /* <DEDUP_REMOVED lines=14> */
.L_x_12667:
        /* <DEDUP_REMOVED lines=13> */
.L_x_12669:
[----:B------:R-:W-:Y:S05]  /*1a770*/  BSYNC.RECONVERGENT B3 ;  /* 0x0000000000037941 */ /* 0x000fea0003800200 */
.L_x_12668:
        /* <DEDUP_REMOVED lines=61> */
.L_x_12666:
[----:B------:R-:W-:Y:S05]  /*1ab50*/  BSYNC.RECONVERGENT B2 ;  /* 0x0000000000027941 */ /* 0x000fea0003800200 */
.L_x_12665:
        /* <DEDUP_REMOVED lines=9> */
.L_x_12664:
[----:B------:R-:W-:Y:S05]  /*1abf0*/  BSYNC.RECONVERGENT B1 ;  /* 0x0000000000017941 */ /* 0x000fea0003800200 */
.L_x_12663:
        /* <DEDUP_REMOVED lines=18> */
.L_x_12674:
        /* <DEDUP_REMOVED lines=13> */
.L_x_12676:
[----:B------:R-:W-:Y:S05]  /*1adf0*/  BSYNC.RECONVERGENT B3 ;  /* 0x0000000000037941 */ /* 0x000fea0003800200 */
.L_x_12675:
        /* <DEDUP_REMOVED lines=47> */
[----:B------:R-:W-:Y:S01]  /*1b0f0*/  IMAD.WIDE.U32 R182, R17, -0x326172a9, RZ ;  /* 0xcd9e8d5711b67825 */ /* 0x000fe200078e00ff */
[----:B------:R-:W-:-:S03]  /*1b100*/  IADD3 R17, PT, PT, R144, -0xe443238, RZ ;  /* 0xf1bbcdc890117810 */ /* 0x000fc60007ffe0ff */
        /* <DEDUP_REMOVED lines=12> */
.L_x_12673:
[----:B------:R-:W-:Y:S05]  /*1b1d0*/  BSYNC.RECONVERGENT B2 ;  /* 0x0000000000027941 */ /* 0x000fea0003800200 */
.L_x_12672:
        /* <DEDUP_REMOVED lines=10> */
.L_x_12671:
[----:B------:R-:W-:Y:S05]  /*1b280*/  BSYNC.RECONVERGENT B1 ;  /* 0x0000000000017941 */ /* 0x000fea0003800200 */
.L_x_12670:
        /* <DEDUP_REMOVED lines=18> */
.L_x_12681:
        /* <DEDUP_REMOVED lines=13> */
.L_x_12683:
[----:B------:R-:W-:Y:S05]  /*1b480*/  BSYNC.RECONVERGENT B3 ;  /* 0x0000000000037941 */ /* 0x000fea0003800200 */
.L_x_12682:
        /* <DEDUP_REMOVED lines=56> */
[----:B------:R-:W-:Y:S01]  /*1b810*/  MOV R0, R156 ;  /* 0x0000009c00007202 */ /* 0x000fe20000000f00 */
[----:B------:R-:W-:Y:S01]  /*1b820*/  VIADD R169, R145, 0x96a522ad ;  /* 0x96a522ad91a97836 */ /* 0x000fe20000000000 */
[----:B------:R-:W-:Y:S01]  /*1b830*/  MOV R184, R140 ;  /* 0x0000008c00b87202 */ /* 0x000fe20000000f00 */
[----:B------:R-:W-:-:S03]  /*1b840*/  IMAD.MOV.U32 R140, RZ, RZ, RZ ;  /* 0x000000ffff8c7224 */ /* 0x000fc600078e00ff */
[----:B------:R-:W-:-:S07]  /*1b850*/  LOP3.LUT R34, R169, R142, R141, 0x96, !PT ;  /* 0x0000008ea9227212 */ /* 0x000fce00078e968d */
.L_x_12680:
[----:B------:R-:W-:Y:S05]  /*1b860*/  BSYNC.RECONVERGENT B2 ;  /* 0x0000000000027941 */ /* 0x000fea0003800200 */
.L_x_12679:
        /* <DEDUP_REMOVED lines=9> */
.L_x_12678:
[----:B------:R-:W-:Y:S05]  /*1b900*/  BSYNC.RECONVERGENT B1 ;  /* 0x0000000000017941 */ /* 0x000fea0003800200 */
.L_x_12677:
        /* <DEDUP_REMOVED lines=18> */
.L_x_12688:
        /* <DEDUP_REMOVED lines=13> */
.L_x_12690:
[----:B------:R-:W-:Y:S05]  /*1bb00*/  BSYNC.RECONVERGENT B3 ;  /* 0x0000000000037941 */ /* 0x000fea0003800200 */
.L_x_12689:
[----:B------:R-:W-:Y:S01]  /*1bb10*/  IMAD.WIDE.U32 R142, R4, -0x326172a9, RZ ;  /* 0xcd9e8d57048e7825 */ /* 0x000fe200078e00ff */
[----:B------:R-:W-:-:S03]  /*1bb20*/  LOP3.LUT R140, R9, R183, R145, 0x96, !PT ;  /* 0x000000b7098c7212 */ /* 0x000fc600078e9691 */
[----:B------:R-:W-:Y:S02]  /*1bb30*/  HFMA2 R36, -RZ, RZ, 0, 0 ;  /* 0x00000000ff247431 */ /* 0x000fe400000001ff */
        /* <DEDUP_REMOVED lines=55> */
[----:B------:R-:W-:Y:S01]  /*1beb0*/  MOV R19, R184 ;  /* 0x000000b800137202 */ /* 0x000fe20000000f00 */
[----:B------:R-:W-:Y:S01]  /*1bec0*/  IMAD.MOV.U32 R184, RZ, RZ, R140 ;  /* 0x000000ffffb87224 */ /* 0x000fe200078e008c */
[----:B------:R-:W-:-:S07]  /*1bed0*/  LOP3.LUT R34, R143, R142, R141, 0x96, !PT ;  /* 0x0000008e8f227212 */ /* 0x000fce00078e968d */
.L_x_12687:
[----:B------:R-:W-:Y:S05]  /*1bee0*/  BSYNC.RECONVERGENT B2 ;  /* 0x0000000000027941 */ /* 0x000fea0003800200 */
.L_x_12686:
        /* <DEDUP_REMOVED lines=10> */
.L_x_12685:
[----:B------:R-:W-:Y:S05]  /*1bf90*/  BSYNC.RECONVERGENT B1 ;  /* 0x0000000000017941 */ /* 0x000fea0003800200 */
.L_x_12684:
        /* <DEDUP_REMOVED lines=18> */
.L_x_12695:
        /* <DEDUP_REMOVED lines=13> */
.L_x_12697:
[----:B------:R-:W-:Y:S05]  /*1c190*/  BSYNC.RECONVERGENT B3 ;  /* 0x0000000000037941 */ /* 0x000fea0003800200 */
.L_x_12696:
        /* <DEDUP_REMOVED lines=61> */
.L_x_12694:
[----:B------:R-:W-:Y:S05]  /*1c570*/  BSYNC.RECONVERGENT B2 ;  /* 0x0000000000027941 */ /* 0x000fea0003800200 */
.L_x_12693:
        /* <DEDUP_REMOVED lines=9> */
.L_x_12692:
[----:B------:R-:W-:Y:S05]  /*1c610*/  BSYNC.RECONVERGENT B1 ;  /* 0x0000000000017941 */ /* 0x000fea0003800200 */
.L_x_12691:
        /* <DEDUP_REMOVED lines=18> */
.L_x_12702:
        /* <DEDUP_REMOVED lines=13> */
.L_x_12704:
[----:B------:R-:W-:Y:S05]  /*1c810*/  BSYNC.RECONVERGENT B3 ;  /* 0x0000000000037941 */ /* 0x000fea0003800200 */
.L_x_12703:
        /* <DEDUP_REMOVED lines=59> */
[----:B------:R-:W-:Y:S01]  /*1cbd0*/  LOP3.LUT R34, R169, R34, R141, 0x96, !PT ;  /* 0x00000022a9227212 */ /* 0x000fe200078e968d */
[----:B------:R-:W-:-:S07]  /*1cbe0*/  IMAD.MOV.U32 R184, RZ, RZ, R140 ;  /* 0x000000ffffb87224 */ /* 0x000fce00078e008c */
.L_x_12701:
[----:B------:R-:W-:Y:S05]  /*1cbf0*/  BSYNC.RECONVERGENT B2 ;  /* 0x0000000000027941 */ /* 0x000fea0003800200 */
.L_x_12700:
        /* <DEDUP_REMOVED lines=10> */
.L_x_12699:
[----:B------:R-:W-:Y:S05]  /*1cca0*/  BSYNC.RECONVERGENT B1 ;  /* 0x0000000000017941 */ /* 0x000fea0003800200 */
.L_x_12698:
[----:B------:R-:W-:Y:S02]  /*1ccb0*/  F2FP.BF16.F32.PACK_AB R143, RZ, R169 ;  /* 0x000000a9ff8f723e */ /* 0x000fe400000010ff */
[----:B------:R-:W-:Y:S02]  /*1ccc0*/  PRMT R142, R189, 0x5410, R190 ;  /* 0x00005410bd8e7816 */ /* 0x000fe400000000be */
[----:B------:R-:W-:Y:S02]  /*1ccd0*/  PRMT R141, R187, 0x5410, R188 ;  /* 0x00005410bb8d7816 */ /* 0x000fe400000000bc */
[----:B------:R-:W-:Y:S02]  /*1cce0*/  PRMT R140, R185, 0x5410, R181 ;  /* 0x00005410b98c7816 */ /* 0x000fe400000000b5 */
[----:B------:R-:W-:-:S07]  /*1ccf0*/  PRMT R143, R191, 0x5410, R143 ;  /* 0x00005410bf8f7816 */ /* 0x000fce000000008f */
.L_x_12648:
        /* <DEDUP_REMOVED lines=26> */
.L_x_12706:
[----:B------:R-:W-:Y:S05]  /*1cea0*/  BSYNC.RECONVERGENT B1 ;  /* 0x0000000000017941 */ /* 0x000fea0003800200 */
.L_x_12705:
[----:B------:R-:W-:Y:S01]  /*1ceb0*/  VIADD R176, R176, 0x20 ;  /* 0x00000020b0b07836 */ /* 0x000fe20000000000 */
[----:B------:R-:W-:-:S07]  /*1cec0*/  IADD3 R177, PT, PT, R177, 0x20, RZ ;  /* 0x00000020b1b17810 */ /* 0x000fce0007ffe0ff */
.L_x_12588:
[----:B------:R-:W-:Y:S05]  /*1ced0*/  BSYNC.RECONVERGENT B0 ;  /* 0x0000000000007941 */ /* 0x000fea0003800200 */
.L_x_12587:
        /* <DEDUP_REMOVED lines=9> */
.L_x_12710:
[----:B------:R-:W-:Y:S05]  /*1cf70*/  BSYNC.RECONVERGENT B1 ;  /* 0x0000000000017941 */ /* 0x000fea0003800200 */
.L_x_12709:
[----:B------:R-:W-:-:S04]  /*1cf80*/  UISETP.NE.U32.AND UP0, UPT, UR4, URZ, UPT ;  /* 0x000000ff0400728c */ /* 0x000fc8000bf05070 */
[----:B------:R-:W-:-:S09]  /*1cf90*/  UISETP.NE.AND.EX UP0, UPT, UR5, URZ, UPT, UP0 ;  /* 0x000000ff0500728c */ /* 0x000fd2000bf05300 */
[----:B------:R-:W-:Y:S05]  /*1cfa0*/  BRA.U !UP0, `(.L_x_12711) ;  /* 0x0000003908107547 */ /* 0x000fea000b800000 */
[----:B--2---:R-:W0:Y:S02]  /*1cfb0*/  LDC.64 R30, c[0x0][0x3a0] ;  /* 0x0000e800ff1e7b82 */ /* 0x004e240000000a00 */
[----:B01----:R-:W-:-:S06]  /*1cfc0*/  IMAD.WIDE.U32 R140, R176, 0x10, R30 ;  /* 0x00000010b08c7825 */ /* 0x003fcc00078e001e */
        /* <DEDUP_REMOVED lines=23> */
.L_x_12716:
        /* <DEDUP_REMOVED lines=13> */
.L_x_12718:
[----:B------:R-:W-:Y:S05]  /*1d210*/  BSYNC.RECONVERGENT B3 ;  /* 0x0000000000037941 */ /* 0x000fea0003800200 */
.L_x_12717:
        /* <DEDUP_REMOVED lines=61> */
.L_x_12715:
[----:B------:R-:W-:Y:S05]  /*1d5f0*/  BSYNC.RECONVERGENT B2 ;  /* 0x0000000000027941 */ /* 0x000fea0003800200 */
.L_x_12714:
        /* <DEDUP_REMOVED lines=11> */
.L_x_12713:
[----:B------:R-:W-:Y:S05]  /*1d6b0*/  BSYNC.RECONVERGENT B1 ;  /* 0x0000000000017941 */ /* 0x000fea0003800200 */
.L_x_12712:
        /* <DEDUP_REMOVED lines=23> */
.L_x_12723:
        /* <DEDUP_REMOVED lines=13> */
.L_x_12725:
[----:B------:R-:W-:Y:S05]  /*1d900*/  BSYNC.RECONVERGENT B3 ;  /* 0x0000000000037941 */ /* 0x000fea0003800200 */
.L_x_12724:
        /* <DEDUP_REMOVED lines=50> */
[----:B------:R-:W-:-:S05]  /*1dc30*/  VIADD R13, R144, 0xf1bbcdc8 ;  /* 0xf1bbcdc8900d7836 */ /* 0x000fca0000000000 */
[----:B------:R-:W-:Y:S01]  /*1dc40*/  LOP3.LUT R13, R13, R182, R171, 0x96, !PT ;  /* 0x000000b60d0d7212 */ /* 0x000fe200078e96ab */
[----:B------:R-:W-:Y:S01]  /*1dc50*/  IMAD.WIDE.U32 R182, R31, -0x326172a9, RZ ;  /* 0xcd9e8d571fb67825 */ /* 0x000fe200078e00ff */
[----:B------:R-:W-:-:S03]  /*1dc60*/  IADD3 R31, PT, PT, R144, -0x700cb87f, RZ ;  /* 0x8ff34781901f7810 */ /* 0x000fc60007ffe0ff */
[----:B------:R-:W-:Y:S01]  /*1dc70*/  IMAD.WIDE.U32 R158, R13, -0x2daee0ad, RZ ;  /* 0xd2511f530d9e7825 */ /* 0x000fe200078e00ff */
[----:B------:R-:W-:Y:S02]  /*1dc80*/  LOP3.LUT R2, R31, R170, R183, 0x96, !PT ;  /* 0x000000aa1f027212 */ /* 0x000fe400078e96b7 */
[----:B------:R-:W-:Y:S01]  /*1dc90*/  MOV R0, R182 ;  /* 0x000000b600007202 */ /* 0x000fe20000000f00 */
[----:B------:R-:W-:Y:S02]  /*1dca0*/  VIADD R13, R145, 0x96a522ad ;  /* 0x96a522ad910d7836 */ /* 0x000fe40000000000 */
[----:B------:R-:W-:-:S03]  /*1dcb0*/  IMAD.MOV.U32 R36, RZ, RZ, R158 ;  /* 0x000000ffff247224 */ /* 0x000fc600078e009e */
[----:B------:R-:W-:Y:S02]  /*1dcc0*/  LOP3.LUT R34, R13, R146, R159, 0x96, !PT ;  /* 0x000000920d227212 */ /* 0x000fe400078e969f */
[----:B------:R-:W-:-:S07]  /*1dcd0*/  MOV R13, R184 ;  /* 0x000000b8000d7202 */ /* 0x000fce0000000f00 */
.L_x_12722:
[----:B------:R-:W-:Y:S05]  /*1dce0*/  BSYNC.RECONVERGENT B2 ;  /* 0x0000000000027941 */ /* 0x000fea0003800200 */
.L_x_12721:
        /* <DEDUP_REMOVED lines=13> */
.L_x_12720:
[----:B------:R-:W-:Y:S05]  /*1ddc0*/  BSYNC.RECONVERGENT B1 ;  /* 0x0000000000017941 */ /* 0x000fea0003800200 */
.L_x_12719:
        /* <DEDUP_REMOVED lines=22> */
.L_x_12730:
        /* <DEDUP_REMOVED lines=13> */
.L_x_12732:
[----:B------:R-:W-:Y:S05]  /*1e000*/  BSYNC.RECONVERGENT B3 ;  /* 0x0000000000037941 */ /* 0x000fea0003800200 */
.L_x_12731:
        /* <DEDUP_REMOVED lines=61> */
.L_x_12729:
[----:B------:R-:W-:Y:S05]  /*1e3e0*/  BSYNC.RECONVERGENT B2 ;  /* 0x0000000000027941 */ /* 0x000fea0003800200 */
.L_x_12728:
        /* <DEDUP_REMOVED lines=11> */
.L_x_12727:
[----:B------:R-:W-:Y:S05]  /*1e4a0*/  BSYNC.RECONVERGENT B1 ;  /* 0x0000000000017941 */ /* 0x000fea0003800200 */
.L_x_12726:
        /* <DEDUP_REMOVED lines=23> */
.L_x_12737:
        /* <DEDUP_REMOVED lines=13> */
.L_x_12739:
[----:B------:R-:W-:Y:S05]  /*1e6f0*/  BSYNC.RECONVERGENT B3 ;  /* 0x0000000000037941 */ /* 0x000fea0003800200 */
.L_x_12738:
        /* <DEDUP_REMOVED lines=61> */
.L_x_12736:
[----:B------:R-:W-:Y:S05]  /*1ead0*/  BSYNC.RECONVERGENT B2 ;  /* 0x0000000000027941 */ /* 0x000fea0003800200 */
.L_x_12735:
        /* <DEDUP_REMOVED lines=13> */
.L_x_12734:
[----:B------:R-:W-:Y:S05]  /*1ebb0*/  BSYNC.RECONVERGENT B1 ;  /* 0x0000000000017941 */ /* 0x000fea0003800200 */
.L_x_12733:
        /* <DEDUP_REMOVED lines=22> */
.L_x_12744:
        /* <DEDUP_REMOVED lines=13> */
.L_x_12746:
[----:B------:R-:W-:Y:S05]  /*1edf0*/  BSYNC.RECONVERGENT B3 ;  /* 0x0000000000037941 */ /* 0x000fea0003800200 */
.L_x_12745:
        /* <DEDUP_REMOVED lines=61> */
.L_x_12743:
[----:B------:R-:W-:Y:S05]  /*1f1d0*/  BSYNC.RECONVERGENT B2 ;  /* 0x0000000000027941 */ /* 0x000fea0003800200 */
.L_x_12742:
        /* <DEDUP_REMOVED lines=11> */
.L_x_12741:
[----:B------:R-:W-:Y:S05]  /*1f290*/  BSYNC.RECONVERGENT B1 ;  /* 0x0000000000017941 */ /* 0x000fea0003800200 */
.L_x_12740:
        /* <DEDUP_REMOVED lines=23> */
.L_x_12751:
        /* <DEDUP_REMOVED lines=13> */
.L_x_12753:
[----:B------:R-:W-:Y:S05]  /*1f4e0*/  BSYNC.RECONVERGENT B3 ;  /* 0x0000000000037941 */ /* 0x000fea0003800200 */
.L_x_12752:
        /* <DEDUP_REMOVED lines=61> */
.L_x_12750:
[----:B------:R-:W-:Y:S05]  /*1f8c0*/  BSYNC.RECONVERGENT B2 ;  /* 0x0000000000027941 */ /* 0x000fea0003800200 */
.L_x_12749:
        /* <DEDUP_REMOVED lines=13> */
.L_x_12748:
[----:B------:R-:W-:Y:S05]  /*1f9a0*/  BSYNC.RECONVERGENT B1 ;  /* 0x0000000000017941 */ /* 0x000fea0003800200 */
.L_x_12747:
        /* <DEDUP_REMOVED lines=22> */
.L_x_12758:
        /* <DEDUP_REMOVED lines=13> */
.L_x_12760:
[----:B------:R-:W-:Y:S05]  /*1fbe0*/  BSYNC.RECONVERGENT B3 ;  /* 0x0000000000037941 */ /* 0x000fea0003800200 */
.L_x_12759:
        /* <DEDUP_REMOVED lines=61> */
.L_x_12757:
[----:B------:R-:W-:Y:S05]  /*1ffc0*/  BSYNC.RECONVERGENT B2 ;  /* 0x0000000000027941 */ /* 0x000fea0003800200 */
.L_x_12756:
        /* <DEDUP_REMOVED lines=11> */
.L_x_12755:
[----:B------:R-:W-:Y:S05]  /*20080*/  BSYNC.RECONVERGENT B1 ;  /* 0x0000000000017941 */ /* 0x000fea0003800200 */
.L_x_12754:
        /* <DEDUP_REMOVED lines=23> */
.L_x_12765:
        /* <DEDUP_REMOVED lines=13> */
.L_x_12767:
[----:B------:R-:W-:Y:S05]  /*202d0*/  BSYNC.RECONVERGENT B3 ;  /* 0x0000000000037941 */ /* 0x000fea0003800200 */
.L_x_12766:
        /* <DEDUP_REMOVED lines=60> */
.L_x_12764:
[----:B------:R-:W-:Y:S05]  /*206a0*/  BSYNC.RECONVERGENT B2 ;  /* 0x0000000000027941 */ /* 0x000fea0003800200 */
.L_x_12763:
        /* <DEDUP_REMOVED lines=13> */
.L_x_12762:
[----:B------:R-:W-:Y:S05]  /*20780*/  BSYNC.RECONVERGENT B1 ;  /* 0x0000000000017941 */ /* 0x000fea0003800200 */
.L_x_12761:
[----:B------:R-:W-:Y:S02]  /*20790*/  F2FP.BF16.F32.PACK_AB R143, RZ, R171 ;  /* 0x000000abff8f723e */ /* 0x000fe400000010ff */
[----:B------:R-:W-:Y:S02]  /*207a0*/  PRMT R142, R191, 0x5410, R142 ;  /* 0x00005410bf8e7816 */ /* 0x000fe4000000008e */
[----:B------:R-:W-:Y:S02]  /*207b0*/  PRMT R141, R189, 0x5410, R190 ;  /* 0x00005410bd8d7816 */ /* 0x000fe400000000be */
[----:B------:R-:W-:Y:S02]  /*207c0*/  PRMT R140, R187, 0x5410, R188 ;  /* 0x00005410bb8c7816 */ /* 0x000fe400000000bc */
[----:B------:R-:W-:Y:S01]  /*207d0*/  PRMT R143, R192, 0x5410, R143 ;  /* 0x00005410c08f7816 */ /* 0x000fe2000000008f */
[----:B------:R-:W-:Y:S06]  /*207e0*/  BRA `(.L_x_12768) ;  /* 0x00000034002c7947 */ /* 0x000fec0003800000 */
.L_x_12711:
        /* <DEDUP_REMOVED lines=21> */
.L_x_12773:
        /* <DEDUP_REMOVED lines=13> */
.L_x_12775:
[----:B------:R-:W-:Y:S05]  /*20a10*/  BSYNC.RECONVERGENT B3 ;  /* 0x0000000000037941 */ /* 0x000fea0003800200 */
.L_x_12774:
        /* <DEDUP_REMOVED lines=60> */
.L_x_12772:
[----:B------:R-:W-:Y:S05]  /*20de0*/  BSYNC.RECONVERGENT B2 ;  /* 0x0000000000027941 */ /* 0x000fea0003800200 */
.L_x_12771:
        /* <DEDUP_REMOVED lines=9> */
.L_x_12770:
[----:B------:R-:W-:Y:S05]  /*20e80*/  BSYNC.RECONVERGENT B1 ;  /* 0x0000000000017941 */ /* 0x000fea0003800200 */
.L_x_12769:
        /* <DEDUP_REMOVED lines=18> */
.L_x_12780:
        /* <DEDUP_REMOVED lines=13> */
.L_x_12782:
[----:B------:R-:W-:Y:S05]  /*21080*/  BSYNC.RECONVERGENT B3 ;  /* 0x0000000000037941 */ /* 0x000fea0003800200 */
.L_x_12781:
        /* <DEDUP_REMOVED lines=61> */
.L_x_12779:
[----:B------:R-:W-:Y:S05]  /*21460*/  BSYNC.RECONVERGENT B2 ;  /* 0x0000000000027941 */ /* 0x000fea0003800200 */
.L_x_12778:
        /* <DEDUP_REMOVED lines=10> */
.L_x_12777:
[----:B------:R-:W-:Y:S05]  /*21510*/  BSYNC.RECONVERGENT B1 ;  /* 0x0000000000017941 */ /* 0x000fea0003800200 */
.L_x_12776:
        /* <DEDUP_REMOVED lines=18> */
.L_x_12787:
        /* <DEDUP_REMOVED lines=13> */
.L_x_12789:
[----:B------:R-:W-:Y:S05]  /*21710*/  BSYNC.RECONVERGENT B3 ;  /* 0x0000000000037941 */ /* 0x000fea0003800200 */
.L_x_12788:
        /* <DEDUP_REMOVED lines=38> */
[----:B------:R-:W-:Y:S01]  /*21980*/  VIADD R15, R144, 0xb54cda56 ;  /* 0xb54cda56900f7836 */ /* 0x000fe20000000000 */
[----:B------:R-:W-:Y:S01]  /*21990*/  IADD3 R143, PT, PT, R145, -0x24c28bd8, RZ ;  /* 0xdb3d7428918f7810 */ /* 0x000fe20007ffe0ff */
        /* <DEDUP_REMOVED lines=21> */
.L_x_12786:
[----:B------:R-:W-:Y:S05]  /*21af0*/  BSYNC.RECONVERGENT B2 ;  /* 0x0000000000027941 */ /* 0x000fea0003800200 */
.L_x_12785:
        /* <DEDUP_REMOVED lines=9> */
.L_x_12784:
[----:B------:R-:W-:Y:S05]  /*21b90*/  BSYNC.RECONVERGENT B1 ;  /* 0x0000000000017941 */ /* 0x000fea0003800200 */
.L_x_12783:
        /* <DEDUP_REMOVED lines=18> */
.L_x_12794:
        /* <DEDUP_REMOVED lines=13> */
.L_x_12796:
[----:B------:R-:W-:Y:S05]  /*21d90*/  BSYNC.RECONVERGENT B3 ;  /* 0x0000000000037941 */ /* 0x000fea0003800200 */
.L_x_12795:
        /* <DEDUP_REMOVED lines=61> */
.L_x_12793:
[----:B------:R-:W-:Y:S05]  /*22170*/  BSYNC.RECONVERGENT B2 ;  /* 0x0000000000027941 */ /* 0x000fea0003800200 */
.L_x_12792:
        /* <DEDUP_REMOVED lines=10> */
.L_x_12791:
[----:B------:R-:W-:Y:S05]  /*22220*/  BSYNC.RECONVERGENT B1 ;  /* 0x0000000000017941 */ /* 0x000fea0003800200 */
.L_x_12790:
        /* <DEDUP_REMOVED lines=18> */
.L_x_12801:
        /* <DEDUP_REMOVED lines=13> */
.L_x_12803:
[----:B------:R-:W-:Y:S05]  /*22420*/  BSYNC.RECONVERGENT B3 ;  /* 0x0000000000037941 */ /* 0x000fea0003800200 */
.L_x_12802:
        /* <DEDUP_REMOVED lines=61> */
.L_x_12800:
[----:B------:R-:W-:Y:S05]  /*22800*/  BSYNC.RECONVERGENT B2 ;  /* 0x0000000000027941 */ /* 0x000fea0003800200 */
.L_x_12799:
        /* <DEDUP_REMOVED lines=9> */
.L_x_12798:
[----:B------:R-:W-:Y:S05]  /*228a0*/  BSYNC.RECONVERGENT B1 ;  /* 0x0000000000017941 */ /* 0x000fea0003800200 */
.L_x_12797:
        /* <DEDUP_REMOVED lines=18> */
.L_x_12808:
        /* <DEDUP_REMOVED lines=13> */
.L_x_12810:
[----:B------:R-:W-:Y:S05]  /*22aa0*/  BSYNC.RECONVERGENT B3 ;  /* 0x0000000000037941 */ /* 0x000fea0003800200 */
.L_x_12809:
        /* <DEDUP_REMOVED lines=61> */
.L_x_12807:
[----:B------:R-:W-:Y:S05]  /*22e80*/  BSYNC.RECONVERGENT B2 ;  /* 0x0000000000027941 */ /* 0x000fea0003800200 */
.L_x_12806:
        /* <DEDUP_REMOVED lines=10> */
.L_x_12805:
[----:B------:R-:W-:Y:S05]  /*22f30*/  BSYNC.RECONVERGENT B1 ;  /* 0x0000000000017941 */ /* 0x000fea0003800200 */
.L_x_12804:
        /* <DEDUP_REMOVED lines=18> */
.L_x_12815:
        /* <DEDUP_REMOVED lines=13> */
.L_x_12817:
[----:B------:R-:W-:Y:S05]  /*23130*/  BSYNC.RECONVERGENT B3 ;  /* 0x0000000000037941 */ /* 0x000fea0003800200 */
.L_x_12816:
        /* <DEDUP_REMOVED lines=61> */
.L_x_12814:
[----:B------:R-:W-:Y:S05]  /*23510*/  BSYNC.RECONVERGENT B2 ;  /* 0x0000000000027941 */ /* 0x000fea0003800200 */
.L_x_12813:
        /* <DEDUP_REMOVED lines=9> */
.L_x_12812:
[----:B------:R-:W-:Y:S05]  /*235b0*/  BSYNC.RECONVERGENT B1 ;  /* 0x0000000000017941 */ /* 0x000fea0003800200 */
.L_x_12811:
        /* <DEDUP_REMOVED lines=18> */
.L_x_12822:
        /* <DEDUP_REMOVED lines=13> */
.L_x_12824:
[----:B------:R-:W-:Y:S05]  /*237b0*/  BSYNC.RECONVERGENT B3 ;  /* 0x0000000000037941 */ /* 0x000fea0003800200 */
.L_x_12823:
        /* <DEDUP_REMOVED lines=61> */
.L_x_12821:
[----:B------:R-:W-:Y:S05]  /*23b90*/  BSYNC.RECONVERGENT B2 ;  /* 0x0000000000027941 */ /* 0x000fea0003800200 */
.L_x_12820:
        /* <DEDUP_REMOVED lines=10> */
.L_x_12819:
[----:B------:R-:W-:Y:S05]  /*23c40*/  BSYNC.RECONVERGENT B1 ;  /* 0x0000000000017941 */ /* 0x000fea0003800200 */
.L_x_12818:
[----:B------:R-:W-:Y:S02]  /*23c50*/  F2FP.BF16.F32.PACK_AB R143, RZ, R171 ;  /* 0x000000abff8f723e */ /* 0x000fe400000010ff */
[----:B------:R-:W-:Y:S02]  /*23c60*/  PRMT R142, R190, 0x5410, R191 ;  /* 0x00005410be8e7816 */ /* 0x000fe400000000bf */
[----:B------:R-:W-:Y:S02]  /*23c70*/  PRMT R141, R189, 0x5410, R188 ;  /* 0x00005410bd8d7816 */ /* 0x000fe400000000bc */
[----:B------:R-:W-:Y:S02]  /*23c80*/  PRMT R140, R187, 0x5410, R185 ;  /* 0x00005410bb8c7816 */ /* 0x000fe400000000b9 */
[----:B------:R-:W-:-:S07]  /*23c90*/  PRMT R143, R192, 0x5410, R143 ;  /* 0x00005410c08f7816 */ /* 0x000fce000000008f */
.L_x_12768:
        /* <DEDUP_REMOVED lines=26> */
.L_x_12826:
[----:B------:R-:W-:Y:S05]  /*23e40*/  BSYNC.RECONVERGENT B1 ;  /* 0x0000000000017941 */ /* 0x000fea0003800200 */
.L_x_12825:
[----:B------:R-:W-:Y:S01]  /*23e50*/  VIADD R176, R176, 0x20 ;  /* 0x00000020b0b07836 */ /* 0x000fe20000000000 */
[----:B------:R-:W-:-:S07]  /*23e60*/  IADD3 R177, PT, PT, R177, 0x20, RZ ;  /* 0x00000020b1b17810 */ /* 0x000fce0007ffe0ff */
.L_x_12708:
[----:B------:R-:W-:Y:S05]  /*23e70*/  BSYNC.RECONVERGENT B0 ;  /* 0x0000000000007941 */ /* 0x000fea0003800200 */
.L_x_12707:
        /* <DEDUP_REMOVED lines=9> */
.L_x_12830:
[----:B------:R-:W-:Y:S05]  /*23f10*/  BSYNC.RECONVERGENT B1 ;  /* 0x0000000000017941 */ /* 0x000fea0003800200 */
.L_x_12829:
        /* <DEDUP_REMOVED lines=28> */
.L_x_12836:
        /* <DEDUP_REMOVED lines=13> */
.L_x_12838:
[----:B------:R-:W-:Y:S05]  /*241b0*/  BSYNC.RECONVERGENT B3 ;  /* 0x0000000000037941 */ /* 0x000fea0003800200 */
.L_x_12837:
        /* <DEDUP_REMOVED lines=61> */
.L_x_12835:
[----:B------:R-:W-:Y:S05]  /*24590*/  BSYNC.RECONVERGENT B2 ;  /* 0x0000000000027941 */ /* 0x000fea0003800200 */
.L_x_12834:
        /* <DEDUP_REMOVED lines=11> */
.L_x_12833:
[----:B------:R-:W-:Y:S05]  /*24650*/  BSYNC.RECONVERGENT B1 ;  /* 0x0000000000017941 */ /* 0x000fea0003800200 */
.L_x_12832:
        /* <DEDUP_REMOVED lines=23> */
.L_x_12843:
        /* <DEDUP_REMOVED lines=13> */
.L_x_12845:
[----:B------:R-:W-:Y:S05]  /*248a0*/  BSYNC.RECONVERGENT B3 ;  /* 0x0000000000037941 */ /* 0x000fea0003800200 */
.L_x_12844:
        /* <DEDUP_REMOVED lines=61> */
.L_x_12842:
[----:B------:R-:W-:Y:S05]  /*24c80*/  BSYNC.RECONVERGENT B2 ;  /* 0x0000000000027941 */ /* 0x000fea0003800200 */
.L_x_12841:
        /* <DEDUP_REMOVED lines=13> */
.L_x_12840:
[----:B------:R-:W-:Y:S05]  /*24d60*/  BSYNC.RECONVERGENT B1 ;  /* 0x0000000000017941 */ /* 0x000fea0003800200 */
.L_x_12839:
        /* <DEDUP_REMOVED lines=22> */
.L_x_12850:
        /* <DEDUP_REMOVED lines=13> */
.L_x_12852:
[----:B------:R-:W-:Y:S05]  /*24fa0*/  BSYNC.RECONVERGENT B3 ;  /* 0x0000000000037941 */ /* 0x000fea0003800200 */
.L_x_12851:
        /* <DEDUP_REMOVED lines=61> */
.L_x_12849:
[----:B------:R-:W-:Y:S05]  /*25380*/  BSYNC.RECONVERGENT B2 ;  /* 0x0000000000027941 */ /* 0x000fea0003800200 */
.L_x_12848:
        /* <DEDUP_REMOVED lines=11> */
.L_x_12847:
[----:B------:R-:W-:Y:S05]  /*25440*/  BSYNC.RECONVERGENT B1 ;  /* 0x0000000000017941 */ /* 0x000fea0003800200 */
.L_x_12846:
        /* <DEDUP_REMOVED lines=23> */
.L_x_12857:
        /* <DEDUP_REMOVED lines=13> */
.L_x_12859:
[----:B------:R-:W-:Y:S05]  /*25690*/  BSYNC.RECONVERGENT B3 ;  /* 0x0000000000037941 */ /* 0x000fea0003800200 */
.L_x_12858:
        /* <DEDUP_REMOVED lines=61> */
.L_x_12856:
[----:B------:R-:W-:Y:S05]  /*25a70*/  BSYNC.RECONVERGENT B2 ;  /* 0x0000000000027941 */ /* 0x000fea0003800200 */
.L_x_12855:
        /* <DEDUP_REMOVED lines=13> */
.L_x_12854:
[----:B------:R-:W-:Y:S05]  /*25b50*/  BSYNC.RECONVERGENT B1 ;  /* 0x0000000000017941 */ /* 0x000fea0003800200 */
.L_x_12853:
        /* <DEDUP_REMOVED lines=22> */
.L_x_12864:
        /* <DEDUP_REMOVED lines=13> */
.L_x_12866:
[----:B------:R-:W-:Y:S05]  /*25d90*/  BSYNC.RECONVERGENT B3 ;  /* 0x0000000000037941 */ /* 0x000fea0003800200 */
.L_x_12865:
        /* <DEDUP_REMOVED lines=61> */
.L_x_12863:
[----:B------:R-:W-:Y:S05]  /*26170*/  BSYNC.RECONVERGENT B2 ;  /* 0x0000000000027941 */ /* 0x000fea0003800200 */
.L_x_12862:
        /* <DEDUP_REMOVED lines=11> */
.L_x_12861:
[----:B------:R-:W-:Y:S05]  /*26230*/  BSYNC.RECONVERGENT B1 ;  /* 0x0000000000017941 */ /* 0x000fea0003800200 */
.L_x_12860:
        /* <DEDUP_REMOVED lines=23> */
.L_x_12871:
        /* <DEDUP_REMOVED lines=13> */
.L_x_12873:
[----:B------:R-:W-:Y:S05]  /*26480*/  BSYNC.RECONVERGENT B3 ;  /* 0x0000000000037941 */ /* 0x000fea0003800200 */
.L_x_12872:
        /* <DEDUP_REMOVED lines=61> */
.L_x_12870:
[----:B------:R-:W-:Y:S05]  /*26860*/  BSYNC.RECONVERGENT B2 ;  /* 0x0000000000027941 */ /* 0x000fea0003800200 */
.L_x_12869:
        /* <DEDUP_REMOVED lines=13> */
.L_x_12868:
[----:B------:R-:W-:Y:S05]  /*26940*/  BSYNC.RECONVERGENT B1 ;  /* 0x0000000000017941 */ /* 0x000fea0003800200 */
.L_x_12867:
        /* <DEDUP_REMOVED lines=22> */
.L_x_12878:
        /* <DEDUP_REMOVED lines=13> */
.L_x_12880:
[----:B------:R-:W-:Y:S05]  /*26b80*/  BSYNC.RECONVERGENT B3 ;  /* 0x0000000000037941 */ /* 0x000fea0003800200 */
.L_x_12879:
        /* <DEDUP_REMOVED lines=61> */
.L_x_12877:
[----:B------:R-:W-:Y:S05]  /*26f60*/  BSYNC.RECONVERGENT B2 ;  /* 0x0000000000027941 */ /* 0x000fea0003800200 */
.L_x_12876:
        /* <DEDUP_REMOVED lines=11> */
.L_x_12875:
[----:B------:R-:W-:Y:S05]  /*27020*/  BSYNC.RECONVERGENT B1 ;  /* 0x0000000000017941 */ /* 0x000fea0003800200 */
.L_x_12874:
        /* <DEDUP_REMOVED lines=23> */
.L_x_12885:
        /* <DEDUP_REMOVED lines=13> */
.L_x_12887:
[----:B------:R-:W-:Y:S05]  /*27270*/  BSYNC.RECONVERGENT B3 ;  /* 0x0000000000037941 */ /* 0x000fea0003800200 */
.L_x_12886:
        /* <DEDUP_REMOVED lines=59> */
[----:B------:R-:W-:Y:S02]  /*27630*/  LOP3.LUT R34, R173, R34, R141, 0x96, !PT ;  /* 0x00000022ad227212 */ /* 0x000fe400078e968d */
[----:B------:R-:W-:-:S07]  /*27640*/  MOV R35, R194 ;  /* 0x000000c200237202 */ /* 0x000fce0000000f00 */
.L_x_12884:
[----:B------:R-:W-:Y:S05]  /*27650*/  BSYNC.RECONVERGENT B2 ;  /* 0x0000000000027941 */ /* 0x000fea0003800200 */
.L_x_12883:
        /* <DEDUP_REMOVED lines=13> */
.L_x_12882:
[----:B------:R-:W-:Y:S05]  /*27730*/  BSYNC.RECONVERGENT B1 ;  /* 0x0000000000017941 */ /* 0x000fea0003800200 */
.L_x_12881:
[----:B------:R-:W-:Y:S02]  /*27740*/  F2FP.BF16.F32.PACK_AB R143, RZ, R173 ;  /* 0x000000adff8f723e */ /* 0x000fe400000010ff */
[----:B------:R-:W-:Y:S02]  /*27750*/  PRMT R142, R191, 0x5410, R142 ;  /* 0x00005410bf8e7816 */ /* 0x000fe4000000008e */
[----:B------:R-:W-:Y:S02]  /*27760*/  PRMT R141, R189, 0x5410, R190 ;  /* 0x00005410bd8d7816 */ /* 0x000fe400000000be */
[----:B------:R-:W-:Y:S02]  /*27770*/  PRMT R140, R183, 0x5410, R188 ;  /* 0x00005410b78c7816 */ /* 0x000fe400000000bc */
[----:B------:R-:W-:Y:S01]  /*27780*/  PRMT R143, R193, 0x5410, R143 ;  /* 0x00005410c18f7816 */ /* 0x000fe2000000008f */
[----:B------:R-:W-:Y:S06]  /*27790*/  BRA `(.L_x_12888) ;  /* 0x0000003400307947 */ /* 0x000fec0003800000 */
.L_x_12831:
        /* <DEDUP_REMOVED lines=21> */
.L_x_12893:
        /* <DEDUP_REMOVED lines=13> */
.L_x_12895:
[----:B------:R-:W-:Y:S05]  /*279c0*/  BSYNC.RECONVERGENT B3 ;  /* 0x0000000000037941 */ /* 0x000fea0003800200 */
.L_x_12894:
        /* <DEDUP_REMOVED lines=59> */
[----:B------:R-:W-:-:S07]  /*27d80*/  IMAD.MOV.U32 R11, RZ, RZ, R192 ;  /* 0x000000ffff0b7224 */ /* 0x000fce00078e00c0 */
.L_x_12892:
[----:B------:R-:W-:Y:S05]  /*27d90*/  BSYNC.RECONVERGENT B2 ;  /* 0x0000000000027941 */ /* 0x000fea0003800200 */
.L_x_12891:
        /* <DEDUP_REMOVED lines=9> */
.L_x_12890:
[----:B------:R-:W-:Y:S05]  /*27e30*/  BSYNC.RECONVERGENT B1 ;  /* 0x0000000000017941 */ /* 0x000fea0003800200 */
.L_x_12889:
        /* <DEDUP_REMOVED lines=18> */
.L_x_12900:
        /* <DEDUP_REMOVED lines=13> */
.L_x_12902:
[----:B------:R-:W-:Y:S05]  /*28030*/  BSYNC.RECONVERGENT B3 ;  /* 0x0000000000037941 */ /* 0x000fea0003800200 */
.L_x_12901:
        /* <DEDUP_REMOVED lines=59> */
[----:B------:R-:W-:Y:S02]  /*283f0*/  LOP3.LUT R34, R33, R142, R141, 0x96, !PT ;  /* 0x0000008e21227212 */ /* 0x000fe400078e968d */
[----:B------:R-:W-:-:S07]  /*28400*/  MOV R190, R140 ;  /* 0x0000008c00be7202 */ /* 0x000fce0000000f00 */
.L_x_12899:
[----:B------:R-:W-:Y:S05]  /*28410*/  BSYNC.RECONVERGENT B2 ;  /* 0x0000000000027941 */ /* 0x000fea0003800200 */
.L_x_12898:
        /* <DEDUP_REMOVED lines=10> */
.L_x_12897:
[----:B------:R-:W-:Y:S05]  /*284c0*/  BSYNC.RECONVERGENT B1 ;  /* 0x0000000000017941 */ /* 0x000fea0003800200 */
.L_x_12896:
        /* <DEDUP_REMOVED lines=18> */
.L_x_12907:
        /* <DEDUP_REMOVED lines=13> */
.L_x_12909:
[----:B------:R-:W-:Y:S05]  /*286c0*/  BSYNC.RECONVERGENT B3 ;  /* 0x0000000000037941 */ /* 0x000fea0003800200 */
.L_x_12908:
        /* <DEDUP_REMOVED lines=61> */
.L_x_12906:
[----:B------:R-:W-:Y:S05]  /*28aa0*/  BSYNC.RECONVERGENT B2 ;  /* 0x0000000000027941 */ /* 0x000fea0003800200 */
.L_x_12905:
        /* <DEDUP_REMOVED lines=9> */
.L_x_12904:
[----:B------:R-:W-:Y:S05]  /*28b40*/  BSYNC.RECONVERGENT B1 ;  /* 0x0000000000017941 */ /* 0x000fea0003800200 */
.L_x_12903:
        /* <DEDUP_REMOVED lines=18> */
.L_x_12914:
        /* <DEDUP_REMOVED lines=13> */
.L_x_12916:
[----:B------:R-:W-:Y:S05]  /*28d40*/  BSYNC.RECONVERGENT B3 ;  /* 0x0000000000037941 */ /* 0x000fea0003800200 */
.L_x_12915:
        /* <DEDUP_REMOVED lines=61> */
.L_x_12913:
[----:B------:R-:W-:Y:S05]  /*29120*/  BSYNC.RECONVERGENT B2 ;  /* 0x0000000000027941 */ /* 0x000fea0003800200 */
.L_x_12912:
        /* <DEDUP_REMOVED lines=10> */
.L_x_12911:
[----:B------:R-:W-:Y:S05]  /*291d0*/  BSYNC.RECONVERGENT B1 ;  /* 0x0000000000017941 */ /* 0x000fea0003800200 */
.L_x_12910:
        /* <DEDUP_REMOVED lines=18> */
.L_x_12921:
        /* <DEDUP_REMOVED lines=13> */
.L_x_12923:
[----:B------:R-:W-:Y:S05]  /*293d0*/  BSYNC.RECONVERGENT B3 ;  /* 0x0000000000037941 */ /* 0x000fea0003800200 */
.L_x_12922:
        /* <DEDUP_REMOVED lines=61> */
.L_x_12920:
[----:B------:R-:W-:Y:S05]  /*297b0*/  BSYNC.RECONVERGENT B2 ;  /* 0x0000000000027941 */ /* 0x000fea0003800200 */
.L_x_12919:
        /* <DEDUP_REMOVED lines=9> */
.L_x_12918:
[----:B------:R-:W-:Y:S05]  /*29850*/  BSYNC.RECONVERGENT B1 ;  /* 0x0000000000017941 */ /* 0x000fea0003800200 */
.L_x_12917:
        /* <DEDUP_REMOVED lines=18> */
.L_x_12928:
        /* <DEDUP_REMOVED lines=13> */
.L_x_12930:
[----:B------:R-:W-:Y:S05]  /*29a50*/  BSYNC.RECONVERGENT B3 ;  /* 0x0000000000037941 */ /* 0x000fea0003800200 */
.L_x_12929:
[----:B------:R-:W-:Y:S01]  /*29a60*/  IMAD.WIDE.U32 R142, R4, -0x326172a9, RZ ;  /* 0xcd9e8d57048e7825 */ /* 0x000fe200078e00ff */
[----:B------:R-:W-:Y:S02]  /*29a70*/  LOP3.LUT R140, R9, R185, R145, 0x96, !PT ;  /* 0x000000b9098c7212 */ /* 0x000fe400078e9691 */
[----:B------:R-:W-:Y:S01]  /*29a80*/  IADD3 R19, PT, PT, R144, -0x61c88647, RZ ;  /* 0x9e3779b990137810 */ /* 0x000fe20007ffe0ff */
[----:B------:R-:W-:Y:S01]  /*29a90*/  IMAD.MOV.U32 R36, RZ, RZ, RZ ;  /* 0x000000ffff247224 */ /* 0x000fe200078e00ff */
        /* <DEDUP_REMOVED lines=57> */
.L_x_12927:
[----:B------:R-:W-:Y:S05]  /*29e30*/  BSYNC.RECONVERGENT B2 ;  /* 0x0000000000027941 */ /* 0x000fea0003800200 */
.L_x_12926:
        /* <DEDUP_REMOVED lines=10> */
.L_x_12925:
[----:B------:R-:W-:Y:S05]  /*29ee0*/  BSYNC.RECONVERGENT B1 ;  /* 0x0000000000017941 */ /* 0x000fea0003800200 */
.L_x_12924:
        /* <DEDUP_REMOVED lines=18> */
.L_x_12935:
        /* <DEDUP_REMOVED lines=13> */
.L_x_12937:
[----:B------:R-:W-:Y:S05]  /*2a0e0*/  BSYNC.RECONVERGENT B3 ;  /* 0x0000000000037941 */ /* 0x000fea0003800200 */
.L_x_12936:
        /* <DEDUP_REMOVED lines=61> */
.L_x_12934:
[----:B------:R-:W-:Y:S05]  /*2a4c0*/  BSYNC.RECONVERGENT B2 ;  /* 0x0000000000027941 */ /* 0x000fea0003800200 */
.L_x_12933:
        /* <DEDUP_REMOVED lines=9> */
.L_x_12932:
[----:B------:R-:W-:Y:S05]  /*2a560*/  BSYNC.RECONVERGENT B1 ;  /* 0x0000000000017941 */ /* 0x000fea0003800200 */
.L_x_12931:
        /* <DEDUP_REMOVED lines=18> */
.L_x_12942:
        /* <DEDUP_REMOVED lines=13> */
.L_x_12944:
[----:B------:R-:W-:Y:S05]  /*2a760*/  BSYNC.RECONVERGENT B3 ;  /* 0x0000000000037941 */ /* 0x000fea0003800200 */
.L_x_12943:
        /* <DEDUP_REMOVED lines=61> */
.L_x_12941:
[----:B------:R-:W-:Y:S05]  /*2ab40*/  BSYNC.RECONVERGENT B2 ;  /* 0x0000000000027941 */ /* 0x000fea0003800200 */
.L_x_12940:
        /* <DEDUP_REMOVED lines=10> */
.L_x_12939:
[----:B------:R-:W-:Y:S05]  /*2abf0*/  BSYNC.RECONVERGENT B1 ;  /* 0x0000000000017941 */ /* 0x000fea0003800200 */
.L_x_12938:
[----:B------:R-:W-:Y:S02]  /*2ac00*/  F2FP.BF16.F32.PACK_AB R143, RZ, R173 ;  /* 0x000000adff8f723e */ /* 0x000fe400000010ff */
[----:B------:R-:W-:Y:S02]  /*2ac10*/  MOV R192, R190 ;  /* 0x000000be00c07202 */ /* 0x000fe40000000f00 */
[----:B------:R-:W-:Y:S02]  /*2ac20*/  PRMT R142, R189, 0x5410, R191 ;  /* 0x00005410bd8e7816 */ /* 0x000fe400000000bf */
[----:B------:R-:W-:Y:S02]  /*2ac30*/  PRMT R141, R188, 0x5410, R187 ;  /* 0x00005410bc8d7816 */ /* 0x000fe400000000bb */
[----:B------:R-:W-:Y:S02]  /*2ac40*/  PRMT R140, R186, 0x5410, R183 ;  /* 0x00005410ba8c7816 */ /* 0x000fe400000000b7 */
[----:B------:R-:W-:-:S07]  /*2ac50*/  PRMT R143, R193, 0x5410, R143 ;  /* 0x00005410c18f7816 */ /* 0x000fce000000008f */
.L_x_12888:
        /* <DEDUP_REMOVED lines=24> */
.L_x_12828:
[----:B------:R-:W-:Y:S05]  /*2ade0*/  BSYNC.RECONVERGENT B0 ;  /* 0x0000000000007941 */ /* 0x000fea0003800200 */
.L_x_12827:
        /* <DEDUP_REMOVED lines=177> */
.L_x_12970:
        /* <DEDUP_REMOVED lines=26> */
[----:B------:R-:W0:Y:S01]  /*2baa0*/  LDC.64 R174, c[0x0][0x428] ;  /* 0x00010a00ffae7b82 */ /* 0x000e220000000a00 */
        /* <DEDUP_REMOVED lines=31> */
.L_x_12949:
[----:B------:R-:W-:Y:S05]  /*2bca0*/  BSYNC.RECONVERGENT B1 ;  /* 0x0000000000017941 */ /* 0x000fea0003800200 */
.L_x_12948:
[----:B------:R-:W-:Y:S01]  /*2bcb0*/  ISETP.NE.AND P0, PT, R178, RZ, PT ;  /* 0x000000ffb200720c */ /* 0x000fe20003f05270 */
[----:B------:R-:W-:-:S12]  /*2bcc0*/  BSSY.RECONVERGENT B1, `(.L_x_12950) ;  /* 0x0000022000017945 */ /* 0x000fd80003800200 */
[----:B------:R-:W-:Y:S05]  /*2bcd0*/  @!P0 BRA `(.L_x_12951) ;  /* 0x0000000000808947 */ /* 0x000fea0003800000 */
[----:B0-----:R-:W0:Y:S01]  /*2bce0*/  LDC.64 R174, c[0x0][0x428] ;  /* 0x00010a00ffae7b82 */ /* 0x001e220000000a00 */
        /* <DEDUP_REMOVED lines=31> */
.L_x_12951:
[----:B------:R-:W-:Y:S05]  /*2bee0*/  BSYNC.RECONVERGENT B1 ;  /* 0x0000000000017941 */ /* 0x000fea0003800200 */
.L_x_12950:
[----:B------:R-:W-:Y:S01]  /*2bef0*/  ISETP.NE.AND P0, PT, R179, RZ, PT ;  /* 0x000000ffb300720c */ /* 0x000fe20003f05270 */
        /* <DEDUP_REMOVED lines=34> */
.L_x_12953:
[----:B------:R-:W-:Y:S05]  /*2c120*/  BSYNC.RECONVERGENT B1 ;  /* 0x0000000000017941 */ /* 0x000fea0003800200 */
.L_x_12952:
[----:B------:R-:W-:Y:S01]  /*2c130*/  ISETP.NE.AND P0, PT, R180, RZ, PT ;  /* 0x000000ffb400720c */ /* 0x000fe20003f05270 */
        /* <DEDUP_REMOVED lines=34> */
.L_x_12955:
[----:B------:R-:W-:Y:S05]  /*2c360*/  BSYNC.RECONVERGENT B1 ;  /* 0x0000000000017941 */ /* 0x000fea0003800200 */
.L_x_12954:
[----:B------:R-:W-:Y:S01]  /*2c370*/  ISETP.NE.AND P0, PT, R181, RZ, PT ;  /* 0x000000ffb500720c */ /* 0x000fe20003f05270 */
        /* <DEDUP_REMOVED lines=34> */
.L_x_12957:
[----:B------:R-:W-:Y:S05]  /*2c5a0*/  BSYNC.RECONVERGENT B1 ;  /* 0x0000000000017941 */ /* 0x000fea0003800200 */
.L_x_12956:
        /* <DEDUP_REMOVED lines=33> */
.L_x_12947:
[----:B------:R-:W-:Y:S05]  /*2c7c0*/  BSYNC.RECONVERGENT B0 ;  /* 0x0000000000007941 */ /* 0x000fea0003800200 */
.L_x_12946:
[----:B01234-:R-:W0:Y:S02]  /*2c7d0*/  LDC.64 R140, c[0x0][0x380] ;  /* 0x0000e000ff8c7b82 */ /* 0x01fe240000000a00 */
[----:B0-----:R-:W-:-:S04]  /*2c7e0*/  LEA R6, R140, R6, 0x2 ;  /* 0x000000068c067211 */ /* 0x001fc800078e10ff */
[----:B------:R-:W-:-:S13]  /*2c7f0*/  ISETP.GE.AND P0, PT, R6, R141, PT ;  /* 0x0000008d0600720c */ /* 0x000fda0003f06270 */
[----:B------:R-:W-:Y:S05]  /*2c800*/  @!P0 BRA `(.L_x_12958) ;  /* 0xfffffd4400cc8947 */ /* 0x000fea000383ffff */
[----:B------:R-:W-:Y:S05]  /*2c810*/  EXIT ;  /* 0x000000000000794d */ /* 0x000fea0003800000 */
.L_x_12945:
        /* <DEDUP_REMOVED lines=8> */
.L_x_12960:
[----:B------:R-:W-:Y:S05]  /*2c8a0*/  BSYNC B0 ;  /* 0x0000000000007941 */ /* 0x000fea0003800000 */
.L_x_12959:
        /* <DEDUP_REMOVED lines=10> */
.L_x_12961:
[----:B------:R-:W-:Y:S01]  /*2c950*/  HFMA2 R188, -RZ, RZ, 0, 2.384185791015625e-07 ;  /* 0x00000004ffbc7431 */ /* 0x000fe200000001ff */
[----:B------:R-:W-:-:S05]  /*2c960*/  MOV R143, R187 ;  /* 0x000000bb008f7202 */ /* 0x000fca0000000f00 */
[----:B------:R-:W-:-:S04]  /*2c970*/  FADD.FTZ R143, R142, R143 ;  /* 0x0000008f8e8f7221 */ /* 0x000fc80000010000 */
[----:B------:R-:W-:-:S07]  /*2c980*/  IMAD.MOV.U32 R189, RZ, RZ, R143 ;  /* 0x000000ffffbd7224 */ /* 0x000fce00078e008f */
[----:B------:R-:W-:Y:S05]  /*2c990*/  WARPSYNC.COLLECTIVE R186, `(.L_x_12962) ;  /* 0x00000000ba087348 */ /* 0x000fea0003c00000 */
[----:B------:R0:W1:Y:S02]  /*2c9a0*/  SHFL.BFLY P6, R187, R189, R188, R191 ;  /* 0x0c0000bcbdbb7389 */ /* 0x00006400000c00bf */
[----:B01----:R-:W-:Y:S05]  /*2c9b0*/  ENDCOLLECTIVE ;  /* 0x000000000000791b */ /* 0x003fea0003800000 */
.L_x_12962:
[----:B------:R-:W-:Y:S02]  /*2c9c0*/  IMAD.MOV.U32 R188, RZ, RZ, 0x8 ;  /* 0x00000008ffbc7424 */ /* 0x000fe400078e00ff */
[----:B------:R-:W-:-:S04]  /*2c9d0*/  IMAD.MOV.U32 R140, RZ, RZ, R187 ;  /* 0x000000ffff8c7224 */ /* 0x000fc800078e00bb */
[----:B------:R-:W-:-:S05]  /*2c9e0*/  FADD.FTZ R184, R143, R140 ;  /* 0x0000008c8fb87221 */ /* 0x000fca0000010000 */
[----:B------:R-:W-:-:S07]  /*2c9f0*/  MOV R189, R184 ;  /* 0x000000b800bd7202 */ /* 0x000fce0000000f00 */
[----:B------:R-:W-:Y:S05]  /*2ca00*/  WARPSYNC.COLLECTIVE R186, `(.L_x_12963) ;  /* 0x00000000ba087348 */ /* 0x000fea0003c00000 */
[----:B------:R0:W1:Y:S02]  /*2ca10*/  SHFL.BFLY P6, R187, R189, R188, R191 ;  /* 0x0c0000bcbdbb7389 */ /* 0x00006400000c00bf */
[----:B01----:R-:W-:Y:S05]  /*2ca20*/  ENDCOLLECTIVE ;  /* 0x000000000000791b */ /* 0x003fea0003800000 */
.L_x_12963:
[----:B------:R-:W-:Y:S01]  /*2ca30*/  HFMA2 R188, -RZ, RZ, 0, 9.5367431640625e-07 ;  /* 0x00000010ffbc7431 */ /* 0x000fe200000001ff */
[----:B------:R-:W-:-:S05]  /*2ca40*/  MOV R177, R187 ;  /* 0x000000bb00b17202 */ /* 0x000fca0000000f00 */
[----:B------:R-:W-:-:S04]  /*2ca50*/  FADD.FTZ R185, R184, R177 ;  /* 0x000000b1b8b97221 */ /* 0x000fc80000010000 */
[----:B------:R-:W-:-:S07]  /*2ca60*/  IMAD.MOV.U32 R189, RZ, RZ, R185 ;  /* 0x000000ffffbd7224 */ /* 0x000fce00078e00b9 */
[----:B------:R-:W-:Y:S05]  /*2ca70*/  WARPSYNC.COLLECTIVE R186, `(.L_x_12964) ;  /* 0x00000000ba087348 */ /* 0x000fea0003c00000 */
[----:B------:R0:W1:Y:S02]  /*2ca80*/  SHFL.BFLY P6, R187, R189, R188, R191 ;  /* 0x0c0000bcbdbb7389 */ /* 0x00006400000c00bf */
[----:B01----:R-:W-:Y:S05]  /*2ca90*/  ENDCOLLECTIVE ;  /* 0x000000000000791b */ /* 0x003fea0003800000 */
.L_x_12964:
        /* <DEDUP_REMOVED lines=105> */
.L_x_12965:
[----:B------:R-:W-:Y:S01]  /*2d130*/  HFMA2 R188, -RZ, RZ, 0, 1.1920928955078125e-07 ;  /* 0x00000002ffbc7431 */ /* 0x000fe200000001ff */
[----:B------:R-:W-:-:S05]  /*2d140*/  MOV R141, R187 ;  /* 0x000000bb008d7202 */ /* 0x000fca0000000f00 */
[----:B------:R-:W-:-:S04]  /*2d150*/  FADD.FTZ R141, R140, R141 ;  /* 0x0000008d8c8d7221 */ /* 0x000fc80000010000 */
[----:B------:R-:W-:-:S07]  /*2d160*/  IMAD.MOV.U32 R189, RZ, RZ, R141 ;  /* 0x000000ffffbd7224 */ /* 0x000fce00078e008d */
[----:B------:R-:W-:Y:S05]  /*2d170*/  WARPSYNC.COLLECTIVE R186, `(.L_x_12966) ;  /* 0x00000000ba087348 */ /* 0x000fea0003c00000 */
[----:B------:R0:W1:Y:S02]  /*2d180*/  SHFL.BFLY P6, R187, R189, R188, R191 ;  /* 0x0c0000bcbdbb7389 */ /* 0x00006400000c00bf */
[----:B01----:R-:W-:Y:S05]  /*2d190*/  ENDCOLLECTIVE ;  /* 0x000000000000791b */ /* 0x003fea0003800000 */
.L_x_12966:
[----:B------:R-:W-:Y:S02]  /*2d1a0*/  IMAD.MOV.U32 R188, RZ, RZ, 0x4 ;  /* 0x00000004ffbc7424 */ /* 0x000fe400078e00ff */
[----:B------:R-:W-:-:S04]  /*2d1b0*/  IMAD.MOV.U32 R142, RZ, RZ, R187 ;  /* 0x000000ffff8e7224 */ /* 0x000fc800078e00bb */
[----:B------:R-:W-:-:S05]  /*2d1c0*/  FADD.FTZ R142, R141, R142 ;  /* 0x0000008e8d8e7221 */ /* 0x000fca0000010000 */
[----:B------:R-:W-:-:S07]  /*2d1d0*/  MOV R189, R142 ;  /* 0x0000008e00bd7202 */ /* 0x000fce0000000f00 */
[----:B------:R-:W-:Y:S05]  /*2d1e0*/  WARPSYNC.COLLECTIVE R186, `(.L_x_12967) ;  /* 0x00000000ba087348 */ /* 0x000fea0003c00000 */
[----:B------:R0:W1:Y:S02]  /*2d1f0*/  SHFL.BFLY P6, R187, R189, R188, R191 ;  /* 0x0c0000bcbdbb7389 */ /* 0x00006400000c00bf */
[----:B01----:R-:W-:Y:S05]  /*2d200*/  ENDCOLLECTIVE ;  /* 0x000000000000791b */ /* 0x003fea0003800000 */
.L_x_12967:
[----:B------:R-:W-:Y:S01]  /*2d210*/  HFMA2 R188, -RZ, RZ, 0, 4.76837158203125e-07 ;  /* 0x00000008ffbc7431 */ /* 0x000fe200000001ff */
[----:B------:R-:W-:-:S05]  /*2d220*/  MOV R143, R187 ;  /* 0x000000bb008f7202 */ /* 0x000fca0000000f00 */
[----:B------:R-:W-:-:S04]  /*2d230*/  FADD.FTZ R143, R142, R143 ;  /* 0x0000008f8e8f7221 */ /* 0x000fc80000010000 */
[----:B------:R-:W-:-:S07]  /*2d240*/  IMAD.MOV.U32 R189, RZ, RZ, R143 ;  /* 0x000000ffffbd7224 */ /* 0x000fce00078e008f */
[----:B------:R-:W-:Y:S05]  /*2d250*/  WARPSYNC.COLLECTIVE R186, `(.L_x_12968) ;  /* 0x00000000ba087348 */ /* 0x000fea0003c00000 */
[----:B------:R0:W1:Y:S02]  /*2d260*/  SHFL.BFLY P6, R187, R189, R188, R191 ;  /* 0x0c0000bcbdbb7389 */ /* 0x00006400000c00bf */
[----:B01----:R-:W-:Y:S05]  /*2d270*/  ENDCOLLECTIVE ;  /* 0x000000000000791b */ /* 0x003fea0003800000 */
.L_x_12968:
[----:B------:R-:W-:Y:S02]  /*2d280*/  IMAD.MOV.U32 R188, RZ, RZ, 0x10 ;  /* 0x00000010ffbc7424 */ /* 0x000fe400078e00ff */
[----:B------:R-:W-:-:S04]  /*2d290*/  IMAD.MOV.U32 R184, RZ, RZ, R187 ;  /* 0x000000ffffb87224 */ /* 0x000fc800078e00bb */
[----:B------:R-:W-:-:S05]  /*2d2a0*/  FADD.FTZ R184, R143, R184 ;  /* 0x000000b88fb87221 */ /* 0x000fca0000010000 */
[----:B------:R-:W-:-:S07]  /*2d2b0*/  MOV R189, R184 ;  /* 0x000000b800bd7202 */ /* 0x000fce0000000f00 */
[----:B------:R-:W-:Y:S05]  /*2d2c0*/  WARPSYNC.COLLECTIVE R186, `(.L_x_12969) ;  /* 0x00000000ba087348 */ /* 0x000fea0003c00000 */
[----:B------:R0:W1:Y:S02]  /*2d2d0*/  SHFL.BFLY P6, R187, R189, R188, R191 ;  /* 0x0c0000bcbdbb7389 */ /* 0x00006400000c00bf */
[----:B01----:R-:W-:Y:S05]  /*2d2e0*/  ENDCOLLECTIVE ;  /* 0x000000000000791b */ /* 0x003fea0003800000 */
.L_x_12969:
[----:B------:R-:W-:Y:S01]  /*2d2f0*/  MOV R185, R187 ;  /* 0x000000bb00b97202 */ /* 0x000fe20000000f00 */
[----:B------:R-:W-:Y:S06]  /*2d300*/  BRA `(.L_x_12970) ;  /* 0xffffffe4007c7947 */ /* 0x000fec000383ffff */
.L_x_12971:
        /* <DEDUP_REMOVED lines=15> */
.L_x_54370:


//--------------------- .text._ZN10layer_norm13ln_fwd_kernelINS_13Kernel_traitsIf13__nv_bfloat16S2_S2_fjLj1536ELj1ELj4ELj1ELj16ENS_18Kernel_traits_baseILj1536EfS2_S2_S2_fjLj128EEEEELb1ELb0ELb1ELb1EEEvNS_9FwdParamsE --------------------------
	.section	.text._ZN10layer_norm13ln_fwd_kernelINS_13Kernel_traitsIf13__nv_bfloat16S2_S2_fjLj1536ELj1ELj4ELj1ELj16ENS_18Kernel_traits_baseILj1536EfS2_S2_S2_fjLj128EEEEELb1ELb0ELb1ELb1EEEvNS_9FwdParamsE,"ax",@progbits
	.align	128
        .global         _ZN10layer_norm13ln_fwd_kernelINS_13Kernel_traitsIf13__nv_bfloat16S2_S2_fjLj1536ELj1ELj4ELj1ELj16ENS_18Kernel_traits_baseILj1536EfS2_S2_S2_fjLj128EEEEELb1ELb0ELb1ELb1EEEvNS_9FwdParamsE
        .type           _ZN10layer_norm13ln_fwd_kernelINS_13Kernel_traitsIf13__nv_bfloat16S2_S2_fjLj1536ELj1ELj4ELj1ELj16ENS_18Kernel_traits_baseILj1536EfS2_S2_S2_fjLj128EEEEELb1ELb0ELb1ELb1EEEvNS_9FwdParamsE,@function
        .size           _ZN10layer_norm13ln_fwd_kernelINS_13Kernel_traitsIf13__nv_bfloat16S2_S2_fjLj1536ELj1ELj4ELj1ELj16ENS_18Kernel_traits_baseILj1536EfS2_S2_S2_fjLj128EEEEELb1ELb0ELb1ELb1EEEvNS_9FwdParamsE,(.L_x_54371 - _ZN10layer_norm13ln_fwd_kernelINS_13Kernel_traitsIf13__nv_bfloat16S2_S2_fjLj1536ELj1ELj4ELj1ELj16ENS_18Kernel_traits_baseILj1536EfS2_S2_S2_fjLj128EEEEELb1ELb0ELb1ELb1EEEvNS_9FwdParamsE)
        .other          _ZN10layer_norm13ln_fwd_kernelINS_13Kernel_traitsIf13__nv_bfloat16S2_S2_fjLj1536ELj1ELj4ELj1ELj16ENS_18Kernel_traits_baseILj1536EfS2_S2_S2_fjLj128EEEEELb1ELb0ELb1ELb1EEEvNS_9FwdParamsE,@"STO_CUDA_ENTRY STV_DEFAULT"
_ZN10layer_norm13ln_fwd_kernelINS_13Kernel_traitsIf13__nv_bfloat16S2_S2_fjLj1536ELj1ELj4ELj1ELj16ENS_18Kernel_traits_baseILj1536EfS2_S2_S2_fjLj128EEEEELb1ELb0ELb1ELb1EEEvNS_9FwdParamsE:
.text._ZN10layer_norm13ln_fwd_kernelINS_13Kernel_traitsIf13__nv_bfloat16S2_S2_fjLj1536ELj1ELj4ELj1ELj16ENS_18Kernel_traits_baseILj1536EfS2_S2_S2_fjLj128EEEEELb1ELb0ELb1ELb1EEEvNS_9FwdParamsE:
        /* <DEDUP_REMOVED lines=20> */
[----:B0-----:R-:W-:Y:S02]  /*0140*/  USHF.L.U32 UR4, UR5, 0x2, URZ ;  /* 0x0000000205047899 */ /* 0x001fe400080006ff */
[----:B----4-:R-:W-:Y:S01]  /*0150*/  IMAD R0, R5, UR5, R4 ;  /* 0x0000000505007c24 */ /* 0x010fe2000f8e0204 */
[----:B-1----:R-:W-:Y:S02]  /*0160*/  @P0 IADD3 R180, P1, PT, R2, R7, RZ ;  /* 0x0000000702b40210 */ /* 0x002fe40007f3e0ff */
[----:B------:R-:W-:-:S03]  /*0170*/  LOP3.LUT R2, R4, 0x1f, RZ, 0xc0, !PT ;  /* 0x0000001f04027812 */ /* 0x000fc600078ec0ff */
[----:B------:R-:W-:Y:S01]  /*0180*/  @P0 IMAD.X R181, RZ, RZ, R3, P1 ;  /* 0x000000ffffb50224 */ /* 0x000fe200008e0603 */
[----:B------:R-:W-:Y:S02]  /*0190*/  SHF.R.U32.HI R3, RZ, 0x5, R4 ;  /* 0x00000005ff037819 */ /* 0x000fe40000011604 */
[C---:B--2---:R-:W-:Y:S01]  /*01a0*/  IADD3 R12, PT, PT, R158.reuse, -0x61c88647, RZ ;  /* 0x9e3779b99e0c7810 */ /* 0x044fe20007ffe0ff */
[----:B------:R-:W-:Y:S01]  /*01b0*/  VIADD R13, R159, 0xbb67ae85 ;  /* 0xbb67ae859f0d7836 */ /* 0x000fe20000000000 */
[----:B------:R-:W-:Y:S01]  /*01c0*/  LOP3.LUT R3, R3, UR4, RZ, 0xfc, !PT ;  /* 0x0000000403037c12 */ /* 0x000fe2000f8efcff */
        /* <DEDUP_REMOVED lines=48> */
.L_x_12972:
        /* <DEDUP_REMOVED lines=38> */
.L_x_12973:
[----:B------:R-:W1:Y:S02]  /*0730*/  LDCU UR4, c[0x0][0x384] ;  /* 0x00007080ff0477ac */ /* 0x000e640008000800 */
[----:B-1----:R-:W-:-:S13]  /*0740*/  ISETP.GE.AND P0, PT, R3, UR4, PT ;  /* 0x0000000403007c0c */ /* 0x002fda000bf06270 */
[----:B------:R-:W-:Y:S05]  /*0750*/  @P0 EXIT ;  /* 0x000000000000094d */ /* 0x000fea0003800000 */
[----:B0-----:R-:W-:Y:S01]  /*0760*/  IMAD.HI.U32 R6, R0, -0x326172a9, RZ ;  /* 0xcd9e8d5700067827 */ /* 0x001fe200078e00ff */
[----:B------:R-:W-:Y:S01]  /*0770*/  LOP3.LUT R180, R180, 0x3, RZ, 0xc0, !PT ;  /* 0x00000003b4b47812 */ /* 0x000fe200078ec0ff */
[----:B------:R-:W0:Y:S02]  /*0780*/  LDCU UR8, c[0x0][0x404] ;  /* 0x00008080ff0877ac */ /* 0x000e240008000800 */
[C---:B------:R-:W-:Y:S01]  /*0790*/  IMAD.HI.U32 R7, R4.reuse, -0x2daee0ad, RZ ;  /* 0xd2511f5304077827 */ /* 0x040fe200078e00ff */
[----:B------:R-:W-:Y:S01]  /*07a0*/  LOP3.LUT R6, R5, R6, R158, 0x96, !PT ;  /* 0x0000000605067212 */ /* 0x000fe200078e969e */
[----:B------:R-:W1:Y:S02]  /*07b0*/  LDCU.U8 UR9, c[0x0][0x410] ;  /* 0x00008200ff0977ac */ /* 0x000e640008000000 */
[----:B------:R-:W-:Y:S01]  /*07c0*/  IMAD R11, R4, -0x2daee0ad, RZ ;  /* 0xd2511f53040b7824 */ /* 0x000fe200078e02ff */
[----:B------:R-:W-:Y:S01]  /*07d0*/  LOP3.LUT R7, R7, R159, RZ, 0x3c, !PT ;  /* 0x0000009f07077212 */ /* 0x000fe200078e3cff */
[----:B------:R-:W-:Y:S01]  /*07e0*/  IMAD.HI.U32 R10, R6, -0x2daee0ad, RZ ;  /* 0xd2511f53060a7827 */ /* 0x000fe200078e00ff */
[----:B------:R-:W2:Y:S03]  /*07f0*/  LDCU UR12, c[0x0][0x448] ;  /* 0x00008900ff0c77ac */ /* 0x000ea60008000800 */
[----:B------:R-:W-:Y:S01]  /*0800*/  IMAD R9, R0, -0x326172a9, RZ ;  /* 0xcd9e8d5700097824 */ /* 0x000fe200078e02ff */
[----:B------:R-:W-:Y:S01]  /*0810*/  LOP3.LUT R10, R13, R11, R10, 0x96, !PT ;  /* 0x0000000b0d0a7212 */ /* 0x000fe200078e960a */
[C---:B------:R-:W-:Y:S01]  /*0820*/  IMAD.HI.U32 R8, R7.reuse, -0x326172a9, RZ ;  /* 0xcd9e8d5707087827 */ /* 0x040fe200078e00ff */
        /* <DEDUP_REMOVED lines=50> */
[----:B------:R-:W-:Y:S02]  /*0b50*/  HFMA2 R6, -RZ, RZ, 0, 0 ;  /* 0x00000000ff067431 */ /* 0x000fe400000001ff */
[----:B------:R-:W-:Y:S01]  /*0b60*/  IMAD R178, R8, -0x326172a9, RZ ;  /* 0xcd9e8d5708b27824 */ /* 0x000fe200078e02ff */
[----:B------:R-:W-:Y:S01]  /*0b70*/  LOP3.LUT R179, R28, R10, R179, 0x96, !PT ;  /* 0x0000000a1cb37212 */ /* 0x000fe200078e96b3 */
[----:B01234-:R-:W-:-:S07]  /*0b80*/  IMAD R186, R11, -0x2daee0ad, RZ ;  /* 0xd2511f530bba7824 */ /* 0x01ffce00078e02ff */
.L_x_13681:
[----:B------:R-:W0:Y:S08]  /*0b90*/  LDC.64 R18, c[0x0][0x3f0] ;  /* 0x0000fc00ff127b82 */ /* 0x000e300000000a00 */
[----:B------:R-:W1:Y:S08]  /*0ba0*/  LDC R8, c[0x0][0x388] ;  /* 0x0000e200ff087b82 */ /* 0x000e700000000800 */
[----:B------:R-:W2:Y:S01]  /*0bb0*/  LDC.64 R24, c[0x0][0x3f8] ;  /* 0x0000fe00ff187b82 */ /* 0x000ea20000000a00 */
[----:B0-----:R-:W-:-:S05]  /*0bc0*/  IMAD.WIDE R18, R3, 0x4, R18 ;  /* 0x0000000403127825 */ /* 0x001fca00078e0212 */
[----:B------:R0:W3:Y:S01]  /*0bd0*/  LDG.E R192, desc[UR6][R18.64] ;  /* 0x0000000612c07981 */ /* 0x0000e2000c1e1900 */
[----:B------:R-:W-:Y:S01]  /*0be0*/  ISETP.NE.U32.AND P0, PT, RZ, UR4, PT ;  /* 0x00000004ff007c0c */ /* 0x000fe2000bf05070 */
[----:B------:R-:W-:-:S03]  /*0bf0*/  IMAD.MOV.U32 R193, RZ, RZ, RZ ;  /* 0x000000ffffc17224 */ /* 0x000fc600078e00ff */
[----:B------:R-:W-:Y:S01]  /*0c00*/  ISETP.NE.AND.EX P0, PT, RZ, UR5, PT, P0 ;  /* 0x00000005ff007c0c */ /* 0x000fe2000bf05300 */
[----:B-1----:R-:W-:-:S05]  /*0c10*/  IMAD R9, R3, R8, RZ ;  /* 0x0000000803097224 */ /* 0x002fca00078e02ff */
[----:B0-----:R-:W-:Y:S01]  /*0c20*/  SHF.R.S32.HI R18, RZ, 0x1f, R9 ;  /* 0x0000001fff127819 */ /* 0x001fe20000011409 */
[----:B--2---:R-:W-:-:S03]  /*0c30*/  IMAD.WIDE R24, R3, 0x4, R24 ;  /* 0x0000000403187825 */ /* 0x004fc600078e0218 */
[----:B------:R-:W-:Y:S01]  /*0c40*/  LEA.HI R195, R18, R9, RZ, 0x3 ;  /* 0x0000000912c37211 */ /* 0x000fe200078f18ff */
        /* <DEDUP_REMOVED lines=8> */
[----:B------:R-:W-:Y:S01]  /*0cd0*/  VIADD R32, R159, 0x96a522ad ;  /* 0x96a522ad9f207836 */ /* 0x000fe20000000000 */
[C---:B------:R-:W-:Y:S01]  /*0ce0*/  IADD3 R34, PT, PT, R158.reuse, -0x4ab325aa, RZ ;  /* 0xb54cda569e227810 */ /* 0x040fe20007ffe0ff */
[----:B------:R-:W-:Y:S01]  /*0cf0*/  VIADD R33, R158, 0x1715609d ;  /* 0x1715609d9e217836 */ /* 0x000fe20000000000 */
[----:B------:R-:W-:Y:S01]  /*0d00*/  LEA.HI.SX32 R195, R195, R2, 0x1d ;  /* 0x00000002c3c37211 */ /* 0x000fe200078feaff */
[----:B------:R-:W-:-:S02]  /*0d10*/  VIADD R35, R159, 0x646e171e ;  /* 0x646e171e9f237836 */ /* 0x000fc40000000000 */
[----:B------:R-:W-:Y:S01]  /*0d20*/  VIADD R36, R159, 0xed9eba14 ;  /* 0xed9eba149f247836 */ /* 0x000fe20000000000 */
[----:B---3--:R-:W-:-:S13]  /*0d30*/  ISETP.GE.AND P1, PT, R192, 0x1, PT ;  /* 0x00000001c000780c */ /* 0x008fda0003f26270 */
[----:B------:R-:W0:Y:S01]  /*0d40*/  @P1 LDC.64 R26, c[0x0][0x390] ;  /* 0x0000e400ff1a1b82 */ /* 0x000e220000000a00 */
[----:B------:R-:W-:-:S04]  /*0d50*/  @P1 VIADD R7, R192, 0xffffffff ;  /* 0xffffffffc0071836 */ /* 0x000fc80000000000 */
[----:B------:R-:W-:-:S05]  /*0d60*/  @P1 IMAD R7, R7, R8, RZ ;  /* 0x0000000807071224 */ /* 0x000fca00078e02ff */
[----:B------:R-:W-:-:S04]  /*0d70*/  @P1 SHF.R.S32.HI R20, RZ, 0x1f, R7 ;  /* 0x0000001fff141819 */ /* 0x000fc80000011407 */
[----:B------:R-:W-:-:S04]  /*0d80*/  @P1 LEA.HI R7, R20, R7, RZ, 0x3 ;  /* 0x0000000714071211 */ /* 0x000fc800078f18ff */
[----:B------:R-:W-:Y:S01]  /*0d90*/  @P1 LEA.HI.SX32 R193, R7, R2, 0x1d ;  /* 0x0000000207c11211 */ /* 0x000fe200078feaff */
[----:B------:R-:W-:Y:S01]  /*0da0*/  VIADD R20, R158, 0x3c6ef372 ;  /* 0x3c6ef3729e147836 */ /* 0x000fe20000000000 */
[----:B-----5:R1:W5:Y:S03]  /*0db0*/  LDG.E R7, desc[UR6][R24.64] ;  /* 0x0000000618077981 */ /* 0x020366000c1e1900 */
[----:B0-----:R-:W-:-:S05]  /*0dc0*/  @P1 IMAD.WIDE.U32 R26, R193, 0x10, R26 ;  /* 0x00000010c11a1825 */ /* 0x001fca00078e001a */
[----:B------:R0:W5:Y:S01]  /*0dd0*/  @P1 LDG.E.128 R40, desc[UR6][R26.64] ;  /* 0x000000061a281981 */ /* 0x000162000c1e1d00 */
[C---:B-1----:R-:W-:Y:S01]  /*0de0*/  VIADD R24, R159.reuse, 0xbb67ae85 ;  /* 0xbb67ae859f187836 */ /* 0x042fe20000000000 */
[C---:B------:R-:W-:Y:S01]  /*0df0*/  IADD3 R25, PT, PT, R159.reuse, 0x76cf5d0a, RZ ;  /* 0x76cf5d0a9f197810 */ /* 0x040fe20007ffe0ff */
[----:B0-----:R-:W-:Y:S02]  /*0e00*/  VIADD R26, R159, 0x32370b8f ;  /* 0x32370b8f9f1a7836 */ /* 0x001fe40000000000 */
[----:B------:R-:W-:Y:S01]  /*0e10*/  VIADD R27, R158, 0x8ff34781 ;  /* 0x8ff347819e1b7836 */ /* 0x000fe20000000000 */
[----:B------:R-:W-:Y:S06]  /*0e20*/  @!P0 BRA `(.L_x_12974) ;  /* 0x0000002c00b48947 */ /* 0x000fec0003800000 */
        /* <DEDUP_REMOVED lines=25> */
.L_x_12979:
        /* <DEDUP_REMOVED lines=13> */
.L_x_12981:
[----:B------:R-:W-:Y:S05]  /*1090*/  BSYNC.RECONVERGENT B2 ;  /* 0x0000000000027941 */ /* 0x000fea0003800200 */
.L_x_12980:
        /* <DEDUP_REMOVED lines=42> */
.L_x_12978:
[----:B------:R-:W-:Y:S05]  /*1340*/  BSYNC.RECONVERGENT B1 ;  /* 0x0000000000017941 */ /* 0x000fea0003800200 */
.L_x_12977:
        /* <DEDUP_REMOVED lines=11> */
.L_x_12976:
[----:B------:R-:W-:Y:S05]  /*1400*/  BSYNC.RECONVERGENT B0 ;  /* 0x0000000000007941 */ /* 0x000fea0003800200 */
.L_x_12975:
        /* <DEDUP_REMOVED lines=23> */
.L_x_12986:
        /* <DEDUP_REMOVED lines=13> */
.L_x_12988:
[----:B------:R-:W-:Y:S05]  /*1650*/  BSYNC.RECONVERGENT B2 ;  /* 0x0000000000027941 */ /* 0x000fea0003800200 */
.L_x_12987:
        /* <DEDUP_REMOVED lines=42> */
.L_x_12985:
[----:B------:R-:W-:Y:S05]  /*1900*/  BSYNC.RECONVERGENT B1 ;  /* 0x0000000000017941 */ /* 0x000fea0003800200 */
.L_x_12984:
        /* <DEDUP_REMOVED lines=13> */
.L_x_12983:
[----:B------:R-:W-:Y:S05]  /*19e0*/  BSYNC.RECONVERGENT B0 ;  /* 0x0000000000007941 */ /* 0x000fea0003800200 */
.L_x_12982:
        /* <DEDUP_REMOVED lines=22> */
.L_x_12993:
        /* <DEDUP_REMOVED lines=13> */
.L_x_12995:
[----:B------:R-:W-:Y:S05]  /*1c20*/  BSYNC.RECONVERGENT B2 ;  /* 0x0000000000027941 */ /* 0x000fea0003800200 */
.L_x_12994:
        /* <DEDUP_REMOVED lines=42> */
.L_x_12992:
[----:B------:R-:W-:Y:S05]  /*1ed0*/  BSYNC.RECONVERGENT B1 ;  /* 0x0000000000017941 */ /* 0x000fea0003800200 */
.L_x_12991:
        /* <DEDUP_REMOVED lines=11> */
.L_x_12990:
[----:B------:R-:W-:Y:S05]  /*1f90*/  BSYNC.RECONVERGENT B0 ;  /* 0x0000000000007941 */ /* 0x000fea0003800200 */
.L_x_12989:
        /* <DEDUP_REMOVED lines=23> */
.L_x_13000:
        /* <DEDUP_REMOVED lines=13> */
.L_x_13002:
[----:B------:R-:W-:Y:S05]  /*21e0*/  BSYNC.RECONVERGENT B2 ;  /* 0x0000000000027941 */ /* 0x000fea0003800200 */
.L_x_13001:
        /* <DEDUP_REMOVED lines=42> */
.L_x_12999:
[----:B------:R-:W-:Y:S05]  /*2490*/  BSYNC.RECONVERGENT B1 ;  /* 0x0000000000017941 */ /* 0x000fea0003800200 */
.L_x_12998:
        /* <DEDUP_REMOVED lines=13> */
.L_x_12997:
[----:B------:R-:W-:Y:S05]  /*2570*/  BSYNC.RECONVERGENT B0 ;  /* 0x0000000000007941 */ /* 0x000fea0003800200 */
.L_x_12996:
        /* <DEDUP_REMOVED lines=22> */
.L_x_13007:
        /* <DEDUP_REMOVED lines=13> */
.L_x_13009:
[----:B------:R-:W-:Y:S05]  /*27b0*/  BSYNC.RECONVERGENT B2 ;  /* 0x0000000000027941 */ /* 0x000fea0003800200 */
.L_x_13008:
        /* <DEDUP_REMOVED lines=42> */
.L_x_13006:
[----:B------:R-:W-:Y:S05]  /*2a60*/  BSYNC.RECONVERGENT B1 ;  /* 0x0000000000017941 */ /* 0x000fea0003800200 */
.L_x_13005:
[----:B------:R-:W-:Y:S01]  /*2a70*/  I2FP.F32.U32 R15, R15 ;  /* 0x0000000f000f7245 */ /* 0x000fe20000201000 */
[----:B------:R-:W-:Y:S01]  /*2a80*/  IMAD.MOV.U32 R148, RZ, RZ, 0x2f800000 ;  /* 0x2f800000ff947424 */ /* 0x000fe200078e00ff */
[----:B-----5:R-:W-:Y:S01]  /*2a90*/  SHF.L.U32 R38, R42, 0x10, RZ ;  /* 0x000000102a267819 */ /* 0x020fe200000006ff */
[----:B------:R-:W-:Y:S02]  /*2aa0*/  IMAD.U32 R39, R142, 0x10000, RZ ;  /* 0x000100008e277824 */ /* 0x000fe400078e00ff */
[----:B------:R-:W-:Y:S02]  /*2ab0*/  FFMA.FTZ R15, R15, R148, 1.1641532182693481445e-10 ;  /* 0x2f0000000f0f7423 */ /* 0x000fe40000010094 */
[----:B------:R-:W-:-:S03]  /*2ac0*/  FMUL.FTZ R38, R38, UR11 ;  /* 0x0000000b26267c20 */ /* 0x000fc60008410000 */
[----:B------:R-:W-:Y:S01]  /*2ad0*/  FSETP.GTU.FTZ.AND P3, PT, R15, UR8, PT ;  /* 0x000000080f007c0b */ /* 0x000fe2000bf7c000 */
[----:B------:R-:W-:-:S03]  /*2ae0*/  FMUL.FTZ R38, R38, UR10 ;  /* 0x0000000a26267c20 */ /* 0x000fc60008410000 */
[----:B------:R-:W-:Y:S02]  /*2af0*/  SEL R15, RZ, 0x1, P3 ;  /* 0x00000001ff0f7807 */ /* 0x000fe40001800000 */
[----:B------:R-:W-:-:S05]  /*2b00*/  FSEL R38, R38, RZ, !P3 ;  /* 0x000000ff26267208 */ /* 0x000fca0005800000 */
[----:B------:R-:W-:-:S07]  /*2b10*/  FADD.FTZ R39, R39, R38 ;  /* 0x0000002627277221 */ /* 0x000fce0000010000 */
.L_x_13004:
[----:B------:R-:W-:Y:S05]  /*2b20*/  BSYNC.RECONVERGENT B0 ;  /* 0x0000000000007941 */ /* 0x000fea0003800200 */
.L_x_13003:
        /* <DEDUP_REMOVED lines=23> */
.L_x_13014:
        /* <DEDUP_REMOVED lines=13> */
.L_x_13016:
[----:B------:R-:W-:Y:S05]  /*2d70*/  BSYNC.RECONVERGENT B2 ;  /* 0x0000000000027941 */ /* 0x000fea0003800200 */
.L_x_13015:
        /* <DEDUP_REMOVED lines=42> */
.L_x_13013:
[----:B------:R-:W-:Y:S05]  /*3020*/  BSYNC.RECONVERGENT B1 ;  /* 0x0000000000017941 */ /* 0x000fea0003800200 */
.L_x_13012:
        /* <DEDUP_REMOVED lines=13> */
.L_x_13011:
[----:B------:R-:W-:Y:S05]  /*3100*/  BSYNC.RECONVERGENT B0 ;  /* 0x0000000000007941 */ /* 0x000fea0003800200 */
.L_x_13010:
        /* <DEDUP_REMOVED lines=22> */
.L_x_13021:
        /* <DEDUP_REMOVED lines=13> */
.L_x_13023:
[----:B------:R-:W-:Y:S05]  /*3340*/  BSYNC.RECONVERGENT B2 ;  /* 0x0000000000027941 */ /* 0x000fea0003800200 */
.L_x_13022:
        /* <DEDUP_REMOVED lines=42> */
.L_x_13020:
[----:B------:R-:W-:Y:S05]  /*35f0*/  BSYNC.RECONVERGENT B1 ;  /* 0x0000000000017941 */ /* 0x000fea0003800200 */
.L_x_13019:
        /* <DEDUP_REMOVED lines=11> */
.L_x_13018:
[----:B------:R-:W-:Y:S05]  /*36b0*/  BSYNC.RECONVERGENT B0 ;  /* 0x0000000000007941 */ /* 0x000fea0003800200 */
.L_x_13017:
        /* <DEDUP_REMOVED lines=23> */
.L_x_13028:
        /* <DEDUP_REMOVED lines=13> */
.L_x_13030:
[----:B------:R-:W-:Y:S05]  /*3900*/  BSYNC.RECONVERGENT B2 ;  /* 0x0000000000027941 */ /* 0x000fea0003800200 */
.L_x_13029:
        /* <DEDUP_REMOVED lines=42> */
.L_x_13027:
[----:B------:R-:W-:Y:S05]  /*3bb0*/  BSYNC.RECONVERGENT B1 ;  /* 0x0000000000017941 */ /* 0x000fea0003800200 */
.L_x_13026:
        /* <DEDUP_REMOVED lines=13> */
.L_x_13025:
[----:B------:R-:W-:Y:S05]  /*3c90*/  BSYNC.RECONVERGENT B0 ;  /* 0x0000000000007941 */ /* 0x000fea0003800200 */
.L_x_13024:
[----:B------:R-:W-:Y:S02]  /*3ca0*/  F2FP.BF16.F32.PACK_AB R143, RZ, R145 ;  /* 0x00000091ff8f723e */ /* 0x000fe400000010ff */
[----:B------:R-:W-:Y:S02]  /*3cb0*/  PRMT R142, R148, 0x5410, R142 ;  /* 0x00005410948e7816 */ /* 0x000fe4000000008e */
[----:B------:R-:W-:Y:S02]  /*3cc0*/  PRMT R141, R147, 0x5410, R141 ;  /* 0x00005410938d7816 */ /* 0x000fe4000000008d */
[----:B------:R-:W-:Y:S02]  /*3cd0*/  PRMT R140, R146, 0x5410, R140 ;  /* 0x00005410928c7816 */ /* 0x000fe4000000008c */
[----:B------:R-:W-:Y:S01]  /*3ce0*/  PRMT R143, R149, 0x5410, R143 ;  /* 0x00005410958f7816 */ /* 0x000fe2000000008f */
[----:B------:R-:W-:Y:S06]  /*3cf0*/  BRA `(.L_x_13031) ;  /* 0x0000002800cc7947 */ /* 0x000fec0003800000 */
.L_x_12974:
        /* <DEDUP_REMOVED lines=21> */
.L_x_13036:
        /* <DEDUP_REMOVED lines=13> */
.L_x_13038:
[----:B------:R-:W-:Y:S05]  /*3f20*/  BSYNC.RECONVERGENT B2 ;  /* 0x0000000000027941 */ /* 0x000fea0003800200 */
.L_x_13037:
        /* <DEDUP_REMOVED lines=41> */
.L_x_13035:
[----:B------:R-:W-:Y:S05]  /*41c0*/  BSYNC.RECONVERGENT B1 ;  /* 0x0000000000017941 */ /* 0x000fea0003800200 */
.L_x_13034:
        /* <DEDUP_REMOVED lines=9> */
.L_x_13033:
[----:B------:R-:W-:Y:S05]  /*4260*/  BSYNC.RECONVERGENT B0 ;  /* 0x0000000000007941 */ /* 0x000fea0003800200 */
.L_x_13032:
        /* <DEDUP_REMOVED lines=18> */
.L_x_13043:
        /* <DEDUP_REMOVED lines=13> */
.L_x_13045:
[----:B------:R-:W-:Y:S05]  /*4460*/  BSYNC.RECONVERGENT B2 ;  /* 0x0000000000027941 */ /* 0x000fea0003800200 */
.L_x_13044:
        /* <DEDUP_REMOVED lines=42> */
.L_x_13042:
[----:B------:R-:W-:Y:S05]  /*4710*/  BSYNC.RECONVERGENT B1 ;  /* 0x0000000000017941 */ /* 0x000fea0003800200 */
.L_x_13041:
        /* <DEDUP_REMOVED lines=10> */
.L_x_13040:
[----:B------:R-:W-:Y:S05]  /*47c0*/  BSYNC.RECONVERGENT B0 ;  /* 0x0000000000007941 */ /* 0x000fea0003800200 */
.L_x_13039:
        /* <DEDUP_REMOVED lines=18> */
.L_x_13050:
        /* <DEDUP_REMOVED lines=13> */
.L_x_13052:
[----:B------:R-:W-:Y:S05]  /*49c0*/  BSYNC.RECONVERGENT B2 ;  /* 0x0000000000027941 */ /* 0x000fea0003800200 */
.L_x_13051:
        /* <DEDUP_REMOVED lines=42> */
.L_x_13049:
[----:B------:R-:W-:Y:S05]  /*4c70*/  BSYNC.RECONVERGENT B1 ;  /* 0x0000000000017941 */ /* 0x000fea0003800200 */
.L_x_13048:
        /* <DEDUP_REMOVED lines=9> */
.L_x_13047:
[----:B------:R-:W-:Y:S05]  /*4d10*/  BSYNC.RECONVERGENT B0 ;  /* 0x0000000000007941 */ /* 0x000fea0003800200 */
.L_x_13046:
        /* <DEDUP_REMOVED lines=18> */
.L_x_13057:
        /* <DEDUP_REMOVED lines=13> */
.L_x_13059:
[----:B------:R-:W-:Y:S05]  /*4f10*/  BSYNC.RECONVERGENT B2 ;  /* 0x0000000000027941 */ /* 0x000fea0003800200 */
.L_x_13058:
        /* <DEDUP_REMOVED lines=42> */
.L_x_13056:
[----:B------:R-:W-:Y:S05]  /*51c0*/  BSYNC.RECONVERGENT B1 ;  /* 0x0000000000017941 */ /* 0x000fea0003800200 */
.L_x_13055:
        /* <DEDUP_REMOVED lines=10> */
.L_x_13054:
[----:B------:R-:W-:Y:S05]  /*5270*/  BSYNC.RECONVERGENT B0 ;  /* 0x0000000000007941 */ /* 0x000fea0003800200 */
.L_x_13053:
        /* <DEDUP_REMOVED lines=18> */
.L_x_13064:
        /* <DEDUP_REMOVED lines=13> */
.L_x_13066:
[----:B------:R-:W-:Y:S05]  /*5470*/  BSYNC.RECONVERGENT B2 ;  /* 0x0000000000027941 */ /* 0x000fea0003800200 */
.L_x_13065:
        /* <DEDUP_REMOVED lines=42> */
.L_x_13063:
[----:B------:R-:W-:Y:S05]  /*5720*/  BSYNC.RECONVERGENT B1 ;  /* 0x0000000000017941 */ /* 0x000fea0003800200 */
.L_x_13062:
        /* <DEDUP_REMOVED lines=9> */
.L_x_13061:
[----:B------:R-:W-:Y:S05]  /*57c0*/  BSYNC.RECONVERGENT B0 ;  /* 0x0000000000007941 */ /* 0x000fea0003800200 */
.L_x_13060:
        /* <DEDUP_REMOVED lines=18> */
.L_x_13071:
        /* <DEDUP_REMOVED lines=13> */
.L_x_13073:
[----:B------:R-:W-:Y:S05]  /*59c0*/  BSYNC.RECONVERGENT B2 ;  /* 0x0000000000027941 */ /* 0x000fea0003800200 */
.L_x_13072:
        /* <DEDUP_REMOVED lines=42> */
.L_x_13070:
[----:B------:R-:W-:Y:S05]  /*5c70*/  BSYNC.RECONVERGENT B1 ;  /* 0x0000000000017941 */ /* 0x000fea0003800200 */
.L_x_13069:
        /* <DEDUP_REMOVED lines=10> */
.L_x_13068:
[----:B------:R-:W-:Y:S05]  /*5d20*/  BSYNC.RECONVERGENT B0 ;  /* 0x0000000000007941 */ /* 0x000fea0003800200 */
.L_x_13067:
        /* <DEDUP_REMOVED lines=18> */
.L_x_13078:
        /* <DEDUP_REMOVED lines=13> */
.L_x_13080:
[----:B------:R-:W-:Y:S05]  /*5f20*/  BSYNC.RECONVERGENT B2 ;  /* 0x0000000000027941 */ /* 0x000fea0003800200 */
.L_x_13079:
        /* <DEDUP_REMOVED lines=42> */
.L_x_13077:
[----:B------:R-:W-:Y:S05]  /*61d0*/  BSYNC.RECONVERGENT B1 ;  /* 0x0000000000017941 */ /* 0x000fea0003800200 */
.L_x_13076:
        /* <DEDUP_REMOVED lines=9> */
.L_x_13075:
[----:B------:R-:W-:Y:S05]  /*6270*/  BSYNC.RECONVERGENT B0 ;  /* 0x0000000000007941 */ /* 0x000fea0003800200 */
.L_x_13074:
        /* <DEDUP_REMOVED lines=18> */
.L_x_13085:
        /* <DEDUP_REMOVED lines=13> */
.L_x_13087:
[----:B------:R-:W-:Y:S05]  /*6470*/  BSYNC.RECONVERGENT B2 ;  /* 0x0000000000027941 */ /* 0x000fea0003800200 */
.L_x_13086:
        /* <DEDUP_REMOVED lines=42> */
.L_x_13084:
[----:B------:R-:W-:Y:S05]  /*6720*/  BSYNC.RECONVERGENT B1 ;  /* 0x0000000000017941 */ /* 0x000fea0003800200 */
.L_x_13083:
        /* <DEDUP_REMOVED lines=10> */
.L_x_13082:
[----:B------:R-:W-:Y:S05]  /*67d0*/  BSYNC.RECONVERGENT B0 ;  /* 0x0000000000007941 */ /* 0x000fea0003800200 */
.L_x_13081:
[----:B------:R-:W-:Y:S02]  /*67e0*/  F2FP.BF16.F32.PACK_AB R148, RZ, R145 ;  /* 0x00000091ff94723e */ /* 0x000fe400000010ff */
[----:B------:R-:W-:Y:S02]  /*67f0*/  PRMT R140, R140, 0x5410, R143 ;  /* 0x000054108c8c7816 */ /* 0x000fe4000000008f */
[----:B------:R-:W-:Y:S02]  /*6800*/  PRMT R142, R142, 0x5410, R147 ;  /* 0x000054108e8e7816 */ /* 0x000fe40000000093 */
[----:B------:R-:W-:Y:S02]  /*6810*/  PRMT R141, R141, 0x5410, R146 ;  /* 0x000054108d8d7816 */ /* 0x000fe40000000092 */
[----:B------:R-:W-:-:S07]  /*6820*/  PRMT R143, R160, 0x5410, R148 ;  /* 0x00005410a08f7816 */ /* 0x000fce0000000094 */
.L_x_13031:
[----:B------:R-:W0:Y:S01]  /*6830*/  LDC.64 R160, c[0x0][0x3a8] ;  /* 0x0000ea00ffa07b82 */ /* 0x000e220000000a00 */
[----:B------:R-:W-:Y:S01]  /*6840*/  @P1 IADD3 R153, PT, PT, R193, 0x20, RZ ;  /* 0x00000020c1991810 */ /* 0x000fe20007ffe0ff */
[----:B------:R-:W-:Y:S06]  /*6850*/  BSSY.RECONVERGENT B0, `(.L_x_13088) ;  /* 0x000001a000007945 */ /* 0x000fec0003800200 */
[----:B------:R-:W1:Y:S01]  /*6860*/  @P1 LDC.64 R148, c[0x0][0x390] ;  /* 0x0000e400ff941b82 */ /* 0x000e620000000a00 */
        /* <DEDUP_REMOVED lines=9> */
[----:B------:R-:W-:Y:S02]  /*6900*/  PRMT R141, R16, 0x7104, RZ ;  /* 0x00007104108d7816 */ /* 0x000fe400000000ff */
[----:B------:R-:W-:Y:S01]  /*6910*/  PRMT R154, R143, 0x4210, R140 ;  /* 0x000042108f9a7816 */ /* 0x000fe2000000008c */
[----:B------:R-:W-:Y:S01]  /*6920*/  IMAD.WIDE.U32 R142, R142, 0x10000, RZ ;  /* 0x000100008e8e7825 */ /* 0x000fe200078e00ff */
[----:B------:R-:W-:-:S02]  /*6930*/  LOP3.LUT R140, R14, 0xff, RZ, 0xc0, !PT ;  /* 0x000000ff0e8c7812 */ /* 0x000fc400078ec0ff */
[----:B------:R-:W-:Y:S02]  /*6940*/  LOP3.LUT R146, R12, 0xff, RZ, 0xc0, !PT ;  /* 0x000000ff0c927812 */ /* 0x000fe400078ec0ff */
[----:B------:R-:W-:Y:S01]  /*6950*/  LOP3.LUT R154, R154, 0xff00, R141, 0xf8, !PT ;  /* 0x0000ff009a9a7812 */ /* 0x000fe200078ef88d */
[----:B------:R-:W-:-:S03]  /*6960*/  IMAD.WIDE.U32 R140, R140, 0x1000000, RZ ;  /* 0x010000008c8c7825 */ /* 0x000fc600078e00ff */
[----:B------:R-:W-:Y:S01]  /*6970*/  LOP3.LUT R157, R154, 0xff, R15, 0xf8, !PT ;  /* 0x000000ff9a9d7812 */ /* 0x000fe200078ef80f */
[----:B------:R-:W-:-:S03]  /*6980*/  IMAD.WIDE.U32 R146, R146, 0x100, RZ ;  /* 0x0000010092927825 */ /* 0x000fc600078e00ff */
[----:B------:R-:W-:Y:S02]  /*6990*/  LOP3.LUT R141, R143, R157, R141, 0xfe, !PT ;  /* 0x0000009d8f8d7212 */ /* 0x000fe400078efe8d */
[----:B------:R-:W-:Y:S02]  /*69a0*/  LOP3.LUT R155, R146, R140, R142, 0xfe, !PT ;  /* 0x0000008c929b7212 */ /* 0x000fe400078efe8e */
[----:B------:R-:W-:Y:S01]  /*69b0*/  LOP3.LUT R143, R141, R147, RZ, 0xfc, !PT ;  /* 0x000000938d8f7212 */ /* 0x000fe200078efcff */
[----:B0-----:R-:W-:Y:S01]  /*69c0*/  IMAD.WIDE.U32 R140, R193, 0x8, R152 ;  /* 0x00000008c18c7825 */ /* 0x001fe200078e0098 */
[----:B------:R-:W-:-:S05]  /*69d0*/  LOP3.LUT R142, R155, 0xff, R10, 0xf8, !PT ;  /* 0x000000ff9b8e7812 */ /* 0x000fca00078ef80a */
[----:B------:R1:W-:Y:S02]  /*69e0*/  STG.E.64 desc[UR6][R140.64], R142 ;  /* 0x0000008e8c007986 */ /* 0x0003e4000c101b06 */
.L_x_13089:
[----:B------:R-:W-:Y:S05]  /*69f0*/  BSYNC.RECONVERGENT B0 ;  /* 0x0000000000007941 */ /* 0x000fea0003800200 */
.L_x_13088:
[----:B-----5:R2:W5:Y:S01]  /*6a00*/  @P1 LDG.E.128 R40, desc[UR6][R148.64] ;  /* 0x0000000694281981 */ /* 0x020562000c1e1d00 */
[----:B------:R-:W-:Y:S05]  /*6a10*/  @!P0 BRA `(.L_x_13090) ;  /* 0x0000002c00b88947 */ /* 0x000fea0003800000 */
[----:B01----:R-:W0:Y:S01]  /*6a20*/  LDC.64 R140, c[0x0][0x3a0] ;  /* 0x0000e800ff8c7b82 */ /* 0x003e220000000a00 */
[----:B------:R-:W-:-:S04]  /*6a30*/  VIADD R143, R195, 0x20 ;  /* 0x00000020c38f7836 */ /* 0x000fc80000000000 */
[----:B0-----:R-:W-:-:S06]  /*6a40*/  IMAD.WIDE.U32 R140, R143, 0x10, R140 ;  /* 0x000000108f8c7825 */ /* 0x001fcc00078e008c */
[----:B------:R-:W3:Y:S01]  /*6a50*/  LDG.E.128 R140, desc[UR6][R140.64] ;  /* 0x000000068c8c7981 */ /* 0x000ee2000c1e1d00 */
[----:B------:R-:W-:Y:S01]  /*6a60*/  ISETP.GT.AND P2, PT, R192, RZ, PT ;  /* 0x000000ffc000720c */ /* 0x000fe20003f44270 */
[----:B------:R-:W-:-:S12]  /*6a70*/  BSSY.RECONVERGENT B0, `(.L_x_13091) ;  /* 0x0000059000007945 */ /* 0x000fd80003800200 */
[----:B------:R-:W-:Y:S01]  /*6a80*/  @!P2 MOV R155, R150 ;  /* 0x00000096009ba202 */ /* 0x000fe20000000f00 */
[----:B--2---:R-:W-:Y:S02]  /*6a90*/  @!P2 IMAD.MOV.U32 R148, RZ, RZ, R151 ;  /* 0x000000ffff94a224 */ /* 0x004fe400078e0097 */
[----:B---3--:R-:W-:Y:S01]  /*6aa0*/  @!P2 IMAD.U32 R146, R140, 0x10000, RZ ;  /* 0x000100008c92a824 */ /* 0x008fe200078e00ff */
        /* <DEDUP_REMOVED lines=17> */
.L_x_13095:
        /* <DEDUP_REMOVED lines=13> */
.L_x_13097:
[----:B------:R-:W-:Y:S05]  /*6c90*/  BSYNC.RECONVERGENT B2 ;  /* 0x0000000000027941 */ /* 0x000fea0003800200 */
.L_x_13096:
        /* <DEDUP_REMOVED lines=42> */
.L_x_13094:
[----:B------:R-:W-:Y:S05]  /*6f40*/  BSYNC.RECONVERGENT B1 ;  /* 0x0000000000017941 */ /* 0x000fea0003800200 */
.L_x_13093:
        /* <DEDUP_REMOVED lines=11> */
.L_x_13092:
[----:B------:R-:W-:Y:S05]  /*7000*/  BSYNC.RECONVERGENT B0 ;  /* 0x0000000000007941 */ /* 0x000fea0003800200 */
.L_x_13091:
        /* <DEDUP_REMOVED lines=23> */
.L_x_13102:
        /* <DEDUP_REMOVED lines=13> */
.L_x_13104:
[----:B------:R-:W-:Y:S05]  /*7250*/  BSYNC.RECONVERGENT B2 ;  /* 0x0000000000027941 */ /* 0x000fea0003800200 */
.L_x_13103:
        /* <DEDUP_REMOVED lines=42> */
.L_x_13101:
[----:B------:R-:W-:Y:S05]  /*7500*/  BSYNC.RECONVERGENT B1 ;  /* 0x0000000000017941 */ /* 0x000fea0003800200 */
.L_x_13100:
        /* <DEDUP_REMOVED lines=13> */
.L_x_13099:
[----:B------:R-:W-:Y:S05]  /*75e0*/  BSYNC.RECONVERGENT B0 ;  /* 0x0000000000007941 */ /* 0x000fea0003800200 */
.L_x_13098:
        /* <DEDUP_REMOVED lines=22> */
.L_x_13109:
        /* <DEDUP_REMOVED lines=13> */
.L_x_13111:
[----:B------:R-:W-:Y:S05]  /*7820*/  BSYNC.RECONVERGENT B2 ;  /* 0x0000000000027941 */ /* 0x000fea0003800200 */
.L_x_13110:
        /* <DEDUP_REMOVED lines=42> */
.L_x_13108:
[----:B------:R-:W-:Y:S05]  /*7ad0*/  BSYNC.RECONVERGENT B1 ;  /* 0x0000000000017941 */ /* 0x000fea0003800200 */
.L_x_13107:
        /* <DEDUP_REMOVED lines=11> */
.L_x_13106:
[----:B------:R-:W-:Y:S05]  /*7b90*/  BSYNC.RECONVERGENT B0 ;  /* 0x0000000000007941 */ /* 0x000fea0003800200 */
.L_x_13105:
        /* <DEDUP_REMOVED lines=23> */
.L_x_13116:
        /* <DEDUP_REMOVED lines=13> */
.L_x_13118:
[----:B------:R-:W-:Y:S05]  /*7de0*/  BSYNC.RECONVERGENT B2 ;  /* 0x0000000000027941 */ /* 0x000fea0003800200 */
.L_x_13117:
        /* <DEDUP_REMOVED lines=42> */
.L_x_13115:
[----:B------:R-:W-:Y:S05]  /*8090*/  BSYNC.RECONVERGENT B1 ;  /* 0x0000000000017941 */ /* 0x000fea0003800200 */
.L_x_13114:
        /* <DEDUP_REMOVED lines=13> */
.L_x_13113:
[----:B------:R-:W-:Y:S05]  /*8170*/  BSYNC.RECONVERGENT B0 ;  /* 0x0000000000007941 */ /* 0x000fea0003800200 */
.L_x_13112:
        /* <DEDUP_REMOVED lines=22> */
.L_x_13123:
        /* <DEDUP_REMOVED lines=13> */
.L_x_13125:
[----:B------:R-:W-:Y:S05]  /*83b0*/  BSYNC.RECONVERGENT B2 ;  /* 0x0000000000027941 */ /* 0x000fea0003800200 */
.L_x_13124:
        /* <DEDUP_REMOVED lines=42> */
.L_x_13122:
[----:B------:R-:W-:Y:S05]  /*8660*/  BSYNC.RECONVERGENT B1 ;  /* 0x0000000000017941 */ /* 0x000fea0003800200 */
.L_x_13121:
        /* <DEDUP_REMOVED lines=11> */
.L_x_13120:
[----:B------:R-:W-:Y:S05]  /*8720*/  BSYNC.RECONVERGENT B0 ;  /* 0x0000000000007941 */ /* 0x000fea0003800200 */
.L_x_13119:
        /* <DEDUP_REMOVED lines=23> */
.L_x_13130:
        /* <DEDUP_REMOVED lines=13> */
.L_x_13132:
[----:B------:R-:W-:Y:S05]  /*8970*/  BSYNC.RECONVERGENT B2 ;  /* 0x0000000000027941 */ /* 0x000fea0003800200 */
.L_x_13131:
        /* <DEDUP_REMOVED lines=42> */
.L_x_13129:
[----:B------:R-:W-:Y:S05]  /*8c20*/  BSYNC.RECONVERGENT B1 ;  /* 0x0000000000017941 */ /* 0x000fea0003800200 */
.L_x_13128:
        /* <DEDUP_REMOVED lines=13> */
.L_x_13127:
[----:B------:R-:W-:Y:S05]  /*8d00*/  BSYNC.RECONVERGENT B0 ;  /* 0x0000000000007941 */ /* 0x000fea0003800200 */
.L_x_13126:
        /* <DEDUP_REMOVED lines=22> */
.L_x_13137:
        /* <DEDUP_REMOVED lines=13> */
.L_x_13139:
[----:B------:R-:W-:Y:S05]  /*8f40*/  BSYNC.RECONVERGENT B2 ;  /* 0x0000000000027941 */ /* 0x000fea0003800200 */
.L_x_13138:
        /* <DEDUP_REMOVED lines=40> */
[----:B------:R-:W-:Y:S01]  /*91d0*/  LOP3.LUT R181, R32, R162, R153, 0x96, !PT ;  /* 0x000000a220b57212 */ /* 0x000fe200078e9699 */
[----:B------:R-:W-:-:S07]  /*91e0*/  IMAD.MOV.U32 R152, RZ, RZ, R157 ;  /* 0x000000ffff987224 */ /* 0x000fce00078e009d */
.L_x_13136:
[----:B------:R-:W-:Y:S05]  /*91f0*/  BSYNC.RECONVERGENT B1 ;  /* 0x0000000000017941 */ /* 0x000fea0003800200 */
.L_x_13135:
        /* <DEDUP_REMOVED lines=11> */
.L_x_13134:
[----:B------:R-:W-:Y:S05]  /*92b0*/  BSYNC.RECONVERGENT B0 ;  /* 0x0000000000007941 */ /* 0x000fea0003800200 */
.L_x_13133:
        /* <DEDUP_REMOVED lines=23> */
.L_x_13144:
        /* <DEDUP_REMOVED lines=13> */
.L_x_13146:
[----:B------:R-:W-:Y:S05]  /*9500*/  BSYNC.RECONVERGENT B2 ;  /* 0x0000000000027941 */ /* 0x000fea0003800200 */
.L_x_13145:
        /* <DEDUP_REMOVED lines=42> */
.L_x_13143:
[----:B------:R-:W-:Y:S05]  /*97b0*/  BSYNC.RECONVERGENT B1 ;  /* 0x0000000000017941 */ /* 0x000fea0003800200 */
.L_x_13142:
        /* <DEDUP_REMOVED lines=13> */
.L_x_13141:
[----:B------:R-:W-:Y:S05]  /*9890*/  BSYNC.RECONVERGENT B0 ;  /* 0x0000000000007941 */ /* 0x000fea0003800200 */
.L_x_13140:
[----:B------:R-:W-:Y:S02]  /*98a0*/  F2FP.BF16.F32.PACK_AB R143, RZ, R153 ;  /* 0x00000099ff8f723e */ /* 0x000fe400000010ff */
[----:B------:R-:W-:Y:S02]  /*98b0*/  PRMT R142, R156, 0x5410, R142 ;  /* 0x000054109c8e7816 */ /* 0x000fe4000000008e */
[----:B------:R-:W-:Y:S02]  /*98c0*/  PRMT R141, R155, 0x5410, R141 ;  /* 0x000054109b8d7816 */ /* 0x000fe4000000008d */
[----:B------:R-:W-:Y:S02]  /*98d0*/  PRMT R140, R154, 0x5410, R140 ;  /* 0x000054109a8c7816 */ /* 0x000fe4000000008c */
[----:B------:R-:W-:Y:S01]  /*98e0*/  PRMT R143, R171, 0x5410, R143 ;  /* 0x00005410ab8f7816 */ /* 0x000fe2000000008f */
[----:B------:R-:W-:Y:S06]  /*98f0*/  BRA `(.L_x_13147) ;  /* 0x0000002800cc7947 */ /* 0x000fec0003800000 */
.L_x_13090:
        /* <DEDUP_REMOVED lines=21> */
.L_x_13152:
        /* <DEDUP_REMOVED lines=13> */
.L_x_13154:
[----:B------:R-:W-:Y:S05]  /*9b20*/  BSYNC.RECONVERGENT B2 ;  /* 0x0000000000027941 */ /* 0x000fea0003800200 */
.L_x_13153:
[----:B------:R-:W-:Y:S01]  /*9b30*/  IMAD.WIDE.U32 R142, R0, -0x326172a9, RZ ;  /* 0xcd9e8d57008e7825 */ /* 0x000fe200078e00ff */
[----:B--2---:R-:W-:Y:S02]  /*9b40*/  LOP3.LUT R148, R6, R141, R159, 0x96, !PT ;  /* 0x0000008d06947212 */ /* 0x004fe400078e969f */
        /* <DEDUP_REMOVED lines=39> */
.L_x_13151:
[----:B------:R-:W-:Y:S05]  /*9dc0*/  BSYNC.RECONVERGENT B1 ;  /* 0x0000000000017941 */ /* 0x000fea0003800200 */
.L_x_13150:
        /* <DEDUP_REMOVED lines=9> */
.L_x_13149:
[----:B------:R-:W-:Y:S05]  /*9e60*/  BSYNC.RECONVERGENT B0 ;  /* 0x0000000000007941 */ /* 0x000fea0003800200 */
.L_x_13148:
        /* <DEDUP_REMOVED lines=18> */
.L_x_13159:
        /* <DEDUP_REMOVED lines=13> */
.L_x_13161:
[----:B------:R-:W-:Y:S05]  /*a060*/  BSYNC.RECONVERGENT B2 ;  /* 0x0000000000027941 */ /* 0x000fea0003800200 */
.L_x_13160:
[----:B--2---:R-:W-:Y:S01]  /*a070*/  IMAD.WIDE.U32 R148, R0, -0x326172a9, RZ ;  /* 0xcd9e8d5700947825 */ /* 0x004fe200078e00ff */
        /* <DEDUP_REMOVED lines=41> */
.L_x_13158:
[----:B------:R-:W-:Y:S05]  /*a310*/  BSYNC.RECONVERGENT B1 ;  /* 0x0000000000017941 */ /* 0x000fea0003800200 */
.L_x_13157:
        /* <DEDUP_REMOVED lines=10> */
.L_x_13156:
[----:B------:R-:W-:Y:S05]  /*a3c0*/  BSYNC.RECONVERGENT B0 ;  /* 0x0000000000007941 */ /* 0x000fea0003800200 */
.L_x_13155:
[----:B------:R-:W-:Y:S01]  /*a3d0*/  BSSY.RECONVERGENT B0, `(.L_x_13162) ;  /* 0x0000054000007945 */ /* 0x000fe20003800200 */
[----:B------:R-:W-:Y:S01]  /*a3e0*/  F2FP.BF16.F32.PACK_AB R143, RZ, R147 ;  /* 0x00000093ff8f723e */ /* 0x000fe200000010ff */
[----:B------:R-:W-:Y:S01]  /*a3f0*/  IMAD.MOV.U32 R150, RZ, RZ, R142 ;  /* 0x000000ffff967224 */ /* 0x000fe200078e008e */
[----:B--2---:R-:W-:Y:S01]  /*a400*/  MOV R149, RZ ;  /* 0x000000ff00957202 */ /* 0x004fe20000000f00 */
        /* <DEDUP_REMOVED lines=14> */
.L_x_13166:
        /* <DEDUP_REMOVED lines=13> */
.L_x_13168:
[----:B------:R-:W-:Y:S05]  /*a5c0*/  BSYNC.RECONVERGENT B2 ;  /* 0x0000000000027941 */ /* 0x000fea0003800200 */
.L_x_13167:
        /* <DEDUP_REMOVED lines=42> */
.L_x_13165:
[----:B------:R-:W-:Y:S05]  /*a870*/  BSYNC.RECONVERGENT B1 ;  /* 0x0000000000017941 */ /* 0x000fea0003800200 */
.L_x_13164:
        /* <DEDUP_REMOVED lines=9> */
.L_x_13163:
[----:B------:R-:W-:Y:S05]  /*a910*/  BSYNC.RECONVERGENT B0 ;  /* 0x0000000000007941 */ /* 0x000fea0003800200 */
.L_x_13162:
        /* <DEDUP_REMOVED lines=18> */
.L_x_13173:
        /* <DEDUP_REMOVED lines=13> */
.L_x_13175:
[----:B------:R-:W-:Y:S05]  /*ab10*/  BSYNC.RECONVERGENT B2 ;  /* 0x0000000000027941 */ /* 0x000fea0003800200 */
.L_x_13174:
        /* <DEDUP_REMOVED lines=42> */
.L_x_13172:
[----:B------:R-:W-:Y:S05]  /*adc0*/  BSYNC.RECONVERGENT B1 ;  /* 0x0000000000017941 */ /* 0x000fea0003800200 */
.L_x_13171:
        /* <DEDUP_REMOVED lines=10> */
.L_x_13170:
[----:B------:R-:W-:Y:S05]  /*ae70*/  BSYNC.RECONVERGENT B0 ;  /* 0x0000000000007941 */ /* 0x000fea0003800200 */
.L_x_13169:
        /* <DEDUP_REMOVED lines=18> */
.L_x_13180:
        /* <DEDUP_REMOVED lines=13> */
.L_x_13182:
[----:B------:R-:W-:Y:S05]  /*b070*/  BSYNC.RECONVERGENT B2 ;  /* 0x0000000000027941 */ /* 0x000fea0003800200 */
.L_x_13181:
        /* <DEDUP_REMOVED lines=42> */
.L_x_13179:
[----:B------:R-:W-:Y:S05]  /*b320*/  BSYNC.RECONVERGENT B1 ;  /* 0x0000000000017941 */ /* 0x000fea0003800200 */
.L_x_13178:
        /* <DEDUP_REMOVED lines=9> */
.L_x_13177:
[----:B------:R-:W-:Y:S05]  /*b3c0*/  BSYNC.RECONVERGENT B0 ;  /* 0x0000000000007941 */ /* 0x000fea0003800200 */
.L_x_13176:
        /* <DEDUP_REMOVED lines=18> */
.L_x_13187:
        /* <DEDUP_REMOVED lines=13> */
.L_x_13189:
[----:B------:R-:W-:Y:S05]  /*b5c0*/  BSYNC.RECONVERGENT B2 ;  /* 0x0000000000027941 */ /* 0x000fea0003800200 */
.L_x_13188:
        /* <DEDUP_REMOVED lines=42> */
.L_x_13186:
[----:B------:R-:W-:Y:S05]  /*b870*/  BSYNC.RECONVERGENT B1 ;  /* 0x0000000000017941 */ /* 0x000fea0003800200 */
.L_x_13185:
        /* <DEDUP_REMOVED lines=10> */
.L_x_13184:
[----:B------:R-:W-:Y:S05]  /*b920*/  BSYNC.RECONVERGENT B0 ;  /* 0x0000000000007941 */ /* 0x000fea0003800200 */
.L_x_13183:
        /* <DEDUP_REMOVED lines=18> */
.L_x_13194:
        /* <DEDUP_REMOVED lines=13> */
.L_x_13196:
[----:B------:R-:W-:Y:S05]  /*bb20*/  BSYNC.RECONVERGENT B2 ;  /* 0x0000000000027941 */ /* 0x000fea0003800200 */
.L_x_13195:
        /* <DEDUP_REMOVED lines=42> */
.L_x_13193:
[----:B------:R-:W-:Y:S05]  /*bdd0*/  BSYNC.RECONVERGENT B1 ;  /* 0x0000000000017941 */ /* 0x000fea0003800200 */
.L_x_13192:
        /* <DEDUP_REMOVED lines=9> */
.L_x_13191:
[----:B------:R-:W-:Y:S05]  /*be70*/  BSYNC.RECONVERGENT B0 ;  /* 0x0000000000007941 */ /* 0x000fea0003800200 */
.L_x_13190:
        /* <DEDUP_REMOVED lines=18> */
.L_x_13201:
        /* <DEDUP_REMOVED lines=13> */
.L_x_13203:
[----:B------:R-:W-:Y:S05]  /*c070*/  BSYNC.RECONVERGENT B2 ;  /* 0x0000000000027941 */ /* 0x000fea0003800200 */
.L_x_13202:
        /* <DEDUP_REMOVED lines=42> */
.L_x_13200:
[----:B------:R-:W-:Y:S05]  /*c320*/  BSYNC.RECONVERGENT B1 ;  /* 0x0000000000017941 */ /* 0x000fea0003800200 */
.L_x_13199:
        /* <DEDUP_REMOVED lines=10> */
.L_x_13198:
[----:B------:R-:W-:Y:S05]  /*c3d0*/  BSYNC.RECONVERGENT B0 ;  /* 0x0000000000007941 */ /* 0x000fea0003800200 */
.L_x_13197:
[----:B------:R-:W-:Y:S02]  /*c3e0*/  F2FP.BF16.F32.PACK_AB R156, RZ, R153 ;  /* 0x00000099ff9c723e */ /* 0x000fe400000010ff */
[----:B------:R-:W-:Y:S02]  /*c3f0*/  PRMT R140, R140, 0x5410, R143 ;  /* 0x000054108c8c7816 */ /* 0x000fe4000000008f */
[----:B------:R-:W-:Y:S02]  /*c400*/  PRMT R142, R142, 0x5410, R155 ;  /* 0x000054108e8e7816 */ /* 0x000fe4000000009b */
[----:B------:R-:W-:Y:S02]  /*c410*/  PRMT R141, R141, 0x5410, R154 ;  /* 0x000054108d8d7816 */ /* 0x000fe4000000009a */
[----:B------:R-:W-:-:S07]  /*c420*/  PRMT R143, R163, 0x5410, R156 ;  /* 0x00005410a38f7816 */ /* 0x000fce000000009c */
.L_x_13147:
        /* <DEDUP_REMOVED lines=26> */
.L_x_13205:
[----:B------:R-:W-:Y:S05]  /*c5d0*/  BSYNC.RECONVERGENT B0 ;  /* 0x0000000000007941 */ /* 0x000fea0003800200 */
.L_x_13204:
[----:B------:R-:W-:Y:S04]  /*c5e0*/  BSSY.RECONVERGENT B0, `(.L_x_13206) ;  /* 0x0000006000007945 */ /* 0x000fe80003800200 */
[----:B------:R-:W-:Y:S05]  /*c5f0*/  @!P1 BRA `(.L_x_13207) ;  /* 0x0000000000109947 */ /* 0x000fea0003800000 */
[----:B-----5:R-:W2:Y:S01]  /*c600*/  LDC.64 R40, c[0x0][0x390] ;  /* 0x0000e400ff287b82 */ /* 0x020ea20000000a00 */
[----:B------:R-:W-:-:S05]  /*c610*/  IADD3 R43, PT, PT, R193, 0x40, RZ ;  /* 0x00000040c12b7810 */ /* 0x000fca0007ffe0ff */
[----:B--2---:R-:W-:-:S06]  /*c620*/  IMAD.WIDE.U32 R40, R43, 0x10, R40 ;  /* 0x000000102b287825 */ /* 0x004fcc00078e0028 */
[----:B------:R-:W5:Y:S02]  /*c630*/  LDG.E.128 R40, desc[UR6][R40.64] ;  /* 0x0000000628287981 */ /* 0x000f64000c1e1d00 */
.L_x_13207:
[----:B------:R-:W-:Y:S05]  /*c640*/  BSYNC.RECONVERGENT B0 ;  /* 0x0000000000007941 */ /* 0x000fea0003800200 */
.L_x_13206:
        /* <DEDUP_REMOVED lines=27> */
.L_x_13213:
        /* <DEDUP_REMOVED lines=13> */
.L_x_13215:
[----:B------:R-:W-:Y:S05]  /*c8d0*/  BSYNC.RECONVERGENT B2 ;  /* 0x0000000000027941 */ /* 0x000fea0003800200 */
.L_x_13214:
        /* <DEDUP_REMOVED lines=42> */
.L_x_13212:
[----:B------:R-:W-:Y:S05]  /*cb80*/  BSYNC.RECONVERGENT B1 ;  /* 0x0000000000017941 */ /* 0x000fea0003800200 */
.L_x_13211:
        /* <DEDUP_REMOVED lines=11> */
.L_x_13210:
[----:B------:R-:W-:Y:S05]  /*cc40*/  BSYNC.RECONVERGENT B0 ;  /* 0x0000000000007941 */ /* 0x000fea0003800200 */
.L_x_13209:
        /* <DEDUP_REMOVED lines=23> */
.L_x_13220:
        /* <DEDUP_REMOVED lines=13> */
.L_x_13222:
[----:B------:R-:W-:Y:S05]  /*ce90*/  BSYNC.RECONVERGENT B2 ;  /* 0x0000000000027941 */ /* 0x000fea0003800200 */
.L_x_13221:
        /* <DEDUP_REMOVED lines=42> */
.L_x_13219:
[----:B------:R-:W-:Y:S05]  /*d140*/  BSYNC.RECONVERGENT B1 ;  /* 0x0000000000017941 */ /* 0x000fea0003800200 */
.L_x_13218:
        /* <DEDUP_REMOVED lines=13> */
.L_x_13217:
[----:B------:R-:W-:Y:S05]  /*d220*/  BSYNC.RECONVERGENT B0 ;  /* 0x0000000000007941 */ /* 0x000fea0003800200 */
.L_x_13216:
        /* <DEDUP_REMOVED lines=22> */
.L_x_13227:
        /* <DEDUP_REMOVED lines=13> */
.L_x_13229:
[----:B------:R-:W-:Y:S05]  /*d460*/  BSYNC.RECONVERGENT B2 ;  /* 0x0000000000027941 */ /* 0x000fea0003800200 */
.L_x_13228:
        /* <DEDUP_REMOVED lines=42> */
.L_x_13226:
[----:B------:R-:W-:Y:S05]  /*d710*/  BSYNC.RECONVERGENT B1 ;  /* 0x0000000000017941 */ /* 0x000fea0003800200 */
.L_x_13225:
        /* <DEDUP_REMOVED lines=11> */
.L_x_13224:
[----:B------:R-:W-:Y:S05]  /*d7d0*/  BSYNC.RECONVERGENT B0 ;  /* 0x0000000000007941 */ /* 0x000fea0003800200 */
.L_x_13223:
        /* <DEDUP_REMOVED lines=23> */
.L_x_13234:
        /* <DEDUP_REMOVED lines=13> */
.L_x_13236:
[----:B------:R-:W-:Y:S05]  /*da20*/  BSYNC.RECONVERGENT B2 ;  /* 0x0000000000027941 */ /* 0x000fea0003800200 */
.L_x_13235:
        /* <DEDUP_REMOVED lines=42> */
.L_x_13233:
[----:B------:R-:W-:Y:S05]  /*dcd0*/  BSYNC.RECONVERGENT B1 ;  /* 0x0000000000017941 */ /* 0x000fea0003800200 */
.L_x_13232:
        /* <DEDUP_REMOVED lines=13> */
.L_x_13231:
[----:B------:R-:W-:Y:S05]  /*ddb0*/  BSYNC.RECONVERGENT B0 ;  /* 0x0000000000007941 */ /* 0x000fea0003800200 */
.L_x_13230:
        /* <DEDUP_REMOVED lines=22> */
.L_x_13241:
        /* <DEDUP_REMOVED lines=13> */
.L_x_13243:
[----:B------:R-:W-:Y:S05]  /*dff0*/  BSYNC.RECONVERGENT B2 ;  /* 0x0000000000027941 */ /* 0x000fea0003800200 */
.L_x_13242:
        /* <DEDUP_REMOVED lines=42> */
.L_x_13240:
[----:B------:R-:W-:Y:S05]  /*e2a0*/  BSYNC.RECONVERGENT B1 ;  /* 0x0000000000017941 */ /* 0x000fea0003800200 */
.L_x_13239:
        /* <DEDUP_REMOVED lines=11> */
.L_x_13238:
[----:B------:R-:W-:Y:S05]  /*e360*/  BSYNC.RECONVERGENT B0 ;  /* 0x0000000000007941 */ /* 0x000fea0003800200 */
.L_x_13237:
        /* <DEDUP_REMOVED lines=23> */
.L_x_13248:
        /* <DEDUP_REMOVED lines=13> */
.L_x_13250:
[----:B------:R-:W-:Y:S05]  /*e5b0*/  BSYNC.RECONVERGENT B2 ;  /* 0x0000000000027941 */ /* 0x000fea0003800200 */
.L_x_13249:
        /* <DEDUP_REMOVED lines=41> */
.L_x_13247:
[----:B------:R-:W-:Y:S05]  /*e850*/  BSYNC.RECONVERGENT B1 ;  /* 0x0000000000017941 */ /* 0x000fea0003800200 */
.L_x_13246:
        /* <DEDUP_REMOVED lines=13> */
.L_x_13245:
[----:B------:R-:W-:Y:S05]  /*e930*/  BSYNC.RECONVERGENT B0 ;  /* 0x0000000000007941 */ /* 0x000fea0003800200 */
.L_x_13244:
        /* <DEDUP_REMOVED lines=22> */
.L_x_13255:
        /* <DEDUP_REMOVED lines=13> */
.L_x_13257:
[----:B------:R-:W-:Y:S05]  /*eb70*/  BSYNC.RECONVERGENT B2 ;  /* 0x0000000000027941 */ /* 0x000fea0003800200 */
.L_x_13256:
        /* <DEDUP_REMOVED lines=41> */
.L_x_13254:
[----:B------:R-:W-:Y:S05]  /*ee10*/  BSYNC.RECONVERGENT B1 ;  /* 0x0000000000017941 */ /* 0x000fea0003800200 */
.L_x_13253:
        /* <DEDUP_REMOVED lines=11> */
.L_x_13252:
[----:B------:R-:W-:Y:S05]  /*eed0*/  BSYNC.RECONVERGENT B0 ;  /* 0x0000000000007941 */ /* 0x000fea0003800200 */
.L_x_13251:
        /* <DEDUP_REMOVED lines=23> */
.L_x_13262:
        /* <DEDUP_REMOVED lines=13> */
.L_x_13264:
[----:B------:R-:W-:Y:S05]  /*f120*/  BSYNC.RECONVERGENT B2 ;  /* 0x0000000000027941 */ /* 0x000fea0003800200 */
.L_x_13263:
        /* <DEDUP_REMOVED lines=41> */
.L_x_13261:
[----:B------:R-:W-:Y:S05]  /*f3c0*/  BSYNC.RECONVERGENT B1 ;  /* 0x0000000000017941 */ /* 0x000fea0003800200 */
.L_x_13260:
        /* <DEDUP_REMOVED lines=13> */
.L_x_13259:
[----:B------:R-:W-:Y:S05]  /*f4a0*/  BSYNC.RECONVERGENT B0 ;  /* 0x0000000000007941 */ /* 0x000fea0003800200 */
.L_x_13258:
[----:B------:R-:W-:Y:S02]  /*f4b0*/  F2FP.BF16.F32.PACK_AB R143, RZ, R165 ;  /* 0x000000a5ff8f723e */ /* 0x000fe400000010ff */
[----:B------:R-:W-:Y:S02]  /*f4c0*/  PRMT R142, R168, 0x5410, R142 ;  /* 0x00005410a88e7816 */ /* 0x000fe4000000008e */
[----:B------:R-:W-:Y:S02]  /*f4d0*/  PRMT R141, R167, 0x5410, R141 ;  /* 0x00005410a78d7816 */ /* 0x000fe4000000008d */
[----:B------:R-:W-:Y:S02]  /*f4e0*/  PRMT R140, R166, 0x5410, R140 ;  /* 0x00005410a68c7816 */ /* 0x000fe4000000008c */
[----:B------:R-:W-:Y:S01]  /*f4f0*/  PRMT R143, R169, 0x5410, R143 ;  /* 0x00005410a98f7816 */ /* 0x000fe2000000008f */
[----:B------:R-:W-:Y:S06]  /*f500*/  BRA `(.L_x_13265) ;  /* 0x0000002800cc7947 */ /* 0x000fec0003800000 */
.L_x_13208:
[----:B------:R-:W-:Y:S01]  /*f510*/  BSSY.RECONVERGENT B0, `(.L_x_13266) ;  /* 0x0000056000007945 */ /* 0x000fe20003800200 */
[----:B0-----:R-:W-:Y:S01]  /*f520*/  IMAD.MOV.U32 R154, RZ, RZ, RZ ;  /* 0x000000ffff9a7224 */ /* 0x001fe200078e00ff */
[----:B-1----:R-:W-:Y:S01]  /*f530*/  MOV R141, R157 ;  /* 0x0000009d008d7202 */ /* 0x002fe20000000f00 */
        /* <DEDUP_REMOVED lines=18> */
.L_x_13270:
        /* <DEDUP_REMOVED lines=13> */
.L_x_13272:
[----:B------:R-:W-:Y:S05]  /*f730*/  BSYNC.RECONVERGENT B2 ;  /* 0x0000000000027941 */ /* 0x000fea0003800200 */
.L_x_13271:
        /* <DEDUP_REMOVED lines=41> */
.L_x_13269:
[----:B------:R-:W-:Y:S05]  /*f9d0*/  BSYNC.RECONVERGENT B1 ;  /* 0x0000000000017941 */ /* 0x000fea0003800200 */
.L_x_13268:
        /* <DEDUP_REMOVED lines=9> */
.L_x_13267:
[----:B------:R-:W-:Y:S05]  /*fa70*/  BSYNC.RECONVERGENT B0 ;  /* 0x0000000000007941 */ /* 0x000fea0003800200 */
.L_x_13266:
        /* <DEDUP_REMOVED lines=18> */
.L_x_13277:
        /* <DEDUP_REMOVED lines=13> */
.L_x_13279:
[----:B------:R-:W-:Y:S05]  /*fc70*/  BSYNC.RECONVERGENT B2 ;  /* 0x0000000000027941 */ /* 0x000fea0003800200 */
.L_x_13278:
        /* <DEDUP_REMOVED lines=42> */
.L_x_13276:
[----:B------:R-:W-:Y:S05]  /*ff20*/  BSYNC.RECONVERGENT B1 ;  /* 0x0000000000017941 */ /* 0x000fea0003800200 */
.L_x_13275:
        /* <DEDUP_REMOVED lines=10> */
.L_x_13274:
[----:B------:R-:W-:Y:S05]  /*ffd0*/  BSYNC.RECONVERGENT B0 ;  /* 0x0000000000007941 */ /* 0x000fea0003800200 */
.L_x_13273:
        /* <DEDUP_REMOVED lines=18> */
.L_x_13284:
        /* <DEDUP_REMOVED lines=13> */
.L_x_13286:
[----:B------:R-:W-:Y:S05]  /*101d0*/  BSYNC.RECONVERGENT B2 ;  /* 0x0000000000027941 */ /* 0x000fea0003800200 */
.L_x_13285:
        /* <DEDUP_REMOVED lines=42> */
.L_x_13283:
[----:B------:R-:W-:Y:S05]  /*10480*/  BSYNC.RECONVERGENT B1 ;  /* 0x0000000000017941 */ /* 0x000fea0003800200 */
.L_x_13282:
        /* <DEDUP_REMOVED lines=9> */
.L_x_13281:
[----:B------:R-:W-:Y:S05]  /*10520*/  BSYNC.RECONVERGENT B0 ;  /* 0x0000000000007941 */ /* 0x000fea0003800200 */
.L_x_13280:
        /* <DEDUP_REMOVED lines=18> */
.L_x_13291:
        /* <DEDUP_REMOVED lines=13> */
.L_x_13293:
[----:B------:R-:W-:Y:S05]  /*10720*/  BSYNC.RECONVERGENT B2 ;  /* 0x0000000000027941 */ /* 0x000fea0003800200 */
.L_x_13292:
        /* <DEDUP_REMOVED lines=42> */
.L_x_13290:
[----:B------:R-:W-:Y:S05]  /*109d0*/  BSYNC.RECONVERGENT B1 ;  /* 0x0000000000017941 */ /* 0x000fea0003800200 */
.L_x_13289:
        /* <DEDUP_REMOVED lines=10> */
.L_x_13288:
[----:B------:R-:W-:Y:S05]  /*10a80*/  BSYNC.RECONVERGENT B0 ;  /* 0x0000000000007941 */ /* 0x000fea0003800200 */
.L_x_13287:
        /* <DEDUP_REMOVED lines=18> */
.L_x_13298:
        /* <DEDUP_REMOVED lines=13> */
.L_x_13300:
[----:B------:R-:W-:Y:S05]  /*10c80*/  BSYNC.RECONVERGENT B2 ;  /* 0x0000000000027941 */ /* 0x000fea0003800200 */
.L_x_13299:
        /* <DEDUP_REMOVED lines=42> */
.L_x_13297:
[----:B------:R-:W-:Y:S05]  /*10f30*/  BSYNC.RECONVERGENT B1 ;  /* 0x0000000000017941 */ /* 0x000fea0003800200 */
.L_x_13296:
        /* <DEDUP_REMOVED lines=9> */
.L_x_13295:
[----:B------:R-:W-:Y:S05]  /*10fd0*/  BSYNC.RECONVERGENT B0 ;  /* 0x0000000000007941 */ /* 0x000fea0003800200 */
.L_x_13294:
        /* <DEDUP_REMOVED lines=18> */
.L_x_13305:
        /* <DEDUP_REMOVED lines=13> */
.L_x_13307:
[----:B------:R-:W-:Y:S05]  /*111d0*/  BSYNC.RECONVERGENT B2 ;  /* 0x0000000000027941 */ /* 0x000fea0003800200 */
.L_x_13306:
        /* <DEDUP_REMOVED lines=42> */
.L_x_13304:
[----:B------:R-:W-:Y:S05]  /*11480*/  BSYNC.RECONVERGENT B1 ;  /* 0x0000000000017941 */ /* 0x000fea0003800200 */
.L_x_13303:
        /* <DEDUP_REMOVED lines=10> */
.L_x_13302:
[----:B------:R-:W-:Y:S05]  /*11530*/  BSYNC.RECONVERGENT B0 ;  /* 0x0000000000007941 */ /* 0x000fea0003800200 */
.L_x_13301:
        /* <DEDUP_REMOVED lines=18> */
.L_x_13312:
        /* <DEDUP_REMOVED lines=13> */
.L_x_13314:
[----:B------:R-:W-:Y:S05]  /*11730*/  BSYNC.RECONVERGENT B2 ;  /* 0x0000000000027941 */ /* 0x000fea0003800200 */
.L_x_13313:
        /* <DEDUP_REMOVED lines=42> */
.L_x_13311:
[----:B------:R-:W-:Y:S05]  /*119e0*/  BSYNC.RECONVERGENT B1 ;  /* 0x0000000000017941 */ /* 0x000fea0003800200 */
.L_x_13310:
        /* <DEDUP_REMOVED lines=9> */
.L_x_13309:
[----:B------:R-:W-:Y:S05]  /*11a80*/  BSYNC.RECONVERGENT B0 ;  /* 0x0000000000007941 */ /* 0x000fea0003800200 */
.L_x_13308:
        /* <DEDUP_REMOVED lines=18> */
.L_x_13319:
        /* <DEDUP_REMOVED lines=13> */
.L_x_13321:
[----:B------:R-:W-:Y:S05]  /*11c80*/  BSYNC.RECONVERGENT B2 ;  /* 0x0000000000027941 */ /* 0x000fea0003800200 */
.L_x_13320:
        /* <DEDUP_REMOVED lines=42> */
.L_x_13318:
[----:B------:R-:W-:Y:S05]  /*11f30*/  BSYNC.RECONVERGENT B1 ;  /* 0x0000000000017941 */ /* 0x000fea0003800200 */
.L_x_13317:
        /* <DEDUP_REMOVED lines=10> */
.L_x_13316:
[----:B------:R-:W-:Y:S05]  /*11fe0*/  BSYNC.RECONVERGENT B0 ;  /* 0x0000000000007941 */ /* 0x000fea0003800200 */
.L_x_13315:
[----:B------:R-:W-:Y:S02]  /*11ff0*/  F2FP.BF16.F32.PACK_AB R168, RZ, R165 ;  /* 0x000000a5ffa8723e */ /* 0x000fe400000010ff */
[----:B------:R-:W-:Y:S02]  /*12000*/  PRMT R140, R140, 0x5410, R143 ;  /* 0x000054108c8c7816 */ /* 0x000fe4000000008f */
[----:B------:R-:W-:Y:S02]  /*12010*/  PRMT R142, R142, 0x5410, R167 ;  /* 0x000054108e8e7816 */ /* 0x000fe400000000a7 */
[----:B------:R-:W-:Y:S02]  /*12020*/  PRMT R141, R141, 0x5410, R166 ;  /* 0x000054108d8d7816 */ /* 0x000fe400000000a6 */
[----:B------:R-:W-:-:S07]  /*12030*/  PRMT R143, R173, 0x5410, R168 ;  /* 0x00005410ad8f7816 */ /* 0x000fce00000000a8 */
.L_x_13265:
        /* <DEDUP_REMOVED lines=26> */
.L_x_13323:
[----:B------:R-:W-:Y:S05]  /*121e0*/  BSYNC.RECONVERGENT B0 ;  /* 0x0000000000007941 */ /* 0x000fea0003800200 */
.L_x_13322:
[----:B------:R-:W-:Y:S04]  /*121f0*/  BSSY.RECONVERGENT B0, `(.L_x_13324) ;  /* 0x0000006000007945 */ /* 0x000fe80003800200 */
[----:B------:R-:W-:Y:S05]  /*12200*/  @!P1 BRA `(.L_x_13325) ;  /* 0x0000000000109947 */ /* 0x000fea0003800000 */
[----:B-----5:R-:W2:Y:S01]  /*12210*/  LDC.64 R40, c[0x0][0x390] ;  /* 0x0000e400ff287b82 */ /* 0x020ea20000000a00 */
[----:B------:R-:W-:-:S04]  /*12220*/  VIADD R43, R193, 0x60 ;  /* 0x00000060c12b7836 */ /* 0x000fc80000000000 */
[----:B--2---:R-:W-:-:S06]  /*12230*/  IMAD.WIDE.U32 R40, R43, 0x10, R40 ;  /* 0x000000102b287825 */ /* 0x004fcc00078e0028 */
[----:B------:R-:W5:Y:S02]  /*12240*/  LDG.E.128 R40, desc[UR6][R40.64] ;  /* 0x0000000628287981 */ /* 0x000f64000c1e1d00 */
.L_x_13325:
[----:B------:R-:W-:Y:S05]  /*12250*/  BSYNC.RECONVERGENT B0 ;  /* 0x0000000000007941 */ /* 0x000fea0003800200 */
.L_x_13324:
        /* <DEDUP_REMOVED lines=27> */
.L_x_13331:
        /* <DEDUP_REMOVED lines=13> */
.L_x_13333:
[----:B------:R-:W-:Y:S05]  /*124e0*/  BSYNC.RECONVERGENT B2 ;  /* 0x0000000000027941 */ /* 0x000fea0003800200 */
.L_x_13332:
        /* <DEDUP_REMOVED lines=42> */
.L_x_13330:
[----:B------:R-:W-:Y:S05]  /*12790*/  BSYNC.RECONVERGENT B1 ;  /* 0x0000000000017941 */ /* 0x000fea0003800200 */
.L_x_13329:
        /* <DEDUP_REMOVED lines=11> */
.L_x_13328:
[----:B------:R-:W-:Y:S05]  /*12850*/  BSYNC.RECONVERGENT B0 ;  /* 0x0000000000007941 */ /* 0x000fea0003800200 */
.L_x_13327:
        /* <DEDUP_REMOVED lines=23> */
.L_x_13338:
        /* <DEDUP_REMOVED lines=13> */
.L_x_13340:
[----:B------:R-:W-:Y:S05]  /*12aa0*/  BSYNC.RECONVERGENT B2 ;  /* 0x0000000000027941 */ /* 0x000fea0003800200 */
.L_x_13339:
        /* <DEDUP_REMOVED lines=41> */
.L_x_13337:
[----:B------:R-:W-:Y:S05]  /*12d40*/  BSYNC.RECONVERGENT B1 ;  /* 0x0000000000017941 */ /* 0x000fea0003800200 */
.L_x_13336:
        /* <DEDUP_REMOVED lines=13> */
.L_x_13335:
[----:B------:R-:W-:Y:S05]  /*12e20*/  BSYNC.RECONVERGENT B0 ;  /* 0x0000000000007941 */ /* 0x000fea0003800200 */
.L_x_13334:
        /* <DEDUP_REMOVED lines=22> */
.L_x_13345:
        /* <DEDUP_REMOVED lines=13> */
.L_x_13347:
[----:B------:R-:W-:Y:S05]  /*13060*/  BSYNC.RECONVERGENT B2 ;  /* 0x0000000000027941 */ /* 0x000fea0003800200 */
.L_x_13346:
        /* <DEDUP_REMOVED lines=42> */
.L_x_13344:
[----:B------:R-:W-:Y:S05]  /*13310*/  BSYNC.RECONVERGENT B1 ;  /* 0x0000000000017941 */ /* 0x000fea0003800200 */
.L_x_13343:
        /* <DEDUP_REMOVED lines=11> */
.L_x_13342:
[----:B------:R-:W-:Y:S05]  /*133d0*/  BSYNC.RECONVERGENT B0 ;  /* 0x0000000000007941 */ /* 0x000fea0003800200 */
.L_x_13341:
        /* <DEDUP_REMOVED lines=23> */
.L_x_13352:
        /* <DEDUP_REMOVED lines=13> */
.L_x_13354:
[----:B------:R-:W-:Y:S05]  /*13620*/  BSYNC.RECONVERGENT B2 ;  /* 0x0000000000027941 */ /* 0x000fea0003800200 */
.L_x_13353:
        /* <DEDUP_REMOVED lines=42> */
.L_x_13351:
[----:B------:R-:W-:Y:S05]  /*138d0*/  BSYNC.RECONVERGENT B1 ;  /* 0x0000000000017941 */ /* 0x000fea0003800200 */
.L_x_13350:
        /* <DEDUP_REMOVED lines=13> */
.L_x_13349:
[----:B------:R-:W-:Y:S05]  /*139b0*/  BSYNC.RECONVERGENT B0 ;  /* 0x0000000000007941 */ /* 0x000fea0003800200 */
.L_x_13348:
        /* <DEDUP_REMOVED lines=22> */
.L_x_13359:
        /* <DEDUP_REMOVED lines=13> */
.L_x_13361:
[----:B------:R-:W-:Y:S05]  /*13bf0*/  BSYNC.RECONVERGENT B2 ;  /* 0x0000000000027941 */ /* 0x000fea0003800200 */
.L_x_13360:
        /* <DEDUP_REMOVED lines=42> */
.L_x_13358:
[----:B------:R-:W-:Y:S05]  /*13ea0*/  BSYNC.RECONVERGENT B1 ;  /* 0x0000000000017941 */ /* 0x000fea0003800200 */
.L_x_13357:
        /* <DEDUP_REMOVED lines=11> */
.L_x_13356:
[----:B------:R-:W-:Y:S05]  /*13f60*/  BSYNC.RECONVERGENT B0 ;  /* 0x0000000000007941 */ /* 0x000fea0003800200 */
.L_x_13355:
        /* <DEDUP_REMOVED lines=23> */
.L_x_13366:
        /* <DEDUP_REMOVED lines=13> */
.L_x_13368:
[----:B------:R-:W-:Y:S05]  /*141b0*/  BSYNC.RECONVERGENT B2 ;  /* 0x0000000000027941 */ /* 0x000fea0003800200 */
.L_x_13367:
        /* <DEDUP_REMOVED lines=42> */
.L_x_13365:
[----:B------:R-:W-:Y:S05]  /*14460*/  BSYNC.RECONVERGENT B1 ;  /* 0x0000000000017941 */ /* 0x000fea0003800200 */
.L_x_13364:
        /* <DEDUP_REMOVED lines=13> */
.L_x_13363:
[----:B------:R-:W-:Y:S05]  /*14540*/  BSYNC.RECONVERGENT B0 ;  /* 0x0000000000007941 */ /* 0x000fea0003800200 */
.L_x_13362:
        /* <DEDUP_REMOVED lines=22> */
.L_x_13373:
        /* <DEDUP_REMOVED lines=13> */
.L_x_13375:
[----:B------:R-:W-:Y:S05]  /*14780*/  BSYNC.RECONVERGENT B2 ;  /* 0x0000000000027941 */ /* 0x000fea0003800200 */
.L_x_13374:
        /* <DEDUP_REMOVED lines=42> */
.L_x_13372:
[----:B------:R-:W-:Y:S05]  /*14a30*/  BSYNC.RECONVERGENT B1 ;  /* 0x0000000000017941 */ /* 0x000fea0003800200 */
.L_x_13371:
        /* <DEDUP_REMOVED lines=11> */
.L_x_13370:
[----:B------:R-:W-:Y:S05]  /*14af0*/  BSYNC.RECONVERGENT B0 ;  /* 0x0000000000007941 */ /* 0x000fea0003800200 */
.L_x_13369:
        /* <DEDUP_REMOVED lines=23> */
.L_x_13380:
        /* <DEDUP_REMOVED lines=13> */
.L_x_13382:
[----:B------:R-:W-:Y:S05]  /*14d40*/  BSYNC.RECONVERGENT B2 ;  /* 0x0000000000027941 */ /* 0x000fea0003800200 */
.L_x_13381:
        /* <DEDUP_REMOVED lines=41> */
.L_x_13379:
[----:B------:R-:W-:Y:S05]  /*14fe0*/  BSYNC.RECONVERGENT B1 ;  /* 0x0000000000017941 */ /* 0x000fea0003800200 */
.L_x_13378:
        /* <DEDUP_REMOVED lines=13> */
.L_x_13377:
[----:B------:R-:W-:Y:S05]  /*150c0*/  BSYNC.RECONVERGENT B0 ;  /* 0x0000000000007941 */ /* 0x000fea0003800200 */
.L_x_13376:
[----:B------:R-:W-:Y:S02]  /*150d0*/  F2FP.BF16.F32.PACK_AB R143, RZ, R173 ;  /* 0x000000adff8f723e */ /* 0x000fe400000010ff */
[----:B------:R-:W-:Y:S02]  /*150e0*/  PRMT R142, R184, 0x5410, R142 ;  /* 0x00005410b88e7816 */ /* 0x000fe4000000008e */
[----:B------:R-:W-:Y:S02]  /*150f0*/  PRMT R141, R182, 0x5410, R183 ;  /* 0x00005410b68d7816 */ /* 0x000fe400000000b7 */
[----:B------:R-:W-:Y:S02]  /*15100*/  PRMT R140, R174, 0x5410, R175 ;  /* 0x00005410ae8c7816 */ /* 0x000fe400000000af */
[----:B------:R-:W-:Y:S01]  /*15110*/  PRMT R143, R185, 0x5410, R143 ;  /* 0x00005410b98f7816 */ /* 0x000fe2000000008f */
[----:B------:R-:W-:Y:S06]  /*15120*/  BRA `(.L_x_13383) ;  /* 0x0000002800cc7947 */ /* 0x000fec0003800000 */
.L_x_13326:
[----:B------:R-:W-:Y:S01]  /*15130*/  BSSY.RECONVERGENT B0, `(.L_x_13384) ;  /* 0x0000056000007945 */ /* 0x000fe20003800200 */
[----:B01----:R-:W-:Y:S01]  /*15140*/  IMAD.MOV.U32 R166, RZ, RZ, RZ ;  /* 0x000000ffffa67224 */ /* 0x003fe200078e00ff */
        /* <DEDUP_REMOVED lines=19> */
.L_x_13388:
        /* <DEDUP_REMOVED lines=13> */
.L_x_13390:
[----:B------:R-:W-:Y:S05]  /*15350*/  BSYNC.RECONVERGENT B2 ;  /* 0x0000000000027941 */ /* 0x000fea0003800200 */
.L_x_13389:
        /* <DEDUP_REMOVED lines=41> */
.L_x_13387:
[----:B------:R-:W-:Y:S05]  /*155f0*/  BSYNC.RECONVERGENT B1 ;  /* 0x0000000000017941 */ /* 0x000fea0003800200 */
.L_x_13386:
        /* <DEDUP_REMOVED lines=9> */
.L_x_13385:
[----:B------:R-:W-:Y:S05]  /*15690*/  BSYNC.RECONVERGENT B0 ;  /* 0x0000000000007941 */ /* 0x000fea0003800200 */
.L_x_13384:
        /* <DEDUP_REMOVED lines=18> */
.L_x_13395:
        /* <DEDUP_REMOVED lines=13> */
.L_x_13397:
[----:B------:R-:W-:Y:S05]  /*15890*/  BSYNC.RECONVERGENT B2 ;  /* 0x0000000000027941 */ /* 0x000fea0003800200 */
.L_x_13396:
        /* <DEDUP_REMOVED lines=42> */
.L_x_13394:
[----:B------:R-:W-:Y:S05]  /*15b40*/  BSYNC.RECONVERGENT B1 ;  /* 0x0000000000017941 */ /* 0x000fea0003800200 */
.L_x_13393:
        /* <DEDUP_REMOVED lines=10> */
.L_x_13392:
[----:B------:R-:W-:Y:S05]  /*15bf0*/  BSYNC.RECONVERGENT B0 ;  /* 0x0000000000007941 */ /* 0x000fea0003800200 */
.L_x_13391:
        /* <DEDUP_REMOVED lines=18> */
.L_x_13402:
        /* <DEDUP_REMOVED lines=13> */
.L_x_13404:
[----:B------:R-:W-:Y:S05]  /*15df0*/  BSYNC.RECONVERGENT B2 ;  /* 0x0000000000027941 */ /* 0x000fea0003800200 */
.L_x_13403:
        /* <DEDUP_REMOVED lines=42> */
.L_x_13401:
[----:B------:R-:W-:Y:S05]  /*160a0*/  BSYNC.RECONVERGENT B1 ;  /* 0x0000000000017941 */ /* 0x000fea0003800200 */
.L_x_13400:
        /* <DEDUP_REMOVED lines=9> */
.L_x_13399:
[----:B------:R-:W-:Y:S05]  /*16140*/  BSYNC.RECONVERGENT B0 ;  /* 0x0000000000007941 */ /* 0x000fea0003800200 */
.L_x_13398:
        /* <DEDUP_REMOVED lines=18> */
.L_x_13409:
        /* <DEDUP_REMOVED lines=13> */
.L_x_13411:
[----:B------:R-:W-:Y:S05]  /*16340*/  BSYNC.RECONVERGENT B2 ;  /* 0x0000000000027941 */ /* 0x000fea0003800200 */
.L_x_13410:
        /* <DEDUP_REMOVED lines=42> */
.L_x_13408:
[----:B------:R-:W-:Y:S05]  /*165f0*/  BSYNC.RECONVERGENT B1 ;  /* 0x0000000000017941 */ /* 0x000fea0003800200 */
.L_x_13407:
        /* <DEDUP_REMOVED lines=10> */
.L_x_13406:
[----:B------:R-:W-:Y:S05]  /*166a0*/  BSYNC.RECONVERGENT B0 ;  /* 0x0000000000007941 */ /* 0x000fea0003800200 */
.L_x_13405:
        /* <DEDUP_REMOVED lines=18> */
.L_x_13416:
        /* <DEDUP_REMOVED lines=13> */
.L_x_13418:
[----:B------:R-:W-:Y:S05]  /*168a0*/  BSYNC.RECONVERGENT B2 ;  /* 0x0000000000027941 */ /* 0x000fea0003800200 */
.L_x_13417:
        /* <DEDUP_REMOVED lines=42> */
.L_x_13415:
[----:B------:R-:W-:Y:S05]  /*16b50*/  BSYNC.RECONVERGENT B1 ;  /* 0x0000000000017941 */ /* 0x000fea0003800200 */
.L_x_13414:
        /* <DEDUP_REMOVED lines=9> */
.L_x_13413:
[----:B------:R-:W-:Y:S05]  /*16bf0*/  BSYNC.RECONVERGENT B0 ;  /* 0x0000000000007941 */ /* 0x000fea0003800200 */
.L_x_13412:
        /* <DEDUP_REMOVED lines=18> */
.L_x_13423:
        /* <DEDUP_REMOVED lines=13> */
.L_x_13425:
[----:B------:R-:W-:Y:S05]  /*16df0*/  BSYNC.RECONVERGENT B2 ;  /* 0x0000000000027941 */ /* 0x000fea0003800200 */
.L_x_13424:
        /* <DEDUP_REMOVED lines=42> */
.L_x_13422:
[----:B------:R-:W-:Y:S05]  /*170a0*/  BSYNC.RECONVERGENT B1 ;  /* 0x0000000000017941 */ /* 0x000fea0003800200 */
.L_x_13421:
        /* <DEDUP_REMOVED lines=10> */
.L_x_13420:
[----:B------:R-:W-:Y:S05]  /*17150*/  BSYNC.RECONVERGENT B0 ;  /* 0x0000000000007941 */ /* 0x000fea0003800200 */
.L_x_13419:
        /* <DEDUP_REMOVED lines=18> */
.L_x_13430:
        /* <DEDUP_REMOVED lines=13> */
.L_x_13432:
[----:B------:R-:W-:Y:S05]  /*17350*/  BSYNC.RECONVERGENT B2 ;  /* 0x0000000000027941 */ /* 0x000fea0003800200 */
.L_x_13431:
        /* <DEDUP_REMOVED lines=42> */
.L_x_13429:
[----:B------:R-:W-:Y:S05]  /*17600*/  BSYNC.RECONVERGENT B1 ;  /* 0x0000000000017941 */ /* 0x000fea0003800200 */
.L_x_13428:
        /* <DEDUP_REMOVED lines=9> */
.L_x_13427:
[----:B------:R-:W-:Y:S05]  /*176a0*/  BSYNC.RECONVERGENT B0 ;  /* 0x0000000000007941 */ /* 0x000fea0003800200 */
.L_x_13426:
        /* <DEDUP_REMOVED lines=18> */
.L_x_13437:
        /* <DEDUP_REMOVED lines=13> */
.L_x_13439:
[----:B------:R-:W-:Y:S05]  /*178a0*/  BSYNC.RECONVERGENT B2 ;  /* 0x0000000000027941 */ /* 0x000fea0003800200 */
.L_x_13438:
        /* <DEDUP_REMOVED lines=42> */
.L_x_13436:
[----:B------:R-:W-:Y:S05]  /*17b50*/  BSYNC.RECONVERGENT B1 ;  /* 0x0000000000017941 */ /* 0x000fea0003800200 */
.L_x_13435:
        /* <DEDUP_REMOVED lines=10> */
.L_x_13434:
[----:B------:R-:W-:Y:S05]  /*17c00*/  BSYNC.RECONVERGENT B0 ;  /* 0x0000000000007941 */ /* 0x000fea0003800200 */
.L_x_13433:
[----:B------:R-:W-:Y:S02]  /*17c10*/  F2FP.BF16.F32.PACK_AB R143, RZ, R173 ;  /* 0x000000adff8f723e */ /* 0x000fe400000010ff */
[----:B------:R-:W-:Y:S02]  /*17c20*/  PRMT R142, R184, 0x5410, R185 ;  /* 0x00005410b88e7816 */ /* 0x000fe400000000b9 */
[----:B------:R-:W-:Y:S02]  /*17c30*/  PRMT R141, R183, 0x5410, R141 ;  /* 0x00005410b78d7816 */ /* 0x000fe4000000008d */
[----:B------:R-:W-:Y:S02]  /*17c40*/  PRMT R140, R182, 0x5410, R140 ;  /* 0x00005410b68c7816 */ /* 0x000fe4000000008c */
[----:B------:R-:W-:-:S07]  /*17c50*/  PRMT R143, R187, 0x5410, R143 ;  /* 0x00005410bb8f7816 */ /* 0x000fce000000008f */
.L_x_13383:
        /* <DEDUP_REMOVED lines=26> */
.L_x_13441:
[----:B------:R-:W-:Y:S05]  /*17e00*/  BSYNC.RECONVERGENT B0 ;  /* 0x0000000000007941 */ /* 0x000fea0003800200 */
.L_x_13440:
[----:B------:R-:W-:Y:S04]  /*17e10*/  BSSY.RECONVERGENT B0, `(.L_x_13442) ;  /* 0x0000006000007945 */ /* 0x000fe80003800200 */
[----:B------:R-:W-:Y:S05]  /*17e20*/  @!P1 BRA `(.L_x_13443) ;  /* 0x0000000000109947 */ /* 0x000fea0003800000 */
[----:B-----5:R-:W2:Y:S01]  /*17e30*/  LDC.64 R40, c[0x0][0x390] ;  /* 0x0000e400ff287b82 */ /* 0x020ea20000000a00 */
[----:B------:R-:W-:-:S04]  /*17e40*/  VIADD R43, R193, 0x80 ;  /* 0x00000080c12b7836 */ /* 0x000fc80000000000 */
[----:B--2---:R-:W-:-:S06]  /*17e50*/  IMAD.WIDE.U32 R40, R43, 0x10, R40 ;  /* 0x000000102b287825 */ /* 0x004fcc00078e0028 */
[----:B------:R-:W5:Y:S02]  /*17e60*/  LDG.E.128 R40, desc[UR6][R40.64] ;  /* 0x0000000628287981 */ /* 0x000f64000c1e1d00 */
.L_x_13443:
[----:B------:R-:W-:Y:S05]  /*17e70*/  BSYNC.RECONVERGENT B0 ;  /* 0x0000000000007941 */ /* 0x000fea0003800200 */
.L_x_13442:
        /* <DEDUP_REMOVED lines=27> */
.L_x_13449:
        /* <DEDUP_REMOVED lines=13> */
.L_x_13451:
[----:B------:R-:W-:Y:S05]  /*18100*/  BSYNC.RECONVERGENT B2 ;  /* 0x0000000000027941 */ /* 0x000fea0003800200 */
.L_x_13450:
        /* <DEDUP_REMOVED lines=42> */
.L_x_13448:
[----:B------:R-:W-:Y:S05]  /*183b0*/  BSYNC.RECONVERGENT B1 ;  /* 0x0000000000017941 */ /* 0x000fea0003800200 */
.L_x_13447:
        /* <DEDUP_REMOVED lines=11> */
.L_x_13446:
[----:B------:R-:W-:Y:S05]  /*18470*/  BSYNC.RECONVERGENT B0 ;  /* 0x0000000000007941 */ /* 0x000fea0003800200 */
.L_x_13445:
        /* <DEDUP_REMOVED lines=23> */
.L_x_13456:
        /* <DEDUP_REMOVED lines=13> */
.L_x_13458:
[----:B------:R-:W-:Y:S05]  /*186c0*/  BSYNC.RECONVERGENT B2 ;  /* 0x0000000000027941 */ /* 0x000fea0003800200 */
.L_x_13457:
        /* <DEDUP_REMOVED lines=42> */
.L_x_13455:
[----:B------:R-:W-:Y:S05]  /*18970*/  BSYNC.RECONVERGENT B1 ;  /* 0x0000000000017941 */ /* 0x000fea0003800200 */
.L_x_13454:
        /* <DEDUP_REMOVED lines=13> */
.L_x_13453:
[----:B------:R-:W-:Y:S05]  /*18a50*/  BSYNC.RECONVERGENT B0 ;  /* 0x0000000000007941 */ /* 0x000fea0003800200 */
.L_x_13452:
        /* <DEDUP_REMOVED lines=22> */
.L_x_13463:
        /* <DEDUP_REMOVED lines=13> */
.L_x_13465:
[----:B------:R-:W-:Y:S05]  /*18c90*/  BSYNC.RECONVERGENT B2 ;  /* 0x0000000000027941 */ /* 0x000fea0003800200 */
.L_x_13464:
        /* <DEDUP_REMOVED lines=42> */
.L_x_13462:
[----:B------:R-:W-:Y:S05]  /*18f40*/  BSYNC.RECONVERGENT B1 ;  /* 0x0000000000017941 */ /* 0x000fea0003800200 */
.L_x_13461:
        /* <DEDUP_REMOVED lines=11> */
.L_x_13460:
[----:B------:R-:W-:Y:S05]  /*19000*/  BSYNC.RECONVERGENT B0 ;  /* 0x0000000000007941 */ /* 0x000fea0003800200 */
.L_x_13459:
        /* <DEDUP_REMOVED lines=23> */
.L_x_13470:
        /* <DEDUP_REMOVED lines=13> */
.L_x_13472:
[----:B------:R-:W-:Y:S05]  /*19250*/  BSYNC.RECONVERGENT B2 ;  /* 0x0000000000027941 */ /* 0x000fea0003800200 */
.L_x_13471:
        /* <DEDUP_REMOVED lines=42> */
.L_x_13469:
[----:B------:R-:W-:Y:S05]  /*19500*/  BSYNC.RECONVERGENT B1 ;  /* 0x0000000000017941 */ /* 0x000fea0003800200 */
.L_x_13468:
        /* <DEDUP_REMOVED lines=13> */
.L_x_13467:
[----:B------:R-:W-:Y:S05]  /*195e0*/  BSYNC.RECONVERGENT B0 ;  /* 0x0000000000007941 */ /* 0x000fea0003800200 */
.L_x_13466:
        /* <DEDUP_REMOVED lines=22> */
.L_x_13477:
        /* <DEDUP_REMOVED lines=13> */
.L_x_13479:
[----:B------:R-:W-:Y:S05]  /*19820*/  BSYNC.RECONVERGENT B2 ;  /* 0x0000000000027941 */ /* 0x000fea0003800200 */
.L_x_13478:
        /* <DEDUP_REMOVED lines=42> */
.L_x_13476:
[----:B------:R-:W-:Y:S05]  /*19ad0*/  BSYNC.RECONVERGENT B1 ;  /* 0x0000000000017941 */ /* 0x000fea0003800200 */
.L_x_13475:
        /* <DEDUP_REMOVED lines=11> */
.L_x_13474:
[----:B------:R-:W-:Y:S05]  /*19b90*/  BSYNC.RECONVERGENT B0 ;  /* 0x0000000000007941 */ /* 0x000fea0003800200 */
.L_x_13473:
        /* <DEDUP_REMOVED lines=23> */
.L_x_13484:
        /* <DEDUP_REMOVED lines=13> */
.L_x_13486:
[----:B------:R-:W-:Y:S05]  /*19de0*/  BSYNC.RECONVERGENT B2 ;  /* 0x0000000000027941 */ /* 0x000fea0003800200 */
.L_x_13485:
        /* <DEDUP_REMOVED lines=42> */
.L_x_13483:
[----:B------:R-:W-:Y:S05]  /*1a090*/  BSYNC.RECONVERGENT B1 ;  /* 0x0000000000017941 */ /* 0x000fea0003800200 */
.L_x_13482:
        /* <DEDUP_REMOVED lines=13> */
.L_x_13481:
[----:B------:R-:W-:Y:S05]  /*1a170*/  BSYNC.RECONVERGENT B0 ;  /* 0x0000000000007941 */ /* 0x000fea0003800200 */
.L_x_13480:
        /* <DEDUP_REMOVED lines=22> */
.L_x_13491:
        /* <DEDUP_REMOVED lines=13> */
.L_x_13493:
[----:B------:R-:W-:Y:S05]  /*1a3b0*/  BSYNC.RECONVERGENT B2 ;  /* 0x0000000000027941 */ /* 0x000fea0003800200 */
.L_x_13492:
        /* <DEDUP_REMOVED lines=40> */
[----:B------:R-:W-:Y:S01]  /*1a640*/  LOP3.LUT R181, R32, R180, R141, 0x96, !PT ;  /* 0x000000b420b57212 */ /* 0x000fe200078e968d */
[----:B------:R-:W-:-:S07]  /*1a650*/  IMAD.MOV.U32 R180, RZ, RZ, R187 ;  /* 0x000000ffffb47224 */ /* 0x000fce00078e00bb */
.L_x_13490:
[----:B------:R-:W-:Y:S05]  /*1a660*/  BSYNC.RECONVERGENT B1 ;  /* 0x0000000000017941 */ /* 0x000fea0003800200 */
.L_x_13489:
        /* <DEDUP_REMOVED lines=11> */
.L_x_13488:
[----:B------:R-:W-:Y:S05]  /*1a720*/  BSYNC.RECONVERGENT B0 ;  /* 0x0000000000007941 */ /* 0x000fea0003800200 */
.L_x_13487:
        /* <DEDUP_REMOVED lines=23> */
.L_x_13498:
        /* <DEDUP_REMOVED lines=13> */
.L_x_13500:
[----:B------:R-:W-:Y:S05]  /*1a970*/  BSYNC.RECONVERGENT B2 ;  /* 0x0000000000027941 */ /* 0x000fea0003800200 */
.L_x_13499:
        /* <DEDUP_REMOVED lines=42> */
.L_x_13497:
[----:B------:R-:W-:Y:S05]  /*1ac20*/  BSYNC.RECONVERGENT B1 ;  /* 0x0000000000017941 */ /* 0x000fea0003800200 */
.L_x_13496:
        /* <DEDUP_REMOVED lines=13> */
.L_x_13495:
[----:B------:R-:W-:Y:S05]  /*1ad00*/  BSYNC.RECONVERGENT B0 ;  /* 0x0000000000007941 */ /* 0x000fea0003800200 */
.L_x_13494:
[----:B------:R-:W-:Y:S02]  /*1ad10*/  F2FP.BF16.F32.PACK_AB R143, RZ, R184 ;  /* 0x000000b8ff8f723e */ /* 0x000fe400000010ff */
[----:B------:R-:W-:Y:S02]  /*1ad20*/  PRMT R142, R197, 0x5410, R142 ;  /* 0x00005410c58e7816 */ /* 0x000fe4000000008e */
[----:B------:R-:W-:Y:S02]  /*1ad30*/  PRMT R141, R190, 0x5410, R196 ;  /* 0x00005410be8d7816 */ /* 0x000fe400000000c4 */
[----:B------:R-:W-:Y:S02]  /*1ad40*/  PRMT R140, R188, 0x5410, R189 ;  /* 0x00005410bc8c7816 */ /* 0x000fe400000000bd */
[----:B------:R-:W-:Y:S01]  /*1ad50*/  PRMT R143, R198, 0x5410, R143 ;  /* 0x00005410c68f7816 */ /* 0x000fe2000000008f */
[----:B------:R-:W-:Y:S06]  /*1ad60*/  BRA `(.L_x_13501) ;  /* 0x0000002800d07947 */ /* 0x000fec0003800000 */
.L_x_13444:
        /* <DEDUP_REMOVED lines=21> */
.L_x_13506:
        /* <DEDUP_REMOVED lines=13> */
.L_x_13508:
[----:B------:R-:W-:Y:S05]  /*1af90*/  BSYNC.RECONVERGENT B2 ;  /* 0x0000000000027941 */ /* 0x000fea0003800200 */
.L_x_13507:
        /* <DEDUP_REMOVED lines=42> */
.L_x_13505:
[----:B------:R-:W-:Y:S05]  /*1b240*/  BSYNC.RECONVERGENT B1 ;  /* 0x0000000000017941 */ /* 0x000fea0003800200 */
.L_x_13504:
        /* <DEDUP_REMOVED lines=9> */
.L_x_13503:
[----:B------:R-:W-:Y:S05]  /*1b2e0*/  BSYNC.RECONVERGENT B0 ;  /* 0x0000000000007941 */ /* 0x000fea0003800200 */
.L_x_13502:
        /* <DEDUP_REMOVED lines=18> */
.L_x_13513:
        /* <DEDUP_REMOVED lines=13> */
.L_x_13515:
[----:B------:R-:W-:Y:S05]  /*1b4e0*/  BSYNC.RECONVERGENT B2 ;  /* 0x0000000000027941 */ /* 0x000fea0003800200 */
.L_x_13514:
        /* <DEDUP_REMOVED lines=42> */
.L_x_13512:
[----:B------:R-:W-:Y:S05]  /*1b790*/  BSYNC.RECONVERGENT B1 ;  /* 0x0000000000017941 */ /* 0x000fea0003800200 */
.L_x_13511:
        /* <DEDUP_REMOVED lines=10> */
.L_x_13510:
[----:B------:R-:W-:Y:S05]  /*1b840*/  BSYNC.RECONVERGENT B0 ;  /* 0x0000000000007941 */ /* 0x000fea0003800200 */
.L_x_13509:
        /* <DEDUP_REMOVED lines=18> */
.L_x_13520:
        /* <DEDUP_REMOVED lines=13> */
.L_x_13522:
[----:B------:R-:W-:Y:S05]  /*1ba40*/  BSYNC.RECONVERGENT B2 ;  /* 0x0000000000027941 */ /* 0x000fea0003800200 */
.L_x_13521:
        /* <DEDUP_REMOVED lines=42> */
.L_x_13519:
[----:B------:R-:W-:Y:S05]  /*1bcf0*/  BSYNC.RECONVERGENT B1 ;  /* 0x0000000000017941 */ /* 0x000fea0003800200 */
.L_x_13518:
        /* <DEDUP_REMOVED lines=9> */
.L_x_13517:
[----:B------:R-:W-:Y:S05]  /*1bd90*/  BSYNC.RECONVERGENT B0 ;  /* 0x0000000000007941 */ /* 0x000fea0003800200 */
.L_x_13516:
        /* <DEDUP_REMOVED lines=18> */
.L_x_13527:
        /* <DEDUP_REMOVED lines=13> */
.L_x_13529:
[----:B------:R-:W-:Y:S05]  /*1bf90*/  BSYNC.RECONVERGENT B2 ;  /* 0x0000000000027941 */ /* 0x000fea0003800200 */
.L_x_13528:
        /* <DEDUP_REMOVED lines=42> */
.L_x_13526:
[----:B------:R-:W-:Y:S05]  /*1c240*/  BSYNC.RECONVERGENT B1 ;  /* 0x0000000000017941 */ /* 0x000fea0003800200 */
.L_x_13525:
        /* <DEDUP_REMOVED lines=10> */
.L_x_13524:
[----:B------:R-:W-:Y:S05]  /*1c2f0*/  BSYNC.RECONVERGENT B0 ;  /* 0x0000000000007941 */ /* 0x000fea0003800200 */
.L_x_13523:
        /* <DEDUP_REMOVED lines=18> */
.L_x_13534:
        /* <DEDUP_REMOVED lines=13> */
.L_x_13536:
[----:B------:R-:W-:Y:S05]  /*1c4f0*/  BSYNC.RECONVERGENT B2 ;  /* 0x0000000000027941 */ /* 0x000fea0003800200 */
.L_x_13535:
        /* <DEDUP_REMOVED lines=42> */
.L_x_13533:
[----:B------:R-:W-:Y:S05]  /*1c7a0*/  BSYNC.RECONVERGENT B1 ;  /* 0x0000000000017941 */ /* 0x000fea0003800200 */
.L_x_13532:
        /* <DEDUP_REMOVED lines=9> */
.L_x_13531:
[----:B------:R-:W-:Y:S05]  /*1c840*/  BSYNC.RECONVERGENT B0 ;  /* 0x0000000000007941 */ /* 0x000fea0003800200 */
.L_x_13530:
        /* <DEDUP_REMOVED lines=18> */
.L_x_13541:
        /* <DEDUP_REMOVED lines=13> */
.L_x_13543:
[----:B------:R-:W-:Y:S05]  /*1ca40*/  BSYNC.RECONVERGENT B2 ;  /* 0x0000000000027941 */ /* 0x000fea0003800200 */
.L_x_13542:
        /* <DEDUP_REMOVED lines=42> */
.L_x_13540:
[----:B------:R-:W-:Y:S05]  /*1ccf0*/  BSYNC.RECONVERGENT B1 ;  /* 0x0000000000017941 */ /* 0x000fea0003800200 */
.L_x_13539:
        /* <DEDUP_REMOVED lines=10> */
.L_x_13538:
[----:B------:R-:W-:Y:S05]  /*1cda0*/  BSYNC.RECONVERGENT B0 ;  /* 0x0000000000007941 */ /* 0x000fea0003800200 */
.L_x_13537:
        /* <DEDUP_REMOVED lines=18> */
.L_x_13548:
        /* <DEDUP_REMOVED lines=13> */
.L_x_13550:
[----:B------:R-:W-:Y:S05]  /*1cfa0*/  BSYNC.RECONVERGENT B2 ;  /* 0x0000000000027941 */ /* 0x000fea0003800200 */
.L_x_13549:
        /* <DEDUP_REMOVED lines=42> */
.L_x_13547:
[----:B------:R-:W-:Y:S05]  /*1d250*/  BSYNC.RECONVERGENT B1 ;  /* 0x0000000000017941 */ /* 0x000fea0003800200 */
.L_x_13546:
        /* <DEDUP_REMOVED lines=9> */
.L_x_13545:
[----:B------:R-:W-:Y:S05]  /*1d2f0*/  BSYNC.RECONVERGENT B0 ;  /* 0x0000000000007941 */ /* 0x000fea0003800200 */
.L_x_13544:
        /* <DEDUP_REMOVED lines=18> */
.L_x_13555:
        /* <DEDUP_REMOVED lines=13> */
.L_x_13557:
[----:B------:R-:W-:Y:S05]  /*1d4f0*/  BSYNC.RECONVERGENT B2 ;  /* 0x0000000000027941 */ /* 0x000fea0003800200 */
.L_x_13556:
        /* <DEDUP_REMOVED lines=42> */
.L_x_13554:
[----:B------:R-:W-:Y:S05]  /*1d7a0*/  BSYNC.RECONVERGENT B1 ;  /* 0x0000000000017941 */ /* 0x000fea0003800200 */
.L_x_13553:
        /* <DEDUP_REMOVED lines=10> */
.L_x_13552:
[----:B------:R-:W-:Y:S05]  /*1d850*/  BSYNC.RECONVERGENT B0 ;  /* 0x0000000000007941 */ /* 0x000fea0003800200 */
.L_x_13551:
[----:B------:R-:W-:Y:S02]  /*1d860*/  F2FP.BF16.F32.PACK_AB R143, RZ, R184 ;  /* 0x000000b8ff8f723e */ /* 0x000fe400000010ff */
[----:B------:R-:W-:Y:S02]  /*1d870*/  PRMT R142, R190, 0x5410, R196 ;  /* 0x00005410be8e7816 */ /* 0x000fe400000000c4 */
[----:B------:R-:W-:Y:S02]  /*1d880*/  PRMT R141, R189, 0x5410, R188 ;  /* 0x00005410bd8d7816 */ /* 0x000fe400000000bc */
[----:B------:R-:W-:Y:S02]  /*1d890*/  PRMT R140, R187, 0x5410, R186 ;  /* 0x00005410bb8c7816 */ /* 0x000fe400000000ba */
[----:B------:R-:W-:-:S07]  /*1d8a0*/  PRMT R143, R197, 0x5410, R143 ;  /* 0x00005410c58f7816 */ /* 0x000fce000000008f */
.L_x_13501:
        /* <DEDUP_REMOVED lines=27> */
.L_x_13559:
[----:B------:R-:W-:Y:S05]  /*1da60*/  BSYNC.RECONVERGENT B0 ;  /* 0x0000000000007941 */ /* 0x000fea0003800200 */
.L_x_13558:
[----:B------:R-:W-:Y:S04]  /*1da70*/  BSSY.RECONVERGENT B0, `(.L_x_13560) ;  /* 0x0000005000007945 */ /* 0x000fe80003800200 */
[----:B------:R-:W-:Y:S05]  /*1da80*/  @!P1 BRA `(.L_x_13561) ;  /* 0x00000000000c9947 */ /* 0x000fea0003800000 */
[----:B-----5:R-:W2:Y:S02]  /*1da90*/  LDC.64 R40, c[0x0][0x390] ;  /* 0x0000e400ff287b82 */ /* 0x020ea40000000a00 */
[----:B--2---:R-:W-:-:S06]  /*1daa0*/  IMAD.WIDE.U32 R40, R190, 0x10, R40 ;  /* 0x00000010be287825 */ /* 0x004fcc00078e0028 */
[----:B------:R-:W5:Y:S02]  /*1dab0*/  LDG.E.128 R40, desc[UR6][R40.64] ;  /* 0x0000000628287981 */ /* 0x000f64000c1e1d00 */
.L_x_13561:
[----:B------:R-:W-:Y:S05]  /*1dac0*/  BSYNC.RECONVERGENT B0 ;  /* 0x0000000000007941 */ /* 0x000fea0003800200 */
.L_x_13560:
        /* <DEDUP_REMOVED lines=27> */
.L_x_13567:
        /* <DEDUP_REMOVED lines=13> */
.L_x_13569:
[----:B------:R-:W-:Y:S05]  /*1dd50*/  BSYNC.RECONVERGENT B2 ;  /* 0x0000000000027941 */ /* 0x000fea0003800200 */
.L_x_13568:
        /* <DEDUP_REMOVED lines=42> */
.L_x_13566:
[----:B------:R-:W-:Y:S05]  /*1e000*/  BSYNC.RECONVERGENT B1 ;  /* 0x0000000000017941 */ /* 0x000fea0003800200 */
.L_x_13565:
        /* <DEDUP_REMOVED lines=11> */
.L_x_13564:
[----:B------:R-:W-:Y:S05]  /*1e0c0*/  BSYNC.RECONVERGENT B0 ;  /* 0x0000000000007941 */ /* 0x000fea0003800200 */
.L_x_13563:
        /* <DEDUP_REMOVED lines=23> */
.L_x_13574:
        /* <DEDUP_REMOVED lines=13> */
.L_x_13576:
[----:B------:R-:W-:Y:S05]  /*1e310*/  BSYNC.RECONVERGENT B2 ;  /* 0x0000000000027941 */ /* 0x000fea0003800200 */
.L_x_13575:
        /* <DEDUP_REMOVED lines=41> */
[----:B------:R-:W-:-:S07]  /*1e5b0*/  HFMA2 R180, -RZ, RZ, 0, 0 ;  /* 0x00000000ffb47431 */ /* 0x000fce00000001ff */
.L_x_13573:
[----:B------:R-:W-:Y:S05]  /*1e5c0*/  BSYNC.RECONVERGENT B1 ;  /* 0x0000000000017941 */ /* 0x000fea0003800200 */
.L_x_13572:
        /* <DEDUP_REMOVED lines=13> */
.L_x_13571:
[----:B------:R-:W-:Y:S05]  /*1e6a0*/  BSYNC.RECONVERGENT B0 ;  /* 0x0000000000007941 */ /* 0x000fea0003800200 */
.L_x_13570:
        /* <DEDUP_REMOVED lines=22> */
.L_x_13581:
        /* <DEDUP_REMOVED lines=13> */
.L_x_13583:
[----:B------:R-:W-:Y:S05]  /*1e8e0*/  BSYNC.RECONVERGENT B2 ;  /* 0x0000000000027941 */ /* 0x000fea0003800200 */
.L_x_13582:
        /* <DEDUP_REMOVED lines=42> */
.L_x_13580:
[----:B------:R-:W-:Y:S05]  /*1eb90*/  BSYNC.RECONVERGENT B1 ;  /* 0x0000000000017941 */ /* 0x000fea0003800200 */
.L_x_13579:
        /* <DEDUP_REMOVED lines=11> */
.L_x_13578:
[----:B------:R-:W-:Y:S05]  /*1ec50*/  BSYNC.RECONVERGENT B0 ;  /* 0x0000000000007941 */ /* 0x000fea0003800200 */
.L_x_13577:
        /* <DEDUP_REMOVED lines=23> */
.L_x_13588:
        /* <DEDUP_REMOVED lines=13> */
.L_x_13590:
[----:B------:R-:W-:Y:S05]  /*1eea0*/  BSYNC.RECONVERGENT B2 ;  /* 0x0000000000027941 */ /* 0x000fea0003800200 */
.L_x_13589:
        /* <DEDUP_REMOVED lines=42> */
.L_x_13587:
[----:B------:R-:W-:Y:S05]  /*1f150*/  BSYNC.RECONVERGENT B1 ;  /* 0x0000000000017941 */ /* 0x000fea0003800200 */
.L_x_13586:
        /* <DEDUP_REMOVED lines=13> */
.L_x_13585:
[----:B------:R-:W-:Y:S05]  /*1f230*/  BSYNC.RECONVERGENT B0 ;  /* 0x0000000000007941 */ /* 0x000fea0003800200 */
.L_x_13584:
        /* <DEDUP_REMOVED lines=22> */
.L_x_13595:
        /* <DEDUP_REMOVED lines=13> */
.L_x_13597:
[----:B------:R-:W-:Y:S05]  /*1f470*/  BSYNC.RECONVERGENT B2 ;  /* 0x0000000000027941 */ /* 0x000fea0003800200 */
.L_x_13596:
        /* <DEDUP_REMOVED lines=42> */
.L_x_13594:
[----:B------:R-:W-:Y:S05]  /*1f720*/  BSYNC.RECONVERGENT B1 ;  /* 0x0000000000017941 */ /* 0x000fea0003800200 */
.L_x_13593:
        /* <DEDUP_REMOVED lines=11> */
.L_x_13592:
[----:B------:R-:W-:Y:S05]  /*1f7e0*/  BSYNC.RECONVERGENT B0 ;  /* 0x0000000000007941 */ /* 0x000fea0003800200 */
.L_x_13591:
        /* <DEDUP_REMOVED lines=23> */
.L_x_13602:
        /* <DEDUP_REMOVED lines=13> */
.L_x_13604:
[----:B------:R-:W-:Y:S05]  /*1fa30*/  BSYNC.RECONVERGENT B2 ;  /* 0x0000000000027941 */ /* 0x000fea0003800200 */
.L_x_13603:
        /* <DEDUP_REMOVED lines=42> */
.L_x_13601:
[----:B------:R-:W-:Y:S05]  /*1fce0*/  BSYNC.RECONVERGENT B1 ;  /* 0x0000000000017941 */ /* 0x000fea0003800200 */
.L_x_13600:
        /* <DEDUP_REMOVED lines=13> */
.L_x_13599:
[----:B------:R-:W-:Y:S05]  /*1fdc0*/  BSYNC.RECONVERGENT B0 ;  /* 0x0000000000007941 */ /* 0x000fea0003800200 */
.L_x_13598:
        /* <DEDUP_REMOVED lines=22> */
.L_x_13609:
        /* <DEDUP_REMOVED lines=13> */
.L_x_13611:
[----:B------:R-:W-:Y:S05]  /*20000*/  BSYNC.RECONVERGENT B2 ;  /* 0x0000000000027941 */ /* 0x000fea0003800200 */
.L_x_13610:
        /* <DEDUP_REMOVED lines=42> */
.L_x_13608:
[----:B------:R-:W-:Y:S05]  /*202b0*/  BSYNC.RECONVERGENT B1 ;  /* 0x0000000000017941 */ /* 0x000fea0003800200 */
.L_x_13607:
        /* <DEDUP_REMOVED lines=11> */
.L_x_13606:
[----:B------:R-:W-:Y:S05]  /*20370*/  BSYNC.RECONVERGENT B0 ;  /* 0x0000000000007941 */ /* 0x000fea0003800200 */
.L_x_13605:
        /* <DEDUP_REMOVED lines=23> */
.L_x_13616:
        /* <DEDUP_REMOVED lines=13> */
.L_x_13618:
[----:B------:R-:W-:Y:S05]  /*205c0*/  BSYNC.RECONVERGENT B2 ;  /* 0x0000000000027941 */ /* 0x000fea0003800200 */
.L_x_13617:
        /* <DEDUP_REMOVED lines=42> */
.L_x_13615:
[----:B------:R-:W-:Y:S05]  /*20870*/  BSYNC.RECONVERGENT B1 ;  /* 0x0000000000017941 */ /* 0x000fea0003800200 */
.L_x_13614:
        /* <DEDUP_REMOVED lines=13> */
.L_x_13613:
[----:B------:R-:W-:Y:S05]  /*20950*/  BSYNC.RECONVERGENT B0 ;  /* 0x0000000000007941 */ /* 0x000fea0003800200 */
.L_x_13612:
[----:B------:R-:W-:Y:S02]  /*20960*/  F2FP.BF16.F32.PACK_AB R23, RZ, R140 ;  /* 0x0000008cff17723e */ /* 0x000fe400000010ff */
[----:B------:R-:W-:Y:S02]  /*20970*/  PRMT R22, R202, 0x5410, R142 ;  /* 0x00005410ca167816 */ /* 0x000fe4000000008e */
[----:B------:R-:W-:Y:S02]  /*20980*/  PRMT R21, R199, 0x5410, R201 ;  /* 0x00005410c7157816 */ /* 0x000fe400000000c9 */
[----:B------:R-:W-:Y:S02]  /*20990*/  PRMT R20, R195, 0x5410, R198 ;  /* 0x00005410c3147816 */ /* 0x000fe400000000c6 */
[----:B------:R-:W-:Y:S01]  /*209a0*/  PRMT R23, R204, 0x5410, R23 ;  /* 0x00005410cc177816 */ /* 0x000fe20000000017 */
[----:B------:R-:W-:Y:S06]  /*209b0*/  BRA `(.L_x_13619) ;  /* 0x0000002800cc7947 */ /* 0x000fec0003800000 */
.L_x_13562:
        /* <DEDUP_REMOVED lines=21> */
.L_x_13624:
        /* <DEDUP_REMOVED lines=13> */
.L_x_13626:
[----:B------:R-:W-:Y:S05]  /*20be0*/  BSYNC.RECONVERGENT B2 ;  /* 0x0000000000027941 */ /* 0x000fea0003800200 */
.L_x_13625:
        /* <DEDUP_REMOVED lines=41> */
.L_x_13623:
[----:B------:R-:W-:Y:S05]  /*20e80*/  BSYNC.RECONVERGENT B1 ;  /* 0x0000000000017941 */ /* 0x000fea0003800200 */
.L_x_13622:
        /* <DEDUP_REMOVED lines=9> */
.L_x_13621:
[----:B------:R-:W-:Y:S05]  /*20f20*/  BSYNC.RECONVERGENT B0 ;  /* 0x0000000000007941 */ /* 0x000fea0003800200 */
.L_x_13620:
        /* <DEDUP_REMOVED lines=18> */
.L_x_13631:
        /* <DEDUP_REMOVED lines=13> */
.L_x_13633:
[----:B------:R-:W-:Y:S05]  /*21120*/  BSYNC.RECONVERGENT B2 ;  /* 0x0000000000027941 */ /* 0x000fea0003800200 */
.L_x_13632:
        /* <DEDUP_REMOVED lines=42> */
.L_x_13630:
[----:B------:R-:W-:Y:S05]  /*213d0*/  BSYNC.RECONVERGENT B1 ;  /* 0x0000000000017941 */ /* 0x000fea0003800200 */
.L_x_13629:
        /* <DEDUP_REMOVED lines=10> */
.L_x_13628:
[----:B------:R-:W-:Y:S05]  /*21480*/  BSYNC.RECONVERGENT B0 ;  /* 0x0000000000007941 */ /* 0x000fea0003800200 */
.L_x_13627:
        /* <DEDUP_REMOVED lines=18> */
.L_x_13638:
        /* <DEDUP_REMOVED lines=13> */
.L_x_13640:
[----:B------:R-:W-:Y:S05]  /*21680*/  BSYNC.RECONVERGENT B2 ;  /* 0x0000000000027941 */ /* 0x000fea0003800200 */
.L_x_13639:
        /* <DEDUP_REMOVED lines=42> */
.L_x_13637:
[----:B------:R-:W-:Y:S05]  /*21930*/  BSYNC.RECONVERGENT B1 ;  /* 0x0000000000017941 */ /* 0x000fea0003800200 */
.L_x_13636:
        /* <DEDUP_REMOVED lines=9> */
.L_x_13635:
[----:B------:R-:W-:Y:S05]  /*219d0*/  BSYNC.RECONVERGENT B0 ;  /* 0x0000000000007941 */ /* 0x000fea0003800200 */
.L_x_13634:
        /* <DEDUP_REMOVED lines=18> */
.L_x_13645:
        /* <DEDUP_REMOVED lines=13> */
.L_x_13647:
[----:B------:R-:W-:Y:S05]  /*21bd0*/  BSYNC.RECONVERGENT B2 ;  /* 0x0000000000027941 */ /* 0x000fea0003800200 */
.L_x_13646:
        /* <DEDUP_REMOVED lines=42> */
.L_x_13644:
[----:B------:R-:W-:Y:S05]  /*21e80*/  BSYNC.RECONVERGENT B1 ;  /* 0x0000000000017941 */ /* 0x000fea0003800200 */
.L_x_13643:
        /* <DEDUP_REMOVED lines=10> */
.L_x_13642:
[----:B------:R-:W-:Y:S05]  /*21f30*/  BSYNC.RECONVERGENT B0 ;  /* 0x0000000000007941 */ /* 0x000fea0003800200 */
.L_x_13641:
        /* <DEDUP_REMOVED lines=18> */
.L_x_13652:
        /* <DEDUP_REMOVED lines=13> */
.L_x_13654:
[----:B------:R-:W-:Y:S05]  /*22130*/  BSYNC.RECONVERGENT B2 ;  /* 0x0000000000027941 */ /* 0x000fea0003800200 */
.L_x_13653:
        /* <DEDUP_REMOVED lines=42> */
.L_x_13651:
[----:B------:R-:W-:Y:S05]  /*223e0*/  BSYNC.RECONVERGENT B1 ;  /* 0x0000000000017941 */ /* 0x000fea0003800200 */
.L_x_13650:
        /* <DEDUP_REMOVED lines=9> */
.L_x_13649:
[----:B------:R-:W-:Y:S05]  /*22480*/  BSYNC.RECONVERGENT B0 ;  /* 0x0000000000007941 */ /* 0x000fea0003800200 */
.L_x_13648:
        /* <DEDUP_REMOVED lines=18> */
.L_x_13659:
        /* <DEDUP_REMOVED lines=13> */
.L_x_13661:
[----:B------:R-:W-:Y:S05]  /*22680*/  BSYNC.RECONVERGENT B2 ;  /* 0x0000000000027941 */ /* 0x000fea0003800200 */
.L_x_13660:
        /* <DEDUP_REMOVED lines=42> */
.L_x_13658:
[----:B------:R-:W-:Y:S05]  /*22930*/  BSYNC.RECONVERGENT B1 ;  /* 0x0000000000017941 */ /* 0x000fea0003800200 */
.L_x_13657:
        /* <DEDUP_REMOVED lines=10> */
.L_x_13656:
[----:B------:R-:W-:Y:S05]  /*229e0*/  BSYNC.RECONVERGENT B0 ;  /* 0x0000000000007941 */ /* 0x000fea0003800200 */
.L_x_13655:
        /* <DEDUP_REMOVED lines=18> */
.L_x_13666:
        /* <DEDUP_REMOVED lines=13> */
.L_x_13668:
[----:B------:R-:W-:Y:S05]  /*22be0*/  BSYNC.RECONVERGENT B2 ;  /* 0x0000000000027941 */ /* 0x000fea0003800200 */
.L_x_13667:
        /* <DEDUP_REMOVED lines=42> */
.L_x_13665:
[----:B------:R-:W-:Y:S05]  /*22e90*/  BSYNC.RECONVERGENT B1 ;  /* 0x0000000000017941 */ /* 0x000fea0003800200 */
.L_x_13664:
        /* <DEDUP_REMOVED lines=9> */
.L_x_13663:
[----:B------:R-:W-:Y:S05]  /*22f30*/  BSYNC.RECONVERGENT B0 ;  /* 0x0000000000007941 */ /* 0x000fea0003800200 */
.L_x_13662:
        /* <DEDUP_REMOVED lines=18> */
.L_x_13673:
        /* <DEDUP_REMOVED lines=13> */
.L_x_13675:
[----:B------:R-:W-:Y:S05]  /*23130*/  BSYNC.RECONVERGENT B2 ;  /* 0x0000000000027941 */ /* 0x000fea0003800200 */
.L_x_13674:
        /* <DEDUP_REMOVED lines=42> */
.L_x_13672:
[----:B------:R-:W-:Y:S05]  /*233e0*/  BSYNC.RECONVERGENT B1 ;  /* 0x0000000000017941 */ /* 0x000fea0003800200 */
.L_x_13671:
        /* <DEDUP_REMOVED lines=10> */
.L_x_13670:
[----:B------:R-:W-:Y:S05]  /*23490*/  BSYNC.RECONVERGENT B0 ;  /* 0x0000000000007941 */ /* 0x000fea0003800200 */
.L_x_13669:
[----:B------:R-:W-:Y:S02]  /*234a0*/  F2FP.BF16.F32.PACK_AB R23, RZ, R140 ;  /* 0x0000008cff17723e */ /* 0x000fe400000010ff */
[----:B------:R-:W-:Y:S02]  /*234b0*/  PRMT R22, R199, 0x5410, R201 ;  /* 0x00005410c7167816 */ /* 0x000fe400000000c9 */
[----:B------:R-:W-:Y:S02]  /*234c0*/  PRMT R21, R198, 0x5410, R197 ;  /* 0x00005410c6157816 */ /* 0x000fe400000000c5 */
[----:B------:R-:W-:Y:S02]  /*234d0*/  PRMT R20, R196, 0x5410, R195 ;  /* 0x00005410c4147816 */ /* 0x000fe400000000c3 */
[----:B------:R-:W-:-:S07]  /*234e0*/  PRMT R23, R202, 0x5410, R23 ;  /* 0x00005410ca177816 */ /* 0x000fce0000000017 */
.L_x_13619:
        /* <DEDUP_REMOVED lines=73> */
.L_x_13677:
[----:B------:R-:W-:Y:S05]  /*23980*/  BSYNC.RECONVERGENT B0 ;  /* 0x0000000000007941 */ /* 0x000fea0003800200 */
.L_x_13676:
        /* <DEDUP_REMOVED lines=120> */
.L_x_13693:
        /* <DEDUP_REMOVED lines=21> */
[----:B------:R-:W-:Y:S01]  /*24260*/  FADD.FTZ R2, -R25, R9 ;  /* 0x0000000919027221 */ /* 0x000fe20000010100 */
[C---:B------:R-:W-:Y:S01]  /*24270*/  FMUL.FTZ R23, R19.reuse, R144 ;  /* 0x0000009013177220 */ /* 0x040fe20000410000 */
[----:B------:R-:W-:Y:S01]  /*24280*/  FMUL.FTZ R24, R19, R24 ;  /* 0x0000001813187220 */ /* 0x000fe20000410000 */
[C---:B------:R-:W-:Y:S01]  /*24290*/  FADD.FTZ R8, -R25.reuse, R11 ;  /* 0x0000000b19087221 */ /* 0x040fe20000010100 */
        /* <DEDUP_REMOVED lines=46> */
[----:B------:R-:W-:Y:S01]  /*24580*/  F2FP.BF16.F32.PACK_AB R23, R24, R23 ;  /* 0x000000171817723e */ /* 0x000fe200000010ff */
[C---:B------:R-:W-:Y:S01]  /*24590*/  FMUL.FTZ R9, R19.reuse, R2 ;  /* 0x0000000213097220 */ /* 0x040fe20000410000 */
[----:B------:R-:W0:Y:S01]  /*245a0*/  LDC.64 R24, c[0x0][0x428] ;  /* 0x00010a00ff187b82 */ /* 0x000e220000000a00 */
[----:B------:R-:W-:Y:S01]  /*245b0*/  SHF.R.S32.HI R2, RZ, 0x1f, R7 ;  /* 0x0000001fff027819 */ /* 0x000fe20000011407 */
[C---:B------:R-:W-:Y:S01]  /*245c0*/  FMUL.FTZ R21, R19.reuse, R22 ;  /* 0x0000001613157220 */ /* 0x040fe20000410000 */
[C---:B------:R-:W-:Y:S01]  /*245d0*/  FMUL.FTZ R38, R19.reuse, R38 ;  /* 0x0000002613267220 */ /* 0x040fe20000410000 */
[C---:B------:R-:W-:Y:S01]  /*245e0*/  FMUL.FTZ R8, R19.reuse, R8 ;  /* 0x0000000813087220 */ /* 0x040fe20000410000 */
[----:B------:R-:W-:Y:S01]  /*245f0*/  LEA.HI R7, R2, R7, RZ, 0x3 ;  /* 0x0000000702077211 */ /* 0x000fe200078f18ff */
[C---:B------:R-:W-:Y:S01]  /*24600*/  FMUL.FTZ R11, R19.reuse, R20 ;  /* 0x00000014130b7220 */ /* 0x040fe20000410000 */
[----:B------:R-:W-:Y:S01]  /*24610*/  FMUL.FTZ R18, R19, R18 ;  /* 0x0000001213127220 */ /* 0x000fe20000410000 */
[----:B------:R-:W-:Y:S01]  /*24620*/  LOP3.LUT R2, R28, 0x1f, RZ, 0xc0, !PT ;  /* 0x0000001f1c027812 */ /* 0x000fe200078ec0ff */
[----:B------:R-:W-:Y:S01]  /*24630*/  FFMA.FTZ R21, R21, R132, R84 ;  /* 0x0000008415157223 */ /* 0x000fe20000010054 */
[----:B------:R-:W-:Y:S01]  /*24640*/  FFMA.FTZ R22, R38, R133, R85 ;  /* 0x0000008526167223 */ /* 0x000fe20000010055 */
[----:B------:R-:W-:Y:S01]  /*24650*/  FFMA.FTZ R9, R9, R136, R88 ;  /* 0x0000008809097223 */ /* 0x000fe20000010058 */
[----:B------:R-:W-:Y:S01]  /*24660*/  FFMA.FTZ R11, R11, R138, R90 ;  /* 0x0000008a0b0b7223 */ /* 0x000fe2000001005a */
[----:B------:R-:W-:Y:S01]  /*24670*/  FFMA.FTZ R18, R18, R139, R91 ;  /* 0x0000008b12127223 */ /* 0x000fe2000001005b */
[----:B------:R-:W-:Y:S01]  /*24680*/  FFMA.FTZ R8, R8, R137, R89 ;  /* 0x0000008908087223 */ /* 0x000fe20000010059 */
[----:B------:R-:W-:Y:S01]  /*24690*/  LEA.HI.SX32 R7, R7, R2, 0x1d ;  /* 0x0000000207077211 */ /* 0x000fe200078feaff */
[C---:B------:R-:W-:Y:S01]  /*246a0*/  FMUL.FTZ R32, R19.reuse, R26 ;  /* 0x0000001a13207220 */ /* 0x040fe20000410000 */
[----:B------:R-:W-:Y:S01]  /*246b0*/  F2FP.BF16.F32.PACK_AB R22, R22, R21 ;  /* 0x000000151616723e */ /* 0x000fe200000010ff */
[C---:B------:R-:W-:Y:S01]  /*246c0*/  FMUL.FTZ R35, R19.reuse, R150 ;  /* 0x0000009613237220 */ /* 0x040fe20000410000 */
[----:B------:R-:W-:Y:S01]  /*246d0*/  F2FP.BF16.F32.PACK_AB R21, R18, R11 ;  /* 0x0000000b1215723e */ /* 0x000fe200000010ff */
[C---:B------:R-:W-:Y:S01]  /*246e0*/  FMUL.FTZ R34, R19.reuse, R34 ;  /* 0x0000002213227220 */ /* 0x040fe20000410000 */
[----:B------:R-:W-:Y:S01]  /*246f0*/  F2FP.BF16.F32.PACK_AB R20, R8, R9 ;  /* 0x000000090814723e */ /* 0x000fe200000010ff */
        /* <DEDUP_REMOVED lines=39> */
[C---:B------:R-:W-:Y:S01]  /*24970*/  VIADD R9, R7.reuse, 0x20 ;  /* 0x0000002007097836 */ /* 0x040fe20000000000 */
[C---:B------:R-:W-:Y:S01]  /*24980*/  IADD3 R19, PT, PT, R7.reuse, 0x40, RZ ;  /* 0x0000004007137810 */ /* 0x040fe20007ffe0ff */
[C---:B------:R-:W-:Y:S01]  /*24990*/  VIADD R31, R7.reuse, 0x60 ;  /* 0x00000060071f7836 */ /* 0x040fe20000000000 */
[C---:B------:R-:W-:Y:S01]  /*249a0*/  IADD3 R29, PT, PT, R7.reuse, 0x80, RZ ;  /* 0x00000080071d7810 */ /* 0x040fe20007ffe0ff */
[----:B------:R-:W-:-:S02]  /*249b0*/  VIADD R37, R7, 0xa0 ;  /* 0x000000a007257836 */ /* 0x000fc40000000000 */
[----:B------:R-:W-:Y:S01]  /*249c0*/  FFMA.FTZ R7, R34, R125, R77 ;  /* 0x0000007d22077223 */ /* 0x000fe2000001004d */
[----:B------:R-:W-:-:S04]  /*249d0*/  IMAD.WIDE.U32 R8, R9, 0x10, R24 ;  /* 0x0000001009087825 */ /* 0x000fc800078e0018 */
[----:B------:R-:W-:Y:S01]  /*249e0*/  FFMA.FTZ R11, R11, R128, R80 ;  /* 0x000000800b0b7223 */ /* 0x000fe20000010050 */
[----:B------:R-:W-:Y:S01]  /*249f0*/  FFMA.FTZ R34, R153, R108, R60 ;  /* 0x0000006c99227223 */ /* 0x000fe2000001003c */
        /* <DEDUP_REMOVED lines=8> */
[----:B0-----:R-:W-:Y:S01]  /*24a80*/  FFMA.FTZ R22, R35, R124, R76 ;  /* 0x0000007c23167223 */ /* 0x001fe2000001004c */
[----:B------:R-:W-:-:S04]  /*24a90*/  IMAD.WIDE.U32 R28, R29, 0x10, R24 ;  /* 0x000000101d1c7825 */ /* 0x000fc800078e0018 */
[----:B------:R-:W-:Y:S01]  /*24aa0*/  FFMA.FTZ R20, R32, R129, R81 ;  /* 0x0000008120147223 */ /* 0x000fe20000010051 */
        /* <DEDUP_REMOVED lines=38> */
[----:B------:R-:W-:Y:S02]  /*24d10*/  F2FP.BF16.F32.PACK_AB R27, R196, R27 ;  /* 0x0000001bc41b723e */ /* 0x000fe400000010ff */
        /* <DEDUP_REMOVED lines=16> */
.L_x_13680:
[----:B------:R-:W-:Y:S05]  /*24e20*/  BSYNC.RECONVERGENT B0 ;  /* 0x0000000000007941 */ /* 0x000fea0003800200 */
.L_x_13679:
[----:B0-----:R-:W0:Y:S02]  /*24e30*/  LDC.64 R8, c[0x0][0x380] ;  /* 0x0000e000ff087b82 */ /* 0x001e240000000a00 */
[----:B0-----:R-:W-:-:S04]  /*24e40*/  LEA R3, R8, R3, 0x2 ;  /* 0x0000000308037211 */ /* 0x001fc800078e10ff */
[----:B------:R-:W-:-:S13]  /*24e50*/  ISETP.GE.AND P0, PT, R3, R9, PT ;  /* 0x000000090300720c */ /* 0x000fda0003f06270 */
[----:B------:R-:W-:Y:S05]  /*24e60*/  @!P0 BRA `(.L_x_13681) ;  /* 0xfffffdbc00488947 */ /* 0x000fea000383ffff */
[----:B------:R-:W-:Y:S05]  /*24e70*/  EXIT ;  /* 0x000000000000794d */ /* 0x000fea0003800000 */
.L_x_13678:
[----:B------:R-:W-:Y:S01]  /*24e80*/  HFMA2 R29, -RZ, RZ, 0, 5.9604644775390625e-08 ;  /* 0x00000001ff1d7431 */ /* 0x000fe200000001ff */
[----:B------:R-:W-:Y:S01]  /*24e90*/  BSSY B0, `(.L_x_13682) ;  /* 0x0000007000007945 */ /* 0x000fe20003800000 */
[----:B------:R-:W-:Y:S01]  /*24ea0*/  IMAD.MOV.U32 R30, RZ, RZ, R19 ;  /* 0x000000ffff1e7224 */ /* 0x000fe200078e0013 */
[----:B------:R-:W-:Y:S01]  /*24eb0*/  MOV R27, 0xffffffff ;  /* 0xffffffff001b7802 */ /* 0x000fe20000000f00 */
[----:B------:R-:W-:-:S07]  /*24ec0*/  IMAD.MOV.U32 R32, RZ, RZ, 0x1f ;  /* 0x0000001fff207424 */ /* 0x000fce00078e00ff */
[----:B0----5:R-:W-:Y:S05]  /*24ed0*/  WARPSYNC.COLLECTIVE R27, `(.L_x_13683) ;  /* 0x000000001b087348 */ /* 0x021fea0003c00000 */
[----:B------:R1:W2:Y:S02]  /*24ee0*/  SHFL.BFLY P1, R26, R30, R29, R32 ;  /* 0x0c00001d1e1a7389 */ /* 0x0002a40000020020 */
[----:B012--5:R-:W-:Y:S05]  /*24ef0*/  ENDCOLLECTIVE ;  /* 0x000000000000791b */ /* 0x027fea0003800000 */
.L_x_13683:
[----:B------:R-:W-:Y:S05]  /*24f00*/  BSYNC B0 ;  /* 0x0000000000007941 */ /* 0x000fea0003800000 */
.L_x_13682:
        /* <DEDUP_REMOVED lines=10> */
.L_x_13684:
[----:B------:R-:W-:Y:S01]  /*24fb0*/  HFMA2 R29, -RZ, RZ, 0, 2.384185791015625e-07 ;  /* 0x00000004ff1d7431 */ /* 0x000fe200000001ff */
[----:B------:R-:W-:-:S05]  /*24fc0*/  MOV R21, R26 ;  /* 0x0000001a00157202 */ /* 0x000fca0000000f00 */
[----:B------:R-:W-:-:S04]  /*24fd0*/  FADD.FTZ R21, R20, R21 ;  /* 0x0000001514157221 */ /* 0x000fc80000010000 */
[----:B------:R-:W-:-:S07]  /*24fe0*/  IMAD.MOV.U32 R30, RZ, RZ, R21 ;  /* 0x000000ffff1e7224 */ /* 0x000fce00078e0015 */
[----:B------:R-:W-:Y:S05]  /*24ff0*/  WARPSYNC.COLLECTIVE R27, `(.L_x_13685) ;  /* 0x000000001b087348 */ /* 0x000fea0003c00000 */
[----:B------:R0:W1:Y:S02]  /*25000*/  SHFL.BFLY P1, R26, R30, R29, R32 ;  /* 0x0c00001d1e1a7389 */ /* 0x0000640000020020 */
[----:B01----:R-:W-:Y:S05]  /*25010*/  ENDCOLLECTIVE ;  /* 0x000000000000791b */ /* 0x003fea0003800000 */
.L_x_13685:
[----:B------:R-:W-:Y:S02]  /*25020*/  IMAD.MOV.U32 R29, RZ, RZ, 0x8 ;  /* 0x00000008ff1d7424 */ /* 0x000fe400078e00ff */
[----:B------:R-:W-:-:S04]  /*25030*/  IMAD.MOV.U32 R22, RZ, RZ, R26 ;  /* 0x000000ffff167224 */ /* 0x000fc800078e001a */
[----:B------:R-:W-:-:S05]  /*25040*/  FADD.FTZ R22, R21, R22 ;  /* 0x0000001615167221 */ /* 0x000fca0000010000 */
[----:B------:R-:W-:-:S07]  /*25050*/  MOV R30, R22 ;  /* 0x00000016001e7202 */ /* 0x000fce0000000f00 */
[----:B------:R-:W-:Y:S05]  /*25060*/  WARPSYNC.COLLECTIVE R27, `(.L_x_13686) ;  /* 0x000000001b087348 */ /* 0x000fea0003c00000 */
[----:B------:R0:W1:Y:S02]  /*25070*/  SHFL.BFLY P1, R26, R30, R29, R32 ;  /* 0x0c00001d1e1a7389 */ /* 0x0000640000020020 */
[----:B01----:R-:W-:Y:S05]  /*25080*/  ENDCOLLECTIVE ;  /* 0x000000000000791b */ /* 0x003fea0003800000 */
.L_x_13686:
[----:B------:R-:W-:Y:S01]  /*25090*/  HFMA2 R29, -RZ, RZ, 0, 9.5367431640625e-07 ;  /* 0x00000010ff1d7431 */ /* 0x000fe200000001ff */
[----:B------:R-:W-:-:S05]  /*250a0*/  MOV R23, R26 ;  /* 0x0000001a00177202 */ /* 0x000fca0000000f00 */
[----:B------:R-:W-:-:S04]  /*250b0*/  FADD.FTZ R23, R22, R23 ;  /* 0x0000001716177221 */ /* 0x000fc80000010000 */
[----:B------:R-:W-:-:S07]  /*250c0*/  IMAD.MOV.U32 R30, RZ, RZ, R23 ;  /* 0x000000ffff1e7224 */ /* 0x000fce00078e0017 */
[----:B------:R-:W-:Y:S05]  /*250d0*/  WARPSYNC.COLLECTIVE R27, `(.L_x_13687) ;  /* 0x000000001b087348 */ /* 0x000fea0003c00000 */
[----:B------:R0:W1:Y:S02]  /*250e0*/  SHFL.BFLY P1, R26, R30, R29, R32 ;  /* 0x0c00001d1e1a7389 */ /* 0x0000640000020020 */
[----:B01----:R-:W-:Y:S05]  /*250f0*/  ENDCOLLECTIVE ;  /* 0x000000000000791b */ /* 0x003fea0003800000 */
.L_x_13687:
        /* <DEDUP_REMOVED lines=103> */
.L_x_13688:
[----:B------:R-:W-:Y:S02]  /*25770*/  IMAD.MOV.U32 R29, RZ, RZ, 0x2 ;  /* 0x00000002ff1d7424 */ /* 0x000fe400078e00ff */
[----:B------:R-:W-:-:S04]  /*25780*/  IMAD.MOV.U32 R20, RZ, RZ, R26 ;  /* 0x000000ffff147224 */ /* 0x000fc800078e001a */
[----:B------:R-:W-:-:S05]  /*25790*/  FADD.FTZ R20, R19, R20 ;  /* 0x0000001413147221 */ /* 0x000fca0000010000 */
[----:B------:R-:W-:-:S07]  /*257a0*/  MOV R30, R20 ;  /* 0x00000014001e7202 */ /* 0x000fce0000000f00 */
[----:B------:R-:W-:Y:S05]  /*257b0*/  WARPSYNC.COLLECTIVE R27, `(.L_x_13689) ;  /* 0x000000001b087348 */ /* 0x000fea0003c00000 */
[----:B------:R0:W1:Y:S02]  /*257c0*/  SHFL.BFLY P1, R26, R30, R29, R32 ;  /* 0x0c00001d1e1a7389 */ /* 0x0000640000020020 */
[----:B01----:R-:W-:Y:S05]  /*257d0*/  ENDCOLLECTIVE ;  /* 0x000000000000791b */ /* 0x003fea0003800000 */
.L_x_13689:
[----:B------:R-:W-:Y:S01]  /*257e0*/  HFMA2 R29, -RZ, RZ, 0, 2.384185791015625e-07 ;  /* 0x00000004ff1d7431 */ /* 0x000fe200000001ff */
[----:B------:R-:W-:-:S05]  /*257f0*/  MOV R21, R26 ;  /* 0x0000001a00157202 */ /* 0x000fca0000000f00 */
[----:B------:R-:W-:-:S04]  /*25800*/  FADD.FTZ R21, R20, R21 ;  /* 0x0000001514157221 */ /* 0x000fc80000010000 */
[----:B------:R-:W-:-:S07]  /*25810*/  IMAD.MOV.U32 R30, RZ, RZ, R21 ;  /* 0x000000ffff1e7224 */ /* 0x000fce00078e0015 */
[----:B------:R-:W-:Y:S05]  /*25820*/  WARPSYNC.COLLECTIVE R27, `(.L_x_13690) ;  /* 0x000000001b087348 */ /* 0x000fea0003c00000 */
[----:B------:R0:W1:Y:S02]  /*25830*/  SHFL.BFLY P1, R26, R30, R29, R32 ;  /* 0x0c00001d1e1a7389 */ /* 0x0000640000020020 */
[----:B01----:R-:W-:Y:S05]  /*25840*/  ENDCOLLECTIVE ;  /* 0x000000000000791b */ /* 0x003fea0003800000 */
.L_x_13690:
[----:B------:R-:W-:Y:S02]  /*25850*/  IMAD.MOV.U32 R29, RZ, RZ, 0x8 ;  /* 0x00000008ff1d7424 */ /* 0x000fe400078e00ff */
[----:B------:R-:W-:-:S04]  /*25860*/  IMAD.MOV.U32 R22, RZ, RZ, R26 ;  /* 0x000000ffff167224 */ /* 0x000fc800078e001a */
[----:B------:R-:W-:-:S05]  /*25870*/  FADD.FTZ R22, R21, R22 ;  /* 0x0000001615167221 */ /* 0x000fca0000010000 */
[----:B------:R-:W-:-:S07]  /*25880*/  MOV R30, R22 ;  /* 0x00000016001e7202 */ /* 0x000fce0000000f00 */
[----:B------:R-:W-:Y:S05]  /*25890*/  WARPSYNC.COLLECTIVE R27, `(.L_x_13691) ;  /* 0x000000001b087348 */ /* 0x000fea0003c00000 */
[----:B------:R0:W1:Y:S02]  /*258a0*/  SHFL.BFLY P1, R26, R30, R29, R32 ;  /* 0x0c00001d1e1a7389 */ /* 0x0000640000020020 */
[----:B01----:R-:W-:Y:S05]  /*258b0*/  ENDCOLLECTIVE ;  /* 0x000000000000791b */ /* 0x003fea0003800000 */
.L_x_13691:
[----:B------:R-:W-:Y:S01]  /*258c0*/  HFMA2 R29, -RZ, RZ, 0, 9.5367431640625e-07 ;  /* 0x00000010ff1d7431 */ /* 0x000fe200000001ff */
[----:B------:R-:W-:-:S05]  /*258d0*/  MOV R23, R26 ;  /* 0x0000001a00177202 */ /* 0x000fca0000000f00 */
[----:B------:R-:W-:-:S04]  /*258e0*/  FADD.FTZ R23, R22, R23 ;  /* 0x0000001716177221 */ /* 0x000fc80000010000 */
[----:B------:R-:W-:-:S07]  /*258f0*/  IMAD.MOV.U32 R30, RZ, RZ, R23 ;  /* 0x000000ffff1e7224 */ /* 0x000fce00078e0017 */
[----:B------:R-:W-:Y:S05]  /*25900*/  WARPSYNC.COLLECTIVE R27, `(.L_x_13692) ;  /* 0x000000001b087348 */ /* 0x000fea0003c00000 */
[----:B------:R0:W1:Y:S02]  /*25910*/  SHFL.BFLY P1, R26, R30, R29, R32 ;  /* 0x0c00001d1e1a7389 */ /* 0x0000640000020020 */
[----:B01----:R-:W-:Y:S05]  /*25920*/  ENDCOLLECTIVE ;  /* 0x000000000000791b */ /* 0x003fea0003800000 */
.L_x_13692:
[----:B------:R-:W-:Y:S05]  /*25930*/  BRA `(.L_x_13693) ;  /* 0xffffffe400f47947 */ /* 0x000fea000383ffff */
.L_x_13694:
        /* <DEDUP_REMOVED lines=12> */
.L_x_54371:


//--------------------- .text._ZN10layer_norm13ln_fwd_kernelINS_13Kernel_traitsIf13__nv_bfloat16S2_S2_fjLj1536ELj1ELj4ELj1ELj16ENS_18Kernel_traits_baseILj1536EfS2_S2_S2_fjLj128EEEEELb1ELb1ELb0ELb0EEEvNS_9FwdParamsE --------------------------
	.section	.text._ZN10layer_norm13ln_fwd_kernelINS_13Kernel_traitsIf13__nv_bfloat16S2_S2_fjLj1536ELj1ELj4ELj1ELj16ENS_18Kernel_traits_baseILj1536EfS2_S2_S2_fjLj128EEEEELb1ELb1ELb0ELb0EEEvNS_9FwdParamsE,"ax",@progbits
	.align	128
        .global         _ZN10layer_norm13ln_fwd_kernelINS_13Kernel_traitsIf13__nv_bfloat16S2_S2_fjLj1536ELj1ELj4ELj1ELj16ENS_18Kernel_traits_baseILj1536EfS2_S2_S2_fjLj128EEEEELb1ELb1ELb0ELb0EEEvNS_9FwdParamsE
        .type           _ZN10layer_norm13ln_fwd_kernelINS_13Kernel_traitsIf13__nv_bfloat16S2_S2_fjLj1536ELj1ELj4ELj1ELj16ENS_18Kernel_traits_baseILj1536EfS2_S2_S2_fjLj128EEEEELb1ELb1ELb0ELb0EEEvNS_9FwdParamsE,@function
        .size           _ZN10layer_norm13ln_fwd_kernelINS_13Kernel_traitsIf13__nv_bfloat16S2_S2_fjLj1536ELj1ELj4ELj1ELj16ENS_18Kernel_traits_baseILj1536EfS2_S2_S2_fjLj128EEEEELb1ELb1ELb0ELb0EEEvNS_9FwdParamsE,(.L_x_54372 - _ZN10layer_norm13ln_fwd_kernelINS_13Kernel_traitsIf13__nv_bfloat16S2_S2_fjLj1536ELj1ELj4ELj1ELj16ENS_18Kernel_traits_baseILj1536EfS2_S2_S2_fjLj128EEEEELb1ELb1ELb0ELb0EEEvNS_9FwdParamsE)
        .other          _ZN10layer_norm13ln_fwd_kernelINS_13Kernel_traitsIf13__nv_bfloat16S2_S2_fjLj1536ELj1ELj4ELj1ELj16ENS_18Kernel_traits_baseILj1536EfS2_S2_S2_fjLj128EEEEELb1ELb1ELb0ELb0EEEvNS_9FwdParamsE,@"STO_CUDA_ENTRY STV_DEFAULT"
_ZN10layer_norm13ln_fwd_kernelINS_13Kernel_traitsIf13__nv_bfloat16S2_S2_fjLj1536ELj1ELj4ELj1ELj16ENS_18Kernel_traits_baseILj1536EfS2_S2_S2_fjLj128EEEEELb1ELb1ELb0ELb0EEEvNS_9FwdParamsE:
.text._ZN10layer_norm13ln_fwd_kernelINS_13Kernel_traitsIf13__nv_bfloat16S2_S2_fjLj1536ELj1ELj4ELj1ELj16ENS_18Kernel_traits_baseILj1536EfS2_S2_S2_fjLj128EEEEELb1ELb1ELb0ELb0EEEvNS_9FwdParamsE:
        /* <DEDUP_REMOVED lines=22> */
[----:B-1----:R-:W-:Y:S02]  /*0160*/  USHF.L.U32 UR4, UR5, 0x2, URZ ;  /* 0x0000000205047899 */ /* 0x002fe400080006ff */
[----:B---3--:R-:W-:Y:S01]  /*0170*/  IMAD R11, R11, UR5, R10 ;  /* 0x000000050b0b7c24 */ /* 0x008fe2000f8e020a */
[----:B--2---:R-:W-:Y:S02]  /*0180*/  @P0 R2UR UR6, R2 ;  /* 0x00000000020602ca */ /* 0x004fe400000e0000 */
[----:B------:R-:W-:Y:S02]  /*0190*/  @P0 R2UR UR7, R3 ;  /* 0x00000000030702ca */ /* 0x000fe400000e0000 */
[----:B0-----:R-:W-:-:S02]  /*01a0*/  @P0 IADD3 R4, P1, PT, R6, R9, RZ ;  /* 0x0000000906040210 */ /* 0x001fc40007f3e0ff */
[----:B------:R-:W-:Y:S02]  /*01b0*/  LOP3.LUT R3, R10, 0x1f, RZ, 0xc, !PT ;  /* 0x0000001f0a037812 */ /* 0x000fe400078e0cff */
        /* <DEDUP_REMOVED lines=28> */
[----:B------:R-:W-:-:S09]  /*0380*/  ISETP.GE.U32.AND P2, PT, R12, 0x60, PT ;  /* 0x000000600c00780c */ /* 0x000fd20003f46070 */
[----:B------:R-:W0:Y:S08]  /*0390*/  @P0 LDC.64 R2, c[0x0][0x3d0] ;  /* 0x0000f400ff020b82 */ /* 0x000e300000000a00 */
[----:B------:R-:W1:Y:S08]  /*03a0*/  @P0 LDC.64 R14, c[0x0][0x438] ;  /* 0x00010e00ff0e0b82 */ /* 0x000e700000000a00 */
[----:B------:R-:W2:Y:S08]  /*03b0*/  @P0 LDC.64 R16, c[0x0][0x3e8] ;  /* 0x0000fa00ff100b82 */ /* 0x000eb00000000a00 */
[----:B------:R-:W3:Y:S01]  /*03c0*/  @P1 LDC.64 R18, c[0x0][0x3d0] ;  /* 0x0000f400ff121b82 */ /* 0x000ee20000000a00 */
[----:B------:R-:W-:Y:S01]  /*03d0*/  ISETP.GE.U32.AND P3, PT, R12, 0x80, PT ;  /* 0x000000800c00780c */ /* 0x000fe20003f66070 */
[----:B0-----:R-:W-:Y:S01]  /*03e0*/  @P0 IMAD.WIDE.U32 R2, R10, 0x20, R2 ;  /* 0x000000200a020825 */ /* 0x001fe200078e0002 */
[----:B------:R-:W-:-:S03]  /*03f0*/  ISETP.GE.U32.AND P4, PT, R12, 0xa0, PT ;  /* 0x000000a00c00780c */ /* 0x000fc60003f86070 */
[----:B------:R-:W-:Y:S02]  /*0400*/  IMAD.MOV.U32 R5, RZ, RZ, R10 ;  /* 0x000000ffff057224 */ /* 0x000fe400078e000a */
[----:B------:R-:W0:Y:S08]  /*0410*/  @P1 LDC.64 R20, c[0x0][0x438] ;  /* 0x00010e00ff141b82 */ /* 0x000e300000000a00 */
[----:B------:R-:W4:Y:S01]  /*0420*/  @P1 LDC.64 R22, c[0x0][0x3e8] ;  /* 0x0000fa00ff161b82 */ /* 0x000f220000000a00 */
[C---:B-1----:R-:W-:Y:S01]  /*0430*/  @P0 IMAD.WIDE.U32 R14, R10.reuse, 0x20, R14 ;  /* 0x000000200a0e0825 */ /* 0x042fe200078e000e */
[C---:B------:R-:W-:Y:S01]  /*0440*/  @P0 LOP3.LUT R5, R10.reuse, 0x20, RZ, 0xfc, !PT ;  /* 0x000000200a050812 */ /* 0x040fe200078efcff */
[----:B------:R-:W5:Y:S05]  /*0450*/  @P0 LDG.E.128 R172, desc[UR8][R2.64] ;  /* 0x0000000802ac0981 */ /* 0x000f6a000c1e1d00 */
[----:B------:R-:W1:Y:S01]  /*0460*/  @P2 LDC.64 R24, c[0x0][0x3d0] ;  /* 0x0000f400ff182b82 */ /* 0x000e620000000a00 */
[----:B--2---:R-:W-:Y:S01]  /*0470*/  @P0 IMAD.WIDE.U32 R16, R10, 0x20, R16 ;  /* 0x000000200a100825 */ /* 0x004fe200078e0010 */
[----:B------:R3:W5:Y:S04]  /*0480*/  @P0 LDG.E.128 R168, desc[UR8][R2.64+0x10] ;  /* 0x0000100802a80981 */ /* 0x000768000c1e1d00 */
[----:B------:R-:W5:Y:S02]  /*0490*/  @P0 LD.E.128 R164, desc[UR8][R14.64] ;  /* 0x000000080ea40980 */ /* 0x000f64000c101d00 */
[----:B------:R-:W2:Y:S02]  /*04a0*/  @P2 LDC.64 R26, c[0x0][0x438] ;  /* 0x00010e00ff1a2b82 */ /* 0x000ea40000000a00 */
[----:B------:R4:W5:Y:S06]  /*04b0*/  @P0 LD.E.128 R160, desc[UR8][R14.64+0x10] ;  /* 0x000010080ea00980 */ /* 0x00096c000c101d00 */
[----:B------:R-:W2:Y:S01]  /*04c0*/  @P2 LDC.64 R28, c[0x0][0x3e8] ;  /* 0x0000fa00ff1c2b82 */ /* 0x000ea20000000a00 */
[C---:B---3--:R-:W-:Y:S01]  /*04d0*/  @P1 IMAD.WIDE.U32 R2, R5.reuse, 0x20, R18 ;  /* 0x0000002005021825 */ /* 0x048fe200078e0012 */
[----:B------:R-:W5:Y:S06]  /*04e0*/  @P0 LDG.E.128 R156, desc[UR8][R16.64] ;  /* 0x00000008109c0981 */ /* 0x000f6c000c1e1d00 */
[----:B------:R-:W3:Y:S01]  /*04f0*/  @P3 LDC.64 R30, c[0x0][0x3d0] ;  /* 0x0000f400ff1e3b82 */ /* 0x000ee20000000a00 */
[----:B------:R1:W5:Y:S01]  /*0500*/  @P0 LDG.E.128 R152, desc[UR8][R16.64+0x10] ;  /* 0x0000100810980981 */ /* 0x000362000c1e1d00 */
[----:B0-----:R-:W-:-:S03]  /*0510*/  @P1 IMAD.WIDE.U32 R18, R5, 0x20, R20 ;  /* 0x0000002005121825 */ /* 0x001fc600078e0014 */
[----:B------:R0:W5:Y:S03]  /*0520*/  @P1 LDG.E.128 R148, desc[UR8][R2.64] ;  /* 0x0000000802941981 */ /* 0x000166000c1e1d00 */
[----:B------:R-:W0:Y:S01]  /*0530*/  @P3 LDC.64 R32, c[0x0][0x438] ;  /* 0x00010e00ff203b82 */ /* 0x000e220000000a00 */
[C---:B----4-:R-:W-:Y:S01]  /*0540*/  @P1 IMAD.WIDE.U32 R14, R5.reuse, 0x20, R22 ;  /* 0x00000020050e1825 */ /* 0x050fe200078e0016 */
[----:B------:R4:W5:Y:S06]  /*0550*/  @P1 LDG.E.128 R144, desc[UR8][R2.64+0x10] ;  /* 0x0000100802901981 */ /* 0x00096c000c1e1d00 */
[----:B------:R-:W4:Y:S08]  /*0560*/  @P3 LDC.64 R34, c[0x0][0x3e8] ;  /* 0x0000fa00ff223b82 */ /* 0x000f300000000a00 */
[----:B------:R-:W4:Y:S08]  /*0570*/  @P4 LDC.64 R20, c[0x0][0x3d0] ;  /* 0x0000f400ff144b82 */ /* 0x000f300000000a00 */
[----:B-1----:R-:W1:Y:S01]  /*0580*/  @P4 LDC.64 R16, c[0x0][0x438] ;  /* 0x00010e00ff104b82 */ /* 0x002e620000000a00 */
[----:B------:R-:W-:Y:S01]  /*0590*/  @P1 VIADD R5, R5, 0x20 ;  /* 0x0000002005051836 */ /* 0x000fe20000000000 */
[----:B------:R0:W5:Y:S04]  /*05a0*/  @P1 LD.E.128 R140, desc[UR8][R18.64] ;  /* 0x00000008128c1980 */ /* 0x000168000c101d00 */
[----:B------:R0:W5:Y:S02]  /*05b0*/  @P1 LD.E.128 R136, desc[UR8][R18.64+0x10] ;  /* 0x0000100812881980 */ /* 0x000164000c101d00 */
[----:B------:R-:W1:Y:S01]  /*05c0*/  @P4 LDC.64 R22, c[0x0][0x3e8] ;  /* 0x0000fa00ff164b82 */ /* 0x000e620000000a00 */
[C---:B------:R-:W-:Y:S01]  /*05d0*/  @P2 IMAD.WIDE.U32 R24, R5.reuse, 0x20, R24 ;  /* 0x0000002005182825 */ /* 0x040fe200078e0018 */
[----:B------:R0:W5:Y:S03]  /*05e0*/  @P1 LDG.E.128 R132, desc[UR8][R14.64] ;  /* 0x000000080e841981 */ /* 0x000166000c1e1d00 */
[C---:B--2---:R-:W-:Y:S01]  /*05f0*/  @P2 IMAD.WIDE.U32 R26, R5.reuse, 0x20, R26 ;  /* 0x00000020051a2825 */ /* 0x044fe200078e001a */
[----:B------:R2:W5:Y:S03]  /*0600*/  @P1 LDG.E.128 R128, desc[UR8][R14.64+0x10] ;  /* 0x000010080e801981 */ /* 0x000566000c1e1d00 */
[C---:B------:R-:W-:Y:S01]  /*0610*/  @P2 IMAD.WIDE.U32 R28, R5.reuse, 0x20, R28 ;  /* 0x00000020051c2825 */ /* 0x040fe200078e001c */
[----:B------:R-:W-:Y:S01]  /*0620*/  @P2 IADD3 R5, PT, PT, R5, 0x20, RZ ;  /* 0x0000002005052810 */ /* 0x000fe20007ffe0ff */
[----:B------:R2:W5:Y:S04]  /*0630*/  @P2 LDG.E.128 R124, desc[UR8][R24.64] ;  /* 0x00000008187c2981 */ /* 0x000568000c1e1d00 */
[C---:B---3--:R-:W-:Y:S01]  /*0640*/  @P3 IMAD.WIDE.U32 R30, R5.reuse, 0x20, R30 ;  /* 0x00000020051e3825 */ /* 0x048fe200078e001e */
[----:B------:R2:W5:Y:S03]  /*0650*/  @P2 LDG.E.128 R120, desc[UR8][R24.64+0x10] ;  /* 0x0000100818782981 */ /* 0x000566000c1e1d00 */
[C---:B0-----:R-:W-:Y:S01]  /*0660*/  @P3 IMAD.WIDE.U32 R32, R5.reuse, 0x20, R32 ;  /* 0x0000002005203825 */ /* 0x041fe200078e0020 */
[----:B------:R2:W5:Y:S03]  /*0670*/  @P2 LD.E.128 R116, desc[UR8][R26.64] ;  /* 0x000000081a742980 */ /* 0x000566000c101d00 */
[C---:B----4-:R-:W-:Y:S01]  /*0680*/  @P3 IMAD.WIDE.U32 R34, R5.reuse, 0x20, R34 ;  /* 0x0000002005223825 */ /* 0x050fe200078e0022 */
[----:B------:R2:W5:Y:S03]  /*0690*/  @P2 LD.E.128 R112, desc[UR8][R26.64+0x10] ;  /* 0x000010081a702980 */ /* 0x000566000c101d00 */
[----:B------:R-:W-:Y:S01]  /*06a0*/  @P3 VIADD R5, R5, 0x20 ;  /* 0x0000002005053836 */ /* 0x000fe20000000000 */
[----:B------:R2:W5:Y:S03]  /*06b0*/  @P2 LDG.E.128 R108, desc[UR8][R28.64] ;  /* 0x000000081c6c2981 */ /* 0x000566000c1e1d00 */
[C---:B------:R-:W-:Y:S01]  /*06c0*/  @P4 IMAD.WIDE.U32 R20, R5.reuse, 0x20, R20 ;  /* 0x0000002005144825 */ /* 0x040fe200078e0014 */
[----:B------:R2:W5:Y:S03]  /*06d0*/  @P2 LDG.E.128 R104, desc[UR8][R28.64+0x10] ;  /* 0x000010081c682981 */ /* 0x000566000c1e1d00 */
[C---:B-1----:R-:W-:Y:S01]  /*06e0*/  @P4 IMAD.WIDE.U32 R16, R5.reuse, 0x20, R16 ;  /* 0x0000002005104825 */ /* 0x042fe200078e0010 */
[----:B------:R2:W5:Y:S03]  /*06f0*/  @P3 LDG.E.128 R100, desc[UR8][R30.64] ;  /* 0x000000081e643981 */ /* 0x000566000c1e1d00 */
[C---:B------:R-:W-:Y:S01]  /*0700*/  @P4 IMAD.WIDE.U32 R22, R5.reuse, 0x20, R22 ;  /* 0x0000002005164825 */ /* 0x040fe200078e0016 */
        /* <DEDUP_REMOVED lines=11> */
[----:B------:R-:W-:Y:S01]  /*07c0*/  ISETP.GE.U32.AND P0, PT, R12, 0xc0, PT ;  /* 0x000000c00c00780c */ /* 0x000fe20003f06070 */
[----:B------:R-:W-:-:S12]  /*07d0*/  @P4 VIADD R5, R5, 0x20 ;  /* 0x0000002005054836 */ /* 0x000fd80000000000 */
[----:B--2---:R-:W-:Y:S05]  /*07e0*/  @!P0 BRA `(.L_x_13697) ;  /* 0x0000000400848947 */ /* 0x004fea0003800000 */
        /* <DEDUP_REMOVED lines=13> */
.L_x_13696:
        /* <DEDUP_REMOVED lines=15> */
[C---:B-1----:R-:W-:Y:S01]  /*09b0*/  @P1 IMAD.WIDE.U32 R14, R5.reuse, 0x20, R14 ;  /* 0x00000020050e1825 */ /* 0x042fe200078e000e */
[----:B------:R-:W5:Y:S03]  /*09c0*/  @P1 LDG.E.128 R144, desc[UR8][R2.64+0x10] ;  /* 0x0000100802901981 */ /* 0x000f66000c1e1d00 */
[----:B------:R-:W-:Y:S01]  /*09d0*/  @P1 VIADD R5, R5, 0x20 ;  /* 0x0000002005051836 */ /* 0x000fe20000000000 */
[----:B------:R-:W5:Y:S02]  /*09e0*/  @P1 LDG.E.128 R132, desc[UR8][R14.64] ;  /* 0x000000080e841981 */ /* 0x000f64000c1e1d00 */
[----:B------:R-:W1:Y:S01]  /*09f0*/  @P3 LDC.64 R30, c[0x0][0x3e8] ;  /* 0x0000fa00ff1e3b82 */ /* 0x000e620000000a00 */
[C---:B--2---:R-:W-:Y:S01]  /*0a00*/  @P2 IMAD.WIDE.U32 R24, R5.reuse, 0x20, R20 ;  /* 0x0000002005182825 */ /* 0x044fe200078e0014 */
[----:B------:R-:W5:Y:S04]  /*0a10*/  @P1 LDG.E.128 R128, desc[UR8][R14.64+0x10] ;  /* 0x000010080e801981 */ /* 0x000f68000c1e1d00 */
[----:B------:R-:W5:Y:S02]  /*0a20*/  @P2 LDG.E.128 R124, desc[UR8][R24.64] ;  /* 0x00000008187c2981 */ /* 0x000f64000c1e1d00 */
[----:B------:R-:W2:Y:S01]  /*0a30*/  @P4 LDC.64 R64, c[0x0][0x3d0] ;  /* 0x0000f400ff404b82 */ /* 0x000ea20000000a00 */
[C---:B---3--:R-:W-:Y:S01]  /*0a40*/  @P2 IMAD.WIDE.U32 R26, R5.reuse, 0x20, R22 ;  /* 0x00000020051a2825 */ /* 0x048fe200078e0016 */
[----:B------:R-:W5:Y:S03]  /*0a50*/  @P2 LDG.E.128 R120, desc[UR8][R24.64+0x10] ;  /* 0x0000100818782981 */ /* 0x000f66000c1e1d00 */
[----:B------:R-:W-:Y:S01]  /*0a60*/  @P2 VIADD R5, R5, 0x20 ;  /* 0x0000002005052836 */ /* 0x000fe20000000000 */
[----:B------:R-:W5:Y:S02]  /*0a70*/  @P2 LDG.E.128 R108, desc[UR8][R26.64] ;  /* 0x000000081a6c2981 */ /* 0x000f64000c1e1d00 */
[----:B------:R-:W3:Y:S01]  /*0a80*/  @P4 LDC.64 R66, c[0x0][0x3e8] ;  /* 0x0000fa00ff424b82 */ /* 0x000ee20000000a00 */
[C---:B0-----:R-:W-:Y:S01]  /*0a90*/  @P3 IMAD.WIDE.U32 R28, R5.reuse, 0x20, R28 ;  /* 0x00000020051c3825 */ /* 0x041fe200078e001c */
[----:B------:R-:W5:Y:S04]  /*0aa0*/  @P2 LDG.E.128 R104, desc[UR8][R26.64+0x10] ;  /* 0x000010081a682981 */ /* 0x000f68000c1e1d00 */
[----:B------:R-:W5:Y:S02]  /*0ab0*/  @P3 LDG.E.128 R100, desc[UR8][R28.64] ;  /* 0x000000081c643981 */ /* 0x000f64000c1e1d00 */
[----:B------:R-:W0:Y:S01]  /*0ac0*/  @P0 LDC.64 R16, c[0x0][0x3d0] ;  /* 0x0000f400ff100b82 */ /* 0x000e220000000a00 */
[C---:B-1----:R-:W-:Y:S01]  /*0ad0*/  @P3 IMAD.WIDE.U32 R30, R5.reuse, 0x20, R30 ;  /* 0x00000020051e3825 */ /* 0x042fe200078e001e */
[----:B------:R-:W-:Y:S01]  /*0ae0*/  @P3 IADD3 R5, PT, PT, R5, 0x20, RZ ;  /* 0x0000002005053810 */ /* 0x000fe20007ffe0ff */
[----:B------:R-:W5:Y:S04]  /*0af0*/  @P3 LDG.E.128 R96, desc[UR8][R28.64+0x10] ;  /* 0x000010081c603981 */ /* 0x000f68000c1e1d00 */
[----:B------:R-:W5:Y:S01]  /*0b00*/  @P3 LDG.E.128 R84, desc[UR8][R30.64] ;  /* 0x000000081e543981 */ /* 0x000f62000c1e1d00 */
[----:B------:R-:W1:Y:S01]  /*0b10*/  @P0 LDC.64 R18, c[0x0][0x3e8] ;  /* 0x0000fa00ff120b82 */ /* 0x000e620000000a00 */
[----:B--2---:R-:W-:-:S02]  /*0b20*/  @P4 IMAD.WIDE.U32 R68, R5, 0x20, R64 ;  /* 0x0000002005444825 */ /* 0x004fc400078e0040 */
[----:B------:R-:W5:Y:S05]  /*0b30*/  @P3 LDG.E.128 R80, desc[UR8][R30.64+0x10] ;  /* 0x000010081e503981 */ /* 0x000f6a000c1e1d00 */
[----:B------:R-:W2:Y:S01]  /*0b40*/  @P5 LDC.64 R70, c[0x0][0x3d0] ;  /* 0x0000f400ff465b82 */ /* 0x000ea20000000a00 */
[C---:B---3--:R-:W-:Y:S01]  /*0b50*/  @P4 IMAD.WIDE.U32 R88, R5.reuse, 0x20, R66 ;  /* 0x0000002005584825 */ /* 0x048fe200078e0042 */
[----:B------:R-:W5:Y:S03]  /*0b60*/  @P4 LDG.E.128 R76, desc[UR8][R68.64] ;  /* 0x00000008444c4981 */ /* 0x000f66000c1e1d00 */
[----:B------:R-:W-:Y:S01]  /*0b70*/  @P4 VIADD R5, R5, 0x20 ;  /* 0x0000002005054836 */ /* 0x000fe20000000000 */
[----:B------:R3:W5:Y:S02]  /*0b80*/  @P4 LDG.E.128 R72, desc[UR8][R68.64+0x10] ;  /* 0x0000100844484981 */ /* 0x000764000c1e1d00 */
[----:B------:R-:W4:Y:S01]  /*0b90*/  @P5 LDC.64 R90, c[0x0][0x3e8] ;  /* 0x0000fa00ff5a5b82 */ /* 0x000f220000000a00 */
[C---:B0-----:R-:W-:Y:S01]  /*0ba0*/  @P0 IMAD.WIDE.U32 R20, R10.reuse, 0x20, R16 ;  /* 0x000000200a140825 */ /* 0x041fe200078e0010 */
[----:B------:R-:W5:Y:S04]  /*0bb0*/  @P4 LDG.E.128 R60, desc[UR8][R88.64] ;  /* 0x00000008583c4981 */ /* 0x000f68000c1e1d00 */
[----:B------:R-:W5:Y:S01]  /*0bc0*/  @P0 LDG.E.128 R172, desc[UR8][R20.64] ;  /* 0x0000000814ac0981 */ /* 0x000f62000c1e1d00 */
[----:B-1----:R-:W-:-:S03]  /*0bd0*/  @P0 IMAD.WIDE.U32 R22, R10, 0x20, R18 ;  /* 0x000000200a160825 */ /* 0x002fc600078e0012 */
[----:B------:R-:W5:Y:S04]  /*0be0*/  @P0 LDG.E.128 R168, desc[UR8][R20.64+0x10] ;  /* 0x0000100814a80981 */ /* 0x000f68000c1e1d00 */
[----:B------:R-:W5:Y:S01]  /*0bf0*/  @P0 LDG.E.128 R156, desc[UR8][R22.64] ;  /* 0x00000008169c0981 */ /* 0x000f62000c1e1d00 */
[----:B--2---:R-:W-:-:S03]  /*0c00*/  @P5 IMAD.WIDE.U32 R16, R5, 0x20, R70 ;  /* 0x0000002005105825 */ /* 0x004fc600078e0046 */
[----:B------:R-:W5:Y:S04]  /*0c10*/  @P0 LDG.E.128 R152, desc[UR8][R22.64+0x10] ;  /* 0x0000100816980981 */ /* 0x000f68000c1e1d00 */
[----:B------:R-:W5:Y:S01]  /*0c20*/  @P5 LDG.E.128 R52, desc[UR8][R16.64] ;  /* 0x0000000810345981 */ /* 0x000f62000c1e1d00 */
[----:B----4-:R-:W-:-:S03]  /*0c30*/  @P5 IMAD.WIDE.U32 R18, R5, 0x20, R90 ;  /* 0x0000002005125825 */ /* 0x010fc600078e005a */
[----:B------:R-:W5:Y:S04]  /*0c40*/  @P5 LDG.E.128 R48, desc[UR8][R16.64+0x10] ;  /* 0x0000100810305981 */ /* 0x000f68000c1e1d00 */
[----:B------:R-:W5:Y:S04]  /*0c50*/  @P5 LDG.E.128 R36, desc[UR8][R18.64] ;  /* 0x0000000812245981 */ /* 0x000f68000c1e1d00 */
[----:B------:R-:W5:Y:S01]  /*0c60*/  @P5 LDG.E.128 R32, desc[UR8][R18.64+0x10] ;  /* 0x0000100812205981 */ /* 0x000f62000c1e1d00 */
[----:B------:R-:W-:Y:S02]  /*0c70*/  CS2R R66, SRZ ;  /* 0x0000000000427805 */ /* 0x000fe4000001ff00 */
[----:B------:R-:W-:-:S02]  /*0c80*/  CS2R R64, SRZ ;  /* 0x0000000000407805 */ /* 0x000fc4000001ff00 */
[----:B------:R-:W-:Y:S01]  /*0c90*/  CS2R R70, SRZ ;  /* 0x0000000000467805 */ /* 0x000fe2000001ff00 */
[----:B------:R0:W5:Y:S01]  /*0ca0*/  @P4 LDG.E.128 R56, desc[UR8][R88.64+0x10] ;  /* 0x0000100858384981 */ /* 0x000162000c1e1d00 */
[----:B---3--:R-:W-:Y:S02]  /*0cb0*/  CS2R R68, SRZ ;  /* 0x0000000000447805 */ /* 0x008fe4000001ff00 */
        /* <DEDUP_REMOVED lines=8> */
[----:B0-----:R-:W-:Y:S02]  /*0d40*/  CS2R R88, SRZ ;  /* 0x0000000000587805 */ /* 0x001fe4000001ff00 */
        /* <DEDUP_REMOVED lines=10> */
[----:B------:R-:W-:-:S07]  /*0df0*/  @P5 CS2R R44, SRZ ;  /* 0x00000000002c5805 */ /* 0x000fce000001ff00 */
.L_x_13697:
[----:B------:R-:W-:Y:S05]  /*0e00*/  BSYNC.RECONVERGENT B0 ;  /* 0x0000000000007941 */ /* 0x000fea0003800200 */
.L_x_13695:
[----:B------:R-:W1:Y:S02]  /*0e10*/  LDCU UR4, c[0x0][0x384] ;  /* 0x00007080ff0477ac */ /* 0x000e640008000800 */
[----:B-1----:R-:W-:-:S13]  /*0e20*/  ISETP.GE.AND P0, PT, R9, UR4, PT ;  /* 0x0000000409007c0c */ /* 0x002fda000bf06270 */
[----:B------:R-:W-:Y:S05]  /*0e30*/  @P0 EXIT ;  /* 0x000000000000094d */ /* 0x000fea0003800000 */
[----:B------:R-:W-:Y:S01]  /*0e40*/  IMAD.HI.U32 R0, R11, -0x326172a9, RZ ;  /* 0xcd9e8d570b007827 */ /* 0x000fe200078e00ff */
[----:B------:R-:W1:Y:S01]  /*0e50*/  LDCU.64 UR10, c[0x0][0x3e0] ;  /* 0x00007c00ff0a77ac */ /* 0x000e620008000a00 */
[----:B------:R-:W-:Y:S01]  /*0e60*/  BSSY B0, `(.L_x_13698) ;  /* 0x00021e9000007945 */ /* 0x000fe20003800000 */
[----:B------:R-:W-:Y:S01]  /*0e70*/  LOP3.LUT R4, R4, 0x3, RZ, 0xc0, !PT ;  /* 0x0000000304047812 */ /* 0x000fe200078ec0ff */
[C---:B0-----:R-:W-:Y:S01]  /*0e80*/  IMAD.HI.U32 R2, R8.reuse, -0x2daee0ad, RZ ;  /* 0xd2511f5308027827 */ /* 0x041fe200078e00ff */
[----:B------:R-:W-:Y:S01]  /*0e90*/  LOP3.LUT R0, R7, UR6, R0, 0x96, !PT ;  /* 0x0000000607007c12 */ /* 0x000fe2000f8e9600 */
[----:B------:R-:W0:Y:S02]  /*0ea0*/  LDCU.U8 UR4, c[0x0][0x410] ;  /* 0x00008200ff0477ac */ /* 0x000e240008000000 */
[----:B------:R-:W-:Y:S01]  /*0eb0*/  IMAD R14, R8, -0x2daee0ad, RZ ;  /* 0xd2511f53080e7824 */ /* 0x000fe200078e02ff */
[----:B------:R-:W-:Y:S01]  /*0ec0*/  LOP3.LUT R2, R2, UR7, RZ, 0x3c, !PT ;  /* 0x0000000702027c12 */ /* 0x000fe2000f8e3cff */
        /* <DEDUP_REMOVED lines=9> */
[----:B-1----:R-:W-:Y:S01]  /*0f60*/  UISETP.NE.U32.AND UP0, UPT, UR10, URZ, UPT ;  /* 0x000000ff0a00728c */ /* 0x002fe2000bf05070 */
[----:B------:R-:W1:Y:S02]  /*0f70*/  LDCU.64 UR12, c[0x0][0x3a0] ;  /* 0x00007400ff0c77ac */ /* 0x000e640008000a00 */
[----:B------:R-:W-:Y:S01]  /*0f80*/  IMAD R15, R0, -0x2daee0ad, RZ ;  /* 0xd2511f53000f7824 */ /* 0x000fe200078e02ff */
[----:B------:R-:W-:Y:S01]  /*0f90*/  LOP3.LUT R2, R13, UR17, R2, 0x96, !PT ;  /* 0x000000110d027c12 */ /* 0x000fe2000f8e9602 */
[----:B------:R-:W-:Y:S01]  /*0fa0*/  IMAD.HI.U32 R0, R3, -0x2daee0ad, RZ ;  /* 0xd2511f5303007827 */ /* 0x000fe200078e00ff */
[----:B------:R-:W-:-:S02]  /*0fb0*/  UISETP.NE.AND.EX UP0, UPT, UR11, URZ, UPT, UP0 ;  /* 0x000000ff0b00728c */ /* 0x000fc4000bf05300 */
[----:B0-----:R-:W-:Y:S01]  /*0fc0*/  UISETP.NE.AND UP2, UPT, UR4, URZ, UPT ;  /* 0x000000ff0400728c */ /* 0x001fe2000bf45270 */
        /* <DEDUP_REMOVED lines=42> */
[----:B------:R-:W-:Y:S01]  /*1270*/  IMAD.MOV.U32 R3, RZ, RZ, RZ ;  /* 0x000000ffff037224 */ /* 0x000fe200078e00ff */
[----:B------:R-:W-:Y:S01]  /*1280*/  LOP3.LUT R5, R14, UR31, R5, 0x96, !PT ;  /* 0x0000001f0e057c12 */ /* 0x000fe2000f8e9605 */
[----:B------:R-:W-:Y:S02]  /*1290*/  IMAD R214, R0, -0x2daee0ad, RZ ;  /* 0xd2511f5300d67824 */ /* 0x000fe400078e02ff */
[----:B-123--:R-:W-:-:S07]  /*12a0*/  IMAD R2, R2, -0x326172a9, RZ ;  /* 0xcd9e8d5702027824 */ /* 0x00efce00078e02ff */
.L_x_14215:
        /* <DEDUP_REMOVED lines=39> */
.L_x_54208:
[----:B------:R-:W-:Y:S05]  /*1520*/  BRX R188 -0x1530                                       (*"BRANCH_TARGETS .L_x_54209,.L_x_54210,.L_x_54211"*) ;  /* 0xffffffe8bcb47949 */ /* 0x000fea000383ffff */
.L_x_54211:
[----:B------:R-:W-:Y:S01]  /*1530*/  IADD3 R13, PT, PT, R4, 0x1, RZ ;  /* 0x00000001040d7810 */ /* 0x000fe20007ffe0ff */
[----:B------:R-:W-:Y:S02]  /*1540*/  IMAD.MOV.U32 R218, RZ, RZ, R214 ;  /* 0x000000ffffda7224 */ /* 0x000fe400078e00d6 */
[----:B------:R-:W-:Y:S01]  /*1550*/  IMAD.MOV.U32 R14, RZ, RZ, R5 ;  /* 0x000000ffff0e7224 */ /* 0x000fe200078e0005 */
[----:B------:R-:W-:Y:S06]  /*1560*/  BRA `(.L_x_13703) ;  /* 0x0000000000f07947 */ /* 0x000fec0003800000 */
.L_x_54209:
[----:B------:R-:W-:Y:S01]  /*1570*/  MOV R218, R214 ;  /* 0x000000d600da7202 */ /* 0x000fe20000000f00 */
[----:B------:R-:W-:Y:S02]  /*1580*/  IMAD.MOV.U32 R13, RZ, RZ, 0x3 ;  /* 0x00000003ff0d7424 */ /* 0x000fe400078e00ff */
[----:B------:R-:W-:Y:S01]  /*1590*/  IMAD.MOV.U32 R14, RZ, RZ, R6 ;  /* 0x000000ffff0e7224 */ /* 0x000fe200078e0006 */
[----:B------:R-:W-:Y:S06]  /*15a0*/  BRA `(.L_x_13703) ;  /* 0x0000000000e07947 */ /* 0x000fec0003800000 */
.L_x_54210:
        /* <DEDUP_REMOVED lines=13> */
.L_x_13705:
[----:B------:R-:W-:Y:S05]  /*1680*/  BSYNC.RECONVERGENT B3 ;  /* 0x0000000000037941 */ /* 0x000fea0003800200 */
.L_x_13704:
        /* <DEDUP_REMOVED lines=42> */
.L_x_13703:
[----:B------:R-:W-:Y:S05]  /*1930*/  BSYNC.RECONVERGENT B2 ;  /* 0x0000000000027941 */ /* 0x000fea0003800200 */
.L_x_13702:
[----:B------:R-:W0:Y:S01]  /*1940*/  LDC R219, c[0x0][0x408] ;  /* 0x00010200ffdb7b82 */ /* 0x000e220000000800 */
[----:B------:R-:W-:Y:S01]  /*1950*/  I2FP.F32.U32 R4, R14 ;  /* 0x0000000e00047245 */ /* 0x000fe20000201000 */
[----:B------:R-:W-:Y:S01]  /*1960*/  IMAD.MOV.U32 R203, RZ, RZ, 0x2f800000 ;  /* 0x2f800000ffcb7424 */ /* 0x000fe200078e00ff */
[----:B------:R-:W-:Y:S01]  /*1970*/  ISETP.NE.AND P1, PT, R13, 0x1, PT ;  /* 0x000000010d00780c */ /* 0x000fe20003f25270 */
[----:B-----5:R-:W-:Y:S01]  /*1980*/  IMAD.U32 R14, R176, 0x10000, RZ ;  /* 0x00010000b00e7824 */ /* 0x020fe200078e00ff */
[----:B------:R-:W-:Y:S01]  /*1990*/  LOP3.LUT R0, R0, 0xfffffffd, RZ, 0xc0, !PT ;  /* 0xfffffffd00007812 */ /* 0x000fe200078ec0ff */
[----:B------:R-:W-:Y:S01]  /*19a0*/  FFMA.FTZ R189, R4, R203, 1.1641532182693481445e-10 ;  /* 0x2f00000004bd7423 */ /* 0x000fe200000100cb */
[----:B------:R-:W-:Y:S01]  /*19b0*/  SHF.L.U32 R4, R28, 0x10, RZ ;  /* 0x000000101c047819 */ /* 0x000fe200000006ff */
[----:B------:R-:W1:Y:S01]  /*19c0*/  LDC R214, c[0x0][0x404] ;  /* 0x00010100ffd67b82 */ /* 0x000e620000000800 */
[----:B------:R-:W-:Y:S01]  /*19d0*/  FMUL.FTZ R14, R14, R215 ;  /* 0x000000d70e0e7220 */ /* 0x000fe20000410000 */
        /* <DEDUP_REMOVED lines=19> */
.L_x_13708:
        /* <DEDUP_REMOVED lines=13> */
.L_x_13710:
[----:B------:R-:W-:Y:S05]  /*1be0*/  BSYNC.RECONVERGENT B3 ;  /* 0x0000000000037941 */ /* 0x000fea0003800200 */
.L_x_13709:
        /* <DEDUP_REMOVED lines=43> */
.L_x_13707:
[----:B------:R-:W-:Y:S05]  /*1ea0*/  BSYNC.RECONVERGENT B2 ;  /* 0x0000000000027941 */ /* 0x000fea0003800200 */
.L_x_13706:
        /* <DEDUP_REMOVED lines=10> */
[----:B------:R-:W-:Y:S01]  /*1f50*/  IMAD.U32 R13, R4, 0x10000, RZ ;  /* 0x00010000040d7824 */ /* 0x000fe200078e00ff */
[----:B------:R-:W-:-:S03]  /*1f60*/  MOV R4, R2 ;  /* 0x0000000200047202 */ /* 0x000fc60000000f00 */
        /* <DEDUP_REMOVED lines=12> */
.L_x_13713:
        /* <DEDUP_REMOVED lines=13> */
.L_x_13715:
[----:B------:R-:W-:Y:S05]  /*2100*/  BSYNC.RECONVERGENT B3 ;  /* 0x0000000000037941 */ /* 0x000fea0003800200 */
.L_x_13714:
        /* <DEDUP_REMOVED lines=43> */
.L_x_13712:
[----:B------:R-:W-:Y:S05]  /*23c0*/  BSYNC.RECONVERGENT B2 ;  /* 0x0000000000027941 */ /* 0x000fea0003800200 */
.L_x_13711:
[----:B------:R-:W-:Y:S01]  /*23d0*/  I2FP.F32.U32 R4, R4 ;  /* 0x0000000400047245 */ /* 0x000fe20000201000 */
[----:B------:R-:W-:Y:S01]  /*23e0*/  IMAD.U32 R176, R177, 0x10000, RZ ;  /* 0x00010000b1b07824 */ /* 0x000fe200078e00ff */
[----:B------:R-:W-:Y:S01]  /*23f0*/  ISETP.NE.AND P2, PT, R191, 0x1, PT ;  /* 0x00000001bf00780c */ /* 0x000fe20003f45270 */
[----:B------:R-:W-:Y:S01]  /*2400*/  BSSY.RECONVERGENT B2, `(.L_x_13716) ;  /* 0x000004e000027945 */ /* 0x000fe20003800200 */
[----:B------:R-:W-:Y:S01]  /*2410*/  PRMT R188, R177, 0x7632, R188 ;  /* 0x00007632b1bc7816 */ /* 0x000fe200000000bc */
[----:B------:R-:W-:Y:S01]  /*2420*/  FFMA.FTZ R189, R4, R203, 1.1641532182693481445e-10 ;  /* 0x2f00000004bd7423 */ /* 0x000fe200000100cb */
[----:B------:R-:W-:Y:S01]  /*2430*/  FMUL.FTZ R176, R176, R215 ;  /* 0x000000d7b0b07220 */ /* 0x000fe20000410000 */
[----:B------:R-:W-:-:S03]  /*2440*/  IMAD.U32 R4, R29, 0x10000, RZ ;  /* 0x000100001d047824 */ /* 0x000fc600078e00ff */
[----:B------:R-:W-:Y:S01]  /*2450*/  FMUL.FTZ R176, R176, R219 ;  /* 0x000000dbb0b07220 */ /* 0x000fe20000410000 */
[----:B------:R-:W-:-:S04]  /*2460*/  FSETP.GTU.FTZ.AND P1, PT, R189, R214, PT ;  /* 0x000000d6bd00720b */ /* 0x000fc80003f3c000 */
[----:B------:R-:W-:Y:S01]  /*2470*/  FSEL R189, R176, RZ, !P1 ;  /* 0x000000ffb0bd7208 */ /* 0x000fe20004800000 */
[----:B------:R-:W-:Y:S01]  /*2480*/  HFMA2 R176, -RZ, RZ, 0, 1.1920928955078125e-07 ;  /* 0x00000002ffb07431 */ /* 0x000fe200000001ff */
        /* <DEDUP_REMOVED lines=12> */
.L_x_13718:
        /* <DEDUP_REMOVED lines=13> */
.L_x_13720:
[----:B------:R-:W-:Y:S05]  /*2620*/  BSYNC.RECONVERGENT B3 ;  /* 0x0000000000037941 */ /* 0x000fea0003800200 */
.L_x_13719:
        /* <DEDUP_REMOVED lines=43> */
.L_x_13717:
[----:B------:R-:W-:Y:S05]  /*28e0*/  BSYNC.RECONVERGENT B2 ;  /* 0x0000000000027941 */ /* 0x000fea0003800200 */
.L_x_13716:
        /* <DEDUP_REMOVED lines=9> */
[----:B------:R-:W-:Y:S02]  /*2980*/  FSETP.GTU.FTZ.AND P2, PT, R177, R214, PT ;  /* 0x000000d6b100720b */ /* 0x000fe40003f5c000 */
[----:B------:R-:W-:Y:S01]  /*2990*/  SHF.L.U32 R177, R4, 0x10, RZ ;  /* 0x0000001004b17819 */ /* 0x000fe200000006ff */
[----:B------:R-:W-:Y:S01]  /*29a0*/  IMAD.MOV.U32 R4, RZ, RZ, R2 ;  /* 0x000000ffff047224 */ /* 0x000fe200078e0002 */
        /* <DEDUP_REMOVED lines=12> */
.L_x_13723:
        /* <DEDUP_REMOVED lines=13> */
.L_x_13725:
[----:B------:R-:W-:Y:S05]  /*2b40*/  BSYNC.RECONVERGENT B3 ;  /* 0x0000000000037941 */ /* 0x000fea0003800200 */
.L_x_13724:
        /* <DEDUP_REMOVED lines=43> */
.L_x_13722:
[----:B------:R-:W-:Y:S05]  /*2e00*/  BSYNC.RECONVERGENT B2 ;  /* 0x0000000000027941 */ /* 0x000fea0003800200 */
.L_x_13721:
        /* <DEDUP_REMOVED lines=9> */
[----:B------:R-:W-:-:S05]  /*2ea0*/  FMUL.FTZ R176, R176, R219 ;  /* 0x000000dbb0b07220 */ /* 0x000fca0000410000 */
[----:B------:R-:W-:Y:S01]  /*2eb0*/  FSEL R191, R176, RZ, !P3 ;  /* 0x000000ffb0bf7208 */ /* 0x000fe20005800000 */
[----:B------:R-:W-:Y:S01]  /*2ec0*/  IMAD.MOV.U32 R176, RZ, RZ, 0x2 ;  /* 0x00000002ffb07424 */ /* 0x000fe200078e00ff */
        /* <DEDUP_REMOVED lines=12> */
.L_x_13728:
        /* <DEDUP_REMOVED lines=13> */
.L_x_13730:
[----:B------:R-:W-:Y:S05]  /*3060*/  BSYNC.RECONVERGENT B3 ;  /* 0x0000000000037941 */ /* 0x000fea0003800200 */
.L_x_13729:
        /* <DEDUP_REMOVED lines=43> */
.L_x_13727:
[----:B------:R-:W-:Y:S05]  /*3320*/  BSYNC.RECONVERGENT B2 ;  /* 0x0000000000027941 */ /* 0x000fea0003800200 */
.L_x_13726:
[----:B------:R-:W-:Y:S01]  /*3330*/  I2FP.F32.U32 R4, R4 ;  /* 0x0000000400047245 */ /* 0x000fe20000201000 */
[----:B------:R-:W-:Y:S01]  /*3340*/  IMAD.U32 R178, R178, 0x10000, RZ ;  /* 0x00010000b2b27824 */ /* 0x000fe200078e00ff */
[----:B------:R-:W-:Y:S01]  /*3350*/  ISETP.NE.AND P5, PT, R176, 0x1, PT ;  /* 0x00000001b000780c */ /* 0x000fe20003fa5270 */
[----:B------:R-:W-:Y:S02]  /*3360*/  BSSY.RECONVERGENT B2, `(.L_x_13731) ;  /* 0x000004e000027945 */ /* 0x000fe40003800200 */
[----:B------:R-:W-:Y:S01]  /*3370*/  FFMA.FTZ R177, R4, R203, 1.1641532182693481445e-10 ;  /* 0x2f00000004b17423 */ /* 0x000fe200000100cb */
[----:B------:R-:W-:Y:S01]  /*3380*/  FMUL.FTZ R178, R178, R215 ;  /* 0x000000d7b2b27220 */ /* 0x000fe20000410000 */
[----:B------:R-:W-:-:S03]  /*3390*/  PRMT R4, R30, 0x7632, R4 ;  /* 0x000076321e047816 */ /* 0x000fc60000000004 */
[----:B------:R-:W-:Y:S01]  /*33a0*/  FMUL.FTZ R178, R178, R219 ;  /* 0x000000dbb2b27220 */ /* 0x000fe20000410000 */
[----:B------:R-:W-:Y:S01]  /*33b0*/  FSETP.GTU.FTZ.AND P4, PT, R177, R214, PT ;  /* 0x000000d6b100720b */ /* 0x000fe20003f9c000 */
[----:B------:R-:W-:Y:S02]  /*33c0*/  IMAD.U32 R177, R4, 0x10000, RZ ;  /* 0x0001000004b17824 */ /* 0x000fe400078e00ff */
[----:B------:R-:W-:Y:S01]  /*33d0*/  IMAD.MOV.U32 R4, RZ, RZ, R2 ;  /* 0x000000ffff047224 */ /* 0x000fe200078e0002 */
[----:B------:R-:W-:Y:S02]  /*33e0*/  FSEL R178, R178, RZ, !P4 ;  /* 0x000000ffb2b27208 */ /* 0x000fe40006000000 */
[----:B------:R-:W-:-:S03]  /*33f0*/  PLOP3.LUT P4, PT, P4, PT, PT, 0x8, 0x80 ;  /* 0x000000000080781c */ /* 0x000fc6000278e170 */
[----:B------:R-:W-:Y:S01]  /*3400*/  FFMA.FTZ R192, R178, R153, R177 ;  /* 0x00000099b2c07223 */ /* 0x000fe200000100b1 */
[----:B------:R-:W-:Y:S01]  /*3410*/  MOV R178, 0x2 ;  /* 0x0000000200b27802 */ /* 0x000fe20000000f00 */
        /* <DEDUP_REMOVED lines=9> */
.L_x_13733:
        /* <DEDUP_REMOVED lines=13> */
.L_x_13735:
[----:B------:R-:W-:Y:S05]  /*3580*/  BSYNC.RECONVERGENT B3 ;  /* 0x0000000000037941 */ /* 0x000fea0003800200 */
.L_x_13734:
        /* <DEDUP_REMOVED lines=43> */
.L_x_13732:
[----:B------:R-:W-:Y:S05]  /*3840*/  BSYNC.RECONVERGENT B2 ;  /* 0x0000000000027941 */ /* 0x000fea0003800200 */
.L_x_13731:
        /* <DEDUP_REMOVED lines=24> */
.L_x_13738:
        /* <DEDUP_REMOVED lines=15> */
.L_x_13740:
[----:B------:R-:W-:Y:S05]  /*3ac0*/  BSYNC.RECONVERGENT B3 ;  /* 0x0000000000037941 */ /* 0x000fea0003800200 */
.L_x_13739:
        /* <DEDUP_REMOVED lines=43> */
.L_x_13737:
[----:B------:R-:W-:Y:S05]  /*3d80*/  BSYNC.RECONVERGENT B2 ;  /* 0x0000000000027941 */ /* 0x000fea0003800200 */
.L_x_13736:
[----:B------:R-:W-:Y:S02]  /*3d90*/  I2FP.F32.U32 R176, R177 ;  /* 0x000000b100b07245 */ /* 0x000fe40000201000 */
[----:B------:R-:W-:Y:S02]  /*3da0*/  SHF.L.U32 R220, R220, 0x10, RZ ;  /* 0x00000010dcdc7819 */ /* 0x000fe400000006ff */
[----:B------:R-:W-:Y:S01]  /*3db0*/  PRMT R177, R31, 0x7632, R177 ;  /* 0x000076321fb17816 */ /* 0x000fe200000000b1 */
[----:B------:R-:W-:Y:S01]  /*3dc0*/  FFMA.FTZ R203, R176, R203, 1.1641532182693481445e-10 ;  /* 0x2f000000b0cb7423 */ /* 0x000fe200000100cb */
[----:B------:R-:W-:Y:S01]  /*3dd0*/  F2FP.BF16.F32.PACK_AB R178, R192, R191 ;  /* 0x000000bfc0b2723e */ /* 0x000fe200000010ff */
[----:B------:R-:W-:Y:S01]  /*3de0*/  FMUL.FTZ R220, R220, R215 ;  /* 0x000000d7dcdc7220 */ /* 0x000fe20000410000 */
[----:B------:R-:W-:Y:S01]  /*3df0*/  F2FP.BF16.F32.PACK_AB R176, R13, R14 ;  /* 0x0000000e0db0723e */ /* 0x000fe200000010ff */
[----:B------:R-:W-:Y:S01]  /*3e00*/  IMAD.U32 R177, R177, 0x10000, RZ ;  /* 0x00010000b1b17824 */ /* 0x000fe200078e00ff */
[----:B------:R-:W-:Y:S01]  /*3e10*/  FSETP.GTU.FTZ.AND P6, PT, R203, R214, PT ;  /* 0x000000d6cb00720b */ /* 0x000fe20003fdc000 */
[----:B------:R-:W-:-:S05]  /*3e20*/  FMUL.FTZ R220, R220, R219 ;  /* 0x000000dbdcdc7220 */ /* 0x000fca0000410000 */
[----:B------:R-:W-:Y:S02]  /*3e30*/  FSEL R220, R220, RZ, !P6 ;  /* 0x000000ffdcdc7208 */ /* 0x000fe40007000000 */
[----:B------:R-:W-:-:S03]  /*3e40*/  PLOP3.LUT P6, PT, P6, PT, PT, 0x8, 0x80 ;  /* 0x000000000080781c */ /* 0x000fc600037ce170 */
[----:B------:R-:W-:Y:S01]  /*3e50*/  FFMA.FTZ R203, R220, R155, R177 ;  /* 0x0000009bdccb7223 */ /* 0x000fe200000100b1 */
[----:B------:R-:W-:-:S04]  /*3e60*/  F2FP.BF16.F32.PACK_AB R177, R188, R189 ;  /* 0x000000bdbcb1723e */ /* 0x000fc800000010ff */
[----:B------:R-:W-:Y:S01]  /*3e70*/  F2FP.BF16.F32.PACK_AB R179, R203, R202 ;  /* 0x000000cacbb3723e */ /* 0x000fe200000010ff */
[----:B------:R-:W-:Y:S06]  /*3e80*/  BRA `(.L_x_13741) ;  /* 0x0000002800447947 */ /* 0x000fec0003800000 */
.L_x_13701:
        /* <DEDUP_REMOVED lines=16> */
.L_x_13744:
        /* <DEDUP_REMOVED lines=13> */
.L_x_13746:
[----:B------:R-:W-:Y:S05]  /*4060*/  BSYNC.RECONVERGENT B3 ;  /* 0x0000000000037941 */ /* 0x000fea0003800200 */
.L_x_13745:
        /* <DEDUP_REMOVED lines=41> */
[----:B------:R-:W-:-:S07]  /*4300*/  LOP3.LUT R6, R4, UR32, R219, 0x96, !PT ;  /* 0x0000002004067c12 */ /* 0x000fce000f8e96db */
.L_x_13743:
[----:B------:R-:W-:Y:S05]  /*4310*/  BSYNC.RECONVERGENT B2 ;  /* 0x0000000000027941 */ /* 0x000fea0003800200 */
.L_x_13742:
        /* <DEDUP_REMOVED lines=11> */
[----:B------:R-:W-:Y:S01]  /*43d0*/  IMAD.MOV.U32 R189, RZ, RZ, 0x2 ;  /* 0x00000002ffbd7424 */ /* 0x000fe200078e00ff */
[----:B------:R-:W-:Y:S01]  /*43e0*/  MOV R4, R2 ;  /* 0x0000000200047202 */ /* 0x000fe20000000f00 */
[----:B0-----:R-:W-:Y:S01]  /*43f0*/  FMUL.FTZ R14, R14, R219 ;  /* 0x000000db0e0e7220 */ /* 0x001fe20000410000 */
[----:B-1----:R-:W-:-:S04]  /*4400*/  FSETP.GTU.FTZ.AND P0, PT, R13, R214, PT ;  /* 0x000000d60d00720b */ /* 0x002fc80003f1c000 */
        /* <DEDUP_REMOVED lines=13> */
.L_x_13749:
        /* <DEDUP_REMOVED lines=13> */
.L_x_13751:
[----:B------:R-:W-:Y:S05]  /*45b0*/  BSYNC.RECONVERGENT B3 ;  /* 0x0000000000037941 */ /* 0x000fea0003800200 */
.L_x_13750:
        /* <DEDUP_REMOVED lines=43> */
.L_x_13748:
[----:B------:R-:W-:Y:S05]  /*4870*/  BSYNC.RECONVERGENT B2 ;  /* 0x0000000000027941 */ /* 0x000fea0003800200 */
.L_x_13747:
        /* <DEDUP_REMOVED lines=22> */
.L_x_13754:
        /* <DEDUP_REMOVED lines=13> */
.L_x_13756:
[----:B------:R-:W-:Y:S05]  /*4ab0*/  BSYNC.RECONVERGENT B3 ;  /* 0x0000000000037941 */ /* 0x000fea0003800200 */
.L_x_13755:
        /* <DEDUP_REMOVED lines=43> */
.L_x_13753:
[----:B------:R-:W-:Y:S05]  /*4d70*/  BSYNC.RECONVERGENT B2 ;  /* 0x0000000000027941 */ /* 0x000fea0003800200 */
.L_x_13752:
[----:B------:R-:W-:Y:S01]  /*4d80*/  I2FP.F32.U32 R4, R4 ;  /* 0x0000000400047245 */ /* 0x000fe20000201000 */
[----:B------:R-:W-:Y:S01]  /*4d90*/  IMAD.U32 R176, R177, 0x10000, RZ ;  /* 0x00010000b1b07824 */ /* 0x000fe200078e00ff */
        /* <DEDUP_REMOVED lines=21> */
.L_x_13759:
        /* <DEDUP_REMOVED lines=13> */
.L_x_13761:
[----:B------:R-:W-:Y:S05]  /*4fc0*/  BSYNC.RECONVERGENT B3 ;  /* 0x0000000000037941 */ /* 0x000fea0003800200 */
.L_x_13760:
        /* <DEDUP_REMOVED lines=43> */
.L_x_13758:
[----:B------:R-:W-:Y:S05]  /*5280*/  BSYNC.RECONVERGENT B2 ;  /* 0x0000000000027941 */ /* 0x000fea0003800200 */
.L_x_13757:
        /* <DEDUP_REMOVED lines=22> */
.L_x_13764:
        /* <DEDUP_REMOVED lines=13> */
.L_x_13766:
[----:B------:R-:W-:Y:S05]  /*54c0*/  BSYNC.RECONVERGENT B3 ;  /* 0x0000000000037941 */ /* 0x000fea0003800200 */
.L_x_13765:
        /* <DEDUP_REMOVED lines=43> */
.L_x_13763:
[----:B------:R-:W-:Y:S05]  /*5780*/  BSYNC.RECONVERGENT B2 ;  /* 0x0000000000027941 */ /* 0x000fea0003800200 */
.L_x_13762:
        /* <DEDUP_REMOVED lines=23> */
.L_x_13769:
        /* <DEDUP_REMOVED lines=13> */
.L_x_13771:
[----:B------:R-:W-:Y:S05]  /*59d0*/  BSYNC.RECONVERGENT B3 ;  /* 0x0000000000037941 */ /* 0x000fea0003800200 */
.L_x_13770:
        /* <DEDUP_REMOVED lines=43> */
.L_x_13768:
[----:B------:R-:W-:Y:S05]  /*5c90*/  BSYNC.RECONVERGENT B2 ;  /* 0x0000000000027941 */ /* 0x000fea0003800200 */
.L_x_13767:
[----:B------:R-:W-:Y:S01]  /*5ca0*/  I2FP.F32.U32 R4, R4 ;  /* 0x0000000400047245 */ /* 0x000fe20000201000 */
[----:B------:R-:W-:Y:S01]  /*5cb0*/  IMAD.U32 R178, R178, 0x10000, RZ ;  /* 0x00010000b2b27824 */ /* 0x000fe200078e00ff */
[----:B------:R-:W-:Y:S01]  /*5cc0*/  ISETP.NE.AND P5, PT, R176, 0x1, PT ;  /* 0x00000001b000780c */ /* 0x000fe20003fa5270 */
[----:B------:R-:W-:Y:S02]  /*5cd0*/  BSSY.RECONVERGENT B2, `(.L_x_13772) ;  /* 0x000004c000027945 */ /* 0x000fe40003800200 */
        /* <DEDUP_REMOVED lines=18> */
.L_x_13774:
        /* <DEDUP_REMOVED lines=13> */
.L_x_13776:
[----:B------:R-:W-:Y:S05]  /*5ed0*/  BSYNC.RECONVERGENT B3 ;  /* 0x0000000000037941 */ /* 0x000fea0003800200 */
.L_x_13775:
        /* <DEDUP_REMOVED lines=43> */
.L_x_13773:
[----:B------:R-:W-:Y:S05]  /*6190*/  BSYNC.RECONVERGENT B2 ;  /* 0x0000000000027941 */ /* 0x000fea0003800200 */
.L_x_13772:
        /* <DEDUP_REMOVED lines=23> */
.L_x_13779:
        /* <DEDUP_REMOVED lines=15> */
.L_x_13781:
[----:B------:R-:W-:Y:S05]  /*6400*/  BSYNC.RECONVERGENT B3 ;  /* 0x0000000000037941 */ /* 0x000fea0003800200 */
.L_x_13780:
        /* <DEDUP_REMOVED lines=43> */
.L_x_13778:
[----:B------:R-:W-:Y:S05]  /*66c0*/  BSYNC.RECONVERGENT B2 ;  /* 0x0000000000027941 */ /* 0x000fea0003800200 */
.L_x_13777:
        /* <DEDUP_REMOVED lines=11> */
[----:B------:R-:W-:-:S05]  /*6780*/  FMUL.FTZ R203, R220, R155 ;  /* 0x0000009bdccb7220 */ /* 0x000fca0000410000 */
[----:B------:R-:W-:-:S07]  /*6790*/  F2FP.BF16.F32.PACK_AB R179, R203, R202 ;  /* 0x000000cacbb3723e */ /* 0x000fce00000010ff */
.L_x_13741:
        /* <DEDUP_REMOVED lines=21> */
.L_x_13700:
[----:B------:R-:W-:Y:S05]  /*68f0*/  BSYNC.RECONVERGENT B1 ;  /* 0x0000000000017941 */ /* 0x000fea0003800200 */
.L_x_13699:
        /* <DEDUP_REMOVED lines=30> */
.L_x_13787:
        /* <DEDUP_REMOVED lines=13> */
.L_x_13789:
[----:B------:R-:W-:Y:S05]  /*6bb0*/  BSYNC.RECONVERGENT B3 ;  /* 0x0000000000037941 */ /* 0x000fea0003800200 */
.L_x_13788:
        /* <DEDUP_REMOVED lines=42> */
.L_x_13786:
[----:B------:R-:W-:Y:S05]  /*6e60*/  BSYNC.RECONVERGENT B2 ;  /* 0x0000000000027941 */ /* 0x000fea0003800200 */
.L_x_13785:
        /* <DEDUP_REMOVED lines=29> */
.L_x_13792:
        /* <DEDUP_REMOVED lines=13> */
.L_x_13794:
[----:B------:R-:W-:Y:S05]  /*7110*/  BSYNC.RECONVERGENT B3 ;  /* 0x0000000000037941 */ /* 0x000fea0003800200 */
.L_x_13793:
        /* <DEDUP_REMOVED lines=43> */
.L_x_13791:
[----:B------:R-:W-:Y:S05]  /*73d0*/  BSYNC.RECONVERGENT B2 ;  /* 0x0000000000027941 */ /* 0x000fea0003800200 */
.L_x_13790:
        /* <DEDUP_REMOVED lines=24> */
.L_x_13797:
        /* <DEDUP_REMOVED lines=13> */
.L_x_13799:
[----:B------:R-:W-:Y:S05]  /*7630*/  BSYNC.RECONVERGENT B3 ;  /* 0x0000000000037941 */ /* 0x000fea0003800200 */
.L_x_13798:
        /* <DEDUP_REMOVED lines=43> */
.L_x_13796:
[----:B------:R-:W-:Y:S05]  /*78f0*/  BSYNC.RECONVERGENT B2 ;  /* 0x0000000000027941 */ /* 0x000fea0003800200 */
.L_x_13795:
[----:B------:R-:W-:Y:S01]  /*7900*/  I2FP.F32.U32 R4, R4 ;  /* 0x0000000400047245 */ /* 0x000fe20000201000 */
[C---:B------:R-:W-:Y:S01]  /*7910*/  IMAD.U32 R176, R177.reuse, 0x10000, RZ ;  /* 0x00010000b1b07824 */ /* 0x040fe200078e00ff */
[----:B------:R-:W-:Y:S01]  /*7920*/  ISETP.NE.AND P2, PT, R194, 0x1, PT ;  /* 0x00000001c200780c */ /* 0x000fe20003f45270 */
[----:B------:R-:W-:Y:S01]  /*7930*/  BSSY.RECONVERGENT B2, `(.L_x_13800) ;  /* 0x000004e000027945 */ /* 0x000fe20003800200 */
[----:B------:R-:W-:Y:S01]  /*7940*/  PRMT R186, R177, 0x7632, R186 ;  /* 0x00007632b1ba7816 */ /* 0x000fe200000000ba */
[----:B------:R-:W-:Y:S01]  /*7950*/  FFMA.FTZ R187, R4, R205, 1.1641532182693481445e-10 ;  /* 0x2f00000004bb7423 */ /* 0x000fe200000100cd */
[----:B------:R-:W-:Y:S01]  /*7960*/  FMUL.FTZ R176, R176, R215 ;  /* 0x000000d7b0b07220 */ /* 0x000fe20000410000 */
[----:B------:R-:W-:-:S03]  /*7970*/  SHF.L.U32 R4, R29, 0x10, RZ ;  /* 0x000000101d047819 */ /* 0x000fc600000006ff */
[----:B------:R-:W-:Y:S01]  /*7980*/  FMUL.FTZ R176, R176, R217 ;  /* 0x000000d9b0b07220 */ /* 0x000fe20000410000 */
[----:B------:R-:W-:-:S04]  /*7990*/  FSETP.GTU.FTZ.AND P1, PT, R187, R214, PT ;  /* 0x000000d6bb00720b */ /* 0x000fc80003f3c000 */
[----:B------:R-:W-:Y:S01]  /*79a0*/  FSEL R187, R176, RZ, !P1 ;  /* 0x000000ffb0bb7208 */ /* 0x000fe20004800000 */
[----:B------:R-:W-:Y:S01]  /*79b0*/  IMAD.MOV.U32 R176, RZ, RZ, 0x2 ;  /* 0x00000002ffb07424 */ /* 0x000fe200078e00ff */
        /* <DEDUP_REMOVED lines=12> */
.L_x_13802:
        /* <DEDUP_REMOVED lines=13> */
.L_x_13804:
[----:B------:R-:W-:Y:S05]  /*7b50*/  BSYNC.RECONVERGENT B3 ;  /* 0x0000000000037941 */ /* 0x000fea0003800200 */
.L_x_13803:
        /* <DEDUP_REMOVED lines=43> */
.L_x_13801:
[----:B------:R-:W-:Y:S05]  /*7e10*/  BSYNC.RECONVERGENT B2 ;  /* 0x0000000000027941 */ /* 0x000fea0003800200 */
.L_x_13800:
        /* <DEDUP_REMOVED lines=24> */
.L_x_13807:
        /* <DEDUP_REMOVED lines=13> */
.L_x_13809:
[----:B------:R-:W-:Y:S05]  /*8070*/  BSYNC.RECONVERGENT B3 ;  /* 0x0000000000037941 */ /* 0x000fea0003800200 */
.L_x_13808:
        /* <DEDUP_REMOVED lines=43> */
.L_x_13806:
[----:B------:R-:W-:Y:S05]  /*8330*/  BSYNC.RECONVERGENT B2 ;  /* 0x0000000000027941 */ /* 0x000fea0003800200 */
.L_x_13805:
        /* <DEDUP_REMOVED lines=24> */
.L_x_13812:
        /* <DEDUP_REMOVED lines=13> */
.L_x_13814:
[----:B------:R-:W-:Y:S05]  /*8590*/  BSYNC.RECONVERGENT B3 ;  /* 0x0000000000037941 */ /* 0x000fea0003800200 */
.L_x_13813:
        /* <DEDUP_REMOVED lines=43> */
.L_x_13811:
[----:B------:R-:W-:Y:S05]  /*8850*/  BSYNC.RECONVERGENT B2 ;  /* 0x0000000000027941 */ /* 0x000fea0003800200 */
.L_x_13810:
[----:B------:R-:W-:Y:S01]  /*8860*/  I2FP.F32.U32 R4, R4 ;  /* 0x0000000400047245 */ /* 0x000fe20000201000 */
[----:B------:R-:W-:Y:S01]  /*8870*/  IMAD.U32 R178, R178, 0x10000, RZ ;  /* 0x00010000b2b27824 */ /* 0x000fe200078e00ff */
[----:B------:R-:W-:Y:S01]  /*8880*/  ISETP.NE.AND P5, PT, R204, 0x1, PT ;  /* 0x00000001cc00780c */ /* 0x000fe20003fa5270 */
[----:B------:R-:W-:Y:S01]  /*8890*/  BSSY.RECONVERGENT B2, `(.L_x_13815) ;  /* 0x000004e000027945 */ /* 0x000fe20003800200 */
[----:B------:R-:W-:Y:S01]  /*88a0*/  PRMT R176, R30, 0x7632, R176 ;  /* 0x000076321eb07816 */ /* 0x000fe200000000b0 */
[----:B------:R-:W-:Y:S01]  /*88b0*/  FFMA.FTZ R177, R4, R205, 1.1641532182693481445e-10 ;  /* 0x2f00000004b17423 */ /* 0x000fe200000100cd */
[----:B------:R-:W-:Y:S01]  /*88c0*/  FMUL.FTZ R178, R178, R215 ;  /* 0x000000d7b2b27220 */ /* 0x000fe20000410000 */
[----:B------:R-:W-:Y:S01]  /*88d0*/  IMAD.MOV.U32 R4, RZ, RZ, R2 ;  /* 0x000000ffff047224 */ /* 0x000fe200078e0002 */
[----:B------:R-:W-:Y:S02]  /*88e0*/  SHF.L.U32 R219, R176, 0x10, RZ ;  /* 0x00000010b0db7819 */ /* 0x000fe400000006ff */
[----:B------:R-:W-:Y:S01]  /*88f0*/  FMUL.FTZ R178, R178, R217 ;  /* 0x000000d9b2b27220 */ /* 0x000fe20000410000 */
[----:B------:R-:W-:-:S04]  /*8900*/  FSETP.GTU.FTZ.AND P4, PT, R177, R214, PT ;  /* 0x000000d6b100720b */ /* 0x000fc80003f9c000 */
        /* <DEDUP_REMOVED lines=13> */
.L_x_13817:
        /* <DEDUP_REMOVED lines=13> */
.L_x_13819:
[----:B------:R-:W-:Y:S05]  /*8ab0*/  BSYNC.RECONVERGENT B3 ;  /* 0x0000000000037941 */ /* 0x000fea0003800200 */
.L_x_13818:
        /* <DEDUP_REMOVED lines=43> */
.L_x_13816:
[----:B------:R-:W-:Y:S05]  /*8d70*/  BSYNC.RECONVERGENT B2 ;  /* 0x0000000000027941 */ /* 0x000fea0003800200 */
.L_x_13815:
        /* <DEDUP_REMOVED lines=24> */
.L_x_13822:
        /* <DEDUP_REMOVED lines=15> */
.L_x_13824:
[----:B------:R-:W-:Y:S05]  /*8ff0*/  BSYNC.RECONVERGENT B3 ;  /* 0x0000000000037941 */ /* 0x000fea0003800200 */
.L_x_13823:
        /* <DEDUP_REMOVED lines=43> */
.L_x_13821:
[----:B------:R-:W-:Y:S05]  /*92b0*/  BSYNC.RECONVERGENT B2 ;  /* 0x0000000000027941 */ /* 0x000fea0003800200 */
.L_x_13820:
[----:B------:R-:W-:Y:S01]  /*92c0*/  I2FP.F32.U32 R176, R177 ;  /* 0x000000b100b07245 */ /* 0x000fe20000201000 */
[----:B------:R-:W-:Y:S01]  /*92d0*/  IMAD.U32 R178, R221, 0x10000, RZ ;  /* 0x00010000ddb27824 */ /* 0x000fe200078e00ff */
[----:B------:R-:W-:-:S03]  /*92e0*/  PRMT R177, R31, 0x7632, R177 ;  /* 0x000076321fb17816 */ /* 0x000fc600000000b1 */
[----:B------:R-:W-:Y:S01]  /*92f0*/  FFMA.FTZ R205, R176, R205, 1.1641532182693481445e-10 ;  /* 0x2f000000b0cd7423 */ /* 0x000fe200000100cd */
[----:B------:R-:W-:Y:S01]  /*9300*/  FMUL.FTZ R178, R178, R215 ;  /* 0x000000d7b2b27220 */ /* 0x000fe20000410000 */
[----:B------:R-:W-:Y:S01]  /*9310*/  IMAD.U32 R177, R177, 0x10000, RZ ;  /* 0x00010000b1b17824 */ /* 0x000fe200078e00ff */
[----:B------:R-:W-:Y:S02]  /*9320*/  F2FP.BF16.F32.PACK_AB R176, R16, R15 ;  /* 0x0000000f10b0723e */ /* 0x000fe400000010ff */
[----:B------:R-:W-:Y:S01]  /*9330*/  FMUL.FTZ R178, R178, R217 ;  /* 0x000000d9b2b27220 */ /* 0x000fe20000410000 */
[----:B------:R-:W-:-:S04]  /*9340*/  FSETP.GTU.FTZ.AND P6, PT, R205, R214, PT ;  /* 0x000000d6cd00720b */ /* 0x000fc80003fdc000 */
[----:B------:R-:W-:Y:S02]  /*9350*/  FSEL R178, R178, RZ, !P6 ;  /* 0x000000ffb2b27208 */ /* 0x000fe40007000000 */
[----:B------:R-:W-:-:S03]  /*9360*/  PLOP3.LUT P6, PT, P6, PT, PT, 0x8, 0x80 ;  /* 0x000000000080781c */ /* 0x000fc600037ce170 */
[----:B------:R-:W-:Y:S01]  /*9370*/  FFMA.FTZ R205, R178, R131, R177 ;  /* 0x00000083b2cd7223 */ /* 0x000fe200000100b1 */
[----:B------:R-:W-:Y:S02]  /*9380*/  F2FP.BF16.F32.PACK_AB R178, R194, R193 ;  /* 0x000000c1c2b2723e */ /* 0x000fe400000010ff */
[----:B------:R-:W-:Y:S02]  /*9390*/  F2FP.BF16.F32.PACK_AB R177, R186, R187 ;  /* 0x000000bbbab1723e */ /* 0x000fe400000010ff */
[----:B------:R-:W-:Y:S01]  /*93a0*/  F2FP.BF16.F32.PACK_AB R179, R205, R204 ;  /* 0x000000cccdb3723e */ /* 0x000fe200000010ff */
[----:B------:R-:W-:Y:S06]  /*93b0*/  BRA `(.L_x_13825) ;  /* 0x0000002800447947 */ /* 0x000fec0003800000 */
.L_x_13784:
        /* <DEDUP_REMOVED lines=16> */
.L_x_13828:
        /* <DEDUP_REMOVED lines=13> */
.L_x_13830:
[----:B------:R-:W-:Y:S05]  /*9590*/  BSYNC.RECONVERGENT B3 ;  /* 0x0000000000037941 */ /* 0x000fea0003800200 */
.L_x_13829:
        /* <DEDUP_REMOVED lines=42> */
.L_x_13827:
[----:B------:R-:W-:Y:S05]  /*9840*/  BSYNC.RECONVERGENT B2 ;  /* 0x0000000000027941 */ /* 0x000fea0003800200 */
.L_x_13826:
        /* <DEDUP_REMOVED lines=10> */
[----:B------:R-:W-:Y:S01]  /*98f0*/  HFMA2 R193, -RZ, RZ, 0, 1.1920928955078125e-07 ;  /* 0x00000002ffc17431 */ /* 0x000fe200000001ff */
[----:B------:R-:W-:Y:S01]  /*9900*/  PRMT R176, R176, 0x7632, R176 ;  /* 0x00007632b0b07816 */ /* 0x000fe200000000b0 */
[----:B------:R-:W-:-:S02]  /*9910*/  IMAD.MOV.U32 R4, RZ, RZ, R2 ;  /* 0x000000ffff047224 */ /* 0x000fc400078e0002 */
        /* <DEDUP_REMOVED lines=15> */
.L_x_13833:
        /* <DEDUP_REMOVED lines=13> */
.L_x_13835:
[----:B------:R-:W-:Y:S05]  /*9ae0*/  BSYNC.RECONVERGENT B3 ;  /* 0x0000000000037941 */ /* 0x000fea0003800200 */
.L_x_13834:
        /* <DEDUP_REMOVED lines=43> */
.L_x_13832:
[----:B------:R-:W-:Y:S05]  /*9da0*/  BSYNC.RECONVERGENT B2 ;  /* 0x0000000000027941 */ /* 0x000fea0003800200 */
.L_x_13831:
        /* <DEDUP_REMOVED lines=22> */
.L_x_13838:
        /* <DEDUP_REMOVED lines=13> */
.L_x_13840:
[----:B------:R-:W-:Y:S05]  /*9fe0*/  BSYNC.RECONVERGENT B3 ;  /* 0x0000000000037941 */ /* 0x000fea0003800200 */
.L_x_13839:
        /* <DEDUP_REMOVED lines=43> */
.L_x_13837:
[----:B------:R-:W-:Y:S05]  /*a2a0*/  BSYNC.RECONVERGENT B2 ;  /* 0x0000000000027941 */ /* 0x000fea0003800200 */
.L_x_13836:
        /* <DEDUP_REMOVED lines=23> */
.L_x_13843:
        /* <DEDUP_REMOVED lines=13> */
.L_x_13845:
[----:B------:R-:W-:Y:S05]  /*a4f0*/  BSYNC.RECONVERGENT B3 ;  /* 0x0000000000037941 */ /* 0x000fea0003800200 */
.L_x_13844:
        /* <DEDUP_REMOVED lines=43> */
.L_x_13842:
[----:B------:R-:W-:Y:S05]  /*a7b0*/  BSYNC.RECONVERGENT B2 ;  /* 0x0000000000027941 */ /* 0x000fea0003800200 */
.L_x_13841:
        /* <DEDUP_REMOVED lines=22> */
.L_x_13848:
        /* <DEDUP_REMOVED lines=13> */
.L_x_13850:
[----:B------:R-:W-:Y:S05]  /*a9f0*/  BSYNC.RECONVERGENT B3 ;  /* 0x0000000000037941 */ /* 0x000fea0003800200 */
.L_x_13849:
        /* <DEDUP_REMOVED lines=43> */
.L_x_13847:
[----:B------:R-:W-:Y:S05]  /*acb0*/  BSYNC.RECONVERGENT B2 ;  /* 0x0000000000027941 */ /* 0x000fea0003800200 */
.L_x_13846:
        /* <DEDUP_REMOVED lines=23> */
.L_x_13853:
        /* <DEDUP_REMOVED lines=13> */
.L_x_13855:
[----:B------:R-:W-:Y:S05]  /*af00*/  BSYNC.RECONVERGENT B3 ;  /* 0x0000000000037941 */ /* 0x000fea0003800200 */
.L_x_13854:
        /* <DEDUP_REMOVED lines=43> */
.L_x_13852:
[----:B------:R-:W-:Y:S05]  /*b1c0*/  BSYNC.RECONVERGENT B2 ;  /* 0x0000000000027941 */ /* 0x000fea0003800200 */
.L_x_13851:
[----:B------:R-:W-:Y:S01]  /*b1d0*/  I2FP.F32.U32 R4, R4 ;  /* 0x0000000400047245 */ /* 0x000fe20000201000 */
[----:B------:R-:W-:Y:S01]  /*b1e0*/  IMAD.U32 R178, R178, 0x10000, RZ ;  /* 0x00010000b2b27824 */ /* 0x000fe200078e00ff */
[----:B------:R-:W-:Y:S01]  /*b1f0*/  ISETP.NE.AND P5, PT, R176, 0x1, PT ;  /* 0x00000001b000780c */ /* 0x000fe20003fa5270 */
[----:B------:R-:W-:Y:S02]  /*b200*/  BSSY.RECONVERGENT B2, `(.L_x_13856) ;  /* 0x000004c000027945 */ /* 0x000fe40003800200 */
        /* <DEDUP_REMOVED lines=18> */
.L_x_13858:
        /* <DEDUP_REMOVED lines=13> */
.L_x_13860:
[----:B------:R-:W-:Y:S05]  /*b400*/  BSYNC.RECONVERGENT B3 ;  /* 0x0000000000037941 */ /* 0x000fea0003800200 */
.L_x_13859:
        /* <DEDUP_REMOVED lines=43> */
.L_x_13857:
[----:B------:R-:W-:Y:S05]  /*b6c0*/  BSYNC.RECONVERGENT B2 ;  /* 0x0000000000027941 */ /* 0x000fea0003800200 */
.L_x_13856:
[----:B------:R-:W-:Y:S01]  /*b6d0*/  I2FP.F32.U32 R4, R4 ;  /* 0x0000000400047245 */ /* 0x000fe20000201000 */
[C---:B------:R-:W-:Y:S01]  /*b6e0*/  IMAD.U32 R176, R179.reuse, 0x10000, RZ ;  /* 0x00010000b3b07824 */ /* 0x040fe200078e00ff */
[----:B------:R-:W-:Y:S01]  /*b6f0*/  ISETP.NE.AND P6, PT, R178, 0x1, PT ;  /* 0x00000001b200780c */ /* 0x000fe20003fc5270 */
[----:B------:R-:W-:Y:S01]  /*b700*/  BSSY.RECONVERGENT B2, `(.L_x_13861) ;  /* 0x000004f000027945 */ /* 0x000fe20003800200 */
[----:B------:R-:W-:Y:S01]  /*b710*/  PRMT R221, R179, 0x7632, R221 ;  /* 0x00007632b3dd7816 */ /* 0x000fe200000000dd */
        /* <DEDUP_REMOVED lines=18> */
.L_x_13863:
        /* <DEDUP_REMOVED lines=15> */
.L_x_13865:
[----:B------:R-:W-:Y:S05]  /*b930*/  BSYNC.RECONVERGENT B3 ;  /* 0x0000000000037941 */ /* 0x000fea0003800200 */
.L_x_13864:
        /* <DEDUP_REMOVED lines=43> */
.L_x_13862:
[----:B------:R-:W-:Y:S05]  /*bbf0*/  BSYNC.RECONVERGENT B2 ;  /* 0x0000000000027941 */ /* 0x000fea0003800200 */
.L_x_13861:
[----:B------:R-:W-:Y:S01]  /*bc00*/  I2FP.F32.U32 R176, R177 ;  /* 0x000000b100b07245 */ /* 0x000fe20000201000 */
[----:B------:R-:W-:Y:S01]  /*bc10*/  IMAD.U32 R178, R221, 0x10000, RZ ;  /* 0x00010000ddb27824 */ /* 0x000fe200078e00ff */
[----:B------:R-:W-:-:S03]  /*bc20*/  F2FP.BF16.F32.PACK_AB R177, R186, R187 ;  /* 0x000000bbbab1723e */ /* 0x000fc600000010ff */
[----:B------:R-:W-:Y:S01]  /*bc30*/  FFMA.FTZ R205, R176, R205, 1.1641532182693481445e-10 ;  /* 0x2f000000b0cd7423 */ /* 0x000fe200000100cd */
[----:B------:R-:W-:Y:S01]  /*bc40*/  FMUL.FTZ R178, R178, R215 ;  /* 0x000000d7b2b27220 */ /* 0x000fe20000410000 */
[----:B------:R-:W-:-:S03]  /*bc50*/  F2FP.BF16.F32.PACK_AB R176, R16, R15 ;  /* 0x0000000f10b0723e */ /* 0x000fc600000010ff */
[----:B------:R-:W-:Y:S01]  /*bc60*/  FMUL.FTZ R178, R178, R217 ;  /* 0x000000d9b2b27220 */ /* 0x000fe20000410000 */
[----:B------:R-:W-:-:S04]  /*bc70*/  FSETP.GTU.FTZ.AND P6, PT, R205, R214, PT ;  /* 0x000000d6cd00720b */ /* 0x000fc80003fdc000 */
[----:B------:R-:W-:Y:S02]  /*bc80*/  FSEL R178, R178, RZ, !P6 ;  /* 0x000000ffb2b27208 */ /* 0x000fe40007000000 */
[----:B------:R-:W-:-:S03]  /*bc90*/  PLOP3.LUT P6, PT, P6, PT, PT, 0x8, 0x80 ;  /* 0x000000000080781c */ /* 0x000fc600037ce170 */
[----:B------:R-:W-:Y:S01]  /*bca0*/  FMUL.FTZ R205, R178, R131 ;  /* 0x00000083b2cd7220 */ /* 0x000fe20000410000 */
[----:B------:R-:W-:-:S04]  /*bcb0*/  F2FP.BF16.F32.PACK_AB R178, R194, R193 ;  /* 0x000000c1c2b2723e */ /* 0x000fc800000010ff */
[----:B------:R-:W-:-:S07]  /*bcc0*/  F2FP.BF16.F32.PACK_AB R179, R205, R204 ;  /* 0x000000cccdb3723e */ /* 0x000fce00000010ff */
.L_x_13825:
        /* <DEDUP_REMOVED lines=21> */
.L_x_13783:
[----:B------:R-:W-:Y:S05]  /*be20*/  BSYNC.RECONVERGENT B1 ;  /* 0x0000000000017941 */ /* 0x000fea0003800200 */
.L_x_13782:
        /* <DEDUP_REMOVED lines=30> */
.L_x_13871:
        /* <DEDUP_REMOVED lines=13> */
.L_x_13873:
[----:B------:R-:W-:Y:S05]  /*c0e0*/  BSYNC.RECONVERGENT B3 ;  /* 0x0000000000037941 */ /* 0x000fea0003800200 */
.L_x_13872:
        /* <DEDUP_REMOVED lines=42> */
.L_x_13870:
[----:B------:R-:W-:Y:S05]  /*c390*/  BSYNC.RECONVERGENT B2 ;  /* 0x0000000000027941 */ /* 0x000fea0003800200 */
.L_x_13869:
        /* <DEDUP_REMOVED lines=29> */
.L_x_13876:
        /* <DEDUP_REMOVED lines=13> */
.L_x_13878:
[----:B------:R-:W-:Y:S05]  /*c640*/  BSYNC.RECONVERGENT B3 ;  /* 0x0000000000037941 */ /* 0x000fea0003800200 */
.L_x_13877:
        /* <DEDUP_REMOVED lines=43> */
.L_x_13875:
[----:B------:R-:W-:Y:S05]  /*c900*/  BSYNC.RECONVERGENT B2 ;  /* 0x0000000000027941 */ /* 0x000fea0003800200 */
.L_x_13874:
        /* <DEDUP_REMOVED lines=24> */
.L_x_13881:
        /* <DEDUP_REMOVED lines=13> */
.L_x_13883:
[----:B------:R-:W-:Y:S05]  /*cb60*/  BSYNC.RECONVERGENT B3 ;  /* 0x0000000000037941 */ /* 0x000fea0003800200 */
.L_x_13882:
        /* <DEDUP_REMOVED lines=43> */
.L_x_13880:
[----:B------:R-:W-:Y:S05]  /*ce20*/  BSYNC.RECONVERGENT B2 ;  /* 0x0000000000027941 */ /* 0x000fea0003800200 */
.L_x_13879:
        /* <DEDUP_REMOVED lines=24> */
.L_x_13886:
        /* <DEDUP_REMOVED lines=13> */
.L_x_13888:
[----:B------:R-:W-:Y:S05]  /*d080*/  BSYNC.RECONVERGENT B3 ;  /* 0x0000000000037941 */ /* 0x000fea0003800200 */
.L_x_13887:
        /* <DEDUP_REMOVED lines=43> */
.L_x_13885:
[----:B------:R-:W-:Y:S05]  /*d340*/  BSYNC.RECONVERGENT B2 ;  /* 0x0000000000027941 */ /* 0x000fea0003800200 */
.L_x_13884:
        /* <DEDUP_REMOVED lines=24> */
.L_x_13891:
        /* <DEDUP_REMOVED lines=13> */
.L_x_13893:
[----:B------:R-:W-:Y:S05]  /*d5a0*/  BSYNC.RECONVERGENT B3 ;  /* 0x0000000000037941 */ /* 0x000fea0003800200 */
.L_x_13892:
        /* <DEDUP_REMOVED lines=43> */
.L_x_13890:
[----:B------:R-:W-:Y:S05]  /*d860*/  BSYNC.RECONVERGENT B2 ;  /* 0x0000000000027941 */ /* 0x000fea0003800200 */
.L_x_13889:
        /* <DEDUP_REMOVED lines=24> */
.L_x_13896:
        /* <DEDUP_REMOVED lines=13> */
.L_x_13898:
[----:B------:R-:W-:Y:S05]  /*dac0*/  BSYNC.RECONVERGENT B3 ;  /* 0x0000000000037941 */ /* 0x000fea0003800200 */
.L_x_13897:
        /* <DEDUP_REMOVED lines=43> */
.L_x_13895:
[----:B------:R-:W-:Y:S05]  /*dd80*/  BSYNC.RECONVERGENT B2 ;  /* 0x0000000000027941 */ /* 0x000fea0003800200 */
.L_x_13894:
[----:B------:R-:W-:Y:S01]  /*dd90*/  I2FP.F32.U32 R4, R4 ;  /* 0x0000000400047245 */ /* 0x000fe20000201000 */
[----:B------:R-:W-:Y:S01]  /*dda0*/  BSSY.RECONVERGENT B2, `(.L_x_13899) ;  /* 0x0000050000027945 */ /* 0x000fe20003800200 */
[----:B------:R-:W-:Y:S02]  /*ddb0*/  SHF.L.U32 R178, R178, 0x10, RZ ;  /* 0x00000010b2b27819 */ /* 0x000fe400000006ff */
        /* <DEDUP_REMOVED lines=21> */
.L_x_13901:
        /* <DEDUP_REMOVED lines=13> */
.L_x_13903:
[----:B------:R-:W-:Y:S05]  /*dfe0*/  BSYNC.RECONVERGENT B3 ;  /* 0x0000000000037941 */ /* 0x000fea0003800200 */
.L_x_13902:
        /* <DEDUP_REMOVED lines=43> */
.L_x_13900:
[----:B------:R-:W-:Y:S05]  /*e2a0*/  BSYNC.RECONVERGENT B2 ;  /* 0x0000000000027941 */ /* 0x000fea0003800200 */
.L_x_13899:
        /* <DEDUP_REMOVED lines=24> */
.L_x_13906:
        /* <DEDUP_REMOVED lines=15> */
.L_x_13908:
[----:B------:R-:W-:Y:S05]  /*e520*/  BSYNC.RECONVERGENT B3 ;  /* 0x0000000000037941 */ /* 0x000fea0003800200 */
.L_x_13907:
        /* <DEDUP_REMOVED lines=43> */
.L_x_13905:
[----:B------:R-:W-:Y:S05]  /*e7e0*/  BSYNC.RECONVERGENT B2 ;  /* 0x0000000000027941 */ /* 0x000fea0003800200 */
.L_x_13904:
[----:B------:R-:W-:Y:S01]  /*e7f0*/  I2FP.F32.U32 R176, R177 ;  /* 0x000000b100b07245 */ /* 0x000fe20000201000 */
[----:B------:R-:W-:Y:S01]  /*e800*/  IMAD.U32 R178, R221, 0x10000, RZ ;  /* 0x00010000ddb27824 */ /* 0x000fe200078e00ff */
[----:B------:R-:W-:-:S03]  /*e810*/  PRMT R177, R31, 0x7632, R177 ;  /* 0x000076321fb17816 */ /* 0x000fc600000000b1 */
[----:B------:R-:W-:Y:S01]  /*e820*/  FFMA.FTZ R207, R176, R207, 1.1641532182693481445e-10 ;  /* 0x2f000000b0cf7423 */ /* 0x000fe200000100cf */
[----:B------:R-:W-:Y:S01]  /*e830*/  FMUL.FTZ R178, R178, R215 ;  /* 0x000000d7b2b27220 */ /* 0x000fe20000410000 */
[----:B------:R-:W-:Y:S02]  /*e840*/  SHF.L.U32 R177, R177, 0x10, RZ ;  /* 0x00000010b1b17819 */ /* 0x000fe400000006ff */
[----:B------:R-:W-:Y:S01]  /*e850*/  F2FP.BF16.F32.PACK_AB R176, R18, R17 ;  /* 0x0000001112b0723e */ /* 0x000fe200000010ff */
        /* <DEDUP_REMOVED lines=9> */
.L_x_13868:
        /* <DEDUP_REMOVED lines=16> */
.L_x_13912:
        /* <DEDUP_REMOVED lines=13> */
.L_x_13914:
[----:B------:R-:W-:Y:S05]  /*eac0*/  BSYNC.RECONVERGENT B3 ;  /* 0x0000000000037941 */ /* 0x000fea0003800200 */
.L_x_13913:
        /* <DEDUP_REMOVED lines=42> */
.L_x_13911:
[----:B------:R-:W-:Y:S05]  /*ed70*/  BSYNC.RECONVERGENT B2 ;  /* 0x0000000000027941 */ /* 0x000fea0003800200 */
.L_x_13910:
        /* <DEDUP_REMOVED lines=12> */
[----:B------:R-:W-:Y:S02]  /*ee40*/  IMAD.MOV.U32 R4, RZ, RZ, R2 ;  /* 0x000000ffff047224 */ /* 0x000fe400078e0002 */
        /* <DEDUP_REMOVED lines=15> */
.L_x_13917:
        /* <DEDUP_REMOVED lines=13> */
.L_x_13919:
[----:B------:R-:W-:Y:S05]  /*f010*/  BSYNC.RECONVERGENT B3 ;  /* 0x0000000000037941 */ /* 0x000fea0003800200 */
.L_x_13918:
        /* <DEDUP_REMOVED lines=43> */
.L_x_13916:
[----:B------:R-:W-:Y:S05]  /*f2d0*/  BSYNC.RECONVERGENT B2 ;  /* 0x0000000000027941 */ /* 0x000fea0003800200 */
.L_x_13915:
[----:B------:R-:W-:Y:S01]  /*f2e0*/  I2FP.F32.U32 R4, R4 ;  /* 0x0000000400047245 */ /* 0x000fe20000201000 */
[----:B------:R-:W-:Y:S01]  /*f2f0*/  BSSY.RECONVERGENT B2, `(.L_x_13920) ;  /* 0x000004e000027945 */ /* 0x000fe20003800200 */
[----:B------:R-:W-:Y:S01]  /*f300*/  SHF.L.U32 R176, R176, 0x10, RZ ;  /* 0x00000010b0b07819 */ /* 0x000fe200000006ff */
[----:B------:R-:W-:Y:S01]  /*f310*/  IMAD.MOV.U32 R196, RZ, RZ, 0x2 ;  /* 0x00000002ffc47424 */ /* 0x000fe200078e00ff */
        /* <DEDUP_REMOVED lines=18> */
.L_x_13922:
        /* <DEDUP_REMOVED lines=13> */
.L_x_13924:
[----:B------:R-:W-:Y:S05]  /*f510*/  BSYNC.RECONVERGENT B3 ;  /* 0x0000000000037941 */ /* 0x000fea0003800200 */
.L_x_13923:
        /* <DEDUP_REMOVED lines=43> */
.L_x_13921:
[----:B------:R-:W-:Y:S05]  /*f7d0*/  BSYNC.RECONVERGENT B2 ;  /* 0x0000000000027941 */ /* 0x000fea0003800200 */
.L_x_13920:
[----:B------:R-:W-:Y:S01]  /*f7e0*/  I2FP.F32.U32 R4, R4 ;  /* 0x0000000400047245 */ /* 0x000fe20000201000 */
[----:B------:R-:W-:Y:S01]  /*f7f0*/  BSSY.RECONVERGENT B2, `(.L_x_13925) ;  /* 0x000004f000027945 */ /* 0x000fe20003800200 */
[C---:B------:R-:W-:Y:S02]  /*f800*/  SHF.L.U32 R176, R177.reuse, 0x10, RZ ;  /* 0x00000010b1b07819 */ /* 0x040fe400000006ff */
[----:B------:R-:W-:Y:S01]  /*f810*/  ISETP.NE.AND P2, PT, R196, 0x1, PT ;  /* 0x00000001c400780c */ /* 0x000fe20003f45270 */
[----:B------:R-:W-:Y:S01]  /*f820*/  FFMA.FTZ R185, R4, R207, 1.1641532182693481445e-10 ;  /* 0x2f00000004b97423 */ /* 0x000fe200000100cf */
[----:B------:R-:W-:Y:S01]  /*f830*/  PRMT R184, R177, 0x7632, R184 ;  /* 0x00007632b1b87816 */ /* 0x000fe200000000b8 */
[----:B------:R-:W-:Y:S01]  /*f840*/  FMUL.FTZ R176, R176, R215 ;  /* 0x000000d7b0b07220 */ /* 0x000fe20000410000 */
[----:B------:R-:W-:Y:S02]  /*f850*/  IMAD.MOV.U32 R4, RZ, RZ, R2 ;  /* 0x000000ffff047224 */ /* 0x000fe400078e0002 */
[----:B------:R-:W-:Y:S01]  /*f860*/  FSETP.GTU.FTZ.AND P1, PT, R185, R214, PT ;  /* 0x000000d6b900720b */ /* 0x000fe20003f3c000 */
[----:B------:R-:W-:-:S05]  /*f870*/  FMUL.FTZ R176, R176, R217 ;  /* 0x000000d9b0b07220 */ /* 0x000fca0000410000 */
        /* <DEDUP_REMOVED lines=13> */
.L_x_13927:
        /* <DEDUP_REMOVED lines=13> */
.L_x_13929:
[----:B------:R-:W-:Y:S05]  /*fa20*/  BSYNC.RECONVERGENT B3 ;  /* 0x0000000000037941 */ /* 0x000fea0003800200 */
.L_x_13928:
        /* <DEDUP_REMOVED lines=43> */
.L_x_13926:
[----:B------:R-:W-:Y:S05]  /*fce0*/  BSYNC.RECONVERGENT B2 ;  /* 0x0000000000027941 */ /* 0x000fea0003800200 */
.L_x_13925:
        /* <DEDUP_REMOVED lines=22> */
.L_x_13932:
        /* <DEDUP_REMOVED lines=13> */
.L_x_13934:
[----:B------:R-:W-:Y:S05]  /*ff20*/  BSYNC.RECONVERGENT B3 ;  /* 0x0000000000037941 */ /* 0x000fea0003800200 */
.L_x_13933:
        /* <DEDUP_REMOVED lines=43> */
.L_x_13931:
[----:B------:R-:W-:Y:S05]  /*101e0*/  BSYNC.RECONVERGENT B2 ;  /* 0x0000000000027941 */ /* 0x000fea0003800200 */
.L_x_13930:
[----:B------:R-:W-:Y:S01]  /*101f0*/  I2FP.F32.U32 R4, R4 ;  /* 0x0000000400047245 */ /* 0x000fe20000201000 */
[----:B------:R-:W-:Y:S01]  /*10200*/  BSSY.RECONVERGENT B2, `(.L_x_13935) ;  /* 0x000004f000027945 */ /* 0x000fe20003800200 */
[----:B------:R-:W-:Y:S02]  /*10210*/  SHF.L.U32 R176, R178, 0x10, RZ ;  /* 0x00000010b2b07819 */ /* 0x000fe400000006ff */
        /* <DEDUP_REMOVED lines=20> */
.L_x_13937:
        /* <DEDUP_REMOVED lines=13> */
.L_x_13939:
[----:B------:R-:W-:Y:S05]  /*10430*/  BSYNC.RECONVERGENT B3 ;  /* 0x0000000000037941 */ /* 0x000fea0003800200 */
.L_x_13938:
        /* <DEDUP_REMOVED lines=43> */
.L_x_13936:
[----:B------:R-:W-:Y:S05]  /*106f0*/  BSYNC.RECONVERGENT B2 ;  /* 0x0000000000027941 */ /* 0x000fea0003800200 */
.L_x_13935:
[----:B------:R-:W-:Y:S01]  /*10700*/  I2FP.F32.U32 R4, R4 ;  /* 0x0000000400047245 */ /* 0x000fe20000201000 */
[----:B------:R-:W-:Y:S01]  /*10710*/  BSSY.RECONVERGENT B2, `(.L_x_13940) ;  /* 0x000004e000027945 */ /* 0x000fe20003800200 */
[----:B------:R-:W-:Y:S02]  /*10720*/  SHF.L.U32 R178, R178, 0x10, RZ ;  /* 0x00000010b2b27819 */ /* 0x000fe400000006ff */
        /* <DEDUP_REMOVED lines=19> */
.L_x_13942:
        /* <DEDUP_REMOVED lines=13> */
.L_x_13944:
[----:B------:R-:W-:Y:S05]  /*10930*/  BSYNC.RECONVERGENT B3 ;  /* 0x0000000000037941 */ /* 0x000fea0003800200 */
.L_x_13943:
        /* <DEDUP_REMOVED lines=43> */
.L_x_13941:
[----:B------:R-:W-:Y:S05]  /*10bf0*/  BSYNC.RECONVERGENT B2 ;  /* 0x0000000000027941 */ /* 0x000fea0003800200 */
.L_x_13940:
[----:B------:R-:W-:Y:S01]  /*10c00*/  I2FP.F32.U32 R4, R4 ;  /* 0x0000000400047245 */ /* 0x000fe20000201000 */
[----:B------:R-:W-:Y:S01]  /*10c10*/  BSSY.RECONVERGENT B2, `(.L_x_13945) ;  /* 0x0000051000027945 */ /* 0x000fe20003800200 */
[C---:B------:R-:W-:Y:S02]  /*10c20*/  SHF.L.U32 R176, R179.reuse, 0x10, RZ ;  /* 0x00000010b3b07819 */ /* 0x040fe400000006ff */
        /* <DEDUP_REMOVED lines=20> */
.L_x_13947:
        /* <DEDUP_REMOVED lines=15> */
.L_x_13949:
[----:B------:R-:W-:Y:S05]  /*10e60*/  BSYNC.RECONVERGENT B3 ;  /* 0x0000000000037941 */ /* 0x000fea0003800200 */
.L_x_13948:
        /* <DEDUP_REMOVED lines=43> */
.L_x_13946:
[----:B------:R-:W-:Y:S05]  /*11120*/  BSYNC.RECONVERGENT B2 ;  /* 0x0000000000027941 */ /* 0x000fea0003800200 */
.L_x_13945:
[----:B------:R-:W-:Y:S02]  /*11130*/  I2FP.F32.U32 R176, R177 ;  /* 0x000000b100b07245 */ /* 0x000fe40000201000 */
[----:B------:R-:W-:Y:S02]  /*11140*/  SHF.L.U32 R178, R221, 0x10, RZ ;  /* 0x00000010ddb27819 */ /* 0x000fe400000006ff */
[----:B------:R-:W-:Y:S01]  /*11150*/  F2FP.BF16.F32.PACK_AB R177, R184, R185 ;  /* 0x000000b9b8b1723e */ /* 0x000fe200000010ff */
[----:B------:R-:W-:Y:S01]  /*11160*/  FFMA.FTZ R207, R176, R207, 1.1641532182693481445e-10 ;  /* 0x2f000000b0cf7423 */ /* 0x000fe200000100cf */
[----:B------:R-:W-:Y:S01]  /*11170*/  F2FP.BF16.F32.PACK_AB R176, R18, R17 ;  /* 0x0000001112b0723e */ /* 0x000fe200000010ff */
[----:B------:R-:W-:-:S03]  /*11180*/  FMUL.FTZ R178, R178, R215 ;  /* 0x000000d7b2b27220 */ /* 0x000fc60000410000 */
[----:B------:R-:W-:Y:S01]  /*11190*/  FSETP.GTU.FTZ.AND P6, PT, R207, R214, PT ;  /* 0x000000d6cf00720b */ /* 0x000fe20003fdc000 */
[----:B------:R-:W-:-:S05]  /*111a0*/  FMUL.FTZ R178, R178, R217 ;  /* 0x000000d9b2b27220 */ /* 0x000fca0000410000 */
[----:B------:R-:W-:Y:S02]  /*111b0*/  FSEL R178, R178, RZ, !P6 ;  /* 0x000000ffb2b27208 */ /* 0x000fe40007000000 */
[----:B------:R-:W-:-:S03]  /*111c0*/  PLOP3.LUT P6, PT, P6, PT, PT, 0x8, 0x80 ;  /* 0x000000000080781c */ /* 0x000fc600037ce170 */
[----:B------:R-:W-:Y:S01]  /*111d0*/  FMUL.FTZ R207, R178, R107 ;  /* 0x0000006bb2cf7220 */ /* 0x000fe20000410000 */
[----:B------:R-:W-:-:S04]  /*111e0*/  F2FP.BF16.F32.PACK_AB R178, R196, R195 ;  /* 0x000000c3c4b2723e */ /* 0x000fc800000010ff */
[----:B------:R-:W-:-:S07]  /*111f0*/  F2FP.BF16.F32.PACK_AB R179, R207, R206 ;  /* 0x000000cecfb3723e */ /* 0x000fce00000010ff */
.L_x_13909:
        /* <DEDUP_REMOVED lines=21> */
.L_x_13867:
[----:B------:R-:W-:Y:S05]  /*11350*/  BSYNC.RECONVERGENT B1 ;  /* 0x0000000000017941 */ /* 0x000fea0003800200 */
.L_x_13866:
        /* <DEDUP_REMOVED lines=30> */
.L_x_13955:
        /* <DEDUP_REMOVED lines=13> */
.L_x_13957:
[----:B------:R-:W-:Y:S05]  /*11610*/  BSYNC.RECONVERGENT B3 ;  /* 0x0000000000037941 */ /* 0x000fea0003800200 */
.L_x_13956:
        /* <DEDUP_REMOVED lines=42> */
.L_x_13954:
[----:B------:R-:W-:Y:S05]  /*118c0*/  BSYNC.RECONVERGENT B2 ;  /* 0x0000000000027941 */ /* 0x000fea0003800200 */
.L_x_13953:
        /* <DEDUP_REMOVED lines=29> */
.L_x_13960:
        /* <DEDUP_REMOVED lines=13> */
.L_x_13962:
[----:B------:R-:W-:Y:S05]  /*11b70*/  BSYNC.RECONVERGENT B3 ;  /* 0x0000000000037941 */ /* 0x000fea0003800200 */
.L_x_13961:
        /* <DEDUP_REMOVED lines=43> */
.L_x_13959:
[----:B------:R-:W-:Y:S05]  /*11e30*/  BSYNC.RECONVERGENT B2 ;  /* 0x0000000000027941 */ /* 0x000fea0003800200 */
.L_x_13958:
        /* <DEDUP_REMOVED lines=24> */
.L_x_13965:
        /* <DEDUP_REMOVED lines=13> */
.L_x_13967:
[----:B------:R-:W-:Y:S05]  /*12090*/  BSYNC.RECONVERGENT B3 ;  /* 0x0000000000037941 */ /* 0x000fea0003800200 */
.L_x_13966:
        /* <DEDUP_REMOVED lines=43> */
.L_x_13964:
[----:B------:R-:W-:Y:S05]  /*12350*/  BSYNC.RECONVERGENT B2 ;  /* 0x0000000000027941 */ /* 0x000fea0003800200 */
.L_x_13963:
        /* <DEDUP_REMOVED lines=24> */
.L_x_13970:
        /* <DEDUP_REMOVED lines=13> */
.L_x_13972:
[----:B------:R-:W-:Y:S05]  /*125b0*/  BSYNC.RECONVERGENT B3 ;  /* 0x0000000000037941 */ /* 0x000fea0003800200 */
.L_x_13971:
        /* <DEDUP_REMOVED lines=43> */
.L_x_13969:
[----:B------:R-:W-:Y:S05]  /*12870*/  BSYNC.RECONVERGENT B2 ;  /* 0x0000000000027941 */ /* 0x000fea0003800200 */
.L_x_13968:
        /* <DEDUP_REMOVED lines=24> */
.L_x_13975:
        /* <DEDUP_REMOVED lines=13> */
.L_x_13977:
[----:B------:R-:W-:Y:S05]  /*12ad0*/  BSYNC.RECONVERGENT B3 ;  /* 0x0000000000037941 */ /* 0x000fea0003800200 */
.L_x_13976:
        /* <DEDUP_REMOVED lines=43> */
.L_x_13974:
[----:B------:R-:W-:Y:S05]  /*12d90*/  BSYNC.RECONVERGENT B2 ;  /* 0x0000000000027941 */ /* 0x000fea0003800200 */
.L_x_13973:
[----:B------:R-:W-:Y:S01]  /*12da0*/  I2FP.F32.U32 R4, R4 ;  /* 0x0000000400047245 */ /* 0x000fe20000201000 */
[----:B------:R-:W-:Y:S01]  /*12db0*/  BSSY.RECONVERGENT B2, `(.L_x_13978) ;  /* 0x0000050000027945 */ /* 0x000fe20003800200 */
[----:B------:R-:W-:Y:S01]  /*12dc0*/  SHF.L.U32 R176, R178, 0x10, RZ ;  /* 0x00000010b2b07819 */ /* 0x000fe200000006ff */
[----:B------:R-:W-:Y:S01]  /*12dd0*/  IMAD.MOV.U32 R208, RZ, RZ, 0x2 ;  /* 0x00000002ffd07424 */ /* 0x000fe200078e00ff */
[----:B------:R-:W-:Y:S01]  /*12de0*/  ISETP.NE.AND P4, PT, R198, 0x1, PT ;  /* 0x00000001c600780c */ /* 0x000fe20003f85270 */
[----:B------:R-:W-:Y:S01]  /*12df0*/  FFMA.FTZ R177, R4, R209, 1.1641532182693481445e-10 ;  /* 0x2f00000004b17423 */ /* 0x000fe200000100d1 */
[----:B------:R-:W-:Y:S02]  /*12e00*/  IMAD.U32 R4, R30, 0x10000, RZ ;  /* 0x000100001e047824 */ /* 0x000fe400078e00ff */
[----:B------:R-:W-:Y:S01]  /*12e10*/  FMUL.FTZ R176, R176, R215 ;  /* 0x000000d7b0b07220 */ /* 0x000fe20000410000 */
[----:B------:R-:W-:Y:S02]  /*12e20*/  PRMT R178, R178, 0x7632, R178 ;  /* 0x00007632b2b27816 */ /* 0x000fe400000000b2 */
        /* <DEDUP_REMOVED lines=15> */
.L_x_13980:
        /* <DEDUP_REMOVED lines=13> */
.L_x_13982:
[----:B------:R-:W-:Y:S05]  /*12ff0*/  BSYNC.RECONVERGENT B3 ;  /* 0x0000000000037941 */ /* 0x000fea0003800200 */
.L_x_13981:
        /* <DEDUP_REMOVED lines=43> */
.L_x_13979:
[----:B------:R-:W-:Y:S05]  /*132b0*/  BSYNC.RECONVERGENT B2 ;  /* 0x0000000000027941 */ /* 0x000fea0003800200 */
.L_x_13978:
[----:B------:R-:W-:Y:S01]  /*132c0*/  I2FP.F32.U32 R4, R4 ;  /* 0x0000000400047245 */ /* 0x000fe20000201000 */
[----:B------:R-:W-:Y:S01]  /*132d0*/  IMAD.U32 R178, R178, 0x10000, RZ ;  /* 0x00010000b2b27824 */ /* 0x000fe200078e00ff */
[----:B------:R-:W-:Y:S01]  /*132e0*/  ISETP.NE.AND P5, PT, R208, 0x1, PT ;  /* 0x00000001d000780c */ /* 0x000fe20003fa5270 */
[----:B------:R-:W-:Y:S01]  /*132f0*/  BSSY.RECONVERGENT B2, `(.L_x_13983) ;  /* 0x000004e000027945 */ /* 0x000fe20003800200 */
[----:B------:R-:W-:Y:S01]  /*13300*/  PRMT R176, R30, 0x7632, R176 ;  /* 0x000076321eb07816 */ /* 0x000fe200000000b0 */
[----:B------:R-:W-:Y:S01]  /*13310*/  FFMA.FTZ R177, R4, R209, 1.1641532182693481445e-10 ;  /* 0x2f00000004b17423 */ /* 0x000fe200000100d1 */
[----:B------:R-:W-:Y:S01]  /*13320*/  FMUL.FTZ R178, R178, R215 ;  /* 0x000000d7b2b27220 */ /* 0x000fe20000410000 */
[----:B------:R-:W-:Y:S02]  /*13330*/  IMAD.MOV.U32 R4, RZ, RZ, R2 ;  /* 0x000000ffff047224 */ /* 0x000fe400078e0002 */
[----:B------:R-:W-:Y:S02]  /*13340*/  IMAD.U32 R219, R176, 0x10000, RZ ;  /* 0x00010000b0db7824 */ /* 0x000fe400078e00ff */
[----:B------:R-:W-:Y:S01]  /*13350*/  FMUL.FTZ R178, R178, R217 ;  /* 0x000000d9b2b27220 */ /* 0x000fe20000410000 */
[----:B------:R-:W-:-:S04]  /*13360*/  FSETP.GTU.FTZ.AND P4, PT, R177, R214, PT ;  /* 0x000000d6b100720b */ /* 0x000fc80003f9c000 */
        /* <DEDUP_REMOVED lines=13> */
.L_x_13985:
        /* <DEDUP_REMOVED lines=13> */
.L_x_13987:
[----:B------:R-:W-:Y:S05]  /*13510*/  BSYNC.RECONVERGENT B3 ;  /* 0x0000000000037941 */ /* 0x000fea0003800200 */
.L_x_13986:
        /* <DEDUP_REMOVED lines=43> */
.L_x_13984:
[----:B------:R-:W-:Y:S05]  /*137d0*/  BSYNC.RECONVERGENT B2 ;  /* 0x0000000000027941 */ /* 0x000fea0003800200 */
.L_x_13983:
        /* <DEDUP_REMOVED lines=24> */
.L_x_13990:
        /* <DEDUP_REMOVED lines=15> */
.L_x_13992:
[----:B------:R-:W-:Y:S05]  /*13a50*/  BSYNC.RECONVERGENT B3 ;  /* 0x0000000000037941 */ /* 0x000fea0003800200 */
.L_x_13991:
        /* <DEDUP_REMOVED lines=43> */
.L_x_13989:
[----:B------:R-:W-:Y:S05]  /*13d10*/  BSYNC.RECONVERGENT B2 ;  /* 0x0000000000027941 */ /* 0x000fea0003800200 */
.L_x_13988:
[----:B------:R-:W-:Y:S02]  /*13d20*/  I2FP.F32.U32 R176, R177 ;  /* 0x000000b100b07245 */ /* 0x000fe40000201000 */
[----:B------:R-:W-:Y:S02]  /*13d30*/  SHF.L.U32 R178, R221, 0x10, RZ ;  /* 0x00000010ddb27819 */ /* 0x000fe400000006ff */
[----:B------:R-:W-:Y:S01]  /*13d40*/  PRMT R177, R31, 0x7632, R177 ;  /* 0x000076321fb17816 */ /* 0x000fe200000000b1 */
[----:B------:R-:W-:Y:S01]  /*13d50*/  FFMA.FTZ R209, R176, R209, 1.1641532182693481445e-10 ;  /* 0x2f000000b0d17423 */ /* 0x000fe200000100d1 */
[----:B------:R-:W-:Y:S01]  /*13d60*/  F2FP.BF16.F32.PACK_AB R176, R20, R19 ;  /* 0x0000001314b0723e */ /* 0x000fe200000010ff */
[----:B------:R-:W-:Y:S02]  /*13d70*/  FMUL.FTZ R178, R178, R215 ;  /* 0x000000d7b2b27220 */ /* 0x000fe40000410000 */
[----:B------:R-:W-:Y:S01]  /*13d80*/  IMAD.U32 R177, R177, 0x10000, RZ ;  /* 0x00010000b1b17824 */ /* 0x000fe200078e00ff */
[----:B------:R-:W-:Y:S01]  /*13d90*/  FSETP.GTU.FTZ.AND P6, PT, R209, R214, PT ;  /* 0x000000d6d100720b */ /* 0x000fe20003fdc000 */
[----:B------:R-:W-:-:S05]  /*13da0*/  FMUL.FTZ R178, R178, R217 ;  /* 0x000000d9b2b27220 */ /* 0x000fca0000410000 */
[----:B------:R-:W-:Y:S02]  /*13db0*/  FSEL R178, R178, RZ, !P6 ;  /* 0x000000ffb2b27208 */ /* 0x000fe40007000000 */
[----:B------:R-:W-:-:S03]  /*13dc0*/  PLOP3.LUT P6, PT, P6, PT, PT, 0x8, 0x80 ;  /* 0x000000000080781c */ /* 0x000fc600037ce170 */
[----:B------:R-:W-:Y:S01]  /*13dd0*/  FFMA.FTZ R209, R178, R83, R177 ;  /* 0x00000053b2d17223 */ /* 0x000fe200000100b1 */
[----:B------:R-:W-:Y:S02]  /*13de0*/  F2FP.BF16.F32.PACK_AB R178, R198, R197 ;  /* 0x000000c5c6b2723e */ /* 0x000fe400000010ff */
[----:B------:R-:W-:Y:S02]  /*13df0*/  F2FP.BF16.F32.PACK_AB R177, R182, R183 ;  /* 0x000000b7b6b1723e */ /* 0x000fe400000010ff */
[----:B------:R-:W-:Y:S01]  /*13e00*/  F2FP.BF16.F32.PACK_AB R179, R209, R208 ;  /* 0x000000d0d1b3723e */ /* 0x000fe200000010ff */
[----:B------:R-:W-:Y:S06]  /*13e10*/  BRA `(.L_x_13993) ;  /* 0x0000002800447947 */ /* 0x000fec0003800000 */
.L_x_13952:
        /* <DEDUP_REMOVED lines=16> */
.L_x_13996:
        /* <DEDUP_REMOVED lines=13> */
.L_x_13998:
[----:B------:R-:W-:Y:S05]  /*13ff0*/  BSYNC.RECONVERGENT B3 ;  /* 0x0000000000037941 */ /* 0x000fea0003800200 */
.L_x_13997:
        /* <DEDUP_REMOVED lines=42> */
.L_x_13995:
[----:B------:R-:W-:Y:S05]  /*142a0*/  BSYNC.RECONVERGENT B2 ;  /* 0x0000000000027941 */ /* 0x000fea0003800200 */
.L_x_13994:
        /* <DEDUP_REMOVED lines=28> */
.L_x_14001:
        /* <DEDUP_REMOVED lines=13> */
.L_x_14003:
[----:B------:R-:W-:Y:S05]  /*14540*/  BSYNC.RECONVERGENT B3 ;  /* 0x0000000000037941 */ /* 0x000fea0003800200 */
.L_x_14002:
        /* <DEDUP_REMOVED lines=43> */
.L_x_14000:
[----:B------:R-:W-:Y:S05]  /*14800*/  BSYNC.RECONVERGENT B2 ;  /* 0x0000000000027941 */ /* 0x000fea0003800200 */
.L_x_13999:
        /* <DEDUP_REMOVED lines=22> */
.L_x_14006:
        /* <DEDUP_REMOVED lines=13> */
.L_x_14008:
[----:B------:R-:W-:Y:S05]  /*14a40*/  BSYNC.RECONVERGENT B3 ;  /* 0x0000000000037941 */ /* 0x000fea0003800200 */
.L_x_14007:
        /* <DEDUP_REMOVED lines=43> */
.L_x_14005:
[----:B------:R-:W-:Y:S05]  /*14d00*/  BSYNC.RECONVERGENT B2 ;  /* 0x0000000000027941 */ /* 0x000fea0003800200 */
.L_x_14004:
        /* <DEDUP_REMOVED lines=23> */
.L_x_14011:
        /* <DEDUP_REMOVED lines=13> */
.L_x_14013:
[----:B------:R-:W-:Y:S05]  /*14f50*/  BSYNC.RECONVERGENT B3 ;  /* 0x0000000000037941 */ /* 0x000fea0003800200 */
.L_x_14012:
        /* <DEDUP_REMOVED lines=43> */
.L_x_14010:
[----:B------:R-:W-:Y:S05]  /*15210*/  BSYNC.RECONVERGENT B2 ;  /* 0x0000000000027941 */ /* 0x000fea0003800200 */
.L_x_14009:
        /* <DEDUP_REMOVED lines=22> */
.L_x_14016:
        /* <DEDUP_REMOVED lines=13> */
.L_x_14018:
[----:B------:R-:W-:Y:S05]  /*15450*/  BSYNC.RECONVERGENT B3 ;  /* 0x0000000000037941 */ /* 0x000fea0003800200 */
.L_x_14017:
        /* <DEDUP_REMOVED lines=43> */
.L_x_14015:
[----:B------:R-:W-:Y:S05]  /*15710*/  BSYNC.RECONVERGENT B2 ;  /* 0x0000000000027941 */ /* 0x000fea0003800200 */
.L_x_14014:
        /* <DEDUP_REMOVED lines=23> */
.L_x_14021:
        /* <DEDUP_REMOVED lines=13> */
.L_x_14023:
[----:B------:R-:W-:Y:S05]  /*15960*/  BSYNC.RECONVERGENT B3 ;  /* 0x0000000000037941 */ /* 0x000fea0003800200 */
.L_x_14022:
        /* <DEDUP_REMOVED lines=43> */
.L_x_14020:
[----:B------:R-:W-:Y:S05]  /*15c20*/  BSYNC.RECONVERGENT B2 ;  /* 0x0000000000027941 */ /* 0x000fea0003800200 */
.L_x_14019:
        /* <DEDUP_REMOVED lines=22> */
.L_x_14026:
        /* <DEDUP_REMOVED lines=13> */
.L_x_14028:
[----:B------:R-:W-:Y:S05]  /*15e60*/  BSYNC.RECONVERGENT B3 ;  /* 0x0000000000037941 */ /* 0x000fea0003800200 */
.L_x_14027:
        /* <DEDUP_REMOVED lines=43> */
.L_x_14025:
[----:B------:R-:W-:Y:S05]  /*16120*/  BSYNC.RECONVERGENT B2 ;  /* 0x0000000000027941 */ /* 0x000fea0003800200 */
.L_x_14024:
        /* <DEDUP_REMOVED lines=23> */
.L_x_14031:
        /* <DEDUP_REMOVED lines=15> */
.L_x_14033:
[----:B------:R-:W-:Y:S05]  /*16390*/  BSYNC.RECONVERGENT B3 ;  /* 0x0000000000037941 */ /* 0x000fea0003800200 */
.L_x_14032:
        /* <DEDUP_REMOVED lines=43> */
.L_x_14030:
[----:B------:R-:W-:Y:S05]  /*16650*/  BSYNC.RECONVERGENT B2 ;  /* 0x0000000000027941 */ /* 0x000fea0003800200 */
.L_x_14029:
        /* <DEDUP_REMOVED lines=13> */
.L_x_13993:
        /* <DEDUP_REMOVED lines=21> */
.L_x_13951:
[----:B------:R-:W-:Y:S05]  /*16880*/  BSYNC.RECONVERGENT B1 ;  /* 0x0000000000017941 */ /* 0x000fea0003800200 */
.L_x_13950:
        /* <DEDUP_REMOVED lines=30> */
.L_x_14039:
        /* <DEDUP_REMOVED lines=13> */
.L_x_14041:
[----:B------:R-:W-:Y:S05]  /*16b40*/  BSYNC.RECONVERGENT B3 ;  /* 0x0000000000037941 */ /* 0x000fea0003800200 */
.L_x_14040:
        /* <DEDUP_REMOVED lines=42> */
.L_x_14038:
[----:B------:R-:W-:Y:S05]  /*16df0*/  BSYNC.RECONVERGENT B2 ;  /* 0x0000000000027941 */ /* 0x000fea0003800200 */
.L_x_14037:
        /* <DEDUP_REMOVED lines=29> */
.L_x_14044:
        /* <DEDUP_REMOVED lines=13> */
.L_x_14046:
[----:B------:R-:W-:Y:S05]  /*170a0*/  BSYNC.RECONVERGENT B3 ;  /* 0x0000000000037941 */ /* 0x000fea0003800200 */
.L_x_14045:
        /* <DEDUP_REMOVED lines=43> */
.L_x_14043:
[----:B------:R-:W-:Y:S05]  /*17360*/  BSYNC.RECONVERGENT B2 ;  /* 0x0000000000027941 */ /* 0x000fea0003800200 */
.L_x_14042:
        /* <DEDUP_REMOVED lines=24> */
.L_x_14049:
        /* <DEDUP_REMOVED lines=13> */
.L_x_14051:
[----:B------:R-:W-:Y:S05]  /*175c0*/  BSYNC.RECONVERGENT B3 ;  /* 0x0000000000037941 */ /* 0x000fea0003800200 */
.L_x_14050:
        /* <DEDUP_REMOVED lines=43> */
.L_x_14048:
[----:B------:R-:W-:Y:S05]  /*17880*/  BSYNC.RECONVERGENT B2 ;  /* 0x0000000000027941 */ /* 0x000fea0003800200 */
.L_x_14047:
        /* <DEDUP_REMOVED lines=24> */
.L_x_14054:
        /* <DEDUP_REMOVED lines=13> */
.L_x_14056:
[----:B------:R-:W-:Y:S05]  /*17ae0*/  BSYNC.RECONVERGENT B3 ;  /* 0x0000000000037941 */ /* 0x000fea0003800200 */
.L_x_14055:
        /* <DEDUP_REMOVED lines=43> */
.L_x_14053:
[----:B------:R-:W-:Y:S05]  /*17da0*/  BSYNC.RECONVERGENT B2 ;  /* 0x0000000000027941 */ /* 0x000fea0003800200 */
.L_x_14052:
        /* <DEDUP_REMOVED lines=24> */
.L_x_14059:
        /* <DEDUP_REMOVED lines=13> */
.L_x_14061:
[----:B------:R-:W-:Y:S05]  /*18000*/  BSYNC.RECONVERGENT B3 ;  /* 0x0000000000037941 */ /* 0x000fea0003800200 */
.L_x_14060:
        /* <DEDUP_REMOVED lines=43> */
.L_x_14058:
[----:B------:R-:W-:Y:S05]  /*182c0*/  BSYNC.RECONVERGENT B2 ;  /* 0x0000000000027941 */ /* 0x000fea0003800200 */
.L_x_14057:
        /* <DEDUP_REMOVED lines=24> */
.L_x_14064:
        /* <DEDUP_REMOVED lines=13> */
.L_x_14066:
[----:B------:R-:W-:Y:S05]  /*18520*/  BSYNC.RECONVERGENT B3 ;  /* 0x0000000000037941 */ /* 0x000fea0003800200 */
.L_x_14065:
        /* <DEDUP_REMOVED lines=43> */
.L_x_14063:
[----:B------:R-:W-:Y:S05]  /*187e0*/  BSYNC.RECONVERGENT B2 ;  /* 0x0000000000027941 */ /* 0x000fea0003800200 */
.L_x_14062:
        /* <DEDUP_REMOVED lines=24> */
.L_x_14069:
        /* <DEDUP_REMOVED lines=13> */
.L_x_14071:
[----:B------:R-:W-:Y:S05]  /*18a40*/  BSYNC.RECONVERGENT B3 ;  /* 0x0000000000037941 */ /* 0x000fea0003800200 */
.L_x_14070:
        /* <DEDUP_REMOVED lines=43> */
.L_x_14068:
[----:B------:R-:W-:Y:S05]  /*18d00*/  BSYNC.RECONVERGENT B2 ;  /* 0x0000000000027941 */ /* 0x000fea0003800200 */
.L_x_14067:
        /* <DEDUP_REMOVED lines=24> */
.L_x_14074:
        /* <DEDUP_REMOVED lines=15> */
.L_x_14076:
[----:B------:R-:W-:Y:S05]  /*18f80*/  BSYNC.RECONVERGENT B3 ;  /* 0x0000000000037941 */ /* 0x000fea0003800200 */
.L_x_14075:
        /* <DEDUP_REMOVED lines=43> */
.L_x_14073:
[----:B------:R-:W-:Y:S05]  /*19240*/  BSYNC.RECONVERGENT B2 ;  /* 0x0000000000027941 */ /* 0x000fea0003800200 */
.L_x_14072:
        /* <DEDUP_REMOVED lines=16> */
.L_x_14036:
        /* <DEDUP_REMOVED lines=16> */
.L_x_14080:
        /* <DEDUP_REMOVED lines=13> */
.L_x_14082:
[----:B------:R-:W-:Y:S05]  /*19520*/  BSYNC.RECONVERGENT B3 ;  /* 0x0000000000037941 */ /* 0x000fea0003800200 */
.L_x_14081:
        /* <DEDUP_REMOVED lines=41> */
[----:B------:R-:W-:-:S07]  /*197c0*/  LOP3.LUT R6, R4, UR32, R221, 0x96, !PT ;  /* 0x0000002004067c12 */ /* 0x000fce000f8e96dd */
.L_x_14079:
[----:B------:R-:W-:Y:S05]  /*197d0*/  BSYNC.RECONVERGENT B2 ;  /* 0x0000000000027941 */ /* 0x000fea0003800200 */
.L_x_14078:
        /* <DEDUP_REMOVED lines=28> */
.L_x_14085:
        /* <DEDUP_REMOVED lines=13> */
.L_x_14087:
[----:B------:R-:W-:Y:S05]  /*19a70*/  BSYNC.RECONVERGENT B3 ;  /* 0x0000000000037941 */ /* 0x000fea0003800200 */
.L_x_14086:
        /* <DEDUP_REMOVED lines=43> */
.L_x_14084:
[----:B------:R-:W-:Y:S05]  /*19d30*/  BSYNC.RECONVERGENT B2 ;  /* 0x0000000000027941 */ /* 0x000fea0003800200 */
.L_x_14083:
        /* <DEDUP_REMOVED lines=22> */
.L_x_14090:
        /* <DEDUP_REMOVED lines=13> */
.L_x_14092:
[----:B------:R-:W-:Y:S05]  /*19f70*/  BSYNC.RECONVERGENT B3 ;  /* 0x0000000000037941 */ /* 0x000fea0003800200 */
.L_x_14091:
        /* <DEDUP_REMOVED lines=43> */
.L_x_14089:
[----:B------:R-:W-:Y:S05]  /*1a230*/  BSYNC.RECONVERGENT B2 ;  /* 0x0000000000027941 */ /* 0x000fea0003800200 */
.L_x_14088:
        /* <DEDUP_REMOVED lines=23> */
.L_x_14095:
        /* <DEDUP_REMOVED lines=13> */
.L_x_14097:
[----:B------:R-:W-:Y:S05]  /*1a480*/  BSYNC.RECONVERGENT B3 ;  /* 0x0000000000037941 */ /* 0x000fea0003800200 */
.L_x_14096:
        /* <DEDUP_REMOVED lines=43> */
.L_x_14094:
[----:B------:R-:W-:Y:S05]  /*1a740*/  BSYNC.RECONVERGENT B2 ;  /* 0x0000000000027941 */ /* 0x000fea0003800200 */
.L_x_14093:
        /* <DEDUP_REMOVED lines=22> */
.L_x_14100:
        /* <DEDUP_REMOVED lines=13> */
.L_x_14102:
[----:B------:R-:W-:Y:S05]  /*1a980*/  BSYNC.RECONVERGENT B3 ;  /* 0x0000000000037941 */ /* 0x000fea0003800200 */
.L_x_14101:
        /* <DEDUP_REMOVED lines=43> */
.L_x_14099:
[----:B------:R-:W-:Y:S05]  /*1ac40*/  BSYNC.RECONVERGENT B2 ;  /* 0x0000000000027941 */ /* 0x000fea0003800200 */
.L_x_14098:
        /* <DEDUP_REMOVED lines=23> */
.L_x_14105:
        /* <DEDUP_REMOVED lines=13> */
.L_x_14107:
[----:B------:R-:W-:Y:S05]  /*1ae90*/  BSYNC.RECONVERGENT B3 ;  /* 0x0000000000037941 */ /* 0x000fea0003800200 */
.L_x_14106:
        /* <DEDUP_REMOVED lines=43> */
.L_x_14104:
[----:B------:R-:W-:Y:S05]  /*1b150*/  BSYNC.RECONVERGENT B2 ;  /* 0x0000000000027941 */ /* 0x000fea0003800200 */
.L_x_14103:
[----:B------:R-:W-:Y:S01]  /*1b160*/  I2FP.F32.U32 R4, R4 ;  /* 0x0000000400047245 */ /* 0x000fe20000201000 */
[----:B------:R-:W-:Y:S01]  /*1b170*/  BSSY.RECONVERGENT B2, `(.L_x_14108) ;  /* 0x000004e000027945 */ /* 0x000fe20003800200 */
[----:B------:R-:W-:Y:S02]  /*1b180*/  SHF.L.U32 R178, R178, 0x10, RZ ;  /* 0x00000010b2b27819 */ /* 0x000fe400000006ff */
        /* <DEDUP_REMOVED lines=19> */
.L_x_14110:
        /* <DEDUP_REMOVED lines=13> */
.L_x_14112:
[----:B------:R-:W-:Y:S05]  /*1b390*/  BSYNC.RECONVERGENT B3 ;  /* 0x0000000000037941 */ /* 0x000fea0003800200 */
.L_x_14111:
        /* <DEDUP_REMOVED lines=43> */
.L_x_14109:
[----:B------:R-:W-:Y:S05]  /*1b650*/  BSYNC.RECONVERGENT B2 ;  /* 0x0000000000027941 */ /* 0x000fea0003800200 */
.L_x_14108:
        /* <DEDUP_REMOVED lines=23> */
.L_x_14115:
        /* <DEDUP_REMOVED lines=15> */
.L_x_14117:
[----:B------:R-:W-:Y:S05]  /*1b8c0*/  BSYNC.RECONVERGENT B3 ;  /* 0x0000000000037941 */ /* 0x000fea0003800200 */
.L_x_14116:
        /* <DEDUP_REMOVED lines=43> */
.L_x_14114:
[----:B------:R-:W-:Y:S05]  /*1bb80*/  BSYNC.RECONVERGENT B2 ;  /* 0x0000000000027941 */ /* 0x000fea0003800200 */
.L_x_14113:
        /* <DEDUP_REMOVED lines=13> */
.L_x_14077:
        /* <DEDUP_REMOVED lines=21> */
.L_x_14035:
[----:B------:R-:W-:Y:S05]  /*1bdb0*/  BSYNC.RECONVERGENT B1 ;  /* 0x0000000000017941 */ /* 0x000fea0003800200 */
.L_x_14034:
[----:B------:R-:W-:Y:S01]  /*1bdc0*/  ISETP.GE.U32.AND P0, PT, R12, 0xc0, PT ;  /* 0x000000c00c00780c */ /* 0x000fe20003f06070 */
[----:B------:R-:W-:Y:S01]  /*1bdd0*/  BSSY.RECONVERGENT B1, `(.L_x_14118) ;  /* 0x0000556000017945 */ /* 0x000fe20003800200 */
[----:B------:R-:W-:-:S11]  /*1bde0*/  LOP3.LUT R0, R0, 0xfffffffb, RZ, 0xc0, !PT ;  /* 0xfffffffb00007812 */ /* 0x000fd600078ec0ff */
[----:B------:R-:W-:Y:S01]  /*1bdf0*/  @P0 LOP3.LUT R0, R0, 0x4, RZ, 0xfc, !PT ;  /* 0x0000000400000812 */ /* 0x000fe200078efcff */
[----:B------:R-:W-:Y:S06]  /*1be00*/  @!P0 BRA `(.L_x_14119) ;  /* 0x0000005400488947 */ /* 0x000fec0003800000 */
[----:B------:R-:W-:Y:S01]  /*1be10*/  ISETP.NE.U32.AND P0, PT, RZ, UR12, PT ;  /* 0x0000000cff007c0c */ /* 0x000fe2000bf05070 */
[----:B------:R-:W1:Y:S03]  /*1be20*/  LDC.64 R24, c[0x0][0x390] ;  /* 0x0000e400ff187b82 */ /* 0x000e660000000a00 */
[----:B------:R-:W-:-:S13]  /*1be30*/  ISETP.NE.AND.EX P0, PT, RZ, UR13, PT, P0 ;  /* 0x0000000dff007c0c */ /* 0x000fda000bf05300 */
[----:B0-234-:R-:W0:Y:S01]  /*1be40*/  @P0 LDC.64 R176, c[0x0][0x3a0] ;  /* 0x0000e800ffb00b82 */ /* 0x01de220000000a00 */
[----:B-1----:R-:W-:-:S06]  /*1be50*/  IMAD.WIDE.U32 R24, R216, 0x10, R24 ;  /* 0x00000010d8187825 */ /* 0x002fcc00078e0018 */
[----:B------:R-:W5:Y:S01]  /*1be60*/  LDG.E.128 R24, desc[UR8][R24.64] ;  /* 0x0000000818187981 */ /* 0x000f62000c1e1d00 */
[----:B0-----:R-:W-:-:S05]  /*1be70*/  @P0 IMAD.WIDE.U32 R176, R216, 0x10, R176 ;  /* 0x00000010d8b00825 */ /* 0x001fca00078e00b0 */
        /* <DEDUP_REMOVED lines=18> */
.L_x_14123:
        /* <DEDUP_REMOVED lines=13> */
.L_x_14125:
[----:B------:R-:W-:Y:S05]  /*1c070*/  BSYNC.RECONVERGENT B3 ;  /* 0x0000000000037941 */ /* 0x000fea0003800200 */
.L_x_14124:
        /* <DEDUP_REMOVED lines=42> */
.L_x_14122:
[----:B------:R-:W-:Y:S05]  /*1c320*/  BSYNC.RECONVERGENT B2 ;  /* 0x0000000000027941 */ /* 0x000fea0003800200 */
.L_x_14121:
        /* <DEDUP_REMOVED lines=10> */
[----:B------:R-:W-:-:S03]  /*1c3d0*/  IMAD.MOV.U32 R178, RZ, RZ, 0x2 ;  /* 0x00000002ffb27424 */ /* 0x000fc600078e00ff */
[----:B0-----:R-:W-:Y:S01]  /*1c3e0*/  FMUL.FTZ R176, R176, R221 ;  /* 0x000000ddb0b07220 */ /* 0x001fe20000410000 */
[----:B-1----:R-:W-:Y:S02]  /*1c3f0*/  FSETP.GTU.FTZ.AND P0, PT, R4, R217, PT ;  /* 0x000000d90400720b */ /* 0x002fe40003f1c000 */
[----:B------:R-:W-:Y:S02]  /*1c400*/  SHF.L.U32 R4, R28, 0x10, RZ ;  /* 0x000000101c047819 */ /* 0x000fe400000006ff */
        /* <DEDUP_REMOVED lines=15> */
.L_x_14128:
        /* <DEDUP_REMOVED lines=13> */
.L_x_14130:
[----:B------:R-:W-:Y:S05]  /*1c5d0*/  BSYNC.RECONVERGENT B3 ;  /* 0x0000000000037941 */ /* 0x000fea0003800200 */
.L_x_14129:
        /* <DEDUP_REMOVED lines=43> */
.L_x_14127:
[----:B------:R-:W-:Y:S05]  /*1c890*/  BSYNC.RECONVERGENT B2 ;  /* 0x0000000000027941 */ /* 0x000fea0003800200 */
.L_x_14126:
        /* <DEDUP_REMOVED lines=11> */
[----:B------:R-:W-:Y:S02]  /*1c950*/  IMAD.MOV.U32 R4, RZ, RZ, R2 ;  /* 0x000000ffff047224 */ /* 0x000fe400078e0002 */
        /* <DEDUP_REMOVED lines=12> */
.L_x_14133:
        /* <DEDUP_REMOVED lines=13> */
.L_x_14135:
[----:B------:R-:W-:Y:S05]  /*1caf0*/  BSYNC.RECONVERGENT B3 ;  /* 0x0000000000037941 */ /* 0x000fea0003800200 */
.L_x_14134:
        /* <DEDUP_REMOVED lines=43> */
.L_x_14132:
[----:B------:R-:W-:Y:S05]  /*1cdb0*/  BSYNC.RECONVERGENT B2 ;  /* 0x0000000000027941 */ /* 0x000fea0003800200 */
.L_x_14131:
        /* <DEDUP_REMOVED lines=10> */
[----:B------:R-:W-:-:S02]  /*1ce60*/  FSETP.GTU.FTZ.AND P1, PT, R4, R217, PT ;  /* 0x000000d90400720b */ /* 0x000fc40003f3c000 */
[----:B------:R-:W-:Y:S02]  /*1ce70*/  MOV R4, R2 ;  /* 0x0000000200047202 */ /* 0x000fe40000000f00 */
[----:B------:R-:W-:Y:S02]  /*1ce80*/  FSEL R177, R176, RZ, !P1 ;  /* 0x000000ffb0b17208 */ /* 0x000fe40004800000 */
[----:B------:R-:W-:-:S03]  /*1ce90*/  PLOP3.LUT P1, PT, P1, PT, PT, 0x8, 0x80 ;  /* 0x000000000080781c */ /* 0x000fc60000f2e170 */
[----:B------:R-:W-:-:S04]  /*1cea0*/  FFMA.FTZ R214, R177, R38, R214 ;  /* 0x00000026b1d67223 */ /* 0x000fc800000100d6 */
        /* <DEDUP_REMOVED lines=10> */
.L_x_14138:
        /* <DEDUP_REMOVED lines=13> */
.L_x_14140:
[----:B------:R-:W-:Y:S05]  /*1d020*/  BSYNC.RECONVERGENT B3 ;  /* 0x0000000000037941 */ /* 0x000fea0003800200 */
.L_x_14139:
        /* <DEDUP_REMOVED lines=43> */
.L_x_14137:
[----:B------:R-:W-:Y:S05]  /*1d2e0*/  BSYNC.RECONVERGENT B2 ;  /* 0x0000000000027941 */ /* 0x000fea0003800200 */
.L_x_14136:
        /* <DEDUP_REMOVED lines=8> */
[----:B------:R-:W-:Y:S02]  /*1d370*/  SHF.L.U32 R177, R176, 0x10, RZ ;  /* 0x00000010b0b17819 */ /* 0x000fe400000006ff */
        /* <DEDUP_REMOVED lines=15> */
.L_x_14143:
        /* <DEDUP_REMOVED lines=13> */
.L_x_14145:
[----:B------:R-:W-:Y:S05]  /*1d540*/  BSYNC.RECONVERGENT B3 ;  /* 0x0000000000037941 */ /* 0x000fea0003800200 */
.L_x_14144:
        /* <DEDUP_REMOVED lines=43> */
.L_x_14142:
[----:B------:R-:W-:Y:S05]  /*1d800*/  BSYNC.RECONVERGENT B2 ;  /* 0x0000000000027941 */ /* 0x000fea0003800200 */
.L_x_14141:
        /* <DEDUP_REMOVED lines=14> */
[----:B------:R-:W-:-:S05]  /*1d8f0*/  FFMA.FTZ R222, R177, R32, R222 ;  /* 0x00000020b1de7223 */ /* 0x000fca00000100de */
        /* <DEDUP_REMOVED lines=10> */
.L_x_14148:
        /* <DEDUP_REMOVED lines=13> */
.L_x_14150:
[----:B------:R-:W-:Y:S05]  /*1da70*/  BSYNC.RECONVERGENT B3 ;  /* 0x0000000000037941 */ /* 0x000fea0003800200 */
.L_x_14149:
        /* <DEDUP_REMOVED lines=43> */
.L_x_14147:
[----:B------:R-:W-:Y:S05]  /*1dd30*/  BSYNC.RECONVERGENT B2 ;  /* 0x0000000000027941 */ /* 0x000fea0003800200 */
.L_x_14146:
        /* <DEDUP_REMOVED lines=24> */
.L_x_14153:
        /* <DEDUP_REMOVED lines=13> */
.L_x_14155:
[----:B------:R-:W-:Y:S05]  /*1df90*/  BSYNC.RECONVERGENT B3 ;  /* 0x0000000000037941 */ /* 0x000fea0003800200 */
.L_x_14154:
        /* <DEDUP_REMOVED lines=43> */
.L_x_14152:
[----:B------:R-:W-:Y:S05]  /*1e250*/  BSYNC.RECONVERGENT B2 ;  /* 0x0000000000027941 */ /* 0x000fea0003800200 */
.L_x_14151:
        /* <DEDUP_REMOVED lines=8> */
[----:B------:R-:W-:Y:S01]  /*1e2e0*/  MOV R177, R2 ;  /* 0x0000000200b17202 */ /* 0x000fe20000000f00 */
[----:B------:R-:W-:Y:S01]  /*1e2f0*/  FMUL.FTZ R176, R176, R221 ;  /* 0x000000ddb0b07220 */ /* 0x000fe20000410000 */
[----:B------:R-:W-:Y:S01]  /*1e300*/  FSETP.GTU.FTZ.AND P5, PT, R4, R217, PT ;  /* 0x000000d90400720b */ /* 0x000fe20003fbc000 */
[----:B------:R-:W-:-:S03]  /*1e310*/  IMAD.MOV.U32 R4, RZ, RZ, 0x2 ;  /* 0x00000002ff047424 */ /* 0x000fc600078e00ff */
        /* <DEDUP_REMOVED lines=13> */
.L_x_14158:
        /* <DEDUP_REMOVED lines=15> */
.L_x_14160:
[----:B------:R-:W-:Y:S05]  /*1e4e0*/  BSYNC.RECONVERGENT B3 ;  /* 0x0000000000037941 */ /* 0x000fea0003800200 */
.L_x_14159:
        /* <DEDUP_REMOVED lines=43> */
.L_x_14157:
[----:B------:R-:W-:Y:S05]  /*1e7a0*/  BSYNC.RECONVERGENT B2 ;  /* 0x0000000000027941 */ /* 0x000fea0003800200 */
.L_x_14156:
[----:B------:R-:W-:Y:S01]  /*1e7b0*/  I2FP.F32.U32 R177, R177 ;  /* 0x000000b100b17245 */ /* 0x000fe20000201000 */
[----:B------:R-:W-:Y:S01]  /*1e7c0*/  IMAD.U32 R224, R224, 0x10000, RZ ;  /* 0x00010000e0e07824 */ /* 0x000fe200078e00ff */
[----:B------:R-:W-:Y:S02]  /*1e7d0*/  PRMT R176, R31, 0x7632, R176 ;  /* 0x000076321fb07816 */ /* 0x000fe400000000b0 */
[----:B------:R-:W-:Y:S01]  /*1e7e0*/  F2FP.BF16.F32.PACK_AB R178, R201, R222 ;  /* 0x000000dec9b2723e */ /* 0x000fe200000010ff */
        /* <DEDUP_REMOVED lines=9> */
[----:B------:R-:W-:-:S04]  /*1e880*/  F2FP.BF16.F32.PACK_AB R177, R190, R214 ;  /* 0x000000d6beb1723e */ /* 0x000fc800000010ff */
[----:B------:R-:W-:Y:S01]  /*1e890*/  F2FP.BF16.F32.PACK_AB R179, R212, R223 ;  /* 0x000000dfd4b3723e */ /* 0x000fe200000010ff */
[----:B------:R-:W-:Y:S06]  /*1e8a0*/  BRA `(.L_x_14161) ;  /* 0x0000002800507947 */ /* 0x000fec0003800000 */
.L_x_14120:
        /* <DEDUP_REMOVED lines=16> */
.L_x_14164:
        /* <DEDUP_REMOVED lines=13> */
.L_x_14166:
[----:B------:R-:W-:Y:S05]  /*1ea80*/  BSYNC.RECONVERGENT B3 ;  /* 0x0000000000037941 */ /* 0x000fea0003800200 */
.L_x_14165:
        /* <DEDUP_REMOVED lines=42> */
.L_x_14163:
[----:B------:R-:W-:Y:S05]  /*1ed30*/  BSYNC.RECONVERGENT B2 ;  /* 0x0000000000027941 */ /* 0x000fea0003800200 */
.L_x_14162:
        /* <DEDUP_REMOVED lines=9> */
[----:B------:R-:W-:-:S04]  /*1edd0*/  FMUL.FTZ R176, R176, R215 ;  /* 0x000000d7b0b07220 */ /* 0x000fc80000410000 */
[----:B0-----:R-:W-:Y:S01]  /*1ede0*/  FMUL.FTZ R23, R176, R221 ;  /* 0x000000ddb0177220 */ /* 0x001fe20000410000 */
[----:B------:R-:W-:Y:S02]  /*1edf0*/  MOV R176, 0x2 ;  /* 0x0000000200b07802 */ /* 0x000fe40000000f00 */
[----:B-1----:R-:W-:Y:S01]  /*1ee00*/  FSETP.GTU.FTZ.AND P0, PT, R4, R217, PT ;  /* 0x000000d90400720b */ /* 0x002fe20003f1c000 */
[----:B------:R-:W-:-:S03]  /*1ee10*/  IMAD.MOV.U32 R4, RZ, RZ, R2 ;  /* 0x000000ffff047224 */ /* 0x000fc600078e0002 */
[----:B------:R-:W-:Y:S02]  /*1ee20*/  FSEL R23, R23, RZ, !P0 ;  /* 0x000000ff17177208 */ /* 0x000fe40004000000 */
[----:B------:R-:W-:Y:S02]  /*1ee30*/  PLOP3.LUT P1, PT, P0, PT, PT, 0x8, 0x80 ;  /* 0x000000000080781c */ /* 0x000fe4000072e170 */
[----:B------:R-:W-:Y:S01]  /*1ee40*/  ISETP.NE.AND P0, PT, R177, 0x1, PT ;  /* 0x00000001b100780c */ /* 0x000fe20003f05270 */
[----:B------:R-:W-:-:S10]  /*1ee50*/  FMUL.FTZ R23, R23, R36 ;  /* 0x0000002417177220 */ /* 0x000fd40000410000 */
        /* <DEDUP_REMOVED lines=10> */
.L_x_14169:
        /* <DEDUP_REMOVED lines=13> */
.L_x_14171:
[----:B------:R-:W-:Y:S05]  /*1efd0*/  BSYNC.RECONVERGENT B3 ;  /* 0x0000000000037941 */ /* 0x000fea0003800200 */
.L_x_14170:
        /* <DEDUP_REMOVED lines=43> */
.L_x_14168:
[----:B------:R-:W-:Y:S05]  /*1f290*/  BSYNC.RECONVERGENT B2 ;  /* 0x0000000000027941 */ /* 0x000fea0003800200 */
.L_x_14167:
        /* <DEDUP_REMOVED lines=22> */
.L_x_14174:
        /* <DEDUP_REMOVED lines=13> */
.L_x_14176:
[----:B------:R-:W-:Y:S05]  /*1f4d0*/  BSYNC.RECONVERGENT B3 ;  /* 0x0000000000037941 */ /* 0x000fea0003800200 */
.L_x_14175:
        /* <DEDUP_REMOVED lines=43> */
.L_x_14173:
[----:B------:R-:W-:Y:S05]  /*1f790*/  BSYNC.RECONVERGENT B2 ;  /* 0x0000000000027941 */ /* 0x000fea0003800200 */
.L_x_14172:
        /* <DEDUP_REMOVED lines=10> */
[----:B------:R-:W-:Y:S02]  /*1f840*/  FSEL R177, R176, RZ, !P1 ;  /* 0x000000ffb0b17208 */ /* 0x000fe40004800000 */
[----:B------:R-:W-:Y:S02]  /*1f850*/  MOV R176, 0x2 ;  /* 0x0000000200b07802 */ /* 0x000fe40000000f00 */
[----:B------:R-:W-:Y:S01]  /*1f860*/  PLOP3.LUT P1, PT, P1, PT, PT, 0x8, 0x80 ;  /* 0x000000000080781c */ /* 0x000fe20000f2e170 */
[----:B------:R-:W-:-:S05]  /*1f870*/  FMUL.FTZ R214, R177, R38 ;  /* 0x00000026b1d67220 */ /* 0x000fca0000410000 */
        /* <DEDUP_REMOVED lines=10> */
.L_x_14179:
        /* <DEDUP_REMOVED lines=13> */
.L_x_14181:
[----:B------:R-:W-:Y:S05]  /*1f9f0*/  BSYNC.RECONVERGENT B3 ;  /* 0x0000000000037941 */ /* 0x000fea0003800200 */
.L_x_14180:
        /* <DEDUP_REMOVED lines=43> */
.L_x_14178:
[----:B------:R-:W-:Y:S05]  /*1fcb0*/  BSYNC.RECONVERGENT B2 ;  /* 0x0000000000027941 */ /* 0x000fea0003800200 */
.L_x_14177:
        /* <DEDUP_REMOVED lines=22> */
.L_x_14184:
        /* <DEDUP_REMOVED lines=13> */
.L_x_14186:
[----:B------:R-:W-:Y:S05]  /*1fef0*/  BSYNC.RECONVERGENT B3 ;  /* 0x0000000000037941 */ /* 0x000fea0003800200 */
.L_x_14185:
        /* <DEDUP_REMOVED lines=43> */
.L_x_14183:
[----:B------:R-:W-:Y:S05]  /*201b0*/  BSYNC.RECONVERGENT B2 ;  /* 0x0000000000027941 */ /* 0x000fea0003800200 */
.L_x_14182:
        /* <DEDUP_REMOVED lines=12> */
[----:B------:R-:W-:-:S03]  /*20280*/  PLOP3.LUT P3, PT, P3, PT, PT, 0x8, 0x80 ;  /* 0x000000000080781c */ /* 0x000fc60001f6e170 */
[----:B------:R-:W-:-:S04]  /*20290*/  FMUL.FTZ R222, R177, R32 ;  /* 0x00000020b1de7220 */ /* 0x000fc80000410000 */
        /* <DEDUP_REMOVED lines=10> */
.L_x_14189:
        /* <DEDUP_REMOVED lines=13> */
.L_x_14191:
[----:B------:R-:W-:Y:S05]  /*20410*/  BSYNC.RECONVERGENT B3 ;  /* 0x0000000000037941 */ /* 0x000fea0003800200 */
.L_x_14190:
        /* <DEDUP_REMOVED lines=43> */
.L_x_14188:
[----:B------:R-:W-:Y:S05]  /*206d0*/  BSYNC.RECONVERGENT B2 ;  /* 0x0000000000027941 */ /* 0x000fea0003800200 */
.L_x_14187:
        /* <DEDUP_REMOVED lines=22> */
.L_x_14194:
        /* <DEDUP_REMOVED lines=13> */
.L_x_14196:
[----:B------:R-:W-:Y:S05]  /*20910*/  BSYNC.RECONVERGENT B3 ;  /* 0x0000000000037941 */ /* 0x000fea0003800200 */
.L_x_14195:
        /* <DEDUP_REMOVED lines=43> */
.L_x_14193:
[----:B------:R-:W-:Y:S05]  /*20bd0*/  BSYNC.RECONVERGENT B2 ;  /* 0x0000000000027941 */ /* 0x000fea0003800200 */
.L_x_14192:
        /* <DEDUP_REMOVED lines=12> */
[----:B------:R-:W-:-:S03]  /*20ca0*/  PLOP3.LUT P5, PT, P5, PT, PT, 0x8, 0x80 ;  /* 0x000000000080781c */ /* 0x000fc60002fae170 */
        /* <DEDUP_REMOVED lines=11> */
.L_x_14199:
        /* <DEDUP_REMOVED lines=15> */
.L_x_14201:
[----:B------:R-:W-:Y:S05]  /*20e50*/  BSYNC.RECONVERGENT B3 ;  /* 0x0000000000037941 */ /* 0x000fea0003800200 */
.L_x_14200:
        /* <DEDUP_REMOVED lines=43> */
.L_x_14198:
[----:B------:R-:W-:Y:S05]  /*21110*/  BSYNC.RECONVERGENT B2 ;  /* 0x0000000000027941 */ /* 0x000fea0003800200 */
.L_x_14197:
        /* <DEDUP_REMOVED lines=11> */
[----:B------:R-:W-:-:S05]  /*211d0*/  FMUL.FTZ R212, R224, R35 ;  /* 0x00000023e0d47220 */ /* 0x000fca0000410000 */
[----:B------:R-:W-:-:S07]  /*211e0*/  F2FP.BF16.F32.PACK_AB R179, R212, R223 ;  /* 0x000000dfd4b3723e */ /* 0x000fce00000010ff */
.L_x_14161:
        /* <DEDUP_REMOVED lines=20> */
.L_x_14119:
[----:B------:R-:W-:Y:S05]  /*21330*/  BSYNC.RECONVERGENT B1 ;  /* 0x0000000000017941 */ /* 0x000fea0003800200 */
.L_x_14118:
[----:B0-234-:R-:W-:Y:S01]  /*21340*/  FADD.FTZ R176, RZ, R14 ;  /* 0x0000000effb07221 */ /* 0x01dfe20000010000 */
[C---:B------:R-:W-:Y:S01]  /*21350*/  ISETP.GE.U32.AND P0, PT, R12.reuse, 0x20, PT ;  /* 0x000000200c00780c */ /* 0x040fe20003f06070 */
[----:B------:R-:W-:Y:S01]  /*21360*/  UMOV UR4, 0xffffffff ;  /* 0xffffffff00047882 */ /* 0x000fe20000000000 */
[C---:B------:R-:W-:Y:S01]  /*21370*/  ISETP.GT.U32.AND P1, PT, R12.reuse, 0x5f, PT ;  /* 0x0000005f0c00780c */ /* 0x040fe20003f24070 */
[----:B------:R-:W-:Y:S01]  /*21380*/  FADD.FTZ R176, R13, R176 ;  /* 0x000000b00db07221 */ /* 0x000fe20000010000 */
[C---:B------:R-:W-:Y:S02]  /*21390*/  ISETP.GT.U32.AND P2, PT, R12.reuse, 0x7f, PT ;  /* 0x0000007f0c00780c */ /* 0x040fe40003f44070 */
[C---:B------:R-:W-:Y:S01]  /*213a0*/  ISETP.GT.U32.AND P3, PT, R12.reuse, 0x9f, PT ;  /* 0x0000009f0c00780c */ /* 0x040fe20003f64070 */
        /* <DEDUP_REMOVED lines=170> */
.L_x_14227:
[----:B------:R-:W-:Y:S01]  /*21e50*/  FMUL.FTZ R176, R217, R217 ;  /* 0x000000d9d9b07220 */ /* 0x000fe20000410000 */
[----:B------:R-:W-:Y:S01]  /*21e60*/  PLOP3.LUT P0, PT, PT, PT, UP2, 0x40, 0x4 ;  /* 0x000000000004781c */ /* 0x000fe20003f0e828 */
[----:B01----:R-:W-:Y:S01]  /*21e70*/  FADD.FTZ R216, R216, R219 ;  /* 0x000000dbd8d87221 */ /* 0x003fe20000010000 */
[----:B------:R-:W0:Y:S01]  /*21e80*/  @!P5 LDC.64 R178, c[0x0][0x3c0] ;  /* 0x0000f000ffb2db82 */ /* 0x000e220000000a00 */
[----:B------:R-:W-:Y:S01]  /*21e90*/  ISETP.GE.U32.AND P1, PT, R12, 0x20, PT ;  /* 0x000000200c00780c */ /* 0x000fe20003f26070 */
[----:B------:R-:W-:Y:S01]  /*21ea0*/  BSSY.RECONVERGENT B1, `(.L_x_14203) ;  /* 0x000002d000017945 */ /* 0x000fe20003800200 */
[----:B------:R-:W-:Y:S01]  /*21eb0*/  FSEL R220, R176, RZ, !P0 ;  /* 0x000000ffb0dc7208 */ /* 0x000fe20004000000 */
[----:B------:R-:W-:Y:S01]  /*21ec0*/  FFMA.FTZ R215, R216, R215, UR14 ;  /* 0x0000000ed8d77e23 */ /* 0x000fe200080100d7 */
[----:B------:R-:W-:-:S03]  /*21ed0*/  PLOP3.LUT P0, PT, PT, PT, UP2, 0x40, 0x4 ;  /* 0x000000000004781c */ /* 0x000fc60003f0e828 */
[----:B------:R-:W1:Y:S01]  /*21ee0*/  @!P5 LDC.64 R176, c[0x0][0x3c8] ;  /* 0x0000f200ffb0db82 */ /* 0x000e620000000a00 */
[----:B------:R-:W-:Y:S01]  /*21ef0*/  FADD.FTZ R215, R215, R220 ;  /* 0x000000dcd7d77221 */ /* 0x000fe20000010000 */
[----:B------:R-:W-:-:S05]  /*21f00*/  FSEL R218, R217, RZ, P0 ;  /* 0x000000ffd9da7208 */ /* 0x000fca0000000000 */
[----:B------:R-:W2:Y:S01]  /*21f10*/  MUFU.RSQ R215, R215 ;  /* 0x000000d700d77308 */ /* 0x000ea20000001400 */
[----:B0-----:R-:W-:-:S05]  /*21f20*/  @!P5 IMAD.WIDE R178, R9, 0x4, R178 ;  /* 0x0000000409b2d825 */ /* 0x001fca00078e02b2 */
[----:B------:R0:W-:Y:S01]  /*21f30*/  @!P5 STG.E desc[UR8][R178.64], R217 ;  /* 0x000000d9b200d986 */ /* 0x0001e2000c101908 */
[----:B-1----:R-:W-:-:S05]  /*21f40*/  @!P5 IMAD.WIDE R176, R9, 0x4, R176 ;  /* 0x0000000409b0d825 */ /* 0x002fca00078e02b0 */
[----:B--2---:R0:W-:Y:S01]  /*21f50*/  @!P5 STG.E desc[UR8][R176.64], R215 ;  /* 0x000000d7b000d986 */ /* 0x0041e2000c101908 */
        /* <DEDUP_REMOVED lines=33> */
.L_x_14204:
[----:B------:R-:W-:Y:S05]  /*22170*/  BSYNC.RECONVERGENT B1 ;  /* 0x0000000000017941 */ /* 0x000fea0003800200 */
.L_x_14203:
[----:B------:R-:W-:Y:S01]  /*22180*/  ISETP.GE.U32.AND P0, PT, R12, 0x40, PT ;  /* 0x000000400c00780c */ /* 0x000fe20003f06070 */
        /* <DEDUP_REMOVED lines=34> */
.L_x_14206:
[----:B------:R-:W-:Y:S05]  /*223b0*/  BSYNC.RECONVERGENT B1 ;  /* 0x0000000000017941 */ /* 0x000fea0003800200 */
.L_x_14205:
[----:B------:R-:W-:Y:S01]  /*223c0*/  ISETP.GE.U32.AND P0, PT, R12, 0x60, PT ;  /* 0x000000600c00780c */ /* 0x000fe20003f06070 */
        /* <DEDUP_REMOVED lines=34> */
.L_x_14208:
[----:B------:R-:W-:Y:S05]  /*225f0*/  BSYNC.RECONVERGENT B1 ;  /* 0x0000000000017941 */ /* 0x000fea0003800200 */
.L_x_14207:
[----:B------:R-:W-:Y:S01]  /*22600*/  ISETP.GE.U32.AND P0, PT, R12, 0x80, PT ;  /* 0x000000800c00780c */ /* 0x000fe20003f06070 */
        /* <DEDUP_REMOVED lines=34> */
.L_x_14210:
[----:B------:R-:W-:Y:S05]  /*22830*/  BSYNC.RECONVERGENT B1 ;  /* 0x0000000000017941 */ /* 0x000fea0003800200 */
.L_x_14209:
        /* <DEDUP_REMOVED lines=35> */
.L_x_14212:
[----:B------:R-:W-:Y:S05]  /*22a70*/  BSYNC.RECONVERGENT B1 ;  /* 0x0000000000017941 */ /* 0x000fea0003800200 */
.L_x_14211:
        /* <DEDUP_REMOVED lines=34> */
.L_x_14214:
[----:B------:R-:W-:Y:S05]  /*22ca0*/  BSYNC.RECONVERGENT B1 ;  /* 0x0000000000017941 */ /* 0x000fea0003800200 */
.L_x_14213:
[----:B01234-:R-:W0:Y:S02]  /*22cb0*/  LDC.64 R176, c[0x0][0x380] ;  /* 0x0000e000ffb07b82 */ /* 0x01fe240000000a00 */
[----:B0-----:R-:W-:-:S05]  /*22cc0*/  IMAD R9, R176, 0x4, R9 ;  /* 0x00000004b0097824 */ /* 0x001fca00078e0209 */
[----:B------:R-:W-:-:S13]  /*22cd0*/  ISETP.GE.AND P0, PT, R9, R177, PT ;  /* 0x000000b10900720c */ /* 0x000fda0003f06270 */
[----:B------:R-:W-:Y:S05]  /*22ce0*/  @!P0 BRA `(.L_x_14215) ;  /* 0xfffffde400708947 */ /* 0x000fea000383ffff */
[----:B------:R-:W-:Y:S05]  /*22cf0*/  BSYNC B0 ;  /* 0x0000000000007941 */ /* 0x000fea0003800000 */
.L_x_13698:
[----:B------:R-:W-:Y:S05]  /*22d00*/  EXIT ;  /* 0x000000000000794d */ /* 0x000fea0003800000 */
.L_x_14202:
        /* <DEDUP_REMOVED lines=8> */
.L_x_14217:
[----:B------:R-:W-:Y:S05]  /*22d90*/  BSYNC B1 ;  /* 0x0000000000017941 */ /* 0x000fea0003800000 */
.L_x_14216:
        /* <DEDUP_REMOVED lines=10> */
.L_x_14218:
[----:B------:R-:W-:Y:S02]  /*22e40*/  IMAD.MOV.U32 R220, RZ, RZ, 0x4 ;  /* 0x00000004ffdc7424 */ /* 0x000fe400078e00ff */
[----:B------:R-:W-:-:S04]  /*22e50*/  IMAD.MOV.U32 R178, RZ, RZ, R219 ;  /* 0x000000ffffb27224 */ /* 0x000fc800078e00db */
[----:B------:R-:W-:-:S05]  /*22e60*/  FADD.FTZ R178, R177, R178 ;  /* 0x000000b2b1b27221 */ /* 0x000fca0000010000 */
[----:B------:R-:W-:-:S07]  /*22e70*/  MOV R221, R178 ;  /* 0x000000b200dd7202 */ /* 0x000fce0000000f00 */
[----:B------:R-:W-:Y:S05]  /*22e80*/  WARPSYNC.COLLECTIVE R218, `(.L_x_14219) ;  /* 0x00000000da087348 */ /* 0x000fea0003c00000 */
[----:B------:R0:W1:Y:S02]  /*22e90*/  SHFL.BFLY P6, R219, R221, R220, R223 ;  /* 0x0c0000dcdddb7389 */ /* 0x00006400000c00df */
[----:B01----:R-:W-:Y:S05]  /*22ea0*/  ENDCOLLECTIVE ;  /* 0x000000000000791b */ /* 0x003fea0003800000 */
.L_x_14219:
[----:B------:R-:W-:Y:S01]  /*22eb0*/  HFMA2 R220, -RZ, RZ, 0, 4.76837158203125e-07 ;  /* 0x00000008ffdc7431 */ /* 0x000fe200000001ff */
[----:B------:R-:W-:-:S05]  /*22ec0*/  MOV R179, R219 ;  /* 0x000000db00b37202 */ /* 0x000fca0000000f00 */
[----:B------:R-:W-:-:S04]  /*22ed0*/  FADD.FTZ R179, R178, R179 ;  /* 0x000000b3b2b37221 */ /* 0x000fc80000010000 */
[----:B------:R-:W-:-:S07]  /*22ee0*/  IMAD.MOV.U32 R221, RZ, RZ, R179 ;  /* 0x000000ffffdd7224 */ /* 0x000fce00078e00b3 */
[----:B------:R-:W-:Y:S05]  /*22ef0*/  WARPSYNC.COLLECTIVE R218, `(.L_x_14220) ;  /* 0x00000000da087348 */ /* 0x000fea0003c00000 */
[----:B------:R0:W1:Y:S02]  /*22f00*/  SHFL.BFLY P6, R219, R221, R220, R223 ;  /* 0x0c0000dcdddb7389 */ /* 0x00006400000c00df */
[----:B01----:R-:W-:Y:S05]  /*22f10*/  ENDCOLLECTIVE ;  /* 0x000000000000791b */ /* 0x003fea0003800000 */
.L_x_14220:
[----:B------:R-:W-:Y:S02]  /*22f20*/  IMAD.MOV.U32 R220, RZ, RZ, 0x10 ;  /* 0x00000010ffdc7424 */ /* 0x000fe400078e00ff */
[----:B------:R-:W-:-:S04]  /*22f30*/  IMAD.MOV.U32 R216, RZ, RZ, R219 ;  /* 0x000000ffffd87224 */ /* 0x000fc800078e00db */
[----:B------:R-:W-:-:S05]  /*22f40*/  FADD.FTZ R216, R179, R216 ;  /* 0x000000d8b3d87221 */ /* 0x000fca0000010000 */
[----:B------:R-:W-:-:S07]  /*22f50*/  MOV R221, R216 ;  /* 0x000000d800dd7202 */ /* 0x000fce0000000f00 */
[----:B------:R-:W-:Y:S05]  /*22f60*/  WARPSYNC.COLLECTIVE R218, `(.L_x_14221) ;  /* 0x00000000da087348 */ /* 0x000fea0003c00000 */
[----:B------:R0:W1:Y:S02]  /*22f70*/  SHFL.BFLY P6, R219, R221, R220, R223 ;  /* 0x0c0000dcdddb7389 */ /* 0x00006400000c00df */
[----:B01----:R-:W-:Y:S05]  /*22f80*/  ENDCOLLECTIVE ;  /* 0x000000000000791b */ /* 0x003fea0003800000 */
.L_x_14221:
        /* <DEDUP_REMOVED lines=106> */
.L_x_14222:
[----:B------:R-:W-:Y:S02]  /*23630*/  IMAD.MOV.U32 R220, RZ, RZ, 0x2 ;  /* 0x00000002ffdc7424 */ /* 0x000fe400078e00ff */
[----:B------:R-:W-:-:S04]  /*23640*/  IMAD.MOV.U32 R177, RZ, RZ, R219 ;  /* 0x000000ffffb17224 */ /* 0x000fc800078e00db */
[----:B------:R-:W-:-:S05]  /*23650*/  FADD.FTZ R177, R176, R177 ;  /* 0x000000b1b0b17221 */ /* 0x000fca0000010000 */
[----:B------:R-:W-:-:S07]  /*23660*/  MOV R221, R177 ;  /* 0x000000b100dd7202 */ /* 0x000fce0000000f00 */
[----:B------:R-:W-:Y:S05]  /*23670*/  WARPSYNC.COLLECTIVE R218, `(.L_x_14223) ;  /* 0x00000000da087348 */ /* 0x000fea0003c00000 */
[----:B------:R0:W1:Y:S02]  /*23680*/  SHFL.BFLY P6, R219, R221, R220, R223 ;  /* 0x0c0000dcdddb7389 */ /* 0x00006400000c00df */
[----:B01----:R-:W-:Y:S05]  /*23690*/  ENDCOLLECTIVE ;  /* 0x000000000000791b */ /* 0x003fea0003800000 */
.L_x_14223:
[----:B------:R-:W-:Y:S01]  /*236a0*/  HFMA2 R220, -RZ, RZ, 0, 2.384185791015625e-07 ;  /* 0x00000004ffdc7431 */ /* 0x000fe200000001ff */
[----:B------:R-:W-:-:S05]  /*236b0*/  MOV R178, R219 ;  /* 0x000000db00b27202 */ /* 0x000fca0000000f00 */
[----:B------:R-:W-:-:S04]  /*236c0*/  FADD.FTZ R178, R177, R178 ;  /* 0x000000b2b1b27221 */ /* 0x000fc80000010000 */
[----:B------:R-:W-:-:S07]  /*236d0*/  IMAD.MOV.U32 R221, RZ, RZ, R178 ;  /* 0x000000ffffdd7224 */ /* 0x000fce00078e00b2 */
[----:B------:R-:W-:Y:S05]  /*236e0*/  WARPSYNC.COLLECTIVE R218, `(.L_x_14224) ;  /* 0x00000000da087348 */ /* 0x000fea0003c00000 */
[----:B------:R0:W1:Y:S02]  /*236f0*/  SHFL.BFLY P6, R219, R221, R220, R223 ;  /* 0x0c0000dcdddb7389 */ /* 0x00006400000c00df */
[----:B01----:R-:W-:Y:S05]  /*23700*/  ENDCOLLECTIVE ;  /* 0x000000000000791b */ /* 0x003fea0003800000 */
.L_x_14224:
[----:B------:R-:W-:Y:S02]  /*23710*/  IMAD.MOV.U32 R220, RZ, RZ, 0x8 ;  /* 0x00000008ffdc7424 */ /* 0x000fe400078e00ff */
[----:B------:R-:W-:-:S04]  /*23720*/  IMAD.MOV.U32 R179, RZ, RZ, R219 ;  /* 0x000000ffffb37224 */ /* 0x000fc800078e00db */
[----:B------:R-:W-:-:S05]  /*23730*/  FADD.FTZ R179, R178, R179 ;  /* 0x000000b3b2b37221 */ /* 0x000fca0000010000 */
[----:B------:R-:W-:-:S07]  /*23740*/  MOV R221, R179 ;  /* 0x000000b300dd7202 */ /* 0x000fce0000000f00 */
[----:B------:R-:W-:Y:S05]  /*23750*/  WARPSYNC.COLLECTIVE R218, `(.L_x_14225) ;  /* 0x00000000da087348 */ /* 0x000fea0003c00000 */
[----:B------:R0:W1:Y:S02]  /*23760*/  SHFL.BFLY P6, R219, R221, R220, R223 ;  /* 0x0c0000dcdddb7389 */ /* 0x00006400000c00df */
[----:B01----:R-:W-:Y:S05]  /*23770*/  ENDCOLLECTIVE ;  /* 0x000000000000791b */ /* 0x003fea0003800000 */
.L_x_14225:
[----:B------:R-:W-:Y:S01]  /*23780*/  HFMA2 R220, -RZ, RZ, 0, 9.5367431640625e-07 ;  /* 0x00000010ffdc7431 */ /* 0x000fe200000001ff */
[----:B------:R-:W-:-:S05]  /*23790*/  MOV R216, R219 ;  /* 0x000000db00d87202 */ /* 0x000fca0000000f00 */
[----:B------:R-:W-:-:S04]  /*237a0*/  FADD.FTZ R216, R179, R216 ;  /* 0x000000d8b3d87221 */ /* 0x000fc80000010000 */
[----:B------:R-:W-:-:S07]  /*237b0*/  IMAD.MOV.U32 R221, RZ, RZ, R216 ;  /* 0x000000ffffdd7224 */ /* 0x000fce00078e00d8 */
[----:B------:R-:W-:Y:S05]  /*237c0*/  WARPSYNC.COLLECTIVE R218, `(.L_x_14226) ;  /* 0x00000000da087348 */ /* 0x000fea0003c00000 */
[----:B------:R0:W1:Y:S02]  /*237d0*/  SHFL.BFLY P6, R219, R221, R220, R223 ;  /* 0x0c0000dcdddb7389 */ /* 0x00006400000c00df */
[----:B01----:R-:W-:Y:S05]  /*237e0*/  ENDCOLLECTIVE ;  /* 0x000000000000791b */ /* 0x003fea0003800000 */
.L_x_14226:
[----:B------:R-:W-:Y:S05]  /*237f0*/  BRA `(.L_x_14227) ;  /* 0xffffffe400947947 */ /* 0x000fea000383ffff */
.L_x_14228:
        /* <DEDUP_REMOVED lines=16> */
.L_x_54372:


//--------------------- .text._ZN10layer_norm13ln_fwd_kernelINS_13Kernel_traitsIf13__nv_bfloat16S2_S2_fjLj1536ELj1ELj4ELj1ELj16ENS_18Kernel_traits_baseILj1536EfS2_S2_S2_fjLj128EEEEELb1ELb1ELb0ELb1EEEvNS_9FwdParamsE --------------------------
	.section	.text._ZN10layer_norm13ln_fwd_kernelINS_13Kernel_traitsIf13__nv_bfloat16S2_S2_fjLj1536ELj1ELj4ELj1ELj16ENS_18Kernel_traits_baseILj1536EfS2_S2_S2_fjLj128EEEEELb1ELb1ELb0ELb1EEEvNS_9FwdParamsE,"ax",@progbits
	.align	128
        .global         _ZN10layer_norm13ln_fwd_kernelINS_13Kernel_traitsIf13__nv_bfloat16S2_S2_fjLj1536ELj1ELj4ELj1ELj16ENS_18Kernel_traits_baseILj1536EfS2_S2_S2_fjLj128EEEEELb1ELb1ELb0ELb1EEEvNS_9FwdParamsE
        .type           _ZN10layer_norm13ln_fwd_kernelINS_13Kernel_traitsIf13__nv_bfloat16S2_S2_fjLj1536ELj1ELj4ELj1ELj16ENS_18Kernel_traits_baseILj1536EfS2_S2_S2_fjLj128EEEEELb1ELb1ELb0ELb1EEEvNS_9FwdParamsE,@function
        .size           _ZN10layer_norm13ln_fwd_kernelINS_13Kernel_traitsIf13__nv_bfloat16S2_S2_fjLj1536ELj1ELj4ELj1ELj16ENS_18Kernel_traits_baseILj1536EfS2_S2_S2_fjLj128EEEEELb1ELb1ELb0ELb1EEEvNS_9FwdParamsE,(.L_x_54373 - _ZN10layer_norm13ln_fwd_kernelINS_13Kernel_traitsIf13__nv_bfloat16S2_S2_fjLj1536ELj1ELj4ELj1ELj16ENS_18Kernel_traits_baseILj1536EfS2_S2_S2_fjLj128EEEEELb1ELb1ELb0ELb1EEEvNS_9FwdParamsE)
        .other          _ZN10layer_norm13ln_fwd_kernelINS_13Kernel_traitsIf13__nv_bfloat16S2_S2_fjLj1536ELj1ELj4ELj1ELj16ENS_18Kernel_traits_baseILj1536EfS2_S2_S2_fjLj128EEEEELb1ELb1ELb0ELb1EEEvNS_9FwdParamsE,@"STO_CUDA_ENTRY STV_DEFAULT"
_ZN10layer_norm13ln_fwd_kernelINS_13Kernel_traitsIf13__nv_bfloat16S2_S2_fjLj1536ELj1ELj4ELj1ELj16ENS_18Kernel_traits_baseILj1536EfS2_S2_S2_fjLj128EEEEELb1ELb1ELb0ELb1EEEvNS_9FwdParamsE:
.text._ZN10layer_norm13ln_fwd_kernelINS_13Kernel_traitsIf13__nv_bfloat16S2_S2_fjLj1536ELj1ELj4ELj1ELj16ENS_18Kernel_traits_baseILj1536EfS2_S2_S2_fjLj128EEEEELb1ELb1ELb0ELb1EEEvNS_9FwdParamsE:
        /* <DEDUP_REMOVED lines=93> */
.L_x_14229:
        /* <DEDUP_REMOVED lines=52> */
.L_x_14230:
[----:B------:R-:W1:Y:S02]  /*0910*/  LDCU UR4, c[0x0][0x384] ;  /* 0x00007080ff0477ac */ /* 0x000e640008000800 */
[----:B-1----:R-:W-:-:S13]  /*0920*/  ISETP.GE.AND P0, PT, R3, UR4, PT ;  /* 0x0000000403007c0c */ /* 0x002fda000bf06270 */
[----:B------:R-:W-:Y:S05]  /*0930*/  @P0 EXIT ;  /* 0x000000000000094d */ /* 0x000fea0003800000 */
[----:B0-----:R-:W-:Y:S01]  /*0940*/  IMAD.HI.U32 R6, R0, -0x326172a9, RZ ;  /* 0xcd9e8d5700067827 */ /* 0x001fe200078e00ff */
[----:B------:R-:W0:Y:S01]  /*0950*/  LDCU.64 UR10, c[0x0][0x3e0] ;  /* 0x00007c00ff0a77ac */ /* 0x000e220008000a00 */
[----:B------:R-:W-:Y:S01]  /*0960*/  BSSY B0, `(.L_x_14231) ;  /* 0x0002158000007945 */ /* 0x000fe20003800000 */
[----:B------:R-:W-:Y:S01]  /*0970*/  LOP3.LUT R180, R180, 0x3, RZ, 0xc0, !PT ;  /* 0x00000003b4b47812 */ /* 0x000fe200078ec0ff */
[C---:B------:R-:W-:Y:S01]  /*0980*/  IMAD.HI.U32 R7, R4.reuse, -0x2daee0ad, RZ ;  /* 0xd2511f5304077827 */ /* 0x040fe200078e00ff */
[----:B------:R-:W-:Y:S01]  /*0990*/  LOP3.LUT R6, R5, UR6, R6, 0x96, !PT ;  /* 0x0000000605067c12 */ /* 0x000fe2000f8e9606 */
[----:B------:R-:W1:Y:S02]  /*09a0*/  LDCU.U8 UR4, c[0x0][0x410] ;  /* 0x00008200ff0477ac */ /* 0x000e640008000000 */
        /* <DEDUP_REMOVED lines=10> */
[----:B------:R-:W-:Y:S01]  /*0a50*/  IMAD R9, R6, -0x2daee0ad, RZ ;  /* 0xd2511f5306097824 */ /* 0x000fe200078e02ff */
[----:B0-----:R-:W-:Y:S01]  /*0a60*/  UISETP.NE.U32.AND UP0, UPT, UR10, URZ, UPT ;  /* 0x000000ff0a00728c */ /* 0x001fe2000bf05070 */
[----:B------:R-:W-:Y:S01]  /*0a70*/  IMAD.HI.U32 R7, R10, -0x326172a9, RZ ;  /* 0xcd9e8d570a077827 */ /* 0x000fe200078e00ff */
[----:B------:R-:W0:Y:S03]  /*0a80*/  LDCU UR14, c[0x0][0x388] ;  /* 0x00007100ff0e77ac */ /* 0x000e260008000800 */
[----:B------:R-:W-:Y:S01]  /*0a90*/  IMAD.HI.U32 R6, R8, -0x2daee0ad, RZ ;  /* 0xd2511f5308067827 */ /* 0x000fe200078e00ff */
[----:B------:R-:W-:Y:S01]  /*0aa0*/  LOP3.LUT R7, R12, UR18, R7, 0x96, !PT ;  /* 0x000000120c077c12 */ /* 0x000fe2000f8e9607 */
[----:B------:R-:W4:Y:S02]  /*0ab0*/  LDCU UR15, c[0x0][0x448] ;  /* 0x00008900ff0f77ac */ /* 0x000f240008000800 */
[----:B------:R-:W-:Y:S01]  /*0ac0*/  IMAD R12, R8, -0x2daee0ad, RZ ;  /* 0xd2511f53080c7824 */ /* 0x000fe200078e02ff */
[----:B------:R-:W-:Y:S01]  /*0ad0*/  LOP3.LUT R6, R9, UR19, R6, 0x96, !PT ;  /* 0x0000001309067c12 */ /* 0x000fe2000f8e9606 */
[----:B------:R-:W-:Y:S01]  /*0ae0*/  IMAD.HI.U32 R11, R7, -0x2daee0ad, RZ ;  /* 0xd2511f53070b7827 */ /* 0x000fe200078e00ff */
[----:B------:R-:W0:Y:S03]  /*0af0*/  LDCU.64 UR12, c[0x0][0x3a0] ;  /* 0x00007400ff0c77ac */ /* 0x000e260008000a00 */
[----:B------:R-:W-:Y:S01]  /*0b00*/  IMAD R9, R10, -0x326172a9, RZ ;  /* 0xcd9e8d570a097824 */ /* 0x000fe200078e02ff */
[----:B------:R-:W-:Y:S01]  /*0b10*/  LOP3.LUT R11, R12, UR21, R11, 0x96, !PT ;  /* 0x000000150c0b7c12 */ /* 0x000fe2000f8e960b */
[----:B------:R-:W-:Y:S01]  /*0b20*/  IMAD.HI.U32 R8, R6, -0x326172a9, RZ ;  /* 0xcd9e8d5706087827 */ /* 0x000fe200078e00ff */
[----:B------:R-:W-:-:S02]  /*0b30*/  UISETP.NE.AND.EX UP0, UPT, UR11, URZ, UPT, UP0 ;  /* 0x000000ff0b00728c */ /* 0x000fc4000bf05300 */
[----:B-1----:R-:W-:Y:S01]  /*0b40*/  UISETP.NE.AND UP1, UPT, UR4, URZ, UPT ;  /* 0x000000ff0400728c */ /* 0x002fe2000bf25270 */
        /* <DEDUP_REMOVED lines=30> */
[----:B------:R-:W-:Y:S02]  /*0d30*/  HFMA2 R6, -RZ, RZ, 0, 0 ;  /* 0x00000000ff067431 */ /* 0x000fe400000001ff */
        /* <DEDUP_REMOVED lines=8> */
[----:B0-234-:R-:W-:-:S07]  /*0dc0*/  IMAD R24, R7, -0x326172a9, RZ ;  /* 0xcd9e8d5707187824 */ /* 0x01dfce00078e02ff */
.L_x_14724:
[----:B0-----:R-:W0:Y:S01]  /*0dd0*/  LDC.64 R192, c[0x0][0x390] ;  /* 0x0000e400ffc07b82 */ /* 0x001e220000000a00 */
        /* <DEDUP_REMOVED lines=11> */
[----:B-----5:R-:W5:Y:S01]  /*0e90*/  LDG.E.128 R12, desc[UR8][R12.64] ;  /* 0x000000080c0c7981 */ /* 0x020f62000c1e1d00 */
        /* <DEDUP_REMOVED lines=21> */
.L_x_54212:
[----:B------:R-:W-:Y:S05]  /*0ff0*/  BRX R8 -0x1000                                         (*"BRANCH_TARGETS .L_x_54213,.L_x_54214,.L_x_54215"*) ;  /* 0xfffffff008007949 */ /* 0x000fea000383ffff */
.L_x_54215:
[----:B------:R-:W-:Y:S01]  /*1000*/  VIADD R9, R180, 0x1 ;  /* 0x00000001b4097836 */ /* 0x000fe20000000000 */
[----:B------:R-:W-:Y:S01]  /*1010*/  MOV R8, R22 ;  /* 0x0000001600087202 */ /* 0x000fe20000000f00 */
[----:B------:R-:W-:Y:S01]  /*1020*/  IMAD.MOV.U32 R26, RZ, RZ, R224 ;  /* 0x000000ffff1a7224 */ /* 0x000fe200078e00e0 */
[----:B------:R-:W-:Y:S06]  /*1030*/  BRA `(.L_x_14234) ;  /* 0x0000000000ec7947 */ /* 0x000fec0003800000 */
.L_x_54213:
[----:B------:R-:W-:Y:S01]  /*1040*/  IMAD.MOV.U32 R26, RZ, RZ, R224 ;  /* 0x000000ffff1a7224 */ /* 0x000fe200078e00e0 */
[----:B------:R-:W-:Y:S01]  /*1050*/  MOV R8, R23 ;  /* 0x0000001700087202 */ /* 0x000fe20000000f00 */
[----:B------:R-:W-:Y:S01]  /*1060*/  IMAD.MOV.U32 R9, RZ, RZ, 0x3 ;  /* 0x00000003ff097424 */ /* 0x000fe200078e00ff */
[----:B------:R-:W-:Y:S06]  /*1070*/  BRA `(.L_x_14234) ;  /* 0x0000000000dc7947 */ /* 0x000fec0003800000 */
.L_x_54214:
        /* <DEDUP_REMOVED lines=13> */
.L_x_14236:
[----:B------:R-:W-:Y:S05]  /*1150*/  BSYNC.RECONVERGENT B2 ;  /* 0x0000000000027941 */ /* 0x000fea0003800200 */
.L_x_14235:
        /* <DEDUP_REMOVED lines=40> */
[----:B------:R-:W-:-:S07]  /*13e0*/  IMAD.MOV.U32 R8, RZ, RZ, R224 ;  /* 0x000000ffff087224 */ /* 0x000fce00078e00e0 */
.L_x_14234:
[----:B------:R-:W-:Y:S05]  /*13f0*/  BSYNC.RECONVERGENT B1 ;  /* 0x0000000000017941 */ /* 0x000fea0003800200 */
.L_x_14233:
[----:B------:R-:W-:Y:S01]  /*1400*/  I2FP.F32.U32 R8, R8 ;  /* 0x0000000800087245 */ /* 0x000fe20000201000 */
[----:B-----5:R-:W-:Y:S01]  /*1410*/  IMAD.U32 R11, R12, 0x10000, RZ ;  /* 0x000100000c0b7824 */ /* 0x020fe200078e00ff */
[----:B------:R-:W-:Y:S01]  /*1420*/  ISETP.NE.AND P2, PT, R9, 0x1, PT ;  /* 0x000000010900780c */ /* 0x000fe20003f45270 */
[----:B------:R-:W-:Y:S01]  /*1430*/  IMAD.U32 R20, RZ, RZ, UR35 ;  /* 0x00000023ff147e24 */ /* 0x000fe2000f8e00ff */
[----:B------:R-:W-:Y:S01]  /*1440*/  MOV R21, UR34 ;  /* 0x0000002200157c02 */ /* 0x000fe20008000f00 */
[----:B------:R-:W-:Y:S01]  /*1450*/  FFMA.FTZ R8, R8, R19, 1.1641532182693481445e-10 ;  /* 0x2f00000008087423 */ /* 0x000fe20000010013 */
[----:B------:R-:W-:Y:S01]  /*1460*/  FMUL.FTZ R11, R11, R18 ;  /* 0x000000120b0b7220 */ /* 0x000fe20000410000 */
[----:B------:R-:W-:Y:S01]  /*1470*/  BSSY.RECONVERGENT B1, `(.L_x_14237) ;  /* 0x000004d000017945 */ /* 0x000fe20003800200 */
[----:B------:R-:W-:Y:S02]  /*1480*/  PRMT R12, R12, 0x7632, R12 ;  /* 0x000076320c0c7816 */ /* 0x000fe4000000000c */
[----:B------:R-:W-:Y:S01]  /*1490*/  FMUL.FTZ R11, R11, R20 ;  /* 0x000000140b0b7220 */ /* 0x000fe20000410000 */
[----:B------:R-:W-:Y:S01]  /*14a0*/  FSETP.GTU.FTZ.AND P1, PT, R8, R21, PT ;  /* 0x000000150800720b */ /* 0x000fe20003f3c000 */
[C---:B------:R-:W-:Y:S01]  /*14b0*/  IMAD.U32 R8, R28.reuse, 0x10000, RZ ;  /* 0x000100001c087824 */ /* 0x040fe200078e00ff */
[----:B------:R-:W-:-:S02]  /*14c0*/  PRMT R27, R28, 0x7632, R27 ;  /* 0x000076321c1b7816 */ /* 0x000fc4000000001b */
[----:B------:R-:W-:Y:S02]  /*14d0*/  FSEL R11, R11, RZ, !P1 ;  /* 0x000000ff0b0b7208 */ /* 0x000fe40004800000 */
[----:B------:R-:W-:Y:S02]  /*14e0*/  PLOP3.LUT P1, PT, P1, PT, PT, 0x8, 0x80 ;  /* 0x000000000080781c */ /* 0x000fe40000f2e170 */
[----:B------:R-:W-:Y:S01]  /*14f0*/  MOV R10, R24 ;  /* 0x00000018000a7202 */ /* 0x000fe20000000f00 */
[----:B------:R-:W-:Y:S01]  /*1500*/  FFMA.FTZ R8, R11, R76, R8 ;  /* 0x0000004c0b087223 */ /* 0x000fe20000010008 */
[----:B------:R-:W-:Y:S01]  /*1510*/  P2R R16, PR, RZ, 0x2 ;  /* 0x00000002ff107803 */ /* 0x000fe20000000000 */
        /* <DEDUP_REMOVED lines=10> */
.L_x_14239:
        /* <DEDUP_REMOVED lines=13> */
.L_x_14241:
[----:B------:R-:W-:Y:S05]  /*1690*/  BSYNC.RECONVERGENT B2 ;  /* 0x0000000000027941 */ /* 0x000fea0003800200 */
.L_x_14240:
        /* <DEDUP_REMOVED lines=42> */
.L_x_14238:
[----:B------:R-:W-:Y:S05]  /*1940*/  BSYNC.RECONVERGENT B1 ;  /* 0x0000000000017941 */ /* 0x000fea0003800200 */
.L_x_14237:
        /* <DEDUP_REMOVED lines=12> */
[----:B------:R-:W-:Y:S01]  /*1a10*/  FFMA.FTZ R9, R10, R77, R27 ;  /* 0x0000004d0a097223 */ /* 0x000fe2000001001b */
[----:B------:R-:W-:Y:S02]  /*1a20*/  P2R R27, PR, RZ, 0x2 ;  /* 0x00000002ff1b7803 */ /* 0x000fe40000000000 */
        /* <DEDUP_REMOVED lines=10> */
.L_x_14244:
        /* <DEDUP_REMOVED lines=13> */
.L_x_14246:
[----:B------:R-:W-:Y:S05]  /*1ba0*/  BSYNC.RECONVERGENT B2 ;  /* 0x0000000000027941 */ /* 0x000fea0003800200 */
.L_x_14245:
        /* <DEDUP_REMOVED lines=40> */
[----:B------:R-:W-:Y:S01]  /*1e30*/  MOV R10, R26 ;  /* 0x0000001a000a7202 */ /* 0x000fe20000000f00 */
[----:B------:R-:W-:-:S07]  /*1e40*/  IMAD.MOV.U32 R26, RZ, RZ, R176 ;  /* 0x000000ffff1a7224 */ /* 0x000fce00078e00b0 */
.L_x_14243:
[----:B------:R-:W-:Y:S05]  /*1e50*/  BSYNC.RECONVERGENT B1 ;  /* 0x0000000000017941 */ /* 0x000fea0003800200 */
.L_x_14242:
        /* <DEDUP_REMOVED lines=15> */
[----:B------:R-:W-:Y:S01]  /*1f50*/  PRMT R11, R13, 0x7632, R11 ;  /* 0x000076320d0b7816 */ /* 0x000fe2000000000b */
        /* <DEDUP_REMOVED lines=9> */
.L_x_14249:
        /* <DEDUP_REMOVED lines=13> */
.L_x_14251:
[----:B------:R-:W-:Y:S05]  /*20c0*/  BSYNC.RECONVERGENT B2 ;  /* 0x0000000000027941 */ /* 0x000fea0003800200 */
.L_x_14250:
        /* <DEDUP_REMOVED lines=40> */
[----:B------:R-:W-:Y:S02]  /*2350*/  IMAD.MOV.U32 R26, RZ, RZ, R176 ;  /* 0x000000ffff1a7224 */ /* 0x000fe400078e00b0 */
[----:B------:R-:W-:-:S07]  /*2360*/  IMAD.MOV.U32 R176, RZ, RZ, RZ ;  /* 0x000000ffffb07224 */ /* 0x000fce00078e00ff */
.L_x_14248:
[----:B------:R-:W-:Y:S05]  /*2370*/  BSYNC.RECONVERGENT B1 ;  /* 0x0000000000017941 */ /* 0x000fea0003800200 */
.L_x_14247:
        /* <DEDUP_REMOVED lines=23> */
.L_x_14254:
        /* <DEDUP_REMOVED lines=13> */
.L_x_14256:
[----:B------:R-:W-:Y:S05]  /*25c0*/  BSYNC.RECONVERGENT B2 ;  /* 0x0000000000027941 */ /* 0x000fea0003800200 */
.L_x_14255:
        /* <DEDUP_REMOVED lines=40> */
[----:B------:R-:W-:Y:S01]  /*2850*/  MOV R12, R26 ;  /* 0x0000001a000c7202 */ /* 0x000fe20000000f00 */
[----:B------:R-:W-:-:S07]  /*2860*/  IMAD.MOV.U32 R26, RZ, RZ, R176 ;  /* 0x000000ffff1a7224 */ /* 0x000fce00078e00b0 */
.L_x_14253:
[----:B------:R-:W-:Y:S05]  /*2870*/  BSYNC.RECONVERGENT B1 ;  /* 0x0000000000017941 */ /* 0x000fea0003800200 */
.L_x_14252:
        /* <DEDUP_REMOVED lines=25> */
.L_x_14259:
        /* <DEDUP_REMOVED lines=13> */
.L_x_14261:
[----:B------:R-:W-:Y:S05]  /*2ae0*/  BSYNC.RECONVERGENT B2 ;  /* 0x0000000000027941 */ /* 0x000fea0003800200 */
.L_x_14260:
        /* <DEDUP_REMOVED lines=42> */
.L_x_14258:
[----:B------:R-:W-:Y:S05]  /*2d90*/  BSYNC.RECONVERGENT B1 ;  /* 0x0000000000017941 */ /* 0x000fea0003800200 */
.L_x_14257:
        /* <DEDUP_REMOVED lines=23> */
.L_x_14264:
        /* <DEDUP_REMOVED lines=13> */
.L_x_14266:
[----:B------:R-:W-:Y:S05]  /*2fe0*/  BSYNC.RECONVERGENT B2 ;  /* 0x0000000000027941 */ /* 0x000fea0003800200 */
.L_x_14265:
        /* <DEDUP_REMOVED lines=42> */
.L_x_14263:
[----:B------:R-:W-:Y:S05]  /*3290*/  BSYNC.RECONVERGENT B1 ;  /* 0x0000000000017941 */ /* 0x000fea0003800200 */
.L_x_14262:
        /* <DEDUP_REMOVED lines=25> */
.L_x_14269:
        /* <DEDUP_REMOVED lines=15> */
.L_x_14271:
[----:B------:R-:W-:Y:S05]  /*3520*/  BSYNC.RECONVERGENT B2 ;  /* 0x0000000000027941 */ /* 0x000fea0003800200 */
.L_x_14270:
        /* <DEDUP_REMOVED lines=41> */
[----:B------:R-:W-:-:S07]  /*37c0*/  LOP3.LUT R23, R180, UR33, R177, 0x96, !PT ;  /* 0x00000021b4177c12 */ /* 0x000fce000f8e96b1 */
.L_x_14268:
[----:B------:R-:W-:Y:S05]  /*37d0*/  BSYNC.RECONVERGENT B1 ;  /* 0x0000000000017941 */ /* 0x000fea0003800200 */
.L_x_14267:
        /* <DEDUP_REMOVED lines=12> */
[----:B------:R-:W-:-:S05]  /*38a0*/  FFMA.FTZ R15, R176, R75, R25 ;  /* 0x0000004bb00f7223 */ /* 0x000fca0000010019 */
[----:B------:R-:W-:Y:S01]  /*38b0*/  F2FP.BF16.F32.PACK_AB R183, R15, R14 ;  /* 0x0000000e0fb7723e */ /* 0x000fe200000010ff */
[----:B------:R-:W-:Y:S06]  /*38c0*/  BRA `(.L_x_14272) ;  /* 0x0000002800207947 */ /* 0x000fec0003800000 */
.L_x_14232:
        /* <DEDUP_REMOVED lines=16> */
.L_x_14275:
        /* <DEDUP_REMOVED lines=13> */
.L_x_14277:
[----:B------:R-:W-:Y:S05]  /*3aa0*/  BSYNC.RECONVERGENT B2 ;  /* 0x0000000000027941 */ /* 0x000fea0003800200 */
.L_x_14276:
        /* <DEDUP_REMOVED lines=41> */
.L_x_14274:
[----:B------:R-:W-:Y:S05]  /*3d40*/  BSYNC.RECONVERGENT B1 ;  /* 0x0000000000017941 */ /* 0x000fea0003800200 */
.L_x_14273:
[----:B------:R-:W-:Y:S01]  /*3d50*/  I2FP.F32.U32 R8, R8 ;  /* 0x0000000800087245 */ /* 0x000fe20000201000 */
[----:B-----5:R-:W-:Y:S01]  /*3d60*/  IMAD.U32 R9, R12, 0x10000, RZ ;  /* 0x000100000c097824 */ /* 0x020fe200078e00ff */
[----:B------:R-:W-:Y:S01]  /*3d70*/  MOV R20, UR35 ;  /* 0x0000002300147c02 */ /* 0x000fe20008000f00 */
[----:B------:R-:W-:Y:S01]  /*3d80*/  IMAD.U32 R21, RZ, RZ, UR34 ;  /* 0x00000022ff157e24 */ /* 0x000fe2000f8e00ff */
[----:B------:R-:W-:Y:S01]  /*3d90*/  ISETP.NE.AND P2, PT, R10, 0x1, PT ;  /* 0x000000010a00780c */ /* 0x000fe20003f45270 */
        /* <DEDUP_REMOVED lines=9> */
[----:B------:R-:W-:Y:S01]  /*3e30*/  FMUL.FTZ R8, R9, R76 ;  /* 0x0000004c09087220 */ /* 0x000fe20000410000 */
        /* <DEDUP_REMOVED lines=11> */
.L_x_14280:
        /* <DEDUP_REMOVED lines=13> */
.L_x_14282:
[----:B------:R-:W-:Y:S05]  /*3fc0*/  BSYNC.RECONVERGENT B2 ;  /* 0x0000000000027941 */ /* 0x000fea0003800200 */
.L_x_14281:
        /* <DEDUP_REMOVED lines=42> */
.L_x_14279:
[----:B------:R-:W-:Y:S05]  /*4270*/  BSYNC.RECONVERGENT B1 ;  /* 0x0000000000017941 */ /* 0x000fea0003800200 */
.L_x_14278:
        /* <DEDUP_REMOVED lines=9> */
[----:B------:R-:W-:Y:S02]  /*4310*/  FSEL R10, R9, RZ, !P1 ;  /* 0x000000ff090a7208 */ /* 0x000fe40004800000 */
[----:B------:R-:W-:-:S03]  /*4320*/  PLOP3.LUT P1, PT, P1, PT, PT, 0x8, 0x80 ;  /* 0x000000000080781c */ /* 0x000fc60000f2e170 */
[----:B------:R-:W-:Y:S01]  /*4330*/  FMUL.FTZ R9, R10, R77 ;  /* 0x0000004d0a097220 */ /* 0x000fe20000410000 */
        /* <DEDUP_REMOVED lines=11> */
.L_x_14285:
        /* <DEDUP_REMOVED lines=13> */
.L_x_14287:
[----:B------:R-:W-:Y:S05]  /*44c0*/  BSYNC.RECONVERGENT B2 ;  /* 0x0000000000027941 */ /* 0x000fea0003800200 */
.L_x_14286:
        /* <DEDUP_REMOVED lines=40> */
[----:B------:R-:W-:Y:S01]  /*4750*/  IMAD.MOV.U32 R10, RZ, RZ, R26 ;  /* 0x000000ffff0a7224 */ /* 0x000fe200078e001a */
[----:B------:R-:W-:-:S07]  /*4760*/  MOV R26, R176 ;  /* 0x000000b0001a7202 */ /* 0x000fce0000000f00 */
.L_x_14284:
[----:B------:R-:W-:Y:S05]  /*4770*/  BSYNC.RECONVERGENT B1 ;  /* 0x0000000000017941 */ /* 0x000fea0003800200 */
.L_x_14283:
[----:B------:R-:W-:Y:S01]  /*4780*/  I2FP.F32.U32 R10, R10 ;  /* 0x0000000a000a7245 */ /* 0x000fe20000201000 */
[----:B------:R-:W-:Y:S01]  /*4790*/  IMAD.U32 R11, R13, 0x10000, RZ ;  /* 0x000100000d0b7824 */ /* 0x000fe200078e00ff */
[----:B------:R-:W-:Y:S01]  /*47a0*/  ISETP.NE.AND P2, PT, R25, 0x1, PT ;  /* 0x000000011900780c */ /* 0x000fe20003f45270 */
[----:B------:R-:W-:Y:S01]  /*47b0*/  BSSY.RECONVERGENT B1, `(.L_x_14288) ;  /* 0x000004c000017945 */ /* 0x000fe20003800200 */
[----:B------:R-:W-:Y:S02]  /*47c0*/  IMAD.MOV.U32 R12, RZ, RZ, R24 ;  /* 0x000000ffff0c7224 */ /* 0x000fe400078e0018 */
[----:B------:R-:W-:Y:S01]  /*47d0*/  FFMA.FTZ R10, R10, R19, 1.1641532182693481445e-10 ;  /* 0x2f0000000a0a7423 */ /* 0x000fe20000010013 */
[----:B------:R-:W-:-:S04]  /*47e0*/  FMUL.FTZ R11, R11, R18 ;  /* 0x000000120b0b7220 */ /* 0x000fc80000410000 */
[----:B------:R-:W-:Y:S01]  /*47f0*/  FMUL.FTZ R11, R11, R20 ;  /* 0x000000140b0b7220 */ /* 0x000fe20000410000 */
[----:B------:R-:W-:-:S04]  /*4800*/  FSETP.GTU.FTZ.AND P1, PT, R10, R21, PT ;  /* 0x000000150a00720b */ /* 0x000fc80003f3c000 */
[----:B------:R-:W-:Y:S02]  /*4810*/  FSEL R11, R11, RZ, !P1 ;  /* 0x000000ff0b0b7208 */ /* 0x000fe40004800000 */
[----:B------:R-:W-:-:S03]  /*4820*/  PLOP3.LUT P1, PT, P1, PT, PT, 0x8, 0x80 ;  /* 0x000000000080781c */ /* 0x000fc60000f2e170 */
[----:B------:R-:W-:Y:S01]  /*4830*/  FMUL.FTZ R10, R11, R78 ;  /* 0x0000004e0b0a7220 */ /* 0x000fe20000410000 */
[----:B------:R-:W-:Y:S01]  /*4840*/  PRMT R11, R13, 0x7632, R11 ;  /* 0x000076320d0b7816 */ /* 0x000fe2000000000b */
[----:B------:R-:W-:Y:S01]  /*4850*/  HFMA2 R13, -RZ, RZ, 0, 1.1920928955078125e-07 ;  /* 0x00000002ff0d7431 */ /* 0x000fe200000001ff */
        /* <DEDUP_REMOVED lines=9> */
.L_x_14290:
        /* <DEDUP_REMOVED lines=13> */
.L_x_14292:
[----:B------:R-:W-:Y:S05]  /*49c0*/  BSYNC.RECONVERGENT B2 ;  /* 0x0000000000027941 */ /* 0x000fea0003800200 */
.L_x_14291:
        /* <DEDUP_REMOVED lines=40> */
[----:B------:R-:W-:Y:S02]  /*4c50*/  IMAD.MOV.U32 R12, RZ, RZ, R26 ;  /* 0x000000ffff0c7224 */ /* 0x000fe400078e001a */
[----:B------:R-:W-:-:S07]  /*4c60*/  IMAD.MOV.U32 R26, RZ, RZ, R176 ;  /* 0x000000ffff1a7224 */ /* 0x000fce00078e00b0 */
.L_x_14289:
[----:B------:R-:W-:Y:S05]  /*4c70*/  BSYNC.RECONVERGENT B1 ;  /* 0x0000000000017941 */ /* 0x000fea0003800200 */
.L_x_14288:
        /* <DEDUP_REMOVED lines=22> */
.L_x_14295:
        /* <DEDUP_REMOVED lines=13> */
.L_x_14297:
[----:B------:R-:W-:Y:S05]  /*4eb0*/  BSYNC.RECONVERGENT B2 ;  /* 0x0000000000027941 */ /* 0x000fea0003800200 */
.L_x_14296:
        /* <DEDUP_REMOVED lines=42> */
.L_x_14294:
[----:B------:R-:W-:Y:S05]  /*5160*/  BSYNC.RECONVERGENT B1 ;  /* 0x0000000000017941 */ /* 0x000fea0003800200 */
.L_x_14293:
        /* <DEDUP_REMOVED lines=23> */
.L_x_14300:
        /* <DEDUP_REMOVED lines=13> */
.L_x_14302:
[----:B------:R-:W-:Y:S05]  /*53b0*/  BSYNC.RECONVERGENT B2 ;  /* 0x0000000000027941 */ /* 0x000fea0003800200 */
.L_x_14301:
        /* <DEDUP_REMOVED lines=42> */
.L_x_14299:
[----:B------:R-:W-:Y:S05]  /*5660*/  BSYNC.RECONVERGENT B1 ;  /* 0x0000000000017941 */ /* 0x000fea0003800200 */
.L_x_14298:
        /* <DEDUP_REMOVED lines=8> */
[----:B------:R-:W-:-:S03]  /*56f0*/  HFMA2 R176, -RZ, RZ, 0, 1.1920928955078125e-07 ;  /* 0x00000002ffb07431 */ /* 0x000fc600000001ff */
        /* <DEDUP_REMOVED lines=13> */
.L_x_14305:
        /* <DEDUP_REMOVED lines=13> */
.L_x_14307:
[----:B------:R-:W-:Y:S05]  /*58a0*/  BSYNC.RECONVERGENT B2 ;  /* 0x0000000000027941 */ /* 0x000fea0003800200 */
.L_x_14306:
        /* <DEDUP_REMOVED lines=42> */
.L_x_14304:
[----:B------:R-:W-:Y:S05]  /*5b50*/  BSYNC.RECONVERGENT B1 ;  /* 0x0000000000017941 */ /* 0x000fea0003800200 */
.L_x_14303:
        /* <DEDUP_REMOVED lines=23> */
.L_x_14310:
        /* <DEDUP_REMOVED lines=15> */
.L_x_14312:
[----:B------:R-:W-:Y:S05]  /*5dc0*/  BSYNC.RECONVERGENT B2 ;  /* 0x0000000000027941 */ /* 0x000fea0003800200 */
.L_x_14311:
        /* <DEDUP_REMOVED lines=42> */
.L_x_14309:
[----:B------:R-:W-:Y:S05]  /*6070*/  BSYNC.RECONVERGENT B1 ;  /* 0x0000000000017941 */ /* 0x000fea0003800200 */
.L_x_14308:
        /* <DEDUP_REMOVED lines=13> */
.L_x_14272:
[----:B------:R-:W0:Y:S01]  /*6150*/  LDC.64 R186, c[0x0][0x3a8] ;  /* 0x0000ea00ffba7b82 */ /* 0x000e220000000a00 */
[----:B------:R-:W-:Y:S02]  /*6160*/  SEL R176, RZ, 0x10000, !P5 ;  /* 0x00010000ffb07807 */ /* 0x000fe40006800000 */
[----:B------:R-:W-:Y:S02]  /*6170*/  ISETP.NE.AND P5, PT, R27, RZ, PT ;  /* 0x000000ff1b00720c */ /* 0x000fe40003fa5270 */
[----:B------:R-:W-:Y:S02]  /*6180*/  SEL R177, RZ, 0x1000000, !P6 ;  /* 0x01000000ffb17807 */ /* 0x000fe40007000000 */
[----:B------:R-:W-:Y:S01]  /*6190*/  ISETP.NE.AND P6, PT, R16, RZ, PT ;  /* 0x000000ff1000720c */ /* 0x000fe20003fc5270 */
[----:B------:R-:W1:Y:S01]  /*61a0*/  LDC.64 R184, c[0x0][0x3b0] ;  /* 0x0000ec00ffb87b82 */ /* 0x000e620000000a00 */
[----:B------:R-:W-:Y:S02]  /*61b0*/  SEL R197, RZ, 0x100, !P4 ;  /* 0x00000100ffc57807 */ /* 0x000fe40006000000 */
[----:B------:R-:W-:-:S02]  /*61c0*/  SEL R27, RZ, 0x1000000, !P2 ;  /* 0x01000000ff1b7807 */ /* 0x000fc40005000000 */
[----:B------:R-:W-:Y:S02]  /*61d0*/  SEL R16, RZ, 0x10000, !P1 ;  /* 0x00010000ff107807 */ /* 0x000fe40004800000 */
[----:B------:R-:W-:Y:S01]  /*61e0*/  SEL R25, RZ, 0x100, !P5 ;  /* 0x00000100ff197807 */ /* 0x000fe20006800000 */
[----:B------:R-:W2:Y:S01]  /*61f0*/  @P0 LDC.64 R194, c[0x0][0x3a0] ;  /* 0x0000e800ffc20b82 */ /* 0x000ea20000000a00 */
[----:B------:R-:W-:Y:S02]  /*6200*/  LOP3.LUT R197, R197, R177, R176, 0xfe, !PT ;  /* 0x000000b1c5c57212 */ /* 0x000fe400078efeb0 */
[----:B------:R-:W-:Y:S02]  /*6210*/  SEL R196, RZ, 0x1, !P3 ;  /* 0x00000001ffc47807 */ /* 0x000fe40005800000 */
[----:B------:R-:W-:Y:S01]  /*6220*/  LOP3.LUT R25, R25, R27, R16, 0xfe, !PT ;  /* 0x0000001b19197212 */ /* 0x000fe200078efe10 */
[C---:B------:R-:W-:Y:S01]  /*6230*/  VIADD R16, R7.reuse, 0x20 ;  /* 0x0000002007107836 */ /* 0x040fe20000000000 */
[----:B------:R-:W-:Y:S01]  /*6240*/  SEL R176, RZ, 0x1, !P6 ;  /* 0x00000001ffb07807 */ /* 0x000fe20007000000 */
[----:B0-----:R-:W-:Y:S01]  /*6250*/  IMAD.WIDE.U32 R188, R7, 0x10, R186 ;  /* 0x0000001007bc7825 */ /* 0x001fe200078e00ba */
[----:B------:R-:W-:-:S02]  /*6260*/  LOP3.LUT R197, R197, R196, RZ, 0xfc, !PT ;  /* 0x000000c4c5c57212 */ /* 0x000fc400078efcff */
        /* <DEDUP_REMOVED lines=25> */
.L_x_14316:
        /* <DEDUP_REMOVED lines=13> */
.L_x_14318:
[----:B------:R-:W-:Y:S05]  /*64d0*/  BSYNC.RECONVERGENT B2 ;  /* 0x0000000000027941 */ /* 0x000fea0003800200 */
.L_x_14317:
        /* <DEDUP_REMOVED lines=40> */
[----:B------:R-:W-:-:S07]  /*6760*/  LOP3.LUT R23, R188, UR33, R197, 0x96, !PT ;  /* 0x00000021bc177c12 */ /* 0x000fce000f8e96c5 */
.L_x_14315:
[----:B------:R-:W-:Y:S05]  /*6770*/  BSYNC.RECONVERGENT B1 ;  /* 0x0000000000017941 */ /* 0x000fea0003800200 */
.L_x_14314:
[----:B------:R-:W-:Y:S01]  /*6780*/  I2FP.F32.U32 R26, R25 ;  /* 0x00000019001a7245 */ /* 0x000fe20000201000 */
[C---:B-----5:R-:W-:Y:S01]  /*6790*/  IMAD.U32 R25, R176.reuse, 0x10000, RZ ;  /* 0x00010000b0197824 */ /* 0x060fe200078e00ff */
        /* <DEDUP_REMOVED lines=12> */
[--C-:B------:R-:W-:Y:S01]  /*6860*/  FFMA.FTZ R25, R25, R68, R26.reuse ;  /* 0x0000004419197223 */ /* 0x100fe2000001001a */
[----:B------:R-:W-:Y:S02]  /*6870*/  P2R R180, PR, RZ, 0x2 ;  /* 0x00000002ffb47803 */ /* 0x000fe40000000000 */
[----:B------:R-:W-:Y:S01]  /*6880*/  PRMT R26, R28, 0x7632, R26 ;  /* 0x000076321c1a7816 */ /* 0x000fe2000000001a */
        /* <DEDUP_REMOVED lines=9> */
.L_x_14321:
        /* <DEDUP_REMOVED lines=13> */
.L_x_14323:
[----:B------:R-:W-:Y:S05]  /*69f0*/  BSYNC.RECONVERGENT B2 ;  /* 0x0000000000027941 */ /* 0x000fea0003800200 */
.L_x_14322:
        /* <DEDUP_REMOVED lines=43> */
.L_x_14320:
[----:B------:R-:W-:Y:S05]  /*6cb0*/  BSYNC.RECONVERGENT B1 ;  /* 0x0000000000017941 */ /* 0x000fea0003800200 */
.L_x_14319:
        /* <DEDUP_REMOVED lines=11> */
[----:B------:R-:W-:Y:S02]  /*6d70*/  PLOP3.LUT P1, PT, P1, PT, PT, 0x8, 0x80 ;  /* 0x000000000080781c */ /* 0x000fe40000f2e170 */
[----:B------:R-:W-:Y:S01]  /*6d80*/  MOV R27, R24 ;  /* 0x00000018001b7202 */ /* 0x000fe20000000f00 */
[----:B------:R-:W-:Y:S01]  /*6d90*/  FFMA.FTZ R26, R26, R69, R181 ;  /* 0x000000451a1a7223 */ /* 0x000fe200000100b5 */
[----:B------:R-:W-:Y:S01]  /*6da0*/  P2R R181, PR, RZ, 0x2 ;  /* 0x00000002ffb57803 */ /* 0x000fe20000000000 */
        /* <DEDUP_REMOVED lines=9> */
.L_x_14326:
        /* <DEDUP_REMOVED lines=13> */
.L_x_14328:
[----:B------:R-:W-:Y:S05]  /*6f10*/  BSYNC.RECONVERGENT B2 ;  /* 0x0000000000027941 */ /* 0x000fea0003800200 */
.L_x_14327:
        /* <DEDUP_REMOVED lines=43> */
.L_x_14325:
[----:B------:R-:W-:Y:S05]  /*71d0*/  BSYNC.RECONVERGENT B1 ;  /* 0x0000000000017941 */ /* 0x000fea0003800200 */
.L_x_14324:
        /* <DEDUP_REMOVED lines=14> */
[--C-:B------:R-:W-:Y:S01]  /*72c0*/  FFMA.FTZ R27, R27, R70, R176.reuse ;  /* 0x000000461b1b7223 */ /* 0x100fe200000100b0 */
        /* <DEDUP_REMOVED lines=10> */
.L_x_14331:
        /* <DEDUP_REMOVED lines=13> */
.L_x_14333:
[----:B------:R-:W-:Y:S05]  /*7440*/  BSYNC.RECONVERGENT B2 ;  /* 0x0000000000027941 */ /* 0x000fea0003800200 */
.L_x_14332:
        /* <DEDUP_REMOVED lines=43> */
.L_x_14330:
[----:B------:R-:W-:Y:S05]  /*7700*/  BSYNC.RECONVERGENT B1 ;  /* 0x0000000000017941 */ /* 0x000fea0003800200 */
.L_x_14329:
        /* <DEDUP_REMOVED lines=23> */
.L_x_14336:
        /* <DEDUP_REMOVED lines=13> */
.L_x_14338:
[----:B------:R-:W-:Y:S05]  /*7950*/  BSYNC.RECONVERGENT B2 ;  /* 0x0000000000027941 */ /* 0x000fea0003800200 */
.L_x_14337:
        /* <DEDUP_REMOVED lines=43> */
.L_x_14335:
[----:B------:R-:W-:Y:S05]  /*7c10*/  BSYNC.RECONVERGENT B1 ;  /* 0x0000000000017941 */ /* 0x000fea0003800200 */
.L_x_14334:
        /* <DEDUP_REMOVED lines=12> */
[----:B------:R-:W-:-:S03]  /*7ce0*/  PLOP3.LUT P3, PT, P3, PT, PT, 0x8, 0x80 ;  /* 0x000000000080781c */ /* 0x000fc60001f6e170 */
[--C-:B------:R-:W-:Y:S01]  /*7cf0*/  FFMA.FTZ R189, R177, R64, R176.reuse ;  /* 0x00000040b1bd7223 */ /* 0x100fe200000100b0 */
        /* <DEDUP_REMOVED lines=11> */
.L_x_14341:
        /* <DEDUP_REMOVED lines=13> */
.L_x_14343:
[----:B------:R-:W-:Y:S05]  /*7e80*/  BSYNC.RECONVERGENT B2 ;  /* 0x0000000000027941 */ /* 0x000fea0003800200 */
.L_x_14342:
        /* <DEDUP_REMOVED lines=43> */
.L_x_14340:
[----:B------:R-:W-:Y:S05]  /*8140*/  BSYNC.RECONVERGENT B1 ;  /* 0x0000000000017941 */ /* 0x000fea0003800200 */
.L_x_14339:
        /* <DEDUP_REMOVED lines=23> */
.L_x_14346:
        /* <DEDUP_REMOVED lines=13> */
.L_x_14348:
[----:B------:R-:W-:Y:S05]  /*8390*/  BSYNC.RECONVERGENT B2 ;  /* 0x0000000000027941 */ /* 0x000fea0003800200 */
.L_x_14347:
        /* <DEDUP_REMOVED lines=43> */
.L_x_14345:
[----:B------:R-:W-:Y:S05]  /*8650*/  BSYNC.RECONVERGENT B1 ;  /* 0x0000000000017941 */ /* 0x000fea0003800200 */
.L_x_14344:
        /* <DEDUP_REMOVED lines=11> */
[----:B------:R-:W-:-:S03]  /*8710*/  IMAD.MOV.U32 R176, RZ, RZ, R24 ;  /* 0x000000ffffb07224 */ /* 0x000fc600078e0018 */
        /* <DEDUP_REMOVED lines=13> */
.L_x_14351:
        /* <DEDUP_REMOVED lines=15> */
.L_x_14353:
[----:B------:R-:W-:Y:S05]  /*88e0*/  BSYNC.RECONVERGENT B2 ;  /* 0x0000000000027941 */ /* 0x000fea0003800200 */
.L_x_14352:
        /* <DEDUP_REMOVED lines=43> */
.L_x_14350:
[----:B------:R-:W-:Y:S05]  /*8ba0*/  BSYNC.RECONVERGENT B1 ;  /* 0x0000000000017941 */ /* 0x000fea0003800200 */
.L_x_14349:
        /* <DEDUP_REMOVED lines=15> */
.L_x_14313:
        /* <DEDUP_REMOVED lines=16> */
.L_x_14357:
        /* <DEDUP_REMOVED lines=13> */
.L_x_14359:
[----:B------:R-:W-:Y:S05]  /*8e70*/  BSYNC.RECONVERGENT B2 ;  /* 0x0000000000027941 */ /* 0x000fea0003800200 */
.L_x_14358:
        /* <DEDUP_REMOVED lines=41> */
.L_x_14356:
[----:B------:R-:W-:Y:S05]  /*9110*/  BSYNC.RECONVERGENT B1 ;  /* 0x0000000000017941 */ /* 0x000fea0003800200 */
.L_x_14355:
[----:B------:R-:W-:Y:S01]  /*9120*/  I2FP.F32.U32 R26, R25 ;  /* 0x00000019001a7245 */ /* 0x000fe20000201000 */
[----:B-----5:R-:W-:Y:S01]  /*9130*/  IMAD.U32 R25, R176, 0x10000, RZ ;  /* 0x00010000b0197824 */ /* 0x020fe200078e00ff */
        /* <DEDUP_REMOVED lines=22> */
.L_x_14362:
        /* <DEDUP_REMOVED lines=13> */
.L_x_14364:
[----:B------:R-:W-:Y:S05]  /*9370*/  BSYNC.RECONVERGENT B2 ;  /* 0x0000000000027941 */ /* 0x000fea0003800200 */
.L_x_14363:
        /* <DEDUP_REMOVED lines=43> */
.L_x_14361:
[----:B------:R-:W-:Y:S05]  /*9630*/  BSYNC.RECONVERGENT B1 ;  /* 0x0000000000017941 */ /* 0x000fea0003800200 */
.L_x_14360:
        /* <DEDUP_REMOVED lines=23> */
.L_x_14367:
        /* <DEDUP_REMOVED lines=13> */
.L_x_14369:
[----:B------:R-:W-:Y:S05]  /*9880*/  BSYNC.RECONVERGENT B2 ;  /* 0x0000000000027941 */ /* 0x000fea0003800200 */
.L_x_14368:
        /* <DEDUP_REMOVED lines=43> */
.L_x_14366:
[----:B------:R-:W-:Y:S05]  /*9b40*/  BSYNC.RECONVERGENT B1 ;  /* 0x0000000000017941 */ /* 0x000fea0003800200 */
.L_x_14365:
        /* <DEDUP_REMOVED lines=23> */
.L_x_14372:
        /* <DEDUP_REMOVED lines=13> */
.L_x_14374:
[----:B------:R-:W-:Y:S05]  /*9d90*/  BSYNC.RECONVERGENT B2 ;  /* 0x0000000000027941 */ /* 0x000fea0003800200 */
.L_x_14373:
        /* <DEDUP_REMOVED lines=43> */
.L_x_14371:
[----:B------:R-:W-:Y:S05]  /*a050*/  BSYNC.RECONVERGENT B1 ;  /* 0x0000000000017941 */ /* 0x000fea0003800200 */
.L_x_14370:
        /* <DEDUP_REMOVED lines=22> */
.L_x_14377:
        /* <DEDUP_REMOVED lines=13> */
.L_x_14379:
[----:B------:R-:W-:Y:S05]  /*a290*/  BSYNC.RECONVERGENT B2 ;  /* 0x0000000000027941 */ /* 0x000fea0003800200 */
.L_x_14378:
        /* <DEDUP_REMOVED lines=43> */
.L_x_14376:
[----:B------:R-:W-:Y:S05]  /*a550*/  BSYNC.RECONVERGENT B1 ;  /* 0x0000000000017941 */ /* 0x000fea0003800200 */
.L_x_14375:
        /* <DEDUP_REMOVED lines=23> */
.L_x_14382:
        /* <DEDUP_REMOVED lines=13> */
.L_x_14384:
[----:B------:R-:W-:Y:S05]  /*a7a0*/  BSYNC.RECONVERGENT B2 ;  /* 0x0000000000027941 */ /* 0x000fea0003800200 */
.L_x_14383:
        /* <DEDUP_REMOVED lines=43> */
.L_x_14381:
[----:B------:R-:W-:Y:S05]  /*aa60*/  BSYNC.RECONVERGENT B1 ;  /* 0x0000000000017941 */ /* 0x000fea0003800200 */
.L_x_14380:
        /* <DEDUP_REMOVED lines=22> */
.L_x_14387:
        /* <DEDUP_REMOVED lines=13> */
.L_x_14389:
[----:B------:R-:W-:Y:S05]  /*aca0*/  BSYNC.RECONVERGENT B2 ;  /* 0x0000000000027941 */ /* 0x000fea0003800200 */
.L_x_14388:
        /* <DEDUP_REMOVED lines=43> */
.L_x_14386:
[----:B------:R-:W-:Y:S05]  /*af60*/  BSYNC.RECONVERGENT B1 ;  /* 0x0000000000017941 */ /* 0x000fea0003800200 */
.L_x_14385:
        /* <DEDUP_REMOVED lines=23> */
.L_x_14392:
        /* <DEDUP_REMOVED lines=15> */
.L_x_14394:
[----:B------:R-:W-:Y:S05]  /*b1d0*/  BSYNC.RECONVERGENT B2 ;  /* 0x0000000000027941 */ /* 0x000fea0003800200 */
.L_x_14393:
        /* <DEDUP_REMOVED lines=43> */
.L_x_14391:
[----:B------:R-:W-:Y:S05]  /*b490*/  BSYNC.RECONVERGENT B1 ;  /* 0x0000000000017941 */ /* 0x000fea0003800200 */
.L_x_14390:
[----:B------:R-:W-:Y:S01]  /*b4a0*/  I2FP.F32.U32 R176, R176 ;  /* 0x000000b000b07245 */ /* 0x000fe20000201000 */
[----:B------:R-:W-:Y:S01]  /*b4b0*/  IMAD.U32 R179, R179, 0x10000, RZ ;  /* 0x00010000b3b37824 */ /* 0x000fe200078e00ff */
[----:B------:R-:W-:Y:S02]  /*b4c0*/  F2FP.BF16.F32.PACK_AB R178, R190, R189 ;  /* 0x000000bdbeb2723e */ /* 0x000fe400000010ff */
        /* <DEDUP_REMOVED lines=8> */
[----:B------:R-:W-:-:S05]  /*b550*/  FMUL.FTZ R194, R194, R67 ;  /* 0x00000043c2c27220 */ /* 0x000fca0000410000 */
[----:B------:R-:W-:-:S07]  /*b560*/  F2FP.BF16.F32.PACK_AB R179, R194, R191 ;  /* 0x000000bfc2b3723e */ /* 0x000fce00000010ff */
.L_x_14354:
[----:B------:R-:W-:Y:S01]  /*b570*/  SEL R199, RZ, 0x1000000, !P6 ;  /* 0x01000000ffc77807 */ /* 0x000fe20007000000 */
[----:B------:R-:W-:Y:S01]  /*b580*/  IMAD.WIDE.U32 R200, R16, 0x8, R184 ;  /* 0x0000000810c87825 */ /* 0x000fe200078e00b8 */
[----:B------:R-:W-:Y:S02]  /*b590*/  SEL R198, RZ, 0x10000, !P5 ;  /* 0x00010000ffc67807 */ /* 0x000fe40006800000 */
[----:B------:R-:W-:Y:S02]  /*b5a0*/  ISETP.NE.AND P6, PT, R180, RZ, PT ;  /* 0x000000ffb400720c */ /* 0x000fe40003fc5270 */
[----:B------:R-:W-:Y:S02]  /*b5b0*/  ISETP.NE.AND P5, PT, R181, RZ, PT ;  /* 0x000000ffb500720c */ /* 0x000fe40003fa5270 */
[----:B------:R-:W0:Y:S01]  /*b5c0*/  @P0 LDC.64 R180, c[0x0][0x3a0] ;  /* 0x0000e800ffb40b82 */ /* 0x000e220000000a00 */
[----:B------:R-:W-:Y:S02]  /*b5d0*/  SEL R195, RZ, 0x1000000, !P2 ;  /* 0x01000000ffc37807 */ /* 0x000fe40005000000 */
[----:B------:R-:W-:-:S02]  /*b5e0*/  SEL R183, RZ, 0x10000, !P1 ;  /* 0x00010000ffb77807 */ /* 0x000fc40004800000 */
[----:B------:R-:W-:Y:S02]  /*b5f0*/  SEL R182, RZ, 0x100, !P5 ;  /* 0x00000100ffb67807 */ /* 0x000fe40006800000 */
[----:B------:R-:W-:Y:S02]  /*b600*/  SEL R205, RZ, 0x100, !P4 ;  /* 0x00000100ffcd7807 */ /* 0x000fe40006000000 */
[----:B------:R-:W-:Y:S02]  /*b610*/  LOP3.LUT R182, R182, R195, R183, 0xfe, !PT ;  /* 0x000000c3b6b67212 */ /* 0x000fe400078efeb7 */
[----:B------:R-:W-:Y:S02]  /*b620*/  IADD3 R195, PT, PT, R7, 0x40, RZ ;  /* 0x0000004007c37810 */ /* 0x000fe40007ffe0ff */
[----:B------:R-:W-:Y:S01]  /*b630*/  LOP3.LUT R205, R205, R199, R198, 0xfe, !PT ;  /* 0x000000c7cdcd7212 */ /* 0x000fe200078efec6 */
[----:B------:R-:W-:Y:S01]  /*b640*/  IMAD.WIDE.U32 R198, R16, 0x10, R186 ;  /* 0x0000001010c67825 */ /* 0x000fe200078e00ba */
[----:B------:R-:W-:-:S02]  /*b650*/  SEL R204, RZ, 0x1, !P3 ;  /* 0x00000001ffcc7807 */ /* 0x000fc40005800000 */
[----:B------:R-:W-:Y:S02]  /*b660*/  SEL R183, RZ, 0x1, !P6 ;  /* 0x00000001ffb77807 */ /* 0x000fe40007000000 */
[----:B------:R-:W-:Y:S01]  /*b670*/  LOP3.LUT R205, R205, R204, RZ, 0xfc, !PT ;  /* 0x000000cccdcd7212 */ /* 0x000fe200078efcff */
[----:B------:R1:W-:Y:S01]  /*b680*/  STG.E.128 desc[UR8][R198.64], R176 ;  /* 0x000000b0c6007986 */ /* 0x0003e2000c101d08 */
[----:B------:R-:W-:Y:S01]  /*b690*/  LOP3.LUT R204, R182, R183, RZ, 0xfc, !PT ;  /* 0x000000b7b6cc7212 */ /* 0x000fe200078efcff */
[----:B0-----:R-:W-:-:S04]  /*b6a0*/  @P0 IMAD.WIDE.U32 R202, R195, 0x10, R180 ;  /* 0x00000010c3ca0825 */ /* 0x001fc800078e00b4 */
[----:B------:R1:W-:Y:S01]  /*b6b0*/  STG.E.64 desc[UR8][R200.64], R204 ;  /* 0x000000ccc8007986 */ /* 0x0003e2000c101b08 */
[----:B------:R-:W-:-:S03]  /*b6c0*/  IMAD.WIDE.U32 R180, R195, 0x10, R192 ;  /* 0x00000010c3b47825 */ /* 0x000fc600078e00c0 */
        /* <DEDUP_REMOVED lines=19> */
.L_x_14398:
        /* <DEDUP_REMOVED lines=13> */
.L_x_14400:
[----:B------:R-:W-:Y:S05]  /*b8d0*/  BSYNC.RECONVERGENT B2 ;  /* 0x0000000000027941 */ /* 0x000fea0003800200 */
.L_x_14399:
        /* <DEDUP_REMOVED lines=42> */
.L_x_14397:
[----:B------:R-:W-:Y:S05]  /*bb80*/  BSYNC.RECONVERGENT B1 ;  /* 0x0000000000017941 */ /* 0x000fea0003800200 */
.L_x_14396:
        /* <DEDUP_REMOVED lines=11> */
[----:B------:R-:W-:-:S02]  /*bc40*/  FSETP.GTU.FTZ.AND P1, PT, R176, R21, PT ;  /* 0x00000015b000720b */ /* 0x000fc40003f3c000 */
[----:B------:R-:W-:Y:S02]  /*bc50*/  PRMT R176, R28, 0x7632, R176 ;  /* 0x000076321cb07816 */ /* 0x000fe400000000b0 */
        /* <DEDUP_REMOVED lines=14> */
.L_x_14403:
        /* <DEDUP_REMOVED lines=13> */
.L_x_14405:
[----:B------:R-:W-:Y:S05]  /*be10*/  BSYNC.RECONVERGENT B2 ;  /* 0x0000000000027941 */ /* 0x000fea0003800200 */
.L_x_14404:
        /* <DEDUP_REMOVED lines=43> */
.L_x_14402:
[----:B------:R-:W-:Y:S05]  /*c0d0*/  BSYNC.RECONVERGENT B1 ;  /* 0x0000000000017941 */ /* 0x000fea0003800200 */
.L_x_14401:
        /* <DEDUP_REMOVED lines=25> */
.L_x_14408:
        /* <DEDUP_REMOVED lines=13> */
.L_x_14410:
[----:B------:R-:W-:Y:S05]  /*c340*/  BSYNC.RECONVERGENT B2 ;  /* 0x0000000000027941 */ /* 0x000fea0003800200 */
.L_x_14409:
        /* <DEDUP_REMOVED lines=43> */
.L_x_14407:
[----:B------:R-:W-:Y:S05]  /*c600*/  BSYNC.RECONVERGENT B1 ;  /* 0x0000000000017941 */ /* 0x000fea0003800200 */
.L_x_14406:
        /* <DEDUP_REMOVED lines=25> */
.L_x_14413:
        /* <DEDUP_REMOVED lines=13> */
.L_x_14415:
[----:B------:R-:W-:Y:S05]  /*c870*/  BSYNC.RECONVERGENT B2 ;  /* 0x0000000000027941 */ /* 0x000fea0003800200 */
.L_x_14414:
        /* <DEDUP_REMOVED lines=43> */
.L_x_14412:
[----:B------:R-:W-:Y:S05]  /*cb30*/  BSYNC.RECONVERGENT B1 ;  /* 0x0000000000017941 */ /* 0x000fea0003800200 */
.L_x_14411:
        /* <DEDUP_REMOVED lines=23> */
.L_x_14418:
        /* <DEDUP_REMOVED lines=13> */
.L_x_14420:
[----:B------:R-:W-:Y:S05]  /*cd80*/  BSYNC.RECONVERGENT B2 ;  /* 0x0000000000027941 */ /* 0x000fea0003800200 */
.L_x_14419:
        /* <DEDUP_REMOVED lines=43> */
.L_x_14417:
[----:B------:R-:W-:Y:S05]  /*d040*/  BSYNC.RECONVERGENT B1 ;  /* 0x0000000000017941 */ /* 0x000fea0003800200 */
.L_x_14416:
        /* <DEDUP_REMOVED lines=25> */
.L_x_14423:
        /* <DEDUP_REMOVED lines=13> */
.L_x_14425:
[----:B------:R-:W-:Y:S05]  /*d2b0*/  BSYNC.RECONVERGENT B2 ;  /* 0x0000000000027941 */ /* 0x000fea0003800200 */
.L_x_14424:
        /* <DEDUP_REMOVED lines=43> */
.L_x_14422:
[----:B------:R-:W-:Y:S05]  /*d570*/  BSYNC.RECONVERGENT B1 ;  /* 0x0000000000017941 */ /* 0x000fea0003800200 */
.L_x_14421:
        /* <DEDUP_REMOVED lines=23> */
.L_x_14428:
        /* <DEDUP_REMOVED lines=13> */
.L_x_14430:
[----:B------:R-:W-:Y:S05]  /*d7c0*/  BSYNC.RECONVERGENT B2 ;  /* 0x0000000000027941 */ /* 0x000fea0003800200 */
.L_x_14429:
        /* <DEDUP_REMOVED lines=43> */
.L_x_14427:
[----:B------:R-:W-:Y:S05]  /*da80*/  BSYNC.RECONVERGENT B1 ;  /* 0x0000000000017941 */ /* 0x000fea0003800200 */
.L_x_14426:
        /* <DEDUP_REMOVED lines=25> */
.L_x_14433:
        /* <DEDUP_REMOVED lines=15> */
.L_x_14435:
[----:B------:R-:W-:Y:S05]  /*dd10*/  BSYNC.RECONVERGENT B2 ;  /* 0x0000000000027941 */ /* 0x000fea0003800200 */
.L_x_14434:
        /* <DEDUP_REMOVED lines=43> */
.L_x_14432:
[----:B------:R-:W-:Y:S05]  /*dfd0*/  BSYNC.RECONVERGENT B1 ;  /* 0x0000000000017941 */ /* 0x000fea0003800200 */
.L_x_14431:
        /* <DEDUP_REMOVED lines=15> */
.L_x_14395:
        /* <DEDUP_REMOVED lines=16> */
.L_x_14439:
        /* <DEDUP_REMOVED lines=13> */
.L_x_14441:
[----:B------:R-:W-:Y:S05]  /*e2a0*/  BSYNC.RECONVERGENT B2 ;  /* 0x0000000000027941 */ /* 0x000fea0003800200 */
.L_x_14440:
        /* <DEDUP_REMOVED lines=41> */
[----:B------:R-:W-:-:S07]  /*e540*/  IMAD.MOV.U32 R176, RZ, RZ, R196 ;  /* 0x000000ffffb07224 */ /* 0x000fce00078e00c4 */
.L_x_14438:
[----:B------:R-:W-:Y:S05]  /*e550*/  BSYNC.RECONVERGENT B1 ;  /* 0x0000000000017941 */ /* 0x000fea0003800200 */
.L_x_14437:
        /* <DEDUP_REMOVED lines=10> */
[----:B------:R-:W-:Y:S01]  /*e600*/  FMUL.FTZ R177, R177, R20 ;  /* 0x00000014b1b17220 */ /* 0x000fe20000410000 */
[----:B------:R-:W-:-:S04]  /*e610*/  IMAD.MOV.U32 R176, RZ, RZ, R24 ;  /* 0x000000ffffb07224 */ /* 0x000fc800078e0018 */
        /* <DEDUP_REMOVED lines=13> */
.L_x_14444:
        /* <DEDUP_REMOVED lines=13> */
.L_x_14446:
[----:B------:R-:W-:Y:S05]  /*e7c0*/  BSYNC.RECONVERGENT B2 ;  /* 0x0000000000027941 */ /* 0x000fea0003800200 */
.L_x_14445:
        /* <DEDUP_REMOVED lines=43> */
.L_x_14443:
[----:B------:R-:W-:Y:S05]  /*ea80*/  BSYNC.RECONVERGENT B1 ;  /* 0x0000000000017941 */ /* 0x000fea0003800200 */
.L_x_14442:
[----:B------:R-:W-:Y:S01]  /*ea90*/  I2FP.F32.U32 R176, R176 ;  /* 0x000000b000b07245 */ /* 0x000fe20000201000 */
[----:B------:R-:W-:Y:S01]  /*eaa0*/  BSSY.RECONVERGENT B1, `(.L_x_14447) ;  /* 0x0000050000017945 */ /* 0x000fe20003800200 */
[----:B------:R-:W-:Y:S01]  /*eab0*/  SHF.L.U32 R177, R180, 0x10, RZ ;  /* 0x00000010b4b17819 */ /* 0x000fe200000006ff */
[----:B------:R-:W-:Y:S01]  /*eac0*/  IMAD.MOV.U32 R178, RZ, RZ, 0x2 ;  /* 0x00000002ffb27424 */ /* 0x000fe200078e00ff */
[----:B------:R-:W-:Y:S01]  /*ead0*/  ISETP.NE.AND P2, PT, R179, 0x1, PT ;  /* 0x00000001b300780c */ /* 0x000fe20003f45270 */
[----:B------:R-:W-:Y:S01]  /*eae0*/  FFMA.FTZ R176, R176, R19, 1.1641532182693481445e-10 ;  /* 0x2f000000b0b07423 */ /* 0x000fe20000010013 */
[----:B------:R-:W-:Y:S01]  /*eaf0*/  LOP3.LUT R17, R17, 0xfffffffd, RZ, 0xc0, !PT ;  /* 0xfffffffd11117812 */ /* 0x000fe200078ec0ff */
[----:B------:R-:W-:-:S03]  /*eb00*/  FMUL.FTZ R177, R177, R18 ;  /* 0x00000012b1b17220 */ /* 0x000fc60000410000 */
[----:B------:R-:W-:Y:S01]  /*eb10*/  FSETP.GTU.FTZ.AND P1, PT, R176, R21, PT ;  /* 0x00000015b000720b */ /* 0x000fe20003f3c000 */
[----:B------:R-:W-:-:S05]  /*eb20*/  FMUL.FTZ R177, R177, R20 ;  /* 0x00000014b1b17220 */ /* 0x000fca0000410000 */
        /* <DEDUP_REMOVED lines=14> */
.L_x_14449:
        /* <DEDUP_REMOVED lines=13> */
.L_x_14451:
[----:B------:R-:W-:Y:S05]  /*ece0*/  BSYNC.RECONVERGENT B2 ;  /* 0x0000000000027941 */ /* 0x000fea0003800200 */
.L_x_14450:
        /* <DEDUP_REMOVED lines=43> */
.L_x_14448:
[----:B------:R-:W-:Y:S05]  /*efa0*/  BSYNC.RECONVERGENT B1 ;  /* 0x0000000000017941 */ /* 0x000fea0003800200 */
.L_x_14447:
        /* <DEDUP_REMOVED lines=23> */
.L_x_14454:
        /* <DEDUP_REMOVED lines=13> */
.L_x_14456:
[----:B------:R-:W-:Y:S05]  /*f1f0*/  BSYNC.RECONVERGENT B2 ;  /* 0x0000000000027941 */ /* 0x000fea0003800200 */
.L_x_14455:
        /* <DEDUP_REMOVED lines=43> */
.L_x_14453:
[----:B------:R-:W-:Y:S05]  /*f4b0*/  BSYNC.RECONVERGENT B1 ;  /* 0x0000000000017941 */ /* 0x000fea0003800200 */
.L_x_14452:
        /* <DEDUP_REMOVED lines=22> */
.L_x_14459:
        /* <DEDUP_REMOVED lines=13> */
.L_x_14461:
[----:B------:R-:W-:Y:S05]  /*f6f0*/  BSYNC.RECONVERGENT B2 ;  /* 0x0000000000027941 */ /* 0x000fea0003800200 */
.L_x_14460:
        /* <DEDUP_REMOVED lines=43> */
.L_x_14458:
[----:B------:R-:W-:Y:S05]  /*f9b0*/  BSYNC.RECONVERGENT B1 ;  /* 0x0000000000017941 */ /* 0x000fea0003800200 */
.L_x_14457:
        /* <DEDUP_REMOVED lines=23> */
.L_x_14464:
        /* <DEDUP_REMOVED lines=13> */
.L_x_14466:
[----:B------:R-:W-:Y:S05]  /*fc00*/  BSYNC.RECONVERGENT B2 ;  /* 0x0000000000027941 */ /* 0x000fea0003800200 */
.L_x_14465:
        /* <DEDUP_REMOVED lines=43> */
.L_x_14463:
[----:B------:R-:W-:Y:S05]  /*fec0*/  BSYNC.RECONVERGENT B1 ;  /* 0x0000000000017941 */ /* 0x000fea0003800200 */
.L_x_14462:
        /* <DEDUP_REMOVED lines=22> */
.L_x_14469:
        /* <DEDUP_REMOVED lines=13> */
.L_x_14471:
[----:B------:R-:W-:Y:S05]  /*10100*/  BSYNC.RECONVERGENT B2 ;  /* 0x0000000000027941 */ /* 0x000fea0003800200 */
.L_x_14470:
        /* <DEDUP_REMOVED lines=43> */
.L_x_14468:
[----:B------:R-:W-:Y:S05]  /*103c0*/  BSYNC.RECONVERGENT B1 ;  /* 0x0000000000017941 */ /* 0x000fea0003800200 */
.L_x_14467:
        /* <DEDUP_REMOVED lines=23> */
.L_x_14474:
        /* <DEDUP_REMOVED lines=15> */
.L_x_14476:
[----:B------:R-:W-:Y:S05]  /*10630*/  BSYNC.RECONVERGENT B2 ;  /* 0x0000000000027941 */ /* 0x000fea0003800200 */
.L_x_14475:
        /* <DEDUP_REMOVED lines=43> */
.L_x_14473:
[----:B------:R-:W-:Y:S05]  /*108f0*/  BSYNC.RECONVERGENT B1 ;  /* 0x0000000000017941 */ /* 0x000fea0003800200 */
.L_x_14472:
        /* <DEDUP_REMOVED lines=13> */
.L_x_14436:
        /* <DEDUP_REMOVED lines=41> */
.L_x_14480:
        /* <DEDUP_REMOVED lines=13> */
.L_x_14482:
[----:B------:R-:W-:Y:S05]  /*10d30*/  BSYNC.RECONVERGENT B2 ;  /* 0x0000000000027941 */ /* 0x000fea0003800200 */
.L_x_14481:
        /* <DEDUP_REMOVED lines=42> */
.L_x_14479:
[----:B------:R-:W-:Y:S05]  /*10fe0*/  BSYNC.RECONVERGENT B1 ;  /* 0x0000000000017941 */ /* 0x000fea0003800200 */
.L_x_14478:
        /* <DEDUP_REMOVED lines=27> */
.L_x_14485:
        /* <DEDUP_REMOVED lines=13> */
.L_x_14487:
[----:B------:R-:W-:Y:S05]  /*11270*/  BSYNC.RECONVERGENT B2 ;  /* 0x0000000000027941 */ /* 0x000fea0003800200 */
.L_x_14486:
        /* <DEDUP_REMOVED lines=43> */
.L_x_14484:
[----:B------:R-:W-:Y:S05]  /*11530*/  BSYNC.RECONVERGENT B1 ;  /* 0x0000000000017941 */ /* 0x000fea0003800200 */
.L_x_14483:
[----:B------:R-:W-:Y:S01]  /*11540*/  I2FP.F32.U32 R176, R177 ;  /* 0x000000b100b07245 */ /* 0x000fe20000201000 */
[----:B------:R-:W-:Y:S01]  /*11550*/  IMAD.U32 R177, R204, 0x10000, RZ ;  /* 0x00010000ccb17824 */ /* 0x000fe200078e00ff */
[----:B------:R-:W-:Y:S01]  /*11560*/  ISETP.NE.AND P2, PT, R207, 0x1, PT ;  /* 0x00000001cf00780c */ /* 0x000fe20003f45270 */
[----:B------:R-:W-:Y:S01]  /*11570*/  IMAD.U32 R179, R180, 0x10000, RZ ;  /* 0x00010000b4b37824 */ /* 0x000fe200078e00ff */
        /* <DEDUP_REMOVED lines=21> */
.L_x_14490:
        /* <DEDUP_REMOVED lines=13> */
.L_x_14492:
[----:B------:R-:W-:Y:S05]  /*117a0*/  BSYNC.RECONVERGENT B2 ;  /* 0x0000000000027941 */ /* 0x000fea0003800200 */
.L_x_14491:
        /* <DEDUP_REMOVED lines=43> */
.L_x_14489:
[----:B------:R-:W-:Y:S05]  /*11a60*/  BSYNC.RECONVERGENT B1 ;  /* 0x0000000000017941 */ /* 0x000fea0003800200 */
.L_x_14488:
        /* <DEDUP_REMOVED lines=25> */
.L_x_14495:
        /* <DEDUP_REMOVED lines=13> */
.L_x_14497:
[----:B------:R-:W-:Y:S05]  /*11cd0*/  BSYNC.RECONVERGENT B2 ;  /* 0x0000000000027941 */ /* 0x000fea0003800200 */
.L_x_14496:
        /* <DEDUP_REMOVED lines=43> */
.L_x_14494:
[----:B------:R-:W-:Y:S05]  /*11f90*/  BSYNC.RECONVERGENT B1 ;  /* 0x0000000000017941 */ /* 0x000fea0003800200 */
.L_x_14493:
        /* <DEDUP_REMOVED lines=23> */
.L_x_14500:
        /* <DEDUP_REMOVED lines=13> */
.L_x_14502:
[----:B------:R-:W-:Y:S05]  /*121e0*/  BSYNC.RECONVERGENT B2 ;  /* 0x0000000000027941 */ /* 0x000fea0003800200 */
.L_x_14501:
        /* <DEDUP_REMOVED lines=43> */
.L_x_14499:
[----:B------:R-:W-:Y:S05]  /*124a0*/  BSYNC.RECONVERGENT B1 ;  /* 0x0000000000017941 */ /* 0x000fea0003800200 */
.L_x_14498:
        /* <DEDUP_REMOVED lines=25> */
.L_x_14505:
        /* <DEDUP_REMOVED lines=13> */
.L_x_14507:
[----:B------:R-:W-:Y:S05]  /*12710*/  BSYNC.RECONVERGENT B2 ;  /* 0x0000000000027941 */ /* 0x000fea0003800200 */
.L_x_14506:
        /* <DEDUP_REMOVED lines=43> */
.L_x_14504:
[----:B------:R-:W-:Y:S05]  /*129d0*/  BSYNC.RECONVERGENT B1 ;  /* 0x0000000000017941 */ /* 0x000fea0003800200 */
.L_x_14503:
        /* <DEDUP_REMOVED lines=23> */
.L_x_14510:
        /* <DEDUP_REMOVED lines=13> */
.L_x_14512:
[----:B------:R-:W-:Y:S05]  /*12c20*/  BSYNC.RECONVERGENT B2 ;  /* 0x0000000000027941 */ /* 0x000fea0003800200 */
.L_x_14511:
        /* <DEDUP_REMOVED lines=43> */
.L_x_14509:
[----:B------:R-:W-:Y:S05]  /*12ee0*/  BSYNC.RECONVERGENT B1 ;  /* 0x0000000000017941 */ /* 0x000fea0003800200 */
.L_x_14508:
        /* <DEDUP_REMOVED lines=25> */
.L_x_14515:
        /* <DEDUP_REMOVED lines=15> */
.L_x_14517:
[----:B------:R-:W-:Y:S05]  /*13170*/  BSYNC.RECONVERGENT B2 ;  /* 0x0000000000027941 */ /* 0x000fea0003800200 */
.L_x_14516:
        /* <DEDUP_REMOVED lines=43> */
.L_x_14514:
[----:B------:R-:W-:Y:S05]  /*13430*/  BSYNC.RECONVERGENT B1 ;  /* 0x0000000000017941 */ /* 0x000fea0003800200 */
.L_x_14513:
[----:B------:R-:W-:Y:S01]  /*13440*/  I2FP.F32.U32 R176, R177 ;  /* 0x000000b100b07245 */ /* 0x000fe20000201000 */
[----:B------:R-:W-:Y:S01]  /*13450*/  IMAD.U32 R183, R183, 0x10000, RZ ;  /* 0x00010000b7b77824 */ /* 0x000fe200078e00ff */
[----:B------:R-:W-:Y:S01]  /*13460*/  F2FP.BF16.F32.PACK_AB R178, R209, R210 ;  /* 0x000000d2d1b2723e */ /* 0x000fe200000010ff */
        /* <DEDUP_REMOVED lines=12> */
.L_x_14477:
        /* <DEDUP_REMOVED lines=16> */
.L_x_14521:
        /* <DEDUP_REMOVED lines=13> */
.L_x_14523:
[----:B------:R-:W-:Y:S05]  /*13700*/  BSYNC.RECONVERGENT B2 ;  /* 0x0000000000027941 */ /* 0x000fea0003800200 */
.L_x_14522:
        /* <DEDUP_REMOVED lines=42> */
.L_x_14520:
[----:B------:R-:W-:Y:S05]  /*139b0*/  BSYNC.RECONVERGENT B1 ;  /* 0x0000000000017941 */ /* 0x000fea0003800200 */
.L_x_14519:
        /* <DEDUP_REMOVED lines=25> */
.L_x_14526:
        /* <DEDUP_REMOVED lines=13> */
.L_x_14528:
[----:B------:R-:W-:Y:S05]  /*13c20*/  BSYNC.RECONVERGENT B2 ;  /* 0x0000000000027941 */ /* 0x000fea0003800200 */
.L_x_14527:
        /* <DEDUP_REMOVED lines=43> */
.L_x_14525:
[----:B------:R-:W-:Y:S05]  /*13ee0*/  BSYNC.RECONVERGENT B1 ;  /* 0x0000000000017941 */ /* 0x000fea0003800200 */
.L_x_14524:
        /* <DEDUP_REMOVED lines=24> */
.L_x_14531:
        /* <DEDUP_REMOVED lines=13> */
.L_x_14533:
[----:B------:R-:W-:Y:S05]  /*14140*/  BSYNC.RECONVERGENT B2 ;  /* 0x0000000000027941 */ /* 0x000fea0003800200 */
.L_x_14532:
        /* <DEDUP_REMOVED lines=43> */
.L_x_14530:
[----:B------:R-:W-:Y:S05]  /*14400*/  BSYNC.RECONVERGENT B1 ;  /* 0x0000000000017941 */ /* 0x000fea0003800200 */
.L_x_14529:
        /* <DEDUP_REMOVED lines=23> */
.L_x_14536:
        /* <DEDUP_REMOVED lines=13> */
.L_x_14538:
[----:B------:R-:W-:Y:S05]  /*14650*/  BSYNC.RECONVERGENT B2 ;  /* 0x0000000000027941 */ /* 0x000fea0003800200 */
.L_x_14537:
        /* <DEDUP_REMOVED lines=43> */
.L_x_14535:
[----:B------:R-:W-:Y:S05]  /*14910*/  BSYNC.RECONVERGENT B1 ;  /* 0x0000000000017941 */ /* 0x000fea0003800200 */
.L_x_14534:
        /* <DEDUP_REMOVED lines=22> */
.L_x_14541:
        /* <DEDUP_REMOVED lines=13> */
.L_x_14543:
[----:B------:R-:W-:Y:S05]  /*14b50*/  BSYNC.RECONVERGENT B2 ;  /* 0x0000000000027941 */ /* 0x000fea0003800200 */
.L_x_14542:
        /* <DEDUP_REMOVED lines=43> */
.L_x_14540:
[----:B------:R-:W-:Y:S05]  /*14e10*/  BSYNC.RECONVERGENT B1 ;  /* 0x0000000000017941 */ /* 0x000fea0003800200 */
.L_x_14539:
        /* <DEDUP_REMOVED lines=23> */
.L_x_14546:
        /* <DEDUP_REMOVED lines=13> */
.L_x_14548:
[----:B------:R-:W-:Y:S05]  /*15060*/  BSYNC.RECONVERGENT B2 ;  /* 0x0000000000027941 */ /* 0x000fea0003800200 */
.L_x_14547:
        /* <DEDUP_REMOVED lines=43> */
.L_x_14545:
[----:B------:R-:W-:Y:S05]  /*15320*/  BSYNC.RECONVERGENT B1 ;  /* 0x0000000000017941 */ /* 0x000fea0003800200 */
.L_x_14544:
        /* <DEDUP_REMOVED lines=22> */
.L_x_14551:
        /* <DEDUP_REMOVED lines=13> */
.L_x_14553:
[----:B------:R-:W-:Y:S05]  /*15560*/  BSYNC.RECONVERGENT B2 ;  /* 0x0000000000027941 */ /* 0x000fea0003800200 */
.L_x_14552:
        /* <DEDUP_REMOVED lines=43> */
.L_x_14550:
[----:B------:R-:W-:Y:S05]  /*15820*/  BSYNC.RECONVERGENT B1 ;  /* 0x0000000000017941 */ /* 0x000fea0003800200 */
.L_x_14549:
        /* <DEDUP_REMOVED lines=23> */
.L_x_14556:
        /* <DEDUP_REMOVED lines=15> */
.L_x_14558:
[----:B------:R-:W-:Y:S05]  /*15a90*/  BSYNC.RECONVERGENT B2 ;  /* 0x0000000000027941 */ /* 0x000fea0003800200 */
.L_x_14557:
        /* <DEDUP_REMOVED lines=43> */
.L_x_14555:
[----:B------:R-:W-:Y:S05]  /*15d50*/  BSYNC.RECONVERGENT B1 ;  /* 0x0000000000017941 */ /* 0x000fea0003800200 */
.L_x_14554:
        /* <DEDUP_REMOVED lines=13> */
.L_x_14518:
        /* <DEDUP_REMOVED lines=41> */
.L_x_14562:
        /* <DEDUP_REMOVED lines=13> */
.L_x_14564:
[----:B------:R-:W-:Y:S05]  /*16190*/  BSYNC.RECONVERGENT B2 ;  /* 0x0000000000027941 */ /* 0x000fea0003800200 */
.L_x_14563:
        /* <DEDUP_REMOVED lines=42> */
.L_x_14561:
[----:B------:R-:W-:Y:S05]  /*16440*/  BSYNC.RECONVERGENT B1 ;  /* 0x0000000000017941 */ /* 0x000fea0003800200 */
.L_x_14560:
        /* <DEDUP_REMOVED lines=27> */
.L_x_14567:
        /* <DEDUP_REMOVED lines=13> */
.L_x_14569:
[----:B------:R-:W-:Y:S05]  /*166d0*/  BSYNC.RECONVERGENT B2 ;  /* 0x0000000000027941 */ /* 0x000fea0003800200 */
.L_x_14568:
        /* <DEDUP_REMOVED lines=43> */
.L_x_14566:
[----:B------:R-:W-:Y:S05]  /*16990*/  BSYNC.RECONVERGENT B1 ;  /* 0x0000000000017941 */ /* 0x000fea0003800200 */
.L_x_14565:
        /* <DEDUP_REMOVED lines=25> */
.L_x_14572:
        /* <DEDUP_REMOVED lines=13> */
.L_x_14574:
[----:B------:R-:W-:Y:S05]  /*16c00*/  BSYNC.RECONVERGENT B2 ;  /* 0x0000000000027941 */ /* 0x000fea0003800200 */
.L_x_14573:
        /* <DEDUP_REMOVED lines=43> */
.L_x_14571:
[----:B------:R-:W-:Y:S05]  /*16ec0*/  BSYNC.RECONVERGENT B1 ;  /* 0x0000000000017941 */ /* 0x000fea0003800200 */
.L_x_14570:
        /* <DEDUP_REMOVED lines=24> */
.L_x_14577:
        /* <DEDUP_REMOVED lines=13> */
.L_x_14579:
[----:B------:R-:W-:Y:S05]  /*17120*/  BSYNC.RECONVERGENT B2 ;  /* 0x0000000000027941 */ /* 0x000fea0003800200 */
.L_x_14578:
        /* <DEDUP_REMOVED lines=43> */
.L_x_14576:
[----:B------:R-:W-:Y:S05]  /*173e0*/  BSYNC.RECONVERGENT B1 ;  /* 0x0000000000017941 */ /* 0x000fea0003800200 */
.L_x_14575:
        /* <DEDUP_REMOVED lines=24> */
.L_x_14582:
        /* <DEDUP_REMOVED lines=13> */
.L_x_14584:
[----:B------:R-:W-:Y:S05]  /*17640*/  BSYNC.RECONVERGENT B2 ;  /* 0x0000000000027941 */ /* 0x000fea0003800200 */
.L_x_14583:
        /* <DEDUP_REMOVED lines=43> */
.L_x_14581:
[----:B------:R-:W-:Y:S05]  /*17900*/  BSYNC.RECONVERGENT B1 ;  /* 0x0000000000017941 */ /* 0x000fea0003800200 */
.L_x_14580:
        /* <DEDUP_REMOVED lines=24> */
.L_x_14587:
        /* <DEDUP_REMOVED lines=13> */
.L_x_14589:
[----:B------:R-:W-:Y:S05]  /*17b60*/  BSYNC.RECONVERGENT B2 ;  /* 0x0000000000027941 */ /* 0x000fea0003800200 */
.L_x_14588:
        /* <DEDUP_REMOVED lines=43> */
.L_x_14586:
[----:B------:R-:W-:Y:S05]  /*17e20*/  BSYNC.RECONVERGENT B1 ;  /* 0x0000000000017941 */ /* 0x000fea0003800200 */
.L_x_14585:
[----:B------:R-:W-:Y:S01]  /*17e30*/  I2FP.F32.U32 R176, R177 ;  /* 0x000000b100b07245 */ /* 0x000fe20000201000 */
[----:B------:R-:W-:Y:S01]  /*17e40*/  BSSY.RECONVERGENT B1, `(.L_x_14590) ;  /* 0x0000050000017945 */ /* 0x000fe20003800200 */
[----:B------:R-:W-:Y:S02]  /*17e50*/  SHF.L.U32 R177, R182, 0x10, RZ ;  /* 0x00000010b6b17819 */ /* 0x000fe400000006ff */
[----:B------:R-:W-:Y:S01]  /*17e60*/  ISETP.NE.AND P5, PT, R180, 0x1, PT ;  /* 0x00000001b400780c */ /* 0x000fe20003fa5270 */
[----:B------:R-:W-:Y:S01]  /*17e70*/  FFMA.FTZ R176, R176, R19, 1.1641532182693481445e-10 ;  /* 0x2f000000b0b07423 */ /* 0x000fe20000010013 */
[----:B------:R-:W-:Y:S01]  /*17e80*/  PRMT R178, R30, 0x7632, R178 ;  /* 0x000076321eb27816 */ /* 0x000fe200000000b2 */
[----:B------:R-:W-:-:S03]  /*17e90*/  FMUL.FTZ R177, R177, R18 ;  /* 0x00000012b1b17220 */ /* 0x000fc60000410000 */
[----:B------:R-:W-:Y:S01]  /*17ea0*/  FSETP.GTU.FTZ.AND P4, PT, R176, R21, PT ;  /* 0x00000015b000720b */ /* 0x000fe20003f9c000 */
[----:B------:R-:W-:Y:S01]  /*17eb0*/  FMUL.FTZ R177, R177, R20 ;  /* 0x00000014b1b17220 */ /* 0x000fe20000410000 */
[----:B------:R-:W-:Y:S02]  /*17ec0*/  IMAD.U32 R179, R178, 0x10000, RZ ;  /* 0x00010000b2b37824 */ /* 0x000fe400078e00ff */
[----:B------:R-:W-:Y:S02]  /*17ed0*/  IMAD.MOV.U32 R178, RZ, RZ, 0x2 ;  /* 0x00000002ffb27424 */ /* 0x000fe400078e00ff */
[----:B------:R-:W-:Y:S02]  /*17ee0*/  FSEL R218, R177, RZ, !P4 ;  /* 0x000000ffb1da7208 */ /* 0x000fe40006000000 */
[----:B------:R-:W-:Y:S02]  /*17ef0*/  MOV R177, R24 ;  /* 0x0000001800b17202 */ /* 0x000fe40000000f00 */
[----:B------:R-:W-:Y:S01]  /*17f00*/  PLOP3.LUT P4, PT, P4, PT, PT, 0x8, 0x80 ;  /* 0x000000000080781c */ /* 0x000fe2000278e170 */
[----:B------:R-:W-:Y:S01]  /*17f10*/  FFMA.FTZ R218, R218, R41, R179 ;  /* 0x00000029dada7223 */ /* 0x000fe200000100b3 */
        /* <DEDUP_REMOVED lines=9> */
.L_x_14592:
        /* <DEDUP_REMOVED lines=13> */
.L_x_14594:
[----:B------:R-:W-:Y:S05]  /*18080*/  BSYNC.RECONVERGENT B2 ;  /* 0x0000000000027941 */ /* 0x000fea0003800200 */
.L_x_14593:
        /* <DEDUP_REMOVED lines=43> */
.L_x_14591:
[----:B------:R-:W-:Y:S05]  /*18340*/  BSYNC.RECONVERGENT B1 ;  /* 0x0000000000017941 */ /* 0x000fea0003800200 */
.L_x_14590:
        /* <DEDUP_REMOVED lines=24> */
.L_x_14597:
        /* <DEDUP_REMOVED lines=15> */
.L_x_14599:
[----:B------:R-:W-:Y:S05]  /*185c0*/  BSYNC.RECONVERGENT B2 ;  /* 0x0000000000027941 */ /* 0x000fea0003800200 */
.L_x_14598:
        /* <DEDUP_REMOVED lines=43> */
.L_x_14596:
[----:B------:R-:W-:Y:S05]  /*18880*/  BSYNC.RECONVERGENT B1 ;  /* 0x0000000000017941 */ /* 0x000fea0003800200 */
.L_x_14595:
        /* <DEDUP_REMOVED lines=16> */
.L_x_14559:
        /* <DEDUP_REMOVED lines=16> */
.L_x_14603:
        /* <DEDUP_REMOVED lines=13> */
.L_x_14605:
[----:B------:R-:W-:Y:S05]  /*18b60*/  BSYNC.RECONVERGENT B2 ;  /* 0x0000000000027941 */ /* 0x000fea0003800200 */
.L_x_14604:
        /* <DEDUP_REMOVED lines=42> */
.L_x_14602:
[----:B------:R-:W-:Y:S05]  /*18e10*/  BSYNC.RECONVERGENT B1 ;  /* 0x0000000000017941 */ /* 0x000fea0003800200 */
.L_x_14601:
        /* <DEDUP_REMOVED lines=25> */
.L_x_14608:
        /* <DEDUP_REMOVED lines=13> */
.L_x_14610:
[----:B------:R-:W-:Y:S05]  /*19080*/  BSYNC.RECONVERGENT B2 ;  /* 0x0000000000027941 */ /* 0x000fea0003800200 */
.L_x_14609:
        /* <DEDUP_REMOVED lines=43> */
.L_x_14607:
[----:B------:R-:W-:Y:S05]  /*19340*/  BSYNC.RECONVERGENT B1 ;  /* 0x0000000000017941 */ /* 0x000fea0003800200 */
.L_x_14606:
[----:B------:R-:W-:Y:S01]  /*19350*/  I2FP.F32.U32 R176, R177 ;  /* 0x000000b100b07245 */ /* 0x000fe20000201000 */
[----:B------:R-:W-:Y:S01]  /*19360*/  IMAD.U32 R177, R180, 0x10000, RZ ;  /* 0x00010000b4b17824 */ /* 0x000fe200078e00ff */
[----:B------:R-:W-:Y:S01]  /*19370*/  ISETP.NE.AND P2, PT, R179, 0x1, PT ;  /* 0x00000001b300780c */ /* 0x000fe20003f45270 */
[----:B------:R-:W-:Y:S01]  /*19380*/  BSSY.RECONVERGENT B1, `(.L_x_14611) ;  /* 0x000004e000017945 */ /* 0x000fe20003800200 */
[----:B------:R-:W-:Y:S01]  /*19390*/  LOP3.LUT R17, R17, 0xfffffffd, RZ, 0xc0, !PT ;  /* 0xfffffffd11117812 */ /* 0x000fe200078ec0ff */
        /* <DEDUP_REMOVED lines=19> */
.L_x_14613:
        /* <DEDUP_REMOVED lines=13> */
.L_x_14615:
[----:B------:R-:W-:Y:S05]  /*195a0*/  BSYNC.RECONVERGENT B2 ;  /* 0x0000000000027941 */ /* 0x000fea0003800200 */
.L_x_14614:
        /* <DEDUP_REMOVED lines=43> */
.L_x_14612:
[----:B------:R-:W-:Y:S05]  /*19860*/  BSYNC.RECONVERGENT B1 ;  /* 0x0000000000017941 */ /* 0x000fea0003800200 */
.L_x_14611:
        /* <DEDUP_REMOVED lines=23> */
.L_x_14618:
        /* <DEDUP_REMOVED lines=13> */
.L_x_14620:
[----:B------:R-:W-:Y:S05]  /*19ab0*/  BSYNC.RECONVERGENT B2 ;  /* 0x0000000000027941 */ /* 0x000fea0003800200 */
.L_x_14619:
        /* <DEDUP_REMOVED lines=43> */
.L_x_14617:
[----:B------:R-:W-:Y:S05]  /*19d70*/  BSYNC.RECONVERGENT B1 ;  /* 0x0000000000017941 */ /* 0x000fea0003800200 */
.L_x_14616:
        /* <DEDUP_REMOVED lines=22> */
.L_x_14623:
        /* <DEDUP_REMOVED lines=13> */
.L_x_14625:
[----:B------:R-:W-:Y:S05]  /*19fb0*/  BSYNC.RECONVERGENT B2 ;  /* 0x0000000000027941 */ /* 0x000fea0003800200 */
.L_x_14624:
        /* <DEDUP_REMOVED lines=43> */
.L_x_14622:
[----:B------:R-:W-:Y:S05]  /*1a270*/  BSYNC.RECONVERGENT B1 ;  /* 0x0000000000017941 */ /* 0x000fea0003800200 */
.L_x_14621:
        /* <DEDUP_REMOVED lines=23> */
.L_x_14628:
        /* <DEDUP_REMOVED lines=13> */
.L_x_14630:
[----:B------:R-:W-:Y:S05]  /*1a4c0*/  BSYNC.RECONVERGENT B2 ;  /* 0x0000000000027941 */ /* 0x000fea0003800200 */
.L_x_14629:
        /* <DEDUP_REMOVED lines=43> */
.L_x_14627:
[----:B------:R-:W-:Y:S05]  /*1a780*/  BSYNC.RECONVERGENT B1 ;  /* 0x0000000000017941 */ /* 0x000fea0003800200 */
.L_x_14626:
        /* <DEDUP_REMOVED lines=22> */
.L_x_14633:
        /* <DEDUP_REMOVED lines=13> */
.L_x_14635:
[----:B------:R-:W-:Y:S05]  /*1a9c0*/  BSYNC.RECONVERGENT B2 ;  /* 0x0000000000027941 */ /* 0x000fea0003800200 */
.L_x_14634:
        /* <DEDUP_REMOVED lines=43> */
.L_x_14632:
[----:B------:R-:W-:Y:S05]  /*1ac80*/  BSYNC.RECONVERGENT B1 ;  /* 0x0000000000017941 */ /* 0x000fea0003800200 */
.L_x_14631:
        /* <DEDUP_REMOVED lines=23> */
.L_x_14638:
        /* <DEDUP_REMOVED lines=15> */
.L_x_14640:
[----:B------:R-:W-:Y:S05]  /*1aef0*/  BSYNC.RECONVERGENT B2 ;  /* 0x0000000000027941 */ /* 0x000fea0003800200 */
.L_x_14639:
        /* <DEDUP_REMOVED lines=43> */
.L_x_14637:
[----:B------:R-:W-:Y:S05]  /*1b1b0*/  BSYNC.RECONVERGENT B1 ;  /* 0x0000000000017941 */ /* 0x000fea0003800200 */
.L_x_14636:
        /* <DEDUP_REMOVED lines=13> */
.L_x_14600:
[----:B------:R-:W0:Y:S01]  /*1b290*/  @P0 LDC.64 R180, c[0x0][0x3a0] ;  /* 0x0000e800ffb40b82 */ /* 0x000e220000000a00 */
[----:B------:R-:W-:Y:S01]  /*1b2a0*/  SEL R224, RZ, 0x10000, !P5 ;  /* 0x00010000ffe07807 */ /* 0x000fe20006800000 */
[----:B------:R-:W-:Y:S01]  /*1b2b0*/  IMAD.WIDE.U32 R230, R211, 0x10, R186 ;  /* 0x00000010d3e67825 */ /* 0x000fe200078e00ba */
        /* <DEDUP_REMOVED lines=10> */
[----:B------:R-:W-:Y:S02]  /*1b360*/  LOP3.LUT R225, R225, R227, R224, 0xfe, !PT ;  /* 0x000000e3e1e17212 */ /* 0x000fe400078efee0 */
[----:B------:R-:W-:Y:S02]  /*1b370*/  IADD3 R221, PT, PT, R7, 0xa0, RZ ;  /* 0x000000a007dd7810 */ /* 0x000fe40007ffe0ff */
[----:B------:R-:W-:-:S02]  /*1b380*/  SEL R224, RZ, 0x1, !P3 ;  /* 0x00000001ffe07807 */ /* 0x000fc40005800000 */
[----:B------:R-:W-:Y:S01]  /*1b390*/  SEL R183, RZ, 0x1, !P6 ;  /* 0x00000001ffb77807 */ /* 0x000fe20007000000 */
[----:B0-----:R-:W-:Y:S01]  /*1b3a0*/  @P0 IMAD.WIDE.U32 R232, R221, 0x10, R180 ;  /* 0x00000010dde80825 */ /* 0x001fe200078e00b4 */
[----:B------:R-:W-:Y:S02]  /*1b3b0*/  LOP3.LUT R225, R225, R224, RZ, 0xfc, !PT ;  /* 0x000000e0e1e17212 */ /* 0x000fe400078efcff */
        /* <DEDUP_REMOVED lines=22> */
.L_x_14644:
        /* <DEDUP_REMOVED lines=13> */
.L_x_14646:
[----:B------:R-:W-:Y:S05]  /*1b5f0*/  BSYNC.RECONVERGENT B2 ;  /* 0x0000000000027941 */ /* 0x000fea0003800200 */
.L_x_14645:
        /* <DEDUP_REMOVED lines=42> */
.L_x_14643:
[----:B------:R-:W-:Y:S05]  /*1b8a0*/  BSYNC.RECONVERGENT B1 ;  /* 0x0000000000017941 */ /* 0x000fea0003800200 */
.L_x_14642:
        /* <DEDUP_REMOVED lines=26> */
.L_x_14649:
        /* <DEDUP_REMOVED lines=13> */
.L_x_14651:
[----:B------:R-:W-:Y:S05]  /*1bb20*/  BSYNC.RECONVERGENT B2 ;  /* 0x0000000000027941 */ /* 0x000fea0003800200 */
.L_x_14650:
        /* <DEDUP_REMOVED lines=43> */
.L_x_14648:
[----:B------:R-:W-:Y:S05]  /*1bde0*/  BSYNC.RECONVERGENT B1 ;  /* 0x0000000000017941 */ /* 0x000fea0003800200 */
.L_x_14647:
[----:B------:R-:W-:Y:S01]  /*1bdf0*/  I2FP.F32.U32 R176, R177 ;  /* 0x000000b100b07245 */ /* 0x000fe20000201000 */
[----:B------:R-:W-:Y:S01]  /*1be00*/  IMAD.U32 R177, R180, 0x10000, RZ ;  /* 0x00010000b4b17824 */ /* 0x000fe200078e00ff */
[----:B------:R-:W-:Y:S01]  /*1be10*/  ISETP.NE.AND P1, PT, R223, 0x1, PT ;  /* 0x00000001df00780c */ /* 0x000fe20003f25270 */
[----:B------:R-:W-:Y:S01]  /*1be20*/  BSSY.RECONVERGENT B1, `(.L_x_14652) ;  /* 0x000004e000017945 */ /* 0x000fe20003800200 */
[----:B------:R-:W-:Y:S01]  /*1be30*/  PRMT R178, R28, 0x7632, R178 ;  /* 0x000076321cb27816 */ /* 0x000fe200000000b2 */
[----:B------:R-:W-:Y:S01]  /*1be40*/  FFMA.FTZ R176, R176, R19, 1.1641532182693481445e-10 ;  /* 0x2f000000b0b07423 */ /* 0x000fe20000010013 */
[----:B------:R-:W-:Y:S02]  /*1be50*/  FMUL.FTZ R177, R177, R18 ;  /* 0x00000012b1b17220 */ /* 0x000fe40000410000 */
[----:B------:R-:W-:Y:S01]  /*1be60*/  SHF.L.U32 R179, R178, 0x10, RZ ;  /* 0x00000010b2b37819 */ /* 0x000fe200000006ff */
[----:B------:R-:W-:Y:S02]  /*1be70*/  IMAD.MOV.U32 R178, RZ, RZ, 0x2 ;  /* 0x00000002ffb27424 */ /* 0x000fe400078e00ff */
[----:B------:R-:W-:Y:S01]  /*1be80*/  FMUL.FTZ R177, R177, R20 ;  /* 0x00000014b1b17220 */ /* 0x000fe20000410000 */
[----:B------:R-:W-:-:S04]  /*1be90*/  FSETP.GTU.FTZ.AND P0, PT, R176, R21, PT ;  /* 0x00000015b000720b */ /* 0x000fc80003f1c000 */
[----:B------:R-:W-:Y:S02]  /*1bea0*/  FSEL R192, R177, RZ, !P0 ;  /* 0x000000ffb1c07208 */ /* 0x000fe40004000000 */
[----:B------:R-:W-:Y:S02]  /*1beb0*/  PLOP3.LUT P0, PT, P0, PT, PT, 0x8, 0x80 ;  /* 0x000000000080781c */ /* 0x000fe4000070e170 */
[----:B------:R-:W-:Y:S01]  /*1bec0*/  MOV R177, R24 ;  /* 0x0000001800b17202 */ /* 0x000fe20000000f00 */
        /* <DEDUP_REMOVED lines=10> */
.L_x_14654:
        /* <DEDUP_REMOVED lines=13> */
.L_x_14656:
[----:B------:R-:W-:Y:S05]  /*1c040*/  BSYNC.RECONVERGENT B2 ;  /* 0x0000000000027941 */ /* 0x000fea0003800200 */
.L_x_14655:
        /* <DEDUP_REMOVED lines=43> */
.L_x_14653:
[----:B------:R-:W-:Y:S05]  /*1c300*/  BSYNC.RECONVERGENT B1 ;  /* 0x0000000000017941 */ /* 0x000fea0003800200 */
.L_x_14652:
        /* <DEDUP_REMOVED lines=24> */
.L_x_14659:
        /* <DEDUP_REMOVED lines=13> */
.L_x_14661:
[----:B------:R-:W-:Y:S05]  /*1c560*/  BSYNC.RECONVERGENT B2 ;  /* 0x0000000000027941 */ /* 0x000fea0003800200 */
.L_x_14660:
        /* <DEDUP_REMOVED lines=43> */
.L_x_14658:
[----:B------:R-:W-:Y:S05]  /*1c820*/  BSYNC.RECONVERGENT B1 ;  /* 0x0000000000017941 */ /* 0x000fea0003800200 */
.L_x_14657:
        /* <DEDUP_REMOVED lines=24> */
.L_x_14664:
        /* <DEDUP_REMOVED lines=13> */
.L_x_14666:
[----:B------:R-:W-:Y:S05]  /*1ca80*/  BSYNC.RECONVERGENT B2 ;  /* 0x0000000000027941 */ /* 0x000fea0003800200 */
.L_x_14665:
        /* <DEDUP_REMOVED lines=43> */
.L_x_14663:
[----:B------:R-:W-:Y:S05]  /*1cd40*/  BSYNC.RECONVERGENT B1 ;  /* 0x0000000000017941 */ /* 0x000fea0003800200 */
.L_x_14662:
        /* <DEDUP_REMOVED lines=10> */
[----:B------:R-:W-:-:S05]  /*1cdf0*/  FMUL.FTZ R177, R177, R20 ;  /* 0x00000014b1b17220 */ /* 0x000fca0000410000 */
        /* <DEDUP_REMOVED lines=13> */
.L_x_14669:
        /* <DEDUP_REMOVED lines=13> */
.L_x_14671:
[----:B------:R-:W-:Y:S05]  /*1cfa0*/  BSYNC.RECONVERGENT B2 ;  /* 0x0000000000027941 */ /* 0x000fea0003800200 */
.L_x_14670:
        /* <DEDUP_REMOVED lines=43> */
.L_x_14668:
[----:B------:R-:W-:Y:S05]  /*1d260*/  BSYNC.RECONVERGENT B1 ;  /* 0x0000000000017941 */ /* 0x000fea0003800200 */
.L_x_14667:
        /* <DEDUP_REMOVED lines=24> */
.L_x_14674:
        /* <DEDUP_REMOVED lines=13> */
.L_x_14676:
[----:B------:R-:W-:Y:S05]  /*1d4c0*/  BSYNC.RECONVERGENT B2 ;  /* 0x0000000000027941 */ /* 0x000fea0003800200 */
.L_x_14675:
        /* <DEDUP_REMOVED lines=43> */
.L_x_14673:
[----:B------:R-:W-:Y:S05]  /*1d780*/  BSYNC.RECONVERGENT B1 ;  /* 0x0000000000017941 */ /* 0x000fea0003800200 */
.L_x_14672:
        /* <DEDUP_REMOVED lines=25> */
.L_x_14679:
        /* <DEDUP_REMOVED lines=15> */
.L_x_14681:
[----:B------:R-:W-:Y:S05]  /*1da10*/  BSYNC.RECONVERGENT B2 ;  /* 0x0000000000027941 */ /* 0x000fea0003800200 */
.L_x_14680:
        /* <DEDUP_REMOVED lines=43> */
.L_x_14678:
[----:B------:R-:W-:Y:S05]  /*1dcd0*/  BSYNC.RECONVERGENT B1 ;  /* 0x0000000000017941 */ /* 0x000fea0003800200 */
.L_x_14677:
[----:B------:R-:W-:Y:S02]  /*1dce0*/  I2FP.F32.U32 R176, R177 ;  /* 0x000000b100b07245 */ /* 0x000fe40000201000 */
[----:B------:R-:W-:Y:S02]  /*1dcf0*/  SHF.L.U32 R177, R228, 0x10, RZ ;  /* 0x00000010e4b17819 */ /* 0x000fe400000006ff */
[----:B------:R-:W-:Y:S01]  /*1dd00*/  PRMT R178, R31, 0x7632, R178 ;  /* 0x000076321fb27816 */ /* 0x000fe200000000b2 */
[----:B------:R-:W-:Y:S02]  /*1dd10*/  FFMA.FTZ R176, R176, R19, 1.1641532182693481445e-10 ;  /* 0x2f000000b0b07423 */ /* 0x000fe40000010013 */
[----:B------:R-:W-:Y:S02]  /*1dd20*/  FMUL.FTZ R177, R177, R18 ;  /* 0x00000012b1b17220 */ /* 0x000fe40000410000 */
[----:B------:R-:W-:Y:S01]  /*1dd30*/  IMAD.U32 R19, R178, 0x10000, RZ ;  /* 0x00010000b2137824 */ /* 0x000fe200078e00ff */
[----:B------:R-:W-:Y:S01]  /*1dd40*/  FSETP.GTU.FTZ.AND P6, PT, R176, R21, PT ;  /* 0x00000015b000720b */ /* 0x000fe20003fdc000 */
[----:B------:R-:W-:Y:S01]  /*1dd50*/  FMUL.FTZ R177, R177, R20 ;  /* 0x00000014b1b17220 */ /* 0x000fe20000410000 */
[----:B------:R-:W-:-:S02]  /*1dd60*/  F2FP.BF16.F32.PACK_AB R178, R182, R226 ;  /* 0x000000e2b6b2723e */ /* 0x000fc400000010ff */
[----:B------:R-:W-:Y:S02]  /*1dd70*/  F2FP.BF16.F32.PACK_AB R176, R192, R193 ;  /* 0x000000c1c0b0723e */ /* 0x000fe400000010ff */
[----:B------:R-:W-:Y:S02]  /*1dd80*/  FSEL R228, R177, RZ, !P6 ;  /* 0x000000ffb1e47208 */ /* 0x000fe40007000000 */
[----:B------:R-:W-:Y:S02]  /*1dd90*/  PLOP3.LUT P6, PT, P6, PT, PT, 0x8, 0x80 ;  /* 0x000000000080781c */ /* 0x000fe400037ce170 */
[----:B------:R-:W-:Y:S01]  /*1dda0*/  F2FP.BF16.F32.PACK_AB R177, R223, R225 ;  /* 0x000000e1dfb1723e */ /* 0x000fe200000010ff */
[----:B------:R-:W-:-:S05]  /*1ddb0*/  FFMA.FTZ R228, R228, R35, R19 ;  /* 0x00000023e4e47223 */ /* 0x000fca0000010013 */
[----:B------:R-:W-:Y:S01]  /*1ddc0*/  F2FP.BF16.F32.PACK_AB R179, R228, R227 ;  /* 0x000000e3e4b3723e */ /* 0x000fe200000010ff */
[----:B------:R-:W-:Y:S06]  /*1ddd0*/  BRA `(.L_x_14682) ;  /* 0x00000028003c7947 */ /* 0x000fec0003800000 */
.L_x_14641:
        /* <DEDUP_REMOVED lines=16> */
.L_x_14685:
        /* <DEDUP_REMOVED lines=13> */
.L_x_14687:
[----:B------:R-:W-:Y:S05]  /*1dfb0*/  BSYNC.RECONVERGENT B2 ;  /* 0x0000000000027941 */ /* 0x000fea0003800200 */
.L_x_14686:
        /* <DEDUP_REMOVED lines=42> */
.L_x_14684:
[----:B------:R-:W-:Y:S05]  /*1e260*/  BSYNC.RECONVERGENT B1 ;  /* 0x0000000000017941 */ /* 0x000fea0003800200 */
.L_x_14683:
        /* <DEDUP_REMOVED lines=25> */
.L_x_14690:
        /* <DEDUP_REMOVED lines=13> */
.L_x_14692:
[----:B------:R-:W-:Y:S05]  /*1e4d0*/  BSYNC.RECONVERGENT B2 ;  /* 0x0000000000027941 */ /* 0x000fea0003800200 */
.L_x_14691:
        /* <DEDUP_REMOVED lines=43> */
.L_x_14689:
[----:B------:R-:W-:Y:S05]  /*1e790*/  BSYNC.RECONVERGENT B1 ;  /* 0x0000000000017941 */ /* 0x000fea0003800200 */
.L_x_14688:
        /* <DEDUP_REMOVED lines=22> */
.L_x_14695:
        /* <DEDUP_REMOVED lines=13> */
.L_x_14697:
[----:B------:R-:W-:Y:S05]  /*1e9d0*/  BSYNC.RECONVERGENT B2 ;  /* 0x0000000000027941 */ /* 0x000fea0003800200 */
.L_x_14696:
        /* <DEDUP_REMOVED lines=43> */
.L_x_14694:
[----:B------:R-:W-:Y:S05]  /*1ec90*/  BSYNC.RECONVERGENT B1 ;  /* 0x0000000000017941 */ /* 0x000fea0003800200 */
.L_x_14693:
        /* <DEDUP_REMOVED lines=23> */
.L_x_14700:
        /* <DEDUP_REMOVED lines=13> */
.L_x_14702:
[----:B------:R-:W-:Y:S05]  /*1eee0*/  BSYNC.RECONVERGENT B2 ;  /* 0x0000000000027941 */ /* 0x000fea0003800200 */
.L_x_14701:
        /* <DEDUP_REMOVED lines=43> */
.L_x_14699:
[----:B------:R-:W-:Y:S05]  /*1f1a0*/  BSYNC.RECONVERGENT B1 ;  /* 0x0000000000017941 */ /* 0x000fea0003800200 */
.L_x_14698:
        /* <DEDUP_REMOVED lines=22> */
.L_x_14705:
        /* <DEDUP_REMOVED lines=13> */
.L_x_14707:
[----:B------:R-:W-:Y:S05]  /*1f3e0*/  BSYNC.RECONVERGENT B2 ;  /* 0x0000000000027941 */ /* 0x000fea0003800200 */
.L_x_14706:
        /* <DEDUP_REMOVED lines=43> */
.L_x_14704:
[----:B------:R-:W-:Y:S05]  /*1f6a0*/  BSYNC.RECONVERGENT B1 ;  /* 0x0000000000017941 */ /* 0x000fea0003800200 */
.L_x_14703:
        /* <DEDUP_REMOVED lines=23> */
.L_x_14710:
        /* <DEDUP_REMOVED lines=13> */
.L_x_14712:
[----:B------:R-:W-:Y:S05]  /*1f8f0*/  BSYNC.RECONVERGENT B2 ;  /* 0x0000000000027941 */ /* 0x000fea0003800200 */
.L_x_14711:
        /* <DEDUP_REMOVED lines=43> */
.L_x_14709:
[----:B------:R-:W-:Y:S05]  /*1fbb0*/  BSYNC.RECONVERGENT B1 ;  /* 0x0000000000017941 */ /* 0x000fea0003800200 */
.L_x_14708:
        /* <DEDUP_REMOVED lines=22> */
.L_x_14715:
        /* <DEDUP_REMOVED lines=13> */
.L_x_14717:
[----:B------:R-:W-:Y:S05]  /*1fdf0*/  BSYNC.RECONVERGENT B2 ;  /* 0x0000000000027941 */ /* 0x000fea0003800200 */
.L_x_14716:
        /* <DEDUP_REMOVED lines=43> */
.L_x_14714:
[----:B------:R-:W-:Y:S05]  /*200b0*/  BSYNC.RECONVERGENT B1 ;  /* 0x0000000000017941 */ /* 0x000fea0003800200 */
.L_x_14713:
        /* <DEDUP_REMOVED lines=24> */
.L_x_14720:
        /* <DEDUP_REMOVED lines=15> */
.L_x_14722:
[----:B------:R-:W-:Y:S05]  /*20330*/  BSYNC.RECONVERGENT B2 ;  /* 0x0000000000027941 */ /* 0x000fea0003800200 */
.L_x_14721:
        /* <DEDUP_REMOVED lines=43> */
.L_x_14719:
[----:B------:R-:W-:Y:S05]  /*205f0*/  BSYNC.RECONVERGENT B1 ;  /* 0x0000000000017941 */ /* 0x000fea0003800200 */
.L_x_14718:
        /* <DEDUP_REMOVED lines=10> */
[----:B------:R-:W-:Y:S01]  /*206a0*/  F2FP.BF16.F32.PACK_AB R177, R223, R225 ;  /* 0x000000e1dfb1723e */ /* 0x000fe200000010ff */
[----:B------:R-:W-:-:S05]  /*206b0*/  FMUL.FTZ R228, R228, R35 ;  /* 0x00000023e4e47220 */ /* 0x000fca0000410000 */
[----:B------:R-:W-:-:S07]  /*206c0*/  F2FP.BF16.F32.PACK_AB R179, R228, R227 ;  /* 0x000000e3e4b3723e */ /* 0x000fce00000010ff */
.L_x_14682:
[----:B------:R-:W-:Y:S01]  /*206d0*/  FADD.FTZ R20, RZ, R8 ;  /* 0x00000008ff147221 */ /* 0x000fe20000010000 */
[----:B------:R-:W-:Y:S01]  /*206e0*/  SEL R18, RZ, 0x1000000, !P6 ;  /* 0x01000000ff127807 */ /* 0x000fe20007000000 */
[----:B------:R-:W-:Y:S01]  /*206f0*/  IMAD.WIDE.U32 R186, R221, 0x10, R186 ;  /* 0x00000010ddba7825 */ /* 0x000fe200078e00ba */
[----:B------:R-:W-:-:S03]  /*20700*/  SEL R232, RZ, 0x10000, !P5 ;  /* 0x00010000ffe87807 */ /* 0x000fc60006800000 */
[----:B------:R-:W-:Y:S01]  /*20710*/  FADD.FTZ R19, R20, R9 ;  /* 0x0000000914137221 */ /* 0x000fe20000010000 */
[----:B------:R-:W-:Y:S01]  /*20720*/  SEL R227, RZ, 0x100, !P4 ;  /* 0x00000100ffe37807 */ /* 0x000fe20006000000 */
[----:B------:R-:W-:Y:S01]  /*20730*/  IMAD.WIDE.U32 R184, R221, 0x8, R184 ;  /* 0x00000008ddb87825 */ /* 0x000fe200078e00b8 */
[----:B------:R-:W-:-:S03]  /*20740*/  SEL R181, RZ, 0x1000000, !P2 ;  /* 0x01000000ffb57807 */ /* 0x000fc60005000000 */
[----:B------:R-:W-:Y:S01]  /*20750*/  FADD.FTZ R20, R19, R10 ;  /* 0x0000000a13147221 */ /* 0x000fe20000010000 */
[----:B------:R-:W-:Y:S01]  /*20760*/  SEL R230, RZ, 0x10000, !P1 ;  /* 0x00010000ffe67807 */ /* 0x000fe20004800000 */
[----:B------:R0:W-:Y:S01]  /*20770*/  STG.E.128 desc[UR8][R186.64], R176 ;  /* 0x000000b0ba007986 */ /* 0x0001e2000c101d08 */
[----:B------:R-:W-:Y:S01]  /*20780*/  SEL R21, RZ, 0x100, !P0 ;  /* 0x00000100ff157807 */ /* 0x000fe20004000000 */
[----:B------:R-:W-:Y:S01]  /*20790*/  FADD.FTZ R19, R20, R11 ;  /* 0x0000000b14137221 */ /* 0x000fe20000010000 */
[----:B------:R-:W-:Y:S01]  /*207a0*/  LOP3.LUT P6, RZ, R17, 0x2, RZ, 0xc0, !PT ;  /* 0x0000000211ff7812 */ /* 0x000fe200078cc0ff */
[----:B------:R-:W-:Y:S01]  /*207b0*/  UMOV UR4, 0xffffffff ;  /* 0xffffffff00047882 */ /* 0x000fe20000000000 */
[----:B------:R-:W-:Y:S01]  /*207c0*/  LOP3.LUT R232, R227, R18, R232, 0xfe, !PT ;  /* 0x00000012e3e87212 */ /* 0x000fe200078efee8 */
[----:B------:R-:W-:Y:S01]  /*207d0*/  FADD.FTZ R20, R19, R12 ;  /* 0x0000000c13147221 */ /* 0x000fe20000010000 */
[----:B------:R-:W-:Y:S02]  /*207e0*/  LOP3.LUT R18, R21, R181, R230, 0xfe, !PT ;  /* 0x000000b515127212 */ /* 0x000fe400078efee6 */
[----:B------:R-:W-:Y:S01]  /*207f0*/  SEL R181, RZ, 0x1, !P6 ;  /* 0x00000001ffb57807 */ /* 0x000fe20007000000 */
[----:B------:R-:W-:Y:S01]  /*20800*/  FADD.FTZ R19, R20, R13 ;  /* 0x0000000d14137221 */ /* 0x000fe20000010000 */
[----:B------:R-:W-:-:S02]  /*20810*/  ISETP.NE.AND P0, PT, R2, RZ, PT ;  /* 0x000000ff0200720c */ /* 0x000fc40003f05270 */
[----:B------:R-:W-:Y:S01]  /*20820*/  LOP3.LUT R18, R18, R181, RZ, 0xfc, !PT ;  /* 0x000000b512127212 */ /* 0x000fe200078efcff */
        /* <DEDUP_REMOVED lines=163> */
.L_x_14736:
[C---:B------:R-:W-:Y:S01]  /*21260*/  FMUL.FTZ R18, R177.reuse, R177 ;  /* 0x000000b1b1127220 */ /* 0x040fe20000410000 */
[----:B------:R-:W-:Y:S01]  /*21270*/  PLOP3.LUT P1, PT, PT, PT, UP1, 0x40, 0x4 ;  /* 0x000000000004781c */ /* 0x000fe20003f2e818 */
[----:B01----:R-:W-:Y:S01]  /*21280*/  FADD.FTZ R176, R176, R181 ;  /* 0x000000b5b0b07221 */ /* 0x003fe20000010000 */
[----:B------:R-:W0:Y:S01]  /*21290*/  @!P0 LDC.64 R20, c[0x0][0x3c0] ;  /* 0x0000f000ff148b82 */ /* 0x000e220000000a00 */
[----:B------:R-:W-:Y:S02]  /*212a0*/  PLOP3.LUT P2, PT, PT, PT, UP1, 0x40, 0x4 ;  /* 0x000000000004781c */ /* 0x000fe40003f4e818 */
[----:B------:R-:W-:Y:S01]  /*212b0*/  FSEL R181, R18, RZ, !P1 ;  /* 0x000000ff12b57208 */ /* 0x000fe20004800000 */
[----:B------:R-:W-:Y:S01]  /*212c0*/  FFMA.FTZ R176, R176, R19, UR15 ;  /* 0x0000000fb0b07e23 */ /* 0x000fe20008010013 */
[----:B------:R-:W-:-:S03]  /*212d0*/  FSEL R179, R177, RZ, P2 ;  /* 0x000000ffb1b37208 */ /* 0x000fc60001000000 */
[----:B------:R-:W-:Y:S01]  /*212e0*/  FADD.FTZ R176, R176, R181 ;  /* 0x000000b5b0b07221 */ /* 0x000fe20000010000 */
[----:B------:R-:W1:Y:S01]  /*212f0*/  @!P0 LDC.64 R18, c[0x0][0x3c8] ;  /* 0x0000f200ff128b82 */ /* 0x000e620000000a00 */
[C---:B------:R-:W-:Y:S01]  /*21300*/  FADD.FTZ R178, -R179.reuse, R10 ;  /* 0x0000000ab3b27221 */ /* 0x040fe20000010100 */
[C---:B------:R-:W-:Y:S01]  /*21310*/  FADD.FTZ R181, -R179.reuse, R11 ;  /* 0x0000000bb3b57221 */ /* 0x040fe20000010100 */
[----:B------:R2:W3:Y:S01]  /*21320*/  MUFU.RSQ R185, R176 ;  /* 0x000000b000b97308 */ /* 0x0004e20000001400 */
        /* <DEDUP_REMOVED lines=8> */
[C---:B--2---:R-:W-:Y:S01]  /*213b0*/  FADD.FTZ R176, -R179.reuse, R183 ;  /* 0x000000b7b3b07221 */ /* 0x044fe20000010100 */
[C---:B------:R-:W-:Y:S01]  /*213c0*/  FADD.FTZ R196, -R179.reuse, R196 ;  /* 0x000000c4b3c47221 */ /* 0x040fe20000010100 */
[----:B------:R-:W-:Y:S01]  /*213d0*/  FADD.FTZ R202, -R179, R202 ;  /* 0x000000cab3ca7221 */ /* 0x000fe20000010100 */
[----:B0-----:R-:W-:-:S04]  /*213e0*/  @!P0 IMAD.WIDE R20, R3, 0x4, R20 ;  /* 0x0000000403148825 */ /* 0x001fc800078e0214 */
[C---:B------:R-:W-:Y:S01]  /*213f0*/  FADD.FTZ R189, -R179.reuse, R189 ;  /* 0x000000bdb3bd7221 */ /* 0x040fe20000010100 */
[C---:B------:R-:W-:Y:S01]  /*21400*/  FADD.FTZ R190, -R179.reuse, R190 ;  /* 0x000000beb3be7221 */ /* 0x040fe20000010100 */
[C---:B------:R-:W-:Y:S01]  /*21410*/  FADD.FTZ R201, -R179.reuse, R201 ;  /* 0x000000c9b3c97221 */ /* 0x040fe20000010100 */
[----:B------:R-:W-:Y:S01]  /*21420*/  FADD.FTZ R203, -R179, R203 ;  /* 0x000000cbb3cb7221 */ /* 0x000fe20000010100 */
[----:B------:R0:W-:Y:S01]  /*21430*/  @!P0 STG.E desc[UR8][R20.64], R177 ;  /* 0x000000b114008986 */ /* 0x0001e2000c101908 */
[C---:B---3--:R-:W-:Y:S01]  /*21440*/  FMUL.FTZ R193, R185.reuse, R12 ;  /* 0x0000000cb9c17220 */ /* 0x048fe20000410000 */
        /* <DEDUP_REMOVED lines=8> */
[C---:B------:R-:W-:Y:S01]  /*214d0*/  FADD.FTZ R27, -R179.reuse, R27 ;  /* 0x0000001bb31b7221 */ /* 0x040fe20000010100 */
[C---:B------:R-:W-:Y:S01]  /*214e0*/  FADD.FTZ R188, -R179.reuse, R188 ;  /* 0x000000bcb3bc7221 */ /* 0x040fe20000010100 */
[----:B0-----:R-:W-:Y:S01]  /*214f0*/  FFMA.FTZ R20, R14, R171, R123 ;  /* 0x000000ab0e147223 */ /* 0x001fe2000001007b */
[----:B------:R-:W-:Y:S01]  /*21500*/  FFMA.FTZ R14, R12, R169, R121 ;  /* 0x000000a90c0e7223 */ /* 0x000fe20000010079 */
[C---:B------:R-:W-:Y:S01]  /*21510*/  FADD.FTZ R194, -R179.reuse, R194 ;  /* 0x000000c2b3c27221 */ /* 0x040fe20000010100 */
[C---:B------:R-:W-:Y:S01]  /*21520*/  FADD.FTZ R208, -R179.reuse, R208 ;  /* 0x000000d0b3d07221 */ /* 0x040fe20000010100 */
[----:B------:R-:W-:Y:S01]  /*21530*/  FADD.FTZ R210, -R179, R210 ;  /* 0x000000d2b3d27221 */ /* 0x000fe20000010100 */
[----:B------:R-:W-:Y:S01]  /*21540*/  FFMA.FTZ R183, R183, R172, R124 ;  /* 0x000000acb7b77223 */ /* 0x000fe2000001007c */
        /* <DEDUP_REMOVED lines=53> */
[----:B------:R-:W-:Y:S01]  /*218a0*/  FFMA.FTZ R9, R9, R160, R112 ;  /* 0x000000a009097223 */ /* 0x000fe20000010070 */
[----:B------:R-:W-:Y:S01]  /*218b0*/  F2FP.BF16.F32.PACK_AB R12, R12, R183 ;  /* 0x000000b70c0c723e */ /* 0x000fe200000010ff */
[----:B------:R-:W-:-:S04]  /*218c0*/  IMAD.WIDE.U32 R20, R16, 0x10, R10 ;  /* 0x0000001010147825 */ /* 0x000fc800078e000a */
[----:B------:R-:W-:Y:S01]  /*218d0*/  FFMA.FTZ R27, R27, R166, R118 ;  /* 0x000000a61b1b7223 */ /* 0x000fe20000010076 */
[----:B------:R-:W-:Y:S01]  /*218e0*/  FFMA.FTZ R8, R8, R167, R119 ;  /* 0x000000a708087223 */ /* 0x000fe20000010077 */
[----:B------:R-:W-:Y:S01]  /*218f0*/  FFMA.FTZ R25, R25, R164, R116 ;  /* 0x000000a419197223 */ /* 0x000fe20000010074 */
[----:B------:R-:W-:-:S04]  /*21900*/  IMAD.WIDE.U32 R182, R195, 0x10, R10 ;  /* 0x00000010c3b67825 */ /* 0x000fc800078e000a */
[----:B------:R-:W-:Y:S01]  /*21910*/  FFMA.FTZ R26, R26, R165, R117 ;  /* 0x000000a51a1a7223 */ /* 0x000fe20000010075 */
[C---:B------:R-:W-:Y:S01]  /*21920*/  FMUL.FTZ R178, R185.reuse, R197 ;  /* 0x000000c5b9b27220 */ /* 0x040fe20000410000 */
[----:B------:R-:W-:Y:S01]  /*21930*/  FMUL.FTZ R197, R185, R200 ;  /* 0x000000c8b9c57220 */ /* 0x000fe20000410000 */
[----:B------:R-:W-:-:S04]  /*21940*/  IMAD.WIDE.U32 R186, R205, 0x10, R10 ;  /* 0x00000010cdba7825 */ /* 0x000fc800078e000a */
[C---:B------:R-:W-:Y:S01]  /*21950*/  FMUL.FTZ R181, R185.reuse, R206 ;  /* 0x000000ceb9b57220 */ /* 0x040fe20000410000 */
[----:B------:R-:W-:Y:S01]  /*21960*/  FFMA.FTZ R7, R178, R157, R109 ;  /* 0x0000009db2077223 */ /* 0x000fe2000001006d */
[----:B------:R-:W-:Y:S01]  /*21970*/  FMUL.FTZ R204, R185, R204 ;  /* 0x000000ccb9cc7220 */ /* 0x000fe20000410000 */
[----:B------:R-:W-:-:S04]  /*21980*/  IMAD.WIDE.U32 R188, R211, 0x10, R10 ;  /* 0x00000010d3bc7825 */ /* 0x000fc800078e000a */
[C---:B------:R-:W-:Y:S01]  /*21990*/  FMUL.FTZ R200, R185.reuse, R207 ;  /* 0x000000cfb9c87220 */ /* 0x040fe20000410000 */
[C---:B------:R-:W-:Y:S01]  /*219a0*/  FMUL.FTZ R206, R185.reuse, R209 ;  /* 0x000000d1b9ce7220 */ /* 0x040fe20000410000 */
[----:B------:R-:W-:Y:S01]  /*219b0*/  FMUL.FTZ R218, R185, R218 ;  /* 0x000000dab9da7220 */ /* 0x000fe20000410000 */
[----:B------:R-:W-:-:S04]  /*219c0*/  IMAD.WIDE.U32 R192, R221, 0x10, R10 ;  /* 0x00000010ddc07825 */ /* 0x000fc800078e000a */
[----:B------:R-:W-:Y:S01]  /*219d0*/  FFMA.FTZ R10, R190, R161, R113 ;  /* 0x000000a1be0a7223 */ /* 0x000fe20000010071 */
[C---:B------:R-:W-:Y:S01]  /*219e0*/  FMUL.FTZ R191, R185.reuse, R191 ;  /* 0x000000bfb9bf7220 */ /* 0x040fe20000410000 */
[----:B------:R-:W-:Y:S01]  /*219f0*/  FMUL.FTZ R229, R185, R176 ;  /* 0x000000b0b9e57220 */ /* 0x000fe20000410000 */
[----:B-1----:R-:W-:-:S04]  /*21a00*/  @!P0 IMAD.WIDE R18, R3, 0x4, R18 ;  /* 0x0000000403128825 */ /* 0x002fc800078e0212 */
[----:B------:R-:W-:Y:S01]  /*21a10*/  FFMA.FTZ R176, R181, R148, R100 ;  /* 0x00000094b5b07223 */ /* 0x000fe20000010064 */
[----:B------:R-:W-:Y:S01]  /*21a20*/  F2FP.BF16.F32.PACK_AB R10, R10, R9 ;  /* 0x000000090a0a723e */ /* 0x000fe200000010ff */
[C---:B------:R-:W-:Y:S01]  /*21a30*/  FMUL.FTZ R213, R185.reuse, R213 ;  /* 0x000000d5b9d57220 */ /* 0x040fe20000410000 */
[----:B------:R-:W-:Y:S01]  /*21a40*/  F2FP.BF16.F32.PACK_AB R9, R8, R27 ;  /* 0x0000001b0809723e */ /* 0x000fe200000010ff */
[----:B------:R0:W-:Y:S01]  /*21a50*/  @!P0 STG.E desc[UR8][R18.64], R185 ;  /* 0x000000b912008986 */ /* 0x0001e2000c101908 */
[----:B------:R-:W-:Y:S01]  /*21a60*/  F2FP.BF16.F32.PACK_AB R8, R26, R25 ;  /* 0x000000191a08723e */ /* 0x000fe200000010ff */
[----:B------:R-:W-:Y:S01]  /*21a70*/  FMUL.FTZ R212, R185, R212 ;  /* 0x000000d4b9d47220 */ /* 0x000fe20000410000 */
[----:B------:R-:W1:Y:S01]  /*21a80*/  LDC.64 R26, c[0x0][0x380] ;  /* 0x0000e000ff1a7b82 */ /* 0x000e620000000a00 */
[----:B------:R2:W-:Y:S01]  /*21a90*/  STG.E.128 desc[UR8][R198.64], R12 ;  /* 0x0000000cc6007986 */ /* 0x0005e2000c101d08 */
[----:B------:R-:W-:Y:S01]  /*21aa0*/  FFMA.FTZ R217, R217, R154, R106 ;  /* 0x0000009ad9d97223 */ /* 0x000fe2000001006a */
[----:B------:R-:W-:Y:S01]  /*21ab0*/  FFMA.FTZ R202, R202, R155, R107 ;  /* 0x0000009bcaca7223 */ /* 0x000fe2000001006b */
[----:B------:R-:W-:Y:S01]  /*21ac0*/  FFMA.FTZ R178, R203, R144, R96 ;  /* 0x00000090cbb27223 */ /* 0x000fe20000010060 */
[----:B------:R-:W-:Y:S01]  /*21ad0*/  FFMA.FTZ R25, R206, R145, R97 ;  /* 0x00000091ce197223 */ /* 0x000fe20000010061 */
[----:B------:R-:W-:Y:S01]  /*21ae0*/  FFMA.FTZ R200, R200, R151, R103 ;  /* 0x00000097c8c87223 */ /* 0x000fe20000010067 */
[C---:B------:R-:W-:Y:S01]  /*21af0*/  FMUL.FTZ R215, R185.reuse, R215 ;  /* 0x000000d7b9d77220 */ /* 0x040fe20000410000 */
[C---:B------:R-:W-:Y:S01]  /*21b00*/  FMUL.FTZ R214, R185.reuse, R214 ;  /* 0x000000d6b9d67220 */ /* 0x040fe20000410000 */
[----:B0-----:R-:W-:Y:S01]  /*21b10*/  FFMA.FTZ R19, R196, R153, R105 ;  /* 0x00000099c4137223 */ /* 0x001fe20000010069 */
        /* <DEDUP_REMOVED lines=9> */
[----:B--2---:R-:W-:Y:S01]  /*21bb0*/  FFMA.FTZ R12, R177, R156, R108 ;  /* 0x0000009cb10c7223 */ /* 0x004fe2000001006c */
        /* <DEDUP_REMOVED lines=33> */
[----:B-1----:R-:W-:Y:S01]  /*21dd0*/  IMAD R3, R26, 0x4, R3 ;  /* 0x000000041a037824 */ /* 0x002fe200078e0203 */
        /* <DEDUP_REMOVED lines=16> */
[----:B------:R-:W-:Y:S05]  /*21ee0*/  BSYNC B0 ;  /* 0x0000000000007941 */ /* 0x000fea0003800000 */
.L_x_14231:
[----:B------:R-:W-:Y:S05]  /*21ef0*/  EXIT ;  /* 0x000000000000794d */ /* 0x000fea0003800000 */
.L_x_14723:
        /* <DEDUP_REMOVED lines=8> */
.L_x_14726:
[----:B------:R-:W-:Y:S05]  /*21f80*/  BSYNC B1 ;  /* 0x0000000000017941 */ /* 0x000fea0003800000 */
.L_x_14725:
        /* <DEDUP_REMOVED lines=9> */
.L_x_14727:
[----:B------:R-:W-:Y:S02]  /*22020*/  IMAD.MOV.U32 R186, RZ, RZ, 0x4 ;  /* 0x00000004ffba7424 */ /* 0x000fe400078e00ff */
[----:B------:R-:W-:-:S04]  /*22030*/  IMAD.MOV.U32 R19, RZ, RZ, R181 ;  /* 0x000000ffff137224 */ /* 0x000fc800078e00b5 */
[----:B------:R-:W-:-:S05]  /*22040*/  FADD.FTZ R176, R20, R19 ;  /* 0x0000001314b07221 */ /* 0x000fca0000010000 */
[----:B------:R-:W-:-:S07]  /*22050*/  MOV R185, R176 ;  /* 0x000000b000b97202 */ /* 0x000fce0000000f00 */
[----:B------:R-:W-:Y:S05]  /*22060*/  WARPSYNC.COLLECTIVE R184, `(.L_x_14728) ;  /* 0x00000000b8087348 */ /* 0x000fea0003c00000 */
[----:B------:R0:W1:Y:S02]  /*22070*/  SHFL.BFLY P1, R181, R185, R186, R187 ;  /* 0x0c0000bab9b57389 */ /* 0x00006400000200bb */
[----:B01----:R-:W-:Y:S05]  /*22080*/  ENDCOLLECTIVE ;  /* 0x000000000000791b */ /* 0x003fea0003800000 */
.L_x_14728:
[----:B------:R-:W-:Y:S01]  /*22090*/  HFMA2 R186, -RZ, RZ, 0, 4.76837158203125e-07 ;  /* 0x00000008ffba7431 */ /* 0x000fe200000001ff */
[----:B------:R-:W-:-:S05]  /*220a0*/  MOV R19, R181 ;  /* 0x000000b500137202 */ /* 0x000fca0000000f00 */
[----:B------:R-:W-:-:S04]  /*220b0*/  FADD.FTZ R178, R176, R19 ;  /* 0x00000013b0b27221 */ /* 0x000fc80000010000 */
[----:B------:R-:W-:-:S07]  /*220c0*/  IMAD.MOV.U32 R185, RZ, RZ, R178 ;  /* 0x000000ffffb97224 */ /* 0x000fce00078e00b2 */
[----:B------:R-:W-:Y:S05]  /*220d0*/  WARPSYNC.COLLECTIVE R184, `(.L_x_14729) ;  /* 0x00000000b8087348 */ /* 0x000fea0003c00000 */
[----:B------:R0:W1:Y:S02]  /*220e0*/  SHFL.BFLY P1, R181, R185, R186, R187 ;  /* 0x0c0000bab9b57389 */ /* 0x00006400000200bb */
[----:B01----:R-:W-:Y:S05]  /*220f0*/  ENDCOLLECTIVE ;  /* 0x000000000000791b */ /* 0x003fea0003800000 */
.L_x_14729:
        /* <DEDUP_REMOVED lines=8> */
.L_x_14730:
        /* <DEDUP_REMOVED lines=104> */
.L_x_14731:
[----:B------:R-:W-:Y:S02]  /*22800*/  IMAD.MOV.U32 R186, RZ, RZ, 0x2 ;  /* 0x00000002ffba7424 */ /* 0x000fe400078e00ff */
[----:B------:R-:W-:-:S04]  /*22810*/  IMAD.MOV.U32 R21, RZ, RZ, R181 ;  /* 0x000000ffff157224 */ /* 0x000fc800078e00b5 */
[----:B------:R-:W-:-:S05]  /*22820*/  FADD.FTZ R21, R18, R21 ;  /* 0x0000001512157221 */ /* 0x000fca0000010000 */
[----:B------:R-:W-:-:S07]  /*22830*/  MOV R185, R21 ;  /* 0x0000001500b97202 */ /* 0x000fce0000000f00 */
[----:B------:R-:W-:Y:S05]  /*22840*/  WARPSYNC.COLLECTIVE R184, `(.L_x_14732) ;  /* 0x00000000b8087348 */ /* 0x000fea0003c00000 */
[----:B------:R0:W1:Y:S02]  /*22850*/  SHFL.BFLY P1, R181, R185, R186, R187 ;  /* 0x0c0000bab9b57389 */ /* 0x00006400000200bb */
[----:B01----:R-:W-:Y:S05]  /*22860*/  ENDCOLLECTIVE ;  /* 0x000000000000791b */ /* 0x003fea0003800000 */
.L_x_14732:
[----:B------:R-:W-:Y:S01]  /*22870*/  HFMA2 R186, -RZ, RZ, 0, 2.384185791015625e-07 ;  /* 0x00000004ffba7431 */ /* 0x000fe200000001ff */
[----:B------:R-:W-:-:S05]  /*22880*/  MOV R20, R181 ;  /* 0x000000b500147202 */ /* 0x000fca0000000f00 */
[----:B------:R-:W-:-:S04]  /*22890*/  FADD.FTZ R20, R21, R20 ;  /* 0x0000001415147221 */ /* 0x000fc80000010000 */
[----:B------:R-:W-:-:S07]  /*228a0*/  IMAD.MOV.U32 R185, RZ, RZ, R20 ;  /* 0x000000ffffb97224 */ /* 0x000fce00078e0014 */
[----:B------:R-:W-:Y:S05]  /*228b0*/  WARPSYNC.COLLECTIVE R184, `(.L_x_14733) ;  /* 0x00000000b8087348 */ /* 0x000fea0003c00000 */
[----:B------:R0:W1:Y:S02]  /*228c0*/  SHFL.BFLY P1, R181, R185, R186, R187 ;  /* 0x0c0000bab9b57389 */ /* 0x00006400000200bb */
[----:B01----:R-:W-:Y:S05]  /*228d0*/  ENDCOLLECTIVE ;  /* 0x000000000000791b */ /* 0x003fea0003800000 */
.L_x_14733:
[----:B------:R-:W-:Y:S02]  /*228e0*/  IMAD.MOV.U32 R186, RZ, RZ, 0x8 ;  /* 0x00000008ffba7424 */ /* 0x000fe400078e00ff */
[----:B------:R-:W-:-:S04]  /*228f0*/  IMAD.MOV.U32 R179, RZ, RZ, R181 ;  /* 0x000000ffffb37224 */ /* 0x000fc800078e00b5 */
[----:B------:R-:W-:-:S05]  /*22900*/  FADD.FTZ R179, R20, R179 ;  /* 0x000000b314b37221 */ /* 0x000fca0000010000 */
[----:B------:R-:W-:-:S07]  /*22910*/  MOV R185, R179 ;  /* 0x000000b300b97202 */ /* 0x000fce0000000f00 */
[----:B------:R-:W-:Y:S05]  /*22920*/  WARPSYNC.COLLECTIVE R184, `(.L_x_14734) ;  /* 0x00000000b8087348 */ /* 0x000fea0003c00000 */
[----:B------:R0:W1:Y:S02]  /*22930*/  SHFL.BFLY P1, R181, R185, R186, R187 ;  /* 0x0c0000bab9b57389 */ /* 0x00006400000200bb */
[----:B01----:R-:W-:Y:S05]  /*22940*/  ENDCOLLECTIVE ;  /* 0x000000000000791b */ /* 0x003fea0003800000 */
.L_x_14734:
[----:B------:R-:W-:Y:S01]  /*22950*/  HFMA2 R186, -RZ, RZ, 0, 9.5367431640625e-07 ;  /* 0x00000010ffba7431 */ /* 0x000fe200000001ff */
[----:B------:R-:W-:-:S05]  /*22960*/  MOV R176, R181 ;  /* 0x000000b500b07202 */ /* 0x000fca0000000f00 */
[----:B------:R-:W-:-:S04]  /*22970*/  FADD.FTZ R176, R179, R176 ;  /* 0x000000b0b3b07221 */ /* 0x000fc80000010000 */
[----:B------:R-:W-:-:S07]  /*22980*/  IMAD.MOV.U32 R185, RZ, RZ, R176 ;  /* 0x000000ffffb97224 */ /* 0x000fce00078e00b0 */
[----:B------:R-:W-:Y:S05]  /*22990*/  WARPSYNC.COLLECTIVE R184, `(.L_x_14735) ;  /* 0x00000000b8087348 */ /* 0x000fea0003c00000 */
[----:B------:R0:W1:Y:S02]  /*229a0*/  SHFL.BFLY P1, R181, R185, R186, R187 ;  /* 0x0c0000bab9b57389 */ /* 0x00006400000200bb */
[----:B01----:R-:W-:Y:S05]  /*229b0*/  ENDCOLLECTIVE ;  /* 0x000000000000791b */ /* 0x003fea0003800000 */
.L_x_14735:
[----:B------:R-:W-:Y:S05]  /*229c0*/  BRA `(.L_x_14736) ;  /* 0xffffffe800247947 */ /* 0x000fea000383ffff */
.L_x_14737:
        /* <DEDUP_REMOVED lines=11> */
.L_x_54373:


//--------------------- .text._ZN10layer_norm13ln_fwd_kernelINS_13Kernel_traitsIf13__nv_bfloat16S2_S2_fjLj1536ELj1ELj4ELj1ELj16ENS_18Kernel_traits_baseILj1536EfS2_S2_S2_fjLj128EEEEELb1ELb1ELb1ELb0EEEvNS_9FwdParamsE --------------------------
	.section	.text._ZN10layer_norm13ln_fwd_kernelINS_13Kernel_traitsIf13__nv_bfloat16S2_S2_fjLj1536ELj1ELj4ELj1ELj16ENS_18Kernel_traits_baseILj1536EfS2_S2_S2_fjLj128EEEEELb1ELb1ELb1ELb0EEEvNS_9FwdParamsE,"ax",@progbits
	.align	128
        .global         _ZN10layer_norm13ln_fwd_kernelINS_13Kernel_traitsIf13__nv_bfloat16S2_S2_fjLj1536ELj1ELj4ELj1ELj16ENS_18Kernel_traits_baseILj1536EfS2_S2_S2_fjLj128EEEEELb1ELb1ELb1ELb0EEEvNS_9FwdParamsE
        .type           _ZN10layer_norm13ln_fwd_kernelINS_13Kernel_traitsIf13__nv_bfloat16S2_S2_fjLj1536ELj1ELj4ELj1ELj16ENS_18Kernel_traits_baseILj1536EfS2_S2_S2_fjLj128EEEEELb1ELb1ELb1ELb0EEEvNS_9FwdParamsE,@function
        .size           _ZN10layer_norm13ln_fwd_kernelINS_13Kernel_traitsIf13__nv_bfloat16S2_S2_fjLj1536ELj1ELj4ELj1ELj16ENS_18Kernel_traits_baseILj1536EfS2_S2_S2_fjLj128EEEEELb1ELb1ELb1ELb0EEEvNS_9FwdParamsE,(.L_x_54374 - _ZN10layer_norm13ln_fwd_kernelINS_13Kernel_traitsIf13__nv_bfloat16S2_S2_fjLj1536ELj1ELj4ELj1ELj16ENS_18Kernel_traits_baseILj1536EfS2_S2_S2_fjLj128EEEEELb1ELb1ELb1ELb0EEEvNS_9FwdParamsE)
        .other          _ZN10layer_norm13ln_fwd_kernelINS_13Kernel_traitsIf13__nv_bfloat16S2_S2_fjLj1536ELj1ELj4ELj1ELj16ENS_18Kernel_traits_baseILj1536EfS2_S2_S2_fjLj128EEEEELb1ELb1ELb1ELb0EEEvNS_9FwdParamsE,@"STO_CUDA_ENTRY STV_DEFAULT"
_ZN10layer_norm13ln_fwd_kernelINS_13Kernel_traitsIf13__nv_bfloat16S2_S2_fjLj1536ELj1ELj4ELj1ELj16ENS_18Kernel_traits_baseILj1536EfS2_S2_S2_fjLj128EEEEELb1ELb1ELb1ELb0EEEvNS_9FwdParamsE:
.text._ZN10layer_norm13ln_fwd_kernelINS_13Kernel_traitsIf13__nv_bfloat16S2_S2_fjLj1536ELj1ELj4ELj1ELj16ENS_18Kernel_traits_baseILj1536EfS2_S2_S2_fjLj128EEEEELb1ELb1ELb1ELb0EEEvNS_9FwdParamsE:
        /* <DEDUP_REMOVED lines=73> */
[----:B------:R-:W5:Y:S04]  /*0490*/  @P0 LD.E.128 R164, desc[UR8][R6.64] ;  /* 0x0000000806a40980 */ /* 0x000f68000c101d00 */
[----:B------:R2:W5:Y:S02]  /*04a0*/  @P0 LD.E.128 R160, desc[UR8][R6.64+0x10] ;  /* 0x0000100806a00980 */ /* 0x000564000c101d00 */
[----:B------:R-:W1:Y:S02]  /*04b0*/  @P2 LDC.64 R18, c[0x0][0x438] ;  /* 0x00010e00ff122b82 */ /* 0x000e640000000a00 */
[----:B------:R-:W5:Y:S04]  /*04c0*/  @P0 LDG.E.128 R156, desc[UR8][R8.64] ;  /* 0x00000008089c0981 */ /* 0x000f68000c1e1d00 */
[----:B------:R0:W5:Y:S02]  /*04d0*/  @P0 LDG.E.128 R152, desc[UR8][R8.64+0x10] ;  /* 0x0000100808980981 */ /* 0x000164000c1e1d00 */
[----:B------:R-:W1:Y:S08]  /*04e0*/  @P2 LDC.64 R20, c[0x0][0x3e8] ;  /* 0x0000fa00ff142b82 */ /* 0x000e700000000a00 */
[----:B---3--:R-:W3:Y:S08]  /*04f0*/  @P3 LDC.64 R4, c[0x0][0x3d0] ;  /* 0x0000f400ff043b82 */ /* 0x008ef00000000a00 */
[----:B------:R-:W3:Y:S08]  /*0500*/  @P3 LDC.64 R22, c[0x0][0x438] ;  /* 0x00010e00ff163b82 */ /* 0x000ef00000000a00 */
[----:B------:R-:W3:Y:S01]  /*0510*/  @P3 LDC.64 R24, c[0x0][0x3e8] ;  /* 0x0000fa00ff183b82 */ /* 0x000ee20000000a00 */
[----:B------:R-:W-:-:S07]  /*0520*/  @P0 LOP3.LUT R3, R3, 0x20, RZ, 0xfc, !PT ;  /* 0x0000002003030812 */ /* 0x000fce00078efcff */
[----:B------:R-:W3:Y:S08]  /*0530*/  @P4 LDC.64 R26, c[0x0][0x3d0] ;  /* 0x0000f400ff1a4b82 */ /* 0x000ef00000000a00 */
[----:B--2---:R-:W2:Y:S08]  /*0540*/  @P4 LDC.64 R6, c[0x0][0x438] ;  /* 0x00010e00ff064b82 */ /* 0x004eb00000000a00 */
[----:B0-----:R-:W0:Y:S01]  /*0550*/  @P4 LDC.64 R8, c[0x0][0x3e8] ;  /* 0x0000fa00ff084b82 */ /* 0x001e220000000a00 */
[----:B------:R-:W-:-:S04]  /*0560*/  @P1 IMAD.WIDE.U32 R10, R3, 0x20, R10 ;  /* 0x00000020030a1825 */ /* 0x000fc800078e000a */
[C---:B------:R-:W-:Y:S01]  /*0570*/  @P1 IMAD.WIDE.U32 R12, R3.reuse, 0x20, R12 ;  /* 0x00000020030c1825 */ /* 0x040fe200078e000c */
[----:B------:R0:W5:Y:S03]  /*0580*/  @P1 LDG.E.128 R148, desc[UR8][R10.64] ;  /* 0x000000080a941981 */ /* 0x000166000c1e1d00 */
[C---:B----4-:R-:W-:Y:S01]  /*0590*/  @P1 IMAD.WIDE.U32 R14, R3.reuse, 0x20, R14 ;  /* 0x00000020030e1825 */ /* 0x050fe200078e000e */
[----:B------:R-:W-:Y:S01]  /*05a0*/  @P1 IADD3 R3, PT, PT, R3, 0x20, RZ ;  /* 0x0000002003031810 */ /* 0x000fe20007ffe0ff */
[----:B------:R4:W5:Y:S04]  /*05b0*/  @P1 LDG.E.128 R144, desc[UR8][R10.64+0x10] ;  /* 0x000010080a901981 */ /* 0x000968000c1e1d00 */
[C---:B-1----:R-:W-:Y:S01]  /*05c0*/  @P2 IMAD.WIDE.U32 R16, R3.reuse, 0x20, R16 ;  /* 0x0000002003102825 */ /* 0x042fe200078e0010 */
[----:B------:R4:W5:Y:S03]  /*05d0*/  @P1 LD.E.128 R140, desc[UR8][R12.64] ;  /* 0x000000080c8c1980 */ /* 0x000966000c101d00 */
[C---:B------:R-:W-:Y:S01]  /*05e0*/  @P2 IMAD.WIDE.U32 R18, R3.reuse, 0x20, R18 ;  /* 0x0000002003122825 */ /* 0x040fe200078e0012 */
[----:B------:R4:W5:Y:S03]  /*05f0*/  @P1 LD.E.128 R136, desc[UR8][R12.64+0x10] ;  /* 0x000010080c881980 */ /* 0x000966000c101d00 */
[C---:B------:R-:W-:Y:S01]  /*0600*/  @P2 IMAD.WIDE.U32 R20, R3.reuse, 0x20, R20 ;  /* 0x0000002003142825 */ /* 0x040fe200078e0014 */
[----:B------:R4:W5:Y:S03]  /*0610*/  @P1 LDG.E.128 R132, desc[UR8][R14.64] ;  /* 0x000000080e841981 */ /* 0x000966000c1e1d00 */
[----:B------:R-:W-:Y:S01]  /*0620*/  @P2 VIADD R3, R3, 0x20 ;  /* 0x0000002003032836 */ /* 0x000fe20000000000 */
[----:B------:R4:W5:Y:S03]  /*0630*/  @P1 LDG.E.128 R128, desc[UR8][R14.64+0x10] ;  /* 0x000010080e801981 */ /* 0x000966000c1e1d00 */
[C---:B---3--:R-:W-:Y:S01]  /*0640*/  @P3 IMAD.WIDE.U32 R4, R3.reuse, 0x20, R4 ;  /* 0x0000002003043825 */ /* 0x048fe200078e0004 */
[----:B------:R4:W5:Y:S03]  /*0650*/  @P2 LDG.E.128 R124, desc[UR8][R16.64] ;  /* 0x00000008107c2981 */ /* 0x000966000c1e1d00 */
[C---:B------:R-:W-:Y:S01]  /*0660*/  @P3 IMAD.WIDE.U32 R22, R3.reuse, 0x20, R22 ;  /* 0x0000002003163825 */ /* 0x040fe200078e0016 */
[----:B------:R4:W5:Y:S03]  /*0670*/  @P2 LDG.E.128 R120, desc[UR8][R16.64+0x10] ;  /* 0x0000100810782981 */ /* 0x000966000c1e1d00 */
[C---:B------:R-:W-:Y:S01]  /*0680*/  @P3 IMAD.WIDE.U32 R24, R3.reuse, 0x20, R24 ;  /* 0x0000002003183825 */ /* 0x040fe200078e0018 */
[----:B------:R4:W5:Y:S03]  /*0690*/  @P2 LD.E.128 R116, desc[UR8][R18.64] ;  /* 0x0000000812742980 */ /* 0x000966000c101d00 */
[----:B------:R-:W-:Y:S01]  /*06a0*/  @P3 VIADD R3, R3, 0x20 ;  /* 0x0000002003033836 */ /* 0x000fe20000000000 */
[----:B------:R4:W5:Y:S03]  /*06b0*/  @P2 LD.E.128 R112, desc[UR8][R18.64+0x10] ;  /* 0x0000100812702980 */ /* 0x000966000c101d00 */
[C---:B------:R-:W-:Y:S01]  /*06c0*/  @P4 IMAD.WIDE.U32 R26, R3.reuse, 0x20, R26 ;  /* 0x00000020031a4825 */ /* 0x040fe200078e001a */
[----:B------:R4:W5:Y:S03]  /*06d0*/  @P2 LDG.E.128 R108, desc[UR8][R20.64] ;  /* 0x00000008146c2981 */ /* 0x000966000c1e1d00 */
[C---:B--2---:R-:W-:Y:S01]  /*06e0*/  @P4 IMAD.WIDE.U32 R6, R3.reuse, 0x20, R6 ;  /* 0x0000002003064825 */ /* 0x044fe200078e0006 */
[----:B------:R4:W5:Y:S03]  /*06f0*/  @P2 LDG.E.128 R104, desc[UR8][R20.64+0x10] ;  /* 0x0000100814682981 */ /* 0x000966000c1e1d00 */
[----:B0-----:R-:W-:Y:S01]  /*0700*/  @P4 IMAD.WIDE.U32 R8, R3, 0x20, R8 ;  /* 0x0000002003084825 */ /* 0x001fe200078e0008 */
        /* <DEDUP_REMOVED lines=14> */
[----:B----4-:R-:W-:Y:S05]  /*07f0*/  @!P0 BRA `(.L_x_14740) ;  /* 0x0000000400808947 */ /* 0x010fea0003800000 */
        /* <DEDUP_REMOVED lines=13> */
.L_x_14739:
        /* <DEDUP_REMOVED lines=22> */
[C---:B---3--:R-:W-:Y:S02]  /*0a30*/  @P1 IMAD.WIDE.U32 R14, R3.reuse, 0x20, R14 ;  /* 0x00000020030e1825 */ /* 0x048fe400078e000e */
[----:B------:R0:W5:Y:S02]  /*0a40*/  @P1 LDG.E.128 R144, desc[UR8][R12.64+0x10] ;  /* 0x000010080c901981 */ /* 0x000164000c1e1d00 */
[----:B------:R-:W-:-:S02]  /*0a50*/  @P1 VIADD R3, R3, 0x20 ;  /* 0x0000002003031836 */ /* 0x000fc40000000000 */
[----:B------:R0:W5:Y:S01]  /*0a60*/  @P1 LDG.E.128 R132, desc[UR8][R14.64] ;  /* 0x000000080e841981 */ /* 0x000162000c1e1d00 */
[----:B------:R-:W3:Y:S01]  /*0a70*/  @P3 LDC.64 R22, c[0x0][0x3e8] ;  /* 0x0000fa00ff163b82 */ /* 0x000ee20000000a00 */
[C---:B----4-:R-:W-:Y:S02]  /*0a80*/  @P2 IMAD.WIDE.U32 R16, R3.reuse, 0x20, R16 ;  /* 0x0000002003102825 */ /* 0x050fe400078e0010 */
[----:B------:R0:W5:Y:S04]  /*0a90*/  @P1 LDG.E.128 R128, desc[UR8][R14.64+0x10] ;  /* 0x000010080e801981 */ /* 0x000168000c1e1d00 */
[----:B------:R0:W5:Y:S01]  /*0aa0*/  @P2 LDG.E.128 R124, desc[UR8][R16.64] ;  /* 0x00000008107c2981 */ /* 0x000162000c1e1d00 */
[----:B------:R-:W4:Y:S01]  /*0ab0*/  @P4 LDC.64 R4, c[0x0][0x3d0] ;  /* 0x0000f400ff044b82 */ /* 0x000f220000000a00 */
[----:B-1----:R-:W-:-:S02]  /*0ac0*/  @P2 IMAD.WIDE.U32 R18, R3, 0x20, R18 ;  /* 0x0000002003122825 */ /* 0x002fc400078e0012 */
[----:B------:R0:W5:Y:S02]  /*0ad0*/  @P2 LDG.E.128 R120, desc[UR8][R16.64+0x10] ;  /* 0x0000100810782981 */ /* 0x000164000c1e1d00 */
[----:B------:R-:W-:Y:S02]  /*0ae0*/  @P2 VIADD R3, R3, 0x20 ;  /* 0x0000002003032836 */ /* 0x000fe40000000000 */
[----:B------:R0:W5:Y:S01]  /*0af0*/  @P2 LDG.E.128 R108, desc[UR8][R18.64] ;  /* 0x00000008126c2981 */ /* 0x000162000c1e1d00 */
[----:B------:R-:W1:Y:S01]  /*0b00*/  @P4 LDC.64 R6, c[0x0][0x3e8] ;  /* 0x0000fa00ff064b82 */ /* 0x000e620000000a00 */
[C---:B--2---:R-:W-:Y:S02]  /*0b10*/  @P3 IMAD.WIDE.U32 R20, R3.reuse, 0x20, R20 ;  /* 0x0000002003143825 */ /* 0x044fe400078e0014 */
        /* <DEDUP_REMOVED lines=11> */
[----:B-1----:R-:W-:-:S03]  /*0bd0*/  @P4 IMAD.WIDE.U32 R26, R3, 0x20, R6 ;  /* 0x00000020031a4825 */ /* 0x002fc600078e0006 */
[----:B------:R0:W5:Y:S01]  /*0be0*/  @P4 LDG.E.128 R72, desc[UR8][R24.64+0x10] ;  /* 0x0000100818484981 */ /* 0x000162000c1e1d00 */
[----:B------:R-:W-:-:S03]  /*0bf0*/  @P4 VIADD R3, R3, 0x20 ;  /* 0x0000002003034836 */ /* 0x000fc60000000000 */
        /* <DEDUP_REMOVED lines=32> */
.L_x_14740:
[----:B------:R-:W-:Y:S05]  /*0e00*/  BSYNC.RECONVERGENT B0 ;  /* 0x0000000000007941 */ /* 0x000fea0003800200 */
.L_x_14738:
        /* <DEDUP_REMOVED lines=14> */
[----:B------:R-:W-:Y:S01]  /*0ef0*/  IMAD.HI.U32 R7, R4, -0x2daee0ad, RZ ;  /* 0xd2511f5304077827 */ /* 0x000fe200078e00ff */
[----:B------:R-:W3:Y:S03]  /*0f00*/  LDCU.64 UR12, c[0x0][0x408] ;  /* 0x00008100ff0c77ac */ /* 0x000ee60008000a00 */
[C---:B------:R-:W-:Y:S01]  /*0f10*/  IMAD.HI.U32 R5, R3.reuse, -0x326172a9, RZ ;  /* 0xcd9e8d5703057827 */ /* 0x040fe200078e00ff */
        /* <DEDUP_REMOVED lines=54> */
.L_x_15463:
        /* <DEDUP_REMOVED lines=8> */
[----:B------:R-:W-:Y:S01]  /*1300*/  BSSY.RECONVERGENT B1, `(.L_x_14742) ;  /* 0x00005d6000017945 */ /* 0x000fe20003800200 */
[----:B--2---:R-:W-:-:S13]  /*1310*/  ISETP.GE.AND P0, PT, R230, 0x1, PT ;  /* 0x00000001e600780c */ /* 0x004fda0003f06270 */
[----:B------:R-:W-:-:S05]  /*1320*/  @P0 IADD3 R178, PT, PT, R230, -0x1, RZ ;  /* 0xffffffffe6b20810 */ /* 0x000fca0007ffe0ff */
[-C--:B-1----:R-:W-:Y:S02]  /*1330*/  @P0 IMAD R228, R178, R227.reuse, RZ ;  /* 0x000000e3b2e40224 */ /* 0x082fe400078e02ff */
[----:B------:R-:W-:-:S03]  /*1340*/  IMAD R178, R222, R227, RZ ;  /* 0x000000e3deb27224 */ /* 0x000fc600078e02ff */
[----:B------:R-:W-:Y:S02]  /*1350*/  @P0 SHF.R.S32.HI R229, RZ, 0x1f, R228 ;  /* 0x0000001fffe50819 */ /* 0x000fe400000114e4 */
[----:B------:R-:W-:Y:S02]  /*1360*/  SHF.R.S32.HI R179, RZ, 0x1f, R178 ;  /* 0x0000001fffb37819 */ /* 0x000fe400000114b2 */
[----:B------:R-:W-:Y:S01]  /*1370*/  @P0 LEA.HI R232, R229, R228, RZ, 0x3 ;  /* 0x000000e4e5e80211 */ /* 0x000fe200078f18ff */
[----:B------:R-:W-:Y:S01]  /*1380*/  IMAD.MOV.U32 R228, RZ, RZ, RZ ;  /* 0x000000ffffe47224 */ /* 0x000fe200078e00ff */
[----:B------:R-:W-:Y:S02]  /*1390*/  LEA.HI R178, R179, R178, RZ, 0x3 ;  /* 0x000000b2b3b27211 */ /* 0x000fe400078f18ff */
[-C--:B------:R-:W-:Y:S02]  /*13a0*/  @P0 LEA.HI.SX32 R228, R232, R223.reuse, 0x1d ;  /* 0x000000dfe8e40211 */ /* 0x080fe400078feaff */
[----:B------:R-:W-:Y:S01]  /*13b0*/  LEA.HI.SX32 R229, R178, R223, 0x1d ;  /* 0x000000dfb2e57211 */ /* 0x000fe200078feaff */
[----:B0-----:R-:W-:Y:S06]  /*13c0*/  @!P4 BRA `(.L_x_14743) ;  /* 0x0000005c0024c947 */ /* 0x001fec0003800000 */
[----:B------:R-:W-:Y:S04]  /*13d0*/  BSSY.RECONVERGENT B2, `(.L_x_14744) ;  /* 0x0000005000027945 */ /* 0x000fe80003800200 */
[----:B------:R-:W-:Y:S05]  /*13e0*/  @!P0 BRA `(.L_x_14745) ;  /* 0x00000000000c8947 */ /* 0x000fea0003800000 */
[----:B------:R-:W0:Y:S02]  /*13f0*/  LDC.64 R2, c[0x0][0x390] ;  /* 0x0000e400ff027b82 */ /* 0x000e240000000a00 */
[----:B0-----:R-:W-:-:S05]  /*1400*/  IMAD.WIDE.U32 R2, R228, 0x10, R2 ;  /* 0x00000010e4027825 */ /* 0x001fca00078e0002 */
[----:B------:R0:W5:Y:S02]  /*1410*/  LDG.E.128 R28, desc[UR8][R2.64] ;  /* 0x00000008021c7981 */ /* 0x000164000c1e1d00 */
.L_x_14745:
[----:B------:R-:W-:Y:S05]  /*1420*/  BSYNC.RECONVERGENT B2 ;  /* 0x0000000000027941 */ /* 0x000fea0003800200 */
.L_x_14744:
[----:B------:R-:W-:-:S04]  /*1430*/  UISETP.NE.U32.AND UP0, UPT, UR4, URZ, UPT ;  /* 0x000000ff0400728c */ /* 0x000fc8000bf05070 */
[----:B------:R-:W-:-:S09]  /*1440*/  UISETP.NE.AND.EX UP0, UPT, UR5, URZ, UPT, UP0 ;  /* 0x000000ff0500728c */ /* 0x000fd2000bf05300 */
[----:B------:R-:W-:Y:S05]  /*1450*/  BRA.U !UP0, `(.L_x_14746) ;  /* 0x0000002d08a07547 */ /* 0x000fea000b800000 */
[----:B0-----:R-:W0:Y:S02]  /*1460*/  LDC.64 R2, c[0x0][0x3a0] ;  /* 0x0000e800ff027b82 */ /* 0x001e240000000a00 */
[----:B0-----:R-:W-:-:S05]  /*1470*/  IMAD.WIDE.U32 R2, R229, 0x10, R2 ;  /* 0x00000010e5027825 */ /* 0x001fca00078e0002 */
        /* <DEDUP_REMOVED lines=23> */
.L_x_14751:
        /* <DEDUP_REMOVED lines=13> */
.L_x_14753:
[----:B------:R-:W-:Y:S05]  /*16c0*/  BSYNC.RECONVERGENT B4 ;  /* 0x0000000000047941 */ /* 0x000fea0003800200 */
.L_x_14752:
        /* <DEDUP_REMOVED lines=41> */
.L_x_14750:
[----:B------:R-:W-:Y:S05]  /*1960*/  BSYNC.RECONVERGENT B3 ;  /* 0x0000000000037941 */ /* 0x000fea0003800200 */
.L_x_14749:
        /* <DEDUP_REMOVED lines=10> */
[----:B------:R-:W-:-:S07]  /*1a10*/  FFMA.FTZ R8, R3, R156, R8 ;  /* 0x0000009c03087223 */ /* 0x000fce0000010008 */
.L_x_14748:
[----:B------:R-:W-:Y:S05]  /*1a20*/  BSYNC.RECONVERGENT B2 ;  /* 0x0000000000027941 */ /* 0x000fea0003800200 */
.L_x_14747:
        /* <DEDUP_REMOVED lines=23> */
.L_x_14758:
        /* <DEDUP_REMOVED lines=13> */
.L_x_14760:
[----:B------:R-:W-:Y:S05]  /*1c70*/  BSYNC.RECONVERGENT B4 ;  /* 0x0000000000047941 */ /* 0x000fea0003800200 */
.L_x_14759:
        /* <DEDUP_REMOVED lines=42> */
.L_x_14757:
[----:B------:R-:W-:Y:S05]  /*1f20*/  BSYNC.RECONVERGENT B3 ;  /* 0x0000000000037941 */ /* 0x000fea0003800200 */
.L_x_14756:
        /* <DEDUP_REMOVED lines=12> */
[----:B------:R-:W-:-:S07]  /*1ff0*/  FFMA.FTZ R7, R4, R157, R5 ;  /* 0x0000009d04077223 */ /* 0x000fce0000010005 */
.L_x_14755:
[----:B------:R-:W-:Y:S05]  /*2000*/  BSYNC.RECONVERGENT B2 ;  /* 0x0000000000027941 */ /* 0x000fea0003800200 */
.L_x_14754:
        /* <DEDUP_REMOVED lines=22> */
.L_x_14765:
        /* <DEDUP_REMOVED lines=13> */
.L_x_14767:
[----:B------:R-:W-:Y:S05]  /*2240*/  BSYNC.RECONVERGENT B4 ;  /* 0x0000000000047941 */ /* 0x000fea0003800200 */
.L_x_14766:
        /* <DEDUP_REMOVED lines=41> */
.L_x_14764:
[----:B------:R-:W-:Y:S05]  /*24e0*/  BSYNC.RECONVERGENT B3 ;  /* 0x0000000000037941 */ /* 0x000fea0003800200 */
.L_x_14763:
        /* <DEDUP_REMOVED lines=10> */
[----:B------:R-:W-:-:S07]  /*2590*/  FFMA.FTZ R6, R5, R158, R6 ;  /* 0x0000009e05067223 */ /* 0x000fce0000010006 */
.L_x_14762:
[----:B------:R-:W-:Y:S05]  /*25a0*/  BSYNC.RECONVERGENT B2 ;  /* 0x0000000000027941 */ /* 0x000fea0003800200 */
.L_x_14761:
        /* <DEDUP_REMOVED lines=23> */
.L_x_14772:
        /* <DEDUP_REMOVED lines=13> */
.L_x_14774:
[----:B------:R-:W-:Y:S05]  /*27f0*/  BSYNC.RECONVERGENT B4 ;  /* 0x0000000000047941 */ /* 0x000fea0003800200 */
.L_x_14773:
        /* <DEDUP_REMOVED lines=42> */
.L_x_14771:
[----:B------:R-:W-:Y:S05]  /*2aa0*/  BSYNC.RECONVERGENT B3 ;  /* 0x0000000000037941 */ /* 0x000fea0003800200 */
.L_x_14770:
[----:B-----5:R-:W-:Y:S02]  /*2ab0*/  PRMT R5, R29, 0x7632, R5 ;  /* 0x000076321d057816 */ /* 0x020fe40000000005 */
[----:B------:R-:W-:Y:S01]  /*2ac0*/  I2FP.F32.U32 R3, R4 ;  /* 0x0000000400037245 */ /* 0x000fe20000201000 */
[----:B------:R-:W-:Y:S02]  /*2ad0*/  IMAD.MOV.U32 R4, RZ, RZ, 0x2f800000 ;  /* 0x2f800000ff047424 */ /* 0x000fe400078e00ff */
[----:B------:R-:W-:Y:S02]  /*2ae0*/  IMAD.U32 R5, R5, 0x10000, RZ ;  /* 0x0001000005057824 */ /* 0x000fe400078e00ff */
[----:B------:R-:W-:Y:S01]  /*2af0*/  FFMA.FTZ R3, R3, R4, 1.1641532182693481445e-10 ;  /* 0x2f00000003037423 */ /* 0x000fe20000010004 */
[----:B------:R-:W-:Y:S01]  /*2b00*/  PRMT R4, R25, 0x7632, R4 ;  /* 0x0000763219047816 */ /* 0x000fe20000000004 */
[----:B------:R-:W-:-:S03]  /*2b10*/  FMUL.FTZ R5, R5, UR13 ;  /* 0x0000000d05057c20 */ /* 0x000fc60008410000 */
[----:B------:R-:W-:Y:S01]  /*2b20*/  FSETP.GTU.FTZ.AND P2, PT, R3, UR10, PT ;  /* 0x0000000a03007c0b */ /* 0x000fe2000bf5c000 */
[----:B------:R-:W-:Y:S01]  /*2b30*/  FMUL.FTZ R5, R5, UR12 ;  /* 0x0000000c05057c20 */ /* 0x000fe20008410000 */
[----:B------:R-:W-:Y:S02]  /*2b40*/  SHF.L.U32 R3, R4, 0x10, RZ ;  /* 0x0000001004037819 */ /* 0x000fe400000006ff */
[----:B------:R-:W-:Y:S02]  /*2b50*/  SEL R210, RZ, 0x1, P2 ;  /* 0x00000001ffd27807 */ /* 0x000fe40001000000 */
[----:B------:R-:W-:-:S05]  /*2b60*/  FSEL R4, R5, RZ, !P2 ;  /* 0x000000ff05047208 */ /* 0x000fca0005000000 */
[----:B------:R-:W-:-:S07]  /*2b70*/  FFMA.FTZ R5, R4, R159, R3 ;  /* 0x0000009f04057223 */ /* 0x000fce0000010003 */
.L_x_14769:
[----:B------:R-:W-:Y:S05]  /*2b80*/  BSYNC.RECONVERGENT B2 ;  /* 0x0000000000027941 */ /* 0x000fea0003800200 */
.L_x_14768:
        /* <DEDUP_REMOVED lines=22> */
.L_x_14779:
        /* <DEDUP_REMOVED lines=13> */
.L_x_14781:
[----:B------:R-:W-:Y:S05]  /*2dc0*/  BSYNC.RECONVERGENT B4 ;  /* 0x0000000000047941 */ /* 0x000fea0003800200 */
.L_x_14780:
        /* <DEDUP_REMOVED lines=41> */
.L_x_14778:
[----:B------:R-:W-:Y:S05]  /*3060*/  BSYNC.RECONVERGENT B3 ;  /* 0x0000000000037941 */ /* 0x000fea0003800200 */
.L_x_14777:
        /* <DEDUP_REMOVED lines=10> */
[----:B------:R-:W-:-:S07]  /*3110*/  FFMA.FTZ R4, R3, R152, R4 ;  /* 0x0000009803047223 */ /* 0x000fce0000010004 */
.L_x_14776:
[----:B------:R-:W-:Y:S05]  /*3120*/  BSYNC.RECONVERGENT B2 ;  /* 0x0000000000027941 */ /* 0x000fea0003800200 */
.L_x_14775:
        /* <DEDUP_REMOVED lines=23> */
.L_x_14786:
        /* <DEDUP_REMOVED lines=13> */
.L_x_14788:
[----:B------:R-:W-:Y:S05]  /*3370*/  BSYNC.RECONVERGENT B4 ;  /* 0x0000000000047941 */ /* 0x000fea0003800200 */
.L_x_14787:
        /* <DEDUP_REMOVED lines=42> */
.L_x_14785:
[----:B------:R-:W-:Y:S05]  /*3620*/  BSYNC.RECONVERGENT B3 ;  /* 0x0000000000037941 */ /* 0x000fea0003800200 */
.L_x_14784:
[----:B-----5:R-:W-:Y:S01]  /*3630*/  PRMT R3, R30, 0x7632, R3 ;  /* 0x000076321e037816 */ /* 0x020fe20000000003 */
[----:B------:R-:W-:Y:S01]  /*3640*/  IMAD.MOV.U32 R9, RZ, RZ, 0x2f800000 ;  /* 0x2f800000ff097424 */ /* 0x000fe200078e00ff */
[----:B------:R-:W-:Y:S02]  /*3650*/  I2FP.F32.U32 R2, R2 ;  /* 0x0000000200027245 */ /* 0x000fe40000201000 */
        /* <DEDUP_REMOVED lines=10> */
.L_x_14783:
[----:B------:R-:W-:Y:S05]  /*3700*/  BSYNC.RECONVERGENT B2 ;  /* 0x0000000000027941 */ /* 0x000fea0003800200 */
.L_x_14782:
        /* <DEDUP_REMOVED lines=22> */
.L_x_14793:
        /* <DEDUP_REMOVED lines=13> */
.L_x_14795:
[----:B------:R-:W-:Y:S05]  /*3940*/  BSYNC.RECONVERGENT B4 ;  /* 0x0000000000047941 */ /* 0x000fea0003800200 */
.L_x_14794:
        /* <DEDUP_REMOVED lines=41> */
.L_x_14792:
[----:B------:R-:W-:Y:S05]  /*3be0*/  BSYNC.RECONVERGENT B3 ;  /* 0x0000000000037941 */ /* 0x000fea0003800200 */
.L_x_14791:
        /* <DEDUP_REMOVED lines=11> */
.L_x_14790:
[----:B------:R-:W-:Y:S05]  /*3ca0*/  BSYNC.RECONVERGENT B2 ;  /* 0x0000000000027941 */ /* 0x000fea0003800200 */
.L_x_14789:
        /* <DEDUP_REMOVED lines=23> */
.L_x_14800:
        /* <DEDUP_REMOVED lines=13> */
.L_x_14802:
[----:B------:R-:W-:Y:S05]  /*3ef0*/  BSYNC.RECONVERGENT B4 ;  /* 0x0000000000047941 */ /* 0x000fea0003800200 */
.L_x_14801:
        /* <DEDUP_REMOVED lines=40> */
[----:B------:R-:W-:-:S07]  /*4180*/  LOP3.LUT R218, R176, UR32, R235, 0x96, !PT ;  /* 0x00000020b0da7c12 */ /* 0x000fce000f8e96eb */
.L_x_14799:
[----:B------:R-:W-:Y:S05]  /*4190*/  BSYNC.RECONVERGENT B3 ;  /* 0x0000000000037941 */ /* 0x000fea0003800200 */
.L_x_14798:
        /* <DEDUP_REMOVED lines=13> */
.L_x_14797:
[----:B------:R-:W-:Y:S05]  /*4270*/  BSYNC.RECONVERGENT B2 ;  /* 0x0000000000027941 */ /* 0x000fea0003800200 */
.L_x_14796:
[----:B------:R-:W-:Y:S02]  /*4280*/  F2FP.BF16.F32.PACK_AB R179, RZ, R9 ;  /* 0x00000009ffb3723e */ /* 0x000fe400000010ff */
[----:B------:R-:W-:Y:S02]  /*4290*/  PRMT R178, R240, 0x5410, R239 ;  /* 0x00005410f0b27816 */ /* 0x000fe400000000ef */
[----:B------:R-:W-:Y:S02]  /*42a0*/  PRMT R177, R238, 0x5410, R237 ;  /* 0x00005410eeb17816 */ /* 0x000fe400000000ed */
[----:B------:R-:W-:Y:S02]  /*42b0*/  PRMT R176, R236, 0x5410, R231 ;  /* 0x00005410ecb07816 */ /* 0x000fe400000000e7 */
[----:B------:R-:W-:Y:S01]  /*42c0*/  PRMT R179, R226, 0x5410, R179 ;  /* 0x00005410e2b37816 */ /* 0x000fe200000000b3 */
[----:B------:R-:W-:Y:S06]  /*42d0*/  BRA `(.L_x_14803) ;  /* 0x0000002800ec7947 */ /* 0x000fec0003800000 */
.L_x_14746:
        /* <DEDUP_REMOVED lines=21> */
.L_x_14808:
        /* <DEDUP_REMOVED lines=13> */
.L_x_14810:
[----:B------:R-:W-:Y:S05]  /*4500*/  BSYNC.RECONVERGENT B4 ;  /* 0x0000000000047941 */ /* 0x000fea0003800200 */
.L_x_14809:
        /* <DEDUP_REMOVED lines=41> */
.L_x_14807:
[----:B------:R-:W-:Y:S05]  /*47a0*/  BSYNC.RECONVERGENT B3 ;  /* 0x0000000000037941 */ /* 0x000fea0003800200 */
.L_x_14806:
        /* <DEDUP_REMOVED lines=8> */
[----:B------:R-:W-:-:S05]  /*4830*/  FSEL R3, R5, RZ, !P1 ;  /* 0x000000ff05037208 */ /* 0x000fca0004800000 */
[----:B------:R-:W-:-:S07]  /*4840*/  FMUL.FTZ R8, R3, R156 ;  /* 0x0000009c03087220 */ /* 0x000fce0000410000 */
.L_x_14805:
[----:B------:R-:W-:Y:S05]  /*4850*/  BSYNC.RECONVERGENT B2 ;  /* 0x0000000000027941 */ /* 0x000fea0003800200 */
.L_x_14804:
        /* <DEDUP_REMOVED lines=18> */
.L_x_14815:
        /* <DEDUP_REMOVED lines=13> */
.L_x_14817:
[----:B------:R-:W-:Y:S05]  /*4a50*/  BSYNC.RECONVERGENT B4 ;  /* 0x0000000000047941 */ /* 0x000fea0003800200 */
.L_x_14816:
        /* <DEDUP_REMOVED lines=42> */
.L_x_14814:
[----:B------:R-:W-:Y:S05]  /*4d00*/  BSYNC.RECONVERGENT B3 ;  /* 0x0000000000037941 */ /* 0x000fea0003800200 */
.L_x_14813:
        /* <DEDUP_REMOVED lines=11> */
.L_x_14812:
[----:B------:R-:W-:Y:S05]  /*4dc0*/  BSYNC.RECONVERGENT B2 ;  /* 0x0000000000027941 */ /* 0x000fea0003800200 */
.L_x_14811:
        /* <DEDUP_REMOVED lines=18> */
.L_x_14822:
        /* <DEDUP_REMOVED lines=13> */
.L_x_14824:
[----:B------:R-:W-:Y:S05]  /*4fc0*/  BSYNC.RECONVERGENT B4 ;  /* 0x0000000000047941 */ /* 0x000fea0003800200 */
.L_x_14823:
        /* <DEDUP_REMOVED lines=42> */
.L_x_14821:
[----:B------:R-:W-:Y:S05]  /*5270*/  BSYNC.RECONVERGENT B3 ;  /* 0x0000000000037941 */ /* 0x000fea0003800200 */
.L_x_14820:
        /* <DEDUP_REMOVED lines=8> */
[----:B------:R-:W-:-:S03]  /*5300*/  SEL R211, RZ, 0x1, P1 ;  /* 0x00000001ffd37807 */ /* 0x000fc60000800000 */
[----:B------:R-:W-:-:S07]  /*5310*/  FMUL.FTZ R6, R3, R158 ;  /* 0x0000009e03067220 */ /* 0x000fce0000410000 */
.L_x_14819:
[----:B------:R-:W-:Y:S05]  /*5320*/  BSYNC.RECONVERGENT B2 ;  /* 0x0000000000027941 */ /* 0x000fea0003800200 */
.L_x_14818:
        /* <DEDUP_REMOVED lines=18> */
.L_x_14829:
        /* <DEDUP_REMOVED lines=13> */
.L_x_14831:
[----:B------:R-:W-:Y:S05]  /*5520*/  BSYNC.RECONVERGENT B4 ;  /* 0x0000000000047941 */ /* 0x000fea0003800200 */
.L_x_14830:
        /* <DEDUP_REMOVED lines=42> */
.L_x_14828:
[----:B------:R-:W-:Y:S05]  /*57d0*/  BSYNC.RECONVERGENT B3 ;  /* 0x0000000000037941 */ /* 0x000fea0003800200 */
.L_x_14827:
        /* <DEDUP_REMOVED lines=11> */
.L_x_14826:
[----:B------:R-:W-:Y:S05]  /*5890*/  BSYNC.RECONVERGENT B2 ;  /* 0x0000000000027941 */ /* 0x000fea0003800200 */
.L_x_14825:
        /* <DEDUP_REMOVED lines=18> */
.L_x_14836:
        /* <DEDUP_REMOVED lines=13> */
.L_x_14838:
[----:B------:R-:W-:Y:S05]  /*5a90*/  BSYNC.RECONVERGENT B4 ;  /* 0x0000000000047941 */ /* 0x000fea0003800200 */
.L_x_14837:
        /* <DEDUP_REMOVED lines=42> */
.L_x_14835:
[----:B------:R-:W-:Y:S05]  /*5d40*/  BSYNC.RECONVERGENT B3 ;  /* 0x0000000000037941 */ /* 0x000fea0003800200 */
.L_x_14834:
        /* <DEDUP_REMOVED lines=10> */
.L_x_14833:
[----:B------:R-:W-:Y:S05]  /*5df0*/  BSYNC.RECONVERGENT B2 ;  /* 0x0000000000027941 */ /* 0x000fea0003800200 */
.L_x_14832:
        /* <DEDUP_REMOVED lines=18> */
.L_x_14843:
        /* <DEDUP_REMOVED lines=13> */
.L_x_14845:
[----:B------:R-:W-:Y:S05]  /*5ff0*/  BSYNC.RECONVERGENT B4 ;  /* 0x0000000000047941 */ /* 0x000fea0003800200 */
.L_x_14844:
        /* <DEDUP_REMOVED lines=42> */
.L_x_14842:
[----:B------:R-:W-:Y:S05]  /*62a0*/  BSYNC.RECONVERGENT B3 ;  /* 0x0000000000037941 */ /* 0x000fea0003800200 */
.L_x_14841:
        /* <DEDUP_REMOVED lines=11> */
.L_x_14840:
[----:B------:R-:W-:Y:S05]  /*6360*/  BSYNC.RECONVERGENT B2 ;  /* 0x0000000000027941 */ /* 0x000fea0003800200 */
.L_x_14839:
        /* <DEDUP_REMOVED lines=18> */
.L_x_14850:
        /* <DEDUP_REMOVED lines=13> */
.L_x_14852:
[----:B------:R-:W-:Y:S05]  /*6560*/  BSYNC.RECONVERGENT B4 ;  /* 0x0000000000047941 */ /* 0x000fea0003800200 */
.L_x_14851:
        /* <DEDUP_REMOVED lines=42> */
.L_x_14849:
[----:B------:R-:W-:Y:S05]  /*6810*/  BSYNC.RECONVERGENT B3 ;  /* 0x0000000000037941 */ /* 0x000fea0003800200 */
.L_x_14848:
        /* <DEDUP_REMOVED lines=10> */
.L_x_14847:
[----:B------:R-:W-:Y:S05]  /*68c0*/  BSYNC.RECONVERGENT B2 ;  /* 0x0000000000027941 */ /* 0x000fea0003800200 */
.L_x_14846:
        /* <DEDUP_REMOVED lines=18> */
.L_x_14857:
        /* <DEDUP_REMOVED lines=13> */
.L_x_14859:
[----:B------:R-:W-:Y:S05]  /*6ac0*/  BSYNC.RECONVERGENT B4 ;  /* 0x0000000000047941 */ /* 0x000fea0003800200 */
.L_x_14858:
        /* <DEDUP_REMOVED lines=42> */
.L_x_14856:
[----:B------:R-:W-:Y:S05]  /*6d70*/  BSYNC.RECONVERGENT B3 ;  /* 0x0000000000037941 */ /* 0x000fea0003800200 */
.L_x_14855:
        /* <DEDUP_REMOVED lines=11> */
.L_x_14854:
[----:B------:R-:W-:Y:S05]  /*6e30*/  BSYNC.RECONVERGENT B2 ;  /* 0x0000000000027941 */ /* 0x000fea0003800200 */
.L_x_14853:
[----:B------:R-:W-:Y:S02]  /*6e40*/  F2FP.BF16.F32.PACK_AB R179, RZ, R9 ;  /* 0x00000009ffb3723e */ /* 0x000fe400000010ff */
[----:B------:R-:W-:Y:S02]  /*6e50*/  PRMT R178, R238, 0x5410, R239 ;  /* 0x00005410eeb27816 */ /* 0x000fe400000000ef */
[----:B------:R-:W-:Y:S02]  /*6e60*/  PRMT R177, R237, 0x5410, R236 ;  /* 0x00005410edb17816 */ /* 0x000fe400000000ec */
[----:B------:R-:W-:Y:S02]  /*6e70*/  PRMT R176, R235, 0x5410, R231 ;  /* 0x00005410ebb07816 */ /* 0x000fe400000000e7 */
[----:B------:R-:W-:-:S07]  /*6e80*/  PRMT R179, R226, 0x5410, R179 ;  /* 0x00005410e2b37816 */ /* 0x000fce00000000b3 */
.L_x_14803:
        /* <DEDUP_REMOVED lines=8> */
[----:B------:R-:W-:Y:S02]  /*6f10*/  PRMT R179, R208, 0x7104, RZ ;  /* 0x00007104d0b37816 */ /* 0x000fe400000000ff */
[----:B------:R-:W-:Y:S02]  /*6f20*/  LOP3.LUT R231, R176, 0xff0000, RZ, 0xc0, !PT ;  /* 0x00ff0000b0e77812 */ /* 0x000fe400078ec0ff */
[----:B------:R-:W0:Y:S01]  /*6f30*/  LDC.64 R176, c[0x0][0x3b0] ;  /* 0x0000ec00ffb07b82 */ /* 0x000e220000000a00 */
[----:B------:R-:W-:Y:S02]  /*6f40*/  LOP3.LUT R234, R210, 0xff, RZ, 0xc0, !PT ;  /* 0x000000ffd2ea7812 */ /* 0x000fe400078ec0ff */
[----:B------:R-:W-:-:S02]  /*6f50*/  PRMT R178, R231, 0x4210, R178 ;  /* 0x00004210e7b27816 */ /* 0x000fc400000000b2 */
[----:B------:R-:W-:Y:S01]  /*6f60*/  LOP3.LUT R232, R211, 0xff, RZ, 0xc0, !PT ;  /* 0x000000ffd3e87812 */ /* 0x000fe200078ec0ff */
[----:B------:R-:W-:Y:S01]  /*6f70*/  IMAD.WIDE.U32 R234, R234, 0x1000000, RZ ;  /* 0x01000000eaea7825 */ /* 0x000fe200078e00ff */
[----:B------:R-:W-:Y:S02]  /*6f80*/  LOP3.LUT R236, R178, 0xff00, R179, 0xf8, !PT ;  /* 0x0000ff00b2ec7812 */ /* 0x000fe400078ef8b3 */
[----:B------:R-:W-:Y:S01]  /*6f90*/  LOP3.LUT R178, R212, 0xff, RZ, 0xc0, !PT ;  /* 0x000000ffd4b27812 */ /* 0x000fe200078ec0ff */
[----:B------:R-:W-:Y:S01]  /*6fa0*/  IMAD.WIDE.U32 R232, R232, 0x10000, RZ ;  /* 0x00010000e8e87825 */ /* 0x000fe200078e00ff */
[----:B------:R-:W-:-:S03]  /*6fb0*/  LOP3.LUT R231, R236, 0xff, R209, 0xf8, !PT ;  /* 0x000000ffece77812 */ /* 0x000fc600078ef8d1 */
[----:B------:R-:W-:Y:S01]  /*6fc0*/  IMAD.WIDE.U32 R178, R178, 0x100, RZ ;  /* 0x00000100b2b27825 */ /* 0x000fe200078e00ff */
[----:B------:R-:W-:Y:S02]  /*6fd0*/  LOP3.LUT R231, R233, R231, R235, 0xfe, !PT ;  /* 0x000000e7e9e77212 */ /* 0x000fe400078efeeb */
[----:B------:R-:W-:Y:S02]  /*6fe0*/  LOP3.LUT R178, R178, R234, R232, 0xfe, !PT ;  /* 0x000000eab2b27212 */ /* 0x000fe400078efee8 */
[----:B------:R-:W-:Y:S02]  /*6ff0*/  LOP3.LUT R179, R231, R179, RZ, 0xfc, !PT ;  /* 0x000000b3e7b37212 */ /* 0x000fe400078efcff */
[----:B------:R-:W-:Y:S01]  /*7000*/  LOP3.LUT R178, R178, 0xff, R213, 0xf8, !PT ;  /* 0x000000ffb2b27812 */ /* 0x000fe200078ef8d5 */
[----:B0-----:R-:W-:-:S05]  /*7010*/  IMAD.WIDE.U32 R176, R228, 0x8, R176 ;  /* 0x00000008e4b07825 */ /* 0x001fca00078e00b0 */
[----:B------:R1:W-:Y:S02]  /*7020*/  STG.E.64 desc[UR8][R176.64], R178 ;  /* 0x000000b2b0007986 */ /* 0x0003e4000c101b08 */
.L_x_14861:
[----:B------:R-:W-:Y:S05]  /*7030*/  BSYNC.RECONVERGENT B2 ;  /* 0x0000000000027941 */ /* 0x000fea0003800200 */
.L_x_14860:
[----:B------:R-:W-:Y:S01]  /*7040*/  VIADD R229, R229, 0x20 ;  /* 0x00000020e5e57836 */ /* 0x000fe20000000000 */
[----:B------:R-:W-:-:S07]  /*7050*/  IADD3 R228, PT, PT, R228, 0x20, RZ ;  /* 0x00000020e4e47810 */ /* 0x000fce0007ffe0ff */
.L_x_14743:
[----:B------:R-:W-:Y:S05]  /*7060*/  BSYNC.RECONVERGENT B1 ;  /* 0x0000000000017941 */ /* 0x000fea0003800200 */
.L_x_14742:
        /* <DEDUP_REMOVED lines=10> */
[----:B-----5:R2:W5:Y:S01]  /*7110*/  @P0 LDG.E.128 R28, desc[UR8][R14.64] ;  /* 0x000000080e1c0981 */ /* 0x020562000c1e1d00 */
[----:B---3--:R-:W-:-:S05]  /*7120*/  @P1 IMAD.WIDE.U32 R12, R229, 0x10, R12 ;  /* 0x00000010e50c1825 */ /* 0x008fca00078e000c */
[----:B------:R2:W5:Y:S01]  /*7130*/  @P1 LDG.E.128 R24, desc[UR8][R12.64] ;  /* 0x000000080c181981 */ /* 0x000562000c1e1d00 */
[----:B------:R-:W-:Y:S05]  /*7140*/  @!P1 BRA `(.L_x_14864) ;  /* 0x0000002c009c9947 */ /* 0x000fea0003800000 */
[----:B------:R-:W-:Y:S01]  /*7150*/  ISETP.GT.AND P1, PT, R230, RZ, PT ;  /* 0x000000ffe600720c */ /* 0x000fe20003f24270 */
[----:B------:R-:W-:-:S12]  /*7160*/  BSSY.RECONVERGENT B2, `(.L_x_14865) ;  /* 0x0000058000027945 */ /* 0x000fd80003800200 */
[----:B-----5:R-:W-:Y:S01]  /*7170*/  @!P1 IMAD.U32 R11, R24, 0x10000, RZ ;  /* 0x00010000180b9824 */ /* 0x020fe200078e00ff */
[----:B--2---:R-:W-:Y:S01]  /*7180*/  @!P1 MOV R13, R215 ;  /* 0x000000d7000d9202 */ /* 0x004fe20000000f00 */
[----:B01----:R-:W-:Y:S01]  /*7190*/  @!P1 IMAD.MOV.U32 R178, RZ, RZ, R226 ;  /* 0x000000ffffb29224 */ /* 0x003fe200078e00e2 */
        /* <DEDUP_REMOVED lines=17> */
.L_x_14869:
        /* <DEDUP_REMOVED lines=13> */
.L_x_14871:
[----:B------:R-:W-:Y:S05]  /*7380*/  BSYNC.RECONVERGENT B4 ;  /* 0x0000000000047941 */ /* 0x000fea0003800200 */
.L_x_14870:
        /* <DEDUP_REMOVED lines=41> */
.L_x_14868:
[----:B------:R-:W-:Y:S05]  /*7620*/  BSYNC.RECONVERGENT B3 ;  /* 0x0000000000037941 */ /* 0x000fea0003800200 */
.L_x_14867:
        /* <DEDUP_REMOVED lines=10> */
[----:B------:R-:W-:-:S07]  /*76d0*/  FFMA.FTZ R11, R11, R132, R12 ;  /* 0x000000840b0b7223 */ /* 0x000fce000001000c */
.L_x_14866:
[----:B------:R-:W-:Y:S05]  /*76e0*/  BSYNC.RECONVERGENT B2 ;  /* 0x0000000000027941 */ /* 0x000fea0003800200 */
.L_x_14865:
        /* <DEDUP_REMOVED lines=23> */
.L_x_14876:
        /* <DEDUP_REMOVED lines=13> */
.L_x_14878:
[----:B------:R-:W-:Y:S05]  /*7930*/  BSYNC.RECONVERGENT B4 ;  /* 0x0000000000047941 */ /* 0x000fea0003800200 */
.L_x_14877:
        /* <DEDUP_REMOVED lines=42> */
.L_x_14875:
[----:B------:R-:W-:Y:S05]  /*7be0*/  BSYNC.RECONVERGENT B3 ;  /* 0x0000000000037941 */ /* 0x000fea0003800200 */
.L_x_14874:
[----:B------:R-:W-:Y:S01]  /*7bf0*/  PRMT R13, R28, 0x7632, R13 ;  /* 0x000076321c0d7816 */ /* 0x000fe2000000000d */
        /* <DEDUP_REMOVED lines=12> */
.L_x_14873:
[----:B------:R-:W-:Y:S05]  /*7cc0*/  BSYNC.RECONVERGENT B2 ;  /* 0x0000000000027941 */ /* 0x000fea0003800200 */
.L_x_14872:
        /* <DEDUP_REMOVED lines=22> */
.L_x_14883:
        /* <DEDUP_REMOVED lines=13> */
.L_x_14885:
[----:B------:R-:W-:Y:S05]  /*7f00*/  BSYNC.RECONVERGENT B4 ;  /* 0x0000000000047941 */ /* 0x000fea0003800200 */
.L_x_14884:
        /* <DEDUP_REMOVED lines=42> */
.L_x_14882:
[----:B------:R-:W-:Y:S05]  /*81b0*/  BSYNC.RECONVERGENT B3 ;  /* 0x0000000000037941 */ /* 0x000fea0003800200 */
.L_x_14881:
        /* <DEDUP_REMOVED lines=11> */
.L_x_14880:
[----:B------:R-:W-:Y:S05]  /*8270*/  BSYNC.RECONVERGENT B2 ;  /* 0x0000000000027941 */ /* 0x000fea0003800200 */
.L_x_14879:
        /* <DEDUP_REMOVED lines=23> */
.L_x_14890:
        /* <DEDUP_REMOVED lines=13> */
.L_x_14892:
[----:B------:R-:W-:Y:S05]  /*84c0*/  BSYNC.RECONVERGENT B4 ;  /* 0x0000000000047941 */ /* 0x000fea0003800200 */
.L_x_14891:
        /* <DEDUP_REMOVED lines=42> */
.L_x_14889:
[----:B------:R-:W-:Y:S05]  /*8770*/  BSYNC.RECONVERGENT B3 ;  /* 0x0000000000037941 */ /* 0x000fea0003800200 */
.L_x_14888:
[----:B------:R-:W-:Y:S01]  /*8780*/  PRMT R15, R29, 0x7632, R15 ;  /* 0x000076321d0f7816 */ /* 0x000fe2000000000f */
[----:B------:R-:W-:Y:S01]  /*8790*/  IMAD.MOV.U32 R17, RZ, RZ, 0x2f800000 ;  /* 0x2f800000ff117424 */ /* 0x000fe200078e00ff */
[----:B------:R-:W-:-:S03]  /*87a0*/  I2FP.F32.U32 R14, R14 ;  /* 0x0000000e000e7245 */ /* 0x000fc60000201000 */
        /* <DEDUP_REMOVED lines=10> */
.L_x_14887:
[----:B------:R-:W-:Y:S05]  /*8850*/  BSYNC.RECONVERGENT B2 ;  /* 0x0000000000027941 */ /* 0x000fea0003800200 */
.L_x_14886:
        /* <DEDUP_REMOVED lines=22> */
.L_x_14897:
        /* <DEDUP_REMOVED lines=13> */
.L_x_14899:
[----:B------:R-:W-:Y:S05]  /*8a90*/  BSYNC.RECONVERGENT B4 ;  /* 0x0000000000047941 */ /* 0x000fea0003800200 */
.L_x_14898:
        /* <DEDUP_REMOVED lines=42> */
.L_x_14896:
[----:B------:R-:W-:Y:S05]  /*8d40*/  BSYNC.RECONVERGENT B3 ;  /* 0x0000000000037941 */ /* 0x000fea0003800200 */
.L_x_14895:
        /* <DEDUP_REMOVED lines=10> */
[----:B------:R-:W-:-:S07]  /*8df0*/  FFMA.FTZ R15, R15, R128, R16 ;  /* 0x000000800f0f7223 */ /* 0x000fce0000010010 */
.L_x_14894:
[----:B------:R-:W-:Y:S05]  /*8e00*/  BSYNC.RECONVERGENT B2 ;  /* 0x0000000000027941 */ /* 0x000fea0003800200 */
.L_x_14893:
        /* <DEDUP_REMOVED lines=23> */
.L_x_14904:
        /* <DEDUP_REMOVED lines=13> */
.L_x_14906:
[----:B------:R-:W-:Y:S05]  /*9050*/  BSYNC.RECONVERGENT B4 ;  /* 0x0000000000047941 */ /* 0x000fea0003800200 */
.L_x_14905:
        /* <DEDUP_REMOVED lines=42> */
.L_x_14903:
[----:B------:R-:W-:Y:S05]  /*9300*/  BSYNC.RECONVERGENT B3 ;  /* 0x0000000000037941 */ /* 0x000fea0003800200 */
.L_x_14902:
[----:B------:R-:W-:Y:S01]  /*9310*/  PRMT R17, R30, 0x7632, R17 ;  /* 0x000076321e117816 */ /* 0x000fe20000000011 */
[----:B------:R-:W-:Y:S01]  /*9320*/  HFMA2 R177, -RZ, RZ, 0.1171875, 0 ;  /* 0x2f800000ffb17431 */ /* 0x000fe200000001ff */
[----:B------:R-:W-:-:S03]  /*9330*/  I2FP.F32.U32 R16, R16 ;  /* 0x0000001000107245 */ /* 0x000fc60000201000 */
        /* <DEDUP_REMOVED lines=10> */
.L_x_14901:
[----:B------:R-:W-:Y:S05]  /*93e0*/  BSYNC.RECONVERGENT B2 ;  /* 0x0000000000027941 */ /* 0x000fea0003800200 */
.L_x_14900:
        /* <DEDUP_REMOVED lines=22> */
.L_x_14911:
        /* <DEDUP_REMOVED lines=13> */
.L_x_14913:
[----:B------:R-:W-:Y:S05]  /*9620*/  BSYNC.RECONVERGENT B4 ;  /* 0x0000000000047941 */ /* 0x000fea0003800200 */
.L_x_14912:
        /* <DEDUP_REMOVED lines=41> */
.L_x_14910:
[----:B------:R-:W-:Y:S05]  /*98c0*/  BSYNC.RECONVERGENT B3 ;  /* 0x0000000000037941 */ /* 0x000fea0003800200 */
.L_x_14909:
        /* <DEDUP_REMOVED lines=11> */
.L_x_14908:
[----:B------:R-:W-:Y:S05]  /*9980*/  BSYNC.RECONVERGENT B2 ;  /* 0x0000000000027941 */ /* 0x000fea0003800200 */
.L_x_14907:
        /* <DEDUP_REMOVED lines=23> */
.L_x_14918:
        /* <DEDUP_REMOVED lines=13> */
.L_x_14920:
[----:B------:R-:W-:Y:S05]  /*9bd0*/  BSYNC.RECONVERGENT B4 ;  /* 0x0000000000047941 */ /* 0x000fea0003800200 */
.L_x_14919:
        /* <DEDUP_REMOVED lines=41> */
.L_x_14917:
[----:B------:R-:W-:Y:S05]  /*9e70*/  BSYNC.RECONVERGENT B3 ;  /* 0x0000000000037941 */ /* 0x000fea0003800200 */
.L_x_14916:
[----:B------:R-:W-:Y:S01]  /*9e80*/  PRMT R18, R31, 0x7632, R18 ;  /* 0x000076321f127816 */ /* 0x000fe20000000012 */
        /* <DEDUP_REMOVED lines=12> */
.L_x_14915:
[----:B------:R-:W-:Y:S05]  /*9f50*/  BSYNC.RECONVERGENT B2 ;  /* 0x0000000000027941 */ /* 0x000fea0003800200 */
.L_x_14914:
[----:B------:R-:W-:Y:S02]  /*9f60*/  F2FP.BF16.F32.PACK_AB R179, RZ, R18 ;  /* 0x00000012ffb3723e */ /* 0x000fe400000010ff */
[----:B------:R-:W-:Y:S02]  /*9f70*/  PRMT R178, R240, 0x5410, R239 ;  /* 0x00005410f0b27816 */ /* 0x000fe400000000ef */
[----:B------:R-:W-:Y:S02]  /*9f80*/  PRMT R177, R238, 0x5410, R237 ;  /* 0x00005410eeb17816 */ /* 0x000fe400000000ed */
[----:B------:R-:W-:Y:S02]  /*9f90*/  PRMT R176, R236, 0x5410, R231 ;  /* 0x00005410ecb07816 */ /* 0x000fe400000000e7 */
[----:B------:R-:W-:Y:S01]  /*9fa0*/  PRMT R179, R226, 0x5410, R179 ;  /* 0x00005410e2b37816 */ /* 0x000fe200000000b3 */
[----:B------:R-:W-:Y:S06]  /*9fb0*/  BRA `(.L_x_14921) ;  /* 0x0000002800ec7947 */ /* 0x000fec0003800000 */
.L_x_14864:
        /* <DEDUP_REMOVED lines=21> */
.L_x_14926:
        /* <DEDUP_REMOVED lines=13> */
.L_x_14928:
[----:B------:R-:W-:Y:S05]  /*a1e0*/  BSYNC.RECONVERGENT B4 ;  /* 0x0000000000047941 */ /* 0x000fea0003800200 */
.L_x_14927:
[----:B------:R-:W-:Y:S01]  /*a1f0*/  IMAD.WIDE.U32 R12, R221, -0x326172a9, RZ ;  /* 0xcd9e8d57dd0c7825 */ /* 0x000fe200078e00ff */
[----:B------:R-:W-:-:S03]  /*a200*/  LOP3.LUT R16, R214, UR7, R15, 0x96, !PT ;  /* 0x00000007d6107c12 */ /* 0x000fc6000f8e960f */
[----:B------:R-:W-:Y:S01]  /*a210*/  IMAD.MOV.U32 R11, RZ, RZ, R226 ;  /* 0x000000ffff0b7224 */ /* 0x000fe200078e00e2 */
[----:B01----:R-:W-:Y:S01]  /*a220*/  LOP3.LUT R176, R219, UR6, R13, 0x96, !PT ;  /* 0x00000006dbb07c12 */ /* 0x003fe2000f8e960d */
        /* <DEDUP_REMOVED lines=37> */
.L_x_14925:
[----:B------:R-:W-:Y:S05]  /*a480*/  BSYNC.RECONVERGENT B3 ;  /* 0x0000000000037941 */ /* 0x000fea0003800200 */
.L_x_14924:
        /* <DEDUP_REMOVED lines=10> */
.L_x_14923:
[----:B------:R-:W-:Y:S05]  /*a530*/  BSYNC.RECONVERGENT B2 ;  /* 0x0000000000027941 */ /* 0x000fea0003800200 */
.L_x_14922:
        /* <DEDUP_REMOVED lines=18> */
.L_x_14933:
        /* <DEDUP_REMOVED lines=13> */
.L_x_14935:
[----:B------:R-:W-:Y:S05]  /*a730*/  BSYNC.RECONVERGENT B4 ;  /* 0x0000000000047941 */ /* 0x000fea0003800200 */
.L_x_14934:
[----:B------:R-:W-:Y:S01]  /*a740*/  IMAD.WIDE.U32 R14, R221, -0x326172a9, RZ ;  /* 0xcd9e8d57dd0e7825 */ /* 0x000fe200078e00ff */
[----:B------:R-:W-:-:S04]  /*a750*/  LOP3.LUT R12, R214, UR7, R17, 0x96, !PT ;  /* 0x00000007d60c7c12 */ /* 0x000fc8000f8e9611 */
        /* <DEDUP_REMOVED lines=38> */
[----:B------:R-:W-:Y:S01]  /*a9c0*/  IMAD.MOV.U32 R14, RZ, RZ, RZ ;  /* 0x000000ffff0e7224 */ /* 0x000fe200078e00ff */
[----:B------:R-:W-:-:S07]  /*a9d0*/  MOV R234, R12 ;  /* 0x0000000c00ea7202 */ /* 0x000fce0000000f00 */
.L_x_14932:
[----:B------:R-:W-:Y:S05]  /*a9e0*/  BSYNC.RECONVERGENT B3 ;  /* 0x0000000000037941 */ /* 0x000fea0003800200 */
.L_x_14931:
        /* <DEDUP_REMOVED lines=11> */
.L_x_14930:
[----:B------:R-:W-:Y:S05]  /*aaa0*/  BSYNC.RECONVERGENT B2 ;  /* 0x0000000000027941 */ /* 0x000fea0003800200 */
.L_x_14929:
        /* <DEDUP_REMOVED lines=18> */
.L_x_14940:
        /* <DEDUP_REMOVED lines=13> */
.L_x_14942:
[----:B------:R-:W-:Y:S05]  /*aca0*/  BSYNC.RECONVERGENT B4 ;  /* 0x0000000000047941 */ /* 0x000fea0003800200 */
.L_x_14941:
        /* <DEDUP_REMOVED lines=42> */
.L_x_14939:
[----:B------:R-:W-:Y:S05]  /*af50*/  BSYNC.RECONVERGENT B3 ;  /* 0x0000000000037941 */ /* 0x000fea0003800200 */
.L_x_14938:
        /* <DEDUP_REMOVED lines=10> */
.L_x_14937:
[----:B------:R-:W-:Y:S05]  /*b000*/  BSYNC.RECONVERGENT B2 ;  /* 0x0000000000027941 */ /* 0x000fea0003800200 */
.L_x_14936:
        /* <DEDUP_REMOVED lines=18> */
.L_x_14947:
[----:B------:R-:W-:Y:S01]  /*b130*/  VIADD R220, R220, 0x1 ;  /* 0x00000001dcdc7836 */ /* 0x000fe20000000000 */
[----:B------:R-:W-:Y:S03]  /*b140*/  BSSY.RECONVERGENT B4, `(.L_x_14948) ;  /* 0x000000c000047945 */ /* 0x000fe60003800200 */
[C---:B01----:R-:W-:Y:S01]  /*b150*/  IMAD.WIDE.U32 R176, R220.reuse, -0x2daee0ad, RZ ;  /* 0xd2511f53dcb07825 */ /* 0x043fe200078e00ff */
        /* <DEDUP_REMOVED lines=10> */
.L_x_14949:
[----:B------:R-:W-:Y:S05]  /*b200*/  BSYNC.RECONVERGENT B4 ;  /* 0x0000000000047941 */ /* 0x000fea0003800200 */
.L_x_14948:
        /* <DEDUP_REMOVED lines=38> */
[----:B------:R-:W-:-:S03]  /*b470*/  LOP3.LUT R217, R176, UR31, R217, 0x96, !PT ;  /* 0x0000001fb0d97c12 */ /* 0x000fc6000f8e96d9 */
[----:B------:R-:W-:Y:S01]  /*b480*/  IMAD.MOV.U32 R234, RZ, RZ, R14 ;  /* 0x000000ffffea7224 */ /* 0x000fe200078e000e */
[----:B------:R-:W-:Y:S01]  /*b490*/  LOP3.LUT R218, R16, UR32, R15, 0x96, !PT ;  /* 0x0000002010da7c12 */ /* 0x000fe2000f8e960f */
[----:B------:R-:W-:-:S07]  /*b4a0*/  IMAD.MOV.U32 R16, RZ, RZ, RZ ;  /* 0x000000ffff107224 */ /* 0x000fce00078e00ff */
.L_x_14946:
[----:B------:R-:W-:Y:S05]  /*b4b0*/  BSYNC.RECONVERGENT B3 ;  /* 0x0000000000037941 */ /* 0x000fea0003800200 */
.L_x_14945:
        /* <DEDUP_REMOVED lines=11> */
.L_x_14944:
[----:B------:R-:W-:Y:S05]  /*b570*/  BSYNC.RECONVERGENT B2 ;  /* 0x0000000000027941 */ /* 0x000fea0003800200 */
.L_x_14943:
        /* <DEDUP_REMOVED lines=18> */
.L_x_14954:
[----:B------:R-:W-:Y:S01]  /*b6a0*/  VIADD R220, R220, 0x1 ;  /* 0x00000001dcdc7836 */ /* 0x000fe20000000000 */
[----:B------:R-:W-:Y:S03]  /*b6b0*/  BSSY.RECONVERGENT B4, `(.L_x_14955) ;  /* 0x000000c000047945 */ /* 0x000fe60003800200 */
[C---:B01----:R-:W-:Y:S01]  /*b6c0*/  IMAD.WIDE.U32 R178, R220.reuse, -0x2daee0ad, RZ ;  /* 0xd2511f53dcb27825 */ /* 0x043fe200078e00ff */
        /* <DEDUP_REMOVED lines=10> */
.L_x_14956:
[----:B------:R-:W-:Y:S05]  /*b770*/  BSYNC.RECONVERGENT B4 ;  /* 0x0000000000047941 */ /* 0x000fea0003800200 */
.L_x_14955:
        /* <DEDUP_REMOVED lines=42> */
.L_x_14953:
[----:B------:R-:W-:Y:S05]  /*ba20*/  BSYNC.RECONVERGENT B3 ;  /* 0x0000000000037941 */ /* 0x000fea0003800200 */
.L_x_14952:
        /* <DEDUP_REMOVED lines=10> */
.L_x_14951:
[----:B------:R-:W-:Y:S05]  /*bad0*/  BSYNC.RECONVERGENT B2 ;  /* 0x0000000000027941 */ /* 0x000fea0003800200 */
.L_x_14950:
        /* <DEDUP_REMOVED lines=8> */
[----:B01----:R-:W-:-:S09]  /*bb60*/  IMAD.MOV.U32 R176, RZ, RZ, R216 ;  /* 0x000000ffffb07224 */ /* 0x003fd200078e00d8 */
        /* <DEDUP_REMOVED lines=9> */
.L_x_14961:
        /* <DEDUP_REMOVED lines=13> */
.L_x_14963:
[----:B------:R-:W-:Y:S05]  /*bcd0*/  BSYNC.RECONVERGENT B4 ;  /* 0x0000000000047941 */ /* 0x000fea0003800200 */
.L_x_14962:
        /* <DEDUP_REMOVED lines=42> */
.L_x_14960:
[----:B------:R-:W-:Y:S05]  /*bf80*/  BSYNC.RECONVERGENT B3 ;  /* 0x0000000000037941 */ /* 0x000fea0003800200 */
.L_x_14959:
        /* <DEDUP_REMOVED lines=11> */
.L_x_14958:
[----:B------:R-:W-:Y:S05]  /*c040*/  BSYNC.RECONVERGENT B2 ;  /* 0x0000000000027941 */ /* 0x000fea0003800200 */
.L_x_14957:
[----:B------:R-:W-:Y:S01]  /*c050*/  BSSY.RECONVERGENT B2, `(.L_x_14964) ;  /* 0x0000055000027945 */ /* 0x000fe20003800200 */
[----:B------:R-:W-:Y:S01]  /*c060*/  F2FP.BF16.F32.PACK_AB R239, RZ, R16 ;  /* 0x00000010ffef723e */ /* 0x000fe200000010ff */
[----:B01----:R-:W-:Y:S01]  /*c070*/  IMAD.MOV.U32 R176, RZ, RZ, R18 ;  /* 0x000000ffffb07224 */ /* 0x003fe200078e0012 */
        /* <DEDUP_REMOVED lines=15> */
.L_x_14968:
        /* <DEDUP_REMOVED lines=13> */
.L_x_14970:
[----:B------:R-:W-:Y:S05]  /*c240*/  BSYNC.RECONVERGENT B4 ;  /* 0x0000000000047941 */ /* 0x000fea0003800200 */
.L_x_14969:
        /* <DEDUP_REMOVED lines=42> */
.L_x_14967:
[----:B------:R-:W-:Y:S05]  /*c4f0*/  BSYNC.RECONVERGENT B3 ;  /* 0x0000000000037941 */ /* 0x000fea0003800200 */
.L_x_14966:
        /* <DEDUP_REMOVED lines=10> */
.L_x_14965:
[----:B------:R-:W-:Y:S05]  /*c5a0*/  BSYNC.RECONVERGENT B2 ;  /* 0x0000000000027941 */ /* 0x000fea0003800200 */
.L_x_14964:
        /* <DEDUP_REMOVED lines=18> */
.L_x_14975:
        /* <DEDUP_REMOVED lines=13> */
.L_x_14977:
[----:B------:R-:W-:Y:S05]  /*c7a0*/  BSYNC.RECONVERGENT B4 ;  /* 0x0000000000047941 */ /* 0x000fea0003800200 */
.L_x_14976:
        /* <DEDUP_REMOVED lines=42> */
.L_x_14974:
[----:B------:R-:W-:Y:S05]  /*ca50*/  BSYNC.RECONVERGENT B3 ;  /* 0x0000000000037941 */ /* 0x000fea0003800200 */
.L_x_14973:
        /* <DEDUP_REMOVED lines=11> */
.L_x_14972:
[----:B------:R-:W-:Y:S05]  /*cb10*/  BSYNC.RECONVERGENT B2 ;  /* 0x0000000000027941 */ /* 0x000fea0003800200 */
.L_x_14971:
[----:B------:R-:W-:Y:S02]  /*cb20*/  F2FP.BF16.F32.PACK_AB R179, RZ, R18 ;  /* 0x00000012ffb3723e */ /* 0x000fe400000010ff */
[----:B------:R-:W-:Y:S02]  /*cb30*/  PRMT R178, R238, 0x5410, R239 ;  /* 0x00005410eeb27816 */ /* 0x000fe400000000ef */
[----:B------:R-:W-:Y:S02]  /*cb40*/  PRMT R177, R237, 0x5410, R236 ;  /* 0x00005410edb17816 */ /* 0x000fe400000000ec */
[----:B------:R-:W-:Y:S02]  /*cb50*/  PRMT R176, R235, 0x5410, R231 ;  /* 0x00005410ebb07816 */ /* 0x000fe400000000e7 */
[----:B------:R-:W-:-:S07]  /*cb60*/  PRMT R179, R226, 0x5410, R179 ;  /* 0x00005410e2b37816 */ /* 0x000fce00000000b3 */
.L_x_14921:
[----:B------:R-:W0:Y:S01]  /*cb70*/  LDC.64 R232, c[0x0][0x3a8] ;  /* 0x0000ea00ffe87b82 */ /* 0x000e220000000a00 */
[----:B------:R-:W-:Y:S01]  /*cb80*/  BSSY.RECONVERGENT B2, `(.L_x_14978) ;  /* 0x0000019000027945 */ /* 0x000fe20003800200 */
[----:B------:R-:W-:Y:S02]  /*cb90*/  IMAD.MOV.U32 R226, RZ, RZ, R234 ;  /* 0x000000ffffe27224 */ /* 0x000fe400078e00ea */
        /* <DEDUP_REMOVED lines=23> */
.L_x_14979:
[----:B------:R-:W-:Y:S05]  /*cd10*/  BSYNC.RECONVERGENT B2 ;  /* 0x0000000000027941 */ /* 0x000fea0003800200 */
.L_x_14978:
[----:B------:R-:W-:Y:S01]  /*cd20*/  IADD3 R229, PT, PT, R229, 0x20, RZ ;  /* 0x00000020e5e57810 */ /* 0x000fe20007ffe0ff */
[----:B------:R-:W-:-:S07]  /*cd30*/  VIADD R228, R228, 0x20 ;  /* 0x00000020e4e47836 */ /* 0x000fce0000000000 */
.L_x_14863:
[----:B------:R-:W-:Y:S05]  /*cd40*/  BSYNC.RECONVERGENT B1 ;  /* 0x0000000000017941 */ /* 0x000fea0003800200 */
.L_x_14862:
        /* <DEDUP_REMOVED lines=17> */
[----:B------:R-:W-:Y:S01]  /*ce60*/  @!P1 MOV R180, R226 ;  /* 0x000000e200b49202 */ /* 0x000fe20000000f00 */
[----:B--2---:R-:W-:Y:S01]  /*ce70*/  @!P1 IMAD.MOV.U32 R21, RZ, RZ, R215 ;  /* 0x000000ffff159224 */ /* 0x004fe200078e00d7 */
        /* <DEDUP_REMOVED lines=17> */
.L_x_14987:
        /* <DEDUP_REMOVED lines=13> */
.L_x_14989:
[----:B------:R-:W-:Y:S05]  /*d060*/  BSYNC.RECONVERGENT B4 ;  /* 0x0000000000047941 */ /* 0x000fea0003800200 */
.L_x_14988:
[----:B------:R-:W-:Y:S01]  /*d070*/  IMAD.WIDE.U32 R20, R221, -0x326172a9, RZ ;  /* 0xcd9e8d57dd147825 */ /* 0x000fe200078e00ff */
[----:B01----:R-:W-:Y:S02]  /*d080*/  LOP3.LUT R176, R214, UR7, R23, 0x96, !PT ;  /* 0x00000007d6b07c12 */ /* 0x003fe4000f8e9617 */
        /* <DEDUP_REMOVED lines=39> */
.L_x_14986:
[----:B------:R-:W-:Y:S05]  /*d300*/  BSYNC.RECONVERGENT B3 ;  /* 0x0000000000037941 */ /* 0x000fea0003800200 */
.L_x_14985:
        /* <DEDUP_REMOVED lines=11> */
.L_x_14984:
[----:B------:R-:W-:Y:S05]  /*d3c0*/  BSYNC.RECONVERGENT B2 ;  /* 0x0000000000027941 */ /* 0x000fea0003800200 */
.L_x_14983:
        /* <DEDUP_REMOVED lines=23> */
.L_x_14994:
        /* <DEDUP_REMOVED lines=13> */
.L_x_14996:
[----:B------:R-:W-:Y:S05]  /*d610*/  BSYNC.RECONVERGENT B4 ;  /* 0x0000000000047941 */ /* 0x000fea0003800200 */
.L_x_14995:
        /* <DEDUP_REMOVED lines=42> */
.L_x_14993:
[----:B------:R-:W-:Y:S05]  /*d8c0*/  BSYNC.RECONVERGENT B3 ;  /* 0x0000000000037941 */ /* 0x000fea0003800200 */
.L_x_14992:
        /* <DEDUP_REMOVED lines=13> */
.L_x_14991:
[----:B------:R-:W-:Y:S05]  /*d9a0*/  BSYNC.RECONVERGENT B2 ;  /* 0x0000000000027941 */ /* 0x000fea0003800200 */
.L_x_14990:
        /* <DEDUP_REMOVED lines=22> */
.L_x_15001:
        /* <DEDUP_REMOVED lines=13> */
.L_x_15003:
[----:B------:R-:W-:Y:S05]  /*dbe0*/  BSYNC.RECONVERGENT B4 ;  /* 0x0000000000047941 */ /* 0x000fea0003800200 */
.L_x_15002:
        /* <DEDUP_REMOVED lines=42> */
.L_x_15000:
[----:B------:R-:W-:Y:S05]  /*de90*/  BSYNC.RECONVERGENT B3 ;  /* 0x0000000000037941 */ /* 0x000fea0003800200 */
.L_x_14999:
[----:B------:R-:W-:Y:S01]  /*dea0*/  I2FP.F32.U32 R21, R21 ;  /* 0x0000001500157245 */ /* 0x000fe20000201000 */
[----:B------:R-:W-:Y:S02]  /*deb0*/  IMAD.MOV.U32 R22, RZ, RZ, 0x2f800000 ;  /* 0x2f800000ff167424 */ /* 0x000fe400078e00ff */
[----:B01----:R-:W-:Y:S02]  /*dec0*/  IMAD.U32 R176, R29, 0x10000, RZ ;  /* 0x000100001db07824 */ /* 0x003fe400078e00ff */
        /* <DEDUP_REMOVED lines=8> */
.L_x_14998:
[----:B------:R-:W-:Y:S05]  /*df50*/  BSYNC.RECONVERGENT B2 ;  /* 0x0000000000027941 */ /* 0x000fea0003800200 */
.L_x_14997:
[----:B------:R-:W-:Y:S01]  /*df60*/  @!P1 PRMT R22, R25, 0x7632, R22 ;  /* 0x0000763219169816 */ /* 0x000fe20000000016 */
[----:B------:R-:W-:Y:S01]  /*df70*/  BSSY.RECONVERGENT B2, `(.L_x_15004) ;  /* 0x000005c000027945 */ /* 0x000fe20003800200 */
[----:B------:R-:W-:Y:S01]  /*df80*/  F2FP.BF16.F32.PACK_AB R238, RZ, R21 ;  /* 0x00000015ffee723e */ /* 0x000fe200000010ff */
[----:B------:R-:W-:Y:S01]  /*df90*/  @!P1 IMAD.MOV.U32 R182, RZ, RZ, R226 ;  /* 0x000000ffffb69224 */ /* 0x000fe200078e00e2 */
[----:B------:R-:W-:Y:S01]  /*dfa0*/  @!P1 SHF.L.U32 R22, R22, 0x10, RZ ;  /* 0x0000001016169819 */ /* 0x000fe200000006ff */
        /* <DEDUP_REMOVED lines=18> */
.L_x_15008:
        /* <DEDUP_REMOVED lines=13> */
.L_x_15010:
[----:B------:R-:W-:Y:S05]  /*e1a0*/  BSYNC.RECONVERGENT B4 ;  /* 0x0000000000047941 */ /* 0x000fea0003800200 */
.L_x_15009:
        /* <DEDUP_REMOVED lines=42> */
.L_x_15007:
[----:B------:R-:W-:Y:S05]  /*e450*/  BSYNC.RECONVERGENT B3 ;  /* 0x0000000000037941 */ /* 0x000fea0003800200 */
.L_x_15006:
        /* <DEDUP_REMOVED lines=13> */
.L_x_15005:
[----:B------:R-:W-:Y:S05]  /*e530*/  BSYNC.RECONVERGENT B2 ;  /* 0x0000000000027941 */ /* 0x000fea0003800200 */
.L_x_15004:
        /* <DEDUP_REMOVED lines=22> */
.L_x_15015:
        /* <DEDUP_REMOVED lines=13> */
.L_x_15017:
[----:B------:R-:W-:Y:S05]  /*e770*/  BSYNC.RECONVERGENT B4 ;  /* 0x0000000000047941 */ /* 0x000fea0003800200 */
.L_x_15016:
        /* <DEDUP_REMOVED lines=42> */
.L_x_15014:
[----:B------:R-:W-:Y:S05]  /*ea20*/  BSYNC.RECONVERGENT B3 ;  /* 0x0000000000037941 */ /* 0x000fea0003800200 */
.L_x_15013:
        /* <DEDUP_REMOVED lines=11> */
.L_x_15012:
[----:B------:R-:W-:Y:S05]  /*eae0*/  BSYNC.RECONVERGENT B2 ;  /* 0x0000000000027941 */ /* 0x000fea0003800200 */
.L_x_15011:
        /* <DEDUP_REMOVED lines=23> */
.L_x_15022:
        /* <DEDUP_REMOVED lines=13> */
.L_x_15024:
[----:B------:R-:W-:Y:S05]  /*ed30*/  BSYNC.RECONVERGENT B4 ;  /* 0x0000000000047941 */ /* 0x000fea0003800200 */
.L_x_15023:
        /* <DEDUP_REMOVED lines=42> */
.L_x_15021:
[----:B------:R-:W-:Y:S05]  /*efe0*/  BSYNC.RECONVERGENT B3 ;  /* 0x0000000000037941 */ /* 0x000fea0003800200 */
.L_x_15020:
[----:B------:R-:W-:Y:S02]  /*eff0*/  PRMT R179, R30, 0x7632, R179 ;  /* 0x000076321eb37816 */ /* 0x000fe400000000b3 */
        /* <DEDUP_REMOVED lines=12> */
.L_x_15019:
[----:B------:R-:W-:Y:S05]  /*f0c0*/  BSYNC.RECONVERGENT B2 ;  /* 0x0000000000027941 */ /* 0x000fea0003800200 */
.L_x_15018:
        /* <DEDUP_REMOVED lines=22> */
.L_x_15029:
        /* <DEDUP_REMOVED lines=13> */
.L_x_15031:
[----:B------:R-:W-:Y:S05]  /*f300*/  BSYNC.RECONVERGENT B4 ;  /* 0x0000000000047941 */ /* 0x000fea0003800200 */
.L_x_15030:
        /* <DEDUP_REMOVED lines=40> */
[----:B------:R-:W-:-:S07]  /*f590*/  LOP3.LUT R218, R176, UR32, R243, 0x96, !PT ;  /* 0x00000020b0da7c12 */ /* 0x000fce000f8e96f3 */
.L_x_15028:
[----:B------:R-:W-:Y:S05]  /*f5a0*/  BSYNC.RECONVERGENT B3 ;  /* 0x0000000000037941 */ /* 0x000fea0003800200 */
.L_x_15027:
[----:B------:R-:W-:Y:S01]  /*f5b0*/  I2FP.F32.U32 R176, R178 ;  /* 0x000000b200b07245 */ /* 0x000fe20000201000 */
[----:B------:R-:W-:Y:S02]  /*f5c0*/  IMAD.MOV.U32 R179, RZ, RZ, 0x2f800000 ;  /* 0x2f800000ffb37424 */ /* 0x000fe400078e00ff */
[----:B------:R-:W-:Y:S02]  /*f5d0*/  IMAD.U32 R178, R31, 0x10000, RZ ;  /* 0x000100001fb27824 */ /* 0x000fe400078e00ff */
[----:B------:R-:W-:Y:S02]  /*f5e0*/  FFMA.FTZ R176, R176, R179, 1.1641532182693481445e-10 ;  /* 0x2f000000b0b07423 */ /* 0x000fe400000100b3 */
[----:B------:R-:W-:-:S03]  /*f5f0*/  FMUL.FTZ R178, R178, UR13 ;  /* 0x0000000db2b27c20 */ /* 0x000fc60008410000 */
[----:B------:R-:W-:Y:S01]  /*f600*/  FSETP.GTU.FTZ.AND P2, PT, R176, UR10, PT ;  /* 0x0000000ab0007c0b */ /* 0x000fe2000bf5c000 */
[----:B------:R-:W-:Y:S01]  /*f610*/  FMUL.FTZ R178, R178, UR12 ;  /* 0x0000000cb2b27c20 */ /* 0x000fe20008410000 */
[----:B------:R-:W-:Y:S02]  /*f620*/  SHF.L.U32 R176, R27, 0x10, RZ ;  /* 0x000000101bb07819 */ /* 0x000fe400000006ff */
[----:B------:R-:W-:Y:S02]  /*f630*/  SEL R207, RZ, 0x1, P2 ;  /* 0x00000001ffcf7807 */ /* 0x000fe40001000000 */
[----:B------:R-:W-:-:S05]  /*f640*/  FSEL R181, R178, RZ, !P2 ;  /* 0x000000ffb2b57208 */ /* 0x000fca0005000000 */
[----:B------:R-:W-:-:S07]  /*f650*/  FFMA.FTZ R181, R181, R106, R176 ;  /* 0x0000006ab5b57223 */ /* 0x000fce00000100b0 */
.L_x_15026:
[----:B------:R-:W-:Y:S05]  /*f660*/  BSYNC.RECONVERGENT B2 ;  /* 0x0000000000027941 */ /* 0x000fea0003800200 */
.L_x_15025:
        /* <DEDUP_REMOVED lines=23> */
.L_x_15036:
        /* <DEDUP_REMOVED lines=13> */
.L_x_15038:
[----:B------:R-:W-:Y:S05]  /*f8b0*/  BSYNC.RECONVERGENT B4 ;  /* 0x0000000000047941 */ /* 0x000fea0003800200 */
.L_x_15037:
        /* <DEDUP_REMOVED lines=41> */
.L_x_15035:
[----:B------:R-:W-:Y:S05]  /*fb50*/  BSYNC.RECONVERGENT B3 ;  /* 0x0000000000037941 */ /* 0x000fea0003800200 */
.L_x_15034:
        /* <DEDUP_REMOVED lines=13> */
.L_x_15033:
[----:B------:R-:W-:Y:S05]  /*fc30*/  BSYNC.RECONVERGENT B2 ;  /* 0x0000000000027941 */ /* 0x000fea0003800200 */
.L_x_15032:
[----:B------:R-:W-:Y:S02]  /*fc40*/  F2FP.BF16.F32.PACK_AB R179, RZ, R182 ;  /* 0x000000b6ffb3723e */ /* 0x000fe400000010ff */
[----:B------:R-:W-:Y:S02]  /*fc50*/  PRMT R178, R240, 0x5410, R239 ;  /* 0x00005410f0b27816 */ /* 0x000fe400000000ef */
[----:B------:R-:W-:Y:S02]  /*fc60*/  PRMT R177, R238, 0x5410, R237 ;  /* 0x00005410eeb17816 */ /* 0x000fe400000000ed */
[----:B------:R-:W-:Y:S02]  /*fc70*/  PRMT R176, R236, 0x5410, R231 ;  /* 0x00005410ecb07816 */ /* 0x000fe400000000e7 */
[----:B------:R-:W-:Y:S01]  /*fc80*/  PRMT R179, R226, 0x5410, R179 ;  /* 0x00005410e2b37816 */ /* 0x000fe200000000b3 */
[----:B------:R-:W-:Y:S06]  /*fc90*/  BRA `(.L_x_15039) ;  /* 0x0000002800ec7947 */ /* 0x000fec0003800000 */
.L_x_14982:
[----:B------:R-:W-:Y:S01]  /*fca0*/  BSSY.RECONVERGENT B2, `(.L_x_15040) ;  /* 0x0000057000027945 */ /* 0x000fe20003800200 */
[----:B------:R-:W-:Y:S01]  /*fcb0*/  IMAD.MOV.U32 R19, RZ, RZ, RZ ;  /* 0x000000ffff137224 */ /* 0x000fe200078e00ff */
[----:B--2---:R-:W-:Y:S01]  /*fcc0*/  MOV R21, R215 ;  /* 0x000000d700157202 */ /* 0x004fe20000000f00 */
        /* <DEDUP_REMOVED lines=18> */
.L_x_15044:
        /* <DEDUP_REMOVED lines=13> */
.L_x_15046:
[----:B------:R-:W-:Y:S05]  /*fec0*/  BSYNC.RECONVERGENT B4 ;  /* 0x0000000000047941 */ /* 0x000fea0003800200 */
.L_x_15045:
[----:B------:R-:W-:Y:S01]  /*fed0*/  IMAD.WIDE.U32 R20, R221, -0x326172a9, RZ ;  /* 0xcd9e8d57dd147825 */ /* 0x000fe200078e00ff */
[----:B01----:R-:W-:-:S03]  /*fee0*/  LOP3.LUT R176, R214, UR7, R23, 0x96, !PT ;  /* 0x00000007d6b07c12 */ /* 0x003fc6000f8e9617 */
        /* <DEDUP_REMOVED lines=39> */
.L_x_15043:
[----:B------:R-:W-:Y:S05]  /*10160*/  BSYNC.RECONVERGENT B3 ;  /* 0x0000000000037941 */ /* 0x000fea0003800200 */
.L_x_15042:
        /* <DEDUP_REMOVED lines=10> */
.L_x_15041:
[----:B------:R-:W-:Y:S05]  /*10210*/  BSYNC.RECONVERGENT B2 ;  /* 0x0000000000027941 */ /* 0x000fea0003800200 */
.L_x_15040:
        /* <DEDUP_REMOVED lines=18> */
.L_x_15051:
        /* <DEDUP_REMOVED lines=13> */
.L_x_15053:
[----:B------:R-:W-:Y:S05]  /*10410*/  BSYNC.RECONVERGENT B4 ;  /* 0x0000000000047941 */ /* 0x000fea0003800200 */
.L_x_15052:
        /* <DEDUP_REMOVED lines=42> */
.L_x_15050:
[----:B------:R-:W-:Y:S05]  /*106c0*/  BSYNC.RECONVERGENT B3 ;  /* 0x0000000000037941 */ /* 0x000fea0003800200 */
.L_x_15049:
        /* <DEDUP_REMOVED lines=11> */
.L_x_15048:
[----:B------:R-:W-:Y:S05]  /*10780*/  BSYNC.RECONVERGENT B2 ;  /* 0x0000000000027941 */ /* 0x000fea0003800200 */
.L_x_15047:
        /* <DEDUP_REMOVED lines=18> */
.L_x_15058:
        /* <DEDUP_REMOVED lines=13> */
.L_x_15060:
[----:B------:R-:W-:Y:S05]  /*10980*/  BSYNC.RECONVERGENT B4 ;  /* 0x0000000000047941 */ /* 0x000fea0003800200 */
.L_x_15059:
        /* <DEDUP_REMOVED lines=42> */
.L_x_15057:
[----:B------:R-:W-:Y:S05]  /*10c30*/  BSYNC.RECONVERGENT B3 ;  /* 0x0000000000037941 */ /* 0x000fea0003800200 */
.L_x_15056:
[----:B------:R-:W-:Y:S01]  /*10c40*/  I2FP.F32.U32 R21, R21 ;  /* 0x0000001500157245 */ /* 0x000fe20000201000 */
[----:B------:R-:W-:Y:S01]  /*10c50*/  IMAD.MOV.U32 R22, RZ, RZ, 0x2f800000 ;  /* 0x2f800000ff167424 */ /* 0x000fe200078e00ff */
[----:B01---5:R-:W-:-:S03]  /*10c60*/  SHF.L.U32 R176, R29, 0x10, RZ ;  /* 0x000000101db07819 */ /* 0x023fc600000006ff */
[----:B------:R-:W-:Y:S02]  /*10c70*/  FFMA.FTZ R21, R21, R22, 1.1641532182693481445e-10 ;  /* 0x2f00000015157423 */ /* 0x000fe40000010016 */
[----:B------:R-:W-:-:S03]  /*10c80*/  FMUL.FTZ R176, R176, UR13 ;  /* 0x0000000db0b07c20 */ /* 0x000fc60008410000 */
[----:B------:R-:W-:Y:S01]  /*10c90*/  FSETP.GTU.FTZ.AND P1, PT, R21, UR10, PT ;  /* 0x0000000a15007c0b */ /* 0x000fe2000bf3c000 */
[----:B------:R-:W-:-:S03]  /*10ca0*/  FMUL.FTZ R176, R176, UR12 ;  /* 0x0000000cb0b07c20 */ /* 0x000fc60008410000 */
[----:B------:R-:W-:Y:S02]  /*10cb0*/  SEL R211, RZ, 0x1, P1 ;  /* 0x00000001ffd37807 */ /* 0x000fe40000800000 */
[----:B------:R-:W-:-:S05]  /*10cc0*/  FSEL R21, R176, RZ, !P1 ;  /* 0x000000ffb0157208 */ /* 0x000fca0004800000 */
[----:B------:R-:W-:-:S07]  /*10cd0*/  FMUL.FTZ R21, R21, R110 ;  /* 0x0000006e15157220 */ /* 0x000fce0000410000 */
.L_x_15055:
[----:B------:R-:W-:Y:S05]  /*10ce0*/  BSYNC.RECONVERGENT B2 ;  /* 0x0000000000027941 */ /* 0x000fea0003800200 */
.L_x_15054:
[----:B------:R-:W-:Y:S01]  /*10cf0*/  BSSY.RECONVERGENT B2, `(.L_x_15061) ;  /* 0x0000056000027945 */ /* 0x000fe20003800200 */
[----:B------:R-:W-:Y:S01]  /*10d00*/  F2FP.BF16.F32.PACK_AB R237, RZ, R21 ;  /* 0x00000015ffed723e */ /* 0x000fe200000010ff */
[----:B------:R-:W-:Y:S02]  /*10d10*/  IMAD.MOV.U32 R22, RZ, RZ, RZ ;  /* 0x000000ffff167224 */ /* 0x000fe400078e00ff */
[----:B01----:R-:W-:Y:S01]  /*10d20*/  IMAD.MOV.U32 R176, RZ, RZ, R23 ;  /* 0x000000ffffb07224 */ /* 0x003fe200078e0017 */
        /* <DEDUP_REMOVED lines=14> */
.L_x_15065:
        /* <DEDUP_REMOVED lines=13> */
.L_x_15067:
[----:B------:R-:W-:Y:S05]  /*10ee0*/  BSYNC.RECONVERGENT B4 ;  /* 0x0000000000047941 */ /* 0x000fea0003800200 */
.L_x_15066:
        /* <DEDUP_REMOVED lines=42> */
.L_x_15064:
[----:B------:R-:W-:Y:S05]  /*11190*/  BSYNC.RECONVERGENT B3 ;  /* 0x0000000000037941 */ /* 0x000fea0003800200 */
.L_x_15063:
[----:B-----5:R-:W-:Y:S02]  /*111a0*/  PRMT R23, R29, 0x7632, R23 ;  /* 0x000076321d177816 */ /* 0x020fe40000000017 */
[----:B------:R-:W-:Y:S01]  /*111b0*/  I2FP.F32.U32 R22, R177 ;  /* 0x000000b100167245 */ /* 0x000fe20000201000 */
[----:B------:R-:W-:Y:S02]  /*111c0*/  IMAD.MOV.U32 R177, RZ, RZ, 0x2f800000 ;  /* 0x2f800000ffb17424 */ /* 0x000fe400078e00ff */
        /* <DEDUP_REMOVED lines=8> */
.L_x_15062:
[----:B------:R-:W-:Y:S05]  /*11250*/  BSYNC.RECONVERGENT B2 ;  /* 0x0000000000027941 */ /* 0x000fea0003800200 */
.L_x_15061:
        /* <DEDUP_REMOVED lines=18> */
.L_x_15072:
        /* <DEDUP_REMOVED lines=13> */
.L_x_15074:
[----:B------:R-:W-:Y:S05]  /*11450*/  BSYNC.RECONVERGENT B4 ;  /* 0x0000000000047941 */ /* 0x000fea0003800200 */
.L_x_15073:
        /* <DEDUP_REMOVED lines=42> */
.L_x_15071:
[----:B------:R-:W-:Y:S05]  /*11700*/  BSYNC.RECONVERGENT B3 ;  /* 0x0000000000037941 */ /* 0x000fea0003800200 */
.L_x_15070:
        /* <DEDUP_REMOVED lines=10> */
.L_x_15069:
[----:B------:R-:W-:Y:S05]  /*117b0*/  BSYNC.RECONVERGENT B2 ;  /* 0x0000000000027941 */ /* 0x000fea0003800200 */
.L_x_15068:
        /* <DEDUP_REMOVED lines=18> */
.L_x_15079:
        /* <DEDUP_REMOVED lines=13> */
.L_x_15081:
[----:B------:R-:W-:Y:S05]  /*119b0*/  BSYNC.RECONVERGENT B4 ;  /* 0x0000000000047941 */ /* 0x000fea0003800200 */
.L_x_15080:
        /* <DEDUP_REMOVED lines=42> */
.L_x_15078:
[----:B------:R-:W-:Y:S05]  /*11c60*/  BSYNC.RECONVERGENT B3 ;  /* 0x0000000000037941 */ /* 0x000fea0003800200 */
.L_x_15077:
        /* <DEDUP_REMOVED lines=11> */
.L_x_15076:
[----:B------:R-:W-:Y:S05]  /*11d20*/  BSYNC.RECONVERGENT B2 ;  /* 0x0000000000027941 */ /* 0x000fea0003800200 */
.L_x_15075:
        /* <DEDUP_REMOVED lines=18> */
.L_x_15086:
        /* <DEDUP_REMOVED lines=13> */
.L_x_15088:
[----:B------:R-:W-:Y:S05]  /*11f20*/  BSYNC.RECONVERGENT B4 ;  /* 0x0000000000047941 */ /* 0x000fea0003800200 */
.L_x_15087:
        /* <DEDUP_REMOVED lines=42> */
.L_x_15085:
[----:B------:R-:W-:Y:S05]  /*121d0*/  BSYNC.RECONVERGENT B3 ;  /* 0x0000000000037941 */ /* 0x000fea0003800200 */
.L_x_15084:
        /* <DEDUP_REMOVED lines=10> */
.L_x_15083:
[----:B------:R-:W-:Y:S05]  /*12280*/  BSYNC.RECONVERGENT B2 ;  /* 0x0000000000027941 */ /* 0x000fea0003800200 */
.L_x_15082:
        /* <DEDUP_REMOVED lines=18> */
.L_x_15093:
        /* <DEDUP_REMOVED lines=13> */
.L_x_15095:
[----:B------:R-:W-:Y:S05]  /*12480*/  BSYNC.RECONVERGENT B4 ;  /* 0x0000000000047941 */ /* 0x000fea0003800200 */
.L_x_15094:
        /* <DEDUP_REMOVED lines=42> */
.L_x_15092:
[----:B------:R-:W-:Y:S05]  /*12730*/  BSYNC.RECONVERGENT B3 ;  /* 0x0000000000037941 */ /* 0x000fea0003800200 */
.L_x_15091:
        /* <DEDUP_REMOVED lines=11> */
.L_x_15090:
[----:B------:R-:W-:Y:S05]  /*127f0*/  BSYNC.RECONVERGENT B2 ;  /* 0x0000000000027941 */ /* 0x000fea0003800200 */
.L_x_15089:
[----:B------:R-:W-:Y:S02]  /*12800*/  F2FP.BF16.F32.PACK_AB R179, RZ, R182 ;  /* 0x000000b6ffb3723e */ /* 0x000fe400000010ff */
[----:B------:R-:W-:Y:S02]  /*12810*/  PRMT R178, R238, 0x5410, R239 ;  /* 0x00005410eeb27816 */ /* 0x000fe400000000ef */
[----:B------:R-:W-:Y:S02]  /*12820*/  PRMT R177, R237, 0x5410, R236 ;  /* 0x00005410edb17816 */ /* 0x000fe400000000ec */
[----:B------:R-:W-:Y:S02]  /*12830*/  PRMT R176, R235, 0x5410, R231 ;  /* 0x00005410ebb07816 */ /* 0x000fe400000000e7 */
[----:B------:R-:W-:-:S07]  /*12840*/  PRMT R179, R226, 0x5410, R179 ;  /* 0x00005410e2b37816 */ /* 0x000fce00000000b3 */
.L_x_15039:
        /* <DEDUP_REMOVED lines=9> */
[----:B------:R-:W0:Y:S01]  /*128e0*/  LDC.64 R176, c[0x0][0x3b0] ;  /* 0x0000ec00ffb07b82 */ /* 0x000e220000000a00 */
[----:B------:R-:W-:Y:S02]  /*128f0*/  PRMT R231, R208, 0x7104, RZ ;  /* 0x00007104d0e77816 */ /* 0x000fe400000000ff */
[----:B------:R-:W-:Y:S02]  /*12900*/  PRMT R178, R179, 0x4210, R178 ;  /* 0x00004210b3b27816 */ /* 0x000fe400000000b2 */
[----:B------:R-:W-:-:S02]  /*12910*/  LOP3.LUT R234, R210, 0xff, RZ, 0xc0, !PT ;  /* 0x000000ffd2ea7812 */ /* 0x000fc400078ec0ff */
[----:B------:R-:W-:Y:S02]  /*12920*/  LOP3.LUT R232, R211, 0xff, RZ, 0xc0, !PT ;  /* 0x000000ffd3e87812 */ /* 0x000fe400078ec0ff */
[----:B------:R-:W-:Y:S01]  /*12930*/  LOP3.LUT R178, R178, 0xff00, R231, 0xf8, !PT ;  /* 0x0000ff00b2b27812 */ /* 0x000fe200078ef8e7 */
[----:B------:R-:W-:Y:S01]  /*12940*/  IMAD.WIDE.U32 R234, R234, 0x1000000, RZ ;  /* 0x01000000eaea7825 */ /* 0x000fe200078e00ff */
[----:B------:R-:W-:Y:S02]  /*12950*/  LOP3.LUT R179, R212, 0xff, RZ, 0xc0, !PT ;  /* 0x000000ffd4b37812 */ /* 0x000fe400078ec0ff */
[----:B------:R-:W-:Y:S01]  /*12960*/  LOP3.LUT R231, R178, 0xff, R209, 0xf8, !PT ;  /* 0x000000ffb2e77812 */ /* 0x000fe200078ef8d1 */
[----:B------:R-:W-:-:S04]  /*12970*/  IMAD.WIDE.U32 R232, R232, 0x10000, RZ ;  /* 0x00010000e8e87825 */ /* 0x000fc800078e00ff */
[----:B------:R-:W-:Y:S01]  /*12980*/  IMAD.WIDE.U32 R178, R179, 0x100, RZ ;  /* 0x00000100b3b27825 */ /* 0x000fe200078e00ff */
[----:B------:R-:W-:Y:S02]  /*12990*/  LOP3.LUT R231, R233, R231, R235, 0xfe, !PT ;  /* 0x000000e7e9e77212 */ /* 0x000fe400078efeeb */
[----:B------:R-:W-:Y:S01]  /*129a0*/  LOP3.LUT R178, R178, R234, R232, 0xfe, !PT ;  /* 0x000000eab2b27212 */ /* 0x000fe200078efee8 */
[----:B0-----:R-:W-:Y:S01]  /*129b0*/  IMAD.WIDE.U32 R176, R228, 0x8, R176 ;  /* 0x00000008e4b07825 */ /* 0x001fe200078e00b0 */
[----:B------:R-:W-:Y:S02]  /*129c0*/  LOP3.LUT R179, R231, R179, RZ, 0xfc, !PT ;  /* 0x000000b3e7b37212 */ /* 0x000fe400078efcff */
[----:B------:R-:W-:-:S05]  /*129d0*/  LOP3.LUT R178, R178, 0xff, R213, 0xf8, !PT ;  /* 0x000000ffb2b27812 */ /* 0x000fca00078ef8d5 */
[----:B------:R1:W-:Y:S02]  /*129e0*/  STG.E.64 desc[UR8][R176.64], R178 ;  /* 0x000000b2b0007986 */ /* 0x0003e4000c101b08 */
.L_x_15097:
[----:B------:R-:W-:Y:S05]  /*129f0*/  BSYNC.RECONVERGENT B2 ;  /* 0x0000000000027941 */ /* 0x000fea0003800200 */
.L_x_15096:
[----:B------:R-:W-:Y:S02]  /*12a00*/  VIADD R229, R229, 0x20 ;  /* 0x00000020e5e57836 */ /* 0x000fe40000000000 */
[----:B------:R-:W-:-:S07]  /*12a10*/  VIADD R228, R228, 0x20 ;  /* 0x00000020e4e47836 */ /* 0x000fce0000000000 */
.L_x_14981:
[----:B------:R-:W-:Y:S05]  /*12a20*/  BSYNC.RECONVERGENT B1 ;  /* 0x0000000000017941 */ /* 0x000fea0003800200 */
.L_x_14980:
        /* <DEDUP_REMOVED lines=36> */
.L_x_15105:
        /* <DEDUP_REMOVED lines=13> */
.L_x_15107:
[----:B------:R-:W-:Y:S05]  /*12d40*/  BSYNC.RECONVERGENT B4 ;  /* 0x0000000000047941 */ /* 0x000fea0003800200 */
.L_x_15106:
        /* <DEDUP_REMOVED lines=40> */
[----:B------:R-:W-:-:S07]  /*12fd0*/  IMAD.MOV.U32 R176, RZ, RZ, RZ ;  /* 0x000000ffffb07224 */ /* 0x000fce00078e00ff */
.L_x_15104:
[----:B------:R-:W-:Y:S05]  /*12fe0*/  BSYNC.RECONVERGENT B3 ;  /* 0x0000000000037941 */ /* 0x000fea0003800200 */
.L_x_15103:
        /* <DEDUP_REMOVED lines=11> */
.L_x_15102:
[----:B------:R-:W-:Y:S05]  /*130a0*/  BSYNC.RECONVERGENT B2 ;  /* 0x0000000000027941 */ /* 0x000fea0003800200 */
.L_x_15101:
        /* <DEDUP_REMOVED lines=23> */
.L_x_15112:
        /* <DEDUP_REMOVED lines=13> */
.L_x_15114:
[----:B------:R-:W-:Y:S05]  /*132f0*/  BSYNC.RECONVERGENT B4 ;  /* 0x0000000000047941 */ /* 0x000fea0003800200 */
.L_x_15113:
        /* <DEDUP_REMOVED lines=42> */
.L_x_15111:
[----:B------:R-:W-:Y:S05]  /*135a0*/  BSYNC.RECONVERGENT B3 ;  /* 0x0000000000037941 */ /* 0x000fea0003800200 */
.L_x_15110:
[----:B------:R-:W-:Y:S01]  /*135b0*/  PRMT R179, R28, 0x7632, R179 ;  /* 0x000076321cb37816 */ /* 0x000fe200000000b3 */
        /* <DEDUP_REMOVED lines=12> */
.L_x_15109:
[----:B------:R-:W-:Y:S05]  /*13680*/  BSYNC.RECONVERGENT B2 ;  /* 0x0000000000027941 */ /* 0x000fea0003800200 */
.L_x_15108:
        /* <DEDUP_REMOVED lines=22> */
.L_x_15119:
        /* <DEDUP_REMOVED lines=13> */
.L_x_15121:
[----:B------:R-:W-:Y:S05]  /*138c0*/  BSYNC.RECONVERGENT B4 ;  /* 0x0000000000047941 */ /* 0x000fea0003800200 */
.L_x_15120:
        /* <DEDUP_REMOVED lines=42> */
.L_x_15118:
[----:B------:R-:W-:Y:S05]  /*13b70*/  BSYNC.RECONVERGENT B3 ;  /* 0x0000000000037941 */ /* 0x000fea0003800200 */
.L_x_15117:
        /* <DEDUP_REMOVED lines=11> */
.L_x_15116:
[----:B------:R-:W-:Y:S05]  /*13c30*/  BSYNC.RECONVERGENT B2 ;  /* 0x0000000000027941 */ /* 0x000fea0003800200 */
.L_x_15115:
        /* <DEDUP_REMOVED lines=23> */
.L_x_15126:
        /* <DEDUP_REMOVED lines=13> */
.L_x_15128:
[----:B------:R-:W-:Y:S05]  /*13e80*/  BSYNC.RECONVERGENT B4 ;  /* 0x0000000000047941 */ /* 0x000fea0003800200 */
.L_x_15127:
        /* <DEDUP_REMOVED lines=42> */
.L_x_15125:
[----:B------:R-:W-:Y:S05]  /*14130*/  BSYNC.RECONVERGENT B3 ;  /* 0x0000000000037941 */ /* 0x000fea0003800200 */
.L_x_15124:
        /* <DEDUP_REMOVED lines=13> */
.L_x_15123:
[----:B------:R-:W-:Y:S05]  /*14210*/  BSYNC.RECONVERGENT B2 ;  /* 0x0000000000027941 */ /* 0x000fea0003800200 */
.L_x_15122:
        /* <DEDUP_REMOVED lines=22> */
.L_x_15133:
        /* <DEDUP_REMOVED lines=13> */
.L_x_15135:
[----:B------:R-:W-:Y:S05]  /*14450*/  BSYNC.RECONVERGENT B4 ;  /* 0x0000000000047941 */ /* 0x000fea0003800200 */
.L_x_15134:
        /* <DEDUP_REMOVED lines=42> */
.L_x_15132:
[----:B------:R-:W-:Y:S05]  /*14700*/  BSYNC.RECONVERGENT B3 ;  /* 0x0000000000037941 */ /* 0x000fea0003800200 */
.L_x_15131:
        /* <DEDUP_REMOVED lines=11> */
.L_x_15130:
[----:B------:R-:W-:Y:S05]  /*147c0*/  BSYNC.RECONVERGENT B2 ;  /* 0x0000000000027941 */ /* 0x000fea0003800200 */
.L_x_15129:
        /* <DEDUP_REMOVED lines=23> */
.L_x_15140:
        /* <DEDUP_REMOVED lines=13> */
.L_x_15142:
[----:B------:R-:W-:Y:S05]  /*14a10*/  BSYNC.RECONVERGENT B4 ;  /* 0x0000000000047941 */ /* 0x000fea0003800200 */
.L_x_15141:
        /* <DEDUP_REMOVED lines=42> */
.L_x_15139:
[----:B------:R-:W-:Y:S05]  /*14cc0*/  BSYNC.RECONVERGENT B3 ;  /* 0x0000000000037941 */ /* 0x000fea0003800200 */
.L_x_15138:
[----:B------:R-:W-:Y:S01]  /*14cd0*/  PRMT R179, R30, 0x7632, R179 ;  /* 0x000076321eb37816 */ /* 0x000fe200000000b3 */
        /* <DEDUP_REMOVED lines=11> */
[----:B------:R-:W-:-:S07]  /*14d90*/  FFMA.FTZ R188, R188, R81, R189 ;  /* 0x00000051bcbc7223 */ /* 0x000fce00000100bd */
.L_x_15137:
[----:B------:R-:W-:Y:S05]  /*14da0*/  BSYNC.RECONVERGENT B2 ;  /* 0x0000000000027941 */ /* 0x000fea0003800200 */
.L_x_15136:
        /* <DEDUP_REMOVED lines=22> */
.L_x_15147:
        /* <DEDUP_REMOVED lines=13> */
.L_x_15149:
[----:B------:R-:W-:Y:S05]  /*14fe0*/  BSYNC.RECONVERGENT B4 ;  /* 0x0000000000047941 */ /* 0x000fea0003800200 */
.L_x_15148:
        /* <DEDUP_REMOVED lines=41> */
.L_x_15146:
[----:B------:R-:W-:Y:S05]  /*15280*/  BSYNC.RECONVERGENT B3 ;  /* 0x0000000000037941 */ /* 0x000fea0003800200 */
.L_x_15145:
        /* <DEDUP_REMOVED lines=11> */
.L_x_15144:
[----:B------:R-:W-:Y:S05]  /*15340*/  BSYNC.RECONVERGENT B2 ;  /* 0x0000000000027941 */ /* 0x000fea0003800200 */
.L_x_15143:
        /* <DEDUP_REMOVED lines=23> */
.L_x_15154:
        /* <DEDUP_REMOVED lines=13> */
.L_x_15156:
[----:B------:R-:W-:Y:S05]  /*15590*/  BSYNC.RECONVERGENT B4 ;  /* 0x0000000000047941 */ /* 0x000fea0003800200 */
.L_x_15155:
        /* <DEDUP_REMOVED lines=41> */
.L_x_15153:
[----:B------:R-:W-:Y:S05]  /*15830*/  BSYNC.RECONVERGENT B3 ;  /* 0x0000000000037941 */ /* 0x000fea0003800200 */
.L_x_15152:
        /* <DEDUP_REMOVED lines=13> */
.L_x_15151:
[----:B------:R-:W-:Y:S05]  /*15910*/  BSYNC.RECONVERGENT B2 ;  /* 0x0000000000027941 */ /* 0x000fea0003800200 */
.L_x_15150:
[----:B------:R-:W-:Y:S02]  /*15920*/  F2FP.BF16.F32.PACK_AB R179, RZ, R190 ;  /* 0x000000beffb3723e */ /* 0x000fe400000010ff */
[----:B------:R-:W-:Y:S02]  /*15930*/  PRMT R178, R240, 0x5410, R239 ;  /* 0x00005410f0b27816 */ /* 0x000fe400000000ef */
[----:B------:R-:W-:Y:S02]  /*15940*/  PRMT R177, R238, 0x5410, R237 ;  /* 0x00005410eeb17816 */ /* 0x000fe400000000ed */
[----:B------:R-:W-:Y:S02]  /*15950*/  PRMT R176, R236, 0x5410, R231 ;  /* 0x00005410ecb07816 */ /* 0x000fe400000000e7 */
[----:B------:R-:W-:Y:S01]  /*15960*/  PRMT R179, R226, 0x5410, R179 ;  /* 0x00005410e2b37816 */ /* 0x000fe200000000b3 */
[----:B------:R-:W-:Y:S06]  /*15970*/  BRA `(.L_x_15157) ;  /* 0x0000002800ec7947 */ /* 0x000fec0003800000 */
.L_x_15100:
        /* <DEDUP_REMOVED lines=21> */
.L_x_15162:
        /* <DEDUP_REMOVED lines=13> */
.L_x_15164:
[----:B------:R-:W-:Y:S05]  /*15ba0*/  BSYNC.RECONVERGENT B4 ;  /* 0x0000000000047941 */ /* 0x000fea0003800200 */
.L_x_15163:
        /* <DEDUP_REMOVED lines=41> */
.L_x_15161:
[----:B------:R-:W-:Y:S05]  /*15e40*/  BSYNC.RECONVERGENT B3 ;  /* 0x0000000000037941 */ /* 0x000fea0003800200 */
.L_x_15160:
        /* <DEDUP_REMOVED lines=10> */
.L_x_15159:
[----:B------:R-:W-:Y:S05]  /*15ef0*/  BSYNC.RECONVERGENT B2 ;  /* 0x0000000000027941 */ /* 0x000fea0003800200 */
.L_x_15158:
        /* <DEDUP_REMOVED lines=18> */
.L_x_15169:
        /* <DEDUP_REMOVED lines=13> */
.L_x_15171:
[----:B------:R-:W-:Y:S05]  /*160f0*/  BSYNC.RECONVERGENT B4 ;  /* 0x0000000000047941 */ /* 0x000fea0003800200 */
.L_x_15170:
        /* <DEDUP_REMOVED lines=42> */
.L_x_15168:
[----:B------:R-:W-:Y:S05]  /*163a0*/  BSYNC.RECONVERGENT B3 ;  /* 0x0000000000037941 */ /* 0x000fea0003800200 */
.L_x_15167:
        /* <DEDUP_REMOVED lines=11> */
.L_x_15166:
[----:B------:R-:W-:Y:S05]  /*16460*/  BSYNC.RECONVERGENT B2 ;  /* 0x0000000000027941 */ /* 0x000fea0003800200 */
.L_x_15165:
        /* <DEDUP_REMOVED lines=18> */
.L_x_15176:
        /* <DEDUP_REMOVED lines=13> */
.L_x_15178:
[----:B------:R-:W-:Y:S05]  /*16660*/  BSYNC.RECONVERGENT B4 ;  /* 0x0000000000047941 */ /* 0x000fea0003800200 */
.L_x_15177:
        /* <DEDUP_REMOVED lines=42> */
.L_x_15175:
[----:B------:R-:W-:Y:S05]  /*16910*/  BSYNC.RECONVERGENT B3 ;  /* 0x0000000000037941 */ /* 0x000fea0003800200 */
.L_x_15174:
        /* <DEDUP_REMOVED lines=10> */
.L_x_15173:
[----:B------:R-:W-:Y:S05]  /*169c0*/  BSYNC.RECONVERGENT B2 ;  /* 0x0000000000027941 */ /* 0x000fea0003800200 */
.L_x_15172:
        /* <DEDUP_REMOVED lines=18> */
.L_x_15183:
        /* <DEDUP_REMOVED lines=13> */
.L_x_15185:
[----:B------:R-:W-:Y:S05]  /*16bc0*/  BSYNC.RECONVERGENT B4 ;  /* 0x0000000000047941 */ /* 0x000fea0003800200 */
.L_x_15184:
        /* <DEDUP_REMOVED lines=42> */
.L_x_15182:
[----:B------:R-:W-:Y:S05]  /*16e70*/  BSYNC.RECONVERGENT B3 ;  /* 0x0000000000037941 */ /* 0x000fea0003800200 */
.L_x_15181:
        /* <DEDUP_REMOVED lines=11> */
.L_x_15180:
[----:B------:R-:W-:Y:S05]  /*16f30*/  BSYNC.RECONVERGENT B2 ;  /* 0x0000000000027941 */ /* 0x000fea0003800200 */
.L_x_15179:
        /* <DEDUP_REMOVED lines=18> */
.L_x_15190:
        /* <DEDUP_REMOVED lines=13> */
.L_x_15192:
[----:B------:R-:W-:Y:S05]  /*17130*/  BSYNC.RECONVERGENT B4 ;  /* 0x0000000000047941 */ /* 0x000fea0003800200 */
.L_x_15191:
        /* <DEDUP_REMOVED lines=40> */
[----:B------:R-:W-:Y:S02]  /*173c0*/  IMAD.MOV.U32 R234, RZ, RZ, R176 ;  /* 0x000000ffffea7224 */ /* 0x000fe400078e00b0 */
[----:B------:R-:W-:-:S07]  /*173d0*/  HFMA2 R176, -RZ, RZ, 0, 0 ;  /* 0x00000000ffb07431 */ /* 0x000fce00000001ff */
.L_x_15189:
[----:B------:R-:W-:Y:S05]  /*173e0*/  BSYNC.RECONVERGENT B3 ;  /* 0x0000000000037941 */ /* 0x000fea0003800200 */
.L_x_15188:
        /* <DEDUP_REMOVED lines=10> */
.L_x_15187:
[----:B------:R-:W-:Y:S05]  /*17490*/  BSYNC.RECONVERGENT B2 ;  /* 0x0000000000027941 */ /* 0x000fea0003800200 */
.L_x_15186:
        /* <DEDUP_REMOVED lines=18> */
.L_x_15197:
        /* <DEDUP_REMOVED lines=13> */
.L_x_15199:
[----:B------:R-:W-:Y:S05]  /*17690*/  BSYNC.RECONVERGENT B4 ;  /* 0x0000000000047941 */ /* 0x000fea0003800200 */
.L_x_15198:
        /* <DEDUP_REMOVED lines=42> */
.L_x_15196:
[----:B------:R-:W-:Y:S05]  /*17940*/  BSYNC.RECONVERGENT B3 ;  /* 0x0000000000037941 */ /* 0x000fea0003800200 */
.L_x_15195:
        /* <DEDUP_REMOVED lines=11> */
.L_x_15194:
[----:B------:R-:W-:Y:S05]  /*17a00*/  BSYNC.RECONVERGENT B2 ;  /* 0x0000000000027941 */ /* 0x000fea0003800200 */
.L_x_15193:
        /* <DEDUP_REMOVED lines=18> */
.L_x_15204:
        /* <DEDUP_REMOVED lines=13> */
.L_x_15206:
[----:B------:R-:W-:Y:S05]  /*17c00*/  BSYNC.RECONVERGENT B4 ;  /* 0x0000000000047941 */ /* 0x000fea0003800200 */
.L_x_15205:
        /* <DEDUP_REMOVED lines=42> */
.L_x_15203:
[----:B------:R-:W-:Y:S05]  /*17eb0*/  BSYNC.RECONVERGENT B3 ;  /* 0x0000000000037941 */ /* 0x000fea0003800200 */
.L_x_15202:
        /* <DEDUP_REMOVED lines=10> */
.L_x_15201:
[----:B------:R-:W-:Y:S05]  /*17f60*/  BSYNC.RECONVERGENT B2 ;  /* 0x0000000000027941 */ /* 0x000fea0003800200 */
.L_x_15200:
        /* <DEDUP_REMOVED lines=18> */
.L_x_15211:
        /* <DEDUP_REMOVED lines=13> */
.L_x_15213:
[----:B------:R-:W-:Y:S05]  /*18160*/  BSYNC.RECONVERGENT B4 ;  /* 0x0000000000047941 */ /* 0x000fea0003800200 */
.L_x_15212:
        /* <DEDUP_REMOVED lines=42> */
.L_x_15210:
[----:B------:R-:W-:Y:S05]  /*18410*/  BSYNC.RECONVERGENT B3 ;  /* 0x0000000000037941 */ /* 0x000fea0003800200 */
.L_x_15209:
        /* <DEDUP_REMOVED lines=11> */
.L_x_15208:
[----:B------:R-:W-:Y:S05]  /*184d0*/  BSYNC.RECONVERGENT B2 ;  /* 0x0000000000027941 */ /* 0x000fea0003800200 */
.L_x_15207:
[----:B------:R-:W-:Y:S02]  /*184e0*/  F2FP.BF16.F32.PACK_AB R179, RZ, R190 ;  /* 0x000000beffb3723e */ /* 0x000fe400000010ff */
[----:B------:R-:W-:Y:S02]  /*184f0*/  PRMT R178, R238, 0x5410, R239 ;  /* 0x00005410eeb27816 */ /* 0x000fe400000000ef */
[----:B------:R-:W-:Y:S02]  /*18500*/  PRMT R177, R237, 0x5410, R236 ;  /* 0x00005410edb17816 */ /* 0x000fe400000000ec */
[----:B------:R-:W-:Y:S02]  /*18510*/  PRMT R176, R235, 0x5410, R231 ;  /* 0x00005410ebb07816 */ /* 0x000fe400000000e7 */
[----:B------:R-:W-:-:S07]  /*18520*/  PRMT R179, R226, 0x5410, R179 ;  /* 0x00005410e2b37816 */ /* 0x000fce00000000b3 */
.L_x_15157:
        /* <DEDUP_REMOVED lines=26> */
.L_x_15215:
[----:B------:R-:W-:Y:S05]  /*186d0*/  BSYNC.RECONVERGENT B2 ;  /* 0x0000000000027941 */ /* 0x000fea0003800200 */
.L_x_15214:
[----:B------:R-:W-:Y:S01]  /*186e0*/  VIADD R229, R229, 0x20 ;  /* 0x00000020e5e57836 */ /* 0x000fe20000000000 */
[----:B------:R-:W-:-:S07]  /*186f0*/  IADD3 R228, PT, PT, R228, 0x20, RZ ;  /* 0x00000020e4e47810 */ /* 0x000fce0007ffe0ff */
.L_x_15099:
[----:B------:R-:W-:Y:S05]  /*18700*/  BSYNC.RECONVERGENT B1 ;  /* 0x0000000000017941 */ /* 0x000fea0003800200 */
.L_x_15098:
        /* <DEDUP_REMOVED lines=36> */
.L_x_15223:
        /* <DEDUP_REMOVED lines=13> */
.L_x_15225:
[----:B------:R-:W-:Y:S05]  /*18a20*/  BSYNC.RECONVERGENT B4 ;  /* 0x0000000000047941 */ /* 0x000fea0003800200 */
.L_x_15224:
        /* <DEDUP_REMOVED lines=40> */
[----:B------:R-:W-:-:S07]  /*18cb0*/  HFMA2 R176, -RZ, RZ, 0, 0 ;  /* 0x00000000ffb07431 */ /* 0x000fce00000001ff */
.L_x_15222:
[----:B------:R-:W-:Y:S05]  /*18cc0*/  BSYNC.RECONVERGENT B3 ;  /* 0x0000000000037941 */ /* 0x000fea0003800200 */
.L_x_15221:
        /* <DEDUP_REMOVED lines=11> */
.L_x_15220:
[----:B------:R-:W-:Y:S05]  /*18d80*/  BSYNC.RECONVERGENT B2 ;  /* 0x0000000000027941 */ /* 0x000fea0003800200 */
.L_x_15219:
        /* <DEDUP_REMOVED lines=23> */
.L_x_15230:
        /* <DEDUP_REMOVED lines=13> */
.L_x_15232:
[----:B------:R-:W-:Y:S05]  /*18fd0*/  BSYNC.RECONVERGENT B4 ;  /* 0x0000000000047941 */ /* 0x000fea0003800200 */
.L_x_15231:
        /* <DEDUP_REMOVED lines=42> */
.L_x_15229:
[----:B------:R-:W-:Y:S05]  /*19280*/  BSYNC.RECONVERGENT B3 ;  /* 0x0000000000037941 */ /* 0x000fea0003800200 */
.L_x_15228:
[----:B------:R-:W-:Y:S01]  /*19290*/  PRMT R179, R28, 0x7632, R179 ;  /* 0x000076321cb37816 */ /* 0x000fe200000000b3 */
[----:B------:R-:W-:Y:S01]  /*192a0*/  IMAD.MOV.U32 R193, RZ, RZ, 0x2f800000 ;  /* 0x2f800000ffc17424 */ /* 0x000fe200078e00ff */
[----:B------:R-:W-:Y:S02]  /*192b0*/  I2FP.F32.U32 R176, R178 ;  /* 0x000000b200b07245 */ /* 0x000fe40000201000 */
[----:B------:R-:W-:-:S03]  /*192c0*/  SHF.L.U32 R179, R179, 0x10, RZ ;  /* 0x00000010b3b37819 */ /* 0x000fc600000006ff */
[----:B------:R-:W-:Y:S02]  /*192d0*/  FFMA.FTZ R176, R176, R193, 1.1641532182693481445e-10 ;  /* 0x2f000000b0b07423 */ /* 0x000fe400000100c1 */
[----:B------:R-:W-:-:S03]  /*192e0*/  FMUL.FTZ R179, R179, UR13 ;  /* 0x0000000db3b37c20 */ /* 0x000fc60008410000 */
[----:B------:R-:W-:Y:S01]  /*192f0*/  FSETP.GTU.FTZ.AND P2, PT, R176, UR10, PT ;  /* 0x0000000ab0007c0b */ /* 0x000fe2000bf5c000 */
[----:B------:R-:W-:Y:S01]  /*19300*/  FMUL.FTZ R179, R179, UR12 ;  /* 0x0000000cb3b37c20 */ /* 0x000fe20008410000 */
[----:B------:R-:W-:Y:S02]  /*19310*/  PRMT R176, R24, 0x7632, R176 ;  /* 0x0000763218b07816 */ /* 0x000fe400000000b0 */
[----:B------:R-:W-:Y:S02]  /*19320*/  SEL R212, RZ, 0x1, P2 ;  /* 0x00000001ffd47807 */ /* 0x000fe40001000000 */
[----:B------:R-:W-:Y:S01]  /*19330*/  FSEL R192, R179, RZ, !P2 ;  /* 0x000000ffb3c07208 */ /* 0x000fe20005000000 */
[----:B------:R-:W-:-:S04]  /*19340*/  IMAD.U32 R179, R176, 0x10000, RZ ;  /* 0x00010000b0b37824 */ /* 0x000fc800078e00ff */
[----:B------:R-:W-:-:S07]  /*19350*/  FFMA.FTZ R192, R192, R61, R179 ;  /* 0x0000003dc0c07223 */ /* 0x000fce00000100b3 */
.L_x_15227:
[----:B------:R-:W-:Y:S05]  /*19360*/  BSYNC.RECONVERGENT B2 ;  /* 0x0000000000027941 */ /* 0x000fea0003800200 */
.L_x_15226:
        /* <DEDUP_REMOVED lines=22> */
.L_x_15237:
        /* <DEDUP_REMOVED lines=13> */
.L_x_15239:
[----:B------:R-:W-:Y:S05]  /*195a0*/  BSYNC.RECONVERGENT B4 ;  /* 0x0000000000047941 */ /* 0x000fea0003800200 */
.L_x_15238:
        /* <DEDUP_REMOVED lines=42> */
.L_x_15236:
[----:B------:R-:W-:Y:S05]  /*19850*/  BSYNC.RECONVERGENT B3 ;  /* 0x0000000000037941 */ /* 0x000fea0003800200 */
.L_x_15235:
        /* <DEDUP_REMOVED lines=11> */
.L_x_15234:
[----:B------:R-:W-:Y:S05]  /*19910*/  BSYNC.RECONVERGENT B2 ;  /* 0x0000000000027941 */ /* 0x000fea0003800200 */
.L_x_15233:
        /* <DEDUP_REMOVED lines=23> */
.L_x_15244:
        /* <DEDUP_REMOVED lines=13> */
.L_x_15246:
[----:B------:R-:W-:Y:S05]  /*19b60*/  BSYNC.RECONVERGENT B4 ;  /* 0x0000000000047941 */ /* 0x000fea0003800200 */
.L_x_15245:
        /* <DEDUP_REMOVED lines=42> */
.L_x_15243:
[----:B------:R-:W-:Y:S05]  /*19e10*/  BSYNC.RECONVERGENT B3 ;  /* 0x0000000000037941 */ /* 0x000fea0003800200 */
.L_x_15242:
[----:B------:R-:W-:Y:S01]  /*19e20*/  PRMT R179, R29, 0x7632, R179 ;  /* 0x000076321db37816 */ /* 0x000fe200000000b3 */
[----:B------:R-:W-:Y:S01]  /*19e30*/  HFMA2 R195, -RZ, RZ, 0.1171875, 0 ;  /* 0x2f800000ffc37431 */ /* 0x000fe200000001ff */
[----:B------:R-:W-:-:S03]  /*19e40*/  I2FP.F32.U32 R176, R178 ;  /* 0x000000b200b07245 */ /* 0x000fc60000201000 */
[----:B------:R-:W-:Y:S02]  /*19e50*/  IMAD.U32 R179, R179, 0x10000, RZ ;  /* 0x00010000b3b37824 */ /* 0x000fe400078e00ff */
[----:B------:R-:W-:Y:S02]  /*19e60*/  FFMA.FTZ R176, R176, R195, 1.1641532182693481445e-10 ;  /* 0x2f000000b0b07423 */ /* 0x000fe400000100c3 */
[----:B------:R-:W-:-:S03]  /*19e70*/  FMUL.FTZ R179, R179, UR13 ;  /* 0x0000000db3b37c20 */ /* 0x000fc60008410000 */
[----:B------:R-:W-:Y:S01]  /*19e80*/  FSETP.GTU.FTZ.AND P2, PT, R176, UR10, PT ;  /* 0x0000000ab0007c0b */ /* 0x000fe2000bf5c000 */
[----:B------:R-:W-:Y:S01]  /*19e90*/  FMUL.FTZ R179, R179, UR12 ;  /* 0x0000000cb3b37c20 */ /* 0x000fe20008410000 */
[----:B------:R-:W-:Y:S02]  /*19ea0*/  PRMT R176, R25, 0x7632, R176 ;  /* 0x0000763219b07816 */ /* 0x000fe400000000b0 */
[----:B------:R-:W-:Y:S02]  /*19eb0*/  SEL R210, RZ, 0x1, P2 ;  /* 0x00000001ffd27807 */ /* 0x000fe40001000000 */
[----:B------:R-:W-:Y:S02]  /*19ec0*/  FSEL R194, R179, RZ, !P2 ;  /* 0x000000ffb3c27208 */ /* 0x000fe40005000000 */
[----:B------:R-:W-:-:S05]  /*19ed0*/  SHF.L.U32 R179, R176, 0x10, RZ ;  /* 0x00000010b0b37819 */ /* 0x000fca00000006ff */
[----:B------:R-:W-:-:S07]  /*19ee0*/  FFMA.FTZ R194, R194, R63, R179 ;  /* 0x0000003fc2c27223 */ /* 0x000fce00000100b3 */
.L_x_15241:
[----:B------:R-:W-:Y:S05]  /*19ef0*/  BSYNC.RECONVERGENT B2 ;  /* 0x0000000000027941 */ /* 0x000fea0003800200 */
.L_x_15240:
        /* <DEDUP_REMOVED lines=22> */
.L_x_15251:
        /* <DEDUP_REMOVED lines=13> */
.L_x_15253:
[----:B------:R-:W-:Y:S05]  /*1a130*/  BSYNC.RECONVERGENT B4 ;  /* 0x0000000000047941 */ /* 0x000fea0003800200 */
.L_x_15252:
        /* <DEDUP_REMOVED lines=40> */
[----:B------:R-:W-:Y:S01]  /*1a3c0*/  LOP3.LUT R218, R178, UR32, R177, 0x96, !PT ;  /* 0x00000020b2da7c12 */ /* 0x000fe2000f8e96b1 */
[----:B------:R-:W-:-:S07]  /*1a3d0*/  IMAD.MOV.U32 R178, RZ, RZ, R198 ;  /* 0x000000ffffb27224 */ /* 0x000fce00078e00c6 */
.L_x_15250:
[----:B------:R-:W-:Y:S05]  /*1a3e0*/  BSYNC.RECONVERGENT B3 ;  /* 0x0000000000037941 */ /* 0x000fea0003800200 */
.L_x_15249:
        /* <DEDUP_REMOVED lines=11> */
.L_x_15248:
[----:B------:R-:W-:Y:S05]  /*1a4a0*/  BSYNC.RECONVERGENT B2 ;  /* 0x0000000000027941 */ /* 0x000fea0003800200 */
.L_x_15247:
        /* <DEDUP_REMOVED lines=23> */
.L_x_15258:
        /* <DEDUP_REMOVED lines=13> */
.L_x_15260:
[----:B------:R-:W-:Y:S05]  /*1a6f0*/  BSYNC.RECONVERGENT B4 ;  /* 0x0000000000047941 */ /* 0x000fea0003800200 */
.L_x_15259:
        /* <DEDUP_REMOVED lines=42> */
.L_x_15257:
[----:B------:R-:W-:Y:S05]  /*1a9a0*/  BSYNC.RECONVERGENT B3 ;  /* 0x0000000000037941 */ /* 0x000fea0003800200 */
.L_x_15256:
        /* <DEDUP_REMOVED lines=13> */
.L_x_15255:
[----:B------:R-:W-:Y:S05]  /*1aa80*/  BSYNC.RECONVERGENT B2 ;  /* 0x0000000000027941 */ /* 0x000fea0003800200 */
.L_x_15254:
        /* <DEDUP_REMOVED lines=22> */
.L_x_15265:
        /* <DEDUP_REMOVED lines=13> */
.L_x_15267:
[----:B------:R-:W-:Y:S05]  /*1acc0*/  BSYNC.RECONVERGENT B4 ;  /* 0x0000000000047941 */ /* 0x000fea0003800200 */
.L_x_15266:
        /* <DEDUP_REMOVED lines=41> */
.L_x_15264:
[----:B------:R-:W-:Y:S05]  /*1af60*/  BSYNC.RECONVERGENT B3 ;  /* 0x0000000000037941 */ /* 0x000fea0003800200 */
.L_x_15263:
[----:B------:R-:W-:Y:S01]  /*1af70*/  I2FP.F32.U32 R177, R178 ;  /* 0x000000b200b17245 */ /* 0x000fe20000201000 */
[----:B------:R-:W-:Y:S02]  /*1af80*/  HFMA2 R178, -RZ, RZ, 0.1171875, 0 ;  /* 0x2f800000ffb27431 */ /* 0x000fe400000001ff */
[----:B------:R-:W-:-:S03]  /*1af90*/  IMAD.U32 R179, R31, 0x10000, RZ ;  /* 0x000100001fb37824 */ /* 0x000fc600078e00ff */
        /* <DEDUP_REMOVED lines=8> */
.L_x_15262:
[----:B------:R-:W-:Y:S05]  /*1b020*/  BSYNC.RECONVERGENT B2 ;  /* 0x0000000000027941 */ /* 0x000fea0003800200 */
.L_x_15261:
        /* <DEDUP_REMOVED lines=23> */
.L_x_15272:
        /* <DEDUP_REMOVED lines=13> */
.L_x_15274:
[----:B------:R-:W-:Y:S05]  /*1b270*/  BSYNC.RECONVERGENT B4 ;  /* 0x0000000000047941 */ /* 0x000fea0003800200 */
.L_x_15273:
        /* <DEDUP_REMOVED lines=41> */
.L_x_15271:
[----:B------:R-:W-:Y:S05]  /*1b510*/  BSYNC.RECONVERGENT B3 ;  /* 0x0000000000037941 */ /* 0x000fea0003800200 */
.L_x_15270:
        /* <DEDUP_REMOVED lines=13> */
.L_x_15269:
[----:B------:R-:W-:Y:S05]  /*1b5f0*/  BSYNC.RECONVERGENT B2 ;  /* 0x0000000000027941 */ /* 0x000fea0003800200 */
.L_x_15268:
[----:B------:R-:W-:Y:S02]  /*1b600*/  F2FP.BF16.F32.PACK_AB R179, RZ, R198 ;  /* 0x000000c6ffb3723e */ /* 0x000fe400000010ff */
[----:B------:R-:W-:Y:S02]  /*1b610*/  PRMT R178, R240, 0x5410, R239 ;  /* 0x00005410f0b27816 */ /* 0x000fe400000000ef */
[----:B------:R-:W-:Y:S02]  /*1b620*/  PRMT R177, R238, 0x5410, R237 ;  /* 0x00005410eeb17816 */ /* 0x000fe400000000ed */
[----:B------:R-:W-:Y:S02]  /*1b630*/  PRMT R176, R236, 0x5410, R231 ;  /* 0x00005410ecb07816 */ /* 0x000fe400000000e7 */
[----:B------:R-:W-:Y:S01]  /*1b640*/  PRMT R179, R226, 0x5410, R179 ;  /* 0x00005410e2b37816 */ /* 0x000fe200000000b3 */
[----:B------:R-:W-:Y:S06]  /*1b650*/  BRA `(.L_x_15275) ;  /* 0x0000002800ec7947 */ /* 0x000fec0003800000 */
.L_x_15218:
        /* <DEDUP_REMOVED lines=21> */
.L_x_15280:
        /* <DEDUP_REMOVED lines=13> */
.L_x_15282:
[----:B------:R-:W-:Y:S05]  /*1b880*/  BSYNC.RECONVERGENT B4 ;  /* 0x0000000000047941 */ /* 0x000fea0003800200 */
.L_x_15281:
        /* <DEDUP_REMOVED lines=41> */
.L_x_15279:
[----:B------:R-:W-:Y:S05]  /*1bb20*/  BSYNC.RECONVERGENT B3 ;  /* 0x0000000000037941 */ /* 0x000fea0003800200 */
.L_x_15278:
        /* <DEDUP_REMOVED lines=10> */
.L_x_15277:
[----:B------:R-:W-:Y:S05]  /*1bbd0*/  BSYNC.RECONVERGENT B2 ;  /* 0x0000000000027941 */ /* 0x000fea0003800200 */
.L_x_15276:
        /* <DEDUP_REMOVED lines=18> */
.L_x_15287:
        /* <DEDUP_REMOVED lines=13> */
.L_x_15289:
[----:B------:R-:W-:Y:S05]  /*1bdd0*/  BSYNC.RECONVERGENT B4 ;  /* 0x0000000000047941 */ /* 0x000fea0003800200 */
.L_x_15288:
        /* <DEDUP_REMOVED lines=42> */
.L_x_15286:
[----:B------:R-:W-:Y:S05]  /*1c080*/  BSYNC.RECONVERGENT B3 ;  /* 0x0000000000037941 */ /* 0x000fea0003800200 */
.L_x_15285:
        /* <DEDUP_REMOVED lines=11> */
.L_x_15284:
[----:B------:R-:W-:Y:S05]  /*1c140*/  BSYNC.RECONVERGENT B2 ;  /* 0x0000000000027941 */ /* 0x000fea0003800200 */
.L_x_15283:
        /* <DEDUP_REMOVED lines=18> */
.L_x_15294:
        /* <DEDUP_REMOVED lines=13> */
.L_x_15296:
[----:B------:R-:W-:Y:S05]  /*1c340*/  BSYNC.RECONVERGENT B4 ;  /* 0x0000000000047941 */ /* 0x000fea0003800200 */
.L_x_15295:
        /* <DEDUP_REMOVED lines=42> */
.L_x_15293:
[----:B------:R-:W-:Y:S05]  /*1c5f0*/  BSYNC.RECONVERGENT B3 ;  /* 0x0000000000037941 */ /* 0x000fea0003800200 */
.L_x_15292:
        /* <DEDUP_REMOVED lines=10> */
.L_x_15291:
[----:B------:R-:W-:Y:S05]  /*1c6a0*/  BSYNC.RECONVERGENT B2 ;  /* 0x0000000000027941 */ /* 0x000fea0003800200 */
.L_x_15290:
        /* <DEDUP_REMOVED lines=18> */
.L_x_15301:
        /* <DEDUP_REMOVED lines=13> */
.L_x_15303:
[----:B------:R-:W-:Y:S05]  /*1c8a0*/  BSYNC.RECONVERGENT B4 ;  /* 0x0000000000047941 */ /* 0x000fea0003800200 */
.L_x_15302:
        /* <DEDUP_REMOVED lines=42> */
.L_x_15300:
[----:B------:R-:W-:Y:S05]  /*1cb50*/  BSYNC.RECONVERGENT B3 ;  /* 0x0000000000037941 */ /* 0x000fea0003800200 */
.L_x_15299:
        /* <DEDUP_REMOVED lines=11> */
.L_x_15298:
[----:B------:R-:W-:Y:S05]  /*1cc10*/  BSYNC.RECONVERGENT B2 ;  /* 0x0000000000027941 */ /* 0x000fea0003800200 */
.L_x_15297:
        /* <DEDUP_REMOVED lines=18> */
.L_x_15308:
        /* <DEDUP_REMOVED lines=13> */
.L_x_15310:
[----:B------:R-:W-:Y:S05]  /*1ce10*/  BSYNC.RECONVERGENT B4 ;  /* 0x0000000000047941 */ /* 0x000fea0003800200 */
.L_x_15309:
        /* <DEDUP_REMOVED lines=42> */
.L_x_15307:
[----:B------:R-:W-:Y:S05]  /*1d0c0*/  BSYNC.RECONVERGENT B3 ;  /* 0x0000000000037941 */ /* 0x000fea0003800200 */
.L_x_15306:
        /* <DEDUP_REMOVED lines=10> */
.L_x_15305:
[----:B------:R-:W-:Y:S05]  /*1d170*/  BSYNC.RECONVERGENT B2 ;  /* 0x0000000000027941 */ /* 0x000fea0003800200 */
.L_x_15304:
        /* <DEDUP_REMOVED lines=18> */
.L_x_15315:
        /* <DEDUP_REMOVED lines=13> */
.L_x_15317:
[----:B------:R-:W-:Y:S05]  /*1d370*/  BSYNC.RECONVERGENT B4 ;  /* 0x0000000000047941 */ /* 0x000fea0003800200 */
.L_x_15316:
        /* <DEDUP_REMOVED lines=42> */
.L_x_15314:
[----:B------:R-:W-:Y:S05]  /*1d620*/  BSYNC.RECONVERGENT B3 ;  /* 0x0000000000037941 */ /* 0x000fea0003800200 */
.L_x_15313:
        /* <DEDUP_REMOVED lines=11> */
.L_x_15312:
[----:B------:R-:W-:Y:S05]  /*1d6e0*/  BSYNC.RECONVERGENT B2 ;  /* 0x0000000000027941 */ /* 0x000fea0003800200 */
.L_x_15311:
        /* <DEDUP_REMOVED lines=18> */
.L_x_15322:
        /* <DEDUP_REMOVED lines=13> */
.L_x_15324:
[----:B------:R-:W-:Y:S05]  /*1d8e0*/  BSYNC.RECONVERGENT B4 ;  /* 0x0000000000047941 */ /* 0x000fea0003800200 */
.L_x_15323:
        /* <DEDUP_REMOVED lines=42> */
.L_x_15321:
[----:B------:R-:W-:Y:S05]  /*1db90*/  BSYNC.RECONVERGENT B3 ;  /* 0x0000000000037941 */ /* 0x000fea0003800200 */
.L_x_15320:
        /* <DEDUP_REMOVED lines=10> */
.L_x_15319:
[----:B------:R-:W-:Y:S05]  /*1dc40*/  BSYNC.RECONVERGENT B2 ;  /* 0x0000000000027941 */ /* 0x000fea0003800200 */
.L_x_15318:
        /* <DEDUP_REMOVED lines=18> */
.L_x_15329:
        /* <DEDUP_REMOVED lines=13> */
.L_x_15331:
[----:B------:R-:W-:Y:S05]  /*1de40*/  BSYNC.RECONVERGENT B4 ;  /* 0x0000000000047941 */ /* 0x000fea0003800200 */
.L_x_15330:
        /* <DEDUP_REMOVED lines=42> */
.L_x_15328:
[----:B------:R-:W-:Y:S05]  /*1e0f0*/  BSYNC.RECONVERGENT B3 ;  /* 0x0000000000037941 */ /* 0x000fea0003800200 */
.L_x_15327:
        /* <DEDUP_REMOVED lines=11> */
.L_x_15326:
[----:B------:R-:W-:Y:S05]  /*1e1b0*/  BSYNC.RECONVERGENT B2 ;  /* 0x0000000000027941 */ /* 0x000fea0003800200 */
.L_x_15325:
[----:B------:R-:W-:Y:S02]  /*1e1c0*/  F2FP.BF16.F32.PACK_AB R179, RZ, R198 ;  /* 0x000000c6ffb3723e */ /* 0x000fe400000010ff */
[----:B------:R-:W-:Y:S02]  /*1e1d0*/  PRMT R178, R238, 0x5410, R239 ;  /* 0x00005410eeb27816 */ /* 0x000fe400000000ef */
[----:B------:R-:W-:Y:S02]  /*1e1e0*/  PRMT R177, R237, 0x5410, R236 ;  /* 0x00005410edb17816 */ /* 0x000fe400000000ec */
[----:B------:R-:W-:Y:S02]  /*1e1f0*/  PRMT R176, R235, 0x5410, R231 ;  /* 0x00005410ebb07816 */ /* 0x000fe400000000e7 */
[----:B------:R-:W-:-:S07]  /*1e200*/  PRMT R179, R226, 0x5410, R179 ;  /* 0x00005410e2b37816 */ /* 0x000fce00000000b3 */
.L_x_15275:
        /* <DEDUP_REMOVED lines=26> */
.L_x_15333:
[----:B------:R-:W-:Y:S05]  /*1e3b0*/  BSYNC.RECONVERGENT B2 ;  /* 0x0000000000027941 */ /* 0x000fea0003800200 */
.L_x_15332:
[----:B------:R-:W-:Y:S01]  /*1e3c0*/  IADD3 R229, PT, PT, R229, 0x20, RZ ;  /* 0x00000020e5e57810 */ /* 0x000fe20007ffe0ff */
[----:B------:R-:W-:-:S07]  /*1e3d0*/  VIADD R228, R228, 0x20 ;  /* 0x00000020e4e47836 */ /* 0x000fce0000000000 */
.L_x_15217:
[----:B------:R-:W-:Y:S05]  /*1e3e0*/  BSYNC.RECONVERGENT B1 ;  /* 0x0000000000017941 */ /* 0x000fea0003800200 */
.L_x_15216:
        /* <DEDUP_REMOVED lines=36> */
.L_x_15341:
        /* <DEDUP_REMOVED lines=13> */
.L_x_15343:
[----:B------:R-:W-:Y:S05]  /*1e700*/  BSYNC.RECONVERGENT B4 ;  /* 0x0000000000047941 */ /* 0x000fea0003800200 */
.L_x_15342:
        /* <DEDUP_REMOVED lines=41> */
.L_x_15340:
[----:B------:R-:W-:Y:S05]  /*1e9a0*/  BSYNC.RECONVERGENT B3 ;  /* 0x0000000000037941 */ /* 0x000fea0003800200 */
.L_x_15339:
        /* <DEDUP_REMOVED lines=11> */
.L_x_15338:
[----:B------:R-:W-:Y:S05]  /*1ea60*/  BSYNC.RECONVERGENT B2 ;  /* 0x0000000000027941 */ /* 0x000fea0003800200 */
.L_x_15337:
        /* <DEDUP_REMOVED lines=23> */
.L_x_15348:
        /* <DEDUP_REMOVED lines=13> */
.L_x_15350:
[----:B------:R-:W-:Y:S05]  /*1ecb0*/  BSYNC.RECONVERGENT B4 ;  /* 0x0000000000047941 */ /* 0x000fea0003800200 */
.L_x_15349:
        /* <DEDUP_REMOVED lines=42> */
.L_x_15347:
[----:B------:R-:W-:Y:S05]  /*1ef60*/  BSYNC.RECONVERGENT B3 ;  /* 0x0000000000037941 */ /* 0x000fea0003800200 */
.L_x_15346:
        /* <DEDUP_REMOVED lines=13> */
.L_x_15345:
[----:B------:R-:W-:Y:S05]  /*1f040*/  BSYNC.RECONVERGENT B2 ;  /* 0x0000000000027941 */ /* 0x000fea0003800200 */
.L_x_15344:
        /* <DEDUP_REMOVED lines=22> */
.L_x_15355:
        /* <DEDUP_REMOVED lines=13> */
.L_x_15357:
[----:B------:R-:W-:Y:S05]  /*1f280*/  BSYNC.RECONVERGENT B4 ;  /* 0x0000000000047941 */ /* 0x000fea0003800200 */
.L_x_15356:
        /* <DEDUP_REMOVED lines=42> */
.L_x_15354:
[----:B------:R-:W-:Y:S05]  /*1f530*/  BSYNC.RECONVERGENT B3 ;  /* 0x0000000000037941 */ /* 0x000fea0003800200 */
.L_x_15353:
        /* <DEDUP_REMOVED lines=11> */
.L_x_15352:
[----:B------:R-:W-:Y:S05]  /*1f5f0*/  BSYNC.RECONVERGENT B2 ;  /* 0x0000000000027941 */ /* 0x000fea0003800200 */
.L_x_15351:
        /* <DEDUP_REMOVED lines=23> */
.L_x_15362:
        /* <DEDUP_REMOVED lines=13> */
.L_x_15364:
[----:B------:R-:W-:Y:S05]  /*1f840*/  BSYNC.RECONVERGENT B4 ;  /* 0x0000000000047941 */ /* 0x000fea0003800200 */
.L_x_15363:
        /* <DEDUP_REMOVED lines=42> */
.L_x_15361:
[----:B------:R-:W-:Y:S05]  /*1faf0*/  BSYNC.RECONVERGENT B3 ;  /* 0x0000000000037941 */ /* 0x000fea0003800200 */
.L_x_15360:
        /* <DEDUP_REMOVED lines=13> */
.L_x_15359:
[----:B------:R-:W-:Y:S05]  /*1fbd0*/  BSYNC.RECONVERGENT B2 ;  /* 0x0000000000027941 */ /* 0x000fea0003800200 */
.L_x_15358:
        /* <DEDUP_REMOVED lines=22> */
.L_x_15369:
        /* <DEDUP_REMOVED lines=13> */
.L_x_15371:
[----:B------:R-:W-:Y:S05]  /*1fe10*/  BSYNC.RECONVERGENT B4 ;  /* 0x0000000000047941 */ /* 0x000fea0003800200 */
.L_x_15370:
        /* <DEDUP_REMOVED lines=42> */
.L_x_15368:
[----:B------:R-:W-:Y:S05]  /*200c0*/  BSYNC.RECONVERGENT B3 ;  /* 0x0000000000037941 */ /* 0x000fea0003800200 */
.L_x_15367:
        /* <DEDUP_REMOVED lines=11> */
.L_x_15366:
[----:B------:R-:W-:Y:S05]  /*20180*/  BSYNC.RECONVERGENT B2 ;  /* 0x0000000000027941 */ /* 0x000fea0003800200 */
.L_x_15365:
        /* <DEDUP_REMOVED lines=23> */
.L_x_15376:
        /* <DEDUP_REMOVED lines=13> */
.L_x_15378:
[----:B------:R-:W-:Y:S05]  /*203d0*/  BSYNC.RECONVERGENT B4 ;  /* 0x0000000000047941 */ /* 0x000fea0003800200 */
.L_x_15377:
        /* <DEDUP_REMOVED lines=42> */
.L_x_15375:
[----:B------:R-:W-:Y:S05]  /*20680*/  BSYNC.RECONVERGENT B3 ;  /* 0x0000000000037941 */ /* 0x000fea0003800200 */
.L_x_15374:
        /* <DEDUP_REMOVED lines=13> */
.L_x_15373:
[----:B------:R-:W-:Y:S05]  /*20760*/  BSYNC.RECONVERGENT B2 ;  /* 0x0000000000027941 */ /* 0x000fea0003800200 */
.L_x_15372:
        /* <DEDUP_REMOVED lines=22> */
.L_x_15383:
        /* <DEDUP_REMOVED lines=13> */
.L_x_15385:
[----:B------:R-:W-:Y:S05]  /*209a0*/  BSYNC.RECONVERGENT B4 ;  /* 0x0000000000047941 */ /* 0x000fea0003800200 */
.L_x_15384:
        /* <DEDUP_REMOVED lines=42> */
.L_x_15382:
[----:B------:R-:W-:Y:S05]  /*20c50*/  BSYNC.RECONVERGENT B3 ;  /* 0x0000000000037941 */ /* 0x000fea0003800200 */
.L_x_15381:
        /* <DEDUP_REMOVED lines=11> */
.L_x_15380:
[----:B------:R-:W-:Y:S05]  /*20d10*/  BSYNC.RECONVERGENT B2 ;  /* 0x0000000000027941 */ /* 0x000fea0003800200 */
.L_x_15379:
        /* <DEDUP_REMOVED lines=23> */
.L_x_15390:
        /* <DEDUP_REMOVED lines=13> */
.L_x_15392:
[----:B------:R-:W-:Y:S05]  /*20f60*/  BSYNC.RECONVERGENT B4 ;  /* 0x0000000000047941 */ /* 0x000fea0003800200 */
.L_x_15391:
        /* <DEDUP_REMOVED lines=42> */
.L_x_15389:
[----:B------:R-:W-:Y:S05]  /*21210*/  BSYNC.RECONVERGENT B3 ;  /* 0x0000000000037941 */ /* 0x000fea0003800200 */
.L_x_15388:
        /* <DEDUP_REMOVED lines=13> */
.L_x_15387:
[----:B------:R-:W-:Y:S05]  /*212f0*/  BSYNC.RECONVERGENT B2 ;  /* 0x0000000000027941 */ /* 0x000fea0003800200 */
.L_x_15386:
[----:B------:R-:W-:Y:S02]  /*21300*/  F2FP.BF16.F32.PACK_AB R179, RZ, R206 ;  /* 0x000000ceffb3723e */ /* 0x000fe400000010ff */
[----:B------:R-:W-:Y:S02]  /*21310*/  PRMT R178, R237, 0x5410, R239 ;  /* 0x00005410edb27816 */ /* 0x000fe400000000ef */
[----:B------:R-:W-:Y:S02]  /*21320*/  PRMT R177, R236, 0x5410, R235 ;  /* 0x00005410ecb17816 */ /* 0x000fe400000000eb */
[----:B------:R-:W-:Y:S02]  /*21330*/  PRMT R176, R234, 0x5410, R233 ;  /* 0x00005410eab07816 */ /* 0x000fe400000000e9 */
[----:B------:R-:W-:Y:S01]  /*21340*/  PRMT R179, R232, 0x5410, R179 ;  /* 0x00005410e8b37816 */ /* 0x000fe200000000b3 */
[----:B------:R-:W-:Y:S06]  /*21350*/  BRA `(.L_x_15393) ;  /* 0x0000002800f07947 */ /* 0x000fec0003800000 */
.L_x_15336:
        /* <DEDUP_REMOVED lines=21> */
.L_x_15398:
        /* <DEDUP_REMOVED lines=13> */
.L_x_15400:
[----:B------:R-:W-:Y:S05]  /*21580*/  BSYNC.RECONVERGENT B4 ;  /* 0x0000000000047941 */ /* 0x000fea0003800200 */
.L_x_15399:
        /* <DEDUP_REMOVED lines=41> */
.L_x_15397:
[----:B------:R-:W-:Y:S05]  /*21820*/  BSYNC.RECONVERGENT B3 ;  /* 0x0000000000037941 */ /* 0x000fea0003800200 */
.L_x_15396:
        /* <DEDUP_REMOVED lines=10> */
.L_x_15395:
[----:B------:R-:W-:Y:S05]  /*218d0*/  BSYNC.RECONVERGENT B2 ;  /* 0x0000000000027941 */ /* 0x000fea0003800200 */
.L_x_15394:
        /* <DEDUP_REMOVED lines=18> */
.L_x_15405:
        /* <DEDUP_REMOVED lines=13> */
.L_x_15407:
[----:B------:R-:W-:Y:S05]  /*21ad0*/  BSYNC.RECONVERGENT B4 ;  /* 0x0000000000047941 */ /* 0x000fea0003800200 */
.L_x_15406:
        /* <DEDUP_REMOVED lines=42> */
.L_x_15404:
[----:B------:R-:W-:Y:S05]  /*21d80*/  BSYNC.RECONVERGENT B3 ;  /* 0x0000000000037941 */ /* 0x000fea0003800200 */
.L_x_15403:
        /* <DEDUP_REMOVED lines=11> */
.L_x_15402:
[----:B------:R-:W-:Y:S05]  /*21e40*/  BSYNC.RECONVERGENT B2 ;  /* 0x0000000000027941 */ /* 0x000fea0003800200 */
.L_x_15401:
        /* <DEDUP_REMOVED lines=18> */
.L_x_15412:
        /* <DEDUP_REMOVED lines=13> */
.L_x_15414:
[----:B------:R-:W-:Y:S05]  /*22040*/  BSYNC.RECONVERGENT B4 ;  /* 0x0000000000047941 */ /* 0x000fea0003800200 */
.L_x_15413:
        /* <DEDUP_REMOVED lines=42> */
.L_x_15411:
[----:B------:R-:W-:Y:S05]  /*222f0*/  BSYNC.RECONVERGENT B3 ;  /* 0x0000000000037941 */ /* 0x000fea0003800200 */
.L_x_15410:
        /* <DEDUP_REMOVED lines=10> */
.L_x_15409:
[----:B------:R-:W-:Y:S05]  /*223a0*/  BSYNC.RECONVERGENT B2 ;  /* 0x0000000000027941 */ /* 0x000fea0003800200 */
.L_x_15408:
        /* <DEDUP_REMOVED lines=18> */
.L_x_15419:
        /* <DEDUP_REMOVED lines=13> */
.L_x_15421:
[----:B------:R-:W-:Y:S05]  /*225a0*/  BSYNC.RECONVERGENT B4 ;  /* 0x0000000000047941 */ /* 0x000fea0003800200 */
.L_x_15420:
        /* <DEDUP_REMOVED lines=42> */
.L_x_15418:
[----:B------:R-:W-:Y:S05]  /*22850*/  BSYNC.RECONVERGENT B3 ;  /* 0x0000000000037941 */ /* 0x000fea0003800200 */
.L_x_15417:
        /* <DEDUP_REMOVED lines=11> */
.L_x_15416:
[----:B------:R-:W-:Y:S05]  /*22910*/  BSYNC.RECONVERGENT B2 ;  /* 0x0000000000027941 */ /* 0x000fea0003800200 */
.L_x_15415:
        /* <DEDUP_REMOVED lines=18> */
.L_x_15426:
        /* <DEDUP_REMOVED lines=13> */
.L_x_15428:
[----:B------:R-:W-:Y:S05]  /*22b10*/  BSYNC.RECONVERGENT B4 ;  /* 0x0000000000047941 */ /* 0x000fea0003800200 */
.L_x_15427:
        /* <DEDUP_REMOVED lines=42> */
.L_x_15425:
[----:B------:R-:W-:Y:S05]  /*22dc0*/  BSYNC.RECONVERGENT B3 ;  /* 0x0000000000037941 */ /* 0x000fea0003800200 */
.L_x_15424:
        /* <DEDUP_REMOVED lines=10> */
.L_x_15423:
[----:B------:R-:W-:Y:S05]  /*22e70*/  BSYNC.RECONVERGENT B2 ;  /* 0x0000000000027941 */ /* 0x000fea0003800200 */
.L_x_15422:
        /* <DEDUP_REMOVED lines=18> */
.L_x_15433:
        /* <DEDUP_REMOVED lines=13> */
.L_x_15435:
[----:B------:R-:W-:Y:S05]  /*23070*/  BSYNC.RECONVERGENT B4 ;  /* 0x0000000000047941 */ /* 0x000fea0003800200 */
.L_x_15434:
        /* <DEDUP_REMOVED lines=42> */
.L_x_15432:
[----:B------:R-:W-:Y:S05]  /*23320*/  BSYNC.RECONVERGENT B3 ;  /* 0x0000000000037941 */ /* 0x000fea0003800200 */
.L_x_15431:
        /* <DEDUP_REMOVED lines=11> */
.L_x_15430:
[----:B------:R-:W-:Y:S05]  /*233e0*/  BSYNC.RECONVERGENT B2 ;  /* 0x0000000000027941 */ /* 0x000fea0003800200 */
.L_x_15429:
        /* <DEDUP_REMOVED lines=18> */
.L_x_15440:
        /* <DEDUP_REMOVED lines=13> */
.L_x_15442:
[----:B------:R-:W-:Y:S05]  /*235e0*/  BSYNC.RECONVERGENT B4 ;  /* 0x0000000000047941 */ /* 0x000fea0003800200 */
.L_x_15441:
        /* <DEDUP_REMOVED lines=42> */
.L_x_15439:
[----:B------:R-:W-:Y:S05]  /*23890*/  BSYNC.RECONVERGENT B3 ;  /* 0x0000000000037941 */ /* 0x000fea0003800200 */
.L_x_15438:
        /* <DEDUP_REMOVED lines=10> */
.L_x_15437:
[----:B------:R-:W-:Y:S05]  /*23940*/  BSYNC.RECONVERGENT B2 ;  /* 0x0000000000027941 */ /* 0x000fea0003800200 */
.L_x_15436:
        /* <DEDUP_REMOVED lines=18> */
.L_x_15447:
        /* <DEDUP_REMOVED lines=13> */
.L_x_15449:
[----:B------:R-:W-:Y:S05]  /*23b40*/  BSYNC.RECONVERGENT B4 ;  /* 0x0000000000047941 */ /* 0x000fea0003800200 */
.L_x_15448:
        /* <DEDUP_REMOVED lines=42> */
.L_x_15446:
[----:B------:R-:W-:Y:S05]  /*23df0*/  BSYNC.RECONVERGENT B3 ;  /* 0x0000000000037941 */ /* 0x000fea0003800200 */
.L_x_15445:
        /* <DEDUP_REMOVED lines=11> */
.L_x_15444:
[----:B------:R-:W-:Y:S05]  /*23eb0*/  BSYNC.RECONVERGENT B2 ;  /* 0x0000000000027941 */ /* 0x000fea0003800200 */
.L_x_15443:
[----:B------:R-:W-:Y:S02]  /*23ec0*/  F2FP.BF16.F32.PACK_AB R179, RZ, R206 ;  /* 0x000000ceffb3723e */ /* 0x000fe400000010ff */
[----:B------:R-:W-:Y:S02]  /*23ed0*/  MOV R226, R238 ;  /* 0x000000ee00e27202 */ /* 0x000fe40000000f00 */
[----:B------:R-:W-:Y:S02]  /*23ee0*/  PRMT R178, R237, 0x5410, R239 ;  /* 0x00005410edb27816 */ /* 0x000fe400000000ef */
[----:B------:R-:W-:Y:S02]  /*23ef0*/  PRMT R177, R236, 0x5410, R235 ;  /* 0x00005410ecb17816 */ /* 0x000fe400000000eb */
[----:B------:R-:W-:Y:S02]  /*23f00*/  PRMT R176, R234, 0x5410, R233 ;  /* 0x00005410eab07816 */ /* 0x000fe400000000e9 */
[----:B------:R-:W-:-:S07]  /*23f10*/  PRMT R179, R232, 0x5410, R179 ;  /* 0x00005410e8b37816 */ /* 0x000fce00000000b3 */
.L_x_15393:
        /* <DEDUP_REMOVED lines=24> */
.L_x_15335:
[----:B------:R-:W-:Y:S05]  /*240a0*/  BSYNC.RECONVERGENT B1 ;  /* 0x0000000000017941 */ /* 0x000fea0003800200 */
.L_x_15334:
        /* <DEDUP_REMOVED lines=61> */
[----:B------:R-:W-:Y:S01]  /*24480*/  LOP3.LUT P6, RZ, R224, 0x1, RZ, 0xc0, !PT ;  /* 0x00000001e0ff7812 */ /* 0x000fe200078cc0ff */
        /* <DEDUP_REMOVED lines=117> */
.L_x_15475:
        /* <DEDUP_REMOVED lines=16> */
[----:B-1----:R-:W-:Y:S01]  /*24ce0*/  IADD3 R176, PT, PT, R225, -0x1, RZ ;  /* 0xffffffffe1b07810 */ /* 0x002fe20007ffe0ff */
[----:B------:R-:W-:Y:S01]  /*24cf0*/  BSSY.RECONVERGENT B2, `(.L_x_15453) ;  /* 0x0000027000027945 */ /* 0x000fe20003800200 */
[----:B------:R-:W-:-:S03]  /*24d00*/  FSEL R225, R229, RZ, !P0 ;  /* 0x000000ffe5e17208 */ /* 0x000fc60004000000 */
        /* <DEDUP_REMOVED lines=19> */
[C---:B0-----:R-:W-:Y:S01]  /*24e40*/  FMUL.FTZ R232, R230.reuse, R233 ;  /* 0x000000e9e6e87220 */ /* 0x041fe20000410000 */
        /* <DEDUP_REMOVED lines=13> */
[----:B------:R-:W-:Y:S01]  /*24f20*/  F2FP.BF16.F32.PACK_AB R177, R232, R231 ;  /* 0x000000e7e8b1723e */ /* 0x000fe200000010ff */
[----:B------:R-:W-:Y:S01]  /*24f30*/  VIADD R227, R227, 0x20 ;  /* 0x00000020e3e37836 */ /* 0x000fe20000000000 */
[----:B------:R-:W-:-:S05]  /*24f40*/  F2FP.BF16.F32.PACK_AB R179, R236, R239 ;  /* 0x000000efecb3723e */ /* 0x000fca00000010ff */
[----:B------:R1:W-:Y:S02]  /*24f50*/  STG.E.128 desc[UR8][R228.64], R176 ;  /* 0x000000b0e4007986 */ /* 0x0003e4000c101d08 */
.L_x_15454:
[----:B------:R-:W-:Y:S05]  /*24f60*/  BSYNC.RECONVERGENT B2 ;  /* 0x0000000000027941 */ /* 0x000fea0003800200 */
.L_x_15453:
        /* <DEDUP_REMOVED lines=35> */
.L_x_15456:
[----:B------:R-:W-:Y:S05]  /*251a0*/  BSYNC.RECONVERGENT B2 ;  /* 0x0000000000027941 */ /* 0x000fea0003800200 */
.L_x_15455:
        /* <DEDUP_REMOVED lines=35> */
.L_x_15458:
[----:B------:R-:W-:Y:S05]  /*253e0*/  BSYNC.RECONVERGENT B2 ;  /* 0x0000000000027941 */ /* 0x000fea0003800200 */
.L_x_15457:
        /* <DEDUP_REMOVED lines=35> */
.L_x_15460:
[----:B------:R-:W-:Y:S05]  /*25620*/  BSYNC.RECONVERGENT B2 ;  /* 0x0000000000027941 */ /* 0x000fea0003800200 */
.L_x_15459:
        /* <DEDUP_REMOVED lines=35> */
.L_x_15462:
[----:B------:R-:W-:Y:S05]  /*25860*/  BSYNC.RECONVERGENT B2 ;  /* 0x0000000000027941 */ /* 0x000fea0003800200 */
.L_x_15461:
        /* <DEDUP_REMOVED lines=33> */
.L_x_15452:
[----:B------:R-:W-:Y:S05]  /*25a80*/  BSYNC.RECONVERGENT B1 ;  /* 0x0000000000017941 */ /* 0x000fea0003800200 */
.L_x_15451:
[----:B01234-:R-:W0:Y:S02]  /*25a90*/  LDC.64 R176, c[0x0][0x380] ;  /* 0x0000e000ffb07b82 */ /* 0x01fe240000000a00 */
[----:B0-----:R-:W-:-:S04]  /*25aa0*/  LEA R222, R176, R222, 0x2 ;  /* 0x000000deb0de7211 */ /* 0x001fc800078e10ff */
[----:B------:R-:W-:-:S13]  /*25ab0*/  ISETP.GE.AND P0, PT, R222, R177, PT ;  /* 0x000000b1de00720c */ /* 0x000fda0003f06270 */
[----:B------:R-:W-:Y:S05]  /*25ac0*/  @!P0 BRA `(.L_x_15463) ;  /* 0xfffffdb400ec8947 */ /* 0x000fea000383ffff */
[----:B------:R-:W-:Y:S05]  /*25ad0*/  BSYNC B0 ;  /* 0x0000000000007941 */ /* 0x000fea0003800000 */
.L_x_14741:
[----:B------:R-:W-:Y:S05]  /*25ae0*/  EXIT ;  /* 0x000000000000794d */ /* 0x000fea0003800000 */
.L_x_15450:
        /* <DEDUP_REMOVED lines=8> */
.L_x_15465:
[----:B------:R-:W-:Y:S05]  /*25b70*/  BSYNC B1 ;  /* 0x0000000000017941 */ /* 0x000fea0003800000 */
.L_x_15464:
        /* <DEDUP_REMOVED lines=9> */
.L_x_15466:
[----:B------:R-:W-:Y:S01]  /*25c10*/  HFMA2 R235, -RZ, RZ, 0, 2.384185791015625e-07 ;  /* 0x00000004ffeb7431 */ /* 0x000fe200000001ff */
[----:B------:R-:W-:-:S05]  /*25c20*/  MOV R178, R234 ;  /* 0x000000ea00b27202 */ /* 0x000fca0000000f00 */
[----:B------:R-:W-:-:S04]  /*25c30*/  FADD.FTZ R178, R177, R178 ;  /* 0x000000b2b1b27221 */ /* 0x000fc80000010000 */
[----:B------:R-:W-:-:S07]  /*25c40*/  IMAD.MOV.U32 R236, RZ, RZ, R178 ;  /* 0x000000ffffec7224 */ /* 0x000fce00078e00b2 */
[----:B------:R-:W-:Y:S05]  /*25c50*/  WARPSYNC.COLLECTIVE R233, `(.L_x_15467) ;  /* 0x00000000e9087348 */ /* 0x000fea0003c00000 */
[----:B------:R0:W1:Y:S02]  /*25c60*/  SHFL.BFLY P6, R234, R236, R235, R238 ;  /* 0x0c0000ebecea7389 */ /* 0x00006400000c00ee */
[----:B01----:R-:W-:Y:S05]  /*25c70*/  ENDCOLLECTIVE ;  /* 0x000000000000791b */ /* 0x003fea0003800000 */
.L_x_15467:
[----:B------:R-:W-:Y:S02]  /*25c80*/  IMAD.MOV.U32 R235, RZ, RZ, 0x8 ;  /* 0x00000008ffeb7424 */ /* 0x000fe400078e00ff */
[----:B------:R-:W-:-:S04]  /*25c90*/  IMAD.MOV.U32 R179, RZ, RZ, R234 ;  /* 0x000000ffffb37224 */ /* 0x000fc800078e00ea */
[----:B------:R-:W-:-:S05]  /*25ca0*/  FADD.FTZ R179, R178, R179 ;  /* 0x000000b3b2b37221 */ /* 0x000fca0000010000 */
[----:B------:R-:W-:-:S07]  /*25cb0*/  MOV R236, R179 ;  /* 0x000000b300ec7202 */ /* 0x000fce0000000f00 */
[----:B------:R-:W-:Y:S05]  /*25cc0*/  WARPSYNC.COLLECTIVE R233, `(.L_x_15468) ;  /* 0x00000000e9087348 */ /* 0x000fea0003c00000 */
[----:B------:R0:W1:Y:S02]  /*25cd0*/  SHFL.BFLY P6, R234, R236, R235, R238 ;  /* 0x0c0000ebecea7389 */ /* 0x00006400000c00ee */
[----:B01----:R-:W-:Y:S05]  /*25ce0*/  ENDCOLLECTIVE ;  /* 0x000000000000791b */ /* 0x003fea0003800000 */
.L_x_15468:
[----:B------:R-:W-:Y:S01]  /*25cf0*/  HFMA2 R235, -RZ, RZ, 0, 9.5367431640625e-07 ;  /* 0x00000010ffeb7431 */ /* 0x000fe200000001ff */
[----:B------:R-:W-:-:S05]  /*25d00*/  MOV R230, R234 ;  /* 0x000000ea00e67202 */ /* 0x000fca0000000f00 */
[----:B------:R-:W-:Y:S02]  /*25d10*/  FADD.FTZ R231, R179, R230 ;  /* 0x000000e6b3e77221 */ /* 0x000fe40000010000 */
[----:B------:R-:W0:Y:S02]  /*25d20*/  LDC R230, c[0x0][0x400] ;  /* 0x00010000ffe67b82 */ /* 0x000e240000000800 */
[----:B------:R-:W-:-:S07]  /*25d30*/  IMAD.MOV.U32 R236, RZ, RZ, R231 ;  /* 0x000000ffffec7224 */ /* 0x000fce00078e00e7 */
[----:B0-----:R-:W-:Y:S05]  /*25d40*/  WARPSYNC.COLLECTIVE R233, `(.L_x_15469) ;  /* 0x00000000e9087348 */ /* 0x001fea0003c00000 */
[----:B------:R1:W2:Y:S02]  /*25d50*/  SHFL.BFLY P6, R234, R236, R235, R238 ;  /* 0x0c0000ebecea7389 */ /* 0x0002a400000c00ee */
[----:B012---:R-:W-:Y:S05]  /*25d60*/  ENDCOLLECTIVE ;  /* 0x000000000000791b */ /* 0x007fea0003800000 */
.L_x_15469:
        /* <DEDUP_REMOVED lines=106> */
.L_x_15470:
[----:B------:R-:W-:Y:S01]  /*26410*/  HFMA2 R235, -RZ, RZ, 0, 1.1920928955078125e-07 ;  /* 0x00000002ffeb7431 */ /* 0x000fe200000001ff */
[----:B------:R-:W-:-:S05]  /*26420*/  MOV R177, R234 ;  /* 0x000000ea00b17202 */ /* 0x000fca0000000f00 */
[----:B------:R-:W-:-:S04]  /*26430*/  FADD.FTZ R177, R176, R177 ;  /* 0x000000b1b0b17221 */ /* 0x000fc80000010000 */
[----:B------:R-:W-:-:S07]  /*26440*/  IMAD.MOV.U32 R236, RZ, RZ, R177 ;  /* 0x000000ffffec7224 */ /* 0x000fce00078e00b1 */
[----:B------:R-:W-:Y:S05]  /*26450*/  WARPSYNC.COLLECTIVE R233, `(.L_x_15471) ;  /* 0x00000000e9087348 */ /* 0x000fea0003c00000 */
[----:B------:R0:W1:Y:S02]  /*26460*/  SHFL.BFLY P6, R234, R236, R235, R238 ;  /* 0x0c0000ebecea7389 */ /* 0x00006400000c00ee */
[----:B01----:R-:W-:Y:S05]  /*26470*/  ENDCOLLECTIVE ;  /* 0x000000000000791b */ /* 0x003fea0003800000 */
.L_x_15471:
[----:B------:R-:W-:Y:S02]  /*26480*/  IMAD.MOV.U32 R235, RZ, RZ, 0x4 ;  /* 0x00000004ffeb7424 */ /* 0x000fe400078e00ff */
[----:B------:R-:W-:-:S04]  /*26490*/  IMAD.MOV.U32 R178, RZ, RZ, R234 ;  /* 0x000000ffffb27224 */ /* 0x000fc800078e00ea */
[----:B------:R-:W-:-:S05]  /*264a0*/  FADD.FTZ R178, R177, R178 ;  /* 0x000000b2b1b27221 */ /* 0x000fca0000010000 */
[----:B------:R-:W-:-:S07]  /*264b0*/  MOV R236, R178 ;  /* 0x000000b200ec7202 */ /* 0x000fce0000000f00 */
[----:B------:R-:W-:Y:S05]  /*264c0*/  WARPSYNC.COLLECTIVE R233, `(.L_x_15472) ;  /* 0x00000000e9087348 */ /* 0x000fea0003c00000 */
[----:B------:R0:W1:Y:S02]  /*264d0*/  SHFL.BFLY P6, R234, R236, R235, R238 ;  /* 0x0c0000ebecea7389 */ /* 0x00006400000c00ee */
[----:B01----:R-:W-:Y:S05]  /*264e0*/  ENDCOLLECTIVE ;  /* 0x000000000000791b */ /* 0x003fea0003800000 */
.L_x_15472:
[----:B------:R-:W-:Y:S01]  /*264f0*/  HFMA2 R235, -RZ, RZ, 0, 4.76837158203125e-07 ;  /* 0x00000008ffeb7431 */ /* 0x000fe200000001ff */
[----:B------:R-:W-:-:S05]  /*26500*/  MOV R179, R234 ;  /* 0x000000ea00b37202 */ /* 0x000fca0000000f00 */
[----:B------:R-:W-:-:S04]  /*26510*/  FADD.FTZ R179, R178, R179 ;  /* 0x000000b3b2b37221 */ /* 0x000fc80000010000 */
[----:B------:R-:W-:-:S07]  /*26520*/  IMAD.MOV.U32 R236, RZ, RZ, R179 ;  /* 0x000000ffffec7224 */ /* 0x000fce00078e00b3 */
[----:B------:R-:W-:Y:S05]  /*26530*/  WARPSYNC.COLLECTIVE R233, `(.L_x_15473) ;  /* 0x00000000e9087348 */ /* 0x000fea0003c00000 */
[----:B------:R0:W1:Y:S02]  /*26540*/  SHFL.BFLY P6, R234, R236, R235, R238 ;  /* 0x0c0000ebecea7389 */ /* 0x00006400000c00ee */
[----:B01----:R-:W-:Y:S05]  /*26550*/  ENDCOLLECTIVE ;  /* 0x000000000000791b */ /* 0x003fea0003800000 */
.L_x_15473:
[----:B------:R-:W-:Y:S02]  /*26560*/  IMAD.MOV.U32 R235, RZ, RZ, 0x10 ;  /* 0x00000010ffeb7424 */ /* 0x000fe400078e00ff */
[----:B------:R-:W-:-:S04]  /*26570*/  IMAD.MOV.U32 R232, RZ, RZ, R234 ;  /* 0x000000ffffe87224 */ /* 0x000fc800078e00ea */
[----:B------:R-:W-:-:S05]  /*26580*/  FADD.FTZ R232, R179, R232 ;  /* 0x000000e8b3e87221 */ /* 0x000fca0000010000 */
[----:B------:R-:W-:-:S07]  /*26590*/  MOV R236, R232 ;  /* 0x000000e800ec7202 */ /* 0x000fce0000000f00 */
[----:B------:R-:W-:Y:S05]  /*265a0*/  WARPSYNC.COLLECTIVE R233, `(.L_x_15474) ;  /* 0x00000000e9087348 */ /* 0x000fea0003c00000 */
[----:B------:R0:W1:Y:S02]  /*265b0*/  SHFL.BFLY P6, R234, R236, R235, R238 ;  /* 0x0c0000ebecea7389 */ /* 0x00006400000c00ee */
[----:B01----:R-:W-:Y:S05]  /*265c0*/  ENDCOLLECTIVE ;  /* 0x000000000000791b */ /* 0x003fea0003800000 */
.L_x_15474:
[----:B------:R-:W-:Y:S01]  /*265d0*/  MOV R231, R234 ;  /* 0x000000ea00e77202 */ /* 0x000fe20000000f00 */
[----:B------:R-:W-:Y:S06]  /*265e0*/  BRA `(.L_x_15475) ;  /* 0xffffffe4007c7947 */ /* 0x000fec000383ffff */
.L_x_15476:
        /* <DEDUP_REMOVED lines=9> */
.L_x_54374:


//--------------------- .text._ZN10layer_norm13ln_fwd_kernelINS_13Kernel_traitsIf13__nv_bfloat16S2_S2_fjLj1536ELj1ELj4ELj1ELj16ENS_18Kernel_traits_baseILj1536EfS2_S2_S2_fjLj128EEEEELb1ELb1ELb1ELb1EEEvNS_9FwdParamsE --------------------------
	.section	.text._ZN10layer_norm13ln_fwd_kernelINS_13Kernel_traitsIf13__nv_bfloat16S2_S2_fjLj1536ELj1ELj4ELj1ELj16ENS_18Kernel_traits_baseILj1536EfS2_S2_S2_fjLj128EEEEELb1ELb1ELb1ELb1EEEvNS_9FwdParamsE,"ax",@progbits
	.align	128
        .global         _ZN10layer_norm13ln_fwd_kernelINS_13Kernel_traitsIf13__nv_bfloat16S2_S2_fjLj1536ELj1ELj4ELj1ELj16ENS_18Kernel_traits_baseILj1536EfS2_S2_S2_fjLj128EEEEELb1ELb1ELb1ELb1EEEvNS_9FwdParamsE
        .type           _ZN10layer_norm13ln_fwd_kernelINS_13Kernel_traitsIf13__nv_bfloat16S2_S2_fjLj1536ELj1ELj4ELj1ELj16ENS_18Kernel_traits_baseILj1536EfS2_S2_S2_fjLj128EEEEELb1ELb1ELb1ELb1EEEvNS_9FwdParamsE,@function
        .size           _ZN10layer_norm13ln_fwd_kernelINS_13Kernel_traitsIf13__nv_bfloat16S2_S2_fjLj1536ELj1ELj4ELj1ELj16ENS_18Kernel_traits_baseILj1536EfS2_S2_S2_fjLj128EEEEELb1ELb1ELb1ELb1EEEvNS_9FwdParamsE,(.L_x_54375 - _ZN10layer_norm13ln_fwd_kernelINS_13Kernel_traitsIf13__nv_bfloat16S2_S2_fjLj1536ELj1ELj4ELj1ELj16ENS_18Kernel_traits_baseILj1536EfS2_S2_S2_fjLj128EEEEELb1ELb1ELb1ELb1EEEvNS_9FwdParamsE)
        .other          _ZN10layer_norm13ln_fwd_kernelINS_13Kernel_traitsIf13__nv_bfloat16S2_S2_fjLj1536ELj1ELj4ELj1ELj16ENS_18Kernel_traits_baseILj1536EfS2_S2_S2_fjLj128EEEEELb1ELb1ELb1ELb1EEEvNS_9FwdParamsE,@"STO_CUDA_ENTRY STV_DEFAULT"
_ZN10layer_norm13ln_fwd_kernelINS_13Kernel_traitsIf13__nv_bfloat16S2_S2_fjLj1536ELj1ELj4ELj1ELj16ENS_18Kernel_traits_baseILj1536EfS2_S2_S2_fjLj128EEEEELb1ELb1ELb1ELb1EEEvNS_9FwdParamsE:
.text._ZN10layer_norm13ln_fwd_kernelINS_13Kernel_traitsIf13__nv_bfloat16S2_S2_fjLj1536ELj1ELj4ELj1ELj16ENS_18Kernel_traits_baseILj1536EfS2_S2_S2_fjLj128EEEEELb1ELb1ELb1ELb1EEEvNS_9FwdParamsE:
        /* <DEDUP_REMOVED lines=93> */
.L_x_15477:
        /* <DEDUP_REMOVED lines=52> */
.L_x_15478:
[----:B------:R-:W1:Y:S02]  /*0910*/  LDCU UR4, c[0x0][0x384] ;  /* 0x00007080ff0477ac */ /* 0x000e640008000800 */
[----:B-1----:R-:W-:-:S13]  /*0920*/  ISETP.GE.AND P0, PT, R22, UR4, PT ;  /* 0x0000000416007c0c */ /* 0x002fda000bf06270 */
[----:B------:R-:W-:Y:S05]  /*0930*/  @P0 EXIT ;  /* 0x000000000000094d */ /* 0x000fea0003800000 */
[----:B------:R-:W-:-:S04]  /*0940*/  IMAD.HI.U32 R0, R23, -0x326172a9, RZ ;  /* 0xcd9e8d5717007827 */ /* 0x000fc800078e00ff */
[----:B------:R-:W-:Y:S01]  /*0950*/  HFMA2 R18, -RZ, RZ, 0, 0 ;  /* 0x00000000ff127431 */ /* 0x000fe200000001ff */
[----:B------:R-:W-:Y:S01]  /*0960*/  BSSY B0, `(.L_x_15479) ;  /* 0x00024ca000007945 */ /* 0x000fe20003800000 */
[----:B------:R-:W-:Y:S01]  /*0970*/  LOP3.LUT R237, R237, 0x3, RZ, 0xc0, !PT ;  /* 0x00000003eded7812 */ /* 0x000fe200078ec0ff */
[----:B0-----:R-:W-:Y:S01]  /*0980*/  IMAD.HI.U32 R2, R20, -0x2daee0ad, RZ ;  /* 0xd2511f5314027827 */ /* 0x001fe200078e00ff */
[----:B------:R-:W-:Y:S01]  /*0990*/  LOP3.LUT R0, R19, UR6, R0, 0x96, !PT ;  /* 0x0000000613007c12 */ /* 0x000fe2000f8e9600 */
[----:B------:R-:W0:Y:S02]  /*09a0*/  LDCU UR14, c[0x0][0x448] ;  /* 0x00008900ff0e77ac */ /* 0x000e240008000800 */
[----:B------:R-:W-:Y:S01]  /*09b0*/  IMAD R4, R23, -0x326172a9, RZ ;  /* 0xcd9e8d5717047824 */ /* 0x000fe200078e02ff */
[----:B------:R-:W-:Y:S01]  /*09c0*/  LOP3.LUT R2, R2, UR7, RZ, 0x3c, !PT ;  /* 0x0000000702027c12 */ /* 0x000fe2000f8e3cff */
[----:B------:R-:W-:Y:S01]  /*09d0*/  IMAD R6, R20, -0x2daee0ad, RZ ;  /* 0xd2511f5314067824 */ /* 0x000fe200078e02ff */
[----:B------:R-:W1:Y:S01]  /*09e0*/  LDCU.64 UR12, c[0x0][0x408] ;  /* 0x00008100ff0c77ac */ /* 0x000e620008000a00 */
[----:B------:R-:W-:Y:S01]  /*09f0*/  IMAD.HI.U32 R5, R0, -0x2daee0ad, RZ ;  /* 0xd2511f5300057827 */ /* 0x000fe200078e00ff */
[----:B------:R-:W2:Y:S03]  /*0a00*/  LDCU.64 UR4, c[0x0][0x3a0] ;  /* 0x00007400ff0477ac */ /* 0x000ea60008000a00 */
[----:B------:R-:W-:Y:S01]  /*0a10*/  IMAD.HI.U32 R3, R2, -0x326172a9, RZ ;  /* 0xcd9e8d5702037827 */ /* 0x000fe200078e00ff */
[----:B------:R-:W-:Y:S01]  /*0a20*/  LOP3.LUT R5, R6, UR11, R5, 0x96, !PT ;  /* 0x0000000b06057c12 */ /* 0x000fe2000f8e9605 */
[----:B------:R-:W3:Y:S02]  /*0a30*/  LDCU.U8 UR11, c[0x0][0x410] ;  /* 0x00008200ff0b77ac */ /* 0x000ee40008000000 */
[----:B------:R-:W-:Y:S01]  /*0a40*/  IMAD R7, R2, -0x326172a9, RZ ;  /* 0xcd9e8d5702077824 */ /* 0x000fe200078e02ff */
[----:B------:R-:W-:Y:S01]  /*0a50*/  LOP3.LUT R3, R4, UR10, R3, 0x96, !PT ;  /* 0x0000000a04037c12 */ /* 0x000fe2000f8e9603 */
[----:B------:R-:W-:Y:S01]  /*0a60*/  IMAD R9, R0, -0x2daee0ad, RZ ;  /* 0xd2511f5300097824 */ /* 0x000fe200078e02ff */
[----:B------:R-:W4:Y:S01]  /*0a70*/  LDCU UR10, c[0x0][0x404] ;  /* 0x00008080ff0a77ac */ /* 0x000f220008000800 */
        /* <DEDUP_REMOVED lines=47> */
[----:B01234-:R-:W-:-:S07]  /*0d70*/  IMAD R220, R2, -0x326172a9, RZ ;  /* 0xcd9e8d5702dc7824 */ /* 0x01ffce00078e02ff */
.L_x_16179:
[----:B------:R-:W0:Y:S08]  /*0d80*/  LDC.64 R176, c[0x0][0x3f0] ;  /* 0x0000fc00ffb07b82 */ /* 0x000e300000000a00 */
[----:B------:R-:W1:Y:S08]  /*0d90*/  LDC R17, c[0x0][0x388] ;  /* 0x0000e200ff117b82 */ /* 0x000e700000000800 */
[----:B------:R-:W2:Y:S01]  /*0da0*/  LDC.64 R180, c[0x0][0x3f8] ;  /* 0x0000fe00ffb47b82 */ /* 0x000ea20000000a00 */
[----:B0-----:R-:W-:-:S05]  /*0db0*/  IMAD.WIDE R176, R22, 0x4, R176 ;  /* 0x0000000416b07825 */ /* 0x001fca00078e02b0 */
[----:B------:R-:W3:Y:S01]  /*0dc0*/  LDG.E R219, desc[UR8][R176.64] ;  /* 0x00000008b0db7981 */ /* 0x000ee2000c1e1900 */
[----:B------:R-:W-:Y:S01]  /*0dd0*/  IMAD.MOV.U32 R221, RZ, RZ, RZ ;  /* 0x000000ffffdd7224 */ /* 0x000fe200078e00ff */
[----:B---3--:R-:W-:-:S13]  /*0de0*/  ISETP.GE.AND P1, PT, R219, 0x1, PT ;  /* 0x00000001db00780c */ /* 0x008fda0003f26270 */
[----:B------:R-:W0:Y:S01]  /*0df0*/  @P1 LDC.64 R178, c[0x0][0x390] ;  /* 0x0000e400ffb21b82 */ /* 0x000e220000000a00 */
[----:B------:R-:W-:-:S04]  /*0e00*/  @P1 VIADD R0, R219, 0xffffffff ;  /* 0xffffffffdb001836 */ /* 0x000fc80000000000 */
[----:B-1----:R-:W-:-:S05]  /*0e10*/  @P1 IMAD R0, R0, R17, RZ ;  /* 0x0000001100001224 */ /* 0x002fca00078e02ff */
[----:B------:R-:W-:-:S04]  /*0e20*/  @P1 SHF.R.S32.HI R3, RZ, 0x1f, R0 ;  /* 0x0000001fff031819 */ /* 0x000fc80000011400 */
[----:B------:R-:W-:-:S04]  /*0e30*/  @P1 LEA.HI R0, R3, R0, RZ, 0x3 ;  /* 0x0000000003001211 */ /* 0x000fc800078f18ff */
[----:B------:R-:W-:-:S05]  /*0e40*/  @P1 LEA.HI.SX32 R221, R0, R21, 0x1d ;  /* 0x0000001500dd1211 */ /* 0x000fca00078feaff */
[----:B0-----:R-:W-:-:S05]  /*0e50*/  @P1 IMAD.WIDE.U32 R178, R221, 0x10, R178 ;  /* 0x00000010ddb21825 */ /* 0x001fca00078e00b2 */
[----:B-----5:R-:W3:Y:S01]  /*0e60*/  @P1 LDG.E.128 R28, desc[UR8][R178.64] ;  /* 0x00000008b21c1981 */ /* 0x020ee2000c1e1d00 */
[----:B------:R-:W-:Y:S01]  /*0e70*/  ISETP.NE.U32.AND P0, PT, RZ, UR4, PT ;  /* 0x00000004ff007c0c */ /* 0x000fe2000bf05070 */
[C---:B------:R-:W-:Y:S01]  /*0e80*/  IMAD R0, R22.reuse, R17, RZ ;  /* 0x0000001116007224 */ /* 0x040fe200078e02ff */
[----:B------:R-:W-:Y:S01]  /*0e90*/  MOV R207, UR7 ;  /* 0x0000000700cf7c02 */ /* 0x000fe20008000f00 */
[----:B--2---:R-:W-:Y:S01]  /*0ea0*/  IMAD.WIDE R176, R22, 0x4, R180 ;  /* 0x0000000416b07825 */ /* 0x004fe200078e02b4 */
[----:B------:R-:W-:Y:S02]  /*0eb0*/  ISETP.NE.AND.EX P0, PT, RZ, UR5, PT, P0 ;  /* 0x00000005ff007c0c */ /* 0x000fe4000bf05300 */
[----:B------:R-:W-:Y:S01]  /*0ec0*/  SHF.R.S32.HI R3, RZ, 0x1f, R0 ;  /* 0x0000001fff037819 */ /* 0x000fe20000011400 */
[----:B------:R-:W-:Y:S01]  /*0ed0*/  IMAD.U32 R227, RZ, RZ, UR6 ;  /* 0x00000006ffe37e24 */ /* 0x000fe2000f8e00ff */
[----:B-----5:R3:W5:Y:S01]  /*0ee0*/  LDG.E R16, desc[UR8][R176.64] ;  /* 0x00000008b0107981 */ /* 0x020762000c1e1900 */
[----:B------:R-:W-:Y:S01]  /*0ef0*/  VIADD R207, R207, 0xbb67ae85 ;  /* 0xbb67ae85cfcf7836 */ /* 0x000fe20000000000 */
[----:B------:R-:W-:-:S02]  /*0f00*/  LEA.HI R0, R3, R0, RZ, 0x3 ;  /* 0x0000000003007211 */ /* 0x000fc400078f18ff */
[----:B------:R-:W-:Y:S02]  /*0f10*/  IADD3 R227, PT, PT, R227, -0x61c88647, RZ ;  /* 0x9e3779b9e3e37810 */ /* 0x000fe40007ffe0ff */
[----:B------:R-:W-:Y:S02]  /*0f20*/  LEA.HI.SX32 R229, R0, R21, 0x1d ;  /* 0x0000001500e57211 */ /* 0x000fe400078feaff */
[----:B---3--:R-:W-:Y:S02]  /*0f30*/  PRMT R176, R31, 0x7632, R176 ;  /* 0x000076321fb07816 */ /* 0x008fe400000000b0 */
[----:B------:R-:W-:Y:S02]  /*0f40*/  PRMT R0, R30, 0x7632, R0 ;  /* 0x000076321e007816 */ /* 0x000fe40000000000 */
[----:B------:R-:W-:Y:S02]  /*0f50*/  PRMT R3, R29, 0x7632, R3 ;  /* 0x000076321d037816 */ /* 0x000fe40000000003 */
[----:B------:R-:W-:Y:S01]  /*0f60*/  PRMT R5, R28, 0x7632, R5 ;  /* 0x000076321c057816 */ /* 0x000fe20000000005 */
[----:B------:R-:W-:Y:S06]  /*0f70*/  @!P0 BRA `(.L_x_15480) ;  /* 0x0000002c00b88947 */ /* 0x000fec0003800000 */
        /* <DEDUP_REMOVED lines=25> */
.L_x_15485:
        /* <DEDUP_REMOVED lines=13> */
.L_x_15487:
[----:B------:R-:W-:Y:S05]  /*11e0*/  BSYNC.RECONVERGENT B3 ;  /* 0x0000000000037941 */ /* 0x000fea0003800200 */
.L_x_15486:
[----:B------:R-:W-:Y:S01]  /*11f0*/  IMAD.WIDE.U32 R178, R23, -0x326172a9, RZ ;  /* 0xcd9e8d5717b27825 */ /* 0x000fe200078e00ff */
[----:B------:R-:W-:-:S03]  /*1200*/  LOP3.LUT R182, R18, UR7, R15, 0x96, !PT ;  /* 0x0000000712b67c12 */ /* 0x000fc6000f8e960f */
[----:B------:R-:W-:Y:S01]  /*1210*/  IMAD.MOV.U32 R9, RZ, RZ, R228 ;  /* 0x000000ffff097224 */ /* 0x000fe200078e00e4 */
[----:B------:R-:W-:Y:S01]  /*1220*/  LOP3.LUT R180, R19, UR6, R179, 0x96, !PT ;  /* 0x0000000613b47c12 */ /* 0x000fe2000f8e96b3 */
[----:B------:R-:W-:-:S04]  /*1230*/  IMAD.WIDE.U32 R182, R182, -0x326172a9, RZ ;  /* 0xcd9e8d57b6b67825 */ /* 0x000fc800078e00ff */
[----:B------:R-:W-:Y:S01]  /*1240*/  IMAD.WIDE.U32 R180, R180, -0x2daee0ad, RZ ;  /* 0xd2511f53b4b47825 */ /* 0x000fe200078e00ff */
[----:B------:R-:W-:-:S03]  /*1250*/  LOP3.LUT R15, R227, R178, R183, 0x96, !PT ;  /* 0x000000b2e30f7212 */ /* 0x000fc600078e96b7 */
[----:B------:R-:W-:Y:S01]  /*1260*/  IMAD.MOV.U32 R7, RZ, RZ, RZ ;  /* 0x000000ffff077224 */ /* 0x000fe200078e00ff */
[----:B------:R-:W-:Y:S01]  /*1270*/  LOP3.LUT R178, R207, R14, R181, 0x96, !PT ;  /* 0x0000000ecfb27212 */ /* 0x000fe200078e96b5 */
        /* <DEDUP_REMOVED lines=34> */
.L_x_15484:
[----:B------:R-:W-:Y:S05]  /*14a0*/  BSYNC.RECONVERGENT B2 ;  /* 0x0000000000027941 */ /* 0x000fea0003800200 */
.L_x_15483:
        /* <DEDUP_REMOVED lines=11> */
.L_x_15482:
[----:B------:R-:W-:Y:S05]  /*1560*/  BSYNC.RECONVERGENT B1 ;  /* 0x0000000000017941 */ /* 0x000fea0003800200 */
.L_x_15481:
        /* <DEDUP_REMOVED lines=23> */
.L_x_15492:
        /* <DEDUP_REMOVED lines=13> */
.L_x_15494:
[----:B------:R-:W-:Y:S05]  /*17b0*/  BSYNC.RECONVERGENT B3 ;  /* 0x0000000000037941 */ /* 0x000fea0003800200 */
.L_x_15493:
[----:B------:R-:W-:Y:S01]  /*17c0*/  IMAD.WIDE.U32 R180, R23, -0x326172a9, RZ ;  /* 0xcd9e8d5717b47825 */ /* 0x000fe200078e00ff */
[----:B------:R-:W-:-:S03]  /*17d0*/  LOP3.LUT R184, R18, UR7, R13, 0x96, !PT ;  /* 0x0000000712b87c12 */ /* 0x000fc6000f8e960d */
[----:B------:R-:W-:Y:S02]  /*17e0*/  HFMA2 R9, -RZ, RZ, 0, 0 ;  /* 0x00000000ff097431 */ /* 0x000fe400000001ff */
[----:B------:R-:W-:Y:S01]  /*17f0*/  IMAD.MOV.U32 R11, RZ, RZ, R178 ;  /* 0x000000ffff0b7224 */ /* 0x000fe200078e00b2 */
[----:B------:R-:W-:Y:S01]  /*1800*/  LOP3.LUT R182, R19, UR6, R181, 0x96, !PT ;  /* 0x0000000613b67c12 */ /* 0x000fe2000f8e96b5 */
[----:B------:R-:W-:-:S04]  /*1810*/  IMAD.WIDE.U32 R184, R184, -0x326172a9, RZ ;  /* 0xcd9e8d57b8b87825 */ /* 0x000fc800078e00ff */
[----:B------:R-:W-:Y:S01]  /*1820*/  IMAD.WIDE.U32 R182, R182, -0x2daee0ad, RZ ;  /* 0xd2511f53b6b67825 */ /* 0x000fe200078e00ff */
[----:B------:R-:W-:-:S04]  /*1830*/  LOP3.LUT R13, R227, R180, R185, 0x96, !PT ;  /* 0x000000b4e30d7212 */ /* 0x000fc800078e96b9 */
        /* <DEDUP_REMOVED lines=34> */
.L_x_15491:
[----:B------:R-:W-:Y:S05]  /*1a60*/  BSYNC.RECONVERGENT B2 ;  /* 0x0000000000027941 */ /* 0x000fea0003800200 */
.L_x_15490:
[----:B------:R-:W-:Y:S01]  /*1a70*/  I2FP.F32.U32 R7, R11 ;  /* 0x0000000b00077245 */ /* 0x000fe20000201000 */
[----:B------:R-:W-:Y:S01]  /*1a80*/  IMAD.MOV.U32 R12, RZ, RZ, 0x2f800000 ;  /* 0x2f800000ff0c7424 */ /* 0x000fe200078e00ff */
        /* <DEDUP_REMOVED lines=10> */
.L_x_15489:
[----:B------:R-:W-:Y:S05]  /*1b30*/  BSYNC.RECONVERGENT B1 ;  /* 0x0000000000017941 */ /* 0x000fea0003800200 */
.L_x_15488:
        /* <DEDUP_REMOVED lines=22> */
.L_x_15499:
        /* <DEDUP_REMOVED lines=13> */
.L_x_15501:
[----:B------:R-:W-:Y:S05]  /*1d70*/  BSYNC.RECONVERGENT B3 ;  /* 0x0000000000037941 */ /* 0x000fea0003800200 */
.L_x_15500:
        /* <DEDUP_REMOVED lines=43> */
.L_x_15498:
[----:B------:R-:W-:Y:S05]  /*2030*/  BSYNC.RECONVERGENT B2 ;  /* 0x0000000000027941 */ /* 0x000fea0003800200 */
.L_x_15497:
        /* <DEDUP_REMOVED lines=11> */
.L_x_15496:
[----:B------:R-:W-:Y:S05]  /*20f0*/  BSYNC.RECONVERGENT B1 ;  /* 0x0000000000017941 */ /* 0x000fea0003800200 */
.L_x_15495:
        /* <DEDUP_REMOVED lines=23> */
.L_x_15506:
        /* <DEDUP_REMOVED lines=13> */
.L_x_15508:
[----:B------:R-:W-:Y:S05]  /*2340*/  BSYNC.RECONVERGENT B3 ;  /* 0x0000000000037941 */ /* 0x000fea0003800200 */
.L_x_15507:
[----:B------:R-:W-:Y:S01]  /*2350*/  IMAD.WIDE.U32 R182, R23, -0x326172a9, RZ ;  /* 0xcd9e8d5717b67825 */ /* 0x000fe200078e00ff */
[----:B------:R-:W-:Y:S02]  /*2360*/  LOP3.LUT R186, R18, UR7, R9, 0x96, !PT ;  /* 0x0000000712ba7c12 */ /* 0x000fe4000f8e9609 */
[----:B------:R-:W-:Y:S02]  /*2370*/  MOV R7, R178 ;  /* 0x000000b200077202 */ /* 0x000fe40000000f00 */
        /* <DEDUP_REMOVED lines=40> */
.L_x_15505:
[----:B------:R-:W-:Y:S05]  /*2600*/  BSYNC.RECONVERGENT B2 ;  /* 0x0000000000027941 */ /* 0x000fea0003800200 */
.L_x_15504:
[----:B------:R-:W-:Y:S01]  /*2610*/  I2FP.F32.U32 R5, R7 ;  /* 0x0000000700057245 */ /* 0x000fe20000201000 */
[----:B------:R-:W-:Y:S01]  /*2620*/  IMAD.MOV.U32 R8, RZ, RZ, 0x2f800000 ;  /* 0x2f800000ff087424 */ /* 0x000fe200078e00ff */
        /* <DEDUP_REMOVED lines=10> */
.L_x_15503:
[----:B------:R-:W-:Y:S05]  /*26d0*/  BSYNC.RECONVERGENT B1 ;  /* 0x0000000000017941 */ /* 0x000fea0003800200 */
.L_x_15502:
        /* <DEDUP_REMOVED lines=22> */
.L_x_15513:
        /* <DEDUP_REMOVED lines=13> */
.L_x_15515:
[----:B------:R-:W-:Y:S05]  /*2910*/  BSYNC.RECONVERGENT B3 ;  /* 0x0000000000037941 */ /* 0x000fea0003800200 */
.L_x_15514:
        /* <DEDUP_REMOVED lines=43> */
.L_x_15512:
[----:B------:R-:W-:Y:S05]  /*2bd0*/  BSYNC.RECONVERGENT B2 ;  /* 0x0000000000027941 */ /* 0x000fea0003800200 */
.L_x_15511:
[----:B------:R-:W-:Y:S01]  /*2be0*/  I2FP.F32.U32 R5, R5 ;  /* 0x0000000500057245 */ /* 0x000fe20000201000 */
[----:B------:R-:W-:Y:S02]  /*2bf0*/  IMAD.MOV.U32 R178, RZ, RZ, 0x2f800000 ;  /* 0x2f800000ffb27424 */ /* 0x000fe400078e00ff */
        /* <DEDUP_REMOVED lines=8> */
[----:B------:R-:W-:-:S07]  /*2c80*/  FFMA.FTZ R7, R7, R72, R178 ;  /* 0x0000004807077223 */ /* 0x000fce00000100b2 */
.L_x_15510:
[----:B------:R-:W-:Y:S05]  /*2c90*/  BSYNC.RECONVERGENT B1 ;  /* 0x0000000000017941 */ /* 0x000fea0003800200 */
.L_x_15509:
        /* <DEDUP_REMOVED lines=23> */
.L_x_15520:
        /* <DEDUP_REMOVED lines=13> */
.L_x_15522:
[----:B------:R-:W-:Y:S05]  /*2ee0*/  BSYNC.RECONVERGENT B3 ;  /* 0x0000000000037941 */ /* 0x000fea0003800200 */
.L_x_15521:
[----:B------:R-:W-:Y:S01]  /*2ef0*/  IMAD.WIDE.U32 R182, R23, -0x326172a9, RZ ;  /* 0xcd9e8d5717b67825 */ /* 0x000fe200078e00ff */
[----:B------:R-:W-:-:S04]  /*2f00*/  LOP3.LUT R188, R18, UR7, R5, 0x96, !PT ;  /* 0x0000000712bc7c12 */ /* 0x000fc8000f8e9605 */
        /* <DEDUP_REMOVED lines=40> */
.L_x_15519:
[----:B------:R-:W-:Y:S05]  /*3190*/  BSYNC.RECONVERGENT B2 ;  /* 0x0000000000027941 */ /* 0x000fea0003800200 */
.L_x_15518:
        /* <DEDUP_REMOVED lines=12> */
.L_x_15517:
[----:B------:R-:W-:Y:S05]  /*3260*/  BSYNC.RECONVERGENT B1 ;  /* 0x0000000000017941 */ /* 0x000fea0003800200 */
.L_x_15516:
        /* <DEDUP_REMOVED lines=22> */
.L_x_15527:
        /* <DEDUP_REMOVED lines=13> */
.L_x_15529:
[----:B------:R-:W-:Y:S05]  /*34a0*/  BSYNC.RECONVERGENT B3 ;  /* 0x0000000000037941 */ /* 0x000fea0003800200 */
.L_x_15528:
        /* <DEDUP_REMOVED lines=42> */
.L_x_15526:
[----:B------:R-:W-:Y:S05]  /*3750*/  BSYNC.RECONVERGENT B2 ;  /* 0x0000000000027941 */ /* 0x000fea0003800200 */
.L_x_15525:
        /* <DEDUP_REMOVED lines=11> */
.L_x_15524:
[----:B------:R-:W-:Y:S05]  /*3810*/  BSYNC.RECONVERGENT B1 ;  /* 0x0000000000017941 */ /* 0x000fea0003800200 */
.L_x_15523:
        /* <DEDUP_REMOVED lines=23> */
.L_x_15534:
        /* <DEDUP_REMOVED lines=13> */
.L_x_15536:
[----:B------:R-:W-:Y:S05]  /*3a60*/  BSYNC.RECONVERGENT B3 ;  /* 0x0000000000037941 */ /* 0x000fea0003800200 */
.L_x_15535:
[----:B------:R-:W-:Y:S01]  /*3a70*/  IMAD.WIDE.U32 R190, R23, -0x326172a9, RZ ;  /* 0xcd9e8d5717be7825 */ /* 0x000fe200078e00ff */
[----:B------:R-:W-:Y:S02]  /*3a80*/  LOP3.LUT R194, R18, UR7, R187, 0x96, !PT ;  /* 0x0000000712c27c12 */ /* 0x000fe4000f8e96bb */
[----:B------:R-:W-:Y:S01]  /*3a90*/  MOV R0, R188 ;  /* 0x000000bc00007202 */ /* 0x000fe20000000f00 */
[----:B------:R-:W-:Y:S01]  /*3aa0*/  IMAD.MOV.U32 R183, RZ, RZ, RZ ;  /* 0x000000ffffb77224 */ /* 0x000fe200078e00ff */
        /* <DEDUP_REMOVED lines=39> */
.L_x_15533:
[----:B------:R-:W-:Y:S05]  /*3d20*/  BSYNC.RECONVERGENT B2 ;  /* 0x0000000000027941 */ /* 0x000fea0003800200 */
.L_x_15532:
        /* <DEDUP_REMOVED lines=12> */
.L_x_15531:
[----:B------:R-:W-:Y:S05]  /*3df0*/  BSYNC.RECONVERGENT B1 ;  /* 0x0000000000017941 */ /* 0x000fea0003800200 */
.L_x_15530:
[----:B------:R-:W-:Y:S02]  /*3e00*/  F2FP.BF16.F32.PACK_AB R186, RZ, R0 ;  /* 0x00000000ffba723e */ /* 0x000fe400000010ff */
[----:B------:R-:W-:Y:S02]  /*3e10*/  PRMT R176, R179, 0x5410, R180 ;  /* 0x00005410b3b07816 */ /* 0x000fe400000000b4 */
[----:B------:R-:W-:Y:S02]  /*3e20*/  PRMT R178, R178, 0x5410, R182 ;  /* 0x00005410b2b27816 */ /* 0x000fe400000000b6 */
[----:B------:R-:W-:Y:S02]  /*3e30*/  PRMT R177, R177, 0x5410, R181 ;  /* 0x00005410b1b17816 */ /* 0x000fe400000000b5 */
[----:B------:R-:W-:Y:S01]  /*3e40*/  PRMT R179, R185, 0x5410, R186 ;  /* 0x00005410b9b37816 */ /* 0x000fe200000000ba */
[----:B------:R-:W-:Y:S06]  /*3e50*/  BRA `(.L_x_15537) ;  /* 0x0000002800fc7947 */ /* 0x000fec0003800000 */
.L_x_15480:
        /* <DEDUP_REMOVED lines=21> */
.L_x_15542:
        /* <DEDUP_REMOVED lines=13> */
.L_x_15544:
[----:B------:R-:W-:Y:S05]  /*4080*/  BSYNC.RECONVERGENT B3 ;  /* 0x0000000000037941 */ /* 0x000fea0003800200 */
.L_x_15543:
        /* <DEDUP_REMOVED lines=42> */
.L_x_15541:
[----:B------:R-:W-:Y:S05]  /*4330*/  BSYNC.RECONVERGENT B2 ;  /* 0x0000000000027941 */ /* 0x000fea0003800200 */
.L_x_15540:
        /* <DEDUP_REMOVED lines=10> */
.L_x_15539:
[----:B------:R-:W-:Y:S05]  /*43e0*/  BSYNC.RECONVERGENT B1 ;  /* 0x0000000000017941 */ /* 0x000fea0003800200 */
.L_x_15538:
        /* <DEDUP_REMOVED lines=18> */
.L_x_15549:
        /* <DEDUP_REMOVED lines=13> */
.L_x_15551:
[----:B------:R-:W-:Y:S05]  /*45e0*/  BSYNC.RECONVERGENT B3 ;  /* 0x0000000000037941 */ /* 0x000fea0003800200 */
.L_x_15550:
        /* <DEDUP_REMOVED lines=43> */
.L_x_15548:
[----:B------:R-:W-:Y:S05]  /*48a0*/  BSYNC.RECONVERGENT B2 ;  /* 0x0000000000027941 */ /* 0x000fea0003800200 */
.L_x_15547:
        /* <DEDUP_REMOVED lines=10> */
.L_x_15546:
[----:B------:R-:W-:Y:S05]  /*4950*/  BSYNC.RECONVERGENT B1 ;  /* 0x0000000000017941 */ /* 0x000fea0003800200 */
.L_x_15545:
        /* <DEDUP_REMOVED lines=18> */
.L_x_15556:
        /* <DEDUP_REMOVED lines=13> */
.L_x_15558:
[----:B------:R-:W-:Y:S05]  /*4b50*/  BSYNC.RECONVERGENT B3 ;  /* 0x0000000000037941 */ /* 0x000fea0003800200 */
.L_x_15557:
        /* <DEDUP_REMOVED lines=43> */
.L_x_15555:
[----:B------:R-:W-:Y:S05]  /*4e10*/  BSYNC.RECONVERGENT B2 ;  /* 0x0000000000027941 */ /* 0x000fea0003800200 */
.L_x_15554:
        /* <DEDUP_REMOVED lines=10> */
.L_x_15553:
[----:B------:R-:W-:Y:S05]  /*4ec0*/  BSYNC.RECONVERGENT B1 ;  /* 0x0000000000017941 */ /* 0x000fea0003800200 */
.L_x_15552:
        /* <DEDUP_REMOVED lines=18> */
.L_x_15563:
        /* <DEDUP_REMOVED lines=13> */
.L_x_15565:
[----:B------:R-:W-:Y:S05]  /*50c0*/  BSYNC.RECONVERGENT B3 ;  /* 0x0000000000037941 */ /* 0x000fea0003800200 */
.L_x_15564:
        /* <DEDUP_REMOVED lines=43> */
.L_x_15562:
[----:B------:R-:W-:Y:S05]  /*5380*/  BSYNC.RECONVERGENT B2 ;  /* 0x0000000000027941 */ /* 0x000fea0003800200 */
.L_x_15561:
        /* <DEDUP_REMOVED lines=10> */
.L_x_15560:
[----:B------:R-:W-:Y:S05]  /*5430*/  BSYNC.RECONVERGENT B1 ;  /* 0x0000000000017941 */ /* 0x000fea0003800200 */
.L_x_15559:
        /* <DEDUP_REMOVED lines=18> */
.L_x_15570:
        /* <DEDUP_REMOVED lines=13> */
.L_x_15572:
[----:B------:R-:W-:Y:S05]  /*5630*/  BSYNC.RECONVERGENT B3 ;  /* 0x0000000000037941 */ /* 0x000fea0003800200 */
.L_x_15571:
        /* <DEDUP_REMOVED lines=43> */
.L_x_15569:
[----:B------:R-:W-:Y:S05]  /*58f0*/  BSYNC.RECONVERGENT B2 ;  /* 0x0000000000027941 */ /* 0x000fea0003800200 */
.L_x_15568:
        /* <DEDUP_REMOVED lines=10> */
.L_x_15567:
[----:B------:R-:W-:Y:S05]  /*59a0*/  BSYNC.RECONVERGENT B1 ;  /* 0x0000000000017941 */ /* 0x000fea0003800200 */
.L_x_15566:
        /* <DEDUP_REMOVED lines=18> */
.L_x_15577:
        /* <DEDUP_REMOVED lines=13> */
.L_x_15579:
[----:B------:R-:W-:Y:S05]  /*5ba0*/  BSYNC.RECONVERGENT B3 ;  /* 0x0000000000037941 */ /* 0x000fea0003800200 */
.L_x_15578:
        /* <DEDUP_REMOVED lines=43> */
.L_x_15576:
[----:B------:R-:W-:Y:S05]  /*5e60*/  BSYNC.RECONVERGENT B2 ;  /* 0x0000000000027941 */ /* 0x000fea0003800200 */
.L_x_15575:
        /* <DEDUP_REMOVED lines=10> */
.L_x_15574:
[----:B------:R-:W-:Y:S05]  /*5f10*/  BSYNC.RECONVERGENT B1 ;  /* 0x0000000000017941 */ /* 0x000fea0003800200 */
.L_x_15573:
        /* <DEDUP_REMOVED lines=18> */
.L_x_15584:
        /* <DEDUP_REMOVED lines=13> */
.L_x_15586:
[----:B------:R-:W-:Y:S05]  /*6110*/  BSYNC.RECONVERGENT B3 ;  /* 0x0000000000037941 */ /* 0x000fea0003800200 */
.L_x_15585:
        /* <DEDUP_REMOVED lines=43> */
.L_x_15583:
[----:B------:R-:W-:Y:S05]  /*63d0*/  BSYNC.RECONVERGENT B2 ;  /* 0x0000000000027941 */ /* 0x000fea0003800200 */
.L_x_15582:
        /* <DEDUP_REMOVED lines=10> */
.L_x_15581:
[----:B------:R-:W-:Y:S05]  /*6480*/  BSYNC.RECONVERGENT B1 ;  /* 0x0000000000017941 */ /* 0x000fea0003800200 */
.L_x_15580:
        /* <DEDUP_REMOVED lines=18> */
.L_x_15591:
        /* <DEDUP_REMOVED lines=13> */
.L_x_15593:
[----:B------:R-:W-:Y:S05]  /*6680*/  BSYNC.RECONVERGENT B3 ;  /* 0x0000000000037941 */ /* 0x000fea0003800200 */
.L_x_15592:
        /* <DEDUP_REMOVED lines=43> */
.L_x_15590:
[----:B------:R-:W-:Y:S05]  /*6940*/  BSYNC.RECONVERGENT B2 ;  /* 0x0000000000027941 */ /* 0x000fea0003800200 */
.L_x_15589:
        /* <DEDUP_REMOVED lines=10> */
.L_x_15588:
[----:B------:R-:W-:Y:S05]  /*69f0*/  BSYNC.RECONVERGENT B1 ;  /* 0x0000000000017941 */ /* 0x000fea0003800200 */
.L_x_15587:
[----:B------:R-:W-:Y:S02]  /*6a00*/  F2FP.BF16.F32.PACK_AB R186, RZ, R0 ;  /* 0x00000000ffba723e */ /* 0x000fe400000010ff */
[----:B------:R-:W-:Y:S02]  /*6a10*/  PRMT R176, R179, 0x5410, R180 ;  /* 0x00005410b3b07816 */ /* 0x000fe400000000b4 */
[----:B------:R-:W-:Y:S02]  /*6a20*/  PRMT R178, R178, 0x5410, R182 ;  /* 0x00005410b2b27816 */ /* 0x000fe400000000b6 */
[----:B------:R-:W-:Y:S02]  /*6a30*/  PRMT R177, R177, 0x5410, R181 ;  /* 0x00005410b1b17816 */ /* 0x000fe400000000b5 */
[----:B------:R-:W-:-:S07]  /*6a40*/  PRMT R179, R185, 0x5410, R186 ;  /* 0x00005410b9b37816 */ /* 0x000fce00000000ba */
.L_x_15537:
[----:B------:R-:W0:Y:S01]  /*6a50*/  LDC.64 R194, c[0x0][0x3a8] ;  /* 0x0000ea00ffc27b82 */ /* 0x000e220000000a00 */
[----:B------:R-:W-:Y:S01]  /*6a60*/  VIADD R199, R221, 0x20 ;  /* 0x00000020ddc77836 */ /* 0x000fe20000000000 */
[----:B------:R-:W-:Y:S01]  /*6a70*/  BSSY.RECONVERGENT B1, `(.L_x_15594) ;  /* 0x000001c000017945 */ /* 0x000fe20003800200 */
[----:B------:R-:W-:-:S05]  /*6a80*/  IADD3 R193, PT, PT, R229, 0x20, RZ ;  /* 0x00000020e5c17810 */ /* 0x000fca0007ffe0ff */
        /* <DEDUP_REMOVED lines=26> */
.L_x_15595:
[----:B------:R-:W-:Y:S05]  /*6c30*/  BSYNC.RECONVERGENT B1 ;  /* 0x0000000000017941 */ /* 0x000fea0003800200 */
.L_x_15594:
[----:B--2---:R-:W-:Y:S01]  /*6c40*/  @P0 IMAD.WIDE.U32 R180, R193, 0x10, R180 ;  /* 0x00000010c1b40825 */ /* 0x004fe200078e00b4 */
[----:B------:R-:W2:Y:S04]  /*6c50*/  @P1 LDG.E.128 R28, desc[UR8][R186.64] ;  /* 0x00000008ba1c1981 */ /* 0x000ea8000c1e1d00 */
[----:B------:R3:W5:Y:S01]  /*6c60*/  @P0 LDG.E.128 R24, desc[UR8][R180.64] ;  /* 0x00000008b4180981 */ /* 0x000762000c1e1d00 */
[----:B--2---:R-:W-:Y:S02]  /*6c70*/  PRMT R209, R31, 0x7632, R209 ;  /* 0x000076321fd17816 */ /* 0x004fe400000000d1 */
[----:B------:R-:W-:Y:S02]  /*6c80*/  PRMT R190, R30, 0x7632, R190 ;  /* 0x000076321ebe7816 */ /* 0x000fe400000000be */
[----:B01----:R-:W-:-:S02]  /*6c90*/  PRMT R176, R29, 0x7632, R176 ;  /* 0x000076321db07816 */ /* 0x003fc400000000b0 */
[----:B------:R-:W-:Y:S01]  /*6ca0*/  PRMT R177, R28, 0x7632, R177 ;  /* 0x000076321cb17816 */ /* 0x000fe200000000b1 */
[----:B---3--:R-:W-:Y:S06]  /*6cb0*/  @!P0 BRA `(.L_x_15596) ;  /* 0x0000002c00b08947 */ /* 0x008fec0003800000 */
[----:B------:R-:W-:Y:S01]  /*6cc0*/  ISETP.GT.AND P2, PT, R219, RZ, PT ;  /* 0x000000ffdb00720c */ /* 0x000fe20003f44270 */
[----:B------:R-:W-:-:S12]  /*6cd0*/  BSSY.RECONVERGENT B1, `(.L_x_15597) ;  /* 0x0000059000017945 */ /* 0x000fd80003800200 */
[----:B-----5:R-:W-:Y:S01]  /*6ce0*/  @!P2 IMAD.U32 R180, R24, 0x10000, RZ ;  /* 0x0001000018b4a824 */ /* 0x020fe200078e00ff */
        /* <DEDUP_REMOVED lines=19> */
.L_x_15601:
        /* <DEDUP_REMOVED lines=13> */
.L_x_15603:
[----:B------:R-:W-:Y:S05]  /*6ef0*/  BSYNC.RECONVERGENT B3 ;  /* 0x0000000000037941 */ /* 0x000fea0003800200 */
.L_x_15602:
[----:B------:R-:W-:Y:S01]  /*6f00*/  IMAD.WIDE.U32 R180, R23, -0x326172a9, RZ ;  /* 0xcd9e8d5717b47825 */ /* 0x000fe200078e00ff */
[----:B------:R-:W-:-:S03]  /*6f10*/  LOP3.LUT R186, R18, UR7, R179, 0x96, !PT ;  /* 0x0000000712ba7c12 */ /* 0x000fc6000f8e96b3 */
        /* <DEDUP_REMOVED lines=40> */
.L_x_15600:
[----:B------:R-:W-:Y:S05]  /*71a0*/  BSYNC.RECONVERGENT B2 ;  /* 0x0000000000027941 */ /* 0x000fea0003800200 */
.L_x_15599:
        /* <DEDUP_REMOVED lines=11> */
.L_x_15598:
[----:B------:R-:W-:Y:S05]  /*7260*/  BSYNC.RECONVERGENT B1 ;  /* 0x0000000000017941 */ /* 0x000fea0003800200 */
.L_x_15597:
        /* <DEDUP_REMOVED lines=23> */
.L_x_15608:
        /* <DEDUP_REMOVED lines=13> */
.L_x_15610:
[----:B------:R-:W-:Y:S05]  /*74b0*/  BSYNC.RECONVERGENT B3 ;  /* 0x0000000000037941 */ /* 0x000fea0003800200 */
.L_x_15609:
        /* <DEDUP_REMOVED lines=43> */
.L_x_15607:
[----:B------:R-:W-:Y:S05]  /*7770*/  BSYNC.RECONVERGENT B2 ;  /* 0x0000000000027941 */ /* 0x000fea0003800200 */
.L_x_15606:
        /* <DEDUP_REMOVED lines=12> */
.L_x_15605:
[----:B------:R-:W-:Y:S05]  /*7840*/  BSYNC.RECONVERGENT B1 ;  /* 0x0000000000017941 */ /* 0x000fea0003800200 */
.L_x_15604:
        /* <DEDUP_REMOVED lines=22> */
.L_x_15615:
        /* <DEDUP_REMOVED lines=13> */
.L_x_15617:
[----:B------:R-:W-:Y:S05]  /*7a80*/  BSYNC.RECONVERGENT B3 ;  /* 0x0000000000037941 */ /* 0x000fea0003800200 */
.L_x_15616:
        /* <DEDUP_REMOVED lines=43> */
.L_x_15614:
[----:B------:R-:W-:Y:S05]  /*7d40*/  BSYNC.RECONVERGENT B2 ;  /* 0x0000000000027941 */ /* 0x000fea0003800200 */
.L_x_15613:
        /* <DEDUP_REMOVED lines=11> */
.L_x_15612:
[----:B------:R-:W-:Y:S05]  /*7e00*/  BSYNC.RECONVERGENT B1 ;  /* 0x0000000000017941 */ /* 0x000fea0003800200 */
.L_x_15611:
        /* <DEDUP_REMOVED lines=23> */
.L_x_15622:
        /* <DEDUP_REMOVED lines=13> */
.L_x_15624:
[----:B------:R-:W-:Y:S05]  /*8050*/  BSYNC.RECONVERGENT B3 ;  /* 0x0000000000037941 */ /* 0x000fea0003800200 */
.L_x_15623:
        /* <DEDUP_REMOVED lines=42> */
.L_x_15621:
[----:B------:R-:W-:Y:S05]  /*8300*/  BSYNC.RECONVERGENT B2 ;  /* 0x0000000000027941 */ /* 0x000fea0003800200 */
.L_x_15620:
        /* <DEDUP_REMOVED lines=12> */
.L_x_15619:
[----:B------:R-:W-:Y:S05]  /*83d0*/  BSYNC.RECONVERGENT B1 ;  /* 0x0000000000017941 */ /* 0x000fea0003800200 */
.L_x_15618:
        /* <DEDUP_REMOVED lines=22> */
.L_x_15629:
        /* <DEDUP_REMOVED lines=13> */
.L_x_15631:
[----:B------:R-:W-:Y:S05]  /*8610*/  BSYNC.RECONVERGENT B3 ;  /* 0x0000000000037941 */ /* 0x000fea0003800200 */
.L_x_15630:
        /* <DEDUP_REMOVED lines=43> */
.L_x_15628:
[----:B------:R-:W-:Y:S05]  /*88d0*/  BSYNC.RECONVERGENT B2 ;  /* 0x0000000000027941 */ /* 0x000fea0003800200 */
.L_x_15627:
        /* <DEDUP_REMOVED lines=11> */
.L_x_15626:
[----:B------:R-:W-:Y:S05]  /*8990*/  BSYNC.RECONVERGENT B1 ;  /* 0x0000000000017941 */ /* 0x000fea0003800200 */
.L_x_15625:
        /* <DEDUP_REMOVED lines=23> */
.L_x_15636:
        /* <DEDUP_REMOVED lines=13> */
.L_x_15638:
[----:B------:R-:W-:Y:S05]  /*8be0*/  BSYNC.RECONVERGENT B3 ;  /* 0x0000000000037941 */ /* 0x000fea0003800200 */
.L_x_15637:
        /* <DEDUP_REMOVED lines=43> */
.L_x_15635:
[----:B------:R-:W-:Y:S05]  /*8ea0*/  BSYNC.RECONVERGENT B2 ;  /* 0x0000000000027941 */ /* 0x000fea0003800200 */
.L_x_15634:
[----:B------:R-:W-:Y:S01]  /*8eb0*/  I2FP.F32.U32 R4, R4 ;  /* 0x0000000400047245 */ /* 0x000fe20000201000 */
[----:B------:R-:W-:Y:S02]  /*8ec0*/  HFMA2 R179, -RZ, RZ, 0.1171875, 0 ;  /* 0x2f800000ffb37431 */ /* 0x000fe400000001ff */
[----:B------:R-:W-:Y:S01]  /*8ed0*/  IMAD.U32 R190, R190, 0x10000, RZ ;  /* 0x00010000bebe7824 */ /* 0x000fe200078e00ff */
[----:B------:R-:W-:Y:S02]  /*8ee0*/  PRMT R176, R26, 0x7632, R176 ;  /* 0x000076321ab07816 */ /* 0x000fe400000000b0 */
[----:B------:R-:W-:Y:S01]  /*8ef0*/  FFMA.FTZ R4, R4, R179, 1.1641532182693481445e-10 ;  /* 0x2f00000004047423 */ /* 0x000fe200000100b3 */
[----:B------:R-:W-:Y:S02]  /*8f00*/  FMUL.FTZ R190, R190, UR13 ;  /* 0x0000000dbebe7c20 */ /* 0x000fe40008410000 */
[----:B------:R-:W-:Y:S02]  /*8f10*/  IMAD.U32 R185, R176, 0x10000, RZ ;  /* 0x00010000b0b97824 */ /* 0x000fe400078e00ff */
[----:B------:R-:W-:Y:S01]  /*8f20*/  FMUL.FTZ R190, R190, UR12 ;  /* 0x0000000cbebe7c20 */ /* 0x000fe20008410000 */
[----:B------:R-:W-:-:S04]  /*8f30*/  FSETP.GTU.FTZ.AND P3, PT, R4, UR10, PT ;  /* 0x0000000a04007c0b */ /* 0x000fc8000bf7c000 */
[----:B------:R-:W-:Y:S02]  /*8f40*/  FSEL R190, R190, RZ, !P3 ;  /* 0x000000ffbebe7208 */ /* 0x000fe40005800000 */
[----:B------:R-:W-:-:S03]  /*8f50*/  SEL R4, RZ, 0x1, P3 ;  /* 0x00000001ff047807 */ /* 0x000fc60001800000 */
[----:B------:R-:W-:-:S07]  /*8f60*/  FFMA.FTZ R185, R190, R65, R185 ;  /* 0x00000041beb97223 */ /* 0x000fce00000100b9 */
.L_x_15633:
[----:B------:R-:W-:Y:S05]  /*8f70*/  BSYNC.RECONVERGENT B1 ;  /* 0x0000000000017941 */ /* 0x000fea0003800200 */
.L_x_15632:
        /* <DEDUP_REMOVED lines=22> */
.L_x_15643:
        /* <DEDUP_REMOVED lines=13> */
.L_x_15645:
[----:B------:R-:W-:Y:S05]  /*91b0*/  BSYNC.RECONVERGENT B3 ;  /* 0x0000000000037941 */ /* 0x000fea0003800200 */
.L_x_15644:
        /* <DEDUP_REMOVED lines=43> */
.L_x_15642:
[----:B------:R-:W-:Y:S05]  /*9470*/  BSYNC.RECONVERGENT B2 ;  /* 0x0000000000027941 */ /* 0x000fea0003800200 */
.L_x_15641:
        /* <DEDUP_REMOVED lines=11> */
.L_x_15640:
[----:B------:R-:W-:Y:S05]  /*9530*/  BSYNC.RECONVERGENT B1 ;  /* 0x0000000000017941 */ /* 0x000fea0003800200 */
.L_x_15639:
        /* <DEDUP_REMOVED lines=23> */
.L_x_15650:
        /* <DEDUP_REMOVED lines=13> */
.L_x_15652:
[----:B------:R-:W-:Y:S05]  /*9780*/  BSYNC.RECONVERGENT B3 ;  /* 0x0000000000037941 */ /* 0x000fea0003800200 */
.L_x_15651:
[----:B------:R-:W-:Y:S01]  /*9790*/  IMAD.WIDE.U32 R190, R23, -0x326172a9, RZ ;  /* 0xcd9e8d5717be7825 */ /* 0x000fe200078e00ff */
[----:B------:R-:W-:-:S03]  /*97a0*/  LOP3.LUT R176, R18, UR7, R189, 0x96, !PT ;  /* 0x0000000712b07c12 */ /* 0x000fc6000f8e96bd */
[----:B------:R-:W-:Y:S01]  /*97b0*/  HFMA2 R212, -RZ, RZ, 0, 0 ;  /* 0x00000000ffd47431 */ /* 0x000fe200000001ff */
        /* <DEDUP_REMOVED lines=36> */
[----:B------:R-:W-:Y:S02]  /*9a00*/  LOP3.LUT R204, R204, UR29, R189, 0x96, !PT ;  /* 0x0000001dcccc7c12 */ /* 0x000fe4000f8e96bd */
[----:B------:R-:W-:Y:S01]  /*9a10*/  MOV R220, R188 ;  /* 0x000000bc00dc7202 */ /* 0x000fe20000000f00 */
[----:B------:R-:W-:Y:S01]  /*9a20*/  IMAD.MOV.U32 R198, RZ, RZ, R178 ;  /* 0x000000ffffc67224 */ /* 0x000fe200078e00b2 */
[----:B------:R-:W-:-:S07]  /*9a30*/  LOP3.LUT R206, R176, UR30, R179, 0x96, !PT ;  /* 0x0000001eb0ce7c12 */ /* 0x000fce000f8e96b3 */
.L_x_15649:
[----:B------:R-:W-:Y:S05]  /*9a40*/  BSYNC.RECONVERGENT B2 ;  /* 0x0000000000027941 */ /* 0x000fea0003800200 */
.L_x_15648:
        /* <DEDUP_REMOVED lines=12> */
.L_x_15647:
[----:B------:R-:W-:Y:S05]  /*9b10*/  BSYNC.RECONVERGENT B1 ;  /* 0x0000000000017941 */ /* 0x000fea0003800200 */
.L_x_15646:
[----:B------:R-:W-:Y:S02]  /*9b20*/  F2FP.BF16.F32.PACK_AB R179, RZ, R187 ;  /* 0x000000bbffb3723e */ /* 0x000fe400000010ff */
[----:B------:R-:W-:Y:S02]  /*9b30*/  PRMT R178, R203, 0x5410, R208 ;  /* 0x00005410cbb27816 */ /* 0x000fe400000000d0 */
[----:B------:R-:W-:Y:S02]  /*9b40*/  PRMT R177, R201, 0x5410, R202 ;  /* 0x00005410c9b17816 */ /* 0x000fe400000000ca */
[----:B------:R-:W-:Y:S02]  /*9b50*/  PRMT R176, R192, 0x5410, R200 ;  /* 0x00005410c0b07816 */ /* 0x000fe400000000c8 */
[----:B------:R-:W-:Y:S01]  /*9b60*/  PRMT R179, R211, 0x5410, R179 ;  /* 0x00005410d3b37816 */ /* 0x000fe200000000b3 */
[----:B------:R-:W-:Y:S06]  /*9b70*/  BRA `(.L_x_15653) ;  /* 0x0000002c00007947 */ /* 0x000fec0003800000 */
.L_x_15596:
        /* <DEDUP_REMOVED lines=21> */
.L_x_15658:
        /* <DEDUP_REMOVED lines=13> */
.L_x_15660:
[----:B------:R-:W-:Y:S05]  /*9da0*/  BSYNC.RECONVERGENT B3 ;  /* 0x0000000000037941 */ /* 0x000fea0003800200 */
.L_x_15659:
        /* <DEDUP_REMOVED lines=43> */
.L_x_15657:
[----:B------:R-:W-:Y:S05]  /*a060*/  BSYNC.RECONVERGENT B2 ;  /* 0x0000000000027941 */ /* 0x000fea0003800200 */
.L_x_15656:
        /* <DEDUP_REMOVED lines=10> */
.L_x_15655:
[----:B------:R-:W-:Y:S05]  /*a110*/  BSYNC.RECONVERGENT B1 ;  /* 0x0000000000017941 */ /* 0x000fea0003800200 */
.L_x_15654:
        /* <DEDUP_REMOVED lines=18> */
.L_x_15665:
        /* <DEDUP_REMOVED lines=13> */
.L_x_15667:
[----:B------:R-:W-:Y:S05]  /*a310*/  BSYNC.RECONVERGENT B3 ;  /* 0x0000000000037941 */ /* 0x000fea0003800200 */
.L_x_15666:
        /* <DEDUP_REMOVED lines=43> */
.L_x_15664:
[----:B------:R-:W-:Y:S05]  /*a5d0*/  BSYNC.RECONVERGENT B2 ;  /* 0x0000000000027941 */ /* 0x000fea0003800200 */
.L_x_15663:
        /* <DEDUP_REMOVED lines=10> */
.L_x_15662:
[----:B------:R-:W-:Y:S05]  /*a680*/  BSYNC.RECONVERGENT B1 ;  /* 0x0000000000017941 */ /* 0x000fea0003800200 */
.L_x_15661:
        /* <DEDUP_REMOVED lines=18> */
.L_x_15672:
        /* <DEDUP_REMOVED lines=13> */
.L_x_15674:
[----:B------:R-:W-:Y:S05]  /*a880*/  BSYNC.RECONVERGENT B3 ;  /* 0x0000000000037941 */ /* 0x000fea0003800200 */
.L_x_15673:
        /* <DEDUP_REMOVED lines=43> */
.L_x_15671:
[----:B------:R-:W-:Y:S05]  /*ab40*/  BSYNC.RECONVERGENT B2 ;  /* 0x0000000000027941 */ /* 0x000fea0003800200 */
.L_x_15670:
        /* <DEDUP_REMOVED lines=10> */
.L_x_15669:
[----:B------:R-:W-:Y:S05]  /*abf0*/  BSYNC.RECONVERGENT B1 ;  /* 0x0000000000017941 */ /* 0x000fea0003800200 */
.L_x_15668:
        /* <DEDUP_REMOVED lines=18> */
.L_x_15679:
        /* <DEDUP_REMOVED lines=13> */
.L_x_15681:
[----:B------:R-:W-:Y:S05]  /*adf0*/  BSYNC.RECONVERGENT B3 ;  /* 0x0000000000037941 */ /* 0x000fea0003800200 */
.L_x_15680:
        /* <DEDUP_REMOVED lines=43> */
.L_x_15678:
[----:B------:R-:W-:Y:S05]  /*b0b0*/  BSYNC.RECONVERGENT B2 ;  /* 0x0000000000027941 */ /* 0x000fea0003800200 */
.L_x_15677:
        /* <DEDUP_REMOVED lines=10> */
.L_x_15676:
[----:B------:R-:W-:Y:S05]  /*b160*/  BSYNC.RECONVERGENT B1 ;  /* 0x0000000000017941 */ /* 0x000fea0003800200 */
.L_x_15675:
        /* <DEDUP_REMOVED lines=18> */
.L_x_15686:
        /* <DEDUP_REMOVED lines=13> */
.L_x_15688:
[----:B------:R-:W-:Y:S05]  /*b360*/  BSYNC.RECONVERGENT B3 ;  /* 0x0000000000037941 */ /* 0x000fea0003800200 */
.L_x_15687:
        /* <DEDUP_REMOVED lines=43> */
.L_x_15685:
[----:B------:R-:W-:Y:S05]  /*b620*/  BSYNC.RECONVERGENT B2 ;  /* 0x0000000000027941 */ /* 0x000fea0003800200 */
.L_x_15684:
        /* <DEDUP_REMOVED lines=10> */
.L_x_15683:
[----:B------:R-:W-:Y:S05]  /*b6d0*/  BSYNC.RECONVERGENT B1 ;  /* 0x0000000000017941 */ /* 0x000fea0003800200 */
.L_x_15682:
        /* <DEDUP_REMOVED lines=18> */
.L_x_15693:
        /* <DEDUP_REMOVED lines=13> */
.L_x_15695:
[----:B------:R-:W-:Y:S05]  /*b8d0*/  BSYNC.RECONVERGENT B3 ;  /* 0x0000000000037941 */ /* 0x000fea0003800200 */
.L_x_15694:
        /* <DEDUP_REMOVED lines=43> */
.L_x_15692:
[----:B------:R-:W-:Y:S05]  /*bb90*/  BSYNC.RECONVERGENT B2 ;  /* 0x0000000000027941 */ /* 0x000fea0003800200 */
.L_x_15691:
        /* <DEDUP_REMOVED lines=10> */
.L_x_15690:
[----:B------:R-:W-:Y:S05]  /*bc40*/  BSYNC.RECONVERGENT B1 ;  /* 0x0000000000017941 */ /* 0x000fea0003800200 */
.L_x_15689:
        /* <DEDUP_REMOVED lines=18> */
.L_x_15700:
        /* <DEDUP_REMOVED lines=13> */
.L_x_15702:
[----:B------:R-:W-:Y:S05]  /*be40*/  BSYNC.RECONVERGENT B3 ;  /* 0x0000000000037941 */ /* 0x000fea0003800200 */
.L_x_15701:
        /* <DEDUP_REMOVED lines=43> */
.L_x_15699:
[----:B------:R-:W-:Y:S05]  /*c100*/  BSYNC.RECONVERGENT B2 ;  /* 0x0000000000027941 */ /* 0x000fea0003800200 */
.L_x_15698:
        /* <DEDUP_REMOVED lines=10> */
.L_x_15697:
[----:B------:R-:W-:Y:S05]  /*c1b0*/  BSYNC.RECONVERGENT B1 ;  /* 0x0000000000017941 */ /* 0x000fea0003800200 */
.L_x_15696:
        /* <DEDUP_REMOVED lines=18> */
.L_x_15707:
        /* <DEDUP_REMOVED lines=13> */
.L_x_15709:
[----:B------:R-:W-:Y:S05]  /*c3b0*/  BSYNC.RECONVERGENT B3 ;  /* 0x0000000000037941 */ /* 0x000fea0003800200 */
.L_x_15708:
[----:B------:R-:W-:Y:S01]  /*c3c0*/  IMAD.WIDE.U32 R190, R23, -0x326172a9, RZ ;  /* 0xcd9e8d5717be7825 */ /* 0x000fe200078e00ff */
[----:B------:R-:W-:-:S03]  /*c3d0*/  LOP3.LUT R176, R18, UR7, R189, 0x96, !PT ;  /* 0x0000000712b07c12 */ /* 0x000fc6000f8e96bd */
        /* <DEDUP_REMOVED lines=40> */
[----:B------:R-:W-:-:S07]  /*c660*/  IMAD.MOV.U32 R198, RZ, RZ, R178 ;  /* 0x000000ffffc67224 */ /* 0x000fce00078e00b2 */
.L_x_15706:
[----:B------:R-:W-:Y:S05]  /*c670*/  BSYNC.RECONVERGENT B2 ;  /* 0x0000000000027941 */ /* 0x000fea0003800200 */
.L_x_15705:
        /* <DEDUP_REMOVED lines=10> */
.L_x_15704:
[----:B------:R-:W-:Y:S05]  /*c720*/  BSYNC.RECONVERGENT B1 ;  /* 0x0000000000017941 */ /* 0x000fea0003800200 */
.L_x_15703:
[----:B------:R-:W-:Y:S02]  /*c730*/  F2FP.BF16.F32.PACK_AB R179, RZ, R187 ;  /* 0x000000bbffb3723e */ /* 0x000fe400000010ff */
[----:B------:R-:W-:Y:S02]  /*c740*/  PRMT R178, R203, 0x5410, R208 ;  /* 0x00005410cbb27816 */ /* 0x000fe400000000d0 */
[----:B------:R-:W-:Y:S02]  /*c750*/  PRMT R177, R201, 0x5410, R202 ;  /* 0x00005410c9b17816 */ /* 0x000fe400000000ca */
[----:B------:R-:W-:Y:S02]  /*c760*/  PRMT R176, R192, 0x5410, R200 ;  /* 0x00005410c0b07816 */ /* 0x000fe400000000c8 */
[----:B------:R-:W-:-:S07]  /*c770*/  PRMT R179, R210, 0x5410, R179 ;  /* 0x00005410d2b37816 */ /* 0x000fce00000000b3 */
.L_x_15653:
        /* <DEDUP_REMOVED lines=30> */
.L_x_15711:
[----:B------:R-:W-:Y:S05]  /*c960*/  BSYNC.RECONVERGENT B1 ;  /* 0x0000000000017941 */ /* 0x000fea0003800200 */
.L_x_15710:
        /* <DEDUP_REMOVED lines=25> */
.L_x_15717:
        /* <DEDUP_REMOVED lines=13> */
.L_x_15719:
[----:B------:R-:W-:Y:S05]  /*cbd0*/  BSYNC.RECONVERGENT B3 ;  /* 0x0000000000037941 */ /* 0x000fea0003800200 */
.L_x_15718:
[----:B------:R-:W-:Y:S01]  /*cbe0*/  IMAD.WIDE.U32 R178, R23, -0x326172a9, RZ ;  /* 0xcd9e8d5717b27825 */ /* 0x000fe200078e00ff */
[----:B-1----:R-:W-:-:S03]  /*cbf0*/  LOP3.LUT R190, R18, UR7, R177, 0x96, !PT ;  /* 0x0000000712be7c12 */ /* 0x002fc6000f8e96b1 */
        /* <DEDUP_REMOVED lines=41> */
.L_x_15716:
[----:B------:R-:W-:Y:S05]  /*ce90*/  BSYNC.RECONVERGENT B2 ;  /* 0x0000000000027941 */ /* 0x000fea0003800200 */
.L_x_15715:
[----:B------:R-:W-:Y:S01]  /*cea0*/  I2FP.F32.U32 R14, R14 ;  /* 0x0000000e000e7245 */ /* 0x000fe20000201000 */
[----:B------:R-:W-:Y:S01]  /*ceb0*/  IMAD.MOV.U32 R179, RZ, RZ, 0x2f800000 ;  /* 0x2f800000ffb37424 */ /* 0x000fe200078e00ff */
[----:B-1----:R-:W-:Y:S01]  /*cec0*/  SHF.L.U32 R188, R24, 0x10, RZ ;  /* 0x0000001018bc7819 */ /* 0x002fe200000006ff */
        /* <DEDUP_REMOVED lines=8> */
.L_x_15714:
[----:B------:R-:W-:Y:S05]  /*cf50*/  BSYNC.RECONVERGENT B1 ;  /* 0x0000000000017941 */ /* 0x000fea0003800200 */
.L_x_15713:
[----:B------:R-:W-:Y:S01]  /*cf60*/  @!P2 PRMT R196, R24, 0x7632, R196 ;  /* 0x0000763218c4a816 */ /* 0x000fe200000000c4 */
[----:B------:R-:W-:Y:S01]  /*cf70*/  BSSY.RECONVERGENT B1, `(.L_x_15720) ;  /* 0x000005d000017945 */ /* 0x000fe20003800200 */
[----:B------:R-:W-:Y:S01]  /*cf80*/  F2FP.BF16.F32.PACK_AB R208, RZ, R197 ;  /* 0x000000c5ffd0723e */ /* 0x000fe200000010ff */
[----:B-1----:R-:W-:Y:S01]  /*cf90*/  @!P2 IMAD.MOV.U32 R188, RZ, RZ, R176 ;  /* 0x000000ffffbca224 */ /* 0x002fe200078e00b0 */
        /* <DEDUP_REMOVED lines=19> */
.L_x_15724:
        /* <DEDUP_REMOVED lines=13> */
.L_x_15726:
[----:B------:R-:W-:Y:S05]  /*d1a0*/  BSYNC.RECONVERGENT B3 ;  /* 0x0000000000037941 */ /* 0x000fea0003800200 */
.L_x_15725:
        /* <DEDUP_REMOVED lines=42> */
[----:B------:R-:W-:-:S07]  /*d450*/  IMAD.MOV.U32 R178, RZ, RZ, RZ ;  /* 0x000000ffffb27224 */ /* 0x000fce00078e00ff */
.L_x_15723:
[----:B------:R-:W-:Y:S05]  /*d460*/  BSYNC.RECONVERGENT B2 ;  /* 0x0000000000027941 */ /* 0x000fea0003800200 */
.L_x_15722:
        /* <DEDUP_REMOVED lines=13> */
.L_x_15721:
[----:B------:R-:W-:Y:S05]  /*d540*/  BSYNC.RECONVERGENT B1 ;  /* 0x0000000000017941 */ /* 0x000fea0003800200 */
.L_x_15720:
        /* <DEDUP_REMOVED lines=22> */
.L_x_15731:
        /* <DEDUP_REMOVED lines=13> */
.L_x_15733:
[----:B------:R-:W-:Y:S05]  /*d780*/  BSYNC.RECONVERGENT B3 ;  /* 0x0000000000037941 */ /* 0x000fea0003800200 */
.L_x_15732:
        /* <DEDUP_REMOVED lines=43> */
.L_x_15730:
[----:B------:R-:W-:Y:S05]  /*da40*/  BSYNC.RECONVERGENT B2 ;  /* 0x0000000000027941 */ /* 0x000fea0003800200 */
.L_x_15729:
        /* <DEDUP_REMOVED lines=11> */
.L_x_15728:
[----:B------:R-:W-:Y:S05]  /*db00*/  BSYNC.RECONVERGENT B1 ;  /* 0x0000000000017941 */ /* 0x000fea0003800200 */
.L_x_15727:
        /* <DEDUP_REMOVED lines=23> */
.L_x_15738:
        /* <DEDUP_REMOVED lines=13> */
.L_x_15740:
[----:B------:R-:W-:Y:S05]  /*dd50*/  BSYNC.RECONVERGENT B3 ;  /* 0x0000000000037941 */ /* 0x000fea0003800200 */
.L_x_15739:
        /* <DEDUP_REMOVED lines=43> */
.L_x_15737:
[----:B------:R-:W-:Y:S05]  /*e010*/  BSYNC.RECONVERGENT B2 ;  /* 0x0000000000027941 */ /* 0x000fea0003800200 */
.L_x_15736:
        /* <DEDUP_REMOVED lines=13> */
.L_x_15735:
[----:B------:R-:W-:Y:S05]  /*e0f0*/  BSYNC.RECONVERGENT B1 ;  /* 0x0000000000017941 */ /* 0x000fea0003800200 */
.L_x_15734:
        /* <DEDUP_REMOVED lines=22> */
.L_x_15745:
        /* <DEDUP_REMOVED lines=13> */
.L_x_15747:
[----:B------:R-:W-:Y:S05]  /*e330*/  BSYNC.RECONVERGENT B3 ;  /* 0x0000000000037941 */ /* 0x000fea0003800200 */
.L_x_15746:
        /* <DEDUP_REMOVED lines=41> */
[----:B------:R-:W-:Y:S01]  /*e5d0*/  IMAD.MOV.U32 R176, RZ, RZ, RZ ;  /* 0x000000ffffb07224 */ /* 0x000fe200078e00ff */
[----:B------:R-:W-:-:S07]  /*e5e0*/  LOP3.LUT R206, R178, UR30, R177, 0x96, !PT ;  /* 0x0000001eb2ce7c12 */ /* 0x000fce000f8e96b1 */
.L_x_15744:
[----:B------:R-:W-:Y:S05]  /*e5f0*/  BSYNC.RECONVERGENT B2 ;  /* 0x0000000000027941 */ /* 0x000fea0003800200 */
.L_x_15743:
        /* <DEDUP_REMOVED lines=11> */
.L_x_15742:
[----:B------:R-:W-:Y:S05]  /*e6b0*/  BSYNC.RECONVERGENT B1 ;  /* 0x0000000000017941 */ /* 0x000fea0003800200 */
.L_x_15741:
        /* <DEDUP_REMOVED lines=23> */
.L_x_15752:
        /* <DEDUP_REMOVED lines=13> */
.L_x_15754:
[----:B------:R-:W-:Y:S05]  /*e900*/  BSYNC.RECONVERGENT B3 ;  /* 0x0000000000037941 */ /* 0x000fea0003800200 */
.L_x_15753:
        /* <DEDUP_REMOVED lines=43> */
.L_x_15751:
[----:B------:R-:W-:Y:S05]  /*ebc0*/  BSYNC.RECONVERGENT B2 ;  /* 0x0000000000027941 */ /* 0x000fea0003800200 */
.L_x_15750:
        /* <DEDUP_REMOVED lines=13> */
.L_x_15749:
[----:B------:R-:W-:Y:S05]  /*eca0*/  BSYNC.RECONVERGENT B1 ;  /* 0x0000000000017941 */ /* 0x000fea0003800200 */
.L_x_15748:
        /* <DEDUP_REMOVED lines=22> */
.L_x_15759:
        /* <DEDUP_REMOVED lines=13> */
.L_x_15761:
[----:B------:R-:W-:Y:S05]  /*eee0*/  BSYNC.RECONVERGENT B3 ;  /* 0x0000000000037941 */ /* 0x000fea0003800200 */
.L_x_15760:
        /* <DEDUP_REMOVED lines=43> */
.L_x_15758:
[----:B------:R-:W-:Y:S05]  /*f1a0*/  BSYNC.RECONVERGENT B2 ;  /* 0x0000000000027941 */ /* 0x000fea0003800200 */
.L_x_15757:
        /* <DEDUP_REMOVED lines=11> */
.L_x_15756:
[----:B------:R-:W-:Y:S05]  /*f260*/  BSYNC.RECONVERGENT B1 ;  /* 0x0000000000017941 */ /* 0x000fea0003800200 */
.L_x_15755:
        /* <DEDUP_REMOVED lines=23> */
.L_x_15766:
        /* <DEDUP_REMOVED lines=13> */
.L_x_15768:
[----:B------:R-:W-:Y:S05]  /*f4b0*/  BSYNC.RECONVERGENT B3 ;  /* 0x0000000000037941 */ /* 0x000fea0003800200 */
.L_x_15767:
        /* <DEDUP_REMOVED lines=43> */
.L_x_15765:
[----:B------:R-:W-:Y:S05]  /*f770*/  BSYNC.RECONVERGENT B2 ;  /* 0x0000000000027941 */ /* 0x000fea0003800200 */
.L_x_15764:
[----:B------:R-:W-:Y:S02]  /*f780*/  PRMT R178, R31, 0x7632, R178 ;  /* 0x000076321fb27816 */ /* 0x000fe400000000b2 */
[----:B------:R-:W-:Y:S01]  /*f790*/  I2FP.F32.U32 R176, R177 ;  /* 0x000000b100b07245 */ /* 0x000fe20000201000 */
[----:B------:R-:W-:Y:S02]  /*f7a0*/  HFMA2 R177, -RZ, RZ, 0.1171875, 0 ;  /* 0x2f800000ffb17431 */ /* 0x000fe400000001ff */
[----:B------:R-:W-:-:S03]  /*f7b0*/  IMAD.U32 R178, R178, 0x10000, RZ ;  /* 0x00010000b2b27824 */ /* 0x000fc600078e00ff */
[----:B------:R-:W-:Y:S01]  /*f7c0*/  FFMA.FTZ R176, R176, R177, 1.1641532182693481445e-10 ;  /* 0x2f000000b0b07423 */ /* 0x000fe200000100b1 */
[----:B------:R-:W-:Y:S01]  /*f7d0*/  FMUL.FTZ R178, R178, UR13 ;  /* 0x0000000db2b27c20 */ /* 0x000fe20008410000 */
[----:B------:R-:W-:-:S03]  /*f7e0*/  PRMT R177, R27, 0x7632, R177 ;  /* 0x000076321bb17816 */ /* 0x000fc600000000b1 */
[----:B------:R-:W-:Y:S01]  /*f7f0*/  FMUL.FTZ R178, R178, UR12 ;  /* 0x0000000cb2b27c20 */ /* 0x000fe20008410000 */
[----:B------:R-:W-:Y:S01]  /*f800*/  FSETP.GTU.FTZ.AND P2, PT, R176, UR10, PT ;  /* 0x0000000ab0007c0b */ /* 0x000fe2000bf5c000 */
[----:B------:R-:W-:-:S03]  /*f810*/  IMAD.U32 R177, R177, 0x10000, RZ ;  /* 0x00010000b1b17824 */ /* 0x000fc600078e00ff */
[----:B------:R-:W-:Y:S02]  /*f820*/  FSEL R178, R178, RZ, !P2 ;  /* 0x000000ffb2b27208 */ /* 0x000fe40005000000 */
[----:B------:R-:W-:-:S03]  /*f830*/  SEL R205, RZ, 0x1, P2 ;  /* 0x00000001ffcd7807 */ /* 0x000fc60001000000 */
[----:B------:R-:W-:-:S07]  /*f840*/  FFMA.FTZ R188, R178, R59, R177 ;  /* 0x0000003bb2bc7223 */ /* 0x000fce00000100b1 */
.L_x_15763:
[----:B------:R-:W-:Y:S05]  /*f850*/  BSYNC.RECONVERGENT B1 ;  /* 0x0000000000017941 */ /* 0x000fea0003800200 */
.L_x_15762:
[----:B------:R-:W-:Y:S02]  /*f860*/  F2FP.BF16.F32.PACK_AB R179, RZ, R188 ;  /* 0x000000bcffb3723e */ /* 0x000fe400000010ff */
[----:B------:R-:W-:Y:S02]  /*f870*/  PRMT R178, R213, 0x5410, R214 ;  /* 0x00005410d5b27816 */ /* 0x000fe400000000d6 */
[----:B------:R-:W-:Y:S02]  /*f880*/  PRMT R177, R212, 0x5410, R209 ;  /* 0x00005410d4b17816 */ /* 0x000fe400000000d1 */
[----:B------:R-:W-:Y:S02]  /*f890*/  PRMT R176, R208, 0x5410, R203 ;  /* 0x00005410d0b07816 */ /* 0x000fe400000000cb */
[----:B------:R-:W-:Y:S01]  /*f8a0*/  PRMT R179, R202, 0x5410, R179 ;  /* 0x00005410cab37816 */ /* 0x000fe200000000b3 */
[----:B------:R-:W-:Y:S06]  /*f8b0*/  BRA `(.L_x_15769) ;  /* 0x0000002c00107947 */ /* 0x000fec0003800000 */
.L_x_15712:
[----:B------:R-:W-:Y:S01]  /*f8c0*/  BSSY.RECONVERGENT B1, `(.L_x_15770) ;  /* 0x0000059000017945 */ /* 0x000fe20003800200 */
[----:B------:R-:W-:Y:S01]  /*f8d0*/  MOV R197, RZ ;  /* 0x000000ff00c57202 */ /* 0x000fe20000000f00 */
[----:B------:R-:W-:Y:S02]  /*f8e0*/  IMAD.MOV.U32 R210, RZ, RZ, R198 ;  /* 0x000000ffffd27224 */ /* 0x000fe400078e00c6 */
[----:B0-----:R-:W-:Y:S01]  /*f8f0*/  IMAD.MOV.U32 R176, RZ, RZ, R212 ;  /* 0x000000ffffb07224 */ /* 0x001fe200078e00d4 */
        /* <DEDUP_REMOVED lines=17> */
.L_x_15774:
        /* <DEDUP_REMOVED lines=13> */
.L_x_15776:
[----:B------:R-:W-:Y:S05]  /*fae0*/  BSYNC.RECONVERGENT B3 ;  /* 0x0000000000037941 */ /* 0x000fea0003800200 */
.L_x_15775:
[----:B------:R-:W-:Y:S01]  /*faf0*/  IMAD.WIDE.U32 R178, R23, -0x326172a9, RZ ;  /* 0xcd9e8d5717b27825 */ /* 0x000fe200078e00ff */
[----:B-1----:R-:W-:Y:S02]  /*fb00*/  LOP3.LUT R190, R18, UR7, R177, 0x96, !PT ;  /* 0x0000000712be7c12 */ /* 0x002fe4000f8e96b1 */
        /* <DEDUP_REMOVED lines=41> */
.L_x_15773:
[----:B------:R-:W-:Y:S05]  /*fda0*/  BSYNC.RECONVERGENT B2 ;  /* 0x0000000000027941 */ /* 0x000fea0003800200 */
.L_x_15772:
        /* <DEDUP_REMOVED lines=10> */
.L_x_15771:
[----:B------:R-:W-:Y:S05]  /*fe50*/  BSYNC.RECONVERGENT B1 ;  /* 0x0000000000017941 */ /* 0x000fea0003800200 */
.L_x_15770:
        /* <DEDUP_REMOVED lines=18> */
.L_x_15781:
        /* <DEDUP_REMOVED lines=13> */
.L_x_15783:
[----:B------:R-:W-:Y:S05]  /*10050*/  BSYNC.RECONVERGENT B3 ;  /* 0x0000000000037941 */ /* 0x000fea0003800200 */
.L_x_15782:
[----:B-1----:R-:W-:Y:S01]  /*10060*/  IMAD.WIDE.U32 R188, R23, -0x326172a9, RZ ;  /* 0xcd9e8d5717bc7825 */ /* 0x002fe200078e00ff */
        /* <DEDUP_REMOVED lines=42> */
.L_x_15780:
[----:B------:R-:W-:Y:S05]  /*10310*/  BSYNC.RECONVERGENT B2 ;  /* 0x0000000000027941 */ /* 0x000fea0003800200 */
.L_x_15779:
        /* <DEDUP_REMOVED lines=11> */
.L_x_15778:
[----:B------:R-:W-:Y:S05]  /*103d0*/  BSYNC.RECONVERGENT B1 ;  /* 0x0000000000017941 */ /* 0x000fea0003800200 */
.L_x_15777:
        /* <DEDUP_REMOVED lines=18> */
.L_x_15788:
        /* <DEDUP_REMOVED lines=13> */
.L_x_15790:
[----:B------:R-:W-:Y:S05]  /*105d0*/  BSYNC.RECONVERGENT B3 ;  /* 0x0000000000037941 */ /* 0x000fea0003800200 */
.L_x_15789:
        /* <DEDUP_REMOVED lines=43> */
.L_x_15787:
[----:B------:R-:W-:Y:S05]  /*10890*/  BSYNC.RECONVERGENT B2 ;  /* 0x0000000000027941 */ /* 0x000fea0003800200 */
.L_x_15786:
        /* <DEDUP_REMOVED lines=10> */
.L_x_15785:
[----:B------:R-:W-:Y:S05]  /*10940*/  BSYNC.RECONVERGENT B1 ;  /* 0x0000000000017941 */ /* 0x000fea0003800200 */
.L_x_15784:
        /* <DEDUP_REMOVED lines=18> */
.L_x_15795:
        /* <DEDUP_REMOVED lines=13> */
.L_x_15797:
[----:B------:R-:W-:Y:S05]  /*10b40*/  BSYNC.RECONVERGENT B3 ;  /* 0x0000000000037941 */ /* 0x000fea0003800200 */
.L_x_15796:
        /* <DEDUP_REMOVED lines=43> */
.L_x_15794:
[----:B------:R-:W-:Y:S05]  /*10e00*/  BSYNC.RECONVERGENT B2 ;  /* 0x0000000000027941 */ /* 0x000fea0003800200 */
.L_x_15793:
        /* <DEDUP_REMOVED lines=11> */
.L_x_15792:
[----:B------:R-:W-:Y:S05]  /*10ec0*/  BSYNC.RECONVERGENT B1 ;  /* 0x0000000000017941 */ /* 0x000fea0003800200 */
.L_x_15791:
[----:B------:R-:W-:Y:S01]  /*10ed0*/  BSSY.RECONVERGENT B1, `(.L_x_15798) ;  /* 0x0000056000017945 */ /* 0x000fe20003800200 */
[----:B------:R-:W-:Y:S01]  /*10ee0*/  F2FP.BF16.F32.PACK_AB R209, RZ, R192 ;  /* 0x000000c0ffd1723e */ /* 0x000fe200000010ff */
[----:B-1----:R-:W-:Y:S02]  /*10ef0*/  IMAD.MOV.U32 R191, RZ, RZ, RZ ;  /* 0x000000ffffbf7224 */ /* 0x002fe400078e00ff */
        /* <DEDUP_REMOVED lines=15> */
.L_x_15802:
        /* <DEDUP_REMOVED lines=13> */
.L_x_15804:
[----:B------:R-:W-:Y:S05]  /*110c0*/  BSYNC.RECONVERGENT B3 ;  /* 0x0000000000037941 */ /* 0x000fea0003800200 */
.L_x_15803:
        /* <DEDUP_REMOVED lines=43> */
.L_x_15801:
[----:B------:R-:W-:Y:S05]  /*11380*/  BSYNC.RECONVERGENT B2 ;  /* 0x0000000000027941 */ /* 0x000fea0003800200 */
.L_x_15800:
        /* <DEDUP_REMOVED lines=10> */
.L_x_15799:
[----:B------:R-:W-:Y:S05]  /*11430*/  BSYNC.RECONVERGENT B1 ;  /* 0x0000000000017941 */ /* 0x000fea0003800200 */
.L_x_15798:
        /* <DEDUP_REMOVED lines=18> */
.L_x_15809:
        /* <DEDUP_REMOVED lines=13> */
.L_x_15811:
[----:B------:R-:W-:Y:S05]  /*11630*/  BSYNC.RECONVERGENT B3 ;  /* 0x0000000000037941 */ /* 0x000fea0003800200 */
.L_x_15810:
        /* <DEDUP_REMOVED lines=43> */
.L_x_15808:
[----:B------:R-:W-:Y:S05]  /*118f0*/  BSYNC.RECONVERGENT B2 ;  /* 0x0000000000027941 */ /* 0x000fea0003800200 */
.L_x_15807:
        /* <DEDUP_REMOVED lines=11> */
.L_x_15806:
[----:B------:R-:W-:Y:S05]  /*119b0*/  BSYNC.RECONVERGENT B1 ;  /* 0x0000000000017941 */ /* 0x000fea0003800200 */
.L_x_15805:
        /* <DEDUP_REMOVED lines=18> */
.L_x_15816:
        /* <DEDUP_REMOVED lines=13> */
.L_x_15818:
[----:B------:R-:W-:Y:S05]  /*11bb0*/  BSYNC.RECONVERGENT B3 ;  /* 0x0000000000037941 */ /* 0x000fea0003800200 */
.L_x_15817:
        /* <DEDUP_REMOVED lines=43> */
.L_x_15815:
[----:B------:R-:W-:Y:S05]  /*11e70*/  BSYNC.RECONVERGENT B2 ;  /* 0x0000000000027941 */ /* 0x000fea0003800200 */
.L_x_15814:
        /* <DEDUP_REMOVED lines=10> */
.L_x_15813:
[----:B------:R-:W-:Y:S05]  /*11f20*/  BSYNC.RECONVERGENT B1 ;  /* 0x0000000000017941 */ /* 0x000fea0003800200 */
.L_x_15812:
        /* <DEDUP_REMOVED lines=18> */
.L_x_15823:
        /* <DEDUP_REMOVED lines=13> */
.L_x_15825:
[----:B------:R-:W-:Y:S05]  /*12120*/  BSYNC.RECONVERGENT B3 ;  /* 0x0000000000037941 */ /* 0x000fea0003800200 */
.L_x_15824:
        /* <DEDUP_REMOVED lines=43> */
.L_x_15822:
[----:B------:R-:W-:Y:S05]  /*123e0*/  BSYNC.RECONVERGENT B2 ;  /* 0x0000000000027941 */ /* 0x000fea0003800200 */
.L_x_15821:
        /* <DEDUP_REMOVED lines=11> */
.L_x_15820:
[----:B------:R-:W-:Y:S05]  /*124a0*/  BSYNC.RECONVERGENT B1 ;  /* 0x0000000000017941 */ /* 0x000fea0003800200 */
.L_x_15819:
[----:B------:R-:W-:Y:S02]  /*124b0*/  F2FP.BF16.F32.PACK_AB R179, RZ, R188 ;  /* 0x000000bcffb3723e */ /* 0x000fe400000010ff */
[----:B------:R-:W-:Y:S02]  /*124c0*/  PRMT R178, R213, 0x5410, R214 ;  /* 0x00005410d5b27816 */ /* 0x000fe400000000d6 */
[----:B------:R-:W-:Y:S02]  /*124d0*/  PRMT R177, R212, 0x5410, R209 ;  /* 0x00005410d4b17816 */ /* 0x000fe400000000d1 */
[----:B------:R-:W-:Y:S02]  /*124e0*/  PRMT R176, R208, 0x5410, R203 ;  /* 0x00005410d0b07816 */ /* 0x000fe400000000cb */
[----:B------:R-:W-:-:S07]  /*124f0*/  PRMT R179, R202, 0x5410, R179 ;  /* 0x00005410cab37816 */ /* 0x000fce00000000b3 */
.L_x_15769:
        /* <DEDUP_REMOVED lines=31> */
.L_x_15827:
[----:B------:R-:W-:Y:S05]  /*126f0*/  BSYNC.RECONVERGENT B1 ;  /* 0x0000000000017941 */ /* 0x000fea0003800200 */
.L_x_15826:
        /* <DEDUP_REMOVED lines=25> */
.L_x_15833:
        /* <DEDUP_REMOVED lines=13> */
.L_x_15835:
[----:B------:R-:W-:Y:S05]  /*12960*/  BSYNC.RECONVERGENT B3 ;  /* 0x0000000000037941 */ /* 0x000fea0003800200 */
.L_x_15834:
        /* <DEDUP_REMOVED lines=43> */
.L_x_15832:
[----:B------:R-:W-:Y:S05]  /*12c20*/  BSYNC.RECONVERGENT B2 ;  /* 0x0000000000027941 */ /* 0x000fea0003800200 */
.L_x_15831:
        /* <DEDUP_REMOVED lines=11> */
.L_x_15830:
[----:B------:R-:W-:Y:S05]  /*12ce0*/  BSYNC.RECONVERGENT B1 ;  /* 0x0000000000017941 */ /* 0x000fea0003800200 */
.L_x_15829:
        /* <DEDUP_REMOVED lines=23> */
.L_x_15840:
        /* <DEDUP_REMOVED lines=13> */
.L_x_15842:
[----:B------:R-:W-:Y:S05]  /*12f30*/  BSYNC.RECONVERGENT B3 ;  /* 0x0000000000037941 */ /* 0x000fea0003800200 */
.L_x_15841:
        /* <DEDUP_REMOVED lines=43> */
.L_x_15839:
[----:B------:R-:W-:Y:S05]  /*131f0*/  BSYNC.RECONVERGENT B2 ;  /* 0x0000000000027941 */ /* 0x000fea0003800200 */
.L_x_15838:
        /* <DEDUP_REMOVED lines=13> */
.L_x_15837:
[----:B------:R-:W-:Y:S05]  /*132d0*/  BSYNC.RECONVERGENT B1 ;  /* 0x0000000000017941 */ /* 0x000fea0003800200 */
.L_x_15836:
        /* <DEDUP_REMOVED lines=22> */
.L_x_15847:
        /* <DEDUP_REMOVED lines=13> */
.L_x_15849:
[----:B------:R-:W-:Y:S05]  /*13510*/  BSYNC.RECONVERGENT B3 ;  /* 0x0000000000037941 */ /* 0x000fea0003800200 */
.L_x_15848:
        /* <DEDUP_REMOVED lines=43> */
.L_x_15846:
[----:B------:R-:W-:Y:S05]  /*137d0*/  BSYNC.RECONVERGENT B2 ;  /* 0x0000000000027941 */ /* 0x000fea0003800200 */
.L_x_15845:
[----:B------:R-:W-:Y:S01]  /*137e0*/  I2FP.F32.U32 R10, R10 ;  /* 0x0000000a000a7245 */ /* 0x000fe20000201000 */
[----:B------:R-:W-:Y:S01]  /*137f0*/  IMAD.MOV.U32 R177, RZ, RZ, 0x2f800000 ;  /* 0x2f800000ffb17424 */ /* 0x000fe200078e00ff */
[----:B------:R-:W-:Y:S01]  /*13800*/  SHF.L.U32 R178, R29, 0x10, RZ ;  /* 0x000000101db27819 */ /* 0x000fe200000006ff */
[----:B-1----:R-:W-:Y:S02]  /*13810*/  IMAD.U32 R198, R25, 0x10000, RZ ;  /* 0x0001000019c67824 */ /* 0x002fe400078e00ff */
[----:B------:R-:W-:Y:S02]  /*13820*/  FFMA.FTZ R10, R10, R177, 1.1641532182693481445e-10 ;  /* 0x2f0000000a0a7423 */ /* 0x000fe400000100b1 */
[----:B------:R-:W-:-:S03]  /*13830*/  FMUL.FTZ R178, R178, UR13 ;  /* 0x0000000db2b27c20 */ /* 0x000fc60008410000 */
[----:B------:R-:W-:Y:S01]  /*13840*/  FSETP.GTU.FTZ.AND P3, PT, R10, UR10, PT ;  /* 0x0000000a0a007c0b */ /* 0x000fe2000bf7c000 */
[----:B------:R-:W-:-:S03]  /*13850*/  FMUL.FTZ R178, R178, UR12 ;  /* 0x0000000cb2b27c20 */ /* 0x000fc60008410000 */
[----:B------:R-:W-:Y:S02]  /*13860*/  SEL R10, RZ, 0x1, P3 ;  /* 0x00000001ff0a7807 */ /* 0x000fe40001800000 */
[----:B------:R-:W-:-:S05]  /*13870*/  FSEL R203, R178, RZ, !P3 ;  /* 0x000000ffb2cb7208 */ /* 0x000fca0005800000 */
[----:B------:R-:W-:-:S07]  /*13880*/  FFMA.FTZ R203, R203, R54, R198 ;  /* 0x00000036cbcb7223 */ /* 0x000fce00000100c6 */
.L_x_15844:
[----:B------:R-:W-:Y:S05]  /*13890*/  BSYNC.RECONVERGENT B1 ;  /* 0x0000000000017941 */ /* 0x000fea0003800200 */
.L_x_15843:
        /* <DEDUP_REMOVED lines=23> */
.L_x_15854:
        /* <DEDUP_REMOVED lines=13> */
.L_x_15856:
[----:B------:R-:W-:Y:S05]  /*13ae0*/  BSYNC.RECONVERGENT B3 ;  /* 0x0000000000037941 */ /* 0x000fea0003800200 */
.L_x_15855:
        /* <DEDUP_REMOVED lines=42> */
.L_x_15853:
[----:B------:R-:W-:Y:S05]  /*13d90*/  BSYNC.RECONVERGENT B2 ;  /* 0x0000000000027941 */ /* 0x000fea0003800200 */
.L_x_15852:
        /* <DEDUP_REMOVED lines=13> */
.L_x_15851:
[----:B------:R-:W-:Y:S05]  /*13e70*/  BSYNC.RECONVERGENT B1 ;  /* 0x0000000000017941 */ /* 0x000fea0003800200 */
.L_x_15850:
[----:B------:R-:W-:Y:S01]  /*13e80*/  BSSY.RECONVERGENT B1, `(.L_x_15857) ;  /* 0x000005b000017945 */ /* 0x000fe20003800200 */
[----:B------:R-:W-:Y:S01]  /*13e90*/  F2FP.BF16.F32.PACK_AB R215, RZ, R202 ;  /* 0x000000caffd7723e */ /* 0x000fe200000010ff */
[----:B------:R-:W-:Y:S01]  /*13ea0*/  @!P2 IMAD.MOV.U32 R218, RZ, RZ, R210 ;  /* 0x000000ffffdaa224 */ /* 0x000fe200078e00d2 */
[----:B-1----:R-:W-:Y:S01]  /*13eb0*/  @!P2 SHF.L.U32 R201, R26, 0x10, RZ ;  /* 0x000000101ac9a819 */ /* 0x002fe200000006ff */
        /* <DEDUP_REMOVED lines=18> */
.L_x_15861:
        /* <DEDUP_REMOVED lines=13> */
.L_x_15863:
[----:B------:R-:W-:Y:S05]  /*140b0*/  BSYNC.RECONVERGENT B3 ;  /* 0x0000000000037941 */ /* 0x000fea0003800200 */
.L_x_15862:
        /* <DEDUP_REMOVED lines=43> */
.L_x_15860:
[----:B------:R-:W-:Y:S05]  /*14370*/  BSYNC.RECONVERGENT B2 ;  /* 0x0000000000027941 */ /* 0x000fea0003800200 */
.L_x_15859:
        /* <DEDUP_REMOVED lines=11> */
.L_x_15858:
[----:B------:R-:W-:Y:S05]  /*14430*/  BSYNC.RECONVERGENT B1 ;  /* 0x0000000000017941 */ /* 0x000fea0003800200 */
.L_x_15857:
        /* <DEDUP_REMOVED lines=23> */
.L_x_15868:
        /* <DEDUP_REMOVED lines=13> */
.L_x_15870:
[----:B------:R-:W-:Y:S05]  /*14680*/  BSYNC.RECONVERGENT B3 ;  /* 0x0000000000037941 */ /* 0x000fea0003800200 */
.L_x_15869:
        /* <DEDUP_REMOVED lines=43> */
.L_x_15867:
[----:B------:R-:W-:Y:S05]  /*14940*/  BSYNC.RECONVERGENT B2 ;  /* 0x0000000000027941 */ /* 0x000fea0003800200 */
.L_x_15866:
        /* <DEDUP_REMOVED lines=13> */
.L_x_15865:
[----:B------:R-:W-:Y:S05]  /*14a20*/  BSYNC.RECONVERGENT B1 ;  /* 0x0000000000017941 */ /* 0x000fea0003800200 */
.L_x_15864:
        /* <DEDUP_REMOVED lines=22> */
.L_x_15875:
        /* <DEDUP_REMOVED lines=13> */
.L_x_15877:
[----:B------:R-:W-:Y:S05]  /*14c60*/  BSYNC.RECONVERGENT B3 ;  /* 0x0000000000037941 */ /* 0x000fea0003800200 */
.L_x_15876:
        /* <DEDUP_REMOVED lines=42> */
.L_x_15874:
[----:B------:R-:W-:Y:S05]  /*14f10*/  BSYNC.RECONVERGENT B2 ;  /* 0x0000000000027941 */ /* 0x000fea0003800200 */
.L_x_15873:
        /* <DEDUP_REMOVED lines=11> */
.L_x_15872:
[----:B------:R-:W-:Y:S05]  /*14fd0*/  BSYNC.RECONVERGENT B1 ;  /* 0x0000000000017941 */ /* 0x000fea0003800200 */
.L_x_15871:
        /* <DEDUP_REMOVED lines=23> */
.L_x_15882:
        /* <DEDUP_REMOVED lines=13> */
.L_x_15884:
[----:B------:R-:W-:Y:S05]  /*15220*/  BSYNC.RECONVERGENT B3 ;  /* 0x0000000000037941 */ /* 0x000fea0003800200 */
.L_x_15883:
        /* <DEDUP_REMOVED lines=39> */
[----:B------:R-:W-:Y:S02]  /*154a0*/  MOV R220, R178 ;  /* 0x000000b200dc7202 */ /* 0x000fe40000000f00 */
[----:B------:R-:W-:Y:S01]  /*154b0*/  LOP3.LUT R206, R176, UR30, R223, 0x96, !PT ;  /* 0x0000001eb0ce7c12 */ /* 0x000fe2000f8e96df */
[----:B------:R-:W-:-:S07]  /*154c0*/  IMAD.MOV.U32 R223, RZ, RZ, RZ ;  /* 0x000000ffffdf7224 */ /* 0x000fce00078e00ff */
.L_x_15881:
[----:B------:R-:W-:Y:S05]  /*154d0*/  BSYNC.RECONVERGENT B2 ;  /* 0x0000000000027941 */ /* 0x000fea0003800200 */
.L_x_15880:
        /* <DEDUP_REMOVED lines=13> */
.L_x_15879:
[----:B------:R-:W-:Y:S05]  /*155b0*/  BSYNC.RECONVERGENT B1 ;  /* 0x0000000000017941 */ /* 0x000fea0003800200 */
.L_x_15878:
[----:B------:R-:W-:Y:S02]  /*155c0*/  F2FP.BF16.F32.PACK_AB R179, RZ, R198 ;  /* 0x000000c6ffb3723e */ /* 0x000fe400000010ff */
[----:B------:R-:W-:Y:S02]  /*155d0*/  PRMT R178, R217, 0x5410, R218 ;  /* 0x00005410d9b27816 */ /* 0x000fe400000000da */
[----:B------:R-:W-:Y:S02]  /*155e0*/  PRMT R177, R216, 0x5410, R215 ;  /* 0x00005410d8b17816 */ /* 0x000fe400000000d7 */
[----:B------:R-:W-:Y:S02]  /*155f0*/  PRMT R176, R214, 0x5410, R213 ;  /* 0x00005410d6b07816 */ /* 0x000fe400000000d5 */
[----:B------:R-:W-:Y:S01]  /*15600*/  PRMT R179, R212, 0x5410, R179 ;  /* 0x00005410d4b37816 */ /* 0x000fe200000000b3 */
[----:B------:R-:W-:Y:S06]  /*15610*/  BRA `(.L_x_15885) ;  /* 0x0000002c000c7947 */ /* 0x000fec0003800000 */
.L_x_15828:
        /* <DEDUP_REMOVED lines=21> */
.L_x_15890:
        /* <DEDUP_REMOVED lines=13> */
.L_x_15892:
[----:B------:R-:W-:Y:S05]  /*15840*/  BSYNC.RECONVERGENT B3 ;  /* 0x0000000000037941 */ /* 0x000fea0003800200 */
.L_x_15891:
        /* <DEDUP_REMOVED lines=42> */
.L_x_15889:
[----:B------:R-:W-:Y:S05]  /*15af0*/  BSYNC.RECONVERGENT B2 ;  /* 0x0000000000027941 */ /* 0x000fea0003800200 */
.L_x_15888:
        /* <DEDUP_REMOVED lines=10> */
.L_x_15887:
[----:B------:R-:W-:Y:S05]  /*15ba0*/  BSYNC.RECONVERGENT B1 ;  /* 0x0000000000017941 */ /* 0x000fea0003800200 */
.L_x_15886:
        /* <DEDUP_REMOVED lines=18> */
.L_x_15897:
        /* <DEDUP_REMOVED lines=13> */
.L_x_15899:
[----:B------:R-:W-:Y:S05]  /*15da0*/  BSYNC.RECONVERGENT B3 ;  /* 0x0000000000037941 */ /* 0x000fea0003800200 */
.L_x_15898:
        /* <DEDUP_REMOVED lines=43> */
.L_x_15896:
[----:B------:R-:W-:Y:S05]  /*16060*/  BSYNC.RECONVERGENT B2 ;  /* 0x0000000000027941 */ /* 0x000fea0003800200 */
.L_x_15895:
        /* <DEDUP_REMOVED lines=11> */
.L_x_15894:
[----:B------:R-:W-:Y:S05]  /*16120*/  BSYNC.RECONVERGENT B1 ;  /* 0x0000000000017941 */ /* 0x000fea0003800200 */
.L_x_15893:
        /* <DEDUP_REMOVED lines=18> */
.L_x_15904:
        /* <DEDUP_REMOVED lines=13> */
.L_x_15906:
[----:B------:R-:W-:Y:S05]  /*16320*/  BSYNC.RECONVERGENT B3 ;  /* 0x0000000000037941 */ /* 0x000fea0003800200 */
.L_x_15905:
        /* <DEDUP_REMOVED lines=43> */
.L_x_15903:
[----:B------:R-:W-:Y:S05]  /*165e0*/  BSYNC.RECONVERGENT B2 ;  /* 0x0000000000027941 */ /* 0x000fea0003800200 */
.L_x_15902:
        /* <DEDUP_REMOVED lines=10> */
.L_x_15901:
[----:B------:R-:W-:Y:S05]  /*16690*/  BSYNC.RECONVERGENT B1 ;  /* 0x0000000000017941 */ /* 0x000fea0003800200 */
.L_x_15900:
        /* <DEDUP_REMOVED lines=18> */
.L_x_15911:
        /* <DEDUP_REMOVED lines=11> */
[----:B------:R-:W-:-:S04]  /*16870*/  @P3 IADD3 R8, PT, PT, R18, RZ, RZ ;  /* 0x000000ff12083210 */ /* 0x000fc80007ffe0ff */
[----:B------:R-:W-:-:S07]  /*16880*/  @!P2 MOV R18, R8 ;  /* 0x000000080012a202 */ /* 0x000fce0000000f00 */
.L_x_15913:
[----:B------:R-:W-:Y:S05]  /*16890*/  BSYNC.RECONVERGENT B3 ;  /* 0x0000000000037941 */ /* 0x000fea0003800200 */
.L_x_15912:
        /* <DEDUP_REMOVED lines=43> */
.L_x_15910:
[----:B------:R-:W-:Y:S05]  /*16b50*/  BSYNC.RECONVERGENT B2 ;  /* 0x0000000000027941 */ /* 0x000fea0003800200 */
.L_x_15909:
        /* <DEDUP_REMOVED lines=11> */
.L_x_15908:
[----:B------:R-:W-:Y:S05]  /*16c10*/  BSYNC.RECONVERGENT B1 ;  /* 0x0000000000017941 */ /* 0x000fea0003800200 */
.L_x_15907:
[----:B------:R-:W-:Y:S01]  /*16c20*/  BSSY.RECONVERGENT B1, `(.L_x_15914) ;  /* 0x0000056000017945 */ /* 0x000fe20003800200 */
[----:B------:R-:W-:Y:S01]  /*16c30*/  F2FP.BF16.F32.PACK_AB R216, RZ, R202 ;  /* 0x000000caffd8723e */ /* 0x000fe200000010ff */
        /* <DEDUP_REMOVED lines=16> */
.L_x_15918:
        /* <DEDUP_REMOVED lines=13> */
.L_x_15920:
[----:B------:R-:W-:Y:S05]  /*16e10*/  BSYNC.RECONVERGENT B3 ;  /* 0x0000000000037941 */ /* 0x000fea0003800200 */
.L_x_15919:
        /* <DEDUP_REMOVED lines=43> */
.L_x_15917:
[----:B------:R-:W-:Y:S05]  /*170d0*/  BSYNC.RECONVERGENT B2 ;  /* 0x0000000000027941 */ /* 0x000fea0003800200 */
.L_x_15916:
        /* <DEDUP_REMOVED lines=10> */
.L_x_15915:
[----:B------:R-:W-:Y:S05]  /*17180*/  BSYNC.RECONVERGENT B1 ;  /* 0x0000000000017941 */ /* 0x000fea0003800200 */
.L_x_15914:
        /* <DEDUP_REMOVED lines=18> */
.L_x_15925:
        /* <DEDUP_REMOVED lines=13> */
.L_x_15927:
[----:B------:R-:W-:Y:S05]  /*17380*/  BSYNC.RECONVERGENT B3 ;  /* 0x0000000000037941 */ /* 0x000fea0003800200 */
.L_x_15926:
        /* <DEDUP_REMOVED lines=43> */
.L_x_15924:
[----:B------:R-:W-:Y:S05]  /*17640*/  BSYNC.RECONVERGENT B2 ;  /* 0x0000000000027941 */ /* 0x000fea0003800200 */
.L_x_15923:
        /* <DEDUP_REMOVED lines=11> */
.L_x_15922:
[----:B------:R-:W-:Y:S05]  /*17700*/  BSYNC.RECONVERGENT B1 ;  /* 0x0000000000017941 */ /* 0x000fea0003800200 */
.L_x_15921:
        /* <DEDUP_REMOVED lines=18> */
.L_x_15932:
        /* <DEDUP_REMOVED lines=13> */
.L_x_15934:
[----:B------:R-:W-:Y:S05]  /*17900*/  BSYNC.RECONVERGENT B3 ;  /* 0x0000000000037941 */ /* 0x000fea0003800200 */
.L_x_15933:
        /* <DEDUP_REMOVED lines=43> */
.L_x_15931:
[----:B------:R-:W-:Y:S05]  /*17bc0*/  BSYNC.RECONVERGENT B2 ;  /* 0x0000000000027941 */ /* 0x000fea0003800200 */
.L_x_15930:
        /* <DEDUP_REMOVED lines=10> */
.L_x_15929:
[----:B------:R-:W-:Y:S05]  /*17c70*/  BSYNC.RECONVERGENT B1 ;  /* 0x0000000000017941 */ /* 0x000fea0003800200 */
.L_x_15928:
        /* <DEDUP_REMOVED lines=18> */
.L_x_15939:
        /* <DEDUP_REMOVED lines=13> */
.L_x_15941:
[----:B------:R-:W-:Y:S05]  /*17e70*/  BSYNC.RECONVERGENT B3 ;  /* 0x0000000000037941 */ /* 0x000fea0003800200 */
.L_x_15940:
        /* <DEDUP_REMOVED lines=43> */
.L_x_15938:
[----:B------:R-:W-:Y:S05]  /*18130*/  BSYNC.RECONVERGENT B2 ;  /* 0x0000000000027941 */ /* 0x000fea0003800200 */
.L_x_15937:
        /* <DEDUP_REMOVED lines=11> */
.L_x_15936:
[----:B------:R-:W-:Y:S05]  /*181f0*/  BSYNC.RECONVERGENT B1 ;  /* 0x0000000000017941 */ /* 0x000fea0003800200 */
.L_x_15935:
[----:B------:R-:W-:Y:S02]  /*18200*/  F2FP.BF16.F32.PACK_AB R179, RZ, R198 ;  /* 0x000000c6ffb3723e */ /* 0x000fe400000010ff */
[----:B------:R-:W-:Y:S02]  /*18210*/  PRMT R178, R217, 0x5410, R218 ;  /* 0x00005410d9b27816 */ /* 0x000fe400000000da */
[----:B------:R-:W-:Y:S02]  /*18220*/  PRMT R177, R215, 0x5410, R216 ;  /* 0x00005410d7b17816 */ /* 0x000fe400000000d8 */
[----:B------:R-:W-:Y:S02]  /*18230*/  PRMT R176, R214, 0x5410, R213 ;  /* 0x00005410d6b07816 */ /* 0x000fe400000000d5 */
[----:B------:R-:W-:-:S07]  /*18240*/  PRMT R179, R212, 0x5410, R179 ;  /* 0x00005410d4b37816 */ /* 0x000fce00000000b3 */
.L_x_15885:
[----:B------:R-:W-:Y:S01]  /*18250*/  VIADD R215, R229, 0x60 ;  /* 0x00000060e5d77836 */ /* 0x000fe20000000000 */
        /* <DEDUP_REMOVED lines=31> */
.L_x_15943:
[----:B------:R-:W-:Y:S05]  /*18450*/  BSYNC.RECONVERGENT B1 ;  /* 0x0000000000017941 */ /* 0x000fea0003800200 */
.L_x_15942:
[----:B-----5:R1:W5:Y:S04]  /*18460*/  @P1 LDG.E.128 R28, desc[UR8][R212.64] ;  /* 0x00000008d41c1981 */ /* 0x020368000c1e1d00 */
        /* <DEDUP_REMOVED lines=24> */
.L_x_15949:
        /* <DEDUP_REMOVED lines=13> */
.L_x_15951:
[----:B------:R-:W-:Y:S05]  /*186c0*/  BSYNC.RECONVERGENT B3 ;  /* 0x0000000000037941 */ /* 0x000fea0003800200 */
.L_x_15950:
        /* <DEDUP_REMOVED lines=42> */
.L_x_15948:
[----:B------:R-:W-:Y:S05]  /*18970*/  BSYNC.RECONVERGENT B2 ;  /* 0x0000000000027941 */ /* 0x000fea0003800200 */
.L_x_15947:
[----:B------:R-:W-:Y:S01]  /*18980*/  I2FP.F32.U32 R14, R14 ;  /* 0x0000000e000e7245 */ /* 0x000fe20000201000 */
[----:B------:R-:W-:Y:S02]  /*18990*/  HFMA2 R177, -RZ, RZ, 0.1171875, 0 ;  /* 0x2f800000ffb17431 */ /* 0x000fe400000001ff */
[----:B------:R-:W-:Y:S01]  /*189a0*/  IMAD.U32 R178, R28, 0x10000, RZ ;  /* 0x000100001cb27824 */ /* 0x000fe200078e00ff */
[----:B------:R-:W-:Y:S02]  /*189b0*/  SHF.L.U32 R218, R24, 0x10, RZ ;  /* 0x0000001018da7819 */ /* 0x000fe400000006ff */
[----:B------:R-:W-:Y:S01]  /*189c0*/  FFMA.FTZ R14, R14, R177, 1.1641532182693481445e-10 ;  /* 0x2f0000000e0e7423 */ /* 0x000fe200000100b1 */
[----:B------:R-:W-:-:S04]  /*189d0*/  FMUL.FTZ R178, R178, UR13 ;  /* 0x0000000db2b27c20 */ /* 0x000fc80008410000 */
[----:B------:R-:W-:Y:S01]  /*189e0*/  FMUL.FTZ R177, R178, UR12 ;  /* 0x0000000cb2b17c20 */ /* 0x000fe20008410000 */
[----:B------:R-:W-:-:S04]  /*189f0*/  FSETP.GTU.FTZ.AND P3, PT, R14, UR10, PT ;  /* 0x0000000a0e007c0b */ /* 0x000fc8000bf7c000 */
[----:B------:R-:W-:Y:S02]  /*18a00*/  FSEL R177, R177, RZ, !P3 ;  /* 0x000000ffb1b17208 */ /* 0x000fe40005800000 */
[----:B------:R-:W-:-:S03]  /*18a10*/  SEL R14, RZ, 0x1, P3 ;  /* 0x00000001ff0e7807 */ /* 0x000fc60001800000 */
[----:B------:R-:W-:-:S07]  /*18a20*/  FFMA.FTZ R218, R177, R44, R218 ;  /* 0x0000002cb1da7223 */ /* 0x000fce00000100da */
.L_x_15946:
[----:B------:R-:W-:Y:S05]  /*18a30*/  BSYNC.RECONVERGENT B1 ;  /* 0x0000000000017941 */ /* 0x000fea0003800200 */
.L_x_15945:
        /* <DEDUP_REMOVED lines=23> */
.L_x_15956:
        /* <DEDUP_REMOVED lines=13> */
.L_x_15958:
[----:B------:R-:W-:Y:S05]  /*18c80*/  BSYNC.RECONVERGENT B3 ;  /* 0x0000000000037941 */ /* 0x000fea0003800200 */
.L_x_15957:
        /* <DEDUP_REMOVED lines=42> */
.L_x_15955:
[----:B------:R-:W-:Y:S05]  /*18f30*/  BSYNC.RECONVERGENT B2 ;  /* 0x0000000000027941 */ /* 0x000fea0003800200 */
.L_x_15954:
        /* <DEDUP_REMOVED lines=13> */
.L_x_15953:
[----:B------:R-:W-:Y:S05]  /*19010*/  BSYNC.RECONVERGENT B1 ;  /* 0x0000000000017941 */ /* 0x000fea0003800200 */
.L_x_15952:
        /* <DEDUP_REMOVED lines=22> */
.L_x_15963:
        /* <DEDUP_REMOVED lines=13> */
.L_x_15965:
[----:B------:R-:W-:Y:S05]  /*19250*/  BSYNC.RECONVERGENT B3 ;  /* 0x0000000000037941 */ /* 0x000fea0003800200 */
.L_x_15964:
        /* <DEDUP_REMOVED lines=42> */
.L_x_15962:
[----:B------:R-:W-:Y:S05]  /*19500*/  BSYNC.RECONVERGENT B2 ;  /* 0x0000000000027941 */ /* 0x000fea0003800200 */
.L_x_15961:
        /* <DEDUP_REMOVED lines=11> */
.L_x_15960:
[----:B------:R-:W-:Y:S05]  /*195c0*/  BSYNC.RECONVERGENT B1 ;  /* 0x0000000000017941 */ /* 0x000fea0003800200 */
.L_x_15959:
        /* <DEDUP_REMOVED lines=23> */
.L_x_15970:
        /* <DEDUP_REMOVED lines=13> */
.L_x_15972:
[----:B------:R-:W-:Y:S05]  /*19810*/  BSYNC.RECONVERGENT B3 ;  /* 0x0000000000037941 */ /* 0x000fea0003800200 */
.L_x_15971:
        /* <DEDUP_REMOVED lines=43> */
.L_x_15969:
[----:B------:R-:W-:Y:S05]  /*19ad0*/  BSYNC.RECONVERGENT B2 ;  /* 0x0000000000027941 */ /* 0x000fea0003800200 */
.L_x_15968:
[----:B------:R-:W-:Y:S01]  /*19ae0*/  PRMT R176, R29, 0x7632, R176 ;  /* 0x000076321db07816 */ /* 0x000fe200000000b0 */
        /* <DEDUP_REMOVED lines=12> */
.L_x_15967:
[----:B------:R-:W-:Y:S05]  /*19bb0*/  BSYNC.RECONVERGENT B1 ;  /* 0x0000000000017941 */ /* 0x000fea0003800200 */
.L_x_15966:
        /* <DEDUP_REMOVED lines=22> */
.L_x_15977:
        /* <DEDUP_REMOVED lines=13> */
.L_x_15979:
[----:B------:R-:W-:Y:S05]  /*19df0*/  BSYNC.RECONVERGENT B3 ;  /* 0x0000000000037941 */ /* 0x000fea0003800200 */
.L_x_15978:
        /* <DEDUP_REMOVED lines=43> */
.L_x_15976:
[----:B------:R-:W-:Y:S05]  /*1a0b0*/  BSYNC.RECONVERGENT B2 ;  /* 0x0000000000027941 */ /* 0x000fea0003800200 */
.L_x_15975:
        /* <DEDUP_REMOVED lines=11> */
.L_x_15974:
[----:B------:R-:W-:Y:S05]  /*1a170*/  BSYNC.RECONVERGENT B1 ;  /* 0x0000000000017941 */ /* 0x000fea0003800200 */
.L_x_15973:
[----:B-1----:R-:W-:Y:S01]  /*1a180*/  @!P2 PRMT R213, R26, 0x7632, R213 ;  /* 0x000076321ad5a816 */ /* 0x002fe200000000d5 */
        /* <DEDUP_REMOVED lines=22> */
.L_x_15984:
        /* <DEDUP_REMOVED lines=13> */
.L_x_15986:
[----:B------:R-:W-:Y:S05]  /*1a3c0*/  BSYNC.RECONVERGENT B3 ;  /* 0x0000000000037941 */ /* 0x000fea0003800200 */
.L_x_15985:
        /* <DEDUP_REMOVED lines=43> */
.L_x_15983:
[----:B------:R-:W-:Y:S05]  /*1a680*/  BSYNC.RECONVERGENT B2 ;  /* 0x0000000000027941 */ /* 0x000fea0003800200 */
.L_x_15982:
        /* <DEDUP_REMOVED lines=13> */
.L_x_15981:
[----:B------:R-:W-:Y:S05]  /*1a760*/  BSYNC.RECONVERGENT B1 ;  /* 0x0000000000017941 */ /* 0x000fea0003800200 */
.L_x_15980:
        /* <DEDUP_REMOVED lines=22> */
.L_x_15991:
        /* <DEDUP_REMOVED lines=13> */
.L_x_15993:
[----:B------:R-:W-:Y:S05]  /*1a9a0*/  BSYNC.RECONVERGENT B3 ;  /* 0x0000000000037941 */ /* 0x000fea0003800200 */
.L_x_15992:
        /* <DEDUP_REMOVED lines=42> */
.L_x_15990:
[----:B------:R-:W-:Y:S05]  /*1ac50*/  BSYNC.RECONVERGENT B2 ;  /* 0x0000000000027941 */ /* 0x000fea0003800200 */
.L_x_15989:
        /* <DEDUP_REMOVED lines=11> */
.L_x_15988:
[----:B------:R-:W-:Y:S05]  /*1ad10*/  BSYNC.RECONVERGENT B1 ;  /* 0x0000000000017941 */ /* 0x000fea0003800200 */
.L_x_15987:
        /* <DEDUP_REMOVED lines=23> */
.L_x_15998:
        /* <DEDUP_REMOVED lines=13> */
.L_x_16000:
[----:B------:R-:W-:Y:S05]  /*1af60*/  BSYNC.RECONVERGENT B3 ;  /* 0x0000000000037941 */ /* 0x000fea0003800200 */
.L_x_15999:
        /* <DEDUP_REMOVED lines=42> */
.L_x_15997:
[----:B------:R-:W-:Y:S05]  /*1b210*/  BSYNC.RECONVERGENT B2 ;  /* 0x0000000000027941 */ /* 0x000fea0003800200 */
.L_x_15996:
        /* <DEDUP_REMOVED lines=13> */
.L_x_15995:
[----:B------:R-:W-:Y:S05]  /*1b2f0*/  BSYNC.RECONVERGENT B1 ;  /* 0x0000000000017941 */ /* 0x000fea0003800200 */
.L_x_15994:
[----:B------:R-:W-:Y:S02]  /*1b300*/  F2FP.BF16.F32.PACK_AB R179, RZ, R211 ;  /* 0x000000d3ffb3723e */ /* 0x000fe400000010ff */
[----:B------:R-:W-:Y:S02]  /*1b310*/  PRMT R178, R230, 0x5410, R228 ;  /* 0x00005410e6b27816 */ /* 0x000fe400000000e4 */
[----:B------:R-:W-:Y:S02]  /*1b320*/  PRMT R177, R226, 0x5410, R225 ;  /* 0x00005410e2b17816 */ /* 0x000fe400000000e1 */
[----:B------:R-:W-:Y:S02]  /*1b330*/  PRMT R176, R224, 0x5410, R223 ;  /* 0x00005410e0b07816 */ /* 0x000fe400000000df */
[----:B------:R-:W-:Y:S01]  /*1b340*/  PRMT R179, R222, 0x5410, R179 ;  /* 0x00005410deb37816 */ /* 0x000fe200000000b3 */
[----:B------:R-:W-:Y:S06]  /*1b350*/  BRA `(.L_x_16001) ;  /* 0x0000002c000c7947 */ /* 0x000fec0003800000 */
.L_x_15944:
        /* <DEDUP_REMOVED lines=21> */
.L_x_16006:
        /* <DEDUP_REMOVED lines=13> */
.L_x_16008:
[----:B------:R-:W-:Y:S05]  /*1b580*/  BSYNC.RECONVERGENT B3 ;  /* 0x0000000000037941 */ /* 0x000fea0003800200 */
.L_x_16007:
        /* <DEDUP_REMOVED lines=42> */
.L_x_16005:
[----:B------:R-:W-:Y:S05]  /*1b830*/  BSYNC.RECONVERGENT B2 ;  /* 0x0000000000027941 */ /* 0x000fea0003800200 */
.L_x_16004:
        /* <DEDUP_REMOVED lines=10> */
.L_x_16003:
[----:B------:R-:W-:Y:S05]  /*1b8e0*/  BSYNC.RECONVERGENT B1 ;  /* 0x0000000000017941 */ /* 0x000fea0003800200 */
.L_x_16002:
        /* <DEDUP_REMOVED lines=18> */
.L_x_16013:
        /* <DEDUP_REMOVED lines=13> */
.L_x_16015:
[----:B------:R-:W-:Y:S05]  /*1bae0*/  BSYNC.RECONVERGENT B3 ;  /* 0x0000000000037941 */ /* 0x000fea0003800200 */
.L_x_16014:
        /* <DEDUP_REMOVED lines=43> */
.L_x_16012:
[----:B------:R-:W-:Y:S05]  /*1bda0*/  BSYNC.RECONVERGENT B2 ;  /* 0x0000000000027941 */ /* 0x000fea0003800200 */
.L_x_16011:
        /* <DEDUP_REMOVED lines=11> */
.L_x_16010:
[----:B------:R-:W-:Y:S05]  /*1be60*/  BSYNC.RECONVERGENT B1 ;  /* 0x0000000000017941 */ /* 0x000fea0003800200 */
.L_x_16009:
        /* <DEDUP_REMOVED lines=18> */
.L_x_16020:
        /* <DEDUP_REMOVED lines=13> */
.L_x_16022:
[----:B------:R-:W-:Y:S05]  /*1c060*/  BSYNC.RECONVERGENT B3 ;  /* 0x0000000000037941 */ /* 0x000fea0003800200 */
.L_x_16021:
        /* <DEDUP_REMOVED lines=43> */
.L_x_16019:
[----:B------:R-:W-:Y:S05]  /*1c320*/  BSYNC.RECONVERGENT B2 ;  /* 0x0000000000027941 */ /* 0x000fea0003800200 */
.L_x_16018:
        /* <DEDUP_REMOVED lines=10> */
.L_x_16017:
[----:B------:R-:W-:Y:S05]  /*1c3d0*/  BSYNC.RECONVERGENT B1 ;  /* 0x0000000000017941 */ /* 0x000fea0003800200 */
.L_x_16016:
        /* <DEDUP_REMOVED lines=18> */
.L_x_16027:
        /* <DEDUP_REMOVED lines=13> */
.L_x_16029:
[----:B------:R-:W-:Y:S05]  /*1c5d0*/  BSYNC.RECONVERGENT B3 ;  /* 0x0000000000037941 */ /* 0x000fea0003800200 */
.L_x_16028:
        /* <DEDUP_REMOVED lines=43> */
.L_x_16026:
[----:B------:R-:W-:Y:S05]  /*1c890*/  BSYNC.RECONVERGENT B2 ;  /* 0x0000000000027941 */ /* 0x000fea0003800200 */
.L_x_16025:
        /* <DEDUP_REMOVED lines=11> */
.L_x_16024:
[----:B------:R-:W-:Y:S05]  /*1c950*/  BSYNC.RECONVERGENT B1 ;  /* 0x0000000000017941 */ /* 0x000fea0003800200 */
.L_x_16023:
        /* <DEDUP_REMOVED lines=18> */
.L_x_16034:
        /* <DEDUP_REMOVED lines=13> */
.L_x_16036:
[----:B------:R-:W-:Y:S05]  /*1cb50*/  BSYNC.RECONVERGENT B3 ;  /* 0x0000000000037941 */ /* 0x000fea0003800200 */
.L_x_16035:
        /* <DEDUP_REMOVED lines=43> */
.L_x_16033:
[----:B------:R-:W-:Y:S05]  /*1ce10*/  BSYNC.RECONVERGENT B2 ;  /* 0x0000000000027941 */ /* 0x000fea0003800200 */
.L_x_16032:
        /* <DEDUP_REMOVED lines=10> */
.L_x_16031:
[----:B------:R-:W-:Y:S05]  /*1cec0*/  BSYNC.RECONVERGENT B1 ;  /* 0x0000000000017941 */ /* 0x000fea0003800200 */
.L_x_16030:
        /* <DEDUP_REMOVED lines=18> */
.L_x_16041:
        /* <DEDUP_REMOVED lines=13> */
.L_x_16043:
[----:B------:R-:W-:Y:S05]  /*1d0c0*/  BSYNC.RECONVERGENT B3 ;  /* 0x0000000000037941 */ /* 0x000fea0003800200 */
.L_x_16042:
        /* <DEDUP_REMOVED lines=43> */
.L_x_16040:
[----:B------:R-:W-:Y:S05]  /*1d380*/  BSYNC.RECONVERGENT B2 ;  /* 0x0000000000027941 */ /* 0x000fea0003800200 */
.L_x_16039:
        /* <DEDUP_REMOVED lines=11> */
.L_x_16038:
[----:B------:R-:W-:Y:S05]  /*1d440*/  BSYNC.RECONVERGENT B1 ;  /* 0x0000000000017941 */ /* 0x000fea0003800200 */
.L_x_16037:
        /* <DEDUP_REMOVED lines=18> */
.L_x_16048:
        /* <DEDUP_REMOVED lines=13> */
.L_x_16050:
[----:B------:R-:W-:Y:S05]  /*1d640*/  BSYNC.RECONVERGENT B3 ;  /* 0x0000000000037941 */ /* 0x000fea0003800200 */
.L_x_16049:
        /* <DEDUP_REMOVED lines=43> */
.L_x_16047:
[----:B------:R-:W-:Y:S05]  /*1d900*/  BSYNC.RECONVERGENT B2 ;  /* 0x0000000000027941 */ /* 0x000fea0003800200 */
.L_x_16046:
        /* <DEDUP_REMOVED lines=10> */
.L_x_16045:
[----:B------:R-:W-:Y:S05]  /*1d9b0*/  BSYNC.RECONVERGENT B1 ;  /* 0x0000000000017941 */ /* 0x000fea0003800200 */
.L_x_16044:
        /* <DEDUP_REMOVED lines=18> */
.L_x_16055:
        /* <DEDUP_REMOVED lines=13> */
.L_x_16057:
[----:B------:R-:W-:Y:S05]  /*1dbb0*/  BSYNC.RECONVERGENT B3 ;  /* 0x0000000000037941 */ /* 0x000fea0003800200 */
.L_x_16056:
        /* <DEDUP_REMOVED lines=43> */
.L_x_16054:
[----:B------:R-:W-:Y:S05]  /*1de70*/  BSYNC.RECONVERGENT B2 ;  /* 0x0000000000027941 */ /* 0x000fea0003800200 */
.L_x_16053:
        /* <DEDUP_REMOVED lines=11> */
.L_x_16052:
[----:B------:R-:W-:Y:S05]  /*1df30*/  BSYNC.RECONVERGENT B1 ;  /* 0x0000000000017941 */ /* 0x000fea0003800200 */
.L_x_16051:
[----:B------:R-:W-:Y:S02]  /*1df40*/  F2FP.BF16.F32.PACK_AB R179, RZ, R211 ;  /* 0x000000d3ffb3723e */ /* 0x000fe400000010ff */
[----:B------:R-:W-:Y:S02]  /*1df50*/  PRMT R178, R228, 0x5410, R230 ;  /* 0x00005410e4b27816 */ /* 0x000fe400000000e6 */
[----:B------:R-:W-:Y:S02]  /*1df60*/  PRMT R177, R226, 0x5410, R225 ;  /* 0x00005410e2b17816 */ /* 0x000fe400000000e1 */
[----:B------:R-:W-:Y:S02]  /*1df70*/  PRMT R176, R224, 0x5410, R223 ;  /* 0x00005410e0b07816 */ /* 0x000fe400000000df */
[----:B------:R-:W-:-:S07]  /*1df80*/  PRMT R179, R222, 0x5410, R179 ;  /* 0x00005410deb37816 */ /* 0x000fce00000000b3 */
.L_x_16001:
[C---:B------:R-:W-:Y:S01]  /*1df90*/  IADD3 R235, PT, PT, R229.reuse, 0x80, RZ ;  /* 0x00000080e5eb7810 */ /* 0x040fe20007ffe0ff */
[----:B------:R-:W-:Y:S01]  /*1dfa0*/  VIADD R231, R229, 0xa0 ;  /* 0x000000a0e5e77836 */ /* 0x000fe20000000000 */
[----:B------:R-:W0:Y:S01]  /*1dfb0*/  @P0 LDC.64 R222, c[0x0][0x3a0] ;  /* 0x0000e800ffde0b82 */ /* 0x000e220000000a00 */
[----:B------:R-:W-:Y:S01]  /*1dfc0*/  IADD3 R210, PT, PT, R221, 0xa0, RZ ;  /* 0x000000a0ddd27810 */ /* 0x000fe20007ffe0ff */
[----:B------:R-:W-:Y:S01]  /*1dfd0*/  BSSY.RECONVERGENT B1, `(.L_x_16058) ;  /* 0x000001c000017945 */ /* 0x000fe20003800200 */
[----:B------:R-:W-:-:S05]  /*1dfe0*/  IMAD.WIDE.U32 R228, R235, 0x10, R194 ;  /* 0x00000010ebe47825 */ /* 0x000fca00078e00c2 */
        /* <DEDUP_REMOVED lines=26> */
.L_x_16059:
[----:B------:R-:W-:Y:S05]  /*1e190*/  BSYNC.RECONVERGENT B1 ;  /* 0x0000000000017941 */ /* 0x000fea0003800200 */
.L_x_16058:
[----:B-----5:R1:W5:Y:S04]  /*1e1a0*/  @P0 LDG.E.128 R24, desc[UR8][R222.64] ;  /* 0x00000008de180981 */ /* 0x020368000c1e1d00 */
[----:B------:R1:W5:Y:S01]  /*1e1b0*/  @P1 LDG.E.128 R28, desc[UR8][R224.64] ;  /* 0x00000008e01c1981 */ /* 0x000362000c1e1d00 */
[----:B------:R-:W-:Y:S05]  /*1e1c0*/  @!P0 BRA `(.L_x_16060) ;  /* 0x0000002c00988947 */ /* 0x000fea0003800000 */
[----:B------:R-:W-:Y:S01]  /*1e1d0*/  ISETP.GT.AND P0, PT, R219, RZ, PT ;  /* 0x000000ffdb00720c */ /* 0x000fe20003f04270 */
[----:B------:R-:W-:-:S12]  /*1e1e0*/  BSSY.RECONVERGENT B1, `(.L_x_16061) ;  /* 0x0000058000017945 */ /* 0x000fd80003800200 */
[----:B-----5:R-:W-:Y:S01]  /*1e1f0*/  @!P0 IMAD.U32 R226, R24, 0x10000, RZ ;  /* 0x0001000018e28824 */ /* 0x020fe200078e00ff */
        /* <DEDUP_REMOVED lines=19> */
.L_x_16065:
        /* <DEDUP_REMOVED lines=13> */
.L_x_16067:
[----:B------:R-:W-:Y:S05]  /*1e400*/  BSYNC.RECONVERGENT B3 ;  /* 0x0000000000037941 */ /* 0x000fea0003800200 */
.L_x_16066:
        /* <DEDUP_REMOVED lines=41> */
.L_x_16064:
[----:B------:R-:W-:Y:S05]  /*1e6a0*/  BSYNC.RECONVERGENT B2 ;  /* 0x0000000000027941 */ /* 0x000fea0003800200 */
.L_x_16063:
        /* <DEDUP_REMOVED lines=11> */
.L_x_16062:
[----:B------:R-:W-:Y:S05]  /*1e760*/  BSYNC.RECONVERGENT B1 ;  /* 0x0000000000017941 */ /* 0x000fea0003800200 */
.L_x_16061:
        /* <DEDUP_REMOVED lines=23> */
.L_x_16072:
        /* <DEDUP_REMOVED lines=13> */
.L_x_16074:
[----:B------:R-:W-:Y:S05]  /*1e9b0*/  BSYNC.RECONVERGENT B3 ;  /* 0x0000000000037941 */ /* 0x000fea0003800200 */
.L_x_16073:
        /* <DEDUP_REMOVED lines=41> */
.L_x_16071:
[----:B------:R-:W-:Y:S05]  /*1ec50*/  BSYNC.RECONVERGENT B2 ;  /* 0x0000000000027941 */ /* 0x000fea0003800200 */
.L_x_16070:
        /* <DEDUP_REMOVED lines=13> */
.L_x_16069:
[----:B------:R-:W-:Y:S05]  /*1ed30*/  BSYNC.RECONVERGENT B1 ;  /* 0x0000000000017941 */ /* 0x000fea0003800200 */
.L_x_16068:
        /* <DEDUP_REMOVED lines=22> */
.L_x_16079:
        /* <DEDUP_REMOVED lines=13> */
.L_x_16081:
[----:B------:R-:W-:Y:S05]  /*1ef70*/  BSYNC.RECONVERGENT B3 ;  /* 0x0000000000037941 */ /* 0x000fea0003800200 */
.L_x_16080:
        /* <DEDUP_REMOVED lines=41> */
.L_x_16078:
[----:B------:R-:W-:Y:S05]  /*1f210*/  BSYNC.RECONVERGENT B2 ;  /* 0x0000000000027941 */ /* 0x000fea0003800200 */
.L_x_16077:
        /* <DEDUP_REMOVED lines=11> */
.L_x_16076:
[----:B------:R-:W-:Y:S05]  /*1f2d0*/  BSYNC.RECONVERGENT B1 ;  /* 0x0000000000017941 */ /* 0x000fea0003800200 */
.L_x_16075:
        /* <DEDUP_REMOVED lines=23> */
.L_x_16086:
        /* <DEDUP_REMOVED lines=13> */
.L_x_16088:
[----:B------:R-:W-:Y:S05]  /*1f520*/  BSYNC.RECONVERGENT B3 ;  /* 0x0000000000037941 */ /* 0x000fea0003800200 */
.L_x_16087:
        /* <DEDUP_REMOVED lines=41> */
.L_x_16085:
[----:B------:R-:W-:Y:S05]  /*1f7c0*/  BSYNC.RECONVERGENT B2 ;  /* 0x0000000000027941 */ /* 0x000fea0003800200 */
.L_x_16084:
        /* <DEDUP_REMOVED lines=13> */
.L_x_16083:
[----:B------:R-:W-:Y:S05]  /*1f8a0*/  BSYNC.RECONVERGENT B1 ;  /* 0x0000000000017941 */ /* 0x000fea0003800200 */
.L_x_16082:
        /* <DEDUP_REMOVED lines=22> */
.L_x_16093:
        /* <DEDUP_REMOVED lines=13> */
.L_x_16095:
[----:B------:R-:W-:Y:S05]  /*1fae0*/  BSYNC.RECONVERGENT B3 ;  /* 0x0000000000037941 */ /* 0x000fea0003800200 */
.L_x_16094:
        /* <DEDUP_REMOVED lines=41> */
.L_x_16092:
[----:B------:R-:W-:Y:S05]  /*1fd80*/  BSYNC.RECONVERGENT B2 ;  /* 0x0000000000027941 */ /* 0x000fea0003800200 */
.L_x_16091:
        /* <DEDUP_REMOVED lines=11> */
.L_x_16090:
[----:B------:R-:W-:Y:S05]  /*1fe40*/  BSYNC.RECONVERGENT B1 ;  /* 0x0000000000017941 */ /* 0x000fea0003800200 */
.L_x_16089:
        /* <DEDUP_REMOVED lines=23> */
.L_x_16100:
        /* <DEDUP_REMOVED lines=13> */
.L_x_16102:
[----:B------:R-:W-:Y:S05]  /*20090*/  BSYNC.RECONVERGENT B3 ;  /* 0x0000000000037941 */ /* 0x000fea0003800200 */
.L_x_16101:
        /* <DEDUP_REMOVED lines=41> */
.L_x_16099:
[----:B------:R-:W-:Y:S05]  /*20330*/  BSYNC.RECONVERGENT B2 ;  /* 0x0000000000027941 */ /* 0x000fea0003800200 */
.L_x_16098:
        /* <DEDUP_REMOVED lines=13> */
.L_x_16097:
[----:B------:R-:W-:Y:S05]  /*20410*/  BSYNC.RECONVERGENT B1 ;  /* 0x0000000000017941 */ /* 0x000fea0003800200 */
.L_x_16096:
        /* <DEDUP_REMOVED lines=22> */
.L_x_16107:
        /* <DEDUP_REMOVED lines=13> */
.L_x_16109:
[----:B------:R-:W-:Y:S05]  /*20650*/  BSYNC.RECONVERGENT B3 ;  /* 0x0000000000037941 */ /* 0x000fea0003800200 */
.L_x_16108:
        /* <DEDUP_REMOVED lines=42> */
.L_x_16106:
[----:B------:R-:W-:Y:S05]  /*20900*/  BSYNC.RECONVERGENT B2 ;  /* 0x0000000000027941 */ /* 0x000fea0003800200 */
.L_x_16105:
        /* <DEDUP_REMOVED lines=11> */
.L_x_16104:
[----:B------:R-:W-:Y:S05]  /*209c0*/  BSYNC.RECONVERGENT B1 ;  /* 0x0000000000017941 */ /* 0x000fea0003800200 */
.L_x_16103:
        /* <DEDUP_REMOVED lines=23> */
.L_x_16114:
        /* <DEDUP_REMOVED lines=13> */
.L_x_16116:
[----:B------:R-:W-:Y:S05]  /*20c10*/  BSYNC.RECONVERGENT B3 ;  /* 0x0000000000037941 */ /* 0x000fea0003800200 */
.L_x_16115:
[----:B------:R-:W-:Y:S01]  /*20c20*/  IMAD.WIDE.U32 R204, R23, -0x326172a9, RZ ;  /* 0xcd9e8d5717cc7825 */ /* 0x000fe200078e00ff */
[----:B------:R-:W-:Y:S01]  /*20c30*/  LOP3.LUT R176, R18, UR7, R207, 0x96, !PT ;  /* 0x0000000712b07c12 */ /* 0x000fe2000f8e96cf */
[----:B------:R-:W-:Y:S02]  /*20c40*/  UIADD3 UR31, UPT, UPT, UR6, -0x61c88647, URZ ;  /* 0x9e3779b9061f7890 */ /* 0x000fe4000fffe0ff */
[----:B------:R-:W-:Y:S01]  /*20c50*/  UIADD3 UR32, UPT, UPT, UR7, -0x4498517b, URZ ;  /* 0xbb67ae8507207890 */ /* 0x000fe2000fffe0ff */
        /* <DEDUP_REMOVED lines=40> */
.L_x_16113:
[----:B------:R-:W-:Y:S05]  /*20ee0*/  BSYNC.RECONVERGENT B2 ;  /* 0x0000000000027941 */ /* 0x000fea0003800200 */
.L_x_16112:
        /* <DEDUP_REMOVED lines=13> */
.L_x_16111:
[----:B------:R-:W-:Y:S05]  /*20fc0*/  BSYNC.RECONVERGENT B1 ;  /* 0x0000000000017941 */ /* 0x000fea0003800200 */
.L_x_16110:
[----:B------:R-:W-:Y:S02]  /*20fd0*/  F2FP.BF16.F32.PACK_AB R179, RZ, R207 ;  /* 0x000000cfffb3723e */ /* 0x000fe400000010ff */
[----:B------:R-:W-:Y:S02]  /*20fe0*/  PRMT R178, R235, 0x5410, R234 ;  /* 0x00005410ebb27816 */ /* 0x000fe400000000ea */
[----:B------:R-:W-:Y:S02]  /*20ff0*/  PRMT R177, R233, 0x5410, R232 ;  /* 0x00005410e9b17816 */ /* 0x000fe400000000e8 */
[----:B------:R-:W-:Y:S02]  /*21000*/  PRMT R176, R231, 0x5410, R230 ;  /* 0x00005410e7b07816 */ /* 0x000fe400000000e6 */
[----:B------:R-:W-:Y:S01]  /*21010*/  PRMT R179, R227, 0x5410, R179 ;  /* 0x00005410e3b37816 */ /* 0x000fe200000000b3 */
[----:B------:R-:W-:Y:S06]  /*21020*/  BRA `(.L_x_16117) ;  /* 0x0000002c00047947 */ /* 0x000fec0003800000 */
.L_x_16060:
[----:B------:R-:W-:Y:S01]  /*21030*/  IMAD.U32 R235, RZ, RZ, UR6 ;  /* 0x00000006ffeb7e24 */ /* 0x000fe2000f8e00ff */
[----:B------:R-:W-:Y:S01]  /*21040*/  MOV R239, UR7 ;  /* 0x0000000700ef7c02 */ /* 0x000fe20008000f00 */
[----:B------:R-:W-:Y:S01]  /*21050*/  BSSY.RECONVERGENT B1, `(.L_x_16118) ;  /* 0x0000059000017945 */ /* 0x000fe20003800200 */
[----:B------:R-:W-:Y:S01]  /*21060*/  IMAD.MOV.U32 R226, RZ, RZ, RZ ;  /* 0x000000ffffe27224 */ /* 0x000fe200078e00ff */
[----:B------:R-:W-:Y:S01]  /*21070*/  MOV R228, R232 ;  /* 0x000000e800e47202 */ /* 0x000fe20000000f00 */
[----:B0-----:R-:W-:Y:S01]  /*21080*/  IMAD.MOV.U32 R176, RZ, RZ, R233 ;  /* 0x000000ffffb07224 */ /* 0x001fe200078e00e9 */
[----:B------:R-:W-:Y:S01]  /*21090*/  IADD3 R235, PT, PT, R235, -0x61c88647, RZ ;  /* 0x9e3779b9ebeb7810 */ /* 0x000fe20007ffe0ff */
[----:B------:R-:W-:Y:S01]  /*210a0*/  VIADD R239, R239, 0xbb67ae85 ;  /* 0xbb67ae85efef7836 */ /* 0x000fe20000000000 */
        /* <DEDUP_REMOVED lines=17> */
.L_x_16122:
        /* <DEDUP_REMOVED lines=13> */
.L_x_16124:
[----:B------:R-:W-:Y:S05]  /*21290*/  BSYNC.RECONVERGENT B3 ;  /* 0x0000000000037941 */ /* 0x000fea0003800200 */
.L_x_16123:
        /* <DEDUP_REMOVED lines=41> */
.L_x_16121:
[----:B------:R-:W-:Y:S05]  /*21530*/  BSYNC.RECONVERGENT B2 ;  /* 0x0000000000027941 */ /* 0x000fea0003800200 */
.L_x_16120:
        /* <DEDUP_REMOVED lines=10> */
.L_x_16119:
[----:B------:R-:W-:Y:S05]  /*215e0*/  BSYNC.RECONVERGENT B1 ;  /* 0x0000000000017941 */ /* 0x000fea0003800200 */
.L_x_16118:
        /* <DEDUP_REMOVED lines=18> */
.L_x_16129:
        /* <DEDUP_REMOVED lines=13> */
.L_x_16131:
[----:B------:R-:W-:Y:S05]  /*217e0*/  BSYNC.RECONVERGENT B3 ;  /* 0x0000000000037941 */ /* 0x000fea0003800200 */
.L_x_16130:
        /* <DEDUP_REMOVED lines=42> */
.L_x_16128:
[----:B------:R-:W-:Y:S05]  /*21a90*/  BSYNC.RECONVERGENT B2 ;  /* 0x0000000000027941 */ /* 0x000fea0003800200 */
.L_x_16127:
        /* <DEDUP_REMOVED lines=11> */
.L_x_16126:
[----:B------:R-:W-:Y:S05]  /*21b50*/  BSYNC.RECONVERGENT B1 ;  /* 0x0000000000017941 */ /* 0x000fea0003800200 */
.L_x_16125:
        /* <DEDUP_REMOVED lines=18> */
.L_x_16136:
        /* <DEDUP_REMOVED lines=13> */
.L_x_16138:
[----:B------:R-:W-:Y:S05]  /*21d50*/  BSYNC.RECONVERGENT B3 ;  /* 0x0000000000037941 */ /* 0x000fea0003800200 */
.L_x_16137:
        /* <DEDUP_REMOVED lines=42> */
.L_x_16135:
[----:B------:R-:W-:Y:S05]  /*22000*/  BSYNC.RECONVERGENT B2 ;  /* 0x0000000000027941 */ /* 0x000fea0003800200 */
.L_x_16134:
        /* <DEDUP_REMOVED lines=10> */
.L_x_16133:
[----:B------:R-:W-:Y:S05]  /*220b0*/  BSYNC.RECONVERGENT B1 ;  /* 0x0000000000017941 */ /* 0x000fea0003800200 */
.L_x_16132:
        /* <DEDUP_REMOVED lines=18> */
.L_x_16143:
        /* <DEDUP_REMOVED lines=13> */
.L_x_16145:
[----:B------:R-:W-:Y:S05]  /*222b0*/  BSYNC.RECONVERGENT B3 ;  /* 0x0000000000037941 */ /* 0x000fea0003800200 */
.L_x_16144:
        /* <DEDUP_REMOVED lines=42> */
.L_x_16142:
[----:B------:R-:W-:Y:S05]  /*22560*/  BSYNC.RECONVERGENT B2 ;  /* 0x0000000000027941 */ /* 0x000fea0003800200 */
.L_x_16141:
        /* <DEDUP_REMOVED lines=11> */
.L_x_16140:
[----:B------:R-:W-:Y:S05]  /*22620*/  BSYNC.RECONVERGENT B1 ;  /* 0x0000000000017941 */ /* 0x000fea0003800200 */
.L_x_16139:
        /* <DEDUP_REMOVED lines=18> */
.L_x_16150:
        /* <DEDUP_REMOVED lines=13> */
.L_x_16152:
[----:B------:R-:W-:Y:S05]  /*22820*/  BSYNC.RECONVERGENT B3 ;  /* 0x0000000000037941 */ /* 0x000fea0003800200 */
.L_x_16151:
        /* <DEDUP_REMOVED lines=42> */
.L_x_16149:
[----:B------:R-:W-:Y:S05]  /*22ad0*/  BSYNC.RECONVERGENT B2 ;  /* 0x0000000000027941 */ /* 0x000fea0003800200 */
.L_x_16148:
        /* <DEDUP_REMOVED lines=10> */
.L_x_16147:
[----:B------:R-:W-:Y:S05]  /*22b80*/  BSYNC.RECONVERGENT B1 ;  /* 0x0000000000017941 */ /* 0x000fea0003800200 */
.L_x_16146:
        /* <DEDUP_REMOVED lines=18> */
.L_x_16157:
        /* <DEDUP_REMOVED lines=13> */
.L_x_16159:
[----:B------:R-:W-:Y:S05]  /*22d80*/  BSYNC.RECONVERGENT B3 ;  /* 0x0000000000037941 */ /* 0x000fea0003800200 */
.L_x_16158:
        /* <DEDUP_REMOVED lines=42> */
.L_x_16156:
[----:B------:R-:W-:Y:S05]  /*23030*/  BSYNC.RECONVERGENT B2 ;  /* 0x0000000000027941 */ /* 0x000fea0003800200 */
.L_x_16155:
        /* <DEDUP_REMOVED lines=11> */
.L_x_16154:
[----:B------:R-:W-:Y:S05]  /*230f0*/  BSYNC.RECONVERGENT B1 ;  /* 0x0000000000017941 */ /* 0x000fea0003800200 */
.L_x_16153:
        /* <DEDUP_REMOVED lines=18> */
.L_x_16164:
        /* <DEDUP_REMOVED lines=13> */
.L_x_16166:
[----:B------:R-:W-:Y:S05]  /*232f0*/  BSYNC.RECONVERGENT B3 ;  /* 0x0000000000037941 */ /* 0x000fea0003800200 */
.L_x_16165:
        /* <DEDUP_REMOVED lines=43> */
.L_x_16163:
[----:B------:R-:W-:Y:S05]  /*235b0*/  BSYNC.RECONVERGENT B2 ;  /* 0x0000000000027941 */ /* 0x000fea0003800200 */
.L_x_16162:
        /* <DEDUP_REMOVED lines=10> */
.L_x_16161:
[----:B------:R-:W-:Y:S05]  /*23660*/  BSYNC.RECONVERGENT B1 ;  /* 0x0000000000017941 */ /* 0x000fea0003800200 */
.L_x_16160:
        /* <DEDUP_REMOVED lines=18> */
.L_x_16171:
        /* <DEDUP_REMOVED lines=13> */
.L_x_16173:
[----:B------:R-:W-:Y:S05]  /*23860*/  BSYNC.RECONVERGENT B3 ;  /* 0x0000000000037941 */ /* 0x000fea0003800200 */
.L_x_16172:
        /* <DEDUP_REMOVED lines=43> */
.L_x_16170:
[----:B------:R-:W-:Y:S05]  /*23b20*/  BSYNC.RECONVERGENT B2 ;  /* 0x0000000000027941 */ /* 0x000fea0003800200 */
.L_x_16169:
        /* <DEDUP_REMOVED lines=11> */
.L_x_16168:
[----:B------:R-:W-:Y:S05]  /*23be0*/  BSYNC.RECONVERGENT B1 ;  /* 0x0000000000017941 */ /* 0x000fea0003800200 */
.L_x_16167:
[----:B------:R-:W-:Y:S02]  /*23bf0*/  F2FP.BF16.F32.PACK_AB R179, RZ, R207 ;  /* 0x000000cfffb3723e */ /* 0x000fe400000010ff */
[----:B------:R-:W-:Y:S02]  /*23c00*/  PRMT R178, R233, 0x5410, R234 ;  /* 0x00005410e9b27816 */ /* 0x000fe400000000ea */
[----:B------:R-:W-:Y:S02]  /*23c10*/  PRMT R177, R232, 0x5410, R231 ;  /* 0x00005410e8b17816 */ /* 0x000fe400000000e7 */
[----:B------:R-:W-:Y:S02]  /*23c20*/  PRMT R176, R230, 0x5410, R229 ;  /* 0x00005410e6b07816 */ /* 0x000fe400000000e5 */
[----:B------:R-:W-:-:S07]  /*23c30*/  PRMT R179, R227, 0x5410, R179 ;  /* 0x00005410e3b37816 */ /* 0x000fce00000000b3 */
.L_x_16117:
[----:B------:R-:W-:Y:S01]  /*23c40*/  FADD.FTZ R230, RZ, R15 ;  /* 0x0000000fffe67221 */ /* 0x000fe20000010000 */
[----:B------:R-:W-:Y:S01]  /*23c50*/  IMAD R231, R22, R17, RZ ;  /* 0x0000001116e77224 */ /* 0x000fe200078e02ff */
[----:B------:R-:W0:Y:S01]  /*23c60*/  S2R R229, SR_TID.X ;  /* 0x0000000000e57919 */ /* 0x000e220000002100 */
[----:B------:R-:W-:Y:S01]  /*23c70*/  BSSY.RECONVERGENT B1, `(.L_x_16174) ;  /* 0x000004b000017945 */ /* 0x000fe20003800200 */
[----:B------:R-:W-:Y:S02]  /*23c80*/  FADD.FTZ R230, R230, R13 ;  /* 0x0000000de6e67221 */ /* 0x000fe40000010000 */
[----:B------:R-:W-:Y:S02]  /*23c90*/  SHF.R.S32.HI R232, RZ, 0x1f, R231 ;  /* 0x0000001fffe87819 */ /* 0x000fe400000114e7 */
[----:B------:R-:W-:Y:S02]  /*23ca0*/  FADD.FTZ R230, R230, R11 ;  /* 0x0000000be6e67221 */ /* 0x000fe40000010000 */
[----:B------:R-:W-:-:S02]  /*23cb0*/  LEA.HI R232, R232, R231, RZ, 0x3 ;  /* 0x000000e7e8e87211 */ /* 0x000fc400078f18ff */
[----:B------:R-:W-:Y:S02]  /*23cc0*/  FADD.FTZ R230, R230, R9 ;  /* 0x00000009e6e67221 */ /* 0x000fe40000010000 */
[----:B------:R-:W-:Y:S02]  /*23cd0*/  LEA.HI.SX32 R232, R232, R21, 0x1d ;  /* 0x00000015e8e87211 */ /* 0x000fe400078feaff */
[----:B------:R-:W-:Y:S02]  /*23ce0*/  FADD.FTZ R230, R230, R7 ;  /* 0x00000007e6e67221 */ /* 0x000fe40000010000 */
[----:B------:R-:W-:Y:S02]  /*23cf0*/  IADD3 R231, PT, PT, R232, 0xa0, RZ ;  /* 0x000000a0e8e77810 */ /* 0x000fe40007ffe0ff */
[----:B------:R-:W-:-:S03]  /*23d00*/  FADD.FTZ R230, R230, R5 ;  /* 0x00000005e6e67221 */ /* 0x000fc60000010000 */
[----:B------:R-:W-:-:S04]  /*23d10*/  IMAD.WIDE.U32 R194, R231, 0x10, R194 ;  /* 0x00000010e7c27825 */ /* 0x000fc800078e00c2 */
[----:B------:R-:W-:-:S04]  /*23d20*/  FADD.FTZ R227, R230, R3 ;  /* 0x00000003e6e37221 */ /* 0x000fc80000010000 */
        /* <DEDUP_REMOVED lines=63> */
.L_x_16175:
[----:B------:R-:W-:Y:S05]  /*24120*/  BSYNC.RECONVERGENT B1 ;  /* 0x0000000000017941 */ /* 0x000fea0003800200 */
.L_x_16174:
        /* <DEDUP_REMOVED lines=120> */
.L_x_16191:
        /* <DEDUP_REMOVED lines=16> */
[----:B------:R-:W-:Y:S02]  /*249b0*/  IADD3 R176, PT, PT, R16, -0x1, RZ ;  /* 0xffffffff10b07810 */ /* 0x000fe40007ffe0ff */
[----:B------:R-:W-:-:S03]  /*249c0*/  FSEL R16, R194, RZ, !P1 ;  /* 0x000000ffc2107208 */ /* 0x000fc60004800000 */
[----:B------:R-:W-:Y:S02]  /*249d0*/  IMAD R17, R176, R17, RZ ;  /* 0x00000011b0117224 */ /* 0x000fe400078e02ff */
[C---:B------:R-:W-:Y:S01]  /*249e0*/  FADD.FTZ R236, -R16.reuse, R3 ;  /* 0x0000000310ec7221 */ /* 0x040fe20000010100 */
[C---:B------:R-:W-:Y:S01]  /*249f0*/  FADD.FTZ R240, -R16.reuse, R0 ;  /* 0x0000000010f07221 */ /* 0x040fe20000010100 */
[C---:B------:R-:W-:Y:S01]  /*24a00*/  FADD.FTZ R176, -R16.reuse, R15 ;  /* 0x0000000f10b07221 */ /* 0x040fe20000010100 */
[----:B------:R-:W-:Y:S01]  /*24a10*/  SHF.R.S32.HI R3, RZ, 0x1f, R17 ;  /* 0x0000001fff037819 */ /* 0x000fe20000011411 */
        /* <DEDUP_REMOVED lines=45> */
[----:B------:R-:W-:Y:S01]  /*24cf0*/  LEA.HI R16, R3, R17, RZ, 0x3 ;  /* 0x0000001103107211 */ /* 0x000fe200078f18ff */
[C---:B------:R-:W-:Y:S01]  /*24d00*/  FMUL.FTZ R3, R195.reuse, R176 ;  /* 0x000000b0c3037220 */ /* 0x040fe20000410000 */
[C---:B------:R-:W-:Y:S01]  /*24d10*/  FMUL.FTZ R178, R195.reuse, R178 ;  /* 0x000000b2c3b27220 */ /* 0x040fe20000410000 */
[C---:B------:R-:W-:Y:S01]  /*24d20*/  FMUL.FTZ R5, R195.reuse, R194 ;  /* 0x000000c2c3057220 */ /* 0x040fe20000410000 */
[----:B------:R-:W-:Y:S01]  /*24d30*/  LEA.HI.SX32 R227, R16, R227, 0x1d ;  /* 0x000000e310e37211 */ /* 0x000fe200078feaff */
[C---:B------:R-:W-:Y:S01]  /*24d40*/  FMUL.FTZ R210, R195.reuse, R210 ;  /* 0x000000d2c3d27220 */ /* 0x040fe20000410000 */
[----:B------:R-:W0:Y:S01]  /*24d50*/  LDC.64 R16, c[0x0][0x428] ;  /* 0x00010a00ff107b82 */ /* 0x000e220000000a00 */
        /* <DEDUP_REMOVED lines=13> */
[C---:B------:R-:W-:Y:S01]  /*24e30*/  FMUL.FTZ R3, R195.reuse, R180 ;  /* 0x000000b4c3037220 */ /* 0x040fe20000410000 */
[C---:B------:R-:W-:Y:S01]  /*24e40*/  FMUL.FTZ R0, R195.reuse, R0 ;  /* 0x00000000c3007220 */ /* 0x040fe20000410000 */
[----:B------:R-:W-:Y:S01]  /*24e50*/  F2FP.BF16.F32.PACK_AB R179, R240, R9 ;  /* 0x00000009f0b3723e */ /* 0x000fe200000010ff */
[----:B------:R-:W-:Y:S01]  /*24e60*/  FMUL.FTZ R15, R195, R186 ;  /* 0x000000bac30f7220 */ /* 0x000fe20000410000 */
[----:B------:R-:W-:Y:S01]  /*24e70*/  F2FP.BF16.F32.PACK_AB R178, R234, R7 ;  /* 0x00000007eab2723e */ /* 0x000fe200000010ff */
[----:B------:R-:W-:Y:S01]  /*24e80*/  FFMA.FTZ R3, R3, R164, R116 ;  /* 0x000000a403037223 */ /* 0x000fe20000010074 */
[----:B------:R-:W-:Y:S01]  /*24e90*/  F2FP.BF16.F32.PACK_AB R177, R210, R5 ;  /* 0x00000005d2b1723e */ /* 0x000fe200000010ff */
[C---:B------:R-:W-:Y:S01]  /*24ea0*/  FMUL.FTZ R5, R195.reuse, R182 ;  /* 0x000000b6c3057220 */ /* 0x040fe20000410000 */
[----:B------:R-:W-:Y:S01]  /*24eb0*/  FFMA.FTZ R0, R0, R165, R117 ;  /* 0x000000a500007223 */ /* 0x000fe20000010075 */
[----:B------:R-:W-:Y:S01]  /*24ec0*/  FMUL.FTZ R182, R195, R196 ;  /* 0x000000c4c3b67220 */ /* 0x000fe20000410000 */
[----:B0-----:R-:W-:-:S04]  /*24ed0*/  IMAD.WIDE.U32 R180, R227, 0x10, R16 ;  /* 0x00000010e3b47825 */ /* 0x001fc800078e0010 */
[C---:B------:R-:W-:Y:S01]  /*24ee0*/  FMUL.FTZ R232, R195.reuse, R232 ;  /* 0x000000e8c3e87220 */ /* 0x040fe20000410000 */
[C---:B------:R-:W-:Y:S01]  /*24ef0*/  FMUL.FTZ R185, R195.reuse, R248 ;  /* 0x000000f8c3b97220 */ /* 0x040fe20000410000 */
[C---:B------:R-:W-:Y:S01]  /*24f00*/  FMUL.FTZ R190, R195.reuse, R190 ;  /* 0x000000bec3be7220 */ /* 0x040fe20000410000 */
[C---:B------:R-:W-:Y:S01]  /*24f10*/  FMUL.FTZ R183, R195.reuse, R250 ;  /* 0x000000fac3b77220 */ /* 0x040fe20000410000 */
[C---:B------:R-:W-:Y:S01]  /*24f20*/  FMUL.FTZ R186, R195.reuse, R188 ;  /* 0x000000bcc3ba7220 */ /* 0x040fe20000410000 */
[----:B------:R0:W-:Y:S01]  /*24f30*/  STG.E.128 desc[UR8][R180.64], R176 ;  /* 0x000000b0b4007986 */ /* 0x0001e2000c101d08 */
[----:B------:R-:W-:Y:S01]  /*24f40*/  FMUL.FTZ R210, R195, R215 ;  /* 0x000000d7c3d27220 */ /* 0x000fe20000410000 */
[----:B------:R-:W-:Y:S01]  /*24f50*/  FFMA.FTZ R5, R5, R166, R118 ;  /* 0x000000a605057223 */ /* 0x000fe20000010076 */
[----:B------:R-:W-:Y:S01]  /*24f60*/  FFMA.FTZ R232, R232, R167, R119 ;  /* 0x000000a7e8e87223 */ /* 0x000fe20000010077 */
[----:B------:R-:W-:Y:S01]  /*24f70*/  FFMA.FTZ R183, R183, R154, R106 ;  /* 0x0000009ab7b77223 */ /* 0x000fe2000001006a */
        /* <DEDUP_REMOVED lines=13> */
[----:B0-----:R-:W-:Y:S01]  /*25050*/  F2FP.BF16.F32.PACK_AB R176, R0, R3 ;  /* 0x0000000300b0723e */ /* 0x001fe200000010ff */
[----:B------:R-:W-:Y:S01]  /*25060*/  FFMA.FTZ R180, R182, R157, R109 ;  /* 0x0000009db6b47223 */ /* 0x000fe2000001006d */
[----:B------:R-:W-:Y:S01]  /*25070*/  FFMA.FTZ R182, R185, R152, R104 ;  /* 0x00000098b9b67223 */ /* 0x000fe20000010068 */
[----:B------:R-:W-:Y:S01]  /*25080*/  FFMA.FTZ R3, R190, R153, R105 ;  /* 0x00000099be037223 */ /* 0x000fe20000010069 */
[C---:B------:R-:W-:Y:S01]  /*25090*/  FMUL.FTZ R193, R195.reuse, R218 ;  /* 0x000000dac3c17220 */ /* 0x040fe20000410000 */
[----:B------:R-:W-:Y:S01]  /*250a0*/  F2FP.BF16.F32.PACK_AB R177, R232, R5 ;  /* 0x00000005e8b1723e */ /* 0x000fe200000010ff */
[C---:B------:R-:W-:Y:S01]  /*250b0*/  FMUL.FTZ R13, R195.reuse, R252 ;  /* 0x000000fcc30d7220 */ /* 0x040fe20000410000 */
[----:B------:R-:W-:Y:S01]  /*250c0*/  F2FP.BF16.F32.PACK_AB R183, R186, R183 ;  /* 0x000000b7bab7723e */ /* 0x000fe200000010ff */
[----:B------:R-:W-:Y:S01]  /*250d0*/  FMUL.FTZ R208, R195, R208 ;  /* 0x000000d0c3d07220 */ /* 0x000fe20000410000 */
[----:B------:R-:W-:Y:S01]  /*250e0*/  F2FP.BF16.F32.PACK_AB R182, R3, R182 ;  /* 0x000000b603b6723e */ /* 0x000fe200000010ff */
        /* <DEDUP_REMOVED lines=24> */
[C---:B------:R-:W-:Y:S01]  /*25270*/  VIADD R197, R227.reuse, 0x20 ;  /* 0x00000020e3c57836 */ /* 0x040fe20000000000 */
[----:B------:R-:W-:Y:S01]  /*25280*/  IADD3 R199, PT, PT, R227, 0x40, RZ ;  /* 0x00000040e3c77810 */ /* 0x000fe20007ffe0ff */
        /* <DEDUP_REMOVED lines=8> */
[C---:B------:R-:W-:Y:S01]  /*25310*/  VIADD R201, R227.reuse, 0x60 ;  /* 0x00000060e3c97836 */ /* 0x040fe20000000000 */
[----:B------:R-:W-:Y:S01]  /*25320*/  IADD3 R203, PT, PT, R227, 0x80, RZ ;  /* 0x00000080e3cb7810 */ /* 0x000fe20007ffe0ff */
        /* <DEDUP_REMOVED lines=16> */
[----:B------:R-:W-:Y:S01]  /*25430*/  VIADD R227, R227, 0xa0 ;  /* 0x000000a0e3e37836 */ /* 0x000fe20000000000 */
        /* <DEDUP_REMOVED lines=19> */
[----:B------:R0:W-:Y:S01]  /*25570*/  STG.E.128 desc[UR8][R202.64], R188 ;  /* 0x000000bcca007986 */ /* 0x0001e2000c101d08 */
[----:B------:R-:W-:Y:S02]  /*25580*/  F2FP.BF16.F32.PACK_AB R193, R216, R211 ;  /* 0x000000d3d8c1723e */ /* 0x000fe400000010ff */
[----:B------:R-:W-:-:S05]  /*25590*/  F2FP.BF16.F32.PACK_AB R192, R3, R192 ;  /* 0x000000c003c0723e */ /* 0x000fca00000010ff */
[----:B------:R0:W-:Y:S02]  /*255a0*/  STG.E.128 desc[UR8][R16.64], R192 ;  /* 0x000000c010007986 */ /* 0x0001e4000c101d08 */
.L_x_16178:
[----:B------:R-:W-:Y:S05]  /*255b0*/  BSYNC.RECONVERGENT B1 ;  /* 0x0000000000017941 */ /* 0x000fea0003800200 */
.L_x_16177:
[----:B0-----:R-:W0:Y:S02]  /*255c0*/  LDC.64 R16, c[0x0][0x380] ;  /* 0x0000e000ff107b82 */ /* 0x001e240000000a00 */
[----:B0-----:R-:W-:-:S04]  /*255d0*/  LEA R22, R16, R22, 0x2 ;  /* 0x0000001610167211 */ /* 0x001fc800078e10ff */
[----:B------:R-:W-:-:S13]  /*255e0*/  ISETP.GE.AND P0, PT, R22, R17, PT ;  /* 0x000000111600720c */ /* 0x000fda0003f06270 */
[----:B------:R-:W-:Y:S05]  /*255f0*/  @!P0 BRA `(.L_x_16179) ;  /* 0xfffffdb400e08947 */ /* 0x000fea000383ffff */
[----:B------:R-:W-:Y:S05]  /*25600*/  BSYNC B0 ;  /* 0x0000000000007941 */ /* 0x000fea0003800000 */
.L_x_15479:
[----:B------:R-:W-:Y:S05]  /*25610*/  EXIT ;  /* 0x000000000000794d */ /* 0x000fea0003800000 */
.L_x_16176:
        /* <DEDUP_REMOVED lines=8> */
.L_x_16181:
[----:B------:R-:W-:Y:S05]  /*256a0*/  BSYNC B1 ;  /* 0x0000000000017941 */ /* 0x000fea0003800000 */
.L_x_16180:
        /* <DEDUP_REMOVED lines=10> */
.L_x_16182:
[----:B------:R-:W-:Y:S01]  /*25750*/  HFMA2 R233, -RZ, RZ, 0, 2.384185791015625e-07 ;  /* 0x00000004ffe97431 */ /* 0x000fe200000001ff */
[----:B------:R-:W-:-:S05]  /*25760*/  MOV R176, R229 ;  /* 0x000000e500b07202 */ /* 0x000fca0000000f00 */
[----:B------:R-:W-:-:S04]  /*25770*/  FADD.FTZ R178, R177, R176 ;  /* 0x000000b0b1b27221 */ /* 0x000fc80000010000 */
[----:B------:R-:W-:-:S07]  /*25780*/  IMAD.MOV.U32 R231, RZ, RZ, R178 ;  /* 0x000000ffffe77224 */ /* 0x000fce00078e00b2 */
[----:B------:R-:W-:Y:S05]  /*25790*/  WARPSYNC.COLLECTIVE R230, `(.L_x_16183) ;  /* 0x00000000e6087348 */ /* 0x000fea0003c00000 */
[----:B------:R0:W1:Y:S02]  /*257a0*/  SHFL.BFLY P1, R229, R231, R233, R234 ;  /* 0x0c0000e9e7e57389 */ /* 0x00006400000200ea */
[----:B01----:R-:W-:Y:S05]  /*257b0*/  ENDCOLLECTIVE ;  /* 0x000000000000791b */ /* 0x003fea0003800000 */
.L_x_16183:
[----:B------:R-:W-:Y:S02]  /*257c0*/  IMAD.MOV.U32 R233, RZ, RZ, 0x8 ;  /* 0x00000008ffe97424 */ /* 0x000fe400078e00ff */
[----:B------:R-:W-:-:S04]  /*257d0*/  IMAD.MOV.U32 R179, RZ, RZ, R229 ;  /* 0x000000ffffb37224 */ /* 0x000fc800078e00e5 */
[----:B------:R-:W-:-:S05]  /*257e0*/  FADD.FTZ R179, R178, R179 ;  /* 0x000000b3b2b37221 */ /* 0x000fca0000010000 */
[----:B------:R-:W-:-:S07]  /*257f0*/  MOV R231, R179 ;  /* 0x000000b300e77202 */ /* 0x000fce0000000f00 */
[----:B------:R-:W-:Y:S05]  /*25800*/  WARPSYNC.COLLECTIVE R230, `(.L_x_16184) ;  /* 0x00000000e6087348 */ /* 0x000fea0003c00000 */
[----:B------:R0:W1:Y:S02]  /*25810*/  SHFL.BFLY P1, R229, R231, R233, R234 ;  /* 0x0c0000e9e7e57389 */ /* 0x00006400000200ea */
[----:B01----:R-:W-:Y:S05]  /*25820*/  ENDCOLLECTIVE ;  /* 0x000000000000791b */ /* 0x003fea0003800000 */
.L_x_16184:
[----:B------:R-:W-:Y:S01]  /*25830*/  HFMA2 R233, -RZ, RZ, 0, 9.5367431640625e-07 ;  /* 0x00000010ffe97431 */ /* 0x000fe200000001ff */
[----:B------:R-:W-:-:S05]  /*25840*/  MOV R176, R229 ;  /* 0x000000e500b07202 */ /* 0x000fca0000000f00 */
[----:B------:R-:W-:-:S04]  /*25850*/  FADD.FTZ R210, R179, R176 ;  /* 0x000000b0b3d27221 */ /* 0x000fc80000010000 */
[----:B------:R-:W-:-:S07]  /*25860*/  IMAD.MOV.U32 R231, RZ, RZ, R210 ;  /* 0x000000ffffe77224 */ /* 0x000fce00078e00d2 */
[----:B------:R-:W-:Y:S05]  /*25870*/  WARPSYNC.COLLECTIVE R230, `(.L_x_16185) ;  /* 0x00000000e6087348 */ /* 0x000fea0003c00000 */
[----:B------:R0:W1:Y:S02]  /*25880*/  SHFL.BFLY P1, R229, R231, R233, R234 ;  /* 0x0c0000e9e7e57389 */ /* 0x00006400000200ea */
[----:B01----:R-:W-:Y:S05]  /*25890*/  ENDCOLLECTIVE ;  /* 0x000000000000791b */ /* 0x003fea0003800000 */
.L_x_16185:
        /* <DEDUP_REMOVED lines=103> */
.L_x_16186:
[----:B------:R-:W-:Y:S02]  /*25f10*/  IMAD.MOV.U32 R233, RZ, RZ, 0x2 ;  /* 0x00000002ffe97424 */ /* 0x000fe400078e00ff */
[----:B------:R-:W-:-:S04]  /*25f20*/  IMAD.MOV.U32 R177, RZ, RZ, R229 ;  /* 0x000000ffffb17224 */ /* 0x000fc800078e00e5 */
[----:B------:R-:W-:-:S05]  /*25f30*/  FADD.FTZ R177, R176, R177 ;  /* 0x000000b1b0b17221 */ /* 0x000fca0000010000 */
[----:B------:R-:W-:-:S07]  /*25f40*/  MOV R231, R177 ;  /* 0x000000b100e77202 */ /* 0x000fce0000000f00 */
[----:B------:R-:W-:Y:S05]  /*25f50*/  WARPSYNC.COLLECTIVE R230, `(.L_x_16187) ;  /* 0x00000000e6087348 */ /* 0x000fea0003c00000 */
[----:B------:R0:W1:Y:S02]  /*25f60*/  SHFL.BFLY P1, R229, R231, R233, R234 ;  /* 0x0c0000e9e7e57389 */ /* 0x00006400000200ea */
[----:B01----:R-:W-:Y:S05]  /*25f70*/  ENDCOLLECTIVE ;  /* 0x000000000000791b */ /* 0x003fea0003800000 */
.L_x_16187:
[----:B------:R-:W-:Y:S01]  /*25f80*/  HFMA2 R233, -RZ, RZ, 0, 2.384185791015625e-07 ;  /* 0x00000004ffe97431 */ /* 0x000fe200000001ff */
[----:B------:R-:W-:-:S05]  /*25f90*/  MOV R178, R229 ;  /* 0x000000e500b27202 */ /* 0x000fca0000000f00 */
[----:B------:R-:W-:-:S04]  /*25fa0*/  FADD.FTZ R178, R177, R178 ;  /* 0x000000b2b1b27221 */ /* 0x000fc80000010000 */
[----:B------:R-:W-:-:S07]  /*25fb0*/  IMAD.MOV.U32 R231, RZ, RZ, R178 ;  /* 0x000000ffffe77224 */ /* 0x000fce00078e00b2 */
[----:B------:R-:W-:Y:S05]  /*25fc0*/  WARPSYNC.COLLECTIVE R230, `(.L_x_16188) ;  /* 0x00000000e6087348 */ /* 0x000fea0003c00000 */
[----:B------:R0:W1:Y:S02]  /*25fd0*/  SHFL.BFLY P1, R229, R231, R233, R234 ;  /* 0x0c0000e9e7e57389 */ /* 0x00006400000200ea */
[----:B01----:R-:W-:Y:S05]  /*25fe0*/  ENDCOLLECTIVE ;  /* 0x000000000000791b */ /* 0x003fea0003800000 */
.L_x_16188:
[----:B------:R-:W-:Y:S02]  /*25ff0*/  IMAD.MOV.U32 R233, RZ, RZ, 0x8 ;  /* 0x00000008ffe97424 */ /* 0x000fe400078e00ff */
[----:B------:R-:W-:-:S04]  /*26000*/  IMAD.MOV.U32 R179, RZ, RZ, R229 ;  /* 0x000000ffffb37224 */ /* 0x000fc800078e00e5 */
[----:B------:R-:W-:-:S05]  /*26010*/  FADD.FTZ R179, R178, R179 ;  /* 0x000000b3b2b37221 */ /* 0x000fca0000010000 */
[----:B------:R-:W-:-:S07]  /*26020*/  MOV R231, R179 ;  /* 0x000000b300e77202 */ /* 0x000fce0000000f00 */
[----:B------:R-:W-:Y:S05]  /*26030*/  WARPSYNC.COLLECTIVE R230, `(.L_x_16189) ;  /* 0x00000000e6087348 */ /* 0x000fea0003c00000 */
[----:B------:R0:W1:Y:S02]  /*26040*/  SHFL.BFLY P1, R229, R231, R233, R234 ;  /* 0x0c0000e9e7e57389 */ /* 0x00006400000200ea */
[----:B01----:R-:W-:Y:S05]  /*26050*/  ENDCOLLECTIVE ;  /* 0x000000000000791b */ /* 0x003fea0003800000 */
.L_x_16189:
[----:B------:R-:W-:Y:S01]  /*26060*/  HFMA2 R233, -RZ, RZ, 0, 9.5367431640625e-07 ;  /* 0x00000010ffe97431 */ /* 0x000fe200000001ff */
[----:B------:R-:W-:-:S05]  /*26070*/  MOV R210, R229 ;  /* 0x000000e500d27202 */ /* 0x000fca0000000f00 */
[----:B------:R-:W-:-:S04]  /*26080*/  FADD.FTZ R210, R179, R210 ;  /* 0x000000d2b3d27221 */ /* 0x000fc80000010000 */
[----:B------:R-:W-:-:S07]  /*26090*/  IMAD.MOV.U32 R231, RZ, RZ, R210 ;  /* 0x000000ffffe77224 */ /* 0x000fce00078e00d2 */
[----:B------:R-:W-:Y:S05]  /*260a0*/  WARPSYNC.COLLECTIVE R230, `(.L_x_16190) ;  /* 0x00000000e6087348 */ /* 0x000fea0003c00000 */
[----:B------:R0:W1:Y:S02]  /*260b0*/  SHFL.BFLY P1, R229, R231, R233, R234 ;  /* 0x0c0000e9e7e57389 */ /* 0x00006400000200ea */
[----:B01----:R-:W-:Y:S05]  /*260c0*/  ENDCOLLECTIVE ;  /* 0x000000000000791b */ /* 0x003fea0003800000 */
.L_x_16190:
[----:B------:R-:W-:Y:S05]  /*260d0*/  BRA `(.L_x_16191) ;  /* 0xffffffe400f47947 */ /* 0x000fea000383ffff */
.L_x_16192:
        /* <DEDUP_REMOVED lines=10> */
.L_x_54375:


//--------------------- .text._ZN10layer_norm13ln_fwd_kernelINS_13Kernel_traitsI13__nv_bfloat16S2_fS2_fjLj1536ELj1ELj4ELj1ELj16ENS_18Kernel_traits_baseILj1536ES2_S2_fS2_fjLj128EEEEELb0ELb0ELb0ELb0EEEvNS_9FwdParamsE --------------------------
	.section	.text._ZN10layer_norm13ln_fwd_kernelINS_13Kernel_traitsI13__nv_bfloat16S2_fS2_fjLj1536ELj1ELj4ELj1ELj16ENS_18Kernel_traits_baseILj1536ES2_S2_fS2_fjLj128EEEEELb0ELb0ELb0ELb0EEEvNS_9FwdParamsE,"ax",@progbits
	.align	128
        .global         _ZN10layer_norm13ln_fwd_kernelINS_13Kernel_traitsI13__nv_bfloat16S2_fS2_fjLj1536ELj1ELj4ELj1ELj16ENS_18Kernel_traits_baseILj1536ES2_S2_fS2_fjLj128EEEEELb0ELb0ELb0ELb0EEEvNS_9FwdParamsE
        .type           _ZN10layer_norm13ln_fwd_kernelINS_13Kernel_traitsI13__nv_bfloat16S2_fS2_fjLj1536ELj1ELj4ELj1ELj16ENS_18Kernel_traits_baseILj1536ES2_S2_fS2_fjLj128EEEEELb0ELb0ELb0ELb0EEEvNS_9FwdParamsE,@function
        .size           _ZN10layer_norm13ln_fwd_kernelINS_13Kernel_traitsI13__nv_bfloat16S2_fS2_fjLj1536ELj1ELj4ELj1ELj16ENS_18Kernel_traits_baseILj1536ES2_S2_fS2_fjLj128EEEEELb0ELb0ELb0ELb0EEEvNS_9FwdParamsE,(.L_x_54376 - _ZN10layer_norm13ln_fwd_kernelINS_13Kernel_traitsI13__nv_bfloat16S2_fS2_fjLj1536ELj1ELj4ELj1ELj16ENS_18Kernel_traits_baseILj1536ES2_S2_fS2_fjLj128EEEEELb0ELb0ELb0ELb0EEEvNS_9FwdParamsE)
        .other          _ZN10layer_norm13ln_fwd_kernelINS_13Kernel_traitsI13__nv_bfloat16S2_fS2_fjLj1536ELj1ELj4ELj1ELj16ENS_18Kernel_traits_baseILj1536ES2_S2_fS2_fjLj128EEEEELb0ELb0ELb0ELb0EEEvNS_9FwdParamsE,@"STO_CUDA_ENTRY STV_DEFAULT"
_ZN10layer_norm13ln_fwd_kernelINS_13Kernel_traitsI13__nv_bfloat16S2_fS2_fjLj1536ELj1ELj4ELj1ELj16ENS_18Kernel_traits_baseILj1536ES2_S2_fS2_fjLj128EEEEELb0ELb0ELb0ELb0EEEvNS_9FwdParamsE:
.text._ZN10layer_norm13ln_fwd_kernelINS_13Kernel_traitsI13__nv_bfloat16S2_fS2_fjLj1536ELj1ELj4ELj1ELj16ENS_18Kernel_traits_baseILj1536ES2_S2_fS2_fjLj128EEEEELb0ELb0ELb0ELb0EEEvNS_9FwdParamsE:
        /* <DEDUP_REMOVED lines=68> */
.L_x_16194:
        /* <DEDUP_REMOVED lines=47> */
.L_x_16195:
[----:B------:R-:W-:Y:S05]  /*0730*/  BSYNC.RECONVERGENT B0 ;  /* 0x0000000000007941 */ /* 0x000fea0003800200 */
.L_x_16193:
        /* <DEDUP_REMOVED lines=14> */
[----:B------:R-:W-:Y:S01]  /*0820*/  PRMT R140, R31, 0x7632, R140 ;  /* 0x000076321f8c7816 */ /* 0x000fe2000000008c */
[----:B------:R-:W4:Y:S01]  /*0830*/  LDCU.64 UR8, c[0x0][0x3a0] ;  /* 0x00007400ff0877ac */ /* 0x000f220008000a00 */
[----:B------:R-:W-:Y:S02]  /*0840*/  PRMT R139, R35, 0x7632, R139 ;  /* 0x00007632238b7816 */ /* 0x000fe4000000008b */
[----:B------:R-:W-:Y:S01]  /*0850*/  PRMT R138, R30, 0x7632, R138 ;  /* 0x000076321e8a7816 */ /* 0x000fe2000000008a */
[----:B0-----:R-:W-:Y:S01]  /*0860*/  UISETP.NE.U32.AND UP0, UPT, UR4, URZ, UPT ;  /* 0x000000ff0400728c */ /* 0x001fe2000bf05070 */
        /* <DEDUP_REMOVED lines=37> */
[----:B-1234-:R-:W-:-:S07]  /*0ac0*/  PRMT R15, R64, 0x7632, R15 ;  /* 0x00007632400f7816 */ /* 0x01efce000000000f */
.L_x_16233:
        /* <DEDUP_REMOVED lines=9> */
[----:B------:R-:W-:Y:S02]  /*0b60*/  PLOP3.LUT P0, PT, PT, PT, UP0, 0x80, 0x8 ;  /* 0x000000000008781c */ /* 0x000fe40003f0f008 */
[----:B------:R-:W-:Y:S02]  /*0b70*/  SHF.R.S32.HI R111, RZ, 0x1f, R110 ;  /* 0x0000001fff6f7819 */ /* 0x000fe4000001146e */
[----:B------:R-:W-:Y:S02]  /*0b80*/  MOV R152, 0x3f800000 ;  /* 0x3f80000000987802 */ /* 0x000fe40000000f00 */
[----:B------:R-:W-:-:S04]  /*0b90*/  LEA.HI R111, R111, R110, RZ, 0x3 ;  /* 0x0000006e6f6f7211 */ /* 0x000fc800078f18ff */
[----:B------:R-:W-:-:S04]  /*0ba0*/  LEA.HI.SX32 R151, R111, R150, 0x1d ;  /* 0x000000966f977211 */ /* 0x000fc800078feaff */
[----:B------:R-:W-:Y:S02]  /*0bb0*/  MOV R153, R151 ;  /* 0x0000009700997202 */ /* 0x000fe40000000f00 */
[----:B--2---:R-:W-:Y:S01]  /*0bc0*/  @P0 SHF.L.U32 R152, R108, 0x10, RZ ;  /* 0x000000106c980819 */ /* 0x004fe200000006ff */
        /* <DEDUP_REMOVED lines=9> */
[----:B------:R-:W2:Y:S04]  /*0c60*/  LDG.E.128 R16, desc[UR6][R154.64] ;  /* 0x000000069a107981 */ /* 0x000ea8000c1e1d00 */
[----:B------:R-:W3:Y:S01]  /*0c70*/  LDG.E.128 R112, desc[UR6][R154.64+0x10] ;  /* 0x000010069a707981 */ /* 0x000ee2000c1e1d00 */
[C---:B-----5:R-:W-:Y:S02]  /*0c80*/  PRMT R153, R108.reuse, 0x7632, R153 ;  /* 0x000076326c997816 */ /* 0x060fe40000000099 */
[----:B------:R-:W-:Y:S02]  /*0c90*/  SHF.L.U32 R157, R108, 0x10, RZ ;  /* 0x000000106c9d7819 */ /* 0x000fe400000006ff */
[----:B------:R-:W-:Y:S02]  /*0ca0*/  PRMT R156, R109, 0x7632, R156 ;  /* 0x000076326d9c7816 */ /* 0x000fe4000000009c */
[----:B------:R-:W-:-:S02]  /*0cb0*/  SHF.L.U32 R108, R153, 0x10, RZ ;  /* 0x00000010996c7819 */ /* 0x000fc400000006ff */
[----:B------:R-:W-:Y:S02]  /*0cc0*/  SHF.L.U32 R109, R109, 0x10, RZ ;  /* 0x000000106d6d7819 */ /* 0x000fe400000006ff */
[----:B------:R-:W-:Y:S01]  /*0cd0*/  SHF.L.U32 R156, R156, 0x10, RZ ;  /* 0x000000109c9c7819 */ /* 0x000fe200000006ff */
[-C--:B--2---:R-:W-:Y:S02]  /*0ce0*/  FFMA.FTZ R17, R108, R152.reuse, R17 ;  /* 0x000000986c117223 */ /* 0x084fe40000010011 */
[-C--:B------:R-:W-:Y:S01]  /*0cf0*/  FFMA.FTZ R18, R109, R152.reuse, R18 ;  /* 0x000000986d127223 */ /* 0x080fe20000010012 */
[C---:B------:R-:W-:Y:S01]  /*0d00*/  PRMT R108, R110.reuse, 0x7632, R108 ;  /* 0x000076326e6c7816 */ /* 0x040fe2000000006c */
[-C--:B------:R-:W-:Y:S01]  /*0d10*/  FFMA.FTZ R16, R157, R152.reuse, R16 ;  /* 0x000000989d107223 */ /* 0x080fe20000010010 */
[----:B------:R-:W-:Y:S01]  /*0d20*/  SHF.L.U32 R109, R110, 0x10, RZ ;  /* 0x000000106e6d7819 */ /* 0x000fe200000006ff */
[----:B------:R-:W-:Y:S01]  /*0d30*/  FFMA.FTZ R19, R156, R152, R19 ;  /* 0x000000989c137223 */ /* 0x000fe20000010013 */
[----:B------:R-:W-:-:S02]  /*0d40*/  PRMT R110, R111, 0x7632, R110 ;  /* 0x000076326f6e7816 */ /* 0x000fc4000000006e */
[----:B------:R-:W-:Y:S01]  /*0d50*/  SHF.L.U32 R108, R108, 0x10, RZ ;  /* 0x000000106c6c7819 */ /* 0x000fe200000006ff */
[-C--:B---3--:R-:W-:Y:S01]  /*0d60*/  FFMA.FTZ R112, R109, R152.reuse, R112 ;  /* 0x000000986d707223 */ /* 0x088fe20000010070 */
[----:B------:R-:W-:Y:S02]  /*0d70*/  SHF.L.U32 R111, R111, 0x10, RZ ;  /* 0x000000106f6f7819 */ /* 0x000fe400000006ff */
[----:B------:R-:W-:Y:S01]  /*0d80*/  SHF.L.U32 R110, R110, 0x10, RZ ;  /* 0x000000106e6e7819 */ /* 0x000fe200000006ff */
[-C--:B------:R-:W-:Y:S02]  /*0d90*/  FFMA.FTZ R113, R108, R152.reuse, R113 ;  /* 0x000000986c717223 */ /* 0x080fe40000010071 */
[-C--:B------:R-:W-:Y:S02]  /*0da0*/  FFMA.FTZ R114, R111, R152.reuse, R114 ;  /* 0x000000986f727223 */ /* 0x080fe40000010072 */
[----:B------:R-:W-:Y:S01]  /*0db0*/  FFMA.FTZ R115, R110, R152, R115 ;  /* 0x000000986e737223 */ /* 0x000fe20000010073 */
[----:B------:R-:W-:Y:S06]  /*0dc0*/  BRA `(.L_x_16199) ;  /* 0x0000000000507947 */ /* 0x000fec0003800000 */
.L_x_16198:
[C---:B-----5:R-:W-:Y:S02]  /*0dd0*/  PRMT R16, R108.reuse, 0x7632, R16 ;  /* 0x000076326c107816 */ /* 0x060fe40000000010 */
[----:B------:R-:W-:Y:S02]  /*0de0*/  SHF.L.U32 R17, R108, 0x10, RZ ;  /* 0x000000106c117819 */ /* 0x000fe400000006ff */
[C---:B------:R-:W-:Y:S02]  /*0df0*/  PRMT R108, R110.reuse, 0x7632, R108 ;  /* 0x000076326e6c7816 */ /* 0x040fe4000000006c */
[----:B------:R-:W-:Y:S02]  /*0e00*/  SHF.L.U32 R113, R110, 0x10, RZ ;  /* 0x000000106e717819 */ /* 0x000fe400000006ff */
[----:B------:R-:W-:Y:S02]  /*0e10*/  PRMT R18, R109, 0x7632, R18 ;  /* 0x000076326d127816 */ /* 0x000fe40000000012 */
[----:B------:R-:W-:Y:S01]  /*0e20*/  PRMT R110, R111, 0x7632, R110 ;  /* 0x000076326f6e7816 */ /* 0x000fe2000000006e */
[----:B------:R-:W-:Y:S01]  /*0e30*/  FMUL.FTZ R112, R113, R152 ;  /* 0x0000009871707220 */ /* 0x000fe20000410000 */
        /* <DEDUP_REMOVED lines=13> */
.L_x_16199:
[----:B------:R-:W0:Y:S01]  /*0f10*/  LDC.64 R108, c[0x0][0x3a8] ;  /* 0x0000ea00ff6c7b82 */ /* 0x000e220000000a00 */
[C---:B------:R-:W-:Y:S01]  /*0f20*/  IADD3 R153, PT, PT, R151.reuse, 0x20, RZ ;  /* 0x0000002097997810 */ /* 0x040fe20007ffe0ff */
[----:B0-----:R-:W-:-:S05]  /*0f30*/  IMAD.WIDE.U32 R108, R151, 0x20, R108 ;  /* 0x00000020976c7825 */ /* 0x001fca00078e006c */
[----:B------:R0:W-:Y:S04]  /*0f40*/  STG.E.128 desc[UR6][R108.64], R16 ;  /* 0x000000106c007986 */ /* 0x0001e8000c101d06 */
[----:B------:R0:W-:Y:S02]  /*0f50*/  STG.E.128 desc[UR6][R108.64+0x10], R112 ;  /* 0x000010706c007986 */ /* 0x0001e4000c101d06 */
.L_x_16197:
[----:B------:R-:W-:Y:S05]  /*0f60*/  BSYNC.RECONVERGENT B0 ;  /* 0x0000000000007941 */ /* 0x000fea0003800200 */
.L_x_16196:
[----:B------:R-:W-:Y:S01]  /*0f70*/  ISETP.GE.U32.AND P0, PT, R149, 0x40, PT ;  /* 0x000000409500780c */ /* 0x000fe20003f06070 */
[----:B------:R-:W-:Y:S03]  /*0f80*/  BSSY.RECONVERGENT B0, `(.L_x_16200) ;  /* 0x000003b000007945 */ /* 0x000fe60003800200 */
[----:B0-----:R-:W-:-:S09]  /*0f90*/  P2R R108, PR, RZ, 0x1 ;  /* 0x00000001ff6c7803 */ /* 0x001fd20000000000 */
[----:B------:R-:W-:Y:S05]  /*0fa0*/  @!P0 BRA `(.L_x_16201) ;  /* 0x0000000000e08947 */ /* 0x000fea0003800000 */
        /* <DEDUP_REMOVED lines=9> */
[----:B------:R0:W3:Y:S01]  /*1040*/  LDG.E.128 R108, desc[UR6][R154.64+0x10] ;  /* 0x000010069a6c7981 */ /* 0x0000e2000c1e1d00 */
[C---:B-----5:R-:W-:Y:S02]  /*1050*/  PRMT R156, R72.reuse, 0x7632, R156 ;  /* 0x00007632489c7816 */ /* 0x060fe4000000009c */
[----:B------:R-:W-:Y:S02]  /*1060*/  SHF.L.U32 R157, R72, 0x10, RZ ;  /* 0x00000010489d7819 */ /* 0x000fe400000006ff */
[C---:B------:R-:W-:Y:S02]  /*1070*/  PRMT R72, R73.reuse, 0x7632, R72 ;  /* 0x0000763249487816 */ /* 0x040fe40000000048 */
[----:B------:R-:W-:-:S02]  /*1080*/  SHF.L.U32 R73, R73, 0x10, RZ ;  /* 0x0000001049497819 */ /* 0x000fc400000006ff */
[----:B------:R-:W-:Y:S02]  /*1090*/  SHF.L.U32 R72, R72, 0x10, RZ ;  /* 0x0000001048487819 */ /* 0x000fe400000006ff */
[C---:B0-----:R-:W-:Y:S02]  /*10a0*/  PRMT R154, R75.reuse, 0x7632, R154 ;  /* 0x000076324b9a7816 */ /* 0x041fe4000000009a */
[----:B------:R-:W-:Y:S02]  /*10b0*/  SHF.L.U32 R75, R75, 0x10, RZ ;  /* 0x000000104b4b7819 */ /* 0x000fe400000006ff */
[----:B------:R-:W-:Y:S02]  /*10c0*/  SHF.L.U32 R156, R156, 0x10, RZ ;  /* 0x000000109c9c7819 */ /* 0x000fe400000006ff */
[----:B------:R-:W-:Y:S01]  /*10d0*/  SHF.L.U32 R154, R154, 0x10, RZ ;  /* 0x000000109a9a7819 */ /* 0x000fe200000006ff */
[-C--:B--2---:R-:W-:Y:S01]  /*10e0*/  FFMA.FTZ R71, R72, R152.reuse, R71 ;  /* 0x0000009848477223 */ /* 0x084fe20000010047 */
[C---:B------:R-:W-:Y:S01]  /*10f0*/  PRMT R72, R74.reuse, 0x7632, R72 ;  /* 0x000076324a487816 */ /* 0x040fe20000000048 */
[-C--:B------:R-:W-:Y:S01]  /*1100*/  FFMA.FTZ R70, R73, R152.reuse, R70 ;  /* 0x0000009849467223 */ /* 0x080fe20000010046 */
[----:B------:R-:W-:Y:S01]  /*1110*/  SHF.L.U32 R73, R74, 0x10, RZ ;  /* 0x000000104a497819 */ /* 0x000fe200000006ff */
[-C--:B------:R-:W-:Y:S01]  /*1120*/  FFMA.FTZ R68, R157, R152.reuse, R68 ;  /* 0x000000989d447223 */ /* 0x080fe20000010044 */
[----:B------:R-:W-:Y:S01]  /*1130*/  SHF.L.U32 R74, R72, 0x10, RZ ;  /* 0x00000010484a7819 */ /* 0x000fe200000006ff */
[----:B------:R-:W-:-:S02]  /*1140*/  FFMA.FTZ R69, R156, R152, R69 ;  /* 0x000000989c457223 */ /* 0x000fc40000010045 */
[-C--:B---3--:R-:W-:Y:S02]  /*1150*/  FFMA.FTZ R72, R73, R152.reuse, R108 ;  /* 0x0000009849487223 */ /* 0x088fe4000001006c */
[-C--:B------:R-:W-:Y:S01]  /*1160*/  FFMA.FTZ R73, R74, R152.reuse, R109 ;  /* 0x000000984a497223 */ /* 0x080fe2000001006d */
[-C--:B------:R-:W-:Y:S01]  /*1170*/  FFMA.FTZ R74, R75, R152.reuse, R110 ;  /* 0x000000984b4a7223 */ /* 0x080fe2000001006e */
[----:B------:R-:W-:Y:S01]  /*1180*/  FFMA.FTZ R75, R154, R152, R111 ;  /* 0x000000989a4b7223 */ /* 0x000fe2000001006f */
[----:B------:R-:W-:Y:S06]  /*1190*/  BRA `(.L_x_16203) ;  /* 0x0000000000507947 */ /* 0x000fec0003800000 */
.L_x_16202:
[C---:B-----5:R-:W-:Y:S02]  /*11a0*/  PRMT R68, R72.reuse, 0x7632, R68 ;  /* 0x0000763248447816 */ /* 0x060fe40000000044 */
[----:B------:R-:W-:Y:S02]  /*11b0*/  SHF.L.U32 R69, R72, 0x10, RZ ;  /* 0x0000001048457819 */ /* 0x000fe400000006ff */
[----:B------:R-:W-:Y:S02]  /*11c0*/  PRMT R70, R73, 0x7632, R70 ;  /* 0x0000763249467816 */ /* 0x000fe40000000046 */
[C---:B------:R-:W-:Y:S02]  /*11d0*/  PRMT R72, R74.reuse, 0x7632, R72 ;  /* 0x000076324a487816 */ /* 0x040fe40000000048 */
[----:B------:R-:W-:Y:S02]  /*11e0*/  SHF.L.U32 R109, R74, 0x10, RZ ;  /* 0x000000104a6d7819 */ /* 0x000fe400000006ff */
[----:B------:R-:W-:-:S02]  /*11f0*/  PRMT R74, R75, 0x7632, R74 ;  /* 0x000076324b4a7816 */ /* 0x000fc4000000004a */
        /* <DEDUP_REMOVED lines=11> */
[-C--:B------:R-:W-:Y:S01]  /*12b0*/  FMUL.FTZ R74, R155, R152.reuse ;  /* 0x000000989b4a7220 */ /* 0x080fe20000410000 */
[-C--:B------:R-:W-:Y:S01]  /*12c0*/  FMUL.FTZ R73, R111, R152.reuse ;  /* 0x000000986f497220 */ /* 0x080fe20000410000 */
[----:B------:R-:W-:-:S07]  /*12d0*/  FMUL.FTZ R75, R157, R152 ;  /* 0x000000989d4b7220 */ /* 0x000fce0000410000 */
.L_x_16203:
[----:B------:R-:W0:Y:S02]  /*12e0*/  LDC.64 R108, c[0x0][0x3a8] ;  /* 0x0000ea00ff6c7b82 */ /* 0x000e240000000a00 */
[C---:B0-----:R-:W-:Y:S01]  /*12f0*/  IMAD.WIDE.U32 R108, R153.reuse, 0x20, R108 ;  /* 0x00000020996c7825 */ /* 0x041fe200078e006c */
[----:B------:R-:W-:-:S04]  /*1300*/  IADD3 R153, PT, PT, R153, 0x20, RZ ;  /* 0x0000002099997810 */ /* 0x000fc80007ffe0ff */
[----:B------:R0:W-:Y:S04]  /*1310*/  STG.E.128 desc[UR6][R108.64], R68 ;  /* 0x000000446c007986 */ /* 0x0001e8000c101d06 */
[----:B------:R0:W-:Y:S02]  /*1320*/  STG.E.128 desc[UR6][R108.64+0x10], R72 ;  /* 0x000010486c007986 */ /* 0x0001e4000c101d06 */
.L_x_16201:
[----:B------:R-:W-:Y:S05]  /*1330*/  BSYNC.RECONVERGENT B0 ;  /* 0x0000000000007941 */ /* 0x000fea0003800200 */
.L_x_16200:
[----:B------:R-:W-:Y:S01]  /*1340*/  ISETP.GE.U32.AND P0, PT, R149, 0x60, PT ;  /* 0x000000609500780c */ /* 0x000fe20003f06070 */
[----:B------:R-:W-:Y:S03]  /*1350*/  BSSY.RECONVERGENT B0, `(.L_x_16204) ;  /* 0x000003b000007945 */ /* 0x000fe60003800200 */
[----:B0-----:R-:W-:-:S09]  /*1360*/  P2R R108, PR, RZ, 0x1 ;  /* 0x00000001ff6c7803 */ /* 0x001fd20000000000 */
[----:B------:R-:W-:Y:S05]  /*1370*/  @!P0 BRA `(.L_x_16205) ;  /* 0x0000000000e08947 */ /* 0x000fea0003800000 */
[----:B------:R-:W0:Y:S02]  /*1380*/  LDC.64 R80, c[0x0][0x390] ;  /* 0x0000e400ff507b82 */ /* 0x000e240000000a00 */
[----:B0-----:R-:W-:-:S06]  /*1390*/  IMAD.WIDE.U32 R80, R153, 0x10, R80 ;  /* 0x0000001099507825 */ /* 0x001fcc00078e0050 */
[----:B------:R-:W5:Y:S01]  /*13a0*/  LDG.E.128 R80, desc[UR6][R80.64] ;  /* 0x0000000650507981 */ /* 0x000f62000c1e1d00 */
[----:B------:R-:W-:-:S04]  /*13b0*/  UISETP.NE.U32.AND UP1, UPT, UR8, URZ, UPT ;  /* 0x000000ff0800728c */ /* 0x000fc8000bf25070 */
[----:B------:R-:W-:-:S09]  /*13c0*/  UISETP.NE.AND.EX UP1, UPT, UR9, URZ, UPT, UP1 ;  /* 0x000000ff0900728c */ /* 0x000fd2000bf25310 */
[----:B------:R-:W-:Y:S05]  /*13d0*/  BRA.U !UP1, `(.L_x_16206) ;  /* 0x0000000109647547 */ /* 0x000fea000b800000 */
        /* <DEDUP_REMOVED lines=25> */
.L_x_16206:
        /* <DEDUP_REMOVED lines=20> */
.L_x_16207:
[----:B------:R-:W0:Y:S02]  /*16b0*/  LDC.64 R108, c[0x0][0x3a8] ;  /* 0x0000ea00ff6c7b82 */ /* 0x000e240000000a00 */
[C---:B0-----:R-:W-:Y:S01]  /*16c0*/  IMAD.WIDE.U32 R108, R153.reuse, 0x20, R108 ;  /* 0x00000020996c7825 */ /* 0x041fe200078e006c */
[----:B------:R-:W-:-:S04]  /*16d0*/  IADD3 R153, PT, PT, R153, 0x20, RZ ;  /* 0x0000002099997810 */ /* 0x000fc80007ffe0ff */
[----:B------:R0:W-:Y:S04]  /*16e0*/  STG.E.128 desc[UR6][R108.64], R76 ;  /* 0x0000004c6c007986 */ /* 0x0001e8000c101d06 */
[----:B------:R0:W-:Y:S02]  /*16f0*/  STG.E.128 desc[UR6][R108.64+0x10], R80 ;  /* 0x000010506c007986 */ /* 0x0001e4000c101d06 */
.L_x_16205:
[----:B------:R-:W-:Y:S05]  /*1700*/  BSYNC.RECONVERGENT B0 ;  /* 0x0000000000007941 */ /* 0x000fea0003800200 */
.L_x_16204:
        /* <DEDUP_REMOVED lines=35> */
.L_x_16210:
        /* <DEDUP_REMOVED lines=20> */
.L_x_16211:
[----:B------:R-:W0:Y:S02]  /*1a80*/  LDC.64 R108, c[0x0][0x3a8] ;  /* 0x0000ea00ff6c7b82 */ /* 0x000e240000000a00 */
[C---:B0-----:R-:W-:Y:S01]  /*1a90*/  IMAD.WIDE.U32 R108, R153.reuse, 0x20, R108 ;  /* 0x00000020996c7825 */ /* 0x041fe200078e006c */
[----:B------:R-:W-:-:S04]  /*1aa0*/  IADD3 R153, PT, PT, R153, 0x20, RZ ;  /* 0x0000002099997810 */ /* 0x000fc80007ffe0ff */
[----:B------:R0:W-:Y:S04]  /*1ab0*/  STG.E.128 desc[UR6][R108.64], R84 ;  /* 0x000000546c007986 */ /* 0x0001e8000c101d06 */
[----:B------:R0:W-:Y:S02]  /*1ac0*/  STG.E.128 desc[UR6][R108.64+0x10], R88 ;  /* 0x000010586c007986 */ /* 0x0001e4000c101d06 */
.L_x_16209:
[----:B------:R-:W-:Y:S05]  /*1ad0*/  BSYNC.RECONVERGENT B0 ;  /* 0x0000000000007941 */ /* 0x000fea0003800200 */
.L_x_16208:
        /* <DEDUP_REMOVED lines=35> */
.L_x_16214:
        /* <DEDUP_REMOVED lines=20> */
.L_x_16215:
[----:B------:R-:W0:Y:S02]  /*1e50*/  LDC.64 R108, c[0x0][0x3a8] ;  /* 0x0000ea00ff6c7b82 */ /* 0x000e240000000a00 */
[C---:B0-----:R-:W-:Y:S01]  /*1e60*/  IMAD.WIDE.U32 R108, R153.reuse, 0x20, R108 ;  /* 0x00000020996c7825 */ /* 0x041fe200078e006c */
[----:B------:R-:W-:-:S04]  /*1e70*/  IADD3 R153, PT, PT, R153, 0x20, RZ ;  /* 0x0000002099997810 */ /* 0x000fc80007ffe0ff */
[----:B------:R0:W-:Y:S04]  /*1e80*/  STG.E.128 desc[UR6][R108.64], R92 ;  /* 0x0000005c6c007986 */ /* 0x0001e8000c101d06 */
[----:B------:R0:W-:Y:S02]  /*1e90*/  STG.E.128 desc[UR6][R108.64+0x10], R96 ;  /* 0x000010606c007986 */ /* 0x0001e4000c101d06 */
.L_x_16213:
[----:B------:R-:W-:Y:S05]  /*1ea0*/  BSYNC.RECONVERGENT B0 ;  /* 0x0000000000007941 */ /* 0x000fea0003800200 */
.L_x_16212:
        /* <DEDUP_REMOVED lines=35> */
.L_x_16218:
[----:B-----5:R-:W-:Y:S02]  /*20e0*/  PRMT R103, R107, 0x7632, R103 ;  /* 0x000076326b677816 */ /* 0x020fe40000000067 */
[C---:B------:R-:W-:Y:S02]  /*20f0*/  PRMT R100, R104.reuse, 0x7632, R100 ;  /* 0x0000763268647816 */ /* 0x040fe40000000064 */
[----:B------:R-:W-:Y:S02]  /*2100*/  SHF.L.U32 R101, R104, 0x10, RZ ;  /* 0x0000001068657819 */ /* 0x000fe400000006ff */
[----:B------:R-:W-:Y:S02]  /*2110*/  PRMT R102, R105, 0x7632, R102 ;  /* 0x0000763269667816 */ /* 0x000fe40000000066 */
[----:B------:R-:W-:Y:S02]  /*2120*/  PRMT R104, R106, 0x7632, R104 ;  /* 0x000076326a687816 */ /* 0x000fe40000000068 */
        /* <DEDUP_REMOVED lines=15> */
.L_x_16219:
[----:B------:R-:W0:Y:S02]  /*2220*/  LDC.64 R108, c[0x0][0x3a8] ;  /* 0x0000ea00ff6c7b82 */ /* 0x000e240000000a00 */
[----:B0-----:R-:W-:-:S05]  /*2230*/  IMAD.WIDE.U32 R108, R153, 0x20, R108 ;  /* 0x00000020996c7825 */ /* 0x001fca00078e006c */
[----:B------:R0:W-:Y:S04]  /*2240*/  STG.E.128 desc[UR6][R108.64], R100 ;  /* 0x000000646c007986 */ /* 0x0001e8000c101d06 */
[----:B------:R0:W-:Y:S02]  /*2250*/  STG.E.128 desc[UR6][R108.64+0x10], R104 ;  /* 0x000010686c007986 */ /* 0x0001e4000c101d06 */
.L_x_16217:
[----:B------:R-:W-:Y:S05]  /*2260*/  BSYNC.RECONVERGENT B0 ;  /* 0x0000000000007941 */ /* 0x000fea0003800200 */
.L_x_16216:
        /* <DEDUP_REMOVED lines=177> */
.L_x_16245:
[----:B------:R-:W-:Y:S01]  /*2d80*/  FMUL.FTZ R108, R155, R155 ;  /* 0x0000009b9b6c7220 */ /* 0x000fe20000410000 */
[----:B-1----:R-:W-:Y:S01]  /*2d90*/  FADD.FTZ R153, R154, R153 ;  /* 0x000000999a997221 */ /* 0x002fe20000010000 */
[----:B------:R-:W-:Y:S01]  /*2da0*/  ISETP.NE.AND P0, PT, RZ, UR10, PT ;  /* 0x0000000aff007c0c */ /* 0x000fe2000bf05270 */
[----:B------:R-:W-:Y:S02]  /*2db0*/  BSSY.RECONVERGENT B0, `(.L_x_16221) ;  /* 0x000003d000007945 */ /* 0x000fe40003800200 */
[----:B------:R-:W-:Y:S01]  /*2dc0*/  FFMA.FTZ R153, R153, R110, UR11 ;  /* 0x0000000b99997e23 */ /* 0x000fe2000801006e */
[----:B------:R-:W-:Y:S01]  /*2dd0*/  FSEL R156, R108, RZ, P0 ;  /* 0x000000ff6c9c7208 */ /* 0x000fe20000000000 */
[----:B------:R-:W1:Y:S01]  /*2de0*/  @!P5 LDC.64 R110, c[0x0][0x3c0] ;  /* 0x0000f000ff6edb82 */ /* 0x000e620000000a00 */
[----:B------:R-:W-:-:S03]  /*2df0*/  FSEL R152, R155, RZ, !P0 ;  /* 0x000000ff9b987208 */ /* 0x000fc60004000000 */
[----:B------:R-:W-:-:S04]  /*2e00*/  FADD.FTZ R153, R153, R156 ;  /* 0x0000009c99997221 */ /* 0x000fc80000010000 */
[----:B------:R-:W2:Y:S02]  /*2e10*/  @!P5 LDC.64 R108, c[0x0][0x3c8] ;  /* 0x0000f200ff6cdb82 */ /* 0x000ea40000000a00 */
[----:B------:R-:W3:Y:S01]  /*2e20*/  MUFU.RSQ R153, R153 ;  /* 0x0000009900997308 */ /* 0x000ee20000001400 */
[----:B-1----:R-:W-:-:S05]  /*2e30*/  @!P5 IMAD.WIDE R110, R148, 0x4, R110 ;  /* 0x00000004946ed825 */ /* 0x002fca00078e026e */
[----:B------:R1:W-:Y:S01]  /*2e40*/  @!P5 STG.E desc[UR6][R110.64], R155 ;  /* 0x0000009b6e00d986 */ /* 0x0003e2000c101906 */
[----:B--2---:R-:W-:-:S05]  /*2e50*/  @!P5 IMAD.WIDE R108, R148, 0x4, R108 ;  /* 0x00000004946cd825 */ /* 0x004fca00078e026c */
[----:B---3--:R1:W-:Y:S01]  /*2e60*/  @!P5 STG.E desc[UR6][R108.64], R153 ;  /* 0x000000996c00d986 */ /* 0x0083e2000c101906 */
[----:B------:R-:W-:Y:S05]  /*2e70*/  @!P4 BRA `(.L_x_16222) ;  /* 0x0000000000c0c947 */ /* 0x000fea0003800000 */
[--C-:B-1----:R-:W-:Y:S01]  /*2e80*/  FADD.FTZ R108, R16, -R152.reuse ;  /* 0x80000098106c7221 */ /* 0x102fe20000010000 */
[----:B------:R-:W-:Y:S01]  /*2e90*/  SHF.L.U32 R109, R64, 0x10, RZ ;  /* 0x00000010406d7819 */ /* 0x000fe200000006ff */
[----:B------:R-:W-:Y:S01]  /*2ea0*/  FADD.FTZ R110, R17, -R152 ;  /* 0x80000098116e7221 */ /* 0x000fe20000010000 */
[----:B------:R-:W-:Y:S01]  /*2eb0*/  SHF.L.U32 R111, R60, 0x10, RZ ;  /* 0x000000103c6f7819 */ /* 0x000fe200000006ff */
[----:B------:R-:W-:Y:S01]  /*2ec0*/  FMUL.FTZ R108, R153, R108 ;  /* 0x0000006c996c7220 */ /* 0x000fe20000410000 */
[----:B------:R-:W-:Y:S01]  /*2ed0*/  SHF.L.U32 R157, R15, 0x10, RZ ;  /* 0x000000100f9d7819 */ /* 0x000fe200000006ff */
[----:B------:R-:W-:Y:S01]  /*2ee0*/  FMUL.FTZ R110, R153, R110 ;  /* 0x0000006e996e7220 */ /* 0x000fe20000410000 */
[----:B0-----:R-:W-:Y:S01]  /*2ef0*/  SHF.L.U32 R154, R61, 0x10, RZ ;  /* 0x000000103d9a7819 */ /* 0x001fe200000006ff */
        /* <DEDUP_REMOVED lines=40> */
.L_x_16222:
[----:B------:R-:W-:Y:S05]  /*3180*/  BSYNC.RECONVERGENT B0 ;  /* 0x0000000000007941 */ /* 0x000fea0003800200 */
.L_x_16221:
[----:B------:R-:W-:Y:S01]  /*3190*/  ISETP.GE.U32.AND P0, PT, R149, 0x40, PT ;  /* 0x000000409500780c */ /* 0x000fe20003f06070 */
[----:B------:R-:W-:-:S12]  /*31a0*/  BSSY.RECONVERGENT B0, `(.L_x_16223) ;  /* 0x0000032000007945 */ /* 0x000fd80003800200 */
[----:B------:R-:W-:Y:S05]  /*31b0*/  @!P0 BRA `(.L_x_16224) ;  /* 0x0000000000c08947 */ /* 0x000fea0003800000 */
[--C-:B-12---:R-:W-:Y:S01]  /*31c0*/  FADD.FTZ R108, R68, -R152.reuse ;  /* 0x80000098446c7221 */ /* 0x106fe20000010000 */
        /* <DEDUP_REMOVED lines=47> */
.L_x_16224:
[----:B------:R-:W-:Y:S05]  /*34c0*/  BSYNC.RECONVERGENT B0 ;  /* 0x0000000000007941 */ /* 0x000fea0003800200 */
.L_x_16223:
[----:B------:R-:W-:Y:S01]  /*34d0*/  ISETP.GE.U32.AND P0, PT, R149, 0x60, PT ;  /* 0x000000609500780c */ /* 0x000fe20003f06070 */
[----:B------:R-:W-:-:S12]  /*34e0*/  BSSY.RECONVERGENT B0, `(.L_x_16225) ;  /* 0x0000032000007945 */ /* 0x000fd80003800200 */
[----:B------:R-:W-:Y:S05]  /*34f0*/  @!P0 BRA `(.L_x_16226) ;  /* 0x0000000000c08947 */ /* 0x000fea0003800000 */
[--C-:B-123--:R-:W-:Y:S01]  /*3500*/  FADD.FTZ R108, R76, -R152.reuse ;  /* 0x800000984c6c7221 */ /* 0x10efe20000010000 */
        /* <DEDUP_REMOVED lines=47> */
.L_x_16226:
[----:B------:R-:W-:Y:S05]  /*3800*/  BSYNC.RECONVERGENT B0 ;  /* 0x0000000000007941 */ /* 0x000fea0003800200 */
.L_x_16225:
[----:B------:R-:W-:Y:S01]  /*3810*/  ISETP.GE.U32.AND P0, PT, R149, 0x80, PT ;  /* 0x000000809500780c */ /* 0x000fe20003f06070 */
[----:B------:R-:W-:-:S12]  /*3820*/  BSSY.RECONVERGENT B0, `(.L_x_16227) ;  /* 0x0000032000007945 */ /* 0x000fd80003800200 */
[----:B------:R-:W-:Y:S05]  /*3830*/  @!P0 BRA `(.L_x_16228) ;  /* 0x0000000000c08947 */ /* 0x000fea0003800000 */
[--C-:B-1234-:R-:W-:Y:S01]  /*3840*/  FADD.FTZ R108, R84, -R152.reuse ;  /* 0x80000098546c7221 */ /* 0x11efe20000010000 */
        /* <DEDUP_REMOVED lines=47> */
.L_x_16228:
[----:B------:R-:W-:Y:S05]  /*3b40*/  BSYNC.RECONVERGENT B0 ;  /* 0x0000000000007941 */ /* 0x000fea0003800200 */
.L_x_16227:
[----:B------:R-:W-:Y:S01]  /*3b50*/  ISETP.GE.U32.AND P0, PT, R149, 0xa0, PT ;  /* 0x000000a09500780c */ /* 0x000fe20003f06070 */
[----:B------:R-:W-:-:S12]  /*3b60*/  BSSY.RECONVERGENT B0, `(.L_x_16229) ;  /* 0x0000032000007945 */ /* 0x000fd80003800200 */
[----:B------:R-:W-:Y:S05]  /*3b70*/  @!P0 BRA `(.L_x_16230) ;  /* 0x0000000000c08947 */ /* 0x000fea0003800000 */
[--C-:B01234-:R-:W-:Y:S01]  /*3b80*/  FADD.FTZ R108, R92, -R152.reuse ;  /* 0x800000985c6c7221 */ /* 0x11ffe20000010000 */
        /* <DEDUP_REMOVED lines=47> */
.L_x_16230:
[----:B------:R-:W-:Y:S05]  /*3e80*/  BSYNC.RECONVERGENT B0 ;  /* 0x0000000000007941 */ /* 0x000fea0003800200 */
.L_x_16229:
        /* <DEDUP_REMOVED lines=8> */
[----:B------:R-:W-:Y:S01]  /*3f10*/  FMUL.FTZ R108, R153, R108 ;  /* 0x0000006c996c7220 */ /* 0x000fe20000410000 */
[----:B------:R-:W-:Y:S02]  /*3f20*/  SHF.L.U32 R155, R20, 0x10, RZ ;  /* 0x00000010149b7819 */ /* 0x000fe400000006ff */
[----:B------:R-:W-:Y:S01]  /*3f30*/  SHF.L.U32 R154, R21, 0x10, RZ ;  /* 0x00000010159a7819 */ /* 0x000fe200000006ff */
[----:B------:R-:W-:Y:S01]  /*3f40*/  FFMA.FTZ R111, R108, R111, R109 ;  /* 0x0000006f6c6f7223 */ /* 0x000fe2000001006d */
[----:B------:R-:W-:Y:S01]  /*3f50*/  FADD.FTZ R108, R100, -R152 ;  /* 0x80000098646c7221 */ /* 0x000fe20000010000 */
[----:B------:R-:W-:-:S02]  /*3f60*/  SHF.L.U32 R109, R24, 0x10, RZ ;  /* 0x00000010186d7819 */ /* 0x000fc400000006ff */
[----:B------:R-:W-:Y:S01]  /*3f70*/  SHF.L.U32 R157, R144, 0x10, RZ ;  /* 0x00000010909d7819 */ /* 0x000fe200000006ff */
[----:B------:R-:W-:Y:S01]  /*3f80*/  FMUL.FTZ R108, R153, R108 ;  /* 0x0000006c996c7220 */ /* 0x000fe20000410000 */
[----:B------:R-:W-:-:S03]  /*3f90*/  SHF.L.U32 R159, R23, 0x10, RZ ;  /* 0x00000010179f7819 */ /* 0x000fc600000006ff */
[----:B------:R-:W-:Y:S01]  /*3fa0*/  FFMA.FTZ R108, R108, R109, R155 ;  /* 0x0000006d6c6c7223 */ /* 0x000fe2000001009b */
[----:B------:R-:W-:Y:S01]  /*3fb0*/  FMUL.FTZ R109, R153, R110 ;  /* 0x0000006e996d7220 */ /* 0x000fe20000410000 */
[----:B------:R-:W-:Y:S02]  /*3fc0*/  SHF.L.U32 R110, R25, 0x10, RZ ;  /* 0x00000010196e7819 */ /* 0x000fe400000006ff */
[----:B------:R-:W-:-:S03]  /*3fd0*/  SHF.L.U32 R155, R143, 0x10, RZ ;  /* 0x000000108f9b7819 */ /* 0x000fc600000006ff */
        /* <DEDUP_REMOVED lines=13> */
[----:B------:R-:W-:-:S05]  /*40b0*/  SHF.L.U32 R155, R146, 0x10, RZ ;  /* 0x00000010929b7819 */ /* 0x000fca00000006ff */
[----:B------:R-:W-:Y:S01]  /*40c0*/  FFMA.FTZ R157, R154, R157, R155 ;  /* 0x0000009d9a9d7223 */ /* 0x000fe2000001009b */
[--C-:B------:R-:W-:Y:S01]  /*40d0*/  FADD.FTZ R154, R106, -R152.reuse ;  /* 0x800000986a9a7221 */ /* 0x100fe20000010000 */
[----:B------:R-:W-:Y:S01]  /*40e0*/  SHF.L.U32 R155, R27, 0x10, RZ ;  /* 0x000000101b9b7819 */ /* 0x000fe200000006ff */
[----:B------:R-:W-:Y:S02]  /*40f0*/  FADD.FTZ R152, R101, -R152 ;  /* 0x8000009865987221 */ /* 0x000fe40000010000 */
[----:B------:R-:W-:Y:S01]  /*4100*/  FMUL.FTZ R154, R153, R154 ;  /* 0x0000009a999a7220 */ /* 0x000fe20000410000 */
        /* <DEDUP_REMOVED lines=11> */
.L_x_16232:
[----:B------:R-:W-:Y:S05]  /*41c0*/  BSYNC.RECONVERGENT B0 ;  /* 0x0000000000007941 */ /* 0x000fea0003800200 */
.L_x_16231:
[----:B01234-:R-:W0:Y:S02]  /*41d0*/  LDC.64 R108, c[0x0][0x380] ;  /* 0x0000e000ff6c7b82 */ /* 0x01fe240000000a00 */
[----:B0-----:R-:W-:-:S04]  /*41e0*/  LEA R148, R108, R148, 0x2 ;  /* 0x000000946c947211 */ /* 0x001fc800078e10ff */
[----:B------:R-:W-:-:S13]  /*41f0*/  ISETP.GE.AND P0, PT, R148, R109, PT ;  /* 0x0000006d9400720c */ /* 0x000fda0003f06270 */
[----:B------:R-:W-:Y:S05]  /*4200*/  @!P0 BRA `(.L_x_16233) ;  /* 0xffffffc800308947 */ /* 0x000fea000383ffff */
[----:B------:R-:W-:Y:S05]  /*4210*/  EXIT ;  /* 0x000000000000794d */ /* 0x000fea0003800000 */
.L_x_16220:
        /* <DEDUP_REMOVED lines=8> */
.L_x_16235:
[----:B------:R-:W-:Y:S05]  /*42a0*/  BSYNC B0 ;  /* 0x0000000000007941 */ /* 0x000fea0003800000 */
.L_x_16234:
        /* <DEDUP_REMOVED lines=10> */
.L_x_16236:
[----:B------:R-:W-:Y:S01]  /*4350*/  HFMA2 R158, -RZ, RZ, 0, 2.384185791015625e-07 ;  /* 0x00000004ff9e7431 */ /* 0x000fe200000001ff */
[----:B------:R-:W-:-:S05]  /*4360*/  MOV R108, R157 ;  /* 0x0000009d006c7202 */ /* 0x000fca0000000f00 */
[----:B------:R-:W-:-:S05]  /*4370*/  FADD.FTZ R152, R111, R108 ;  /* 0x0000006c6f987221 */ /* 0x000fca0000010000 */
[----:B------:R-:W-:-:S07]  /*4380*/  MOV R159, R152 ;  /* 0x00000098009f7202 */ /* 0x000fce0000000f00 */
[----:B------:R-:W-:Y:S05]  /*4390*/  WARPSYNC.COLLECTIVE R156, `(.L_x_16237) ;  /* 0x000000009c087348 */ /* 0x000fea0003c00000 */
[----:B------:R0:W1:Y:S02]  /*43a0*/  SHFL.BFLY P6, R157, R159, R158, R161 ;  /* 0x0c00009e9f9d7389 */ /* 0x00006400000c00a1 */
[----:B01----:R-:W-:Y:S05]  /*43b0*/  ENDCOLLECTIVE ;  /* 0x000000000000791b */ /* 0x003fea0003800000 */
.L_x_16237:
[----:B------:R-:W-:Y:S01]  /*43c0*/  HFMA2 R158, -RZ, RZ, 0, 4.76837158203125e-07 ;  /* 0x00000008ff9e7431 */ /* 0x000fe200000001ff */
[----:B------:R-:W-:-:S05]  /*43d0*/  MOV R153, R157 ;  /* 0x0000009d00997202 */ /* 0x000fca0000000f00 */
[----:B------:R-:W-:-:S05]  /*43e0*/  FADD.FTZ R153, R152, R153 ;  /* 0x0000009998997221 */ /* 0x000fca0000010000 */
[----:B------:R-:W-:-:S07]  /*43f0*/  MOV R159, R153 ;  /* 0x00000099009f7202 */ /* 0x000fce0000000f00 */
[----:B------:R-:W-:Y:S05]  /*4400*/  WARPSYNC.COLLECTIVE R156, `(.L_x_16238) ;  /* 0x000000009c087348 */ /* 0x000fea0003c00000 */
[----:B------:R0:W1:Y:S02]  /*4410*/  SHFL.BFLY P6, R157, R159, R158, R161 ;  /* 0x0c00009e9f9d7389 */ /* 0x00006400000c00a1 */
[----:B01----:R-:W-:Y:S05]  /*4420*/  ENDCOLLECTIVE ;  /* 0x000000000000791b */ /* 0x003fea0003800000 */
.L_x_16238:
[----:B------:R-:W-:Y:S01]  /*4430*/  HFMA2 R158, -RZ, RZ, 0, 9.5367431640625e-07 ;  /* 0x00000010ff9e7431 */ /* 0x000fe200000001ff */
[----:B------:R-:W-:-:S05]  /*4440*/  MOV R108, R157 ;  /* 0x0000009d006c7202 */ /* 0x000fca0000000f00 */
[----:B------:R-:W-:-:S05]  /*4450*/  FADD.FTZ R154, R153, R108 ;  /* 0x0000006c999a7221 */ /* 0x000fca0000010000 */
[----:B------:R-:W-:-:S07]  /*4460*/  MOV R159, R154 ;  /* 0x0000009a009f7202 */ /* 0x000fce0000000f00 */
[----:B------:R-:W-:Y:S05]  /*4470*/  WARPSYNC.COLLECTIVE R156, `(.L_x_16239) ;  /* 0x000000009c087348 */ /* 0x000fea0003c00000 */
[----:B------:R0:W1:Y:S02]  /*4480*/  SHFL.BFLY P6, R157, R159, R158, R161 ;  /* 0x0c00009e9f9d7389 */ /* 0x00006400000c00a1 */
[----:B01----:R-:W-:Y:S05]  /*4490*/  ENDCOLLECTIVE ;  /* 0x000000000000791b */ /* 0x003fea0003800000 */
.L_x_16239:
        /* <DEDUP_REMOVED lines=106> */
.L_x_16240:
[----:B------:R-:W-:Y:S01]  /*4b40*/  HFMA2 R158, -RZ, RZ, 0, 1.1920928955078125e-07 ;  /* 0x00000002ff9e7431 */ /* 0x000fe200000001ff */
[----:B------:R-:W-:-:S05]  /*4b50*/  MOV R109, R157 ;  /* 0x0000009d006d7202 */ /* 0x000fca0000000f00 */
[----:B------:R-:W-:-:S05]  /*4b60*/  FADD.FTZ R109, R108, R109 ;  /* 0x0000006d6c6d7221 */ /* 0x000fca0000010000 */
[----:B------:R-:W-:-:S07]  /*4b70*/  MOV R159, R109 ;  /* 0x0000006d009f7202 */ /* 0x000fce0000000f00 */
[----:B------:R-:W-:Y:S05]  /*4b80*/  WARPSYNC.COLLECTIVE R156, `(.L_x_16241) ;  /* 0x000000009c087348 */ /* 0x000fea0003c00000 */
[----:B------:R0:W1:Y:S02]  /*4b90*/  SHFL.BFLY P6, R157, R159, R158, R161 ;  /* 0x0c00009e9f9d7389 */ /* 0x00006400000c00a1 */
[----:B01----:R-:W-:Y:S05]  /*4ba0*/  ENDCOLLECTIVE ;  /* 0x000000000000791b */ /* 0x003fea0003800000 */
.L_x_16241:
[----:B------:R-:W-:Y:S01]  /*4bb0*/  HFMA2 R158, -RZ, RZ, 0, 2.384185791015625e-07 ;  /* 0x00000004ff9e7431 */ /* 0x000fe200000001ff */
[----:B------:R-:W-:-:S05]  /*4bc0*/  MOV R152, R157 ;  /* 0x0000009d00987202 */ /* 0x000fca0000000f00 */
[----:B------:R-:W-:-:S05]  /*4bd0*/  FADD.FTZ R152, R109, R152 ;  /* 0x000000986d987221 */ /* 0x000fca0000010000 */
[----:B------:R-:W-:-:S07]  /*4be0*/  MOV R159, R152 ;  /* 0x00000098009f7202 */ /* 0x000fce0000000f00 */
[----:B------:R-:W-:Y:S05]  /*4bf0*/  WARPSYNC.COLLECTIVE R156, `(.L_x_16242) ;  /* 0x000000009c087348 */ /* 0x000fea0003c00000 */
[----:B------:R0:W1:Y:S02]  /*4c00*/  SHFL.BFLY P6, R157, R159, R158, R161 ;  /* 0x0c00009e9f9d7389 */ /* 0x00006400000c00a1 */
[----:B01----:R-:W-:Y:S05]  /*4c10*/  ENDCOLLECTIVE ;  /* 0x000000000000791b */ /* 0x003fea0003800000 */
.L_x_16242:
[----:B------:R-:W-:Y:S01]  /*4c20*/  HFMA2 R158, -RZ, RZ, 0, 4.76837158203125e-07 ;  /* 0x00000008ff9e7431 */ /* 0x000fe200000001ff */
[----:B------:R-:W-:-:S05]  /*4c30*/  MOV R111, R157 ;  /* 0x0000009d006f7202 */ /* 0x000fca0000000f00 */
[----:B------:R-:W-:-:S05]  /*4c40*/  FADD.FTZ R111, R152, R111 ;  /* 0x0000006f986f7221 */ /* 0x000fca0000010000 */
[----:B------:R-:W-:-:S07]  /*4c50*/  MOV R159, R111 ;  /* 0x0000006f009f7202 */ /* 0x000fce0000000f00 */
[----:B------:R-:W-:Y:S05]  /*4c60*/  WARPSYNC.COLLECTIVE R156, `(.L_x_16243) ;  /* 0x000000009c087348 */ /* 0x000fea0003c00000 */
[----:B------:R0:W1:Y:S02]  /*4c70*/  SHFL.BFLY P6, R157, R159, R158, R161 ;  /* 0x0c00009e9f9d7389 */ /* 0x00006400000c00a1 */
[----:B01----:R-:W-:Y:S05]  /*4c80*/  ENDCOLLECTIVE ;  /* 0x000000000000791b */ /* 0x003fea0003800000 */
.L_x_16243:
[----:B------:R-:W-:Y:S01]  /*4c90*/  HFMA2 R158, -RZ, RZ, 0, 9.5367431640625e-07 ;  /* 0x00000010ff9e7431 */ /* 0x000fe200000001ff */
[----:B------:R-:W-:-:S05]  /*4ca0*/  MOV R154, R157 ;  /* 0x0000009d009a7202 */ /* 0x000fca0000000f00 */
[----:B------:R-:W-:-:S05]  /*4cb0*/  FADD.FTZ R154, R111, R154 ;  /* 0x0000009a6f9a7221 */ /* 0x000fca0000010000 */
[----:B------:R-:W-:-:S07]  /*4cc0*/  MOV R159, R154 ;  /* 0x0000009a009f7202 */ /* 0x000fce0000000f00 */
[----:B------:R-:W-:Y:S05]  /*4cd0*/  WARPSYNC.COLLECTIVE R156, `(.L_x_16244) ;  /* 0x000000009c087348 */ /* 0x000fea0003c00000 */
[----:B------:R0:W1:Y:S02]  /*4ce0*/  SHFL.BFLY P6, R157, R159, R158, R161 ;  /* 0x0c00009e9f9d7389 */ /* 0x00006400000c00a1 */
[----:B01----:R-:W-:Y:S05]  /*4cf0*/  ENDCOLLECTIVE ;  /* 0x000000000000791b */ /* 0x003fea0003800000 */
.L_x_16244:
[----:B------:R-:W-:Y:S01]  /*4d00*/  MOV R153, R157 ;  /* 0x0000009d00997202 */ /* 0x000fe20000000f00 */
[----:B------:R-:W-:Y:S06]  /*4d10*/  BRA `(.L_x_16245) ;  /* 0xffffffe000187947 */ /* 0x000fec000383ffff */
.L_x_16246:
        /* <DEDUP_REMOVED lines=14> */
.L_x_54376:


//--------------------- .text._ZN10layer_norm13ln_fwd_kernelINS_13Kernel_traitsI13__nv_bfloat16S2_fS2_fjLj1536ELj1ELj4ELj1ELj16ENS_18Kernel_traits_baseILj1536ES2_S2_fS2_fjLj128EEEEELb0ELb0ELb0ELb1EEEvNS_9FwdParamsE --------------------------
	.section	.text._ZN10layer_norm13ln_fwd_kernelINS_13Kernel_traitsI13__nv_bfloat16S2_fS2_fjLj1536ELj1ELj4ELj1ELj16ENS_18Kernel_traits_baseILj1536ES2_S2_fS2_fjLj128EEEEELb0ELb0ELb0ELb1EEEvNS_9FwdParamsE,"ax",@progbits
	.align	128
        .global         _ZN10layer_norm13ln_fwd_kernelINS_13Kernel_traitsI13__nv_bfloat16S2_fS2_fjLj1536ELj1ELj4ELj1ELj16ENS_18Kernel_traits_baseILj1536ES2_S2_fS2_fjLj128EEEEELb0ELb0ELb0ELb1EEEvNS_9FwdParamsE
        .type           _ZN10layer_norm13ln_fwd_kernelINS_13Kernel_traitsI13__nv_bfloat16S2_fS2_fjLj1536ELj1ELj4ELj1ELj16ENS_18Kernel_traits_baseILj1536ES2_S2_fS2_fjLj128EEEEELb0ELb0ELb0ELb1EEEvNS_9FwdParamsE,@function
        .size           _ZN10layer_norm13ln_fwd_kernelINS_13Kernel_traitsI13__nv_bfloat16S2_fS2_fjLj1536ELj1ELj4ELj1ELj16ENS_18Kernel_traits_baseILj1536ES2_S2_fS2_fjLj128EEEEELb0ELb0ELb0ELb1EEEvNS_9FwdParamsE,(.L_x_54377 - _ZN10layer_norm13ln_fwd_kernelINS_13Kernel_traitsI13__nv_bfloat16S2_fS2_fjLj1536ELj1ELj4ELj1ELj16ENS_18Kernel_traits_baseILj1536ES2_S2_fS2_fjLj128EEEEELb0ELb0ELb0ELb1EEEvNS_9FwdParamsE)
        .other          _ZN10layer_norm13ln_fwd_kernelINS_13Kernel_traitsI13__nv_bfloat16S2_fS2_fjLj1536ELj1ELj4ELj1ELj16ENS_18Kernel_traits_baseILj1536ES2_S2_fS2_fjLj128EEEEELb0ELb0ELb0ELb1EEEvNS_9FwdParamsE,@"STO_CUDA_ENTRY STV_DEFAULT"
_ZN10layer_norm13ln_fwd_kernelINS_13Kernel_traitsI13__nv_bfloat16S2_fS2_fjLj1536ELj1ELj4ELj1ELj16ENS_18Kernel_traits_baseILj1536ES2_S2_fS2_fjLj128EEEEELb0ELb0ELb0ELb1EEEvNS_9FwdParamsE:
.text._ZN10layer_norm13ln_fwd_kernelINS_13Kernel_traitsI13__nv_bfloat16S2_fS2_fjLj1536ELj1ELj4ELj1ELj16ENS_18Kernel_traits_baseILj1536ES2_S2_fS2_fjLj128EEEEELb0ELb0ELb0ELb1EEEvNS_9FwdParamsE:
        /* <DEDUP_REMOVED lines=25> */
.L_x_16247:
        /* <DEDUP_REMOVED lines=20> */
.L_x_16248:
        /* <DEDUP_REMOVED lines=53> */
[----:B0-----:R-:W-:Y:S02]  /*0620*/  PRMT R5, R62, 0x7632, R5 ;  /* 0x000076323e057816 */ /* 0x001fe40000000005 */
[----:B------:R-:W-:Y:S02]  /*0630*/  PRMT R4, R37, 0x7632, R4 ;  /* 0x0000763225047816 */ /* 0x000fe40000000004 */
[----:B------:R-:W-:Y:S02]  /*0640*/  PRMT R3, R61, 0x7632, R3 ;  /* 0x000076323d037816 */ /* 0x000fe40000000003 */
[----:B------:R-:W-:Y:S02]  /*0650*/  PRMT R2, R36, 0x7632, R2 ;  /* 0x0000763224027816 */ /* 0x000fe40000000002 */
[----:B------:R-:W-:Y:S01]  /*0660*/  PRMT R0, R60, 0x7632, R0 ;  /* 0x000076323c007816 */ /* 0x000fe20000000000 */
[----:B------:R-:W-:Y:S06]  /*0670*/  BRA.U UP0, `(.L_x_16249) ;  /* 0x0000002d00907547 */ /* 0x000fec000b800000 */
[----:B------:R-:W0:Y:S01]  /*0680*/  LDCU.64 UR4, c[0x0][0x3a0] ;  /* 0x00007400ff0477ac */ /* 0x000e220008000a00 */
[----:B------:R-:W1:Y:S01]  /*0690*/  LDCU UR8, c[0x0][0x388] ;  /* 0x00007100ff0877ac */ /* 0x000e620008000800 */
[----:B------:R-:W2:Y:S01]  /*06a0*/  LDCU.U8 UR9, c[0x0][0x410] ;  /* 0x00008200ff0977ac */ /* 0x000ea20008000000 */
[----:B------:R-:W3:Y:S01]  /*06b0*/  LDCU UR10, c[0x0][0x448] ;  /* 0x00008900ff0a77ac */ /* 0x000ee20008000800 */
[----:B0-----:R-:W-:-:S04]  /*06c0*/  UISETP.NE.U32.AND UP0, UPT, UR4, URZ, UPT ;  /* 0x000000ff0400728c */ /* 0x001fc8000bf05070 */
[----:B-123--:R-:W-:-:S11]  /*06d0*/  UISETP.NE.AND.EX UP0, UPT, UR5, URZ, UPT, UP0 ;  /* 0x000000ff0500728c */ /* 0x00efd6000bf05300 */
.L_x_16263:
[----:B01----:R-:W0:Y:S01]  /*06e0*/  LDC.64 R108, c[0x0][0x390] ;  /* 0x0000e400ff6c7b82 */ /* 0x003e220000000a00 */
[----:B------:R-:W-:-:S05]  /*06f0*/  IMAD R64, R15, UR8, RZ ;  /* 0x000000080f407c24 */ /* 0x000fca000f8e02ff */
[----:B------:R-:W-:-:S04]  /*0700*/  SHF.R.S32.HI R65, RZ, 0x1f, R64 ;  /* 0x0000001fff417819 */ /* 0x000fc80000011440 */
[----:B------:R-:W-:-:S04]  /*0710*/  LEA.HI R65, R65, R64, RZ, 0x3 ;  /* 0x0000004041417211 */ /* 0x000fc800078f18ff */
[----:B------:R-:W-:-:S05]  /*0720*/  LEA.HI.SX32 R151, R65, R150, 0x1d ;  /* 0x0000009641977211 */ /* 0x000fca00078feaff */
[----:B0-----:R-:W-:-:S06]  /*0730*/  IMAD.WIDE.U32 R68, R151, 0x10, R108 ;  /* 0x0000001097447825 */ /* 0x001fcc00078e006c */
[----:B------:R-:W5:Y:S01]  /*0740*/  LDG.E.128 R68, desc[UR6][R68.64] ;  /* 0x0000000644447981 */ /* 0x000f62000c1e1d00 */
[----:B------:R-:W-:Y:S05]  /*0750*/  BRA.U !UP0, `(.L_x_16250) ;  /* 0x0000000108647547 */ /* 0x000fea000b800000 */
[----:B------:R-:W0:Y:S02]  /*0760*/  LDC.64 R76, c[0x0][0x3a0] ;  /* 0x0000e800ff4c7b82 */ /* 0x000e240000000a00 */
[----:B0-----:R-:W-:-:S05]  /*0770*/  IMAD.WIDE.U32 R76, R151, 0x20, R76 ;  /* 0x00000020974c7825 */ /* 0x001fca00078e004c */
[----:B------:R-:W2:Y:S04]  /*0780*/  LDG.E.128 R64, desc[UR6][R76.64] ;  /* 0x000000064c407981 */ /* 0x000ea8000c1e1d00 */
[----:B------:R0:W3:Y:S01]  /*0790*/  LDG.E.128 R72, desc[UR6][R76.64+0x10] ;  /* 0x000010064c487981 */ /* 0x0000e2000c1e1d00 */
[C---:B-----5:R-:W-:Y:S02]  /*07a0*/  PRMT R78, R68.reuse, 0x7632, R78 ;  /* 0x00007632444e7816 */ /* 0x060fe4000000004e */
[----:B------:R-:W-:Y:S02]  /*07b0*/  SHF.L.U32 R79, R68, 0x10, RZ ;  /* 0x00000010444f7819 */ /* 0x000fe400000006ff */
[----:B------:R-:W-:Y:S02]  /*07c0*/  PRMT R68, R69, 0x7632, R68 ;  /* 0x0000763245447816 */ /* 0x000fe40000000044 */
[----:B------:R-:W-:-:S02]  /*07d0*/  PRMT R80, R70, 0x7632, R80 ;  /* 0x0000763246507816 */ /* 0x000fc40000000050 */
[----:B------:R-:W-:Y:S02]  /*07e0*/  SHF.L.U32 R81, R70, 0x10, RZ ;  /* 0x0000001046517819 */ /* 0x000fe400000006ff */
[----:B------:R-:W-:Y:S02]  /*07f0*/  PRMT R70, R71, 0x7632, R70 ;  /* 0x0000763247467816 */ /* 0x000fe40000000046 */
[----:B------:R-:W-:Y:S02]  /*0800*/  SHF.L.U32 R69, R69, 0x10, RZ ;  /* 0x0000001045457819 */ /* 0x000fe400000006ff */
[----:B------:R-:W-:Y:S02]  /*0810*/  SHF.L.U32 R71, R71, 0x10, RZ ;  /* 0x0000001047477819 */ /* 0x000fe400000006ff */
[----:B------:R-:W-:Y:S02]  /*0820*/  SHF.L.U32 R68, R68, 0x10, RZ ;  /* 0x0000001044447819 */ /* 0x000fe400000006ff */
[----:B------:R-:W-:-:S02]  /*0830*/  SHF.L.U32 R78, R78, 0x10, RZ ;  /* 0x000000104e4e7819 */ /* 0x000fc400000006ff */
[----:B------:R-:W-:Y:S02]  /*0840*/  SHF.L.U32 R80, R80, 0x10, RZ ;  /* 0x0000001050507819 */ /* 0x000fe400000006ff */
[----:B0-----:R-:W-:Y:S01]  /*0850*/  SHF.L.U32 R76, R70, 0x10, RZ ;  /* 0x00000010464c7819 */ /* 0x001fe200000006ff */
[----:B--2---:R-:W-:Y:S01]  /*0860*/  FADD.FTZ R66, R66, R69 ;  /* 0x0000004542427221 */ /* 0x004fe20000010000 */
[----:B------:R-:W-:Y:S01]  /*0870*/  FADD.FTZ R67, R67, R68 ;  /* 0x0000004443437221 */ /* 0x000fe20000010000 */
[----:B------:R-:W-:Y:S01]  /*0880*/  FADD.FTZ R64, R64, R79 ;  /* 0x0000004f40407221 */ /* 0x000fe20000010000 */
[----:B------:R-:W-:Y:S01]  /*0890*/  FADD.FTZ R65, R65, R78 ;  /* 0x0000004e41417221 */ /* 0x000fe20000010000 */
[----:B---3--:R-:W-:Y:S01]  /*08a0*/  FADD.FTZ R70, R74, R71 ;  /* 0x000000474a467221 */ /* 0x008fe20000010000 */
[----:B------:R-:W-:Y:S01]  /*08b0*/  FADD.FTZ R68, R72, R81 ;  /* 0x0000005148447221 */ /* 0x000fe20000010000 */
[----:B------:R-:W-:Y:S01]  /*08c0*/  FADD.FTZ R69, R73, R80 ;  /* 0x0000005049457221 */ /* 0x000fe20000010000 */
[----:B------:R-:W-:Y:S01]  /*08d0*/  FADD.FTZ R71, R75, R76 ;  /* 0x0000004c4b477221 */ /* 0x000fe20000010000 */
[----:B------:R-:W-:Y:S06]  /*08e0*/  BRA `(.L_x_16251) ;  /* 0x0000000000307947 */ /* 0x000fec0003800000 */
.L_x_16250:
[----:B-----5:R-:W-:Y:S02]  /*08f0*/  PRMT R65, R68, 0x7632, R65 ;  /* 0x0000763244417816 */ /* 0x020fe40000000041 */
        /* <DEDUP_REMOVED lines=10> */
[----:B------:R-:W-:-:S07]  /*09a0*/  SHF.L.U32 R71, R73, 0x10, RZ ;  /* 0x0000001049477819 */ /* 0x000fce00000006ff */
.L_x_16251:
[----:B------:R-:W0:Y:S01]  /*09b0*/  LDC.64 R158, c[0x0][0x3a8] ;  /* 0x0000ea00ff9e7b82 */ /* 0x000e220000000a00 */
[----:B------:R-:W-:-:S05]  /*09c0*/  IADD3 R152, PT, PT, R151, 0x20, RZ ;  /* 0x0000002097987810 */ /* 0x000fca0007ffe0ff */
[----:B------:R-:W-:-:S04]  /*09d0*/  IMAD.WIDE.U32 R76, R152, 0x10, R108 ;  /* 0x00000010984c7825 */ /* 0x000fc800078e006c */
[----:B0-----:R-:W-:-:S05]  /*09e0*/  IMAD.WIDE.U32 R72, R151, 0x20, R158 ;  /* 0x0000002097487825 */ /* 0x001fca00078e009e */
[----:B------:R0:W-:Y:S04]  /*09f0*/  STG.E.128 desc[UR6][R72.64], R64 ;  /* 0x0000004048007986 */ /* 0x0001e8000c101d06 */
[----:B------:R0:W-:Y:S04]  /*0a00*/  STG.E.128 desc[UR6][R72.64+0x10], R68 ;  /* 0x0000104448007986 */ /* 0x0001e8000c101d06 */
[----:B------:R-:W5:Y:S01]  /*0a10*/  LDG.E.128 R76, desc[UR6][R76.64] ;  /* 0x000000064c4c7981 */ /* 0x000f62000c1e1d00 */
[----:B------:R-:W-:Y:S05]  /*0a20*/  BRA.U !UP0, `(.L_x_16252) ;  /* 0x0000000108647547 */ /* 0x000fea000b800000 */
[----:B------:R-:W1:Y:S02]  /*0a30*/  LDC.64 R84, c[0x0][0x3a0] ;  /* 0x0000e800ff547b82 */ /* 0x000e640000000a00 */
[----:B-1----:R-:W-:-:S05]  /*0a40*/  IMAD.WIDE.U32 R84, R152, 0x20, R84 ;  /* 0x0000002098547825 */ /* 0x002fca00078e0054 */
[----:B0-----:R-:W2:Y:S04]  /*0a50*/  LDG.E.128 R72, desc[UR6][R84.64] ;  /* 0x0000000654487981 */ /* 0x001ea8000c1e1d00 */
        /* <DEDUP_REMOVED lines=22> */
.L_x_16252:
        /* <DEDUP_REMOVED lines=12> */
.L_x_16253:
[----:B------:R-:W-:Y:S01]  /*0c80*/  IADD3 R153, PT, PT, R151, 0x40, RZ ;  /* 0x0000004097997810 */ /* 0x000fe20007ffe0ff */
[----:B------:R-:W-:-:S04]  /*0c90*/  IMAD.WIDE.U32 R80, R152, 0x20, R158 ;  /* 0x0000002098507825 */ /* 0x000fc800078e009e */
[----:B------:R-:W-:Y:S01]  /*0ca0*/  IMAD.WIDE.U32 R84, R153, 0x10, R108 ;  /* 0x0000001099547825 */ /* 0x000fe200078e006c */
        /* <DEDUP_REMOVED lines=29> */
.L_x_16254:
        /* <DEDUP_REMOVED lines=12> */
.L_x_16255:
        /* <DEDUP_REMOVED lines=32> */
.L_x_16256:
        /* <DEDUP_REMOVED lines=12> */
.L_x_16257:
        /* <DEDUP_REMOVED lines=20> */
[--C-:B--2---:R-:W-:Y:S01]  /*1340*/  FADD.FTZ R99, R99, R100.reuse ;  /* 0x0000006463637221 */ /* 0x104fe20000010000 */
[----:B------:R-:W-:Y:S01]  /*1350*/  PRMT R100, R102, 0x7632, R100 ;  /* 0x0000763266647816 */ /* 0x000fe20000000064 */
[----:B------:R-:W-:Y:S01]  /*1360*/  FADD.FTZ R98, R98, R101 ;  /* 0x0000006562627221 */ /* 0x000fe20000010000 */
[----:B------:R-:W-:Y:S01]  /*1370*/  SHF.L.U32 R101, R102, 0x10, RZ ;  /* 0x0000001066657819 */ /* 0x000fe200000006ff */
[----:B------:R-:W-:Y:S01]  /*1380*/  FADD.FTZ R96, R96, R113 ;  /* 0x0000007160607221 */ /* 0x000fe20000010000 */
[----:B------:R-:W-:Y:S01]  /*1390*/  SHF.L.U32 R102, R100, 0x10, RZ ;  /* 0x0000001064667819 */ /* 0x000fe200000006ff */
[----:B------:R-:W-:-:S02]  /*13a0*/  FADD.FTZ R97, R97, R112 ;  /* 0x0000007061617221 */ /* 0x000fc40000010000 */
[----:B---3--:R-:W-:Y:S02]  /*13b0*/  FADD.FTZ R100, R104, R101 ;  /* 0x0000006568647221 */ /* 0x008fe40000010000 */
[----:B------:R-:W-:Y:S01]  /*13c0*/  FADD.FTZ R101, R105, R102 ;  /* 0x0000006669657221 */ /* 0x000fe20000010000 */
[----:B------:R-:W-:Y:S01]  /*13d0*/  FADD.FTZ R102, R106, R103 ;  /* 0x000000676a667221 */ /* 0x000fe20000010000 */
[----:B------:R-:W-:Y:S01]  /*13e0*/  FADD.FTZ R103, R107, R110 ;  /* 0x0000006e6b677221 */ /* 0x000fe20000010000 */
[----:B------:R-:W-:Y:S06]  /*13f0*/  BRA `(.L_x_16259) ;  /* 0x0000000000307947 */ /* 0x000fec0003800000 */
.L_x_16258:
        /* <DEDUP_REMOVED lines=12> */
.L_x_16259:
        /* <DEDUP_REMOVED lines=9> */
[----:B------:R-:W2:Y:S04]  /*1550*/  LDG.E.128 R112, desc[UR6][R160.64] ;  /* 0x00000006a0707981 */ /* 0x000ea8000c1e1d00 */
[----:B0-----:R-:W3:Y:S01]  /*1560*/  LDG.E.128 R108, desc[UR6][R160.64+0x10] ;  /* 0x00001006a06c7981 */ /* 0x001ee2000c1e1d00 */
[C---:B-----5:R-:W-:Y:S02]  /*1570*/  PRMT R155, R104.reuse, 0x7632, R155 ;  /* 0x00007632689b7816 */ /* 0x060fe4000000009b */
[----:B------:R-:W-:Y:S02]  /*1580*/  SHF.L.U32 R163, R104, 0x10, RZ ;  /* 0x0000001068a37819 */ /* 0x000fe400000006ff */
[----:B------:R-:W-:Y:S02]  /*1590*/  PRMT R162, R105, 0x7632, R162 ;  /* 0x0000763269a27816 */ /* 0x000fe400000000a2 */
[----:B------:R-:W-:-:S02]  /*15a0*/  SHF.L.U32 R104, R155, 0x10, RZ ;  /* 0x000000109b687819 */ /* 0x000fc400000006ff */
[----:B------:R-:W-:Y:S02]  /*15b0*/  SHF.L.U32 R105, R105, 0x10, RZ ;  /* 0x0000001069697819 */ /* 0x000fe400000006ff */
[----:B------:R-:W-:Y:S01]  /*15c0*/  SHF.L.U32 R162, R162, 0x10, RZ ;  /* 0x00000010a2a27819 */ /* 0x000fe200000006ff */
[--C-:B--2---:R-:W-:Y:S02]  /*15d0*/  FADD.FTZ R113, R113, R104.reuse ;  /* 0x0000006871717221 */ /* 0x104fe40000010000 */
[----:B------:R-:W-:Y:S01]  /*15e0*/  FADD.FTZ R114, R114, R105 ;  /* 0x0000006972727221 */ /* 0x000fe20000010000 */
[----:B------:R-:W-:Y:S01]  /*15f0*/  PRMT R104, R106, 0x7632, R104 ;  /* 0x000076326a687816 */ /* 0x000fe20000000068 */
[----:B------:R-:W-:Y:S01]  /*1600*/  FADD.FTZ R112, R112, R163 ;  /* 0x000000a370707221 */ /* 0x000fe20000010000 */
[----:B------:R-:W-:Y:S01]  /*1610*/  SHF.L.U32 R105, R106, 0x10, RZ ;  /* 0x000000106a697819 */ /* 0x000fe200000006ff */
[----:B------:R-:W-:Y:S01]  /*1620*/  FADD.FTZ R115, R115, R162 ;  /* 0x000000a273737221 */ /* 0x000fe20000010000 */
[----:B------:R-:W-:-:S02]  /*1630*/  PRMT R106, R107, 0x7632, R106 ;  /* 0x000076326b6a7816 */ /* 0x000fc4000000006a */
[----:B------:R-:W-:Y:S01]  /*1640*/  SHF.L.U32 R104, R104, 0x10, RZ ;  /* 0x0000001068687819 */ /* 0x000fe200000006ff */
[----:B---3--:R-:W-:Y:S01]  /*1650*/  FADD.FTZ R108, R108, R105 ;  /* 0x000000696c6c7221 */ /* 0x008fe20000010000 */
[----:B------:R-:W-:Y:S02]  /*1660*/  SHF.L.U32 R107, R107, 0x10, RZ ;  /* 0x000000106b6b7819 */ /* 0x000fe400000006ff */
[----:B------:R-:W-:Y:S01]  /*1670*/  SHF.L.U32 R106, R106, 0x10, RZ ;  /* 0x000000106a6a7819 */ /* 0x000fe200000006ff */
[----:B------:R-:W-:Y:S02]  /*1680*/  FADD.FTZ R109, R109, R104 ;  /* 0x000000686d6d7221 */ /* 0x000fe40000010000 */
[----:B------:R-:W-:Y:S02]  /*1690*/  FADD.FTZ R110, R110, R107 ;  /* 0x0000006b6e6e7221 */ /* 0x000fe40000010000 */
[----:B------:R-:W-:Y:S01]  /*16a0*/  FADD.FTZ R111, R111, R106 ;  /* 0x0000006a6f6f7221 */ /* 0x000fe20000010000 */
[----:B------:R-:W-:Y:S06]  /*16b0*/  BRA `(.L_x_16261) ;  /* 0x0000000000307947 */ /* 0x000fec0003800000 */
.L_x_16260:
[----:B-----5:R-:W-:Y:S02]  /*16c0*/  PRMT R113, R104, 0x7632, R113 ;  /* 0x0000763268717816 */ /* 0x020fe40000000071 */
[----:B------:R-:W-:Y:S02]  /*16d0*/  PRMT R115, R105, 0x7632, R115 ;  /* 0x0000763269737816 */ /* 0x000fe40000000073 */
[----:B------:R-:W-:Y:S02]  /*16e0*/  PRMT R109, R106, 0x7632, R109 ;  /* 0x000076326a6d7816 */ /* 0x000fe4000000006d */
[----:B0-----:R-:W-:Y:S02]  /*16f0*/  PRMT R111, R107, 0x7632, R111 ;  /* 0x000076326b6f7816 */ /* 0x001fe4000000006f */
        /* <DEDUP_REMOVED lines=8> */
.L_x_16261:
[----:B------:R-:W-:Y:S01]  /*1780*/  FADD.FTZ R104, RZ, R64 ;  /* 0x00000040ff687221 */ /* 0x000fe20000010000 */
[----:B------:R-:W0:Y:S01]  /*1790*/  S2R R106, SR_TID.X ;  /* 0x00000000006a7919 */ /* 0x000e220000002100 */
[----:B------:R-:W-:Y:S01]  /*17a0*/  IMAD.WIDE.U32 R158, R157, 0x20, R158 ;  /* 0x000000209d9e7825 */ /* 0x000fe200078e009e */
[----:B------:R-:W-:-:S03]  /*17b0*/  UMOV UR4, 0xffffffff ;  /* 0xffffffff00047882 */ /* 0x000fc60000000000 */
[----:B------:R-:W-:Y:S01]  /*17c0*/  FADD.FTZ R105, R104, R65 ;  /* 0x0000004168697221 */ /* 0x000fe20000010000 */
[----:B------:R1:W-:Y:S03]  /*17d0*/  STG.E.128 desc[UR6][R158.64], R112 ;  /* 0x000000709e007986 */ /* 0x0003e6000c101d06 */
[----:B------:R-:W-:Y:S01]  /*17e0*/  FADD.FTZ R104, R105, R66 ;  /* 0x0000004269687221 */ /* 0x000fe20000010000 */
[----:B------:R1:W-:Y:S03]  /*17f0*/  STG.E.128 desc[UR6][R158.64+0x10], R108 ;  /* 0x0000106c9e007986 */ /* 0x0003e6000c101d06 */
        /* <DEDUP_REMOVED lines=164> */
.L_x_16294:
[----:B------:R-:W-:Y:S01]  /*2240*/  FMUL.FTZ R104, R159, R159 ;  /* 0x0000009f9f687220 */ /* 0x000fe20000410000 */
[----:B------:R-:W-:Y:S01]  /*2250*/  ISETP.NE.AND P0, PT, RZ, UR9, PT ;  /* 0x00000009ff007c0c */ /* 0x000fe2000bf05270 */
[----:B-1----:R-:W-:Y:S01]  /*2260*/  FADD.FTZ R155, R163, R155 ;  /* 0x0000009ba39b7221 */ /* 0x002fe20000010000 */
[----:B------:R-:W1:Y:S01]  /*2270*/  @!P1 LDC.64 R106, c[0x0][0x3c0] ;  /* 0x0000f000ff6a9b82 */ /* 0x000e620000000a00 */
[----:B------:R-:W-:Y:S02]  /*2280*/  SHF.L.U32 R161, R36, 0x10, RZ ;  /* 0x0000001024a17819 */ /* 0x000fe400000006ff */
[----:B------:R-:W-:Y:S01]  /*2290*/  FSEL R105, R104, RZ, P0 ;  /* 0x000000ff68697208 */ /* 0x000fe20000000000 */
[----:B------:R-:W-:Y:S01]  /*22a0*/  FFMA.FTZ R158, R155, R158, UR10 ;  /* 0x0000000a9b9e7e23 */ /* 0x000fe2000801009e */
[----:B------:R-:W-:Y:S02]  /*22b0*/  FSEL R104, R159, RZ, !P0 ;  /* 0x000000ff9f687208 */ /* 0x000fe40004000000 */
[----:B------:R-:W-:Y:S01]  /*22c0*/  SHF.L.U32 R155, R60, 0x10, RZ ;  /* 0x000000103c9b7819 */ /* 0x000fe200000006ff */
[----:B------:R-:W-:-:S02]  /*22d0*/  FADD.FTZ R105, R158, R105 ;  /* 0x000000699e697221 */ /* 0x000fc40000010000 */
[C---:B------:R-:W-:Y:S01]  /*22e0*/  FADD.FTZ R64, -R104.reuse, R64 ;  /* 0x0000004068407221 */ /* 0x040fe20000010100 */
[C---:B------:R-:W-:Y:S01]  /*22f0*/  FADD.FTZ R66, -R104.reuse, R66 ;  /* 0x0000004268427221 */ /* 0x040fe20000010100 */
[C---:B------:R-:W-:Y:S01]  /*2300*/  FADD.FTZ R68, -R104.reuse, R68 ;  /* 0x0000004468447221 */ /* 0x040fe20000010100 */
[C---:B------:R-:W-:Y:S01]  /*2310*/  FADD.FTZ R70, -R104.reuse, R70 ;  /* 0x0000004668467221 */ /* 0x040fe20000010100 */
[----:B------:R-:W2:Y:S01]  /*2320*/  MUFU.RSQ R105, R105 ;  /* 0x0000006900697308 */ /* 0x000ea20000001400 */
        /* <DEDUP_REMOVED lines=14> */
[----:B------:R1:W-:Y:S01]  /*2410*/  @!P1 STG.E desc[UR6][R106.64], R159 ;  /* 0x0000009f6a009986 */ /* 0x0003e2000c101906 */
[C---:B------:R-:W-:Y:S01]  /*2420*/  FADD.FTZ R96, -R104.reuse, R96 ;  /* 0x0000006068607221 */ /* 0x040fe20000010100 */
[----:B------:R-:W-:Y:S01]  /*2430*/  FADD.FTZ R98, -R104, R98 ;  /* 0x0000006268627221 */ /* 0x000fe20000010100 */
[C---:B--2---:R-:W-:Y:S01]  /*2440*/  FMUL.FTZ R64, R105.reuse, R64 ;  /* 0x0000004069407220 */ /* 0x044fe20000410000 */
[C---:B------:R-:W-:Y:S01]  /*2450*/  FMUL.FTZ R66, R105.reuse, R66 ;  /* 0x0000004269427220 */ /* 0x040fe20000410000 */
[C---:B------:R-:W-:Y:S01]  /*2460*/  FMUL.FTZ R68, R105.reuse, R68 ;  /* 0x0000004469447220 */ /* 0x040fe20000410000 */
[----:B------:R-:W-:Y:S01]  /*2470*/  FMUL.FTZ R70, R105, R70 ;  /* 0x0000004669467220 */ /* 0x000fe20000410000 */
[----:B------:R-:W-:Y:S01]  /*2480*/  FFMA.FTZ R64, R64, R155, R161 ;  /* 0x0000009b40407223 */ /* 0x000fe200000100a1 */
[----:B------:R-:W-:Y:S01]  /*2490*/  SHF.L.U32 R155, R61, 0x10, RZ ;  /* 0x000000103d9b7819 */ /* 0x000fe200000006ff */
[----:B------:R-:W-:Y:S01]  /*24a0*/  FMUL.FTZ R160, R105, R160 ;  /* 0x000000a069a07220 */ /* 0x000fe20000410000 */
[----:B------:R-:W-:Y:S01]  /*24b0*/  SHF.L.U32 R161, R37, 0x10, RZ ;  /* 0x0000001025a17819 */ /* 0x000fe200000006ff */
[----:B------:R-:W-:Y:S01]  /*24c0*/  FMUL.FTZ R72, R105, R72 ;  /* 0x0000004869487220 */ /* 0x000fe20000410000 */
[----:B-1----:R-:W-:Y:S01]  /*24d0*/  SHF.L.U32 R107, R3, 0x10, RZ ;  /* 0x00000010036b7819 */ /* 0x002fe200000006ff */
[----:B------:R-:W-:Y:S01]  /*24e0*/  FMUL.FTZ R94, R105, R94 ;  /* 0x0000005e695e7220 */ /* 0x000fe20000410000 */
[----:B------:R-:W-:Y:S01]  /*24f0*/  SHF.L.U32 R159, R63, 0x10, RZ ;  /* 0x000000103f9f7819 */ /* 0x000fe200000006ff */
[----:B------:R-:W-:Y:S01]  /*2500*/  FFMA.FTZ R106, R66, R155, R161 ;  /* 0x0000009b426a7223 */ /* 0x000fe200000100a1 */
[----:B------:R-:W-:Y:S01]  /*2510*/  FADD.FTZ R66, -R104, R67 ;  /* 0x0000004368427221 */ /* 0x000fe20000010100 */
[----:B------:R-:W-:Y:S01]  /*2520*/  SHF.L.U32 R67, R4, 0x10, RZ ;  /* 0x0000001004437819 */ /* 0x000fe200000006ff */
[----:B------:R-:W-:Y:S01]  /*2530*/  FADD.FTZ R100, -R104, R100 ;  /* 0x0000006468647221 */ /* 0x000fe20000010100 */
[----:B------:R-:W-:Y:S01]  /*2540*/  SHF.L.U32 R155, R62, 0x10, RZ ;  /* 0x000000103e9b7819 */ /* 0x000fe200000006ff */
[----:B------:R-:W-:Y:S01]  /*2550*/  FMUL.FTZ R66, R105, R66 ;  /* 0x0000004269427220 */ /* 0x000fe20000410000 */
[C---:B------:R-:W-:Y:S01]  /*2560*/  FADD.FTZ R102, -R104.reuse, R102 ;  /* 0x0000006668667221 */ /* 0x040fe20000010100 */
[C---:B------:R-:W-:Y:S01]  /*2570*/  FADD.FTZ R112, -R104.reuse, R112 ;  /* 0x0000007068707221 */ /* 0x040fe20000010100 */
[----:B------:R-:W-:Y:S01]  /*2580*/  FADD.FTZ R114, -R104, R114 ;  /* 0x0000007268727221 */ /* 0x000fe20000010100 */
[----:B------:R-:W-:Y:S01]  /*2590*/  FFMA.FTZ R107, R66, R107, R67 ;  /* 0x0000006b426b7223 */ /* 0x000fe20000010043 */
[----:B------:R-:W-:Y:S01]  /*25a0*/  SHF.L.U32 R67, R38, 0x10, RZ ;  /* 0x0000001026437819 */ /* 0x000fe200000006ff */
[----:B------:R-:W-:Y:S01]  /*25b0*/  FADD.FTZ R66, -R104, R69 ;  /* 0x0000004568427221 */ /* 0x000fe20000010100 */
[----:B------:R-:W-:Y:S01]  /*25c0*/  SHF.L.U32 R69, R6, 0x10, RZ ;  /* 0x0000001006457819 */ /* 0x000fe200000006ff */
[C---:B------:R-:W-:Y:S01]  /*25d0*/  FADD.FTZ R108, -R104.reuse, R108 ;  /* 0x0000006c686c7221 */ /* 0x040fe20000010100 */
[----:B------:R-:W-:Y:S01]  /*25e0*/  FADD.FTZ R110, -R104, R110 ;  /* 0x0000006e686e7221 */ /* 0x000fe20000010100 */
[----:B------:R-:W-:Y:S01]  /*25f0*/  FFMA.FTZ R155, R68, R155, R67 ;  /* 0x0000009b449b7223 */ /* 0x000fe20000010043 */
[----:B------:R-:W-:Y:S01]  /*2600*/  SHF.L.U32 R67, R5, 0x10, RZ ;  /* 0x0000001005437819 */ /* 0x000fe200000006ff */
[C---:B------:R-:W-:Y:S01]  /*2610*/  FMUL.FTZ R66, R105.reuse, R66 ;  /* 0x0000004269427220 */ /* 0x040fe20000410000 */
[----:B------:R-:W-:Y:S01]  /*2620*/  FADD.FTZ R68, -R104, R71 ;  /* 0x0000004768447221 */ /* 0x000fe20000010100 */
[----:B------:R-:W-:Y:S01]  /*2630*/  SHF.L.U32 R71, R8, 0x10, RZ ;  /* 0x0000001008477819 */ /* 0x000fe200000006ff */
[----:B------:R-:W-:Y:S01]  /*2640*/  FMUL.FTZ R108, R105, R108 ;  /* 0x0000006c696c7220 */ /* 0x000fe20000410000 */
[----:B------:R-:W-:Y:S01]  /*2650*/  FFMA.FTZ R158, R66, R67, R69 ;  /* 0x00000043429e7223 */ /* 0x000fe20000010045 */
[----:B------:R-:W-:Y:S01]  /*2660*/  SHF.L.U32 R67, R39, 0x10, RZ ;  /* 0x0000001027437819 */ /* 0x000fe200000006ff */
[----:B------:R-:W-:Y:S01]  /*2670*/  FMUL.FTZ R68, R105, R68 ;  /* 0x0000004469447220 */ /* 0x000fe20000410000 */
[----:B------:R-:W-:Y:S01]  /*2680*/  SHF.L.U32 R69, R7, 0x10, RZ ;  /* 0x0000001007457819 */ /* 0x000fe200000006ff */
[----:B------:R-:W-:-:S02]  /*2690*/  FMUL.FTZ R110, R105, R110 ;  /* 0x0000006e696e7220 */ /* 0x000fc40000410000 */
[----:B------:R-:W-:Y:S02]  /*26a0*/  FFMA.FTZ R159, R70, R159, R67 ;  /* 0x0000009f469f7223 */ /* 0x000fe40000010043 */
[----:B------:R-:W1:Y:S01]  /*26b0*/  @!P1 LDC.64 R66, c[0x0][0x3c8] ;  /* 0x0000f200ff429b82 */ /* 0x000e620000000a00 */
[----:B------:R-:W-:-:S07]  /*26c0*/  FFMA.FTZ R162, R68, R69, R71 ;  /* 0x0000004544a27223 */ /* 0x000fce0000010047 */
[----:B------:R-:W2:Y:S01]  /*26d0*/  LDC.64 R68, c[0x0][0x428] ;  /* 0x00010a00ff447b82 */ /* 0x000ea20000000a00 */
[----:B-1----:R-:W-:Y:S01]  /*26e0*/  @!P1 IMAD.WIDE R70, R15, 0x4, R66 ;  /* 0x000000040f469825 */ /* 0x002fe200078e0242 */
[----:B------:R-:W-:Y:S02]  /*26f0*/  SHF.L.U32 R67, R2, 0x10, RZ ;  /* 0x0000001002437819 */ /* 0x000fe400000006ff */
[----:B------:R-:W-:Y:S01]  /*2700*/  F2FP.BF16.F32.PACK_AB R66, R158, R155 ;  /* 0x0000009b9e42723e */ /* 0x000fe200000010ff */
[----:B------:R-:W-:Y:S01]  /*2710*/  FADD.FTZ R158, -R104, R73 ;  /* 0x00000049689e7221 */ /* 0x000fe20000010100 */
[----:B------:R-:W-:Y:S01]  /*2720*/  SHF.L.U32 R155, R32, 0x10, RZ ;  /* 0x00000010209b7819 */ /* 0x000fe200000006ff */
[----:B------:R-:W-:Y:S01]  /*2730*/  FFMA.FTZ R161, R160, R65, R67 ;  /* 0x00000041a0a17223 */ /* 0x000fe20000010043 */
[----:B------:R-:W-:Y:S01]  /*2740*/  F2FP.BF16.F32.PACK_AB R65, R107, R106 ;  /* 0x0000006a6b41723e */ /* 0x000fe200000010ff */
[----:B--2---:R-:W-:Y:S01]  /*2750*/  IMAD.WIDE.U32 R106, R151, 0x10, R68 ;  /* 0x00000010976a7825 */ /* 0x004fe200078e0044 */
[----:B------:R-:W-:Y:S01]  /*2760*/  SHF.L.U32 R151, R56, 0x10, RZ ;  /* 0x0000001038977819 */ /* 0x000fe200000006ff */
[----:B------:R1:W-:Y:S01]  /*2770*/  @!P1 STG.E desc[UR6][R70.64], R105 ;  /* 0x0000006946009986 */ /* 0x0003e2000c101906 */
[----:B------:R-:W-:-:S02]  /*2780*/  F2FP.BF16.F32.PACK_AB R67, R162, R159 ;  /* 0x0000009fa243723e */ /* 0x000fc400000010ff */
[----:B------:R-:W-:Y:S02]  /*2790*/  F2FP.BF16.F32.PACK_AB R64, R161, R64 ;  /* 0x00000040a140723e */ /* 0x000fe400000010ff */
[----:B------:R-:W-:Y:S02]  /*27a0*/  SHF.L.U32 R160, R10, 0x10, RZ ;  /* 0x000000100aa07819 */ /* 0x000fe400000006ff */
[----:B------:R-:W-:Y:S01]  /*27b0*/  SHF.L.U32 R73, R12, 0x10, RZ ;  /* 0x000000100c497819 */ /* 0x000fe200000006ff */
[----:B------:R2:W-:Y:S01]  /*27c0*/  STG.E.128 desc[UR6][R106.64], R64 ;  /* 0x000000406a007986 */ /* 0x0005e2000c101d06 */
[----:B-1----:R-:W-:Y:S01]  /*27d0*/  FFMA.FTZ R70, R72, R151, R155 ;  /* 0x0000009748467223 */ /* 0x002fe2000001009b */
[----:B------:R-:W-:Y:S01]  /*27e0*/  SHF.L.U32 R72, R9, 0x10, RZ ;  /* 0x0000001009487819 */ /* 0x000fe200000006ff */
[----:B------:R-:W-:Y:S01]  /*27f0*/  FMUL.FTZ R71, R105, R158 ;  /* 0x0000009e69477220 */ /* 0x000fe20000410000 */
[----:B------:R-:W-:-:S04]  /*2800*/  IMAD.WIDE.U32 R154, R154, 0x10, R68 ;  /* 0x000000109a9a7825 */ /* 0x000fc800078e0044 */
[----:B------:R-:W-:Y:S01]  /*2810*/  FFMA.FTZ R71, R71, R72, R160 ;  /* 0x0000004847477223 */ /* 0x000fe200000100a0 */
[C---:B------:R-:W-:Y:S01]  /*2820*/  FADD.FTZ R72, -R104.reuse, R75 ;  /* 0x0000004b68487221 */ /* 0x040fe20000010100 */
[----:B------:R-:W-:Y:S02]  /*2830*/  SHF.L.U32 R75, R13, 0x10, RZ ;  /* 0x000000100d4b7819 */ /* 0x000fe400000006ff */
[----:B--2---:R-:W-:Y:S01]  /*2840*/  SHF.L.U32 R64, R57, 0x10, RZ ;  /* 0x0000001039407819 */ /* 0x004fe200000006ff */
[----:B------:R-:W-:Y:S01]  /*2850*/  FMUL.FTZ R65, R105, R74 ;  /* 0x0000004a69417220 */ /* 0x000fe20000410000 */
[----:B------:R-:W-:Y:S02]  /*2860*/  SHF.L.U32 R66, R33, 0x10, RZ ;  /* 0x0000001021427819 */ /* 0x000fe400000006ff */
[----:B------:R-:W-:Y:S02]  /*2870*/  SHF.L.U32 R67, R11, 0x10, RZ ;  /* 0x000000100b437819 */ /* 0x000fe400000006ff */
[----:B------:R-:W-:Y:S01]  /*2880*/  SHF.L.U32 R74, R35, 0x10, RZ ;  /* 0x00000010234a7819 */ /* 0x000fe200000006ff */
[----:B------:R-:W-:Y:S01]  /*2890*/  FFMA.FTZ R65, R65, R64, R66 ;  /* 0x0000004041417223 */ /* 0x000fe20000010042 */
[C---:B------:R-:W-:Y:S01]  /*28a0*/  FMUL.FTZ R64, R105.reuse, R72 ;  /* 0x0000004869407220 */ /* 0x040fe20000410000 */
[C---:B------:R-:W-:Y:S01]  /*28b0*/  FMUL.FTZ R66, R105.reuse, R76 ;  /* 0x0000004c69427220 */ /* 0x040fe20000410000 */
[C---:B------:R-:W-:Y:S01]  /*28c0*/  FADD.FTZ R72, -R104.reuse, R77 ;  /* 0x0000004d68487221 */ /* 0x040fe20000010100 */
[----:B------:R-:W-:Y:S01]  /*28d0*/  FADD.FTZ R76, -R104, R79 ;  /* 0x0000004f684c7221 */ /* 0x000fe20000010100 */
[----:B------:R-:W-:Y:S01]  /*28e0*/  FFMA.FTZ R64, R64, R67, R73 ;  /* 0x0000004340407223 */ /* 0x000fe20000010049 */
[----:B------:R-:W-:Y:S01]  /*28f0*/  SHF.L.U32 R67, R58, 0x10, RZ ;  /* 0x000000103a437819 */ /* 0x000fe200000006ff */
[C---:B------:R-:W-:Y:S01]  /*2900*/  FMUL.FTZ R72, R105.reuse, R72 ;  /* 0x0000004869487220 */ /* 0x040fe20000410000 */
[----:B------:R-:W-:Y:S01]  /*2910*/  SHF.L.U32 R73, R34, 0x10, RZ ;  /* 0x0000001022497819 */ /* 0x000fe200000006ff */
[----:B------:R-:W-:Y:S01]  /*2920*/  FMUL.FTZ R76, R105, R76 ;  /* 0x0000004c694c7220 */ /* 0x000fe20000410000 */
[----:B------:R-:W-:-:S02]  /*2930*/  SHF.L.U32 R77, R117, 0x10, RZ ;  /* 0x00000010754d7819 */ /* 0x000fc400000006ff */
[----:B------:R-:W-:Y:S01]  /*2940*/  SHF.L.U32 R79, R29, 0x10, RZ ;  /* 0x000000101d4f7819 */ /* 0x000fe200000006ff */
[----:B------:R-:W-:Y:S01]  /*2950*/  FFMA.FTZ R66, R66, R67, R73 ;  /* 0x0000004342427223 */ /* 0x000fe20000010049 */
[----:B------:R-:W-:Y:S02]  /*2960*/  SHF.L.U32 R67, R14, 0x10, RZ ;  /* 0x000000100e437819 */ /* 0x000fe400000006ff */
[----:B------:R-:W-:Y:S02]  /*2970*/  SHF.L.U32 R73, R116, 0x10, RZ ;  /* 0x0000001074497819 */ /* 0x000fe400000006ff */
[----:B------:R-:W-:Y:S01]  /*2980*/  F2FP.BF16.F32.PACK_AB R65, R64, R65 ;  /* 0x000000414041723e */ /* 0x000fe200000010ff */
[----:B------:R-:W-:Y:S01]  /*2990*/  FFMA.FTZ R75, R72, R75, R67 ;  /* 0x0000004b484b7223 */ /* 0x000fe20000010043 */
[----:B------:R-:W-:Y:S01]  /*29a0*/  SHF.L.U32 R72, R59, 0x10, RZ ;  /* 0x000000103b487819 */ /* 0x000fe200000006ff */
[----:B------:R-:W-:Y:S01]  /*29b0*/  FMUL.FTZ R67, R105, R78 ;  /* 0x0000004e69437220 */ /* 0x000fe20000410000 */
[----:B------:R-:W-:-:S02]  /*29c0*/  SHF.L.U32 R78, R119, 0x10, RZ ;  /* 0x00000010774e7819 */ /* 0x000fc400000006ff */
[----:B------:R-:W-:Y:S01]  /*29d0*/  F2FP.BF16.F32.PACK_AB R64, R71, R70 ;  /* 0x000000464740723e */ /* 0x000fe200000010ff */
[----:B------:R-:W-:Y:S01]  /*29e0*/  FFMA.FTZ R67, R67, R72, R74 ;  /* 0x0000004843437223 */ /* 0x000fe2000001004a */
[----:B------:R-:W-:Y:S01]  /*29f0*/  FADD.FTZ R72, -R104, R80 ;  /* 0x0000005068487221 */ /* 0x000fe20000010100 */
[----:B------:R-:W-:Y:S01]  /*2a00*/  FFMA.FTZ R80, R76, R73, R77 ;  /* 0x000000494c507223 */ /* 0x000fe2000001004d */
[----:B------:R-:W-:Y:S01]  /*2a10*/  SHF.L.U32 R73, R52, 0x10, RZ ;  /* 0x0000001034497819 */ /* 0x000fe200000006ff */
[----:B------:R-:W-:Y:S01]  /*2a20*/  FADD.FTZ R74, -R104, R81 ;  /* 0x00000051684a7221 */ /* 0x000fe20000010100 */
[----:B------:R-:W-:Y:S01]  /*2a30*/  SHF.L.U32 R77, R28, 0x10, RZ ;  /* 0x000000101c4d7819 */ /* 0x000fe200000006ff */
[C---:B------:R-:W-:Y:S01]  /*2a40*/  FMUL.FTZ R72, R105.reuse, R72 ;  /* 0x0000004869487220 */ /* 0x040fe20000410000 */
[----:B------:R-:W-:Y:S01]  /*2a50*/  SHF.L.U32 R76, R118, 0x10, RZ ;  /* 0x00000010764c7819 */ /* 0x000fe200000006ff */
[C---:B------:R-:W-:Y:S01]  /*2a60*/  FMUL.FTZ R81, R105.reuse, R84 ;  /* 0x0000005469517220 */ /* 0x040fe20000410000 */
[----:B------:R-:W-:Y:S01]  /*2a70*/  SHF.L.U32 R107, R42, 0x10, RZ ;  /* 0x000000102a6b7819 */ /* 0x000fe200000006ff */
[----:B------:R-:W-:Y:S01]  /*2a80*/  FFMA.FTZ R72, R72, R73, R77 ;  /* 0x0000004948487223 */ /* 0x000fe2000001004d */
[----:B------:R-:W-:Y:S01]  /*2a90*/  FMUL.FTZ R73, R105, R74 ;  /* 0x0000004a69497220 */ /* 0x000fe20000410000 */
[----:B------:R-:W-:Y:S01]  /*2aa0*/  SHF.L.U32 R77, R53, 0x10, RZ ;  /* 0x00000010354d7819 */ /* 0x000fe200000006ff */
[----:B------:R-:W-:Y:S01]  /*2ab0*/  FMUL.FTZ R74, R105, R82 ;  /* 0x00000052694a7220 */ /* 0x000fe20000410000 */
[C---:B------:R-:W-:Y:S01]  /*2ac0*/  FADD.FTZ R82, -R104.reuse, R85 ;  /* 0x0000005568527221 */ /* 0x040fe20000010100 */
[----:B------:R-:W-:Y:S01]  /*2ad0*/  FFMA.FTZ R73, R73, R76, R78 ;  /* 0x0000004c49497223 */ /* 0x000fe2000001004e */
[----:B------:R-:W-:Y:S01]  /*2ae0*/  FADD.FTZ R76, -R104, R83 ;  /* 0x00000053684c7221 */ /* 0x000fe20000010100 */
[----:B------:R-:W-:Y:S01]  /*2af0*/  FFMA.FTZ R74, R74, R77, R79 ;  /* 0x0000004d4a4a7223 */ /* 0x000fe2000001004f */
        /* <DEDUP_REMOVED lines=10> */
[----:B------:R-:W-:Y:S01]  /*2ba0*/  SHF.L.U32 R86, R127, 0x10, RZ ;  /* 0x000000107f567819 */ /* 0x000fe200000006ff */
[----:B------:R-:W-:Y:S01]  /*2bb0*/  FFMA.FTZ R84, R82, R77, R83 ;  /* 0x0000004d52547223 */ /* 0x000fe20000010053 */
[----:B------:R-:W-:Y:S01]  /*2bc0*/  FADD.FTZ R82, -R104, R87 ;  /* 0x0000005768527221 */ /* 0x000fe20000010100 */
[----:B------:R-:W-:Y:S01]  /*2bd0*/  FFMA.FTZ R81, R81, R76, R78 ;  /* 0x0000004c51517223 */ /* 0x000fe2000001004e */
[----:B------:R-:W-:Y:S02]  /*2be0*/  SHF.L.U32 R77, R124, 0x10, RZ ;  /* 0x000000107c4d7819 */ /* 0x000fe400000006ff */
        /* <DEDUP_REMOVED lines=8> */
[C---:B------:R-:W-:Y:S01]  /*2c70*/  FMUL.FTZ R76, R105.reuse, R88 ;  /* 0x00000058694c7220 */ /* 0x040fe20000410000 */
[----:B------:R-:W-:Y:S01]  /*2c80*/  FADD.FTZ R78, -R104, R89 ;  /* 0x00000059684e7221 */ /* 0x000fe20000010100 */
[----:B------:R-:W-:Y:S01]  /*2c90*/  SHF.L.U32 R82, R126, 0x10, RZ ;  /* 0x000000107e527819 */ /* 0x000fe200000006ff */
[C---:B------:R-:W-:Y:S01]  /*2ca0*/  FMUL.FTZ R88, R105.reuse, R92 ;  /* 0x0000005c69587220 */ /* 0x040fe20000410000 */
[----:B------:R-:W-:Y:S01]  /*2cb0*/  FFMA.FTZ R76, R76, R77, R83 ;  /* 0x0000004d4c4c7223 */ /* 0x000fe20000010053 */
[----:B------:R-:W-:Y:S01]  /*2cc0*/  FMUL.FTZ R77, R105, R78 ;  /* 0x0000004e694d7220 */ /* 0x000fe20000410000 */
[----:B------:R-:W-:Y:S01]  /*2cd0*/  SHF.L.U32 R83, R49, 0x10, RZ ;  /* 0x0000001031537819 */ /* 0x000fe200000006ff */
[----:B------:R-:W-:Y:S01]  /*2ce0*/  FMUL.FTZ R78, R105, R90 ;  /* 0x0000005a694e7220 */ /* 0x000fe20000410000 */
[----:B------:R-:W-:Y:S01]  /*2cf0*/  SHF.L.U32 R87, R25, 0x10, RZ ;  /* 0x0000001019577819 */ /* 0x000fe200000006ff */
[----:B------:R-:W-:Y:S01]  /*2d00*/  FFMA.FTZ R77, R77, R82, R86 ;  /* 0x000000524d4d7223 */ /* 0x000fe20000010056 */
[----:B------:R-:W-:Y:S01]  /*2d10*/  FADD.FTZ R82, -R104, R91 ;  /* 0x0000005b68527221 */ /* 0x000fe20000010100 */
[----:B------:R-:W-:Y:S01]  /*2d20*/  SHF.L.U32 R89, R26, 0x10, RZ ;  /* 0x000000101a597819 */ /* 0x000fe200000006ff */
[----:B------:R-:W-:Y:S01]  /*2d30*/  FADD.FTZ R86, -R104, R97 ;  /* 0x0000006168567221 */ /* 0x000fe20000010100 */
        /* <DEDUP_REMOVED lines=10> */
[----:B------:R-:W-:Y:S01]  /*2de0*/  FADD.FTZ R82, -R104, R93 ;  /* 0x0000005d68527221 */ /* 0x000fe20000010100 */
[----:B------:R-:W-:Y:S01]  /*2df0*/  SHF.L.U32 R93, R21, 0x10, RZ ;  /* 0x00000010155d7819 */ /* 0x000fe200000006ff */
[C---:B------:R-:W-:Y:S01]  /*2e00*/  FMUL.FTZ R98, R105.reuse, R102 ;  /* 0x0000006669627220 */ /* 0x040fe20000410000 */
[----:B------:R-:W-:Y:S01]  /*2e10*/  FMUL.FTZ R92, R105, R112 ;  /* 0x00000070695c7220 */ /* 0x000fe20000410000 */
[----:B------:R-:W-:Y:S01]  /*2e20*/  FFMA.FTZ R88, R88, R87, R89 ;  /* 0x0000005758587223 */ /* 0x000fe20000010059 */
[----:B------:R-:W-:Y:S01]  /*2e30*/  SHF.L.U32 R87, R131, 0x10, RZ ;  /* 0x0000001083577819 */ /* 0x000fe200000006ff */
[----:B------:R-:W-:Y:S01]  /*2e40*/  FMUL.FTZ R82, R105, R82 ;  /* 0x0000005269527220 */ /* 0x000fe20000410000 */
[----:B------:R-:W-:Y:S01]  /*2e50*/  SHF.L.U32 R89, R27, 0x10, RZ ;  /* 0x000000101b597819 */ /* 0x000fe200000006ff */
[----:B------:R-:W-:Y:S01]  /*2e60*/  FADD.FTZ R102, -R104, R115 ;  /* 0x0000007368667221 */ /* 0x000fe20000010100 */
[----:B------:R-:W-:Y:S01]  /*2e70*/  F2FP.BF16.F32.PACK_AB R71, R106, R85 ;  /* 0x000000556a47723e */ /* 0x000fe200000010ff */
[----:B------:R-:W-:Y:S01]  /*2e80*/  FFMA.FTZ R91, R82, R91, R87 ;  /* 0x0000005b525b7223 */ /* 0x000fe20000010057 */
[----:B------:R-:W-:Y:S01]  /*2e90*/  SHF.L.U32 R87, R51, 0x10, RZ ;  /* 0x0000001033577819 */ /* 0x000fe200000006ff */
[----:B------:R-:W-:Y:S01]  /*2ea0*/  FADD.FTZ R82, -R104, R95 ;  /* 0x0000005f68527221 */ /* 0x000fe20000010100 */
[----:B------:R-:W-:Y:S01]  /*2eb0*/  SHF.L.U32 R95, R132, 0x10, RZ ;  /* 0x00000010845f7819 */ /* 0x000fe200000006ff */
[----:B------:R-:W-:Y:S01]  /*2ec0*/  FMUL.FTZ R102, R105, R102 ;  /* 0x0000006669667220 */ /* 0x000fe20000410000 */
[----:B------:R-:W-:Y:S01]  /*2ed0*/  F2FP.BF16.F32.PACK_AB R70, R84, R81 ;  /* 0x000000515446723e */ /* 0x000fe200000010ff */
[----:B------:R-:W-:Y:S01]  /*2ee0*/  FFMA.FTZ R94, R94, R87, R89 ;  /* 0x000000575e5e7223 */ /* 0x000fe20000010059 */
[----:B------:R-:W-:Y:S01]  /*2ef0*/  SHF.L.U32 R87, R133, 0x10, RZ ;  /* 0x0000001085577819 */ /* 0x000fe200000006ff */
[----:B------:R-:W-:Y:S01]  /*2f00*/  FMUL.FTZ R82, R105, R82 ;  /* 0x0000005269527220 */ /* 0x000fe20000410000 */
[----:B------:R-:W-:Y:S01]  /*2f10*/  SHF.L.U32 R89, R20, 0x10, RZ ;  /* 0x0000001014597819 */ /* 0x000fe200000006ff */
[----:B------:R-:W1:Y:S01]  /*2f20*/  LDC.64 R84, c[0x0][0x380] ;  /* 0x0000e000ff547b82 */ /* 0x000e620000000a00 */
[----:B------:R-:W-:Y:S01]  /*2f30*/  SHF.L.U32 R115, R149, 0x10, RZ ;  /* 0x0000001095737819 */ /* 0x000fe200000006ff */
[----:B------:R-:W-:Y:S01]  /*2f40*/  FFMA.FTZ R95, R82, R95, R87 ;  /* 0x0000005f525f7223 */ /* 0x000fe20000010057 */
[----:B------:R-:W-:Y:S01]  /*2f50*/  SHF.L.U32 R87, R44, 0x10, RZ ;  /* 0x000000102c577819 */ /* 0x000fe200000006ff */
[C---:B------:R-:W-:Y:S01]  /*2f60*/  FMUL.FTZ R82, R105.reuse, R96 ;  /* 0x0000006069527220 */ /* 0x040fe20000410000 */
[C---:B------:R-:W-:Y:S01]  /*2f70*/  FMUL.FTZ R96, R105.reuse, R100 ;  /* 0x0000006469607220 */ /* 0x040fe20000410000 */
[----:B------:R-:W-:Y:S01]  /*2f80*/  FMUL.FTZ R100, R105, R114 ;  /* 0x0000007269647220 */ /* 0x000fe20000410000 */
[----:B------:R-:W-:Y:S01]  /*2f90*/  F2FP.BF16.F32.PACK_AB R67, R80, R67 ;  /* 0x000000435043723e */ /* 0x000fe200000010ff */
[----:B------:R-:W-:Y:S01]  /*2fa0*/  FFMA.FTZ R82, R82, R87, R89 ;  /* 0x0000005752527223 */ /* 0x000fe20000010059 */
[----:B------:R-:W-:-:S02]  /*2fb0*/  SHF.L.U32 R89, R134, 0x10, RZ ;  /* 0x0000001086597819 */ /* 0x000fc400000006ff */
[----:B------:R-:W-:Y:S02]  /*2fc0*/  SHF.L.U32 R87, R135, 0x10, RZ ;  /* 0x0000001087577819 */ /* 0x000fe400000006ff */
[----:B------:R-:W-:Y:S02]  /*2fd0*/  F2FP.BF16.F32.PACK_AB R66, R75, R66 ;  /* 0x000000424b42723e */ /* 0x000fe400000010ff */
[----:B------:R-:W-:Y:S01]  /*2fe0*/  F2FP.BF16.F32.PACK_AB R75, R95, R94 ;  /* 0x0000005e5f4b723e */ /* 0x000fe200000010ff */
[----:B------:R-:W-:Y:S01]  /*2ff0*/  FFMA.FTZ R89, R86, R89, R87 ;  /* 0x0000005956597223 */ /* 0x000fe20000010057 */
[----:B------:R-:W-:Y:S01]  /*3000*/  SHF.L.U32 R87, R45, 0x10, RZ ;  /* 0x000000102d577819 */ /* 0x000fe200000006ff */
[----:B------:R-:W-:Y:S01]  /*3010*/  FADD.FTZ R86, -R104, R99 ;  /* 0x0000006368567221 */ /* 0x000fe20000010100 */
[----:B------:R-:W-:-:S03]  /*3020*/  SHF.L.U32 R99, R138, 0x10, RZ ;  /* 0x000000108a637819 */ /* 0x000fc600000006ff */
[----:B------:R-:W-:Y:S01]  /*3030*/  FFMA.FTZ R90, R90, R87, R93 ;  /* 0x000000575a5a7223 */ /* 0x000fe2000001005d */
[----:B------:R-:W-:Y:S01]  /*3040*/  SHF.L.U32 R93, R136, 0x10, RZ ;  /* 0x00000010885d7819 */ /* 0x000fe200000006ff */
[----:B------:R-:W-:Y:S01]  /*3050*/  FMUL.FTZ R86, R105, R86 ;  /* 0x0000005669567220 */ /* 0x000fe20000410000 */
[----:B------:R-:W-:Y:S02]  /*3060*/  SHF.L.U32 R87, R137, 0x10, RZ ;  /* 0x0000001089577819 */ /* 0x000fe400000006ff */
[----:B-1----:R-:W-:-:S03]  /*3070*/  LEA R15, R84, R15, 0x2 ;  /* 0x0000000f540f7211 */ /* 0x002fc600078e10ff */
[----:B------:R-:W-:Y:S01]  /*3080*/  FFMA.FTZ R93, R86, R93, R87 ;  /* 0x0000005d565d7223 */ /* 0x000fe20000010057 */
[----:B------:R-:W-:Y:S01]  /*3090*/  SHF.L.U32 R87, R46, 0x10, RZ ;  /* 0x000000102e577819 */ /* 0x000fe200000006ff */
[----:B------:R-:W-:Y:S01]  /*30a0*/  FADD.FTZ R86, -R104, R101 ;  /* 0x0000006568567221 */ /* 0x000fe20000010100 */
[----:B------:R-:W-:Y:S02]  /*30b0*/  SHF.L.U32 R101, R140, 0x10, RZ ;  /* 0x000000108c657819 */ /* 0x000fe400000006ff */
[----:B------:R-:W-:Y:S01]  /*30c0*/  ISETP.GE.AND P0, PT, R15, R85, PT ;  /* 0x000000550f00720c */ /* 0x000fe20003f06270 */
[----:B------:R-:W-:Y:S01]  /*30d0*/  FFMA.FTZ R96, R96, R87, R97 ;  /* 0x0000005760607223 */ /* 0x000fe20000010061 */
[----:B------:R-:W-:Y:S01]  /*30e0*/  SHF.L.U32 R87, R139, 0x10, RZ ;  /* 0x000000108b577819 */ /* 0x000fe200000006ff */
[----:B------:R-:W-:Y:S01]  /*30f0*/  FMUL.FTZ R86, R105, R86 ;  /* 0x0000005669567220 */ /* 0x000fe20000410000 */
[----:B------:R-:W-:-:S03]  /*3100*/  SHF.L.U32 R97, R23, 0x10, RZ ;  /* 0x0000001017617819 */ /* 0x000fc600000006ff */
[----:B------:R-:W-:Y:S01]  /*3110*/  FFMA.FTZ R99, R86, R99, R87 ;  /* 0x0000006356637223 */ /* 0x000fe20000010057 */
[----:B------:R-:W-:Y:S01]  /*3120*/  SHF.L.U32 R87, R47, 0x10, RZ ;  /* 0x000000102f577819 */ /* 0x000fe200000006ff */
[----:B------:R-:W-:Y:S01]  /*3130*/  FADD.FTZ R86, -R104, R103 ;  /* 0x0000006768567221 */ /* 0x000fe20000010100 */
[----:B------:R-:W-:-:S03]  /*3140*/  SHF.L.U32 R103, R17, 0x10, RZ ;  /* 0x0000001011677819 */ /* 0x000fc600000006ff */
        /* <DEDUP_REMOVED lines=11> */
[----:B------:R-:W-:-:S05]  /*3200*/  SHF.L.U32 R87, R143, 0x10, RZ ;  /* 0x000000108f577819 */ /* 0x000fca00000006ff */
[----:B------:R-:W-:Y:S01]  /*3210*/  FFMA.FTZ R97, R86, R97, R87 ;  /* 0x0000006156617223 */ /* 0x000fe20000010057 */
[----:B------:R-:W-:Y:S01]  /*3220*/  SHF.L.U32 R87, R41, 0x10, RZ ;  /* 0x0000001029577819 */ /* 0x000fe200000006ff */
[C---:B------:R-:W-:Y:S01]  /*3230*/  FADD.FTZ R86, -R104.reuse, R109 ;  /* 0x0000006d68567221 */ /* 0x040fe20000010100 */
[----:B------:R-:W-:Y:S01]  /*3240*/  FADD.FTZ R104, -R104, R111 ;  /* 0x0000006f68687221 */ /* 0x000fe20000010100 */
[----:B------:R-:W-:Y:S02]  /*3250*/  SHF.L.U32 R109, R18, 0x10, RZ ;  /* 0x00000010126d7819 */ /* 0x000fe400000006ff */
[----:B------:R-:W-:Y:S01]  /*3260*/  FFMA.FTZ R100, R100, R87, R103 ;  /* 0x0000005764647223 */ /* 0x000fe20000010067 */
[----:B------:R-:W-:Y:S01]  /*3270*/  SHF.L.U32 R103, R144, 0x10, RZ ;  /* 0x0000001090677819 */ /* 0x000fe200000006ff */
[----:B------:R-:W-:Y:S01]  /*3280*/  FMUL.FTZ R86, R105, R86 ;  /* 0x0000005669567220 */ /* 0x000fe20000410000 */
[----:B------:R-:W-:Y:S01]  /*3290*/  SHF.L.U32 R87, R145, 0x10, RZ ;  /* 0x0000001091577819 */ /* 0x000fe200000006ff */
[----:B------:R-:W-:Y:S01]  /*32a0*/  FMUL.FTZ R104, R105, R104 ;  /* 0x0000006869687220 */ /* 0x000fe20000410000 */
[----:B------:R-:W-:Y:S01]  /*32b0*/  FFMA.FTZ R105, R108, R107, R109 ;  /* 0x0000006b6c697223 */ /* 0x000fe2000001006d */
[----:B------:R-:W-:-:S02]  /*32c0*/  SHF.L.U32 R107, R147, 0x10, RZ ;  /* 0x00000010936b7819 */ /* 0x000fc400000006ff */
[----:B------:R-:W-:Y:S01]  /*32d0*/  FFMA.FTZ R103, R102, R103, R87 ;  /* 0x0000006766677223 */ /* 0x000fe20000010057 */
[----:B------:R-:W-:Y:S01]  /*32e0*/  SHF.L.U32 R87, R146, 0x10, RZ ;  /* 0x0000001092577819 */ /* 0x000fe200000006ff */
[----:B------:R-:W-:Y:S01]  /*32f0*/  FFMA.FTZ R104, R104, R113, R115 ;  /* 0x0000007168687223 */ /* 0x000fe20000010073 */
[----:B------:R-:W-:Y:S01]  /*3300*/  SHF.L.U32 R109, R43, 0x10, RZ ;  /* 0x000000102b6d7819 */ /* 0x000fe200000006ff */
[----:B------:R-:W-:Y:S01]  /*3310*/  IMAD.WIDE.U32 R112, R157, 0x10, R68 ;  /* 0x000000109d707825 */ /* 0x000fe200078e0044 */
[----:B------:R-:W-:-:S03]  /*3320*/  SHF.L.U32 R111, R19, 0x10, RZ ;  /* 0x00000010136f7819 */ /* 0x000fc600000006ff */
[----:B------:R-:W-:Y:S01]  /*3330*/  FFMA.FTZ R102, R86, R87, R107 ;  /* 0x0000005756667223 */ /* 0x000fe2000001006b */
[----:B------:R-:W-:Y:S01]  /*3340*/  F2FP.BF16.F32.PACK_AB R81, R103, R100 ;  /* 0x000000646751723e */ /* 0x000fe200000010ff */
[----:B------:R-:W-:Y:S01]  /*3350*/  IMAD.WIDE.U32 R86, R152, 0x10, R68 ;  /* 0x0000001098567825 */ /* 0x000fe200078e0044 */
[----:B------:R-:W-:-:S03]  /*3360*/  F2FP.BF16.F32.PACK_AB R80, R97, R92 ;  /* 0x0000005c6150723e */ /* 0x000fc600000010ff */
[----:B------:R-:W-:Y:S01]  /*3370*/  FFMA.FTZ R107, R110, R109, R111 ;  /* 0x0000006d6e6b7223 */ /* 0x000fe2000001006f */
[--C-:B------:R-:W-:Y:S01]  /*3380*/  IMAD.WIDE.U32 R108, R153, 0x10, R68.reuse ;  /* 0x00000010996c7825 */ /* 0x100fe200078e0044 */
[----:B------:R1:W-:Y:S03]  /*3390*/  STG.E.128 desc[UR6][R86.64], R64 ;  /* 0x0000004056007986 */ /* 0x0003e6000c101d06 */
[----:B------:R-:W-:Y:S01]  /*33a0*/  IMAD.WIDE.U32 R110, R156, 0x10, R68 ;  /* 0x000000109c6e7825 */ /* 0x000fe200078e0044 */
[----:B------:R-:W-:Y:S02]  /*33b0*/  F2FP.BF16.F32.PACK_AB R69, R79, R74 ;  /* 0x0000004a4f45723e */ /* 0x000fe400000010ff */
[----:B------:R-:W-:Y:S02]  /*33c0*/  F2FP.BF16.F32.PACK_AB R68, R73, R72 ;  /* 0x000000484944723e */ /* 0x000fe400000010ff */
[----:B------:R-:W-:-:S02]  /*33d0*/  F2FP.BF16.F32.PACK_AB R74, R91, R88 ;  /* 0x000000585b4a723e */ /* 0x000fc400000010ff */
[----:B------:R-:W-:Y:S01]  /*33e0*/  F2FP.BF16.F32.PACK_AB R73, R83, R78 ;  /* 0x0000004e5349723e */ /* 0x000fe200000010ff */
[----:B------:R1:W-:Y:S01]  /*33f0*/  STG.E.128 desc[UR6][R108.64], R68 ;  /* 0x000000446c007986 */ /* 0x0003e2000c101d06 */
[----:B------:R-:W-:Y:S02]  /*3400*/  F2FP.BF16.F32.PACK_AB R72, R77, R76 ;  /* 0x0000004c4d48723e */ /* 0x000fe400000010ff */
[----:B------:R-:W-:Y:S02]  /*3410*/  F2FP.BF16.F32.PACK_AB R79, R101, R98 ;  /* 0x00000062654f723e */ /* 0x000fe400000010ff */
[----:B------:R-:W-:Y:S01]  /*3420*/  F2FP.BF16.F32.PACK_AB R78, R99, R96 ;  /* 0x00000060634e723e */ /* 0x000fe200000010ff */
[----:B------:R1:W-:Y:S01]  /*3430*/  STG.E.128 desc[UR6][R154.64], R72 ;  /* 0x000000489a007986 */ /* 0x0003e2000c101d06 */
[----:B------:R-:W-:Y:S02]  /*3440*/  F2FP.BF16.F32.PACK_AB R77, R93, R90 ;  /* 0x0000005a5d4d723e */ /* 0x000fe400000010ff */
[----:B------:R-:W-:-:S02]  /*3450*/  F2FP.BF16.F32.PACK_AB R76, R89, R82 ;  /* 0x00000052594c723e */ /* 0x000fc400000010ff */
[----:B------:R-:W-:Y:S02]  /*3460*/  F2FP.BF16.F32.PACK_AB R83, R104, R107 ;  /* 0x0000006b6853723e */ /* 0x000fe400000010ff */
[----:B------:R-:W-:Y:S01]  /*3470*/  F2FP.BF16.F32.PACK_AB R82, R102, R105 ;  /* 0x000000696652723e */ /* 0x000fe200000010ff */
[----:B------:R1:W-:Y:S04]  /*3480*/  STG.E.128 desc[UR6][R110.64], R76 ;  /* 0x0000004c6e007986 */ /* 0x0003e8000c101d06 */
[----:B------:R1:W-:Y:S01]  /*3490*/  STG.E.128 desc[UR6][R112.64], R80 ;  /* 0x0000005070007986 */ /* 0x0003e2000c101d06 */
[----:B------:R-:W-:Y:S05]  /*34a0*/  @!P0 BRA `(.L_x_16263) ;  /* 0xffffffd0008c8947 */ /* 0x000fea000383ffff */
[----:B------:R-:W-:Y:S05]  /*34b0*/  EXIT ;  /* 0x000000000000794d */ /* 0x000fea0003800000 */
.L_x_16249:
[----:B------:R-:W0:Y:S01]  /*34c0*/  LDCU.64 UR4, c[0x0][0x3a0] ;  /* 0x00007400ff0477ac */ /* 0x000e220008000a00 */
[----:B------:R-:W1:Y:S01]  /*34d0*/  LDCU UR8, c[0x0][0x388] ;  /* 0x00007100ff0877ac */ /* 0x000e620008000800 */
[----:B------:R-:W2:Y:S01]  /*34e0*/  LDCU.U8 UR9, c[0x0][0x410] ;  /* 0x00008200ff0977ac */ /* 0x000ea20008000000 */
[----:B------:R-:W3:Y:S01]  /*34f0*/  LDCU UR10, c[0x0][0x448] ;  /* 0x00008900ff0a77ac */ /* 0x000ee20008000800 */
[----:B0-----:R-:W-:-:S04]  /*3500*/  UISETP.NE.U32.AND UP0, UPT, UR4, URZ, UPT ;  /* 0x000000ff0400728c */ /* 0x001fc8000bf05070 */
[----:B------:R-:W-:Y:S01]  /*3510*/  UISETP.NE.AND.EX UP0, UPT, UR5, URZ, UPT, UP0 ;  /* 0x000000ff0500728c */ /* 0x000fe2000bf05300 */
[----:B------:R-:W0:Y:S05]  /*3520*/  LDCU.64 UR4, c[0x0][0x3a0] ;  /* 0x00007400ff0477ac */ /* 0x000e2a0008000a00 */
[----:B-123--:R-:W-:-:S13]  /*3530*/  PLOP3.LUT P1, PT, PT, PT, UP0, 0x80, 0x8 ;  /* 0x000000000008781c */ /* 0x00efda0003f2f008 */
.L_x_16282:
[----:B-1----:R-:W1:Y:S01]  /*3540*/  LDC.64 R68, c[0x0][0x3e0] ;  /* 0x0000f800ff447b82 */ /* 0x002e620000000a00 */
[----:B------:R-:W-:-:S05]  /*3550*/  IMAD R64, R15, UR8, RZ ;  /* 0x000000080f407c24 */ /* 0x000fca000f8e02ff */
[----:B------:R-:W-:Y:S02]  /*3560*/  SHF.R.S32.HI R65, RZ, 0x1f, R64 ;  /* 0x0000001fff417819 */ /* 0x000fe40000011440 */
[----:B------:R-:W2:Y:S02]  /*3570*/  LDC.64 R108, c[0x0][0x390] ;  /* 0x0000e400ff6c7b82 */ /* 0x000ea40000000a00 */
[----:B------:R-:W-:-:S04]  /*3580*/  LEA.HI R65, R65, R64, RZ, 0x3 ;  /* 0x0000004041417211 */ /* 0x000fc800078f18ff */
[----:B------:R-:W-:Y:S01]  /*3590*/  LEA.HI.SX32 R151, R65, R150, 0x1d ;  /* 0x0000009641977211 */ /* 0x000fe200078feaff */
[----:B-1----:R-:W-:-:S06]  /*35a0*/  IMAD.WIDE R68, R15, 0x2, R68 ;  /* 0x000000020f447825 */ /* 0x002fcc00078e0244 */
[----:B------:R-:W3:Y:S01]  /*35b0*/  LDG.E.U16 R68, desc[UR6][R68.64] ;  /* 0x0000000644447981 */ /* 0x000ee2000c1e1500 */
[----:B--2---:R-:W-:-:S06]  /*35c0*/  IMAD.WIDE.U32 R64, R151, 0x10, R108 ;  /* 0x0000001097407825 */ /* 0x004fcc00078e006c */
[----:B------:R-:W5:Y:S01]  /*35d0*/  LDG.E.128 R64, desc[UR6][R64.64] ;  /* 0x0000000640407981 */ /* 0x000f62000c1e1d00 */
[----:B------:R-:W-:Y:S01]  /*35e0*/  BSSY.RECONVERGENT B0, `(.L_x_16264) ;  /* 0x0000030000007945 */ /* 0x000fe20003800200 */
[----:B---3--:R-:W-:-:S03]  /*35f0*/  SHF.L.U32 R153, R68, 0x10, RZ ;  /* 0x0000001044997819 */ /* 0x008fc600000006ff */
[----:B0-----:R-:W-:Y:S05]  /*3600*/  @!P1 BRA `(.L_x_16265) ;  /* 0x0000000000649947 */ /* 0x001fea0003800000 */
[----:B------:R-:W1:Y:S02]  /*3610*/  LDC.64 R76, c[0x0][0x3a0] ;  /* 0x0000e800ff4c7b82 */ /* 0x000e640000000a00 */
[----:B-1----:R-:W-:-:S05]  /*3620*/  IMAD.WIDE.U32 R76, R151, 0x20, R76 ;  /* 0x00000020974c7825 */ /* 0x002fca00078e004c */
[----:B------:R-:W2:Y:S04]  /*3630*/  LDG.E.128 R72, desc[UR6][R76.64] ;  /* 0x000000064c487981 */ /* 0x000ea8000c1e1d00 */
[----:B------:R-:W3:Y:S01]  /*3640*/  LDG.E.128 R68, desc[UR6][R76.64+0x10] ;  /* 0x000010064c447981 */ /* 0x000ee2000c1e1d00 */
[C---:B-----5:R-:W-:Y:S02]  /*3650*/  PRMT R78, R64.reuse, 0x7632, R78 ;  /* 0x00007632404e7816 */ /* 0x060fe4000000004e */
[----:B------:R-:W-:Y:S02]  /*3660*/  SHF.L.U32 R64, R64, 0x10, RZ ;  /* 0x0000001040407819 */ /* 0x000fe400000006ff */
[----:B------:R-:W-:Y:S02]  /*3670*/  PRMT R79, R65, 0x7632, R79 ;  /* 0x00007632414f7816 */ /* 0x000fe4000000004f */
[----:B------:R-:W-:-:S02]  /*3680*/  PRMT R80, R66, 0x7632, R80 ;  /* 0x0000763242507816 */ /* 0x000fc40000000050 */
[----:B------:R-:W-:Y:S02]  /*3690*/  PRMT R82, R67, 0x7632, R82 ;  /* 0x0000763243527816 */ /* 0x000fe40000000052 */
[----:B------:R-:W-:Y:S02]  /*36a0*/  SHF.L.U32 R81, R65, 0x10, RZ ;  /* 0x0000001041517819 */ /* 0x000fe400000006ff */
[----:B------:R-:W-:Y:S02]  /*36b0*/  SHF.L.U32 R83, R66, 0x10, RZ ;  /* 0x0000001042537819 */ /* 0x000fe400000006ff */
[----:B------:R-:W-:Y:S02]  /*36c0*/  SHF.L.U32 R78, R78, 0x10, RZ ;  /* 0x000000104e4e7819 */ /* 0x000fe400000006ff */
[----:B------:R-:W-:Y:S02]  /*36d0*/  SHF.L.U32 R85, R67, 0x10, RZ ;  /* 0x0000001043557819 */ /* 0x000fe400000006ff */
[----:B------:R-:W-:-:S02]  /*36e0*/  SHF.L.U32 R80, R80, 0x10, RZ ;  /* 0x0000001050507819 */ /* 0x000fc400000006ff */
[----:B------:R-:W-:Y:S01]  /*36f0*/  SHF.L.U32 R82, R82, 0x10, RZ ;  /* 0x0000001052527819 */ /* 0x000fe200000006ff */
[----:B--2---:R-:W-:Y:S01]  /*3700*/  FFMA.FTZ R64, R153, R64, R72 ;  /* 0x0000004099407223 */ /* 0x004fe20000010048 */
[----:B------:R-:W-:Y:S01]  /*3710*/  SHF.L.U32 R72, R79, 0x10, RZ ;  /* 0x000000104f487819 */ /* 0x000fe200000006ff */
[C---:B------:R-:W-:Y:S01]  /*3720*/  FFMA.FTZ R65, R153.reuse, R78, R73 ;  /* 0x0000004e99417223 */ /* 0x040fe20000010049 */
[C---:B------:R-:W-:Y:S01]  /*3730*/  FFMA.FTZ R66, R153.reuse, R81, R74 ;  /* 0x0000005199427223 */ /* 0x040fe2000001004a */
[C---:B---3--:R-:W-:Y:S01]  /*3740*/  FFMA.FTZ R68, R153.reuse, R83, R68 ;  /* 0x0000005399447223 */ /* 0x048fe20000010044 */
[C---:B------:R-:W-:Y:S01]  /*3750*/  FFMA.FTZ R69, R153.reuse, R80, R69 ;  /* 0x0000005099457223 */ /* 0x040fe20000010045 */
[C---:B------:R-:W-:Y:S01]  /*3760*/  FFMA.FTZ R67, R153.reuse, R72, R75 ;  /* 0x0000004899437223 */ /* 0x040fe2000001004b */
[C---:B------:R-:W-:Y:S01]  /*3770*/  FFMA.FTZ R70, R153.reuse, R85, R70 ;  /* 0x0000005599467223 */ /* 0x040fe20000010046 */
[----:B------:R-:W-:Y:S01]  /*3780*/  FFMA.FTZ R71, R153, R82, R71 ;  /* 0x0000005299477223 */ /* 0x000fe20000010047 */
[----:B------:R-:W-:Y:S06]  /*3790*/  BRA `(.L_x_16266) ;  /* 0x0000000000507947 */ /* 0x000fec0003800000 */
.L_x_16265:
        /* <DEDUP_REMOVED lines=16> */
[C---:B------:R-:W-:Y:S01]  /*38a0*/  FMUL.FTZ R70, R153.reuse, R80 ;  /* 0x0000005099467220 */ /* 0x040fe20000410000 */
[C---:B------:R-:W-:Y:S01]  /*38b0*/  FMUL.FTZ R67, R153.reuse, R74 ;  /* 0x0000004a99437220 */ /* 0x040fe20000410000 */
[C---:B------:R-:W-:Y:S01]  /*38c0*/  FMUL.FTZ R69, R153.reuse, R78 ;  /* 0x0000004e99457220 */ /* 0x040fe20000410000 */
[----:B------:R-:W-:-:S07]  /*38d0*/  FMUL.FTZ R71, R153, R82 ;  /* 0x0000005299477220 */ /* 0x000fce0000410000 */
.L_x_16266:
[----:B0-----:R-:W-:Y:S05]  /*38e0*/  BSYNC.RECONVERGENT B0 ;  /* 0x0000000000007941 */ /* 0x001fea0003800200 */
.L_x_16264:
[----:B------:R-:W0:Y:S01]  /*38f0*/  LDC.64 R160, c[0x0][0x3a8] ;  /* 0x0000ea00ffa07b82 */ /* 0x000e220000000a00 */
[----:B------:R-:W-:-:S05]  /*3900*/  IADD3 R152, PT, PT, R151, 0x20, RZ ;  /* 0x0000002097987810 */ /* 0x000fca0007ffe0ff */
[----:B------:R-:W-:-:S04]  /*3910*/  IMAD.WIDE.U32 R72, R152, 0x10, R108 ;  /* 0x0000001098487825 */ /* 0x000fc800078e006c */
[----:B0-----:R-:W-:-:S05]  /*3920*/  IMAD.WIDE.U32 R76, R151, 0x20, R160 ;  /* 0x00000020974c7825 */ /* 0x001fca00078e00a0 */
[----:B------:R0:W-:Y:S04]  /*3930*/  STG.E.128 desc[UR6][R76.64], R64 ;  /* 0x000000404c007986 */ /* 0x0001e8000c101d06 */
[----:B------:R0:W-:Y:S04]  /*3940*/  STG.E.128 desc[UR6][R76.64+0x10], R68 ;  /* 0x000010444c007986 */ /* 0x0001e8000c101d06 */
[----:B------:R-:W5:Y:S01]  /*3950*/  LDG.E.128 R72, desc[UR6][R72.64] ;  /* 0x0000000648487981 */ /* 0x000f62000c1e1d00 */
[----:B------:R-:W-:Y:S04]  /*3960*/  BSSY.RECONVERGENT B0, `(.L_x_16267) ;  /* 0x000002f000007945 */ /* 0x000fe80003800200 */
[----:B------:R-:W-:Y:S05]  /*3970*/  @!P1 BRA `(.L_x_16268) ;  /* 0x0000000000649947 */ /* 0x000fea0003800000 */
[----:B------:R-:W1:Y:S02]  /*3980*/  LDC.64 R84, c[0x0][0x3a0] ;  /* 0x0000e800ff547b82 */ /* 0x000e640000000a00 */
[----:B-1----:R-:W-:-:S05]  /*3990*/  IMAD.WIDE.U32 R84, R152, 0x20, R84 ;  /* 0x0000002098547825 */ /* 0x002fca00078e0054 */
[----:B------:R-:W2:Y:S04]  /*39a0*/  LDG.E.128 R80, desc[UR6][R84.64] ;  /* 0x0000000654507981 */ /* 0x000ea8000c1e1d00 */
[----:B0-----:R-:W3:Y:S01]  /*39b0*/  LDG.E.128 R76, desc[UR6][R84.64+0x10] ;  /* 0x00001006544c7981 */ /* 0x001ee2000c1e1d00 */
        /* <DEDUP_REMOVED lines=21> */
.L_x_16268:
[C---:B0----5:R-:W-:Y:S02]  /*3b10*/  PRMT R77, R73.reuse, 0x7632, R77 ;  /* 0x00007632494d7816 */ /* 0x061fe4000000004d */
        /* <DEDUP_REMOVED lines=19> */
.L_x_16269:
[----:B------:R-:W-:Y:S05]  /*3c50*/  BSYNC.RECONVERGENT B0 ;  /* 0x0000000000007941 */ /* 0x000fea0003800200 */
.L_x_16267:
[----:B------:R-:W-:Y:S01]  /*3c60*/  IADD3 R154, PT, PT, R151, 0x40, RZ ;  /* 0x00000040979a7810 */ /* 0x000fe20007ffe0ff */
[----:B------:R-:W-:-:S04]  /*3c70*/  IMAD.WIDE.U32 R84, R152, 0x20, R160 ;  /* 0x0000002098547825 */ /* 0x000fc800078e00a0 */
[----:B------:R-:W-:Y:S01]  /*3c80*/  IMAD.WIDE.U32 R80, R154, 0x10, R108 ;  /* 0x000000109a507825 */ /* 0x000fe200078e006c */
        /* <DEDUP_REMOVED lines=30> */
.L_x_16271:
        /* <DEDUP_REMOVED lines=20> */
.L_x_16272:
[----:B------:R-:W-:Y:S05]  /*3fb0*/  BSYNC.RECONVERGENT B0 ;  /* 0x0000000000007941 */ /* 0x000fea0003800200 */
.L_x_16270:
        /* <DEDUP_REMOVED lines=33> */
.L_x_16274:
        /* <DEDUP_REMOVED lines=20> */
.L_x_16275:
[----:B------:R-:W-:Y:S05]  /*4310*/  BSYNC.RECONVERGENT B0 ;  /* 0x0000000000007941 */ /* 0x000fea0003800200 */
.L_x_16273:
        /* <DEDUP_REMOVED lines=10> */
[----:B0-----:R-:W2:Y:S04]  /*43c0*/  LDG.E.128 R96, desc[UR6][R110.64] ;  /* 0x000000066e607981 */ /* 0x001ea8000c1e1d00 */
[----:B------:R0:W3:Y:S01]  /*43d0*/  LDG.E.128 R104, desc[UR6][R110.64+0x10] ;  /* 0x000010066e687981 */ /* 0x0000e2000c1e1d00 */
[C---:B-----5:R-:W-:Y:S02]  /*43e0*/  PRMT R112, R100.reuse, 0x7632, R112 ;  /* 0x0000763264707816 */ /* 0x060fe40000000070 */
[C---:B------:R-:W-:Y:S02]  /*43f0*/  PRMT R113, R101.reuse, 0x7632, R113 ;  /* 0x0000763265717816 */ /* 0x040fe40000000071 */
[----:B------:R-:W-:Y:S02]  /*4400*/  SHF.L.U32 R100, R100, 0x10, RZ ;  /* 0x0000001064647819 */ /* 0x000fe400000006ff */
[----:B------:R-:W-:-:S02]  /*4410*/  SHF.L.U32 R101, R101, 0x10, RZ ;  /* 0x0000001065657819 */ /* 0x000fc400000006ff */
[----:B------:R-:W-:Y:S02]  /*4420*/  SHF.L.U32 R112, R112, 0x10, RZ ;  /* 0x0000001070707819 */ /* 0x000fe400000006ff */
[----:B------:R-:W-:Y:S01]  /*4430*/  SHF.L.U32 R114, R113, 0x10, RZ ;  /* 0x0000001071727819 */ /* 0x000fe200000006ff */
[C---:B--2---:R-:W-:Y:S01]  /*4440*/  FFMA.FTZ R96, R153.reuse, R100, R96 ;  /* 0x0000006499607223 */ /* 0x044fe20000010060 */
[C---:B------:R-:W-:Y:S01]  /*4450*/  FFMA.FTZ R98, R153.reuse, R101, R98 ;  /* 0x0000006599627223 */ /* 0x040fe20000010062 */
[C---:B------:R-:W-:Y:S01]  /*4460*/  PRMT R100, R102.reuse, 0x7632, R100 ;  /* 0x0000763266647816 */ /* 0x040fe20000000064 */
[----:B------:R-:W-:Y:S01]  /*4470*/  FFMA.FTZ R97, R153, R112, R97 ;  /* 0x0000007099617223 */ /* 0x000fe20000010061 */
[----:B------:R-:W-:Y:S01]  /*4480*/  PRMT R101, R103, 0x7632, R101 ;  /* 0x0000763267657816 */ /* 0x000fe20000000065 */
[----:B------:R-:W-:Y:S01]  /*4490*/  FFMA.FTZ R99, R153, R114, R99 ;  /* 0x0000007299637223 */ /* 0x000fe20000010063 */
[----:B------:R-:W-:Y:S02]  /*44a0*/  SHF.L.U32 R102, R102, 0x10, RZ ;  /* 0x0000001066667819 */ /* 0x000fe400000006ff */
[----:B------:R-:W-:-:S02]  /*44b0*/  SHF.L.U32 R103, R103, 0x10, RZ ;  /* 0x0000001067677819 */ /* 0x000fc400000006ff */
[----:B0-----:R-:W-:Y:S01]  /*44c0*/  SHF.L.U32 R110, R100, 0x10, RZ ;  /* 0x00000010646e7819 */ /* 0x001fe200000006ff */
[----:B---3--:R-:W-:Y:S01]  /*44d0*/  FFMA.FTZ R100, R153, R102, R104 ;  /* 0x0000006699647223 */ /* 0x008fe20000010068 */
[----:B------:R-:W-:Y:S01]  /*44e0*/  SHF.L.U32 R112, R101, 0x10, RZ ;  /* 0x0000001065707819 */ /* 0x000fe200000006ff */
[C---:B------:R-:W-:Y:S02]  /*44f0*/  FFMA.FTZ R102, R153.reuse, R103, R106 ;  /* 0x0000006799667223 */ /* 0x040fe4000001006a */
[C---:B------:R-:W-:Y:S02]  /*4500*/  FFMA.FTZ R101, R153.reuse, R110, R105 ;  /* 0x0000006e99657223 */ /* 0x040fe40000010069 */
[----:B------:R-:W-:Y:S01]  /*4510*/  FFMA.FTZ R103, R153, R112, R107 ;  /* 0x0000007099677223 */ /* 0x000fe2000001006b */
[----:B------:R-:W-:Y:S06]  /*4520*/  BRA `(.L_x_16278) ;  /* 0x0000000000507947 */ /* 0x000fec0003800000 */
.L_x_16277:
        /* <DEDUP_REMOVED lines=17> */
[C---:B------:R-:W-:Y:S01]  /*4640*/  FMUL.FTZ R99, R153.reuse, R106 ;  /* 0x0000006a99637220 */ /* 0x040fe20000410000 */
[----:B------:R-:W-:-:S02]  /*4650*/  FMUL.FTZ R101, R153, R110 ;  /* 0x0000006e99657220 */ /* 0x000fc40000410000 */
[----:B------:R-:W-:-:S07]  /*4660*/  FMUL.FTZ R103, R153, R114 ;  /* 0x0000007299677220 */ /* 0x000fce0000410000 */
.L_x_16278:
[----:B------:R-:W-:Y:S05]  /*4670*/  BSYNC.RECONVERGENT B0 ;  /* 0x0000000000007941 */ /* 0x000fea0003800200 */
.L_x_16276:
[----:B------:R-:W-:-:S05]  /*4680*/  IADD3 R158, PT, PT, R151, 0xa0, RZ ;  /* 0x000000a0979e7810 */ /* 0x000fca0007ffe0ff */
[----:B------:R-:W-:-:S04]  /*4690*/  IMAD.WIDE.U32 R104, R158, 0x10, R108 ;  /* 0x000000109e687825 */ /* 0x000fc800078e006c */
[----:B------:R-:W-:-:S05]  /*46a0*/  IMAD.WIDE.U32 R108, R157, 0x20, R160 ;  /* 0x000000209d6c7825 */ /* 0x000fca00078e00a0 */
[----:B------:R0:W-:Y:S04]  /*46b0*/  STG.E.128 desc[UR6][R108.64], R96 ;  /* 0x000000606c007986 */ /* 0x0001e8000c101d06 */
[----:B------:R0:W-:Y:S04]  /*46c0*/  STG.E.128 desc[UR6][R108.64+0x10], R100 ;  /* 0x000010646c007986 */ /* 0x0001e8000c101d06 */
[----:B------:R-:W5:Y:S01]  /*46d0*/  LDG.E.128 R104, desc[UR6][R104.64] ;  /* 0x0000000668687981 */ /* 0x000f62000c1e1d00 */
[----:B------:R-:W-:-:S04]  /*46e0*/  UISETP.NE.U32.AND UP0, UPT, UR4, URZ, UPT ;  /* 0x000000ff0400728c */ /* 0x000fc8000bf05070 */
[----:B------:R-:W-:-:S06]  /*46f0*/  UISETP.NE.AND.EX UP0, UPT, UR5, URZ, UPT, UP0 ;  /* 0x000000ff0500728c */ /* 0x000fcc000bf05300 */
[----:B------:R-:W-:-:S13]  /*4700*/  PLOP3.LUT P1, PT, PT, PT, UP0, 0x80, 0x8 ;  /* 0x000000000008781c */ /* 0x000fda0003f2f008 */
[----:B0-----:R-:W-:Y:S05]  /*4710*/  @!P1 BRA `(.L_x_16279) ;  /* 0x0000000000649947 */ /* 0x001fea0003800000 */
[----:B------:R-:W0:Y:S02]  /*4720*/  LDC.64 R162, c[0x0][0x3a0] ;  /* 0x0000e800ffa27b82 */ /* 0x000e240000000a00 */
[----:B0-----:R-:W-:-:S05]  /*4730*/  IMAD.WIDE.U32 R162, R158, 0x20, R162 ;  /* 0x000000209ea27825 */ /* 0x001fca00078e00a2 */
[----:B------:R-:W2:Y:S04]  /*4740*/  LDG.E.128 R112, desc[UR6][R162.64] ;  /* 0x00000006a2707981 */ /* 0x000ea8000c1e1d00 */
[----:B------:R-:W3:Y:S01]  /*4750*/  LDG.E.128 R108, desc[UR6][R162.64+0x10] ;  /* 0x00001006a26c7981 */ /* 0x000ee2000c1e1d00 */
[C---:B-----5:R-:W-:Y:S02]  /*4760*/  SHF.L.U32 R155, R104.reuse, 0x10, RZ ;  /* 0x00000010689b7819 */ /* 0x060fe400000006ff */
[----:B------:R-:W-:-:S04]  /*4770*/  PRMT R104, R104, 0x7632, R104 ;  /* 0x0000763268687816 */ /* 0x000fc80000000068 */
[----:B------:R-:W-:Y:S01]  /*4780*/  SHF.L.U32 R104, R104, 0x10, RZ ;  /* 0x0000001068687819 */ /* 0x000fe200000006ff */
[----:B--2---:R-:W-:Y:S01]  /*4790*/  FFMA.FTZ R112, R153, R155, R112 ;  /* 0x0000009b99707223 */ /* 0x004fe20000010070 */
[----:B------:R-:W-:-:S03]  /*47a0*/  PRMT R155, R105, 0x7632, R155 ;  /* 0x00007632699b7816 */ /* 0x000fc6000000009b */
[----:B------:R-:W-:Y:S01]  /*47b0*/  FFMA.FTZ R113, R153, R104, R113 ;  /* 0x0000006899717223 */ /* 0x000fe20000010071 */
[----:B------:R-:W-:Y:S02]  /*47c0*/  SHF.L.U32 R105, R105, 0x10, RZ ;  /* 0x0000001069697819 */ /* 0x000fe400000006ff */
[C---:B------:R-:W-:Y:S02]  /*47d0*/  PRMT R104, R106.reuse, 0x7632, R104 ;  /* 0x000076326a687816 */ /* 0x040fe40000000068 */
[----:B------:R-:W-:Y:S01]  /*47e0*/  SHF.L.U32 R164, R155, 0x10, RZ ;  /* 0x000000109ba47819 */ /* 0x000fe200000006ff */
[----:B------:R-:W-:Y:S01]  /*47f0*/  FFMA.FTZ R114, R153, R105, R114 ;  /* 0x0000006999727223 */ /* 0x000fe20000010072 */
[----:B------:R-:W-:Y:S02]  /*4800*/  PRMT R105, R107, 0x7632, R105 ;  /* 0x000076326b697816 */ /* 0x000fe40000000069 */
[----:B------:R-:W-:Y:S01]  /*4810*/  SHF.L.U32 R106, R106, 0x10, RZ ;  /* 0x000000106a6a7819 */ /* 0x000fe200000006ff */
[----:B------:R-:W-:Y:S01]  /*4820*/  FFMA.FTZ R115, R153, R164, R115 ;  /* 0x000000a499737223 */ /* 0x000fe20000010073 */
[----:B------:R-:W-:-:S02]  /*4830*/  SHF.L.U32 R104, R104, 0x10, RZ ;  /* 0x0000001068687819 */ /* 0x000fc400000006ff */
[----:B------:R-:W-:Y:S01]  /*4840*/  SHF.L.U32 R107, R107, 0x10, RZ ;  /* 0x000000106b6b7819 */ /* 0x000fe200000006ff */
[----:B---3--:R-:W-:Y:S01]  /*4850*/  FFMA.FTZ R108, R153, R106, R108 ;  /* 0x0000006a996c7223 */ /* 0x008fe2000001006c */
[----:B------:R-:W-:Y:S01]  /*4860*/  SHF.L.U32 R162, R105, 0x10, RZ ;  /* 0x0000001069a27819 */ /* 0x000fe200000006ff */
[C---:B------:R-:W-:Y:S02]  /*4870*/  FFMA.FTZ R109, R153.reuse, R104, R109 ;  /* 0x00000068996d7223 */ /* 0x040fe4000001006d */
[C---:B------:R-:W-:Y:S02]  /*4880*/  FFMA.FTZ R110, R153.reuse, R107, R110 ;  /* 0x0000006b996e7223 */ /* 0x040fe4000001006e */
[----:B------:R-:W-:Y:S01]  /*4890*/  FFMA.FTZ R111, R153, R162, R111 ;  /* 0x000000a2996f7223 */ /* 0x000fe2000001006f */
[----:B------:R-:W-:Y:S06]  /*48a0*/  BRA `(.L_x_16280) ;  /* 0x0000000000507947 */ /* 0x000fec0003800000 */
.L_x_16279:
[C---:B-----5:R-:W-:Y:S02]  /*48b0*/  PRMT R109, R107.reuse, 0x7632, R109 ;  /* 0x000076326b6d7816 */ /* 0x060fe4000000006d */
[----:B------:R-:W-:Y:S02]  /*48c0*/  SHF.L.U32 R110, R107, 0x10, RZ ;  /* 0x000000106b6e7819 */ /* 0x000fe400000006ff */
[C---:B------:R-:W-:Y:S02]  /*48d0*/  PRMT R108, R105.reuse, 0x7632, R108 ;  /* 0x00007632696c7816 */ /* 0x040fe4000000006c */
[----:B------:R-:W-:Y:S01]  /*48e0*/  SHF.L.U32 R114, R105, 0x10, RZ ;  /* 0x0000001069727819 */ /* 0x000fe200000006ff */
[C---:B------:R-:W-:Y:S01]  /*48f0*/  FMUL.FTZ R110, R153.reuse, R110 ;  /* 0x0000006e996e7220 */ /* 0x040fe20000410000 */
[----:B------:R-:W-:Y:S02]  /*4900*/  PRMT R107, R104, 0x7632, R107 ;  /* 0x00007632686b7816 */ /* 0x000fe4000000006b */
[C---:B------:R-:W-:Y:S01]  /*4910*/  PRMT R105, R106.reuse, 0x7632, R105 ;  /* 0x000076326a697816 */ /* 0x040fe20000000069 */
[----:B------:R-:W-:Y:S01]  /*4920*/  FMUL.FTZ R114, R153, R114 ;  /* 0x0000007299727220 */ /* 0x000fe20000410000 */
[----:B------:R-:W-:-:S02]  /*4930*/  SHF.L.U32 R164, R106, 0x10, RZ ;  /* 0x000000106aa47819 */ /* 0x000fc400000006ff */
        /* <DEDUP_REMOVED lines=8> */
[C---:B------:R-:W-:Y:S01]  /*49c0*/  FMUL.FTZ R113, R153.reuse, R106 ;  /* 0x0000006a99717220 */ /* 0x040fe20000410000 */
[----:B------:R-:W-:-:S02]  /*49d0*/  FMUL.FTZ R115, R153, R162 ;  /* 0x000000a299737220 */ /* 0x000fc40000410000 */
[----:B------:R-:W-:-:S07]  /*49e0*/  FMUL.FTZ R109, R153, R105 ;  /* 0x00000069996d7220 */ /* 0x000fce0000410000 */
.L_x_16280:
        /* <DEDUP_REMOVED lines=172> */
.L_x_16306:
[----:B------:R-:W-:Y:S01]  /*54b0*/  FMUL.FTZ R104, R159, R159 ;  /* 0x0000009f9f687220 */ /* 0x000fe20000410000 */
[----:B------:R-:W-:Y:S01]  /*54c0*/  ISETP.NE.AND P0, PT, RZ, UR9, PT ;  /* 0x00000009ff007c0c */ /* 0x000fe2000bf05270 */
[----:B-1----:R-:W-:Y:S01]  /*54d0*/  FADD.FTZ R155, R163, R155 ;  /* 0x0000009ba39b7221 */ /* 0x002fe20000010000 */
[----:B------:R-:W1:Y:S01]  /*54e0*/  @!P2 LDC.64 R106, c[0x0][0x3c0] ;  /* 0x0000f000ff6aab82 */ /* 0x000e620000000a00 */
[----:B------:R-:W-:Y:S02]  /*54f0*/  SHF.L.U32 R162, R7, 0x10, RZ ;  /* 0x0000001007a27819 */ /* 0x000fe400000006ff */
[----:B------:R-:W-:Y:S01]  /*5500*/  FSEL R105, R104, RZ, P0 ;  /* 0x000000ff68697208 */ /* 0x000fe20000000000 */
[----:B------:R-:W-:Y:S01]  /*5510*/  FFMA.FTZ R160, R155, R160, UR10 ;  /* 0x0000000a9ba07e23 */ /* 0x000fe200080100a0 */
[----:B------:R-:W-:-:S03]  /*5520*/  SHF.L.U32 R155, R37, 0x10, RZ ;  /* 0x00000010259b7819 */ /* 0x000fc600000006ff */
[----:B------:R-:W-:Y:S01]  /*5530*/  FADD.FTZ R104, R160, R105 ;  /* 0x00000069a0687221 */ /* 0x000fe20000010000 */
[----:B------:R-:W-:Y:S02]  /*5540*/  FSEL R105, R159, RZ, !P0 ;  /* 0x000000ff9f697208 */ /* 0x000fe40004000000 */
[----:B------:R-:W-:-:S03]  /*5550*/  SHF.L.U32 R160, R36, 0x10, RZ ;  /* 0x0000001024a07819 */ /* 0x000fc600000006ff */
[----:B------:R-:W2:Y:S01]  /*5560*/  MUFU.RSQ R104, R104 ;  /* 0x0000006800687308 */ /* 0x000ea20000001400 */
        /* <DEDUP_REMOVED lines=17> */
[----:B--2---:R-:W-:Y:S01]  /*5680*/  FMUL.FTZ R64, R104, R153 ;  /* 0x0000009968407220 */ /* 0x004fe20000410000 */
[----:B------:R-:W-:Y:S01]  /*5690*/  SHF.L.U32 R153, R60, 0x10, RZ ;  /* 0x000000103c997819 */ /* 0x000fe200000006ff */
[C---:B------:R-:W-:Y:S01]  /*56a0*/  FMUL.FTZ R67, R104.reuse, R67 ;  /* 0x0000004368437220 */ /* 0x040fe20000410000 */
[C---:B------:R-:W-:Y:S01]  /*56b0*/  FMUL.FTZ R69, R104.reuse, R69 ;  /* 0x0000004568457220 */ /* 0x040fe20000410000 */
[C---:B------:R-:W-:Y:S01]  /*56c0*/  FMUL.FTZ R71, R104.reuse, R71 ;  /* 0x0000004768477220 */ /* 0x040fe20000410000 */
[C---:B------:R-:W-:Y:S01]  /*56d0*/  FMUL.FTZ R65, R104.reuse, R65 ;  /* 0x0000004168417220 */ /* 0x040fe20000410000 */
[----:B------:R-:W-:Y:S01]  /*56e0*/  FFMA.FTZ R64, R153, R64, R160 ;  /* 0x0000004099407223 */ /* 0x000fe200000100a0 */
[----:B------:R-:W-:Y:S01]  /*56f0*/  FADD.FTZ R153, -R105, R66 ;  /* 0x0000004269997221 */ /* 0x000fe20000010100 */
[----:B------:R-:W-:Y:S01]  /*5700*/  SHF.L.U32 R66, R61, 0x10, RZ ;  /* 0x000000103d427819 */ /* 0x000fe200000006ff */
[----:B------:R-:W-:Y:S01]  /*5710*/  FMUL.FTZ R79, R104, R79 ;  /* 0x0000004f684f7220 */ /* 0x000fe20000410000 */
[----:B-1----:R-:W-:Y:S01]  /*5720*/  SHF.L.U32 R107, R4, 0x10, RZ ;  /* 0x00000010046b7819 */ /* 0x002fe200000006ff */
[C---:B------:R-:W-:Y:S01]  /*5730*/  FMUL.FTZ R153, R104.reuse, R153 ;  /* 0x0000009968997220 */ /* 0x040fe20000410000 */
[----:B------:R-:W-:Y:S01]  /*5740*/  SHF.L.U32 R160, R5, 0x10, RZ ;  /* 0x0000001005a07819 */ /* 0x000fe200000006ff */
[----:B------:R-:W-:Y:S01]  /*5750*/  FMUL.FTZ R87, R104, R87 ;  /* 0x0000005768577220 */ /* 0x000fe20000410000 */
[----:B------:R-:W-:Y:S01]  /*5760*/  SHF.L.U32 R159, R2, 0x10, RZ ;  /* 0x00000010029f7819 */ /* 0x000fe200000006ff */
[----:B------:R-:W-:Y:S01]  /*5770*/  FFMA.FTZ R106, R66, R153, R155 ;  /* 0x00000099426a7223 */ /* 0x000fe2000001009b */
[----:B------:R-:W-:Y:S01]  /*5780*/  SHF.L.U32 R66, R3, 0x10, RZ ;  /* 0x0000001003427819 */ /* 0x000fe200000006ff */
[C---:B------:R-:W-:Y:S01]  /*5790*/  FADD.FTZ R93, -R105.reuse, R93 ;  /* 0x0000005d695d7221 */ /* 0x040fe20000010100 */
[----:B------:R-:W-:Y:S01]  /*57a0*/  SHF.L.U32 R153, R38, 0x10, RZ ;  /* 0x0000001026997819 */ /* 0x000fe200000006ff */
[----:B------:R-:W-:Y:S01]  /*57b0*/  FADD.FTZ R95, -R105, R95 ;  /* 0x0000005f695f7221 */ /* 0x000fe20000010100 */
[----:B------:R-:W-:Y:S01]  /*57c0*/  SHF.L.U32 R155, R39, 0x10, RZ ;  /* 0x00000010279b7819 */ /* 0x000fe200000006ff */
[----:B------:R-:W-:Y:S01]  /*57d0*/  FFMA.FTZ R107, R66, R67, R107 ;  /* 0x00000043426b7223 */ /* 0x000fe2000001006b */
[C---:B------:R-:W-:Y:S01]  /*57e0*/  FADD.FTZ R67, -R105.reuse, R68 ;  /* 0x0000004469437221 */ /* 0x040fe20000010100 */
[----:B------:R-:W-:Y:S01]  /*57f0*/  SHF.L.U32 R66, R62, 0x10, RZ ;  /* 0x000000103e427819 */ /* 0x000fe200000006ff */
[C---:B------:R-:W-:Y:S01]  /*5800*/  FADD.FTZ R97, -R105.reuse, R97 ;  /* 0x0000006169617221 */ /* 0x040fe20000010100 */
[C---:B------:R-:W-:Y:S01]  /*5810*/  FADD.FTZ R99, -R105.reuse, R99 ;  /* 0x0000006369637221 */ /* 0x040fe20000010100 */
[----:B------:R-:W-:Y:S01]  /*5820*/  FMUL.FTZ R67, R104, R67 ;  /* 0x0000004368437220 */ /* 0x000fe20000410000 */
[C---:B------:R-:W-:Y:S01]  /*5830*/  FADD.FTZ R101, -R105.reuse, R101 ;  /* 0x0000006569657221 */ /* 0x040fe20000010100 */
[C---:B------:R-:W-:Y:S01]  /*5840*/  FADD.FTZ R103, -R105.reuse, R103 ;  /* 0x0000006769677221 */ /* 0x040fe20000010100 */
[C---:B------:R-:W-:Y:S01]  /*5850*/  FADD.FTZ R113, -R105.reuse, R113 ;  /* 0x0000007169717221 */ /* 0x040fe20000010100 */
[----:B------:R-:W-:Y:S01]  /*5860*/  FFMA.FTZ R153, R66, R67, R153 ;  /* 0x0000004342997223 */ /* 0x000fe20000010099 */
[----:B------:R-:W-:Y:S01]  /*5870*/  SHF.L.U32 R67, R6, 0x10, RZ ;  /* 0x0000001006437819 */ /* 0x000fe200000006ff */
[----:B------:R-:W-:Y:S01]  /*5880*/  FADD.FTZ R115, -R105, R115 ;  /* 0x0000007369737221 */ /* 0x000fe20000010100 */
[----:B------:R-:W-:Y:S01]  /*5890*/  SHF.L.U32 R66, R63, 0x10, RZ ;  /* 0x000000103f427819 */ /* 0x000fe200000006ff */
[C---:B------:R-:W-:Y:S01]  /*58a0*/  FADD.FTZ R109, -R105.reuse, R109 ;  /* 0x0000006d696d7221 */ /* 0x040fe20000010100 */
[C---:B------:R-:W-:Y:S01]  /*58b0*/  FADD.FTZ R111, -R105.reuse, R111 ;  /* 0x0000006f696f7221 */ /* 0x040fe20000010100 */
[----:B------:R-:W-:Y:S01]  /*58c0*/  FFMA.FTZ R160, R160, R69, R67 ;  /* 0x00000045a0a07223 */ /* 0x000fe20000010043 */
[----:B------:R-:W-:Y:S01]  /*58d0*/  FADD.FTZ R67, -R105, R70 ;  /* 0x0000004669437221 */ /* 0x000fe20000010100 */
[----:B------:R-:W-:-:S03]  /*58e0*/  SHF.L.U32 R69, R8, 0x10, RZ ;  /* 0x0000001008457819 */ /* 0x000fc600000006ff */
[----:B------:R-:W-:Y:S02]  /*58f0*/  FMUL.FTZ R67, R104, R67 ;  /* 0x0000004368437220 */ /* 0x000fe40000410000 */
[----:B------:R-:W-:Y:S02]  /*5900*/  FFMA.FTZ R162, R162, R71, R69 ;  /* 0x00000047a2a27223 */ /* 0x000fe40000010045 */
[----:B------:R-:W-:Y:S01]  /*5910*/  FFMA.FTZ R155, R66, R67, R155 ;  /* 0x00000043429b7223 */ /* 0x000fe2000001009b */
[----:B------:R-:W1:Y:S08]  /*5920*/  LDC.64 R68, c[0x0][0x428] ;  /* 0x00010a00ff447b82 */ /* 0x000e700000000a00 */
[----:B------:R-:W2:Y:S02]  /*5930*/  @!P2 LDC.64 R66, c[0x0][0x3c8] ;  /* 0x0000f200ff42ab82 */ /* 0x000ea40000000a00 */
[----:B--2---:R-:W-:Y:S01]  /*5940*/  @!P2 IMAD.WIDE R70, R15, 0x4, R66 ;  /* 0x000000040f46a825 */ /* 0x004fe200078e0242 */
[----:B------:R-:W-:-:S02]  /*5950*/  SHF.L.U32 R66, R0, 0x10, RZ ;  /* 0x0000001000427819 */ /* 0x000fc400000006ff */
[----:B------:R-:W-:Y:S01]  /*5960*/  F2FP.BF16.F32.PACK_AB R67, R162, R155 ;  /* 0x0000009ba243723e */ /* 0x000fe200000010ff */
[----:B-1----:R-:W-:Y:S01]  /*5970*/  IMAD.WIDE.U32 R154, R154, 0x10, R68 ;  /* 0x000000109a9a7825 */ /* 0x002fe200078e0044 */
[----:B------:R1:W-:Y:S03]  /*5980*/  @!P2 STG.E desc[UR6][R70.64], R104 ;  /* 0x000000684600a986 */ /* 0x0003e6000c101906 */
[----:B------:R-:W-:Y:S01]  /*5990*/  FFMA.FTZ R159, R66, R65, R159 ;  /* 0x00000041429f7223 */ /* 0x000fe2000001009f */
[----:B------:R-:W-:Y:S01]  /*59a0*/  F2FP.BF16.F32.PACK_AB R65, R107, R106 ;  /* 0x0000006a6b41723e */ /* 0x000fe200000010ff */
[----:B------:R-:W-:Y:S01]  /*59b0*/  IMAD.WIDE.U32 R106, R151, 0x10, R68 ;  /* 0x00000010976a7825 */ /* 0x000fe200078e0044 */
[----:B------:R-:W-:-:S03]  /*59c0*/  F2FP.BF16.F32.PACK_AB R66, R160, R153 ;  /* 0x00000099a042723e */ /* 0x000fc600000010ff */
[----:B------:R-:W-:Y:S01]  /*59d0*/  FADD.FTZ R151, -R105, R72 ;  /* 0x0000004869977221 */ /* 0x000fe20000010100 */
[----:B------:R-:W-:Y:S01]  /*59e0*/  F2FP.BF16.F32.PACK_AB R64, R159, R64 ;  /* 0x000000409f40723e */ /* 0x000fe200000010ff */
[----:B------:R-:W-:Y:S01]  /*59f0*/  IMAD.WIDE.U32 R158, R158, 0x10, R68 ;  /* 0x000000109e9e7825 */ /* 0x000fe200078e0044 */
[----:B------:R-:W-:-:S03]  /*5a00*/  SHF.L.U32 R72, R56, 0x10, RZ ;  /* 0x0000001038487819 */ /* 0x000fc600000006ff */
[----:B------:R-:W-:Y:S01]  /*5a10*/  FMUL.FTZ R151, R104, R151 ;  /* 0x0000009768977220 */ /* 0x000fe20000410000 */
[----:B------:R-:W-:Y:S01]  /*5a20*/  SHF.L.U32 R153, R32, 0x10, RZ ;  /* 0x0000001020997819 */ /* 0x000fe200000006ff */
[----:B------:R2:W-:Y:S01]  /*5a30*/  STG.E.128 desc[UR6][R106.64], R64 ;  /* 0x000000406a007986 */ /* 0x0005e2000c101d06 */
[----:B-1----:R-:W-:Y:S01]  /*5a40*/  FMUL.FTZ R71, R104, R73 ;  /* 0x0000004968477220 */ /* 0x002fe20000410000 */
[----:B------:R-:W-:Y:S01]  /*5a50*/  FADD.FTZ R73, -R105, R74 ;  /* 0x0000004a69497221 */ /* 0x000fe20000010100 */
[----:B------:R-:W-:Y:S01]  /*5a60*/  SHF.L.U32 R74, R28, 0x10, RZ ;  /* 0x000000101c4a7819 */ /* 0x000fe200000006ff */
[----:B------:R-:W-:Y:S01]  /*5a70*/  FFMA.FTZ R70, R72, R151, R153 ;  /* 0x0000009748467223 */ /* 0x000fe20000010099 */
[----:B------:R-:W-:Y:S01]  /*5a80*/  SHF.L.U32 R72, R9, 0x10, RZ ;  /* 0x0000001009487819 */ /* 0x000fe200000006ff */
[----:B------:R-:W-:Y:S01]  /*5a90*/  IMAD.WIDE.U32 R152, R152, 0x10, R68 ;  /* 0x0000001098987825 */ /* 0x000fe200078e0044 */
[----:B------:R-:W-:-:S05]  /*5aa0*/  SHF.L.U32 R151, R10, 0x10, RZ ;  /* 0x000000100a977819 */ /* 0x000fca00000006ff */
[----:B------:R-:W-:Y:S01]  /*5ab0*/  FFMA.FTZ R71, R72, R71, R151 ;  /* 0x0000004748477223 */ /* 0x000fe20000010097 */
[----:B------:R-:W-:Y:S02]  /*5ac0*/  SHF.L.U32 R72, R34, 0x10, RZ ;  /* 0x0000001022487819 */ /* 0x000fe400000006ff */
[----:B--2---:R-:W-:Y:S01]  /*5ad0*/  SHF.L.U32 R64, R57, 0x10, RZ ;  /* 0x0000001039407819 */ /* 0x004fe200000006ff */
[----:B------:R-:W-:Y:S01]  /*5ae0*/  FMUL.FTZ R65, R104, R73 ;  /* 0x0000004968417220 */ /* 0x000fe20000410000 */
[----:B------:R-:W-:Y:S01]  /*5af0*/  SHF.L.U32 R67, R33, 0x10, RZ ;  /* 0x0000001021437819 */ /* 0x000fe200000006ff */
[----:B------:R-:W-:Y:S01]  /*5b00*/  FADD.FTZ R107, -R105, R110 ;  /* 0x0000006e696b7221 */ /* 0x000fe20000010100 */
[----:B------:R-:W-:Y:S02]  /*5b10*/  SHF.L.U32 R73, R11, 0x10, RZ ;  /* 0x000000100b497819 */ /* 0x000fe400000006ff */
[----:B------:R-:W-:Y:S01]  /*5b20*/  SHF.L.U32 R66, R12, 0x10, RZ ;  /* 0x000000100c427819 */ /* 0x000fe200000006ff */
        /* <DEDUP_REMOVED lines=8> */
[----:B------:R-:W-:Y:S01]  /*5bb0*/  FADD.FTZ R67, -R105, R78 ;  /* 0x0000004e69437221 */ /* 0x000fe20000010100 */
[----:B------:R-:W-:-:S02]  /*5bc0*/  SHF.L.U32 R76, R29, 0x10, RZ ;  /* 0x000000101d4c7819 */ /* 0x000fc400000006ff */
[----:B------:R-:W-:Y:S01]  /*5bd0*/  FFMA.FTZ R66, R73, R66, R72 ;  /* 0x0000004249427223 */ /* 0x000fe20000010048 */
[----:B------:R-:W-:Y:S01]  /*5be0*/  SHF.L.U32 R72, R13, 0x10, RZ ;  /* 0x000000100d487819 */ /* 0x000fe200000006ff */
[----:B------:R-:W-:Y:S01]  /*5bf0*/  FMUL.FTZ R67, R104, R67 ;  /* 0x0000004368437220 */ /* 0x000fe20000410000 */
[----:B------:R-:W-:Y:S02]  /*5c00*/  SHF.L.U32 R73, R14, 0x10, RZ ;  /* 0x000000100e497819 */ /* 0x000fe400000006ff */
[----:B------:R-:W-:Y:S02]  /*5c10*/  SHF.L.U32 R106, R124, 0x10, RZ ;  /* 0x000000107c6a7819 */ /* 0x000fe400000006ff */
[----:B------:R-:W-:Y:S01]  /*5c20*/  SHF.L.U32 R78, R24, 0x10, RZ ;  /* 0x00000010184e7819 */ /* 0x000fe200000006ff */
[----:B------:R-:W-:Y:S01]  /*5c30*/  FFMA.FTZ R75, R72, R75, R73 ;  /* 0x0000004b484b7223 */ /* 0x000fe20000010049 */
[----:B------:R-:W-:Y:S02]  /*5c40*/  SHF.L.U32 R72, R59, 0x10, RZ ;  /* 0x000000103b487819 */ /* 0x000fe400000006ff */
[----:B------:R-:W-:-:S02]  /*5c50*/  SHF.L.U32 R73, R35, 0x10, RZ ;  /* 0x0000001023497819 */ /* 0x000fc400000006ff */
[----:B------:R-:W-:Y:S02]  /*5c60*/  F2FP.BF16.F32.PACK_AB R65, R64, R65 ;  /* 0x000000414041723e */ /* 0x000fe400000010ff */
[----:B------:R-:W-:Y:S01]  /*5c70*/  F2FP.BF16.F32.PACK_AB R64, R71, R70 ;  /* 0x000000464740723e */ /* 0x000fe200000010ff */
[----:B------:R-:W-:Y:S01]  /*5c80*/  FFMA.FTZ R67, R72, R67, R73 ;  /* 0x0000004348437223 */ /* 0x000fe20000010049 */
[----:B------:R-:W-:Y:S01]  /*5c90*/  SHF.L.U32 R72, R116, 0x10, RZ ;  /* 0x0000001074487819 */ /* 0x000fe200000006ff */
[----:B------:R-:W-:Y:S01]  /*5ca0*/  FADD.FTZ R73, -R105, R80 ;  /* 0x0000005069497221 */ /* 0x000fe20000010100 */
[----:B------:R-:W-:Y:S02]  /*5cb0*/  SHF.L.U32 R110, R42, 0x10, RZ ;  /* 0x000000102a6e7819 */ /* 0x000fe400000006ff */
[----:B------:R-:W-:Y:S01]  /*5cc0*/  F2FP.BF16.F32.PACK_AB R66, R75, R66 ;  /* 0x000000424b42723e */ /* 0x000fe200000010ff */
        /* <DEDUP_REMOVED lines=9> */
[----:B------:R-:W-:-:S02]  /*5d60*/  SHF.L.U32 R82, R25, 0x10, RZ ;  /* 0x0000001019527819 */ /* 0x000fc400000006ff */
[----:B------:R-:W-:Y:S01]  /*5d70*/  F2FP.BF16.F32.PACK_AB R67, R80, R67 ;  /* 0x000000435043723e */ /* 0x000fe200000010ff */
[----:B------:R-:W-:Y:S01]  /*5d80*/  FFMA.FTZ R73, R74, R73, R79 ;  /* 0x000000494a497223 */ /* 0x000fe2000001004f */
[----:B------:R-:W-:Y:S01]  /*5d90*/  SHF.L.U32 R79, R53, 0x10, RZ ;  /* 0x00000010354f7819 */ /* 0x000fe200000006ff */
[C---:B------:R-:W-:Y:S01]  /*5da0*/  FMUL.FTZ R74, R104.reuse, R77 ;  /* 0x0000004d684a7220 */ /* 0x040fe20000410000 */
[----:B------:R-:W-:Y:S01]  /*5db0*/  FADD.FTZ R77, -R105, R84 ;  /* 0x00000054694d7221 */ /* 0x000fe20000010100 */
[----:B------:R-:W-:Y:S01]  /*5dc0*/  FMUL.FTZ R84, R104, R85 ;  /* 0x0000005568547220 */ /* 0x000fe20000410000 */
[----:B------:R-:W-:Y:S01]  /*5dd0*/  SHF.L.U32 R85, R31, 0x10, RZ ;  /* 0x000000101f557819 */ /* 0x000fe200000006ff */
[----:B------:R-:W-:Y:S01]  /*5de0*/  FFMA.FTZ R74, R79, R74, R76 ;  /* 0x0000004a4f4a7223 */ /* 0x000fe2000001004c */
[----:B------:R-:W-:Y:S01]  /*5df0*/  SHF.L.U32 R76, R120, 0x10, RZ ;  /* 0x00000010784c7819 */ /* 0x000fe200000006ff */
[C---:B------:R-:W-:Y:S01]  /*5e00*/  FMUL.FTZ R79, R104.reuse, R83 ;  /* 0x00000053684f7220 */ /* 0x040fe20000410000 */
[----:B------:R-:W-:Y:S01]  /*5e10*/  FMUL.FTZ R77, R104, R77 ;  /* 0x0000004d684d7220 */ /* 0x000fe20000410000 */
[----:B------:R-:W-:Y:S01]  /*5e20*/  SHF.L.U32 R83, R122, 0x10, RZ ;  /* 0x000000107a537819 */ /* 0x000fe200000006ff */
[----:B------:R1:W-:Y:S01]  /*5e30*/  STG.E.128 desc[UR6][R152.64], R64 ;  /* 0x0000004098007986 */ /* 0x0003e2000c101d06 */
[----:B------:R-:W-:Y:S01]  /*5e40*/  FFMA.FTZ R79, R76, R79, R81 ;  /* 0x0000004f4c4f7223 */ /* 0x000fe20000010051 */
[----:B------:R-:W-:-:S02]  /*5e50*/  SHF.L.U32 R76, R54, 0x10, RZ ;  /* 0x00000010364c7819 */ /* 0x000fc400000006ff */
[----:B------:R-:W-:-:S05]  /*5e60*/  SHF.L.U32 R81, R30, 0x10, RZ ;  /* 0x000000101e517819 */ /* 0x000fca00000006ff */
[----:B------:R-:W-:Y:S01]  /*5e70*/  FFMA.FTZ R81, R76, R77, R81 ;  /* 0x0000004d4c517223 */ /* 0x000fe20000010051 */
[----:B------:R-:W-:Y:S01]  /*5e80*/  SHF.L.U32 R76, R123, 0x10, RZ ;  /* 0x000000107b4c7819 */ /* 0x000fe200000006ff */
[----:B------:R-:W-:-:S04]  /*5e90*/  FADD.FTZ R77, -R105, R86 ;  /* 0x00000056694d7221 */ /* 0x000fc80000010100 */
[----:B------:R-:W-:Y:S01]  /*5ea0*/  FFMA.FTZ R84, R83, R84, R76 ;  /* 0x0000005453547223 */ /* 0x000fe2000001004c */
[----:B------:R-:W-:Y:S01]  /*5eb0*/  SHF.L.U32 R76, R55, 0x10, RZ ;  /* 0x00000010374c7819 */ /* 0x000fe200000006ff */
[----:B------:R-:W-:Y:S01]  /*5ec0*/  FMUL.FTZ R77, R104, R77 ;  /* 0x0000004d684d7220 */ /* 0x000fe20000410000 */
[----:B------:R-:W-:Y:S02]  /*5ed0*/  SHF.L.U32 R83, R125, 0x10, RZ ;  /* 0x000000107d537819 */ /* 0x000fe400000006ff */
[----:B------:R-:W-:Y:S01]  /*5ee0*/  F2FP.BF16.F32.PACK_AB R70, R84, R81 ;  /* 0x000000515446723e */ /* 0x000fe200000010ff */
[----:B------:R-:W-:Y:S01]  /*5ef0*/  FFMA.FTZ R85, R76, R77, R85 ;  /* 0x0000004d4c557223 */ /* 0x000fe20000010055 */
[----:B------:R-:W-:Y:S01]  /*5f00*/  FADD.FTZ R77, -R105, R88 ;  /* 0x00000058694d7221 */ /* 0x000fe20000010100 */
[----:B------:R-:W-:Y:S01]  /*5f10*/  FFMA.FTZ R106, R106, R87, R83 ;  /* 0x000000576a6a7223 */ /* 0x000fe20000010053 */
[----:B------:R-:W-:Y:S02]  /*5f20*/  SHF.L.U32 R83, R48, 0x10, RZ ;  /* 0x0000001030537819 */ /* 0x000fe400000006ff */
        /* <DEDUP_REMOVED lines=15> */
[----:B------:R-:W-:Y:S01]  /*6020*/  SHF.L.U32 R82, R128, 0x10, RZ ;  /* 0x0000001080527819 */ /* 0x000fe200000006ff */
[----:B------:R-:W-:Y:S01]  /*6030*/  FADD.FTZ R87, -R105, R92 ;  /* 0x0000005c69577221 */ /* 0x000fe20000010100 */
[----:B------:R-:W-:-:S02]  /*6040*/  SHF.L.U32 R92, R51, 0x10, RZ ;  /* 0x00000010335c7819 */ /* 0x000fc400000006ff */
[----:B------:R-:W-:Y:S01]  /*6050*/  F2FP.BF16.F32.PACK_AB R71, R106, R85 ;  /* 0x000000556a47723e */ /* 0x000fe200000010ff */
[----:B------:R-:W-:Y:S01]  /*6060*/  FFMA.FTZ R83, R82, R83, R89 ;  /* 0x0000005352537223 */ /* 0x000fe20000010059 */
[----:B------:R-:W-:Y:S01]  /*6070*/  SHF.L.U32 R89, R50, 0x10, RZ ;  /* 0x0000001032597819 */ /* 0x000fe200000006ff */
[----:B------:R-:W-:Y:S01]  /*6080*/  FMUL.FTZ R86, R104, R87 ;  /* 0x0000005768567220 */ /* 0x000fe20000410000 */
[----:B------:R-:W-:Y:S01]  /*6090*/  SHF.L.U32 R82, R26, 0x10, RZ ;  /* 0x000000101a527819 */ /* 0x000fe200000006ff */
[----:B------:R-:W-:Y:S01]  /*60a0*/  FADD.FTZ R87, -R105, R94 ;  /* 0x0000005e69577221 */ /* 0x000fe20000010100 */
[----:B------:R-:W2:Y:S03]  /*60b0*/  LDC.64 R84, c[0x0][0x380] ;  /* 0x0000e000ff547b82 */ /* 0x000ea60000000a00 */
[----:B------:R-:W-:Y:S01]  /*60c0*/  FFMA.FTZ R86, R89, R86, R82 ;  /* 0x0000005659567223 */ /* 0x000fe20000010052 */
[----:B------:R-:W-:Y:S01]  /*60d0*/  SHF.L.U32 R82, R130, 0x10, RZ ;  /* 0x0000001082527819 */ /* 0x000fe200000006ff */
[C---:B------:R-:W-:Y:S01]  /*60e0*/  FMUL.FTZ R89, R104.reuse, R93 ;  /* 0x0000005d68597220 */ /* 0x040fe20000410000 */
[C---:B------:R-:W-:Y:S01]  /*60f0*/  FMUL.FTZ R87, R104.reuse, R87 ;  /* 0x0000005768577220 */ /* 0x040fe20000410000 */
[----:B------:R-:W-:Y:S01]  /*6100*/  FMUL.FTZ R93, R104, R95 ;  /* 0x0000005f685d7220 */ /* 0x000fe20000410000 */
[----:B------:R-:W-:Y:S01]  /*6110*/  SHF.L.U32 R95, R135, 0x10, RZ ;  /* 0x00000010875f7819 */ /* 0x000fe200000006ff */
[----:B------:R-:W-:Y:S01]  /*6120*/  FFMA.FTZ R89, R82, R89, R91 ;  /* 0x0000005952597223 */ /* 0x000fe2000001005b */
[----:B------:R-:W-:-:S02]  /*6130*/  SHF.L.U32 R91, R27, 0x10, RZ ;  /* 0x000000101b5b7819 */ /* 0x000fc400000006ff */
[----:B------:R-:W-:-:S03]  /*6140*/  SHF.L.U32 R82, R132, 0x10, RZ ;  /* 0x0000001084527819 */ /* 0x000fc600000006ff */
[----:B------:R-:W-:Y:S01]  /*6150*/  FFMA.FTZ R92, R92, R87, R91 ;  /* 0x000000575c5c7223 */ /* 0x000fe2000001005b */
[----:B------:R-:W-:Y:S01]  /*6160*/  SHF.L.U32 R91, R133, 0x10, RZ ;  /* 0x00000010855b7819 */ /* 0x000fe200000006ff */
[----:B------:R-:W-:Y:S01]  /*6170*/  FADD.FTZ R87, -R105, R96 ;  /* 0x0000006069577221 */ /* 0x000fe20000010100 */
[----:B------:R-:W-:-:S03]  /*6180*/  SHF.L.U32 R96, R47, 0x10, RZ ;  /* 0x000000102f607819 */ /* 0x000fc600000006ff */
        /* <DEDUP_REMOVED lines=13> */
[----:B------:R-:W-:Y:S01]  /*6260*/  FMUL.FTZ R91, R104, R99 ;  /* 0x00000063685b7220 */ /* 0x000fe20000410000 */
[----:B------:R-:W-:-:S02]  /*6270*/  SHF.L.U32 R99, R139, 0x10, RZ ;  /* 0x000000108b637819 */ /* 0x000fc400000006ff */
[----:B------:R-:W-:Y:S01]  /*6280*/  FFMA.FTZ R88, R95, R88, R90 ;  /* 0x000000585f587223 */ /* 0x000fe2000001005a */
[----:B------:R-:W-:Y:S01]  /*6290*/  SHF.L.U32 R90, R136, 0x10, RZ ;  /* 0x00000010885a7819 */ /* 0x000fe200000006ff */
[----:B------:R-:W-:Y:S01]  /*62a0*/  FADD.FTZ R95, -R105, R100 ;  /* 0x00000064695f7221 */ /* 0x000fe20000010100 */
[----:B------:R-:W-:Y:S02]  /*62b0*/  SHF.L.U32 R100, R17, 0x10, RZ ;  /* 0x0000001011647819 */ /* 0x000fe400000006ff */
[----:B--2---:R-:W-:Y:S01]  /*62c0*/  LEA R15, R84, R15, 0x2 ;  /* 0x0000000f540f7211 */ /* 0x004fe200078e10ff */
[----:B------:R-:W-:Y:S01]  /*62d0*/  FFMA.FTZ R91, R90, R91, R97 ;  /* 0x0000005b5a5b7223 */ /* 0x000fe20000010061 */
[----:B------:R-:W-:Y:S01]  /*62e0*/  SHF.L.U32 R97, R46, 0x10, RZ ;  /* 0x000000102e617819 */ /* 0x000fe200000006ff */
[----:B------:R-:W-:Y:S01]  /*62f0*/  FMUL.FTZ R94, R104, R95 ;  /* 0x0000005f685e7220 */ /* 0x000fe20000410000 */
[----:B------:R-:W-:Y:S01]  /*6300*/  SHF.L.U32 R90, R22, 0x10, RZ ;  /* 0x00000010165a7819 */ /* 0x000fe200000006ff */
[----:B------:R-:W-:Y:S01]  /*6310*/  FADD.FTZ R95, -R105, R102 ;  /* 0x00000066695f7221 */ /* 0x000fe20000010100 */
[----:B------:R-:W-:Y:S01]  /*6320*/  FMUL.FTZ R102, R104, R111 ;  /* 0x0000006f68667220 */ /* 0x000fe20000410000 */
[----:B------:R-:W-:-:S02]  /*6330*/  SHF.L.U32 R111, R148, 0x10, RZ ;  /* 0x00000010946f7819 */ /* 0x000fc400000006ff */
[----:B------:R-:W-:Y:S01]  /*6340*/  FFMA.FTZ R94, R97, R94, R90 ;  /* 0x0000005e615e7223 */ /* 0x000fe2000001005a */
[----:B------:R-:W-:Y:S01]  /*6350*/  SHF.L.U32 R90, R138, 0x10, RZ ;  /* 0x000000108a5a7819 */ /* 0x000fe200000006ff */
[C---:B------:R-:W-:Y:S01]  /*6360*/  FMUL.FTZ R97, R104.reuse, R101 ;  /* 0x0000006568617220 */ /* 0x040fe20000410000 */
[----:B------:R-:W-:Y:S01]  /*6370*/  FMUL.FTZ R95, R104, R95 ;  /* 0x0000005f685f7220 */ /* 0x000fe20000410000 */
[----:B------:R-:W-:Y:S02]  /*6380*/  SHF.L.U32 R101, R141, 0x10, RZ ;  /* 0x000000108d657819 */ /* 0x000fe400000006ff */
[----:B------:R-:W-:Y:S01]  /*6390*/  FFMA.FTZ R97, R90, R97, R99 ;  /* 0x000000615a617223 */ /* 0x000fe20000010063 */
[----:B------:R-:W-:Y:S02]  /*63a0*/  SHF.L.U32 R99, R23, 0x10, RZ ;  /* 0x0000001017637819 */ /* 0x000fe400000006ff */
[----:B------:R-:W-:Y:S02]  /*63b0*/  SHF.L.U32 R90, R140, 0x10, RZ ;  /* 0x000000108c5a7819 */ /* 0x000fe400000006ff */
[----:B------:R-:W-:Y:S01]  /*63c0*/  ISETP.GE.AND P0, PT, R15, R85, PT ;  /* 0x000000550f00720c */ /* 0x000fe20003f06270 */
[----:B------:R-:W-:Y:S01]  /*63d0*/  FFMA.FTZ R96, R96, R95, R99 ;  /* 0x0000005f60607223 */ /* 0x000fe20000010063 */
[----:B------:R-:W-:Y:S01]  /*63e0*/  FMUL.FTZ R99, R104, R103 ;  /* 0x0000006768637220 */ /* 0x000fe20000410000 */
[----:B------:R-:W-:Y:S01]  /*63f0*/  FADD.FTZ R95, -R105, R112 ;  /* 0x00000070695f7221 */ /* 0x000fe20000010100 */
[----:B------:R-:W-:-:S02]  /*6400*/  SHF.L.U32 R103, R143, 0x10, RZ ;  /* 0x000000108f677819 */ /* 0x000fc400000006ff */
[----:B------:R-:W-:Y:S01]  /*6410*/  FFMA.FTZ R99, R90, R99, R101 ;  /* 0x000000635a637223 */ /* 0x000fe20000010065 */
[----:B------:R-:W-:Y:S01]  /*6420*/  SHF.L.U32 R101, R40, 0x10, RZ ;  /* 0x0000001028657819 */ /* 0x000fe200000006ff */
[C---:B------:R-:W-:Y:S01]  /*6430*/  FMUL.FTZ R90, R104.reuse, R95 ;  /* 0x0000005f685a7220 */ /* 0x040fe20000410000 */
[----:B------:R-:W-:Y:S01]  /*6440*/  FMUL.FTZ R95, R104, R113 ;  /* 0x00000071685f7220 */ /* 0x000fe20000410000 */
[----:B------:R-:W-:Y:S02]  /*6450*/  SHF.L.U32 R113, R41, 0x10, RZ ;  /* 0x0000001029717819 */ /* 0x000fe400000006ff */
[----:B------:R-:W-:Y:S01]  /*6460*/  FFMA.FTZ R90, R101, R90, R98 ;  /* 0x0000005a655a7223 */ /* 0x000fe20000010062 */
[----:B------:R-:W-:Y:S01]  /*6470*/  SHF.L.U32 R98, R142, 0x10, RZ ;  /* 0x000000108e627819 */ /* 0x000fe200000006ff */
[----:B------:R-:W-:-:S04]  /*6480*/  FADD.FTZ R101, -R105, R114 ;  /* 0x0000007269657221 */ /* 0x000fc80000010100 */
        /* <DEDUP_REMOVED lines=8> */
[----:B------:R-:W-:Y:S01]  /*6510*/  SHF.L.U32 R115, R18, 0x10, RZ ;  /* 0x0000001012737819 */ /* 0x000fe200000006ff */
[C---:B------:R-:W-:Y:S01]  /*6520*/  FMUL.FTZ R100, R104.reuse, R109 ;  /* 0x0000006d68647220 */ /* 0x040fe20000410000 */
[----:B------:R-:W-:Y:S01]  /*6530*/  FMUL.FTZ R105, R104, R107 ;  /* 0x0000006b68697220 */ /* 0x000fe20000410000 */
[----:B------:R-:W-:Y:S01]  /*6540*/  FFMA.FTZ R101, R108, R101, R113 ;  /* 0x000000656c657223 */ /* 0x000fe20000010071 */
[----:B------:R-:W-:Y:S01]  /*6550*/  SHF.L.U32 R107, R146, 0x10, RZ ;  /* 0x00000010926b7819 */ /* 0x000fe200000006ff */
[----:B------:R-:W-:Y:S01]  /*6560*/  FFMA.FTZ R103, R110, R103, R115 ;  /* 0x000000676e677223 */ /* 0x000fe20000010073 */
[----:B------:R-:W-:-:S02]  /*6570*/  SHF.L.U32 R104, R147, 0x10, RZ ;  /* 0x0000001093687819 */ /* 0x000fc400000006ff */
[----:B------:R-:W-:Y:S02]  /*6580*/  SHF.L.U32 R108, R43, 0x10, RZ ;  /* 0x000000102b6c7819 */ /* 0x000fe400000006ff */
[----:B------:R-:W-:Y:S01]  /*6590*/  SHF.L.U32 R109, R19, 0x10, RZ ;  /* 0x00000010136d7819 */ /* 0x000fe200000006ff */
[----:B------:R-:W-:Y:S01]  /*65a0*/  FFMA.FTZ R100, R107, R100, R104 ;  /* 0x000000646b647223 */ /* 0x000fe20000010068 */
[----:B------:R-:W-:Y:S02]  /*65b0*/  SHF.L.U32 R110, R149, 0x10, RZ ;  /* 0x00000010956e7819 */ /* 0x000fe400000006ff */
[----:B------:R-:W-:Y:S01]  /*65c0*/  F2FP.BF16.F32.PACK_AB R81, R101, R98 ;  /* 0x000000626551723e */ /* 0x000fe200000010ff */
[----:B------:R-:W-:Y:S01]  /*65d0*/  FFMA.FTZ R105, R108, R105, R109 ;  /* 0x000000696c697223 */ /* 0x000fe2000001006d */
[----:B------:R-:W-:-:S04]  /*65e0*/  IMAD.WIDE.U32 R108, R156, 0x10, R68 ;  /* 0x000000109c6c7825 */ /* 0x000fc800078e0044 */
[----:B------:R-:W-:Y:S01]  /*65f0*/  FFMA.FTZ R102, R111, R102, R110 ;  /* 0x000000666f667223 */ /* 0x000fe2000001006e */
        /* <DEDUP_REMOVED lines=15> */
[----:B------:R1:W-:Y:S04]  /*66f0*/  STG.E.128 desc[UR6][R110.64], R76 ;  /* 0x0000004c6e007986 */ /* 0x0003e8000c101d06 */
[----:B------:R1:W-:Y:S01]  /*6700*/  STG.E.128 desc[UR6][R158.64], R80 ;  /* 0x000000509e007986 */ /* 0x0003e2000c101d06 */
[----:B------:R-:W-:Y:S05]  /*6710*/  @!P0 BRA `(.L_x_16282) ;  /* 0xffffffcc00888947 */ /* 0x000fea000383ffff */
[----:B------:R-:W-:Y:S05]  /*6720*/  EXIT ;  /* 0x000000000000794d */ /* 0x000fea0003800000 */
.L_x_16262:
[----:B------:R-:W-:Y:S01]  /*6730*/  HFMA2 R105, -RZ, RZ, 0, 5.9604644775390625e-08 ;  /* 0x00000001ff697431 */ /* 0x000fe200000001ff */
[----:B------:R-:W-:Y:S01]  /*6740*/  BSSY B0, `(.L_x_16283) ;  /* 0x0000006000007945 */ /* 0x000fe20003800000 */
[----:B------:R-:W-:Y:S02]  /*6750*/  MOV R104, 0x1f ;  /* 0x0000001f00687802 */ /* 0x000fe40000000f00 */
[----:B------:R-:W-:-:S07]  /*6760*/  MOV R107, 0xffffffff ;  /* 0xffffffff006b7802 */ /* 0x000fce0000000f00 */
[----:B------:R-:W-:Y:S05]  /*6770*/  WARPSYNC.COLLECTIVE R107, `(.L_x_16284) ;  /* 0x000000006b087348 */ /* 0x000fea0003c00000 */
[----:B------:R0:W1:Y:S02]  /*6780*/  SHFL.BFLY P0, R155, R106, R105, R104 ;  /* 0x0c0000696a9b7389 */ /* 0x0000640000000068 */
[----:B01----:R-:W-:Y:S05]  /*6790*/  ENDCOLLECTIVE ;  /* 0x000000000000791b */ /* 0x003fea0003800000 */
.L_x_16284:
[----:B------:R-:W-:Y:S05]  /*67a0*/  BSYNC B0 ;  /* 0x0000000000007941 */ /* 0x000fea0003800000 */
.L_x_16283:
        /* <DEDUP_REMOVED lines=8> */
.L_x_16285:
[----:B------:R-:W-:Y:S02]  /*6830*/  HFMA2 R105, -RZ, RZ, 0, 2.384185791015625e-07 ;  /* 0x00000004ff697431 */ /* 0x000fe400000001ff */
[----:B------:R-:W-:-:S05]  /*6840*/  FADD.FTZ R160, R106, R155 ;  /* 0x0000009b6aa07221 */ /* 0x000fca0000010000 */
[----:B------:R-:W-:-:S07]  /*6850*/  MOV R106, R160 ;  /* 0x000000a0006a7202 */ /* 0x000fce0000000f00 */
[----:B------:R-:W-:Y:S05]  /*6860*/  WARPSYNC.COLLECTIVE R107, `(.L_x_16286) ;  /* 0x000000006b087348 */ /* 0x000fea0003c00000 */
[----:B------:R0:W1:Y:S02]  /*6870*/  SHFL.BFLY P0, R155, R106, R105, R104 ;  /* 0x0c0000696a9b7389 */ /* 0x0000640000000068 */
[----:B01----:R-:W-:Y:S05]  /*6880*/  ENDCOLLECTIVE ;  /* 0x000000000000791b */ /* 0x003fea0003800000 */
.L_x_16286:
[----:B------:R-:W-:Y:S02]  /*6890*/  HFMA2 R105, -RZ, RZ, 0, 4.76837158203125e-07 ;  /* 0x00000008ff697431 */ /* 0x000fe400000001ff */
[----:B------:R-:W-:-:S05]  /*68a0*/  FADD.FTZ R161, R160, R155 ;  /* 0x0000009ba0a17221 */ /* 0x000fca0000010000 */
[----:B------:R-:W-:-:S07]  /*68b0*/  MOV R106, R161 ;  /* 0x000000a1006a7202 */ /* 0x000fce0000000f00 */
[----:B------:R-:W-:Y:S05]  /*68c0*/  WARPSYNC.COLLECTIVE R107, `(.L_x_16287) ;  /* 0x000000006b087348 */ /* 0x000fea0003c00000 */
[----:B------:R0:W1:Y:S02]  /*68d0*/  SHFL.BFLY P0, R155, R106, R105, R104 ;  /* 0x0c0000696a9b7389 */ /* 0x0000640000000068 */
[----:B01----:R-:W-:Y:S05]  /*68e0*/  ENDCOLLECTIVE ;  /* 0x000000000000791b */ /* 0x003fea0003800000 */
.L_x_16287:
[----:B------:R-:W-:Y:S02]  /*68f0*/  HFMA2 R105, -RZ, RZ, 0, 9.5367431640625e-07 ;  /* 0x00000010ff697431 */ /* 0x000fe400000001ff */
[----:B------:R-:W-:-:S05]  /*6900*/  FADD.FTZ R162, R161, R155 ;  /* 0x0000009ba1a27221 */ /* 0x000fca0000010000 */
[----:B------:R-:W-:-:S07]  /*6910*/  MOV R106, R162 ;  /* 0x000000a2006a7202 */ /* 0x000fce0000000f00 */
[----:B------:R-:W-:Y:S05]  /*6920*/  WARPSYNC.COLLECTIVE R107, `(.L_x_16288) ;  /* 0x000000006b087348 */ /* 0x000fea0003c00000 */
[----:B------:R0:W1:Y:S02]  /*6930*/  SHFL.BFLY P0, R155, R106, R105, R104 ;  /* 0x0c0000696a9b7389 */ /* 0x0000640000000068 */
[----:B01----:R-:W-:Y:S05]  /*6940*/  ENDCOLLECTIVE ;  /* 0x000000000000791b */ /* 0x003fea0003800000 */
.L_x_16288:
[----:B------:R-:W-:Y:S01]  /*6950*/  MOV R105, 0x1 ;  /* 0x0000000100697802 */ /* 0x000fe20000000f00 */
[----:B------:R-:W-:-:S04]  /*6960*/  FADD.FTZ R155, R162, R155 ;  /* 0x0000009ba29b7221 */ /* 0x000fc80000010000 */
[----:B------:R-:W-:-:S04]  /*6970*/  FMUL.FTZ R159, R155, R158 ;  /* 0x0000009e9b9f7220 */ /* 0x000fc80000410000 */
[C---:B------:R-:W-:Y:S01]  /*6980*/  FADD.FTZ R155, -R159.reuse, R64 ;  /* 0x000000409f9b7221 */ /* 0x040fe20000010100 */
[C---:B------:R-:W-:Y:S01]  /*6990*/  FADD.FTZ R160, -R159.reuse, R65 ;  /* 0x000000419fa07221 */ /* 0x040fe20000010100 */
[C---:B------:R-:W-:Y:S01]  /*69a0*/  FADD.FTZ R104, -R159.reuse, R67 ;  /* 0x000000439f687221 */ /* 0x040fe20000010100 */
[----:B------:R-:W-:Y:S01]  /*69b0*/  FADD.FTZ R106, -R159, R111 ;  /* 0x0000006f9f6a7221 */ /* 0x000fe20000010100 */
        /* <DEDUP_REMOVED lines=91> */
[----:B------:R-:W-:-:S03]  /*6f70*/  HFMA2 R104, -RZ, RZ, 0, 1.847743988037109375e-06 ;  /* 0x0000001fff687431 */ /* 0x000fc600000001ff */
[----:B------:R-:W-:-:S07]  /*6f80*/  FFMA.FTZ R106, R106, R106, R155 ;  /* 0x0000006a6a6a7223 */ /* 0x000fce000001009b */
[----:B------:R-:W-:Y:S05]  /*6f90*/  WARPSYNC.COLLECTIVE R107, `(.L_x_16289) ;  /* 0x000000006b087348 */ /* 0x000fea0003c00000 */
[----:B------:R0:W1:Y:S02]  /*6fa0*/  SHFL.BFLY P0, R155, R106, R105, R104 ;  /* 0x0c0000696a9b7389 */ /* 0x0000640000000068 */
[----:B01----:R-:W-:Y:S05]  /*6fb0*/  ENDCOLLECTIVE ;  /* 0x000000000000791b */ /* 0x003fea0003800000 */
.L_x_16289:
[----:B------:R-:W-:Y:S02]  /*6fc0*/  HFMA2 R105, -RZ, RZ, 0, 1.1920928955078125e-07 ;  /* 0x00000002ff697431 */ /* 0x000fe400000001ff */
[----:B------:R-:W-:-:S05]  /*6fd0*/  FADD.FTZ R160, R106, R155 ;  /* 0x0000009b6aa07221 */ /* 0x000fca0000010000 */
[----:B------:R-:W-:-:S07]  /*6fe0*/  MOV R106, R160 ;  /* 0x000000a0006a7202 */ /* 0x000fce0000000f00 */
[----:B------:R-:W-:Y:S05]  /*6ff0*/  WARPSYNC.COLLECTIVE R107, `(.L_x_16290) ;  /* 0x000000006b087348 */ /* 0x000fea0003c00000 */
[----:B------:R0:W1:Y:S02]  /*7000*/  SHFL.BFLY P0, R155, R106, R105, R104 ;  /* 0x0c0000696a9b7389 */ /* 0x0000640000000068 */
[----:B01----:R-:W-:Y:S05]  /*7010*/  ENDCOLLECTIVE ;  /* 0x000000000000791b */ /* 0x003fea0003800000 */
.L_x_16290:
[----:B------:R-:W-:Y:S02]  /*7020*/  HFMA2 R105, -RZ, RZ, 0, 2.384185791015625e-07 ;  /* 0x00000004ff697431 */ /* 0x000fe400000001ff */
[----:B------:R-:W-:-:S05]  /*7030*/  FADD.FTZ R161, R160, R155 ;  /* 0x0000009ba0a17221 */ /* 0x000fca0000010000 */
[----:B------:R-:W-:-:S07]  /*7040*/  MOV R106, R161 ;  /* 0x000000a1006a7202 */ /* 0x000fce0000000f00 */
[----:B------:R-:W-:Y:S05]  /*7050*/  WARPSYNC.COLLECTIVE R107, `(.L_x_16291) ;  /* 0x000000006b087348 */ /* 0x000fea0003c00000 */
[----:B------:R0:W1:Y:S02]  /*7060*/  SHFL.BFLY P0, R155, R106, R105, R104 ;  /* 0x0c0000696a9b7389 */ /* 0x0000640000000068 */
[----:B01----:R-:W-:Y:S05]  /*7070*/  ENDCOLLECTIVE ;  /* 0x000000000000791b */ /* 0x003fea0003800000 */
.L_x_16291:
[----:B------:R-:W-:Y:S02]  /*7080*/  HFMA2 R105, -RZ, RZ, 0, 4.76837158203125e-07 ;  /* 0x00000008ff697431 */ /* 0x000fe400000001ff */
[----:B------:R-:W-:-:S05]  /*7090*/  FADD.FTZ R162, R161, R155 ;  /* 0x0000009ba1a27221 */ /* 0x000fca0000010000 */
[----:B------:R-:W-:-:S07]  /*70a0*/  MOV R106, R162 ;  /* 0x000000a2006a7202 */ /* 0x000fce0000000f00 */
[----:B------:R-:W-:Y:S05]  /*70b0*/  WARPSYNC.COLLECTIVE R107, `(.L_x_16292) ;  /* 0x000000006b087348 */ /* 0x000fea0003c00000 */
[----:B------:R0:W1:Y:S02]  /*70c0*/  SHFL.BFLY P0, R155, R106, R105, R104 ;  /* 0x0c0000696a9b7389 */ /* 0x0000640000000068 */
[----:B01----:R-:W-:Y:S05]  /*70d0*/  ENDCOLLECTIVE ;  /* 0x000000000000791b */ /* 0x003fea0003800000 */
.L_x_16292:
[----:B------:R-:W-:Y:S02]  /*70e0*/  HFMA2 R105, -RZ, RZ, 0, 9.5367431640625e-07 ;  /* 0x00000010ff697431 */ /* 0x000fe400000001ff */
[----:B------:R-:W-:-:S05]  /*70f0*/  FADD.FTZ R163, R162, R155 ;  /* 0x0000009ba2a37221 */ /* 0x000fca0000010000 */
[----:B------:R-:W-:-:S07]  /*7100*/  MOV R106, R163 ;  /* 0x000000a3006a7202 */ /* 0x000fce0000000f00 */
[----:B------:R-:W-:Y:S05]  /*7110*/  WARPSYNC.COLLECTIVE R107, `(.L_x_16293) ;  /* 0x000000006b087348 */ /* 0x000fea0003c00000 */
[----:B------:R0:W1:Y:S02]  /*7120*/  SHFL.BFLY P0, R155, R106, R105, R104 ;  /* 0x0c0000696a9b7389 */ /* 0x0000640000000068 */
[----:B01----:R-:W-:Y:S05]  /*7130*/  ENDCOLLECTIVE ;  /* 0x000000000000791b */ /* 0x003fea0003800000 */
.L_x_16293:
[----:B------:R-:W-:Y:S05]  /*7140*/  BRA `(.L_x_16294) ;  /* 0xffffffb0003c7947 */ /* 0x000fea000383ffff */
.L_x_16281:
[----:B------:R-:W-:Y:S01]  /*7150*/  HFMA2 R104, -RZ, RZ, 0, 1.847743988037109375e-06 ;  /* 0x0000001fff687431 */ /* 0x000fe200000001ff */
[----:B------:R-:W-:Y:S01]  /*7160*/  BSSY B0, `(.L_x_16295) ;  /* 0x0000006000007945 */ /* 0x000fe20003800000 */
[----:B------:R-:W-:Y:S02]  /*7170*/  MOV R105, 0x1 ;  /* 0x0000000100697802 */ /* 0x000fe40000000f00 */
[----:B------:R-:W-:-:S07]  /*7180*/  MOV R107, 0xffffffff ;  /* 0xffffffff006b7802 */ /* 0x000fce0000000f00 */
[----:B------:R-:W-:Y:S05]  /*7190*/  WARPSYNC.COLLECTIVE R107, `(.L_x_16296) ;  /* 0x000000006b087348 */ /* 0x000fea0003c00000 */
[----:B------:R0:W1:Y:S02]  /*71a0*/  SHFL.BFLY P0, R155, R106, R105, R104 ;  /* 0x0c0000696a9b7389 */ /* 0x0000640000000068 */
[----:B01----:R-:W-:Y:S05]  /*71b0*/  ENDCOLLECTIVE ;  /* 0x000000000000791b */ /* 0x003fea0003800000 */
.L_x_16296:
[----:B------:R-:W-:Y:S05]  /*71c0*/  BSYNC B0 ;  /* 0x0000000000007941 */ /* 0x000fea0003800000 */
.L_x_16295:
        /* <DEDUP_REMOVED lines=8> */
.L_x_16297:
[----:B------:R-:W-:Y:S02]  /*7250*/  HFMA2 R105, -RZ, RZ, 0, 2.384185791015625e-07 ;  /* 0x00000004ff697431 */ /* 0x000fe400000001ff */
[----:B------:R-:W-:-:S05]  /*7260*/  FADD.FTZ R153, R106, R155 ;  /* 0x0000009b6a997221 */ /* 0x000fca0000010000 */
[----:B------:R-:W-:-:S07]  /*7270*/  MOV R106, R153 ;  /* 0x00000099006a7202 */ /* 0x000fce0000000f00 */
[----:B------:R-:W-:Y:S05]  /*7280*/  WARPSYNC.COLLECTIVE R107, `(.L_x_16298) ;  /* 0x000000006b087348 */ /* 0x000fea0003c00000 */
[----:B------:R0:W1:Y:S02]  /*7290*/  SHFL.BFLY P0, R155, R106, R105, R104 ;  /* 0x0c0000696a9b7389 */ /* 0x0000640000000068 */
[----:B01----:R-:W-:Y:S05]  /*72a0*/  ENDCOLLECTIVE ;  /* 0x000000000000791b */ /* 0x003fea0003800000 */
.L_x_16298:
[----:B------:R-:W-:Y:S02]  /*72b0*/  HFMA2 R105, -RZ, RZ, 0, 4.76837158203125e-07 ;  /* 0x00000008ff697431 */ /* 0x000fe400000001ff */
[----:B------:R-:W-:-:S05]  /*72c0*/  FADD.FTZ R161, R153, R155 ;  /* 0x0000009b99a17221 */ /* 0x000fca0000010000 */
[----:B------:R-:W-:-:S07]  /*72d0*/  MOV R106, R161 ;  /* 0x000000a1006a7202 */ /* 0x000fce0000000f00 */
[----:B------:R-:W-:Y:S05]  /*72e0*/  WARPSYNC.COLLECTIVE R107, `(.L_x_16299) ;  /* 0x000000006b087348 */ /* 0x000fea0003c00000 */
[----:B------:R0:W1:Y:S02]  /*72f0*/  SHFL.BFLY P0, R155, R106, R105, R104 ;  /* 0x0c0000696a9b7389 */ /* 0x0000640000000068 */
[----:B01----:R-:W-:Y:S05]  /*7300*/  ENDCOLLECTIVE ;  /* 0x000000000000791b */ /* 0x003fea0003800000 */
.L_x_16299:
[----:B------:R-:W-:Y:S02]  /*7310*/  HFMA2 R105, -RZ, RZ, 0, 9.5367431640625e-07 ;  /* 0x00000010ff697431 */ /* 0x000fe400000001ff */
[----:B------:R-:W-:-:S05]  /*7320*/  FADD.FTZ R162, R161, R155 ;  /* 0x0000009ba1a27221 */ /* 0x000fca0000010000 */
[----:B------:R-:W-:-:S07]  /*7330*/  MOV R106, R162 ;  /* 0x000000a2006a7202 */ /* 0x000fce0000000f00 */
[----:B------:R-:W-:Y:S05]  /*7340*/  WARPSYNC.COLLECTIVE R107, `(.L_x_16300) ;  /* 0x000000006b087348 */ /* 0x000fea0003c00000 */
[----:B------:R0:W1:Y:S02]  /*7350*/  SHFL.BFLY P0, R155, R106, R105, R104 ;  /* 0x0c0000696a9b7389 */ /* 0x0000640000000068 */
[----:B01----:R-:W-:Y:S05]  /*7360*/  ENDCOLLECTIVE ;  /* 0x000000000000791b */ /* 0x003fea0003800000 */
.L_x_16300:
        /* <DEDUP_REMOVED lines=103> */
.L_x_16301:
[----:B------:R-:W-:Y:S02]  /*79e0*/  HFMA2 R105, -RZ, RZ, 0, 1.1920928955078125e-07 ;  /* 0x00000002ff697431 */ /* 0x000fe400000001ff */
[----:B------:R-:W-:-:S05]  /*79f0*/  FADD.FTZ R153, R106, R155 ;  /* 0x0000009b6a997221 */ /* 0x000fca0000010000 */
[----:B------:R-:W-:-:S07]  /*7a00*/  MOV R106, R153 ;  /* 0x00000099006a7202 */ /* 0x000fce0000000f00 */
[----:B------:R-:W-:Y:S05]  /*7a10*/  WARPSYNC.COLLECTIVE R107, `(.L_x_16302) ;  /* 0x000000006b087348 */ /* 0x000fea0003c00000 */
[----:B------:R0:W1:Y:S02]  /*7a20*/  SHFL.BFLY P0, R155, R106, R105, R104 ;  /* 0x0c0000696a9b7389 */ /* 0x0000640000000068 */
[----:B01----:R-:W-:Y:S05]  /*7a30*/  ENDCOLLECTIVE ;  /* 0x000000000000791b */ /* 0x003fea0003800000 */
.L_x_16302:
[----:B------:R-:W-:Y:S02]  /*7a40*/  HFMA2 R105, -RZ, RZ, 0, 2.384185791015625e-07 ;  /* 0x00000004ff697431 */ /* 0x000fe400000001ff */
[----:B------:R-:W-:-:S05]  /*7a50*/  FADD.FTZ R161, R153, R155 ;  /* 0x0000009b99a17221 */ /* 0x000fca0000010000 */
[----:B------:R-:W-:-:S07]  /*7a60*/  MOV R106, R161 ;  /* 0x000000a1006a7202 */ /* 0x000fce0000000f00 */
[----:B------:R-:W-:Y:S05]  /*7a70*/  WARPSYNC.COLLECTIVE R107, `(.L_x_16303) ;  /* 0x000000006b087348 */ /* 0x000fea0003c00000 */
[----:B------:R0:W1:Y:S02]  /*7a80*/  SHFL.BFLY P0, R155, R106, R105, R104 ;  /* 0x0c0000696a9b7389 */ /* 0x0000640000000068 */
[----:B01----:R-:W-:Y:S05]  /*7a90*/  ENDCOLLECTIVE ;  /* 0x000000000000791b */ /* 0x003fea0003800000 */
.L_x_16303:
[----:B------:R-:W-:Y:S02]  /*7aa0*/  HFMA2 R105, -RZ, RZ, 0, 4.76837158203125e-07 ;  /* 0x00000008ff697431 */ /* 0x000fe400000001ff */
[----:B------:R-:W-:-:S05]  /*7ab0*/  FADD.FTZ R162, R161, R155 ;  /* 0x0000009ba1a27221 */ /* 0x000fca0000010000 */
[----:B------:R-:W-:-:S07]  /*7ac0*/  MOV R106, R162 ;  /* 0x000000a2006a7202 */ /* 0x000fce0000000f00 */
[----:B------:R-:W-:Y:S05]  /*7ad0*/  WARPSYNC.COLLECTIVE R107, `(.L_x_16304) ;  /* 0x000000006b087348 */ /* 0x000fea0003c00000 */
[----:B------:R0:W1:Y:S02]  /*7ae0*/  SHFL.BFLY P0, R155, R106, R105, R104 ;  /* 0x0c0000696a9b7389 */ /* 0x0000640000000068 */
[----:B01----:R-:W-:Y:S05]  /*7af0*/  ENDCOLLECTIVE ;  /* 0x000000000000791b */ /* 0x003fea0003800000 */
.L_x_16304:
[----:B------:R-:W-:Y:S02]  /*7b00*/  HFMA2 R105, -RZ, RZ, 0, 9.5367431640625e-07 ;  /* 0x00000010ff697431 */ /* 0x000fe400000001ff */
[----:B------:R-:W-:-:S05]  /*7b10*/  FADD.FTZ R163, R162, R155 ;  /* 0x0000009ba2a37221 */ /* 0x000fca0000010000 */
[----:B------:R-:W-:-:S07]  /*7b20*/  MOV R106, R163 ;  /* 0x000000a3006a7202 */ /* 0x000fce0000000f00 */
[----:B------:R-:W-:Y:S05]  /*7b30*/  WARPSYNC.COLLECTIVE R107, `(.L_x_16305) ;  /* 0x000000006b087348 */ /* 0x000fea0003c00000 */
[----:B------:R0:W1:Y:S02]  /*7b40*/  SHFL.BFLY P0, R155, R106, R105, R104 ;  /* 0x0c0000696a9b7389 */ /* 0x0000640000000068 */
[----:B01----:R-:W-:Y:S05]  /*7b50*/  ENDCOLLECTIVE ;  /* 0x000000000000791b */ /* 0x003fea0003800000 */
.L_x_16305:
[----:B------:R-:W-:Y:S05]  /*7b60*/  BRA `(.L_x_16306) ;  /* 0xffffffd800507947 */ /* 0x000fea000383ffff */
.L_x_16307:
        /* <DEDUP_REMOVED lines=9> */
.L_x_54377:


//--------------------- .text._ZN10layer_norm13ln_fwd_kernelINS_13Kernel_traitsI13__nv_bfloat16S2_fS2_fjLj1536ELj1ELj4ELj1ELj16ENS_18Kernel_traits_baseILj1536ES2_S2_fS2_fjLj128EEEEELb0ELb0ELb1ELb0EEEvNS_9FwdParamsE --------------------------
	.section	.text._ZN10layer_norm13ln_fwd_kernelINS_13Kernel_traitsI13__nv_bfloat16S2_fS2_fjLj1536ELj1ELj4ELj1ELj16ENS_18Kernel_traits_baseILj1536ES2_S2_fS2_fjLj128EEEEELb0ELb0ELb1ELb0EEEvNS_9FwdParamsE,"ax",@progbits
	.align	128
        .global         _ZN10layer_norm13ln_fwd_kernelINS_13Kernel_traitsI13__nv_bfloat16S2_fS2_fjLj1536ELj1ELj4ELj1ELj16ENS_18Kernel_traits_baseILj1536ES2_S2_fS2_fjLj128EEEEELb0ELb0ELb1ELb0EEEvNS_9FwdParamsE
        .type           _ZN10layer_norm13ln_fwd_kernelINS_13Kernel_traitsI13__nv_bfloat16S2_fS2_fjLj1536ELj1ELj4ELj1ELj16ENS_18Kernel_traits_baseILj1536ES2_S2_fS2_fjLj128EEEEELb0ELb0ELb1ELb0EEEvNS_9FwdParamsE,@function
        .size           _ZN10layer_norm13ln_fwd_kernelINS_13Kernel_traitsI13__nv_bfloat16S2_fS2_fjLj1536ELj1ELj4ELj1ELj16ENS_18Kernel_traits_baseILj1536ES2_S2_fS2_fjLj128EEEEELb0ELb0ELb1ELb0EEEvNS_9FwdParamsE,(.L_x_54378 - _ZN10layer_norm13ln_fwd_kernelINS_13Kernel_traitsI13__nv_bfloat16S2_fS2_fjLj1536ELj1ELj4ELj1ELj16ENS_18Kernel_traits_baseILj1536ES2_S2_fS2_fjLj128EEEEELb0ELb0ELb1ELb0EEEvNS_9FwdParamsE)
        .other          _ZN10layer_norm13ln_fwd_kernelINS_13Kernel_traitsI13__nv_bfloat16S2_fS2_fjLj1536ELj1ELj4ELj1ELj16ENS_18Kernel_traits_baseILj1536ES2_S2_fS2_fjLj128EEEEELb0ELb0ELb1ELb0EEEvNS_9FwdParamsE,@"STO_CUDA_ENTRY STV_DEFAULT"
_ZN10layer_norm13ln_fwd_kernelINS_13Kernel_traitsI13__nv_bfloat16S2_fS2_fjLj1536ELj1ELj4ELj1ELj16ENS_18Kernel_traits_baseILj1536ES2_S2_fS2_fjLj128EEEEELb0ELb0ELb1ELb0EEEvNS_9FwdParamsE:
.text._ZN10layer_norm13ln_fwd_kernelINS_13Kernel_traitsI13__nv_bfloat16S2_fS2_fjLj1536ELj1ELj4ELj1ELj16ENS_18Kernel_traits_baseILj1536ES2_S2_fS2_fjLj128EEEEELb0ELb0ELb1ELb0EEEvNS_9FwdParamsE:
        /* <DEDUP_REMOVED lines=68> */
.L_x_16309:
        /* <DEDUP_REMOVED lines=47> */
.L_x_16310:
[----:B------:R-:W-:Y:S05]  /*0730*/  BSYNC.RECONVERGENT B0 ;  /* 0x0000000000007941 */ /* 0x000fea0003800200 */
.L_x_16308:
        /* <DEDUP_REMOVED lines=48> */
[----:B012---:R-:W-:-:S07]  /*0a40*/  PRMT R15, R16, 0x7632, R15 ;  /* 0x00007632100f7816 */ /* 0x007fce000000000f */
.L_x_16360:
[----:B------:R-:W0:Y:S02]  /*0a50*/  LDC.64 R116, c[0x0][0x3f0] ;  /* 0x0000fc00ff747b82 */ /* 0x000e240000000a00 */
[----:B0-----:R-:W-:-:S06]  /*0a60*/  IMAD.WIDE R118, R148, 0x4, R116 ;  /* 0x0000000494767825 */ /* 0x001fcc00078e0274 */
[----:B------:R-:W0:Y:S01]  /*0a70*/  LDC.64 R116, c[0x0][0x3f8] ;  /* 0x0000fe00ff747b82 */ /* 0x000e220000000a00 */
[----:B------:R-:W2:Y:S01]  /*0a80*/  LDG.E R118, desc[UR6][R118.64] ;  /* 0x0000000676767981 */ /* 0x000ea2000c1e1900 */
[----:B0-----:R-:W-:-:S06]  /*0a90*/  IMAD.WIDE R152, R148, 0x4, R116 ;  /* 0x0000000494987825 */ /* 0x001fcc00078e0274 */
[----:B------:R-:W0:Y:S01]  /*0aa0*/  LDC R117, c[0x0][0x388] ;  /* 0x0000e200ff757b82 */ /* 0x000e220000000800 */
[----:B------:R1:W5:Y:S01]  /*0ab0*/  LDG.E R116, desc[UR6][R152.64] ;  /* 0x0000000698747981 */ /* 0x000362000c1e1900 */
[----:B------:R-:W-:Y:S01]  /*0ac0*/  ISETP.GE.U32.AND P4, PT, R149, 0x20, PT ;  /* 0x000000209500780c */ /* 0x000fe20003f86070 */
[----:B------:R-:W-:Y:S01]  /*0ad0*/  BSSY.RECONVERGENT B0, `(.L_x_16311) ;  /* 0x0000062000007945 */ /* 0x000fe20003800200 */
[----:B0-----:R-:W-:Y:S01]  /*0ae0*/  IMAD R151, R148, R117, RZ ;  /* 0x0000007594977224 */ /* 0x001fe200078e02ff */
[----:B--2---:R-:W-:-:S13]  /*0af0*/  ISETP.GE.AND P0, PT, R118, 0x1, PT ;  /* 0x000000017600780c */ /* 0x004fda0003f06270 */
[----:B------:R-:W-:-:S05]  /*0b00*/  @P0 IADD3 R154, PT, PT, R118, -0x1, RZ ;  /* 0xffffffff769a0810 */ /* 0x000fca0007ffe0ff */
[----:B------:R-:W-:Y:S01]  /*0b10*/  @P0 IMAD R156, R154, R117, RZ ;  /* 0x000000759a9c0224 */ /* 0x000fe200078e02ff */
[----:B------:R-:W-:-:S04]  /*0b20*/  SHF.R.S32.HI R154, RZ, 0x1f, R151 ;  /* 0x0000001fff9a7819 */ /* 0x000fc80000011497 */
[----:B------:R-:W-:Y:S02]  /*0b30*/  @P0 SHF.R.S32.HI R119, RZ, 0x1f, R156 ;  /* 0x0000001fff770819 */ /* 0x000fe4000001149c */
[----:B------:R-:W-:Y:S01]  /*0b40*/  LEA.HI R155, R154, R151, RZ, 0x3 ;  /* 0x000000979a9b7211 */ /* 0x000fe200078f18ff */
[----:B------:R-:W-:Y:S01]  /*0b50*/  HFMA2 R151, -RZ, RZ, 0, 0 ;  /* 0x00000000ff977431 */ /* 0x000fe200000001ff */
[----:B------:R-:W-:-:S04]  /*0b60*/  @P0 LEA.HI R119, R119, R156, RZ, 0x3 ;  /* 0x0000009c77770211 */ /* 0x000fc800078f18ff */
[-C--:B------:R-:W-:Y:S02]  /*0b70*/  @P0 LEA.HI.SX32 R151, R119, R150.reuse, 0x1d ;  /* 0x0000009677970211 */ /* 0x080fe400078feaff */
[----:B------:R-:W-:Y:S01]  /*0b80*/  LEA.HI.SX32 R119, R155, R150, 0x1d ;  /* 0x000000969b777211 */ /* 0x000fe200078feaff */
[----:B-1----:R-:W-:Y:S06]  /*0b90*/  @!P4 BRA `(.L_x_16312) ;  /* 0x000000040054c947 */ /* 0x002fec0003800000 */
[----:B------:R-:W-:Y:S04]  /*0ba0*/  BSSY.RECONVERGENT B1, `(.L_x_16313) ;  /* 0x0000005000017945 */ /* 0x000fe80003800200 */
[----:B------:R-:W-:Y:S05]  /*0bb0*/  @!P0 BRA `(.L_x_16314) ;  /* 0x00000000000c8947 */ /* 0x000fea0003800000 */
[----:B------:R-:W0:Y:S02]  /*0bc0*/  LDC.64 R64, c[0x0][0x390] ;  /* 0x0000e400ff407b82 */ /* 0x000e240000000a00 */
[----:B0-----:R-:W-:-:S06]  /*0bd0*/  IMAD.WIDE.U32 R64, R151, 0x10, R64 ;  /* 0x0000001097407825 */ /* 0x001fcc00078e0040 */
[----:B------:R-:W5:Y:S02]  /*0be0*/  LDG.E.128 R64, desc[UR6][R64.64] ;  /* 0x0000000640407981 */ /* 0x000f64000c1e1d00 */
.L_x_16314:
[----:B------:R-:W-:Y:S05]  /*0bf0*/  BSYNC.RECONVERGENT B1 ;  /* 0x0000000000017941 */ /* 0x000fea0003800200 */
.L_x_16313:
[----:B------:R-:W-:-:S04]  /*0c00*/  UISETP.NE.U32.AND UP0, UPT, UR4, URZ, UPT ;  /* 0x000000ff0400728c */ /* 0x000fc8000bf05070 */
[----:B------:R-:W-:-:S09]  /*0c10*/  UISETP.NE.AND.EX UP0, UPT, UR5, URZ, UPT, UP0 ;  /* 0x000000ff0500728c */ /* 0x000fd2000bf05300 */
[----:B------:R-:W-:Y:S05]  /*0c20*/  BRA.U !UP0, `(.L_x_16315) ;  /* 0x0000000108887547 */ /* 0x000fea000b800000 */
[----:B------:R-:W0:Y:S02]  /*0c30*/  LDC.64 R152, c[0x0][0x3a0] ;  /* 0x0000e800ff987b82 */ /* 0x000e240000000a00 */
[----:B0-----:R-:W-:-:S05]  /*0c40*/  IMAD.WIDE.U32 R152, R119, 0x20, R152 ;  /* 0x0000002077987825 */ /* 0x001fca00078e0098 */
[----:B------:R-:W2:Y:S04]  /*0c50*/  LDG.E.128 R68, desc[UR6][R152.64] ;  /* 0x0000000698447981 */ /* 0x000ea8000c1e1d00 */
[----:B------:R0:W3:Y:S01]  /*0c60*/  LDG.E.128 R72, desc[UR6][R152.64+0x10] ;  /* 0x0000100698487981 */ /* 0x0000e2000c1e1d00 */
[----:B------:R-:W-:-:S13]  /*0c70*/  ISETP.GT.AND P1, PT, R118, RZ, PT ;  /* 0x000000ff7600720c */ /* 0x000fda0003f24270 */
[----:B------:R-:W2:Y:S01]  /*0c80*/  @P1 LDC R154, c[0x0][0x40c] ;  /* 0x00010300ff9a1b82 */ /* 0x000ea20000000800 */
[----:B-----5:R-:W-:Y:S02]  /*0c90*/  @P1 SHF.L.U32 R155, R64, 0x10, RZ ;  /* 0x00000010409b1819 */ /* 0x020fe400000006ff */
[C---:B0-----:R-:W-:Y:S02]  /*0ca0*/  @P1 PRMT R152, R65.reuse, 0x7632, R152 ;  /* 0x0000763241981816 */ /* 0x041fe40000000098 */
[----:B------:R-:W-:Y:S02]  /*0cb0*/  @P1 SHF.L.U32 R153, R65, 0x10, RZ ;  /* 0x0000001041991819 */ /* 0x000fe400000006ff */
[----:B------:R-:W-:Y:S01]  /*0cc0*/  @P1 SHF.L.U32 R152, R152, 0x10, RZ ;  /* 0x0000001098981819 */ /* 0x000fe200000006ff */
[----:B------:R-:W0:Y:S01]  /*0cd0*/  @P1 LDC R156, c[0x0][0x40c] ;  /* 0x00010300ff9c1b82 */ /* 0x000e220000000800 */
[----:B--2---:R-:W-:Y:S01]  /*0ce0*/  @P1 FFMA.FTZ R68, R155, R154, R68 ;  /* 0x0000009a9b441223 */ /* 0x004fe20000010044 */
[----:B------:R-:W-:-:S06]  /*0cf0*/  @P1 PRMT R154, R64, 0x7632, R154 ;  /* 0x00007632409a1816 */ /* 0x000fcc000000009a */
[----:B------:R-:W1:Y:S01]  /*0d00*/  @P1 LDC R155, c[0x0][0x40c] ;  /* 0x00010300ff9b1b82 */ /* 0x000e620000000800 */
[----:B------:R-:W-:-:S05]  /*0d10*/  @P1 SHF.L.U32 R154, R154, 0x10, RZ ;  /* 0x000000109a9a1819 */ /* 0x000fca00000006ff */
[----:B0-----:R-:W-:Y:S02]  /*0d20*/  @P1 FFMA.FTZ R69, R154, R156, R69 ;  /* 0x0000009c9a451223 */ /* 0x001fe40000010045 */
[----:B------:R-:W0:Y:S01]  /*0d30*/  @P1 LDC R154, c[0x0][0x40c] ;  /* 0x00010300ff9a1b82 */ /* 0x000e220000000800 */
[----:B-1----:R-:W-:Y:S01]  /*0d40*/  @P1 FFMA.FTZ R70, R153, R155, R70 ;  /* 0x0000009b99461223 */ /* 0x002fe20000010046 */
[----:B------:R-:W-:-:S06]  /*0d50*/  @P1 SHF.L.U32 R153, R66, 0x10, RZ ;  /* 0x0000001042991819 */ /* 0x000fcc00000006ff */
[----:B------:R-:W3:Y:S01]  /*0d60*/  @P1 LDC R155, c[0x0][0x40c] ;  /* 0x00010300ff9b1b82 */ /* 0x000ee20000000800 */
[----:B0-----:R-:W-:Y:S01]  /*0d70*/  @P1 FFMA.FTZ R71, R152, R154, R71 ;  /* 0x0000009a98471223 */ /* 0x001fe20000010047 */
[----:B------:R-:W-:-:S06]  /*0d80*/  @P1 PRMT R152, R66, 0x7632, R152 ;  /* 0x0000763242981816 */ /* 0x000fcc0000000098 */
[----:B------:R-:W0:Y:S01]  /*0d90*/  @P1 LDC R154, c[0x0][0x40c] ;  /* 0x00010300ff9a1b82 */ /* 0x000e220000000800 */
[----:B------:R-:W-:Y:S01]  /*0da0*/  @P1 SHF.L.U32 R152, R152, 0x10, RZ ;  /* 0x0000001098981819 */ /* 0x000fe200000006ff */
[----:B---3--:R-:W-:Y:S01]  /*0db0*/  @P1 FFMA.FTZ R72, R153, R155, R72 ;  /* 0x0000009b99481223 */ /* 0x008fe20000010048 */
[----:B------:R-:W-:-:S05]  /*0dc0*/  @P1 SHF.L.U32 R153, R67, 0x10, RZ ;  /* 0x0000001043991819 */ /* 0x000fca00000006ff */
[----:B------:R-:W1:Y:S01]  /*0dd0*/  @P1 LDC R155, c[0x0][0x40c] ;  /* 0x00010300ff9b1b82 */ /* 0x000e620000000800 */
[----:B0-----:R-:W-:Y:S01]  /*0de0*/  @P1 FFMA.FTZ R73, R152, R154, R73 ;  /* 0x0000009a98491223 */ /* 0x001fe20000010049 */
[----:B------:R-:W-:-:S06]  /*0df0*/  @P1 PRMT R152, R67, 0x7632, R152 ;  /* 0x0000763243981816 */ /* 0x000fcc0000000098 */
[----:B------:R-:W0:Y:S01]  /*0e00*/  @P1 LDC R154, c[0x0][0x40c] ;  /* 0x00010300ff9a1b82 */ /* 0x000e220000000800 */
[----:B------:R-:W-:Y:S01]  /*0e10*/  @P1 SHF.L.U32 R152, R152, 0x10, RZ ;  /* 0x0000001098981819 */ /* 0x000fe200000006ff */
[----:B-1----:R-:W-:-:S04]  /*0e20*/  @P1 FFMA.FTZ R74, R153, R155, R74 ;  /* 0x0000009b994a1223 */ /* 0x002fc8000001004a */
[----:B0-----:R-:W-:Y:S01]  /*0e30*/  @P1 FFMA.FTZ R75, R152, R154, R75 ;  /* 0x0000009a984b1223 */ /* 0x001fe2000001004b */
[----:B------:R-:W-:Y:S06]  /*0e40*/  BRA `(.L_x_16316) ;  /* 0x0000000000907947 */ /* 0x000fec0003800000 */
.L_x_16315:
[----:B------:R-:W0:Y:S01]  /*0e50*/  @P0 LDC R71, c[0x0][0x40c] ;  /* 0x00010300ff470b82 */ /* 0x000e220000000800 */
[----:B-----5:R-:W-:Y:S02]  /*0e60*/  @P0 PRMT R68, R64, 0x7632, R68 ;  /* 0x0000763240440816 */ /* 0x020fe40000000044 */
[----:B------:R-:W-:Y:S02]  /*0e70*/  MOV R69, RZ ;  /* 0x000000ff00457202 */ /* 0x000fe40000000f00 */
[----:B------:R-:W-:Y:S02]  /*0e80*/  @P0 SHF.L.U32 R68, R68, 0x10, RZ ;  /* 0x0000001044440819 */ /* 0x000fe400000006ff */
[C---:B------:R-:W-:Y:S01]  /*0e90*/  @P0 PRMT R70, R65.reuse, 0x7632, R70 ;  /* 0x0000763241460816 */ /* 0x040fe20000000046 */
[----:B------:R-:W1:Y:S01]  /*0ea0*/  @P0 LDC R73, c[0x0][0x40c] ;  /* 0x00010300ff490b82 */ /* 0x000e620000000800 */
[----:B------:R-:W-:Y:S02]  /*0eb0*/  @P0 SHF.L.U32 R72, R65, 0x10, RZ ;  /* 0x0000001041480819 */ /* 0x000fe400000006ff */
[----:B------:R-:W-:-:S02]  /*0ec0*/  @P0 SHF.L.U32 R70, R70, 0x10, RZ ;  /* 0x0000001046460819 */ /* 0x000fc400000006ff */
[----:B------:R-:W-:Y:S02]  /*0ed0*/  @P0 SHF.L.U32 R74, R66, 0x10, RZ ;  /* 0x00000010424a0819 */ /* 0x000fe400000006ff */
[----:B------:R-:W-:Y:S01]  /*0ee0*/  @P0 SHF.L.U32 R152, R67, 0x10, RZ ;  /* 0x0000001043980819 */ /* 0x000fe200000006ff */
        /* <DEDUP_REMOVED lines=8> */
[----:B------:R-:W-:Y:S02]  /*0f70*/  MOV R73, RZ ;  /* 0x000000ff00497202 */ /* 0x000fe40000000f00 */
[----:B------:R-:W-:Y:S01]  /*0f80*/  @P0 SHF.L.U32 R70, R64, 0x10, RZ ;  /* 0x0000001040460819 */ /* 0x000fe200000006ff */
[----:B--2---:R-:W-:Y:S01]  /*0f90*/  @P0 FMUL.FTZ R73, R68, R75 ;  /* 0x0000004b44490220 */ /* 0x004fe20000410000 */
[----:B------:R-:W-:Y:S02]  /*0fa0*/  @P0 PRMT R68, R67, 0x7632, R68 ;  /* 0x0000763243440816 */ /* 0x000fe40000000044 */
[----:B------:R-:W1:Y:S01]  /*0fb0*/  @P0 LDC R155, c[0x0][0x40c] ;  /* 0x00010300ff9b0b82 */ /* 0x000e620000000800 */
[----:B------:R-:W-:Y:S01]  /*0fc0*/  HFMA2 R75, -RZ, RZ, 0, 0 ;  /* 0x00000000ff4b7431 */ /* 0x000fe200000001ff */
[----:B------:R-:W-:-:S05]  /*0fd0*/  @P0 SHF.L.U32 R68, R68, 0x10, RZ ;  /* 0x0000001044440819 */ /* 0x000fca00000006ff */
[----:B---3--:R-:W-:Y:S01]  /*0fe0*/  @P0 FMUL.FTZ R75, R68, R157 ;  /* 0x0000009d444b0220 */ /* 0x008fe20000410000 */
[----:B------:R-:W-:Y:S01]  /*0ff0*/  MOV R68, RZ ;  /* 0x000000ff00447202 */ /* 0x000fe20000000f00 */
[----:B------:R-:W2:Y:S01]  /*1000*/  @P0 LDC R157, c[0x0][0x40c] ;  /* 0x00010300ff9d0b82 */ /* 0x000ea20000000800 */
[----:B0-----:R-:W-:Y:S01]  /*1010*/  @P0 FMUL.FTZ R68, R70, R153 ;  /* 0x0000009946440220 */ /* 0x001fe20000410000 */
[----:B------:R-:W-:-:S06]  /*1020*/  HFMA2 R70, -RZ, RZ, 0, 0 ;  /* 0x00000000ff467431 */ /* 0x000fcc00000001ff */
[----:B------:R-:W0:Y:S01]  /*1030*/  @P0 LDC R153, c[0x0][0x40c] ;  /* 0x00010300ff990b82 */ /* 0x000e220000000800 */
[----:B-1----:R-:W-:Y:S01]  /*1040*/  @P0 FMUL.FTZ R70, R72, R155 ;  /* 0x0000009b48460220 */ /* 0x002fe20000410000 */
[----:B------:R-:W-:Y:S01]  /*1050*/  MOV R72, RZ ;  /* 0x000000ff00487202 */ /* 0x000fe20000000f00 */
[----:B--2---:R-:W-:Y:S01]  /*1060*/  @P0 FMUL.FTZ R72, R74, R157 ;  /* 0x0000009d4a480220 */ /* 0x004fe20000410000 */
[----:B------:R-:W-:Y:S02]  /*1070*/  HFMA2 R74, -RZ, RZ, 0, 0 ;  /* 0x00000000ff4a7431 */ /* 0x000fe400000001ff */
[----:B0-----:R-:W-:-:S07]  /*1080*/  @P0 FMUL.FTZ R74, R152, R153 ;  /* 0x00000099984a0220 */ /* 0x001fce0000410000 */
.L_x_16316:
[----:B------:R-:W0:Y:S01]  /*1090*/  LDC.64 R152, c[0x0][0x3a8] ;  /* 0x0000ea00ff987b82 */ /* 0x000e220000000a00 */
[----:B------:R-:W-:Y:S01]  /*10a0*/  IADD3 R151, PT, PT, R151, 0x20, RZ ;  /* 0x0000002097977810 */ /* 0x000fe20007ffe0ff */
[C---:B0-----:R-:W-:Y:S01]  /*10b0*/  IMAD.WIDE.U32 R152, R119.reuse, 0x20, R152 ;  /* 0x0000002077987825 */ /* 0x041fe200078e0098 */
[----:B------:R-:W-:-:S04]  /*10c0*/  IADD3 R119, PT, PT, R119, 0x20, RZ ;  /* 0x0000002077777810 */ /* 0x000fc80007ffe0ff */
[----:B------:R0:W-:Y:S04]  /*10d0*/  STG.E.128 desc[UR6][R152.64], R68 ;  /* 0x0000004498007986 */ /* 0x0001e8000c101d06 */
[----:B------:R0:W-:Y:S02]  /*10e0*/  STG.E.128 desc[UR6][R152.64+0x10], R72 ;  /* 0x0000104898007986 */ /* 0x0001e4000c101d06 */
.L_x_16312:
[----:B------:R-:W-:Y:S05]  /*10f0*/  BSYNC.RECONVERGENT B0 ;  /* 0x0000000000007941 */ /* 0x000fea0003800200 */
.L_x_16311:
        /* <DEDUP_REMOVED lines=9> */
.L_x_16320:
[----:B------:R-:W-:Y:S05]  /*1190*/  BSYNC.RECONVERGENT B1 ;  /* 0x0000000000017941 */ /* 0x000fea0003800200 */
.L_x_16319:
        /* <DEDUP_REMOVED lines=37> */
.L_x_16321:
        /* <DEDUP_REMOVED lines=36> */
.L_x_16322:
[----:B------:R-:W0:Y:S01]  /*1630*/  LDC.64 R152, c[0x0][0x3a8] ;  /* 0x0000ea00ff987b82 */ /* 0x000e220000000a00 */
[----:B------:R-:W-:Y:S01]  /*1640*/  IADD3 R151, PT, PT, R151, 0x20, RZ ;  /* 0x0000002097977810 */ /* 0x000fe20007ffe0ff */
[C---:B0-----:R-:W-:Y:S01]  /*1650*/  IMAD.WIDE.U32 R152, R119.reuse, 0x20, R152 ;  /* 0x0000002077987825 */ /* 0x041fe200078e0098 */
[----:B------:R-:W-:-:S04]  /*1660*/  IADD3 R119, PT, PT, R119, 0x20, RZ ;  /* 0x0000002077777810 */ /* 0x000fc80007ffe0ff */
[----:B------:R0:W-:Y:S04]  /*1670*/  STG.E.128 desc[UR6][R152.64], R76 ;  /* 0x0000004c98007986 */ /* 0x0001e8000c101d06 */
[----:B------:R0:W-:Y:S02]  /*1680*/  STG.E.128 desc[UR6][R152.64+0x10], R80 ;  /* 0x0000105098007986 */ /* 0x0001e4000c101d06 */
.L_x_16318:
[----:B------:R-:W-:Y:S05]  /*1690*/  BSYNC.RECONVERGENT B0 ;  /* 0x0000000000007941 */ /* 0x000fea0003800200 */
.L_x_16317:
        /* <DEDUP_REMOVED lines=9> */
.L_x_16326:
[----:B------:R-:W-:Y:S05]  /*1730*/  BSYNC.RECONVERGENT B1 ;  /* 0x0000000000017941 */ /* 0x000fea0003800200 */
.L_x_16325:
        /* <DEDUP_REMOVED lines=37> */
.L_x_16327:
        /* <DEDUP_REMOVED lines=36> */
.L_x_16328:
[----:B------:R-:W0:Y:S01]  /*1bd0*/  LDC.64 R152, c[0x0][0x3a8] ;  /* 0x0000ea00ff987b82 */ /* 0x000e220000000a00 */
[----:B------:R-:W-:Y:S01]  /*1be0*/  IADD3 R151, PT, PT, R151, 0x20, RZ ;  /* 0x0000002097977810 */ /* 0x000fe20007ffe0ff */
[C---:B0-----:R-:W-:Y:S01]  /*1bf0*/  IMAD.WIDE.U32 R152, R119.reuse, 0x20, R152 ;  /* 0x0000002077987825 */ /* 0x041fe200078e0098 */
[----:B------:R-:W-:-:S04]  /*1c00*/  IADD3 R119, PT, PT, R119, 0x20, RZ ;  /* 0x0000002077777810 */ /* 0x000fc80007ffe0ff */
[----:B------:R0:W-:Y:S04]  /*1c10*/  STG.E.128 desc[UR6][R152.64], R84 ;  /* 0x0000005498007986 */ /* 0x0001e8000c101d06 */
[----:B------:R0:W-:Y:S02]  /*1c20*/  STG.E.128 desc[UR6][R152.64+0x10], R88 ;  /* 0x0000105898007986 */ /* 0x0001e4000c101d06 */
.L_x_16324:
[----:B------:R-:W-:Y:S05]  /*1c30*/  BSYNC.RECONVERGENT B0 ;  /* 0x0000000000007941 */ /* 0x000fea0003800200 */
.L_x_16323:
        /* <DEDUP_REMOVED lines=9> */
.L_x_16332:
[----:B------:R-:W-:Y:S05]  /*1cd0*/  BSYNC.RECONVERGENT B1 ;  /* 0x0000000000017941 */ /* 0x000fea0003800200 */
.L_x_16331:
        /* <DEDUP_REMOVED lines=37> */
.L_x_16333:
        /* <DEDUP_REMOVED lines=36> */
.L_x_16334:
[----:B------:R-:W0:Y:S01]  /*2170*/  LDC.64 R152, c[0x0][0x3a8] ;  /* 0x0000ea00ff987b82 */ /* 0x000e220000000a00 */
[----:B------:R-:W-:Y:S01]  /*2180*/  IADD3 R151, PT, PT, R151, 0x20, RZ ;  /* 0x0000002097977810 */ /* 0x000fe20007ffe0ff */
[C---:B0-----:R-:W-:Y:S01]  /*2190*/  IMAD.WIDE.U32 R152, R119.reuse, 0x20, R152 ;  /* 0x0000002077987825 */ /* 0x041fe200078e0098 */
[----:B------:R-:W-:-:S04]  /*21a0*/  IADD3 R119, PT, PT, R119, 0x20, RZ ;  /* 0x0000002077777810 */ /* 0x000fc80007ffe0ff */
[----:B------:R0:W-:Y:S04]  /*21b0*/  STG.E.128 desc[UR6][R152.64], R92 ;  /* 0x0000005c98007986 */ /* 0x0001e8000c101d06 */
[----:B------:R0:W-:Y:S02]  /*21c0*/  STG.E.128 desc[UR6][R152.64+0x10], R96 ;  /* 0x0000106098007986 */ /* 0x0001e4000c101d06 */
.L_x_16330:
[----:B------:R-:W-:Y:S05]  /*21d0*/  BSYNC.RECONVERGENT B0 ;  /* 0x0000000000007941 */ /* 0x000fea0003800200 */
.L_x_16329:
        /* <DEDUP_REMOVED lines=9> */
.L_x_16338:
[----:B------:R-:W-:Y:S05]  /*2270*/  BSYNC.RECONVERGENT B1 ;  /* 0x0000000000017941 */ /* 0x000fea0003800200 */
.L_x_16337:
        /* <DEDUP_REMOVED lines=37> */
.L_x_16339:
        /* <DEDUP_REMOVED lines=36> */
.L_x_16340:
[----:B------:R-:W0:Y:S01]  /*2710*/  LDC.64 R152, c[0x0][0x3a8] ;  /* 0x0000ea00ff987b82 */ /* 0x000e220000000a00 */
[----:B------:R-:W-:Y:S01]  /*2720*/  IADD3 R151, PT, PT, R151, 0x20, RZ ;  /* 0x0000002097977810 */ /* 0x000fe20007ffe0ff */
[C---:B0-----:R-:W-:Y:S01]  /*2730*/  IMAD.WIDE.U32 R152, R119.reuse, 0x20, R152 ;  /* 0x0000002077987825 */ /* 0x041fe200078e0098 */
[----:B------:R-:W-:-:S04]  /*2740*/  IADD3 R119, PT, PT, R119, 0x20, RZ ;  /* 0x0000002077777810 */ /* 0x000fc80007ffe0ff */
[----:B------:R0:W-:Y:S04]  /*2750*/  STG.E.128 desc[UR6][R152.64], R100 ;  /* 0x0000006498007986 */ /* 0x0001e8000c101d06 */
[----:B------:R0:W-:Y:S02]  /*2760*/  STG.E.128 desc[UR6][R152.64+0x10], R104 ;  /* 0x0000106898007986 */ /* 0x0001e4000c101d06 */
.L_x_16336:
[----:B------:R-:W-:Y:S05]  /*2770*/  BSYNC.RECONVERGENT B0 ;  /* 0x0000000000007941 */ /* 0x000fea0003800200 */
.L_x_16335:
        /* <DEDUP_REMOVED lines=9> */
.L_x_16344:
[----:B------:R-:W-:Y:S05]  /*2810*/  BSYNC.RECONVERGENT B1 ;  /* 0x0000000000017941 */ /* 0x000fea0003800200 */
.L_x_16343:
        /* <DEDUP_REMOVED lines=9> */
[----:B-----5:R-:W-:-:S07]  /*28b0*/  @P0 SHF.L.U32 R151, R64, 0x10, RZ ;  /* 0x0000001040970819 */ /* 0x020fce00000006ff */
[----:B------:R-:W1:Y:S08]  /*28c0*/  @P0 LDC R154, c[0x0][0x40c] ;  /* 0x00010300ff9a0b82 */ /* 0x000e700000000800 */
[----:B0-----:R-:W0:Y:S08]  /*28d0*/  @P0 LDC R152, c[0x0][0x40c] ;  /* 0x00010300ff980b82 */ /* 0x001e300000000800 */
[----:B------:R-:W4:Y:S08]  /*28e0*/  @P0 LDC R155, c[0x0][0x40c] ;  /* 0x00010300ff9b0b82 */ /* 0x000f300000000800 */
[----:B------:R-:W3:Y:S01]  /*28f0*/  @P0 LDC R153, c[0x0][0x40c] ;  /* 0x00010300ff990b82 */ /* 0x000ee20000000800 */
[----:B--2---:R-:W-:Y:S01]  /*2900*/  @P0 FFMA.FTZ R108, R151, R118, R108 ;  /* 0x00000076976c0223 */ /* 0x004fe2000001006c */
[----:B------:R-:W-:-:S02]  /*2910*/  @P0 PRMT R118, R64, 0x7632, R118 ;  /* 0x0000763240760816 */ /* 0x000fc40000000076 */
[----:B------:R-:W-:Y:S02]  /*2920*/  @P0 SHF.L.U32 R151, R65, 0x10, RZ ;  /* 0x0000001041970819 */ /* 0x000fe400000006ff */
[----:B------:R-:W-:-:S03]  /*2930*/  @P0 SHF.L.U32 R118, R118, 0x10, RZ ;  /* 0x0000001076760819 */ /* 0x000fc600000006ff */
[----:B----4-:R-:W-:Y:S01]  /*2940*/  @P0 FFMA.FTZ R110, R151, R155, R110 ;  /* 0x0000009b976e0223 */ /* 0x010fe2000001006e */
[----:B------:R-:W-:Y:S01]  /*2950*/  @P0 SHF.L.U32 R151, R66, 0x10, RZ ;  /* 0x0000001042970819 */ /* 0x000fe200000006ff */
[----:B-1----:R-:W-:Y:S01]  /*2960*/  @P0 FFMA.FTZ R109, R118, R154, R109 ;  /* 0x0000009a766d0223 */ /* 0x002fe2000001006d */
[----:B------:R-:W-:-:S03]  /*2970*/  @P0 PRMT R118, R65, 0x7632, R118 ;  /* 0x0000763241760816 */ /* 0x000fc60000000076 */
[----:B---3--:R-:W-:Y:S01]  /*2980*/  @P0 FFMA.FTZ R112, R151, R153, R112 ;  /* 0x0000009997700223 */ /* 0x008fe20000010070 */
[----:B------:R-:W-:Y:S01]  /*2990*/  @P0 SHF.L.U32 R118, R118, 0x10, RZ ;  /* 0x0000001076760819 */ /* 0x000fe200000006ff */
[----:B------:R-:W1:Y:S01]  /*29a0*/  @P0 LDC R153, c[0x0][0x40c] ;  /* 0x00010300ff990b82 */ /* 0x000e620000000800 */
[----:B------:R-:W-:-:S03]  /*29b0*/  @P0 SHF.L.U32 R151, R67, 0x10, RZ ;  /* 0x0000001043970819 */ /* 0x000fc600000006ff */
[----:B0-----:R-:W-:Y:S01]  /*29c0*/  @P0 FFMA.FTZ R111, R118, R152, R111 ;  /* 0x00000098766f0223 */ /* 0x001fe2000001006f */
[----:B------:R-:W-:-:S03]  /*29d0*/  @P0 PRMT R118, R66, 0x7632, R118 ;  /* 0x0000763242760816 */ /* 0x000fc60000000076 */
[----:B------:R-:W0:Y:S01]  /*29e0*/  @P0 LDC R152, c[0x0][0x40c] ;  /* 0x00010300ff980b82 */ /* 0x000e220000000800 */
[----:B------:R-:W-:Y:S01]  /*29f0*/  @P0 SHF.L.U32 R118, R118, 0x10, RZ ;  /* 0x0000001076760819 */ /* 0x000fe200000006ff */
[----:B-1----:R-:W-:-:S04]  /*2a00*/  @P0 FFMA.FTZ R114, R151, R153, R114 ;  /* 0x0000009997720223 */ /* 0x002fc80000010072 */
[----:B0-----:R-:W-:Y:S01]  /*2a10*/  @P0 FFMA.FTZ R113, R118, R152, R113 ;  /* 0x0000009876710223 */ /* 0x001fe20000010071 */
[----:B------:R-:W-:Y:S01]  /*2a20*/  @P0 PRMT R118, R67, 0x7632, R118 ;  /* 0x0000763243760816 */ /* 0x000fe20000000076 */
[----:B------:R-:W0:Y:S03]  /*2a30*/  @P0 LDC R152, c[0x0][0x40c] ;  /* 0x00010300ff980b82 */ /* 0x000e260000000800 */
[----:B------:R-:W-:-:S05]  /*2a40*/  @P0 SHF.L.U32 R118, R118, 0x10, RZ ;  /* 0x0000001076760819 */ /* 0x000fca00000006ff */
[----:B0-----:R-:W-:Y:S01]  /*2a50*/  @P0 FFMA.FTZ R115, R118, R152, R115 ;  /* 0x0000009876730223 */ /* 0x001fe20000010073 */
[----:B------:R-:W-:Y:S06]  /*2a60*/  BRA `(.L_x_16346) ;  /* 0x0000000000907947 */ /* 0x000fec0003800000 */
.L_x_16345:
[----:B------:R-:W0:Y:S01]  /*2a70*/  @P0 LDC R113, c[0x0][0x40c] ;  /* 0x00010300ff710b82 */ /* 0x000e220000000800 */
[----:B-----5:R-:W-:Y:S01]  /*2a80*/  @P0 PRMT R108, R64, 0x7632, R108 ;  /* 0x00007632406c0816 */ /* 0x020fe2000000006c */
[----:B------:R-:W-:Y:S01]  /*2a90*/  HFMA2 R111, -RZ, RZ, 0, 0 ;  /* 0x00000000ff6f7431 */ /* 0x000fe200000001ff */
[C---:B------:R-:W-:Y:S02]  /*2aa0*/  @P0 PRMT R110, R65.reuse, 0x7632, R110 ;  /* 0x00007632416e0816 */ /* 0x040fe4000000006e */
[----:B------:R-:W-:Y:S02]  /*2ab0*/  @P0 SHF.L.U32 R108, R108, 0x10, RZ ;  /* 0x000000106c6c0819 */ /* 0x000fe400000006ff */
[----:B------:R-:W-:Y:S01]  /*2ac0*/  @P0 SHF.L.U32 R110, R110, 0x10, RZ ;  /* 0x000000106e6e0819 */ /* 0x000fe200000006ff */
[----:B------:R-:W1:Y:S01]  /*2ad0*/  @P0 LDC R115, c[0x0][0x40c] ;  /* 0x00010300ff730b82 */ /* 0x000e620000000800 */
[----:B------:R-:W-:Y:S02]  /*2ae0*/  MOV R109, RZ ;  /* 0x000000ff006d7202 */ /* 0x000fe40000000f00 */
[----:B------:R-:W-:-:S02]  /*2af0*/  @P0 SHF.L.U32 R112, R65, 0x10, RZ ;  /* 0x0000001041700819 */ /* 0x000fc400000006ff */
[----:B------:R-:W-:Y:S02]  /*2b00*/  @P0 SHF.L.U32 R114, R66, 0x10, RZ ;  /* 0x0000001042720819 */ /* 0x000fe400000006ff */
[----:B------:R-:W-:Y:S01]  /*2b10*/  @P0 SHF.L.U32 R118, R67, 0x10, RZ ;  /* 0x0000001043760819 */ /* 0x000fe200000006ff */
[----:B------:R-:W2:Y:S08]  /*2b20*/  @P0 LDC R155, c[0x0][0x40c] ;  /* 0x00010300ff9b0b82 */ /* 0x000eb00000000800 */
[----:B------:R-:W3:Y:S01]  /*2b30*/  @P0 LDC R157, c[0x0][0x40c] ;  /* 0x00010300ff9d0b82 */ /* 0x000ee20000000800 */
[----:B0-----:R-:W-:Y:S01]  /*2b40*/  @P0 FMUL.FTZ R109, R108, R113 ;  /* 0x000000716c6d0220 */ /* 0x001fe20000410000 */
[----:B------:R-:W-:-:S02]  /*2b50*/  @P0 PRMT R108, R66, 0x7632, R108 ;  /* 0x00007632426c0816 */ /* 0x000fc4000000006c */
[----:B------:R-:W-:Y:S02]  /*2b60*/  MOV R113, RZ ;  /* 0x000000ff00717202 */ /* 0x000fe40000000f00 */
[----:B------:R-:W-:Y:S01]  /*2b70*/  @P0 SHF.L.U32 R108, R108, 0x10, RZ ;  /* 0x000000106c6c0819 */ /* 0x000fe200000006ff */
[----:B-1----:R-:W-:Y:S01]  /*2b80*/  @P0 FMUL.FTZ R111, R110, R115 ;  /* 0x000000736e6f0220 */ /* 0x002fe20000410000 */
[----:B------:R-:W-:Y:S01]  /*2b90*/  @P0 PRMT R110, R67, 0x7632, R110 ;  /* 0x00007632436e0816 */ /* 0x000fe2000000006e */
[----:B------:R-:W0:Y:S01]  /*2ba0*/  @P0 LDC R151, c[0x0][0x40c] ;  /* 0x00010300ff970b82 */ /* 0x000e220000000800 */
[----:B------:R-:W-:Y:S02]  /*2bb0*/  HFMA2 R115, -RZ, RZ, 0, 0 ;  /* 0x00000000ff737431 */ /* 0x000fe400000001ff */
[----:B------:R-:W-:Y:S01]  /*2bc0*/  @P0 SHF.L.U32 R110, R110, 0x10, RZ ;  /* 0x000000106e6e0819 */ /* 0x000fe200000006ff */
[----:B--2---:R-:W-:Y:S01]  /*2bd0*/  @P0 FMUL.FTZ R113, R108, R155 ;  /* 0x0000009b6c710220 */ /* 0x004fe20000410000 */
[----:B------:R-:W-:-:S03]  /*2be0*/  MOV R108, RZ ;  /* 0x000000ff006c7202 */ /* 0x000fc60000000f00 */
[----:B------:R-:W1:Y:S01]  /*2bf0*/  @P0 LDC R153, c[0x0][0x40c] ;  /* 0x00010300ff990b82 */ /* 0x000e620000000800 */
[----:B---3--:R-:W-:Y:S01]  /*2c00*/  @P0 FMUL.FTZ R115, R110, R157 ;  /* 0x0000009d6e730220 */ /* 0x008fe20000410000 */
[----:B------:R-:W-:-:S06]  /*2c10*/  @P0 SHF.L.U32 R110, R64, 0x10, RZ ;  /* 0x00000010406e0819 */ /* 0x000fcc00000006ff */
[----:B------:R-:W2:Y:S08]  /*2c20*/  @P0 LDC R155, c[0x0][0x40c] ;  /* 0x00010300ff9b0b82 */ /* 0x000eb00000000800 */
[----:B------:R-:W3:Y:S01]  /*2c30*/  @P0 LDC R157, c[0x0][0x40c] ;  /* 0x00010300ff9d0b82 */ /* 0x000ee20000000800 */
[----:B0-----:R-:W-:Y:S01]  /*2c40*/  @P0 FMUL.FTZ R108, R110, R151 ;  /* 0x000000976e6c0220 */ /* 0x001fe20000410000 */
[----:B------:R-:W-:-:S02]  /*2c50*/  HFMA2 R110, -RZ, RZ, 0, 0 ;  /* 0x00000000ff6e7431 */ /* 0x000fc400000001ff */
[----:B-1----:R-:W-:Y:S01]  /*2c60*/  @P0 FMUL.FTZ R110, R112, R153 ;  /* 0x00000099706e0220 */ /* 0x002fe20000410000 */
[----:B------:R-:W-:Y:S01]  /*2c70*/  MOV R112, RZ ;  /* 0x000000ff00707202 */ /* 0x000fe20000000f00 */
[----:B--2---:R-:W-:Y:S01]  /*2c80*/  @P0 FMUL.FTZ R112, R114, R155 ;  /* 0x0000009b72700220 */ /* 0x004fe20000410000 */
[----:B------:R-:W-:Y:S02]  /*2c90*/  HFMA2 R114, -RZ, RZ, 0, 0 ;  /* 0x00000000ff727431 */ /* 0x000fe400000001ff */
[----:B---3--:R-:W-:-:S07]  /*2ca0*/  @P0 FMUL.FTZ R114, R118, R157 ;  /* 0x0000009d76720220 */ /* 0x008fce0000410000 */
.L_x_16346:
[----:B------:R-:W0:Y:S02]  /*2cb0*/  LDC.64 R152, c[0x0][0x3a8] ;  /* 0x0000ea00ff987b82 */ /* 0x000e240000000a00 */
[----:B0-----:R-:W-:-:S05]  /*2cc0*/  IMAD.WIDE.U32 R152, R119, 0x20, R152 ;  /* 0x0000002077987825 */ /* 0x001fca00078e0098 */
[----:B------:R0:W-:Y:S04]  /*2cd0*/  STG.E.128 desc[UR6][R152.64], R108 ;  /* 0x0000006c98007986 */ /* 0x0001e8000c101d06 */
[----:B------:R0:W-:Y:S02]  /*2ce0*/  STG.E.128 desc[UR6][R152.64+0x10], R112 ;  /* 0x0000107098007986 */ /* 0x0001e4000c101d06 */
.L_x_16342:
[----:B------:R-:W-:Y:S05]  /*2cf0*/  BSYNC.RECONVERGENT B0 ;  /* 0x0000000000007941 */ /* 0x000fea0003800200 */
.L_x_16341:
[----:B------:R-:W-:Y:S01]  /*2d00*/  FADD.FTZ R118, RZ, R68 ;  /* 0x00000044ff767221 */ /* 0x000fe20000010000 */
        /* <DEDUP_REMOVED lines=176> */
.L_x_16372:
[----:B01----:R-:W-:Y:S01]  /*3810*/  FADD.FTZ R154, R154, R157 ;  /* 0x0000009d9a9a7221 */ /* 0x003fe20000010000 */
[----:B------:R-:W-:Y:S01]  /*3820*/  FMUL.FTZ R118, R153, R153 ;  /* 0x0000009999767220 */ /* 0x000fe20000410000 */
[----:B------:R-:W-:Y:S01]  /*3830*/  ISETP.NE.AND P1, PT, RZ, UR8, PT ;  /* 0x00000008ff007c0c */ /* 0x000fe2000bf25270 */
[----:B------:R-:W-:Y:S01]  /*3840*/  BSSY.RECONVERGENT B0, `(.L_x_16348) ;  /* 0x000014c000007945 */ /* 0x000fe20003800200 */
[----:B------:R-:W-:Y:S01]  /*3850*/  FFMA.FTZ R151, R154, R151, UR9 ;  /* 0x000000099a977e23 */ /* 0x000fe20008010097 */
[----:B-----5:R-:W-:Y:S01]  /*3860*/  ISETP.GE.AND P0, PT, R116, 0x1, PT ;  /* 0x000000017400780c */ /* 0x020fe20003f06270 */
[----:B------:R-:W0:Y:S01]  /*3870*/  @!P5 LDC.64 R154, c[0x0][0x3c0] ;  /* 0x0000f000ff9adb82 */ /* 0x000e220000000a00 */
[----:B------:R-:W-:-:S05]  /*3880*/  FSEL R152, R118, RZ, P1 ;  /* 0x000000ff76987208 */ /* 0x000fca0000800000 */
[----:B------:R-:W-:Y:S02]  /*3890*/  FADD.FTZ R152, R151, R152 ;  /* 0x0000009897987221 */ /* 0x000fe40000010000 */
[----:B------:R-:W1:Y:S04]  /*38a0*/  @!P5 LDC.64 R118, c[0x0][0x3c8] ;  /* 0x0000f200ff76db82 */ /* 0x000e680000000a00 */
[----:B------:R-:W2:Y:S01]  /*38b0*/  MUFU.RSQ R152, R152 ;  /* 0x0000009800987308 */ /* 0x000ea20000001400 */
[----:B0-----:R-:W-:-:S05]  /*38c0*/  @!P5 IMAD.WIDE R154, R148, 0x4, R154 ;  /* 0x00000004949ad825 */ /* 0x001fca00078e029a */
[----:B------:R0:W-:Y:S01]  /*38d0*/  @!P5 STG.E desc[UR6][R154.64], R153 ;  /* 0x000000999a00d986 */ /* 0x0001e2000c101906 */
[----:B-1----:R-:W-:-:S05]  /*38e0*/  @!P5 IMAD.WIDE R118, R148, 0x4, R118 ;  /* 0x000000049476d825 */ /* 0x002fca00078e0276 */
[----:B--2---:R0:W-:Y:S01]  /*38f0*/  @!P5 STG.E desc[UR6][R118.64], R152 ;  /* 0x000000987600d986 */ /* 0x0041e2000c101906 */
[----:B------:R-:W-:Y:S05]  /*3900*/  @!P0 BRA `(.L_x_16349) ;  /* 0x0000001000fc8947 */ /* 0x000fea0003800000 */
[----:B------:R-:W-:Y:S01]  /*3910*/  IADD3 R116, PT, PT, R116, -0x1, RZ ;  /* 0xffffffff74747810 */ /* 0x000fe20007ffe0ff */
[----:B------:R-:W-:Y:S01]  /*3920*/  BSSY.RECONVERGENT B1, `(.L_x_16350) ;  /* 0x0000037000017945 */ /* 0x000fe20003800200 */
[----:B0-----:R-:W-:-:S03]  /*3930*/  FSEL R153, R153, RZ, !P1 ;  /* 0x000000ff99997208 */ /* 0x001fc60004800000 */
[----:B------:R-:W-:-:S05]  /*3940*/  IMAD R116, R116, R117, RZ ;  /* 0x0000007574747224 */ /* 0x000fca00078e02ff */
[----:B------:R-:W-:-:S04]  /*3950*/  SHF.R.S32.HI R117, RZ, 0x1f, R116 ;  /* 0x0000001fff757819 */ /* 0x000fc80000011474 */
[----:B------:R-:W-:-:S04]  /*3960*/  LEA.HI R117, R117, R116, RZ, 0x3 ;  /* 0x0000007475757211 */ /* 0x000fc800078f18ff */
[----:B------:R-:W-:Y:S01]  /*3970*/  LEA.HI.SX32 R151, R117, R150, 0x1d ;  /* 0x0000009675977211 */ /* 0x000fe200078feaff */
[----:B------:R-:W-:Y:S06]  /*3980*/  @!P4 BRA `(.L_x_16351) ;  /* 0x0000000000c0c947 */ /* 0x000fec0003800000 */
[----:B------:R-:W-:Y:S01]  /*3990*/  FADD.FTZ R117, R68, -R153 ;  /* 0x8000009944757221 */ /* 0x000fe20000010000 */
[----:B------:R-:W-:Y:S02]  /*39a0*/  SHF.L.U32 R119, R20, 0x10, RZ ;  /* 0x0000001014777819 */ /* 0x000fe400000006ff */
[----:B------:R-:W-:Y:S01]  /*39b0*/  SHF.L.U32 R118, R15, 0x10, RZ ;  /* 0x000000100f767819 */ /* 0x000fe200000006ff */
[----:B------:R-:W-:Y:S01]  /*39c0*/  FMUL.FTZ R116, R152, R117 ;  /* 0x0000007598747220 */ /* 0x000fe20000410000 */
[----:B------:R-:W-:Y:S02]  /*39d0*/  SHF.L.U32 R117, R16, 0x10, RZ ;  /* 0x0000001010757819 */ /* 0x000fe400000006ff */
[----:B------:R-:W-:Y:S02]  /*39e0*/  SHF.L.U32 R154, R14, 0x10, RZ ;  /* 0x000000100e9a7819 */ /* 0x000fe400000006ff */
[----:B------:R-:W-:Y:S01]  /*39f0*/  SHF.L.U32 R156, R13, 0x10, RZ ;  /* 0x000000100d9c7819 */ /* 0x000fe200000006ff */
[----:B------:R-:W-:Y:S01]  /*3a00*/  FFMA.FTZ R116, R116, R117, R119 ;  /* 0x0000007574747223 */ /* 0x000fe20000010077 */
[--C-:B------:R-:W-:Y:S01]  /*3a10*/  FADD.FTZ R117, R69, -R153.reuse ;  /* 0x8000009945757221 */ /* 0x100fe20000010000 */
[----:B------:R-:W-:Y:S01]  /*3a20*/  FADD.FTZ R119, R71, -R153 ;  /* 0x8000009947777221 */ /* 0x000fe20000010000 */
[----:B------:R-:W-:-:S02]  /*3a30*/  SHF.L.U32 R155, R22, 0x10, RZ ;  /* 0x00000010169b7819 */ /* 0x000fc400000006ff */
[C---:B------:R-:W-:Y:S01]  /*3a40*/  FMUL.FTZ R117, R152.reuse, R117 ;  /* 0x0000007598757220 */ /* 0x040fe20000410000 */
[----:B------:R-:W-:Y:S01]  /*3a50*/  FMUL.FTZ R119, R152, R119 ;  /* 0x0000007798777220 */ /* 0x000fe20000410000 */
[----:B------:R-:W-:Y:S02]  /*3a60*/  SHF.L.U32 R158, R10, 0x10, RZ ;  /* 0x000000100a9e7819 */ /* 0x000fe400000006ff */
        /* <DEDUP_REMOVED lines=10> */
[----:B------:R-:W-:-:S04]  /*3b10*/  FADD.FTZ R119, R72, -R153 ;  /* 0x8000009948777221 */ /* 0x000fc80000010000 */
        /* <DEDUP_REMOVED lines=17> */
[----:B------:R-:W-:Y:S02]  /*3c30*/  FFMA.FTZ R158, R155, R154, R158 ;  /* 0x0000009a9b9e7223 */ /* 0x000fe4000001009e */
[----:B------:R-:W0:Y:S03]  /*3c40*/  LDC.64 R154, c[0x0][0x428] ;  /* 0x00010a00ff9a7b82 */ /* 0x000e260000000a00 */
[----:B------:R-:W-:Y:S01]  /*3c50*/  F2FP.BF16.F32.PACK_AB R119, R158, R119 ;  /* 0x000000779e77723e */ /* 0x000fe200000010ff */
[C---:B0-----:R-:W-:Y:S01]  /*3c60*/  IMAD.WIDE.U32 R154, R151.reuse, 0x10, R154 ;  /* 0x00000010979a7825 */ /* 0x041fe200078e009a */
[----:B------:R-:W-:-:S04]  /*3c70*/  IADD3 R151, PT, PT, R151, 0x20, RZ ;  /* 0x0000002097977810 */ /* 0x000fc80007ffe0ff */
[----:B------:R0:W-:Y:S03]  /*3c80*/  STG.E.128 desc[UR6][R154.64], R116 ;  /* 0x000000749a007986 */ /* 0x0001e6000c101d06 */
.L_x_16351:
[----:B------:R-:W-:Y:S05]  /*3c90*/  BSYNC.RECONVERGENT B1 ;  /* 0x0000000000017941 */ /* 0x000fea0003800200 */
.L_x_16350:
[----:B------:R-:W-:Y:S01]  /*3ca0*/  ISETP.GE.U32.AND P0, PT, R149, 0x40, PT ;  /* 0x000000409500780c */ /* 0x000fe20003f06070 */
[----:B------:R-:W-:-:S12]  /*3cb0*/  BSSY.RECONVERGENT B1, `(.L_x_16352) ;  /* 0x0000032000017945 */ /* 0x000fd80003800200 */
[----:B------:R-:W-:Y:S05]  /*3cc0*/  @!P0 BRA `(.L_x_16353) ;  /* 0x0000000000c08947 */ /* 0x000fea0003800000 */
[----:B0-----:R-:W-:Y:S01]  /*3cd0*/  FADD.FTZ R117, R76, -R153 ;  /* 0x800000994c757221 */ /* 0x001fe20000010000 */
        /* <DEDUP_REMOVED lines=47> */
.L_x_16353:
[----:B------:R-:W-:Y:S05]  /*3fd0*/  BSYNC.RECONVERGENT B1 ;  /* 0x0000000000017941 */ /* 0x000fea0003800200 */
.L_x_16352:
[----:B------:R-:W-:Y:S01]  /*3fe0*/  ISETP.GE.U32.AND P0, PT, R149, 0x60, PT ;  /* 0x000000609500780c */ /* 0x000fe20003f06070 */
[----:B------:R-:W-:-:S12]  /*3ff0*/  BSSY.RECONVERGENT B1, `(.L_x_16354) ;  /* 0x0000032000017945 */ /* 0x000fd80003800200 */
[----:B------:R-:W-:Y:S05]  /*4000*/  @!P0 BRA `(.L_x_16355) ;  /* 0x0000000000c08947 */ /* 0x000fea0003800000 */
[----:B01----:R-:W-:Y:S01]  /*4010*/  FADD.FTZ R117, R84, -R153 ;  /* 0x8000009954757221 */ /* 0x003fe20000010000 */
        /* <DEDUP_REMOVED lines=47> */
.L_x_16355:
[----:B------:R-:W-:Y:S05]  /*4310*/  BSYNC.RECONVERGENT B1 ;  /* 0x0000000000017941 */ /* 0x000fea0003800200 */
.L_x_16354:
[----:B------:R-:W-:Y:S01]  /*4320*/  ISETP.GE.U32.AND P0, PT, R149, 0x80, PT ;  /* 0x000000809500780c */ /* 0x000fe20003f06070 */
[----:B------:R-:W-:-:S12]  /*4330*/  BSSY.RECONVERGENT B1, `(.L_x_16356) ;  /* 0x0000032000017945 */ /* 0x000fd80003800200 */
[----:B------:R-:W-:Y:S05]  /*4340*/  @!P0 BRA `(.L_x_16357) ;  /* 0x0000000000c08947 */ /* 0x000fea0003800000 */
[----:B012---:R-:W-:Y:S01]  /*4350*/  FADD.FTZ R117, R92, -R153 ;  /* 0x800000995c757221 */ /* 0x007fe20000010000 */
        /* <DEDUP_REMOVED lines=47> */
.L_x_16357:
[----:B------:R-:W-:Y:S05]  /*4650*/  BSYNC.RECONVERGENT B1 ;  /* 0x0000000000017941 */ /* 0x000fea0003800200 */
.L_x_16356:
[----:B------:R-:W-:Y:S01]  /*4660*/  ISETP.GE.U32.AND P0, PT, R149, 0xa0, PT ;  /* 0x000000a09500780c */ /* 0x000fe20003f06070 */
[----:B------:R-:W-:-:S12]  /*4670*/  BSSY.RECONVERGENT B1, `(.L_x_16358) ;  /* 0x0000032000017945 */ /* 0x000fd80003800200 */
[----:B------:R-:W-:Y:S05]  /*4680*/  @!P0 BRA `(.L_x_16359) ;  /* 0x0000000000c08947 */ /* 0x000fea0003800000 */
[----:B0123--:R-:W-:Y:S01]  /*4690*/  FADD.FTZ R117, R100, -R153 ;  /* 0x8000009964757221 */ /* 0x00ffe20000010000 */
        /* <DEDUP_REMOVED lines=47> */
.L_x_16359:
[----:B------:R-:W-:Y:S05]  /*4990*/  BSYNC.RECONVERGENT B1 ;  /* 0x0000000000017941 */ /* 0x000fea0003800200 */
.L_x_16358:
[----:B------:R-:W-:-:S13]  /*49a0*/  ISETP.GE.U32.AND P0, PT, R149, 0xc0, PT ;  /* 0x000000c09500780c */ /* 0x000fda0003f06070 */
[----:B------:R-:W-:Y:S05]  /*49b0*/  @!P0 BRA `(.L_x_16349) ;  /* 0x0000000000d08947 */ /* 0x000fea0003800000 */
[----:B01234-:R-:W-:Y:S01]  /*49c0*/  PRMT R118, R61, 0x7632, R118 ;  /* 0x000076323d767816 */ /* 0x01ffe20000000076 */
[--C-:B------:R-:W-:Y:S01]  /*49d0*/  FADD.FTZ R117, R111, -R153.reuse ;  /* 0x800000996f757221 */ /* 0x100fe20000010000 */
[----:B------:R-:W-:Y:S01]  /*49e0*/  SHF.L.U32 R116, R147, 0x10, RZ ;  /* 0x0000001093747819 */ /* 0x000fe200000006ff */
[----:B------:R-:W-:Y:S01]  /*49f0*/  FADD.FTZ R119, R113, -R153 ;  /* 0x8000009971777221 */ /* 0x000fe20000010000 */
[----:B------:R-:W-:Y:S01]  /*4a00*/  SHF.L.U32 R118, R118, 0x10, RZ ;  /* 0x0000001076767819 */ /* 0x000fe200000006ff */
[----:B------:R-:W-:Y:S01]  /*4a10*/  FMUL.FTZ R117, R152, R117 ;  /* 0x0000007598757220 */ /* 0x000fe20000410000 */
[----:B------:R-:W-:Y:S02]  /*4a20*/  PRMT R155, R58, 0x7632, R155 ;  /* 0x000076323a9b7816 */ /* 0x000fe4000000009b */
[----:B------:R-:W-:Y:S01]  /*4a30*/  PRMT R157, R62, 0x7632, R157 ;  /* 0x000076323e9d7816 */ /* 0x000fe2000000009d */
[----:B------:R-:W-:Y:S01]  /*4a40*/  FFMA.FTZ R117, R117, R116, R118 ;  /* 0x0000007475757223 */ /* 0x000fe20000010076 */
[----:B------:R-:W-:Y:S01]  /*4a50*/  SHF.L.U32 R155, R155, 0x10, RZ ;  /* 0x000000109b9b7819 */ /* 0x000fe200000006ff */
[----:B------:R-:W-:Y:S01]  /*4a60*/  FMUL.FTZ R118, R152, R119 ;  /* 0x0000007798767220 */ /* 0x000fe20000410000 */
[----:B------:R-:W-:Y:S01]  /*4a70*/  SHF.L.U32 R157, R157, 0x10, RZ ;  /* 0x000000109d9d7819 */ /* 0x000fe200000006ff */
[----:B------:R-:W-:Y:S01]  /*4a80*/  FADD.FTZ R119, R115, -R153 ;  /* 0x8000009973777221 */ /* 0x000fe20000010000 */
[----:B------:R-:W-:-:S02]  /*4a90*/  PRMT R116, R59, 0x7632, R116 ;  /* 0x000076323b747816 */ /* 0x000fc40000000074 */
[----:B------:R-:W-:Y:S01]  /*4aa0*/  PRMT R154, R63, 0x7632, R154 ;  /* 0x000076323f9a7816 */ /* 0x000fe2000000009a */
[----:B------:R-:W-:Y:S01]  /*4ab0*/  FFMA.FTZ R118, R118, R155, R157 ;  /* 0x0000009b76767223 */ /* 0x000fe2000001009d */
[----:B------:R-:W-:Y:S01]  /*4ac0*/  SHF.L.U32 R116, R116, 0x10, RZ ;  /* 0x0000001074747819 */ /* 0x000fe200000006ff */
[----:B------:R-:W-:Y:S01]  /*4ad0*/  FMUL.FTZ R119, R152, R119 ;  /* 0x0000007798777220 */ /* 0x000fe20000410000 */
[----:B------:R-:W-:Y:S01]  /*4ae0*/  SHF.L.U32 R154, R154, 0x10, RZ ;  /* 0x000000109a9a7819 */ /* 0x000fe200000006ff */
[----:B------:R-:W-:Y:S01]  /*4af0*/  FADD.FTZ R155, R108, -R153 ;  /* 0x800000996c9b7221 */ /* 0x000fe20000010000 */
[----:B------:R-:W-:Y:S02]  /*4b00*/  SHF.L.U32 R157, R60, 0x10, RZ ;  /* 0x000000103c9d7819 */ /* 0x000fe400000006ff */
[----:B------:R-:W-:Y:S01]  /*4b10*/  SHF.L.U32 R156, R57, 0x10, RZ ;  /* 0x00000010399c7819 */ /* 0x000fe200000006ff */
[----:B------:R-:W-:Y:S01]  /*4b20*/  FFMA.FTZ R119, R119, R116, R154 ;  /* 0x0000007477777223 */ /* 0x000fe2000001009a */
[----:B------:R-:W-:Y:S01]  /*4b30*/  FMUL.FTZ R116, R152, R155 ;  /* 0x0000009b98747220 */ /* 0x000fe20000410000 */
[----:B------:R-:W-:-:S02]  /*4b40*/  SHF.L.U32 R155, R56, 0x10, RZ ;  /* 0x00000010389b7819 */ /* 0x000fc400000006ff */
[----:B------:R-:W-:Y:S02]  /*4b50*/  SHF.L.U32 R154, R61, 0x10, RZ ;  /* 0x000000103d9a7819 */ /* 0x000fe400000006ff */
[----:B------:R-:W-:Y:S01]  /*4b60*/  SHF.L.U32 R158, R62, 0x10, RZ ;  /* 0x000000103e9e7819 */ /* 0x000fe200000006ff */
[----:B------:R-:W-:Y:S01]  /*4b70*/  FFMA.FTZ R116, R116, R155, R157 ;  /* 0x0000009b74747223 */ /* 0x000fe2000001009d */
[----:B------:R-:W-:-:S04]  /*4b80*/  FADD.FTZ R155, R110, -R153 ;  /* 0x800000996e9b7221 */ /* 0x000fc80000010000 */
[----:B------:R-:W-:-:S04]  /*4b90*/  FMUL.FTZ R155, R152, R155 ;  /* 0x0000009b989b7220 */ /* 0x000fc80000410000 */
[----:B------:R-:W-:Y:S01]  /*4ba0*/  FFMA.FTZ R156, R155, R156, R154 ;  /* 0x0000009c9b9c7223 */ /* 0x000fe2000001009a */
[----:B------:R-:W-:Y:S01]  /*4bb0*/  FADD.FTZ R155, R112, -R153 ;  /* 0x80000099709b7221 */ /* 0x000fe20000010000 */
[----:B------:R-:W-:-:S03]  /*4bc0*/  SHF.L.U32 R154, R58, 0x10, RZ ;  /* 0x000000103a9a7819 */ /* 0x000fc600000006ff */
[----:B------:R-:W-:Y:S01]  /*4bd0*/  FMUL.FTZ R155, R152, R155 ;  /* 0x0000009b989b7220 */ /* 0x000fe20000410000 */
[----:B------:R-:W-:-:S03]  /*4be0*/  F2FP.BF16.F32.PACK_AB R117, R117, R156 ;  /* 0x0000009c7575723e */ /* 0x000fc600000010ff */
[----:B------:R-:W-:Y:S01]  /*4bf0*/  FFMA.FTZ R157, R155, R154, R158 ;  /* 0x0000009a9b9d7223 */ /* 0x000fe2000001009e */
[--C-:B------:R-:W-:Y:S01]  /*4c00*/  FADD.FTZ R155, R114, -R153.reuse ;  /* 0x80000099729b7221 */ /* 0x100fe20000010000 */
[----:B------:R-:W-:Y:S01]  /*4c10*/  SHF.L.U32 R154, R59, 0x10, RZ ;  /* 0x000000103b9a7819 */ /* 0x000fe200000006ff */
[----:B------:R-:W-:Y:S01]  /*4c20*/  FADD.FTZ R153, R109, -R153 ;  /* 0x800000996d997221 */ /* 0x000fe20000010000 */
[----:B------:R-:W-:Y:S01]  /*4c30*/  SHF.L.U32 R158, R63, 0x10, RZ ;  /* 0x000000103f9e7819 */ /* 0x000fe200000006ff */
        /* <DEDUP_REMOVED lines=12> */
.L_x_16349:
[----:B------:R-:W-:Y:S05]  /*4d00*/  BSYNC.RECONVERGENT B0 ;  /* 0x0000000000007941 */ /* 0x000fea0003800200 */
.L_x_16348:
[----:B01234-:R-:W0:Y:S02]  /*4d10*/  LDC.64 R116, c[0x0][0x380] ;  /* 0x0000e000ff747b82 */ /* 0x01fe240000000a00 */
[----:B0-----:R-:W-:-:S04]  /*4d20*/  LEA R148, R116, R148, 0x2 ;  /* 0x0000009474947211 */ /* 0x001fc800078e10ff */
[----:B------:R-:W-:-:S13]  /*4d30*/  ISETP.GE.AND P0, PT, R148, R117, PT ;  /* 0x000000759400720c */ /* 0x000fda0003f06270 */
[----:B------:R-:W-:Y:S05]  /*4d40*/  @!P0 BRA `(.L_x_16360) ;  /* 0xffffffbc00408947 */ /* 0x000fea000383ffff */
[----:B------:R-:W-:Y:S05]  /*4d50*/  EXIT ;  /* 0x000000000000794d */ /* 0x000fea0003800000 */
.L_x_16347:
        /* <DEDUP_REMOVED lines=8> */
.L_x_16362:
[----:B------:R-:W-:Y:S05]  /*4de0*/  BSYNC B0 ;  /* 0x0000000000007941 */ /* 0x000fea0003800000 */
.L_x_16361:
        /* <DEDUP_REMOVED lines=9> */
.L_x_16363:
[----:B------:R-:W-:Y:S01]  /*4e80*/  HFMA2 R160, -RZ, RZ, 0, 2.384185791015625e-07 ;  /* 0x00000004ffa07431 */ /* 0x000fe200000001ff */
[----:B------:R-:W-:-:S05]  /*4e90*/  MOV R151, R157 ;  /* 0x0000009d00977202 */ /* 0x000fca0000000f00 */
[----:B------:R-:W-:-:S05]  /*4ea0*/  FADD.FTZ R154, R152, R151 ;  /* 0x00000097989a7221 */ /* 0x000fca0000010000 */
[----:B------:R-:W-:-:S07]  /*4eb0*/  MOV R159, R154 ;  /* 0x0000009a009f7202 */ /* 0x000fce0000000f00 */
[----:B------:R-:W-:Y:S05]  /*4ec0*/  WARPSYNC.COLLECTIVE R158, `(.L_x_16364) ;  /* 0x000000009e087348 */ /* 0x000fea0003c00000 */
[----:B------:R0:W1:Y:S02]  /*4ed0*/  SHFL.BFLY P6, R157, R159, R160, R161 ;  /* 0x0c0000a09f9d7389 */ /* 0x00006400000c00a1 */
[----:B01----:R-:W-:Y:S05]  /*4ee0*/  ENDCOLLECTIVE ;  /* 0x000000000000791b */ /* 0x003fea0003800000 */
.L_x_16364:
        /* <DEDUP_REMOVED lines=8> */
.L_x_16365:
[----:B------:R-:W-:Y:S01]  /*4f70*/  HFMA2 R160, -RZ, RZ, 0, 9.5367431640625e-07 ;  /* 0x00000010ffa07431 */ /* 0x000fe200000001ff */
[----:B------:R-:W-:-:S05]  /*4f80*/  MOV R118, R157 ;  /* 0x0000009d00767202 */ /* 0x000fca0000000f00 */
[----:B------:R-:W-:-:S05]  /*4f90*/  FADD.FTZ R156, R155, R118 ;  /* 0x000000769b9c7221 */ /* 0x000fca0000010000 */
[----:B------:R-:W-:-:S07]  /*4fa0*/  MOV R159, R156 ;  /* 0x0000009c009f7202 */ /* 0x000fce0000000f00 */
[----:B------:R-:W-:Y:S05]  /*4fb0*/  WARPSYNC.COLLECTIVE R158, `(.L_x_16366) ;  /* 0x000000009e087348 */ /* 0x000fea0003c00000 */
[----:B------:R0:W1:Y:S02]  /*4fc0*/  SHFL.BFLY P6, R157, R159, R160, R161 ;  /* 0x0c0000a09f9d7389 */ /* 0x00006400000c00a1 */
[----:B01----:R-:W-:Y:S05]  /*4fd0*/  ENDCOLLECTIVE ;  /* 0x000000000000791b */ /* 0x003fea0003800000 */
.L_x_16366:
        /* <DEDUP_REMOVED lines=106> */
.L_x_16367:
[----:B------:R-:W-:Y:S01]  /*5680*/  HFMA2 R160, -RZ, RZ, 0, 1.1920928955078125e-07 ;  /* 0x00000002ffa07431 */ /* 0x000fe200000001ff */
[----:B------:R-:W-:-:S05]  /*5690*/  MOV R119, R157 ;  /* 0x0000009d00777202 */ /* 0x000fca0000000f00 */
[----:B------:R-:W-:-:S05]  /*56a0*/  FADD.FTZ R119, R118, R119 ;  /* 0x0000007776777221 */ /* 0x000fca0000010000 */
[----:B------:R-:W-:-:S07]  /*56b0*/  MOV R159, R119 ;  /* 0x00000077009f7202 */ /* 0x000fce0000000f00 */
[----:B------:R-:W-:Y:S05]  /*56c0*/  WARPSYNC.COLLECTIVE R158, `(.L_x_16368) ;  /* 0x000000009e087348 */ /* 0x000fea0003c00000 */
[----:B------:R0:W1:Y:S02]  /*56d0*/  SHFL.BFLY P6, R157, R159, R160, R161 ;  /* 0x0c0000a09f9d7389 */ /* 0x00006400000c00a1 */
[----:B01----:R-:W-:Y:S05]  /*56e0*/  ENDCOLLECTIVE ;  /* 0x000000000000791b */ /* 0x003fea0003800000 */
.L_x_16368:
[----:B------:R-:W-:Y:S01]  /*56f0*/  HFMA2 R160, -RZ, RZ, 0, 2.384185791015625e-07 ;  /* 0x00000004ffa07431 */ /* 0x000fe200000001ff */
[----:B------:R-:W-:-:S05]  /*5700*/  MOV R152, R157 ;  /* 0x0000009d00987202 */ /* 0x000fca0000000f00 */
[----:B------:R-:W-:-:S05]  /*5710*/  FADD.FTZ R152, R119, R152 ;  /* 0x0000009877987221 */ /* 0x000fca0000010000 */
[----:B------:R-:W-:-:S07]  /*5720*/  MOV R159, R152 ;  /* 0x00000098009f7202 */ /* 0x000fce0000000f00 */
[----:B------:R-:W-:Y:S05]  /*5730*/  WARPSYNC.COLLECTIVE R158, `(.L_x_16369) ;  /* 0x000000009e087348 */ /* 0x000fea0003c00000 */
[----:B------:R0:W1:Y:S02]  /*5740*/  SHFL.BFLY P6, R157, R159, R160, R161 ;  /* 0x0c0000a09f9d7389 */ /* 0x00006400000c00a1 */
[----:B01----:R-:W-:Y:S05]  /*5750*/  ENDCOLLECTIVE ;  /* 0x000000000000791b */ /* 0x003fea0003800000 */
.L_x_16369:
[----:B------:R-:W-:Y:S01]  /*5760*/  HFMA2 R160, -RZ, RZ, 0, 4.76837158203125e-07 ;  /* 0x00000008ffa07431 */ /* 0x000fe200000001ff */
[----:B------:R-:W-:-:S05]  /*5770*/  MOV R155, R157 ;  /* 0x0000009d009b7202 */ /* 0x000fca0000000f00 */
[----:B------:R-:W-:-:S05]  /*5780*/  FADD.FTZ R155, R152, R155 ;  /* 0x0000009b989b7221 */ /* 0x000fca0000010000 */
[----:B------:R-:W-:-:S07]  /*5790*/  MOV R159, R155 ;  /* 0x0000009b009f7202 */ /* 0x000fce0000000f00 */
[----:B------:R-:W-:Y:S05]  /*57a0*/  WARPSYNC.COLLECTIVE R158, `(.L_x_16370) ;  /* 0x000000009e087348 */ /* 0x000fea0003c00000 */
[----:B------:R0:W1:Y:S02]  /*57b0*/  SHFL.BFLY P6, R157, R159, R160, R161 ;  /* 0x0c0000a09f9d7389 */ /* 0x00006400000c00a1 */
[----:B01----:R-:W-:Y:S05]  /*57c0*/  ENDCOLLECTIVE ;  /* 0x000000000000791b */ /* 0x003fea0003800000 */
.L_x_16370:
[----:B------:R-:W-:Y:S01]  /*57d0*/  HFMA2 R160, -RZ, RZ, 0, 9.5367431640625e-07 ;  /* 0x00000010ffa07431 */ /* 0x000fe200000001ff */
[----:B------:R-:W-:-:S05]  /*57e0*/  MOV R154, R157 ;  /* 0x0000009d009a7202 */ /* 0x000fca0000000f00 */
[----:B------:R-:W-:-:S05]  /*57f0*/  FADD.FTZ R154, R155, R154 ;  /* 0x0000009a9b9a7221 */ /* 0x000fca0000010000 */
[----:B------:R-:W-:-:S07]  /*5800*/  MOV R159, R154 ;  /* 0x0000009a009f7202 */ /* 0x000fce0000000f00 */
[----:B------:R-:W-:Y:S05]  /*5810*/  WARPSYNC.COLLECTIVE R158, `(.L_x_16371) ;  /* 0x000000009e087348 */ /* 0x000fea0003c00000 */
[----:B------:R0:W1:Y:S02]  /*5820*/  SHFL.BFLY P6, R157, R159, R160, R161 ;  /* 0x0c0000a09f9d7389 */ /* 0x00006400000c00a1 */
[----:B01----:R-:W-:Y:S05]  /*5830*/  ENDCOLLECTIVE ;  /* 0x000000000000791b */ /* 0x003fea0003800000 */
.L_x_16371:
[----:B------:R-:W-:Y:S05]  /*5840*/  BRA `(.L_x_16372) ;  /* 0xffffffdc00f07947 */ /* 0x000fea000383ffff */
.L_x_16373:
        /* <DEDUP_REMOVED lines=11> */
.L_x_54378:


//--------------------- .text._ZN10layer_norm13ln_fwd_kernelINS_13Kernel_traitsI13__nv_bfloat16S2_fS2_fjLj1536ELj1ELj4ELj1ELj16ENS_18Kernel_traits_baseILj1536ES2_S2_fS2_fjLj128EEEEELb0ELb0ELb1ELb1EEEvNS_9FwdParamsE --------------------------
	.section	.text._ZN10layer_norm13ln_fwd_kernelINS_13Kernel_traitsI13__nv_bfloat16S2_fS2_fjLj1536ELj1ELj4ELj1ELj16ENS_18Kernel_traits_baseILj1536ES2_S2_fS2_fjLj128EEEEELb0ELb0ELb1ELb1EEEvNS_9FwdParamsE,"ax",@progbits
	.align	128
        .global         _ZN10layer_norm13ln_fwd_kernelINS_13Kernel_traitsI13__nv_bfloat16S2_fS2_fjLj1536ELj1ELj4ELj1ELj16ENS_18Kernel_traits_baseILj1536ES2_S2_fS2_fjLj128EEEEELb0ELb0ELb1ELb1EEEvNS_9FwdParamsE
        .type           _ZN10layer_norm13ln_fwd_kernelINS_13Kernel_traitsI13__nv_bfloat16S2_fS2_fjLj1536ELj1ELj4ELj1ELj16ENS_18Kernel_traits_baseILj1536ES2_S2_fS2_fjLj128EEEEELb0ELb0ELb1ELb1EEEvNS_9FwdParamsE,@function
        .size           _ZN10layer_norm13ln_fwd_kernelINS_13Kernel_traitsI13__nv_bfloat16S2_fS2_fjLj1536ELj1ELj4ELj1ELj16ENS_18Kernel_traits_baseILj1536ES2_S2_fS2_fjLj128EEEEELb0ELb0ELb1ELb1EEEvNS_9FwdParamsE,(.L_x_54379 - _ZN10layer_norm13ln_fwd_kernelINS_13Kernel_traitsI13__nv_bfloat16S2_fS2_fjLj1536ELj1ELj4ELj1ELj16ENS_18Kernel_traits_baseILj1536ES2_S2_fS2_fjLj128EEEEELb0ELb0ELb1ELb1EEEvNS_9FwdParamsE)
        .other          _ZN10layer_norm13ln_fwd_kernelINS_13Kernel_traitsI13__nv_bfloat16S2_fS2_fjLj1536ELj1ELj4ELj1ELj16ENS_18Kernel_traits_baseILj1536ES2_S2_fS2_fjLj128EEEEELb0ELb0ELb1ELb1EEEvNS_9FwdParamsE,@"STO_CUDA_ENTRY STV_DEFAULT"
_ZN10layer_norm13ln_fwd_kernelINS_13Kernel_traitsI13__nv_bfloat16S2_fS2_fjLj1536ELj1ELj4ELj1ELj16ENS_18Kernel_traits_baseILj1536ES2_S2_fS2_fjLj128EEEEELb0ELb0ELb1ELb1EEEvNS_9FwdParamsE:
.text._ZN10layer_norm13ln_fwd_kernelINS_13Kernel_traitsI13__nv_bfloat16S2_fS2_fjLj1536ELj1ELj4ELj1ELj16ENS_18Kernel_traits_baseILj1536ES2_S2_fS2_fjLj128EEEEELb0ELb0ELb1ELb1EEEvNS_9FwdParamsE:
        /* <DEDUP_REMOVED lines=29> */
.L_x_16374:
        /* <DEDUP_REMOVED lines=20> */
.L_x_16375:
        /* <DEDUP_REMOVED lines=33> */
[----:B0-----:R-:W-:Y:S02]  /*0520*/  PRMT R2, R102, 0x7632, R2 ;  /* 0x0000763266027816 */ /* 0x001fe40000000002 */
        /* <DEDUP_REMOVED lines=20> */
.L_x_16401:
[----:B------:R-:W0:Y:S08]  /*0670*/  LDC.64 R22, c[0x0][0x3f0] ;  /* 0x0000fc00ff167b82 */ /* 0x000e300000000a00 */
[----:B------:R-:W1:Y:S08]  /*0680*/  LDC R152, c[0x0][0x388] ;  /* 0x0000e200ff987b82 */ /* 0x000e700000000800 */
[----:B------:R-:W2:Y:S01]  /*0690*/  LDC.64 R20, c[0x0][0x3f8] ;  /* 0x0000fe00ff147b82 */ /* 0x000ea20000000a00 */
[----:B0-----:R-:W-:-:S05]  /*06a0*/  IMAD.WIDE R22, R149, 0x4, R22 ;  /* 0x0000000495167825 */ /* 0x001fca00078e0216 */
[----:B------:R-:W3:Y:S01]  /*06b0*/  LDG.E R153, desc[UR6][R22.64] ;  /* 0x0000000616997981 */ /* 0x000ee2000c1e1900 */
[----:B--2---:R-:W-:-:S05]  /*06c0*/  IMAD.WIDE R20, R149, 0x4, R20 ;  /* 0x0000000495147825 */ /* 0x004fca00078e0214 */
[----:B------:R0:W5:Y:S01]  /*06d0*/  LDG.E R151, desc[UR6][R20.64] ;  /* 0x0000000614977981 */ /* 0x000162000c1e1900 */
[----:B---3--:R-:W-:-:S13]  /*06e0*/  ISETP.GE.AND P1, PT, R153, 0x1, PT ;  /* 0x000000019900780c */ /* 0x008fda0003f26270 */
[----:B------:R-:W2:Y:S01]  /*06f0*/  @P1 LDC.64 R18, c[0x0][0x390] ;  /* 0x0000e400ff121b82 */ /* 0x000ea20000000a00 */
[----:B------:R-:W-:-:S05]  /*0700*/  @P1 IADD3 R17, PT, PT, R153, -0x1, RZ ;  /* 0xffffffff99111810 */ /* 0x000fca0007ffe0ff */
[----:B-1----:R-:W-:-:S05]  /*0710*/  @P1 IMAD R17, R17, R152, RZ ;  /* 0x0000009811111224 */ /* 0x002fca00078e02ff */
[----:B------:R-:W-:-:S04]  /*0720*/  @P1 SHF.R.S32.HI R16, RZ, 0x1f, R17 ;  /* 0x0000001fff101819 */ /* 0x000fc80000011411 */
[----:B------:R-:W-:Y:S01]  /*0730*/  @P1 LEA.HI R25, R16, R17, RZ, 0x3 ;  /* 0x0000001110191211 */ /* 0x000fe200078f18ff */
[----:B------:R-:W-:-:S03]  /*0740*/  HFMA2 R17, -RZ, RZ, 0, 0 ;  /* 0x00000000ff117431 */ /* 0x000fc600000001ff */
[----:B------:R-:W-:-:S05]  /*0750*/  @P1 LEA.HI.SX32 R17, R25, R150, 0x1d ;  /* 0x0000009619111211 */ /* 0x000fca00078feaff */
[----:B--2---:R-:W-:-:S05]  /*0760*/  @P1 IMAD.WIDE.U32 R18, R17, 0x10, R18 ;  /* 0x0000001011121825 */ /* 0x004fca00078e0012 */
[----:B------:R-:W2:Y:S01]  /*0770*/  @P1 LDG.E.128 R60, desc[UR6][R18.64] ;  /* 0x00000006123c1981 */ /* 0x000ea2000c1e1d00 */
        /* <DEDUP_REMOVED lines=12> */
[----:B0-----:R-:W-:-:S05]  /*0840*/  IMAD.WIDE.U32 R18, R16, 0x20, R18 ;  /* 0x0000002010127825 */ /* 0x001fca00078e0012 */
[----:B------:R-:W2:Y:S04]  /*0850*/  LDG.E.128 R56, desc[UR6][R18.64] ;  /* 0x0000000612387981 */ /* 0x000ea8000c1e1d00 */
[----:B------:R0:W3:Y:S01]  /*0860*/  LDG.E.128 R52, desc[UR6][R18.64+0x10] ;  /* 0x0000100612347981 */ /* 0x0000e2000c1e1d00 */
[----:B------:R-:W-:-:S13]  /*0870*/  ISETP.GT.AND P2, PT, R153, RZ, PT ;  /* 0x000000ff9900720c */ /* 0x000fda0003f44270 */
[----:B------:R-:W2:Y:S01]  /*0880*/  @P2 LDC R26, c[0x0][0x40c] ;  /* 0x00010300ff1a2b82 */ /* 0x000ea20000000800 */
[----:B------:R-:W-:Y:S02]  /*0890*/  @P2 SHF.L.U32 R20, R25, 0x10, RZ ;  /* 0x0000001019142819 */ /* 0x000fe400000006ff */
[----:B------:R-:W-:Y:S02]  /*08a0*/  @P2 SHF.L.U32 R21, R60, 0x10, RZ ;  /* 0x000000103c152819 */ /* 0x000fe400000006ff */
[----:B0-----:R-:W-:Y:S02]  /*08b0*/  @P2 SHF.L.U32 R19, R61, 0x10, RZ ;  /* 0x000000103d132819 */ /* 0x001fe400000006ff */
[----:B------:R-:W-:Y:S01]  /*08c0*/  @P2 SHF.L.U32 R24, R24, 0x10, RZ ;  /* 0x0000001018182819 */ /* 0x000fe200000006ff */
[----:B------:R-:W0:Y:S01]  /*08d0*/  @P2 LDC R28, c[0x0][0x40c] ;  /* 0x00010300ff1c2b82 */ /* 0x000e220000000800 */
[----:B------:R-:W-:Y:S02]  /*08e0*/  @P2 SHF.L.U32 R18, R23, 0x10, RZ ;  /* 0x0000001017122819 */ /* 0x000fe400000006ff */
[----:B------:R-:W-:-:S05]  /*08f0*/  @P2 SHF.L.U32 R22, R22, 0x10, RZ ;  /* 0x0000001016162819 */ /* 0x000fca00000006ff */
[----:B------:R-:W1:Y:S08]  /*0900*/  @P2 LDC R27, c[0x0][0x40c] ;  /* 0x00010300ff1b2b82 */ /* 0x000e700000000800 */
[----:B------:R-:W4:Y:S08]  /*0910*/  @P2 LDC R25, c[0x0][0x40c] ;  /* 0x00010300ff192b82 */ /* 0x000f300000000800 */
[----:B------:R-:W3:Y:S08]  /*0920*/  @P2 LDC R29, c[0x0][0x40c] ;  /* 0x00010300ff1d2b82 */ /* 0x000ef00000000800 */
[----:B------:R-:W3:Y:S08]  /*0930*/  @P2 LDC R30, c[0x0][0x40c] ;  /* 0x00010300ff1e2b82 */ /* 0x000ef00000000800 */
[----:B------:R-:W3:Y:S08]  /*0940*/  @P2 LDC R31, c[0x0][0x40c] ;  /* 0x00010300ff1f2b82 */ /* 0x000ef00000000800 */
[----:B------:R-:W3:Y:S01]  /*0950*/  @P2 LDC R32, c[0x0][0x40c] ;  /* 0x00010300ff202b82 */ /* 0x000ee20000000800 */
[----:B--2---:R-:W-:Y:S01]  /*0960*/  @P2 FFMA.FTZ R56, R21, R26, R56 ;  /* 0x0000001a15382223 */ /* 0x004fe20000010038 */
[----:B0-----:R-:W-:Y:S01]  /*0970*/  @P2 FFMA.FTZ R58, R19, R28, R58 ;  /* 0x0000001c133a2223 */ /* 0x001fe2000001003a */
[----:B------:R-:W-:Y:S01]  /*0980*/  @P2 SHF.L.U32 R19, R62, 0x10, RZ ;  /* 0x000000103e132819 */ /* 0x000fe200000006ff */
[----:B-1----:R-:W-:Y:S01]  /*0990*/  @P2 FFMA.FTZ R57, R20, R27, R57 ;  /* 0x0000001b14392223 */ /* 0x002fe20000010039 */
[----:B------:R-:W-:Y:S01]  /*09a0*/  @P2 SHF.L.U32 R21, R63, 0x10, RZ ;  /* 0x000000103f152819 */ /* 0x000fe200000006ff */
[----:B----4-:R-:W-:Y:S01]  /*09b0*/  @P2 FFMA.FTZ R59, R24, R25, R59 ;  /* 0x00000019183b2223 */ /* 0x010fe2000001003b */
[----:B---3--:R-:W-:Y:S01]  /*09c0*/  @P2 FFMA.FTZ R53, R18, R30, R53 ;  /* 0x0000001e12352223 */ /* 0x008fe20000010035 */
[----:B------:R-:W-:Y:S01]  /*09d0*/  @P2 FFMA.FTZ R52, R19, R29, R52 ;  /* 0x0000001d13342223 */ /* 0x000fe20000010034 */
[----:B------:R-:W-:Y:S01]  /*09e0*/  @P2 FFMA.FTZ R55, R22, R32, R55 ;  /* 0x0000002016372223 */ /* 0x000fe20000010037 */
[----:B------:R-:W-:Y:S01]  /*09f0*/  @P2 FFMA.FTZ R54, R21, R31, R54 ;  /* 0x0000001f15362223 */ /* 0x000fe20000010036 */
[----:B------:R-:W-:Y:S06]  /*0a00*/  BRA `(.L_x_16377) ;  /* 0x0000000000707947 */ /* 0x000fec0003800000 */
.L_x_16376:
[----:B------:R-:W0:Y:S01]  /*0a10*/  @P1 LDC R27, c[0x0][0x40c] ;  /* 0x00010300ff1b1b82 */ /* 0x000e220000000800 */
[----:B------:R-:W-:Y:S02]  /*0a20*/  @P1 SHF.L.U32 R24, R24, 0x10, RZ ;  /* 0x0000001018181819 */ /* 0x000fe400000006ff */
[----:B------:R-:W-:Y:S02]  /*0a30*/  CS2R R58, SRZ ;  /* 0x00000000003a7805 */ /* 0x000fe4000001ff00 */
[----:B------:R-:W-:Y:S02]  /*0a40*/  @P1 SHF.L.U32 R25, R25, 0x10, RZ ;  /* 0x0000001019191819 */ /* 0x000fe400000006ff */
[----:B------:R-:W-:Y:S02]  /*0a50*/  CS2R R56, SRZ ;  /* 0x0000000000387805 */ /* 0x000fe4000001ff00 */
[----:B------:R-:W-:Y:S02]  /*0a60*/  @P1 SHF.L.U32 R23, R23, 0x10, RZ ;  /* 0x0000001017171819 */ /* 0x000fe400000006ff */
[----:B------:R-:W-:-:S02]  /*0a70*/  CS2R R52, SRZ ;  /* 0x0000000000347805 */ /* 0x000fc4000001ff00 */
[----:B------:R-:W-:Y:S01]  /*0a80*/  CS2R R54, SRZ ;  /* 0x0000000000367805 */ /* 0x000fe2000001ff00 */
[----:B------:R-:W1:Y:S08]  /*0a90*/  @P1 LDC R18, c[0x0][0x40c] ;  /* 0x00010300ff121b82 */ /* 0x000e700000000800 */
        /* <DEDUP_REMOVED lines=10> */
[----:B------:R-:W-:Y:S02]  /*0b40*/  @P1 SHF.L.U32 R20, R61, 0x10, RZ ;  /* 0x000000103d141819 */ /* 0x000fe400000006ff */
[----:B------:R-:W-:-:S04]  /*0b50*/  @P1 SHF.L.U32 R23, R63, 0x10, RZ ;  /* 0x000000103f171819 */ /* 0x000fc800000006ff */
[----:B------:R-:W2:Y:S01]  /*0b60*/  @P1 LDC R29, c[0x0][0x40c] ;  /* 0x00010300ff1d1b82 */ /* 0x000ea20000000800 */
[----:B---3--:R-:W-:-:S07]  /*0b70*/  @P1 FMUL.FTZ R55, R24, R31 ;  /* 0x0000001f18371220 */ /* 0x008fce0000410000 */
[----:B------:R-:W3:Y:S01]  /*0b80*/  @P1 LDC R26, c[0x0][0x40c] ;  /* 0x00010300ff1a1b82 */ /* 0x000ee20000000800 */
[----:B0-----:R-:W-:Y:S01]  /*0b90*/  @P1 FMUL.FTZ R56, R18, R19 ;  /* 0x0000001312381220 */ /* 0x001fe20000410000 */
[----:B-1----:R-:W-:Y:S01]  /*0ba0*/  @P1 FMUL.FTZ R58, R20, R21 ;  /* 0x00000015143a1220 */ /* 0x002fe20000410000 */
[----:B--2---:R-:W-:Y:S01]  /*0bb0*/  @P1 FMUL.FTZ R52, R22, R29 ;  /* 0x0000001d16341220 */ /* 0x004fe20000410000 */
[----:B---3--:R-:W-:-:S07]  /*0bc0*/  @P1 FMUL.FTZ R54, R23, R26 ;  /* 0x0000001a17361220 */ /* 0x008fce0000410000 */
.L_x_16377:
[----:B------:R-:W0:Y:S01]  /*0bd0*/  LDC.64 R154, c[0x0][0x3a8] ;  /* 0x0000ea00ff9a7b82 */ /* 0x000e220000000a00 */
[----:B------:R-:W-:Y:S01]  /*0be0*/  BSSY.RECONVERGENT B0, `(.L_x_16378) ;  /* 0x000000a000007945 */ /* 0x000fe20003800200 */
[C---:B------:R-:W-:Y:S01]  /*0bf0*/  IADD3 R21, PT, PT, R16.reuse, 0x20, RZ ;  /* 0x0000002010157810 */ /* 0x040fe20007ffe0ff */
[----:B0-----:R-:W-:-:S05]  /*0c00*/  IMAD.WIDE.U32 R18, R16, 0x20, R154 ;  /* 0x0000002010127825 */ /* 0x001fca00078e009a */
[----:B------:R0:W-:Y:S04]  /*0c10*/  STG.E.128 desc[UR6][R18.64], R56 ;  /* 0x0000003812007986 */ /* 0x0001e8000c101d06 */
[----:B------:R0:W-:Y:S01]  /*0c20*/  STG.E.128 desc[UR6][R18.64+0x10], R52 ;  /* 0x0000103412007986 */ /* 0x0001e2000c101d06 */
[----:B------:R-:W-:Y:S05]  /*0c30*/  @!P1 BRA `(.L_x_16379) ;  /* 0x0000000000109947 */ /* 0x000fea0003800000 */
[----:B0-----:R-:W0:Y:S01]  /*0c40*/  LDC.64 R18, c[0x0][0x390] ;  /* 0x0000e400ff127b82 */ /* 0x001e220000000a00 */
[----:B------:R-:W-:-:S05]  /*0c50*/  IADD3 R23, PT, PT, R17, 0x20, RZ ;  /* 0x0000002011177810 */ /* 0x000fca0007ffe0ff */
[----:B0-----:R-:W-:-:S05]  /*0c60*/  IMAD.WIDE.U32 R18, R23, 0x10, R18 ;  /* 0x0000001017127825 */ /* 0x001fca00078e0012 */
[----:B------:R1:W5:Y:S02]  /*0c70*/  LDG.E.128 R60, desc[UR6][R18.64] ;  /* 0x00000006123c7981 */ /* 0x000364000c1e1d00 */
.L_x_16379:
[----:B------:R-:W-:Y:S05]  /*0c80*/  BSYNC.RECONVERGENT B0 ;  /* 0x0000000000007941 */ /* 0x000fea0003800200 */
.L_x_16378:
[----:B-----5:R-:W-:Y:S02]  /*0c90*/  PRMT R20, R63, 0x7632, R20 ;  /* 0x000076323f147816 */ /* 0x020fe40000000014 */
[----:B------:R-:W-:Y:S02]  /*0ca0*/  PRMT R22, R62, 0x7632, R22 ;  /* 0x000076323e167816 */ /* 0x000fe40000000016 */
[----:B------:R-:W-:Y:S02]  /*0cb0*/  PRMT R23, R61, 0x7632, R23 ;  /* 0x000076323d177816 */ /* 0x000fe40000000017 */
[----:B------:R-:W-:Y:S01]  /*0cc0*/  PRMT R24, R60, 0x7632, R24 ;  /* 0x000076323c187816 */ /* 0x000fe20000000018 */
[----:B------:R-:W-:Y:S06]  /*0cd0*/  @!P0 BRA `(.L_x_16380) ;  /* 0x0000000000788947 */ /* 0x000fec0003800000 */
[----:B01----:R-:W0:Y:S02]  /*0ce0*/  LDC.64 R18, c[0x0][0x3a0] ;  /* 0x0000e800ff127b82 */ /* 0x003e240000000a00 */
[----:B0-----:R-:W-:-:S05]  /*0cf0*/  IMAD.WIDE.U32 R18, R21, 0x20, R18 ;  /* 0x0000002015127825 */ /* 0x001fca00078e0012 */
[----:B------:R-:W2:Y:S04]  /*0d00*/  LDG.E.128 R48, desc[UR6][R18.64] ;  /* 0x0000000612307981 */ /* 0x000ea8000c1e1d00 */
[----:B------:R0:W3:Y:S01]  /*0d10*/  LDG.E.128 R44, desc[UR6][R18.64+0x10] ;  /* 0x00001006122c7981 */ /* 0x0000e2000c1e1d00 */
[----:B------:R-:W-:-:S13]  /*0d20*/  ISETP.GT.AND P2, PT, R153, RZ, PT ;  /* 0x000000ff9900720c */ /* 0x000fda0003f44270 */
[----:B------:R-:W2:Y:S01]  /*0d30*/  @P2 LDC R28, c[0x0][0x40c] ;  /* 0x00010300ff1c2b82 */ /* 0x000ea20000000800 */
[----:B0-----:R-:W-:Y:S02]  /*0d40*/  @P2 SHF.L.U32 R19, R61, 0x10, RZ ;  /* 0x000000103d132819 */ /* 0x001fe400000006ff */
[----:B------:R-:W-:Y:S02]  /*0d50*/  @P2 SHF.L.U32 R18, R23, 0x10, RZ ;  /* 0x0000001017122819 */ /* 0x000fe400000006ff */
[----:B------:R-:W-:Y:S02]  /*0d60*/  @P2 SHF.L.U32 R24, R24, 0x10, RZ ;  /* 0x0000001018182819 */ /* 0x000fe400000006ff */
[----:B------:R-:W-:Y:S01]  /*0d70*/  @P2 SHF.L.U32 R25, R60, 0x10, RZ ;  /* 0x000000103c192819 */ /* 0x000fe200000006ff */
[----:B------:R-:W0:Y:S01]  /*0d80*/  @P2 LDC R26, c[0x0][0x40c] ;  /* 0x00010300ff1a2b82 */ /* 0x000e220000000800 */
[----:B------:R-:W-:Y:S02]  /*0d90*/  @P2 SHF.L.U32 R22, R22, 0x10, RZ ;  /* 0x0000001016162819 */ /* 0x000fe400000006ff */
[----:B------:R-:W-:-:S02]  /*0da0*/  @P2 SHF.L.U32 R20, R20, 0x10, RZ ;  /* 0x0000001014142819 */ /* 0x000fc400000006ff */
[----:B------:R-:W-:-:S03]  /*0db0*/  @P2 SHF.L.U32 R23, R63, 0x10, RZ ;  /* 0x000000103f172819 */ /* 0x000fc600000006ff */
[----:B------:R-:W1:Y:S08]  /*0dc0*/  @P2 LDC R27, c[0x0][0x40c] ;  /* 0x00010300ff1b2b82 */ /* 0x000e700000000800 */
[----:B------:R-:W4:Y:S08]  /*0dd0*/  @P2 LDC R29, c[0x0][0x40c] ;  /* 0x00010300ff1d2b82 */ /* 0x000f300000000800 */
[----:B------:R-:W5:Y:S08]  /*0de0*/  @P2 LDC R30, c[0x0][0x40c] ;  /* 0x00010300ff1e2b82 */ /* 0x000f700000000800 */
[----:B------:R-:W3:Y:S08]  /*0df0*/  @P2 LDC R31, c[0x0][0x40c] ;  /* 0x00010300ff1f2b82 */ /* 0x000ef00000000800 */
[----:B------:R-:W5:Y:S08]  /*0e00*/  @P2 LDC R32, c[0x0][0x40c] ;  /* 0x00010300ff202b82 */ /* 0x000f700000000800 */
[----:B------:R-:W5:Y:S01]  /*0e10*/  @P2 LDC R33, c[0x0][0x40c] ;  /* 0x00010300ff212b82 */ /* 0x000f620000000800 */
[----:B--2---:R-:W-:Y:S01]  /*0e20*/  @P2 FFMA.FTZ R50, R19, R28, R50 ;  /* 0x0000001c13322223 */ /* 0x004fe20000010032 */
[----:B------:R-:W-:Y:S01]  /*0e30*/  @P2 SHF.L.U32 R19, R62, 0x10, RZ ;  /* 0x000000103e132819 */ /* 0x000fe200000006ff */
[----:B0-----:R-:W-:Y:S01]  /*0e40*/  @P2 FFMA.FTZ R48, R25, R26, R48 ;  /* 0x0000001a19302223 */ /* 0x001fe20000010030 */
[----:B-1----:R-:W-:Y:S01]  /*0e50*/  @P2 FFMA.FTZ R49, R24, R27, R49 ;  /* 0x0000001b18312223 */ /* 0x002fe20000010031 */
[----:B----4-:R-:W-:Y:S01]  /*0e60*/  @P2 FFMA.FTZ R51, R18, R29, R51 ;  /* 0x0000001d12332223 */ /* 0x010fe20000010033 */
[----:B---3--:R-:W-:Y:S01]  /*0e70*/  @P2 FFMA.FTZ R45, R22, R31, R45 ;  /* 0x0000001f162d2223 */ /* 0x008fe2000001002d */
[----:B-----5:R-:W-:Y:S01]  /*0e80*/  @P2 FFMA.FTZ R44, R19, R30, R44 ;  /* 0x0000001e132c2223 */ /* 0x020fe2000001002c */
[----:B------:R-:W-:Y:S01]  /*0e90*/  @P2 FFMA.FTZ R46, R23, R32, R46 ;  /* 0x00000020172e2223 */ /* 0x000fe2000001002e */
[----:B------:R-:W-:Y:S01]  /*0ea0*/  @P2 FFMA.FTZ R47, R20, R33, R47 ;  /* 0x00000021142f2223 */ /* 0x000fe2000001002f */
[----:B------:R-:W-:Y:S06]  /*0eb0*/  BRA `(.L_x_16381) ;  /* 0x0000000000707947 */ /* 0x000fec0003800000 */
.L_x_16380:
[----:B------:R-:W2:Y:S01]  /*0ec0*/  @P1 LDC R25, c[0x0][0x40c] ;  /* 0x00010300ff191b82 */ /* 0x000ea20000000800 */
[----:B01----:R-:W-:Y:S02]  /*0ed0*/  @P1 SHF.L.U32 R18, R23, 0x10, RZ ;  /* 0x0000001017121819 */ /* 0x003fe400000006ff */
[----:B------:R-:W-:Y:S02]  /*0ee0*/  CS2R R48, SRZ ;  /* 0x0000000000307805 */ /* 0x000fe4000001ff00 */
[----:B------:R-:W-:Y:S02]  /*0ef0*/  @P1 SHF.L.U32 R24, R24, 0x10, RZ ;  /* 0x0000001018181819 */ /* 0x000fe400000006ff */
[----:B------:R-:W-:Y:S02]  /*0f00*/  CS2R R50, SRZ ;  /* 0x0000000000327805 */ /* 0x000fe4000001ff00 */
[----:B------:R-:W-:Y:S02]  /*0f10*/  @P1 SHF.L.U32 R22, R22, 0x10, RZ ;  /* 0x0000001016161819 */ /* 0x000fe400000006ff */
[----:B------:R-:W-:-:S02]  /*0f20*/  CS2R R44, SRZ ;  /* 0x00000000002c7805 */ /* 0x000fc4000001ff00 */
[----:B------:R-:W-:Y:S01]  /*0f30*/  CS2R R46, SRZ ;  /* 0x00000000002e7805 */ /* 0x000fe2000001ff00 */
[----:B------:R-:W0:Y:S08]  /*0f40*/  @P1 LDC R27, c[0x0][0x40c] ;  /* 0x00010300ff1b1b82 */ /* 0x000e300000000800 */
[----:B------:R-:W1:Y:S08]  /*0f50*/  @P1 LDC R31, c[0x0][0x40c] ;  /* 0x00010300ff1f1b82 */ /* 0x000e700000000800 */
[----:B------:R-:W3:Y:S01]  /*0f60*/  @P1 LDC R26, c[0x0][0x40c] ;  /* 0x00010300ff1a1b82 */ /* 0x000ee20000000800 */
[----:B--2---:R-:W-:Y:S01]  /*0f70*/  @P1 FMUL.FTZ R49, R24, R25 ;  /* 0x0000001918311220 */ /* 0x004fe20000410000 */
[----:B------:R-:W-:-:S02]  /*0f80*/  @P1 SHF.L.U32 R25, R20, 0x10, RZ ;  /* 0x0000001014191819 */ /* 0x000fc400000006ff */
[----:B------:R-:W-:Y:S02]  /*0f90*/  @P1 SHF.L.U32 R20, R61, 0x10, RZ ;  /* 0x000000103d141819 */ /* 0x000fe400000006ff */
[----:B------:R-:W-:Y:S02]  /*0fa0*/  @P1 SHF.L.U32 R24, R63, 0x10, RZ ;  /* 0x000000103f181819 */ /* 0x000fe400000006ff */
[----:B------:R-:W2:Y:S01]  /*0fb0*/  @P1 LDC R19, c[0x0][0x40c] ;  /* 0x00010300ff131b82 */ /* 0x000ea20000000800 */
[----:B0-----:R-:W-:Y:S01]  /*0fc0*/  @P1 FMUL.FTZ R51, R18, R27 ;  /* 0x0000001b12331220 */ /* 0x001fe20000410000 */
[----:B------:R-:W-:-:S06]  /*0fd0*/  @P1 SHF.L.U32 R18, R60, 0x10, RZ ;  /* 0x000000103c121819 */ /* 0x000fcc00000006ff */
[----:B------:R-:W0:Y:S01]  /*0fe0*/  @P1 LDC R23, c[0x0][0x40c] ;  /* 0x00010300ff171b82 */ /* 0x000e220000000800 */
[----:B-1----:R-:W-:Y:S01]  /*0ff0*/  @P1 FMUL.FTZ R45, R22, R31 ;  /* 0x0000001f162d1220 */ /* 0x002fe20000410000 */
[----:B------:R-:W-:-:S06]  /*1000*/  @P1 SHF.L.U32 R22, R62, 0x10, RZ ;  /* 0x000000103e161819 */ /* 0x000fcc00000006ff */
[----:B------:R-:W1:Y:S01]  /*1010*/  @P1 LDC R29, c[0x0][0x40c] ;  /* 0x00010300ff1d1b82 */ /* 0x000e620000000800 */
[----:B---3--:R-:W-:-:S07]  /*1020*/  @P1 FMUL.FTZ R47, R25, R26 ;  /* 0x0000001a192f1220 */ /* 0x008fce0000410000 */
[----:B------:R-:W3:Y:S01]  /*1030*/  @P1 LDC R33, c[0x0][0x40c] ;  /* 0x00010300ff211b82 */ /* 0x000ee20000000800 */
[----:B--2---:R-:W-:Y:S01]  /*1040*/  @P1 FMUL.FTZ R48, R18, R19 ;  /* 0x0000001312301220 */ /* 0x004fe20000410000 */
[----:B0-----:R-:W-:Y:S01]  /*1050*/  @P1 FMUL.FTZ R50, R20, R23 ;  /* 0x0000001714321220 */ /* 0x001fe20000410000 */
[----:B-1----:R-:W-:Y:S01]  /*1060*/  @P1 FMUL.FTZ R44, R22, R29 ;  /* 0x0000001d162c1220 */ /* 0x002fe20000410000 */
[----:B---3--:R-:W-:-:S07]  /*1070*/  @P1 FMUL.FTZ R46, R24, R33 ;  /* 0x00000021182e1220 */ /* 0x008fce0000410000 */
.L_x_16381:
[----:B------:R-:W-:Y:S01]  /*1080*/  IMAD.WIDE.U32 R18, R21, 0x20, R154 ;  /* 0x0000002015127825 */ /* 0x000fe200078e009a */
[----:B------:R-:W-:Y:S01]  /*1090*/  BSSY.RECONVERGENT B0, `(.L_x_16382) ;  /* 0x0000009000007945 */ /* 0x000fe20003800200 */
[----:B------:R-:W-:-:S03]  /*10a0*/  IADD3 R21, PT, PT, R16, 0x40, RZ ;  /* 0x0000004010157810 */ /* 0x000fc60007ffe0ff */
[----:B------:R0:W-:Y:S04]  /*10b0*/  STG.E.128 desc[UR6][R18.64], R48 ;  /* 0x0000003012007986 */ /* 0x0001e8000c101d06 */
[----:B------:R0:W-:Y:S01]  /*10c0*/  STG.E.128 desc[UR6][R18.64+0x10], R44 ;  /* 0x0000102c12007986 */ /* 0x0001e2000c101d06 */
[----:B------:R-:W-:Y:S05]  /*10d0*/  @!P1 BRA `(.L_x_16383) ;  /* 0x0000000000109947 */ /* 0x000fea0003800000 */
[----:B0-----:R-:W0:Y:S01]  /*10e0*/  LDC.64 R18, c[0x0][0x390] ;  /* 0x0000e400ff127b82 */ /* 0x001e220000000a00 */
[----:B------:R-:W-:-:S05]  /*10f0*/  IADD3 R23, PT, PT, R17, 0x40, RZ ;  /* 0x0000004011177810 */ /* 0x000fca0007ffe0ff */
[----:B0-----:R-:W-:-:S05]  /*1100*/  IMAD.WIDE.U32 R18, R23, 0x10, R18 ;  /* 0x0000001017127825 */ /* 0x001fca00078e0012 */
[----:B------:R1:W5:Y:S02]  /*1110*/  LDG.E.128 R60, desc[UR6][R18.64] ;  /* 0x00000006123c7981 */ /* 0x000364000c1e1d00 */
.L_x_16383:
[----:B------:R-:W-:Y:S05]  /*1120*/  BSYNC.RECONVERGENT B0 ;  /* 0x0000000000007941 */ /* 0x000fea0003800200 */
.L_x_16382:
        /* <DEDUP_REMOVED lines=11> */
[----:B------:R-:W-:Y:S02]  /*11e0*/  @P2 SHF.L.U32 R25, R60, 0x10, RZ ;  /* 0x000000103c192819 */ /* 0x000fe400000006ff */
[----:B0-----:R-:W-:Y:S02]  /*11f0*/  @P2 SHF.L.U32 R19, R61, 0x10, RZ ;  /* 0x000000103d132819 */ /* 0x001fe400000006ff */
[----:B------:R-:W-:Y:S02]  /*1200*/  @P2 SHF.L.U32 R18, R23, 0x10, RZ ;  /* 0x0000001017122819 */ /* 0x000fe400000006ff */
[----:B------:R-:W-:Y:S01]  /*1210*/  @P2 SHF.L.U32 R24, R24, 0x10, RZ ;  /* 0x0000001018182819 */ /* 0x000fe200000006ff */
[----:B------:R-:W0:Y:S01]  /*1220*/  @P2 LDC R28, c[0x0][0x40c] ;  /* 0x00010300ff1c2b82 */ /* 0x000e220000000800 */
[----:B------:R-:W-:Y:S02]  /*1230*/  @P2 SHF.L.U32 R22, R22, 0x10, RZ ;  /* 0x0000001016162819 */ /* 0x000fe400000006ff */
[----:B------:R-:W-:-:S02]  /*1240*/  @P2 SHF.L.U32 R20, R20, 0x10, RZ ;  /* 0x0000001014142819 */ /* 0x000fc400000006ff */
[----:B------:R-:W-:-:S03]  /*1250*/  @P2 SHF.L.U32 R23, R63, 0x10, RZ ;  /* 0x000000103f172819 */ /* 0x000fc600000006ff */
[----:B------:R-:W1:Y:S08]  /*1260*/  @P2 LDC R27, c[0x0][0x40c] ;  /* 0x00010300ff1b2b82 */ /* 0x000e700000000800 */
[----:B------:R-:W3:Y:S08]  /*1270*/  @P2 LDC R29, c[0x0][0x40c] ;  /* 0x00010300ff1d2b82 */ /* 0x000ef00000000800 */
[----:B------:R-:W4:Y:S08]  /*1280*/  @P2 LDC R30, c[0x0][0x40c] ;  /* 0x00010300ff1e2b82 */ /* 0x000f300000000800 */
[----:B------:R-:W5:Y:S01]  /*1290*/  @P2 LDC R31, c[0x0][0x40c] ;  /* 0x00010300ff1f2b82 */ /* 0x000f620000000800 */
[----:B--2---:R-:W-:Y:S01]  /*12a0*/  @P2 FFMA.FTZ R40, R25, R26, R40 ;  /* 0x0000001a19282223 */ /* 0x004fe20000010028 */
[----:B0-----:R-:W-:-:S06]  /*12b0*/  @P2 FFMA.FTZ R42, R19, R28, R42 ;  /* 0x0000001c132a2223 */ /* 0x001fcc000001002a */
[----:B------:R-:W0:Y:S01]  /*12c0*/  @P2 LDC R25, c[0x0][0x40c] ;  /* 0x00010300ff192b82 */ /* 0x000e220000000800 */
[----:B------:R-:W-:Y:S01]  /*12d0*/  @P2 SHF.L.U32 R19, R62, 0x10, RZ ;  /* 0x000000103e132819 */ /* 0x000fe200000006ff */
[----:B-1----:R-:W-:Y:S01]  /*12e0*/  @P2 FFMA.FTZ R41, R24, R27, R41 ;  /* 0x0000001b18292223 */ /* 0x002fe20000010029 */
[----:B---3--:R-:W-:Y:S01]  /*12f0*/  @P2 FFMA.FTZ R37, R22, R29, R37 ;  /* 0x0000001d16252223 */ /* 0x008fe20000010025 */
[----:B----4-:R-:W-:Y:S01]  /*1300*/  @P2 FFMA.FTZ R38, R23, R30, R38 ;  /* 0x0000001e17262223 */ /* 0x010fe20000010026 */
[----:B-----5:R-:W-:-:S03]  /*1310*/  @P2 FFMA.FTZ R39, R20, R31, R39 ;  /* 0x0000001f14272223 */ /* 0x020fc60000010027 */
[----:B------:R-:W1:Y:S01]  /*1320*/  @P2 LDC R26, c[0x0][0x40c] ;  /* 0x00010300ff1a2b82 */ /* 0x000e620000000800 */
[----:B0-----:R-:W-:Y:S01]  /*1330*/  @P2 FFMA.FTZ R43, R18, R25, R43 ;  /* 0x00000019122b2223 */ /* 0x001fe2000001002b */
[----:B-1----:R-:W-:Y:S01]  /*1340*/  @P2 FFMA.FTZ R36, R19, R26, R36 ;  /* 0x0000001a13242223 */ /* 0x002fe20000010024 */
[----:B------:R-:W-:Y:S06]  /*1350*/  BRA `(.L_x_16385) ;  /* 0x0000000000707947 */ /* 0x000fec0003800000 */
.L_x_16384:
        /* <DEDUP_REMOVED lines=28> */
.L_x_16385:
[----:B------:R-:W-:Y:S01]  /*1520*/  IMAD.WIDE.U32 R18, R21, 0x20, R154 ;  /* 0x0000002015127825 */ /* 0x000fe200078e009a */
[----:B------:R-:W-:Y:S04]  /*1530*/  BSSY.RECONVERGENT B0, `(.L_x_16386) ;  /* 0x0000008000007945 */ /* 0x000fe80003800200 */
[----:B------:R0:W-:Y:S04]  /*1540*/  STG.E.128 desc[UR6][R18.64], R40 ;  /* 0x0000002812007986 */ /* 0x0001e8000c101d06 */
[----:B------:R0:W-:Y:S01]  /*1550*/  STG.E.128 desc[UR6][R18.64+0x10], R36 ;  /* 0x0000102412007986 */ /* 0x0001e2000c101d06 */
[----:B------:R-:W-:Y:S05]  /*1560*/  @!P1 BRA `(.L_x_16387) ;  /* 0x0000000000109947 */ /* 0x000fea0003800000 */
[----:B0-----:R-:W0:Y:S01]  /*1570*/  LDC.64 R18, c[0x0][0x390] ;  /* 0x0000e400ff127b82 */ /* 0x001e220000000a00 */
[----:B------:R-:W-:-:S05]  /*1580*/  IADD3 R21, PT, PT, R17, 0x60, RZ ;  /* 0x0000006011157810 */ /* 0x000fca0007ffe0ff */
[----:B0-----:R-:W-:-:S05]  /*1590*/  IMAD.WIDE.U32 R18, R21, 0x10, R18 ;  /* 0x0000001015127825 */ /* 0x001fca00078e0012 */
[----:B------:R1:W5:Y:S02]  /*15a0*/  LDG.E.128 R60, desc[UR6][R18.64] ;  /* 0x00000006123c7981 */ /* 0x000364000c1e1d00 */
.L_x_16387:
[----:B------:R-:W-:Y:S05]  /*15b0*/  BSYNC.RECONVERGENT B0 ;  /* 0x0000000000007941 */ /* 0x000fea0003800200 */
.L_x_16386:
[----:B01---5:R-:W-:Y:S02]  /*15c0*/  PRMT R18, R63, 0x7632, R18 ;  /* 0x000076323f127816 */ /* 0x023fe40000000012 */
[----:B------:R-:W-:Y:S02]  /*15d0*/  PRMT R19, R62, 0x7632, R19 ;  /* 0x000076323e137816 */ /* 0x000fe40000000013 */
[----:B------:R-:W-:Y:S02]  /*15e0*/  PRMT R20, R61, 0x7632, R20 ;  /* 0x000076323d147816 */ /* 0x000fe40000000014 */
[----:B------:R-:W-:Y:S01]  /*15f0*/  PRMT R21, R60, 0x7632, R21 ;  /* 0x000076323c157816 */ /* 0x000fe20000000015 */
[----:B------:R-:W-:Y:S06]  /*1600*/  @!P0 BRA `(.L_x_16388) ;  /* 0x00000000008c8947 */ /* 0x000fec0003800000 */
[----:B------:R-:W0:Y:S01]  /*1610*/  LDC.64 R18, c[0x0][0x3a0] ;  /* 0x0000e800ff127b82 */ /* 0x000e220000000a00 */
[----:B------:R-:W-:-:S05]  /*1620*/  IADD3 R21, PT, PT, R16, 0x60, RZ ;  /* 0x0000006010157810 */ /* 0x000fca0007ffe0ff */
[----:B0-----:R-:W-:-:S05]  /*1630*/  IMAD.WIDE.U32 R18, R21, 0x20, R18 ;  /* 0x0000002015127825 */ /* 0x001fca00078e0012 */
[----:B------:R-:W2:Y:S04]  /*1640*/  LDG.E.128 R32, desc[UR6][R18.64] ;  /* 0x0000000612207981 */ /* 0x000ea8000c1e1d00 */
[----:B------:R0:W3:Y:S01]  /*1650*/  LDG.E.128 R28, desc[UR6][R18.64+0x10] ;  /* 0x00001006121c7981 */ /* 0x0000e2000c1e1d00 */
[----:B------:R-:W-:-:S13]  /*1660*/  ISETP.GT.AND P2, PT, R153, RZ, PT ;  /* 0x000000ff9900720c */ /* 0x000fda0003f44270 */
[----:B------:R-:W2:Y:S01]  /*1670*/  @P2 LDC R22, c[0x0][0x40c] ;  /* 0x00010300ff162b82 */ /* 0x000ea20000000800 */
[C---:B------:R-:W-:Y:S02]  /*1680*/  @P2 PRMT R20, R60.reuse, 0x7632, R20 ;  /* 0x000076323c142816 */ /* 0x040fe40000000014 */
[----:B------:R-:W-:Y:S02]  /*1690*/  @P2 SHF.L.U32 R21, R60, 0x10, RZ ;  /* 0x000000103c152819 */ /* 0x000fe400000006ff */
[----:B------:R-:W-:Y:S02]  /*16a0*/  @P2 SHF.L.U32 R20, R20, 0x10, RZ ;  /* 0x0000001014142819 */ /* 0x000fe400000006ff */
[C---:B0-----:R-:W-:Y:S01]  /*16b0*/  @P2 PRMT R18, R61.reuse, 0x7632, R18 ;  /* 0x000076323d122816 */ /* 0x041fe20000000012 */
[----:B------:R-:W0:Y:S01]  /*16c0*/  @P2 LDC R23, c[0x0][0x40c] ;  /* 0x00010300ff172b82 */ /* 0x000e220000000800 */
[----:B------:R-:W-:Y:S02]  /*16d0*/  @P2 SHF.L.U32 R19, R61, 0x10, RZ ;  /* 0x000000103d132819 */ /* 0x000fe400000006ff */
[----:B------:R-:W-:-:S05]  /*16e0*/  @P2 SHF.L.U32 R18, R18, 0x10, RZ ;  /* 0x0000001012122819 */ /* 0x000fca00000006ff */
[----:B------:R-:W1:Y:S08]  /*16f0*/  @P2 LDC R24, c[0x0][0x40c] ;  /* 0x00010300ff182b82 */ /* 0x000e700000000800 */
[----:B------:R-:W4:Y:S08]  /*1700*/  @P2 LDC R25, c[0x0][0x40c] ;  /* 0x00010300ff192b82 */ /* 0x000f300000000800 */
[----:B------:R-:W3:Y:S08]  /*1710*/  @P2 LDC R26, c[0x0][0x40c] ;  /* 0x00010300ff1a2b82 */ /* 0x000ef00000000800 */
[----:B------:R-:W5:Y:S01]  /*1720*/  @P2 LDC R27, c[0x0][0x40c] ;  /* 0x00010300ff1b2b82 */ /* 0x000f620000000800 */
[----:B--2---:R-:W-:Y:S01]  /*1730*/  @P2 FFMA.FTZ R32, R21, R22, R32 ;  /* 0x0000001615202223 */ /* 0x004fe20000010020 */
[----:B0-----:R-:W-:-:S06]  /*1740*/  @P2 FFMA.FTZ R33, R20, R23, R33 ;  /* 0x0000001714212223 */ /* 0x001fcc0000010021 */
[----:B------:R-:W0:Y:S01]  /*1750*/  @P2 LDC R22, c[0x0][0x40c] ;  /* 0x00010300ff162b82 */ /* 0x000e220000000800 */
[----:B------:R-:W-:Y:S01]  /*1760*/  @P2 SHF.L.U32 R21, R62, 0x10, RZ ;  /* 0x000000103e152819 */ /* 0x000fe200000006ff */
[----:B-1----:R-:W-:Y:S01]  /*1770*/  @P2 FFMA.FTZ R34, R19, R24, R34 ;  /* 0x0000001813222223 */ /* 0x002fe20000010022 */
[----:B----4-:R-:W-:Y:S01]  /*1780*/  @P2 FFMA.FTZ R35, R18, R25, R35 ;  /* 0x0000001912232223 */ /* 0x010fe20000010023 */
[----:B------:R-:W-:Y:S02]  /*1790*/  @P2 PRMT R18, R62, 0x7632, R18 ;  /* 0x000076323e122816 */ /* 0x000fe40000000012 */
[----:B------:R-:W-:Y:S01]  /*17a0*/  @P2 PRMT R19, R63, 0x7632, R19 ;  /* 0x000076323f132816 */ /* 0x000fe20000000013 */
[----:B---3--:R-:W-:Y:S01]  /*17b0*/  @P2 FFMA.FTZ R28, R21, R26, R28 ;  /* 0x0000001a151c2223 */ /* 0x008fe2000001001c */
[----:B------:R-:W1:Y:S01]  /*17c0*/  @P2 LDC R23, c[0x0][0x40c] ;  /* 0x00010300ff172b82 */ /* 0x000e620000000800 */
[----:B------:R-:W-:Y:S02]  /*17d0*/  @P2 SHF.L.U32 R21, R63, 0x10, RZ ;  /* 0x000000103f152819 */ /* 0x000fe400000006ff */
[----:B------:R-:W-:-:S02]  /*17e0*/  @P2 SHF.L.U32 R18, R18, 0x10, RZ ;  /* 0x0000001012122819 */ /* 0x000fc400000006ff */
[----:B------:R-:W-:-:S05]  /*17f0*/  @P2 SHF.L.U32 R20, R19, 0x10, RZ ;  /* 0x0000001013142819 */ /* 0x000fca00000006ff */
[----:B-----5:R-:W-:Y:S01]  /*1800*/  @P2 FFMA.FTZ R31, R20, R27, R31 ;  /* 0x0000001b141f2223 */ /* 0x020fe2000001001f */
[----:B0-----:R-:W-:Y:S01]  /*1810*/  @P2 FFMA.FTZ R29, R18, R22, R29 ;  /* 0x00000016121d2223 */ /* 0x001fe2000001001d */
[----:B-1----:R-:W-:Y:S01]  /*1820*/  @P2 FFMA.FTZ R30, R21, R23, R30 ;  /* 0x00000017151e2223 */ /* 0x002fe2000001001e */
[----:B------:R-:W-:Y:S06]  /*1830*/  BRA `(.L_x_16389) ;  /* 0x0000000000707947 */ /* 0x000fec0003800000 */
.L_x_16388:
[----:B------:R-:W0:Y:S01]  /*1840*/  @P1 LDC R22, c[0x0][0x40c] ;  /* 0x00010300ff161b82 */ /* 0x000e220000000800 */
[----:B------:R-:W-:Y:S02]  /*1850*/  @P1 SHF.L.U32 R21, R21, 0x10, RZ ;  /* 0x0000001015151819 */ /* 0x000fe400000006ff */
[----:B------:R-:W-:Y:S02]  /*1860*/  CS2R R32, SRZ ;  /* 0x0000000000207805 */ /* 0x000fe4000001ff00 */
[----:B------:R-:W-:Y:S02]  /*1870*/  @P1 SHF.L.U32 R20, R20, 0x10, RZ ;  /* 0x0000001014141819 */ /* 0x000fe400000006ff */
[----:B------:R-:W-:Y:S02]  /*1880*/  CS2R R34, SRZ ;  /* 0x0000000000227805 */ /* 0x000fe4000001ff00 */
[----:B------:R-:W-:Y:S02]  /*1890*/  @P1 SHF.L.U32 R19, R19, 0x10, RZ ;  /* 0x0000001013131819 */ /* 0x000fe400000006ff */
[----:B------:R-:W-:-:S02]  /*18a0*/  CS2R R28, SRZ ;  /* 0x00000000001c7805 */ /* 0x000fc4000001ff00 */
[----:B------:R-:W-:Y:S01]  /*18b0*/  @P1 SHF.L.U32 R18, R18, 0x10, RZ ;  /* 0x0000001012121819 */ /* 0x000fe200000006ff */
[----:B------:R-:W1:Y:S01]  /*18c0*/  @P1 LDC R25, c[0x0][0x40c] ;  /* 0x00010300ff191b82 */ /* 0x000e620000000800 */
[----:B------:R-:W-:-:S07]  /*18d0*/  CS2R R30, SRZ ;  /* 0x00000000001e7805 */ /* 0x000fce000001ff00 */
[----:B------:R-:W2:Y:S08]  /*18e0*/  @P1 LDC R26, c[0x0][0x40c] ;  /* 0x00010300ff1a1b82 */ /* 0x000eb00000000800 */
[----:B------:R-:W3:Y:S01]  /*18f0*/  @P1 LDC R113, c[0x0][0x40c] ;  /* 0x00010300ff711b82 */ /* 0x000ee20000000800 */
[----:B0-----:R-:W-:Y:S01]  /*1900*/  @P1 FMUL.FTZ R33, R21, R22 ;  /* 0x0000001615211220 */ /* 0x001fe20000410000 */
[----:B------:R-:W-:-:S06]  /*1910*/  @P1 SHF.L.U32 R21, R63, 0x10, RZ ;  /* 0x000000103f151819 */ /* 0x000fcc00000006ff */
        /* <DEDUP_REMOVED lines=8> */
[----:B------:R-:W-:-:S06]  /*19a0*/  @P1 SHF.L.U32 R18, R60, 0x10, RZ ;  /* 0x000000103c121819 */ /* 0x000fcc00000006ff */
[----:B------:R-:W3:Y:S01]  /*19b0*/  @P1 LDC R112, c[0x0][0x40c] ;  /* 0x00010300ff701b82 */ /* 0x000ee20000000800 */
[----:B0-----:R-:W-:Y:S01]  /*19c0*/  @P1 FMUL.FTZ R32, R18, R23 ;  /* 0x0000001712201220 */ /* 0x001fe20000410000 */
[----:B-1----:R-:W-:Y:S01]  /*19d0*/  @P1 FMUL.FTZ R34, R19, R24 ;  /* 0x0000001813221220 */ /* 0x002fe20000410000 */
[----:B--2---:R-:W-:Y:S01]  /*19e0*/  @P1 FMUL.FTZ R28, R20, R27 ;  /* 0x0000001b141c1220 */ /* 0x004fe20000410000 */
[----:B---3--:R-:W-:-:S07]  /*19f0*/  @P1 FMUL.FTZ R30, R21, R112 ;  /* 0x00000070151e1220 */ /* 0x008fce0000410000 */
.L_x_16389:
[----:B------:R-:W-:Y:S01]  /*1a00*/  IADD3 R19, PT, PT, R16, 0x60, RZ ;  /* 0x0000006010137810 */ /* 0x000fe20007ffe0ff */
[----:B------:R-:W-:Y:S04]  /*1a10*/  BSSY.RECONVERGENT B0, `(.L_x_16390) ;  /* 0x0000009000007945 */ /* 0x000fe80003800200 */
[----:B------:R-:W-:-:S05]  /*1a20*/  IMAD.WIDE.U32 R18, R19, 0x20, R154 ;  /* 0x0000002013127825 */ /* 0x000fca00078e009a */
[----:B------:R0:W-:Y:S04]  /*1a30*/  STG.E.128 desc[UR6][R18.64], R32 ;  /* 0x0000002012007986 */ /* 0x0001e8000c101d06 */
[----:B------:R0:W-:Y:S01]  /*1a40*/  STG.E.128 desc[UR6][R18.64+0x10], R28 ;  /* 0x0000101c12007986 */ /* 0x0001e2000c101d06 */
[----:B------:R-:W-:Y:S05]  /*1a50*/  @!P1 BRA `(.L_x_16391) ;  /* 0x0000000000109947 */ /* 0x000fea0003800000 */
[----:B0-----:R-:W0:Y:S01]  /*1a60*/  LDC.64 R18, c[0x0][0x390] ;  /* 0x0000e400ff127b82 */ /* 0x001e220000000a00 */
[----:B------:R-:W-:-:S05]  /*1a70*/  IADD3 R21, PT, PT, R17, 0x80, RZ ;  /* 0x0000008011157810 */ /* 0x000fca0007ffe0ff */
[----:B0-----:R-:W-:-:S05]  /*1a80*/  IMAD.WIDE.U32 R18, R21, 0x10, R18 ;  /* 0x0000001015127825 */ /* 0x001fca00078e0012 */
[----:B------:R1:W5:Y:S02]  /*1a90*/  LDG.E.128 R60, desc[UR6][R18.64] ;  /* 0x00000006123c7981 */ /* 0x000364000c1e1d00 */
.L_x_16391:
[----:B------:R-:W-:Y:S05]  /*1aa0*/  BSYNC.RECONVERGENT B0 ;  /* 0x0000000000007941 */ /* 0x000fea0003800200 */
.L_x_16390:
[----:B------:R-:W-:Y:S05]  /*1ab0*/  @!P0 BRA `(.L_x_16392) ;  /* 0x00000000008c8947 */ /* 0x000fea0003800000 */
[----:B01----:R-:W0:Y:S01]  /*1ac0*/  LDC.64 R18, c[0x0][0x3a0] ;  /* 0x0000e800ff127b82 */ /* 0x003e220000000a00 */
[----:B------:R-:W-:-:S05]  /*1ad0*/  IADD3 R21, PT, PT, R16, 0x80, RZ ;  /* 0x0000008010157810 */ /* 0x000fca0007ffe0ff */
        /* <DEDUP_REMOVED lines=33> */
.L_x_16392:
[----:B------:R-:W2:Y:S01]  /*1cf0*/  @P1 LDC R21, c[0x0][0x40c] ;  /* 0x00010300ff151b82 */ /* 0x000ea20000000800 */
[----:B01---5:R-:W-:Y:S02]  /*1d00*/  @P1 PRMT R18, R60, 0x7632, R18 ;  /* 0x000076323c121816 */ /* 0x023fe40000000012 */
[----:B------:R-:W-:Y:S02]  /*1d10*/  CS2R R24, SRZ ;  /* 0x0000000000187805 */ /* 0x000fe4000001ff00 */
[----:B------:R-:W-:Y:S02]  /*1d20*/  @P1 PRMT R19, R61, 0x7632, R19 ;  /* 0x000076323d131816 */ /* 0x000fe40000000013 */
[----:B------:R-:W-:Y:S02]  /*1d30*/  CS2R R26, SRZ ;  /* 0x00000000001a7805 */ /* 0x000fe4000001ff00 */
[----:B------:R-:W-:Y:S02]  /*1d40*/  @P1 SHF.L.U32 R18, R18, 0x10, RZ ;  /* 0x0000001012121819 */ /* 0x000fe400000006ff */
[----:B------:R-:W-:Y:S01]  /*1d50*/  @P1 SHF.L.U32 R19, R19, 0x10, RZ ;  /* 0x0000001013131819 */ /* 0x000fe200000006ff */
[----:B------:R-:W0:Y:S08]  /*1d60*/  @P1 LDC R20, c[0x0][0x40c] ;  /* 0x00010300ff141b82 */ /* 0x000e300000000800 */
[----:B------:R-:W1:Y:S08]  /*1d70*/  @P1 LDC R23, c[0x0][0x40c] ;  /* 0x00010300ff171b82 */ /* 0x000e700000000800 */
[----:B------:R-:W3:Y:S01]  /*1d80*/  @P1 LDC R22, c[0x0][0x40c] ;  /* 0x00010300ff161b82 */ /* 0x000ee20000000800 */
[----:B--2---:R-:W-:Y:S01]  /*1d90*/  @P1 FMUL.FTZ R25, R18, R21 ;  /* 0x0000001512191220 */ /* 0x004fe20000410000 */
[----:B------:R-:W-:-:S04]  /*1da0*/  @P1 PRMT R18, R62, 0x7632, R18 ;  /* 0x000076323e121816 */ /* 0x000fc80000000012 */
[----:B------:R-:W-:Y:S02]  /*1db0*/  @P1 SHF.L.U32 R18, R18, 0x10, RZ ;  /* 0x0000001012121819 */ /* 0x000fe400000006ff */
[----:B------:R-:W2:Y:S01]  /*1dc0*/  @P1 LDC R113, c[0x0][0x40c] ;  /* 0x00010300ff711b82 */ /* 0x000ea20000000800 */
[----:B0-----:R-:W-:Y:S01]  /*1dd0*/  @P1 FMUL.FTZ R27, R19, R20 ;  /* 0x00000014131b1220 */ /* 0x001fe20000410000 */
[----:B------:R-:W-:Y:S02]  /*1de0*/  @P1 PRMT R19, R63, 0x7632, R19 ;  /* 0x000076323f131816 */ /* 0x000fe40000000013 */
[----:B------:R-:W-:Y:S02]  /*1df0*/  CS2R R20, SRZ ;  /* 0x0000000000147805 */ /* 0x000fe4000001ff00 */
[----:B------:R-:W-:Y:S02]  /*1e00*/  @P1 SHF.L.U32 R19, R19, 0x10, RZ ;  /* 0x0000001013131819 */ /* 0x000fe400000006ff */
[----:B------:R-:W0:Y:S01]  /*1e10*/  @P1 LDC R115, c[0x0][0x40c] ;  /* 0x00010300ff731b82 */ /* 0x000e220000000800 */
[----:B-1----:R-:W-:Y:S01]  /*1e20*/  @P1 FMUL.FTZ R21, R18, R23 ;  /* 0x0000001712151220 */ /* 0x002fe20000410000 */
[----:B------:R-:W-:-:S02]  /*1e30*/  MOV R23, RZ ;  /* 0x000000ff00177202 */ /* 0x000fc40000000f00 */
[----:B------:R-:W-:-:S04]  /*1e40*/  @P1 SHF.L.U32 R18, R60, 0x10, RZ ;  /* 0x000000103c121819 */ /* 0x000fc800000006ff */
[----:B------:R-:W1:Y:S01]  /*1e50*/  @P1 LDC R157, c[0x0][0x40c] ;  /* 0x00010300ff9d1b82 */ /* 0x000e620000000800 */
[----:B---3--:R-:W-:Y:S01]  /*1e60*/  @P1 FMUL.FTZ R23, R19, R22 ;  /* 0x0000001613171220 */ /* 0x008fe20000410000 */
[----:B------:R-:W-:-:S06]  /*1e70*/  HFMA2 R22, -RZ, RZ, 0, 0 ;  /* 0x00000000ff167431 */ /* 0x000fcc00000001ff */
[----:B------:R-:W3:Y:S01]  /*1e80*/  @P1 LDC R19, c[0x0][0x40c] ;  /* 0x00010300ff131b82 */ /* 0x000ee20000000800 */
[----:B--2---:R-:W-:Y:S01]  /*1e90*/  @P1 FMUL.FTZ R24, R18, R113 ;  /* 0x0000007112181220 */ /* 0x004fe20000410000 */
[----:B------:R-:W-:-:S05]  /*1ea0*/  @P1 SHF.L.U32 R18, R61, 0x10, RZ ;  /* 0x000000103d121819 */ /* 0x000fca00000006ff */
[----:B0-----:R-:W-:Y:S01]  /*1eb0*/  @P1 FMUL.FTZ R26, R18, R115 ;  /* 0x00000073121a1220 */ /* 0x001fe20000410000 */
[----:B------:R-:W-:-:S05]  /*1ec0*/  @P1 SHF.L.U32 R18, R62, 0x10, RZ ;  /* 0x000000103e121819 */ /* 0x000fca00000006ff */
[----:B-1----:R-:W-:Y:S01]  /*1ed0*/  @P1 FMUL.FTZ R20, R18, R157 ;  /* 0x0000009d12141220 */ /* 0x002fe20000410000 */
[----:B------:R-:W-:-:S05]  /*1ee0*/  @P1 SHF.L.U32 R18, R63, 0x10, RZ ;  /* 0x000000103f121819 */ /* 0x000fca00000006ff */
[----:B---3--:R-:W-:-:S07]  /*1ef0*/  @P1 FMUL.FTZ R22, R18, R19 ;  /* 0x0000001312161220 */ /* 0x008fce0000410000 */
.L_x_16393:
        /* <DEDUP_REMOVED lines=10> */
.L_x_16395:
[----:B------:R-:W-:Y:S05]  /*1fa0*/  BSYNC.RECONVERGENT B0 ;  /* 0x0000000000007941 */ /* 0x000fea0003800200 */
.L_x_16394:
[----:B------:R-:W-:Y:S01]  /*1fb0*/  IADD3 R157, PT, PT, R16, 0xa0, RZ ;  /* 0x000000a0109d7810 */ /* 0x000fe20007ffe0ff */
[----:B------:R-:W-:Y:S06]  /*1fc0*/  @!P0 BRA `(.L_x_16396) ;  /* 0x0000000000888947 */ /* 0x000fec0003800000 */
[----:B------:R-:W2:Y:S02]  /*1fd0*/  LDC.64 R158, c[0x0][0x3a0] ;  /* 0x0000e800ff9e7b82 */ /* 0x000ea40000000a00 */
[----:B--2---:R-:W-:-:S05]  /*1fe0*/  IMAD.WIDE.U32 R158, R157, 0x20, R158 ;  /* 0x000000209d9e7825 */ /* 0x004fca00078e009e */
[----:B01----:R-:W2:Y:S04]  /*1ff0*/  LDG.E.128 R16, desc[UR6][R158.64] ;  /* 0x000000069e107981 */ /* 0x003ea8000c1e1d00 */
[----:B------:R0:W3:Y:S01]  /*2000*/  LDG.E.128 R112, desc[UR6][R158.64+0x10] ;  /* 0x000010069e707981 */ /* 0x0000e2000c1e1d00 */
[----:B------:R-:W-:-:S13]  /*2010*/  ISETP.GT.AND P0, PT, R153, RZ, PT ;  /* 0x000000ff9900720c */ /* 0x000fda0003f04270 */
[----:B------:R-:W2:Y:S01]  /*2020*/  @P0 LDC R156, c[0x0][0x40c] ;  /* 0x00010300ff9c0b82 */ /* 0x000ea20000000800 */
[----:B-----5:R-:W-:-:S07]  /*2030*/  @P0 SHF.L.U32 R153, R60, 0x10, RZ ;  /* 0x000000103c990819 */ /* 0x020fce00000006ff */
[----:B------:R-:W1:Y:S08]  /*2040*/  @P0 LDC R161, c[0x0][0x40c] ;  /* 0x00010300ffa10b82 */ /* 0x000e700000000800 */
[----:B------:R-:W4:Y:S08]  /*2050*/  @P0 LDC R160, c[0x0][0x40c] ;  /* 0x00010300ffa00b82 */ /* 0x000f300000000800 */
[----:B0-----:R-:W0:Y:S08]  /*2060*/  @P0 LDC R158, c[0x0][0x40c] ;  /* 0x00010300ff9e0b82 */ /* 0x001e300000000800 */
[----:B------:R-:W3:Y:S01]  /*2070*/  @P0 LDC R159, c[0x0][0x40c] ;  /* 0x00010300ff9f0b82 */ /* 0x000ee20000000800 */
[----:B--2---:R-:W-:Y:S01]  /*2080*/  @P0 FFMA.FTZ R16, R153, R156, R16 ;  /* 0x0000009c99100223 */ /* 0x004fe20000010010 */
[----:B------:R-:W-:-:S04]  /*2090*/  @P0 PRMT R153, R60, 0x7632, R153 ;  /* 0x000076323c990816 */ /* 0x000fc80000000099 */
[----:B------:R-:W-:Y:S02]  /*20a0*/  @P0 SHF.L.U32 R156, R153, 0x10, RZ ;  /* 0x00000010999c0819 */ /* 0x000fe400000006ff */
[----:B------:R-:W-:-:S03]  /*20b0*/  @P0 SHF.L.U32 R153, R61, 0x10, RZ ;  /* 0x000000103d990819 */ /* 0x000fc600000006ff */
[----:B----4-:R-:W-:Y:S02]  /*20c0*/  @P0 FFMA.FTZ R17, R156, R160, R17 ;  /* 0x000000a09c110223 */ /* 0x010fe40000010011 */
[----:B-1----:R-:W-:Y:S01]  /*20d0*/  @P0 FFMA.FTZ R18, R153, R161, R18 ;  /* 0x000000a199120223 */ /* 0x002fe20000010012 */
[----:B------:R-:W-:-:S04]  /*20e0*/  @P0 PRMT R153, R61, 0x7632, R153 ;  /* 0x000076323d990816 */ /* 0x000fc80000000099 */
[----:B------:R-:W-:Y:S02]  /*20f0*/  @P0 SHF.L.U32 R156, R153, 0x10, RZ ;  /* 0x00000010999c0819 */ /* 0x000fe400000006ff */
[----:B------:R-:W-:-:S03]  /*2100*/  @P0 SHF.L.U32 R153, R62, 0x10, RZ ;  /* 0x000000103e990819 */ /* 0x000fc600000006ff */
[----:B0-----:R-:W-:Y:S02]  /*2110*/  @P0 FFMA.FTZ R19, R156, R158, R19 ;  /* 0x0000009e9c130223 */ /* 0x001fe40000010013 */
[----:B------:R-:W0:Y:S01]  /*2120*/  @P0 LDC R158, c[0x0][0x40c] ;  /* 0x00010300ff9e0b82 */ /* 0x000e220000000800 */
[----:B---3--:R-:W-:Y:S01]  /*2130*/  @P0 FFMA.FTZ R112, R153, R159, R112 ;  /* 0x0000009f99700223 */ /* 0x008fe20000010070 */
[----:B------:R-:W-:-:S04]  /*2140*/  @P0 PRMT R153, R62, 0x7632, R153 ;  /* 0x000076323e990816 */ /* 0x000fc80000000099 */
[----:B------:R-:W-:Y:S02]  /*2150*/  @P0 SHF.L.U32 R156, R153, 0x10, RZ ;  /* 0x00000010999c0819 */ /* 0x000fe400000006ff */
[----:B------:R-:W1:Y:S01]  /*2160*/  @P0 LDC R159, c[0x0][0x40c] ;  /* 0x00010300ff9f0b82 */ /* 0x000e620000000800 */
[----:B------:R-:W-:Y:S02]  /*2170*/  @P0 SHF.L.U32 R153, R63, 0x10, RZ ;  /* 0x000000103f990819 */ /* 0x000fe400000006ff */
[----:B0-----:R-:W-:-:S05]  /*2180*/  @P0 FFMA.FTZ R113, R156, R158, R113 ;  /* 0x0000009e9c710223 */ /* 0x001fca0000010071 */
[----:B------:R-:W0:Y:S01]  /*2190*/  @P0 LDC R158, c[0x0][0x40c] ;  /* 0x00010300ff9e0b82 */ /* 0x000e220000000800 */
[----:B-1----:R-:W-:Y:S01]  /*21a0*/  @P0 FFMA.FTZ R114, R153, R159, R114 ;  /* 0x0000009f99720223 */ /* 0x002fe20000010072 */
[----:B------:R-:W-:-:S04]  /*21b0*/  @P0 PRMT R153, R63, 0x7632, R153 ;  /* 0x000076323f990816 */ /* 0x000fc80000000099 */
[----:B------:R-:W-:-:S05]  /*21c0*/  @P0 SHF.L.U32 R156, R153, 0x10, RZ ;  /* 0x00000010999c0819 */ /* 0x000fca00000006ff */
[----:B0-----:R-:W-:Y:S01]  /*21d0*/  @P0 FFMA.FTZ R115, R156, R158, R115 ;  /* 0x0000009e9c730223 */ /* 0x001fe20000010073 */
[----:B------:R-:W-:Y:S06]  /*21e0*/  BRA `(.L_x_16397) ;  /* 0x0000000000907947 */ /* 0x000fec0003800000 */
.L_x_16396:
[----:B01----:R-:W0:Y:S01]  /*21f0*/  @P1 LDC R19, c[0x0][0x40c] ;  /* 0x00010300ff131b82 */ /* 0x003e220000000800 */
[----:B-----5:R-:W-:Y:S02]  /*2200*/  @P1 PRMT R16, R60, 0x7632, R16 ;  /* 0x000076323c101816 */ /* 0x020fe40000000010 */
[----:B------:R-:W-:Y:S02]  /*2210*/  MOV R17, RZ ;  /* 0x000000ff00117202 */ /* 0x000fe40000000f00 */
[----:B------:R-:W-:Y:S02]  /*2220*/  @P1 SHF.L.U32 R16, R16, 0x10, RZ ;  /* 0x0000001010101819 */ /* 0x000fe400000006ff */
[----:B------:R-:W-:Y:S01]  /*2230*/  @P1 SHF.L.U32 R18, R60, 0x10, RZ ;  /* 0x000000103c121819 */ /* 0x000fe200000006ff */
[----:B------:R-:W1:Y:S01]  /*2240*/  @P1 LDC R113, c[0x0][0x40c] ;  /* 0x00010300ff711b82 */ /* 0x000e620000000800 */
[----:B------:R-:W-:Y:S02]  /*2250*/  @P1 SHF.L.U32 R112, R61, 0x10, RZ ;  /* 0x000000103d701819 */ /* 0x000fe400000006ff */
[----:B------:R-:W-:-:S05]  /*2260*/  @P1 SHF.L.U32 R114, R62, 0x10, RZ ;  /* 0x000000103e721819 */ /* 0x000fca00000006ff */
[----:B------:R-:W2:Y:S01]  /*2270*/  @P1 LDC R115, c[0x0][0x40c] ;  /* 0x00010300ff731b82 */ /* 0x000ea20000000800 */
[----:B0-----:R-:W-:Y:S01]  /*2280*/  @P1 FMUL.FTZ R17, R16, R19 ;  /* 0x0000001310111220 */ /* 0x001fe20000410000 */
[----:B------:R-:W-:-:S06]  /*2290*/  @P1 PRMT R16, R61, 0x7632, R16 ;  /* 0x000076323d101816 */ /* 0x000fcc0000000010 */
[----:B------:R-:W0:Y:S01]  /*22a0*/  @P1 LDC R159, c[0x0][0x40c] ;  /* 0x00010300ff9f1b82 */ /* 0x000e220000000800 */
[----:B------:R-:W-:Y:S01]  /*22b0*/  HFMA2 R19, -RZ, RZ, 0, 0 ;  /* 0x00000000ff137431 */ /* 0x000fe200000001ff */
[----:B------:R-:W-:-:S05]  /*22c0*/  @P1 SHF.L.U32 R16, R16, 0x10, RZ ;  /* 0x0000001010101819 */ /* 0x000fca00000006ff */
[----:B-1----:R-:W-:Y:S01]  /*22d0*/  @P1 FMUL.FTZ R19, R16, R113 ;  /* 0x0000007110131220 */ /* 0x002fe20000410000 */
[----:B------:R-:W-:Y:S01]  /*22e0*/  @P1 PRMT R16, R62, 0x7632, R16 ;  /* 0x000076323e101816 */ /* 0x000fe20000000010 */
[----:B------:R-:W1:Y:S01]  /*22f0*/  @P1 LDC R153, c[0x0][0x40c] ;  /* 0x00010300ff991b82 */ /* 0x000e620000000800 */
[----:B------:R-:W-:Y:S02]  /*2300*/  MOV R113, RZ ;  /* 0x000000ff00717202 */ /* 0x000fe40000000f00 */
[----:B------:R-:W-:-:S05]  /*2310*/  @P1 SHF.L.U32 R16, R16, 0x10, RZ ;  /* 0x0000001010101819 */ /* 0x000fca00000006ff */
[----:B--2---:R-:W-:Y:S01]  /*2320*/  @P1 FMUL.FTZ R113, R16, R115 ;  /* 0x0000007310711220 */ /* 0x004fe20000410000 */
[----:B------:R-:W-:Y:S01]  /*2330*/  @P1 PRMT R16, R63, 0x7632, R16 ;  /* 0x000076323f101816 */ /* 0x000fe20000000010 */
[----:B------:R-:W-:Y:S01]  /*2340*/  HFMA2 R115, -RZ, RZ, 0, 0 ;  /* 0x00000000ff737431 */ /* 0x000fe200000001ff */
[----:B------:R-:W2:Y:S02]  /*2350*/  @P1 LDC R161, c[0x0][0x40c] ;  /* 0x00010300ffa11b82 */ /* 0x000ea40000000800 */
[----:B------:R-:W-:-:S05]  /*2360*/  @P1 SHF.L.U32 R16, R16, 0x10, RZ ;  /* 0x0000001010101819 */ /* 0x000fca00000006ff */
[----:B0-----:R-:W-:Y:S01]  /*2370*/  @P1 FMUL.FTZ R115, R16, R159 ;  /* 0x0000009f10731220 */ /* 0x001fe20000410000 */
[----:B------:R-:W0:Y:S01]  /*2380*/  @P1 LDC R156, c[0x0][0x40c] ;  /* 0x00010300ff9c1b82 */ /* 0x000e220000000800 */
[----:B------:R-:W-:Y:S01]  /*2390*/  MOV R16, RZ ;  /* 0x000000ff00107202 */ /* 0x000fe20000000f00 */
[----:B-1----:R-:W-:Y:S01]  /*23a0*/  @P1 FMUL.FTZ R16, R18, R153 ;  /* 0x0000009912101220 */ /* 0x002fe20000410000 */
[----:B------:R-:W-:Y:S01]  /*23b0*/  HFMA2 R18, -RZ, RZ, 0, 0 ;  /* 0x00000000ff127431 */ /* 0x000fe200000001ff */
[----:B------:R-:W-:-:S04]  /*23c0*/  @P1 SHF.L.U32 R153, R63, 0x10, RZ ;  /* 0x000000103f991819 */ /* 0x000fc800000006ff */
[----:B------:R-:W1:Y:S02]  /*23d0*/  @P1 LDC R159, c[0x0][0x40c] ;  /* 0x00010300ff9f1b82 */ /* 0x000e640000000800 */
[----:B-1----:R-:W-:Y:S01]  /*23e0*/  @P1 FMUL.FTZ R18, R112, R159 ;  /* 0x0000009f70121220 */ /* 0x002fe20000410000 */
[----:B------:R-:W-:Y:S01]  /*23f0*/  MOV R112, RZ ;  /* 0x000000ff00707202 */ /* 0x000fe20000000f00 */
[----:B--2---:R-:W-:Y:S01]  /*2400*/  @P1 FMUL.FTZ R112, R114, R161 ;  /* 0x000000a172701220 */ /* 0x004fe20000410000 */
[----:B------:R-:W-:Y:S02]  /*2410*/  HFMA2 R114, -RZ, RZ, 0, 0 ;  /* 0x00000000ff727431 */ /* 0x000fe400000001ff */
[----:B0-----:R-:W-:-:S07]  /*2420*/  @P1 FMUL.FTZ R114, R153, R156 ;  /* 0x0000009c99721220 */ /* 0x001fce0000410000 */
.L_x_16397:
[----:B------:R-:W-:Y:S01]  /*2430*/  FADD.FTZ R156, RZ, R56 ;  /* 0x00000038ff9c7221 */ /* 0x000fe20000010000 */
[----:B------:R-:W-:Y:S01]  /*2440*/  IMAD.WIDE.U32 R154, R157, 0x20, R154 ;  /* 0x000000209d9a7825 */ /* 0x000fe200078e009a */
[----:B------:R-:W-:Y:S01]  /*2450*/  UMOV UR10, 0xffffffff ;  /* 0xffffffff000a7882 */ /* 0x000fe20000000000 */
[----:B------:R-:W-:Y:S02]  /*2460*/  ISETP.NE.AND P1, PT, R150, RZ, PT ;  /* 0x000000ff9600720c */ /* 0x000fe40003f25270 */
[----:B------:R-:W-:Y:S01]  /*2470*/  FADD.FTZ R153, R156, R57 ;  /* 0x000000399c997221 */ /* 0x000fe20000010000 */
[----:B------:R-:W-:Y:S03]  /*2480*/  STG.E.128 desc[UR6][R154.64], R16 ;  /* 0x000000109a007986 */ /* 0x000fe6000c101d06 */
        /* <DEDUP_REMOVED lines=165> */
.L_x_16413:
[----:B------:R-:W-:Y:S01]  /*2ee0*/  FMUL.FTZ R153, R155, R155 ;  /* 0x0000009b9b997220 */ /* 0x000fe20000410000 */
[----:B------:R-:W-:Y:S01]  /*2ef0*/  ISETP.NE.AND P0, PT, RZ, UR8, PT ;  /* 0x00000008ff007c0c */ /* 0x000fe2000bf05270 */
[----:B01----:R-:W-:Y:S01]  /*2f00*/  FADD.FTZ R161, R161, R164 ;  /* 0x000000a4a1a17221 */ /* 0x003fe20000010000 */
[----:B------:R-:W0:Y:S01]  /*2f10*/  @!P1 LDC.64 R158, c[0x0][0x3c0] ;  /* 0x0000f000ff9e9b82 */ /* 0x000e220000000a00 */
[----:B------:R-:W-:Y:S01]  /*2f20*/  BSSY.RECONVERGENT B0, `(.L_x_16399) ;  /* 0x000012c000007945 */ /* 0x000fe20003800200 */
[----:B------:R-:W-:Y:S01]  /*2f30*/  FSEL R153, R153, RZ, P0 ;  /* 0x000000ff99997208 */ /* 0x000fe20000000000 */
[----:B------:R-:W-:-:S04]  /*2f40*/  FFMA.FTZ R154, R161, R154, UR9 ;  /* 0x00000009a19a7e23 */ /* 0x000fc8000801009a */
[----:B------:R-:W-:Y:S01]  /*2f50*/  FADD.FTZ R154, R154, R153 ;  /* 0x000000999a9a7221 */ /* 0x000fe20000010000 */
[----:B------:R-:W1:Y:S05]  /*2f60*/  @!P1 LDC.64 R156, c[0x0][0x3c8] ;  /* 0x0000f200ff9c9b82 */ /* 0x000e6a0000000a00 */
[----:B------:R-:W2:Y:S01]  /*2f70*/  MUFU.RSQ R154, R154 ;  /* 0x0000009a009a7308 */ /* 0x000ea20000001400 */
[----:B0-----:R-:W-:-:S05]  /*2f80*/  @!P1 IMAD.WIDE R158, R149, 0x4, R158 ;  /* 0x00000004959e9825 */ /* 0x001fca00078e029e */
[----:B------:R0:W-:Y:S01]  /*2f90*/  @!P1 STG.E desc[UR6][R158.64], R155 ;  /* 0x0000009b9e009986 */ /* 0x0001e2000c101906 */
[----:B-1----:R-:W-:-:S05]  /*2fa0*/  @!P1 IMAD.WIDE R156, R149, 0x4, R156 ;  /* 0x00000004959c9825 */ /* 0x002fca00078e029c */
[----:B--2---:R0:W-:Y:S01]  /*2fb0*/  @!P1 STG.E desc[UR6][R156.64], R154 ;  /* 0x0000009a9c009986 */ /* 0x0041e2000c101906 */
[----:B------:R-:W-:-:S13]  /*2fc0*/  ISETP.GE.AND P1, PT, R151, 0x1, PT ;  /* 0x000000019700780c */ /* 0x000fda0003f26270 */
[----:B0-----:R-:W-:Y:S05]  /*2fd0*/  @!P1 BRA `(.L_x_16400) ;  /* 0x0000001000809947 */ /* 0x001fea0003800000 */
[----:B------:R-:W-:Y:S02]  /*2fe0*/  FSEL R153, R155, RZ, !P0 ;  /* 0x000000ff9b997208 */ /* 0x000fe40004000000 */
[----:B------:R-:W-:Y:S02]  /*2ff0*/  SHF.L.U32 R156, R84, 0x10, RZ ;  /* 0x00000010549c7819 */ /* 0x000fe400000006ff */
[----:B------:R-:W-:Y:S01]  /*3000*/  SHF.L.U32 R158, R119, 0x10, RZ ;  /* 0x00000010779e7819 */ /* 0x000fe200000006ff */
[C---:B------:R-:W-:Y:S01]  /*3010*/  FADD.FTZ R155, -R153.reuse, R56 ;  /* 0x00000038999b7221 */ /* 0x040fe20000010100 */
[----:B------:R-:W-:Y:S01]  /*3020*/  SHF.L.U32 R56, R108, 0x10, RZ ;  /* 0x000000106c387819 */ /* 0x000fe200000006ff */
[C---:B------:R-:W-:Y:S01]  /*3030*/  FADD.FTZ R57, -R153.reuse, R57 ;  /* 0x0000003999397221 */ /* 0x040fe20000010100 */
[C---:B------:R-:W-:Y:S01]  /*3040*/  FADD.FTZ R59, -R153.reuse, R59 ;  /* 0x0000003b993b7221 */ /* 0x040fe20000010100 */
[C---:B------:R-:W-:Y:S01]  /*3050*/  FMUL.FTZ R155, R154.reuse, R155 ;  /* 0x0000009b9a9b7220 */ /* 0x040fe20000410000 */
[----:B------:R-:W-:Y:S01]  /*3060*/  FADD.FTZ R53, -R153, R53 ;  /* 0x0000003599357221 */ /* 0x000fe20000010100 */
[C---:B------:R-:W-:Y:S01]  /*3070*/  FMUL.FTZ R57, R154.reuse, R57 ;  /* 0x000000399a397220 */ /* 0x040fe20000410000 */
[----:B------:R-:W-:Y:S01]  /*3080*/  FMUL.FTZ R59, R154, R59 ;  /* 0x0000003b9a3b7220 */ /* 0x000fe20000410000 */
[----:B------:R-:W-:Y:S01]  /*3090*/  FFMA.FTZ R155, R155, R56, R156 ;  /* 0x000000389b9b7223 */ /* 0x000fe2000001009c */
[----:B------:R-:W-:Y:S01]  /*30a0*/  SHF.L.U32 R156, R122, 0x10, RZ ;  /* 0x000000107a9c7819 */ /* 0x000fe200000006ff */
[C---:B------:R-:W-:Y:S01]  /*30b0*/  FMUL.FTZ R53, R154.reuse, R53 ;  /* 0x000000359a357220 */ /* 0x040fe20000410000 */
[----:B------:R-:W-:Y:S01]  /*30c0*/  SHF.L.U32 R56, R121, 0x10, RZ ;  /* 0x0000001079387819 */ /* 0x000fe200000006ff */
[----:B------:R-:W-:Y:S01]  /*30d0*/  FADD.FTZ R55, -R153, R55 ;  /* 0x0000003799377221 */ /* 0x000fe20000010100 */
[----:B------:R-:W-:Y:S01]  /*30e0*/  IADD3 R151, PT, PT, R151, -0x1, RZ ;  /* 0xffffffff97977810 */ /* 0x000fe20007ffe0ff */
[C---:B------:R-:W-:Y:S01]  /*30f0*/  FADD.FTZ R51, -R153.reuse, R51 ;  /* 0x0000003399337221 */ /* 0x040fe20000010100 */
[----:B------:R-:W-:Y:S01]  /*3100*/  FADD.FTZ R45, -R153, R45 ;  /* 0x0000002d992d7221 */ /* 0x000fe20000010100 */
[----:B------:R-:W-:Y:S01]  /*3110*/  FFMA.FTZ R156, R57, R156, R56 ;  /* 0x0000009c399c7223 */ /* 0x000fe20000010038 */
[----:B------:R-:W-:Y:S01]  /*3120*/  FADD.FTZ R57, -R153, R58 ;  /* 0x0000003a99397221 */ /* 0x000fe20000010100 */
[----:B------:R-:W-:Y:S01]  /*3130*/  SHF.L.U32 R58, R109, 0x10, RZ ;  /* 0x000000106d3a7819 */ /* 0x000fe200000006ff */
[----:B------:R-:W-:Y:S01]  /*3140*/  IMAD R151, R151, R152, RZ ;  /* 0x0000009897977224 */ /* 0x000fe200078e02ff */
[----:B------:R-:W-:Y:S01]  /*3150*/  SHF.L.U32 R56, R85, 0x10, RZ ;  /* 0x0000001055387819 */ /* 0x000fe200000006ff */
[C---:B------:R-:W-:Y:S01]  /*3160*/  FMUL.FTZ R57, R154.reuse, R57 ;  /* 0x000000399a397220 */ /* 0x040fe20000410000 */
[----:B------:R-:W-:Y:S01]  /*3170*/  SHF.L.U32 R152, R15, 0x10, RZ ;  /* 0x000000100f987819 */ /* 0x000fe200000006ff */
[C---:B------:R-:W-:Y:S01]  /*3180*/  FMUL.FTZ R55, R154.reuse, R55 ;  /* 0x000000379a377220 */ /* 0x040fe20000410000 */
[----:B------:R-:W-:Y:S01]  /*3190*/  FMUL.FTZ R51, R154, R51 ;  /* 0x000000339a337220 */ /* 0x000fe20000410000 */
[----:B------:R-:W-:Y:S01]  /*31a0*/  FFMA.FTZ R58, R57, R58, R56 ;  /* 0x0000003a393a7223 */ /* 0x000fe20000010038 */
[----:B------:R-:W-:Y:S01]  /*31b0*/  SHF.L.U32 R56, R120, 0x10, RZ ;  /* 0x0000001078387819 */ /* 0x000fe200000006ff */
[C---:B------:R-:W-:Y:S01]  /*31c0*/  FADD.FTZ R57, -R153.reuse, R52 ;  /* 0x0000003499397221 */ /* 0x040fe20000010100 */
[C---:B------:R-:W-:Y:S01]  /*31d0*/  FMUL.FTZ R45, R154.reuse, R45 ;  /* 0x0000002d9a2d7220 */ /* 0x040fe20000410000 */
[C---:B------:R-:W-:Y:S01]  /*31e0*/  FADD.FTZ R47, -R153.reuse, R47 ;  /* 0x0000002f992f7221 */ /* 0x040fe20000010100 */
[----:B------:R-:W-:Y:S01]  /*31f0*/  FADD.FTZ R41, -R153, R41 ;  /* 0x0000002999297221 */ /* 0x000fe20000010100 */
[----:B------:R-:W-:Y:S01]  /*3200*/  FFMA.FTZ R157, R59, R56, R158 ;  /* 0x000000383b9d7223 */ /* 0x000fe2000001009e */
[----:B------:R-:W-:Y:S01]  /*3210*/  FMUL.FTZ R52, R154, R57 ;  /* 0x000000399a347220 */ /* 0x000fe20000410000 */
[----:B------:R-:W-:Y:S01]  /*3220*/  SHF.L.U32 R57, R110, 0x10, RZ ;  /* 0x000000106e397819 */ /* 0x000fe200000006ff */
[----:B------:R-:W-:Y:S01]  /*3230*/  FMUL.FTZ R47, R154, R47 ;  /* 0x0000002f9a2f7220 */ /* 0x000fe20000410000 */
[----:B------:R-:W-:Y:S01]  /*3240*/  SHF.L.U32 R59, R86, 0x10, RZ ;  /* 0x00000010563b7819 */ /* 0x000fe200000006ff */
[----:B------:R-:W-:Y:S01]  /*3250*/  FMUL.FTZ R41, R154, R41 ;  /* 0x000000299a297220 */ /* 0x000fe20000410000 */
[----:B------:R-:W-:Y:S01]  /*3260*/  SHF.L.U32 R56, R118, 0x10, RZ ;  /* 0x0000001076387819 */ /* 0x000fe200000006ff */
[----:B------:R-:W-:Y:S01]  /*3270*/  FADD.FTZ R43, -R153, R43 ;  /* 0x0000002b992b7221 */ /* 0x000fe20000010100 */
[----:B------:R-:W-:Y:S01]  /*3280*/  SHF.L.U32 R158, R117, 0x10, RZ ;  /* 0x00000010759e7819 */ /* 0x000fe200000006ff */
[----:B------:R-:W-:Y:S01]  /*3290*/  FFMA.FTZ R52, R52, R57, R59 ;  /* 0x0000003934347223 */ /* 0x000fe2000001003b */
[----:B------:R-:W-:Y:S01]  /*32a0*/  FADD.FTZ R57, -R153, R54 ;  /* 0x0000003699397221 */ /* 0x000fe20000010100 */
[----:B------:R-:W-:Y:S01]  /*32b0*/  SHF.L.U32 R54, R111, 0x10, RZ ;  /* 0x000000106f367819 */ /* 0x000fe200000006ff */
[C---:B------:R-:W-:Y:S01]  /*32c0*/  FMUL.FTZ R43, R154.reuse, R43 ;  /* 0x0000002b9a2b7220 */ /* 0x040fe20000410000 */
[----:B------:R-:W-:Y:S01]  /*32d0*/  FFMA.FTZ R53, R53, R56, R158 ;  /* 0x0000003835357223 */ /* 0x000fe2000001009e */
[----:B------:R-:W-:Y:S01]  /*32e0*/  FMUL.FTZ R57, R154, R57 ;  /* 0x000000399a397220 */ /* 0x000fe20000410000 */
[----:B------:R-:W-:Y:S01]  /*32f0*/  SHF.L.U32 R56, R87, 0x10, RZ ;  /* 0x0000001057387819 */ /* 0x000fe200000006ff */
[C---:B------:R-:W-:Y:S01]  /*3300*/  FADD.FTZ R37, -R153.reuse, R37 ;  /* 0x0000002599257221 */ /* 0x040fe20000010100 */
[C---:B------:R-:W-:Y:S01]  /*3310*/  FADD.FTZ R39, -R153.reuse, R39 ;  /* 0x0000002799277221 */ /* 0x040fe20000010100 */
[C---:B------:R-:W-:Y:S01]  /*3320*/  FADD.FTZ R33, -R153.reuse, R33 ;  /* 0x0000002199217221 */ /* 0x040fe20000010100 */
[----:B------:R-:W-:Y:S01]  /*3330*/  FADD.FTZ R35, -R153, R35 ;  /* 0x0000002399237221 */ /* 0x000fe20000010100 */
[----:B------:R-:W-:Y:S01]  /*3340*/  FFMA.FTZ R158, R57, R54, R56 ;  /* 0x00000036399e7223 */ /* 0x000fe20000010038 */
[----:B------:R-:W-:Y:S01]  /*3350*/  SHF.L.U32 R54, R116, 0x10, RZ ;  /* 0x0000001074367819 */ /* 0x000fe200000006ff */
[----:B------:R-:W0:Y:S01]  /*3360*/  LDC.64 R56, c[0x0][0x428] ;  /* 0x00010a00ff387b82 */ /* 0x000e220000000a00 */
[C---:B------:R-:W-:Y:S01]  /*3370*/  FMUL.FTZ R37, R154.reuse, R37 ;  /* 0x000000259a257220 */ /* 0x040fe20000410000 */
[C---:B------:R-:W-:Y:S01]  /*3380*/  FMUL.FTZ R39, R154.reuse, R39 ;  /* 0x000000279a277220 */ /* 0x040fe20000410000 */
[C---:B------:R-:W-:Y:S01]  /*3390*/  FMUL.FTZ R33, R154.reuse, R33 ;  /* 0x000000219a217220 */ /* 0x040fe20000410000 */
[----:B------:R-:W-:Y:S01]  /*33a0*/  FFMA.FTZ R55, R55, R54, R152 ;  /* 0x0000003637377223 */ /* 0x000fe20000010098 */
[----:B------:R-:W-:Y:S01]  /*33b0*/  SHF.R.S32.HI R54, RZ, 0x1f, R151 ;  /* 0x0000001fff367819 */ /* 0x000fe20000011497 */
[----:B------:R-:W-:Y:S01]  /*33c0*/  FMUL.FTZ R35, R154, R35 ;  /* 0x000000239a237220 */ /* 0x000fe20000410000 */
[----:B------:R-:W-:Y:S01]  /*33d0*/  FADD.FTZ R49, -R153, R49 ;  /* 0x0000003199317221 */ /* 0x000fe20000010100 */
[----:B------:R-:W-:Y:S01]  /*33e0*/  SHF.L.U32 R152, R13, 0x10, RZ ;  /* 0x000000100d987819 */ /* 0x000fe200000006ff */
[C---:B------:R-:W-:Y:S01]  /*33f0*/  FADD.FTZ R25, -R153.reuse, R25 ;  /* 0x0000001999197221 */ /* 0x040fe20000010100 */
[----:B------:R-:W-:Y:S01]  /*3400*/  LEA.HI R59, R54, R151, RZ, 0x3 ;  /* 0x00000097363b7211 */ /* 0x000fe200078f18ff */
[----:B------:R-:W-:Y:S01]  /*3410*/  FADD.FTZ R151, -R153, R48 ;  /* 0x0000003099977221 */ /* 0x000fe20000010100 */
[----:B------:R-:W-:Y:S01]  /*3420*/  F2FP.BF16.F32.PACK_AB R54, R53, R52 ;  /* 0x000000343536723e */ /* 0x000fe200000010ff */
[C---:B------:R-:W-:Y:S01]  /*3430*/  FMUL.FTZ R49, R154.reuse, R49 ;  /* 0x000000319a317220 */ /* 0x040fe20000410000 */
[----:B------:R-:W-:Y:S01]  /*3440*/  LEA.HI.SX32 R59, R59, R150, 0x1d ;  /* 0x000000963b3b7211 */ /* 0x000fe200078feaff */
[----:B------:R-:W-:Y:S01]  /*3450*/  FMUL.FTZ R48, R154, R151 ;  /* 0x000000979a307220 */ /* 0x000fe20000410000 */
[----:B------:R-:W-:Y:S01]  /*3460*/  F2FP.BF16.F32.PACK_AB R53, R157, R58 ;  /* 0x0000003a9d35723e */ /* 0x000fe200000010ff */
[----:B------:R-:W-:Y:S01]  /*3470*/  FADD.FTZ R151, -R153, R50 ;  /* 0x0000003299977221 */ /* 0x000fe20000010100 */
[----:B------:R-:W-:Y:S01]  /*3480*/  F2FP.BF16.F32.PACK_AB R52, R156, R155 ;  /* 0x0000009b9c34723e */ /* 0x000fe200000010ff */
[C---:B------:R-:W-:Y:S01]  /*3490*/  FMUL.FTZ R25, R154.reuse, R25 ;  /* 0x000000199a197220 */ /* 0x040fe20000410000 */
[----:B------:R-:W-:Y:S01]  /*34a0*/  F2FP.BF16.F32.PACK_AB R55, R55, R158 ;  /* 0x0000009e3737723e */ /* 0x000fe200000010ff */
[----:B------:R-:W-:Y:S01]  /*34b0*/  FMUL.FTZ R50, R154, R151 ;  /* 0x000000979a327220 */ /* 0x000fe20000410000 */
[----:B------:R-:W-:Y:S01]  /*34c0*/  SHF.L.U32 R151, R82, 0x10, RZ ;  /* 0x0000001052977819 */ /* 0x000fe200000006ff */
[----:B------:R-:W-:Y:S01]  /*34d0*/  FADD.FTZ R27, -R153, R27 ;  /* 0x0000001b991b7221 */ /* 0x000fe20000010100 */
[----:B0-----:R-:W-:Y:S01]  /*34e0*/  IMAD.WIDE.U32 R156, R59, 0x10, R56 ;  /* 0x000000103b9c7825 */ /* 0x001fe200078e0038 */
[----:B------:R-:W-:-:S03]  /*34f0*/  SHF.L.U32 R58, R14, 0x10, RZ ;  /* 0x000000100e3a7819 */ /* 0x000fc600000006ff */
[----:B------:R-:W-:Y:S01]  /*3500*/  FADD.FTZ R21, -R153, R21 ;  /* 0x0000001599157221 */ /* 0x000fe20000010100 */
[----:B------:R-:W-:Y:S01]  /*3510*/  SHF.L.U32 R155, R104, 0x10, RZ ;  /* 0x00000010689b7819 */ /* 0x000fe200000006ff */
[C---:B------:R-:W-:Y:S01]  /*3520*/  FMUL.FTZ R27, R154.reuse, R27 ;  /* 0x0000001b9a1b7220 */ /* 0x040fe20000410000 */
[----:B------:R0:W-:Y:S01]  /*3530*/  STG.E.128 desc[UR6][R156.64], R52 ;  /* 0x000000349c007986 */ /* 0x0001e2000c101d06 */
[----:B------:R-:W-:Y:S01]  /*3540*/  FFMA.FTZ R49, R49, R58, R152 ;  /* 0x0000003a31317223 */ /* 0x000fe20000010098 */
[----:B------:R-:W-:Y:S01]  /*3550*/  SHF.L.U32 R58, R93, 0x10, RZ ;  /* 0x000000105d3a7819 */ /* 0x000fe200000006ff */
[----:B------:R-:W-:Y:S01]  /*3560*/  FMUL.FTZ R21, R154, R21 ;  /* 0x000000159a157220 */ /* 0x000fe20000410000 */
[----:B------:R-:W-:Y:S01]  /*3570*/  SHF.L.U32 R159, R80, 0x10, RZ ;  /* 0x00000010509f7819 */ /* 0x000fe200000006ff */
[----:B------:R-:W-:Y:S01]  /*3580*/  FADD.FTZ R23, -R153, R23 ;  /* 0x0000001799177221 */ /* 0x000fe20000010100 */
[----:B------:R-:W-:Y:S01]  /*3590*/  SHF.L.U32 R158, R95, 0x10, RZ ;  /* 0x000000105f9e7819 */ /* 0x000fe200000006ff */
[C---:B------:R-:W-:Y:S01]  /*35a0*/  FADD.FTZ R17, -R153.reuse, R17 ;  /* 0x0000001199117221 */ /* 0x040fe20000010100 */
[----:B------:R-:W-:Y:S01]  /*35b0*/  SHF.L.U32 R152, R88, 0x10, RZ ;  /* 0x0000001058987819 */ /* 0x000fe200000006ff */
[----:B------:R-:W-:Y:S01]  /*35c0*/  FFMA.FTZ R48, R48, R155, R159 ;  /* 0x0000009b30307223 */ /* 0x000fe2000001009f */
[C---:B------:R-:W-:Y:S01]  /*35d0*/  FMUL.FTZ R23, R154.reuse, R23 ;  /* 0x000000179a177220 */ /* 0x040fe20000410000 */
[C---:B------:R-:W-:Y:S01]  /*35e0*/  FMUL.FTZ R17, R154.reuse, R17 ;  /* 0x000000119a117220 */ /* 0x040fe20000410000 */
[C---:B------:R-:W-:Y:S01]  /*35f0*/  FADD.FTZ R19, -R153.reuse, R19 ;  /* 0x0000001399137221 */ /* 0x040fe20000010100 */
[C---:B------:R-:W-:Y:S01]  /*3600*/  FADD.FTZ R113, -R153.reuse, R113 ;  /* 0x0000007199717221 */ /* 0x040fe20000010100 */
[----:B------:R-:W-:Y:S01]  /*3610*/  FADD.FTZ R115, -R153, R115 ;  /* 0x0000007399737221 */ /* 0x000fe20000010100 */
[C---:B------:R-:W-:Y:S01]  /*3620*/  IADD3 R165, PT, PT, R59.reuse, 0x20, RZ ;  /* 0x000000203ba57810 */ /* 0x040fe20007ffe0ff */
[----:B------:R-:W-:Y:S01]  /*3630*/  FMUL.FTZ R19, R154, R19 ;  /* 0x000000139a137220 */ /* 0x000fe20000410000 */
[----:B------:R-:W-:-:S02]  /*3640*/  IADD3 R163, PT, PT, R59, 0x40, RZ ;  /* 0x000000403ba37810 */ /* 0x000fc40007ffe0ff */
[----:B0-----:R-:W-:Y:S01]  /*3650*/  SHF.L.U32 R53, R105, 0x10, RZ ;  /* 0x0000001069357819 */ /* 0x001fe200000006ff */
[--C-:B------:R-:W-:Y:S01]  /*3660*/  IMAD.WIDE.U32 R164, R165, 0x10, R56.reuse ;  /* 0x00000010a5a47825 */ /* 0x100fe200078e0038 */
[----:B------:R-:W-:Y:S02]  /*3670*/  SHF.L.U32 R55, R81, 0x10, RZ ;  /* 0x0000001051377819 */ /* 0x000fe400000006ff */
[----:B------:R-:W-:Y:S01]  /*3680*/  SHF.L.U32 R52, R12, 0x10, RZ ;  /* 0x000000100c347819 */ /* 0x000fe200000006ff */
[----:B------:R-:W-:Y:S01]  /*3690*/  IMAD.WIDE.U32 R162, R163, 0x10, R56 ;  /* 0x00000010a3a27825 */ /* 0x000fe200078e0038 */
[----:B------:R-:W-:-:S03]  /*36a0*/  SHF.L.U32 R54, R11, 0x10, RZ ;  /* 0x000000100b367819 */ /* 0x000fc600000006ff */
[----:B------:R-:W-:Y:S01]  /*36b0*/  FFMA.FTZ R50, R50, R53, R55 ;  /* 0x0000003532327223 */ /* 0x000fe20000010037 */
[----:B------:R-:W-:Y:S01]  /*36c0*/  FADD.FTZ R53, -R153, R44 ;  /* 0x0000002c99357221 */ /* 0x000fe20000010100 */
[----:B------:R-:W-:Y:S01]  /*36d0*/  SHF.L.U32 R55, R106, 0x10, RZ ;  /* 0x000000106a377819 */ /* 0x000fe200000006ff */
[----:B------:R-:W-:Y:S02]  /*36e0*/  FFMA.FTZ R51, R51, R52, R54 ;  /* 0x0000003433337223 */ /* 0x000fe40000010036 */
[----:B------:R-:W-:Y:S01]  /*36f0*/  FMUL.FTZ R44, R154, R53 ;  /* 0x000000359a2c7220 */ /* 0x000fe20000410000 */
[----:B------:R-:W-:Y:S01]  /*3700*/  SHF.L.U32 R52, R10, 0x10, RZ ;  /* 0x000000100a347819 */ /* 0x000fe200000006ff */
[----:B------:R-:W-:Y:S01]  /*3710*/  FADD.FTZ R53, -R153, R46 ;  /* 0x0000002e99357221 */ /* 0x000fe20000010100 */
[----:B------:R-:W-:Y:S01]  /*3720*/  SHF.L.U32 R54, R9, 0x10, RZ ;  /* 0x0000001009367819 */ /* 0x000fe200000006ff */
[----:B------:R-:W-:Y:S01]  /*3730*/  FFMA.FTZ R44, R44, R55, R151 ;  /* 0x000000372c2c7223 */ /* 0x000fe20000010097 */
[----:B------:R-:W-:Y:S01]  /*3740*/  SHF.L.U32 R55, R107, 0x10, RZ ;  /* 0x000000106b377819 */ /* 0x000fe200000006ff */
[----:B------:R-:W-:Y:S01]  /*3750*/  FMUL.FTZ R46, R154, R53 ;  /* 0x000000359a2e7220 */ /* 0x000fe20000410000 */
[----:B------:R-:W-:Y:S01]  /*3760*/  SHF.L.U32 R151, R83, 0x10, RZ ;  /* 0x0000001053977819 */ /* 0x000fe200000006ff */
[----:B------:R-:W-:Y:S01]  /*3770*/  FFMA.FTZ R45, R45, R52, R54 ;  /* 0x000000342d2d7223 */ /* 0x000fe20000010036 */
        /* <DEDUP_REMOVED lines=20> */
[----:B------:R-:W-:-:S02]  /*38c0*/  SHF.L.U32 R55, R102, 0x10, RZ ;  /* 0x0000001066377819 */ /* 0x000fc400000006ff */
[----:B------:R-:W-:Y:S01]  /*38d0*/  SHF.L.U32 R151, R78, 0x10, RZ ;  /* 0x000000104e977819 */ /* 0x000fe200000006ff */
[----:B------:R-:W-:Y:S01]  /*38e0*/  FFMA.FTZ R43, R43, R52, R54 ;  /* 0x000000342b2b7223 */ /* 0x000fe20000010036 */
[----:B------:R-:W-:Y:S01]  /*38f0*/  FMUL.FTZ R52, R154, R53 ;  /* 0x000000359a347220 */ /* 0x000fe20000410000 */
[----:B------:R-:W-:Y:S02]  /*3900*/  SHF.L.U32 R36, R2, 0x10, RZ ;  /* 0x0000001002247819 */ /* 0x000fe400000006ff */
[----:B------:R-:W-:Y:S01]  /*3910*/  SHF.L.U32 R54, R0, 0x10, RZ ;  /* 0x0000001000367819 */ /* 0x000fe200000006ff */
[----:B------:R-:W-:Y:S01]  /*3920*/  FFMA.FTZ R52, R52, R55, R151 ;  /* 0x0000003734347223 */ /* 0x000fe20000010097 */
[----:B------:R-:W-:Y:S01]  /*3930*/  FADD.FTZ R55, -R153, R38 ;  /* 0x0000002699377221 */ /* 0x000fe20000010100 */
[----:B------:R-:W-:Y:S02]  /*3940*/  SHF.L.U32 R151, R79, 0x10, RZ ;  /* 0x000000104f977819 */ /* 0x000fe400000006ff */
[----:B------:R-:W-:Y:S01]  /*3950*/  FFMA.FTZ R53, R37, R36, R54 ;  /* 0x0000002425357223 */ /* 0x000fe20000010036 */
[----:B------:R-:W-:Y:S01]  /*3960*/  SHF.L.U32 R37, R103, 0x10, RZ ;  /* 0x0000001067257819 */ /* 0x000fe200000006ff */
[----:B------:R-:W-:Y:S01]  /*3970*/  FMUL.FTZ R54, R154, R55 ;  /* 0x000000379a367220 */ /* 0x000fe20000410000 */
[----:B------:R-:W-:-:S02]  /*3980*/  SHF.L.U32 R36, R123, 0x10, RZ ;  /* 0x000000107b247819 */ /* 0x000fc400000006ff */
[----:B------:R-:W-:Y:S01]  /*3990*/  SHF.L.U32 R38, R124, 0x10, RZ ;  /* 0x000000107c267819 */ /* 0x000fe200000006ff */
[----:B------:R-:W-:Y:S01]  /*39a0*/  FFMA.FTZ R54, R54, R37, R151 ;  /* 0x0000002536367223 */ /* 0x000fe20000010097 */
[----:B------:R-:W-:Y:S01]  /*39b0*/  FADD.FTZ R37, -R153, R32 ;  /* 0x0000002099257221 */ /* 0x000fe20000010100 */
[----:B------:R-:W-:Y:S02]  /*39c0*/  SHF.L.U32 R55, R72, 0x10, RZ ;  /* 0x0000001048377819 */ /* 0x000fe400000006ff */
[----:B------:R-:W-:Y:S01]  /*39d0*/  FFMA.FTZ R151, R39, R36, R38 ;  /* 0x0000002427977223 */ /* 0x000fe20000010026 */
[----:B------:R-:W-:Y:S01]  /*39e0*/  SHF.L.U32 R36, R125, 0x10, RZ ;  /* 0x000000107d247819 */ /* 0x000fe200000006ff */
[----:B------:R-:W-:Y:S01]  /*39f0*/  FMUL.FTZ R32, R154, R37 ;  /* 0x000000259a207220 */ /* 0x000fe20000410000 */
[----:B------:R-:W-:Y:S01]  /*3a00*/  SHF.L.U32 R38, R126, 0x10, RZ ;  /* 0x000000107e267819 */ /* 0x000fe200000006ff */
[----:B------:R-:W-:Y:S01]  /*3a10*/  FADD.FTZ R37, -R153, R34 ;  /* 0x0000002299257221 */ /* 0x000fe20000010100 */
        /* <DEDUP_REMOVED lines=19> */
[----:B------:R-:W-:Y:S01]  /*3b50*/  FMUL.FTZ R39, R154, R39 ;  /* 0x000000279a277220 */ /* 0x000fe20000410000 */
[----:B------:R-:W-:Y:S01]  /*3b60*/  SHF.L.U32 R36, R130, 0x10, RZ ;  /* 0x0000001082247819 */ /* 0x000fe200000006ff */
[----:B------:R-:W-:Y:S01]  /*3b70*/  FADD.FTZ R37, -R153, R30 ;  /* 0x0000001e99257221 */ /* 0x000fe20000010100 */
[----:B------:R-:W-:-:S03]  /*3b80*/  SHF.L.U32 R38, R134, 0x10, RZ ;  /* 0x0000001086267819 */ /* 0x000fc600000006ff */
[----:B------:R-:W-:Y:S01]  /*3b90*/  FFMA.FTZ R30, R39, R28, R36 ;  /* 0x0000001c271e7223 */ /* 0x000fe20000010024 */
[----:B------:R-:W-:Y:S01]  /*3ba0*/  SHF.L.U32 R28, R99, 0x10, RZ ;  /* 0x00000010631c7819 */ /* 0x000fe200000006ff */
[----:B------:R-:W-:Y:S01]  /*3bb0*/  FMUL.FTZ R37, R154, R37 ;  /* 0x000000259a257220 */ /* 0x000fe20000410000 */
[----:B------:R-:W-:Y:S01]  /*3bc0*/  SHF.L.U32 R36, R75, 0x10, RZ ;  /* 0x000000104b247819 */ /* 0x000fe200000006ff */
[----:B------:R-:W-:-:S04]  /*3bd0*/  FADD.FTZ R39, -R153, R31 ;  /* 0x0000001f99277221 */ /* 0x000fc80000010100 */
        /* <DEDUP_REMOVED lines=9> */
[----:B------:R-:W-:Y:S01]  /*3c70*/  FADD.FTZ R37, -R153, R26 ;  /* 0x0000001a99257221 */ /* 0x000fe20000010100 */
[----:B------:R-:W-:Y:S01]  /*3c80*/  SHF.L.U32 R26, R69, 0x10, RZ ;  /* 0x00000010451a7819 */ /* 0x000fe200000006ff */
[----:B------:R-:W-:Y:S01]  /*3c90*/  FFMA.FTZ R28, R28, R39, R55 ;  /* 0x000000271c1c7223 */ /* 0x000fe20000010037 */
[----:B------:R-:W-:Y:S01]  /*3ca0*/  IADD3 R39, PT, PT, R59, 0x60, RZ ;  /* 0x000000603b277810 */ /* 0x000fe20007ffe0ff */
[----:B------:R-:W-:Y:S01]  /*3cb0*/  FMUL.FTZ R37, R154, R37 ;  /* 0x000000259a257220 */ /* 0x000fe20000410000 */
[----:B------:R-:W-:Y:S01]  /*3cc0*/  FFMA.FTZ R55, R25, R36, R38 ;  /* 0x0000002419377223 */ /* 0x000fe20000010026 */
[----:B------:R-:W-:Y:S01]  /*3cd0*/  FADD.FTZ R25, -R153, R20 ;  /* 0x0000001499197221 */ /* 0x000fe20000010100 */
[----:B------:R-:W-:Y:S01]  /*3ce0*/  SHF.L.U32 R36, R136, 0x10, RZ ;  /* 0x0000001088247819 */ /* 0x000fe200000006ff */
[----:B------:R-:W-:Y:S01]  /*3cf0*/  FFMA.FTZ R58, R37, R58, R26 ;  /* 0x0000003a253a7223 */ /* 0x000fe2000001001a */
[----:B------:R-:W-:Y:S01]  /*3d00*/  SHF.L.U32 R26, R135, 0x10, RZ ;  /* 0x00000010871a7819 */ /* 0x000fe200000006ff */
[----:B------:R-:W-:Y:S01]  /*3d10*/  FMUL.FTZ R25, R154, R25 ;  /* 0x000000199a197220 */ /* 0x000fe20000410000 */
[----:B------:R-:W-:Y:S01]  /*3d20*/  SHF.L.U32 R20, R70, 0x10, RZ ;  /* 0x0000001046147819 */ /* 0x000fe200000006ff */
[----:B------:R-:W-:Y:S01]  /*3d30*/  IMAD.WIDE.U32 R38, R39, 0x10, R56 ;  /* 0x0000001027267825 */ /* 0x000fe200078e0038 */
[----:B------:R-:W-:-:S03]  /*3d40*/  IADD3 R37, PT, PT, R59, 0x80, RZ ;  /* 0x000000803b257810 */ /* 0x000fc60007ffe0ff */
[----:B------:R-:W-:Y:S01]  /*3d50*/  FFMA.FTZ R155, R27, R26, R36 ;  /* 0x0000001a1b9b7223 */ /* 0x000fe20000010024 */
[----:B------:R-:W-:Y:S01]  /*3d60*/  SHF.L.U32 R26, R138, 0x10, RZ ;  /* 0x000000108a1a7819 */ /* 0x000fe200000006ff */
[----:B------:R-:W-:Y:S01]  /*3d70*/  FFMA.FTZ R156, R25, R156, R20 ;  /* 0x0000009c199c7223 */ /* 0x000fe20000010014 */
[----:B------:R-:W-:Y:S01]  /*3d80*/  SHF.L.U32 R20, R137, 0x10, RZ ;  /* 0x0000001089147819 */ /* 0x000fe200000006ff */
[----:B------:R-:W-:Y:S01]  /*3d90*/  FADD.FTZ R25, -R153, R22 ;  /* 0x0000001699197221 */ /* 0x000fe20000010100 */
[----:B------:R-:W-:Y:S01]  /*3da0*/  SHF.L.U32 R22, R140, 0x10, RZ ;  /* 0x000000108c167819 */ /* 0x000fe200000006ff */
[----:B------:R-:W-:Y:S01]  /*3db0*/  IMAD.WIDE.U32 R36, R37, 0x10, R56 ;  /* 0x0000001025247825 */ /* 0x000fe200078e0038 */
[----:B------:R-:W-:-:S03]  /*3dc0*/  IADD3 R59, PT, PT, R59, 0xa0, RZ ;  /* 0x000000a03b3b7810 */ /* 0x000fc60007ffe0ff */
[----:B------:R-:W-:Y:S01]  /*3dd0*/  FFMA.FTZ R159, R21, R20, R26 ;  /* 0x00000014159f7223 */ /* 0x000fe2000001001a */
[----:B------:R-:W-:Y:S01]  /*3de0*/  SHF.L.U32 R20, R71, 0x10, RZ ;  /* 0x0000001047147819 */ /* 0x000fe200000006ff */
[----:B------:R-:W-:Y:S01]  /*3df0*/  FMUL.FTZ R25, R154, R25 ;  /* 0x000000199a197220 */ /* 0x000fe20000410000 */
[----:B------:R-:W-:Y:S01]  /*3e00*/  FADD.FTZ R21, -R153, R16 ;  /* 0x0000001099157221 */ /* 0x000fe20000010100 */
[----:B------:R-:W-:Y:S01]  /*3e10*/  SHF.L.U32 R16, R64, 0x10, RZ ;  /* 0x0000001040107819 */ /* 0x000fe200000006ff */
[----:B------:R-:W-:-:S04]  /*3e20*/  IMAD.WIDE.U32 R56, R59, 0x10, R56 ;  /* 0x000000103b387825 */ /* 0x000fc800078e0038 */
[----:B------:R-:W-:Y:S01]  /*3e30*/  FFMA.FTZ R158, R25, R158, R20 ;  /* 0x0000009e199e7223 */ /* 0x000fe20000010014 */
[----:B------:R-:W-:Y:S01]  /*3e40*/  SHF.L.U32 R20, R139, 0x10, RZ ;  /* 0x000000108b147819 */ /* 0x000fe200000006ff */
[----:B------:R-:W-:Y:S01]  /*3e50*/  FMUL.FTZ R21, R154, R21 ;  /* 0x000000159a157220 */ /* 0x000fe20000410000 */
[----:B------:R-:W-:Y:S02]  /*3e60*/  F2FP.BF16.F32.PACK_AB R27, R24, R31 ;  /* 0x0000001f181b723e */ /* 0x000fe400000010ff */
[----:B------:R-:W-:Y:S01]  /*3e70*/  F2FP.BF16.F32.PACK_AB R26, R30, R29 ;  /* 0x0000001d1e1a723e */ /* 0x000fe200000010ff */
[----:B------:R-:W-:Y:S01]  /*3e80*/  FFMA.FTZ R161, R23, R20, R22 ;  /* 0x0000001417a17223 */ /* 0x000fe20000010016 */
[----:B------:R-:W-:Y:S01]  /*3e90*/  FFMA.FTZ R152, R21, R152, R16 ;  /* 0x0000009815987223 */ /* 0x000fe20000010010 */
[----:B------:R-:W-:Y:S01]  /*3ea0*/  SHF.L.U32 R16, R141, 0x10, RZ ;  /* 0x000000108d107819 */ /* 0x000fe200000006ff */
[C---:B------:R-:W-:Y:S01]  /*3eb0*/  FADD.FTZ R21, -R153.reuse, R18 ;  /* 0x0000001299157221 */ /* 0x040fe20000010100 */
[----:B------:R-:W-:Y:S01]  /*3ec0*/  SHF.L.U32 R20, R142, 0x10, RZ ;  /* 0x000000108e147819 */ /* 0x000fe200000006ff */
[----:B------:R-:W-:Y:S01]  /*3ed0*/  FADD.FTZ R23, -R153, R114 ;  /* 0x0000007299177221 */ /* 0x000fe20000010100 */
        /* <DEDUP_REMOVED lines=8> */
[C---:B------:R-:W-:Y:S01]  /*3f60*/  FMUL.FTZ R153, R154.reuse, R115 ;  /* 0x000000739a997220 */ /* 0x040fe20000410000 */
        /* <DEDUP_REMOVED lines=15> */
[----:B------:R-:W-:Y:S02]  /*4060*/  F2FP.BF16.F32.PACK_AB R19, R47, R46 ;  /* 0x0000002e2f13723e */ /* 0x000fe400000010ff */
[----:B------:R-:W-:Y:S01]  /*4070*/  F2FP.BF16.F32.PACK_AB R17, R51, R50 ;  /* 0x000000323311723e */ /* 0x000fe200000010ff */
[----:B------:R-:W-:Y:S01]  /*4080*/  FFMA.FTZ R153, R153, R18, R20 ;  /* 0x0000001299997223 */ /* 0x000fe20000010014 */
[----:B------:R-:W-:-:S02]  /*4090*/  F2FP.BF16.F32.PACK_AB R18, R45, R44 ;  /* 0x0000002c2d12723e */ /* 0x000fc400000010ff */
[----:B------:R-:W-:Y:S02]  /*40a0*/  F2FP.BF16.F32.PACK_AB R16, R49, R48 ;  /* 0x000000303110723e */ /* 0x000fe400000010ff */
[----:B------:R-:W-:Y:S02]  /*40b0*/  F2FP.BF16.F32.PACK_AB R23, R151, R54 ;  /* 0x000000369717723e */ /* 0x000fe400000010ff */
[----:B------:R-:W-:Y:S01]  /*40c0*/  F2FP.BF16.F32.PACK_AB R22, R53, R52 ;  /* 0x000000343516723e */ /* 0x000fe200000010ff */
[----:B------:R0:W-:Y:S01]  /*40d0*/  STG.E.128 desc[UR6][R164.64], R16 ;  /* 0x00000010a4007986 */ /* 0x0001e2000c101d06 */
[----:B------:R-:W-:Y:S02]  /*40e0*/  F2FP.BF16.F32.PACK_AB R21, R43, R42 ;  /* 0x0000002a2b15723e */ /* 0x000fe400000010ff */
[----:B------:R-:W-:Y:S02]  /*40f0*/  F2FP.BF16.F32.PACK_AB R20, R41, R40 ;  /* 0x000000282914723e */ /* 0x000fe400000010ff */
[----:B------:R-:W-:-:S02]  /*4100*/  F2FP.BF16.F32.PACK_AB R25, R35, R34 ;  /* 0x000000222319723e */ /* 0x000fc400000010ff */
[----:B------:R-:W-:Y:S01]  /*4110*/  F2FP.BF16.F32.PACK_AB R24, R33, R32 ;  /* 0x000000202118723e */ /* 0x000fe200000010ff */
[----:B------:R0:W-:Y:S01]  /*4120*/  STG.E.128 desc[UR6][R162.64], R20 ;  /* 0x00000014a2007986 */ /* 0x0001e2000c101d06 */
        /* <DEDUP_REMOVED lines=9> */
[----:B------:R-:W-:-:S05]  /*41c0*/  F2FP.BF16.F32.PACK_AB R32, R157, R152 ;  /* 0x000000989d20723e */ /* 0x000fca00000010ff */
[----:B------:R0:W-:Y:S02]  /*41d0*/  STG.E.128 desc[UR6][R56.64], R32 ;  /* 0x0000002038007986 */ /* 0x0001e4000c101d06 */
.L_x_16400:
[----:B------:R-:W-:Y:S05]  /*41e0*/  BSYNC.RECONVERGENT B0 ;  /* 0x0000000000007941 */ /* 0x000fea0003800200 */
.L_x_16399:
[----:B0-----:R-:W0:Y:S02]  /*41f0*/  LDC.64 R16, c[0x0][0x380] ;  /* 0x0000e000ff107b82 */ /* 0x001e240000000a00 */
[----:B0-----:R-:W-:-:S04]  /*4200*/  LEA R149, R16, R149, 0x2 ;  /* 0x0000009510957211 */ /* 0x001fc800078e10ff */
[----:B------:R-:W-:-:S13]  /*4210*/  ISETP.GE.AND P0, PT, R149, R17, PT ;  /* 0x000000119500720c */ /* 0x000fda0003f06270 */
[----:B------:R-:W-:Y:S05]  /*4220*/  @!P0 BRA `(.L_x_16401) ;  /* 0xffffffc400108947 */ /* 0x000fea000383ffff */
[----:B------:R-:W-:Y:S05]  /*4230*/  EXIT ;  /* 0x000000000000794d */ /* 0x000fea0003800000 */
.L_x_16398:
        /* <DEDUP_REMOVED lines=8> */
.L_x_16403:
[----:B------:R-:W-:Y:S05]  /*42c0*/  BSYNC B0 ;  /* 0x0000000000007941 */ /* 0x000fea0003800000 */
.L_x_16402:
        /* <DEDUP_REMOVED lines=9> */
.L_x_16404:
[----:B------:R-:W-:Y:S01]  /*4360*/  HFMA2 R158, -RZ, RZ, 0, 2.384185791015625e-07 ;  /* 0x00000004ff9e7431 */ /* 0x000fe200000001ff */
[----:B------:R-:W-:-:S05]  /*4370*/  MOV R154, R164 ;  /* 0x000000a4009a7202 */ /* 0x000fca0000000f00 */
[----:B------:R-:W-:-:S05]  /*4380*/  FADD.FTZ R160, R159, R154 ;  /* 0x0000009a9fa07221 */ /* 0x000fca0000010000 */
[----:B------:R-:W-:-:S07]  /*4390*/  MOV R163, R160 ;  /* 0x000000a000a37202 */ /* 0x000fce0000000f00 */
[----:B------:R-:W-:Y:S05]  /*43a0*/  WARPSYNC.COLLECTIVE R156, `(.L_x_16405) ;  /* 0x000000009c087348 */ /* 0x000fea0003c00000 */
[----:B------:R0:W1:Y:S02]  /*43b0*/  SHFL.BFLY P0, R164, R163, R158, R157 ;  /* 0x0c00009ea3a47389 */ /* 0x000064000000009d */
[----:B01----:R-:W-:Y:S05]  /*43c0*/  ENDCOLLECTIVE ;  /* 0x000000000000791b */ /* 0x003fea0003800000 */
.L_x_16405:
[----:B------:R-:W-:Y:S01]  /*43d0*/  HFMA2 R158, -RZ, RZ, 0, 4.76837158203125e-07 ;  /* 0x00000008ff9e7431 */ /* 0x000fe200000001ff */
[----:B------:R-:W-:-:S05]  /*43e0*/  MOV R155, R164 ;  /* 0x000000a4009b7202 */ /* 0x000fca0000000f00 */
[----:B------:R-:W-:-:S05]  /*43f0*/  FADD.FTZ R161, R160, R155 ;  /* 0x0000009ba0a17221 */ /* 0x000fca0000010000 */
[----:B------:R-:W-:-:S07]  /*4400*/  MOV R163, R161 ;  /* 0x000000a100a37202 */ /* 0x000fce0000000f00 */
[----:B------:R-:W-:Y:S05]  /*4410*/  WARPSYNC.COLLECTIVE R156, `(.L_x_16406) ;  /* 0x000000009c087348 */ /* 0x000fea0003c00000 */
[----:B------:R0:W1:Y:S02]  /*4420*/  SHFL.BFLY P0, R164, R163, R158, R157 ;  /* 0x0c00009ea3a47389 */ /* 0x000064000000009d */
[----:B01----:R-:W-:Y:S05]  /*4430*/  ENDCOLLECTIVE ;  /* 0x000000000000791b */ /* 0x003fea0003800000 */
.L_x_16406:
        /* <DEDUP_REMOVED lines=8> */
.L_x_16407:
        /* <DEDUP_REMOVED lines=105> */
.L_x_16408:
[----:B------:R-:W-:Y:S01]  /*4b50*/  HFMA2 R158, -RZ, RZ, 0, 1.1920928955078125e-07 ;  /* 0x00000002ff9e7431 */ /* 0x000fe200000001ff */
[----:B------:R-:W-:-:S05]  /*4b60*/  MOV R160, R164 ;  /* 0x000000a400a07202 */ /* 0x000fca0000000f00 */
[----:B------:R-:W-:-:S05]  /*4b70*/  FADD.FTZ R160, R153, R160 ;  /* 0x000000a099a07221 */ /* 0x000fca0000010000 */
[----:B------:R-:W-:-:S07]  /*4b80*/  MOV R163, R160 ;  /* 0x000000a000a37202 */ /* 0x000fce0000000f00 */
[----:B------:R-:W-:Y:S05]  /*4b90*/  WARPSYNC.COLLECTIVE R156, `(.L_x_16409) ;  /* 0x000000009c087348 */ /* 0x000fea0003c00000 */
[----:B------:R0:W1:Y:S02]  /*4ba0*/  SHFL.BFLY P0, R164, R163, R158, R157 ;  /* 0x0c00009ea3a47389 */ /* 0x000064000000009d */
[----:B01----:R-:W-:Y:S05]  /*4bb0*/  ENDCOLLECTIVE ;  /* 0x000000000000791b */ /* 0x003fea0003800000 */
.L_x_16409:
[----:B------:R-:W-:Y:S01]  /*4bc0*/  HFMA2 R158, -RZ, RZ, 0, 2.384185791015625e-07 ;  /* 0x00000004ff9e7431 */ /* 0x000fe200000001ff */
[----:B------:R-:W-:-:S05]  /*4bd0*/  MOV R159, R164 ;  /* 0x000000a4009f7202 */ /* 0x000fca0000000f00 */
[----:B------:R-:W-:-:S05]  /*4be0*/  FADD.FTZ R159, R160, R159 ;  /* 0x0000009fa09f7221 */ /* 0x000fca0000010000 */
[----:B------:R-:W-:-:S07]  /*4bf0*/  MOV R163, R159 ;  /* 0x0000009f00a37202 */ /* 0x000fce0000000f00 */
[----:B------:R-:W-:Y:S05]  /*4c00*/  WARPSYNC.COLLECTIVE R156, `(.L_x_16410) ;  /* 0x000000009c087348 */ /* 0x000fea0003c00000 */
[----:B------:R0:W1:Y:S02]  /*4c10*/  SHFL.BFLY P0, R164, R163, R158, R157 ;  /* 0x0c00009ea3a47389 */ /* 0x000064000000009d */
[----:B01----:R-:W-:Y:S05]  /*4c20*/  ENDCOLLECTIVE ;  /* 0x000000000000791b */ /* 0x003fea0003800000 */
.L_x_16410:
[----:B------:R-:W-:Y:S01]  /*4c30*/  HFMA2 R158, -RZ, RZ, 0, 4.76837158203125e-07 ;  /* 0x00000008ff9e7431 */ /* 0x000fe200000001ff */
[----:B------:R-:W-:-:S05]  /*4c40*/  MOV R162, R164 ;  /* 0x000000a400a27202 */ /* 0x000fca0000000f00 */
[----:B------:R-:W-:-:S05]  /*4c50*/  FADD.FTZ R162, R159, R162 ;  /* 0x000000a29fa27221 */ /* 0x000fca0000010000 */
[----:B------:R-:W-:-:S07]  /*4c60*/  MOV R163, R162 ;  /* 0x000000a200a37202 */ /* 0x000fce0000000f00 */
[----:B------:R-:W-:Y:S05]  /*4c70*/  WARPSYNC.COLLECTIVE R156, `(.L_x_16411) ;  /* 0x000000009c087348 */ /* 0x000fea0003c00000 */
[----:B------:R0:W1:Y:S02]  /*4c80*/  SHFL.BFLY P0, R164, R163, R158, R157 ;  /* 0x0c00009ea3a47389 */ /* 0x000064000000009d */
[----:B01----:R-:W-:Y:S05]  /*4c90*/  ENDCOLLECTIVE ;  /* 0x000000000000791b */ /* 0x003fea0003800000 */
.L_x_16411:
[----:B------:R-:W-:Y:S01]  /*4ca0*/  HFMA2 R158, -RZ, RZ, 0, 9.5367431640625e-07 ;  /* 0x00000010ff9e7431 */ /* 0x000fe200000001ff */
[----:B------:R-:W-:-:S05]  /*4cb0*/  MOV R161, R164 ;  /* 0x000000a400a17202 */ /* 0x000fca0000000f00 */
[----:B------:R-:W-:-:S05]  /*4cc0*/  FADD.FTZ R161, R162, R161 ;  /* 0x000000a1a2a17221 */ /* 0x000fca0000010000 */
[----:B------:R-:W-:-:S07]  /*4cd0*/  MOV R163, R161 ;  /* 0x000000a100a37202 */ /* 0x000fce0000000f00 */
[----:B------:R-:W-:Y:S05]  /*4ce0*/  WARPSYNC.COLLECTIVE R156, `(.L_x_16412) ;  /* 0x000000009c087348 */ /* 0x000fea0003c00000 */
[----:B------:R0:W1:Y:S02]  /*4cf0*/  SHFL.BFLY P0, R164, R163, R158, R157 ;  /* 0x0c00009ea3a47389 */ /* 0x000064000000009d */
[----:B01----:R-:W-:Y:S05]  /*4d00*/  ENDCOLLECTIVE ;  /* 0x000000000000791b */ /* 0x003fea0003800000 */
.L_x_16412:
[----:B------:R-:W-:Y:S05]  /*4d10*/  BRA `(.L_x_16413) ;  /* 0xffffffe000707947 */ /* 0x000fea000383ffff */
.L_x_16414:
        /* <DEDUP_REMOVED lines=14> */
.L_x_54379:


//--------------------- .text._ZN10layer_norm13ln_fwd_kernelINS_13Kernel_traitsI13__nv_bfloat16S2_fS2_fjLj1536ELj1ELj4ELj1ELj16ENS_18Kernel_traits_baseILj1536ES2_S2_fS2_fjLj128EEEEELb0ELb1ELb0ELb0EEEvNS_9FwdParamsE --------------------------
	.section	.text._ZN10layer_norm13ln_fwd_kernelINS_13Kernel_traitsI13__nv_bfloat16S2_fS2_fjLj1536ELj1ELj4ELj1ELj16ENS_18Kernel_traits_baseILj1536ES2_S2_fS2_fjLj128EEEEELb0ELb1ELb0ELb0EEEvNS_9FwdParamsE,"ax",@progbits
	.align	128
        .global         _ZN10layer_norm13ln_fwd_kernelINS_13Kernel_traitsI13__nv_bfloat16S2_fS2_fjLj1536ELj1ELj4ELj1ELj16ENS_18Kernel_traits_baseILj1536ES2_S2_fS2_fjLj128EEEEELb0ELb1ELb0ELb0EEEvNS_9FwdParamsE
        .type           _ZN10layer_norm13ln_fwd_kernelINS_13Kernel_traitsI13__nv_bfloat16S2_fS2_fjLj1536ELj1ELj4ELj1ELj16ENS_18Kernel_traits_baseILj1536ES2_S2_fS2_fjLj128EEEEELb0ELb1ELb0ELb0EEEvNS_9FwdParamsE,@function
        .size           _ZN10layer_norm13ln_fwd_kernelINS_13Kernel_traitsI13__nv_bfloat16S2_fS2_fjLj1536ELj1ELj4ELj1ELj16ENS_18Kernel_traits_baseILj1536ES2_S2_fS2_fjLj128EEEEELb0ELb1ELb0ELb0EEEvNS_9FwdParamsE,(.L_x_54380 - _ZN10layer_norm13ln_fwd_kernelINS_13Kernel_traitsI13__nv_bfloat16S2_fS2_fjLj1536ELj1ELj4ELj1ELj16ENS_18Kernel_traits_baseILj1536ES2_S2_fS2_fjLj128EEEEELb0ELb1ELb0ELb0EEEvNS_9FwdParamsE)
        .other          _ZN10layer_norm13ln_fwd_kernelINS_13Kernel_traitsI13__nv_bfloat16S2_fS2_fjLj1536ELj1ELj4ELj1ELj16ENS_18Kernel_traits_baseILj1536ES2_S2_fS2_fjLj128EEEEELb0ELb1ELb0ELb0EEEvNS_9FwdParamsE,@"STO_CUDA_ENTRY STV_DEFAULT"
_ZN10layer_norm13ln_fwd_kernelINS_13Kernel_traitsI13__nv_bfloat16S2_fS2_fjLj1536ELj1ELj4ELj1ELj16ENS_18Kernel_traits_baseILj1536ES2_S2_fS2_fjLj128EEEEELb0ELb1ELb0ELb0EEEvNS_9FwdParamsE:
.text._ZN10layer_norm13ln_fwd_kernelINS_13Kernel_traitsI13__nv_bfloat16S2_fS2_fjLj1536ELj1ELj4ELj1ELj16ENS_18Kernel_traits_baseILj1536ES2_S2_fS2_fjLj128EEEEELb0ELb1ELb0ELb0EEEvNS_9FwdParamsE:
        /* <DEDUP_REMOVED lines=82> */
.L_x_16416:
        /* <DEDUP_REMOVED lines=64> */
.L_x_16417:
[----:B------:R-:W-:Y:S05]  /*0920*/  BSYNC.RECONVERGENT B0 ;  /* 0x0000000000007941 */ /* 0x000fea0003800200 */
.L_x_16415:
        /* <DEDUP_REMOVED lines=86> */
.L_x_16455:
[----:B------:R-:W1:Y:S02]  /*0e90*/  @P5 LDC.64 R160, c[0x0][0x3e0] ;  /* 0x0000f800ffa05b82 */ /* 0x000e640000000a00 */
[----:B-1----:R-:W-:-:S06]  /*0ea0*/  @P5 IMAD.WIDE R160, R2, 0x2, R160 ;  /* 0x0000000202a05825 */ /* 0x002fcc00078e02a0 */
[----:B------:R-:W2:Y:S01]  /*0eb0*/  @P5 LDG.E.U16 R160, desc[UR6][R160.64] ;  /* 0x00000006a0a05981 */ /* 0x000ea2000c1e1500 */
[----:B------:R-:W-:Y:S01]  /*0ec0*/  IMAD R162, R2, UR10, RZ ;  /* 0x0000000a02a27c24 */ /* 0x000fe2000f8e02ff */
[----:B------:R-:W-:Y:S01]  /*0ed0*/  ISETP.GE.U32.AND P4, PT, R0, 0x20, PT ;  /* 0x000000200000780c */ /* 0x000fe20003f86070 */
[----:B------:R-:W-:Y:S03]  /*0ee0*/  BSSY.RECONVERGENT B0, `(.L_x_16418) ;  /* 0x0000060000007945 */ /* 0x000fe60003800200 */
[----:B------:R-:W-:-:S04]  /*0ef0*/  SHF.R.S32.HI R163, RZ, 0x1f, R162 ;  /* 0x0000001fffa37819 */ /* 0x000fc800000114a2 */
[----:B------:R-:W-:Y:S01]  /*0f00*/  LEA.HI R210, R163, R162, RZ, 0x3 ;  /* 0x000000a2a3d27211 */ /* 0x000fe200078f18ff */
[----:B------:R-:W-:-:S03]  /*0f10*/  HFMA2 R162, -RZ, RZ, 1.875, 0 ;  /* 0x3f800000ffa27431 */ /* 0x000fc600000001ff */
        /* <DEDUP_REMOVED lines=11> */
[----:B0-----:R-:W-:-:S05]  /*0fd0*/  IMAD.WIDE.U32 R116, R209, 0x20, R116 ;  /* 0x00000020d1747825 */ /* 0x001fca00078e0074 */
[----:B------:R-:W2:Y:S04]  /*0fe0*/  LDG.E.128 R104, desc[UR6][R116.64] ;  /* 0x0000000674687981 */ /* 0x000ea8000c1e1d00 */
[----:B------:R0:W3:Y:S01]  /*0ff0*/  LDG.E.128 R108, desc[UR6][R116.64+0x10] ;  /* 0x00001006746c7981 */ /* 0x0000e2000c1e1d00 */
[----:B-----5:R-:W-:Y:S02]  /*1000*/  PRMT R118, R112, 0x7632, R118 ;  /* 0x0000763270767816 */ /* 0x020fe40000000076 */
[C---:B------:R-:W-:Y:S02]  /*1010*/  PRMT R160, R113.reuse, 0x7632, R160 ;  /* 0x0000763271a07816 */ /* 0x040fe400000000a0 */
[----:B------:R-:W-:Y:S02]  /*1020*/  SHF.L.U32 R161, R113, 0x10, RZ ;  /* 0x0000001071a17819 */ /* 0x000fe400000006ff */
[----:B------:R-:W-:-:S02]  /*1030*/  SHF.L.U32 R113, R118, 0x10, RZ ;  /* 0x0000001076717819 */ /* 0x000fc400000006ff */
[----:B------:R-:W-:Y:S01]  /*1040*/  PRMT R210, R115, 0x7632, R210 ;  /* 0x0000763273d27816 */ /* 0x000fe200000000d2 */
[-C--:B------:R-:W-:Y:S01]  /*1050*/  FMUL.FTZ R161, R161, R162.reuse ;  /* 0x000000a2a1a17220 */ /* 0x080fe20000410000 */
[----:B------:R-:W-:Y:S02]  /*1060*/  SHF.L.U32 R213, R115, 0x10, RZ ;  /* 0x0000001073d57819 */ /* 0x000fe400000006ff */
[----:B------:R-:W-:Y:S02]  /*1070*/  SHF.L.U32 R119, R112, 0x10, RZ ;  /* 0x0000001070777819 */ /* 0x000fe400000006ff */
[C---:B------:R-:W-:Y:S01]  /*1080*/  PRMT R163, R114.reuse, 0x7632, R163 ;  /* 0x0000763272a37816 */ /* 0x040fe200000000a3 */
[-C--:B------:R-:W-:Y:S01]  /*1090*/  FMUL.FTZ R213, R213, R162.reuse ;  /* 0x000000a2d5d57220 */ /* 0x080fe20000410000 */
[----:B------:R-:W-:Y:S01]  /*10a0*/  SHF.L.U32 R211, R114, 0x10, RZ ;  /* 0x0000001072d37819 */ /* 0x000fe200000006ff */
[-C--:B------:R-:W-:Y:S01]  /*10b0*/  FMUL.FTZ R114, R113, R162.reuse ;  /* 0x000000a271727220 */ /* 0x080fe20000410000 */
[----:B------:R-:W-:Y:S01]  /*10c0*/  SHF.L.U32 R115, R206, 0x10, RZ ;  /* 0x00000010ce737819 */ /* 0x000fe200000006ff */
[-C--:B------:R-:W-:Y:S01]  /*10d0*/  FMUL.FTZ R119, R119, R162.reuse ;  /* 0x000000a277777220 */ /* 0x080fe20000410000 */
[----:B0-----:R-:W-:Y:S01]  /*10e0*/  SHF.L.U32 R117, R160, 0x10, RZ ;  /* 0x00000010a0757819 */ /* 0x001fe200000006ff */
[----:B------:R-:W-:Y:S01]  /*10f0*/  FMUL.FTZ R211, R211, R162 ;  /* 0x000000a2d3d37220 */ /* 0x000fe20000410000 */
[----:B------:R-:W-:-:S02]  /*1100*/  SHF.L.U32 R116, R41, 0x10, RZ ;  /* 0x0000001029747819 */ /* 0x000fc400000006ff */
[----:B------:R-:W-:Y:S01]  /*1110*/  SHF.L.U32 R112, R40, 0x10, RZ ;  /* 0x0000001028707819 */ /* 0x000fe200000006ff */
[----:B------:R-:W-:Y:S01]  /*1120*/  FMUL.FTZ R118, R117, R162 ;  /* 0x000000a275767220 */ /* 0x000fe20000410000 */
[----:B------:R-:W-:Y:S02]  /*1130*/  SHF.L.U32 R160, R205, 0x10, RZ ;  /* 0x00000010cda07819 */ /* 0x000fe400000006ff */
[----:B------:R-:W-:Y:S02]  /*1140*/  SHF.L.U32 R163, R163, 0x10, RZ ;  /* 0x00000010a3a37819 */ /* 0x000fe400000006ff */
[----:B------:R-:W-:Y:S01]  /*1150*/  SHF.L.U32 R117, R204, 0x10, RZ ;  /* 0x00000010cc757819 */ /* 0x000fe200000006ff */
[----:B--2---:R-:W-:Y:S01]  /*1160*/  FFMA.FTZ R113, R114, R115, R105 ;  /* 0x0000007372717223 */ /* 0x004fe20000010069 */
[----:B------:R-:W-:Y:S01]  /*1170*/  FFMA.FTZ R114, R161, R116, R106 ;  /* 0x00000074a1727223 */ /* 0x000fe2000001006a */
[----:B------:R-:W-:Y:S01]  /*1180*/  SHF.L.U32 R161, R210, 0x10, RZ ;  /* 0x00000010d2a17819 */ /* 0x000fe200000006ff */
[----:B------:R-:W-:Y:S01]  /*1190*/  FFMA.FTZ R112, R119, R112, R104 ;  /* 0x0000007077707223 */ /* 0x000fe20000010068 */
[----:B------:R-:W-:Y:S01]  /*11a0*/  FFMA.FTZ R115, R118, R160, R107 ;  /* 0x000000a076737223 */ /* 0x000fe2000001006b */
[----:B------:R-:W-:Y:S01]  /*11b0*/  SHF.L.U32 R119, R43, 0x10, RZ ;  /* 0x000000102b777819 */ /* 0x000fe200000006ff */
[-C--:B------:R-:W-:Y:S01]  /*11c0*/  FMUL.FTZ R118, R163, R162.reuse ;  /* 0x000000a2a3767220 */ /* 0x080fe20000410000 */
[----:B------:R-:W-:Y:S01]  /*11d0*/  SHF.L.U32 R116, R42, 0x10, RZ ;  /* 0x000000102a747819 */ /* 0x000fe200000006ff */
[----:B------:R-:W-:Y:S01]  /*11e0*/  FMUL.FTZ R160, R161, R162 ;  /* 0x000000a2a1a07220 */ /* 0x000fe20000410000 */
[----:B------:R-:W-:Y:S01]  /*11f0*/  SHF.L.U32 R210, R203, 0x10, RZ ;  /* 0x00000010cbd27819 */ /* 0x000fe200000006ff */
[----:B---3--:R-:W-:Y:S01]  /*1200*/  FFMA.FTZ R117, R118, R117, R109 ;  /* 0x0000007576757223 */ /* 0x008fe2000001006d */
[----:B------:R-:W-:Y:S01]  /*1210*/  FFMA.FTZ R118, R213, R119, R110 ;  /* 0x00000077d5767223 */ /* 0x000fe2000001006e */
[----:B------:R-:W-:-:S02]  /*1220*/  FFMA.FTZ R116, R211, R116, R108 ;  /* 0x00000074d3747223 */ /* 0x000fc4000001006c */
[----:B------:R-:W-:Y:S01]  /*1230*/  FFMA.FTZ R119, R160, R210, R111 ;  /* 0x000000d2a0777223 */ /* 0x000fe2000001006f */
[----:B------:R-:W-:Y:S06]  /*1240*/  BRA `(.L_x_16421) ;  /* 0x0000000000907947 */ /* 0x000fec0003800000 */
.L_x_16420:
        /* <DEDUP_REMOVED lines=35> */
[----:B------:R-:W-:-:S07]  /*1480*/  FMUL.FTZ R119, R213, R214 ;  /* 0x000000d6d5777220 */ /* 0x000fce0000410000 */
.L_x_16421:
[----:B------:R-:W0:Y:S01]  /*1490*/  LDC.64 R160, c[0x0][0x3a8] ;  /* 0x0000ea00ffa07b82 */ /* 0x000e220000000a00 */
[C---:B------:R-:W-:Y:S01]  /*14a0*/  IADD3 R163, PT, PT, R209.reuse, 0x20, RZ ;  /* 0x00000020d1a37810 */ /* 0x040fe20007ffe0ff */
[----:B0-----:R-:W-:-:S05]  /*14b0*/  IMAD.WIDE.U32 R160, R209, 0x20, R160 ;  /* 0x00000020d1a07825 */ /* 0x001fca00078e00a0 */
[----:B------:R1:W-:Y:S04]  /*14c0*/  STG.E.128 desc[UR6][R160.64], R112 ;  /* 0x00000070a0007986 */ /* 0x0003e8000c101d06 */
[----:B------:R1:W-:Y:S02]  /*14d0*/  STG.E.128 desc[UR6][R160.64+0x10], R116 ;  /* 0x00001074a0007986 */ /* 0x0003e4000c101d06 */
.L_x_16419:
[----:B0-----:R-:W-:Y:S05]  /*14e0*/  BSYNC.RECONVERGENT B0 ;  /* 0x0000000000007941 */ /* 0x001fea0003800200 */
.L_x_16418:
[----:B------:R-:W-:Y:S01]  /*14f0*/  ISETP.GE.U32.AND P0, PT, R0, 0x40, PT ;  /* 0x000000400000780c */ /* 0x000fe20003f06070 */
[----:B------:R-:W-:Y:S01]  /*1500*/  BSSY.RECONVERGENT B0, `(.L_x_16422) ;  /* 0x000005c000007945 */ /* 0x000fe20003800200 */
[----:B------:R-:W-:-:S11]  /*1510*/  LOP3.LUT R208, R208, 0xffffffbf, RZ, 0xc0, !PT ;  /* 0xffffffbfd0d07812 */ /* 0x000fd600078ec0ff */
[----:B------:R-:W-:Y:S01]  /*1520*/  @P0 LOP3.LUT R208, R208, 0x40, RZ, 0xfc, !PT ;  /* 0x00000040d0d00812 */ /* 0x000fe200078efcff */
[----:B------:R-:W-:Y:S06]  /*1530*/  @!P0 BRA `(.L_x_16423) ;  /* 0x0000000400608947 */ /* 0x000fec0003800000 */
[----:B------:R-:W-:Y:S01]  /*1540*/  ISETP.NE.U32.AND P0, PT, RZ, UR4, PT ;  /* 0x00000004ff007c0c */ /* 0x000fe2000bf05070 */
[----:B------:R-:W0:Y:S03]  /*1550*/  LDC.64 R120, c[0x0][0x390] ;  /* 0x0000e400ff787b82 */ /* 0x000e260000000a00 */
[----:B------:R-:W-:-:S13]  /*1560*/  ISETP.NE.AND.EX P0, PT, RZ, UR5, PT, P0 ;  /* 0x00000005ff007c0c */ /* 0x000fda000bf05300 */
[----:B------:R-:W2:Y:S01]  /*1570*/  @P0 LDC.64 R124, c[0x0][0x3a0] ;  /* 0x0000e800ff7c0b82 */ /* 0x000ea20000000a00 */
[----:B0-----:R-:W-:-:S06]  /*1580*/  IMAD.WIDE.U32 R120, R163, 0x10, R120 ;  /* 0x00000010a3787825 */ /* 0x001fcc00078e0078 */
[----:B------:R-:W5:Y:S01]  /*1590*/  LDG.E.128 R120, desc[UR6][R120.64] ;  /* 0x0000000678787981 */ /* 0x000f62000c1e1d00 */
[----:B--2---:R-:W-:-:S05]  /*15a0*/  @P0 IMAD.WIDE.U32 R124, R163, 0x20, R124 ;  /* 0x00000020a37c0825 */ /* 0x004fca00078e007c */
[----:B------:R0:W5:Y:S04]  /*15b0*/  @P0 LDG.E.128 R104, desc[UR6][R124.64] ;  /* 0x000000067c680981 */ /* 0x000168000c1e1d00 */
[----:B------:R0:W5:Y:S01]  /*15c0*/  @P0 LDG.E.128 R108, desc[UR6][R124.64+0x10] ;  /* 0x000010067c6c0981 */ /* 0x000162000c1e1d00 */
[----:B------:R-:W-:Y:S05]  /*15d0*/  @!P0 BRA `(.L_x_16424) ;  /* 0x0000000000948947 */ /* 0x000fea0003800000 */
[C---:B-----5:R-:W-:Y:S02]  /*15e0*/  PRMT R210, R123.reuse, 0x7632, R210 ;  /* 0x000076327bd27816 */ /* 0x060fe400000000d2 */
[----:B------:R-:W-:Y:S02]  /*15f0*/  SHF.L.U32 R123, R123, 0x10, RZ ;  /* 0x000000107b7b7819 */ /* 0x000fe400000006ff */
[----:B------:R-:W-:Y:S02]  /*1600*/  SHF.L.U32 R127, R120, 0x10, RZ ;  /* 0x00000010787f7819 */ /* 0x000fe400000006ff */
[----:B-1----:R-:W-:Y:S01]  /*1610*/  PRMT R160, R121, 0x7632, R160 ;  /* 0x0000763279a07816 */ /* 0x002fe200000000a0 */
[-C--:B------:R-:W-:Y:S01]  /*1620*/  FMUL.FTZ R123, R123, R162.reuse ;  /* 0x000000a27b7b7220 */ /* 0x080fe20000410000 */
[----:B------:R-:W-:Y:S01]  /*1630*/  SHF.L.U32 R126, R55, 0x10, RZ ;  /* 0x00000010377e7819 */ /* 0x000fe200000006ff */
[----:B------:R-:W-:Y:S01]  /*1640*/  FMUL.FTZ R127, R127, R162 ;  /* 0x000000a27f7f7220 */ /* 0x000fe20000410000 */
[----:B------:R-:W-:-:S02]  /*1650*/  SHF.L.U32 R121, R121, 0x10, RZ ;  /* 0x0000001079797819 */ /* 0x000fc400000006ff */
[----:B------:R-:W-:Y:S01]  /*1660*/  SHF.L.U32 R211, R122, 0x10, RZ ;  /* 0x000000107ad37819 */ /* 0x000fe200000006ff */
[----:B------:R-:W-:Y:S01]  /*1670*/  FFMA.FTZ R126, R123, R126, R110 ;  /* 0x0000007e7b7e7223 */ /* 0x000fe2000001006e */
[----:B0-----:R-:W-:Y:S01]  /*1680*/  PRMT R125, R120, 0x7632, R125 ;  /* 0x00007632787d7816 */ /* 0x001fe2000000007d */
[-C--:B------:R-:W-:Y:S01]  /*1690*/  FMUL.FTZ R121, R121, R162.reuse ;  /* 0x000000a279797220 */ /* 0x080fe20000410000 */
[----:B------:R-:W-:Y:S01]  /*16a0*/  PRMT R161, R122, 0x7632, R161 ;  /* 0x000076327aa17816 */ /* 0x000fe200000000a1 */
[----:B------:R-:W-:Y:S01]  /*16b0*/  FMUL.FTZ R211, R211, R162 ;  /* 0x000000a2d3d37220 */ /* 0x000fe20000410000 */
        /* <DEDUP_REMOVED lines=18> */
[----:B------:R-:W-:Y:S01]  /*17e0*/  FFMA.FTZ R123, R210, R127, R107 ;  /* 0x0000007fd27b7223 */ /* 0x000fe2000001006b */
[----:B------:R-:W-:Y:S01]  /*17f0*/  FFMA.FTZ R121, R160, R121, R105 ;  /* 0x00000079a0797223 */ /* 0x000fe20000010069 */
[----:B------:R-:W-:-:S02]  /*1800*/  FFMA.FTZ R125, R212, R211, R109 ;  /* 0x000000d3d47d7223 */ /* 0x000fc4000001006d */
[----:B------:R-:W-:Y:S01]  /*1810*/  FFMA.FTZ R127, R214, R215, R111 ;  /* 0x000000d7d67f7223 */ /* 0x000fe2000001006f */
[----:B------:R-:W-:Y:S06]  /*1820*/  BRA `(.L_x_16425) ;  /* 0x0000000000907947 */ /* 0x000fec0003800000 */
.L_x_16424:
[C---:B-1---5:R-:W-:Y:S02]  /*1830*/  PRMT R161, R121.reuse, 0x7632, R161 ;  /* 0x0000763279a17816 */ /* 0x062fe400000000a1 */
[----:B------:R-:W-:Y:S02]  /*1840*/  SHF.L.U32 R121, R121, 0x10, RZ ;  /* 0x0000001079797819 */ /* 0x000fe400000006ff */
[C---:B------:R-:W-:Y:S02]  /*1850*/  PRMT R211, R122.reuse, 0x7632, R211 ;  /* 0x000076327ad37816 */ /* 0x040fe400000000d3 */
[----:B------:R-:W-:Y:S01]  /*1860*/  SHF.L.U32 R213, R122, 0x10, RZ ;  /* 0x000000107ad57819 */ /* 0x000fe200000006ff */
[-C--:B------:R-:W-:Y:S01]  /*1870*/  FMUL.FTZ R121, R121, R162.reuse ;  /* 0x000000a279797220 */ /* 0x080fe20000410000 */
[----:B------:R-:W-:Y:S02]  /*1880*/  SHF.L.U32 R122, R53, 0x10, RZ ;  /* 0x00000010357a7819 */ /* 0x000fe400000006ff */
[C---:B0-----:R-:W-:Y:S01]  /*1890*/  PRMT R125, R120.reuse, 0x7632, R125 ;  /* 0x00007632787d7816 */ /* 0x041fe2000000007d */
        /* <DEDUP_REMOVED lines=29> */
.L_x_16425:
[----:B------:R-:W0:Y:S02]  /*1a70*/  LDC.64 R160, c[0x0][0x3a8] ;  /* 0x0000ea00ffa07b82 */ /* 0x000e240000000a00 */
[C---:B0-----:R-:W-:Y:S01]  /*1a80*/  IMAD.WIDE.U32 R160, R163.reuse, 0x20, R160 ;  /* 0x00000020a3a07825 */ /* 0x041fe200078e00a0 */
[----:B------:R-:W-:-:S04]  /*1a90*/  IADD3 R163, PT, PT, R163, 0x20, RZ ;  /* 0x00000020a3a37810 */ /* 0x000fc80007ffe0ff */
[----:B------:R0:W-:Y:S04]  /*1aa0*/  STG.E.128 desc[UR6][R160.64], R120 ;  /* 0x00000078a0007986 */ /* 0x0001e8000c101d06 */
[----:B------:R0:W-:Y:S02]  /*1ab0*/  STG.E.128 desc[UR6][R160.64+0x10], R124 ;  /* 0x0000107ca0007986 */ /* 0x0001e4000c101d06 */
.L_x_16423:
[----:B------:R-:W-:Y:S05]  /*1ac0*/  BSYNC.RECONVERGENT B0 ;  /* 0x0000000000007941 */ /* 0x000fea0003800200 */
.L_x_16422:
[----:B------:R-:W-:Y:S01]  /*1ad0*/  ISETP.GE.U32.AND P0, PT, R0, 0x60, PT ;  /* 0x000000600000780c */ /* 0x000fe20003f06070 */
[----:B------:R-:W-:Y:S01]  /*1ae0*/  BSSY.RECONVERGENT B0, `(.L_x_16426) ;  /* 0x000005c000007945 */ /* 0x000fe20003800200 */
[----:B------:R-:W-:-:S11]  /*1af0*/  LOP3.LUT R208, R208, 0xffffffef, RZ, 0xc0, !PT ;  /* 0xffffffefd0d07812 */ /* 0x000fd600078ec0ff */
[----:B------:R-:W-:Y:S01]  /*1b00*/  @P0 LOP3.LUT R208, R208, 0x10, RZ, 0xfc, !PT ;  /* 0x00000010d0d00812 */ /* 0x000fe200078efcff */
[----:B------:R-:W-:Y:S06]  /*1b10*/  @!P0 BRA `(.L_x_16427) ;  /* 0x0000000400608947 */ /* 0x000fec0003800000 */
[----:B------:R-:W-:Y:S01]  /*1b20*/  ISETP.NE.U32.AND P0, PT, RZ, UR4, PT ;  /* 0x00000004ff007c0c */ /* 0x000fe2000bf05070 */
[----:B------:R-:W2:Y:S03]  /*1b30*/  LDC.64 R128, c[0x0][0x390] ;  /* 0x0000e400ff807b82 */ /* 0x000ea60000000a00 */
[----:B------:R-:W-:-:S13]  /*1b40*/  ISETP.NE.AND.EX P0, PT, RZ, UR5, PT, P0 ;  /* 0x00000005ff007c0c */ /* 0x000fda000bf05300 */
[----:B------:R-:W3:Y:S01]  /*1b50*/  @P0 LDC.64 R132, c[0x0][0x3a0] ;  /* 0x0000e800ff840b82 */ /* 0x000ee20000000a00 */
[----:B--2---:R-:W-:-:S06]  /*1b60*/  IMAD.WIDE.U32 R128, R163, 0x10, R128 ;  /* 0x00000010a3807825 */ /* 0x004fcc00078e0080 */
[----:B------:R-:W5:Y:S01]  /*1b70*/  LDG.E.128 R128, desc[UR6][R128.64] ;  /* 0x0000000680807981 */ /* 0x000f62000c1e1d00 */
[----:B---3--:R-:W-:-:S05]  /*1b80*/  @P0 IMAD.WIDE.U32 R132, R163, 0x20, R132 ;  /* 0x00000020a3840825 */ /* 0x008fca00078e0084 */
[----:B------:R2:W5:Y:S04]  /*1b90*/  @P0 LDG.E.128 R104, desc[UR6][R132.64] ;  /* 0x0000000684680981 */ /* 0x000568000c1e1d00 */
[----:B------:R2:W5:Y:S01]  /*1ba0*/  @P0 LDG.E.128 R108, desc[UR6][R132.64+0x10] ;  /* 0x00001006846c0981 */ /* 0x000562000c1e1d00 */
[----:B------:R-:W-:Y:S05]  /*1bb0*/  @!P0 BRA `(.L_x_16428) ;  /* 0x0000000000948947 */ /* 0x000fea0003800000 */
[C---:B-----5:R-:W-:Y:S02]  /*1bc0*/  PRMT R210, R131.reuse, 0x7632, R210 ;  /* 0x0000763283d27816 */ /* 0x060fe400000000d2 */
[----:B------:R-:W-:Y:S02]  /*1bd0*/  SHF.L.U32 R131, R131, 0x10, RZ ;  /* 0x0000001083837819 */ /* 0x000fe400000006ff */
[----:B------:R-:W-:Y:S02]  /*1be0*/  SHF.L.U32 R135, R128, 0x10, RZ ;  /* 0x0000001080877819 */ /* 0x000fe400000006ff */
[----:B01----:R-:W-:Y:S01]  /*1bf0*/  PRMT R160, R129, 0x7632, R160 ;  /* 0x0000763281a07816 */ /* 0x003fe200000000a0 */
[-C--:B------:R-:W-:Y:S01]  /*1c00*/  FMUL.FTZ R131, R131, R162.reuse ;  /* 0x000000a283837220 */ /* 0x080fe20000410000 */
[----:B------:R-:W-:Y:S01]  /*1c10*/  SHF.L.U32 R134, R67, 0x10, RZ ;  /* 0x0000001043867819 */ /* 0x000fe200000006ff */
[----:B------:R-:W-:Y:S01]  /*1c20*/  FMUL.FTZ R135, R135, R162 ;  /* 0x000000a287877220 */ /* 0x000fe20000410000 */
[----:B------:R-:W-:-:S02]  /*1c30*/  SHF.L.U32 R129, R129, 0x10, RZ ;  /* 0x0000001081817819 */ /* 0x000fc400000006ff */
[----:B------:R-:W-:Y:S01]  /*1c40*/  SHF.L.U32 R211, R130, 0x10, RZ ;  /* 0x0000001082d37819 */ /* 0x000fe200000006ff */
[----:B------:R-:W-:Y:S01]  /*1c50*/  FFMA.FTZ R134, R131, R134, R110 ;  /* 0x0000008683867223 */ /* 0x000fe2000001006e */
[----:B--2---:R-:W-:Y:S01]  /*1c60*/  PRMT R133, R128, 0x7632, R133 ;  /* 0x0000763280857816 */ /* 0x004fe20000000085 */
        /* <DEDUP_REMOVED lines=26> */
.L_x_16428:
[C---:B01---5:R-:W-:Y:S02]  /*1e10*/  PRMT R161, R129.reuse, 0x7632, R161 ;  /* 0x0000763281a17816 */ /* 0x063fe400000000a1 */
[----:B------:R-:W-:Y:S02]  /*1e20*/  SHF.L.U32 R129, R129, 0x10, RZ ;  /* 0x0000001081817819 */ /* 0x000fe400000006ff */
[C---:B------:R-:W-:Y:S02]  /*1e30*/  PRMT R211, R130.reuse, 0x7632, R211 ;  /* 0x0000763282d37816 */ /* 0x040fe400000000d3 */
[----:B------:R-:W-:Y:S01]  /*1e40*/  SHF.L.U32 R213, R130, 0x10, RZ ;  /* 0x0000001082d57819 */ /* 0x000fe200000006ff */
[-C--:B------:R-:W-:Y:S01]  /*1e50*/  FMUL.FTZ R129, R129, R162.reuse ;  /* 0x000000a281817220 */ /* 0x080fe20000410000 */
[----:B------:R-:W-:Y:S02]  /*1e60*/  SHF.L.U32 R130, R65, 0x10, RZ ;  /* 0x0000001041827819 */ /* 0x000fe400000006ff */
[C---:B--2---:R-:W-:Y:S01]  /*1e70*/  PRMT R133, R128.reuse, 0x7632, R133 ;  /* 0x0000763280857816 */ /* 0x044fe20000000085 */
        /* <DEDUP_REMOVED lines=29> */
.L_x_16429:
[----:B------:R-:W0:Y:S02]  /*2050*/  LDC.64 R160, c[0x0][0x3a8] ;  /* 0x0000ea00ffa07b82 */ /* 0x000e240000000a00 */
[C---:B0-----:R-:W-:Y:S01]  /*2060*/  IMAD.WIDE.U32 R160, R163.reuse, 0x20, R160 ;  /* 0x00000020a3a07825 */ /* 0x041fe200078e00a0 */
[----:B------:R-:W-:-:S04]  /*2070*/  IADD3 R163, PT, PT, R163, 0x20, RZ ;  /* 0x00000020a3a37810 */ /* 0x000fc80007ffe0ff */
[----:B------:R2:W-:Y:S04]  /*2080*/  STG.E.128 desc[UR6][R160.64], R128 ;  /* 0x00000080a0007986 */ /* 0x0005e8000c101d06 */
[----:B------:R2:W-:Y:S02]  /*2090*/  STG.E.128 desc[UR6][R160.64+0x10], R132 ;  /* 0x00001084a0007986 */ /* 0x0005e4000c101d06 */
.L_x_16427:
[----:B------:R-:W-:Y:S05]  /*20a0*/  BSYNC.RECONVERGENT B0 ;  /* 0x0000000000007941 */ /* 0x000fea0003800200 */
.L_x_16426:
[----:B------:R-:W-:Y:S01]  /*20b0*/  ISETP.GE.U32.AND P0, PT, R0, 0x80, PT ;  /* 0x000000800000780c */ /* 0x000fe20003f06070 */
[----:B------:R-:W-:Y:S01]  /*20c0*/  BSSY.RECONVERGENT B0, `(.L_x_16430) ;  /* 0x000005c000007945 */ /* 0x000fe20003800200 */
[----:B------:R-:W-:-:S11]  /*20d0*/  LOP3.LUT R208, R208, 0xfffffff7, RZ, 0xc0, !PT ;  /* 0xfffffff7d0d07812 */ /* 0x000fd600078ec0ff */
[----:B------:R-:W-:Y:S01]  /*20e0*/  @P0 LOP3.LUT R208, R208, 0x8, RZ, 0xfc, !PT ;  /* 0x00000008d0d00812 */ /* 0x000fe200078efcff */
[----:B------:R-:W-:Y:S06]  /*20f0*/  @!P0 BRA `(.L_x_16431) ;  /* 0x0000000400608947 */ /* 0x000fec0003800000 */
[----:B------:R-:W-:Y:S01]  /*2100*/  ISETP.NE.U32.AND P0, PT, RZ, UR4, PT ;  /* 0x00000004ff007c0c */ /* 0x000fe2000bf05070 */
[----:B------:R-:W3:Y:S03]  /*2110*/  LDC.64 R136, c[0x0][0x390] ;  /* 0x0000e400ff887b82 */ /* 0x000ee60000000a00 */
[----:B------:R-:W-:-:S13]  /*2120*/  ISETP.NE.AND.EX P0, PT, RZ, UR5, PT, P0 ;  /* 0x00000005ff007c0c */ /* 0x000fda000bf05300 */
[----:B------:R-:W4:Y:S01]  /*2130*/  @P0 LDC.64 R140, c[0x0][0x3a0] ;  /* 0x0000e800ff8c0b82 */ /* 0x000f220000000a00 */
[----:B---3--:R-:W-:-:S06]  /*2140*/  IMAD.WIDE.U32 R136, R163, 0x10, R136 ;  /* 0x00000010a3887825 */ /* 0x008fcc00078e0088 */
[----:B------:R-:W5:Y:S01]  /*2150*/  LDG.E.128 R136, desc[UR6][R136.64] ;  /* 0x0000000688887981 */ /* 0x000f62000c1e1d00 */
[----:B----4-:R-:W-:-:S05]  /*2160*/  @P0 IMAD.WIDE.U32 R140, R163, 0x20, R140 ;  /* 0x00000020a38c0825 */ /* 0x010fca00078e008c */
[----:B------:R3:W5:Y:S04]  /*2170*/  @P0 LDG.E.128 R104, desc[UR6][R140.64] ;  /* 0x000000068c680981 */ /* 0x000768000c1e1d00 */
[----:B------:R3:W5:Y:S01]  /*2180*/  @P0 LDG.E.128 R108, desc[UR6][R140.64+0x10] ;  /* 0x000010068c6c0981 */ /* 0x000762000c1e1d00 */
[----:B------:R-:W-:Y:S05]  /*2190*/  @!P0 BRA `(.L_x_16432) ;  /* 0x0000000000948947 */ /* 0x000fea0003800000 */
[C---:B-----5:R-:W-:Y:S02]  /*21a0*/  PRMT R210, R139.reuse, 0x7632, R210 ;  /* 0x000076328bd27816 */ /* 0x060fe400000000d2 */
[----:B------:R-:W-:Y:S02]  /*21b0*/  SHF.L.U32 R139, R139, 0x10, RZ ;  /* 0x000000108b8b7819 */ /* 0x000fe400000006ff */
[----:B------:R-:W-:Y:S02]  /*21c0*/  SHF.L.U32 R143, R136, 0x10, RZ ;  /* 0x00000010888f7819 */ /* 0x000fe400000006ff */
[----:B012---:R-:W-:Y:S01]  /*21d0*/  PRMT R160, R137, 0x7632, R160 ;  /* 0x0000763289a07816 */ /* 0x007fe200000000a0 */
[-C--:B------:R-:W-:Y:S01]  /*21e0*/  FMUL.FTZ R139, R139, R162.reuse ;  /* 0x000000a28b8b7220 */ /* 0x080fe20000410000 */
[----:B------:R-:W-:Y:S01]  /*21f0*/  SHF.L.U32 R142, R79, 0x10, RZ ;  /* 0x000000104f8e7819 */ /* 0x000fe200000006ff */
[----:B------:R-:W-:Y:S01]  /*2200*/  FMUL.FTZ R143, R143, R162 ;  /* 0x000000a28f8f7220 */ /* 0x000fe20000410000 */
[----:B------:R-:W-:-:S02]  /*2210*/  SHF.L.U32 R137, R137, 0x10, RZ ;  /* 0x0000001089897819 */ /* 0x000fc400000006ff */
[----:B------:R-:W-:Y:S01]  /*2220*/  SHF.L.U32 R211, R138, 0x10, RZ ;  /* 0x000000108ad37819 */ /* 0x000fe200000006ff */
[----:B------:R-:W-:Y:S01]  /*2230*/  FFMA.FTZ R142, R139, R142, R110 ;  /* 0x0000008e8b8e7223 */ /* 0x000fe2000001006e */
[----:B---3--:R-:W-:Y:S01]  /*2240*/  PRMT R141, R136, 0x7632, R141 ;  /* 0x00007632888d7816 */ /* 0x008fe2000000008d */
        /* <DEDUP_REMOVED lines=26> */
.L_x_16432:
[C---:B012--5:R-:W-:Y:S02]  /*23f0*/  PRMT R161, R137.reuse, 0x7632, R161 ;  /* 0x0000763289a17816 */ /* 0x067fe400000000a1 */
[----:B------:R-:W-:Y:S02]  /*2400*/  SHF.L.U32 R137, R137, 0x10, RZ ;  /* 0x0000001089897819 */ /* 0x000fe400000006ff */
[C---:B------:R-:W-:Y:S02]  /*2410*/  PRMT R211, R138.reuse, 0x7632, R211 ;  /* 0x000076328ad37816 */ /* 0x040fe400000000d3 */
[----:B------:R-:W-:Y:S01]  /*2420*/  SHF.L.U32 R213, R138, 0x10, RZ ;  /* 0x000000108ad57819 */ /* 0x000fe200000006ff */
[-C--:B------:R-:W-:Y:S01]  /*2430*/  FMUL.FTZ R137, R137, R162.reuse ;  /* 0x000000a289897220 */ /* 0x080fe20000410000 */
[----:B------:R-:W-:Y:S02]  /*2440*/  SHF.L.U32 R138, R77, 0x10, RZ ;  /* 0x000000104d8a7819 */ /* 0x000fe400000006ff */
[C---:B---3--:R-:W-:Y:S01]  /*2450*/  PRMT R141, R136.reuse, 0x7632, R141 ;  /* 0x00007632888d7816 */ /* 0x048fe2000000008d */
        /* <DEDUP_REMOVED lines=29> */
.L_x_16433:
[----:B------:R-:W0:Y:S02]  /*2630*/  LDC.64 R160, c[0x0][0x3a8] ;  /* 0x0000ea00ffa07b82 */ /* 0x000e240000000a00 */
[C---:B0-----:R-:W-:Y:S01]  /*2640*/  IMAD.WIDE.U32 R160, R163.reuse, 0x20, R160 ;  /* 0x00000020a3a07825 */ /* 0x041fe200078e00a0 */
[----:B------:R-:W-:-:S04]  /*2650*/  IADD3 R163, PT, PT, R163, 0x20, RZ ;  /* 0x00000020a3a37810 */ /* 0x000fc80007ffe0ff */
[----:B------:R3:W-:Y:S04]  /*2660*/  STG.E.128 desc[UR6][R160.64], R136 ;  /* 0x00000088a0007986 */ /* 0x0007e8000c101d06 */
[----:B------:R3:W-:Y:S02]  /*2670*/  STG.E.128 desc[UR6][R160.64+0x10], R140 ;  /* 0x0000108ca0007986 */ /* 0x0007e4000c101d06 */
.L_x_16431:
[----:B------:R-:W-:Y:S05]  /*2680*/  BSYNC.RECONVERGENT B0 ;  /* 0x0000000000007941 */ /* 0x000fea0003800200 */
.L_x_16430:
[----:B------:R-:W-:Y:S01]  /*2690*/  ISETP.GE.U32.AND P0, PT, R0, 0xa0, PT ;  /* 0x000000a00000780c */ /* 0x000fe20003f06070 */
[----:B------:R-:W-:Y:S01]  /*26a0*/  BSSY.RECONVERGENT B0, `(.L_x_16434) ;  /* 0x000005c000007945 */ /* 0x000fe20003800200 */
[----:B------:R-:W-:-:S11]  /*26b0*/  LOP3.LUT R208, R208, 0xfffffffb, RZ, 0xc0, !PT ;  /* 0xfffffffbd0d07812 */ /* 0x000fd600078ec0ff */
[----:B------:R-:W-:Y:S01]  /*26c0*/  @P0 LOP3.LUT R208, R208, 0x4, RZ, 0xfc, !PT ;  /* 0x00000004d0d00812 */ /* 0x000fe200078efcff */
[----:B------:R-:W-:Y:S06]  /*26d0*/  @!P0 BRA `(.L_x_16435) ;  /* 0x0000000400608947 */ /* 0x000fec0003800000 */
[----:B------:R-:W-:Y:S01]  /*26e0*/  ISETP.NE.U32.AND P0, PT, RZ, UR4, PT ;  /* 0x00000004ff007c0c */ /* 0x000fe2000bf05070 */
[----:B------:R-:W4:Y:S03]  /*26f0*/  LDC.64 R144, c[0x0][0x390] ;  /* 0x0000e400ff907b82 */ /* 0x000f260000000a00 */
[----:B------:R-:W-:-:S13]  /*2700*/  ISETP.NE.AND.EX P0, PT, RZ, UR5, PT, P0 ;  /* 0x00000005ff007c0c */ /* 0x000fda000bf05300 */
[----:B------:R-:W0:Y:S01]  /*2710*/  @P0 LDC.64 R148, c[0x0][0x3a0] ;  /* 0x0000e800ff940b82 */ /* 0x000e220000000a00 */
[----:B----4-:R-:W-:-:S06]  /*2720*/  IMAD.WIDE.U32 R144, R163, 0x10, R144 ;  /* 0x00000010a3907825 */ /* 0x010fcc00078e0090 */
[----:B------:R-:W5:Y:S01]  /*2730*/  LDG.E.128 R144, desc[UR6][R144.64] ;  /* 0x0000000690907981 */ /* 0x000f62000c1e1d00 */
[----:B0-----:R-:W-:-:S05]  /*2740*/  @P0 IMAD.WIDE.U32 R148, R163, 0x20, R148 ;  /* 0x00000020a3940825 */ /* 0x001fca00078e0094 */
[----:B------:R0:W5:Y:S04]  /*2750*/  @P0 LDG.E.128 R104, desc[UR6][R148.64] ;  /* 0x0000000694680981 */ /* 0x000168000c1e1d00 */
[----:B------:R0:W5:Y:S01]  /*2760*/  @P0 LDG.E.128 R108, desc[UR6][R148.64+0x10] ;  /* 0x00001006946c0981 */ /* 0x000162000c1e1d00 */
[----:B------:R-:W-:Y:S05]  /*2770*/  @!P0 BRA `(.L_x_16436) ;  /* 0x0000000000948947 */ /* 0x000fea0003800000 */
[C---:B-----5:R-:W-:Y:S02]  /*2780*/  PRMT R210, R147.reuse, 0x7632, R210 ;  /* 0x0000763293d27816 */ /* 0x060fe400000000d2 */
[----:B------:R-:W-:Y:S02]  /*2790*/  SHF.L.U32 R147, R147, 0x10, RZ ;  /* 0x0000001093937819 */ /* 0x000fe400000006ff */
[----:B------:R-:W-:Y:S02]  /*27a0*/  SHF.L.U32 R151, R144, 0x10, RZ ;  /* 0x0000001090977819 */ /* 0x000fe400000006ff */
[----:B-123--:R-:W-:Y:S01]  /*27b0*/  PRMT R160, R145, 0x7632, R160 ;  /* 0x0000763291a07816 */ /* 0x00efe200000000a0 */
        /* <DEDUP_REMOVED lines=33> */
.L_x_16436:
[C---:B-123-5:R-:W-:Y:S02]  /*29d0*/  PRMT R161, R145.reuse, 0x7632, R161 ;  /* 0x0000763291a17816 */ /* 0x06efe400000000a1 */
        /* <DEDUP_REMOVED lines=35> */
.L_x_16437:
[----:B------:R-:W0:Y:S02]  /*2c10*/  LDC.64 R160, c[0x0][0x3a8] ;  /* 0x0000ea00ffa07b82 */ /* 0x000e240000000a00 */
[C---:B0-----:R-:W-:Y:S01]  /*2c20*/  IMAD.WIDE.U32 R160, R163.reuse, 0x20, R160 ;  /* 0x00000020a3a07825 */ /* 0x041fe200078e00a0 */
[----:B------:R-:W-:-:S04]  /*2c30*/  IADD3 R163, PT, PT, R163, 0x20, RZ ;  /* 0x00000020a3a37810 */ /* 0x000fc80007ffe0ff */
[----:B------:R4:W-:Y:S04]  /*2c40*/  STG.E.128 desc[UR6][R160.64], R144 ;  /* 0x00000090a0007986 */ /* 0x0009e8000c101d06 */
[----:B------:R4:W-:Y:S02]  /*2c50*/  STG.E.128 desc[UR6][R160.64+0x10], R148 ;  /* 0x00001094a0007986 */ /* 0x0009e4000c101d06 */
.L_x_16435:
[----:B------:R-:W-:Y:S05]  /*2c60*/  BSYNC.RECONVERGENT B0 ;  /* 0x0000000000007941 */ /* 0x000fea0003800200 */
.L_x_16434:
        /* <DEDUP_REMOVED lines=8> */
[----:B------:R-:W1:Y:S01]  /*2cf0*/  @P0 LDC.64 R156, c[0x0][0x3a0] ;  /* 0x0000e800ff9c0b82 */ /* 0x000e620000000a00 */
[----:B0-----:R-:W-:-:S06]  /*2d00*/  IMAD.WIDE.U32 R152, R163, 0x10, R152 ;  /* 0x00000010a3987825 */ /* 0x001fcc00078e0098 */
[----:B------:R-:W5:Y:S01]  /*2d10*/  LDG.E.128 R152, desc[UR6][R152.64] ;  /* 0x0000000698987981 */ /* 0x000f62000c1e1d00 */
[----:B-1----:R-:W-:-:S05]  /*2d20*/  @P0 IMAD.WIDE.U32 R156, R163, 0x20, R156 ;  /* 0x00000020a39c0825 */ /* 0x002fca00078e009c */
[----:B------:R0:W5:Y:S04]  /*2d30*/  @P0 LDG.E.128 R104, desc[UR6][R156.64] ;  /* 0x000000069c680981 */ /* 0x000168000c1e1d00 */
[----:B------:R0:W5:Y:S01]  /*2d40*/  @P0 LDG.E.128 R108, desc[UR6][R156.64+0x10] ;  /* 0x000010069c6c0981 */ /* 0x000162000c1e1d00 */
[----:B------:R-:W-:Y:S05]  /*2d50*/  @!P0 BRA `(.L_x_16440) ;  /* 0x0000000000948947 */ /* 0x000fea0003800000 */
[C---:B0----5:R-:W-:Y:S02]  /*2d60*/  PRMT R156, R152.reuse, 0x7632, R156 ;  /* 0x00007632989c7816 */ /* 0x061fe4000000009c */
[----:B------:R-:W-:Y:S02]  /*2d70*/  SHF.L.U32 R157, R152, 0x10, RZ ;  /* 0x00000010989d7819 */ /* 0x000fe400000006ff */
[C---:B------:R-:W-:Y:S02]  /*2d80*/  PRMT R158, R153.reuse, 0x7632, R158 ;  /* 0x00007632999e7816 */ /* 0x040fe4000000009e */
[----:B------:R-:W-:Y:S01]  /*2d90*/  SHF.L.U32 R159, R153, 0x10, RZ ;  /* 0x00000010999f7819 */ /* 0x000fe200000006ff */
[-C--:B------:R-:W-:Y:S01]  /*2da0*/  FMUL.FTZ R157, R157, R162.reuse ;  /* 0x000000a29d9d7220 */ /* 0x080fe20000410000 */
[C---:B--234-:R-:W-:Y:S02]  /*2db0*/  PRMT R160, R154.reuse, 0x7632, R160 ;  /* 0x000076329aa07816 */ /* 0x05cfe400000000a0 */
[----:B------:R-:W-:Y:S01]  /*2dc0*/  PRMT R210, R155, 0x7632, R210 ;  /* 0x000076329bd27816 */ /* 0x000fe200000000d2 */
[----:B------:R-:W-:Y:S01]  /*2dd0*/  FMUL.FTZ R159, R159, R162 ;  /* 0x000000a29f9f7220 */ /* 0x000fe20000410000 */
[----:B------:R-:W-:-:S02]  /*2de0*/  SHF.L.U32 R161, R154, 0x10, RZ ;  /* 0x000000109aa17819 */ /* 0x000fc400000006ff */
[----:B------:R-:W-:Y:S02]  /*2df0*/  SHF.L.U32 R215, R155, 0x10, RZ ;  /* 0x000000109bd77819 */ /* 0x000fe400000006ff */
[----:B------:R-:W-:Y:S01]  /*2e00*/  SHF.L.U32 R152, R100, 0x10, RZ ;  /* 0x0000001064987819 */ /* 0x000fe200000006ff */
[-C--:B------:R-:W-:Y:S01]  /*2e10*/  FMUL.FTZ R161, R161, R162.reuse ;  /* 0x000000a2a1a17220 */ /* 0x080fe20000410000 */
[----:B------:R-:W-:Y:S01]  /*2e20*/  SHF.L.U32 R154, R101, 0x10, RZ ;  /* 0x00000010659a7819 */ /* 0x000fe200000006ff */
[----:B------:R-:W-:Y:S01]  /*2e30*/  FMUL.FTZ R215, R215, R162 ;  /* 0x000000a2d7d77220 */ /* 0x000fe20000410000 */
[----:B------:R-:W-:Y:S01]  /*2e40*/  SHF.L.U32 R153, R156, 0x10, RZ ;  /* 0x000000109c997819 */ /* 0x000fe200000006ff */
[----:B------:R-:W-:Y:S01]  /*2e50*/  FFMA.FTZ R152, R157, R152, R104 ;  /* 0x000000989d987223 */ /* 0x000fe20000010068 */
[----:B------:R-:W-:Y:S01]  /*2e60*/  SHF.L.U32 R155, R158, 0x10, RZ ;  /* 0x000000109e9b7819 */ /* 0x000fe200000006ff */
[----:B------:R-:W-:Y:S01]  /*2e70*/  FFMA.FTZ R154, R159, R154, R106 ;  /* 0x0000009a9f9a7223 */ /* 0x000fe2000001006a */
        /* <DEDUP_REMOVED lines=18> */
[----:B------:R-:W-:Y:S06]  /*2fa0*/  BRA `(.L_x_16441) ;  /* 0x0000000000907947 */ /* 0x000fec0003800000 */
.L_x_16440:
[----:B0----5:R-:W-:Y:S02]  /*2fb0*/  PRMT R156, R152, 0x7632, R156 ;  /* 0x00007632989c7816 */ /* 0x021fe4000000009c */
[----:B------:R-:W-:Y:S02]  /*2fc0*/  PRMT R158, R153, 0x7632, R158 ;  /* 0x00007632999e7816 */ /* 0x000fe4000000009e */
[C---:B--234-:R-:W-:Y:S02]  /*2fd0*/  PRMT R160, R154.reuse, 0x7632, R160 ;  /* 0x000076329aa07816 */ /* 0x05cfe400000000a0 */
[----:B------:R-:W-:Y:S02]  /*2fe0*/  SHF.L.U32 R161, R154, 0x10, RZ ;  /* 0x000000109aa17819 */ /* 0x000fe400000006ff */
[----:B------:R-:W-:Y:S02]  /*2ff0*/  PRMT R212, R155, 0x7632, R212 ;  /* 0x000076329bd47816 */ /* 0x000fe400000000d4 */
        /* <DEDUP_REMOVED lines=31> */
.L_x_16441:
[----:B------:R-:W0:Y:S02]  /*31f0*/  LDC.64 R160, c[0x0][0x3a8] ;  /* 0x0000ea00ffa07b82 */ /* 0x000e240000000a00 */
[----:B0-----:R-:W-:-:S05]  /*3200*/  IMAD.WIDE.U32 R160, R163, 0x20, R160 ;  /* 0x00000020a3a07825 */ /* 0x001fca00078e00a0 */
[----:B------:R0:W-:Y:S04]  /*3210*/  STG.E.128 desc[UR6][R160.64], R152 ;  /* 0x00000098a0007986 */ /* 0x0001e8000c101d06 */
[----:B------:R0:W-:Y:S02]  /*3220*/  STG.E.128 desc[UR6][R160.64+0x10], R156 ;  /* 0x0000109ca0007986 */ /* 0x0001e4000c101d06 */
.L_x_16439:
[----:B------:R-:W-:Y:S05]  /*3230*/  BSYNC.RECONVERGENT B0 ;  /* 0x0000000000007941 */ /* 0x000fea0003800200 */
.L_x_16438:
[----:B01234-:R-:W-:Y:S01]  /*3240*/  FADD.FTZ R160, RZ, R112 ;  /* 0x00000070ffa07221 */ /* 0x01ffe20000010000 */
        /* <DEDUP_REMOVED lines=58> */
[----:B0-----:R-:W-:-:S13]  /*35f0*/  LOP3.LUT P6, RZ, R214, 0x1f, RZ, 0xc0, !PT ;  /* 0x0000001fd6ff7812 */ /* 0x001fda00078cc0ff */
[----:B------:R-:W-:Y:S01]  /*3600*/  @P6 LOP3.LUT R208, R208, 0x20, RZ, 0xfc, !PT ;  /* 0x00000020d0d06812 */ /* 0x000fe200078efcff */
[----:B------:R-:W-:Y:S06]  /*3610*/  BRA.DIV UR11, `(.L_x_16442) ;  /* 0x0000001e0b047947 */ /* 0x000fec000b800000 */
        /* <DEDUP_REMOVED lines=119> */
.L_x_16467:
        /* <DEDUP_REMOVED lines=9> */
[----:B------:R-:W0:Y:S02]  /*3e20*/  @!P1 LDC.64 R162, c[0x0][0x3c0] ;  /* 0x0000f000ffa29b82 */ /* 0x000e240000000a00 */
[----:B------:R-:W1:Y:S06]  /*3e30*/  MUFU.RSQ R213, R210 ;  /* 0x000000d200d57308 */ /* 0x000e6c0000001400 */
        /* <DEDUP_REMOVED lines=44> */
[----:B------:R-:W-:Y:S01]  /*4100*/  SHF.L.U32 R227, R175, 0x10, RZ ;  /* 0x00000010afe37819 */ /* 0x000fe200000006ff */
[----:B------:R-:W-:Y:S01]  /*4110*/  FFMA.FTZ R218, R218, R221, R223 ;  /* 0x000000dddada7223 */ /* 0x000fe200000100df */
[----:B------:R-:W-:Y:S01]  /*4120*/  F2FP.BF16.F32.PACK_AB R161, R217, R214 ;  /* 0x000000d6d9a1723e */ /* 0x000fe200000010ff */
[----:B0-----:R-:W-:Y:S01]  /*4130*/  IMAD.WIDE.U32 R210, R209, 0x10, R210 ;  /* 0x00000010d1d27825 */ /* 0x001fe200078e00d2 */
[----:B------:R-:W-:-:S03]  /*4140*/  F2FP.BF16.F32.PACK_AB R160, R215, R160 ;  /* 0x000000a0d7a0723e */ /* 0x000fc600000010ff */
[----:B------:R-:W-:Y:S01]  /*4150*/  FFMA.FTZ R225, R222, R225, R227 ;  /* 0x000000e1dee17223 */ /* 0x000fe200000100e3 */
[----:B------:R-:W-:Y:S02]  /*4160*/  F2FP.BF16.F32.PACK_AB R162, R218, R219 ;  /* 0x000000dbdaa2723e */ /* 0x000fe400000010ff */
[----:B------:R-:W-:Y:S02]  /*4170*/  IADD3 R209, PT, PT, R209, 0x20, RZ ;  /* 0x00000020d1d17810 */ /* 0x000fe40007ffe0ff */
[----:B------:R-:W-:-:S05]  /*4180*/  F2FP.BF16.F32.PACK_AB R163, R225, R220 ;  /* 0x000000dce1a3723e */ /* 0x000fca00000010ff */
[----:B------:R1:W-:Y:S02]  /*4190*/  STG.E.128 desc[UR6][R210.64], R160 ;  /* 0x000000a0d2007986 */ /* 0x0003e4000c101d06 */
.L_x_16444:
[----:B------:R-:W-:Y:S05]  /*41a0*/  BSYNC.RECONVERGENT B0 ;  /* 0x0000000000007941 */ /* 0x000fea0003800200 */
.L_x_16443:
        /* <DEDUP_REMOVED lines=51> */
.L_x_16446:
[----:B------:R-:W-:Y:S05]  /*44e0*/  BSYNC.RECONVERGENT B0 ;  /* 0x0000000000007941 */ /* 0x000fea0003800200 */
.L_x_16445:
        /* <DEDUP_REMOVED lines=51> */
.L_x_16448:
[----:B------:R-:W-:Y:S05]  /*4820*/  BSYNC.RECONVERGENT B0 ;  /* 0x0000000000007941 */ /* 0x000fea0003800200 */
.L_x_16447:
        /* <DEDUP_REMOVED lines=51> */
.L_x_16450:
[----:B------:R-:W-:Y:S05]  /*4b60*/  BSYNC.RECONVERGENT B0 ;  /* 0x0000000000007941 */ /* 0x000fea0003800200 */
.L_x_16449:
        /* <DEDUP_REMOVED lines=51> */
.L_x_16452:
[----:B------:R-:W-:Y:S05]  /*4ea0*/  BSYNC.RECONVERGENT B0 ;  /* 0x0000000000007941 */ /* 0x000fea0003800200 */
.L_x_16451:
        /* <DEDUP_REMOVED lines=23> */
[C---:B------:R-:W-:Y:S01]  /*5020*/  FMUL.FTZ R216, R213.reuse, R216 ;  /* 0x000000d8d5d87220 */ /* 0x040fe20000410000 */
[C---:B------:R-:W-:Y:S01]  /*5030*/  FMUL.FTZ R220, R213.reuse, R220 ;  /* 0x000000dcd5dc7220 */ /* 0x040fe20000410000 */
[----:B------:R-:W-:Y:S01]  /*5040*/  FMUL.FTZ R222, R213, R222 ;  /* 0x000000ded5de7220 */ /* 0x000fe20000410000 */
[----:B------:R-:W-:Y:S01]  /*5050*/  FFMA.FTZ R212, R162, R163, R211 ;  /* 0x000000a3a2d47223 */ /* 0x000fe200000100d3 */
[----:B------:R-:W-:Y:S01]  /*5060*/  FFMA.FTZ R214, R214, R215, R217 ;  /* 0x000000d7d6d67223 */ /* 0x000fe200000100d9 */
        /* <DEDUP_REMOVED lines=10> */
[----:B------:R-:W-:Y:S01]  /*5110*/  FFMA.FTZ R221, R222, R221, R223 ;  /* 0x000000dddedd7223 */ /* 0x000fe200000100df */
[----:B------:R-:W-:Y:S02]  /*5120*/  SHF.L.U32 R219, R5, 0x10, RZ ;  /* 0x0000001005db7819 */ /* 0x000fe400000006ff */
[----:B------:R-:W-:Y:S01]  /*5130*/  SHF.L.U32 R211, R9, 0x10, RZ ;  /* 0x0000001009d37819 */ /* 0x000fe200000006ff */
[----:B------:R-:W-:Y:S02]  /*5140*/  FFMA.FTZ R224, R224, R225, R227 ;  /* 0x000000e1e0e07223 */ /* 0x000fe400000100e3 */
[----:B------:R-:W-:Y:S02]  /*5150*/  FFMA.FTZ R217, R220, R217, R219 ;  /* 0x000000d9dcd97223 */ /* 0x000fe400000100db */
[----:B------:R-:W-:Y:S01]  /*5160*/  FFMA.FTZ R213, R210, R163, R211 ;  /* 0x000000a3d2d57223 */ /* 0x000fe200000100d3 */
[----:B0-----:R-:W-:Y:S01]  /*5170*/  IMAD.WIDE.U32 R210, R209, 0x10, R160 ;  /* 0x00000010d1d27825 */ /* 0x001fe200078e00a0 */
[----:B------:R-:W-:-:S02]  /*5180*/  F2FP.BF16.F32.PACK_AB R163, R224, R221 ;  /* 0x000000dde0a3723e */ /* 0x000fc400000010ff */
[----:B------:R-:W-:Y:S02]  /*5190*/  F2FP.BF16.F32.PACK_AB R162, R217, R162 ;  /* 0x000000a2d9a2723e */ /* 0x000fe400000010ff */
[----:B------:R-:W-:Y:S02]  /*51a0*/  F2FP.BF16.F32.PACK_AB R161, R215, R214 ;  /* 0x000000d6d7a1723e */ /* 0x000fe400000010ff */
[----:B------:R-:W-:-:S05]  /*51b0*/  F2FP.BF16.F32.PACK_AB R160, R213, R212 ;  /* 0x000000d4d5a0723e */ /* 0x000fca00000010ff */
[----:B------:R0:W-:Y:S02]  /*51c0*/  STG.E.128 desc[UR6][R210.64], R160 ;  /* 0x000000a0d2007986 */ /* 0x0001e4000c101d06 */
.L_x_16454:
[----:B------:R-:W-:Y:S05]  /*51d0*/  BSYNC.RECONVERGENT B0 ;  /* 0x0000000000007941 */ /* 0x000fea0003800200 */
.L_x_16453:
[----:B01234-:R-:W0:Y:S02]  /*51e0*/  LDC.64 R160, c[0x0][0x380] ;  /* 0x0000e000ffa07b82 */ /* 0x01fe240000000a00 */
[----:B0-----:R-:W-:-:S04]  /*51f0*/  LEA R2, R160, R2, 0x2 ;  /* 0x00000002a0027211 */ /* 0x001fc800078e10ff */
[----:B------:R-:W-:-:S13]  /*5200*/  ISETP.GE.AND P0, PT, R2, R161, PT ;  /* 0x000000a10200720c */ /* 0x000fda0003f06270 */
[----:B------:R-:W-:Y:S05]  /*5210*/  @!P0 BRA `(.L_x_16455) ;  /* 0xffffffbc001c8947 */ /* 0x000fea000383ffff */
[----:B------:R-:W-:Y:S05]  /*5220*/  EXIT ;  /* 0x000000000000794d */ /* 0x000fea0003800000 */
.L_x_16442:
        /* <DEDUP_REMOVED lines=8> */
.L_x_16457:
[----:B------:R-:W-:Y:S05]  /*52b0*/  BSYNC B0 ;  /* 0x0000000000007941 */ /* 0x000fea0003800000 */
.L_x_16456:
        /* <DEDUP_REMOVED lines=10> */
.L_x_16458:
[----:B------:R-:W-:Y:S01]  /*5360*/  HFMA2 R217, -RZ, RZ, 0, 2.384185791015625e-07 ;  /* 0x00000004ffd97431 */ /* 0x000fe200000001ff */
[----:B------:R-:W-:-:S05]  /*5370*/  MOV R163, R216 ;  /* 0x000000d800a37202 */ /* 0x000fca0000000f00 */
[----:B------:R-:W-:-:S05]  /*5380*/  FADD.FTZ R163, R162, R163 ;  /* 0x000000a3a2a37221 */ /* 0x000fca0000010000 */
[----:B------:R-:W-:-:S07]  /*5390*/  MOV R218, R163 ;  /* 0x000000a300da7202 */ /* 0x000fce0000000f00 */
[----:B------:R-:W-:Y:S05]  /*53a0*/  WARPSYNC.COLLECTIVE R215, `(.L_x_16459) ;  /* 0x00000000d7087348 */ /* 0x000fea0003c00000 */
[----:B------:R0:W1:Y:S02]  /*53b0*/  SHFL.BFLY P6, R216, R218, R217, R220 ;  /* 0x0c0000d9dad87389 */ /* 0x00006400000c00dc */
[----:B01----:R-:W-:Y:S05]  /*53c0*/  ENDCOLLECTIVE ;  /* 0x000000000000791b */ /* 0x003fea0003800000 */
.L_x_16459:
[----:B------:R-:W-:Y:S01]  /*53d0*/  HFMA2 R217, -RZ, RZ, 0, 4.76837158203125e-07 ;  /* 0x00000008ffd97431 */ /* 0x000fe200000001ff */
[----:B------:R-:W-:-:S05]  /*53e0*/  MOV R160, R216 ;  /* 0x000000d800a07202 */ /* 0x000fca0000000f00 */
[----:B------:R-:W-:-:S05]  /*53f0*/  FADD.FTZ R212, R163, R160 ;  /* 0x000000a0a3d47221 */ /* 0x000fca0000010000 */
[----:B------:R-:W-:-:S07]  /*5400*/  MOV R218, R212 ;  /* 0x000000d400da7202 */ /* 0x000fce0000000f00 */
[----:B------:R-:W-:Y:S05]  /*5410*/  WARPSYNC.COLLECTIVE R215, `(.L_x_16460) ;  /* 0x00000000d7087348 */ /* 0x000fea0003c00000 */
[----:B------:R0:W1:Y:S02]  /*5420*/  SHFL.BFLY P6, R216, R218, R217, R220 ;  /* 0x0c0000d9dad87389 */ /* 0x00006400000c00dc */
[----:B01----:R-:W-:Y:S05]  /*5430*/  ENDCOLLECTIVE ;  /* 0x000000000000791b */ /* 0x003fea0003800000 */
.L_x_16460:
[----:B------:R-:W-:Y:S01]  /*5440*/  HFMA2 R217, -RZ, RZ, 0, 9.5367431640625e-07 ;  /* 0x00000010ffd97431 */ /* 0x000fe200000001ff */
[----:B------:R-:W-:-:S05]  /*5450*/  MOV R211, R216 ;  /* 0x000000d800d37202 */ /* 0x000fca0000000f00 */
[----:B------:R-:W-:-:S05]  /*5460*/  FADD.FTZ R213, R212, R211 ;  /* 0x000000d3d4d57221 */ /* 0x000fca0000010000 */
[----:B------:R-:W-:-:S07]  /*5470*/  MOV R218, R213 ;  /* 0x000000d500da7202 */ /* 0x000fce0000000f00 */
[----:B------:R-:W-:Y:S05]  /*5480*/  WARPSYNC.COLLECTIVE R215, `(.L_x_16461) ;  /* 0x00000000d7087348 */ /* 0x000fea0003c00000 */
[----:B------:R0:W1:Y:S02]  /*5490*/  SHFL.BFLY P6, R216, R218, R217, R220 ;  /* 0x0c0000d9dad87389 */ /* 0x00006400000c00dc */
[----:B01----:R-:W-:Y:S05]  /*54a0*/  ENDCOLLECTIVE ;  /* 0x000000000000791b */ /* 0x003fea0003800000 */
.L_x_16461:
        /* <DEDUP_REMOVED lines=106> */
.L_x_16462:
[----:B------:R-:W-:Y:S01]  /*5b50*/  HFMA2 R217, -RZ, RZ, 0, 1.1920928955078125e-07 ;  /* 0x00000002ffd97431 */ /* 0x000fe200000001ff */
[----:B------:R-:W-:-:S05]  /*5b60*/  MOV R161, R216 ;  /* 0x000000d800a17202 */ /* 0x000fca0000000f00 */
[----:B------:R-:W-:-:S05]  /*5b70*/  FADD.FTZ R161, R160, R161 ;  /* 0x000000a1a0a17221 */ /* 0x000fca0000010000 */
[----:B------:R-:W-:-:S07]  /*5b80*/  MOV R218, R161 ;  /* 0x000000a100da7202 */ /* 0x000fce0000000f00 */
[----:B------:R-:W-:Y:S05]  /*5b90*/  WARPSYNC.COLLECTIVE R215, `(.L_x_16463) ;  /* 0x00000000d7087348 */ /* 0x000fea0003c00000 */
[----:B------:R0:W1:Y:S02]  /*5ba0*/  SHFL.BFLY P6, R216, R218, R217, R220 ;  /* 0x0c0000d9dad87389 */ /* 0x00006400000c00dc */
[----:B01----:R-:W-:Y:S05]  /*5bb0*/  ENDCOLLECTIVE ;  /* 0x000000000000791b */ /* 0x003fea0003800000 */
.L_x_16463:
[----:B------:R-:W-:Y:S01]  /*5bc0*/  HFMA2 R217, -RZ, RZ, 0, 2.384185791015625e-07 ;  /* 0x00000004ffd97431 */ /* 0x000fe200000001ff */
[----:B------:R-:W-:-:S05]  /*5bd0*/  MOV R162, R216 ;  /* 0x000000d800a27202 */ /* 0x000fca0000000f00 */
[----:B------:R-:W-:-:S05]  /*5be0*/  FADD.FTZ R162, R161, R162 ;  /* 0x000000a2a1a27221 */ /* 0x000fca0000010000 */
[----:B------:R-:W-:-:S07]  /*5bf0*/  MOV R218, R162 ;  /* 0x000000a200da7202 */ /* 0x000fce0000000f00 */
[----:B------:R-:W-:Y:S05]  /*5c00*/  WARPSYNC.COLLECTIVE R215, `(.L_x_16464) ;  /* 0x00000000d7087348 */ /* 0x000fea0003c00000 */
[----:B------:R0:W1:Y:S02]  /*5c10*/  SHFL.BFLY P6, R216, R218, R217, R220 ;  /* 0x0c0000d9dad87389 */ /* 0x00006400000c00dc */
[----:B01----:R-:W-:Y:S05]  /*5c20*/  ENDCOLLECTIVE ;  /* 0x000000000000791b */ /* 0x003fea0003800000 */
.L_x_16464:
[----:B------:R-:W-:Y:S01]  /*5c30*/  HFMA2 R217, -RZ, RZ, 0, 4.76837158203125e-07 ;  /* 0x00000008ffd97431 */ /* 0x000fe200000001ff */
[----:B------:R-:W-:-:S05]  /*5c40*/  MOV R163, R216 ;  /* 0x000000d800a37202 */ /* 0x000fca0000000f00 */
[----:B------:R-:W-:-:S05]  /*5c50*/  FADD.FTZ R163, R162, R163 ;  /* 0x000000a3a2a37221 */ /* 0x000fca0000010000 */
[----:B------:R-:W-:-:S07]  /*5c60*/  MOV R218, R163 ;  /* 0x000000a300da7202 */ /* 0x000fce0000000f00 */
[----:B------:R-:W-:Y:S05]  /*5c70*/  WARPSYNC.COLLECTIVE R215, `(.L_x_16465) ;  /* 0x00000000d7087348 */ /* 0x000fea0003c00000 */
[----:B------:R0:W1:Y:S02]  /*5c80*/  SHFL.BFLY P6, R216, R218, R217, R220 ;  /* 0x0c0000d9dad87389 */ /* 0x00006400000c00dc */
[----:B01----:R-:W-:Y:S05]  /*5c90*/  ENDCOLLECTIVE ;  /* 0x000000000000791b */ /* 0x003fea0003800000 */
.L_x_16465:
[----:B------:R-:W-:Y:S01]  /*5ca0*/  HFMA2 R217, -RZ, RZ, 0, 9.5367431640625e-07 ;  /* 0x00000010ffd97431 */ /* 0x000fe200000001ff */
[----:B------:R-:W-:-:S05]  /*5cb0*/  MOV R212, R216 ;  /* 0x000000d800d47202 */ /* 0x000fca0000000f00 */
[----:B------:R-:W-:-:S05]  /*5cc0*/  FADD.FTZ R213, R163, R212 ;  /* 0x000000d4a3d57221 */ /* 0x000fca0000010000 */
[----:B------:R-:W-:-:S07]  /*5cd0*/  MOV R218, R213 ;  /* 0x000000d500da7202 */ /* 0x000fce0000000f00 */
[----:B------:R-:W-:Y:S05]  /*5ce0*/  WARPSYNC.COLLECTIVE R215, `(.L_x_16466) ;  /* 0x00000000d7087348 */ /* 0x000fea0003c00000 */
[----:B------:R0:W1:Y:S02]  /*5cf0*/  SHFL.BFLY P6, R216, R218, R217, R220 ;  /* 0x0c0000d9dad87389 */ /* 0x00006400000c00dc */
[----:B01----:R-:W-:Y:S05]  /*5d00*/  ENDCOLLECTIVE ;  /* 0x000000000000791b */ /* 0x003fea0003800000 */
.L_x_16466:
[----:B------:R-:W-:Y:S05]  /*5d10*/  BRA `(.L_x_16467) ;  /* 0xffffffe0001c7947 */ /* 0x000fea000383ffff */
.L_x_16468:
        /* <DEDUP_REMOVED lines=14> */
.L_x_54380:


//--------------------- .text._ZN10layer_norm13ln_fwd_kernelINS_13Kernel_traitsI13__nv_bfloat16S2_fS2_fjLj1536ELj1ELj4ELj1ELj16ENS_18Kernel_traits_baseILj1536ES2_S2_fS2_fjLj128EEEEELb0ELb1ELb0ELb1EEEvNS_9FwdParamsE --------------------------
	.section	.text._ZN10layer_norm13ln_fwd_kernelINS_13Kernel_traitsI13__nv_bfloat16S2_fS2_fjLj1536ELj1ELj4ELj1ELj16ENS_18Kernel_traits_baseILj1536ES2_S2_fS2_fjLj128EEEEELb0ELb1ELb0ELb1EEEvNS_9FwdParamsE,"ax",@progbits
	.align	128
        .global         _ZN10layer_norm13ln_fwd_kernelINS_13Kernel_traitsI13__nv_bfloat16S2_fS2_fjLj1536ELj1ELj4ELj1ELj16ENS_18Kernel_traits_baseILj1536ES2_S2_fS2_fjLj128EEEEELb0ELb1ELb0ELb1EEEvNS_9FwdParamsE
        .type           _ZN10layer_norm13ln_fwd_kernelINS_13Kernel_traitsI13__nv_bfloat16S2_fS2_fjLj1536ELj1ELj4ELj1ELj16ENS_18Kernel_traits_baseILj1536ES2_S2_fS2_fjLj128EEEEELb0ELb1ELb0ELb1EEEvNS_9FwdParamsE,@function
        .size           _ZN10layer_norm13ln_fwd_kernelINS_13Kernel_traitsI13__nv_bfloat16S2_fS2_fjLj1536ELj1ELj4ELj1ELj16ENS_18Kernel_traits_baseILj1536ES2_S2_fS2_fjLj128EEEEELb0ELb1ELb0ELb1EEEvNS_9FwdParamsE,(.L_x_54381 - _ZN10layer_norm13ln_fwd_kernelINS_13Kernel_traitsI13__nv_bfloat16S2_fS2_fjLj1536ELj1ELj4ELj1ELj16ENS_18Kernel_traits_baseILj1536ES2_S2_fS2_fjLj128EEEEELb0ELb1ELb0ELb1EEEvNS_9FwdParamsE)
        .other          _ZN10layer_norm13ln_fwd_kernelINS_13Kernel_traitsI13__nv_bfloat16S2_fS2_fjLj1536ELj1ELj4ELj1ELj16ENS_18Kernel_traits_baseILj1536ES2_S2_fS2_fjLj128EEEEELb0ELb1ELb0ELb1EEEvNS_9FwdParamsE,@"STO_CUDA_ENTRY STV_DEFAULT"
_ZN10layer_norm13ln_fwd_kernelINS_13Kernel_traitsI13__nv_bfloat16S2_fS2_fjLj1536ELj1ELj4ELj1ELj16ENS_18Kernel_traits_baseILj1536ES2_S2_fS2_fjLj128EEEEELb0ELb1ELb0ELb1EEEvNS_9FwdParamsE:
.text._ZN10layer_norm13ln_fwd_kernelINS_13Kernel_traitsI13__nv_bfloat16S2_fS2_fjLj1536ELj1ELj4ELj1ELj16ENS_18Kernel_traits_baseILj1536ES2_S2_fS2_fjLj128EEEEELb0ELb1ELb0ELb1EEEvNS_9FwdParamsE:
        /* <DEDUP_REMOVED lines=37> */
.L_x_16469:
        /* <DEDUP_REMOVED lines=28> */
.L_x_16470:
[----:B------:R-:W1:Y:S02]  /*0410*/  LDCU UR4, c[0x0][0x384] ;  /* 0x00007080ff0477ac */ /* 0x000e640008000800 */
[----:B-1----:R-:W-:-:S13]  /*0420*/  ISETP.GE.AND P0, PT, R202, UR4, PT ;  /* 0x00000004ca007c0c */ /* 0x002fda000bf06270 */
[----:B------:R-:W-:Y:S05]  /*0430*/  @P0 EXIT ;  /* 0x000000000000094d */ /* 0x000fea0003800000 */
[----:B------:R-:W1:Y:S01]  /*0440*/  LDCU.64 UR4, c[0x0][0x3e0] ;  /* 0x00007c00ff0477ac */ /* 0x000e620008000a00 */
[----:B0----5:R-:W-:Y:S02]  /*0450*/  PRMT R2, R79, 0x7632, R2 ;  /* 0x000076324f027816 */ /* 0x021fe40000000002 */
[----:B------:R-:W-:Y:S01]  /*0460*/  PRMT R3, R55, 0x7632, R3 ;  /* 0x0000763237037816 */ /* 0x000fe20000000003 */
[----:B------:R-:W0:Y:S01]  /*0470*/  LDCU UR8, c[0x0][0x388] ;  /* 0x00007100ff0877ac */ /* 0x000e220008000800 */
        /* <DEDUP_REMOVED lines=9> */
[----:B-1----:R-:W-:Y:S02]  /*0510*/  ISETP.NE.U32.AND P0, PT, RZ, UR4, PT ;  /* 0x00000004ff007c0c */ /* 0x002fe4000bf05070 */
        /* <DEDUP_REMOVED lines=64> */
[----:B0-23--:R-:W1:-:S12]  /*0920*/  LDCU.64 UR4, c[0x0][0x3a0] ;  /* 0x00007400ff0477ac */ /* 0x00de580008000a00 */
.L_x_16484:
[----:B--2---:R-:W0:Y:S01]  /*0930*/  @P0 LDC.64 R116, c[0x0][0x3e0] ;  /* 0x0000f800ff740b82 */ /* 0x004e220000000a00 */
[----:B------:R-:W-:-:S05]  /*0940*/  IMAD R112, R202, UR8, RZ ;  /* 0x00000008ca707c24 */ /* 0x000fca000f8e02ff */
[----:B------:R-:W-:Y:S02]  /*0950*/  SHF.R.S32.HI R113, RZ, 0x1f, R112 ;  /* 0x0000001fff717819 */ /* 0x000fe40000011470 */
[----:B------:R-:W2:Y:S02]  /*0960*/  LDC.64 R152, c[0x0][0x390] ;  /* 0x0000e400ff987b82 */ /* 0x000ea40000000a00 */
[----:B------:R-:W-:-:S04]  /*0970*/  LEA.HI R113, R113, R112, RZ, 0x3 ;  /* 0x0000007071717211 */ /* 0x000fc800078f18ff */
[----:B------:R-:W-:Y:S01]  /*0980*/  LEA.HI.SX32 R203, R113, R0, 0x1d ;  /* 0x0000000071cb7211 */ /* 0x000fe200078feaff */
[----:B0-----:R-:W-:-:S06]  /*0990*/  @P0 IMAD.WIDE R116, R202, 0x2, R116 ;  /* 0x00000002ca740825 */ /* 0x001fcc00078e0274 */
[----:B------:R-:W3:Y:S01]  /*09a0*/  @P0 LDG.E.U16 R116, desc[UR6][R116.64] ;  /* 0x0000000674740981 */ /* 0x000ee2000c1e1500 */
[----:B--2---:R-:W-:-:S06]  /*09b0*/  IMAD.WIDE.U32 R112, R203, 0x10, R152 ;  /* 0x00000010cb707825 */ /* 0x004fcc00078e0098 */
[----:B------:R-:W5:Y:S01]  /*09c0*/  LDG.E.128 R112, desc[UR6][R112.64] ;  /* 0x0000000670707981 */ /* 0x000f62000c1e1d00 */
[----:B-1----:R-:W-:Y:S01]  /*09d0*/  ISETP.NE.U32.AND P1, PT, RZ, UR4, PT ;  /* 0x00000004ff007c0c */ /* 0x002fe2000bf25070 */
[----:B------:R-:W-:-:S03]  /*09e0*/  HFMA2 R208, -RZ, RZ, 1.875, 0 ;  /* 0x3f800000ffd07431 */ /* 0x000fc600000001ff */
[----:B------:R-:W-:Y:S02]  /*09f0*/  ISETP.NE.AND.EX P1, PT, RZ, UR5, PT, P1 ;  /* 0x00000005ff007c0c */ /* 0x000fe4000bf25310 */
[----:B---3--:R-:W-:-:S11]  /*0a00*/  @P0 SHF.L.U32 R208, R116, 0x10, RZ ;  /* 0x0000001074d00819 */ /* 0x008fd600000006ff */
[----:B------:R-:W-:Y:S05]  /*0a10*/  @!P1 BRA `(.L_x_16471) ;  /* 0x0000000000a49947 */ /* 0x000fea0003800000 */
        /* <DEDUP_REMOVED lines=36> */
[----:B------:R-:W-:Y:S01]  /*0c60*/  SHF.L.U32 R124, R198, 0x10, RZ ;  /* 0x00000010c67c7819 */ /* 0x000fe200000006ff */
[----:B------:R-:W-:-:S02]  /*0c70*/  FFMA.FTZ R116, R123, R116, R108 ;  /* 0x000000747b747223 */ /* 0x000fc4000001006c */
[----:B------:R-:W-:Y:S02]  /*0c80*/  FFMA.FTZ R118, R125, R120, R110 ;  /* 0x000000787d767223 */ /* 0x000fe4000001006e */
[----:B------:R-:W-:Y:S01]  /*0c90*/  FFMA.FTZ R119, R122, R124, R111 ;  /* 0x0000007c7a777223 */ /* 0x000fe2000001006f */
[----:B------:R-:W-:Y:S06]  /*0ca0*/  BRA `(.L_x_16472) ;  /* 0x0000000000907947 */ /* 0x000fec0003800000 */
.L_x_16471:
[C---:B-----5:R-:W-:Y:S02]  /*0cb0*/  PRMT R121, R113.reuse, 0x7632, R121 ;  /* 0x0000763271797816 */ /* 0x060fe40000000079 */
[----:B------:R-:W-:Y:S02]  /*0cc0*/  SHF.L.U32 R113, R113, 0x10, RZ ;  /* 0x0000001071717819 */ /* 0x000fe400000006ff */
[C---:B------:R-:W-:Y:S02]  /*0cd0*/  PRMT R123, R114.reuse, 0x7632, R123 ;  /* 0x00007632727b7816 */ /* 0x040fe4000000007b */
[----:B------:R-:W-:Y:S01]  /*0ce0*/  SHF.L.U32 R125, R114, 0x10, RZ ;  /* 0x00000010727d7819 */ /* 0x000fe200000006ff */
[-C--:B------:R-:W-:Y:S01]  /*0cf0*/  FMUL.FTZ R113, R113, R208.reuse ;  /* 0x000000d071717220 */ /* 0x080fe20000410000 */
[----:B------:R-:W-:Y:S02]  /*0d00*/  SHF.L.U32 R114, R81, 0x10, RZ ;  /* 0x0000001051727819 */ /* 0x000fe400000006ff */
        /* <DEDUP_REMOVED lines=30> */
.L_x_16472:
[----:B------:R-:W0:Y:S01]  /*0ef0*/  LDC.64 R210, c[0x0][0x3a8] ;  /* 0x0000ea00ffd27b82 */ /* 0x000e220000000a00 */
[----:B------:R-:W-:-:S05]  /*0f00*/  IADD3 R204, PT, PT, R203, 0x20, RZ ;  /* 0x00000020cbcc7810 */ /* 0x000fca0007ffe0ff */
[----:B------:R-:W-:Y:S02]  /*0f10*/  IMAD.WIDE.U32 R120, R204, 0x10, R152 ;  /* 0x00000010cc787825 */ /* 0x000fe400078e0098 */
[----:B------:R-:W1:Y:S02]  /*0f20*/  @P1 LDC.64 R124, c[0x0][0x3a0] ;  /* 0x0000e800ff7c1b82 */ /* 0x000e640000000a00 */
[----:B0-----:R-:W-:-:S05]  /*0f30*/  IMAD.WIDE.U32 R126, R203, 0x20, R210 ;  /* 0x00000020cb7e7825 */ /* 0x001fca00078e00d2 */
[----:B------:R0:W-:Y:S01]  /*0f40*/  STG.E.128 desc[UR6][R126.64], R112 ;  /* 0x000000707e007986 */ /* 0x0001e2000c101d06 */
[----:B-1----:R-:W-:-:S03]  /*0f50*/  @P1 IMAD.WIDE.U32 R124, R204, 0x20, R124 ;  /* 0x00000020cc7c1825 */ /* 0x002fc600078e007c */
[----:B------:R0:W-:Y:S04]  /*0f60*/  STG.E.128 desc[UR6][R126.64+0x10], R116 ;  /* 0x000010747e007986 */ /* 0x0001e8000c101d06 */
[----:B------:R0:W5:Y:S04]  /*0f70*/  @P1 LDG.E.128 R104, desc[UR6][R124.64] ;  /* 0x000000067c681981 */ /* 0x000168000c1e1d00 */
[----:B------:R0:W5:Y:S04]  /*0f80*/  @P1 LDG.E.128 R108, desc[UR6][R124.64+0x10] ;  /* 0x000010067c6c1981 */ /* 0x000168000c1e1d00 */
[----:B------:R-:W5:Y:S01]  /*0f90*/  LDG.E.128 R120, desc[UR6][R120.64] ;  /* 0x0000000678787981 */ /* 0x000f62000c1e1d00 */
[----:B------:R-:W-:Y:S05]  /*0fa0*/  @!P1 BRA `(.L_x_16473) ;  /* 0x0000000000949947 */ /* 0x000fea0003800000 */
[C---:B-----5:R-:W-:Y:S02]  /*0fb0*/  PRMT R130, R123.reuse, 0x7632, R130 ;  /* 0x000076327b827816 */ /* 0x060fe40000000082 */
[----:B------:R-:W-:Y:S02]  /*0fc0*/  SHF.L.U32 R123, R123, 0x10, RZ ;  /* 0x000000107b7b7819 */ /* 0x000fe400000006ff */
[----:B0-----:R-:W-:Y:S02]  /*0fd0*/  SHF.L.U32 R127, R120, 0x10, RZ ;  /* 0x00000010787f7819 */ /* 0x001fe400000006ff */
[----:B------:R-:W-:Y:S01]  /*0fe0*/  PRMT R128, R121, 0x7632, R128 ;  /* 0x0000763279807816 */ /* 0x000fe20000000080 */
[-C--:B------:R-:W-:Y:S01]  /*0ff0*/  FMUL.FTZ R123, R123, R208.reuse ;  /* 0x000000d07b7b7220 */ /* 0x080fe20000410000 */
[----:B------:R-:W-:Y:S01]  /*1000*/  SHF.L.U32 R126, R87, 0x10, RZ ;  /* 0x00000010577e7819 */ /* 0x000fe200000006ff */
[----:B------:R-:W-:Y:S01]  /*1010*/  FMUL.FTZ R127, R127, R208 ;  /* 0x000000d07f7f7220 */ /* 0x000fe20000410000 */
[----:B------:R-:W-:-:S02]  /*1020*/  SHF.L.U32 R121, R121, 0x10, RZ ;  /* 0x0000001079797819 */ /* 0x000fc400000006ff */
[----:B------:R-:W-:Y:S01]  /*1030*/  SHF.L.U32 R131, R122, 0x10, RZ ;  /* 0x000000107a837819 */ /* 0x000fe200000006ff */
[----:B------:R-:W-:Y:S01]  /*1040*/  FFMA.FTZ R126, R123, R126, R110 ;  /* 0x0000007e7b7e7223 */ /* 0x000fe2000001006e */
[----:B------:R-:W-:Y:S01]  /*1050*/  PRMT R125, R120, 0x7632, R125 ;  /* 0x00007632787d7816 */ /* 0x000fe2000000007d */
        /* <DEDUP_REMOVED lines=26> */
.L_x_16473:
[C---:B-----5:R-:W-:Y:S02]  /*1200*/  PRMT R129, R121.reuse, 0x7632, R129 ;  /* 0x0000763279817816 */ /* 0x060fe40000000081 */
        /* <DEDUP_REMOVED lines=35> */
.L_x_16474:
[----:B------:R-:W0:Y:S01]  /*1440*/  @P1 LDC.64 R132, c[0x0][0x3a0] ;  /* 0x0000e800ff841b82 */ /* 0x000e220000000a00 */
[----:B------:R-:W-:Y:S01]  /*1450*/  IADD3 R205, PT, PT, R203, 0x40, RZ ;  /* 0x00000040cbcd7810 */ /* 0x000fe20007ffe0ff */
[----:B------:R-:W-:-:S04]  /*1460*/  IMAD.WIDE.U32 R134, R204, 0x20, R210 ;  /* 0x00000020cc867825 */ /* 0x000fc800078e00d2 */
[C---:B------:R-:W-:Y:S01]  /*1470*/  IMAD.WIDE.U32 R128, R205.reuse, 0x10, R152 ;  /* 0x00000010cd807825 */ /* 0x040fe200078e0098 */
[----:B------:R1:W-:Y:S04]  /*1480*/  STG.E.128 desc[UR6][R134.64], R120 ;  /* 0x0000007886007986 */ /* 0x0003e8000c101d06 */
[----:B------:R1:W-:Y:S04]  /*1490*/  STG.E.128 desc[UR6][R134.64+0x10], R124 ;  /* 0x0000107c86007986 */ /* 0x0003e8000c101d06 */
[----:B------:R-:W5:Y:S01]  /*14a0*/  LDG.E.128 R128, desc[UR6][R128.64] ;  /* 0x0000000680807981 */ /* 0x000f62000c1e1d00 */
[----:B0-----:R-:W-:-:S05]  /*14b0*/  @P1 IMAD.WIDE.U32 R132, R205, 0x20, R132 ;  /* 0x00000020cd841825 */ /* 0x001fca00078e0084 */
[----:B------:R1:W5:Y:S04]  /*14c0*/  @P1 LDG.E.128 R104, desc[UR6][R132.64] ;  /* 0x0000000684681981 */ /* 0x000368000c1e1d00 */
[----:B------:R1:W5:Y:S01]  /*14d0*/  @P1 LDG.E.128 R108, desc[UR6][R132.64+0x10] ;  /* 0x00001006846c1981 */ /* 0x000362000c1e1d00 */
[----:B------:R-:W-:Y:S05]  /*14e0*/  @!P1 BRA `(.L_x_16475) ;  /* 0x0000000000949947 */ /* 0x000fea0003800000 */
[C---:B-----5:R-:W-:Y:S02]  /*14f0*/  PRMT R138, R131.reuse, 0x7632, R138 ;  /* 0x00007632838a7816 */ /* 0x060fe4000000008a */
[----:B------:R-:W-:Y:S02]  /*1500*/  SHF.L.U32 R131, R131, 0x10, RZ ;  /* 0x0000001083837819 */ /* 0x000fe400000006ff */
[----:B-1----:R-:W-:Y:S02]  /*1510*/  SHF.L.U32 R135, R128, 0x10, RZ ;  /* 0x0000001080877819 */ /* 0x002fe400000006ff */
        /* <DEDUP_REMOVED lines=34> */
.L_x_16475:
[C---:B-----5:R-:W-:Y:S02]  /*1740*/  PRMT R137, R129.reuse, 0x7632, R137 ;  /* 0x0000763281897816 */ /* 0x060fe40000000089 */
[----:B------:R-:W-:Y:S02]  /*1750*/  SHF.L.U32 R129, R129, 0x10, RZ ;  /* 0x0000001081817819 */ /* 0x000fe400000006ff */
[C---:B------:R-:W-:Y:S02]  /*1760*/  PRMT R139, R130.reuse, 0x7632, R139 ;  /* 0x00007632828b7816 */ /* 0x040fe4000000008b */
[----:B------:R-:W-:Y:S01]  /*1770*/  SHF.L.U32 R141, R130, 0x10, RZ ;  /* 0x00000010828d7819 */ /* 0x000fe200000006ff */
[-C--:B------:R-:W-:Y:S01]  /*1780*/  FMUL.FTZ R129, R129, R208.reuse ;  /* 0x000000d081817220 */ /* 0x080fe20000410000 */
[----:B------:R-:W-:Y:S02]  /*1790*/  SHF.L.U32 R130, R89, 0x10, RZ ;  /* 0x0000001059827819 */ /* 0x000fe400000006ff */
[C---:B-1----:R-:W-:Y:S01]  /*17a0*/  PRMT R133, R128.reuse, 0x7632, R133 ;  /* 0x0000763280857816 */ /* 0x042fe20000000085 */
        /* <DEDUP_REMOVED lines=29> */
.L_x_16476:
        /* <DEDUP_REMOVED lines=48> */
.L_x_16477:
        /* <DEDUP_REMOVED lines=36> */
.L_x_16478:
        /* <DEDUP_REMOVED lines=48> */
.L_x_16479:
[----:B-1---5:R-:W-:Y:S02]  /*21c0*/  PRMT R149, R144, 0x7632, R149 ;  /* 0x0000763290957816 */ /* 0x022fe40000000095 */
        /* <DEDUP_REMOVED lines=35> */
.L_x_16480:
[----:B------:R-:W0:Y:S01]  /*2400*/  @P1 LDC.64 R154, c[0x0][0x3a0] ;  /* 0x0000e800ff9a1b82 */ /* 0x000e220000000a00 */
[----:B------:R-:W-:Y:S01]  /*2410*/  IADD3 R209, PT, PT, R203, 0xa0, RZ ;  /* 0x000000a0cbd17810 */ /* 0x000fe20007ffe0ff */
[----:B------:R-:W-:-:S04]  /*2420*/  IMAD.WIDE.U32 R156, R207, 0x20, R210 ;  /* 0x00000020cf9c7825 */ /* 0x000fc800078e00d2 */
[C---:B------:R-:W-:Y:S01]  /*2430*/  IMAD.WIDE.U32 R152, R209.reuse, 0x10, R152 ;  /* 0x00000010d1987825 */ /* 0x040fe200078e0098 */
[----:B------:R1:W-:Y:S04]  /*2440*/  STG.E.128 desc[UR6][R156.64], R144 ;  /* 0x000000909c007986 */ /* 0x0003e8000c101d06 */
[----:B------:R1:W-:Y:S01]  /*2450*/  STG.E.128 desc[UR6][R156.64+0x10], R148 ;  /* 0x000010949c007986 */ /* 0x0003e2000c101d06 */
[----:B0-----:R-:W-:-:S03]  /*2460*/  @P1 IMAD.WIDE.U32 R158, R209, 0x20, R154 ;  /* 0x00000020d19e1825 */ /* 0x001fc600078e009a */
[----:B------:R-:W5:Y:S04]  /*2470*/  LDG.E.128 R152, desc[UR6][R152.64] ;  /* 0x0000000698987981 */ /* 0x000f68000c1e1d00 */
[----:B------:R1:W5:Y:S04]  /*2480*/  @P1 LDG.E.128 R104, desc[UR6][R158.64] ;  /* 0x000000069e681981 */ /* 0x000368000c1e1d00 */
[----:B------:R1:W5:Y:S01]  /*2490*/  @P1 LDG.E.128 R108, desc[UR6][R158.64+0x10] ;  /* 0x000010069e6c1981 */ /* 0x000362000c1e1d00 */
[----:B------:R-:W-:Y:S05]  /*24a0*/  @!P1 BRA `(.L_x_16481) ;  /* 0x0000000000949947 */ /* 0x000fea0003800000 */
[C---:B-1---5:R-:W-:Y:S02]  /*24b0*/  PRMT R156, R152.reuse, 0x7632, R156 ;  /* 0x00007632989c7816 */ /* 0x062fe4000000009c */
[----:B------:R-:W-:Y:S02]  /*24c0*/  SHF.L.U32 R157, R152, 0x10, RZ ;  /* 0x00000010989d7819 */ /* 0x000fe400000006ff */
[C---:B------:R-:W-:Y:S02]  /*24d0*/  PRMT R158, R153.reuse, 0x7632, R158 ;  /* 0x00007632999e7816 */ /* 0x040fe4000000009e */
[----:B------:R-:W-:Y:S01]  /*24e0*/  SHF.L.U32 R159, R153, 0x10, RZ ;  /* 0x00000010999f7819 */ /* 0x000fe200000006ff */
[-C--:B------:R-:W-:Y:S01]  /*24f0*/  FMUL.FTZ R157, R157, R208.reuse ;  /* 0x000000d09d9d7220 */ /* 0x080fe20000410000 */
[C---:B------:R-:W-:Y:S02]  /*2500*/  PRMT R212, R154.reuse, 0x7632, R212 ;  /* 0x000076329ad47816 */ /* 0x040fe400000000d4 */
        /* <DEDUP_REMOVED lines=31> */
.L_x_16481:
[----:B-1---5:R-:W-:Y:S02]  /*2700*/  PRMT R156, R152, 0x7632, R156 ;  /* 0x00007632989c7816 */ /* 0x022fe4000000009c */
[----:B------:R-:W-:Y:S02]  /*2710*/  PRMT R158, R153, 0x7632, R158 ;  /* 0x00007632999e7816 */ /* 0x000fe4000000009e */
[C---:B------:R-:W-:Y:S02]  /*2720*/  PRMT R212, R154.reuse, 0x7632, R212 ;  /* 0x000076329ad47816 */ /* 0x040fe400000000d4 */
        /* <DEDUP_REMOVED lines=33> */
.L_x_16482:
        /* <DEDUP_REMOVED lines=172> */
.L_x_16496:
[----:B------:R-:W-:Y:S01]  /*3400*/  FMUL.FTZ R210, R208, R208 ;  /* 0x000000d0d0d27220 */ /* 0x000fe20000410000 */
[----:B------:R-:W-:Y:S01]  /*3410*/  ISETP.NE.AND P2, PT, RZ, UR9, PT ;  /* 0x00000009ff007c0c */ /* 0x000fe2000bf45270 */
[----:B01----:R-:W-:Y:S01]  /*3420*/  FADD.FTZ R214, R214, R217 ;  /* 0x000000d9d6d67221 */ /* 0x003fe20000010000 */
[----:B------:R-:W-:Y:S02]  /*3430*/  SHF.L.U32 R229, R56, 0x10, RZ ;  /* 0x0000001038e57819 */ /* 0x000fe400000006ff */
[----:B------:R-:W-:Y:S01]  /*3440*/  FSEL R212, R210, RZ, P2 ;  /* 0x000000ffd2d47208 */ /* 0x000fe20001000000 */
[----:B------:R-:W-:Y:S01]  /*3450*/  FFMA.FTZ R211, R214, R211, UR10 ;  /* 0x0000000ad6d37e23 */ /* 0x000fe200080100d3 */
[----:B------:R-:W-:Y:S02]  /*3460*/  FSEL R210, R208, RZ, !P2 ;  /* 0x000000ffd0d27208 */ /* 0x000fe40005000000 */
[----:B------:R-:W-:Y:S01]  /*3470*/  SHF.L.U32 R231, R33, 0x10, RZ ;  /* 0x0000001021e77819 */ /* 0x000fe200000006ff */
[----:B------:R-:W-:Y:S01]  /*3480*/  FADD.FTZ R212, R211, R212 ;  /* 0x000000d4d3d47221 */ /* 0x000fe20000010000 */
[----:B------:R-:W-:Y:S01]  /*3490*/  SHF.L.U32 R233, R57, 0x10, RZ ;  /* 0x0000001039e97819 */ /* 0x000fe200000006ff */
[C---:B------:R-:W-:Y:S01]  /*34a0*/  FADD.FTZ R211, -R210.reuse, R144 ;  /* 0x00000090d2d37221 */ /* 0x040fe20000010100 */
[C---:B------:R-:W-:Y:S01]  /*34b0*/  FADD.FTZ R112, -R210.reuse, R112 ;  /* 0x00000070d2707221 */ /* 0x040fe20000010100 */
[----:B------:R0:W1:Y:S01]  /*34c0*/  MUFU.RSQ R144, R212 ;  /* 0x000000d400907308 */ /* 0x0000620000001400 */
[C---:B------:R-:W-:Y:S01]  /*34d0*/  FADD.FTZ R113, -R210.reuse, R113 ;  /* 0x00000071d2717221 */ /* 0x040fe20000010100 */
[C---:B------:R-:W-:Y:S01]  /*34e0*/  FADD.FTZ R114, -R210.reuse, R114 ;  /* 0x00000072d2727221 */ /* 0x040fe20000010100 */
[C---:B------:R-:W-:Y:S01]  /*34f0*/  FADD.FTZ R213, -R210.reuse, R146 ;  /* 0x00000092d2d57221 */ /* 0x040fe20000010100 */
[C---:B------:R-:W-:Y:S01]  /*3500*/  FADD.FTZ R215, -R210.reuse, R148 ;  /* 0x00000094d2d77221 */ /* 0x040fe20000010100 */
[----:B------:R-:W-:Y:S01]  /*3510*/  FADD.FTZ R219, -R210, R155 ;  /* 0x0000009bd2db7221 */ /* 0x000fe20000010100 */
[----:B------:R-:W-:Y:S01]  /*3520*/  SHF.L.U32 R155, R32, 0x10, RZ ;  /* 0x00000010209b7819 */ /* 0x000fe200000006ff */
[C---:B------:R-:W-:Y:S01]  /*3530*/  FADD.FTZ R116, -R210.reuse, R116 ;  /* 0x00000074d2747221 */ /* 0x040fe20000010100 */
[----:B------:R-:W-:Y:S01]  /*3540*/  SHF.L.U32 R148, R177, 0x10, RZ ;  /* 0x00000010b1947819 */ /* 0x000fe200000006ff */
[----:B------:R-:W-:Y:S01]  /*3550*/  FADD.FTZ R118, -R210, R118 ;  /* 0x00000076d2767221 */ /* 0x000fe20000010100 */
[----:B------:R-:W-:Y:S01]  /*3560*/  SHF.L.U32 R146, R176, 0x10, RZ ;  /* 0x00000010b0927819 */ /* 0x000fe200000006ff */
[C---:B------:R-:W-:Y:S01]  /*3570*/  FADD.FTZ R115, -R210.reuse, R115 ;  /* 0x00000073d2737221 */ /* 0x040fe20000010100 */
[C---:B------:R-:W-:Y:S01]  /*3580*/  FADD.FTZ R117, -R210.reuse, R117 ;  /* 0x00000075d2757221 */ /* 0x040fe20000010100 */
[----:B------:R-:W-:Y:S01]  /*3590*/  FADD.FTZ R217, -R210, R150 ;  /* 0x00000096d2d97221 */ /* 0x000fe20000010100 */
[----:B------:R-:W-:Y:S01]  /*35a0*/  SHF.L.U32 R237, R34, 0x10, RZ ;  /* 0x0000001022ed7819 */ /* 0x000fe200000006ff */
[C---:B------:R-:W-:Y:S01]  /*35b0*/  FADD.FTZ R120, -R210.reuse, R120 ;  /* 0x00000078d2787221 */ /* 0x040fe20000010100 */
[----:B0-----:R-:W-:Y:S01]  /*35c0*/  SHF.L.U32 R212, R173, 0x10, RZ ;  /* 0x00000010add47819 */ /* 0x001fe200000006ff */
[----:B------:R-:W-:Y:S01]  /*35d0*/  FADD.FTZ R119, -R210, R119 ;  /* 0x00000077d2777221 */ /* 0x000fe20000010100 */
[C---:B-1----:R-:W-:Y:S01]  /*35e0*/  FMUL.FTZ R112, R144.reuse, R112 ;  /* 0x0000007090707220 */ /* 0x042fe20000410000 */
[C---:B------:R-:W-:Y:S01]  /*35f0*/  FMUL.FTZ R113, R144.reuse, R113 ;  /* 0x0000007190717220 */ /* 0x040fe20000410000 */
[C---:B------:R-:W-:Y:S01]  /*3600*/  FMUL.FTZ R114, R144.reuse, R114 ;  /* 0x0000007290727220 */ /* 0x040fe20000410000 */
[----:B------:R-:W-:Y:S01]  /*3610*/  FMUL.FTZ R116, R144, R116 ;  /* 0x0000007490747220 */ /* 0x000fe20000410000 */
        /* <DEDUP_REMOVED lines=8> */
[----:B------:R-:W-:Y:S01]  /*36a0*/  FMUL.FTZ R117, R144, R117 ;  /* 0x0000007590757220 */ /* 0x000fe20000410000 */
[----:B------:R-:W-:Y:S01]  /*36b0*/  SHF.L.U32 R112, R175, 0x10, RZ ;  /* 0x00000010af707819 */ /* 0x000fe200000006ff */
[----:B------:R-:W-:Y:S01]  /*36c0*/  FADD.FTZ R122, -R210, R122 ;  /* 0x0000007ad27a7221 */ /* 0x000fe20000010100 */
[----:B------:R-:W-:Y:S01]  /*36d0*/  SHF.L.U32 R114, R174, 0x10, RZ ;  /* 0x00000010ae727819 */ /* 0x000fe200000006ff */
[----:B------:R-:W-:Y:S01]  /*36e0*/  FADD.FTZ R121, -R210, R121 ;  /* 0x00000079d2797221 */ /* 0x000fe20000010100 */
[----:B------:R-:W-:Y:S01]  /*36f0*/  SHF.L.U32 R146, R172, 0x10, RZ ;  /* 0x00000010ac927819 */ /* 0x000fe200000006ff */
[----:B------:R-:W-:Y:S01]  /*3700*/  FFMA.FTZ R237, R116, R237, R113 ;  /* 0x000000ed74ed7223 */ /* 0x000fe20000010071 */
[----:B------:R-:W-:Y:S01]  /*3710*/  FFMA.FTZ R218, R118, R229, R231 ;  /* 0x000000e576da7223 */ /* 0x000fe200000100e7 */
[----:B------:R-:W-:Y:S01]  /*3720*/  FFMA.FTZ R233, R115, R112, R114 ;  /* 0x0000007073e97223 */ /* 0x000fe20000010072 */
[----:B------:R-:W-:Y:S01]  /*3730*/  SHF.L.U32 R116, R36, 0x10, RZ ;  /* 0x0000001024747819 */ /* 0x000fe200000006ff */
[----:B------:R-:W-:Y:S01]  /*3740*/  FFMA.FTZ R212, R117, R212, R146 ;  /* 0x000000d475d47223 */ /* 0x000fe20000010092 */
[----:B------:R-:W-:Y:S01]  /*3750*/  SHF.L.U32 R118, R60, 0x10, RZ ;  /* 0x000000103c767819 */ /* 0x000fe200000006ff */
[----:B------:R-:W-:Y:S01]  /*3760*/  FADD.FTZ R225, -R210, R152 ;  /* 0x00000098d2e17221 */ /* 0x000fe20000010100 */
[----:B------:R-:W-:Y:S01]  /*3770*/  SHF.L.U32 R112, R171, 0x10, RZ ;  /* 0x00000010ab707819 */ /* 0x000fe200000006ff */
[----:B------:R-:W-:Y:S01]  /*3780*/  FMUL.FTZ R117, R144, R120 ;  /* 0x0000007890757220 */ /* 0x000fe20000410000 */
[----:B------:R-:W-:Y:S01]  /*3790*/  SHF.L.U32 R114, R170, 0x10, RZ ;  /* 0x00000010aa727819 */ /* 0x000fe200000006ff */
[C---:B------:R-:W-:Y:S01]  /*37a0*/  FMUL.FTZ R119, R144.reuse, R119 ;  /* 0x0000007790777220 */ /* 0x040fe20000410000 */
[----:B------:R-:W-:Y:S01]  /*37b0*/  SHF.L.U32 R113, R37, 0x10, RZ ;  /* 0x0000001025717819 */ /* 0x000fe200000006ff */
[----:B------:R-:W-:Y:S01]  /*37c0*/  FMUL.FTZ R122, R144, R122 ;  /* 0x0000007a907a7220 */ /* 0x000fe20000410000 */
[----:B------:R-:W-:Y:S01]  /*37d0*/  SHF.L.U32 R115, R61, 0x10, RZ ;  /* 0x000000103d737819 */ /* 0x000fe200000006ff */
[----:B------:R-:W-:Y:S01]  /*37e0*/  FADD.FTZ R123, -R210, R123 ;  /* 0x0000007bd27b7221 */ /* 0x000fe20000010100 */
[----:B------:R-:W-:Y:S01]  /*37f0*/  SHF.L.U32 R146, R169, 0x10, RZ ;  /* 0x00000010a9927819 */ /* 0x000fe200000006ff */
[----:B------:R-:W-:Y:S01]  /*3800*/  FMUL.FTZ R121, R144, R121 ;  /* 0x0000007990797220 */ /* 0x000fe20000410000 */
[----:B------:R-:W-:Y:S01]  /*3810*/  SHF.L.U32 R152, R168, 0x10, RZ ;  /* 0x00000010a8987819 */ /* 0x000fe200000006ff */
        /* <DEDUP_REMOVED lines=16> */
[C---:B------:R-:W-:Y:S01]  /*3920*/  FADD.FTZ R128, -R210.reuse, R128 ;  /* 0x00000080d2807221 */ /* 0x040fe20000010100 */
[----:B------:R-:W-:Y:S01]  /*3930*/  SHF.L.U32 R229, R63, 0x10, RZ ;  /* 0x000000103fe57819 */ /* 0x000fe200000006ff */
[C---:B------:R-:W-:Y:S01]  /*3940*/  FADD.FTZ R130, -R210.reuse, R130 ;  /* 0x00000082d2827221 */ /* 0x040fe20000010100 */
[----:B------:R-:W-:Y:S01]  /*3950*/  SHF.L.U32 R112, R167, 0x10, RZ ;  /* 0x00000010a7707819 */ /* 0x000fe200000006ff */
[----:B------:R-:W-:Y:S01]  /*3960*/  FADD.FTZ R127, -R210, R127 ;  /* 0x0000007fd27f7221 */ /* 0x000fe20000010100 */
[----:B------:R-:W-:Y:S01]  /*3970*/  SHF.L.U32 R114, R166, 0x10, RZ ;  /* 0x00000010a6727819 */ /* 0x000fe200000006ff */
[----:B------:R-:W-:Y:S01]  /*3980*/  FFMA.FTZ R123, R123, R120, R122 ;  /* 0x000000787b7b7223 */ /* 0x000fe2000001007a */
[----:B------:R-:W-:Y:S01]  /*3990*/  FADD.FTZ R129, -R210, R129 ;  /* 0x00000081d2817221 */ /* 0x000fe20000010100 */
[----:B------:R-:W-:Y:S01]  /*39a0*/  FFMA.FTZ R146, R124, R113, R115 ;  /* 0x000000717c927223 */ /* 0x000fe20000010073 */
[----:B------:R-:W-:Y:S01]  /*39b0*/  FFMA.FTZ R152, R126, R121, R229 ;  /* 0x000000797e987223 */ /* 0x000fe200000100e5 */
[----:B------:R-:W-:Y:S01]  /*39c0*/  SHF.L.U32 R120, R40, 0x10, RZ ;  /* 0x0000001028787819 */ /* 0x000fe200000006ff */
        /* <DEDUP_REMOVED lines=12> */
[----:B------:R-:W-:Y:S01]  /*3a90*/  FADD.FTZ R131, -R210, R131 ;  /* 0x00000083d2837221 */ /* 0x000fe20000010100 */
[----:B------:R-:W-:Y:S01]  /*3aa0*/  SHF.L.U32 R126, R160, 0x10, RZ ;  /* 0x00000010a07e7819 */ /* 0x000fe200000006ff */
[----:B------:R-:W-:Y:S01]  /*3ab0*/  FADD.FTZ R133, -R210, R133 ;  /* 0x00000085d2857221 */ /* 0x000fe20000010100 */
[----:B------:R-:W-:Y:S01]  /*3ac0*/  FFMA.FTZ R121, R121, R120, R122 ;  /* 0x0000007879797223 */ /* 0x000fe2000001007a */
[----:B------:R-:W-:Y:S01]  /*3ad0*/  FFMA.FTZ R122, R130, R113, R115 ;  /* 0x00000071827a7223 */ /* 0x000fe20000010073 */
        /* <DEDUP_REMOVED lines=10> */
[----:B------:R-:W-:Y:S01]  /*3b80*/  FADD.FTZ R135, -R210, R135 ;  /* 0x00000087d2877221 */ /* 0x000fe20000010100 */
[----:B------:R-:W-:Y:S01]  /*3b90*/  SHF.L.U32 R127, R28, 0x10, RZ ;  /* 0x000000101c7f7819 */ /* 0x000fe200000006ff */
[C---:B------:R-:W-:Y:S01]  /*3ba0*/  FADD.FTZ R137, -R210.reuse, R137 ;  /* 0x00000089d2897221 */ /* 0x040fe20000010100 */
[----:B------:R-:W-:Y:S01]  /*3bb0*/  FADD.FTZ R138, -R210, R138 ;  /* 0x0000008ad28a7221 */ /* 0x000fe20000010100 */
[----:B------:R-:W-:Y:S01]  /*3bc0*/  FFMA.FTZ R133, R132, R113, R115 ;  /* 0x0000007184857223 */ /* 0x000fe20000010073 */
[----:B------:R-:W-:Y:S01]  /*3bd0*/  FFMA.FTZ R131, R131, R112, R114 ;  /* 0x0000007083837223 */ /* 0x000fe20000010072 */
        /* <DEDUP_REMOVED lines=8> */
[C---:B------:R-:W-:Y:S01]  /*3c60*/  FADD.FTZ R134, -R210.reuse, R134 ;  /* 0x00000086d2867221 */ /* 0x040fe20000010100 */
[----:B------:R-:W-:Y:S01]  /*3c70*/  SHF.L.U32 R125, R45, 0x10, RZ ;  /* 0x000000102d7d7819 */ /* 0x000fe200000006ff */
[C---:B------:R-:W-:Y:S01]  /*3c80*/  FADD.FTZ R139, -R210.reuse, R139 ;  /* 0x0000008bd28b7221 */ /* 0x040fe20000010100 */
[----:B------:R-:W-:Y:S01]  /*3c90*/  SHF.L.U32 R127, R69, 0x10, RZ ;  /* 0x00000010457f7819 */ /* 0x000fe200000006ff */
[C---:B------:R-:W-:Y:S01]  /*3ca0*/  FADD.FTZ R140, -R210.reuse, R140 ;  /* 0x0000008cd28c7221 */ /* 0x040fe20000010100 */
[----:B------:R-:W-:Y:S01]  /*3cb0*/  FADD.FTZ R142, -R210, R142 ;  /* 0x0000008ed28e7221 */ /* 0x000fe20000010100 */
[----:B------:R-:W-:Y:S01]  /*3cc0*/  SHF.L.U32 R129, R43, 0x10, RZ ;  /* 0x000000102b817819 */ /* 0x000fe200000006ff */
[----:B------:R-:W-:Y:S01]  /*3cd0*/  FFMA.FTZ R239, R135, R112, R114 ;  /* 0x0000007087ef7223 */ /* 0x000fe20000010072 */
[----:B------:R-:W-:Y:S01]  /*3ce0*/  SHF.L.U32 R229, R67, 0x10, RZ ;  /* 0x0000001043e57819 */ /* 0x000fe200000006ff */
[----:B------:R-:W-:Y:S01]  /*3cf0*/  FFMA.FTZ R128, R128, R113, R115 ;  /* 0x0000007180807223 */ /* 0x000fe20000010073 */
[----:B------:R-:W-:Y:S01]  /*3d00*/  FFMA.FTZ R130, R130, R125, R127 ;  /* 0x0000007d82827223 */ /* 0x000fe2000001007f */
        /* <DEDUP_REMOVED lines=13> */
[----:B------:R-:W-:Y:S01]  /*3de0*/  FFMA.FTZ R158, R134, R129, R229 ;  /* 0x00000081869e7223 */ /* 0x000fe200000100e5 */
        /* <DEDUP_REMOVED lines=14> */
[----:B------:R-:W-:Y:S01]  /*3ed0*/  FMUL.FTZ R156, R144, R213 ;  /* 0x000000d5909c7220 */ /* 0x000fe20000410000 */
        /* <DEDUP_REMOVED lines=26> */
[C---:B------:R-:W-:Y:S01]  /*4080*/  FADD.FTZ R141, -R210.reuse, R141 ;  /* 0x0000008dd28d7221 */ /* 0x040fe20000010100 */
[----:B------:R-:W1:Y:S01]  /*4090*/  @!P1 LDC.64 R112, c[0x0][0x3c8] ;  /* 0x0000f200ff709b82 */ /* 0x000e620000000a00 */
[C---:B------:R-:W-:Y:S01]  /*40a0*/  FADD.FTZ R145, -R210.reuse, R145 ;  /* 0x00000091d2917221 */ /* 0x040fe20000010100 */
[C---:B------:R-:W-:Y:S01]  /*40b0*/  FADD.FTZ R157, -R210.reuse, R157 ;  /* 0x0000009dd29d7221 */ /* 0x040fe20000010100 */
[----:B------:R-:W-:Y:S01]  /*40c0*/  FADD.FTZ R159, -R210, R159 ;  /* 0x0000009fd29f7221 */ /* 0x000fe20000010100 */
[----:B------:R-:W-:Y:S01]  /*40d0*/  FFMA.FTZ R129, R129, R124, R126 ;  /* 0x0000007c81817223 */ /* 0x000fe2000001007e */
[----:B------:R-:W-:Y:S01]  /*40e0*/  SHF.L.U32 R210, R21, 0x10, RZ ;  /* 0x0000001015d27819 */ /* 0x000fe200000006ff */
[----:B------:R-:W-:Y:S01]  /*40f0*/  FMUL.FTZ R141, R144, R141 ;  /* 0x0000008d908d7220 */ /* 0x000fe20000410000 */
[----:B------:R-:W-:Y:S01]  /*4100*/  SHF.L.U32 R124, R20, 0x10, RZ ;  /* 0x00000010147c7819 */ /* 0x000fe200000006ff */
[----:B------:R-:W-:Y:S01]  /*4110*/  FMUL.FTZ R145, R144, R145 ;  /* 0x0000009190917220 */ /* 0x000fe20000410000 */
[----:B------:R-:W-:Y:S01]  /*4120*/  SHF.L.U32 R126, R16, 0x10, RZ ;  /* 0x00000010107e7819 */ /* 0x000fe200000006ff */
[C---:B------:R-:W-:Y:S01]  /*4130*/  FMUL.FTZ R211, R144.reuse, R215 ;  /* 0x000000d790d37220 */ /* 0x040fe20000410000 */
[----:B------:R-:W-:Y:S01]  /*4140*/  SHF.L.U32 R134, R51, 0x10, RZ ;  /* 0x0000001033867819 */ /* 0x000fe200000006ff */
[----:B------:R-:W-:Y:S01]  /*4150*/  FFMA.FTZ R210, R141, R210, R124 ;  /* 0x000000d28dd27223 */ /* 0x000fe2000001007c */
[----:B------:R-:W-:Y:S01]  /*4160*/  SHF.L.U32 R124, R17, 0x10, RZ ;  /* 0x00000010117c7819 */ /* 0x000fe200000006ff */
[----:B------:R-:W-:Y:S01]  /*4170*/  FMUL.FTZ R215, R144, R217 ;  /* 0x000000d990d77220 */ /* 0x000fe20000410000 */
[----:B------:R-:W-:Y:S01]  /*4180*/  SHF.L.U32 R136, R75, 0x10, RZ ;  /* 0x000000104b887819 */ /* 0x000fe200000006ff */
[----:B0-----:R-:W-:-:S04]  /*4190*/  @!P1 IMAD.WIDE R114, R202, 0x4, R114 ;  /* 0x00000004ca729825 */ /* 0x001fc800078e0272 */
[----:B------:R-:W-:Y:S01]  /*41a0*/  FMUL.FTZ R147, R144, R227 ;  /* 0x000000e390937220 */ /* 0x000fe20000410000 */
[----:B------:R-:W-:Y:S01]  /*41b0*/  FFMA.FTZ R145, R145, R124, R126 ;  /* 0x0000007c91917223 */ /* 0x000fe2000001007e */
[----:B------:R-:W-:Y:S01]  /*41c0*/  SHF.L.U32 R124, R50, 0x10, RZ ;  /* 0x00000010327c7819 */ /* 0x000fe200000006ff */
[----:B------:R-:W-:Y:S01]  /*41d0*/  FFMA.FTZ R215, R215, R134, R136 ;  /* 0x00000086d7d77223 */ /* 0x000fe20000010088 */
[----:B------:R-:W-:Y:S01]  /*41e0*/  SHF.L.U32 R126, R74, 0x10, RZ ;  /* 0x000000104a7e7819 */ /* 0x000fe200000006ff */
[----:B------:R-:W0:Y:S01]  /*41f0*/  LDC.64 R134, c[0x0][0x428] ;  /* 0x00010a00ff867b82 */ /* 0x000e220000000a00 */
[----:B------:R-:W-:Y:S01]  /*4200*/  @!P1 STG.E desc[UR6][R114.64], R208 ;  /* 0x000000d072009986 */ /* 0x000fe2000c101906 */
[----:B-1----:R-:W-:Y:S01]  /*4210*/  @!P1 IMAD.WIDE R112, R202, 0x4, R112 ;  /* 0x00000004ca709825 */ /* 0x002fe200078e0270 */
[----:B------:R-:W-:-:S03]  /*4220*/  SHF.L.U32 R222, R53, 0x10, RZ ;  /* 0x0000001035de7819 */ /* 0x000fc600000006ff */
[----:B------:R-:W-:Y:S01]  /*4230*/  FFMA.FTZ R211, R211, R124, R126 ;  /* 0x0000007cd3d37223 */ /* 0x000fe2000001007e */
[----:B------:R-:W-:Y:S01]  /*4240*/  SHF.L.U32 R124, R9, 0x10, RZ ;  /* 0x00000010097c7819 */ /* 0x000fe200000006ff */
[----:B------:R-:W-:Y:S01]  /*4250*/  FMUL.FTZ R151, R144, R151 ;  /* 0x0000009790977220 */ /* 0x000fe20000410000 */
[----:B------:R-:W-:Y:S01]  /*4260*/  SHF.L.U32 R126, R8, 0x10, RZ ;  /* 0x00000010087e7819 */ /* 0x000fe200000006ff */
[----:B------:R1:W-:Y:S01]  /*4270*/  @!P1 STG.E desc[UR6][R112.64], R144 ;  /* 0x0000009070009986 */ /* 0x0003e2000c101906 */
        /* <DEDUP_REMOVED lines=12> */
[----:B-1----:R-:W-:Y:S01]  /*4340*/  F2FP.BF16.F32.PACK_AB R113, R119, R118 ;  /* 0x000000767771723e */ /* 0x002fe200000010ff */
[----:B------:R-:W-:Y:S01]  /*4350*/  FMUL.FTZ R153, R144, R153 ;  /* 0x0000009990997220 */ /* 0x000fe20000410000 */
[----:B------:R-:W-:Y:S01]  /*4360*/  F2FP.BF16.F32.PACK_AB R118, R132, R133 ;  /* 0x000000858476723e */ /* 0x000fe200000010ff */
[----:B------:R-:W-:Y:S01]  /*4370*/  FFMA.FTZ R217, R217, R138, R140 ;  /* 0x0000008ad9d97223 */ /* 0x000fe2000001008c */
[----:B------:R-:W1:Y:S01]  /*4380*/  LDC.64 R132, c[0x0][0x380] ;  /* 0x0000e000ff847b82 */ /* 0x000e620000000a00 */
[----:B------:R-:W-:Y:S01]  /*4390*/  SHF.L.U32 R124, R4, 0x10, RZ ;  /* 0x00000010047c7819 */ /* 0x000fe200000006ff */
[----:B------:R-:W-:Y:S01]  /*43a0*/  FMUL.FTZ R159, R144, R159 ;  /* 0x0000009f909f7220 */ /* 0x000fe20000410000 */
[----:B------:R-:W-:Y:S01]  /*43b0*/  SHF.L.U32 R126, R55, 0x10, RZ ;  /* 0x00000010377e7819 */ /* 0x000fe200000006ff */
[----:B0-----:R-:W-:Y:S01]  /*43c0*/  IMAD.WIDE.U32 R142, R204, 0x10, R134 ;  /* 0x00000010cc8e7825 */ /* 0x001fe200078e0086 */
[----:B------:R-:W-:-:S03]  /*43d0*/  SHF.L.U32 R136, R79, 0x10, RZ ;  /* 0x000000104f887819 */ /* 0x000fc600000006ff */
[----:B------:R-:W-:Y:S01]  /*43e0*/  FFMA.FTZ R226, R157, R226, R124 ;  /* 0x000000e29de27223 */ /* 0x000fe2000001007c */
[----:B------:R-:W-:Y:S02]  /*43f0*/  SHF.L.U32 R138, R3, 0x10, RZ ;  /* 0x00000010038a7819 */ /* 0x000fe400000006ff */
[----:B------:R-:W-:Y:S01]  /*4400*/  SHF.L.U32 R140, R2, 0x10, RZ ;  /* 0x00000010028c7819 */ /* 0x000fe200000006ff */
[----:B------:R-:W-:Y:S01]  /*4410*/  FFMA.FTZ R153, R153, R126, R136 ;  /* 0x0000007e99997223 */ /* 0x000fe20000010088 */
        /* <DEDUP_REMOVED lines=15> */
[----:B------:R-:W-:Y:S01]  /*4510*/  IMAD.WIDE.U32 R134, R209, 0x10, R134 ;  /* 0x00000010d1867825 */ /* 0x000fe200078e0086 */
[----:B------:R-:W-:Y:S01]  /*4520*/  F2FP.BF16.F32.PACK_AB R116, R120, R121 ;  /* 0x000000797874723e */ /* 0x000fe200000010ff */
[----:B------:R2:W-:Y:S01]  /*4530*/  STG.E.128 desc[UR6][R142.64], R112 ;  /* 0x000000708e007986 */ /* 0x0005e2000c101d06 */
[----:B------:R-:W-:Y:S02]  /*4540*/  F2FP.BF16.F32.PACK_AB R123, R213, R214 ;  /* 0x000000d6d57b723e */ /* 0x000fe400000010ff */
[----:B------:R-:W-:Y:S01]  /*4550*/  F2FP.BF16.F32.PACK_AB R122, R210, R235 ;  /* 0x000000ebd27a723e */ /* 0x000fe200000010ff */
[----:B------:R2:W-:Y:S01]  /*4560*/  STG.E.128 desc[UR6][R140.64], R116 ;  /* 0x000000748c007986 */ /* 0x0005e2000c101d06 */
[----:B------:R-:W-:Y:S02]  /*4570*/  F2FP.BF16.F32.PACK_AB R121, R229, R130 ;  /* 0x00000082e579723e */ /* 0x000fe400000010ff */
[----:B------:R-:W-:-:S02]  /*4580*/  F2FP.BF16.F32.PACK_AB R120, R128, R129 ;  /* 0x000000818078723e */ /* 0x000fc400000010ff */
[----:B------:R-:W-:Y:S02]  /*4590*/  F2FP.BF16.F32.PACK_AB R131, R228, R153 ;  /* 0x00000099e483723e */ /* 0x000fe400000010ff */
[----:B0-----:R-:W-:Y:S01]  /*45a0*/  F2FP.BF16.F32.PACK_AB R127, R224, R215 ;  /* 0x000000d7e07f723e */ /* 0x001fe200000010ff */
[----:B------:R2:W-:Y:S01]  /*45b0*/  STG.E.128 desc[UR6][R138.64], R120 ;  /* 0x000000788a007986 */ /* 0x0005e2000c101d06 */
[----:B------:R-:W-:Y:S02]  /*45c0*/  F2FP.BF16.F32.PACK_AB R126, R220, R211 ;  /* 0x000000d3dc7e723e */ /* 0x000fe400000010ff */
[----:B------:R-:W-:Y:S02]  /*45d0*/  F2FP.BF16.F32.PACK_AB R125, R149, R156 ;  /* 0x0000009c957d723e */ /* 0x000fe400000010ff */
[----:B------:R-:W-:Y:S02]  /*45e0*/  F2FP.BF16.F32.PACK_AB R124, R145, R154 ;  /* 0x0000009a917c723e */ /* 0x000fe400000010ff */
[----:B------:R-:W-:-:S02]  /*45f0*/  F2FP.BF16.F32.PACK_AB R130, R226, R217 ;  /* 0x000000d9e282723e */ /* 0x000fc400000010ff */
[----:B------:R-:W-:Y:S01]  /*4600*/  F2FP.BF16.F32.PACK_AB R129, R151, R222 ;  /* 0x000000de9781723e */ /* 0x000fe200000010ff */
[----:B------:R2:W-:Y:S01]  /*4610*/  STG.E.128 desc[UR6][R136.64], R124 ;  /* 0x0000007c88007986 */ /* 0x0005e2000c101d06 */
[----:B------:R-:W-:Y:S02]  /*4620*/  F2FP.BF16.F32.PACK_AB R128, R147, R216 ;  /* 0x000000d89380723e */ /* 0x000fe400000010ff */
[----:B-1----:R-:W-:-:S03]  /*4630*/  LEA R202, R132, R202, 0x2 ;  /* 0x000000ca84ca7211 */ /* 0x002fc600078e10ff */
[----:B------:R2:W-:Y:S01]  /*4640*/  STG.E.128 desc[UR6][R134.64], R128 ;  /* 0x0000008086007986 */ /* 0x0005e2000c101d06 */
[----:B------:R-:W-:-:S13]  /*4650*/  ISETP.GE.AND P1, PT, R202, R133, PT ;  /* 0x00000085ca00720c */ /* 0x000fda0003f26270 */
[----:B------:R-:W-:Y:S05]  /*4660*/  @!P1 BRA `(.L_x_16484) ;  /* 0xffffffc000b09947 */ /* 0x000fea000383ffff */
[----:B------:R-:W-:Y:S05]  /*4670*/  EXIT ;  /* 0x000000000000794d */ /* 0x000fea0003800000 */
.L_x_16483:
        /* <DEDUP_REMOVED lines=8> */
.L_x_16486:
[----:B------:R-:W-:Y:S05]  /*4700*/  BSYNC B0 ;  /* 0x0000000000007941 */ /* 0x000fea0003800000 */
.L_x_16485:
        /* <DEDUP_REMOVED lines=9> */
.L_x_16487:
[----:B------:R-:W-:Y:S01]  /*47a0*/  HFMA2 R218, -RZ, RZ, 0, 2.384185791015625e-07 ;  /* 0x00000004ffda7431 */ /* 0x000fe200000001ff */
[----:B------:R-:W-:-:S05]  /*47b0*/  MOV R211, R217 ;  /* 0x000000d900d37202 */ /* 0x000fca0000000f00 */
[----:B------:R-:W-:-:S05]  /*47c0*/  FADD.FTZ R213, R212, R211 ;  /* 0x000000d3d4d57221 */ /* 0x000fca0000010000 */
[----:B------:R-:W-:-:S07]  /*47d0*/  MOV R219, R213 ;  /* 0x000000d500db7202 */ /* 0x000fce0000000f00 */
[----:B------:R-:W-:Y:S05]  /*47e0*/  WARPSYNC.COLLECTIVE R216, `(.L_x_16488) ;  /* 0x00000000d8087348 */ /* 0x000fea0003c00000 */
[----:B------:R0:W1:Y:S02]  /*47f0*/  SHFL.BFLY P2, R217, R219, R218, R221 ;  /* 0x0c0000dadbd97389 */ /* 0x00006400000400dd */
[----:B01----:R-:W-:Y:S05]  /*4800*/  ENDCOLLECTIVE ;  /* 0x000000000000791b */ /* 0x003fea0003800000 */
.L_x_16488:
[----:B------:R-:W-:Y:S01]  /*4810*/  HFMA2 R218, -RZ, RZ, 0, 4.76837158203125e-07 ;  /* 0x00000008ffda7431 */ /* 0x000fe200000001ff */
[----:B------:R-:W-:-:S05]  /*4820*/  MOV R210, R217 ;  /* 0x000000d900d27202 */ /* 0x000fca0000000f00 */
[----:B------:R-:W-:-:S05]  /*4830*/  FADD.FTZ R214, R213, R210 ;  /* 0x000000d2d5d67221 */ /* 0x000fca0000010000 */
[----:B------:R-:W-:-:S07]  /*4840*/  MOV R219, R214 ;  /* 0x000000d600db7202 */ /* 0x000fce0000000f00 */
[----:B------:R-:W-:Y:S05]  /*4850*/  WARPSYNC.COLLECTIVE R216, `(.L_x_16489) ;  /* 0x00000000d8087348 */ /* 0x000fea0003c00000 */
[----:B------:R0:W1:Y:S02]  /*4860*/  SHFL.BFLY P2, R217, R219, R218, R221 ;  /* 0x0c0000dadbd97389 */ /* 0x00006400000400dd */
[----:B01----:R-:W-:Y:S05]  /*4870*/  ENDCOLLECTIVE ;  /* 0x000000000000791b */ /* 0x003fea0003800000 */
.L_x_16489:
        /* <DEDUP_REMOVED lines=8> */
.L_x_16490:
        /* <DEDUP_REMOVED lines=104> */
.L_x_16491:
[----:B------:R-:W-:Y:S01]  /*4f80*/  HFMA2 R218, -RZ, RZ, 0, 1.1920928955078125e-07 ;  /* 0x00000002ffda7431 */ /* 0x000fe200000001ff */
[----:B------:R-:W-:-:S05]  /*4f90*/  MOV R213, R217 ;  /* 0x000000d900d57202 */ /* 0x000fca0000000f00 */
[----:B------:R-:W-:-:S05]  /*4fa0*/  FADD.FTZ R213, R210, R213 ;  /* 0x000000d5d2d57221 */ /* 0x000fca0000010000 */
[----:B------:R-:W-:-:S07]  /*4fb0*/  MOV R219, R213 ;  /* 0x000000d500db7202 */ /* 0x000fce0000000f00 */
[----:B------:R-:W-:Y:S05]  /*4fc0*/  WARPSYNC.COLLECTIVE R216, `(.L_x_16492) ;  /* 0x00000000d8087348 */ /* 0x000fea0003c00000 */
[----:B------:R0:W1:Y:S02]  /*4fd0*/  SHFL.BFLY P2, R217, R219, R218, R221 ;  /* 0x0c0000dadbd97389 */ /* 0x00006400000400dd */
[----:B01----:R-:W-:Y:S05]  /*4fe0*/  ENDCOLLECTIVE ;  /* 0x000000000000791b */ /* 0x003fea0003800000 */
.L_x_16492:
[----:B------:R-:W-:Y:S01]  /*4ff0*/  HFMA2 R218, -RZ, RZ, 0, 2.384185791015625e-07 ;  /* 0x00000004ffda7431 */ /* 0x000fe200000001ff */
[----:B------:R-:W-:-:S05]  /*5000*/  MOV R212, R217 ;  /* 0x000000d900d47202 */ /* 0x000fca0000000f00 */
[----:B------:R-:W-:-:S05]  /*5010*/  FADD.FTZ R212, R213, R212 ;  /* 0x000000d4d5d47221 */ /* 0x000fca0000010000 */
[----:B------:R-:W-:-:S07]  /*5020*/  MOV R219, R212 ;  /* 0x000000d400db7202 */ /* 0x000fce0000000f00 */
[----:B------:R-:W-:Y:S05]  /*5030*/  WARPSYNC.COLLECTIVE R216, `(.L_x_16493) ;  /* 0x00000000d8087348 */ /* 0x000fea0003c00000 */
[----:B------:R0:W1:Y:S02]  /*5040*/  SHFL.BFLY P2, R217, R219, R218, R221 ;  /* 0x0c0000dadbd97389 */ /* 0x00006400000400dd */
[----:B01----:R-:W-:Y:S05]  /*5050*/  ENDCOLLECTIVE ;  /* 0x000000000000791b */ /* 0x003fea0003800000 */
.L_x_16493:
[----:B------:R-:W-:Y:S01]  /*5060*/  HFMA2 R218, -RZ, RZ, 0, 4.76837158203125e-07 ;  /* 0x00000008ffda7431 */ /* 0x000fe200000001ff */
[----:B------:R-:W-:-:S05]  /*5070*/  MOV R215, R217 ;  /* 0x000000d900d77202 */ /* 0x000fca0000000f00 */
[----:B------:R-:W-:-:S05]  /*5080*/  FADD.FTZ R215, R212, R215 ;  /* 0x000000d7d4d77221 */ /* 0x000fca0000010000 */
[----:B------:R-:W-:-:S07]  /*5090*/  MOV R219, R215 ;  /* 0x000000d700db7202 */ /* 0x000fce0000000f00 */
[----:B------:R-:W-:Y:S05]  /*50a0*/  WARPSYNC.COLLECTIVE R216, `(.L_x_16494) ;  /* 0x00000000d8087348 */ /* 0x000fea0003c00000 */
[----:B------:R0:W1:Y:S02]  /*50b0*/  SHFL.BFLY P2, R217, R219, R218, R221 ;  /* 0x0c0000dadbd97389 */ /* 0x00006400000400dd */
[----:B01----:R-:W-:Y:S05]  /*50c0*/  ENDCOLLECTIVE ;  /* 0x000000000000791b */ /* 0x003fea0003800000 */
.L_x_16494:
[----:B------:R-:W-:Y:S01]  /*50d0*/  HFMA2 R218, -RZ, RZ, 0, 9.5367431640625e-07 ;  /* 0x00000010ffda7431 */ /* 0x000fe200000001ff */
[----:B------:R-:W-:-:S05]  /*50e0*/  MOV R214, R217 ;  /* 0x000000d900d67202 */ /* 0x000fca0000000f00 */
[----:B------:R-:W-:-:S05]  /*50f0*/  FADD.FTZ R214, R215, R214 ;  /* 0x000000d6d7d67221 */ /* 0x000fca0000010000 */
[----:B------:R-:W-:-:S07]  /*5100*/  MOV R219, R214 ;  /* 0x000000d600db7202 */ /* 0x000fce0000000f00 */
[----:B------:R-:W-:Y:S05]  /*5110*/  WARPSYNC.COLLECTIVE R216, `(.L_x_16495) ;  /* 0x00000000d8087348 */ /* 0x000fea0003c00000 */
[----:B------:R0:W1:Y:S02]  /*5120*/  SHFL.BFLY P2, R217, R219, R218, R221 ;  /* 0x0c0000dadbd97389 */ /* 0x00006400000400dd */
[----:B01----:R-:W-:Y:S05]  /*5130*/  ENDCOLLECTIVE ;  /* 0x000000000000791b */ /* 0x003fea0003800000 */
.L_x_16495:
[----:B------:R-:W-:Y:S05]  /*5140*/  BRA `(.L_x_16496) ;  /* 0xffffffe000ac7947 */ /* 0x000fea000383ffff */
.L_x_16497:
        /* <DEDUP_REMOVED lines=11> */
.L_x_54381:


//--------------------- .text._ZN10layer_norm13ln_fwd_kernelINS_13Kernel_traitsI13__nv_bfloat16S2_fS2_fjLj1536ELj1ELj4ELj1ELj16ENS_18Kernel_traits_baseILj1536ES2_S2_fS2_fjLj128EEEEELb0ELb1ELb1ELb0EEEvNS_9FwdParamsE --------------------------
	.section	.text._ZN10layer_norm13ln_fwd_kernelINS_13Kernel_traitsI13__nv_bfloat16S2_fS2_fjLj1536ELj1ELj4ELj1ELj16ENS_18Kernel_traits_baseILj1536ES2_S2_fS2_fjLj128EEEEELb0ELb1ELb1ELb0EEEvNS_9FwdParamsE,"ax",@progbits
	.align	128
        .global         _ZN10layer_norm13ln_fwd_kernelINS_13Kernel_traitsI13__nv_bfloat16S2_fS2_fjLj1536ELj1ELj4ELj1ELj16ENS_18Kernel_traits_baseILj1536ES2_S2_fS2_fjLj128EEEEELb0ELb1ELb1ELb0EEEvNS_9FwdParamsE
        .type           _ZN10layer_norm13ln_fwd_kernelINS_13Kernel_traitsI13__nv_bfloat16S2_fS2_fjLj1536ELj1ELj4ELj1ELj16ENS_18Kernel_traits_baseILj1536ES2_S2_fS2_fjLj128EEEEELb0ELb1ELb1ELb0EEEvNS_9FwdParamsE,@function
        .size           _ZN10layer_norm13ln_fwd_kernelINS_13Kernel_traitsI13__nv_bfloat16S2_fS2_fjLj1536ELj1ELj4ELj1ELj16ENS_18Kernel_traits_baseILj1536ES2_S2_fS2_fjLj128EEEEELb0ELb1ELb1ELb0EEEvNS_9FwdParamsE,(.L_x_54382 - _ZN10layer_norm13ln_fwd_kernelINS_13Kernel_traitsI13__nv_bfloat16S2_fS2_fjLj1536ELj1ELj4ELj1ELj16ENS_18Kernel_traits_baseILj1536ES2_S2_fS2_fjLj128EEEEELb0ELb1ELb1ELb0EEEvNS_9FwdParamsE)
        .other          _ZN10layer_norm13ln_fwd_kernelINS_13Kernel_traitsI13__nv_bfloat16S2_fS2_fjLj1536ELj1ELj4ELj1ELj16ENS_18Kernel_traits_baseILj1536ES2_S2_fS2_fjLj128EEEEELb0ELb1ELb1ELb0EEEvNS_9FwdParamsE,@"STO_CUDA_ENTRY STV_DEFAULT"
_ZN10layer_norm13ln_fwd_kernelINS_13Kernel_traitsI13__nv_bfloat16S2_fS2_fjLj1536ELj1ELj4ELj1ELj16ENS_18Kernel_traits_baseILj1536ES2_S2_fS2_fjLj128EEEEELb0ELb1ELb1ELb0EEEvNS_9FwdParamsE:
.text._ZN10layer_norm13ln_fwd_kernelINS_13Kernel_traitsI13__nv_bfloat16S2_fS2_fjLj1536ELj1ELj4ELj1ELj16ENS_18Kernel_traits_baseILj1536ES2_S2_fS2_fjLj128EEEEELb0ELb1ELb1ELb0EEEvNS_9FwdParamsE:
        /* <DEDUP_REMOVED lines=14> */
[----:B------:R-:W-:Y:S02]  /*00e0*/  LOP3.LUT R5, R0, 0x1f, RZ, 0x3c, !PT ;  /* 0x0000001f00057812 */ /* 0x000fe400078e3cff */
[----:B------:R-:W-:Y:S02]  /*00f0*/  MOV R105, R0 ;  /* 0x0000000000697202 */ /* 0x000fe40000000f00 */
[----:B------:R-:W-:-:S02]  /*0100*/  LEA.HI.SX32 R2, R2, R5, 0x1d ;  /* 0x0000000502027211 */ /* 0x000fc400078feaff */
[----:B------:R-:W-:Y:S01]  /*0110*/  LOP3.LUT R3, R3, UR4, RZ, 0xfc, !PT ;  /* 0x0000000403037c12 */ /* 0x000fe2000f8efcff */
        /* <DEDUP_REMOVED lines=68> */
.L_x_16499:
        /* <DEDUP_REMOVED lines=64> */
.L_x_16500:
[----:B------:R-:W-:Y:S05]  /*0960*/  BSYNC.RECONVERGENT B0 ;  /* 0x0000000000007941 */ /* 0x000fea0003800200 */
.L_x_16498:
[----:B------:R-:W0:Y:S02]  /*0970*/  LDCU UR4, c[0x0][0x384] ;  /* 0x00007080ff0477ac */ /* 0x000e240008000800 */
[----:B0-----:R-:W-:-:S13]  /*0980*/  ISETP.GE.AND P0, PT, R3, UR4, PT ;  /* 0x0000000403007c0c */ /* 0x001fda000bf06270 */
[----:B------:R-:W-:Y:S05]  /*0990*/  @P0 EXIT ;  /* 0x000000000000094d */ /* 0x000fea0003800000 */
[----:B-----5:R-:W-:Y:S01]  /*09a0*/  PRMT R4, R99, 0x7632, R4 ;  /* 0x0000763263047816 */ /* 0x020fe20000000004 */
[----:B------:R-:W0:Y:S01]  /*09b0*/  LDCU UR10, c[0x0][0x40c] ;  /* 0x00008180ff0a77ac */ /* 0x000e220008000800 */
[----:B------:R-:W-:Y:S02]  /*09c0*/  PRMT R5, R95, 0x7632, R5 ;  /* 0x000076325f057816 */ /* 0x000fe40000000005 */
[----:B------:R-:W-:Y:S01]  /*09d0*/  PRMT R6, R98, 0x7632, R6 ;  /* 0x0000763262067816 */ /* 0x000fe20000000006 */
        /* <DEDUP_REMOVED lines=71> */
[----:B0123--:R-:W-:-:S07]  /*0e50*/  PRMT R213, R40, 0x7632, R213 ;  /* 0x0000763228d57816 */ /* 0x00ffce00000000d5 */
.L_x_16546:
[----:B------:R-:W0:Y:S08]  /*0e60*/  LDC.64 R164, c[0x0][0x3f0] ;  /* 0x0000fc00ffa47b82 */ /* 0x000e300000000a00 */
[----:B------:R-:W1:Y:S01]  /*0e70*/  LDC R216, c[0x0][0x388] ;  /* 0x0000e200ffd87b82 */ /* 0x000e620000000800 */
[----:B0-----:R-:W-:-:S07]  /*0e80*/  IMAD.WIDE R166, R3, 0x4, R164 ;  /* 0x0000000403a67825 */ /* 0x001fce00078e02a4 */
[----:B------:R-:W0:Y:S01]  /*0e90*/  LDC.64 R164, c[0x0][0x3f8] ;  /* 0x0000fe00ffa47b82 */ /* 0x000e220000000a00 */
[----:B------:R2:W3:Y:S01]  /*0ea0*/  LDG.E R166, desc[UR6][R166.64] ;  /* 0x00000006a6a67981 */ /* 0x0004e2000c1e1900 */
[----:B0-----:R-:W-:-:S05]  /*0eb0*/  IMAD.WIDE R164, R3, 0x4, R164 ;  /* 0x0000000403a47825 */ /* 0x001fca00078e02a4 */
[----:B------:R0:W5:Y:S01]  /*0ec0*/  LDG.E R194, desc[UR6][R164.64] ;  /* 0x00000006a4c27981 */ /* 0x000162000c1e1900 */
[----:B-1----:R-:W-:Y:S01]  /*0ed0*/  IMAD R195, R3, R216, RZ ;  /* 0x000000d803c37224 */ /* 0x002fe200078e02ff */
[----:B------:R-:W-:Y:S01]  /*0ee0*/  ISETP.GE.U32.AND P0, PT, R2, 0x20, PT ;  /* 0x000000200200780c */ /* 0x000fe20003f06070 */
[----:B------:R-:W-:Y:S03]  /*0ef0*/  BSSY.RECONVERGENT B0, `(.L_x_16501) ;  /* 0x000008a000007945 */ /* 0x000fe60003800200 */
[----:B------:R-:W-:-:S04]  /*0f00*/  SHF.R.S32.HI R218, RZ, 0x1f, R195 ;  /* 0x0000001fffda7819 */ /* 0x000fc800000114c3 */
[----:B--2---:R-:W-:Y:S01]  /*0f10*/  LEA.HI R167, R218, R195, RZ, 0x3 ;  /* 0x000000c3daa77211 */ /* 0x004fe200078f18ff */
[----:B------:R-:W-:-:S03]  /*0f20*/  HFMA2 R195, -RZ, RZ, 0, 0 ;  /* 0x00000000ffc37431 */ /* 0x000fc600000001ff */
        /* <DEDUP_REMOVED lines=15> */
.L_x_16504:
[----:B------:R-:W-:Y:S05]  /*1020*/  BSYNC.RECONVERGENT B1 ;  /* 0x0000000000017941 */ /* 0x000fea0003800200 */
.L_x_16503:
[----:B------:R-:W-:Y:S01]  /*1030*/  UISETP.NE.U32.AND UP0, UPT, UR4, URZ, UPT ;  /* 0x000000ff0400728c */ /* 0x000fe2000bf05070 */
[----:B------:R-:W-:Y:S03]  /*1040*/  BSSY.RECONVERGENT B1, `(.L_x_16505) ;  /* 0x000006e000017945 */ /* 0x000fe60003800200 */
[----:B------:R-:W-:-:S09]  /*1050*/  UISETP.NE.AND.EX UP0, UPT, UR5, URZ, UPT, UP0 ;  /* 0x000000ff0500728c */ /* 0x000fd2000bf05300 */
[----:B------:R-:W-:Y:S05]  /*1060*/  BRA.U !UP0, `(.L_x_16506) ;  /* 0x0000000108e87547 */ /* 0x000fea000b800000 */
[----:B------:R-:W0:Y:S02]  /*1070*/  LDC.64 R116, c[0x0][0x3a0] ;  /* 0x0000e800ff747b82 */ /* 0x000e240000000a00 */
[----:B0-----:R-:W-:-:S05]  /*1080*/  IMAD.WIDE.U32 R116, R167, 0x20, R116 ;  /* 0x00000020a7747825 */ /* 0x001fca00078e0074 */
[----:B------:R-:W2:Y:S04]  /*1090*/  LDG.E.128 R108, desc[UR6][R116.64] ;  /* 0x00000006746c7981 */ /* 0x000ea8000c1e1d00 */
[----:B------:R0:W3:Y:S01]  /*10a0*/  LDG.E.128 R112, desc[UR6][R116.64+0x10] ;  /* 0x0000100674707981 */ /* 0x0000e2000c1e1d00 */
[----:B------:R-:W-:-:S13]  /*10b0*/  ISETP.GT.AND P2, PT, R166, RZ, PT ;  /* 0x000000ffa600720c */ /* 0x000fda0003f44270 */
[----:B------:R-:W1:Y:S01]  /*10c0*/  @P2 LDC R123, c[0x0][0x40c] ;  /* 0x00010300ff7b2b82 */ /* 0x000e620000000800 */
[----:B-----5:R-:W-:Y:S02]  /*10d0*/  @P2 PRMT R119, R105, 0x7632, R119 ;  /* 0x0000763269772816 */ /* 0x020fe40000000077 */
[C---:B0-----:R-:W-:Y:S02]  /*10e0*/  @P2 SHF.L.U32 R116, R104.reuse, 0x10, RZ ;  /* 0x0000001068742819 */ /* 0x041fe400000006ff */
[----:B------:R-:W-:Y:S02]  /*10f0*/  @P2 PRMT R118, R104, 0x7632, R118 ;  /* 0x0000763268762816 */ /* 0x000fe40000000076 */
[----:B------:R-:W-:Y:S01]  /*1100*/  @P2 SHF.L.U32 R121, R119, 0x10, RZ ;  /* 0x0000001077792819 */ /* 0x000fe200000006ff */
[----:B------:R-:W0:Y:S01]  /*1110*/  @P2 LDC R165, c[0x0][0x40c] ;  /* 0x00010300ffa52b82 */ /* 0x000e220000000800 */
[----:B------:R-:W-:Y:S02]  /*1120*/  @P2 SHF.L.U32 R118, R118, 0x10, RZ ;  /* 0x0000001076762819 */ /* 0x000fe400000006ff */
[----:B------:R-:W-:-:S02]  /*1130*/  @P2 SHF.L.U32 R117, R105, 0x10, RZ ;  /* 0x0000001069752819 */ /* 0x000fc400000006ff */
[----:B------:R-:W-:-:S03]  /*1140*/  @P2 SHF.L.U32 R219, R211, 0x10, RZ ;  /* 0x00000010d3db2819 */ /* 0x000fc600000006ff */
[----:B------:R-:W4:Y:S08]  /*1150*/  @P2 LDC R122, c[0x0][0x40c] ;  /* 0x00010300ff7a2b82 */ /* 0x000f300000000800 */
[----:B------:R-:W4:Y:S01]  /*1160*/  @P2 LDC R218, c[0x0][0x40c] ;  /* 0x00010300ffda2b82 */ /* 0x000f220000000800 */
[----:B-1----:R-:W-:Y:S01]  /*1170*/  @P2 FMUL.FTZ R119, R116, R123 ;  /* 0x0000007b74772220 */ /* 0x002fe20000410000 */
[----:B------:R-:W-:-:S04]  /*1180*/  @P2 PRMT R116, R106, 0x7632, R116 ;  /* 0x000076326a742816 */ /* 0x000fc80000000074 */
[----:B------:R-:W-:Y:S02]  /*1190*/  @P2 SHF.L.U32 R164, R116, 0x10, RZ ;  /* 0x0000001074a42819 */ /* 0x000fe400000006ff */
[----:B------:R-:W1:Y:S01]  /*11a0*/  @P2 LDC R217, c[0x0][0x40c] ;  /* 0x00010300ffd92b82 */ /* 0x000e620000000800 */
[----:B0-----:R-:W-:Y:S01]  /*11b0*/  @P2 FMUL.FTZ R120, R118, R165 ;  /* 0x000000a576782220 */ /* 0x001fe20000410000 */
[----:B------:R-:W-:Y:S02]  /*11c0*/  @P2 SHF.L.U32 R165, R107, 0x10, RZ ;  /* 0x000000106ba52819 */ /* 0x000fe400000006ff */
[----:B------:R-:W-:-:S04]  /*11d0*/  @P2 SHF.L.U32 R118, R40, 0x10, RZ ;  /* 0x0000001028762819 */ /* 0x000fc800000006ff */
[----:B------:R-:W0:Y:S01]  /*11e0*/  @P2 LDC R222, c[0x0][0x40c] ;  /* 0x00010300ffde2b82 */ /* 0x000e220000000800 */
[----:B----4-:R-:W-:Y:S01]  /*11f0*/  @P2 FMUL.FTZ R123, R117, R122 ;  /* 0x0000007a757b2220 */ /* 0x010fe20000410000 */
[----:B------:R-:W-:-:S06]  /*1200*/  @P2 SHF.L.U32 R122, R106, 0x10, RZ ;  /* 0x000000106a7a2819 */ /* 0x000fcc00000006ff */
[----:B------:R-:W4:Y:S01]  /*1210*/  @P2 LDC R215, c[0x0][0x40c] ;  /* 0x00010300ffd72b82 */ /* 0x000f220000000800 */
[----:B------:R-:W-:Y:S01]  /*1220*/  @P2 FMUL.FTZ R218, R121, R218 ;  /* 0x000000da79da2220 */ /* 0x000fe20000410000 */
[----:B------:R-:W-:Y:S01]  /*1230*/  @P2 SHF.L.U32 R121, R213, 0x10, RZ ;  /* 0x00000010d5792819 */ /* 0x000fe200000006ff */
[----:B-1----:R-:W-:Y:S01]  /*1240*/  @P2 FMUL.FTZ R220, R164, R217 ;  /* 0x000000d9a4dc2220 */ /* 0x002fe20000410000 */
[----:B------:R-:W-:Y:S02]  /*1250*/  @P2 SHF.L.U32 R164, R41, 0x10, RZ ;  /* 0x0000001029a42819 */ /* 0x000fe400000006ff */
[----:B------:R-:W-:Y:S01]  /*1260*/  @P2 SHF.L.U32 R217, R42, 0x10, RZ ;  /* 0x000000102ad92819 */ /* 0x000fe200000006ff */
[----:B0-----:R-:W-:Y:S01]  /*1270*/  @P2 FMUL.FTZ R221, R165, R222 ;  /* 0x000000dea5dd2220 */ /* 0x001fe20000410000 */
[----:B------:R-:W-:Y:S02]  /*1280*/  @P2 SHF.L.U32 R165, R212, 0x10, RZ ;  /* 0x00000010d4a52819 */ /* 0x000fe400000006ff */
[----:B------:R-:W-:Y:S01]  /*1290*/  @P2 SHF.L.U32 R222, R43, 0x10, RZ ;  /* 0x000000102bde2819 */ /* 0x000fe200000006ff */
[----:B----4-:R-:W-:Y:S01]  /*12a0*/  @P2 FMUL.FTZ R215, R122, R215 ;  /* 0x000000d77ad72220 */ /* 0x010fe20000410000 */
[----:B--2---:R-:W-:Y:S01]  /*12b0*/  @!P2 MOV R116, R108 ;  /* 0x0000006c0074a202 */ /* 0x004fe20000000f00 */
[----:B------:R-:W-:Y:S01]  /*12c0*/  @P2 FFMA.FTZ R116, R119, R118, R108 ;  /* 0x0000007677742223 */ /* 0x000fe2000001006c */
[----:B------:R-:W-:Y:S01]  /*12d0*/  MOV R117, R109 ;  /* 0x0000006d00757202 */ /* 0x000fe20000000f00 */
[----:B------:R-:W-:Y:S01]  /*12e0*/  @P2 FFMA.FTZ R117, R120, R121, R109 ;  /* 0x0000007978752223 */ /* 0x000fe2000001006d */
[----:B------:R-:W-:Y:S01]  /*12f0*/  MOV R118, R110 ;  /* 0x0000006e00767202 */ /* 0x000fe20000000f00 */
[----:B------:R-:W-:Y:S01]  /*1300*/  @P2 FFMA.FTZ R118, R123, R164, R110 ;  /* 0x000000a47b762223 */ /* 0x000fe2000001006e */
[----:B------:R-:W-:Y:S01]  /*1310*/  MOV R119, R111 ;  /* 0x0000006f00777202 */ /* 0x000fe20000000f00 */
[----:B------:R-:W-:Y:S01]  /*1320*/  @P2 FFMA.FTZ R119, R218, R165, R111 ;  /* 0x000000a5da772223 */ /* 0x000fe2000001006f */
[----:B---3--:R-:W-:Y:S01]  /*1330*/  MOV R120, R112 ;  /* 0x0000007000787202 */ /* 0x008fe20000000f00 */
[----:B------:R-:W-:Y:S01]  /*1340*/  @P2 FFMA.FTZ R120, R215, R217, R112 ;  /* 0x000000d9d7782223 */ /* 0x000fe20000010070 */
[----:B------:R-:W-:Y:S01]  /*1350*/  MOV R121, R113 ;  /* 0x0000007100797202 */ /* 0x000fe20000000f00 */
[----:B------:R-:W-:Y:S01]  /*1360*/  @P2 FFMA.FTZ R121, R220, R219, R113 ;  /* 0x000000dbdc792223 */ /* 0x000fe20000010071 */
[----:B------:R-:W-:Y:S01]  /*1370*/  MOV R122, R114 ;  /* 0x00000072007a7202 */ /* 0x000fe20000000f00 */
[----:B------:R-:W-:Y:S01]  /*1380*/  @P2 FFMA.FTZ R122, R221, R222, R114 ;  /* 0x000000dedd7a2223 */ /* 0x000fe20000010072 */
[----:B------:R-:W-:Y:S01]  /*1390*/  MOV R123, R115 ;  /* 0x00000073007b7202 */ /* 0x000fe20000000f00 */
[----:B------:R-:W-:Y:S06]  /*13a0*/  @!P2 BRA `(.L_x_16507) ;  /* 0x0000000000dca947 */ /* 0x000fec0003800000 */
[----:B------:R-:W-:Y:S02]  /*13b0*/  PRMT R123, R107, 0x7632, R123 ;  /* 0x000076326b7b7816 */ /* 0x000fe4000000007b */
[----:B------:R-:W-:Y:S02]  /*13c0*/  SHF.L.U32 R165, R210, 0x10, RZ ;  /* 0x00000010d2a57819 */ /* 0x000fe400000006ff */
[----:B------:R-:W-:-:S05]  /*13d0*/  SHF.L.U32 R123, R123, 0x10, RZ ;  /* 0x000000107b7b7819 */ /* 0x000fca00000006ff */
[----:B------:R-:W-:-:S04]  /*13e0*/  FMUL.FTZ R164, R123, UR10 ;  /* 0x0000000a7ba47c20 */ /* 0x000fc80008410000 */
[----:B------:R-:W-:Y:S01]  /*13f0*/  FFMA.FTZ R123, R164, R165, R115 ;  /* 0x000000a5a47b7223 */ /* 0x000fe20000010073 */
[----:B------:R-:W-:Y:S06]  /*1400*/  BRA `(.L_x_16507) ;  /* 0x0000000000c47947 */ /* 0x000fec0003800000 */
.L_x_16506:
[----:B------:R-:W0:Y:S01]  /*1410*/  @P1 LDC R118, c[0x0][0x40c] ;  /* 0x00010300ff761b82 */ /* 0x000e220000000800 */
[C---:B-----5:R-:W-:Y:S02]  /*1420*/  @P1 SHF.L.U32 R117, R104.reuse, 0x10, RZ ;  /* 0x0000001068751819 */ /* 0x060fe400000006ff */
[----:B------:R-:W-:Y:S02]  /*1430*/  @P1 PRMT R116, R104, 0x7632, R116 ;  /* 0x0000763268741816 */ /* 0x000fe40000000074 */
[----:B------:R-:W-:Y:S02]  /*1440*/  @P1 SHF.L.U32 R122, R106, 0x10, RZ ;  /* 0x000000106a7a1819 */ /* 0x000fe400000006ff */
[----:B------:R-:W-:Y:S01]  /*1450*/  @P1 SHF.L.U32 R116, R116, 0x10, RZ ;  /* 0x0000001074741819 */ /* 0x000fe200000006ff */
[----:B------:R-:W1:Y:S01]  /*1460*/  @P1 LDC R119, c[0x0][0x40c] ;  /* 0x00010300ff771b82 */ /* 0x000e620000000800 */
[----:B------:R-:W-:Y:S02]  /*1470*/  @P1 SHF.L.U32 R120, R105, 0x10, RZ ;  /* 0x0000001069781819 */ /* 0x000fe400000006ff */
[----:B------:R-:W-:-:S02]  /*1480*/  @P1 SHF.L.U32 R218, R213, 0x10, RZ ;  /* 0x00000010d5da1819 */ /* 0x000fc400000006ff */
[----:B------:R-:W-:Y:S02]  /*1490*/  @P1 SHF.L.U32 R220, R41, 0x10, RZ ;  /* 0x0000001029dc1819 */ /* 0x000fe400000006ff */
[----:B------:R-:W-:Y:S01]  /*14a0*/  @P1 SHF.L.U32 R221, R43, 0x10, RZ ;  /* 0x000000102bdd1819 */ /* 0x000fe200000006ff */
[----:B------:R-:W2:Y:S01]  /*14b0*/  @P1 LDC R165, c[0x0][0x40c] ;  /* 0x00010300ffa51b82 */ /* 0x000ea20000000800 */
[----:B------:R-:W-:-:S07]  /*14c0*/  @P1 SHF.L.U32 R224, R210, 0x10, RZ ;  /* 0x00000010d2e01819 */ /* 0x000fce00000006ff */
[----:B------:R-:W3:Y:S01]  /*14d0*/  @P1 LDC R215, c[0x0][0x40c] ;  /* 0x00010300ffd71b82 */ /* 0x000ee20000000800 */
[----:B0-----:R-:W-:Y:S01]  /*14e0*/  @P1 FMUL.FTZ R121, R117, R118 ;  /* 0x0000007675791220 */ /* 0x001fe20000410000 */
[----:B------:R-:W-:Y:S02]  /*14f0*/  @P1 PRMT R118, R106, 0x7632, R118 ;  /* 0x000076326a761816 */ /* 0x000fe40000000076 */
[----:B------:R-:W-:Y:S02]  /*1500*/  @P1 PRMT R117, R105, 0x7632, R117 ;  /* 0x0000763269751816 */ /* 0x000fe40000000075 */
[----:B------:R-:W-:Y:S02]  /*1510*/  @P1 SHF.L.U32 R118, R118, 0x10, RZ ;  /* 0x0000001076761819 */ /* 0x000fe400000006ff */
[----:B------:R-:W0:Y:S01]  /*1520*/  @P1 LDC R123, c[0x0][0x40c] ;  /* 0x00010300ff7b1b82 */ /* 0x000e220000000800 */
[----:B-1----:R-:W-:Y:S01]  /*1530*/  @P1 FMUL.FTZ R119, R116, R119 ;  /* 0x0000007774771220 */ /* 0x002fe20000410000 */
[----:B------:R-:W-:-:S02]  /*1540*/  @P1 PRMT R116, R107, 0x7632, R116 ;  /* 0x000076326b741816 */ /* 0x000fc40000000074 */
[----:B------:R-:W-:-:S04]  /*1550*/  @P1 SHF.L.U32 R117, R117, 0x10, RZ ;  /* 0x0000001075751819 */ /* 0x000fc800000006ff */
[----:B------:R-:W1:Y:S01]  /*1560*/  @P1 LDC R164, c[0x0][0x40c] ;  /* 0x00010300ffa41b82 */ /* 0x000e620000000800 */
[----:B--2---:R-:W-:Y:S01]  /*1570*/  @P1 FMUL.FTZ R219, R122, R165 ;  /* 0x000000a57adb1220 */ /* 0x004fe20000410000 */
[----:B------:R-:W-:-:S06]  /*1580*/  @P1 IMAD.U32 R122, R40, 0x10000, RZ ;  /* 0x00010000287a1824 */ /* 0x000fcc00078e00ff */
[----:B------:R-:W2:Y:S01]  /*1590*/  @P1 LDC R222, c[0x0][0x40c] ;  /* 0x00010300ffde1b82 */ /* 0x000ea20000000800 */
[----:B---3--:R-:W-:Y:S01]  /*15a0*/  @P1 FMUL.FTZ R165, R118, R215 ;  /* 0x000000d776a51220 */ /* 0x008fe20000410000 */
[----:B------:R-:W-:Y:S01]  /*15b0*/  @P1 SHF.L.U32 R215, R107, 0x10, RZ ;  /* 0x000000106bd71819 */ /* 0x000fe200000006ff */
[----:B------:R-:W-:-:S05]  /*15c0*/  HFMA2 R118, -RZ, RZ, 0, 0 ;  /* 0x00000000ff767431 */ /* 0x000fca00000001ff */
[----:B------:R-:W3:Y:S01]  /*15d0*/  @P1 LDC R217, c[0x0][0x40c] ;  /* 0x00010300ffd91b82 */ /* 0x000ee20000000800 */
[----:B0-----:R-:W-:Y:S01]  /*15e0*/  @P1 FMUL.FTZ R123, R120, R123 ;  /* 0x0000007b787b1220 */ /* 0x001fe20000410000 */
[----:B------:R-:W-:-:S03]  /*15f0*/  @P1 SHF.L.U32 R120, R116, 0x10, RZ ;  /* 0x0000001074781819 */ /* 0x000fc600000006ff */
[----:B------:R-:W-:Y:S01]  /*1600*/  @P1 FMUL.FTZ R118, R123, R220 ;  /* 0x000000dc7b761220 */ /* 0x000fe20000410000 */
[----:B------:R-:W-:Y:S01]  /*1610*/  @P1 SHF.L.U32 R220, R211, 0x10, RZ ;  /* 0x00000010d3dc1819 */ /* 0x000fe200000006ff */
[----:B-1----:R-:W-:Y:S01]  /*1620*/  @P1 FMUL.FTZ R164, R117, R164 ;  /* 0x000000a475a41220 */ /* 0x002fe20000410000 */
[----:B------:R-:W-:Y:S02]  /*1630*/  CS2R R116, SRZ ;  /* 0x0000000000747805 */ /* 0x000fe4000001ff00 */
[----:B------:R-:W-:Y:S01]  /*1640*/  @P1 FMUL.FTZ R117, R119, R218 ;  /* 0x000000da77751220 */ /* 0x000fe20000410000 */
[----:B------:R-:W-:Y:S01]  /*1650*/  @P1 SHF.L.U32 R218, R42, 0x10, RZ ;  /* 0x000000102ada1819 */ /* 0x000fe200000006ff */
[----:B------:R-:W-:Y:S01]  /*1660*/  @P1 FMUL.FTZ R116, R121, R122 ;  /* 0x0000007a79741220 */ /* 0x000fe20000410000 */
[----:B------:R-:W-:Y:S02]  /*1670*/  CS2R R122, SRZ ;  /* 0x00000000007a7805 */ /* 0x000fe4000001ff00 */
[----:B------:R-:W-:Y:S01]  /*1680*/  MOV R119, RZ ;  /* 0x000000ff00777202 */ /* 0x000fe20000000f00 */
[----:B--2---:R-:W-:-:S04]  /*1690*/  @P1 FMUL.FTZ R222, R215, R222 ;  /* 0x000000ded7de1220 */ /* 0x004fc80000410000 */
[----:B------:R-:W-:Y:S01]  /*16a0*/  @P1 FMUL.FTZ R122, R222, R221 ;  /* 0x000000ddde7a1220 */ /* 0x000fe20000410000 */
[----:B---3--:R-:W-:Y:S01]  /*16b0*/  @P1 FMUL.FTZ R215, R120, R217 ;  /* 0x000000d978d71220 */ /* 0x008fe20000410000 */
[----:B------:R-:W-:Y:S02]  /*16c0*/  @P1 SHF.L.U32 R217, R212, 0x10, RZ ;  /* 0x00000010d4d91819 */ /* 0x000fe400000006ff */
[----:B------:R-:W-:Y:S02]  /*16d0*/  CS2R R120, SRZ ;  /* 0x0000000000787805 */ /* 0x000fe4000001ff00 */
[----:B------:R-:W-:Y:S01]  /*16e0*/  @P1 FMUL.FTZ R120, R219, R218 ;  /* 0x000000dadb781220 */ /* 0x000fe20000410000 */
[----:B------:R-:W-:Y:S01]  /*16f0*/  @P1 FMUL.FTZ R121, R165, R220 ;  /* 0x000000dca5791220 */ /* 0x000fe20000410000 */
[----:B------:R-:W-:Y:S01]  /*1700*/  @P1 FMUL.FTZ R119, R164, R217 ;  /* 0x000000d9a4771220 */ /* 0x000fe20000410000 */
[----:B------:R-:W-:-:S07]  /*1710*/  @P1 FMUL.FTZ R123, R215, R224 ;  /* 0x000000e0d77b1220 */ /* 0x000fce0000410000 */
.L_x_16507:
[----:B------:R-:W-:Y:S05]  /*1720*/  BSYNC.RECONVERGENT B1 ;  /* 0x0000000000017941 */ /* 0x000fea0003800200 */
.L_x_16505:
[----:B------:R-:W0:Y:S01]  /*1730*/  LDC.64 R164, c[0x0][0x3a8] ;  /* 0x0000ea00ffa47b82 */ /* 0x000e220000000a00 */
[----:B------:R-:W-:Y:S01]  /*1740*/  IADD3 R195, PT, PT, R195, 0x20, RZ ;  /* 0x00000020c3c37810 */ /* 0x000fe20007ffe0ff */
[C---:B0-----:R-:W-:Y:S01]  /*1750*/  IMAD.WIDE.U32 R164, R167.reuse, 0x20, R164 ;  /* 0x00000020a7a47825 */ /* 0x041fe200078e00a4 */
[----:B------:R-:W-:-:S04]  /*1760*/  IADD3 R167, PT, PT, R167, 0x20, RZ ;  /* 0x00000020a7a77810 */ /* 0x000fc80007ffe0ff */
[----:B------:R0:W-:Y:S04]  /*1770*/  STG.E.128 desc[UR6][R164.64], R116 ;  /* 0x00000074a4007986 */ /* 0x0001e8000c101d06 */
[----:B------:R0:W-:Y:S02]  /*1780*/  STG.E.128 desc[UR6][R164.64+0x10], R120 ;  /* 0x00001078a4007986 */ /* 0x0001e4000c101d06 */
.L_x_16502:
[----:B------:R-:W-:Y:S05]  /*1790*/  BSYNC.RECONVERGENT B0 ;  /* 0x0000000000007941 */ /* 0x000fea0003800200 */
.L_x_16501:
[----:B------:R-:W-:Y:S01]  /*17a0*/  ISETP.GE.U32.AND P2, PT, R2, 0x40, PT ;  /* 0x000000400200780c */ /* 0x000fe20003f46070 */
[----:B------:R-:W-:Y:S01]  /*17b0*/  BSSY.RECONVERGENT B0, `(.L_x_16508) ;  /* 0x000007d000007945 */ /* 0x000fe20003800200 */
[----:B------:R-:W-:-:S11]  /*17c0*/  LOP3.LUT R214, R214, 0xffffffef, RZ, 0xc0, !PT ;  /* 0xffffffefd6d67812 */ /* 0x000fd600078ec0ff */
[----:B------:R-:W-:Y:S01]  /*17d0*/  @P2 LOP3.LUT R214, R214, 0x10, RZ, 0xfc, !PT ;  /* 0x00000010d6d62812 */ /* 0x000fe200078efcff */
[----:B------:R-:W-:Y:S06]  /*17e0*/  @!P2 BRA `(.L_x_16509) ;  /* 0x0000000400e4a947 */ /* 0x000fec0003800000 */
[----:B------:R-:W-:Y:S01]  /*17f0*/  ISETP.NE.U32.AND P2, PT, RZ, UR4, PT ;  /* 0x00000004ff007c0c */ /* 0x000fe2000bf45070 */
[----:B------:R-:W1:Y:S03]  /*1800*/  @P1 LDC.64 R126, c[0x0][0x390] ;  /* 0x0000e400ff7e1b82 */ /* 0x000e660000000a00 */
[----:B------:R-:W-:-:S13]  /*1810*/  ISETP.NE.AND.EX P2, PT, RZ, UR5, PT, P2 ;  /* 0x00000005ff007c0c */ /* 0x000fda000bf45320 */
[----:B------:R-:W2:Y:S01]  /*1820*/  @P2 LDC.64 R124, c[0x0][0x3a0] ;  /* 0x0000e800ff7c2b82 */ /* 0x000ea20000000a00 */
[----:B-1----:R-:W-:-:S05]  /*1830*/  @P1 IMAD.WIDE.U32 R126, R195, 0x10, R126 ;  /* 0x00000010c37e1825 */ /* 0x002fca00078e007e */
[----:B------:R1:W5:Y:S01]  /*1840*/  @P1 LDG.E.128 R104, desc[UR6][R126.64] ;  /* 0x000000067e681981 */ /* 0x000362000c1e1d00 */
[----:B--2---:R-:W-:-:S05]  /*1850*/  @P2 IMAD.WIDE.U32 R124, R167, 0x20, R124 ;  /* 0x00000020a77c2825 */ /* 0x004fca00078e007c */
[----:B------:R1:W5:Y:S04]  /*1860*/  @P2 LDG.E.128 R108, desc[UR6][R124.64] ;  /* 0x000000067c6c2981 */ /* 0x000368000c1e1d00 */
[----:B------:R1:W5:Y:S01]  /*1870*/  @P2 LDG.E.128 R112, desc[UR6][R124.64+0x10] ;  /* 0x000010067c702981 */ /* 0x000362000c1e1d00 */
[----:B------:R-:W-:Y:S04]  /*1880*/  BSSY.RECONVERGENT B1, `(.L_x_16510) ;  /* 0x0000069000017945 */ /* 0x000fe80003800200 */
[----:B------:R-:W-:Y:S05]  /*1890*/  @!P2 BRA `(.L_x_16511) ;  /* 0x0000000000d8a947 */ /* 0x000fea0003800000 */
[----:B------:R-:W-:-:S13]  /*18a0*/  ISETP.GT.AND P2, PT, R166, RZ, PT ;  /* 0x000000ffa600720c */ /* 0x000fda0003f44270 */
[----:B-1----:R-:W1:Y:S01]  /*18b0*/  @P2 LDC R127, c[0x0][0x40c] ;  /* 0x00010300ff7f2b82 */ /* 0x002e620000000800 */
[C---:B-----5:R-:W-:Y:S02]  /*18c0*/  @P2 PRMT R124, R104.reuse, 0x7632, R124 ;  /* 0x00007632687c2816 */ /* 0x060fe4000000007c */
[----:B------:R-:W-:Y:S02]  /*18d0*/  @P2 SHF.L.U32 R126, R104, 0x10, RZ ;  /* 0x00000010687e2819 */ /* 0x000fe400000006ff */
[----:B------:R-:W-:Y:S02]  /*18e0*/  @P2 SHF.L.U32 R124, R124, 0x10, RZ ;  /* 0x000000107c7c2819 */ /* 0x000fe400000006ff */
[C---:B------:R-:W-:Y:S01]  /*18f0*/  @P2 SHF.L.U32 R128, R105.reuse, 0x10, RZ ;  /* 0x0000001069802819 */ /* 0x040fe200000006ff */
[----:B------:R-:W2:Y:S01]  /*1900*/  @P2 LDC R129, c[0x0][0x40c] ;  /* 0x00010300ff812b82 */ /* 0x000ea20000000800 */
[----:B------:R-:W-:Y:S02]  /*1910*/  @P2 PRMT R125, R105, 0x7632, R125 ;  /* 0x00007632697d2816 */ /* 0x000fe4000000007d */
[----:B------:R-:W-:-:S02]  /*1920*/  @P2 SHF.L.U32 R130, R106, 0x10, RZ ;  /* 0x000000106a822819 */ /* 0x000fc400000006ff */
[----:B------:R-:W-:Y:S02]  /*1930*/  @P2 SHF.L.U32 R125, R125, 0x10, RZ ;  /* 0x000000107d7d2819 */ /* 0x000fe400000006ff */
[----:B------:R-:W-:Y:S01]  /*1940*/  @P2 SHF.L.U32 R217, R207, 0x10, RZ ;  /* 0x00000010cfd92819 */ /* 0x000fe200000006ff */
[----:B0-----:R-:W0:Y:S01]  /*1950*/  @P2 LDC R165, c[0x0][0x40c] ;  /* 0x00010300ffa52b82 */ /* 0x001e220000000800 */
[----:B------:R-:W-:-:S07]  /*1960*/  @P2 SHF.L.U32 R219, R55, 0x10, RZ ;  /* 0x0000001037db2819 */ /* 0x000fce00000006ff */
[----:B------:R-:W3:Y:S01]  /*1970*/  @P2 LDC R215, c[0x0][0x40c] ;  /* 0x00010300ffd72b82 */ /* 0x000ee20000000800 */
[----:B-1----:R-:W-:Y:S01]  /*1980*/  @P2 FMUL.FTZ R131, R126, R127 ;  /* 0x0000007f7e832220 */ /* 0x002fe20000410000 */
[----:B------:R-:W-:-:S06]  /*1990*/  @P2 PRMT R127, R106, 0x7632, R127 ;  /* 0x000076326a7f2816 */ /* 0x000fcc000000007f */
[----:B------:R-:W1:Y:S01]  /*19a0*/  @P2 LDC R220, c[0x0][0x40c] ;  /* 0x00010300ffdc2b82 */ /* 0x000e620000000800 */
[----:B--2---:R-:W-:Y:S01]  /*19b0*/  @P2 FMUL.FTZ R126, R124, R129 ;  /* 0x000000817c7e2220 */ /* 0x004fe20000410000 */
[----:B------:R-:W-:Y:S02]  /*19c0*/  @P2 SHF.L.U32 R129, R127, 0x10, RZ ;  /* 0x000000107f812819 */ /* 0x000fe400000006ff */
[----:B------:R-:W-:Y:S02]  /*19d0*/  @P2 SHF.L.U32 R127, R52, 0x10, RZ ;  /* 0x00000010347f2819 */ /* 0x000fe400000006ff */
[----:B------:R-:W-:Y:S02]  /*19e0*/  MOV R124, R108 ;  /* 0x0000006c007c7202 */ /* 0x000fe40000000f00 */
[----:B------:R-:W2:Y:S01]  /*19f0*/  @P2 LDC R164, c[0x0][0x40c] ;  /* 0x00010300ffa42b82 */ /* 0x000ea20000000800 */
[----:B0-----:R-:W-:Y:S01]  /*1a00*/  @P2 FMUL.FTZ R221, R128, R165 ;  /* 0x000000a580dd2220 */ /* 0x001fe20000410000 */
[----:B------:R-:W-:Y:S01]  /*1a10*/  @P2 SHF.L.U32 R165, R107, 0x10, RZ ;  /* 0x000000106ba52819 */ /* 0x000fe200000006ff */
[----:B------:R-:W-:Y:S01]  /*1a20*/  @P2 FFMA.FTZ R124, R131, R127, R108 ;  /* 0x0000007f837c2223 */ /* 0x000fe2000001006c */
[----:B------:R-:W-:-:S02]  /*1a30*/  @P2 SHF.L.U32 R128, R209, 0x10, RZ ;  /* 0x00000010d1802819 */ /* 0x000fc400000006ff */
[----:B------:R-:W-:Y:S02]  /*1a40*/  @P2 SHF.L.U32 R131, R53, 0x10, RZ ;  /* 0x0000001035832819 */ /* 0x000fe400000006ff */
[----:B------:R-:W0:Y:S01]  /*1a50*/  @P2 LDC R218, c[0x0][0x40c] ;  /* 0x00010300ffda2b82 */ /* 0x000e220000000800 */
[----:B---3--:R-:W-:Y:S01]  /*1a60*/  @P2 FMUL.FTZ R223, R130, R215 ;  /* 0x000000d782df2220 */ /* 0x008fe20000410000 */
[----:B------:R-:W-:Y:S02]  /*1a70*/  @P2 SHF.L.U32 R215, R54, 0x10, RZ ;  /* 0x0000001036d72819 */ /* 0x000fe400000006ff */
[----:B------:R-:W-:Y:S02]  /*1a80*/  MOV R127, R111 ;  /* 0x0000006f007f7202 */ /* 0x000fe40000000f00 */
[----:B------:R-:W-:Y:S01]  /*1a90*/  MOV R130, R114 ;  /* 0x0000007200827202 */ /* 0x000fe20000000f00 */
[----:B-1----:R-:W-:Y:S01]  /*1aa0*/  @P2 FMUL.FTZ R225, R165, R220 ;  /* 0x000000dca5e12220 */ /* 0x002fe20000410000 */
[----:B------:R-:W-:-:S03]  /*1ab0*/  @P2 SHF.L.U32 R165, R208, 0x10, RZ ;  /* 0x00000010d0a52819 */ /* 0x000fc600000006ff */
[----:B------:R-:W-:Y:S01]  /*1ac0*/  @P2 FFMA.FTZ R130, R225, R219, R114 ;  /* 0x000000dbe1822223 */ /* 0x000fe20000010072 */
[----:B--2---:R-:W-:Y:S01]  /*1ad0*/  @P2 FMUL.FTZ R164, R125, R164 ;  /* 0x000000a47da42220 */ /* 0x004fe20000410000 */
[----:B------:R-:W-:Y:S01]  /*1ae0*/  MOV R125, R109 ;  /* 0x0000006d007d7202 */ /* 0x000fe20000000f00 */
[----:B------:R-:W-:Y:S01]  /*1af0*/  @P2 FFMA.FTZ R125, R126, R128, R109 ;  /* 0x000000807e7d2223 */ /* 0x000fe2000001006d */
[----:B------:R-:W-:Y:S01]  /*1b00*/  MOV R126, R110 ;  /* 0x0000006e007e7202 */ /* 0x000fe20000000f00 */
[----:B------:R-:W-:Y:S01]  /*1b10*/  @P2 FFMA.FTZ R126, R221, R131, R110 ;  /* 0x00000083dd7e2223 */ /* 0x000fe2000001006e */
[----:B------:R-:W-:Y:S01]  /*1b20*/  MOV R128, R112 ;  /* 0x0000007000807202 */ /* 0x000fe20000000f00 */
[----:B------:R-:W-:Y:S01]  /*1b30*/  @P2 FFMA.FTZ R127, R164, R165, R111 ;  /* 0x000000a5a47f2223 */ /* 0x000fe2000001006f */
[----:B------:R-:W-:Y:S01]  /*1b40*/  @P2 FFMA.FTZ R128, R223, R215, R112 ;  /* 0x000000d7df802223 */ /* 0x000fe20000010070 */
[----:B0-----:R-:W-:Y:S01]  /*1b50*/  @P2 FMUL.FTZ R218, R129, R218 ;  /* 0x000000da81da2220 */ /* 0x001fe20000410000 */
[----:B------:R-:W-:-:S02]  /*1b60*/  MOV R129, R113 ;  /* 0x0000007100817202 */ /* 0x000fc40000000f00 */
[----:B------:R-:W-:Y:S01]  /*1b70*/  MOV R131, R115 ;  /* 0x0000007300837202 */ /* 0x000fe20000000f00 */
[----:B------:R-:W-:Y:S01]  /*1b80*/  @P2 FFMA.FTZ R129, R218, R217, R113 ;  /* 0x000000d9da812223 */ /* 0x000fe20000010071 */
[----:B------:R-:W-:Y:S06]  /*1b90*/  @!P2 BRA `(.L_x_16512) ;  /* 0x0000000000dca947 */ /* 0x000fec0003800000 */
[----:B------:R-:W-:Y:S02]  /*1ba0*/  PRMT R131, R107, 0x7632, R131 ;  /* 0x000076326b837816 */ /* 0x000fe40000000083 */
[----:B------:R-:W-:Y:S02]  /*1bb0*/  SHF.L.U32 R165, R206, 0x10, RZ ;  /* 0x00000010cea57819 */ /* 0x000fe400000006ff */
[----:B------:R-:W-:-:S05]  /*1bc0*/  SHF.L.U32 R131, R131, 0x10, RZ ;  /* 0x0000001083837819 */ /* 0x000fca00000006ff */
[----:B------:R-:W-:-:S04]  /*1bd0*/  FMUL.FTZ R164, R131, UR10 ;  /* 0x0000000a83a47c20 */ /* 0x000fc80008410000 */
[----:B------:R-:W-:Y:S01]  /*1be0*/  FFMA.FTZ R131, R164, R165, R115 ;  /* 0x000000a5a4837223 */ /* 0x000fe20000010073 */
[----:B------:R-:W-:Y:S06]  /*1bf0*/  BRA `(.L_x_16512) ;  /* 0x0000000000c47947 */ /* 0x000fec0003800000 */
.L_x_16511:
[----:B-1----:R-:W1:Y:S01]  /*1c00*/  @P1 LDC R126, c[0x0][0x40c] ;  /* 0x00010300ff7e1b82 */ /* 0x002e620000000800 */
[C---:B-----5:R-:W-:Y:S01]  /*1c10*/  @P1 SHF.L.U32 R125, R104.reuse, 0x10, RZ ;  /* 0x00000010687d1819 */ /* 0x060fe200000006ff */
[----:B------:R-:W-:Y:S01]  /*1c20*/  @P1 IMAD.U32 R220, R53, 0x10000, RZ ;  /* 0x0001000035dc1824 */ /* 0x000fe200078e00ff */
[----:B------:R-:W-:Y:S02]  /*1c30*/  @P1 PRMT R124, R104, 0x7632, R124 ;  /* 0x00007632687c1816 */ /* 0x000fe4000000007c */
[----:B------:R-:W-:Y:S02]  /*1c40*/  @P1 SHF.L.U32 R130, R106, 0x10, RZ ;  /* 0x000000106a821819 */ /* 0x000fe400000006ff */
[----:B------:R-:W-:Y:S01]  /*1c50*/  @P1 SHF.L.U32 R124, R124, 0x10, RZ ;  /* 0x000000107c7c1819 */ /* 0x000fe200000006ff */
[----:B------:R-:W2:Y:S01]  /*1c60*/  @P1 LDC R127, c[0x0][0x40c] ;  /* 0x00010300ff7f1b82 */ /* 0x000ea20000000800 */
[----:B------:R-:W-:Y:S02]  /*1c70*/  @P1 SHF.L.U32 R128, R105, 0x10, RZ ;  /* 0x0000001069801819 */ /* 0x000fe400000006ff */
[----:B------:R-:W-:-:S02]  /*1c80*/  @P1 SHF.L.U32 R218, R209, 0x10, RZ ;  /* 0x00000010d1da1819 */ /* 0x000fc400000006ff */
[----:B------:R-:W-:Y:S02]  /*1c90*/  @P1 SHF.L.U32 R221, R55, 0x10, RZ ;  /* 0x0000001037dd1819 */ /* 0x000fe400000006ff */
[----:B------:R-:W-:Y:S01]  /*1ca0*/  @P1 SHF.L.U32 R224, R206, 0x10, RZ ;  /* 0x00000010cee01819 */ /* 0x000fe200000006ff */
[----:B0-----:R-:W0:Y:S08]  /*1cb0*/  @P1 LDC R165, c[0x0][0x40c] ;  /* 0x00010300ffa51b82 */ /* 0x001e300000000800 */
[----:B------:R-:W3:Y:S01]  /*1cc0*/  @P1 LDC R215, c[0x0][0x40c] ;  /* 0x00010300ffd71b82 */ /* 0x000ee20000000800 */
[----:B-1----:R-:W-:Y:S01]  /*1cd0*/  @P1 FMUL.FTZ R129, R125, R126 ;  /* 0x0000007e7d811220 */ /* 0x002fe20000410000 */
[----:B------:R-:W-:-:S02]  /*1ce0*/  @P1 PRMT R126, R106, 0x7632, R126 ;  /* 0x000076326a7e1816 */ /* 0x000fc4000000007e */
[----:B------:R-:W-:Y:S02]  /*1cf0*/  @P1 PRMT R125, R105, 0x7632, R125 ;  /* 0x00007632697d1816 */ /* 0x000fe4000000007d */
[----:B------:R-:W-:Y:S02]  /*1d00*/  @P1 SHF.L.U32 R126, R126, 0x10, RZ ;  /* 0x000000107e7e1819 */ /* 0x000fe400000006ff */
[----:B------:R-:W1:Y:S01]  /*1d10*/  @P1 LDC R131, c[0x0][0x40c] ;  /* 0x00010300ff831b82 */ /* 0x000e620000000800 */
[----:B--2---:R-:W-:Y:S01]  /*1d20*/  @P1 FMUL.FTZ R127, R124, R127 ;  /* 0x0000007f7c7f1220 */ /* 0x004fe20000410000 */
[----:B------:R-:W-:Y:S02]  /*1d30*/  @P1 PRMT R124, R107, 0x7632, R124 ;  /* 0x000076326b7c1816 */ /* 0x000fe4000000007c */
[----:B------:R-:W-:-:S04]  /*1d40*/  @P1 SHF.L.U32 R125, R125, 0x10, RZ ;  /* 0x000000107d7d1819 */ /* 0x000fc800000006ff */
[----:B------:R-:W2:Y:S01]  /*1d50*/  @P1 LDC R164, c[0x0][0x40c] ;  /* 0x00010300ffa41b82 */ /* 0x000ea20000000800 */
[----:B0-----:R-:W-:Y:S01]  /*1d60*/  @P1 FMUL.FTZ R219, R130, R165 ;  /* 0x000000a582db1220 */ /* 0x001fe20000410000 */
[----:B------:R-:W-:-:S06]  /*1d70*/  @P1 SHF.L.U32 R130, R52, 0x10, RZ ;  /* 0x0000001034821819 */ /* 0x000fcc00000006ff */
[----:B------:R-:W0:Y:S01]  /*1d80*/  @P1 LDC R222, c[0x0][0x40c] ;  /* 0x00010300ffde1b82 */ /* 0x000e220000000800 */
[----:B---3--:R-:W-:Y:S01]  /*1d90*/  @P1 FMUL.FTZ R165, R126, R215 ;  /* 0x000000d77ea51220 */ /* 0x008fe20000410000 */
[----:B------:R-:W-:Y:S01]  /*1da0*/  @P1 SHF.L.U32 R215, R107, 0x10, RZ ;  /* 0x000000106bd71819 */ /* 0x000fe200000006ff */
[----:B------:R-:W-:-:S05]  /*1db0*/  HFMA2 R126, -RZ, RZ, 0, 0 ;  /* 0x00000000ff7e7431 */ /* 0x000fca00000001ff */
[----:B------:R-:W3:Y:S01]  /*1dc0*/  @P1 LDC R217, c[0x0][0x40c] ;  /* 0x00010300ffd91b82 */ /* 0x000ee20000000800 */
[----:B-1----:R-:W-:Y:S01]  /*1dd0*/  @P1 FMUL.FTZ R131, R128, R131 ;  /* 0x0000008380831220 */ /* 0x002fe20000410000 */
[----:B------:R-:W-:-:S03]  /*1de0*/  @P1 SHF.L.U32 R128, R124, 0x10, RZ ;  /* 0x000000107c801819 */ /* 0x000fc600000006ff */
[----:B------:R-:W-:Y:S01]  /*1df0*/  @P1 FMUL.FTZ R126, R131, R220 ;  /* 0x000000dc837e1220 */ /* 0x000fe20000410000 */
[----:B------:R-:W-:Y:S01]  /*1e00*/  @P1 SHF.L.U32 R220, R207, 0x10, RZ ;  /* 0x00000010cfdc1819 */ /* 0x000fe200000006ff */
[----:B--2---:R-:W-:Y:S01]  /*1e10*/  @P1 FMUL.FTZ R164, R125, R164 ;  /* 0x000000a47da41220 */ /* 0x004fe20000410000 */
[----:B------:R-:W-:Y:S02]  /*1e20*/  CS2R R124, SRZ ;  /* 0x00000000007c7805 */ /* 0x000fe4000001ff00 */
[----:B------:R-:W-:Y:S01]  /*1e30*/  @P1 FMUL.FTZ R125, R218, R127 ;  /* 0x0000007fda7d1220 */ /* 0x000fe20000410000 */
[----:B------:R-:W-:Y:S01]  /*1e40*/  @P1 SHF.L.U32 R218, R54, 0x10, RZ ;  /* 0x0000001036da1819 */ /* 0x000fe200000006ff */
[----:B------:R-:W-:Y:S01]  /*1e50*/  @P1 FMUL.FTZ R124, R129, R130 ;  /* 0x00000082817c1220 */ /* 0x000fe20000410000 */
[----:B------:R-:W-:Y:S02]  /*1e60*/  CS2R R130, SRZ ;  /* 0x0000000000827805 */ /* 0x000fe4000001ff00 */
[----:B------:R-:W-:Y:S01]  /*1e70*/  MOV R127, RZ ;  /* 0x000000ff007f7202 */ /* 0x000fe20000000f00 */
[----:B0-----:R-:W-:-:S04]  /*1e80*/  @P1 FMUL.FTZ R222, R215, R222 ;  /* 0x000000ded7de1220 */ /* 0x001fc80000410000 */
        /* <DEDUP_REMOVED lines=8> */
.L_x_16512:
[----:B------:R-:W-:Y:S05]  /*1f10*/  BSYNC.RECONVERGENT B1 ;  /* 0x0000000000017941 */ /* 0x000fea0003800200 */
.L_x_16510:
[----:B------:R-:W0:Y:S01]  /*1f20*/  LDC.64 R164, c[0x0][0x3a8] ;  /* 0x0000ea00ffa47b82 */ /* 0x000e220000000a00 */
[----:B------:R-:W-:Y:S01]  /*1f30*/  IADD3 R195, PT, PT, R195, 0x20, RZ ;  /* 0x00000020c3c37810 */ /* 0x000fe20007ffe0ff */
[C---:B0-----:R-:W-:Y:S01]  /*1f40*/  IMAD.WIDE.U32 R164, R167.reuse, 0x20, R164 ;  /* 0x00000020a7a47825 */ /* 0x041fe200078e00a4 */
[----:B------:R-:W-:-:S04]  /*1f50*/  IADD3 R167, PT, PT, R167, 0x20, RZ ;  /* 0x00000020a7a77810 */ /* 0x000fc80007ffe0ff */
[----:B------:R1:W-:Y:S04]  /*1f60*/  STG.E.128 desc[UR6][R164.64], R124 ;  /* 0x0000007ca4007986 */ /* 0x0003e8000c101d06 */
[----:B------:R1:W-:Y:S02]  /*1f70*/  STG.E.128 desc[UR6][R164.64+0x10], R128 ;  /* 0x00001080a4007986 */ /* 0x0003e4000c101d06 */
.L_x_16509:
[----:B------:R-:W-:Y:S05]  /*1f80*/  BSYNC.RECONVERGENT B0 ;  /* 0x0000000000007941 */ /* 0x000fea0003800200 */
.L_x_16508:
        /* <DEDUP_REMOVED lines=12> */
[----:B------:R2:W5:Y:S04]  /*2050*/  @P2 LDG.E.128 R108, desc[UR6][R132.64] ;  /* 0x00000006846c2981 */ /* 0x000568000c1e1d00 */
[----:B------:R2:W5:Y:S01]  /*2060*/  @P2 LDG.E.128 R112, desc[UR6][R132.64+0x10] ;  /* 0x0000100684702981 */ /* 0x000562000c1e1d00 */
[----:B------:R-:W-:Y:S04]  /*2070*/  BSSY.RECONVERGENT B1, `(.L_x_16515) ;  /* 0x0000069000017945 */ /* 0x000fe80003800200 */
[----:B------:R-:W-:Y:S05]  /*2080*/  @!P2 BRA `(.L_x_16516) ;  /* 0x0000000000d8a947 */ /* 0x000fea0003800000 */
[----:B------:R-:W-:-:S13]  /*2090*/  ISETP.GT.AND P2, PT, R166, RZ, PT ;  /* 0x000000ffa600720c */ /* 0x000fda0003f44270 */
[----:B--2---:R-:W2:Y:S01]  /*20a0*/  @P2 LDC R135, c[0x0][0x40c] ;  /* 0x00010300ff872b82 */ /* 0x004ea20000000800 */
[C---:B-----5:R-:W-:Y:S02]  /*20b0*/  @P2 PRMT R132, R104.reuse, 0x7632, R132 ;  /* 0x0000763268842816 */ /* 0x060fe40000000084 */
[----:B------:R-:W-:Y:S02]  /*20c0*/  @P2 SHF.L.U32 R134, R104, 0x10, RZ ;  /* 0x0000001068862819 */ /* 0x000fe400000006ff */
[----:B------:R-:W-:Y:S02]  /*20d0*/  @P2 SHF.L.U32 R132, R132, 0x10, RZ ;  /* 0x0000001084842819 */ /* 0x000fe400000006ff */
[C---:B------:R-:W-:Y:S01]  /*20e0*/  @P2 SHF.L.U32 R136, R105.reuse, 0x10, RZ ;  /* 0x0000001069882819 */ /* 0x040fe200000006ff */
[----:B------:R-:W3:Y:S01]  /*20f0*/  @P2 LDC R137, c[0x0][0x40c] ;  /* 0x00010300ff892b82 */ /* 0x000ee20000000800 */
[----:B------:R-:W-:Y:S02]  /*2100*/  @P2 PRMT R133, R105, 0x7632, R133 ;  /* 0x0000763269852816 */ /* 0x000fe40000000085 */
[----:B------:R-:W-:-:S02]  /*2110*/  @P2 SHF.L.U32 R138, R106, 0x10, RZ ;  /* 0x000000106a8a2819 */ /* 0x000fc400000006ff */
[----:B------:R-:W-:Y:S02]  /*2120*/  @P2 SHF.L.U32 R133, R133, 0x10, RZ ;  /* 0x0000001085852819 */ /* 0x000fe400000006ff */
[----:B------:R-:W-:Y:S01]  /*2130*/  @P2 SHF.L.U32 R217, R203, 0x10, RZ ;  /* 0x00000010cbd92819 */ /* 0x000fe200000006ff */
[----:B01----:R-:W0:Y:S01]  /*2140*/  @P2 LDC R165, c[0x0][0x40c] ;  /* 0x00010300ffa52b82 */ /* 0x003e220000000800 */
[----:B------:R-:W-:-:S07]  /*2150*/  @P2 SHF.L.U32 R219, R67, 0x10, RZ ;  /* 0x0000001043db2819 */ /* 0x000fce00000006ff */
[----:B------:R-:W1:Y:S01]  /*2160*/  @P2 LDC R215, c[0x0][0x40c] ;  /* 0x00010300ffd72b82 */ /* 0x000e620000000800 */
[----:B--2---:R-:W-:Y:S01]  /*2170*/  @P2 FMUL.FTZ R139, R134, R135 ;  /* 0x00000087868b2220 */ /* 0x004fe20000410000 */
[----:B------:R-:W-:-:S06]  /*2180*/  @P2 PRMT R135, R106, 0x7632, R135 ;  /* 0x000076326a872816 */ /* 0x000fcc0000000087 */
[----:B------:R-:W2:Y:S01]  /*2190*/  @P2 LDC R220, c[0x0][0x40c] ;  /* 0x00010300ffdc2b82 */ /* 0x000ea20000000800 */
[----:B---3--:R-:W-:Y:S01]  /*21a0*/  @P2 FMUL.FTZ R134, R132, R137 ;  /* 0x0000008984862220 */ /* 0x008fe20000410000 */
[----:B------:R-:W-:Y:S02]  /*21b0*/  @P2 SHF.L.U32 R137, R135, 0x10, RZ ;  /* 0x0000001087892819 */ /* 0x000fe400000006ff */
[----:B------:R-:W-:Y:S02]  /*21c0*/  @P2 SHF.L.U32 R135, R64, 0x10, RZ ;  /* 0x0000001040872819 */ /* 0x000fe400000006ff */
[----:B------:R-:W-:Y:S02]  /*21d0*/  MOV R132, R108 ;  /* 0x0000006c00847202 */ /* 0x000fe40000000f00 */
[----:B------:R-:W3:Y:S01]  /*21e0*/  @P2 LDC R164, c[0x0][0x40c] ;  /* 0x00010300ffa42b82 */ /* 0x000ee20000000800 */
[----:B0-----:R-:W-:Y:S01]  /*21f0*/  @P2 FMUL.FTZ R221, R136, R165 ;  /* 0x000000a588dd2220 */ /* 0x001fe20000410000 */
[----:B------:R-:W-:Y:S01]  /*2200*/  @P2 SHF.L.U32 R165, R107, 0x10, RZ ;  /* 0x000000106ba52819 */ /* 0x000fe200000006ff */
[----:B------:R-:W-:Y:S01]  /*2210*/  @P2 FFMA.FTZ R132, R139, R135, R108 ;  /* 0x000000878b842223 */ /* 0x000fe2000001006c */
[----:B------:R-:W-:-:S02]  /*2220*/  @P2 SHF.L.U32 R136, R205, 0x10, RZ ;  /* 0x00000010cd882819 */ /* 0x000fc400000006ff */
[----:B------:R-:W-:Y:S02]  /*2230*/  @P2 SHF.L.U32 R139, R65, 0x10, RZ ;  /* 0x00000010418b2819 */ /* 0x000fe400000006ff */
[----:B------:R-:W0:Y:S01]  /*2240*/  @P2 LDC R218, c[0x0][0x40c] ;  /* 0x00010300ffda2b82 */ /* 0x000e220000000800 */
[----:B-1----:R-:W-:Y:S01]  /*2250*/  @P2 FMUL.FTZ R223, R138, R215 ;  /* 0x000000d78adf2220 */ /* 0x002fe20000410000 */
[----:B------:R-:W-:Y:S02]  /*2260*/  @P2 SHF.L.U32 R215, R66, 0x10, RZ ;  /* 0x0000001042d72819 */ /* 0x000fe400000006ff */
[----:B------:R-:W-:Y:S02]  /*2270*/  MOV R135, R111 ;  /* 0x0000006f00877202 */ /* 0x000fe40000000f00 */
[----:B------:R-:W-:Y:S01]  /*2280*/  MOV R138, R114 ;  /* 0x00000072008a7202 */ /* 0x000fe20000000f00 */
[----:B--2---:R-:W-:Y:S01]  /*2290*/  @P2 FMUL.FTZ R225, R165, R220 ;  /* 0x000000dca5e12220 */ /* 0x004fe20000410000 */
[----:B------:R-:W-:-:S03]  /*22a0*/  @P2 SHF.L.U32 R165, R204, 0x10, RZ ;  /* 0x00000010cca52819 */ /* 0x000fc600000006ff */
[----:B------:R-:W-:Y:S01]  /*22b0*/  @P2 FFMA.FTZ R138, R225, R219, R114 ;  /* 0x000000dbe18a2223 */ /* 0x000fe20000010072 */
[----:B---3--:R-:W-:Y:S01]  /*22c0*/  @P2 FMUL.FTZ R164, R133, R164 ;  /* 0x000000a485a42220 */ /* 0x008fe20000410000 */
        /* <DEDUP_REMOVED lines=18> */
.L_x_16516:
[----:B--2---:R-:W2:Y:S01]  /*23f0*/  @P1 LDC R134, c[0x0][0x40c] ;  /* 0x00010300ff861b82 */ /* 0x004ea20000000800 */
[C---:B-----5:R-:W-:Y:S02]  /*2400*/  @P1 SHF.L.U32 R133, R104.reuse, 0x10, RZ ;  /* 0x0000001068851819 */ /* 0x060fe400000006ff */
[----:B------:R-:W-:Y:S02]  /*2410*/  @P1 PRMT R132, R104, 0x7632, R132 ;  /* 0x0000763268841816 */ /* 0x000fe40000000084 */
[----:B------:R-:W-:Y:S02]  /*2420*/  @P1 SHF.L.U32 R138, R106, 0x10, RZ ;  /* 0x000000106a8a1819 */ /* 0x000fe400000006ff */
[----:B------:R-:W-:Y:S01]  /*2430*/  @P1 SHF.L.U32 R132, R132, 0x10, RZ ;  /* 0x0000001084841819 */ /* 0x000fe200000006ff */
[----:B------:R-:W3:Y:S01]  /*2440*/  @P1 LDC R135, c[0x0][0x40c] ;  /* 0x00010300ff871b82 */ /* 0x000ee20000000800 */
[----:B------:R-:W-:Y:S02]  /*2450*/  @P1 SHF.L.U32 R136, R105, 0x10, RZ ;  /* 0x0000001069881819 */ /* 0x000fe400000006ff */
[----:B------:R-:W-:-:S02]  /*2460*/  @P1 SHF.L.U32 R218, R205, 0x10, RZ ;  /* 0x00000010cdda1819 */ /* 0x000fc400000006ff */
[----:B------:R-:W-:Y:S02]  /*2470*/  @P1 SHF.L.U32 R220, R65, 0x10, RZ ;  /* 0x0000001041dc1819 */ /* 0x000fe400000006ff */
[----:B------:R-:W-:Y:S01]  /*2480*/  @P1 SHF.L.U32 R221, R67, 0x10, RZ ;  /* 0x0000001043dd1819 */ /* 0x000fe200000006ff */
[----:B01----:R-:W0:Y:S01]  /*2490*/  @P1 LDC R165, c[0x0][0x40c] ;  /* 0x00010300ffa51b82 */ /* 0x003e220000000800 */
[----:B------:R-:W-:-:S07]  /*24a0*/  @P1 SHF.L.U32 R224, R202, 0x10, RZ ;  /* 0x00000010cae01819 */ /* 0x000fce00000006ff */
[----:B------:R-:W1:Y:S01]  /*24b0*/  @P1 LDC R215, c[0x0][0x40c] ;  /* 0x00010300ffd71b82 */ /* 0x000e620000000800 */
[----:B--2---:R-:W-:Y:S01]  /*24c0*/  @P1 FMUL.FTZ R137, R133, R134 ;  /* 0x0000008685891220 */ /* 0x004fe20000410000 */
[----:B------:R-:W-:Y:S02]  /*24d0*/  @P1 PRMT R134, R106, 0x7632, R134 ;  /* 0x000076326a861816 */ /* 0x000fe40000000086 */
[----:B------:R-:W-:Y:S02]  /*24e0*/  @P1 PRMT R133, R105, 0x7632, R133 ;  /* 0x0000763269851816 */ /* 0x000fe40000000085 */
[----:B------:R-:W-:Y:S02]  /*24f0*/  @P1 SHF.L.U32 R134, R134, 0x10, RZ ;  /* 0x0000001086861819 */ /* 0x000fe400000006ff */
[----:B------:R-:W2:Y:S01]  /*2500*/  @P1 LDC R139, c[0x0][0x40c] ;  /* 0x00010300ff8b1b82 */ /* 0x000ea20000000800 */
[----:B---3--:R-:W-:Y:S01]  /*2510*/  @P1 FMUL.FTZ R135, R132, R135 ;  /* 0x0000008784871220 */ /* 0x008fe20000410000 */
[----:B------:R-:W-:-:S02]  /*2520*/  @P1 PRMT R132, R107, 0x7632, R132 ;  /* 0x000076326b841816 */ /* 0x000fc40000000084 */
[----:B------:R-:W-:-:S04]  /*2530*/  @P1 SHF.L.U32 R133, R133, 0x10, RZ ;  /* 0x0000001085851819 */ /* 0x000fc800000006ff */
[----:B------:R-:W3:Y:S01]  /*2540*/  @P1 LDC R164, c[0x0][0x40c] ;  /* 0x00010300ffa41b82 */ /* 0x000ee20000000800 */
[----:B0-----:R-:W-:Y:S01]  /*2550*/  @P1 FMUL.FTZ R219, R138, R165 ;  /* 0x000000a58adb1220 */ /* 0x001fe20000410000 */
[----:B------:R-:W-:-:S06]  /*2560*/  @P1 SHF.L.U32 R138, R64, 0x10, RZ ;  /* 0x00000010408a1819 */ /* 0x000fcc00000006ff */
[----:B------:R-:W0:Y:S01]  /*2570*/  @P1 LDC R222, c[0x0][0x40c] ;  /* 0x00010300ffde1b82 */ /* 0x000e220000000800 */
[----:B-1----:R-:W-:Y:S01]  /*2580*/  @P1 FMUL.FTZ R165, R134, R215 ;  /* 0x000000d786a51220 */ /* 0x002fe20000410000 */
[----:B------:R-:W-:Y:S01]  /*2590*/  @P1 SHF.L.U32 R215, R107, 0x10, RZ ;  /* 0x000000106bd71819 */ /* 0x000fe200000006ff */
[----:B------:R-:W-:-:S05]  /*25a0*/  HFMA2 R134, -RZ, RZ, 0, 0 ;  /* 0x00000000ff867431 */ /* 0x000fca00000001ff */
[----:B------:R-:W1:Y:S01]  /*25b0*/  @P1 LDC R217, c[0x0][0x40c] ;  /* 0x00010300ffd91b82 */ /* 0x000e620000000800 */
[----:B--2---:R-:W-:Y:S01]  /*25c0*/  @P1 FMUL.FTZ R139, R136, R139 ;  /* 0x0000008b888b1220 */ /* 0x004fe20000410000 */
[----:B------:R-:W-:-:S03]  /*25d0*/  @P1 IMAD.U32 R136, R132, 0x10000, RZ ;  /* 0x0001000084881824 */ /* 0x000fc600078e00ff */
[----:B------:R-:W-:Y:S01]  /*25e0*/  @P1 FMUL.FTZ R134, R139, R220 ;  /* 0x000000dc8b861220 */ /* 0x000fe20000410000 */
[----:B------:R-:W-:Y:S01]  /*25f0*/  @P1 SHF.L.U32 R220, R203, 0x10, RZ ;  /* 0x00000010cbdc1819 */ /* 0x000fe200000006ff */
[----:B---3--:R-:W-:Y:S01]  /*2600*/  @P1 FMUL.FTZ R164, R133, R164 ;  /* 0x000000a485a41220 */ /* 0x008fe20000410000 */
        /* <DEDUP_REMOVED lines=8> */
[----:B-1----:R-:W-:Y:S01]  /*2690*/  @P1 FMUL.FTZ R215, R136, R217 ;  /* 0x000000d988d71220 */ /* 0x002fe20000410000 */
[----:B------:R-:W-:Y:S02]  /*26a0*/  @P1 SHF.L.U32 R217, R204, 0x10, RZ ;  /* 0x00000010ccd91819 */ /* 0x000fe400000006ff */
[----:B------:R-:W-:Y:S02]  /*26b0*/  CS2R R136, SRZ ;  /* 0x0000000000887805 */ /* 0x000fe4000001ff00 */
[----:B------:R-:W-:Y:S01]  /*26c0*/  @P1 FMUL.FTZ R136, R219, R218 ;  /* 0x000000dadb881220 */ /* 0x000fe20000410000 */
[----:B------:R-:W-:Y:S01]  /*26d0*/  @P1 FMUL.FTZ R137, R220, R165 ;  /* 0x000000a5dc891220 */ /* 0x000fe20000410000 */
[----:B------:R-:W-:Y:S01]  /*26e0*/  @P1 FMUL.FTZ R135, R217, R164 ;  /* 0x000000a4d9871220 */ /* 0x000fe20000410000 */
[----:B------:R-:W-:-:S07]  /*26f0*/  @P1 FMUL.FTZ R139, R224, R215 ;  /* 0x000000d7e08b1220 */ /* 0x000fce0000410000 */
.L_x_16517:
[----:B------:R-:W-:Y:S05]  /*2700*/  BSYNC.RECONVERGENT B1 ;  /* 0x0000000000017941 */ /* 0x000fea0003800200 */
.L_x_16515:
[----:B------:R-:W0:Y:S01]  /*2710*/  LDC.64 R164, c[0x0][0x3a8] ;  /* 0x0000ea00ffa47b82 */ /* 0x000e220000000a00 */
[----:B------:R-:W-:Y:S01]  /*2720*/  IADD3 R195, PT, PT, R195, 0x20, RZ ;  /* 0x00000020c3c37810 */ /* 0x000fe20007ffe0ff */
[C---:B0-----:R-:W-:Y:S01]  /*2730*/  IMAD.WIDE.U32 R164, R167.reuse, 0x20, R164 ;  /* 0x00000020a7a47825 */ /* 0x041fe200078e00a4 */
[----:B------:R-:W-:-:S04]  /*2740*/  IADD3 R167, PT, PT, R167, 0x20, RZ ;  /* 0x00000020a7a77810 */ /* 0x000fc80007ffe0ff */
[----:B------:R2:W-:Y:S04]  /*2750*/  STG.E.128 desc[UR6][R164.64], R132 ;  /* 0x00000084a4007986 */ /* 0x0005e8000c101d06 */
[----:B------:R2:W-:Y:S02]  /*2760*/  STG.E.128 desc[UR6][R164.64+0x10], R136 ;  /* 0x00001088a4007986 */ /* 0x0005e4000c101d06 */
.L_x_16514:
[----:B------:R-:W-:Y:S05]  /*2770*/  BSYNC.RECONVERGENT B0 ;  /* 0x0000000000007941 */ /* 0x000fea0003800200 */
.L_x_16513:
        /* <DEDUP_REMOVED lines=12> */
[----:B------:R3:W5:Y:S04]  /*2840*/  @P2 LDG.E.128 R108, desc[UR6][R140.64] ;  /* 0x000000068c6c2981 */ /* 0x000768000c1e1d00 */
[----:B------:R3:W5:Y:S01]  /*2850*/  @P2 LDG.E.128 R112, desc[UR6][R140.64+0x10] ;  /* 0x000010068c702981 */ /* 0x000762000c1e1d00 */
[----:B------:R-:W-:Y:S04]  /*2860*/  BSSY.RECONVERGENT B1, `(.L_x_16520) ;  /* 0x0000069000017945 */ /* 0x000fe80003800200 */
[----:B------:R-:W-:Y:S05]  /*2870*/  @!P2 BRA `(.L_x_16521) ;  /* 0x0000000000d8a947 */ /* 0x000fea0003800000 */
[----:B------:R-:W-:-:S13]  /*2880*/  ISETP.GT.AND P2, PT, R166, RZ, PT ;  /* 0x000000ffa600720c */ /* 0x000fda0003f44270 */
[----:B---3--:R-:W3:Y:S01]  /*2890*/  @P2 LDC R143, c[0x0][0x40c] ;  /* 0x00010300ff8f2b82 */ /* 0x008ee20000000800 */
[C---:B-----5:R-:W-:Y:S02]  /*28a0*/  @P2 PRMT R140, R104.reuse, 0x7632, R140 ;  /* 0x00007632688c2816 */ /* 0x060fe4000000008c */
[----:B------:R-:W-:Y:S02]  /*28b0*/  @P2 SHF.L.U32 R142, R104, 0x10, RZ ;  /* 0x00000010688e2819 */ /* 0x000fe400000006ff */
[----:B------:R-:W-:Y:S02]  /*28c0*/  @P2 SHF.L.U32 R140, R140, 0x10, RZ ;  /* 0x000000108c8c2819 */ /* 0x000fe400000006ff */
[C---:B------:R-:W-:Y:S01]  /*28d0*/  @P2 SHF.L.U32 R144, R105.reuse, 0x10, RZ ;  /* 0x0000001069902819 */ /* 0x040fe200000006ff */
[----:B------:R-:W4:Y:S01]  /*28e0*/  @P2 LDC R145, c[0x0][0x40c] ;  /* 0x00010300ff912b82 */ /* 0x000f220000000800 */
[----:B------:R-:W-:Y:S02]  /*28f0*/  @P2 PRMT R141, R105, 0x7632, R141 ;  /* 0x00007632698d2816 */ /* 0x000fe4000000008d */
[----:B------:R-:W-:-:S02]  /*2900*/  @P2 SHF.L.U32 R146, R106, 0x10, RZ ;  /* 0x000000106a922819 */ /* 0x000fc400000006ff */
[----:B------:R-:W-:Y:S02]  /*2910*/  @P2 SHF.L.U32 R141, R141, 0x10, RZ ;  /* 0x000000108d8d2819 */ /* 0x000fe400000006ff */
[----:B------:R-:W-:Y:S01]  /*2920*/  @P2 SHF.L.U32 R217, R199, 0x10, RZ ;  /* 0x00000010c7d92819 */ /* 0x000fe200000006ff */
[----:B012---:R-:W0:Y:S01]  /*2930*/  @P2 LDC R165, c[0x0][0x40c] ;  /* 0x00010300ffa52b82 */ /* 0x007e220000000800 */
[----:B------:R-:W-:-:S07]  /*2940*/  @P2 SHF.L.U32 R219, R79, 0x10, RZ ;  /* 0x000000104fdb2819 */ /* 0x000fce00000006ff */
[----:B------:R-:W1:Y:S01]  /*2950*/  @P2 LDC R215, c[0x0][0x40c] ;  /* 0x00010300ffd72b82 */ /* 0x000e620000000800 */
[----:B---3--:R-:W-:Y:S01]  /*2960*/  @P2 FMUL.FTZ R147, R142, R143 ;  /* 0x0000008f8e932220 */ /* 0x008fe20000410000 */
[----:B------:R-:W-:-:S06]  /*2970*/  @P2 PRMT R143, R106, 0x7632, R143 ;  /* 0x000076326a8f2816 */ /* 0x000fcc000000008f */
[----:B------:R-:W2:Y:S01]  /*2980*/  @P2 LDC R220, c[0x0][0x40c] ;  /* 0x00010300ffdc2b82 */ /* 0x000ea20000000800 */
[----:B----4-:R-:W-:Y:S01]  /*2990*/  @P2 FMUL.FTZ R142, R140, R145 ;  /* 0x000000918c8e2220 */ /* 0x010fe20000410000 */
        /* <DEDUP_REMOVED lines=36> */
.L_x_16521:
[----:B---3--:R-:W3:Y:S01]  /*2be0*/  @P1 LDC R142, c[0x0][0x40c] ;  /* 0x00010300ff8e1b82 */ /* 0x008ee20000000800 */
[C---:B-----5:R-:W-:Y:S02]  /*2bf0*/  @P1 SHF.L.U32 R141, R104.reuse, 0x10, RZ ;  /* 0x00000010688d1819 */ /* 0x060fe400000006ff */
[----:B------:R-:W-:Y:S02]  /*2c00*/  @P1 PRMT R140, R104, 0x7632, R140 ;  /* 0x00007632688c1816 */ /* 0x000fe4000000008c */
[----:B------:R-:W-:Y:S02]  /*2c10*/  @P1 SHF.L.U32 R146, R106, 0x10, RZ ;  /* 0x000000106a921819 */ /* 0x000fe400000006ff */
[----:B------:R-:W-:Y:S01]  /*2c20*/  @P1 SHF.L.U32 R140, R140, 0x10, RZ ;  /* 0x000000108c8c1819 */ /* 0x000fe200000006ff */
[----:B------:R-:W4:Y:S01]  /*2c30*/  @P1 LDC R143, c[0x0][0x40c] ;  /* 0x00010300ff8f1b82 */ /* 0x000f220000000800 */
[----:B------:R-:W-:Y:S02]  /*2c40*/  @P1 SHF.L.U32 R144, R105, 0x10, RZ ;  /* 0x0000001069901819 */ /* 0x000fe400000006ff */
[----:B------:R-:W-:-:S02]  /*2c50*/  @P1 SHF.L.U32 R218, R201, 0x10, RZ ;  /* 0x00000010c9da1819 */ /* 0x000fc400000006ff */
[----:B------:R-:W-:Y:S02]  /*2c60*/  @P1 SHF.L.U32 R220, R77, 0x10, RZ ;  /* 0x000000104ddc1819 */ /* 0x000fe400000006ff */
[----:B------:R-:W-:Y:S01]  /*2c70*/  @P1 SHF.L.U32 R221, R79, 0x10, RZ ;  /* 0x000000104fdd1819 */ /* 0x000fe200000006ff */
[----:B012---:R-:W0:Y:S01]  /*2c80*/  @P1 LDC R165, c[0x0][0x40c] ;  /* 0x00010300ffa51b82 */ /* 0x007e220000000800 */
[----:B------:R-:W-:-:S07]  /*2c90*/  @P1 SHF.L.U32 R224, R198, 0x10, RZ ;  /* 0x00000010c6e01819 */ /* 0x000fce00000006ff */
[----:B------:R-:W1:Y:S01]  /*2ca0*/  @P1 LDC R215, c[0x0][0x40c] ;  /* 0x00010300ffd71b82 */ /* 0x000e620000000800 */
[----:B---3--:R-:W-:Y:S01]  /*2cb0*/  @P1 FMUL.FTZ R145, R141, R142 ;  /* 0x0000008e8d911220 */ /* 0x008fe20000410000 */
[----:B------:R-:W-:Y:S02]  /*2cc0*/  @P1 PRMT R142, R106, 0x7632, R142 ;  /* 0x000076326a8e1816 */ /* 0x000fe4000000008e */
[----:B------:R-:W-:Y:S02]  /*2cd0*/  @P1 PRMT R141, R105, 0x7632, R141 ;  /* 0x00007632698d1816 */ /* 0x000fe4000000008d */
[----:B------:R-:W-:Y:S02]  /*2ce0*/  @P1 SHF.L.U32 R142, R142, 0x10, RZ ;  /* 0x000000108e8e1819 */ /* 0x000fe400000006ff */
[----:B------:R-:W2:Y:S01]  /*2cf0*/  @P1 LDC R147, c[0x0][0x40c] ;  /* 0x00010300ff931b82 */ /* 0x000ea20000000800 */
[----:B----4-:R-:W-:Y:S01]  /*2d00*/  @P1 FMUL.FTZ R143, R140, R143 ;  /* 0x0000008f8c8f1220 */ /* 0x010fe20000410000 */
[----:B------:R-:W-:-:S02]  /*2d10*/  @P1 SHF.L.U32 R141, R141, 0x10, RZ ;  /* 0x000000108d8d1819 */ /* 0x000fc400000006ff */
[----:B------:R-:W-:-:S04]  /*2d20*/  @P1 PRMT R140, R107, 0x7632, R140 ;  /* 0x000076326b8c1816 */ /* 0x000fc8000000008c */
        /* <DEDUP_REMOVED lines=9> */
[----:B------:R-:W-:-:S03]  /*2dc0*/  @P1 SHF.L.U32 R144, R140, 0x10, RZ ;  /* 0x000000108c901819 */ /* 0x000fc600000006ff */
        /* <DEDUP_REMOVED lines=12> */
[----:B------:R-:W-:Y:S01]  /*2e90*/  @P1 IMAD.U32 R217, R200, 0x10000, RZ ;  /* 0x00010000c8d91824 */ /* 0x000fe200078e00ff */
[----:B------:R-:W-:Y:S02]  /*2ea0*/  CS2R R144, SRZ ;  /* 0x0000000000907805 */ /* 0x000fe4000001ff00 */
[----:B------:R-:W-:Y:S01]  /*2eb0*/  @P1 FMUL.FTZ R144, R219, R218 ;  /* 0x000000dadb901220 */ /* 0x000fe20000410000 */
[----:B------:R-:W-:Y:S01]  /*2ec0*/  @P1 FMUL.FTZ R143, R217, R164 ;  /* 0x000000a4d98f1220 */ /* 0x000fe20000410000 */
[----:B------:R-:W-:Y:S01]  /*2ed0*/  @P1 FMUL.FTZ R145, R220, R165 ;  /* 0x000000a5dc911220 */ /* 0x000fe20000410000 */
[----:B------:R-:W-:-:S07]  /*2ee0*/  @P1 FMUL.FTZ R147, R224, R215 ;  /* 0x000000d7e0931220 */ /* 0x000fce0000410000 */
.L_x_16522:
[----:B------:R-:W-:Y:S05]  /*2ef0*/  BSYNC.RECONVERGENT B1 ;  /* 0x0000000000017941 */ /* 0x000fea0003800200 */
.L_x_16520:
[----:B------:R-:W0:Y:S01]  /*2f00*/  LDC.64 R164, c[0x0][0x3a8] ;  /* 0x0000ea00ffa47b82 */ /* 0x000e220000000a00 */
[----:B------:R-:W-:Y:S01]  /*2f10*/  IADD3 R195, PT, PT, R195, 0x20, RZ ;  /* 0x00000020c3c37810 */ /* 0x000fe20007ffe0ff */
[C---:B0-----:R-:W-:Y:S01]  /*2f20*/  IMAD.WIDE.U32 R164, R167.reuse, 0x20, R164 ;  /* 0x00000020a7a47825 */ /* 0x041fe200078e00a4 */
[----:B------:R-:W-:-:S04]  /*2f30*/  IADD3 R167, PT, PT, R167, 0x20, RZ ;  /* 0x00000020a7a77810 */ /* 0x000fc80007ffe0ff */
[----:B------:R3:W-:Y:S04]  /*2f40*/  STG.E.128 desc[UR6][R164.64], R140 ;  /* 0x0000008ca4007986 */ /* 0x0007e8000c101d06 */
[----:B------:R3:W-:Y:S02]  /*2f50*/  STG.E.128 desc[UR6][R164.64+0x10], R144 ;  /* 0x00001090a4007986 */ /* 0x0007e4000c101d06 */
.L_x_16519:
[----:B------:R-:W-:Y:S05]  /*2f60*/  BSYNC.RECONVERGENT B0 ;  /* 0x0000000000007941 */ /* 0x000fea0003800200 */
.L_x_16518:
[----:B------:R-:W-:Y:S01]  /*2f70*/  ISETP.GE.U32.AND P2, PT, R2, 0xa0, PT ;  /* 0x000000a00200780c */ /* 0x000fe20003f46070 */
[----:B------:R-:W-:Y:S01]  /*2f80*/  BSSY.RECONVERGENT B0, `(.L_x_16523) ;  /* 0x000007d000007945 */ /* 0x000fe20003800200 */
[----:B------:R-:W-:-:S11]  /*2f90*/  LOP3.LUT R214, R214, 0xfffffffd, RZ, 0xc0, !PT ;  /* 0xfffffffdd6d67812 */ /* 0x000fd600078ec0ff */
[----:B------:R-:W-:Y:S01]  /*2fa0*/  @P2 LOP3.LUT R214, R214, 0x2, RZ, 0xfc, !PT ;  /* 0x00000002d6d62812 */ /* 0x000fe200078efcff */
[----:B------:R-:W-:Y:S06]  /*2fb0*/  @!P2 BRA `(.L_x_16524) ;  /* 0x0000000400e4a947 */ /* 0x000fec0003800000 */
[----:B------:R-:W-:Y:S01]  /*2fc0*/  ISETP.NE.U32.AND P2, PT, RZ, UR4, PT ;  /* 0x00000004ff007c0c */ /* 0x000fe2000bf45070 */
[----:B------:R-:W4:Y:S03]  /*2fd0*/  @P1 LDC.64 R150, c[0x0][0x390] ;  /* 0x0000e400ff961b82 */ /* 0x000f260000000a00 */
[----:B------:R-:W-:-:S13]  /*2fe0*/  ISETP.NE.AND.EX P2, PT, RZ, UR5, PT, P2 ;  /* 0x00000005ff007c0c */ /* 0x000fda000bf45320 */
[----:B------:R-:W0:Y:S01]  /*2ff0*/  @P2 LDC.64 R148, c[0x0][0x3a0] ;  /* 0x0000e800ff942b82 */ /* 0x000e220000000a00 */
[----:B----4-:R-:W-:-:S05]  /*3000*/  @P1 IMAD.WIDE.U32 R150, R195, 0x10, R150 ;  /* 0x00000010c3961825 */ /* 0x010fca00078e0096 */
[----:B------:R4:W5:Y:S01]  /*3010*/  @P1 LDG.E.128 R104, desc[UR6][R150.64] ;  /* 0x0000000696681981 */ /* 0x000962000c1e1d00 */
[----:B0-----:R-:W-:-:S05]  /*3020*/  @P2 IMAD.WIDE.U32 R148, R167, 0x20, R148 ;  /* 0x00000020a7942825 */ /* 0x001fca00078e0094 */
[----:B------:R4:W5:Y:S04]  /*3030*/  @P2 LDG.E.128 R108, desc[UR6][R148.64] ;  /* 0x00000006946c2981 */ /* 0x000968000c1e1d00 */
[----:B------:R4:W5:Y:S01]  /*3040*/  @P2 LDG.E.128 R112, desc[UR6][R148.64+0x10] ;  /* 0x0000100694702981 */ /* 0x000962000c1e1d00 */
[----:B------:R-:W-:Y:S04]  /*3050*/  BSSY.RECONVERGENT B1, `(.L_x_16525) ;  /* 0x0000069000017945 */ /* 0x000fe80003800200 */
[----:B------:R-:W-:Y:S05]  /*3060*/  @!P2 BRA `(.L_x_16526) ;  /* 0x0000000000d8a947 */ /* 0x000fea0003800000 */
[----:B------:R-:W-:-:S13]  /*3070*/  ISETP.GT.AND P2, PT, R166, RZ, PT ;  /* 0x000000ffa600720c */ /* 0x000fda0003f44270 */
[----:B----4-:R-:W0:Y:S01]  /*3080*/  @P2 LDC R151, c[0x0][0x40c] ;  /* 0x00010300ff972b82 */ /* 0x010e220000000800 */
        /* <DEDUP_REMOVED lines=9> */
[----:B-123--:R-:W1:Y:S01]  /*3120*/  @P2 LDC R165, c[0x0][0x40c] ;  /* 0x00010300ffa52b82 */ /* 0x00ee620000000800 */
[----:B------:R-:W-:-:S07]  /*3130*/  @P2 SHF.L.U32 R219, R91, 0x10, RZ ;  /* 0x000000105bdb2819 */ /* 0x000fce00000006ff */
[----:B------:R-:W2:Y:S01]  /*3140*/  @P2 LDC R215, c[0x0][0x40c] ;  /* 0x00010300ffd72b82 */ /* 0x000ea20000000800 */
[----:B0-----:R-:W-:Y:S01]  /*3150*/  @P2 FMUL.FTZ R155, R150, R151 ;  /* 0x00000097969b2220 */ /* 0x001fe20000410000 */
[----:B------:R-:W-:-:S06]  /*3160*/  @P2 PRMT R151, R106, 0x7632, R151 ;  /* 0x000076326a972816 */ /* 0x000fcc0000000097 */
[----:B------:R-:W0:Y:S01]  /*3170*/  @P2 LDC R220, c[0x0][0x40c] ;  /* 0x00010300ffdc2b82 */ /* 0x000e220000000800 */
[----:B----4-:R-:W-:Y:S01]  /*3180*/  @P2 FMUL.FTZ R150, R148, R153 ;  /* 0x0000009994962220 */ /* 0x010fe20000410000 */
[----:B------:R-:W-:Y:S02]  /*3190*/  @P2 SHF.L.U32 R153, R151, 0x10, RZ ;  /* 0x0000001097992819 */ /* 0x000fe400000006ff */
[----:B------:R-:W-:Y:S02]  /*31a0*/  @P2 SHF.L.U32 R151, R88, 0x10, RZ ;  /* 0x0000001058972819 */ /* 0x000fe400000006ff */
[----:B------:R-:W-:Y:S02]  /*31b0*/  MOV R148, R108 ;  /* 0x0000006c00947202 */ /* 0x000fe40000000f00 */
[----:B------:R-:W3:Y:S01]  /*31c0*/  @P2 LDC R164, c[0x0][0x40c] ;  /* 0x00010300ffa42b82 */ /* 0x000ee20000000800 */
[----:B-1----:R-:W-:Y:S01]  /*31d0*/  @P2 FMUL.FTZ R221, R152, R165 ;  /* 0x000000a598dd2220 */ /* 0x002fe20000410000 */
[----:B------:R-:W-:Y:S01]  /*31e0*/  @P2 SHF.L.U32 R165, R107, 0x10, RZ ;  /* 0x000000106ba52819 */ /* 0x000fe200000006ff */
[----:B------:R-:W-:Y:S01]  /*31f0*/  @P2 FFMA.FTZ R148, R155, R151, R108 ;  /* 0x000000979b942223 */ /* 0x000fe2000001006c */
[----:B------:R-:W-:-:S02]  /*3200*/  @P2 SHF.L.U32 R152, R197, 0x10, RZ ;  /* 0x00000010c5982819 */ /* 0x000fc400000006ff */
[----:B------:R-:W-:Y:S02]  /*3210*/  @P2 SHF.L.U32 R155, R89, 0x10, RZ ;  /* 0x00000010599b2819 */ /* 0x000fe400000006ff */
[----:B------:R-:W1:Y:S01]  /*3220*/  @P2 LDC R218, c[0x0][0x40c] ;  /* 0x00010300ffda2b82 */ /* 0x000e620000000800 */
[----:B--2---:R-:W-:Y:S01]  /*3230*/  @P2 FMUL.FTZ R223, R154, R215 ;  /* 0x000000d79adf2220 */ /* 0x004fe20000410000 */
[----:B------:R-:W-:Y:S02]  /*3240*/  @P2 SHF.L.U32 R215, R90, 0x10, RZ ;  /* 0x000000105ad72819 */ /* 0x000fe400000006ff */
[----:B------:R-:W-:Y:S02]  /*3250*/  MOV R151, R111 ;  /* 0x0000006f00977202 */ /* 0x000fe40000000f00 */
[----:B------:R-:W-:Y:S01]  /*3260*/  MOV R154, R114 ;  /* 0x00000072009a7202 */ /* 0x000fe20000000f00 */
[----:B0-----:R-:W-:Y:S01]  /*3270*/  @P2 FMUL.FTZ R225, R165, R220 ;  /* 0x000000dca5e12220 */ /* 0x001fe20000410000 */
        /* <DEDUP_REMOVED lines=10> */
[----:B-1----:R-:W-:Y:S01]  /*3320*/  @P2 FMUL.FTZ R218, R153, R218 ;  /* 0x000000da99da2220 */ /* 0x002fe20000410000 */
        /* <DEDUP_REMOVED lines=10> */
.L_x_16526:
[----:B----4-:R-:W0:Y:S01]  /*33d0*/  @P1 LDC R150, c[0x0][0x40c] ;  /* 0x00010300ff961b82 */ /* 0x010e220000000800 */
        /* <DEDUP_REMOVED lines=9> */
[----:B-123--:R-:W1:Y:S01]  /*3470*/  @P1 LDC R165, c[0x0][0x40c] ;  /* 0x00010300ffa51b82 */ /* 0x00ee620000000800 */
[----:B------:R-:W-:-:S07]  /*3480*/  @P1 SHF.L.U32 R224, R192, 0x10, RZ ;  /* 0x00000010c0e01819 */ /* 0x000fce00000006ff */
[----:B------:R-:W2:Y:S01]  /*3490*/  @P1 LDC R215, c[0x0][0x40c] ;  /* 0x00010300ffd71b82 */ /* 0x000ea20000000800 */
[----:B0-----:R-:W-:Y:S01]  /*34a0*/  @P1 FMUL.FTZ R153, R149, R150 ;  /* 0x0000009695991220 */ /* 0x001fe20000410000 */
[----:B------:R-:W-:Y:S02]  /*34b0*/  @P1 PRMT R150, R106, 0x7632, R150 ;  /* 0x000076326a961816 */ /* 0x000fe40000000096 */
[----:B------:R-:W-:Y:S02]  /*34c0*/  @P1 PRMT R149, R105, 0x7632, R149 ;  /* 0x0000763269951816 */ /* 0x000fe40000000095 */
[----:B------:R-:W-:Y:S02]  /*34d0*/  @P1 SHF.L.U32 R150, R150, 0x10, RZ ;  /* 0x0000001096961819 */ /* 0x000fe400000006ff */
[----:B------:R-:W0:Y:S01]  /*34e0*/  @P1 LDC R155, c[0x0][0x40c] ;  /* 0x00010300ff9b1b82 */ /* 0x000e220000000800 */
[----:B----4-:R-:W-:Y:S01]  /*34f0*/  @P1 FMUL.FTZ R151, R148, R151 ;  /* 0x0000009794971220 */ /* 0x010fe20000410000 */
[----:B------:R-:W-:-:S02]  /*3500*/  @P1 PRMT R148, R107, 0x7632, R148 ;  /* 0x000076326b941816 */ /* 0x000fc40000000094 */
[----:B------:R-:W-:-:S04]  /*3510*/  @P1 SHF.L.U32 R149, R149, 0x10, RZ ;  /* 0x0000001095951819 */ /* 0x000fc800000006ff */
[----:B------:R-:W3:Y:S01]  /*3520*/  @P1 LDC R164, c[0x0][0x40c] ;  /* 0x00010300ffa41b82 */ /* 0x000ee20000000800 */
[----:B-1----:R-:W-:Y:S01]  /*3530*/  @P1 FMUL.FTZ R219, R154, R165 ;  /* 0x000000a59adb1220 */ /* 0x002fe20000410000 */
[----:B------:R-:W-:-:S06]  /*3540*/  @P1 SHF.L.U32 R154, R88, 0x10, RZ ;  /* 0x00000010589a1819 */ /* 0x000fcc00000006ff */
[----:B------:R-:W1:Y:S01]  /*3550*/  @P1 LDC R222, c[0x0][0x40c] ;  /* 0x00010300ffde1b82 */ /* 0x000e620000000800 */
[----:B--2---:R-:W-:Y:S01]  /*3560*/  @P1 FMUL.FTZ R165, R150, R215 ;  /* 0x000000d796a51220 */ /* 0x004fe20000410000 */
[----:B------:R-:W-:Y:S01]  /*3570*/  @P1 SHF.L.U32 R215, R107, 0x10, RZ ;  /* 0x000000106bd71819 */ /* 0x000fe200000006ff */
[----:B------:R-:W-:-:S05]  /*3580*/  HFMA2 R150, -RZ, RZ, 0, 0 ;  /* 0x00000000ff967431 */ /* 0x000fca00000001ff */
[----:B------:R-:W2:Y:S01]  /*3590*/  @P1 LDC R217, c[0x0][0x40c] ;  /* 0x00010300ffd91b82 */ /* 0x000ea20000000800 */
[----:B0-----:R-:W-:Y:S01]  /*35a0*/  @P1 FMUL.FTZ R155, R152, R155 ;  /* 0x0000009b989b1220 */ /* 0x001fe20000410000 */
[----:B------:R-:W-:-:S03]  /*35b0*/  @P1 SHF.L.U32 R152, R148, 0x10, RZ ;  /* 0x0000001094981819 */ /* 0x000fc600000006ff */
[----:B------:R-:W-:Y:S01]  /*35c0*/  @P1 FMUL.FTZ R150, R155, R220 ;  /* 0x000000dc9b961220 */ /* 0x000fe20000410000 */
[----:B------:R-:W-:Y:S02]  /*35d0*/  @P1 IMAD.U32 R220, R193, 0x10000, RZ ;  /* 0x00010000c1dc1824 */ /* 0x000fe400078e00ff */
[----:B---3--:R-:W-:Y:S01]  /*35e0*/  @P1 FMUL.FTZ R164, R149, R164 ;  /* 0x000000a495a41220 */ /* 0x008fe20000410000 */
[----:B------:R-:W-:Y:S02]  /*35f0*/  CS2R R148, SRZ ;  /* 0x0000000000947805 */ /* 0x000fe4000001ff00 */
[----:B------:R-:W-:Y:S01]  /*3600*/  @P1 FMUL.FTZ R149, R218, R151 ;  /* 0x00000097da951220 */ /* 0x000fe20000410000 */
[----:B------:R-:W-:Y:S01]  /*3610*/  @P1 SHF.L.U32 R218, R90, 0x10, RZ ;  /* 0x000000105ada1819 */ /* 0x000fe200000006ff */
[----:B------:R-:W-:Y:S01]  /*3620*/  @P1 FMUL.FTZ R148, R153, R154 ;  /* 0x0000009a99941220 */ /* 0x000fe20000410000 */
[----:B------:R-:W-:Y:S02]  /*3630*/  CS2R R154, SRZ ;  /* 0x00000000009a7805 */ /* 0x000fe4000001ff00 */
[----:B------:R-:W-:Y:S01]  /*3640*/  MOV R151, RZ ;  /* 0x000000ff00977202 */ /* 0x000fe20000000f00 */
[----:B-1----:R-:W-:-:S04]  /*3650*/  @P1 FMUL.FTZ R222, R215, R222 ;  /* 0x000000ded7de1220 */ /* 0x002fc80000410000 */
[----:B------:R-:W-:Y:S01]  /*3660*/  @P1 FMUL.FTZ R154, R222, R221 ;  /* 0x000000ddde9a1220 */ /* 0x000fe20000410000 */
[----:B--2---:R-:W-:Y:S01]  /*3670*/  @P1 FMUL.FTZ R215, R152, R217 ;  /* 0x000000d998d71220 */ /* 0x004fe20000410000 */
[----:B------:R-:W-:Y:S02]  /*3680*/  @P1 SHF.L.U32 R217, R196, 0x10, RZ ;  /* 0x00000010c4d91819 */ /* 0x000fe400000006ff */
[----:B------:R-:W-:Y:S02]  /*3690*/  CS2R R152, SRZ ;  /* 0x0000000000987805 */ /* 0x000fe4000001ff00 */
[----:B------:R-:W-:Y:S01]  /*36a0*/  @P1 FMUL.FTZ R152, R219, R218 ;  /* 0x000000dadb981220 */ /* 0x000fe20000410000 */
[----:B------:R-:W-:Y:S01]  /*36b0*/  @P1 FMUL.FTZ R153, R220, R165 ;  /* 0x000000a5dc991220 */ /* 0x000fe20000410000 */
[----:B------:R-:W-:Y:S01]  /*36c0*/  @P1 FMUL.FTZ R151, R217, R164 ;  /* 0x000000a4d9971220 */ /* 0x000fe20000410000 */
[----:B------:R-:W-:-:S07]  /*36d0*/  @P1 FMUL.FTZ R155, R224, R215 ;  /* 0x000000d7e09b1220 */ /* 0x000fce0000410000 */
.L_x_16527:
[----:B------:R-:W-:Y:S05]  /*36e0*/  BSYNC.RECONVERGENT B1 ;  /* 0x0000000000017941 */ /* 0x000fea0003800200 */
.L_x_16525:
[----:B------:R-:W0:Y:S01]  /*36f0*/  LDC.64 R164, c[0x0][0x3a8] ;  /* 0x0000ea00ffa47b82 */ /* 0x000e220000000a00 */
[----:B------:R-:W-:Y:S01]  /*3700*/  IADD3 R195, PT, PT, R195, 0x20, RZ ;  /* 0x00000020c3c37810 */ /* 0x000fe20007ffe0ff */
[C---:B0-----:R-:W-:Y:S01]  /*3710*/  IMAD.WIDE.U32 R164, R167.reuse, 0x20, R164 ;  /* 0x00000020a7a47825 */ /* 0x041fe200078e00a4 */
[----:B------:R-:W-:-:S04]  /*3720*/  IADD3 R167, PT, PT, R167, 0x20, RZ ;  /* 0x00000020a7a77810 */ /* 0x000fc80007ffe0ff */
[----:B------:R4:W-:Y:S04]  /*3730*/  STG.E.128 desc[UR6][R164.64], R148 ;  /* 0x00000094a4007986 */ /* 0x0009e8000c101d06 */
[----:B------:R4:W-:Y:S02]  /*3740*/  STG.E.128 desc[UR6][R164.64+0x10], R152 ;  /* 0x00001098a4007986 */ /* 0x0009e4000c101d06 */
.L_x_16524:
[----:B------:R-:W-:Y:S05]  /*3750*/  BSYNC.RECONVERGENT B0 ;  /* 0x0000000000007941 */ /* 0x000fea0003800200 */
.L_x_16523:
[----:B------:R-:W-:Y:S01]  /*3760*/  ISETP.GE.U32.AND P2, PT, R2, 0xc0, PT ;  /* 0x000000c00200780c */ /* 0x000fe20003f46070 */
[----:B------:R-:W-:Y:S01]  /*3770*/  BSSY.RECONVERGENT B0, `(.L_x_16528) ;  /* 0x000007b000007945 */ /* 0x000fe20003800200 */
[----:B------:R-:W-:-:S11]  /*3780*/  LOP3.LUT R214, R214, 0xfffffffe, RZ, 0xc0, !PT ;  /* 0xfffffffed6d67812 */ /* 0x000fd600078ec0ff */
[----:B------:R-:W-:Y:S01]  /*3790*/  @P2 LOP3.LUT R214, R214, 0x1, RZ, 0xfc, !PT ;  /* 0x00000001d6d62812 */ /* 0x000fe200078efcff */
[----:B------:R-:W-:Y:S06]  /*37a0*/  @!P2 BRA `(.L_x_16529) ;  /* 0x0000000400dca947 */ /* 0x000fec0003800000 */
[----:B------:R-:W-:Y:S01]  /*37b0*/  ISETP.NE.U32.AND P2, PT, RZ, UR4, PT ;  /* 0x00000004ff007c0c */ /* 0x000fe2000bf45070 */
[----:B------:R-:W0:Y:S03]  /*37c0*/  @P1 LDC.64 R158, c[0x0][0x390] ;  /* 0x0000e400ff9e1b82 */ /* 0x000e260000000a00 */
[----:B------:R-:W-:-:S13]  /*37d0*/  ISETP.NE.AND.EX P2, PT, RZ, UR5, PT, P2 ;  /* 0x00000005ff007c0c */ /* 0x000fda000bf45320 */
[----:B------:R-:W1:Y:S01]  /*37e0*/  @P2 LDC.64 R156, c[0x0][0x3a0] ;  /* 0x0000e800ff9c2b82 */ /* 0x000e620000000a00 */
[----:B0-----:R-:W-:-:S05]  /*37f0*/  @P1 IMAD.WIDE.U32 R158, R195, 0x10, R158 ;  /* 0x00000010c39e1825 */ /* 0x001fca00078e009e */
[----:B------:R0:W5:Y:S01]  /*3800*/  @P1 LDG.E.128 R104, desc[UR6][R158.64] ;  /* 0x000000069e681981 */ /* 0x000162000c1e1d00 */
[----:B-1----:R-:W-:-:S05]  /*3810*/  @P2 IMAD.WIDE.U32 R156, R167, 0x20, R156 ;  /* 0x00000020a79c2825 */ /* 0x002fca00078e009c */
[----:B------:R0:W5:Y:S04]  /*3820*/  @P2 LDG.E.128 R108, desc[UR6][R156.64] ;  /* 0x000000069c6c2981 */ /* 0x000168000c1e1d00 */
[----:B------:R0:W5:Y:S01]  /*3830*/  @P2 LDG.E.128 R112, desc[UR6][R156.64+0x10] ;  /* 0x000010069c702981 */ /* 0x000162000c1e1d00 */
[----:B------:R-:W-:Y:S04]  /*3840*/  BSSY.RECONVERGENT B1, `(.L_x_16530) ;  /* 0x0000069000017945 */ /* 0x000fe80003800200 */
[----:B------:R-:W-:Y:S05]  /*3850*/  @!P2 BRA `(.L_x_16531) ;  /* 0x0000000000d8a947 */ /* 0x000fea0003800000 */
[----:B------:R-:W-:-:S13]  /*3860*/  ISETP.GT.AND P1, PT, R166, RZ, PT ;  /* 0x000000ffa600720c */ /* 0x000fda0003f24270 */
[----:B0-----:R-:W0:Y:S01]  /*3870*/  @P1 LDC R159, c[0x0][0x40c] ;  /* 0x00010300ff9f1b82 */ /* 0x001e220000000800 */
[C---:B-----5:R-:W-:Y:S02]  /*3880*/  @P1 PRMT R156, R104.reuse, 0x7632, R156 ;  /* 0x00007632689c1816 */ /* 0x060fe4000000009c */
[----:B------:R-:W-:Y:S02]  /*3890*/  @P1 SHF.L.U32 R158, R104, 0x10, RZ ;  /* 0x00000010689e1819 */ /* 0x000fe400000006ff */
[----:B------:R-:W-:Y:S02]  /*38a0*/  @P1 SHF.L.U32 R156, R156, 0x10, RZ ;  /* 0x000000109c9c1819 */ /* 0x000fe400000006ff */
[C---:B------:R-:W-:Y:S01]  /*38b0*/  @P1 SHF.L.U32 R160, R105.reuse, 0x10, RZ ;  /* 0x0000001069a01819 */ /* 0x040fe200000006ff */
[----:B------:R-:W1:Y:S01]  /*38c0*/  @P1 LDC R161, c[0x0][0x40c] ;  /* 0x00010300ffa11b82 */ /* 0x000e620000000800 */
[----:B------:R-:W-:Y:S02]  /*38d0*/  @P1 PRMT R157, R105, 0x7632, R157 ;  /* 0x00007632699d1816 */ /* 0x000fe4000000009d */
[----:B------:R-:W-:-:S02]  /*38e0*/  @P1 SHF.L.U32 R162, R106, 0x10, RZ ;  /* 0x000000106aa21819 */ /* 0x000fc400000006ff */
[----:B------:R-:W-:Y:S02]  /*38f0*/  @P1 SHF.L.U32 R157, R157, 0x10, RZ ;  /* 0x000000109d9d1819 */ /* 0x000fe400000006ff */
[----:B------:R-:W-:Y:S01]  /*3900*/  @P1 SHF.L.U32 R215, R189, 0x10, RZ ;  /* 0x00000010bdd71819 */ /* 0x000fe200000006ff */
[----:B--234-:R-:W2:Y:S01]  /*3910*/  @P1 LDC R165, c[0x0][0x40c] ;  /* 0x00010300ffa51b82 */ /* 0x01cea20000000800 */
[----:B------:R-:W-:-:S07]  /*3920*/  @P1 SHF.L.U32 R217, R103, 0x10, RZ ;  /* 0x0000001067d91819 */ /* 0x000fce00000006ff */
[----:B------:R-:W3:Y:S01]  /*3930*/  @P1 LDC R195, c[0x0][0x40c] ;  /* 0x00010300ffc31b82 */ /* 0x000ee20000000800 */
[----:B0-----:R-:W-:Y:S01]  /*3940*/  @P1 FMUL.FTZ R163, R158, R159 ;  /* 0x0000009f9ea31220 */ /* 0x001fe20000410000 */
[----:B------:R-:W-:-:S06]  /*3950*/  @P1 PRMT R159, R106, 0x7632, R159 ;  /* 0x000076326a9f1816 */ /* 0x000fcc000000009f */
[----:B------:R-:W0:Y:S01]  /*3960*/  @P1 LDC R218, c[0x0][0x40c] ;  /* 0x00010300ffda1b82 */ /* 0x000e220000000800 */
[----:B-1----:R-:W-:Y:S01]  /*3970*/  @P1 FMUL.FTZ R158, R156, R161 ;  /* 0x000000a19c9e1220 */ /* 0x002fe20000410000 */
[----:B------:R-:W-:Y:S02]  /*3980*/  @P1 SHF.L.U32 R161, R159, 0x10, RZ ;  /* 0x000000109fa11819 */ /* 0x000fe400000006ff */
[----:B------:R-:W-:Y:S02]  /*3990*/  @P1 SHF.L.U32 R159, R100, 0x10, RZ ;  /* 0x00000010649f1819 */ /* 0x000fe400000006ff */
[----:B------:R-:W-:Y:S02]  /*39a0*/  MOV R156, R108 ;  /* 0x0000006c009c7202 */ /* 0x000fe40000000f00 */
[----:B------:R-:W1:Y:S01]  /*39b0*/  @P1 LDC R164, c[0x0][0x40c] ;  /* 0x00010300ffa41b82 */ /* 0x000e620000000800 */
[----:B--2---:R-:W-:Y:S01]  /*39c0*/  @P1 FMUL.FTZ R219, R160, R165 ;  /* 0x000000a5a0db1220 */ /* 0x004fe20000410000 */
[----:B------:R-:W-:Y:S01]  /*39d0*/  @P1 SHF.L.U32 R165, R107, 0x10, RZ ;  /* 0x000000106ba51819 */ /* 0x000fe200000006ff */
[----:B------:R-:W-:Y:S01]  /*39e0*/  @P1 FFMA.FTZ R156, R163, R159, R108 ;  /* 0x0000009fa39c1223 */ /* 0x000fe2000001006c */
[----:B------:R-:W-:-:S02]  /*39f0*/  @P1 SHF.L.U32 R160, R191, 0x10, RZ ;  /* 0x00000010bfa01819 */ /* 0x000fc400000006ff */
[----:B------:R-:W-:Y:S02]  /*3a00*/  @P1 SHF.L.U32 R163, R101, 0x10, RZ ;  /* 0x0000001065a31819 */ /* 0x000fe400000006ff */
[----:B------:R-:W2:Y:S01]  /*3a10*/  @P1 LDC R166, c[0x0][0x40c] ;  /* 0x00010300ffa61b82 */ /* 0x000ea20000000800 */
[----:B---3--:R-:W-:Y:S01]  /*3a20*/  @P1 FMUL.FTZ R221, R162, R195 ;  /* 0x000000c3a2dd1220 */ /* 0x008fe20000410000 */
[----:B------:R-:W-:Y:S02]  /*3a30*/  @P1 SHF.L.U32 R195, R102, 0x10, RZ ;  /* 0x0000001066c31819 */ /* 0x000fe400000006ff */
[----:B------:R-:W-:Y:S02]  /*3a40*/  MOV R159, R111 ;  /* 0x0000006f009f7202 */ /* 0x000fe40000000f00 */
[----:B------:R-:W-:Y:S01]  /*3a50*/  MOV R162, R114 ;  /* 0x0000007200a27202 */ /* 0x000fe20000000f00 */
[----:B0-----:R-:W-:Y:S01]  /*3a60*/  @P1 FMUL.FTZ R223, R165, R218 ;  /* 0x000000daa5df1220 */ /* 0x001fe20000410000 */
[----:B------:R-:W-:-:S03]  /*3a70*/  @P1 SHF.L.U32 R165, R190, 0x10, RZ ;  /* 0x00000010bea51819 */ /* 0x000fc600000006ff */
[----:B------:R-:W-:Y:S01]  /*3a80*/  @P1 FFMA.FTZ R162, R223, R217, R114 ;  /* 0x000000d9dfa21223 */ /* 0x000fe20000010072 */
[----:B-1----:R-:W-:Y:S01]  /*3a90*/  @P1 FMUL.FTZ R164, R157, R164 ;  /* 0x000000a49da41220 */ /* 0x002fe20000410000 */
[----:B------:R-:W-:Y:S01]  /*3aa0*/  MOV R157, R109 ;  /* 0x0000006d009d7202 */ /* 0x000fe20000000f00 */
[----:B------:R-:W-:Y:S01]  /*3ab0*/  @P1 FFMA.FTZ R157, R158, R160, R109 ;  /* 0x000000a09e9d1223 */ /* 0x000fe2000001006d */
[----:B------:R-:W-:Y:S01]  /*3ac0*/  MOV R158, R110 ;  /* 0x0000006e009e7202 */ /* 0x000fe20000000f00 */
[----:B------:R-:W-:Y:S01]  /*3ad0*/  @P1 FFMA.FTZ R158, R219, R163, R110 ;  /* 0x000000a3db9e1223 */ /* 0x000fe2000001006e */
[----:B------:R-:W-:Y:S01]  /*3ae0*/  MOV R160, R112 ;  /* 0x0000007000a07202 */ /* 0x000fe20000000f00 */
[----:B------:R-:W-:Y:S01]  /*3af0*/  @P1 FFMA.FTZ R159, R164, R165, R111 ;  /* 0x000000a5a49f1223 */ /* 0x000fe2000001006f */
[----:B------:R-:W-:Y:S01]  /*3b00*/  @P1 FFMA.FTZ R160, R221, R195, R112 ;  /* 0x000000c3dda01223 */ /* 0x000fe20000010070 */
[----:B--2---:R-:W-:Y:S01]  /*3b10*/  @P1 FMUL.FTZ R166, R161, R166 ;  /* 0x000000a6a1a61220 */ /* 0x004fe20000410000 */
        /* <DEDUP_REMOVED lines=10> */
.L_x_16531:
[----:B0-----:R-:W0:Y:S01]  /*3bc0*/  @P1 LDC R158, c[0x0][0x40c] ;  /* 0x00010300ff9e1b82 */ /* 0x001e220000000800 */
        /* <DEDUP_REMOVED lines=9> */
[----:B------:R-:W1:Y:S01]  /*3c60*/  @P1 LDC R163, c[0x0][0x40c] ;  /* 0x00010300ffa31b82 */ /* 0x000e620000000800 */
[----:B------:R-:W-:-:S07]  /*3c70*/  @P1 SHF.L.U32 R222, R103, 0x10, RZ ;  /* 0x0000001067de1819 */ /* 0x000fce00000006ff */
[----:B--234-:R-:W2:Y:S01]  /*3c80*/  @P1 LDC R164, c[0x0][0x40c] ;  /* 0x00010300ffa41b82 */ /* 0x01cea20000000800 */
        /* <DEDUP_REMOVED lines=9> */
[----:B------:R-:W-:Y:S01]  /*3d20*/  @P1 FMUL.FTZ R163, R160, R163 ;  /* 0x000000a3a0a31220 */ /* 0x000fe20000410000 */
[----:B------:R-:W-:-:S06]  /*3d30*/  @P1 SHF.L.U32 R160, R156, 0x10, RZ ;  /* 0x000000109ca01819 */ /* 0x000fcc00000006ff */
[----:B------:R-:W3:Y:S01]  /*3d40*/  @P1 LDC R217, c[0x0][0x40c] ;  /* 0x00010300ffd91b82 */ /* 0x000ee20000000800 */
[----:B--2---:R-:W-:Y:S01]  /*3d50*/  @P1 FMUL.FTZ R164, R157, R164 ;  /* 0x000000a49da41220 */ /* 0x004fe20000410000 */
[----:B------:R-:W-:Y:S02]  /*3d60*/  CS2R R156, SRZ ;  /* 0x00000000009c7805 */ /* 0x000fe4000001ff00 */
[----:B------:R-:W-:Y:S01]  /*3d70*/  @P1 FMUL.FTZ R157, R218, R159 ;  /* 0x0000009fda9d1220 */ /* 0x000fe20000410000 */
[----:B------:R-:W-:Y:S02]  /*3d80*/  @P1 SHF.L.U32 R218, R102, 0x10, RZ ;  /* 0x0000001066da1819 */ /* 0x000fe400000006ff */
[----:B------:R-:W-:Y:S01]  /*3d90*/  MOV R159, RZ ;  /* 0x000000ff009f7202 */ /* 0x000fe20000000f00 */
[----:B------:R-:W2:Y:S01]  /*3da0*/  @P1 LDC R219, c[0x0][0x40c] ;  /* 0x00010300ffdb1b82 */ /* 0x000ea20000000800 */
[----:B0-----:R-:W-:Y:S01]  /*3db0*/  @P1 FMUL.FTZ R215, R162, R165 ;  /* 0x000000a5a2d71220 */ /* 0x001fe20000410000 */
[----:B------:R-:W-:-:S05]  /*3dc0*/  @P1 SHF.L.U32 R162, R100, 0x10, RZ ;  /* 0x0000001064a21819 */ /* 0x000fca00000006ff */
[----:B------:R-:W-:Y:S01]  /*3dd0*/  @P1 FMUL.FTZ R156, R161, R162 ;  /* 0x000000a2a19c1220 */ /* 0x000fe20000410000 */
[----:B-1----:R-:W-:Y:S01]  /*3de0*/  @P1 FMUL.FTZ R165, R158, R195 ;  /* 0x000000c39ea51220 */ /* 0x002fe20000410000 */
[----:B------:R-:W-:Y:S02]  /*3df0*/  HFMA2 R158, -RZ, RZ, 0, 0 ;  /* 0x00000000ff9e7431 */ /* 0x000fe400000001ff */
[----:B------:R-:W-:Y:S01]  /*3e00*/  @P1 FMUL.FTZ R158, R163, R220 ;  /* 0x000000dca39e1220 */ /* 0x000fe20000410000 */
[----:B------:R-:W-:Y:S02]  /*3e10*/  @P1 SHF.L.U32 R195, R190, 0x10, RZ ;  /* 0x00000010bec31819 */ /* 0x000fe400000006ff */
[----:B------:R-:W-:Y:S02]  /*3e20*/  CS2R R162, SRZ ;  /* 0x0000000000a27805 */ /* 0x000fe4000001ff00 */
[----:B------:R-:W-:Y:S01]  /*3e30*/  @P1 SHF.L.U32 R220, R189, 0x10, RZ ;  /* 0x00000010bddc1819 */ /* 0x000fe200000006ff */
[----:B---3--:R-:W-:Y:S01]  /*3e40*/  @P1 FMUL.FTZ R217, R166, R217 ;  /* 0x000000d9a6d91220 */ /* 0x008fe20000410000 */
[----:B------:R-:W-:-:S03]  /*3e50*/  @P1 FMUL.FTZ R159, R195, R164 ;  /* 0x000000a4c39f1220 */ /* 0x000fc60000410000 */
[----:B------:R-:W-:Y:S01]  /*3e60*/  @P1 FMUL.FTZ R162, R217, R222 ;  /* 0x000000ded9a21220 */ /* 0x000fe20000410000 */
[----:B--2---:R-:W-:Y:S01]  /*3e70*/  @P1 FMUL.FTZ R166, R160, R219 ;  /* 0x000000dba0a61220 */ /* 0x004fe20000410000 */
[----:B------:R-:W-:Y:S01]  /*3e80*/  @P1 IMAD.U32 R219, R188, 0x10000, RZ ;  /* 0x00010000bcdb1824 */ /* 0x000fe200078e00ff */
[----:B------:R-:W-:Y:S02]  /*3e90*/  CS2R R160, SRZ ;  /* 0x0000000000a07805 */ /* 0x000fe4000001ff00 */
[----:B------:R-:W-:Y:S01]  /*3ea0*/  @P1 FMUL.FTZ R160, R215, R218 ;  /* 0x000000dad7a01220 */ /* 0x000fe20000410000 */
[----:B------:R-:W-:Y:S01]  /*3eb0*/  @P1 FMUL.FTZ R161, R220, R165 ;  /* 0x000000a5dca11220 */ /* 0x000fe20000410000 */
[----:B------:R-:W-:-:S07]  /*3ec0*/  @P1 FMUL.FTZ R163, R219, R166 ;  /* 0x000000a6dba31220 */ /* 0x000fce0000410000 */
.L_x_16532:
[----:B------:R-:W-:Y:S05]  /*3ed0*/  BSYNC.RECONVERGENT B1 ;  /* 0x0000000000017941 */ /* 0x000fea0003800200 */
.L_x_16530:
[----:B------:R-:W0:Y:S02]  /*3ee0*/  LDC.64 R164, c[0x0][0x3a8] ;  /* 0x0000ea00ffa47b82 */ /* 0x000e240000000a00 */
[----:B0-----:R-:W-:-:S05]  /*3ef0*/  IMAD.WIDE.U32 R164, R167, 0x20, R164 ;  /* 0x00000020a7a47825 */ /* 0x001fca00078e00a4 */
[----:B------:R0:W-:Y:S04]  /*3f00*/  STG.E.128 desc[UR6][R164.64], R156 ;  /* 0x0000009ca4007986 */ /* 0x0001e8000c101d06 */
[----:B------:R0:W-:Y:S02]  /*3f10*/  STG.E.128 desc[UR6][R164.64+0x10], R160 ;  /* 0x000010a0a4007986 */ /* 0x0001e4000c101d06 */
.L_x_16529:
[----:B------:R-:W-:Y:S05]  /*3f20*/  BSYNC.RECONVERGENT B0 ;  /* 0x0000000000007941 */ /* 0x000fea0003800200 */
.L_x_16528:
        /* <DEDUP_REMOVED lines=178> */
.L_x_16558:
        /* <DEDUP_REMOVED lines=74> */
.L_x_16537:
[----:B------:R-:W-:Y:S05]  /*4ef0*/  BSYNC.RECONVERGENT B1 ;  /* 0x0000000000017941 */ /* 0x000fea0003800200 */
.L_x_16536:
        /* <DEDUP_REMOVED lines=51> */
.L_x_16539:
[----:B------:R-:W-:Y:S05]  /*5230*/  BSYNC.RECONVERGENT B1 ;  /* 0x0000000000017941 */ /* 0x000fea0003800200 */
.L_x_16538:
        /* <DEDUP_REMOVED lines=51> */
.L_x_16541:
[----:B------:R-:W-:Y:S05]  /*5570*/  BSYNC.RECONVERGENT B1 ;  /* 0x0000000000017941 */ /* 0x000fea0003800200 */
.L_x_16540:
        /* <DEDUP_REMOVED lines=51> */
.L_x_16543:
[----:B------:R-:W-:Y:S05]  /*58b0*/  BSYNC.RECONVERGENT B1 ;  /* 0x0000000000017941 */ /* 0x000fea0003800200 */
.L_x_16542:
[----:B------:R-:W-:Y:S01]  /*58c0*/  LOP3.LUT P0, RZ, R214, 0x2, RZ, 0xc0, !PT ;  /* 0x00000002d6ff7812 */ /* 0x000fe2000780c0ff */
[----:B------:R-:W-:-:S12]  /*58d0*/  BSSY.RECONVERGENT B1, `(.L_x_16544) ;  /* 0x0000032000017945 */ /* 0x000fd80003800200 */
[----:B------:R-:W-:Y:S05]  /*58e0*/  @!P0 BRA `(.L_x_16545) ;  /* 0x0000000000c08947 */ /* 0x000fea0003800000 */
[--C-:B0123--:R-:W-:Y:S01]  /*58f0*/  FADD.FTZ R194, R152, -R216.reuse ;  /* 0x800000d898c27221 */ /* 0x10ffe20000010000 */
        /* <DEDUP_REMOVED lines=47> */
.L_x_16545:
[----:B------:R-:W-:Y:S05]  /*5bf0*/  BSYNC.RECONVERGENT B1 ;  /* 0x0000000000017941 */ /* 0x000fea0003800200 */
.L_x_16544:
        /* <DEDUP_REMOVED lines=13> */
[C---:B------:R-:W-:Y:S01]  /*5cd0*/  FMUL.FTZ R218, R215.reuse, R218 ;  /* 0x000000dad7da7220 */ /* 0x040fe20000410000 */
[----:B------:R-:W-:Y:S01]  /*5ce0*/  SHF.L.U32 R165, R92, 0x10, RZ ;  /* 0x000000105ca57819 */ /* 0x000fe200000006ff */
[----:B------:R-:W-:Y:S01]  /*5cf0*/  IMAD.U32 R223, R94, 0x10000, RZ ;  /* 0x000100005edf7824 */ /* 0x000fe200078e00ff */
[----:B------:R-:W-:Y:S01]  /*5d00*/  SHF.L.U32 R167, R96, 0x10, RZ ;  /* 0x0000001060a77819 */ /* 0x000fe200000006ff */
[C---:B------:R-:W-:Y:S01]  /*5d10*/  FMUL.FTZ R164, R215.reuse, R164 ;  /* 0x000000a4d7a47220 */ /* 0x040fe20000410000 */
[----:B------:R-:W-:Y:S01]  /*5d20*/  SHF.L.U32 R225, R98, 0x10, RZ ;  /* 0x0000001062e17819 */ /* 0x000fe200000006ff */
        /* <DEDUP_REMOVED lines=10> */
[----:B0-----:R-:W-:Y:S01]  /*5dd0*/  IMAD.WIDE.U32 R194, R217, 0x10, R194 ;  /* 0x00000010d9c27825 */ /* 0x001fe200078e00c2 */
[----:B------:R-:W-:-:S02]  /*5de0*/  SHF.L.U32 R219, R8, 0x10, RZ ;  /* 0x0000001008db7819 */ /* 0x000fc400000006ff */
[----:B------:R-:W-:Y:S02]  /*5df0*/  SHF.L.U32 R165, R11, 0x10, RZ ;  /* 0x000000100ba57819 */ /* 0x000fe400000006ff */
[----:B------:R-:W-:Y:S01]  /*5e00*/  SHF.L.U32 R221, R7, 0x10, RZ ;  /* 0x0000001007dd7819 */ /* 0x000fe200000006ff */
[----:B------:R-:W-:Y:S01]  /*5e10*/  FFMA.FTZ R219, R220, R215, R219 ;  /* 0x000000d7dcdb7223 */ /* 0x000fe200000100db */
[----:B------:R-:W-:Y:S02]  /*5e20*/  SHF.L.U32 R225, R95, 0x10, RZ ;  /* 0x000000105fe17819 */ /* 0x000fe400000006ff */
        /* <DEDUP_REMOVED lines=12> */
[----:B------:R-:W-:-:S05]  /*5ef0*/  F2FP.BF16.F32.PACK_AB R164, R215, R164 ;  /* 0x000000a4d7a4723e */ /* 0x000fca00000010ff */
[----:B------:R0:W-:Y:S02]  /*5f00*/  STG.E.128 desc[UR6][R194.64], R164 ;  /* 0x000000a4c2007986 */ /* 0x0001e4000c101d06 */
.L_x_16535:
[----:B------:R-:W-:Y:S05]  /*5f10*/  BSYNC.RECONVERGENT B0 ;  /* 0x0000000000007941 */ /* 0x000fea0003800200 */
.L_x_16534:
[----:B01234-:R-:W0:Y:S02]  /*5f20*/  LDC.64 R164, c[0x0][0x380] ;  /* 0x0000e000ffa47b82 */ /* 0x01fe240000000a00 */
[----:B0-----:R-:W-:-:S04]  /*5f30*/  LEA R3, R164, R3, 0x2 ;  /* 0x00000003a4037211 */ /* 0x001fc800078e10ff */
[----:B------:R-:W-:-:S13]  /*5f40*/  ISETP.GE.AND P0, PT, R3, R165, PT ;  /* 0x000000a50300720c */ /* 0x000fda0003f06270 */
[----:B------:R-:W-:Y:S05]  /*5f50*/  @!P0 BRA `(.L_x_16546) ;  /* 0xffffffac00c08947 */ /* 0x000fea000383ffff */
[----:B------:R-:W-:Y:S05]  /*5f60*/  EXIT ;  /* 0x000000000000794d */ /* 0x000fea0003800000 */
.L_x_16533:
        /* <DEDUP_REMOVED lines=8> */
.L_x_16548:
[----:B------:R-:W-:Y:S05]  /*5ff0*/  BSYNC B0 ;  /* 0x0000000000007941 */ /* 0x000fea0003800000 */
.L_x_16547:
        /* <DEDUP_REMOVED lines=9> */
.L_x_16549:
[----:B------:R-:W-:Y:S01]  /*6090*/  HFMA2 R222, -RZ, RZ, 0, 2.384185791015625e-07 ;  /* 0x00000004ffde7431 */ /* 0x000fe200000001ff */
[----:B------:R-:W-:-:S05]  /*60a0*/  MOV R167, R221 ;  /* 0x000000dd00a77202 */ /* 0x000fca0000000f00 */
[----:B------:R-:W-:-:S05]  /*60b0*/  FADD.FTZ R167, R166, R167 ;  /* 0x000000a7a6a77221 */ /* 0x000fca0000010000 */
[----:B------:R-:W-:-:S07]  /*60c0*/  MOV R223, R167 ;  /* 0x000000a700df7202 */ /* 0x000fce0000000f00 */
[----:B------:R-:W-:Y:S05]  /*60d0*/  WARPSYNC.COLLECTIVE R220, `(.L_x_16550) ;  /* 0x00000000dc087348 */ /* 0x000fea0003c00000 */
[----:B------:R0:W1:Y:S02]  /*60e0*/  SHFL.BFLY P6, R221, R223, R222, R225 ;  /* 0x0c0000dedfdd7389 */ /* 0x00006400000c00e1 */
[----:B01----:R-:W-:Y:S05]  /*60f0*/  ENDCOLLECTIVE ;  /* 0x000000000000791b */ /* 0x003fea0003800000 */
.L_x_16550:
[----:B------:R-:W-:Y:S01]  /*6100*/  HFMA2 R222, -RZ, RZ, 0, 4.76837158203125e-07 ;  /* 0x00000008ffde7431 */ /* 0x000fe200000001ff */
[----:B------:R-:W-:-:S05]  /*6110*/  MOV R164, R221 ;  /* 0x000000dd00a47202 */ /* 0x000fca0000000f00 */
[----:B------:R-:W-:-:S05]  /*6120*/  FADD.FTZ R218, R167, R164 ;  /* 0x000000a4a7da7221 */ /* 0x000fca0000010000 */
[----:B------:R-:W-:-:S07]  /*6130*/  MOV R223, R218 ;  /* 0x000000da00df7202 */ /* 0x000fce0000000f00 */
[----:B------:R-:W-:Y:S05]  /*6140*/  WARPSYNC.COLLECTIVE R220, `(.L_x_16551) ;  /* 0x00000000dc087348 */ /* 0x000fea0003c00000 */
[----:B------:R0:W1:Y:S02]  /*6150*/  SHFL.BFLY P6, R221, R223, R222, R225 ;  /* 0x0c0000dedfdd7389 */ /* 0x00006400000c00e1 */
[----:B01----:R-:W-:Y:S05]  /*6160*/  ENDCOLLECTIVE ;  /* 0x000000000000791b */ /* 0x003fea0003800000 */
.L_x_16551:
        /* <DEDUP_REMOVED lines=8> */
.L_x_16552:
        /* <DEDUP_REMOVED lines=105> */
.L_x_16553:
[----:B------:R-:W-:Y:S01]  /*6880*/  HFMA2 R222, -RZ, RZ, 0, 1.1920928955078125e-07 ;  /* 0x00000002ffde7431 */ /* 0x000fe200000001ff */
[----:B------:R-:W-:-:S05]  /*6890*/  MOV R165, R221 ;  /* 0x000000dd00a57202 */ /* 0x000fca0000000f00 */
[----:B------:R-:W-:-:S05]  /*68a0*/  FADD.FTZ R165, R164, R165 ;  /* 0x000000a5a4a57221 */ /* 0x000fca0000010000 */
[----:B------:R-:W-:-:S07]  /*68b0*/  MOV R223, R165 ;  /* 0x000000a500df7202 */ /* 0x000fce0000000f00 */
[----:B------:R-:W-:Y:S05]  /*68c0*/  WARPSYNC.COLLECTIVE R220, `(.L_x_16554) ;  /* 0x00000000dc087348 */ /* 0x000fea0003c00000 */
[----:B------:R0:W1:Y:S02]  /*68d0*/  SHFL.BFLY P6, R221, R223, R222, R225 ;  /* 0x0c0000dedfdd7389 */ /* 0x00006400000c00e1 */
[----:B01----:R-:W-:Y:S05]  /*68e0*/  ENDCOLLECTIVE ;  /* 0x000000000000791b */ /* 0x003fea0003800000 */
.L_x_16554:
[----:B------:R-:W-:Y:S01]  /*68f0*/  HFMA2 R222, -RZ, RZ, 0, 2.384185791015625e-07 ;  /* 0x00000004ffde7431 */ /* 0x000fe200000001ff */
[----:B------:R-:W-:-:S05]  /*6900*/  MOV R166, R221 ;  /* 0x000000dd00a67202 */ /* 0x000fca0000000f00 */
[----:B------:R-:W-:-:S05]  /*6910*/  FADD.FTZ R166, R165, R166 ;  /* 0x000000a6a5a67221 */ /* 0x000fca0000010000 */
[----:B------:R-:W-:-:S07]  /*6920*/  MOV R223, R166 ;  /* 0x000000a600df7202 */ /* 0x000fce0000000f00 */
[----:B------:R-:W-:Y:S05]  /*6930*/  WARPSYNC.COLLECTIVE R220, `(.L_x_16555) ;  /* 0x00000000dc087348 */ /* 0x000fea0003c00000 */
[----:B------:R0:W1:Y:S02]  /*6940*/  SHFL.BFLY P6, R221, R223, R222, R225 ;  /* 0x0c0000dedfdd7389 */ /* 0x00006400000c00e1 */
[----:B01----:R-:W-:Y:S05]  /*6950*/  ENDCOLLECTIVE ;  /* 0x000000000000791b */ /* 0x003fea0003800000 */
.L_x_16555:
[----:B------:R-:W-:Y:S01]  /*6960*/  HFMA2 R222, -RZ, RZ, 0, 4.76837158203125e-07 ;  /* 0x00000008ffde7431 */ /* 0x000fe200000001ff */
[----:B------:R-:W-:-:S05]  /*6970*/  MOV R167, R221 ;  /* 0x000000dd00a77202 */ /* 0x000fca0000000f00 */
[----:B------:R-:W-:-:S05]  /*6980*/  FADD.FTZ R167, R166, R167 ;  /* 0x000000a7a6a77221 */ /* 0x000fca0000010000 */
[----:B------:R-:W-:-:S07]  /*6990*/  MOV R223, R167 ;  /* 0x000000a700df7202 */ /* 0x000fce0000000f00 */
[----:B------:R-:W-:Y:S05]  /*69a0*/  WARPSYNC.COLLECTIVE R220, `(.L_x_16556) ;  /* 0x00000000dc087348 */ /* 0x000fea0003c00000 */
[----:B------:R0:W1:Y:S02]  /*69b0*/  SHFL.BFLY P6, R221, R223, R222, R225 ;  /* 0x0c0000dedfdd7389 */ /* 0x00006400000c00e1 */
[----:B01----:R-:W-:Y:S05]  /*69c0*/  ENDCOLLECTIVE ;  /* 0x000000000000791b */ /* 0x003fea0003800000 */
.L_x_16556:
[----:B------:R-:W-:Y:S01]  /*69d0*/  HFMA2 R222, -RZ, RZ, 0, 9.5367431640625e-07 ;  /* 0x00000010ffde7431 */ /* 0x000fe200000001ff */
[----:B------:R-:W-:-:S05]  /*69e0*/  MOV R218, R221 ;  /* 0x000000dd00da7202 */ /* 0x000fca0000000f00 */
[----:B------:R-:W-:-:S05]  /*69f0*/  FADD.FTZ R218, R167, R218 ;  /* 0x000000daa7da7221 */ /* 0x000fca0000010000 */
[----:B------:R-:W-:-:S07]  /*6a00*/  MOV R223, R218 ;  /* 0x000000da00df7202 */ /* 0x000fce0000000f00 */
[----:B------:R-:W-:Y:S05]  /*6a10*/  WARPSYNC.COLLECTIVE R220, `(.L_x_16557) ;  /* 0x00000000dc087348 */ /* 0x000fea0003c00000 */
[----:B------:R0:W1:Y:S02]  /*6a20*/  SHFL.BFLY P6, R221, R223, R222, R225 ;  /* 0x0c0000dedfdd7389 */ /* 0x00006400000c00e1 */
[----:B01----:R-:W-:Y:S05]  /*6a30*/  ENDCOLLECTIVE ;  /* 0x000000000000791b */ /* 0x003fea0003800000 */
.L_x_16557:
[----:B------:R-:W-:Y:S01]  /*6a40*/  MOV R219, R221 ;  /* 0x000000dd00db7202 */ /* 0x000fe20000000f00 */
[----:B------:R-:W-:Y:S06]  /*6a50*/  BRA `(.L_x_16558) ;  /* 0xffffffdc00fc7947 */ /* 0x000fec000383ffff */
.L_x_16559:
        /* <DEDUP_REMOVED lines=10> */
.L_x_54382:


//--------------------- .text._ZN10layer_norm13ln_fwd_kernelINS_13Kernel_traitsI13__nv_bfloat16S2_fS2_fjLj1536ELj1ELj4ELj1ELj16ENS_18Kernel_traits_baseILj1536ES2_S2_fS2_fjLj128EEEEELb0ELb1ELb1ELb1EEEvNS_9FwdParamsE --------------------------
	.section	.text._ZN10layer_norm13ln_fwd_kernelINS_13Kernel_traitsI13__nv_bfloat16S2_fS2_fjLj1536ELj1ELj4ELj1ELj16ENS_18Kernel_traits_baseILj1536ES2_S2_fS2_fjLj128EEEEELb0ELb1ELb1ELb1EEEvNS_9FwdParamsE,"ax",@progbits
	.align	128
        .global         _ZN10layer_norm13ln_fwd_kernelINS_13Kernel_traitsI13__nv_bfloat16S2_fS2_fjLj1536ELj1ELj4ELj1ELj16ENS_18Kernel_traits_baseILj1536ES2_S2_fS2_fjLj128EEEEELb0ELb1ELb1ELb1EEEvNS_9FwdParamsE
        .type           _ZN10layer_norm13ln_fwd_kernelINS_13Kernel_traitsI13__nv_bfloat16S2_fS2_fjLj1536ELj1ELj4ELj1ELj16ENS_18Kernel_traits_baseILj1536ES2_S2_fS2_fjLj128EEEEELb0ELb1ELb1ELb1EEEvNS_9FwdParamsE,@function
        .size           _ZN10layer_norm13ln_fwd_kernelINS_13Kernel_traitsI13__nv_bfloat16S2_fS2_fjLj1536ELj1ELj4ELj1ELj16ENS_18Kernel_traits_baseILj1536ES2_S2_fS2_fjLj128EEEEELb0ELb1ELb1ELb1EEEvNS_9FwdParamsE,(.L_x_54383 - _ZN10layer_norm13ln_fwd_kernelINS_13Kernel_traitsI13__nv_bfloat16S2_fS2_fjLj1536ELj1ELj4ELj1ELj16ENS_18Kernel_traits_baseILj1536ES2_S2_fS2_fjLj128EEEEELb0ELb1ELb1ELb1EEEvNS_9FwdParamsE)
        .other          _ZN10layer_norm13ln_fwd_kernelINS_13Kernel_traitsI13__nv_bfloat16S2_fS2_fjLj1536ELj1ELj4ELj1ELj16ENS_18Kernel_traits_baseILj1536ES2_S2_fS2_fjLj128EEEEELb0ELb1ELb1ELb1EEEvNS_9FwdParamsE,@"STO_CUDA_ENTRY STV_DEFAULT"
_ZN10layer_norm13ln_fwd_kernelINS_13Kernel_traitsI13__nv_bfloat16S2_fS2_fjLj1536ELj1ELj4ELj1ELj16ENS_18Kernel_traits_baseILj1536ES2_S2_fS2_fjLj128EEEEELb0ELb1ELb1ELb1EEEvNS_9FwdParamsE:
.text._ZN10layer_norm13ln_fwd_kernelINS_13Kernel_traitsI13__nv_bfloat16S2_fS2_fjLj1536ELj1ELj4ELj1ELj16ENS_18Kernel_traits_baseILj1536ES2_S2_fS2_fjLj128EEEEELb0ELb1ELb1ELb1EEEvNS_9FwdParamsE:
        /* <DEDUP_REMOVED lines=37> */
.L_x_16560:
        /* <DEDUP_REMOVED lines=28> */
.L_x_16561:
[----:B------:R-:W1:Y:S02]  /*0410*/  LDCU UR4, c[0x0][0x384] ;  /* 0x00007080ff0477ac */ /* 0x000e640008000800 */
[----:B-1----:R-:W-:-:S13]  /*0420*/  ISETP.GE.AND P0, PT, R2, UR4, PT ;  /* 0x0000000402007c0c */ /* 0x002fda000bf06270 */
[----:B------:R-:W-:Y:S05]  /*0430*/  @P0 EXIT ;  /* 0x000000000000094d */ /* 0x000fea0003800000 */
[----:B-----5:R-:W-:Y:S01]  /*0440*/  PRMT R3, R79, 0x7632, R3 ;  /* 0x000076324f037816 */ /* 0x020fe20000000003 */
[----:B------:R-:W1:Y:S01]  /*0450*/  LDCU UR10, c[0x0][0x40c] ;  /* 0x00008180ff0a77ac */ /* 0x000e620008000800 */
[----:B0-----:R-:W-:Y:S02]  /*0460*/  PRMT R4, R55, 0x7632, R4 ;  /* 0x0000763237047816 */ /* 0x001fe40000000004 */
[----:B------:R-:W-:Y:S01]  /*0470*/  PRMT R5, R78, 0x7632, R5 ;  /* 0x000076324e057816 */ /* 0x000fe20000000005 */
[----:B------:R-:W0:Y:S01]  /*0480*/  LDCU.U8 UR8, c[0x0][0x410] ;  /* 0x00008200ff0877ac */ /* 0x000e220008000000 */
        /* <DEDUP_REMOVED lines=71> */
.L_x_16583:
[----:B0-----:R-:W0:Y:S08]  /*0900*/  LDC.64 R162, c[0x0][0x3f0] ;  /* 0x0000fc00ffa27b82 */ /* 0x001e300000000a00 */
[----:B------:R-:W1:Y:S08]  /*0910*/  LDC R211, c[0x0][0x388] ;  /* 0x0000e200ffd37b82 */ /* 0x000e700000000800 */
[----:B------:R-:W2:Y:S01]  /*0920*/  LDC.64 R118, c[0x0][0x3f8] ;  /* 0x0000fe00ff767b82 */ /* 0x000ea20000000a00 */
[----:B0-----:R-:W-:-:S06]  /*0930*/  IMAD.WIDE R162, R2, 0x4, R162 ;  /* 0x0000000402a27825 */ /* 0x001fcc00078e02a2 */
[----:B------:R-:W3:Y:S01]  /*0940*/  LDG.E R162, desc[UR6][R162.64] ;  /* 0x00000006a2a27981 */ /* 0x000ee2000c1e1900 */
[----:B------:R-:W-:Y:S02]  /*0950*/  HFMA2 R158, -RZ, RZ, 0, 0 ;  /* 0x00000000ff9e7431 */ /* 0x000fe400000001ff */
[----:B-1----:R-:W-:-:S05]  /*0960*/  IMAD R120, R2, R211, RZ ;  /* 0x000000d302787224 */ /* 0x002fca00078e02ff */
[----:B------:R-:W-:Y:S01]  /*0970*/  SHF.R.S32.HI R121, RZ, 0x1f, R120 ;  /* 0x0000001fff797819 */ /* 0x000fe20000011478 */
[----:B--2---:R-:W-:-:S03]  /*0980*/  IMAD.WIDE R118, R2, 0x4, R118 ;  /* 0x0000000402767825 */ /* 0x004fc600078e0276 */
[----:B------:R-:W-:-:S04]  /*0990*/  LEA.HI R121, R121, R120, RZ, 0x3 ;  /* 0x0000007879797211 */ /* 0x000fc800078f18ff */
[----:B------:R-:W-:Y:S01]  /*09a0*/  LEA.HI.SX32 R159, R121, R0, 0x1d ;  /* 0x00000000799f7211 */ /* 0x000fe200078feaff */
[----:B------:R0:W5:Y:S01]  /*09b0*/  LDG.E R212, desc[UR6][R118.64] ;  /* 0x0000000676d47981 */ /* 0x000162000c1e1900 */
        /* <DEDUP_REMOVED lines=12> */
[----:B------:R-:W-:Y:S01]  /*0a80*/  ISETP.NE.AND.EX P0, PT, RZ, UR5, PT, P0 ;  /* 0x00000005ff007c0c */ /* 0x000fe2000bf05300 */
[----:B------:R-:W-:-:S12]  /*0a90*/  BSSY.RECONVERGENT B0, `(.L_x_16562) ;  /* 0x000006d000007945 */ /* 0x000fd80003800200 */
[----:B0-----:R-:W-:Y:S05]  /*0aa0*/  @!P0 BRA `(.L_x_16563) ;  /* 0x0000000000e88947 */ /* 0x001fea0003800000 */
        /* <DEDUP_REMOVED lines=58> */
.L_x_16563:
[----:B------:R-:W0:Y:S01]  /*0e50*/  @P1 LDC R118, c[0x0][0x40c] ;  /* 0x00010300ff761b82 */ /* 0x000e220000000800 */
[C---:B-----5:R-:W-:Y:S02]  /*0e60*/  @P1 PRMT R116, R104.reuse, 0x7632, R116 ;  /* 0x0000763268741816 */ /* 0x060fe40000000074 */
[----:B------:R-:W-:Y:S02]  /*0e70*/  @P1 SHF.L.U32 R117, R104, 0x10, RZ ;  /* 0x0000001068751819 */ /* 0x000fe400000006ff */
        /* <DEDUP_REMOVED lines=20> */
[----:B------:R-:W-:-:S06]  /*0fc0*/  @P1 SHF.L.U32 R120, R116, 0x10, RZ ;  /* 0x0000001074781819 */ /* 0x000fcc00000006ff */
[----:B------:R-:W2:Y:S01]  /*0fd0*/  @P1 LDC R131, c[0x0][0x40c] ;  /* 0x00010300ff831b82 */ /* 0x000ea20000000800 */
[----:B---3--:R-:W-:Y:S01]  /*0fe0*/  @P1 FMUL.FTZ R124, R117, R124 ;  /* 0x0000007c757c1220 */ /* 0x008fe20000410000 */
[----:B------:R-:W-:Y:S02]  /*0ff0*/  CS2R R116, SRZ ;  /* 0x0000000000747805 */ /* 0x000fe4000001ff00 */
[----:B------:R-:W-:Y:S01]  /*1000*/  @P1 FMUL.FTZ R117, R119, R128 ;  /* 0x0000008077751220 */ /* 0x000fe20000410000 */
[----:B------:R-:W-:Y:S02]  /*1010*/  @P1 SHF.L.U32 R128, R82, 0x10, RZ ;  /* 0x0000001052801819 */ /* 0x000fe400000006ff */
[----:B------:R-:W-:Y:S01]  /*1020*/  MOV R119, RZ ;  /* 0x000000ff00777202 */ /* 0x000fe20000000f00 */
[----:B------:R-:W3:Y:S01]  /*1030*/  @P1 LDC R133, c[0x0][0x40c] ;  /* 0x00010300ff851b82 */ /* 0x000ee20000000800 */
[----:B0-----:R-:W-:Y:S01]  /*1040*/  @P1 FMUL.FTZ R129, R122, R125 ;  /* 0x0000007d7a811220 */ /* 0x001fe20000410000 */
[----:B------:R-:W-:-:S05]  /*1050*/  @P1 SHF.L.U32 R122, R80, 0x10, RZ ;  /* 0x00000010507a1819 */ /* 0x000fca00000006ff */
[----:B------:R-:W-:Y:S01]  /*1060*/  @P1 FMUL.FTZ R116, R121, R122 ;  /* 0x0000007a79741220 */ /* 0x000fe20000410000 */
[----:B-1----:R-:W-:Y:S01]  /*1070*/  @P1 FMUL.FTZ R125, R118, R127 ;  /* 0x0000007f767d1220 */ /* 0x002fe20000410000 */
[----:B------:R-:W-:Y:S01]  /*1080*/  MOV R118, RZ ;  /* 0x000000ff00767202 */ /* 0x000fe20000000f00 */
[----:B------:R-:W-:Y:S01]  /*1090*/  @P1 FMUL.FTZ R118, R123, R130 ;  /* 0x000000827b761220 */ /* 0x000fe20000410000 */
[----:B------:R-:W-:Y:S02]  /*10a0*/  @P1 SHF.L.U32 R127, R209, 0x10, RZ ;  /* 0x00000010d17f1819 */ /* 0x000fe400000006ff */
[----:B------:R-:W-:Y:S02]  /*10b0*/  CS2R R122, SRZ ;  /* 0x00000000007a7805 */ /* 0x000fe4000001ff00 */
[----:B------:R-:W-:Y:S01]  /*10c0*/  @P1 SHF.L.U32 R130, R208, 0x10, RZ ;  /* 0x00000010d0821819 */ /* 0x000fe200000006ff */
[----:B--2---:R-:W-:Y:S01]  /*10d0*/  @P1 FMUL.FTZ R131, R126, R131 ;  /* 0x000000837e831220 */ /* 0x004fe20000410000 */
[----:B------:R-:W-:-:S03]  /*10e0*/  @P1 FMUL.FTZ R119, R124, R127 ;  /* 0x0000007f7c771220 */ /* 0x000fc60000410000 */
[----:B------:R-:W-:Y:S01]  /*10f0*/  @P1 FMUL.FTZ R122, R131, R132 ;  /* 0x00000084837a1220 */ /* 0x000fe20000410000 */
[----:B---3--:R-:W-:Y:S01]  /*1100*/  @P1 FMUL.FTZ R126, R120, R133 ;  /* 0x00000085787e1220 */ /* 0x008fe20000410000 */
[----:B------:R-:W-:Y:S02]  /*1110*/  @P1 SHF.L.U32 R133, R207, 0x10, RZ ;  /* 0x00000010cf851819 */ /* 0x000fe400000006ff */
[----:B------:R-:W-:Y:S02]  /*1120*/  CS2R R120, SRZ ;  /* 0x0000000000787805 */ /* 0x000fe4000001ff00 */
[----:B------:R-:W-:Y:S01]  /*1130*/  @P1 FMUL.FTZ R120, R129, R128 ;  /* 0x0000008081781220 */ /* 0x000fe20000410000 */
[----:B------:R-:W-:Y:S01]  /*1140*/  @P1 FMUL.FTZ R121, R125, R130 ;  /* 0x000000827d791220 */ /* 0x000fe20000410000 */
[----:B------:R-:W-:-:S07]  /*1150*/  @P1 FMUL.FTZ R123, R126, R133 ;  /* 0x000000857e7b1220 */ /* 0x000fce0000410000 */
.L_x_16564:
[----:B------:R-:W-:Y:S05]  /*1160*/  BSYNC.RECONVERGENT B0 ;  /* 0x0000000000007941 */ /* 0x000fea0003800200 */
.L_x_16562:
[----:B------:R-:W0:Y:S01]  /*1170*/  LDC.64 R190, c[0x0][0x3a8] ;  /* 0x0000ea00ffbe7b82 */ /* 0x000e220000000a00 */
[----:B------:R-:W-:Y:S02]  /*1180*/  @P1 IADD3 R131, PT, PT, R158, 0x20, RZ ;  /* 0x000000209e831810 */ /* 0x000fe40007ffe0ff */
[----:B------:R-:W-:-:S05]  /*1190*/  @P0 IADD3 R133, PT, PT, R159, 0x20, RZ ;  /* 0x000000209f850810 */ /* 0x000fca0007ffe0ff */
[----:B------:R-:W1:Y:S08]  /*11a0*/  @P1 LDC.64 R126, c[0x0][0x390] ;  /* 0x0000e400ff7e1b82 */ /* 0x000e700000000a00 */
[----:B------:R-:W2:Y:S01]  /*11b0*/  @P0 LDC.64 R124, c[0x0][0x3a0] ;  /* 0x0000e800ff7c0b82 */ /* 0x000ea20000000a00 */
[----:B0-----:R-:W-:-:S05]  /*11c0*/  IMAD.WIDE.U32 R128, R159, 0x20, R190 ;  /* 0x000000209f807825 */ /* 0x001fca00078e00be */
[----:B------:R0:W-:Y:S01]  /*11d0*/  STG.E.128 desc[UR6][R128.64], R116 ;  /* 0x0000007480007986 */ /* 0x0001e2000c101d06 */
[----:B-1----:R-:W-:-:S03]  /*11e0*/  @P1 IMAD.WIDE.U32 R126, R131, 0x10, R126 ;  /* 0x00000010837e1825 */ /* 0x002fc600078e007e */
[----:B------:R0:W-:Y:S04]  /*11f0*/  STG.E.128 desc[UR6][R128.64+0x10], R120 ;  /* 0x0000107880007986 */ /* 0x0001e8000c101d06 */
[----:B------:R0:W5:Y:S01]  /*1200*/  @P1 LDG.E.128 R104, desc[UR6][R126.64] ;  /* 0x000000067e681981 */ /* 0x000162000c1e1d00 */
[----:B--2---:R-:W-:-:S05]  /*1210*/  @P0 IMAD.WIDE.U32 R124, R133, 0x20, R124 ;  /* 0x00000020857c0825 */ /* 0x004fca00078e007c */
        /* <DEDUP_REMOVED lines=15> */
[----:B------:R-:W2:Y:S08]  /*1310*/  @P2 LDC R133, c[0x0][0x40c] ;  /* 0x00010300ff852b82 */ /* 0x000eb00000000800 */
        /* <DEDUP_REMOVED lines=20> */
[----:B------:R-:W-:-:S02]  /*1460*/  @P2 SHF.L.U32 R133, R205, 0x10, RZ ;  /* 0x00000010cd852819 */ /* 0x000fc400000006ff */
[----:B------:R-:W-:Y:S01]  /*1470*/  @P2 SHF.L.U32 R136, R204, 0x10, RZ ;  /* 0x00000010cc882819 */ /* 0x000fe200000006ff */
        /* <DEDUP_REMOVED lines=20> */
.L_x_16566:
[----:B0-----:R-:W0:Y:S01]  /*15c0*/  @P1 LDC R126, c[0x0][0x40c] ;  /* 0x00010300ff7e1b82 */ /* 0x001e220000000800 */
        /* <DEDUP_REMOVED lines=48> */
.L_x_16567:
[----:B------:R-:W-:Y:S05]  /*18d0*/  BSYNC.RECONVERGENT B0 ;  /* 0x0000000000007941 */ /* 0x000fea0003800200 */
.L_x_16565:
[----:B------:R-:W0:Y:S01]  /*18e0*/  @P1 LDC.64 R134, c[0x0][0x390] ;  /* 0x0000e400ff861b82 */ /* 0x000e220000000a00 */
[C---:B------:R-:W-:Y:S02]  /*18f0*/  IADD3 R137, PT, PT, R159.reuse, 0x20, RZ ;  /* 0x000000209f897810 */ /* 0x040fe40007ffe0ff */
[----:B------:R-:W-:Y:S02]  /*1900*/  @P1 IADD3 R139, PT, PT, R158, 0x40, RZ ;  /* 0x000000409e8b1810 */ /* 0x000fe40007ffe0ff */
[----:B------:R-:W-:Y:S01]  /*1910*/  @P0 IADD3 R141, PT, PT, R159, 0x40, RZ ;  /* 0x000000409f8d0810 */ /* 0x000fe20007ffe0ff */
[----:B------:R-:W-:Y:S02]  /*1920*/  IMAD.WIDE.U32 R136, R137, 0x20, R190 ;  /* 0x0000002089887825 */ /* 0x000fe400078e00be */
[----:B------:R-:W1:Y:S03]  /*1930*/  @P0 LDC.64 R132, c[0x0][0x3a0] ;  /* 0x0000e800ff840b82 */ /* 0x000e660000000a00 */
[----:B------:R2:W-:Y:S04]  /*1940*/  STG.E.128 desc[UR6][R136.64], R124 ;  /* 0x0000007c88007986 */ /* 0x0005e8000c101d06 */
[----:B------:R2:W-:Y:S01]  /*1950*/  STG.E.128 desc[UR6][R136.64+0x10], R128 ;  /* 0x0000108088007986 */ /* 0x0005e2000c101d06 */
        /* <DEDUP_REMOVED lines=8> */
[----:B--2---:R-:W0:Y:S01]  /*19e0*/  @P2 LDC R135, c[0x0][0x40c] ;  /* 0x00010300ff872b82 */ /* 0x004e220000000800 */
        /* <DEDUP_REMOVED lines=52> */
.L_x_16569:
[----:B--2---:R-:W0:Y:S01]  /*1d30*/  @P1 LDC R134, c[0x0][0x40c] ;  /* 0x00010300ff861b82 */ /* 0x004e220000000800 */
        /* <DEDUP_REMOVED lines=48> */
.L_x_16570:
[----:B------:R-:W-:Y:S05]  /*2040*/  BSYNC.RECONVERGENT B0 ;  /* 0x0000000000007941 */ /* 0x000fea0003800200 */
.L_x_16568:
        /* <DEDUP_REMOVED lines=69> */
.L_x_16572:
        /* <DEDUP_REMOVED lines=49> */
.L_x_16573:
[----:B------:R-:W-:Y:S05]  /*27b0*/  BSYNC.RECONVERGENT B0 ;  /* 0x0000000000007941 */ /* 0x000fea0003800200 */
.L_x_16571:
        /* <DEDUP_REMOVED lines=26> */
[----:B------:R-:W2:Y:S01]  /*2960*/  @P2 LDC R157, c[0x0][0x40c] ;  /* 0x00010300ff9d2b82 */ /* 0x000ea20000000800 */
        /* <DEDUP_REMOVED lines=42> */
.L_x_16575:
        /* <DEDUP_REMOVED lines=49> */
.L_x_16576:
[----:B------:R-:W-:Y:S05]  /*2f20*/  BSYNC.RECONVERGENT B0 ;  /* 0x0000000000007941 */ /* 0x000fea0003800200 */
.L_x_16574:
[----:B------:R-:W0:Y:S01]  /*2f30*/  @P1 LDC.64 R160, c[0x0][0x390] ;  /* 0x0000e400ffa01b82 */ /* 0x000e220000000a00 */
[C---:B------:R-:W-:Y:S02]  /*2f40*/  IADD3 R213, PT, PT, R159.reuse, 0x80, RZ ;  /* 0x000000809fd57810 */ /* 0x040fe40007ffe0ff */
[----:B------:R-:W-:Y:S02]  /*2f50*/  @P1 IADD3 R163, PT, PT, R158, 0xa0, RZ ;  /* 0x000000a09ea31810 */ /* 0x000fe40007ffe0ff */
[----:B------:R-:W-:Y:S01]  /*2f60*/  IADD3 R193, PT, PT, R159, 0xa0, RZ ;  /* 0x000000a09fc17810 */ /* 0x000fe20007ffe0ff */
        /* <DEDUP_REMOVED lines=65> */
.L_x_16578:
        /* <DEDUP_REMOVED lines=49> */
.L_x_16579:
[----:B------:R-:W-:Y:S05]  /*3690*/  BSYNC.RECONVERGENT B0 ;  /* 0x0000000000007941 */ /* 0x000fea0003800200 */
.L_x_16577:
[----:B------:R-:W-:Y:S01]  /*36a0*/  FADD.FTZ R192, RZ, R116 ;  /* 0x00000074ffc07221 */ /* 0x000fe20000010000 */
        /* <DEDUP_REMOVED lines=171> */
.L_x_16595:
        /* <DEDUP_REMOVED lines=17> */
[----:B------:R-:W-:Y:S02]  /*4270*/  IADD3 R212, PT, PT, R212, -0x1, RZ ;  /* 0xffffffffd4d47810 */ /* 0x000fe40007ffe0ff */
[----:B------:R-:W-:Y:S01]  /*4280*/  SHF.L.U32 R191, R73, 0x10, RZ ;  /* 0x0000001049bf7819 */ /* 0x000fe200000006ff */
[C---:B------:R-:W-:Y:S01]  /*4290*/  FADD.FTZ R116, -R0.reuse, R116 ;  /* 0x0000007400747221 */ /* 0x040fe20000010100 */
[C---:B------:R-:W-:Y:S01]  /*42a0*/  FADD.FTZ R190, -R0.reuse, R117 ;  /* 0x0000007500be7221 */ /* 0x040fe20000010100 */
[C---:B------:R-:W-:Y:S01]  /*42b0*/  FADD.FTZ R118, -R0.reuse, R118 ;  /* 0x0000007600767221 */ /* 0x040fe20000010100 */
[----:B------:R-:W-:Y:S01]  /*42c0*/  FADD.FTZ R192, -R0, R119 ;  /* 0x0000007700c07221 */ /* 0x000fe20000010100 */
[----:B------:R-:W-:Y:S02]  /*42d0*/  IMAD R211, R212, R211, RZ ;  /* 0x000000d3d4d37224 */ /* 0x000fe400078e02ff */
[C---:B------:R-:W-:Y:S01]  /*42e0*/  FADD.FTZ R120, -R0.reuse, R120 ;  /* 0x0000007800787221 */ /* 0x040fe20000010100 */
[C---:B------:R-:W-:Y:S01]  /*42f0*/  FADD.FTZ R212, -R0.reuse, R121 ;  /* 0x0000007900d47221 */ /* 0x040fe20000010100 */
[C---:B------:R-:W-:Y:S01]  /*4300*/  FADD.FTZ R214, -R0.reuse, R123 ;  /* 0x0000007b00d67221 */ /* 0x040fe20000010100 */
[C---:B0-----:R-:W-:Y:S01]  /*4310*/  FADD.FTZ R216, -R0.reuse, R125 ;  /* 0x0000007d00d87221 */ /* 0x041fe20000010100 */
[C---:B------:R-:W-:Y:S01]  /*4320*/  FADD.FTZ R218, -R0.reuse, R127 ;  /* 0x0000007f00da7221 */ /* 0x040fe20000010100 */
[C---:B------:R-:W-:Y:S01]  /*4330*/  FADD.FTZ R220, -R0.reuse, R129 ;  /* 0x0000008100dc7221 */ /* 0x040fe20000010100 */
[----:B------:R-:W-:Y:S01]  /*4340*/  FADD.FTZ R222, -R0, R131 ;  /* 0x0000008300de7221 */ /* 0x000fe20000010100 */
[----:B------:R-:W-:Y:S01]  /*4350*/  SHF.L.U32 R117, R32, 0x10, RZ ;  /* 0x0000001020757819 */ /* 0x000fe200000006ff */
[----:B------:R-:W-:Y:S01]  /*4360*/  FADD.FTZ R226, -R0, R133 ;  /* 0x0000008500e27221 */ /* 0x000fe20000010100 */
[----:B------:R-:W-:Y:S01]  /*4370*/  SHF.L.U32 R119, R56, 0x10, RZ ;  /* 0x0000001038777819 */ /* 0x000fe200000006ff */
[----:B------:R-:W-:Y:S01]  /*4380*/  FADD.FTZ R228, -R0, R135 ;  /* 0x0000008700e47221 */ /* 0x000fe20000010100 */
        /* <DEDUP_REMOVED lines=19> */
[----:B------:R-:W-:Y:S01]  /*44c0*/  FFMA.FTZ R192, R192, R129, R131 ;  /* 0x00000081c0c07223 */ /* 0x000fe20000010083 */
[----:B------:R-:W-:Y:S01]  /*44d0*/  SHF.L.U32 R139, R178, 0x10, RZ ;  /* 0x00000010b28b7819 */ /* 0x000fe200000006ff */
[----:B------:R-:W-:Y:S01]  /*44e0*/  FADD.FTZ R238, -R0, R137 ;  /* 0x0000008900ee7221 */ /* 0x000fe20000010100 */
[----:B------:R-:W-:Y:S01]  /*44f0*/  SHF.L.U32 R119, R177, 0x10, RZ ;  /* 0x00000010b1777819 */ /* 0x000fe200000006ff */
[----:B------:R-:W-:Y:S01]  /*4500*/  FMUL.FTZ R212, R215, R212 ;  /* 0x000000d4d7d47220 */ /* 0x000fe20000410000 */
[----:B------:R-:W-:Y:S01]  /*4510*/  FFMA.FTZ R118, R120, R133, R135 ;  /* 0x0000008578767223 */ /* 0x000fe20000010087 */
[----:B------:R-:W-:Y:S01]  /*4520*/  SHF.L.U32 R123, R35, 0x10, RZ ;  /* 0x00000010237b7819 */ /* 0x000fe200000006ff */
[----:B------:R-:W-:Y:S01]  /*4530*/  FMUL.FTZ R122, R215, R122 ;  /* 0x0000007ad77a7220 */ /* 0x000fe20000410000 */
[----:B------:R-:W-:Y:S01]  /*4540*/  SHF.L.U32 R125, R59, 0x10, RZ ;  /* 0x000000103b7d7819 */ /* 0x000fe200000006ff */
[----:B------:R-:W-:Y:S01]  /*4550*/  FMUL.FTZ R214, R215, R214 ;  /* 0x000000d6d7d67220 */ /* 0x000fe20000410000 */
[----:B------:R-:W-:Y:S01]  /*4560*/  SHF.L.U32 R127, R176, 0x10, RZ ;  /* 0x00000010b07f7819 */ /* 0x000fe200000006ff */
[----:B------:R-:W-:Y:S01]  /*4570*/  FADD.FTZ R224, -R0, R130 ;  /* 0x0000008200e07221 */ /* 0x000fe20000010100 */
[----:B------:R-:W-:Y:S01]  /*4580*/  SHF.L.U32 R129, R175, 0x10, RZ ;  /* 0x00000010af817819 */ /* 0x000fe200000006ff */
[C---:B------:R-:W-:Y:S01]  /*4590*/  FMUL.FTZ R124, R215.reuse, R124 ;  /* 0x0000007cd77c7220 */ /* 0x040fe20000410000 */
[----:B------:R-:W-:Y:S01]  /*45a0*/  SHF.L.U32 R131, R36, 0x10, RZ ;  /* 0x0000001024837819 */ /* 0x000fe200000006ff */
[----:B------:R-:W-:Y:S01]  /*45b0*/  FMUL.FTZ R216, R215, R216 ;  /* 0x000000d8d7d87220 */ /* 0x000fe20000410000 */
[----:B------:R-:W-:Y:S01]  /*45c0*/  SHF.L.U32 R133, R60, 0x10, RZ ;  /* 0x000000103c857819 */ /* 0x000fe200000006ff */
[----:B------:R-:W-:Y:S01]  /*45d0*/  FADD.FTZ R126, -R0, R126 ;  /* 0x0000007e007e7221 */ /* 0x000fe20000010100 */
[----:B------:R-:W-:Y:S01]  /*45e0*/  SHF.L.U32 R135, R174, 0x10, RZ ;  /* 0x00000010ae877819 */ /* 0x000fe200000006ff */
[C---:B------:R-:W-:Y:S01]  /*45f0*/  FADD.FTZ R130, -R0.reuse, R132 ;  /* 0x0000008400827221 */ /* 0x040fe20000010100 */
[----:B------:R-:W-:Y:S01]  /*4600*/  SHF.L.U32 R137, R173, 0x10, RZ ;  /* 0x00000010ad897819 */ /* 0x000fe200000006ff */
[C---:B------:R-:W-:Y:S01]  /*4610*/  FADD.FTZ R128, -R0.reuse, R128 ;  /* 0x0000008000807221 */ /* 0x040fe20000010100 */
[----:B------:R-:W-:Y:S01]  /*4620*/  FADD.FTZ R132, -R0, R134 ;  /* 0x0000008600847221 */ /* 0x000fe20000010100 */
[----:B------:R-:W-:Y:S01]  /*4630*/  FFMA.FTZ R139, R212, R139, R119 ;  /* 0x0000008bd48b7223 */ /* 0x000fe20000010077 */
[----:B------:R-:W-:Y:S01]  /*4640*/  FADD.FTZ R134, -R0, R136 ;  /* 0x0000008800867221 */ /* 0x000fe20000010100 */
[----:B------:R-:W-:Y:S01]  /*4650*/  FFMA.FTZ R119, R122, R123, R125 ;  /* 0x0000007b7a777223 */ /* 0x000fe2000001007d */
[----:B------:R-:W-:Y:S01]  /*4660*/  FFMA.FTZ R214, R214, R127, R129 ;  /* 0x0000007fd6d67223 */ /* 0x000fe20000010081 */
[----:B------:R-:W-:Y:S01]  /*4670*/  FADD.FTZ R136, -R0, R144 ;  /* 0x0000009000887221 */ /* 0x000fe20000010100 */
[----:B------:R-:W-:Y:S01]  /*4680*/  FFMA.FTZ R124, R124, R131, R133 ;  /* 0x000000837c7c7223 */ /* 0x000fe20000010085 */
[----:B------:R-:W-:Y:S01]  /*4690*/  FFMA.FTZ R123, R216, R135, R137 ;  /* 0x00000087d87b7223 */ /* 0x000fe20000010089 */
[----:B------:R-:W-:Y:S01]  /*46a0*/  SHF.L.U32 R125, R37, 0x10, RZ ;  /* 0x00000010257d7819 */ /* 0x000fe200000006ff */
[C---:B------:R-:W-:Y:S01]  /*46b0*/  FADD.FTZ R232, -R0.reuse, R140 ;  /* 0x0000008c00e87221 */ /* 0x040fe20000010100 */
[----:B------:R-:W-:Y:S01]  /*46c0*/  SHF.L.U32 R127, R61, 0x10, RZ ;  /* 0x000000103d7f7819 */ /* 0x000fe200000006ff */
[C---:B------:R-:W-:Y:S01]  /*46d0*/  FADD.FTZ R234, -R0.reuse, R143 ;  /* 0x0000008f00ea7221 */ /* 0x040fe20000010100 */
[----:B------:R-:W-:Y:S01]  /*46e0*/  FADD.FTZ R144, -R0, R145 ;  /* 0x0000009100907221 */ /* 0x000fe20000010100 */
[----:B------:R-:W-:Y:S01]  /*46f0*/  FMUL.FTZ R126, R215, R126 ;  /* 0x0000007ed77e7220 */ /* 0x000fe20000410000 */
[----:B------:R-:W-:Y:S01]  /*4700*/  SHF.L.U32 R129, R172, 0x10, RZ ;  /* 0x00000010ac817819 */ /* 0x000fe200000006ff */
[----:B------:R-:W-:Y:S01]  /*4710*/  FADD.FTZ R140, -R0, R141 ;  /* 0x0000008d008c7221 */ /* 0x000fe20000010100 */
        /* <DEDUP_REMOVED lines=13> */
[----:B------:R-:W-:Y:S01]  /*47f0*/  FFMA.FTZ R126, R126, R125, R127 ;  /* 0x0000007d7e7e7223 */ /* 0x000fe2000001007f */
[----:B------:R-:W-:Y:S01]  /*4800*/  FADD.FTZ R142, -R0, R146 ;  /* 0x00000092008e7221 */ /* 0x000fe20000010100 */
[----:B------:R-:W-:Y:S01]  /*4810*/  FFMA.FTZ R125, R218, R129, R131 ;  /* 0x00000081da7d7223 */ /* 0x000fe20000010083 */
[----:B------:R-:W-:Y:S01]  /*4820*/  FFMA.FTZ R128, R128, R133, R135 ;  /* 0x0000008580807223 */ /* 0x000fe20000010087 */
[C---:B------:R-:W-:Y:S01]  /*4830*/  FADD.FTZ R146, -R0.reuse, R147 ;  /* 0x0000009300927221 */ /* 0x040fe20000010100 */
[----:B------:R-:W-:Y:S01]  /*4840*/  FADD.FTZ R240, -R0, R149 ;  /* 0x0000009500f07221 */ /* 0x000fe20000010100 */
        /* <DEDUP_REMOVED lines=16> */
[----:B------:R-:W-:Y:S01]  /*4950*/  FADD.FTZ R242, -R0, R151 ;  /* 0x0000009700f27221 */ /* 0x000fe20000010100 */
[----:B------:R-:W-:Y:S01]  /*4960*/  SHF.L.U32 R137, R166, 0x10, RZ ;  /* 0x00000010a6897819 */ /* 0x000fe200000006ff */
[C---:B------:R-:W-:Y:S01]  /*4970*/  FADD.FTZ R244, -R0.reuse, R153 ;  /* 0x0000009900f47221 */ /* 0x040fe20000010100 */
[----:B------:R-:W-:Y:S01]  /*4980*/  SHF.L.U32 R141, R165, 0x10, RZ ;  /* 0x00000010a58d7819 */ /* 0x000fe200000006ff */
        /* <DEDUP_REMOVED lines=12> */
[C---:B------:R-:W-:Y:S01]  /*4a50*/  FMUL.FTZ R134, R215.reuse, R134 ;  /* 0x00000086d7867220 */ /* 0x040fe20000410000 */
[----:B------:R-:W-:Y:S01]  /*4a60*/  SHF.L.U32 R151, R44, 0x10, RZ ;  /* 0x000000102c977819 */ /* 0x000fe200000006ff */
[----:B------:R-:W-:Y:S01]  /*4a70*/  FFMA.FTZ R230, R230, R143, R145 ;  /* 0x0000008fe6e67223 */ /* 0x000fe20000010091 */
[----:B------:R-:W-:Y:S01]  /*4a80*/  SHF.L.U32 R155, R68, 0x10, RZ ;  /* 0x00000010449b7819 */ /* 0x000fe200000006ff */
[----:B------:R-:W-:Y:S01]  /*4a90*/  FFMA.FTZ R153, R236, R153, R149 ;  /* 0x00000099ec997223 */ /* 0x000fe20000010095 */
[----:B------:R-:W-:Y:S01]  /*4aa0*/  SHF.L.U32 R133, R42, 0x10, RZ ;  /* 0x000000102a857819 */ /* 0x000fe200000006ff */
[----:B------:R-:W-:Y:S01]  /*4ab0*/  FADD.FTZ R248, -R0, R157 ;  /* 0x0000009d00f87221 */ /* 0x000fe20000010100 */
[----:B------:R-:W-:Y:S01]  /*4ac0*/  SHF.L.U32 R137, R66, 0x10, RZ ;  /* 0x0000001042897819 */ /* 0x000fe200000006ff */
[----:B------:R-:W-:Y:S01]  /*4ad0*/  FFMA.FTZ R232, R232, R151, R155 ;  /* 0x00000097e8e87223 */ /* 0x000fe2000001009b */
[----:B------:R-:W-:Y:S01]  /*4ae0*/  FADD.FTZ R250, -R0, R159 ;  /* 0x0000009f00fa7221 */ /* 0x000fe20000010100 */
[----:B------:R-:W-:Y:S01]  /*4af0*/  SHF.L.U32 R149, R24, 0x10, RZ ;  /* 0x0000001018957819 */ /* 0x000fe200000006ff */
[----:B------:R-:W-:Y:S01]  /*4b00*/  FMUL.FTZ R234, R215, R234 ;  /* 0x000000ead7ea7220 */ /* 0x000fe20000410000 */
        /* <DEDUP_REMOVED lines=8> */
[C---:B------:R-:W-:Y:S01]  /*4b90*/  FADD.FTZ R148, -R0.reuse, R148 ;  /* 0x0000009400947221 */ /* 0x040fe20000010100 */
[----:B------:R-:W-:Y:S01]  /*4ba0*/  SHF.L.U32 R137, R25, 0x10, RZ ;  /* 0x0000001019897819 */ /* 0x000fe200000006ff */
[----:B------:R-:W-:Y:S01]  /*4bb0*/  FADD.FTZ R252, -R0, R160 ;  /* 0x000000a000fc7221 */ /* 0x000fe20000010100 */
[----:B------:R-:W-:Y:S01]  /*4bc0*/  SHF.L.U32 R157, R22, 0x10, RZ ;  /* 0x00000010169d7819 */ /* 0x000fe200000006ff */
[----:B------:R-:W-:Y:S01]  /*4bd0*/  FFMA.FTZ R149, R234, R149, R145 ;  /* 0x00000095ea957223 */ /* 0x000fe20000010091 */
[----:B------:R-:W-:Y:S01]  /*4be0*/  SHF.L.U32 R159, R21, 0x10, RZ ;  /* 0x00000010159f7819 */ /* 0x000fe200000006ff */
[----:B------:R-:W-:Y:S01]  /*4bf0*/  FFMA.FTZ R155, R136, R155, R151 ;  /* 0x0000009b889b7223 */ /* 0x000fe20000010097 */
[----:B------:R-:W-:Y:S01]  /*4c00*/  FADD.FTZ R160, -R0, R161 ;  /* 0x000000a100a07221 */ /* 0x000fe20000010100 */
        /* <DEDUP_REMOVED lines=24> */
[C---:B------:R-:W-:Y:S01]  /*4d90*/  FADD.FTZ R150, -R0.reuse, R150 ;  /* 0x0000009600967221 */ /* 0x040fe20000010100 */
[C---:B------:R-:W-:Y:S01]  /*4da0*/  FADD.FTZ R152, -R0.reuse, R152 ;  /* 0x0000009800987221 */ /* 0x040fe20000010100 */
[C---:B------:R-:W-:Y:S01]  /*4db0*/  FADD.FTZ R154, -R0.reuse, R154 ;  /* 0x0000009a009a7221 */ /* 0x040fe20000010100 */
[C---:B------:R-:W-:Y:S01]  /*4dc0*/  FADD.FTZ R156, -R0.reuse, R156 ;  /* 0x0000009c009c7221 */ /* 0x040fe20000010100 */
[C---:B------:R-:W-:Y:S01]  /*4dd0*/  FADD.FTZ R158, -R0.reuse, R158 ;  /* 0x0000009e009e7221 */ /* 0x040fe20000010100 */
[----:B------:R-:W-:Y:S01]  /*4de0*/  FADD.FTZ R162, -R0, R162 ;  /* 0x000000a200a27221 */ /* 0x000fe20000010100 */
[----:B------:R-:W-:Y:S01]  /*4df0*/  FFMA.FTZ R157, R242, R157, R137 ;  /* 0x0000009df29d7223 */ /* 0x000fe20000010089 */
[----:B------:R-:W-:Y:S01]  /*4e00*/  FADD.FTZ R0, -R0, R163 ;  /* 0x000000a300007221 */ /* 0x000fe20000010100 */
[----:B------:R-:W-:Y:S01]  /*4e10*/  FFMA.FTZ R134, R138, R141, R143 ;  /* 0x0000008d8a867223 */ /* 0x000fe2000001008f */
[----:B------:R-:W0:Y:S01]  /*4e20*/  LDC.64 R136, c[0x0][0x428] ;  /* 0x00010a00ff887b82 */ /* 0x000e220000000a00 */
        /* <DEDUP_REMOVED lines=25> */
[----:B------:R-:W-:Y:S01]  /*4fc0*/  SHF.R.S32.HI R0, RZ, 0x1f, R211 ;  /* 0x0000001fff007819 */ /* 0x000fe200000114d3 */
[----:B------:R-:W-:Y:S01]  /*4fd0*/  FFMA.FTZ R152, R152, R141, R143 ;  /* 0x0000008d98987223 */ /* 0x000fe2000001008f */
[----:B------:R-:W-:Y:S01]  /*4fe0*/  SHF.L.U32 R193, R12, 0x10, RZ ;  /* 0x000000100cc17819 */ /* 0x000fe200000006ff */
[----:B------:R-:W-:Y:S01]  /*4ff0*/  FFMA.FTZ R163, R244, R163, R145 ;  /* 0x000000a3f4a37223 */ /* 0x000fe20000010091 */
[----:B------:R-:W-:Y:S01]  /*5000*/  SHF.L.U32 R217, R11, 0x10, RZ ;  /* 0x000000100bd97819 */ /* 0x000fe200000006ff */
[----:B------:R-:W-:Y:S01]  /*5010*/  FFMA.FTZ R154, R154, R159, R191 ;  /* 0x0000009f9a9a7223 */ /* 0x000fe200000100bf */
[----:B------:R-:W-:-:S02]  /*5020*/  SHF.L.U32 R141, R52, 0x10, RZ ;  /* 0x00000010348d7819 */ /* 0x000fc400000006ff */
[----:B------:R-:W-:Y:S01]  /*5030*/  SHF.L.U32 R143, R76, 0x10, RZ ;  /* 0x000000104c8f7819 */ /* 0x000fe200000006ff */
[----:B------:R-:W-:Y:S01]  /*5040*/  FFMA.FTZ R191, R246, R193, R217 ;  /* 0x000000c1f6bf7223 */ /* 0x000fe200000100d9 */
[----:B------:R-:W-:Y:S02]  /*5050*/  SHF.L.U32 R159, R10, 0x10, RZ ;  /* 0x000000100a9f7819 */ /* 0x000fe400000006ff */
[----:B------:R-:W-:Y:S01]  /*5060*/  SHF.L.U32 R145, R9, 0x10, RZ ;  /* 0x0000001009917819 */ /* 0x000fe200000006ff */
[----:B------:R-:W-:Y:S01]  /*5070*/  FFMA.FTZ R156, R156, R141, R143 ;  /* 0x0000008d9c9c7223 */ /* 0x000fe2000001008f */
[----:B------:R-:W-:Y:S02]  /*5080*/  LEA.HI R211, R0, R211, RZ, 0x3 ;  /* 0x000000d300d37211 */ /* 0x000fe400078f18ff */
[----:B------:R-:W-:Y:S01]  /*5090*/  LOP3.LUT R0, R213, 0x1f, RZ, 0xc0, !PT ;  /* 0x0000001fd5007812 */ /* 0x000fe200078ec0ff */
[----:B------:R-:W-:Y:S01]  /*50a0*/  FFMA.FTZ R159, R248, R159, R145 ;  /* 0x0000009ff89f7223 */ /* 0x000fe20000010091 */
        /* <DEDUP_REMOVED lines=8> */
[----:B------:R-:W-:-:S02]  /*5130*/  LEA.HI.SX32 R211, R211, R0, 0x1d ;  /* 0x00000000d3d37211 */ /* 0x000fc400078feaff */
[----:B------:R-:W-:Y:S01]  /*5140*/  F2FP.BF16.F32.PACK_AB R118, R139, R118 ;  /* 0x000000768b76723e */ /* 0x000fe200000010ff */
[----:B------:R-:W-:Y:S01]  /*5150*/  FFMA.FTZ R213, R160, R143, R145 ;  /* 0x0000008fa0d57223 */ /* 0x000fe20000010091 */
[----:B------:R-:W-:Y:S02]  /*5160*/  SHF.L.U32 R139, R54, 0x10, RZ ;  /* 0x00000010368b7819 */ /* 0x000fe400000006ff */
[----:B------:R-:W-:Y:S02]  /*5170*/  SHF.L.U32 R141, R78, 0x10, RZ ;  /* 0x000000104e8d7819 */ /* 0x000fe400000006ff */
[----:B------:R-:W-:Y:S01]  /*5180*/  F2FP.BF16.F32.PACK_AB R116, R121, R116 ;  /* 0x000000747974723e */ /* 0x000fe200000010ff */
[----:B0-----:R-:W-:Y:S01]  /*5190*/  IMAD.WIDE.U32 R120, R211, 0x10, R136 ;  /* 0x00000010d3787825 */ /* 0x001fe200078e0088 */
[----:B------:R-:W-:-:S03]  /*51a0*/  F2FP.BF16.F32.PACK_AB R119, R214, R119 ;  /* 0x00000077d677723e */ /* 0x000fc600000010ff */
[----:B------:R-:W-:Y:S01]  /*51b0*/  FFMA.FTZ R252, R252, R139, R141 ;  /* 0x0000008bfcfc7223 */ /* 0x000fe2000001008d */
[----:B------:R-:W-:Y:S02]  /*51c0*/  F2FP.BF16.F32.PACK_AB R117, R192, R117 ;  /* 0x00000075c075723e */ /* 0x000fe400000010ff */
[----:B------:R-:W-:Y:S02]  /*51d0*/  SHF.L.U32 R217, R55, 0x10, RZ ;  /* 0x0000001037d97819 */ /* 0x000fe400000006ff */
[----:B------:R-:W-:Y:S01]  /*51e0*/  SHF.L.U32 R219, R79, 0x10, RZ ;  /* 0x000000104fdb7819 */ /* 0x000fe200000006ff */
[----:B------:R0:W-:Y:S01]  /*51f0*/  STG.E.128 desc[UR6][R120.64], R116 ;  /* 0x0000007478007986 */ /* 0x0001e2000c101d06 */
[----:B------:R-:W-:Y:S02]  /*5200*/  SHF.L.U32 R138, R4, 0x10, RZ ;  /* 0x00000010048a7819 */ /* 0x000fe400000006ff */
[----:B------:R-:W-:Y:S01]  /*5210*/  SHF.L.U32 R140, R3, 0x10, RZ ;  /* 0x00000010038c7819 */ /* 0x000fe200000006ff */
[----:B------:R-:W-:Y:S01]  /*5220*/  FFMA.FTZ R162, R162, R217, R219 ;  /* 0x000000d9a2a27223 */ /* 0x000fe200000100db */
[----:B------:R-:W-:-:S02]  /*5230*/  IADD3 R145, PT, PT, R211, 0x20, RZ ;  /* 0x00000020d3917810 */ /* 0x000fc40007ffe0ff */
[----:B------:R-:W-:Y:S01]  /*5240*/  IADD3 R143, PT, PT, R211, 0x40, RZ ;  /* 0x00000040d38f7810 */ /* 0x000fe20007ffe0ff */
[----:B------:R-:W-:Y:S01]  /*5250*/  FFMA.FTZ R215, R215, R138, R140 ;  /* 0x0000008ad7d77223 */ /* 0x000fe2000001008c */
[----:B------:R-:W-:Y:S01]  /*5260*/  IADD3 R141, PT, PT, R211, 0x60, RZ ;  /* 0x00000060d38d7810 */ /* 0x000fe20007ffe0ff */
[--C-:B------:R-:W-:Y:S01]  /*5270*/  IMAD.WIDE.U32 R144, R145, 0x10, R136.reuse ;  /* 0x0000001091907825 */ /* 0x100fe200078e0088 */
[C---:B------:R-:W-:Y:S02]  /*5280*/  IADD3 R139, PT, PT, R211.reuse, 0x80, RZ ;  /* 0x00000080d38b7810 */ /* 0x040fe40007ffe0ff */
[----:B------:R-:W-:Y:S01]  /*5290*/  IADD3 R211, PT, PT, R211, 0xa0, RZ ;  /* 0x000000a0d3d37810 */ /* 0x000fe20007ffe0ff */
[--C-:B------:R-:W-:Y:S01]  /*52a0*/  IMAD.WIDE.U32 R142, R143, 0x10, R136.reuse ;  /* 0x000000108f8e7825 */ /* 0x100fe200078e0088 */
[----:B------:R-:W-:Y:S02]  /*52b0*/  F2FP.BF16.F32.PACK_AB R122, R147, R122 ;  /* 0x0000007a937a723e */ /* 0x000fe400000010ff */
[----:B0-----:R-:W-:Y:S01]  /*52c0*/  F2FP.BF16.F32.PACK_AB R119, R135, R224 ;  /* 0x000000e08777723e */ /* 0x001fe200000010ff */
[----:B------:R-:W-:Y:S01]  /*52d0*/  IMAD.WIDE.U32 R140, R141, 0x10, R136 ;  /* 0x000000108d8c7825 */ /* 0x000fe200078e0088 */
[----:B------:R-:W-:-:S02]  /*52e0*/  F2FP.BF16.F32.PACK_AB R118, R129, R128 ;  /* 0x000000808176723e */ /* 0x000fc400000010ff */
[----:B------:R-:W-:Y:S01]  /*52f0*/  F2FP.BF16.F32.PACK_AB R117, R125, R126 ;  /* 0x0000007e7d75723e */ /* 0x000fe200000010ff */
[--C-:B------:R-:W-:Y:S01]  /*5300*/  IMAD.WIDE.U32 R138, R139, 0x10, R136.reuse ;  /* 0x000000108b8a7825 */ /* 0x100fe200078e0088 */
[----:B------:R-:W-:Y:S02]  /*5310*/  F2FP.BF16.F32.PACK_AB R116, R123, R124 ;  /* 0x0000007c7b74723e */ /* 0x000fe400000010ff */
[----:B------:R-:W-:Y:S01]  /*5320*/  F2FP.BF16.F32.PACK_AB R123, R153, R230 ;  /* 0x000000e6997b723e */ /* 0x000fe200000010ff */
[----:B------:R-:W-:Y:S01]  /*5330*/  IMAD.WIDE.U32 R136, R211, 0x10, R136 ;  /* 0x00000010d3887825 */ /* 0x000fe200078e0088 */
        /* <DEDUP_REMOVED lines=19> */
.L_x_16582:
[----:B------:R-:W-:Y:S05]  /*5470*/  BSYNC.RECONVERGENT B0 ;  /* 0x0000000000007941 */ /* 0x000fea0003800200 */
.L_x_16581:
[----:B-1----:R-:W1:Y:S02]  /*5480*/  LDC.64 R116, c[0x0][0x380] ;  /* 0x0000e000ff747b82 */ /* 0x002e640000000a00 */
[----:B-1----:R-:W-:-:S04]  /*5490*/  LEA R2, R116, R2, 0x2 ;  /* 0x0000000274027211 */ /* 0x002fc800078e10ff */
[----:B------:R-:W-:-:S13]  /*54a0*/  ISETP.GE.AND P0, PT, R2, R117, PT ;  /* 0x000000750200720c */ /* 0x000fda0003f06270 */
[----:B------:R-:W-:Y:S05]  /*54b0*/  @!P0 BRA `(.L_x_16583) ;  /* 0xffffffb400108947 */ /* 0x000fea000383ffff */
[----:B------:R-:W-:Y:S05]  /*54c0*/  EXIT ;  /* 0x000000000000794d */ /* 0x000fea0003800000 */
.L_x_16580:
        /* <DEDUP_REMOVED lines=8> */
.L_x_16585:
[----:B------:R-:W-:Y:S05]  /*5550*/  BSYNC B0 ;  /* 0x0000000000007941 */ /* 0x000fea0003800000 */
.L_x_16584:
        /* <DEDUP_REMOVED lines=10> */
.L_x_16586:
[----:B------:R-:W-:Y:S01]  /*5600*/  HFMA2 R220, -RZ, RZ, 0, 2.384185791015625e-07 ;  /* 0x00000004ffdc7431 */ /* 0x000fe200000001ff */
[----:B------:R-:W-:-:S05]  /*5610*/  MOV R190, R219 ;  /* 0x000000db00be7202 */ /* 0x000fca0000000f00 */
[----:B------:R-:W-:-:S05]  /*5620*/  FADD.FTZ R193, R191, R190 ;  /* 0x000000bebfc17221 */ /* 0x000fca0000010000 */
[----:B------:R-:W-:-:S07]  /*5630*/  MOV R221, R193 ;  /* 0x000000c100dd7202 */ /* 0x000fce0000000f00 */
[----:B------:R-:W-:Y:S05]  /*5640*/  WARPSYNC.COLLECTIVE R218, `(.L_x_16587) ;  /* 0x00000000da087348 */ /* 0x000fea0003c00000 */
[----:B------:R0:W1:Y:S02]  /*5650*/  SHFL.BFLY P1, R219, R221, R220, R223 ;  /* 0x0c0000dcdddb7389 */ /* 0x00006400000200df */
[----:B01----:R-:W-:Y:S05]  /*5660*/  ENDCOLLECTIVE ;  /* 0x000000000000791b */ /* 0x003fea0003800000 */
.L_x_16587:
[----:B------:R-:W-:Y:S01]  /*5670*/  HFMA2 R220, -RZ, RZ, 0, 4.76837158203125e-07 ;  /* 0x00000008ffdc7431 */ /* 0x000fe200000001ff */
[----:B------:R-:W-:-:S05]  /*5680*/  MOV R190, R219 ;  /* 0x000000db00be7202 */ /* 0x000fca0000000f00 */
[----:B------:R-:W-:-:S05]  /*5690*/  FADD.FTZ R215, R193, R190 ;  /* 0x000000bec1d77221 */ /* 0x000fca0000010000 */
[----:B------:R-:W-:-:S07]  /*56a0*/  MOV R221, R215 ;  /* 0x000000d700dd7202 */ /* 0x000fce0000000f00 */
[----:B------:R-:W-:Y:S05]  /*56b0*/  WARPSYNC.COLLECTIVE R218, `(.L_x_16588) ;  /* 0x00000000da087348 */ /* 0x000fea0003c00000 */
[----:B------:R0:W1:Y:S02]  /*56c0*/  SHFL.BFLY P1, R219, R221, R220, R223 ;  /* 0x0c0000dcdddb7389 */ /* 0x00006400000200df */
[----:B01----:R-:W-:Y:S05]  /*56d0*/  ENDCOLLECTIVE ;  /* 0x000000000000791b */ /* 0x003fea0003800000 */
.L_x_16588:
[----:B------:R-:W-:Y:S01]  /*56e0*/  HFMA2 R220, -RZ, RZ, 0, 9.5367431640625e-07 ;  /* 0x00000010ffdc7431 */ /* 0x000fe200000001ff */
[----:B------:R-:W-:-:S05]  /*56f0*/  MOV R190, R219 ;  /* 0x000000db00be7202 */ /* 0x000fca0000000f00 */
[----:B------:R-:W-:-:S05]  /*5700*/  FADD.FTZ R216, R215, R190 ;  /* 0x000000bed7d87221 */ /* 0x000fca0000010000 */
[----:B------:R-:W-:-:S07]  /*5710*/  MOV R221, R216 ;  /* 0x000000d800dd7202 */ /* 0x000fce0000000f00 */
[----:B------:R-:W-:Y:S05]  /*5720*/  WARPSYNC.COLLECTIVE R218, `(.L_x_16589) ;  /* 0x00000000da087348 */ /* 0x000fea0003c00000 */
[----:B------:R0:W1:Y:S02]  /*5730*/  SHFL.BFLY P1, R219, R221, R220, R223 ;  /* 0x0c0000dcdddb7389 */ /* 0x00006400000200df */
[----:B01----:R-:W-:Y:S05]  /*5740*/  ENDCOLLECTIVE ;  /* 0x000000000000791b */ /* 0x003fea0003800000 */
.L_x_16589:
        /* <DEDUP_REMOVED lines=104> */
.L_x_16590:
[----:B------:R-:W-:Y:S01]  /*5dd0*/  HFMA2 R220, -RZ, RZ, 0, 1.1920928955078125e-07 ;  /* 0x00000002ffdc7431 */ /* 0x000fe200000001ff */
[----:B------:R-:W-:-:S05]  /*5de0*/  MOV R191, R219 ;  /* 0x000000db00bf7202 */ /* 0x000fca0000000f00 */
[----:B------:R-:W-:-:S05]  /*5df0*/  FADD.FTZ R191, R190, R191 ;  /* 0x000000bfbebf7221 */ /* 0x000fca0000010000 */
[----:B------:R-:W-:-:S07]  /*5e00*/  MOV R221, R191 ;  /* 0x000000bf00dd7202 */ /* 0x000fce0000000f00 */
[----:B------:R-:W-:Y:S05]  /*5e10*/  WARPSYNC.COLLECTIVE R218, `(.L_x_16591) ;  /* 0x00000000da087348 */ /* 0x000fea0003c00000 */
[----:B------:R0:W1:Y:S02]  /*5e20*/  SHFL.BFLY P1, R219, R221, R220, R223 ;  /* 0x0c0000dcdddb7389 */ /* 0x00006400000200df */
[----:B01----:R-:W-:Y:S05]  /*5e30*/  ENDCOLLECTIVE ;  /* 0x000000000000791b */ /* 0x003fea0003800000 */
.L_x_16591:
[----:B------:R-:W-:Y:S01]  /*5e40*/  HFMA2 R220, -RZ, RZ, 0, 2.384185791015625e-07 ;  /* 0x00000004ffdc7431 */ /* 0x000fe200000001ff */
[----:B------:R-:W-:-:S05]  /*5e50*/  MOV R192, R219 ;  /* 0x000000db00c07202 */ /* 0x000fca0000000f00 */
[----:B------:R-:W-:-:S05]  /*5e60*/  FADD.FTZ R192, R191, R192 ;  /* 0x000000c0bfc07221 */ /* 0x000fca0000010000 */
[----:B------:R-:W-:-:S07]  /*5e70*/  MOV R221, R192 ;  /* 0x000000c000dd7202 */ /* 0x000fce0000000f00 */
[----:B------:R-:W-:Y:S05]  /*5e80*/  WARPSYNC.COLLECTIVE R218, `(.L_x_16592) ;  /* 0x00000000da087348 */ /* 0x000fea0003c00000 */
[----:B------:R0:W1:Y:S02]  /*5e90*/  SHFL.BFLY P1, R219, R221, R220, R223 ;  /* 0x0c0000dcdddb7389 */ /* 0x00006400000200df */
[----:B01----:R-:W-:Y:S05]  /*5ea0*/  ENDCOLLECTIVE ;  /* 0x000000000000791b */ /* 0x003fea0003800000 */
.L_x_16592:
[----:B------:R-:W-:Y:S01]  /*5eb0*/  HFMA2 R220, -RZ, RZ, 0, 4.76837158203125e-07 ;  /* 0x00000008ffdc7431 */ /* 0x000fe200000001ff */
[----:B------:R-:W-:-:S05]  /*5ec0*/  MOV R193, R219 ;  /* 0x000000db00c17202 */ /* 0x000fca0000000f00 */
[----:B------:R-:W-:-:S05]  /*5ed0*/  FADD.FTZ R193, R192, R193 ;  /* 0x000000c1c0c17221 */ /* 0x000fca0000010000 */
[----:B------:R-:W-:-:S07]  /*5ee0*/  MOV R221, R193 ;  /* 0x000000c100dd7202 */ /* 0x000fce0000000f00 */
[----:B------:R-:W-:Y:S05]  /*5ef0*/  WARPSYNC.COLLECTIVE R218, `(.L_x_16593) ;  /* 0x00000000da087348 */ /* 0x000fea0003c00000 */
[----:B------:R0:W1:Y:S02]  /*5f00*/  SHFL.BFLY P1, R219, R221, R220, R223 ;  /* 0x0c0000dcdddb7389 */ /* 0x00006400000200df */
[----:B01----:R-:W-:Y:S05]  /*5f10*/  ENDCOLLECTIVE ;  /* 0x000000000000791b */ /* 0x003fea0003800000 */
.L_x_16593:
[----:B------:R-:W-:Y:S01]  /*5f20*/  HFMA2 R220, -RZ, RZ, 0, 9.5367431640625e-07 ;  /* 0x00000010ffdc7431 */ /* 0x000fe200000001ff */
[----:B------:R-:W-:-:S05]  /*5f30*/  MOV R216, R219 ;  /* 0x000000db00d87202 */ /* 0x000fca0000000f00 */
[----:B------:R-:W-:-:S05]  /*5f40*/  FADD.FTZ R216, R193, R216 ;  /* 0x000000d8c1d87221 */ /* 0x000fca0000010000 */
[----:B------:R-:W-:-:S07]  /*5f50*/  MOV R221, R216 ;  /* 0x000000d800dd7202 */ /* 0x000fce0000000f00 */
[----:B------:R-:W-:Y:S05]  /*5f60*/  WARPSYNC.COLLECTIVE R218, `(.L_x_16594) ;  /* 0x00000000da087348 */ /* 0x000fea0003c00000 */
[----:B------:R0:W1:Y:S02]  /*5f70*/  SHFL.BFLY P1, R219, R221, R220, R223 ;  /* 0x0c0000dcdddb7389 */ /* 0x00006400000200df */
[----:B01----:R-:W-:Y:S05]  /*5f80*/  ENDCOLLECTIVE ;  /* 0x000000000000791b */ /* 0x003fea0003800000 */
.L_x_16594:
[----:B------:R-:W-:Y:S01]  /*5f90*/  MOV R215, R219 ;  /* 0x000000db00d77202 */ /* 0x000fe20000000f00 */
[----:B------:R-:W-:Y:S06]  /*5fa0*/  BRA `(.L_x_16595) ;  /* 0xffffffe0006c7947 */ /* 0x000fec000383ffff */
.L_x_16596:
        /* <DEDUP_REMOVED lines=13> */
.L_x_54383:


//--------------------- .text._ZN10layer_norm13ln_fwd_kernelINS_13Kernel_traitsI13__nv_bfloat16S2_fS2_fjLj1536ELj1ELj4ELj1ELj16ENS_18Kernel_traits_baseILj1536ES2_S2_fS2_fjLj128EEEEELb1ELb0ELb0ELb0EEEvNS_9FwdParamsE --------------------------
	.section	.text._ZN10layer_norm13ln_fwd_kernelINS_13Kernel_traitsI13__nv_bfloat16S2_fS2_fjLj1536ELj1ELj4ELj1ELj16ENS_18Kernel_traits_baseILj1536ES2_S2_fS2_fjLj128EEEEELb1ELb0ELb0ELb0EEEvNS_9FwdParamsE,"ax",@progbits
	.align	128
        .global         _ZN10layer_norm13ln_fwd_kernelINS_13Kernel_traitsI13__nv_bfloat16S2_fS2_fjLj1536ELj1ELj4ELj1ELj16ENS_18Kernel_traits_baseILj1536ES2_S2_fS2_fjLj128EEEEELb1ELb0ELb0ELb0EEEvNS_9FwdParamsE
        .type           _ZN10layer_norm13ln_fwd_kernelINS_13Kernel_traitsI13__nv_bfloat16S2_fS2_fjLj1536ELj1ELj4ELj1ELj16ENS_18Kernel_traits_baseILj1536ES2_S2_fS2_fjLj128EEEEELb1ELb0ELb0ELb0EEEvNS_9FwdParamsE,@function
        .size           _ZN10layer_norm13ln_fwd_kernelINS_13Kernel_traitsI13__nv_bfloat16S2_fS2_fjLj1536ELj1ELj4ELj1ELj16ENS_18Kernel_traits_baseILj1536ES2_S2_fS2_fjLj128EEEEELb1ELb0ELb0ELb0EEEvNS_9FwdParamsE,(.L_x_54384 - _ZN10layer_norm13ln_fwd_kernelINS_13Kernel_traitsI13__nv_bfloat16S2_fS2_fjLj1536ELj1ELj4ELj1ELj16ENS_18Kernel_traits_baseILj1536ES2_S2_fS2_fjLj128EEEEELb1ELb0ELb0ELb0EEEvNS_9FwdParamsE)
        .other          _ZN10layer_norm13ln_fwd_kernelINS_13Kernel_traitsI13__nv_bfloat16S2_fS2_fjLj1536ELj1ELj4ELj1ELj16ENS_18Kernel_traits_baseILj1536ES2_S2_fS2_fjLj128EEEEELb1ELb0ELb0ELb0EEEvNS_9FwdParamsE,@"STO_CUDA_ENTRY STV_DEFAULT"
_ZN10layer_norm13ln_fwd_kernelINS_13Kernel_traitsI13__nv_bfloat16S2_fS2_fjLj1536ELj1ELj4ELj1ELj16ENS_18Kernel_traits_baseILj1536ES2_S2_fS2_fjLj128EEEEELb1ELb0ELb0ELb0EEEvNS_9FwdParamsE:
.text._ZN10layer_norm13ln_fwd_kernelINS_13Kernel_traitsI13__nv_bfloat16S2_fS2_fjLj1536ELj1ELj4ELj1ELj16ENS_18Kernel_traits_baseILj1536ES2_S2_fS2_fjLj128EEEEELb1ELb0ELb0ELb0EEEvNS_9FwdParamsE:
        /* <DEDUP_REMOVED lines=20> */
[----:B------:R-:W-:Y:S02]  /*0140*/  BSSY.RECONVERGENT B0, `(.L_x_16597) ;  /* 0x0000081000007945 */ /* 0x000fe40003800200 */
[----:B------:R-:W-:-:S03]  /*0150*/  UISETP.NE.AND.EX UP0, UPT, UR9, URZ, UPT, UP0 ;  /* 0x000000ff0900728c */ /* 0x000fc6000bf05300 */
[----:B------:R-:W3:Y:S01]  /*0160*/  LDC R9, c[0x0][0x360] ;  /* 0x0000d800ff097b82 */ /* 0x000ee20000000800 */
[----:B0-----:R-:W-:Y:S01]  /*0170*/  USHF.L.U32 UR4, UR5, 0x2, URZ ;  /* 0x0000000205047899 */ /* 0x001fe200080006ff */
[----:B-1----:R-:W-:Y:S02]  /*0180*/  @P0 IADD3 R28, P1, PT, R2, R5, RZ ;  /* 0x00000005021c0210 */ /* 0x002fe40007f3e0ff */
[----:B------:R-:W-:Y:S02]  /*0190*/  LOP3.LUT R5, R4, 0x1f, RZ, 0xc0, !PT ;  /* 0x0000001f04057812 */ /* 0x000fe400078ec0ff */
[----:B------:R-:W-:Y:S01]  /*01a0*/  LEA.HI R2, R0, R7, RZ, 0x3 ;  /* 0x0000000700027211 */ /* 0x000fe200078f18ff */
[--C-:B---3--:R-:W-:Y:S01]  /*01b0*/  IMAD R0, R9, UR5, R4.reuse ;  /* 0x0000000509007c24 */ /* 0x108fe2000f8e0204 */
[----:B------:R-:W-:Y:S01]  /*01c0*/  SHF.R.U32.HI R4, RZ, 0x5, R4 ;  /* 0x00000005ff047819 */ /* 0x000fe20000011604 */
[----:B------:R-:W-:Y:S01]  /*01d0*/  @P0 IMAD.X R29, RZ, RZ, R3, P1 ;  /* 0x000000ffff1d0224 */ /* 0x000fe200008e0603 */
[----:B------:R-:W-:Y:S01]  /*01e0*/  LOP3.LUT R7, R5, 0x1f, RZ, 0x3c, !PT ;  /* 0x0000001f05077812 */ /* 0x000fe200078e3cff */
[C---:B--2---:R-:W-:Y:S01]  /*01f0*/  VIADD R30, R163.reuse, 0xbb67ae85 ;  /* 0xbb67ae85a31e7836 */ /* 0x044fe20000000000 */
[----:B------:R-:W-:Y:S01]  /*0200*/  LOP3.LUT R3, R4, UR4, RZ, 0xfc, !PT ;  /* 0x0000000404037c12 */ /* 0x000fe2000f8efcff */
[----:B------:R-:W-:Y:S01]  /*0210*/  VIADD R31, R162, 0x3c6ef372 ;  /* 0x3c6ef372a21f7836 */ /* 0x000fe20000000000 */
[----:B------:R-:W-:Y:S01]  /*0220*/  LEA.HI.SX32 R2, R2, R7, 0x1d ;  /* 0x0000000702027211 */ /* 0x000fe200078feaff */
        /* <DEDUP_REMOVED lines=9> */
[----:B------:R-:W-:Y:S01]  /*02c0*/  IADD3 R41, PT, PT, R162, 0x5384540f, RZ ;  /* 0x5384540fa2297810 */ /* 0x000fe20007ffe0ff */
[C---:B------:R-:W-:Y:S01]  /*02d0*/  VIADD R40, R163.reuse, 0x646e171e ;  /* 0x646e171ea3287836 */ /* 0x040fe20000000000 */
[C---:B------:R-:W-:Y:S01]  /*02e0*/  IADD3 R92, PT, PT, R163.reuse, -0x24c28bd8, RZ ;  /* 0xdb3d7428a35c7810 */ /* 0x040fe20007ffe0ff */
[----:B------:R-:W-:Y:S01]  /*02f0*/  VIADD R42, R163, 0x1fd5c5a3 ;  /* 0x1fd5c5a3a32a7836 */ /* 0x000fe20000000000 */
[--C-:B------:R-:W-:Y:S01]  /*0300*/  SHF.R.U64 R11, R28, 0x2, R29.reuse ;  /* 0x000000021c0b7819 */ /* 0x100fe2000000121d */
[C---:B------:R-:W-:Y:S01]  /*0310*/  VIADD R43, R162.reuse, 0xf1bbcdc8 ;  /* 0xf1bbcdc8a22b7836 */ /* 0x040fe20000000000 */
[----:B------:R-:W-:Y:S01]  /*0320*/  SHF.R.U32.HI R4, RZ, 0x2, R29 ;  /* 0x00000002ff047819 */ /* 0x000fe2000001161d */
[----:B------:R-:W-:-:S02]  /*0330*/  VIADD R93, R162, 0x8ff34781 ;  /* 0x8ff34781a25d7836 */ /* 0x000fc40000000000 */
        /* <DEDUP_REMOVED lines=51> */
.L_x_16598:
        /* <DEDUP_REMOVED lines=46> */
.L_x_16599:
[----:B------:R-:W-:Y:S05]  /*0950*/  BSYNC.RECONVERGENT B0 ;  /* 0x0000000000007941 */ /* 0x000fea0003800200 */
.L_x_16597:
[----:B------:R-:W0:Y:S02]  /*0960*/  LDCU UR4, c[0x0][0x384] ;  /* 0x00007080ff0477ac */ /* 0x000e240008000800 */
[----:B0-----:R-:W-:-:S13]  /*0970*/  ISETP.GE.AND P0, PT, R3, UR4, PT ;  /* 0x0000000403007c0c */ /* 0x001fda000bf06270 */
[----:B------:R-:W-:Y:S05]  /*0980*/  @P0 EXIT ;  /* 0x000000000000094d */ /* 0x000fea0003800000 */
[----:B------:R-:W-:Y:S01]  /*0990*/  IMAD.HI.U32 R5, R0, -0x326172a9, RZ ;  /* 0xcd9e8d5700057827 */ /* 0x000fe200078e00ff */
[----:B------:R-:W0:Y:S01]  /*09a0*/  LDCU.64 UR4, c[0x0][0x3e0] ;  /* 0x00007c00ff0477ac */ /* 0x000e220008000a00 */
[----:B------:R-:W-:Y:S02]  /*09b0*/  LOP3.LUT R160, R160, 0xffffffbf, RZ, 0xc0, !PT ;  /* 0xffffffbfa0a07812 */ /* 0x000fe400078ec0ff */
[C---:B------:R-:W-:Y:S01]  /*09c0*/  IMAD.HI.U32 R7, R11.reuse, -0x2daee0ad, RZ ;  /* 0xd2511f530b077827 */ /* 0x040fe200078e00ff */
[----:B------:R-:W-:Y:S01]  /*09d0*/  LOP3.LUT R5, R4, R5, R162, 0x96, !PT ;  /* 0x0000000504057212 */ /* 0x000fe200078e96a2 */
[----:B------:R-:W1:Y:S01]  /*09e0*/  LDCU UR10, c[0x0][0x388] ;  /* 0x00007100ff0a77ac */ /* 0x000e620008000800 */
[----:B-----5:R-:W-:Y:S01]  /*09f0*/  PRMT R14, R46, 0x7632, R14 ;  /* 0x000076322e0e7816 */ /* 0x020fe2000000000e */
[----:B------:R-:W-:Y:S01]  /*0a00*/  IMAD R13, R11, -0x2daee0ad, RZ ;  /* 0xd2511f530b0d7824 */ /* 0x000fe200078e02ff */
[----:B------:R-:W-:Y:S01]  /*0a10*/  LOP3.LUT R7, R7, R163, RZ, 0x3c, !PT ;  /* 0x000000a307077212 */ /* 0x000fe200078e3cff */
[----:B------:R-:W-:Y:S01]  /*0a20*/  IMAD.HI.U32 R8, R5, -0x2daee0ad, RZ ;  /* 0xd2511f5305087827 */ /* 0x000fe200078e00ff */
[----:B------:R-:W-:Y:S01]  /*0a30*/  PRMT R15, R50, 0x7632, R15 ;  /* 0x00007632320f7816 */ /* 0x000fe2000000000f */
        /* <DEDUP_REMOVED lines=76> */
[----:B------:R-:W-:-:S04]  /*0f00*/  IMAD.HI.U32 R7, R6, -0x2daee0ad, RZ ;  /* 0xd2511f5306077827 */ /* 0x000fc800078e00ff */
[----:B------:R-:W-:Y:S01]  /*0f10*/  HFMA2 R8, -RZ, RZ, 0, 0 ;  /* 0x00000000ff087431 */ /* 0x000fe200000001ff */
        /* <DEDUP_REMOVED lines=14> */
[----:B------:R-:W-:Y:S02]  /*1000*/  LOP3.LUT R7, R28, 0x3, RZ, 0xc0, !PT ;  /* 0x000000031c077812 */ /* 0x000fe400078ec0ff */
        /* <DEDUP_REMOVED lines=15> */
.L_x_17116:
        /* <DEDUP_REMOVED lines=26> */
[----:B------:R0:W5:Y:S04]  /*12a0*/  LDG.E.128 R40, desc[UR6][R168.64] ;  /* 0x00000006a8287981 */ /* 0x000168000c1e1d00 */
[----:B------:R0:W5:Y:S01]  /*12b0*/  LDG.E.128 R136, desc[UR6][R168.64+0x10] ;  /* 0x00001006a8887981 */ /* 0x000162000c1e1d00 */
[----:B------:R-:W-:Y:S01]  /*12c0*/  ISETP.NE.AND P0, PT, R7, 0x1, PT ;  /* 0x000000010700780c */ /* 0x000fe20003f05270 */
[----:B------:R-:W-:Y:S01]  /*12d0*/  BSSY.RECONVERGENT B1, `(.L_x_16603) ;  /* 0x000005e000017945 */ /* 0x000fe20003800200 */
[----:B------:R-:W-:Y:S01]  /*12e0*/  IMAD.MOV.U32 R170, RZ, RZ, 0x2 ;  /* 0x00000002ffaa7424 */ /* 0x000fe200078e00ff */
[----:B------:R-:W-:Y:S01]  /*12f0*/  MOV R166, R9 ;  /* 0x0000000900a67202 */ /* 0x000fe20000000f00 */
[----:B------:R-:W-:-:S09]  /*1300*/  IMAD.MOV.U32 R171, RZ, RZ, R10 ;  /* 0x000000ffffab7224 */ /* 0x000fd200078e000a */
[----:B0-----:R-:W-:Y:S05]  /*1310*/  @!P0 BRA `(.L_x_16604) ;  /* 0x0000000400648947 */ /* 0x001fea0003800000 */
[----:B------:R-:W-:-:S05]  /*1320*/  IMAD.MOV.U32 R166, RZ, RZ, 0x2 ;  /* 0x00000002ffa67424 */ /* 0x000fca00078e00ff */
[----:B------:R-:W-:-:S05]  /*1330*/  VIADDMNMX.U32 R166, R7, 0xfffffffe, R166, PT ;  /* 0xfffffffe07a67846 */ /* 0x000fca00038000a6 */
[----:B------:R-:W-:-:S04]  /*1340*/  IMAD.SHL.U32 R168, R166, 0x4, RZ ;  /* 0x00000004a6a87824 */ /* 0x000fc800078e00ff */
[----:B------:R-:W0:Y:S02]  /*1350*/  LDC R166, c[0x2][R168] ;  /* 0x00800000a8a67b82 */ /* 0x000e240000000800 */
[----:B0-----:R-:W-:-:S04]  /*1360*/  SHF.R.S32.HI R167, RZ, 0x1f, R166 ;  /* 0x0000001fffa77819 */ /* 0x001fc800000114a6 */
.L_x_54216:
[----:B------:R-:W-:Y:S05]  /*1370*/  BRX R166 -0x1380                                       (*"BRANCH_TARGETS .L_x_54217,.L_x_54218,.L_x_54219"*) ;  /* 0xffffffeca6207949 */ /* 0x000fea000383ffff */
.L_x_54219:
[----:B------:R-:W-:Y:S01]  /*1380*/  IADD3 R170, PT, PT, R7, 0x1, RZ ;  /* 0x0000000107aa7810 */ /* 0x000fe20007ffe0ff */
[----:B------:R-:W-:Y:S02]  /*1390*/  IMAD.MOV.U32 R166, RZ, RZ, R9 ;  /* 0x000000ffffa67224 */ /* 0x000fe400078e0009 */
[----:B------:R-:W-:Y:S01]  /*13a0*/  IMAD.MOV.U32 R171, RZ, RZ, R6 ;  /* 0x000000ffffab7224 */ /* 0x000fe200078e0006 */
[----:B------:R-:W-:Y:S06]  /*13b0*/  BRA `(.L_x_16604) ;  /* 0x00000004003c7947 */ /* 0x000fec0003800000 */
.L_x_54217:
[----:B------:R-:W-:Y:S01]  /*13c0*/  MOV R166, R9 ;  /* 0x0000000900a67202 */ /* 0x000fe20000000f00 */
[----:B------:R-:W-:Y:S02]  /*13d0*/  IMAD.MOV.U32 R170, RZ, RZ, 0x3 ;  /* 0x00000003ffaa7424 */ /* 0x000fe400078e00ff */
[----:B------:R-:W-:Y:S01]  /*13e0*/  IMAD.MOV.U32 R171, RZ, RZ, R5 ;  /* 0x000000ffffab7224 */ /* 0x000fe200078e0005 */
[----:B------:R-:W-:Y:S06]  /*13f0*/  BRA `(.L_x_16604) ;  /* 0x00000004002c7947 */ /* 0x000fec0003800000 */
.L_x_54218:
        /* <DEDUP_REMOVED lines=13> */
.L_x_16606:
[----:B------:R-:W-:Y:S05]  /*14d0*/  BSYNC.RECONVERGENT B2 ;  /* 0x0000000000027941 */ /* 0x000fea0003800200 */
.L_x_16605:
        /* <DEDUP_REMOVED lines=61> */
.L_x_16604:
[----:B------:R-:W-:Y:S05]  /*18b0*/  BSYNC.RECONVERGENT B1 ;  /* 0x0000000000017941 */ /* 0x000fea0003800200 */
.L_x_16603:
        /* <DEDUP_REMOVED lines=28> */
.L_x_16609:
        /* <DEDUP_REMOVED lines=13> */
.L_x_16611:
[----:B------:R-:W-:Y:S05]  /*1b50*/  BSYNC.RECONVERGENT B2 ;  /* 0x0000000000027941 */ /* 0x000fea0003800200 */
.L_x_16610:
        /* <DEDUP_REMOVED lines=49> */
[C---:B------:R-:W-:Y:S02]  /*1e70*/  VIADD R5, R162.reuse, 0xf1bbcdc8 ;  /* 0xf1bbcdc8a2057836 */ /* 0x040fe40000000000 */
[----:B------:R-:W-:Y:S01]  /*1e80*/  IMAD.WIDE.U32 R176, R7, -0x326172a9, RZ ;  /* 0xcd9e8d5707b07825 */ /* 0x000fe200078e00ff */
[----:B------:R-:W-:Y:S02]  /*1e90*/  IADD3 R7, PT, PT, R162, -0x700cb87f, RZ ;  /* 0x8ff34781a2077810 */ /* 0x000fe40007ffe0ff */
[----:B------:R-:W-:Y:S01]  /*1ea0*/  LOP3.LUT R5, R5, R6, R175, 0x96, !PT ;  /* 0x0000000605057212 */ /* 0x000fe200078e96af */
[----:B------:R-:W-:Y:S01]  /*1eb0*/  IMAD.MOV.U32 R10, RZ, RZ, R176 ;  /* 0x000000ffff0a7224 */ /* 0x000fe200078e00b0 */
[----:B------:R-:W-:Y:S02]  /*1ec0*/  LOP3.LUT R6, R7, R174, R177, 0x96, !PT ;  /* 0x000000ae07067212 */ /* 0x000fe400078e96b1 */
[----:B------:R-:W-:Y:S01]  /*1ed0*/  MOV R7, R166 ;  /* 0x000000a600077202 */ /* 0x000fe20000000f00 */
[----:B------:R-:W-:-:S04]  /*1ee0*/  IMAD.WIDE.U32 R170, R5, -0x2daee0ad, RZ ;  /* 0xd2511f5305aa7825 */ /* 0x000fc800078e00ff */
[----:B------:R-:W-:Y:S02]  /*1ef0*/  VIADD R5, R163, 0x96a522ad ;  /* 0x96a522ada3057836 */ /* 0x000fe40000000000 */
[----:B------:R-:W-:-:S03]  /*1f00*/  IMAD.MOV.U32 R166, RZ, RZ, R170 ;  /* 0x000000ffffa67224 */ /* 0x000fc600078e00aa */
[----:B------:R-:W-:Y:S01]  /*1f10*/  LOP3.LUT R5, R5, R172, R171, 0x96, !PT ;  /* 0x000000ac05057212 */ /* 0x000fe200078e96ab */
[----:B------:R-:W-:-:S07]  /*1f20*/  IMAD.MOV.U32 R171, RZ, RZ, RZ ;  /* 0x000000ffffab7224 */ /* 0x000fce00078e00ff */
.L_x_16608:
[----:B------:R-:W-:Y:S05]  /*1f30*/  BSYNC.RECONVERGENT B1 ;  /* 0x0000000000017941 */ /* 0x000fea0003800200 */
.L_x_16607:
        /* <DEDUP_REMOVED lines=22> */
.L_x_16614:
        /* <DEDUP_REMOVED lines=13> */
.L_x_16616:
[----:B------:R-:W-:Y:S05]  /*2170*/  BSYNC.RECONVERGENT B2 ;  /* 0x0000000000027941 */ /* 0x000fea0003800200 */
.L_x_16615:
        /* <DEDUP_REMOVED lines=54> */
[----:B------:R-:W-:Y:S01]  /*24e0*/  LOP3.LUT R6, R7, R172, R177, 0x96, !PT ;  /* 0x000000ac07067212 */ /* 0x000fe200078e96b1 */
[----:B------:R-:W-:Y:S01]  /*24f0*/  IMAD.MOV.U32 R172, RZ, RZ, RZ ;  /* 0x000000ffffac7224 */ /* 0x000fe200078e00ff */
[----:B------:R-:W-:Y:S01]  /*2500*/  MOV R7, R166 ;  /* 0x000000a600077202 */ /* 0x000fe20000000f00 */
[----:B------:R-:W-:-:S04]  /*2510*/  IMAD.WIDE.U32 R174, R5, -0x2daee0ad, RZ ;  /* 0xd2511f5305ae7825 */ /* 0x000fc800078e00ff */
[----:B------:R-:W-:Y:S02]  /*2520*/  VIADD R5, R163, 0x96a522ad ;  /* 0x96a522ada3057836 */ /* 0x000fe40000000000 */
[----:B------:R-:W-:-:S03]  /*2530*/  IMAD.MOV.U32 R166, RZ, RZ, R174 ;  /* 0x000000ffffa67224 */ /* 0x000fc600078e00ae */
[----:B------:R-:W-:-:S07]  /*2540*/  LOP3.LUT R5, R5, R170, R175, 0x96, !PT ;  /* 0x000000aa05057212 */ /* 0x000fce00078e96af */
.L_x_16613:
[----:B------:R-:W-:Y:S05]  /*2550*/  BSYNC.RECONVERGENT B1 ;  /* 0x0000000000017941 */ /* 0x000fea0003800200 */
.L_x_16612:
[----:B------:R-:W-:Y:S01]  /*2560*/  I2FP.F32.U32 R7, R7 ;  /* 0x0000000700077245 */ /* 0x000fe20000201000 */
[----:B------:R-:W-:Y:S01]  /*2570*/  BSSY.RECONVERGENT B1, `(.L_x_16617) ;  /* 0x0000061000017945 */ /* 0x000fe20003800200 */
[----:B------:R-:W-:Y:S02]  /*2580*/  SHF.L.U32 R169, R133, 0x10, RZ ;  /* 0x0000001085a97819 */ /* 0x000fe400000006ff */
[----:B------:R-:W-:Y:S01]  /*2590*/  ISETP.NE.AND P2, PT, R172, 0x1, PT ;  /* 0x00000001ac00780c */ /* 0x000fe20003f45270 */
[----:B------:R-:W-:Y:S02]  /*25a0*/  FFMA.FTZ R132, R7, R168, 1.1641532182693481445e-10 ;  /* 0x2f00000007847423 */ /* 0x000fe400000100a8 */
        /* <DEDUP_REMOVED lines=18> */
.L_x_16619:
        /* <DEDUP_REMOVED lines=13> */
.L_x_16621:
[----:B------:R-:W-:Y:S05]  /*27a0*/  BSYNC.RECONVERGENT B2 ;  /* 0x0000000000027941 */ /* 0x000fea0003800200 */
.L_x_16620:
        /* <DEDUP_REMOVED lines=56> */
[----:B------:R-:W-:Y:S01]  /*2b30*/  MOV R7, R166 ;  /* 0x000000a600077202 */ /* 0x000fe20000000f00 */
[----:B------:R-:W-:Y:S02]  /*2b40*/  VIADD R5, R163, 0x96a522ad ;  /* 0x96a522ada3057836 */ /* 0x000fe40000000000 */
[----:B------:R-:W-:Y:S02]  /*2b50*/  IMAD.MOV.U32 R10, RZ, RZ, R174 ;  /* 0x000000ffff0a7224 */ /* 0x000fe400078e00ae */
[----:B------:R-:W-:Y:S01]  /*2b60*/  IMAD.MOV.U32 R166, RZ, RZ, R172 ;  /* 0x000000ffffa67224 */ /* 0x000fe200078e00ac */
[----:B------:R-:W-:-:S07]  /*2b70*/  LOP3.LUT R5, R5, R132, R173, 0x96, !PT ;  /* 0x0000008405057212 */ /* 0x000fce00078e96ad */
.L_x_16618:
[----:B------:R-:W-:Y:S05]  /*2b80*/  BSYNC.RECONVERGENT B1 ;  /* 0x0000000000017941 */ /* 0x000fea0003800200 */
.L_x_16617:
[----:B------:R-:W-:Y:S01]  /*2b90*/  I2FP.F32.U32 R7, R7 ;  /* 0x0000000700077245 */ /* 0x000fe20000201000 */
[----:B------:R-:W-:Y:S01]  /*2ba0*/  BSSY.RECONVERGENT B1, `(.L_x_16622) ;  /* 0x0000060000017945 */ /* 0x000fe20003800200 */
[----:B------:R-:W-:Y:S02]  /*2bb0*/  SHF.L.U32 R169, R169, 0x10, RZ ;  /* 0x00000010a9a97819 */ /* 0x000fe400000006ff */
[----:B------:R-:W-:Y:S01]  /*2bc0*/  ISETP.NE.AND P3, PT, R133, 0x1, PT ;  /* 0x000000018500780c */ /* 0x000fe20003f65270 */
[----:B------:R-:W-:Y:S01]  /*2bd0*/  FFMA.FTZ R132, R7, R168, 1.1641532182693481445e-10 ;  /* 0x2f00000007847423 */ /* 0x000fe200000100a8 */
[----:B------:R-:W-:Y:S02]  /*2be0*/  IMAD.MOV.U32 R7, RZ, RZ, R10 ;  /* 0x000000ffff077224 */ /* 0x000fe400078e000a */
[----:B------:R-:W-:Y:S01]  /*2bf0*/  FMUL.FTZ R170, R169, R164 ;  /* 0x000000a4a9aa7220 */ /* 0x000fe20000410000 */
[----:B------:R-:W-:Y:S01]  /*2c00*/  IMAD.MOV.U32 R169, RZ, RZ, 0x2 ;  /* 0x00000002ffa97424 */ /* 0x000fe200078e00ff */
        /* <DEDUP_REMOVED lines=14> */
.L_x_16624:
        /* <DEDUP_REMOVED lines=13> */
.L_x_16626:
[----:B------:R-:W-:Y:S05]  /*2dc0*/  BSYNC.RECONVERGENT B2 ;  /* 0x0000000000027941 */ /* 0x000fea0003800200 */
.L_x_16625:
        /* <DEDUP_REMOVED lines=60> */
[----:B------:R-:W-:-:S07]  /*3190*/  LOP3.LUT R5, R5, R132, R173, 0x96, !PT ;  /* 0x0000008405057212 */ /* 0x000fce00078e96ad */
.L_x_16623:
[----:B------:R-:W-:Y:S05]  /*31a0*/  BSYNC.RECONVERGENT B1 ;  /* 0x0000000000017941 */ /* 0x000fea0003800200 */
.L_x_16622:
        /* <DEDUP_REMOVED lines=8> */
[----:B------:R-:W-:-:S05]  /*3230*/  FMUL.FTZ R170, R170, R9 ;  /* 0x00000009aaaa7220 */ /* 0x000fca0000410000 */
[----:B------:R-:W-:Y:S01]  /*3240*/  FSEL R7, R170, RZ, !P3 ;  /* 0x000000ffaa077208 */ /* 0x000fe20005800000 */
[----:B------:R-:W-:Y:S01]  /*3250*/  IMAD.MOV.U32 R170, RZ, RZ, 0x2 ;  /* 0x00000002ffaa7424 */ /* 0x000fe200078e00ff */
        /* <DEDUP_REMOVED lines=12> */
.L_x_16629:
        /* <DEDUP_REMOVED lines=13> */
.L_x_16631:
[----:B------:R-:W-:Y:S05]  /*33f0*/  BSYNC.RECONVERGENT B2 ;  /* 0x0000000000027941 */ /* 0x000fea0003800200 */
.L_x_16630:
        /* <DEDUP_REMOVED lines=59> */
[----:B------:R-:W-:Y:S01]  /*37b0*/  LOP3.LUT R5, R5, R132, R173, 0x96, !PT ;  /* 0x0000008405057212 */ /* 0x000fe200078e96ad */
[----:B------:R-:W-:-:S07]  /*37c0*/  IMAD.MOV.U32 R170, RZ, RZ, RZ ;  /* 0x000000ffffaa7224 */ /* 0x000fce00078e00ff */
.L_x_16628:
[----:B------:R-:W-:Y:S05]  /*37d0*/  BSYNC.RECONVERGENT B1 ;  /* 0x0000000000017941 */ /* 0x000fea0003800200 */
.L_x_16627:
        /* <DEDUP_REMOVED lines=22> */
.L_x_16634:
        /* <DEDUP_REMOVED lines=13> */
.L_x_16636:
[----:B------:R-:W-:Y:S05]  /*3a10*/  BSYNC.RECONVERGENT B2 ;  /* 0x0000000000027941 */ /* 0x000fea0003800200 */
.L_x_16635:
        /* <DEDUP_REMOVED lines=61> */
.L_x_16633:
[----:B------:R-:W-:Y:S05]  /*3df0*/  BSYNC.RECONVERGENT B1 ;  /* 0x0000000000017941 */ /* 0x000fea0003800200 */
.L_x_16632:
[----:B------:R-:W-:Y:S01]  /*3e00*/  I2FP.F32.U32 R7, R7 ;  /* 0x0000000700077245 */ /* 0x000fe20000201000 */
[----:B------:R-:W-:Y:S01]  /*3e10*/  BSSY.RECONVERGENT B1, `(.L_x_16637) ;  /* 0x0000063000017945 */ /* 0x000fe20003800200 */
[----:B------:R-:W-:Y:S02]  /*3e20*/  SHF.L.U32 R133, R135, 0x10, RZ ;  /* 0x0000001087857819 */ /* 0x000fe400000006ff */
[----:B------:R-:W-:Y:S01]  /*3e30*/  ISETP.NE.AND P6, PT, R171, 0x1, PT ;  /* 0x00000001ab00780c */ /* 0x000fe20003fc5270 */
[----:B------:R-:W-:Y:S01]  /*3e40*/  FFMA.FTZ R132, R7, R168, 1.1641532182693481445e-10 ;  /* 0x2f00000007847423 */ /* 0x000fe200000100a8 */
[----:B------:R-:W-:Y:S01]  /*3e50*/  PRMT R169, R135, 0x7632, R169 ;  /* 0x0000763287a97816 */ /* 0x000fe200000000a9 */
[----:B------:R-:W-:Y:S01]  /*3e60*/  FMUL.FTZ R134, R133, R164 ;  /* 0x000000a485867220 */ /* 0x000fe20000410000 */
[----:B------:R-:W-:Y:S02]  /*3e70*/  IMAD.MOV.U32 R7, RZ, RZ, 0x2 ;  /* 0x00000002ff077424 */ /* 0x000fe400078e00ff */
        /* <DEDUP_REMOVED lines=15> */
.L_x_16639:
        /* <DEDUP_REMOVED lines=15> */
.L_x_16641:
[----:B------:R-:W-:Y:S05]  /*4060*/  BSYNC.RECONVERGENT B2 ;  /* 0x0000000000027941 */ /* 0x000fea0003800200 */
.L_x_16640:
        /* <DEDUP_REMOVED lines=55> */
[----:B------:R-:W-:Y:S02]  /*43e0*/  IMAD.MOV.U32 R7, RZ, RZ, RZ ;  /* 0x000000ffff077224 */ /* 0x000fe400078e00ff */
[----:B------:R-:W-:-:S04]  /*43f0*/  IMAD.WIDE.U32 R170, R5, -0x2daee0ad, RZ ;  /* 0xd2511f5305aa7825 */ /* 0x000fc800078e00ff */
[----:B------:R-:W-:-:S05]  /*4400*/  VIADD R5, R163, 0x96a522ad ;  /* 0x96a522ada3057836 */ /* 0x000fca0000000000 */
[----:B------:R-:W-:Y:S02]  /*4410*/  LOP3.LUT R5, R5, R132, R171, 0x96, !PT ;  /* 0x0000008405057212 */ /* 0x000fe400078e96ab */
[----:B------:R-:W-:Y:S01]  /*4420*/  MOV R132, R166 ;  /* 0x000000a600847202 */ /* 0x000fe20000000f00 */
[----:B------:R-:W-:-:S07]  /*4430*/  IMAD.MOV.U32 R166, RZ, RZ, R170 ;  /* 0x000000ffffa67224 */ /* 0x000fce00078e00aa */
.L_x_16638:
[----:B------:R-:W-:Y:S05]  /*4440*/  BSYNC.RECONVERGENT B1 ;  /* 0x0000000000017941 */ /* 0x000fea0003800200 */
.L_x_16637:
[----:B------:R-:W-:Y:S02]  /*4450*/  I2FP.F32.U32 R133, R132 ;  /* 0x0000008400857245 */ /* 0x000fe40000201000 */
[----:B------:R-:W-:-:S03]  /*4460*/  SHF.L.U32 R169, R169, 0x10, RZ ;  /* 0x00000010a9a97819 */ /* 0x000fc600000006ff */
[----:B------:R-:W-:Y:S02]  /*4470*/  FFMA.FTZ R168, R133, R168, 1.1641532182693481445e-10 ;  /* 0x2f00000085a87423 */ /* 0x000fe400000100a8 */
[----:B------:R-:W-:-:S03]  /*4480*/  FMUL.FTZ R132, R169, R164 ;  /* 0x000000a4a9847220 */ /* 0x000fc60000410000 */
[----:B------:R-:W-:Y:S01]  /*4490*/  FSETP.GTU.FTZ.AND P6, PT, R168, R167, PT ;  /* 0x000000a7a800720b */ /* 0x000fe20003fdc000 */
[----:B------:R-:W-:-:S05]  /*44a0*/  FMUL.FTZ R132, R132, R9 ;  /* 0x0000000984847220 */ /* 0x000fca0000410000 */
[----:B------:R-:W-:Y:S02]  /*44b0*/  FSEL R132, R132, RZ, !P6 ;  /* 0x000000ff84847208 */ /* 0x000fe40007000000 */
[----:B------:R-:W-:-:S03]  /*44c0*/  PLOP3.LUT P6, PT, P6, PT, PT, 0x8, 0x80 ;  /* 0x000000000080781c */ /* 0x000fc600037ce170 */
[----:B------:R-:W-:Y:S01]  /*44d0*/  FADD.FTZ R139, R139, R132 ;  /* 0x000000848b8b7221 */ /* 0x000fe20000010000 */
[----:B------:R-:W-:Y:S09]  /*44e0*/  BRA `(.L_x_16642) ;  /* 0x00000030003c7947 */ /* 0x000ff20003800000 */
.L_x_16602:
        /* <DEDUP_REMOVED lines=16> */
.L_x_16645:
        /* <DEDUP_REMOVED lines=13> */
.L_x_16647:
[----:B------:R-:W-:Y:S05]  /*46c0*/  BSYNC.RECONVERGENT B2 ;  /* 0x0000000000027941 */ /* 0x000fea0003800200 */
.L_x_16646:
        /* <DEDUP_REMOVED lines=47> */
[----:B------:R-:W-:-:S04]  /*49c0*/  IMAD.WIDE.U32 R6, R6, -0x326172a9, RZ ;  /* 0xcd9e8d5706067825 */ /* 0x000fc800078e00ff */
[----:B------:R-:W-:Y:S01]  /*49d0*/  VIADD R43, R163, 0xdb3d7428 ;  /* 0xdb3d7428a32b7836 */ /* 0x000fe20000000000 */
[----:B------:R-:W-:Y:S02]  /*49e0*/  LOP3.LUT R5, R5, R136, R7, 0x96, !PT ;  /* 0x0000008805057212 */ /* 0x000fe400078e9607 */
[----:B------:R-:W-:Y:S02]  /*49f0*/  IADD3 R7, PT, PT, R162, -0x700cb87f, RZ ;  /* 0x8ff34781a2077810 */ /* 0x000fe40007ffe0ff */
[----:B------:R-:W-:Y:S01]  /*4a00*/  LOP3.LUT R43, R43, R42, R41, 0x96, !PT ;  /* 0x0000002a2b2b7212 */ /* 0x000fe200078e9629 */
[----:B------:R-:W-:-:S04]  /*4a10*/  IMAD.WIDE.U32 R166, R5, -0x2daee0ad, RZ ;  /* 0xd2511f5305a67825 */ /* 0x000fc800078e00ff */
[----:B------:R-:W-:-:S04]  /*4a20*/  IMAD.WIDE.U32 R42, R43, -0x326172a9, RZ ;  /* 0xcd9e8d572b2a7825 */ /* 0x000fc800078e00ff */
[----:B------:R-:W-:Y:S01]  /*4a30*/  VIADD R5, R163, 0x96a522ad ;  /* 0x96a522ada3057836 */ /* 0x000fe20000000000 */
[----:B------:R-:W-:Y:S01]  /*4a40*/  LOP3.LUT R6, R7, R6, R43, 0x96, !PT ;  /* 0x0000000607067212 */ /* 0x000fe200078e962b */
[----:B------:R-:W-:Y:S02]  /*4a50*/  IMAD.MOV.U32 R10, RZ, RZ, R42 ;  /* 0x000000ffff0a7224 */ /* 0x000fe400078e002a */
[----:B------:R-:W-:Y:S01]  /*4a60*/  IMAD.MOV.U32 R43, RZ, RZ, RZ ;  /* 0x000000ffff2b7224 */ /* 0x000fe200078e00ff */
[----:B------:R-:W-:Y:S02]  /*4a70*/  LOP3.LUT R5, R5, R40, R167, 0x96, !PT ;  /* 0x0000002805057212 */ /* 0x000fe400078e96a7 */
[----:B------:R-:W-:-:S07]  /*4a80*/  MOV R40, R9 ;  /* 0x0000000900287202 */ /* 0x000fce0000000f00 */
.L_x_16644:
[----:B------:R-:W-:Y:S05]  /*4a90*/  BSYNC.RECONVERGENT B1 ;  /* 0x0000000000017941 */ /* 0x000fea0003800200 */
.L_x_16643:
[----:B------:R-:W0:Y:S01]  /*4aa0*/  LDC R9, c[0x0][0x404] ;  /* 0x00010100ff097b82 */ /* 0x000e220000000800 */
[----:B------:R-:W-:Y:S01]  /*4ab0*/  I2FP.F32.U32 R7, R40 ;  /* 0x0000002800077245 */ /* 0x000fe20000201000 */
[----:B------:R-:W-:Y:S01]  /*4ac0*/  IMAD.MOV.U32 R40, RZ, RZ, 0x2f800000 ;  /* 0x2f800000ff287424 */ /* 0x000fe200078e00ff */
[----:B------:R-:W-:Y:S01]  /*4ad0*/  ISETP.NE.AND P0, PT, R43, 0x1, PT ;  /* 0x000000012b00780c */ /* 0x000fe20003f05270 */
[----:B------:R-:W-:Y:S01]  /*4ae0*/  BSSY.RECONVERGENT B1, `(.L_x_16648) ;  /* 0x0000060000017945 */ /* 0x000fe20003800200 */
[----:B------:R-:W-:Y:S01]  /*4af0*/  LOP3.LUT R160, R160, 0xfffffffd, RZ, 0xc0, !PT ;  /* 0xfffffffda0a07812 */ /* 0x000fe200078ec0ff */
[----:B------:R-:W-:Y:S01]  /*4b00*/  FFMA.FTZ R42, R7, R40, 1.1641532182693481445e-10 ;  /* 0x2f000000072a7423 */ /* 0x000fe20000010028 */
[C---:B-----5:R-:W-:Y:S01]  /*4b10*/  SHF.L.U32 R7, R132.reuse, 0x10, RZ ;  /* 0x0000001084077819 */ /* 0x060fe200000006ff */
[----:B------:R-:W1:Y:S01]  /*4b20*/  LDC R41, c[0x0][0x408] ;  /* 0x00010200ff297b82 */ /* 0x000e620000000800 */
[----:B------:R-:W-:Y:S01]  /*4b30*/  PRMT R132, R132, 0x7632, R132 ;  /* 0x0000763284847816 */ /* 0x000fe20000000084 */
[----:B------:R-:W-:Y:S01]  /*4b40*/  IMAD.MOV.U32 R137, RZ, RZ, 0x2 ;  /* 0x00000002ff897424 */ /* 0x000fe200078e00ff */
[----:B0-----:R-:W-:Y:S01]  /*4b50*/  FSETP.LE.FTZ.AND P1, PT, R42, R9, PT ;  /* 0x000000092a00720b */ /* 0x001fe20003f33000 */
[----:B------:R-:W-:Y:S01]  /*4b60*/  FMUL.FTZ R42, R7, R164 ;  /* 0x000000a4072a7220 */ /* 0x000fe20000410000 */
[----:B------:R-:W-:-:S03]  /*4b70*/  IMAD.MOV.U32 R7, RZ, RZ, R10 ;  /* 0x000000ffff077224 */ /* 0x000fc600078e000a */
[----:B-1----:R-:W-:-:S08]  /*4b80*/  FMUL.FTZ R42, R42, R41 ;  /* 0x000000292a2a7220 */ /* 0x002fd00000410000 */
        /* <DEDUP_REMOVED lines=10> */
.L_x_16650:
        /* <DEDUP_REMOVED lines=13> */
.L_x_16652:
[----:B------:R-:W-:Y:S05]  /*4d00*/  BSYNC.RECONVERGENT B2 ;  /* 0x0000000000027941 */ /* 0x000fea0003800200 */
.L_x_16651:
        /* <DEDUP_REMOVED lines=50> */
[----:B------:R-:W-:Y:S01]  /*5030*/  IMAD.MOV.U32 R137, RZ, RZ, RZ ;  /* 0x000000ffff897224 */ /* 0x000fe200078e00ff */
        /* <DEDUP_REMOVED lines=10> */
.L_x_16649:
[----:B------:R-:W-:Y:S05]  /*50e0*/  BSYNC.RECONVERGENT B1 ;  /* 0x0000000000017941 */ /* 0x000fea0003800200 */
.L_x_16648:
[----:B------:R-:W-:Y:S01]  /*50f0*/  I2FP.F32.U32 R7, R7 ;  /* 0x0000000700077245 */ /* 0x000fe20000201000 */
[----:B------:R-:W-:Y:S01]  /*5100*/  BSSY.RECONVERGENT B1, `(.L_x_16653) ;  /* 0x000005d000017945 */ /* 0x000fe20003800200 */
[----:B------:R-:W-:-:S03]  /*5110*/  ISETP.NE.AND P1, PT, R137, 0x1, PT ;  /* 0x000000018900780c */ /* 0x000fc60003f25270 */
[----:B------:R-:W-:Y:S01]  /*5120*/  FFMA.FTZ R136, R7, R40, 1.1641532182693481445e-10 ;  /* 0x2f00000007887423 */ /* 0x000fe20000010028 */
[----:B------:R-:W-:-:S04]  /*5130*/  SHF.L.U32 R7, R132, 0x10, RZ ;  /* 0x0000001084077819 */ /* 0x000fc800000006ff */
[----:B------:R-:W-:Y:S01]  /*5140*/  FSETP.LE.FTZ.AND P0, PT, R136, R9, PT ;  /* 0x000000098800720b */ /* 0x000fe20003f13000 */
[----:B------:R-:W-:Y:S01]  /*5150*/  FMUL.FTZ R132, R7, R164 ;  /* 0x000000a407847220 */ /* 0x000fe20000410000 */
[----:B------:R-:W-:Y:S02]  /*5160*/  IMAD.MOV.U32 R136, RZ, RZ, 0x2 ;  /* 0x00000002ff887424 */ /* 0x000fe400078e00ff */
[----:B------:R-:W-:Y:S02]  /*5170*/  IMAD.MOV.U32 R7, RZ, RZ, R10 ;  /* 0x000000ffff077224 */ /* 0x000fe400078e000a */
[----:B------:R-:W-:Y:S01]  /*5180*/  FMUL.FTZ R43, R132, R41 ;  /* 0x00000029842b7220 */ /* 0x000fe20000410000 */
        /* <DEDUP_REMOVED lines=9> */
.L_x_16655:
        /* <DEDUP_REMOVED lines=13> */
.L_x_16657:
[----:B------:R-:W-:Y:S05]  /*52f0*/  BSYNC.RECONVERGENT B2 ;  /* 0x0000000000027941 */ /* 0x000fea0003800200 */
.L_x_16656:
        /* <DEDUP_REMOVED lines=61> */
.L_x_16654:
[----:B------:R-:W-:Y:S05]  /*56d0*/  BSYNC.RECONVERGENT B1 ;  /* 0x0000000000017941 */ /* 0x000fea0003800200 */
.L_x_16653:
[----:B------:R-:W-:Y:S01]  /*56e0*/  I2FP.F32.U32 R7, R7 ;  /* 0x0000000700077245 */ /* 0x000fe20000201000 */
[----:B------:R-:W-:Y:S01]  /*56f0*/  BSSY.RECONVERGENT B1, `(.L_x_16658) ;  /* 0x000005e000017945 */ /* 0x000fe20003800200 */
[----:B------:R-:W-:Y:S01]  /*5700*/  ISETP.NE.AND P2, PT, R136, 0x1, PT ;  /* 0x000000018800780c */ /* 0x000fe20003f45270 */
[----:B------:R-:W-:Y:S02]  /*5710*/  IMAD.MOV.U32 R137, RZ, RZ, 0x2 ;  /* 0x00000002ff897424 */ /* 0x000fe400078e00ff */
[----:B------:R-:W-:Y:S01]  /*5720*/  FFMA.FTZ R132, R7, R40, 1.1641532182693481445e-10 ;  /* 0x2f00000007847423 */ /* 0x000fe20000010028 */
[C---:B------:R-:W-:Y:S02]  /*5730*/  SHF.L.U32 R7, R133.reuse, 0x10, RZ ;  /* 0x0000001085077819 */ /* 0x040fe400000006ff */
[----:B------:R-:W-:Y:S02]  /*5740*/  PRMT R133, R133, 0x7632, R133 ;  /* 0x0000763285857816 */ /* 0x000fe40000000085 */
[----:B------:R-:W-:Y:S01]  /*5750*/  FSETP.LE.FTZ.AND P1, PT, R132, R9, PT ;  /* 0x000000098400720b */ /* 0x000fe20003f33000 */
[----:B------:R-:W-:Y:S01]  /*5760*/  FMUL.FTZ R132, R7, R164 ;  /* 0x000000a407847220 */ /* 0x000fe20000410000 */
[----:B------:R-:W-:-:S03]  /*5770*/  IMAD.MOV.U32 R7, RZ, RZ, R10 ;  /* 0x000000ffff077224 */ /* 0x000fc600078e000a */
[----:B------:R-:W-:Y:S01]  /*5780*/  FMUL.FTZ R132, R132, R41 ;  /* 0x0000002984847220 */ /* 0x000fe20000410000 */
        /* <DEDUP_REMOVED lines=9> */
.L_x_16660:
        /* <DEDUP_REMOVED lines=13> */
.L_x_16662:
[----:B------:R-:W-:Y:S05]  /*58f0*/  BSYNC.RECONVERGENT B2 ;  /* 0x0000000000027941 */ /* 0x000fea0003800200 */
.L_x_16661:
        /* <DEDUP_REMOVED lines=61> */
.L_x_16659:
[----:B------:R-:W-:Y:S05]  /*5cd0*/  BSYNC.RECONVERGENT B1 ;  /* 0x0000000000017941 */ /* 0x000fea0003800200 */
.L_x_16658:
[----:B------:R-:W-:Y:S01]  /*5ce0*/  I2FP.F32.U32 R7, R7 ;  /* 0x0000000700077245 */ /* 0x000fe20000201000 */
[----:B------:R-:W-:Y:S01]  /*5cf0*/  BSSY.RECONVERGENT B1, `(.L_x_16663) ;  /* 0x000005d000017945 */ /* 0x000fe20003800200 */
[----:B------:R-:W-:Y:S01]  /*5d00*/  ISETP.NE.AND P3, PT, R137, 0x1, PT ;  /* 0x000000018900780c */ /* 0x000fe20003f65270 */
[----:B------:R-:W-:Y:S01]  /*5d10*/  IMAD.MOV.U32 R139, RZ, RZ, 0x2 ;  /* 0x00000002ff8b7424 */ /* 0x000fe200078e00ff */
[----:B------:R-:W-:Y:S01]  /*5d20*/  SHF.L.U32 R133, R133, 0x10, RZ ;  /* 0x0000001085857819 */ /* 0x000fe200000006ff */
[----:B------:R-:W-:Y:S01]  /*5d30*/  FFMA.FTZ R136, R7, R40, 1.1641532182693481445e-10 ;  /* 0x2f00000007887423 */ /* 0x000fe20000010028 */
[----:B------:R-:W-:-:S04]  /*5d40*/  IMAD.MOV.U32 R7, RZ, RZ, R10 ;  /* 0x000000ffff077224 */ /* 0x000fc800078e000a */
[----:B------:R-:W-:Y:S01]  /*5d50*/  FSETP.LE.FTZ.AND P2, PT, R136, R9, PT ;  /* 0x000000098800720b */ /* 0x000fe20003f53000 */
[----:B------:R-:W-:-:S04]  /*5d60*/  FMUL.FTZ R136, R133, R164 ;  /* 0x000000a485887220 */ /* 0x000fc80000410000 */
        /* <DEDUP_REMOVED lines=10> */
.L_x_16665:
        /* <DEDUP_REMOVED lines=13> */
.L_x_16667:
[----:B------:R-:W-:Y:S05]  /*5ee0*/  BSYNC.RECONVERGENT B2 ;  /* 0x0000000000027941 */ /* 0x000fea0003800200 */
.L_x_16666:
        /* <DEDUP_REMOVED lines=61> */
.L_x_16664:
[----:B------:R-:W-:Y:S05]  /*62c0*/  BSYNC.RECONVERGENT B1 ;  /* 0x0000000000017941 */ /* 0x000fea0003800200 */
.L_x_16663:
[----:B------:R-:W-:Y:S01]  /*62d0*/  ISETP.NE.AND P4, PT, R139, 0x1, PT ;  /* 0x000000018b00780c */ /* 0x000fe20003f85270 */
[----:B------:R-:W-:Y:S01]  /*62e0*/  BSSY.RECONVERGENT B1, `(.L_x_16668) ;  /* 0x000005e000017945 */ /* 0x000fe20003800200 */
[----:B------:R-:W-:Y:S01]  /*62f0*/  I2FP.F32.U32 R7, R7 ;  /* 0x0000000700077245 */ /* 0x000fe20000201000 */
[----:B------:R-:W-:Y:S01]  /*6300*/  IMAD.MOV.U32 R167, RZ, RZ, 0x2 ;  /* 0x00000002ffa77424 */ /* 0x000fe200078e00ff */
[C---:B------:R-:W-:Y:S02]  /*6310*/  SHF.L.U32 R137, R134.reuse, 0x10, RZ ;  /* 0x0000001086897819 */ /* 0x040fe400000006ff */
[----:B------:R-:W-:Y:S01]  /*6320*/  PRMT R134, R134, 0x7632, R134 ;  /* 0x0000763286867816 */ /* 0x000fe20000000086 */
[----:B------:R-:W-:Y:S01]  /*6330*/  FFMA.FTZ R136, R7, R40, 1.1641532182693481445e-10 ;  /* 0x2f00000007887423 */ /* 0x000fe20000010028 */
[----:B------:R-:W-:Y:S02]  /*6340*/  IMAD.MOV.U32 R7, RZ, RZ, R10 ;  /* 0x000000ffff077224 */ /* 0x000fe400078e000a */
[----:B------:R-:W-:-:S02]  /*6350*/  FMUL.FTZ R138, R137, R164 ;  /* 0x000000a4898a7220 */ /* 0x000fc40000410000 */
[----:B------:R-:W-:Y:S02]  /*6360*/  FSETP.LE.FTZ.AND P3, PT, R136, R9, PT ;  /* 0x000000098800720b */ /* 0x000fe40003f73000 */
[----:B------:R-:W-:Y:S01]  /*6370*/  FMUL.FTZ R136, R138, R41 ;  /* 0x000000298a887220 */ /* 0x000fe20000410000 */
        /* <DEDUP_REMOVED lines=9> */
.L_x_16670:
        /* <DEDUP_REMOVED lines=13> */
.L_x_16672:
[----:B------:R-:W-:Y:S05]  /*64e0*/  BSYNC.RECONVERGENT B2 ;  /* 0x0000000000027941 */ /* 0x000fea0003800200 */
.L_x_16671:
        /* <DEDUP_REMOVED lines=61> */
.L_x_16669:
[----:B------:R-:W-:Y:S05]  /*68c0*/  BSYNC.RECONVERGENT B1 ;  /* 0x0000000000017941 */ /* 0x000fea0003800200 */
.L_x_16668:
[----:B------:R-:W-:Y:S01]  /*68d0*/  ISETP.NE.AND P5, PT, R167, 0x1, PT ;  /* 0x00000001a700780c */ /* 0x000fe20003fa5270 */
[----:B------:R-:W-:Y:S01]  /*68e0*/  BSSY.RECONVERGENT B1, `(.L_x_16673) ;  /* 0x000005d000017945 */ /* 0x000fe20003800200 */
[----:B------:R-:W-:Y:S01]  /*68f0*/  I2FP.F32.U32 R7, R7 ;  /* 0x0000000700077245 */ /* 0x000fe20000201000 */
[----:B------:R-:W-:Y:S01]  /*6900*/  IMAD.MOV.U32 R168, RZ, RZ, 0x2 ;  /* 0x00000002ffa87424 */ /* 0x000fe200078e00ff */
[----:B------:R-:W-:-:S03]  /*6910*/  SHF.L.U32 R137, R134, 0x10, RZ ;  /* 0x0000001086897819 */ /* 0x000fc600000006ff */
[----:B------:R-:W-:Y:S01]  /*6920*/  FFMA.FTZ R134, R7, R40, 1.1641532182693481445e-10 ;  /* 0x2f00000007867423 */ /* 0x000fe20000010028 */
[----:B------:R-:W-:Y:S02]  /*6930*/  IMAD.MOV.U32 R7, RZ, RZ, R10 ;  /* 0x000000ffff077224 */ /* 0x000fe400078e000a */
[----:B------:R-:W-:Y:S02]  /*6940*/  FMUL.FTZ R138, R137, R164 ;  /* 0x000000a4898a7220 */ /* 0x000fe40000410000 */
        /* <DEDUP_REMOVED lines=11> */
.L_x_16675:
        /* <DEDUP_REMOVED lines=13> */
.L_x_16677:
[----:B------:R-:W-:Y:S05]  /*6ad0*/  BSYNC.RECONVERGENT B2 ;  /* 0x0000000000027941 */ /* 0x000fea0003800200 */
.L_x_16676:
        /* <DEDUP_REMOVED lines=61> */
.L_x_16674:
[----:B------:R-:W-:Y:S05]  /*6eb0*/  BSYNC.RECONVERGENT B1 ;  /* 0x0000000000017941 */ /* 0x000fea0003800200 */
.L_x_16673:
[----:B------:R-:W-:Y:S01]  /*6ec0*/  ISETP.NE.AND P6, PT, R168, 0x1, PT ;  /* 0x00000001a800780c */ /* 0x000fe20003fc5270 */
[----:B------:R-:W-:Y:S01]  /*6ed0*/  BSSY.RECONVERGENT B1, `(.L_x_16678) ;  /* 0x0000060000017945 */ /* 0x000fe20003800200 */
[----:B------:R-:W-:Y:S02]  /*6ee0*/  I2FP.F32.U32 R7, R7 ;  /* 0x0000000700077245 */ /* 0x000fe40000201000 */
[C---:B------:R-:W-:Y:S02]  /*6ef0*/  SHF.L.U32 R139, R135.reuse, 0x10, RZ ;  /* 0x00000010878b7819 */ /* 0x040fe400000006ff */
[----:B------:R-:W-:Y:S01]  /*6f00*/  PRMT R172, R135, 0x7632, R172 ;  /* 0x0000763287ac7816 */ /* 0x000fe200000000ac */
[----:B------:R-:W-:Y:S01]  /*6f10*/  FFMA.FTZ R134, R7, R40, 1.1641532182693481445e-10 ;  /* 0x2f00000007867423 */ /* 0x000fe20000010028 */
[----:B------:R-:W-:Y:S02]  /*6f20*/  IMAD.MOV.U32 R7, RZ, RZ, 0x2 ;  /* 0x00000002ff077424 */ /* 0x000fe400078e00ff */
[----:B------:R-:W-:Y:S01]  /*6f30*/  FMUL.FTZ R138, R139, R164 ;  /* 0x000000a48b8a7220 */ /* 0x000fe20000410000 */
[----:B------:R-:W-:Y:S01]  /*6f40*/  IMAD.MOV.U32 R135, RZ, RZ, R10 ;  /* 0x000000ffff877224 */ /* 0x000fe200078e000a */
[----:B------:R-:W-:-:S02]  /*6f50*/  FSETP.LE.FTZ.AND P5, PT, R134, R9, PT ;  /* 0x000000098600720b */ /* 0x000fc40003fb3000 */
        /* <DEDUP_REMOVED lines=10> */
.L_x_16680:
        /* <DEDUP_REMOVED lines=15> */
.L_x_16682:
[----:B------:R-:W-:Y:S05]  /*70f0*/  BSYNC.RECONVERGENT B2 ;  /* 0x0000000000027941 */ /* 0x000fea0003800200 */
.L_x_16681:
        /* <DEDUP_REMOVED lines=61> */
.L_x_16679:
[----:B------:R-:W-:Y:S05]  /*74d0*/  BSYNC.RECONVERGENT B1 ;  /* 0x0000000000017941 */ /* 0x000fea0003800200 */
.L_x_16678:
[----:B------:R-:W-:Y:S02]  /*74e0*/  I2FP.F32.U32 R135, R135 ;  /* 0x0000008700877245 */ /* 0x000fe40000201000 */
[----:B------:R-:W-:Y:S02]  /*74f0*/  SHF.L.U32 R139, R172, 0x10, RZ ;  /* 0x00000010ac8b7819 */ /* 0x000fe400000006ff */
[----:B------:R-:W-:Y:S01]  /*7500*/  LOP3.LUT P6, RZ, R160, 0x2, RZ, 0xc0, !PT ;  /* 0x00000002a0ff7812 */ /* 0x000fe200078cc0ff */
[----:B------:R-:W-:Y:S01]  /*7510*/  FFMA.FTZ R134, R135, R40, 1.1641532182693481445e-10 ;  /* 0x2f00000087867423 */ /* 0x000fe20000010028 */
[----:B------:R-:W-:Y:S01]  /*7520*/  FSEL R136, R136, RZ, P3 ;  /* 0x000000ff88887208 */ /* 0x000fe20001800000 */
[----:B------:R-:W-:Y:S01]  /*7530*/  FMUL.FTZ R138, R139, R164 ;  /* 0x000000a48b8a7220 */ /* 0x000fe20000410000 */
[----:B------:R-:W-:Y:S02]  /*7540*/  FSEL R40, R42, RZ, P6 ;  /* 0x000000ff2a287208 */ /* 0x000fe40003000000 */
[----:B------:R-:W-:Y:S01]  /*7550*/  FSETP.GTU.FTZ.AND P6, PT, R134, R9, PT ;  /* 0x000000098600720b */ /* 0x000fe20003fdc000 */
[----:B------:R-:W-:Y:S01]  /*7560*/  FMUL.FTZ R138, R138, R41 ;  /* 0x000000298a8a7220 */ /* 0x000fe20000410000 */
[----:B------:R-:W-:-:S02]  /*7570*/  FSEL R41, R43, RZ, P0 ;  /* 0x000000ff2b297208 */ /* 0x000fc40000000000 */
[----:B------:R-:W-:Y:S02]  /*7580*/  FSEL R42, R132, RZ, P1 ;  /* 0x000000ff842a7208 */ /* 0x000fe40000800000 */
[----:B------:R-:W-:Y:S02]  /*7590*/  FSEL R139, R138, RZ, !P6 ;  /* 0x000000ff8a8b7208 */ /* 0x000fe40007000000 */
[----:B------:R-:W-:Y:S02]  /*75a0*/  PLOP3.LUT P6, PT, P6, PT, PT, 0x8, 0x80 ;  /* 0x000000000080781c */ /* 0x000fe400037ce170 */
[----:B------:R-:W-:Y:S02]  /*75b0*/  FSEL R43, R133, RZ, P2 ;  /* 0x000000ff852b7208 */ /* 0x000fe40001000000 */
[----:B------:R-:W-:Y:S02]  /*75c0*/  FSEL R137, R137, RZ, P4 ;  /* 0x000000ff89897208 */ /* 0x000fe40002000000 */
[----:B------:R-:W-:-:S07]  /*75d0*/  FSEL R138, R167, RZ, P5 ;  /* 0x000000ffa78a7208 */ /* 0x000fce0002800000 */
.L_x_16642:
        /* <DEDUP_REMOVED lines=19> */
[----:B-1----:R-:W-:Y:S01]  /*7710*/  IMAD.WIDE.U32 R132, R161, 0x8, R132 ;  /* 0x00000008a1847825 */ /* 0x002fe200078e0084 */
[----:B------:R0:W-:Y:S04]  /*7720*/  STG.E.128 desc[UR6][R134.64+0x10], R136 ;  /* 0x0000108886007986 */ /* 0x0001e8000c101d06 */
[----:B------:R0:W-:Y:S02]  /*7730*/  STG.E.64 desc[UR6][R132.64], R168 ;  /* 0x000000a884007986 */ /* 0x0001e4000c101b06 */
.L_x_16601:
[----:B------:R-:W-:Y:S05]  /*7740*/  BSYNC.RECONVERGENT B0 ;  /* 0x0000000000007941 */ /* 0x000fea0003800200 */
.L_x_16600:
[----:B------:R-:W-:Y:S01]  /*7750*/  ISETP.GE.U32.AND P0, PT, R2, 0x40, PT ;  /* 0x000000400200780c */ /* 0x000fe20003f06070 */
[----:B------:R-:W-:Y:S01]  /*7760*/  BSSY.RECONVERGENT B0, `(.L_x_16683) ;  /* 0x0000652000007945 */ /* 0x000fe20003800200 */
[----:B------:R-:W-:-:S11]  /*7770*/  LOP3.LUT R160, R160, 0xfffffeff, RZ, 0xc0, !PT ;  /* 0xfffffeffa0a07812 */ /* 0x000fd600078ec0ff */
[----:B------:R-:W-:Y:S01]  /*7780*/  @P0 LOP3.LUT R160, R160, 0x100, RZ, 0xfc, !PT ;  /* 0x00000100a0a00812 */ /* 0x000fe200078efcff */
[----:B------:R-:W-:Y:S06]  /*7790*/  @!P0 BRA `(.L_x_16684) ;  /* 0x0000006400388947 */ /* 0x000fec0003800000 */
[----:B------:R-:W1:Y:S02]  /*77a0*/  LDC.64 R96, c[0x0][0x390] ;  /* 0x0000e400ff607b82 */ /* 0x000e640000000a00 */
[----:B-1----:R-:W-:-:S06]  /*77b0*/  IMAD.WIDE.U32 R96, R166, 0x10, R96 ;  /* 0x00000010a6607825 */ /* 0x002fcc00078e0060 */
[----:B------:R-:W5:Y:S01]  /*77c0*/  LDG.E.128 R96, desc[UR6][R96.64] ;  /* 0x0000000660607981 */ /* 0x000f62000c1e1d00 */
[----:B------:R-:W-:-:S04]  /*77d0*/  UISETP.NE.U32.AND UP0, UPT, UR4, URZ, UPT ;  /* 0x000000ff0400728c */ /* 0x000fc8000bf05070 */
[----:B------:R-:W-:-:S09]  /*77e0*/  UISETP.NE.AND.EX UP0, UPT, UR5, URZ, UPT, UP0 ;  /* 0x000000ff0500728c */ /* 0x000fd2000bf05300 */
[----:B------:R-:W-:Y:S05]  /*77f0*/  BRA.U !UP0, `(.L_x_16685) ;  /* 0x00000031088c7547 */ /* 0x000fea000b800000 */
[----:B------:R-:W1:Y:S02]  /*7800*/  LDC.64 R170, c[0x0][0x3a0] ;  /* 0x0000e800ffaa7b82 */ /* 0x000e640000000a00 */
[----:B-1----:R-:W-:-:S05]  /*7810*/  IMAD.WIDE.U32 R170, R166, 0x20, R170 ;  /* 0x00000020a6aa7825 */ /* 0x002fca00078e00aa */
[----:B------:R1:W5:Y:S04]  /*7820*/  LDG.E.128 R92, desc[UR6][R170.64] ;  /* 0x00000006aa5c7981 */ /* 0x000368000c1e1d00 */
[----:B0-----:R1:W5:Y:S01]  /*7830*/  LDG.E.128 R132, desc[UR6][R170.64+0x10] ;  /* 0x00001006aa847981 */ /* 0x001362000c1e1d00 */
[----:B------:R-:W-:Y:S01]  /*7840*/  ISETP.NE.AND P0, PT, R7, 0x1, PT ;  /* 0x000000010700780c */ /* 0x000fe20003f05270 */
[----:B------:R-:W-:Y:S01]  /*7850*/  BSSY.RECONVERGENT B1, `(.L_x_16686) ;  /* 0x000005a000017945 */ /* 0x000fe20003800200 */
[----:B------:R-:W-:Y:S02]  /*7860*/  HFMA2 R172, -RZ, RZ, 0, 1.1920928955078125e-07 ;  /* 0x00000002ffac7431 */ /* 0x000fe400000001ff */
[----:B------:R-:W-:Y:S02]  /*7870*/  IMAD.MOV.U32 R169, RZ, RZ, R10 ;  /* 0x000000ffffa97224 */ /* 0x000fe400078e000a */
[----:B------:R-:W-:-:S07]  /*7880*/  IMAD.MOV.U32 R168, RZ, RZ, R9 ;  /* 0x000000ffffa87224 */ /* 0x000fce00078e0009 */
[----:B-1----:R-:W-:Y:S05]  /*7890*/  @!P0 BRA `(.L_x_16687) ;  /* 0x0000000400548947 */ /* 0x002fea0003800000 */
        /* <DEDUP_REMOVED lines=10> */
.L_x_16688:
        /* <DEDUP_REMOVED lines=13> */
.L_x_16690:
[----:B------:R-:W-:Y:S05]  /*7a10*/  BSYNC.RECONVERGENT B2 ;  /* 0x0000000000027941 */ /* 0x000fea0003800200 */
.L_x_16689:
        /* <DEDUP_REMOVED lines=48> */
[----:B------:R-:W-:Y:S02]  /*7d20*/  LOP3.LUT R167, R167, R170, R169, 0x96, !PT ;  /* 0x000000aaa7a77212 */ /* 0x000fe400078e96a9 */
[----:B------:R-:W-:Y:S01]  /*7d30*/  MOV R169, R9 ;  /* 0x0000000900a97202 */ /* 0x000fe20000000f00 */
[----:B------:R-:W-:-:S05]  /*7d40*/  IMAD.WIDE.U32 R6, R6, -0x326172a9, RZ ;  /* 0xcd9e8d5706067825 */ /* 0x000fca00078e00ff */
[----:B------:R-:W-:Y:S01]  /*7d50*/  LOP3.LUT R5, R5, R172, R7, 0x96, !PT ;  /* 0x000000ac05057212 */ /* 0x000fe200078e9607 */
[----:B------:R-:W-:-:S04]  /*7d60*/  IMAD.WIDE.U32 R172, R167, -0x326172a9, RZ ;  /* 0xcd9e8d57a7ac7825 */ /* 0x000fc800078e00ff */
[----:B------:R-:W-:Y:S01]  /*7d70*/  IMAD.WIDE.U32 R170, R5, -0x2daee0ad, RZ ;  /* 0xd2511f5305aa7825 */ /* 0x000fe200078e00ff */
[----:B------:R-:W-:-:S03]  /*7d80*/  IADD3 R5, PT, PT, R163, -0x695add53, RZ ;  /* 0x96a522ada3057810 */ /* 0x000fc60007ffe0ff */
[----:B------:R-:W-:Y:S01]  /*7d90*/  VIADD R7, R162, 0x8ff34781 ;  /* 0x8ff34781a2077836 */ /* 0x000fe20000000000 */
[----:B------:R-:W-:Y:S01]  /*7da0*/  LOP3.LUT R5, R5, R168, R171, 0x96, !PT ;  /* 0x000000a805057212 */ /* 0x000fe200078e96ab */
[----:B------:R-:W-:Y:S02]  /*7db0*/  IMAD.MOV.U32 R10, RZ, RZ, R172 ;  /* 0x000000ffff0a7224 */ /* 0x000fe400078e00ac */
[----:B------:R-:W-:Y:S01]  /*7dc0*/  IMAD.MOV.U32 R168, RZ, RZ, R170 ;  /* 0x000000ffffa87224 */ /* 0x000fe200078e00aa */
[----:B------:R-:W-:Y:S01]  /*7dd0*/  LOP3.LUT R6, R7, R6, R173, 0x96, !PT ;  /* 0x0000000607067212 */ /* 0x000fe200078e96ad */
[----:B------:R-:W-:-:S07]  /*7de0*/  IMAD.MOV.U32 R172, RZ, RZ, RZ ;  /* 0x000000ffffac7224 */ /* 0x000fce00078e00ff */
.L_x_16687:
[----:B------:R-:W-:Y:S05]  /*7df0*/  BSYNC.RECONVERGENT B1 ;  /* 0x0000000000017941 */ /* 0x000fea0003800200 */
.L_x_16686:
        /* <DEDUP_REMOVED lines=28> */
.L_x_16693:
        /* <DEDUP_REMOVED lines=13> */
.L_x_16695:
[----:B------:R-:W-:Y:S05]  /*8090*/  BSYNC.RECONVERGENT B2 ;  /* 0x0000000000027941 */ /* 0x000fea0003800200 */
.L_x_16694:
        /* <DEDUP_REMOVED lines=61> */
.L_x_16692:
[----:B------:R-:W-:Y:S05]  /*8470*/  BSYNC.RECONVERGENT B1 ;  /* 0x0000000000017941 */ /* 0x000fea0003800200 */
.L_x_16691:
        /* <DEDUP_REMOVED lines=22> */
.L_x_16698:
        /* <DEDUP_REMOVED lines=13> */
.L_x_16700:
[----:B------:R-:W-:Y:S05]  /*86b0*/  BSYNC.RECONVERGENT B2 ;  /* 0x0000000000027941 */ /* 0x000fea0003800200 */
.L_x_16699:
        /* <DEDUP_REMOVED lines=61> */
.L_x_16697:
[----:B------:R-:W-:Y:S05]  /*8a90*/  BSYNC.RECONVERGENT B1 ;  /* 0x0000000000017941 */ /* 0x000fea0003800200 */
.L_x_16696:
        /* <DEDUP_REMOVED lines=23> */
.L_x_16703:
        /* <DEDUP_REMOVED lines=13> */
.L_x_16705:
[----:B------:R-:W-:Y:S05]  /*8ce0*/  BSYNC.RECONVERGENT B2 ;  /* 0x0000000000027941 */ /* 0x000fea0003800200 */
.L_x_16704:
        /* <DEDUP_REMOVED lines=61> */
.L_x_16702:
[----:B------:R-:W-:Y:S05]  /*90c0*/  BSYNC.RECONVERGENT B1 ;  /* 0x0000000000017941 */ /* 0x000fea0003800200 */
.L_x_16701:
        /* <DEDUP_REMOVED lines=22> */
.L_x_16708:
        /* <DEDUP_REMOVED lines=13> */
.L_x_16710:
[----:B------:R-:W-:Y:S05]  /*9300*/  BSYNC.RECONVERGENT B2 ;  /* 0x0000000000027941 */ /* 0x000fea0003800200 */
.L_x_16709:
        /* <DEDUP_REMOVED lines=61> */
.L_x_16707:
[----:B------:R-:W-:Y:S05]  /*96e0*/  BSYNC.RECONVERGENT B1 ;  /* 0x0000000000017941 */ /* 0x000fea0003800200 */
.L_x_16706:
        /* <DEDUP_REMOVED lines=23> */
.L_x_16713:
        /* <DEDUP_REMOVED lines=13> */
.L_x_16715:
[----:B------:R-:W-:Y:S05]  /*9930*/  BSYNC.RECONVERGENT B2 ;  /* 0x0000000000027941 */ /* 0x000fea0003800200 */
.L_x_16714:
        /* <DEDUP_REMOVED lines=58> */
[----:B------:R-:W-:Y:S02]  /*9ce0*/  IMAD.MOV.U32 R168, RZ, RZ, R170 ;  /* 0x000000ffffa87224 */ /* 0x000fe400078e00aa */
[----:B------:R-:W-:Y:S01]  /*9cf0*/  IMAD.MOV.U32 R170, RZ, RZ, RZ ;  /* 0x000000ffffaa7224 */ /* 0x000fe200078e00ff */
[----:B------:R-:W-:-:S07]  /*9d00*/  LOP3.LUT R5, R5, R172, R171, 0x96, !PT ;  /* 0x000000ac05057212 */ /* 0x000fce00078e96ab */
.L_x_16712:
[----:B------:R-:W-:Y:S05]  /*9d10*/  BSYNC.RECONVERGENT B1 ;  /* 0x0000000000017941 */ /* 0x000fea0003800200 */
.L_x_16711:
        /* <DEDUP_REMOVED lines=22> */
.L_x_16718:
        /* <DEDUP_REMOVED lines=13> */
.L_x_16720:
[----:B------:R-:W-:Y:S05]  /*9f50*/  BSYNC.RECONVERGENT B2 ;  /* 0x0000000000027941 */ /* 0x000fea0003800200 */
.L_x_16719:
        /* <DEDUP_REMOVED lines=61> */
.L_x_16717:
[----:B------:R-:W-:Y:S05]  /*a330*/  BSYNC.RECONVERGENT B1 ;  /* 0x0000000000017941 */ /* 0x000fea0003800200 */
.L_x_16716:
        /* <DEDUP_REMOVED lines=9> */
[----:B------:R-:W-:-:S05]  /*a3d0*/  FMUL.FTZ R132, R132, R9 ;  /* 0x0000000984847220 */ /* 0x000fca0000410000 */
[----:B------:R-:W-:Y:S01]  /*a3e0*/  FSEL R133, R132, RZ, !P5 ;  /* 0x000000ff84857208 */ /* 0x000fe20006800000 */
[----:B------:R-:W-:Y:S01]  /*a3f0*/  IMAD.MOV.U32 R132, RZ, RZ, R10 ;  /* 0x000000ffff847224 */ /* 0x000fe200078e000a */
        /* <DEDUP_REMOVED lines=11> */
.L_x_16723:
        /* <DEDUP_REMOVED lines=15> */
.L_x_16725:
[----:B------:R-:W-:Y:S05]  /*a5a0*/  BSYNC.RECONVERGENT B2 ;  /* 0x0000000000027941 */ /* 0x000fea0003800200 */
.L_x_16724:
        /* <DEDUP_REMOVED lines=57> */
[----:B------:R-:W-:Y:S01]  /*a940*/  IMAD.MOV.U32 R7, RZ, RZ, RZ ;  /* 0x000000ffff077224 */ /* 0x000fe200078e00ff */
[----:B------:R-:W-:Y:S02]  /*a950*/  LOP3.LUT R5, R5, R132, R173, 0x96, !PT ;  /* 0x0000008405057212 */ /* 0x000fe400078e96ad */
[----:B------:R-:W-:Y:S01]  /*a960*/  MOV R132, R168 ;  /* 0x000000a800847202 */ /* 0x000fe20000000f00 */
[----:B------:R-:W-:-:S07]  /*a970*/  IMAD.MOV.U32 R168, RZ, RZ, R172 ;  /* 0x000000ffffa87224 */ /* 0x000fce00078e00ac */
.L_x_16722:
[----:B------:R-:W-:Y:S05]  /*a980*/  BSYNC.RECONVERGENT B1 ;  /* 0x0000000000017941 */ /* 0x000fea0003800200 */
.L_x_16721:
        /* <DEDUP_REMOVED lines=10> */
.L_x_16685:
        /* <DEDUP_REMOVED lines=16> */
.L_x_16729:
        /* <DEDUP_REMOVED lines=13> */
.L_x_16731:
[----:B------:R-:W-:Y:S05]  /*ac00*/  BSYNC.RECONVERGENT B2 ;  /* 0x0000000000027941 */ /* 0x000fea0003800200 */
.L_x_16730:
        /* <DEDUP_REMOVED lines=60> */
.L_x_16728:
[----:B------:R-:W-:Y:S05]  /*afd0*/  BSYNC.RECONVERGENT B1 ;  /* 0x0000000000017941 */ /* 0x000fea0003800200 */
.L_x_16727:
        /* <DEDUP_REMOVED lines=25> */
.L_x_16734:
        /* <DEDUP_REMOVED lines=13> */
.L_x_16736:
[----:B------:R-:W-:Y:S05]  /*b240*/  BSYNC.RECONVERGENT B2 ;  /* 0x0000000000027941 */ /* 0x000fea0003800200 */
.L_x_16735:
        /* <DEDUP_REMOVED lines=61> */
.L_x_16733:
[----:B------:R-:W-:Y:S05]  /*b620*/  BSYNC.RECONVERGENT B1 ;  /* 0x0000000000017941 */ /* 0x000fea0003800200 */
.L_x_16732:
        /* <DEDUP_REMOVED lines=19> */
.L_x_16739:
        /* <DEDUP_REMOVED lines=13> */
.L_x_16741:
[----:B------:R-:W-:Y:S05]  /*b830*/  BSYNC.RECONVERGENT B2 ;  /* 0x0000000000027941 */ /* 0x000fea0003800200 */
.L_x_16740:
        /* <DEDUP_REMOVED lines=61> */
.L_x_16738:
[----:B------:R-:W-:Y:S05]  /*bc10*/  BSYNC.RECONVERGENT B1 ;  /* 0x0000000000017941 */ /* 0x000fea0003800200 */
.L_x_16737:
        /* <DEDUP_REMOVED lines=20> */
.L_x_16744:
        /* <DEDUP_REMOVED lines=13> */
.L_x_16746:
[----:B------:R-:W-:Y:S05]  /*be30*/  BSYNC.RECONVERGENT B2 ;  /* 0x0000000000027941 */ /* 0x000fea0003800200 */
.L_x_16745:
        /* <DEDUP_REMOVED lines=61> */
.L_x_16743:
[----:B------:R-:W-:Y:S05]  /*c210*/  BSYNC.RECONVERGENT B1 ;  /* 0x0000000000017941 */ /* 0x000fea0003800200 */
.L_x_16742:
        /* <DEDUP_REMOVED lines=19> */
.L_x_16749:
        /* <DEDUP_REMOVED lines=13> */
.L_x_16751:
[----:B------:R-:W-:Y:S05]  /*c420*/  BSYNC.RECONVERGENT B2 ;  /* 0x0000000000027941 */ /* 0x000fea0003800200 */
.L_x_16750:
        /* <DEDUP_REMOVED lines=61> */
.L_x_16748:
[----:B------:R-:W-:Y:S05]  /*c800*/  BSYNC.RECONVERGENT B1 ;  /* 0x0000000000017941 */ /* 0x000fea0003800200 */
.L_x_16747:
[----:B------:R-:W-:Y:S01]  /*c810*/  ISETP.NE.AND P4, PT, R135, 0x1, PT ;  /* 0x000000018700780c */ /* 0x000fe20003f85270 */
[----:B------:R-:W-:Y:S01]  /*c820*/  BSSY.RECONVERGENT B1, `(.L_x_16752) ;  /* 0x000005e000017945 */ /* 0x000fe20003800200 */
[----:B------:R-:W-:Y:S02]  /*c830*/  I2FP.F32.U32 R7, R7 ;  /* 0x0000000700077245 */ /* 0x000fe40000201000 */
[C---:B------:R-:W-:Y:S02]  /*c840*/  SHF.L.U32 R133, R98.reuse, 0x10, RZ ;  /* 0x0000001062857819 */ /* 0x040fe400000006ff */
[----:B------:R-:W-:Y:S01]  /*c850*/  PRMT R167, R98, 0x7632, R167 ;  /* 0x0000763262a77816 */ /* 0x000fe200000000a7 */
[----:B------:R-:W-:Y:S01]  /*c860*/  FFMA.FTZ R132, R7, R92, 1.1641532182693481445e-10 ;  /* 0x2f00000007847423 */ /* 0x000fe2000001005c */
[----:B------:R-:W-:Y:S02]  /*c870*/  IMAD.MOV.U32 R7, RZ, RZ, R10 ;  /* 0x000000ffff077224 */ /* 0x000fe400078e000a */
[----:B------:R-:W-:Y:S01]  /*c880*/  FMUL.FTZ R134, R133, R164 ;  /* 0x000000a485867220 */ /* 0x000fe20000410000 */
[----:B------:R-:W-:Y:S01]  /*c890*/  IMAD.MOV.U32 R133, RZ, RZ, 0x2 ;  /* 0x00000002ff857424 */ /* 0x000fe200078e00ff */
        /* <DEDUP_REMOVED lines=11> */
.L_x_16754:
        /* <DEDUP_REMOVED lines=13> */
.L_x_16756:
[----:B------:R-:W-:Y:S05]  /*ca20*/  BSYNC.RECONVERGENT B2 ;  /* 0x0000000000027941 */ /* 0x000fea0003800200 */
.L_x_16755:
        /* <DEDUP_REMOVED lines=61> */
.L_x_16753:
[----:B------:R-:W-:Y:S05]  /*ce00*/  BSYNC.RECONVERGENT B1 ;  /* 0x0000000000017941 */ /* 0x000fea0003800200 */
.L_x_16752:
[----:B------:R-:W-:Y:S01]  /*ce10*/  ISETP.NE.AND P5, PT, R133, 0x1, PT ;  /* 0x000000018500780c */ /* 0x000fe20003fa5270 */
[----:B------:R-:W-:Y:S01]  /*ce20*/  BSSY.RECONVERGENT B1, `(.L_x_16757) ;  /* 0x000005d000017945 */ /* 0x000fe20003800200 */
[----:B------:R-:W-:Y:S02]  /*ce30*/  I2FP.F32.U32 R7, R7 ;  /* 0x0000000700077245 */ /* 0x000fe40000201000 */
[----:B------:R-:W-:-:S03]  /*ce40*/  SHF.L.U32 R167, R167, 0x10, RZ ;  /* 0x00000010a7a77819 */ /* 0x000fc600000006ff */
[----:B------:R-:W-:Y:S01]  /*ce50*/  FFMA.FTZ R134, R7, R92, 1.1641532182693481445e-10 ;  /* 0x2f00000007867423 */ /* 0x000fe2000001005c */
[----:B------:R-:W-:Y:S02]  /*ce60*/  IMAD.MOV.U32 R7, RZ, RZ, R10 ;  /* 0x000000ffff077224 */ /* 0x000fe400078e000a */
[----:B------:R-:W-:Y:S01]  /*ce70*/  FMUL.FTZ R132, R167, R164 ;  /* 0x000000a4a7847220 */ /* 0x000fe20000410000 */
[----:B------:R-:W-:Y:S01]  /*ce80*/  IMAD.MOV.U32 R167, RZ, RZ, 0x2 ;  /* 0x00000002ffa77424 */ /* 0x000fe200078e00ff */
        /* <DEDUP_REMOVED lines=11> */
.L_x_16759:
        /* <DEDUP_REMOVED lines=13> */
.L_x_16761:
[----:B------:R-:W-:Y:S05]  /*d010*/  BSYNC.RECONVERGENT B2 ;  /* 0x0000000000027941 */ /* 0x000fea0003800200 */
.L_x_16760:
        /* <DEDUP_REMOVED lines=61> */
.L_x_16758:
[----:B------:R-:W-:Y:S05]  /*d3f0*/  BSYNC.RECONVERGENT B1 ;  /* 0x0000000000017941 */ /* 0x000fea0003800200 */
.L_x_16757:
[----:B------:R-:W-:Y:S01]  /*d400*/  ISETP.NE.AND P6, PT, R167, 0x1, PT ;  /* 0x00000001a700780c */ /* 0x000fe20003fc5270 */
[----:B------:R-:W-:Y:S01]  /*d410*/  BSSY.RECONVERGENT B1, `(.L_x_16762) ;  /* 0x0000060000017945 */ /* 0x000fe20003800200 */
[----:B------:R-:W-:Y:S01]  /*d420*/  I2FP.F32.U32 R7, R7 ;  /* 0x0000000700077245 */ /* 0x000fe20000201000 */
[----:B------:R-:W-:Y:S01]  /*d430*/  IMAD.MOV.U32 R135, RZ, RZ, R10 ;  /* 0x000000ffff877224 */ /* 0x000fe200078e000a */
[C---:B------:R-:W-:Y:S02]  /*d440*/  SHF.L.U32 R133, R99.reuse, 0x10, RZ ;  /* 0x0000001063857819 */ /* 0x040fe400000006ff */
[----:B------:R-:W-:Y:S01]  /*d450*/  PRMT R99, R99, 0x7632, R99 ;  /* 0x0000763263637816 */ /* 0x000fe20000000063 */
[----:B------:R-:W-:Y:S01]  /*d460*/  FFMA.FTZ R134, R7, R92, 1.1641532182693481445e-10 ;  /* 0x2f00000007867423 */ /* 0x000fe2000001005c */
[----:B------:R-:W-:Y:S02]  /*d470*/  IMAD.MOV.U32 R7, RZ, RZ, 0x2 ;  /* 0x00000002ff077424 */ /* 0x000fe400078e00ff */
        /* <DEDUP_REMOVED lines=12> */
.L_x_16764:
        /* <DEDUP_REMOVED lines=15> */
.L_x_16766:
[----:B------:R-:W-:Y:S05]  /*d630*/  BSYNC.RECONVERGENT B2 ;  /* 0x0000000000027941 */ /* 0x000fea0003800200 */
.L_x_16765:
        /* <DEDUP_REMOVED lines=61> */
.L_x_16763:
[----:B------:R-:W-:Y:S05]  /*da10*/  BSYNC.RECONVERGENT B1 ;  /* 0x0000000000017941 */ /* 0x000fea0003800200 */
.L_x_16762:
[----:B------:R-:W-:Y:S02]  /*da20*/  I2FP.F32.U32 R135, R135 ;  /* 0x0000008700877245 */ /* 0x000fe40000201000 */
[----:B------:R-:W-:Y:S02]  /*da30*/  SHF.L.U32 R99, R99, 0x10, RZ ;  /* 0x0000001063637819 */ /* 0x000fe400000006ff */
[----:B------:R-:W-:Y:S01]  /*da40*/  LOP3.LUT P6, RZ, R160, 0x2, RZ, 0xc0, !PT ;  /* 0x00000002a0ff7812 */ /* 0x000fe200078cc0ff */
[----:B------:R-:W-:Y:S02]  /*da50*/  FFMA.FTZ R134, R135, R92, 1.1641532182693481445e-10 ;  /* 0x2f00000087867423 */ /* 0x000fe4000001005c */
[----:B------:R-:W-:Y:S01]  /*da60*/  FMUL.FTZ R170, R99, R164 ;  /* 0x000000a463aa7220 */ /* 0x000fe20000410000 */
[----:B------:R-:W-:Y:S02]  /*da70*/  FSEL R92, R94, RZ, P6 ;  /* 0x000000ff5e5c7208 */ /* 0x000fe40003000000 */
[----:B------:R-:W-:Y:S01]  /*da80*/  FSETP.GTU.FTZ.AND P6, PT, R134, R9, PT ;  /* 0x000000098600720b */ /* 0x000fe20003fdc000 */
[----:B------:R-:W-:Y:S01]  /*da90*/  FMUL.FTZ R170, R170, R93 ;  /* 0x0000005daaaa7220 */ /* 0x000fe20000410000 */
[----:B------:R-:W-:-:S02]  /*daa0*/  FSEL R93, R95, RZ, P0 ;  /* 0x000000ff5f5d7208 */ /* 0x000fc40000000000 */
[----:B------:R-:W-:Y:S02]  /*dab0*/  FSEL R94, R96, RZ, P1 ;  /* 0x000000ff605e7208 */ /* 0x000fe40000800000 */
[----:B------:R-:W-:Y:S02]  /*dac0*/  FSEL R99, R170, RZ, !P6 ;  /* 0x000000ffaa637208 */ /* 0x000fe40007000000 */
[----:B------:R-:W-:Y:S02]  /*dad0*/  FSEL R95, R97, RZ, P2 ;  /* 0x000000ff615f7208 */ /* 0x000fe40001000000 */
[----:B------:R-:W-:Y:S02]  /*dae0*/  FSEL R96, R98, RZ, P3 ;  /* 0x000000ff62607208 */ /* 0x000fe40001800000 */
[----:B------:R-:W-:Y:S02]  /*daf0*/  PLOP3.LUT P6, PT, P6, PT, PT, 0x8, 0x80 ;  /* 0x000000000080781c */ /* 0x000fe400037ce170 */
[----:B------:R-:W-:-:S02]  /*db00*/  FSEL R97, R132, RZ, P4 ;  /* 0x000000ff84617208 */ /* 0x000fc40002000000 */
[----:B------:R-:W-:-:S09]  /*db10*/  FSEL R98, R133, RZ, P5 ;  /* 0x000000ff85627208 */ /* 0x000fd20002800000 */
.L_x_16726:
        /* <DEDUP_REMOVED lines=18> */
[----:B-1----:R-:W-:-:S03]  /*dc40*/  IMAD.WIDE.U32 R132, R166, 0x8, R132 ;  /* 0x00000008a6847825 */ /* 0x002fc600078e0084 */
[----:B------:R2:W-:Y:S01]  /*dc50*/  STG.E.128 desc[UR6][R134.64+0x10], R96 ;  /* 0x0000106086007986 */ /* 0x0005e2000c101d06 */
[----:B------:R-:W-:-:S03]  /*dc60*/  VIADD R166, R166, 0x20 ;  /* 0x00000020a6a67836 */ /* 0x000fc60000000000 */
[----:B------:R2:W-:Y:S04]  /*dc70*/  STG.E.64 desc[UR6][R132.64], R170 ;  /* 0x000000aa84007986 */ /* 0x0005e8000c101b06 */
.L_x_16684:
[----:B------:R-:W-:Y:S05]  /*dc80*/  BSYNC.RECONVERGENT B0 ;  /* 0x0000000000007941 */ /* 0x000fea0003800200 */
.L_x_16683:
[----:B------:R-:W-:Y:S01]  /*dc90*/  ISETP.GE.U32.AND P0, PT, R2, 0x60, PT ;  /* 0x000000600200780c */ /* 0x000fe20003f06070 */
[----:B------:R-:W-:Y:S01]  /*dca0*/  BSSY.RECONVERGENT B0, `(.L_x_16767) ;  /* 0x0000652000007945 */ /* 0x000fe20003800200 */
[----:B------:R-:W-:-:S11]  /*dcb0*/  LOP3.LUT R160, R160, 0xffffff7f, RZ, 0xc0, !PT ;  /* 0xffffff7fa0a07812 */ /* 0x000fd600078ec0ff */
[----:B------:R-:W-:Y:S01]  /*dcc0*/  @P0 LOP3.LUT R160, R160, 0x80, RZ, 0xfc, !PT ;  /* 0x00000080a0a00812 */ /* 0x000fe200078efcff */
[----:B------:R-:W-:Y:S06]  /*dcd0*/  @!P0 BRA `(.L_x_16768) ;  /* 0x0000006400388947 */ /* 0x000fec0003800000 */
[----:B------:R-:W1:Y:S02]  /*dce0*/  LDC.64 R100, c[0x0][0x390] ;  /* 0x0000e400ff647b82 */ /* 0x000e640000000a00 */
[----:B-1----:R-:W-:-:S05]  /*dcf0*/  IMAD.WIDE.U32 R100, R166, 0x10, R100 ;  /* 0x00000010a6647825 */ /* 0x002fca00078e0064 */
[----:B------:R1:W5:Y:S01]  /*dd00*/  LDG.E.128 R104, desc[UR6][R100.64] ;  /* 0x0000000664687981 */ /* 0x000362000c1e1d00 */
[----:B------:R-:W-:-:S04]  /*dd10*/  UISETP.NE.U32.AND UP0, UPT, UR4, URZ, UPT ;  /* 0x000000ff0400728c */ /* 0x000fc8000bf05070 */
[----:B------:R-:W-:-:S09]  /*dd20*/  UISETP.NE.AND.EX UP0, UPT, UR5, URZ, UPT, UP0 ;  /* 0x000000ff0500728c */ /* 0x000fd2000bf05300 */
[----:B-1----:R-:W-:Y:S05]  /*dd30*/  BRA.U !UP0, `(.L_x_16769) ;  /* 0x00000031088c7547 */ /* 0x002fea000b800000 */
[----:B------:R-:W2:Y:S02]  /*dd40*/  LDC.64 R100, c[0x0][0x3a0] ;  /* 0x0000e800ff647b82 */ /* 0x000ea40000000a00 */
[----:B--2---:R-:W-:-:S05]  /*dd50*/  IMAD.WIDE.U32 R170, R166, 0x20, R100 ;  /* 0x00000020a6aa7825 */ /* 0x004fca00078e0064 */
        /* <DEDUP_REMOVED lines=18> */
.L_x_16772:
        /* <DEDUP_REMOVED lines=13> */
.L_x_16774:
[----:B------:R-:W-:Y:S05]  /*df50*/  BSYNC.RECONVERGENT B2 ;  /* 0x0000000000027941 */ /* 0x000fea0003800200 */
.L_x_16773:
        /* <DEDUP_REMOVED lines=61> */
.L_x_16771:
[----:B------:R-:W-:Y:S05]  /*e330*/  BSYNC.RECONVERGENT B1 ;  /* 0x0000000000017941 */ /* 0x000fea0003800200 */
.L_x_16770:
        /* <DEDUP_REMOVED lines=28> */
.L_x_16777:
        /* <DEDUP_REMOVED lines=13> */
.L_x_16779:
[----:B------:R-:W-:Y:S05]  /*e5d0*/  BSYNC.RECONVERGENT B2 ;  /* 0x0000000000027941 */ /* 0x000fea0003800200 */
.L_x_16778:
        /* <DEDUP_REMOVED lines=61> */
.L_x_16776:
[----:B------:R-:W-:Y:S05]  /*e9b0*/  BSYNC.RECONVERGENT B1 ;  /* 0x0000000000017941 */ /* 0x000fea0003800200 */
.L_x_16775:
        /* <DEDUP_REMOVED lines=22> */
.L_x_16782:
        /* <DEDUP_REMOVED lines=13> */
.L_x_16784:
[----:B------:R-:W-:Y:S05]  /*ebf0*/  BSYNC.RECONVERGENT B2 ;  /* 0x0000000000027941 */ /* 0x000fea0003800200 */
.L_x_16783:
        /* <DEDUP_REMOVED lines=54> */
[----:B------:R-:W-:Y:S01]  /*ef60*/  IMAD.WIDE.U32 R174, R5, -0x2daee0ad, RZ ;  /* 0xd2511f5305ae7825 */ /* 0x000fe200078e00ff */
[----:B------:R-:W-:-:S03]  /*ef70*/  MOV R10, R176 ;  /* 0x000000b0000a7202 */ /* 0x000fc60000000f00 */
[----:B------:R-:W-:Y:S02]  /*ef80*/  VIADD R5, R163, 0x96a522ad ;  /* 0x96a522ada3057836 */ /* 0x000fe40000000000 */
[----:B------:R-:W-:Y:S01]  /*ef90*/  IMAD.MOV.U32 R7, RZ, RZ, R168 ;  /* 0x000000ffff077224 */ /* 0x000fe200078e00a8 */
[----:B------:R-:W-:Y:S01]  /*efa0*/  MOV R168, R174 ;  /* 0x000000ae00a87202 */ /* 0x000fe20000000f00 */
[----:B------:R-:W-:Y:S01]  /*efb0*/  IMAD.MOV.U32 R172, RZ, RZ, RZ ;  /* 0x000000ffffac7224 */ /* 0x000fe200078e00ff */
[----:B------:R-:W-:-:S07]  /*efc0*/  LOP3.LUT R5, R5, R170, R175, 0x96, !PT ;  /* 0x000000aa05057212 */ /* 0x000fce00078e96af */
.L_x_16781:
[----:B------:R-:W-:Y:S05]  /*efd0*/  BSYNC.RECONVERGENT B1 ;  /* 0x0000000000017941 */ /* 0x000fea0003800200 */
.L_x_16780:
        /* <DEDUP_REMOVED lines=23> */
.L_x_16787:
        /* <DEDUP_REMOVED lines=13> */
.L_x_16789:
[----:B------:R-:W-:Y:S05]  /*f220*/  BSYNC.RECONVERGENT B2 ;  /* 0x0000000000027941 */ /* 0x000fea0003800200 */
.L_x_16788:
        /* <DEDUP_REMOVED lines=50> */
[----:B------:R-:W-:Y:S01]  /*f550*/  IMAD.WIDE.U32 R174, R7, -0x326172a9, RZ ;  /* 0xcd9e8d5707ae7825 */ /* 0x000fe200078e00ff */
[----:B------:R-:W-:Y:S02]  /*f560*/  IADD3 R7, PT, PT, R162, -0x700cb87f, RZ ;  /* 0x8ff34781a2077810 */ /* 0x000fe40007ffe0ff */
[----:B------:R-:W-:Y:S02]  /*f570*/  LOP3.LUT R5, R5, R6, R173, 0x96, !PT ;  /* 0x0000000605057212 */ /* 0x000fe400078e96ad */
[----:B------:R-:W-:Y:S01]  /*f580*/  LOP3.LUT R6, R7, R172, R175, 0x96, !PT ;  /* 0x000000ac07067212 */ /* 0x000fe200078e96af */
[----:B------:R-:W-:Y:S01]  /*f590*/  IMAD.MOV.U32 R7, RZ, RZ, R168 ;  /* 0x000000ffff077224 */ /* 0x000fe200078e00a8 */
[----:B------:R-:W-:Y:S01]  /*f5a0*/  MOV R10, R174 ;  /* 0x000000ae000a7202 */ /* 0x000fe20000000f00 */
[----:B------:R-:W-:-:S04]  /*f5b0*/  IMAD.WIDE.U32 R104, R5, -0x2daee0ad, RZ ;  /* 0xd2511f5305687825 */ /* 0x000fc800078e00ff */
[----:B------:R-:W-:Y:S01]  /*f5c0*/  VIADD R5, R163, 0x96a522ad ;  /* 0x96a522ada3057836 */ /* 0x000fe20000000000 */
[----:B------:R-:W-:-:S04]  /*f5d0*/  MOV R168, R104 ;  /* 0x0000006800a87202 */ /* 0x000fc80000000f00 */
[----:B------:R-:W-:Y:S01]  /*f5e0*/  LOP3.LUT R5, R5, R170, R105, 0x96, !PT ;  /* 0x000000aa05057212 */ /* 0x000fe200078e9669 */
[----:B------:R-:W-:-:S07]  /*f5f0*/  IMAD.MOV.U32 R105, RZ, RZ, RZ ;  /* 0x000000ffff697224 */ /* 0x000fce00078e00ff */
.L_x_16786:
[----:B------:R-:W-:Y:S05]  /*f600*/  BSYNC.RECONVERGENT B1 ;  /* 0x0000000000017941 */ /* 0x000fea0003800200 */
.L_x_16785:
[----:B------:R-:W-:Y:S01]  /*f610*/  I2FP.F32.U32 R104, R7 ;  /* 0x0000000700687245 */ /* 0x000fe20000201000 */
[----:B------:R-:W-:Y:S01]  /*f620*/  BSSY.RECONVERGENT B1, `(.L_x_16790) ;  /* 0x0000060000017945 */ /* 0x000fe20003800200 */
[----:B------:R-:W-:Y:S01]  /*f630*/  SHF.L.U32 R7, R176, 0x10, RZ ;  /* 0x00000010b0077819 */ /* 0x000fe200000006ff */
[----:B------:R-:W-:Y:S01]  /*f640*/  IMAD.MOV.U32 R171, RZ, RZ, 0x2 ;  /* 0x00000002ffab7424 */ /* 0x000fe200078e00ff */
[----:B------:R-:W-:Y:S01]  /*f650*/  ISETP.NE.AND P3, PT, R105, 0x1, PT ;  /* 0x000000016900780c */ /* 0x000fe20003f65270 */
[----:B------:R-:W-:Y:S02]  /*f660*/  FFMA.FTZ R104, R104, R169, 1.1641532182693481445e-10 ;  /* 0x2f00000068687423 */ /* 0x000fe400000100a9 */
        /* <DEDUP_REMOVED lines=16> */
.L_x_16792:
        /* <DEDUP_REMOVED lines=13> */
.L_x_16794:
[----:B------:R-:W-:Y:S05]  /*f840*/  BSYNC.RECONVERGENT B2 ;  /* 0x0000000000027941 */ /* 0x000fea0003800200 */
.L_x_16793:
        /* <DEDUP_REMOVED lines=52> */
[----:B------:R-:W-:Y:S01]  /*fb90*/  LOP3.LUT R5, R5, R6, R171, 0x96, !PT ;  /* 0x0000000605057212 */ /* 0x000fe200078e96ab */
[----:B------:R-:W-:Y:S01]  /*fba0*/  IMAD.MOV.U32 R171, RZ, RZ, RZ ;  /* 0x000000ffffab7224 */ /* 0x000fe200078e00ff */
[----:B------:R-:W-:Y:S01]  /*fbb0*/  LOP3.LUT R6, R7, R170, R175, 0x96, !PT ;  /* 0x000000aa07067212 */ /* 0x000fe200078e96af */
[----:B------:R-:W-:Y:S01]  /*fbc0*/  IMAD.MOV.U32 R7, RZ, RZ, R168 ;  /* 0x000000ffff077224 */ /* 0x000fe200078e00a8 */
[----:B------:R-:W-:Y:S01]  /*fbd0*/  MOV R10, R174 ;  /* 0x000000ae000a7202 */ /* 0x000fe20000000f00 */
[----:B------:R-:W-:-:S04]  /*fbe0*/  IMAD.WIDE.U32 R172, R5, -0x2daee0ad, RZ ;  /* 0xd2511f5305ac7825 */ /* 0x000fc800078e00ff */
[----:B------:R-:W-:Y:S01]  /*fbf0*/  VIADD R5, R163, 0x96a522ad ;  /* 0x96a522ada3057836 */ /* 0x000fe20000000000 */
[----:B------:R-:W-:-:S04]  /*fc00*/  MOV R168, R172 ;  /* 0x000000ac00a87202 */ /* 0x000fc80000000f00 */
[----:B------:R-:W-:-:S07]  /*fc10*/  LOP3.LUT R5, R5, R104, R173, 0x96, !PT ;  /* 0x0000006805057212 */ /* 0x000fce00078e96ad */
.L_x_16791:
[----:B------:R-:W-:Y:S05]  /*fc20*/  BSYNC.RECONVERGENT B1 ;  /* 0x0000000000017941 */ /* 0x000fea0003800200 */
.L_x_16790:
        /* <DEDUP_REMOVED lines=23> */
.L_x_16797:
        /* <DEDUP_REMOVED lines=13> */
.L_x_16799:
[----:B------:R-:W-:Y:S05]  /*fe70*/  BSYNC.RECONVERGENT B2 ;  /* 0x0000000000027941 */ /* 0x000fea0003800200 */
.L_x_16798:
        /* <DEDUP_REMOVED lines=58> */
[----:B------:R-:W-:Y:S01]  /*10220*/  MOV R168, R170 ;  /* 0x000000aa00a87202 */ /* 0x000fe20000000f00 */
[----:B------:R-:W-:-:S03]  /*10230*/  IMAD.MOV.U32 R170, RZ, RZ, RZ ;  /* 0x000000ffffaa7224 */ /* 0x000fc600078e00ff */
[----:B------:R-:W-:-:S07]  /*10240*/  LOP3.LUT R5, R5, R172, R171, 0x96, !PT ;  /* 0x000000ac05057212 */ /* 0x000fce00078e96ab */
.L_x_16796:
[----:B------:R-:W-:Y:S05]  /*10250*/  BSYNC.RECONVERGENT B1 ;  /* 0x0000000000017941 */ /* 0x000fea0003800200 */
.L_x_16795:
        /* <DEDUP_REMOVED lines=22> */
.L_x_16802:
        /* <DEDUP_REMOVED lines=13> */
.L_x_16804:
[----:B------:R-:W-:Y:S05]  /*10490*/  BSYNC.RECONVERGENT B2 ;  /* 0x0000000000027941 */ /* 0x000fea0003800200 */
.L_x_16803:
        /* <DEDUP_REMOVED lines=61> */
.L_x_16801:
[----:B------:R-:W-:Y:S05]  /*10870*/  BSYNC.RECONVERGENT B1 ;  /* 0x0000000000017941 */ /* 0x000fea0003800200 */
.L_x_16800:
        /* <DEDUP_REMOVED lines=23> */
.L_x_16807:
        /* <DEDUP_REMOVED lines=15> */
.L_x_16809:
[----:B------:R-:W-:Y:S05]  /*10ae0*/  BSYNC.RECONVERGENT B2 ;  /* 0x0000000000027941 */ /* 0x000fea0003800200 */
.L_x_16808:
        /* <DEDUP_REMOVED lines=57> */
[----:B------:R-:W-:-:S03]  /*10e80*/  IMAD.MOV.U32 R7, RZ, RZ, RZ ;  /* 0x000000ffff077224 */ /* 0x000fc600078e00ff */
[----:B------:R-:W-:Y:S01]  /*10e90*/  LOP3.LUT R5, R5, R132, R173, 0x96, !PT ;  /* 0x0000008405057212 */ /* 0x000fe200078e96ad */
[----:B------:R-:W-:Y:S01]  /*10ea0*/  IMAD.MOV.U32 R132, RZ, RZ, R168 ;  /* 0x000000ffff847224 */ /* 0x000fe200078e00a8 */
[----:B------:R-:W-:-:S07]  /*10eb0*/  MOV R168, R172 ;  /* 0x000000ac00a87202 */ /* 0x000fce0000000f00 */
.L_x_16806:
[----:B------:R-:W-:Y:S05]  /*10ec0*/  BSYNC.RECONVERGENT B1 ;  /* 0x0000000000017941 */ /* 0x000fea0003800200 */
.L_x_16805:
        /* <DEDUP_REMOVED lines=10> */
.L_x_16769:
        /* <DEDUP_REMOVED lines=16> */
.L_x_16813:
        /* <DEDUP_REMOVED lines=13> */
.L_x_16815:
[----:B------:R-:W-:Y:S05]  /*11140*/  BSYNC.RECONVERGENT B2 ;  /* 0x0000000000027941 */ /* 0x000fea0003800200 */
.L_x_16814:
[----:B------:R-:W-:Y:S01]  /*11150*/  IMAD.WIDE.U32 R100, R0, -0x326172a9, RZ ;  /* 0xcd9e8d5700647825 */ /* 0x000fe200078e00ff */
[----:B--2---:R-:W-:Y:S02]  /*11160*/  LOP3.LUT R132, R8, R7, R163, 0x96, !PT ;  /* 0x0000000708847212 */ /* 0x004fe400078e96a3 */
[----:B------:R-:W-:Y:S01]  /*11170*/  IADD3 R7, PT, PT, R163, -0x4498517b, RZ ;  /* 0xbb67ae85a3077810 */ /* 0x000fe20007ffe0ff */
[----:B------:R-:W-:Y:S01]  /*11180*/  VIADD R5, R162, 0x9e3779b9 ;  /* 0x9e3779b9a2057836 */ /* 0x000fe20000000000 */
[----:B------:R-:W-:Y:S01]  /*11190*/  LOP3.LUT R102, R4, R101, R162, 0x96, !PT ;  /* 0x0000006504667212 */ /* 0x000fe200078e96a2 */
        /* <DEDUP_REMOVED lines=46> */
[----:B------:R-:W-:-:S04]  /*11480*/  IMAD.WIDE.U32 R102, R103, -0x326172a9, RZ ;  /* 0xcd9e8d5767667825 */ /* 0x000fc800078e00ff */
[----:B------:R-:W-:Y:S02]  /*11490*/  VIADD R7, R162, 0x8ff34781 ;  /* 0x8ff34781a2077836 */ /* 0x000fe40000000000 */
[----:B------:R-:W-:Y:S01]  /*114a0*/  IMAD.WIDE.U32 R168, R5, -0x2daee0ad, RZ ;  /* 0xd2511f5305a87825 */ /* 0x000fe200078e00ff */
[----:B------:R-:W-:Y:S02]  /*114b0*/  IADD3 R5, PT, PT, R163, -0x695add53, RZ ;  /* 0x96a522ada3057810 */ /* 0x000fe40007ffe0ff */
[----:B------:R-:W-:Y:S01]  /*114c0*/  LOP3.LUT R6, R7, R6, R103, 0x96, !PT ;  /* 0x0000000607067212 */ /* 0x000fe200078e9667 */
[----:B------:R-:W-:Y:S01]  /*114d0*/  IMAD.MOV.U32 R10, RZ, RZ, R102 ;  /* 0x000000ffff0a7224 */ /* 0x000fe200078e0066 */
[----:B------:R-:W-:Y:S01]  /*114e0*/  LOP3.LUT R5, R5, R100, R169, 0x96, !PT ;  /* 0x0000006405057212 */ /* 0x000fe200078e96a9 */
[----:B------:R-:W-:Y:S01]  /*114f0*/  IMAD.MOV.U32 R103, RZ, RZ, RZ ;  /* 0x000000ffff677224 */ /* 0x000fe200078e00ff */
[----:B------:R-:W-:-:S07]  /*11500*/  MOV R100, R9 ;  /* 0x0000000900647202 */ /* 0x000fce0000000f00 */
.L_x_16812:
[----:B------:R-:W-:Y:S05]  /*11510*/  BSYNC.RECONVERGENT B1 ;  /* 0x0000000000017941 */ /* 0x000fea0003800200 */
.L_x_16811:
[----:B------:R-:W0:Y:S01]  /*11520*/  LDC R9, c[0x0][0x404] ;  /* 0x00010100ff097b82 */ /* 0x000e220000000800 */
[----:B------:R-:W-:Y:S01]  /*11530*/  I2FP.F32.U32 R7, R100 ;  /* 0x0000006400077245 */ /* 0x000fe20000201000 */
[----:B------:R-:W-:Y:S01]  /*11540*/  HFMA2 R100, -RZ, RZ, 0.1171875, 0 ;  /* 0x2f800000ff647431 */ /* 0x000fe200000001ff */
[----:B------:R-:W-:Y:S01]  /*11550*/  ISETP.NE.AND P0, PT, R103, 0x1, PT ;  /* 0x000000016700780c */ /* 0x000fe20003f05270 */
[----:B------:R-:W-:Y:S01]  /*11560*/  BSSY.RECONVERGENT B1, `(.L_x_16816) ;  /* 0x0000060000017945 */ /* 0x000fe20003800200 */
[----:B------:R-:W-:Y:S02]  /*11570*/  LOP3.LUT R160, R160, 0xfffffffd, RZ, 0xc0, !PT ;  /* 0xfffffffda0a07812 */ /* 0x000fe400078ec0ff */
[----:B------:R-:W-:Y:S01]  /*11580*/  FFMA.FTZ R102, R7, R100, 1.1641532182693481445e-10 ;  /* 0x2f00000007667423 */ /* 0x000fe20000010064 */
[----:B------:R-:W1:Y:S01]  /*11590*/  LDC R101, c[0x0][0x408] ;  /* 0x00010200ff657b82 */ /* 0x000e620000000800 */
[C---:B-----5:R-:W-:Y:S01]  /*115a0*/  IMAD.U32 R7, R104.reuse, 0x10000, RZ ;  /* 0x0001000068077824 */ /* 0x060fe200078e00ff */
[----:B------:R-:W-:-:S02]  /*115b0*/  PRMT R104, R104, 0x7632, R104 ;  /* 0x0000763268687816 */ /* 0x000fc40000000068 */
[----:B--2---:R-:W-:Y:S02]  /*115c0*/  MOV R133, 0x2 ;  /* 0x0000000200857802 */ /* 0x004fe40000000f00 */
        /* <DEDUP_REMOVED lines=14> */
.L_x_16818:
        /* <DEDUP_REMOVED lines=13> */
.L_x_16820:
[----:B------:R-:W-:Y:S05]  /*11780*/  BSYNC.RECONVERGENT B2 ;  /* 0x0000000000027941 */ /* 0x000fea0003800200 */
.L_x_16819:
        /* <DEDUP_REMOVED lines=48> */
[----:B------:R-:W-:Y:S02]  /*11a90*/  IADD3 R5, PT, PT, R162, -0xe443238, RZ ;  /* 0xf1bbcdc8a2057810 */ /* 0x000fe40007ffe0ff */
[----:B------:R-:W-:Y:S01]  /*11aa0*/  LOP3.LUT R7, R7, R170, R133, 0x96, !PT ;  /* 0x000000aa07077212 */ /* 0x000fe200078e9685 */
[----:B------:R-:W-:Y:S01]  /*11ab0*/  HFMA2 R133, -RZ, RZ, 0, 0 ;  /* 0x00000000ff857431 */ /* 0x000fe200000001ff */
[----:B------:R-:W-:-:S03]  /*11ac0*/  LOP3.LUT R5, R5, R6, R135, 0x96, !PT ;  /* 0x0000000605057212 */ /* 0x000fc600078e9687 */
[----:B------:R-:W-:-:S04]  /*11ad0*/  IMAD.WIDE.U32 R172, R7, -0x326172a9, RZ ;  /* 0xcd9e8d5707ac7825 */ /* 0x000fc800078e00ff */
[----:B------:R-:W-:Y:S02]  /*11ae0*/  VIADD R7, R162, 0x8ff34781 ;  /* 0x8ff34781a2077836 */ /* 0x000fe40000000000 */
[----:B------:R-:W-:Y:S01]  /*11af0*/  IMAD.WIDE.U32 R170, R5, -0x2daee0ad, RZ ;  /* 0xd2511f5305aa7825 */ /* 0x000fe200078e00ff */
[----:B------:R-:W-:Y:S02]  /*11b00*/  IADD3 R5, PT, PT, R163, -0x695add53, RZ ;  /* 0x96a522ada3057810 */ /* 0x000fe40007ffe0ff */
[----:B------:R-:W-:Y:S01]  /*11b10*/  LOP3.LUT R6, R7, R134, R173, 0x96, !PT ;  /* 0x0000008607067212 */ /* 0x000fe200078e96ad */
[----:B------:R-:W-:Y:S01]  /*11b20*/  IMAD.MOV.U32 R10, RZ, RZ, R172 ;  /* 0x000000ffff0a7224 */ /* 0x000fe200078e00ac */
[----:B------:R-:W-:Y:S01]  /*11b30*/  MOV R7, R168 ;  /* 0x000000a800077202 */ /* 0x000fe20000000f00 */
[----:B------:R-:W-:Y:S01]  /*11b40*/  IMAD.MOV.U32 R168, RZ, RZ, R170 ;  /* 0x000000ffffa87224 */ /* 0x000fe200078e00aa */
[----:B------:R-:W-:-:S07]  /*11b50*/  LOP3.LUT R5, R5, R132, R171, 0x96, !PT ;  /* 0x0000008405057212 */ /* 0x000fce00078e96ab */
.L_x_16817:
[----:B------:R-:W-:Y:S05]  /*11b60*/  BSYNC.RECONVERGENT B1 ;  /* 0x0000000000017941 */ /* 0x000fea0003800200 */
.L_x_16816:
[----:B------:R-:W-:Y:S01]  /*11b70*/  ISETP.NE.AND P1, PT, R133, 0x1, PT ;  /* 0x000000018500780c */ /* 0x000fe20003f25270 */
[----:B------:R-:W-:Y:S01]  /*11b80*/  BSSY.RECONVERGENT B1, `(.L_x_16821) ;  /* 0x000005d000017945 */ /* 0x000fe20003800200 */
[----:B------:R-:W-:Y:S02]  /*11b90*/  I2FP.F32.U32 R7, R7 ;  /* 0x0000000700077245 */ /* 0x000fe40000201000 */
[----:B------:R-:W-:-:S03]  /*11ba0*/  MOV R134, 0x2 ;  /* 0x0000000200867802 */ /* 0x000fc60000000f00 */
[----:B------:R-:W-:Y:S01]  /*11bb0*/  FFMA.FTZ R132, R7, R100, 1.1641532182693481445e-10 ;  /* 0x2f00000007847423 */ /* 0x000fe20000010064 */
[----:B------:R-:W-:-:S04]  /*11bc0*/  IMAD.U32 R7, R104, 0x10000, RZ ;  /* 0x0001000068077824 */ /* 0x000fc800078e00ff */
[----:B------:R-:W-:Y:S01]  /*11bd0*/  FMUL.FTZ R104, R7, R164 ;  /* 0x000000a407687220 */ /* 0x000fe20000410000 */
[----:B------:R-:W-:Y:S01]  /*11be0*/  FSETP.LE.FTZ.AND P0, PT, R132, R9, PT ;  /* 0x000000098400720b */ /* 0x000fe20003f13000 */
[----:B------:R-:W-:Y:S02]  /*11bf0*/  IMAD.MOV.U32 R7, RZ, RZ, R10 ;  /* 0x000000ffff077224 */ /* 0x000fe400078e000a */
        /* <DEDUP_REMOVED lines=10> */
.L_x_16823:
        /* <DEDUP_REMOVED lines=13> */
.L_x_16825:
[----:B------:R-:W-:Y:S05]  /*11d70*/  BSYNC.RECONVERGENT B2 ;  /* 0x0000000000027941 */ /* 0x000fea0003800200 */
.L_x_16824:
        /* <DEDUP_REMOVED lines=55> */
[----:B------:R-:W-:Y:S01]  /*120f0*/  LOP3.LUT R6, R7, R134, R173, 0x96, !PT ;  /* 0x0000008607067212 */ /* 0x000fe200078e96ad */
[----:B------:R-:W-:Y:S01]  /*12100*/  HFMA2 R134, -RZ, RZ, 0, 0 ;  /* 0x00000000ff867431 */ /* 0x000fe200000001ff */
[----:B------:R-:W-:Y:S01]  /*12110*/  MOV R7, R168 ;  /* 0x000000a800077202 */ /* 0x000fe20000000f00 */
[----:B------:R-:W-:Y:S01]  /*12120*/  IMAD.MOV.U32 R10, RZ, RZ, R172 ;  /* 0x000000ffff0a7224 */ /* 0x000fe200078e00ac */
[----:B------:R-:W-:Y:S01]  /*12130*/  LOP3.LUT R5, R5, R132, R171, 0x96, !PT ;  /* 0x0000008405057212 */ /* 0x000fe200078e96ab */
[----:B------:R-:W-:-:S07]  /*12140*/  IMAD.MOV.U32 R168, RZ, RZ, R170 ;  /* 0x000000ffffa87224 */ /* 0x000fce00078e00aa */
.L_x_16822:
[----:B------:R-:W-:Y:S05]  /*12150*/  BSYNC.RECONVERGENT B1 ;  /* 0x0000000000017941 */ /* 0x000fea0003800200 */
.L_x_16821:
[----:B------:R-:W-:Y:S01]  /*12160*/  ISETP.NE.AND P2, PT, R134, 0x1, PT ;  /* 0x000000018600780c */ /* 0x000fe20003f45270 */
[C---:B------:R-:W-:Y:S01]  /*12170*/  IMAD.U32 R133, R105.reuse, 0x10000, RZ ;  /* 0x0001000069857824 */ /* 0x040fe200078e00ff */
[----:B------:R-:W-:Y:S01]  /*12180*/  I2FP.F32.U32 R7, R7 ;  /* 0x0000000700077245 */ /* 0x000fe20000201000 */
[----:B------:R-:W-:Y:S01]  /*12190*/  BSSY.RECONVERGENT B1, `(.L_x_16826) ;  /* 0x000005c000017945 */ /* 0x000fe20003800200 */
[----:B------:R-:W-:Y:S01]  /*121a0*/  PRMT R105, R105, 0x7632, R105 ;  /* 0x0000763269697816 */ /* 0x000fe20000000069 */
[----:B------:R-:W-:Y:S01]  /*121b0*/  FMUL.FTZ R132, R133, R164 ;  /* 0x000000a485847220 */ /* 0x000fe20000410000 */
[----:B------:R-:W-:Y:S01]  /*121c0*/  MOV R133, 0x2 ;  /* 0x0000000200857802 */ /* 0x000fe20000000f00 */
[----:B------:R-:W-:Y:S01]  /*121d0*/  FFMA.FTZ R104, R7, R100, 1.1641532182693481445e-10 ;  /* 0x2f00000007687423 */ /* 0x000fe20000010064 */
[----:B------:R-:W-:-:S04]  /*121e0*/  IMAD.MOV.U32 R7, RZ, RZ, R10 ;  /* 0x000000ffff077224 */ /* 0x000fc800078e000a */
[----:B------:R-:W-:Y:S01]  /*121f0*/  FSETP.LE.FTZ.AND P1, PT, R104, R9, PT ;  /* 0x000000096800720b */ /* 0x000fe20003f33000 */
[----:B------:R-:W-:Y:S01]  /*12200*/  FMUL.FTZ R104, R132, R101 ;  /* 0x0000006584687220 */ /* 0x000fe20000410000 */
        /* <DEDUP_REMOVED lines=9> */
.L_x_16828:
        /* <DEDUP_REMOVED lines=13> */
.L_x_16830:
[----:B------:R-:W-:Y:S05]  /*12370*/  BSYNC.RECONVERGENT B2 ;  /* 0x0000000000027941 */ /* 0x000fea0003800200 */
.L_x_16829:
        /* <DEDUP_REMOVED lines=61> */
.L_x_16827:
[----:B------:R-:W-:Y:S05]  /*12750*/  BSYNC.RECONVERGENT B1 ;  /* 0x0000000000017941 */ /* 0x000fea0003800200 */
.L_x_16826:
[----:B------:R-:W-:Y:S01]  /*12760*/  ISETP.NE.AND P3, PT, R133, 0x1, PT ;  /* 0x000000018500780c */ /* 0x000fe20003f65270 */
[----:B------:R-:W-:Y:S01]  /*12770*/  IMAD.U32 R105, R105, 0x10000, RZ ;  /* 0x0001000069697824 */ /* 0x000fe200078e00ff */
[----:B------:R-:W-:Y:S01]  /*12780*/  I2FP.F32.U32 R7, R7 ;  /* 0x0000000700077245 */ /* 0x000fe20000201000 */
[----:B------:R-:W-:Y:S01]  /*12790*/  BSSY.RECONVERGENT B1, `(.L_x_16831) ;  /* 0x000005b000017945 */ /* 0x000fe20003800200 */
[----:B------:R-:W-:Y:S01]  /*127a0*/  MOV R135, 0x2 ;  /* 0x0000000200877802 */ /* 0x000fe20000000f00 */
[----:B------:R-:W-:Y:S02]  /*127b0*/  FMUL.FTZ R134, R105, R164 ;  /* 0x000000a469867220 */ /* 0x000fe40000410000 */
[----:B------:R-:W-:Y:S01]  /*127c0*/  FFMA.FTZ R132, R7, R100, 1.1641532182693481445e-10 ;  /* 0x2f00000007847423 */ /* 0x000fe20000010064 */
[----:B------:R-:W-:Y:S02]  /*127d0*/  IMAD.MOV.U32 R7, RZ, RZ, R10 ;  /* 0x000000ffff077224 */ /* 0x000fe400078e000a */
[----:B------:R-:W-:-:S02]  /*127e0*/  FMUL.FTZ R105, R134, R101 ;  /* 0x0000006586697220 */ /* 0x000fc40000410000 */
[----:B------:R-:W-:Y:S01]  /*127f0*/  FSETP.LE.FTZ.AND P2, PT, R132, R9, PT ;  /* 0x000000098400720b */ /* 0x000fe20003f53000 */
        /* <DEDUP_REMOVED lines=9> */
.L_x_16833:
        /* <DEDUP_REMOVED lines=13> */
.L_x_16835:
[----:B------:R-:W-:Y:S05]  /*12960*/  BSYNC.RECONVERGENT B2 ;  /* 0x0000000000027941 */ /* 0x000fea0003800200 */
.L_x_16834:
        /* <DEDUP_REMOVED lines=51> */
[----:B------:R-:W-:Y:S02]  /*12ca0*/  HFMA2 R135, -RZ, RZ, 0, 0 ;  /* 0x00000000ff877431 */ /* 0x000fe400000001ff */
        /* <DEDUP_REMOVED lines=9> */
.L_x_16832:
[----:B------:R-:W-:Y:S05]  /*12d40*/  BSYNC.RECONVERGENT B1 ;  /* 0x0000000000017941 */ /* 0x000fea0003800200 */
.L_x_16831:
        /* <DEDUP_REMOVED lines=20> */
.L_x_16838:
        /* <DEDUP_REMOVED lines=13> */
.L_x_16840:
[----:B------:R-:W-:Y:S05]  /*12f60*/  BSYNC.RECONVERGENT B2 ;  /* 0x0000000000027941 */ /* 0x000fea0003800200 */
.L_x_16839:
        /* <DEDUP_REMOVED lines=52> */
[----:B------:R-:W-:Y:S01]  /*132b0*/  IMAD.WIDE.U32 R132, R5, -0x2daee0ad, RZ ;  /* 0xd2511f5305847825 */ /* 0x000fe200078e00ff */
[----:B------:R-:W-:-:S03]  /*132c0*/  IADD3 R5, PT, PT, R163, -0x695add53, RZ ;  /* 0x96a522ada3057810 */ /* 0x000fc60007ffe0ff */
[----:B------:R-:W-:Y:S01]  /*132d0*/  VIADD R7, R162, 0x8ff34781 ;  /* 0x8ff34781a2077836 */ /* 0x000fe20000000000 */
[----:B------:R-:W-:Y:S01]  /*132e0*/  LOP3.LUT R5, R5, R134, R133, 0x96, !PT ;  /* 0x0000008605057212 */ /* 0x000fe200078e9685 */
[----:B------:R-:W-:Y:S02]  /*132f0*/  HFMA2 R133, -RZ, RZ, 0, 0 ;  /* 0x00000000ff857431 */ /* 0x000fe400000001ff */
[----:B------:R-:W-:Y:S01]  /*13300*/  IMAD.MOV.U32 R10, RZ, RZ, R172 ;  /* 0x000000ffff0a7224 */ /* 0x000fe200078e00ac */
[----:B------:R-:W-:Y:S02]  /*13310*/  LOP3.LUT R6, R7, R170, R173, 0x96, !PT ;  /* 0x000000aa07067212 */ /* 0x000fe400078e96ad */
[----:B------:R-:W-:Y:S01]  /*13320*/  MOV R7, R168 ;  /* 0x000000a800077202 */ /* 0x000fe20000000f00 */
[----:B------:R-:W-:-:S07]  /*13330*/  IMAD.MOV.U32 R168, RZ, RZ, R132 ;  /* 0x000000ffffa87224 */ /* 0x000fce00078e0084 */
.L_x_16837:
[----:B------:R-:W-:Y:S05]  /*13340*/  BSYNC.RECONVERGENT B1 ;  /* 0x0000000000017941 */ /* 0x000fea0003800200 */
.L_x_16836:
[----:B------:R-:W-:Y:S01]  /*13350*/  ISETP.NE.AND P5, PT, R133, 0x1, PT ;  /* 0x000000018500780c */ /* 0x000fe20003fa5270 */
[----:B------:R-:W-:Y:S01]  /*13360*/  IMAD.U32 R167, R167, 0x10000, RZ ;  /* 0x00010000a7a77824 */ /* 0x000fe200078e00ff */
[----:B------:R-:W-:Y:S01]  /*13370*/  I2FP.F32.U32 R7, R7 ;  /* 0x0000000700077245 */ /* 0x000fe20000201000 */
[----:B------:R-:W-:Y:S02]  /*13380*/  BSSY.RECONVERGENT B1, `(.L_x_16841) ;  /* 0x000005b000017945 */ /* 0x000fe40003800200 */
        /* <DEDUP_REMOVED lines=15> */
.L_x_16843:
        /* <DEDUP_REMOVED lines=13> */
.L_x_16845:
[----:B------:R-:W-:Y:S05]  /*13550*/  BSYNC.RECONVERGENT B2 ;  /* 0x0000000000027941 */ /* 0x000fea0003800200 */
.L_x_16844:
        /* <DEDUP_REMOVED lines=61> */
.L_x_16842:
[----:B------:R-:W-:Y:S05]  /*13930*/  BSYNC.RECONVERGENT B1 ;  /* 0x0000000000017941 */ /* 0x000fea0003800200 */
.L_x_16841:
[----:B------:R-:W-:Y:S01]  /*13940*/  ISETP.NE.AND P6, PT, R167, 0x1, PT ;  /* 0x00000001a700780c */ /* 0x000fe20003fc5270 */
[C---:B------:R-:W-:Y:S01]  /*13950*/  IMAD.U32 R133, R107.reuse, 0x10000, RZ ;  /* 0x000100006b857824 */ /* 0x040fe200078e00ff */
[----:B------:R-:W-:Y:S01]  /*13960*/  I2FP.F32.U32 R7, R7 ;  /* 0x0000000700077245 */ /* 0x000fe20000201000 */
[----:B------:R-:W-:Y:S01]  /*13970*/  BSSY.RECONVERGENT B1, `(.L_x_16846) ;  /* 0x000005e000017945 */ /* 0x000fe20003800200 */
[----:B------:R-:W-:Y:S01]  /*13980*/  PRMT R107, R107, 0x7632, R107 ;  /* 0x000076326b6b7816 */ /* 0x000fe2000000006b */
[----:B------:R-:W-:Y:S01]  /*13990*/  FMUL.FTZ R170, R133, R164 ;  /* 0x000000a485aa7220 */ /* 0x000fe20000410000 */
[----:B------:R-:W-:Y:S02]  /*139a0*/  IMAD.MOV.U32 R135, RZ, RZ, R10 ;  /* 0x000000ffff877224 */ /* 0x000fe400078e000a */
[----:B------:R-:W-:Y:S01]  /*139b0*/  FFMA.FTZ R134, R7, R100, 1.1641532182693481445e-10 ;  /* 0x2f00000007867423 */ /* 0x000fe20000010064 */
[----:B------:R-:W-:Y:S01]  /*139c0*/  MOV R7, 0x2 ;  /* 0x0000000200077802 */ /* 0x000fe20000000f00 */
[----:B------:R-:W-:-:S03]  /*139d0*/  FMUL.FTZ R133, R170, R101 ;  /* 0x00000065aa857220 */ /* 0x000fc60000410000 */
        /* <DEDUP_REMOVED lines=10> */
.L_x_16848:
        /* <DEDUP_REMOVED lines=15> */
.L_x_16850:
[----:B------:R-:W-:Y:S05]  /*13b70*/  BSYNC.RECONVERGENT B2 ;  /* 0x0000000000027941 */ /* 0x000fea0003800200 */
.L_x_16849:
        /* <DEDUP_REMOVED lines=57> */
[----:B------:R-:W-:Y:S01]  /*13f10*/  LOP3.LUT R5, R5, R170, R135, 0x96, !PT ;  /* 0x000000aa05057212 */ /* 0x000fe200078e9687 */
[----:B------:R-:W-:Y:S01]  /*13f20*/  IMAD.MOV.U32 R10, RZ, RZ, R174 ;  /* 0x000000ffff0a7224 */ /* 0x000fe200078e00ae */
[----:B------:R-:W-:Y:S01]  /*13f30*/  MOV R135, R168 ;  /* 0x000000a800877202 */ /* 0x000fe20000000f00 */
[----:B------:R-:W-:-:S07]  /*13f40*/  IMAD.MOV.U32 R168, RZ, RZ, R134 ;  /* 0x000000ffffa87224 */ /* 0x000fce00078e0086 */
.L_x_16847:
[----:B------:R-:W-:Y:S05]  /*13f50*/  BSYNC.RECONVERGENT B1 ;  /* 0x0000000000017941 */ /* 0x000fea0003800200 */
.L_x_16846:
[----:B------:R-:W-:Y:S01]  /*13f60*/  I2FP.F32.U32 R135, R135 ;  /* 0x0000008700877245 */ /* 0x000fe20000201000 */
[----:B------:R-:W-:Y:S01]  /*13f70*/  IMAD.U32 R107, R107, 0x10000, RZ ;  /* 0x000100006b6b7824 */ /* 0x000fe200078e00ff */
[----:B------:R-:W-:-:S03]  /*13f80*/  LOP3.LUT P6, RZ, R160, 0x2, RZ, 0xc0, !PT ;  /* 0x00000002a0ff7812 */ /* 0x000fc600078cc0ff */
[----:B------:R-:W-:Y:S01]  /*13f90*/  FFMA.FTZ R134, R135, R100, 1.1641532182693481445e-10 ;  /* 0x2f00000087867423 */ /* 0x000fe20000010064 */
[----:B------:R-:W-:Y:S01]  /*13fa0*/  FMUL.FTZ R170, R107, R164 ;  /* 0x000000a46baa7220 */ /* 0x000fe20000410000 */
[----:B------:R-:W-:Y:S02]  /*13fb0*/  FSEL R100, R102, RZ, P6 ;  /* 0x000000ff66647208 */ /* 0x000fe40003000000 */
[----:B------:R-:W-:Y:S01]  /*13fc0*/  FSEL R102, R104, RZ, P1 ;  /* 0x000000ff68667208 */ /* 0x000fe20000800000 */
[----:B------:R-:W-:Y:S01]  /*13fd0*/  FMUL.FTZ R170, R170, R101 ;  /* 0x00000065aaaa7220 */ /* 0x000fe20000410000 */
[----:B------:R-:W-:Y:S02]  /*13fe0*/  FSETP.GTU.FTZ.AND P6, PT, R134, R9, PT ;  /* 0x000000098600720b */ /* 0x000fe40003fdc000 */
[----:B------:R-:W-:Y:S02]  /*13ff0*/  FSEL R101, R103, RZ, P0 ;  /* 0x000000ff67657208 */ /* 0x000fe40000000000 */
[----:B------:R-:W-:-:S02]  /*14000*/  FSEL R107, R170, RZ, !P6 ;  /* 0x000000ffaa6b7208 */ /* 0x000fc40007000000 */
[----:B------:R-:W-:Y:S02]  /*14010*/  FSEL R103, R105, RZ, P2 ;  /* 0x000000ff69677208 */ /* 0x000fe40001000000 */
[----:B------:R-:W-:Y:S02]  /*14020*/  FSEL R104, R106, RZ, P3 ;  /* 0x000000ff6a687208 */ /* 0x000fe40001800000 */
[----:B------:R-:W-:Y:S02]  /*14030*/  PLOP3.LUT P6, PT, P6, PT, PT, 0x8, 0x80 ;  /* 0x000000000080781c */ /* 0x000fe400037ce170 */
[----:B------:R-:W-:Y:S02]  /*14040*/  FSEL R105, R132, RZ, P4 ;  /* 0x000000ff84697208 */ /* 0x000fe40002000000 */
[----:B------:R-:W-:-:S09]  /*14050*/  FSEL R106, R133, RZ, P5 ;  /* 0x000000ff856a7208 */ /* 0x000fd20002800000 */
.L_x_16810:
        /* <DEDUP_REMOVED lines=10> */
[----:B------:R-:W-:Y:S02]  /*14100*/  LOP3.LUT R174, R174, R171, R169, 0xfe, !PT ;  /* 0x000000abaeae7212 */ /* 0x000fe400078efea9 */
[----:B------:R-:W-:Y:S02]  /*14110*/  SEL R167, RZ, 0x1, !P3 ;  /* 0x00000001ffa77807 */ /* 0x000fe40005800000 */
[----:B------:R-:W-:Y:S01]  /*14120*/  SEL R172, RZ, 0x1, !P6 ;  /* 0x00000001ffac7807 */ /* 0x000fe20007000000 */
[----:B0-----:R-:W-:Y:S01]  /*14130*/  IMAD.WIDE.U32 R170, R166, 0x20, R134 ;  /* 0x00000020a6aa7825 */ /* 0x001fe200078e0086 */
[----:B------:R-:W-:-:S02]  /*14140*/  LOP3.LUT R135, R174, R167, RZ, 0xfc, !PT ;  /* 0x000000a7ae877212 */ /* 0x000fc400078efcff */
[----:B------:R-:W-:Y:S02]  /*14150*/  LOP3.LUT R134, R9, R172, RZ, 0xfc, !PT ;  /* 0x000000ac09867212 */ /* 0x000fe400078efcff */
[----:B------:R3:W-:Y:S01]  /*14160*/  STG.E.128 desc[UR6][R170.64], R100 ;  /* 0x00000064aa007986 */ /* 0x0007e2000c101d06 */
[----:B------:R-:W-:Y:S01]  /*14170*/  MOV R9, R168 ;  /* 0x000000a800097202 */ /* 0x000fe20000000f00 */
[C---:B-1----:R-:W-:Y:S02]  /*14180*/  IMAD.WIDE.U32 R132, R166.reuse, 0x8, R132 ;  /* 0x00000008a6847825 */ /* 0x042fe400078e0084 */
[----:B------:R3:W-:Y:S02]  /*14190*/  STG.E.128 desc[UR6][R170.64+0x10], R104 ;  /* 0x00001068aa007986 */ /* 0x0007e4000c101d06 */
[----:B------:R-:W-:Y:S02]  /*141a0*/  VIADD R166, R166, 0x20 ;  /* 0x00000020a6a67836 */ /* 0x000fe40000000000 */
[----:B------:R3:W-:Y:S05]  /*141b0*/  STG.E.64 desc[UR6][R132.64], R134 ;  /* 0x0000008684007986 */ /* 0x0007ea000c101b06 */
.L_x_16768:
[----:B------:R-:W-:Y:S05]  /*141c0*/  BSYNC.RECONVERGENT B0 ;  /* 0x0000000000007941 */ /* 0x000fea0003800200 */
.L_x_16767:
        /* <DEDUP_REMOVED lines=12> */
[----:B--23--:R-:W-:-:S05]  /*14290*/  IMAD.WIDE.U32 R170, R166, 0x20, R108 ;  /* 0x00000020a6aa7825 */ /* 0x00cfca00078e006c */
[----:B------:R1:W5:Y:S04]  /*142a0*/  LDG.E.128 R108, desc[UR6][R170.64] ;  /* 0x00000006aa6c7981 */ /* 0x000368000c1e1d00 */
[----:B0-----:R1:W5:Y:S01]  /*142b0*/  LDG.E.128 R132, desc[UR6][R170.64+0x10] ;  /* 0x00001006aa847981 */ /* 0x001362000c1e1d00 */
[----:B------:R-:W-:Y:S01]  /*142c0*/  ISETP.NE.AND P0, PT, R7, 0x1, PT ;  /* 0x000000010700780c */ /* 0x000fe20003f05270 */
[----:B------:R-:W-:Y:S01]  /*142d0*/  BSSY.RECONVERGENT B1, `(.L_x_16854) ;  /* 0x000005a000017945 */ /* 0x000fe20003800200 */
[----:B------:R-:W-:Y:S02]  /*142e0*/  HFMA2 R172, -RZ, RZ, 0, 1.1920928955078125e-07 ;  /* 0x00000002ffac7431 */ /* 0x000fe400000001ff */
[----:B------:R-:W-:Y:S01]  /*142f0*/  IMAD.MOV.U32 R169, RZ, RZ, R10 ;  /* 0x000000ffffa97224 */ /* 0x000fe200078e000a */
[----:B------:R-:W-:-:S08]  /*14300*/  MOV R168, R9 ;  /* 0x0000000900a87202 */ /* 0x000fd00000000f00 */
[----:B-1----:R-:W-:Y:S05]  /*14310*/  @!P0 BRA `(.L_x_16855) ;  /* 0x0000000400548947 */ /* 0x002fea0003800000 */
        /* <DEDUP_REMOVED lines=10> */
.L_x_16856:
        /* <DEDUP_REMOVED lines=13> */
.L_x_16858:
[----:B------:R-:W-:Y:S05]  /*14490*/  BSYNC.RECONVERGENT B2 ;  /* 0x0000000000027941 */ /* 0x000fea0003800200 */
.L_x_16857:
[----:B------:R-:W-:Y:S01]  /*144a0*/  IMAD.WIDE.U32 R168, R0, -0x326172a9, RZ ;  /* 0xcd9e8d5700a87825 */ /* 0x000fe200078e00ff */
[----:B------:R-:W-:Y:S02]  /*144b0*/  LOP3.LUT R172, R8, R7, R163, 0x96, !PT ;  /* 0x0000000708ac7212 */ /* 0x000fe400078e96a3 */
[----:B------:R-:W-:Y:S01]  /*144c0*/  IADD3 R5, PT, PT, R162, -0x61c88647, RZ ;  /* 0x9e3779b9a2057810 */ /* 0x000fe20007ffe0ff */
[C---:B------:R-:W-:Y:S01]  /*144d0*/  VIADD R7, R163.reuse, 0xbb67ae85 ;  /* 0xbb67ae85a3077836 */ /* 0x040fe20000000000 */
        /* <DEDUP_REMOVED lines=48> */
[----:B------:R-:W-:Y:S01]  /*147e0*/  IMAD.WIDE.U32 R172, R167, -0x326172a9, RZ ;  /* 0xcd9e8d57a7ac7825 */ /* 0x000fe200078e00ff */
[----:B------:R-:W-:-:S03]  /*147f0*/  IADD3 R7, PT, PT, R162, -0x700cb87f, RZ ;  /* 0x8ff34781a2077810 */ /* 0x000fc60007ffe0ff */
[----:B------:R-:W-:Y:S01]  /*14800*/  IMAD.WIDE.U32 R170, R5, -0x2daee0ad, RZ ;  /* 0xd2511f5305aa7825 */ /* 0x000fe200078e00ff */
[----:B------:R-:W-:Y:S02]  /*14810*/  MOV R10, R172 ;  /* 0x000000ac000a7202 */ /* 0x000fe40000000f00 */
[----:B------:R-:W-:Y:S01]  /*14820*/  LOP3.LUT R6, R7, R6, R173, 0x96, !PT ;  /* 0x0000000607067212 */ /* 0x000fe200078e96ad */
[----:B------:R-:W-:Y:S02]  /*14830*/  VIADD R5, R163, 0x96a522ad ;  /* 0x96a522ada3057836 */ /* 0x000fe40000000000 */
[----:B------:R-:W-:-:S03]  /*14840*/  IMAD.MOV.U32 R172, RZ, RZ, RZ ;  /* 0x000000ffffac7224 */ /* 0x000fc600078e00ff */
[----:B------:R-:W-:Y:S01]  /*14850*/  LOP3.LUT R5, R5, R168, R171, 0x96, !PT ;  /* 0x000000a805057212 */ /* 0x000fe200078e96ab */
[----:B------:R-:W-:-:S07]  /*14860*/  IMAD.MOV.U32 R168, RZ, RZ, R170 ;  /* 0x000000ffffa87224 */ /* 0x000fce00078e00aa */
.L_x_16855:
[----:B------:R-:W-:Y:S05]  /*14870*/  BSYNC.RECONVERGENT B1 ;  /* 0x0000000000017941 */ /* 0x000fea0003800200 */
.L_x_16854:
        /* <DEDUP_REMOVED lines=28> */
.L_x_16861:
        /* <DEDUP_REMOVED lines=13> */
.L_x_16863:
[----:B------:R-:W-:Y:S05]  /*14b10*/  BSYNC.RECONVERGENT B2 ;  /* 0x0000000000027941 */ /* 0x000fea0003800200 */
.L_x_16862:
        /* <DEDUP_REMOVED lines=61> */
.L_x_16860:
[----:B------:R-:W-:Y:S05]  /*14ef0*/  BSYNC.RECONVERGENT B1 ;  /* 0x0000000000017941 */ /* 0x000fea0003800200 */
.L_x_16859:
        /* <DEDUP_REMOVED lines=22> */
.L_x_16866:
        /* <DEDUP_REMOVED lines=13> */
.L_x_16868:
[----:B------:R-:W-:Y:S05]  /*15130*/  BSYNC.RECONVERGENT B2 ;  /* 0x0000000000027941 */ /* 0x000fea0003800200 */
.L_x_16867:
        /* <DEDUP_REMOVED lines=61> */
.L_x_16865:
[----:B------:R-:W-:Y:S05]  /*15510*/  BSYNC.RECONVERGENT B1 ;  /* 0x0000000000017941 */ /* 0x000fea0003800200 */
.L_x_16864:
        /* <DEDUP_REMOVED lines=23> */
.L_x_16871:
        /* <DEDUP_REMOVED lines=13> */
.L_x_16873:
[----:B------:R-:W-:Y:S05]  /*15760*/  BSYNC.RECONVERGENT B2 ;  /* 0x0000000000027941 */ /* 0x000fea0003800200 */
.L_x_16872:
        /* <DEDUP_REMOVED lines=61> */
.L_x_16870:
[----:B------:R-:W-:Y:S05]  /*15b40*/  BSYNC.RECONVERGENT B1 ;  /* 0x0000000000017941 */ /* 0x000fea0003800200 */
.L_x_16869:
        /* <DEDUP_REMOVED lines=22> */
.L_x_16876:
        /* <DEDUP_REMOVED lines=13> */
.L_x_16878:
[----:B------:R-:W-:Y:S05]  /*15d80*/  BSYNC.RECONVERGENT B2 ;  /* 0x0000000000027941 */ /* 0x000fea0003800200 */
.L_x_16877:
        /* <DEDUP_REMOVED lines=61> */
.L_x_16875:
[----:B------:R-:W-:Y:S05]  /*16160*/  BSYNC.RECONVERGENT B1 ;  /* 0x0000000000017941 */ /* 0x000fea0003800200 */
.L_x_16874:
        /* <DEDUP_REMOVED lines=8> */
[----:B------:R-:W-:-:S04]  /*161f0*/  FSETP.GTU.FTZ.AND P3, PT, R112, R167, PT ;  /* 0x000000a77000720b */ /* 0x000fc80003f7c000 */
[----:B------:R-:W-:Y:S02]  /*16200*/  FSEL R7, R170, RZ, !P3 ;  /* 0x000000ffaa077208 */ /* 0x000fe40005800000 */
[----:B------:R-:W-:Y:S02]  /*16210*/  MOV R170, 0x2 ;  /* 0x0000000200aa7802 */ /* 0x000fe40000000f00 */
        /* <DEDUP_REMOVED lines=12> */
.L_x_16881:
        /* <DEDUP_REMOVED lines=13> */
.L_x_16883:
[----:B------:R-:W-:Y:S05]  /*163b0*/  BSYNC.RECONVERGENT B2 ;  /* 0x0000000000027941 */ /* 0x000fea0003800200 */
.L_x_16882:
        /* <DEDUP_REMOVED lines=58> */
[----:B------:R-:W-:Y:S02]  /*16760*/  IMAD.MOV.U32 R168, RZ, RZ, R170 ;  /* 0x000000ffffa87224 */ /* 0x000fe400078e00aa */
[----:B------:R-:W-:Y:S01]  /*16770*/  HFMA2 R170, -RZ, RZ, 0, 0 ;  /* 0x00000000ffaa7431 */ /* 0x000fe200000001ff */
[----:B------:R-:W-:-:S07]  /*16780*/  LOP3.LUT R5, R5, R172, R171, 0x96, !PT ;  /* 0x000000ac05057212 */ /* 0x000fce00078e96ab */
.L_x_16880:
[----:B------:R-:W-:Y:S05]  /*16790*/  BSYNC.RECONVERGENT B1 ;  /* 0x0000000000017941 */ /* 0x000fea0003800200 */
.L_x_16879:
        /* <DEDUP_REMOVED lines=22> */
.L_x_16886:
        /* <DEDUP_REMOVED lines=13> */
.L_x_16888:
[----:B------:R-:W-:Y:S05]  /*169d0*/  BSYNC.RECONVERGENT B2 ;  /* 0x0000000000027941 */ /* 0x000fea0003800200 */
.L_x_16887:
        /* <DEDUP_REMOVED lines=61> */
.L_x_16885:
[----:B------:R-:W-:Y:S05]  /*16db0*/  BSYNC.RECONVERGENT B1 ;  /* 0x0000000000017941 */ /* 0x000fea0003800200 */
.L_x_16884:
        /* <DEDUP_REMOVED lines=23> */
.L_x_16891:
        /* <DEDUP_REMOVED lines=15> */
.L_x_16893:
[----:B------:R-:W-:Y:S05]  /*17020*/  BSYNC.RECONVERGENT B2 ;  /* 0x0000000000027941 */ /* 0x000fea0003800200 */
.L_x_16892:
        /* <DEDUP_REMOVED lines=61> */
.L_x_16890:
[----:B------:R-:W-:Y:S05]  /*17400*/  BSYNC.RECONVERGENT B1 ;  /* 0x0000000000017941 */ /* 0x000fea0003800200 */
.L_x_16889:
[----:B------:R-:W-:Y:S01]  /*17410*/  I2FP.F32.U32 R132, R132 ;  /* 0x0000008400847245 */ /* 0x000fe20000201000 */
[----:B------:R-:W-:-:S04]  /*17420*/  IMAD.U32 R115, R115, 0x10000, RZ ;  /* 0x0001000073737824 */ /* 0x000fc800078e00ff */
[----:B------:R-:W-:Y:S01]  /*17430*/  FFMA.FTZ R132, R132, R169, 1.1641532182693481445e-10 ;  /* 0x2f00000084847423 */ /* 0x000fe200000100a9 */
[----:B------:R-:W-:-:S04]  /*17440*/  FMUL.FTZ R134, R115, R164 ;  /* 0x000000a473867220 */ /* 0x000fc80000410000 */
[----:B------:R-:W-:Y:S01]  /*17450*/  FMUL.FTZ R134, R134, R9 ;  /* 0x0000000986867220 */ /* 0x000fe20000410000 */
[----:B------:R-:W-:-:S04]  /*17460*/  FSETP.GTU.FTZ.AND P6, PT, R132, R167, PT ;  /* 0x000000a78400720b */ /* 0x000fc80003fdc000 */
[----:B------:R-:W-:Y:S02]  /*17470*/  FSEL R134, R134, RZ, !P6 ;  /* 0x000000ff86867208 */ /* 0x000fe40007000000 */
[----:B------:R-:W-:-:S03]  /*17480*/  PLOP3.LUT P6, PT, P6, PT, PT, 0x8, 0x80 ;  /* 0x000000000080781c */ /* 0x000fc600037ce170 */
[----:B------:R-:W-:Y:S01]  /*17490*/  FADD.FTZ R115, R135, R134 ;  /* 0x0000008687737221 */ /* 0x000fe20000010000 */
[----:B------:R-:W-:Y:S09]  /*174a0*/  BRA `(.L_x_16894) ;  /* 0x00000030003c7947 */ /* 0x000ff20003800000 */
.L_x_16853:
[----:B------:R-:W-:Y:S01]  /*174b0*/  ISETP.NE.AND P0, PT, R7, 0x1, PT ;  /* 0x000000010700780c */ /* 0x000fe20003f05270 */
[----:B------:R-:W-:Y:S01]  /*174c0*/  BSSY.RECONVERGENT B1, `(.L_x_16895) ;  /* 0x0000059000017945 */ /* 0x000fe20003800200 */
[----:B------:R-:W-:Y:S02]  /*174d0*/  HFMA2 R111, -RZ, RZ, 0, 1.1920928955078125e-07 ;  /* 0x00000002ff6f7431 */ /* 0x000fe400000001ff */
[----:B------:R-:W-:Y:S01]  /*174e0*/  IMAD.MOV.U32 R108, RZ, RZ, R10 ;  /* 0x000000ffff6c7224 */ /* 0x000fe200078e000a */
[----:B0-----:R-:W-:-:S08]  /*174f0*/  MOV R168, R9 ;  /* 0x0000000900a87202 */ /* 0x001fd00000000f00 */
        /* <DEDUP_REMOVED lines=11> */
.L_x_16897:
        /* <DEDUP_REMOVED lines=13> */
.L_x_16899:
[----:B------:R-:W-:Y:S05]  /*17680*/  BSYNC.RECONVERGENT B2 ;  /* 0x0000000000027941 */ /* 0x000fea0003800200 */
.L_x_16898:
[----:B------:R-:W-:Y:S01]  /*17690*/  IMAD.WIDE.U32 R108, R0, -0x326172a9, RZ ;  /* 0xcd9e8d57006c7825 */ /* 0x000fe200078e00ff */
[----:B--23--:R-:W-:Y:S02]  /*176a0*/  LOP3.LUT R132, R8, R7, R163, 0x96, !PT ;  /* 0x0000000708847212 */ /* 0x00cfe400078e96a3 */
        /* <DEDUP_REMOVED lines=58> */
.L_x_16896:
[----:B------:R-:W-:Y:S05]  /*17a50*/  BSYNC.RECONVERGENT B1 ;  /* 0x0000000000017941 */ /* 0x000fea0003800200 */
.L_x_16895:
        /* <DEDUP_REMOVED lines=10> */
[----:B--23--:R-:W-:Y:S01]  /*17b00*/  IMAD.MOV.U32 R133, RZ, RZ, 0x2 ;  /* 0x00000002ff857424 */ /* 0x00cfe200078e00ff */
[----:B0-----:R-:W-:Y:S01]  /*17b10*/  FSETP.LE.FTZ.AND P1, PT, R110, R9, PT ;  /* 0x000000096e00720b */ /* 0x001fe20003f33000 */
[----:B------:R-:W-:Y:S01]  /*17b20*/  FMUL.FTZ R110, R7, R164 ;  /* 0x000000a4076e7220 */ /* 0x000fe20000410000 */
[----:B------:R-:W-:-:S03]  /*17b30*/  MOV R7, R10 ;  /* 0x0000000a00077202 */ /* 0x000fc60000000f00 */
[----:B-1----:R-:W-:-:S08]  /*17b40*/  FMUL.FTZ R110, R110, R109 ;  /* 0x0000006d6e6e7220 */ /* 0x002fd00000410000 */
        /* <DEDUP_REMOVED lines=10> */
.L_x_16902:
        /* <DEDUP_REMOVED lines=13> */
.L_x_16904:
[----:B------:R-:W-:Y:S05]  /*17cc0*/  BSYNC.RECONVERGENT B2 ;  /* 0x0000000000027941 */ /* 0x000fea0003800200 */
.L_x_16903:
        /* <DEDUP_REMOVED lines=61> */
.L_x_16901:
[----:B------:R-:W-:Y:S05]  /*180a0*/  BSYNC.RECONVERGENT B1 ;  /* 0x0000000000017941 */ /* 0x000fea0003800200 */
.L_x_16900:
[----:B------:R-:W-:Y:S01]  /*180b0*/  ISETP.NE.AND P1, PT, R133, 0x1, PT ;  /* 0x000000018500780c */ /* 0x000fe20003f25270 */
[----:B------:R-:W-:Y:S01]  /*180c0*/  BSSY.RECONVERGENT B1, `(.L_x_16905) ;  /* 0x000005d000017945 */ /* 0x000fe20003800200 */
[----:B------:R-:W-:Y:S01]  /*180d0*/  I2FP.F32.U32 R7, R7 ;  /* 0x0000000700077245 */ /* 0x000fe20000201000 */
[----:B------:R-:W-:Y:S01]  /*180e0*/  IMAD.MOV.U32 R134, RZ, RZ, 0x2 ;  /* 0x00000002ff867424 */ /* 0x000fe200078e00ff */
[----:B------:R-:W-:-:S03]  /*180f0*/  SHF.L.U32 R111, R112, 0x10, RZ ;  /* 0x00000010706f7819 */ /* 0x000fc600000006ff */
[----:B------:R-:W-:Y:S01]  /*18100*/  FFMA.FTZ R112, R7, R108, 1.1641532182693481445e-10 ;  /* 0x2f00000007707423 */ /* 0x000fe2000001006c */
[----:B------:R-:W-:Y:S01]  /*18110*/  MOV R7, R10 ;  /* 0x0000000a00077202 */ /* 0x000fe20000000f00 */
[----:B------:R-:W-:-:S03]  /*18120*/  FMUL.FTZ R132, R111, R164 ;  /* 0x000000a46f847220 */ /* 0x000fc60000410000 */
[----:B------:R-:W-:Y:S01]  /*18130*/  FSETP.LE.FTZ.AND P0, PT, R112, R9, PT ;  /* 0x000000097000720b */ /* 0x000fe20003f13000 */
        /* <DEDUP_REMOVED lines=10> */
.L_x_16907:
        /* <DEDUP_REMOVED lines=13> */
.L_x_16909:
[----:B------:R-:W-:Y:S05]  /*182b0*/  BSYNC.RECONVERGENT B2 ;  /* 0x0000000000027941 */ /* 0x000fea0003800200 */
.L_x_16908:
        /* <DEDUP_REMOVED lines=61> */
.L_x_16906:
[----:B------:R-:W-:Y:S05]  /*18690*/  BSYNC.RECONVERGENT B1 ;  /* 0x0000000000017941 */ /* 0x000fea0003800200 */
.L_x_16905:
[----:B------:R-:W-:Y:S01]  /*186a0*/  ISETP.NE.AND P2, PT, R134, 0x1, PT ;  /* 0x000000018600780c */ /* 0x000fe20003f45270 */
[----:B------:R-:W-:Y:S01]  /*186b0*/  BSSY.RECONVERGENT B1, `(.L_x_16910) ;  /* 0x000005e000017945 */ /* 0x000fe20003800200 */
[----:B------:R-:W-:Y:S02]  /*186c0*/  I2FP.F32.U32 R7, R7 ;  /* 0x0000000700077245 */ /* 0x000fe40000201000 */
[C---:B------:R-:W-:Y:S02]  /*186d0*/  SHF.L.U32 R133, R113.reuse, 0x10, RZ ;  /* 0x0000001071857819 */ /* 0x040fe400000006ff */
[----:B------:R-:W-:Y:S01]  /*186e0*/  PRMT R113, R113, 0x7632, R113 ;  /* 0x0000763271717816 */ /* 0x000fe20000000071 */
[----:B------:R-:W-:Y:S01]  /*186f0*/  FFMA.FTZ R132, R7, R108, 1.1641532182693481445e-10 ;  /* 0x2f00000007847423 */ /* 0x000fe2000001006c */
[----:B------:R-:W-:Y:S01]  /*18700*/  MOV R7, R10 ;  /* 0x0000000a00077202 */ /* 0x000fe20000000f00 */
[----:B------:R-:W-:Y:S01]  /*18710*/  FMUL.FTZ R112, R133, R164 ;  /* 0x000000a485707220 */ /* 0x000fe20000410000 */
[----:B------:R-:W-:-:S02]  /*18720*/  IMAD.MOV.U32 R133, RZ, RZ, 0x2 ;  /* 0x00000002ff857424 */ /* 0x000fc400078e00ff */
        /* <DEDUP_REMOVED lines=11> */
.L_x_16912:
        /* <DEDUP_REMOVED lines=13> */
.L_x_16914:
[----:B------:R-:W-:Y:S05]  /*188b0*/  BSYNC.RECONVERGENT B2 ;  /* 0x0000000000027941 */ /* 0x000fea0003800200 */
.L_x_16913:
        /* <DEDUP_REMOVED lines=61> */
.L_x_16911:
[----:B------:R-:W-:Y:S05]  /*18c90*/  BSYNC.RECONVERGENT B1 ;  /* 0x0000000000017941 */ /* 0x000fea0003800200 */
.L_x_16910:
        /* <DEDUP_REMOVED lines=19> */
.L_x_16917:
        /* <DEDUP_REMOVED lines=13> */
.L_x_16919:
[----:B------:R-:W-:Y:S05]  /*18ea0*/  BSYNC.RECONVERGENT B2 ;  /* 0x0000000000027941 */ /* 0x000fea0003800200 */
.L_x_16918:
        /* <DEDUP_REMOVED lines=61> */
.L_x_16916:
[----:B------:R-:W-:Y:S05]  /*19280*/  BSYNC.RECONVERGENT B1 ;  /* 0x0000000000017941 */ /* 0x000fea0003800200 */
.L_x_16915:
        /* <DEDUP_REMOVED lines=20> */
.L_x_16922:
        /* <DEDUP_REMOVED lines=13> */
.L_x_16924:
[----:B------:R-:W-:Y:S05]  /*194a0*/  BSYNC.RECONVERGENT B2 ;  /* 0x0000000000027941 */ /* 0x000fea0003800200 */
.L_x_16923:
        /* <DEDUP_REMOVED lines=61> */
.L_x_16921:
[----:B------:R-:W-:Y:S05]  /*19880*/  BSYNC.RECONVERGENT B1 ;  /* 0x0000000000017941 */ /* 0x000fea0003800200 */
.L_x_16920:
[----:B------:R-:W-:Y:S01]  /*19890*/  ISETP.NE.AND P5, PT, R133, 0x1, PT ;  /* 0x000000018500780c */ /* 0x000fe20003fa5270 */
[----:B------:R-:W-:Y:S01]  /*198a0*/  BSSY.RECONVERGENT B1, `(.L_x_16925) ;  /* 0x000005d000017945 */ /* 0x000fe20003800200 */
[----:B------:R-:W-:Y:S02]  /*198b0*/  I2FP.F32.U32 R7, R7 ;  /* 0x0000000700077245 */ /* 0x000fe40000201000 */
[----:B------:R-:W-:-:S03]  /*198c0*/  SHF.L.U32 R167, R167, 0x10, RZ ;  /* 0x00000010a7a77819 */ /* 0x000fc600000006ff */
[----:B------:R-:W-:Y:S01]  /*198d0*/  FFMA.FTZ R134, R7, R108, 1.1641532182693481445e-10 ;  /* 0x2f00000007867423 */ /* 0x000fe2000001006c */
[----:B------:R-:W-:Y:S01]  /*198e0*/  MOV R7, R10 ;  /* 0x0000000a00077202 */ /* 0x000fe20000000f00 */
[----:B------:R-:W-:Y:S01]  /*198f0*/  FMUL.FTZ R132, R167, R164 ;  /* 0x000000a4a7847220 */ /* 0x000fe20000410000 */
[----:B------:R-:W-:Y:S02]  /*19900*/  IMAD.MOV.U32 R167, RZ, RZ, 0x2 ;  /* 0x00000002ffa77424 */ /* 0x000fe400078e00ff */
        /* <DEDUP_REMOVED lines=11> */
.L_x_16927:
        /* <DEDUP_REMOVED lines=13> */
.L_x_16929:
[----:B------:R-:W-:Y:S05]  /*19a90*/  BSYNC.RECONVERGENT B2 ;  /* 0x0000000000027941 */ /* 0x000fea0003800200 */
.L_x_16928:
        /* <DEDUP_REMOVED lines=60> */
[----:B------:R-:W-:-:S07]  /*19e60*/  LOP3.LUT R5, R5, R170, R135, 0x96, !PT ;  /* 0x000000aa05057212 */ /* 0x000fce00078e9687 */
.L_x_16926:
[----:B------:R-:W-:Y:S05]  /*19e70*/  BSYNC.RECONVERGENT B1 ;  /* 0x0000000000017941 */ /* 0x000fea0003800200 */
.L_x_16925:
        /* <DEDUP_REMOVED lines=8> */
[----:B------:R-:W-:-:S02]  /*19f00*/  MOV R135, R10 ;  /* 0x0000000a00877202 */ /* 0x000fc40000000f00 */
        /* <DEDUP_REMOVED lines=11> */
.L_x_16932:
        /* <DEDUP_REMOVED lines=15> */
.L_x_16934:
[----:B------:R-:W-:Y:S05]  /*1a0b0*/  BSYNC.RECONVERGENT B2 ;  /* 0x0000000000027941 */ /* 0x000fea0003800200 */
.L_x_16933:
        /* <DEDUP_REMOVED lines=54> */
[----:B------:R-:W-:Y:S01]  /*1a420*/  IMAD.MOV.U32 R7, RZ, RZ, RZ ;  /* 0x000000ffff077224 */ /* 0x000fe200078e00ff */
[----:B------:R-:W-:Y:S01]  /*1a430*/  MOV R10, R174 ;  /* 0x000000ae000a7202 */ /* 0x000fe20000000f00 */
[----:B------:R-:W-:-:S04]  /*1a440*/  IMAD.WIDE.U32 R134, R5, -0x2daee0ad, RZ ;  /* 0xd2511f5305867825 */ /* 0x000fc800078e00ff */
[----:B------:R-:W-:-:S05]  /*1a450*/  VIADD R5, R163, 0x96a522ad ;  /* 0x96a522ada3057836 */ /* 0x000fca0000000000 */
[----:B------:R-:W-:Y:S01]  /*1a460*/  LOP3.LUT R5, R5, R170, R135, 0x96, !PT ;  /* 0x000000aa05057212 */ /* 0x000fe200078e9687 */
[----:B------:R-:W-:Y:S01]  /*1a470*/  IMAD.MOV.U32 R135, RZ, RZ, R168 ;  /* 0x000000ffff877224 */ /* 0x000fe200078e00a8 */
[----:B------:R-:W-:-:S07]  /*1a480*/  MOV R168, R134 ;  /* 0x0000008600a87202 */ /* 0x000fce0000000f00 */
.L_x_16931:
[----:B------:R-:W-:Y:S05]  /*1a490*/  BSYNC.RECONVERGENT B1 ;  /* 0x0000000000017941 */ /* 0x000fea0003800200 */
.L_x_16930:
        /* <DEDUP_REMOVED lines=16> */
.L_x_16894:
        /* <DEDUP_REMOVED lines=15> */
[----:B------:R-:W-:Y:S01]  /*1a690*/  LOP3.LUT R134, R9, R172, RZ, 0xfc, !PT ;  /* 0x000000ac09867212 */ /* 0x000fe200078efcff */
[----:B------:R-:W-:Y:S01]  /*1a6a0*/  IMAD.MOV.U32 R9, RZ, RZ, R168 ;  /* 0x000000ffff097224 */ /* 0x000fe200078e00a8 */
[----:B------:R4:W-:Y:S01]  /*1a6b0*/  STG.E.128 desc[UR6][R170.64], R108 ;  /* 0x0000006caa007986 */ /* 0x0009e2000c101d06 */
[----:B-1----:R-:W-:-:S03]  /*1a6c0*/  IMAD.WIDE.U32 R132, R166, 0x8, R132 ;  /* 0x00000008a6847825 */ /* 0x002fc600078e0084 */
[----:B------:R4:W-:Y:S01]  /*1a6d0*/  STG.E.128 desc[UR6][R170.64+0x10], R112 ;  /* 0x00001070aa007986 */ /* 0x0009e2000c101d06 */
[----:B------:R-:W-:-:S03]  /*1a6e0*/  IADD3 R166, PT, PT, R166, 0x20, RZ ;  /* 0x00000020a6a67810 */ /* 0x000fc60007ffe0ff */
[----:B------:R4:W-:Y:S04]  /*1a6f0*/  STG.E.64 desc[UR6][R132.64], R134 ;  /* 0x0000008684007986 */ /* 0x0009e8000c101b06 */
.L_x_16852:
[----:B------:R-:W-:Y:S05]  /*1a700*/  BSYNC.RECONVERGENT B0 ;  /* 0x0000000000007941 */ /* 0x000fea0003800200 */
.L_x_16851:
        /* <DEDUP_REMOVED lines=12> */
[----:B--234-:R-:W-:-:S05]  /*1a7d0*/  IMAD.WIDE.U32 R170, R166, 0x20, R116 ;  /* 0x00000020a6aa7825 */ /* 0x01cfca00078e0074 */
[----:B------:R1:W5:Y:S04]  /*1a7e0*/  LDG.E.128 R116, desc[UR6][R170.64] ;  /* 0x00000006aa747981 */ /* 0x000368000c1e1d00 */
[----:B0-----:R1:W5:Y:S01]  /*1a7f0*/  LDG.E.128 R132, desc[UR6][R170.64+0x10] ;  /* 0x00001006aa847981 */ /* 0x001362000c1e1d00 */
[----:B------:R-:W-:Y:S01]  /*1a800*/  ISETP.NE.AND P0, PT, R7, 0x1, PT ;  /* 0x000000010700780c */ /* 0x000fe20003f05270 */
[----:B------:R-:W-:Y:S01]  /*1a810*/  BSSY.RECONVERGENT B1, `(.L_x_16938) ;  /* 0x000005a000017945 */ /* 0x000fe20003800200 */
[----:B------:R-:W-:Y:S01]  /*1a820*/  IMAD.MOV.U32 R172, RZ, RZ, 0x2 ;  /* 0x00000002ffac7424 */ /* 0x000fe200078e00ff */
[----:B------:R-:W-:Y:S01]  /*1a830*/  MOV R169, R10 ;  /* 0x0000000a00a97202 */ /* 0x000fe20000000f00 */
[----:B------:R-:W-:-:S09]  /*1a840*/  IMAD.MOV.U32 R168, RZ, RZ, R9 ;  /* 0x000000ffffa87224 */ /* 0x000fd200078e0009 */
[----:B-1----:R-:W-:Y:S05]  /*1a850*/  @!P0 BRA `(.L_x_16939) ;  /* 0x0000000400548947 */ /* 0x002fea0003800000 */
        /* <DEDUP_REMOVED lines=10> */
.L_x_16940:
        /* <DEDUP_REMOVED lines=13> */
.L_x_16942:
[----:B------:R-:W-:Y:S05]  /*1a9d0*/  BSYNC.RECONVERGENT B2 ;  /* 0x0000000000027941 */ /* 0x000fea0003800200 */
.L_x_16941:
        /* <DEDUP_REMOVED lines=52> */
[----:B------:R-:W-:-:S04]  /*1ad20*/  IMAD.WIDE.U32 R172, R167, -0x326172a9, RZ ;  /* 0xcd9e8d57a7ac7825 */ /* 0x000fc800078e00ff */
[----:B------:R-:W-:Y:S01]  /*1ad30*/  IMAD.WIDE.U32 R170, R5, -0x2daee0ad, RZ ;  /* 0xd2511f5305aa7825 */ /* 0x000fe200078e00ff */
[----:B------:R-:W-:-:S03]  /*1ad40*/  IADD3 R5, PT, PT, R163, -0x695add53, RZ ;  /* 0x96a522ada3057810 */ /* 0x000fc60007ffe0ff */
[----:B------:R-:W-:Y:S01]  /*1ad50*/  VIADD R7, R162, 0x8ff34781 ;  /* 0x8ff34781a2077836 */ /* 0x000fe20000000000 */
[----:B------:R-:W-:Y:S01]  /*1ad60*/  LOP3.LUT R5, R5, R168, R171, 0x96, !PT ;  /* 0x000000a805057212 */ /* 0x000fe200078e96ab */
[----:B------:R-:W-:Y:S02]  /*1ad70*/  IMAD.MOV.U32 R10, RZ, RZ, R172 ;  /* 0x000000ffff0a7224 */ /* 0x000fe400078e00ac */
[----:B------:R-:W-:Y:S01]  /*1ad80*/  HFMA2 R172, -RZ, RZ, 0, 0 ;  /* 0x00000000ffac7431 */ /* 0x000fe200000001ff */
[----:B------:R-:W-:Y:S02]  /*1ad90*/  MOV R168, R170 ;  /* 0x000000aa00a87202 */ /* 0x000fe40000000f00 */
[----:B------:R-:W-:-:S07]  /*1ada0*/  LOP3.LUT R6, R7, R6, R173, 0x96, !PT ;  /* 0x0000000607067212 */ /* 0x000fce00078e96ad */
.L_x_16939:
[----:B------:R-:W-:Y:S05]  /*1adb0*/  BSYNC.RECONVERGENT B1 ;  /* 0x0000000000017941 */ /* 0x000fea0003800200 */
.L_x_16938:
        /* <DEDUP_REMOVED lines=10> */
[----:B------:R-:W-:-:S03]  /*1ae60*/  IMAD.MOV.U32 R171, RZ, RZ, 0x2 ;  /* 0x00000002ffab7424 */ /* 0x000fc600078e00ff */
[----:B0-----:R-:W-:Y:S01]  /*1ae70*/  FMUL.FTZ R174, R174, R9 ;  /* 0x00000009aeae7220 */ /* 0x001fe20000410000 */
[----:B-1----:R-:W-:-:S04]  /*1ae80*/  FSETP.GTU.FTZ.AND P0, PT, R170, R167, PT ;  /* 0x000000a7aa00720b */ /* 0x002fc80003f1c000 */
[----:B------:R-:W-:Y:S02]  /*1ae90*/  FSEL R7, R174, RZ, !P0 ;  /* 0x000000ffae077208 */ /* 0x000fe40004000000 */
[----:B------:R-:W-:Y:S02]  /*1aea0*/  PLOP3.LUT P1, PT, P0, PT, PT, 0x8, 0x80 ;  /* 0x000000000080781c */ /* 0x000fe4000072e170 */
[----:B------:R-:W-:Y:S01]  /*1aeb0*/  ISETP.NE.AND P0, PT, R172, 0x1, PT ;  /* 0x00000001ac00780c */ /* 0x000fe20003f05270 */
[----:B------:R-:W-:Y:S01]  /*1aec0*/  FADD.FTZ R116, R116, R7 ;  /* 0x0000000774747221 */ /* 0x000fe20000010000 */
        /* <DEDUP_REMOVED lines=11> */
.L_x_16945:
        /* <DEDUP_REMOVED lines=13> */
.L_x_16947:
[----:B------:R-:W-:Y:S05]  /*1b050*/  BSYNC.RECONVERGENT B2 ;  /* 0x0000000000027941 */ /* 0x000fea0003800200 */
.L_x_16946:
        /* <DEDUP_REMOVED lines=61> */
.L_x_16944:
[----:B------:R-:W-:Y:S05]  /*1b430*/  BSYNC.RECONVERGENT B1 ;  /* 0x0000000000017941 */ /* 0x000fea0003800200 */
.L_x_16943:
        /* <DEDUP_REMOVED lines=22> */
.L_x_16950:
        /* <DEDUP_REMOVED lines=13> */
.L_x_16952:
[----:B------:R-:W-:Y:S05]  /*1b670*/  BSYNC.RECONVERGENT B2 ;  /* 0x0000000000027941 */ /* 0x000fea0003800200 */
.L_x_16951:
        /* <DEDUP_REMOVED lines=61> */
.L_x_16949:
[----:B------:R-:W-:Y:S05]  /*1ba50*/  BSYNC.RECONVERGENT B1 ;  /* 0x0000000000017941 */ /* 0x000fea0003800200 */
.L_x_16948:
        /* <DEDUP_REMOVED lines=23> */
.L_x_16955:
        /* <DEDUP_REMOVED lines=13> */
.L_x_16957:
[----:B------:R-:W-:Y:S05]  /*1bca0*/  BSYNC.RECONVERGENT B2 ;  /* 0x0000000000027941 */ /* 0x000fea0003800200 */
.L_x_16956:
        /* <DEDUP_REMOVED lines=61> */
.L_x_16954:
[----:B------:R-:W-:Y:S05]  /*1c080*/  BSYNC.RECONVERGENT B1 ;  /* 0x0000000000017941 */ /* 0x000fea0003800200 */
.L_x_16953:
        /* <DEDUP_REMOVED lines=22> */
.L_x_16960:
        /* <DEDUP_REMOVED lines=13> */
.L_x_16962:
[----:B------:R-:W-:Y:S05]  /*1c2c0*/  BSYNC.RECONVERGENT B2 ;  /* 0x0000000000027941 */ /* 0x000fea0003800200 */
.L_x_16961:
        /* <DEDUP_REMOVED lines=61> */
.L_x_16959:
[----:B------:R-:W-:Y:S05]  /*1c6a0*/  BSYNC.RECONVERGENT B1 ;  /* 0x0000000000017941 */ /* 0x000fea0003800200 */
.L_x_16958:
        /* <DEDUP_REMOVED lines=23> */
.L_x_16965:
        /* <DEDUP_REMOVED lines=13> */
.L_x_16967:
[----:B------:R-:W-:Y:S05]  /*1c8f0*/  BSYNC.RECONVERGENT B2 ;  /* 0x0000000000027941 */ /* 0x000fea0003800200 */
.L_x_16966:
        /* <DEDUP_REMOVED lines=61> */
.L_x_16964:
[----:B------:R-:W-:Y:S05]  /*1ccd0*/  BSYNC.RECONVERGENT B1 ;  /* 0x0000000000017941 */ /* 0x000fea0003800200 */
.L_x_16963:
        /* <DEDUP_REMOVED lines=22> */
.L_x_16970:
        /* <DEDUP_REMOVED lines=13> */
.L_x_16972:
[----:B------:R-:W-:Y:S05]  /*1cf10*/  BSYNC.RECONVERGENT B2 ;  /* 0x0000000000027941 */ /* 0x000fea0003800200 */
.L_x_16971:
        /* <DEDUP_REMOVED lines=61> */
.L_x_16969:
[----:B------:R-:W-:Y:S05]  /*1d2f0*/  BSYNC.RECONVERGENT B1 ;  /* 0x0000000000017941 */ /* 0x000fea0003800200 */
.L_x_16968:
        /* <DEDUP_REMOVED lines=23> */
.L_x_16975:
        /* <DEDUP_REMOVED lines=15> */
.L_x_16977:
[----:B------:R-:W-:Y:S05]  /*1d560*/  BSYNC.RECONVERGENT B2 ;  /* 0x0000000000027941 */ /* 0x000fea0003800200 */
.L_x_16976:
        /* <DEDUP_REMOVED lines=61> */
.L_x_16974:
[----:B------:R-:W-:Y:S05]  /*1d940*/  BSYNC.RECONVERGENT B1 ;  /* 0x0000000000017941 */ /* 0x000fea0003800200 */
.L_x_16973:
        /* <DEDUP_REMOVED lines=10> */
.L_x_16937:
[----:B------:R-:W-:Y:S01]  /*1d9f0*/  ISETP.NE.AND P0, PT, R7, 0x1, PT ;  /* 0x000000010700780c */ /* 0x000fe20003f05270 */
[----:B------:R-:W-:Y:S01]  /*1da00*/  BSSY.RECONVERGENT B1, `(.L_x_16979) ;  /* 0x0000059000017945 */ /* 0x000fe20003800200 */
[----:B0-234-:R-:W-:Y:S01]  /*1da10*/  IMAD.MOV.U32 R133, RZ, RZ, 0x2 ;  /* 0x00000002ff857424 */ /* 0x01dfe200078e00ff */
        /* <DEDUP_REMOVED lines=13> */
.L_x_16981:
        /* <DEDUP_REMOVED lines=13> */
.L_x_16983:
[----:B------:R-:W-:Y:S05]  /*1dbc0*/  BSYNC.RECONVERGENT B2 ;  /* 0x0000000000027941 */ /* 0x000fea0003800200 */
.L_x_16982:
        /* <DEDUP_REMOVED lines=44> */
[----:B------:R-:W-:Y:S01]  /*1de90*/  IMAD.MOV.U32 R133, RZ, RZ, RZ ;  /* 0x000000ffff857224 */ /* 0x000fe200078e00ff */
        /* <DEDUP_REMOVED lines=8> */
[----:B------:R-:W-:Y:S01]  /*1df20*/  IMAD.WIDE.U32 R168, R5, -0x2daee0ad, RZ ;  /* 0xd2511f5305a87825 */ /* 0x000fe200078e00ff */
[----:B------:R-:W-:-:S03]  /*1df30*/  IADD3 R5, PT, PT, R163, -0x695add53, RZ ;  /* 0x96a522ada3057810 */ /* 0x000fc60007ffe0ff */
[----:B------:R-:W-:Y:S01]  /*1df40*/  VIADD R7, R162, 0x8ff34781 ;  /* 0x8ff34781a2077836 */ /* 0x000fe20000000000 */
[----:B------:R-:W-:Y:S01]  /*1df50*/  LOP3.LUT R5, R5, R116, R169, 0x96, !PT ;  /* 0x0000007405057212 */ /* 0x000fe200078e96a9 */
[----:B------:R-:W-:Y:S01]  /*1df60*/  IMAD.MOV.U32 R10, RZ, RZ, R118 ;  /* 0x000000ffff0a7224 */ /* 0x000fe200078e0076 */
[----:B------:R-:W-:Y:S02]  /*1df70*/  MOV R116, R9 ;  /* 0x0000000900747202 */ /* 0x000fe40000000f00 */
[----:B------:R-:W-:-:S07]  /*1df80*/  LOP3.LUT R6, R7, R6, R119, 0x96, !PT ;  /* 0x0000000607067212 */ /* 0x000fce00078e9677 */
.L_x_16980:
[----:B------:R-:W-:Y:S05]  /*1df90*/  BSYNC.RECONVERGENT B1 ;  /* 0x0000000000017941 */ /* 0x000fea0003800200 */
.L_x_16979:
[----:B------:R-:W0:Y:S01]  /*1dfa0*/  LDC R9, c[0x0][0x404] ;  /* 0x00010100ff097b82 */ /* 0x000e220000000800 */
[----:B------:R-:W-:Y:S01]  /*1dfb0*/  I2FP.F32.U32 R7, R116 ;  /* 0x0000007400077245 */ /* 0x000fe20000201000 */
[----:B------:R-:W-:Y:S01]  /*1dfc0*/  HFMA2 R116, -RZ, RZ, 0.1171875, 0 ;  /* 0x2f800000ff747431 */ /* 0x000fe200000001ff */
[----:B------:R-:W-:Y:S01]  /*1dfd0*/  LOP3.LUT R160, R160, 0xfffffffd, RZ, 0xc0, !PT ;  /* 0xfffffffda0a07812 */ /* 0x000fe200078ec0ff */
[C---:B-----5:R-:W-:Y:S01]  /*1dfe0*/  IMAD.U32 R119, R120.reuse, 0x10000, RZ ;  /* 0x0001000078777824 */ /* 0x060fe200078e00ff */
[----:B------:R-:W-:Y:S01]  /*1dff0*/  BSSY.RECONVERGENT B1, `(.L_x_16984) ;  /* 0x000005f000017945 */ /* 0x000fe20003800200 */
[----:B------:R-:W-:Y:S01]  /*1e000*/  PRMT R120, R120, 0x7632, R120 ;  /* 0x0000763278787816 */ /* 0x000fe20000000078 */
[----:B------:R-:W-:Y:S01]  /*1e010*/  FFMA.FTZ R118, R7, R116, 1.1641532182693481445e-10 ;  /* 0x2f00000007767423 */ /* 0x000fe20000010074 */
[----:B------:R-:W1:Y:S01]  /*1e020*/  LDC R117, c[0x0][0x408] ;  /* 0x00010200ff757b82 */ /* 0x000e620000000800 */
[----:B------:R-:W-:Y:S01]  /*1e030*/  FMUL.FTZ R132, R119, R164 ;  /* 0x000000a477847220 */ /* 0x000fe20000410000 */
[----:B------:R-:W-:Y:S01]  /*1e040*/  MOV R134, 0x2 ;  /* 0x0000000200867802 */ /* 0x000fe20000000f00 */
[----:B------:R-:W-:Y:S01]  /*1e050*/  IMAD.MOV.U32 R7, RZ, RZ, R10 ;  /* 0x000000ffff077224 */ /* 0x000fe200078e000a */
[----:B0-----:R-:W-:Y:S01]  /*1e060*/  FSETP.LE.FTZ.AND P0, PT, R118, R9, PT ;  /* 0x000000097600720b */ /* 0x001fe20003f13000 */
[----:B-1----:R-:W-:-:S12]  /*1e070*/  FMUL.FTZ R118, R132, R117 ;  /* 0x0000007584767220 */ /* 0x002fd80000410000 */
[----:B------:R-:W-:Y:S02]  /*1e080*/  @P0 LOP3.LUT R160, R160, 0x2, RZ, 0xfc, !PT ;  /* 0x00000002a0a00812 */ /* 0x000fe400078efcff */
[----:B------:R-:W-:-:S13]  /*1e090*/  ISETP.NE.AND P0, PT, R133, 0x1, PT ;  /* 0x000000018500780c */ /* 0x000fda0003f05270 */
        /* <DEDUP_REMOVED lines=9> */
.L_x_16986:
        /* <DEDUP_REMOVED lines=13> */
.L_x_16988:
[----:B------:R-:W-:Y:S05]  /*1e200*/  BSYNC.RECONVERGENT B2 ;  /* 0x0000000000027941 */ /* 0x000fea0003800200 */
.L_x_16987:
        /* <DEDUP_REMOVED lines=61> */
.L_x_16985:
[----:B------:R-:W-:Y:S05]  /*1e5e0*/  BSYNC.RECONVERGENT B1 ;  /* 0x0000000000017941 */ /* 0x000fea0003800200 */
.L_x_16984:
        /* <DEDUP_REMOVED lines=19> */
.L_x_16991:
        /* <DEDUP_REMOVED lines=13> */
.L_x_16993:
[----:B------:R-:W-:Y:S05]  /*1e7f0*/  BSYNC.RECONVERGENT B2 ;  /* 0x0000000000027941 */ /* 0x000fea0003800200 */
.L_x_16992:
        /* <DEDUP_REMOVED lines=61> */
.L_x_16990:
[----:B------:R-:W-:Y:S05]  /*1ebd0*/  BSYNC.RECONVERGENT B1 ;  /* 0x0000000000017941 */ /* 0x000fea0003800200 */
.L_x_16989:
        /* <DEDUP_REMOVED lines=20> */
.L_x_16996:
        /* <DEDUP_REMOVED lines=13> */
.L_x_16998:
[----:B------:R-:W-:Y:S05]  /*1edf0*/  BSYNC.RECONVERGENT B2 ;  /* 0x0000000000027941 */ /* 0x000fea0003800200 */
.L_x_16997:
        /* <DEDUP_REMOVED lines=61> */
.L_x_16995:
[----:B------:R-:W-:Y:S05]  /*1f1d0*/  BSYNC.RECONVERGENT B1 ;  /* 0x0000000000017941 */ /* 0x000fea0003800200 */
.L_x_16994:
        /* <DEDUP_REMOVED lines=19> */
.L_x_17001:
        /* <DEDUP_REMOVED lines=13> */
.L_x_17003:
[----:B------:R-:W-:Y:S05]  /*1f3e0*/  BSYNC.RECONVERGENT B2 ;  /* 0x0000000000027941 */ /* 0x000fea0003800200 */
.L_x_17002:
        /* <DEDUP_REMOVED lines=61> */
.L_x_17000:
[----:B------:R-:W-:Y:S05]  /*1f7c0*/  BSYNC.RECONVERGENT B1 ;  /* 0x0000000000017941 */ /* 0x000fea0003800200 */
.L_x_16999:
        /* <DEDUP_REMOVED lines=20> */
.L_x_17006:
        /* <DEDUP_REMOVED lines=13> */
.L_x_17008:
[----:B------:R-:W-:Y:S05]  /*1f9e0*/  BSYNC.RECONVERGENT B2 ;  /* 0x0000000000027941 */ /* 0x000fea0003800200 */
.L_x_17007:
        /* <DEDUP_REMOVED lines=61> */
.L_x_17005:
[----:B------:R-:W-:Y:S05]  /*1fdc0*/  BSYNC.RECONVERGENT B1 ;  /* 0x0000000000017941 */ /* 0x000fea0003800200 */
.L_x_17004:
        /* <DEDUP_REMOVED lines=19> */
.L_x_17011:
        /* <DEDUP_REMOVED lines=13> */
.L_x_17013:
[----:B------:R-:W-:Y:S05]  /*1ffd0*/  BSYNC.RECONVERGENT B2 ;  /* 0x0000000000027941 */ /* 0x000fea0003800200 */
.L_x_17012:
        /* <DEDUP_REMOVED lines=61> */
.L_x_17010:
[----:B------:R-:W-:Y:S05]  /*203b0*/  BSYNC.RECONVERGENT B1 ;  /* 0x0000000000017941 */ /* 0x000fea0003800200 */
.L_x_17009:
        /* <DEDUP_REMOVED lines=20> */
.L_x_17016:
        /* <DEDUP_REMOVED lines=15> */
.L_x_17018:
[----:B------:R-:W-:Y:S05]  /*205f0*/  BSYNC.RECONVERGENT B2 ;  /* 0x0000000000027941 */ /* 0x000fea0003800200 */
.L_x_17017:
        /* <DEDUP_REMOVED lines=61> */
.L_x_17015:
[----:B------:R-:W-:Y:S05]  /*209d0*/  BSYNC.RECONVERGENT B1 ;  /* 0x0000000000017941 */ /* 0x000fea0003800200 */
.L_x_17014:
        /* <DEDUP_REMOVED lines=16> */
.L_x_16978:
        /* <DEDUP_REMOVED lines=9> */
[----:B------:R-:W-:Y:S02]  /*20b70*/  LOP3.LUT R174, R174, R172, R171, 0xfe, !PT ;  /* 0x000000acaeae7212 */ /* 0x000fe400078efeab */
[----:B------:R-:W-:Y:S02]  /*20b80*/  SEL R169, RZ, 0x1, !P3 ;  /* 0x00000001ffa97807 */ /* 0x000fe40005800000 */
[----:B------:R-:W-:Y:S02]  /*20b90*/  LOP3.LUT R9, R9, R167, R170, 0xfe, !PT ;  /* 0x000000a709097212 */ /* 0x000fe400078efeaa */
        /* <DEDUP_REMOVED lines=10> */
.L_x_16936:
[----:B------:R-:W-:Y:S05]  /*20c40*/  BSYNC.RECONVERGENT B0 ;  /* 0x0000000000007941 */ /* 0x000fea0003800200 */
.L_x_16935:
        /* <DEDUP_REMOVED lines=11> */
[----:B0-234-:R-:W0:Y:S02]  /*20d00*/  LDC.64 R170, c[0x0][0x3a0] ;  /* 0x0000e800ffaa7b82 */ /* 0x01de240000000a00 */
[----:B0-----:R-:W-:-:S05]  /*20d10*/  IMAD.WIDE.U32 R170, R166, 0x20, R170 ;  /* 0x00000020a6aa7825 */ /* 0x001fca00078e00aa */
[----:B------:R0:W5:Y:S04]  /*20d20*/  LDG.E.128 R124, desc[UR6][R170.64] ;  /* 0x00000006aa7c7981 */ /* 0x000168000c1e1d00 */
[----:B------:R0:W5:Y:S01]  /*20d30*/  LDG.E.128 R132, desc[UR6][R170.64+0x10] ;  /* 0x00001006aa847981 */ /* 0x000162000c1e1d00 */
[----:B------:R-:W-:Y:S01]  /*20d40*/  ISETP.NE.AND P0, PT, R7, 0x1, PT ;  /* 0x000000010700780c */ /* 0x000fe20003f05270 */
[----:B------:R-:W-:Y:S01]  /*20d50*/  BSSY.RECONVERGENT B1, `(.L_x_17022) ;  /* 0x000005a000017945 */ /* 0x000fe20003800200 */
[----:B------:R-:W-:Y:S02]  /*20d60*/  HFMA2 R172, -RZ, RZ, 0, 1.1920928955078125e-07 ;  /* 0x00000002ffac7431 */ /* 0x000fe400000001ff */
[----:B------:R-:W-:Y:S01]  /*20d70*/  IMAD.MOV.U32 R169, RZ, RZ, R10 ;  /* 0x000000ffffa97224 */ /* 0x000fe200078e000a */
[----:B------:R-:W-:-:S08]  /*20d80*/  MOV R168, R9 ;  /* 0x0000000900a87202 */ /* 0x000fd00000000f00 */
[----:B0-----:R-:W-:Y:S05]  /*20d90*/  @!P0 BRA `(.L_x_17023) ;  /* 0x0000000400548947 */ /* 0x001fea0003800000 */
        /* <DEDUP_REMOVED lines=10> */
.L_x_17024:
        /* <DEDUP_REMOVED lines=13> */
.L_x_17026:
[----:B------:R-:W-:Y:S05]  /*20f10*/  BSYNC.RECONVERGENT B2 ;  /* 0x0000000000027941 */ /* 0x000fea0003800200 */
.L_x_17025:
        /* <DEDUP_REMOVED lines=61> */
.L_x_17023:
[----:B------:R-:W-:Y:S05]  /*212f0*/  BSYNC.RECONVERGENT B1 ;  /* 0x0000000000017941 */ /* 0x000fea0003800200 */
.L_x_17022:
        /* <DEDUP_REMOVED lines=28> */
.L_x_17029:
        /* <DEDUP_REMOVED lines=13> */
.L_x_17031:
[----:B------:R-:W-:Y:S05]  /*21590*/  BSYNC.RECONVERGENT B2 ;  /* 0x0000000000027941 */ /* 0x000fea0003800200 */
.L_x_17030:
        /* <DEDUP_REMOVED lines=61> */
.L_x_17028:
[----:B------:R-:W-:Y:S05]  /*21970*/  BSYNC.RECONVERGENT B1 ;  /* 0x0000000000017941 */ /* 0x000fea0003800200 */
.L_x_17027:
        /* <DEDUP_REMOVED lines=22> */
.L_x_17034:
        /* <DEDUP_REMOVED lines=13> */
.L_x_17036:
[----:B------:R-:W-:Y:S05]  /*21bb0*/  BSYNC.RECONVERGENT B2 ;  /* 0x0000000000027941 */ /* 0x000fea0003800200 */
.L_x_17035:
        /* <DEDUP_REMOVED lines=61> */
.L_x_17033:
[----:B------:R-:W-:Y:S05]  /*21f90*/  BSYNC.RECONVERGENT B1 ;  /* 0x0000000000017941 */ /* 0x000fea0003800200 */
.L_x_17032:
        /* <DEDUP_REMOVED lines=23> */
.L_x_17039:
        /* <DEDUP_REMOVED lines=13> */
.L_x_17041:
[----:B------:R-:W-:Y:S05]  /*221e0*/  BSYNC.RECONVERGENT B2 ;  /* 0x0000000000027941 */ /* 0x000fea0003800200 */
.L_x_17040:
        /* <DEDUP_REMOVED lines=61> */
.L_x_17038:
[----:B------:R-:W-:Y:S05]  /*225c0*/  BSYNC.RECONVERGENT B1 ;  /* 0x0000000000017941 */ /* 0x000fea0003800200 */
.L_x_17037:
        /* <DEDUP_REMOVED lines=22> */
.L_x_17044:
        /* <DEDUP_REMOVED lines=13> */
.L_x_17046:
[----:B------:R-:W-:Y:S05]  /*22800*/  BSYNC.RECONVERGENT B2 ;  /* 0x0000000000027941 */ /* 0x000fea0003800200 */
.L_x_17045:
        /* <DEDUP_REMOVED lines=61> */
.L_x_17043:
[----:B------:R-:W-:Y:S05]  /*22be0*/  BSYNC.RECONVERGENT B1 ;  /* 0x0000000000017941 */ /* 0x000fea0003800200 */
.L_x_17042:
        /* <DEDUP_REMOVED lines=23> */
.L_x_17049:
        /* <DEDUP_REMOVED lines=13> */
.L_x_17051:
[----:B------:R-:W-:Y:S05]  /*22e30*/  BSYNC.RECONVERGENT B2 ;  /* 0x0000000000027941 */ /* 0x000fea0003800200 */
.L_x_17050:
        /* <DEDUP_REMOVED lines=61> */
.L_x_17048:
[----:B------:R-:W-:Y:S05]  /*23210*/  BSYNC.RECONVERGENT B1 ;  /* 0x0000000000017941 */ /* 0x000fea0003800200 */
.L_x_17047:
        /* <DEDUP_REMOVED lines=22> */
.L_x_17054:
        /* <DEDUP_REMOVED lines=13> */
.L_x_17056:
[----:B------:R-:W-:Y:S05]  /*23450*/  BSYNC.RECONVERGENT B2 ;  /* 0x0000000000027941 */ /* 0x000fea0003800200 */
.L_x_17055:
        /* <DEDUP_REMOVED lines=61> */
.L_x_17053:
[----:B------:R-:W-:Y:S05]  /*23830*/  BSYNC.RECONVERGENT B1 ;  /* 0x0000000000017941 */ /* 0x000fea0003800200 */
.L_x_17052:
        /* <DEDUP_REMOVED lines=23> */
.L_x_17059:
        /* <DEDUP_REMOVED lines=15> */
.L_x_17061:
[----:B------:R-:W-:Y:S05]  /*23aa0*/  BSYNC.RECONVERGENT B2 ;  /* 0x0000000000027941 */ /* 0x000fea0003800200 */
.L_x_17060:
        /* <DEDUP_REMOVED lines=61> */
.L_x_17058:
[----:B------:R-:W-:Y:S05]  /*23e80*/  BSYNC.RECONVERGENT B1 ;  /* 0x0000000000017941 */ /* 0x000fea0003800200 */
.L_x_17057:
        /* <DEDUP_REMOVED lines=10> */
.L_x_17021:
[----:B------:R-:W-:Y:S01]  /*23f30*/  ISETP.NE.AND P0, PT, R7, 0x1, PT ;  /* 0x000000010700780c */ /* 0x000fe20003f05270 */
[----:B------:R-:W-:Y:S01]  /*23f40*/  BSSY.RECONVERGENT B1, `(.L_x_17063) ;  /* 0x0000059000017945 */ /* 0x000fe20003800200 */
[----:B0-234-:R-:W-:Y:S02]  /*23f50*/  HFMA2 R133, -RZ, RZ, 0, 1.1920928955078125e-07 ;  /* 0x00000002ff857431 */ /* 0x01dfe400000001ff */
        /* <DEDUP_REMOVED lines=13> */
.L_x_17065:
        /* <DEDUP_REMOVED lines=13> */
.L_x_17067:
[----:B------:R-:W-:Y:S05]  /*24100*/  BSYNC.RECONVERGENT B2 ;  /* 0x0000000000027941 */ /* 0x000fea0003800200 */
.L_x_17066:
        /* <DEDUP_REMOVED lines=43> */
[----:B------:R-:W-:Y:S02]  /*243c0*/  HFMA2 R133, -RZ, RZ, 0, 0 ;  /* 0x00000000ff857431 */ /* 0x000fe400000001ff */
        /* <DEDUP_REMOVED lines=11> */
[----:B------:R-:W-:Y:S02]  /*24480*/  LOP3.LUT R6, R7, R6, R127, 0x96, !PT ;  /* 0x0000000607067212 */ /* 0x000fe400078e967f */
[----:B------:R-:W-:Y:S01]  /*24490*/  MOV R10, R126 ;  /* 0x0000007e000a7202 */ /* 0x000fe20000000f00 */
[----:B------:R-:W-:-:S05]  /*244a0*/  VIADD R5, R163, 0x96a522ad ;  /* 0x96a522ada3057836 */ /* 0x000fca0000000000 */
[----:B------:R-:W-:Y:S01]  /*244b0*/  LOP3.LUT R5, R5, R124, R169, 0x96, !PT ;  /* 0x0000007c05057212 */ /* 0x000fe200078e96a9 */
[----:B------:R-:W-:-:S07]  /*244c0*/  IMAD.MOV.U32 R124, RZ, RZ, R9 ;  /* 0x000000ffff7c7224 */ /* 0x000fce00078e0009 */
.L_x_17064:
[----:B------:R-:W-:Y:S05]  /*244d0*/  BSYNC.RECONVERGENT B1 ;  /* 0x0000000000017941 */ /* 0x000fea0003800200 */
.L_x_17063:
[----:B------:R-:W0:Y:S01]  /*244e0*/  LDC R125, c[0x0][0x404] ;  /* 0x00010100ff7d7b82 */ /* 0x000e220000000800 */
[----:B------:R-:W-:Y:S01]  /*244f0*/  I2FP.F32.U32 R7, R124 ;  /* 0x0000007c00077245 */ /* 0x000fe20000201000 */
[----:B------:R-:W-:Y:S01]  /*24500*/  IMAD.MOV.U32 R124, RZ, RZ, 0x2f800000 ;  /* 0x2f800000ff7c7424 */ /* 0x000fe200078e00ff */
[----:B------:R-:W-:Y:S01]  /*24510*/  ISETP.NE.AND P0, PT, R133, 0x1, PT ;  /* 0x000000018500780c */ /* 0x000fe20003f05270 */
[----:B------:R-:W-:Y:S01]  /*24520*/  BSSY.RECONVERGENT B1, `(.L_x_17068) ;  /* 0x0000060000017945 */ /* 0x000fe20003800200 */
[----:B-----5:R-:W-:Y:S01]  /*24530*/  SHF.L.U32 R127, R128, 0x10, RZ ;  /* 0x00000010807f7819 */ /* 0x020fe200000006ff */
[----:B------:R-:W-:Y:S01]  /*24540*/  FFMA.FTZ R132, R7, R124, 1.1641532182693481445e-10 ;  /* 0x2f00000007847423 */ /* 0x000fe2000001007c */
[----:B------:R-:W-:Y:S01]  /*24550*/  LOP3.LUT R160, R160, 0xfffffffd, RZ, 0xc0, !PT ;  /* 0xfffffffda0a07812 */ /* 0x000fe200078ec0ff */
[----:B------:R-:W1:Y:S01]  /*24560*/  LDC R9, c[0x0][0x408] ;  /* 0x00010200ff097b82 */ /* 0x000e620000000800 */
[----:B------:R-:W-:Y:S01]  /*24570*/  PRMT R128, R128, 0x7632, R128 ;  /* 0x0000763280807816 */ /* 0x000fe20000000080 */
[----:B------:R-:W-:Y:S01]  /*24580*/  FMUL.FTZ R126, R127, R164 ;  /* 0x000000a47f7e7220 */ /* 0x000fe20000410000 */
[----:B------:R-:W-:Y:S01]  /*24590*/  IMAD.MOV.U32 R134, RZ, RZ, 0x2 ;  /* 0x00000002ff867424 */ /* 0x000fe200078e00ff */
[----:B------:R-:W-:-:S02]  /*245a0*/  MOV R7, R10 ;  /* 0x0000000a00077202 */ /* 0x000fc40000000f00 */
[----:B0-----:R-:W-:Y:S01]  /*245b0*/  FSETP.LE.FTZ.AND P1, PT, R132, R125, PT ;  /* 0x0000007d8400720b */ /* 0x001fe20003f33000 */
[----:B-1----:R-:W-:-:S12]  /*245c0*/  FMUL.FTZ R126, R126, R9 ;  /* 0x000000097e7e7220 */ /* 0x002fd80000410000 */
        /* <DEDUP_REMOVED lines=10> */
.L_x_17070:
        /* <DEDUP_REMOVED lines=13> */
.L_x_17072:
[----:B------:R-:W-:Y:S05]  /*24740*/  BSYNC.RECONVERGENT B2 ;  /* 0x0000000000027941 */ /* 0x000fea0003800200 */
.L_x_17071:
        /* <DEDUP_REMOVED lines=61> */
.L_x_17069:
[----:B------:R-:W-:Y:S05]  /*24b20*/  BSYNC.RECONVERGENT B1 ;  /* 0x0000000000017941 */ /* 0x000fea0003800200 */
.L_x_17068:
        /* <DEDUP_REMOVED lines=19> */
.L_x_17075:
        /* <DEDUP_REMOVED lines=13> */
.L_x_17077:
[----:B------:R-:W-:Y:S05]  /*24d30*/  BSYNC.RECONVERGENT B2 ;  /* 0x0000000000027941 */ /* 0x000fea0003800200 */
.L_x_17076:
        /* <DEDUP_REMOVED lines=61> */
.L_x_17074:
[----:B------:R-:W-:Y:S05]  /*25110*/  BSYNC.RECONVERGENT B1 ;  /* 0x0000000000017941 */ /* 0x000fea0003800200 */
.L_x_17073:
        /* <DEDUP_REMOVED lines=20> */
.L_x_17080:
        /* <DEDUP_REMOVED lines=13> */
.L_x_17082:
[----:B------:R-:W-:Y:S05]  /*25330*/  BSYNC.RECONVERGENT B2 ;  /* 0x0000000000027941 */ /* 0x000fea0003800200 */
.L_x_17081:
        /* <DEDUP_REMOVED lines=61> */
.L_x_17079:
[----:B------:R-:W-:Y:S05]  /*25710*/  BSYNC.RECONVERGENT B1 ;  /* 0x0000000000017941 */ /* 0x000fea0003800200 */
.L_x_17078:
        /* <DEDUP_REMOVED lines=19> */
.L_x_17085:
        /* <DEDUP_REMOVED lines=13> */
.L_x_17087:
[----:B------:R-:W-:Y:S05]  /*25920*/  BSYNC.RECONVERGENT B2 ;  /* 0x0000000000027941 */ /* 0x000fea0003800200 */
.L_x_17086:
        /* <DEDUP_REMOVED lines=61> */
.L_x_17084:
[----:B------:R-:W-:Y:S05]  /*25d00*/  BSYNC.RECONVERGENT B1 ;  /* 0x0000000000017941 */ /* 0x000fea0003800200 */
.L_x_17083:
        /* <DEDUP_REMOVED lines=20> */
.L_x_17090:
        /* <DEDUP_REMOVED lines=13> */
.L_x_17092:
[----:B------:R-:W-:Y:S05]  /*25f20*/  BSYNC.RECONVERGENT B2 ;  /* 0x0000000000027941 */ /* 0x000fea0003800200 */
.L_x_17091:
        /* <DEDUP_REMOVED lines=61> */
.L_x_17089:
[----:B------:R-:W-:Y:S05]  /*26300*/  BSYNC.RECONVERGENT B1 ;  /* 0x0000000000017941 */ /* 0x000fea0003800200 */
.L_x_17088:
        /* <DEDUP_REMOVED lines=19> */
.L_x_17095:
        /* <DEDUP_REMOVED lines=13> */
.L_x_17097:
[----:B------:R-:W-:Y:S05]  /*26510*/  BSYNC.RECONVERGENT B2 ;  /* 0x0000000000027941 */ /* 0x000fea0003800200 */
.L_x_17096:
        /* <DEDUP_REMOVED lines=61> */
.L_x_17094:
[----:B------:R-:W-:Y:S05]  /*268f0*/  BSYNC.RECONVERGENT B1 ;  /* 0x0000000000017941 */ /* 0x000fea0003800200 */
.L_x_17093:
        /* <DEDUP_REMOVED lines=20> */
.L_x_17100:
        /* <DEDUP_REMOVED lines=15> */
.L_x_17102:
[----:B------:R-:W-:Y:S05]  /*26b30*/  BSYNC.RECONVERGENT B2 ;  /* 0x0000000000027941 */ /* 0x000fea0003800200 */
.L_x_17101:
        /* <DEDUP_REMOVED lines=61> */
.L_x_17099:
[----:B------:R-:W-:Y:S05]  /*26f10*/  BSYNC.RECONVERGENT B1 ;  /* 0x0000000000017941 */ /* 0x000fea0003800200 */
.L_x_17098:
        /* <DEDUP_REMOVED lines=16> */
.L_x_17062:
        /* <DEDUP_REMOVED lines=18> */
[----:B-1----:R-:W-:-:S03]  /*27140*/  IMAD.WIDE.U32 R132, R166, 0x8, R132 ;  /* 0x00000008a6847825 */ /* 0x002fc600078e0084 */
[----:B------:R0:W-:Y:S04]  /*27150*/  STG.E.128 desc[UR6][R134.64+0x10], R128 ;  /* 0x0000108086007986 */ /* 0x0001e8000c101d06 */
[----:B------:R0:W-:Y:S02]  /*27160*/  STG.E.64 desc[UR6][R132.64], R170 ;  /* 0x000000aa84007986 */ /* 0x0001e4000c101b06 */
.L_x_17020:
[----:B------:R-:W-:Y:S05]  /*27170*/  BSYNC.RECONVERGENT B0 ;  /* 0x0000000000007941 */ /* 0x000fea0003800200 */
.L_x_17019:
        /* <DEDUP_REMOVED lines=177> */
.L_x_17128:
        /* <DEDUP_REMOVED lines=65> */
.L_x_17105:
[----:B------:R-:W-:Y:S05]  /*280a0*/  BSYNC.RECONVERGENT B0 ;  /* 0x0000000000007941 */ /* 0x000fea0003800200 */
.L_x_17104:
        /* <DEDUP_REMOVED lines=51> */
.L_x_17107:
[----:B------:R-:W-:Y:S05]  /*283e0*/  BSYNC.RECONVERGENT B0 ;  /* 0x0000000000007941 */ /* 0x000fea0003800200 */
.L_x_17106:
        /* <DEDUP_REMOVED lines=51> */
.L_x_17109:
[----:B------:R-:W-:Y:S05]  /*28720*/  BSYNC.RECONVERGENT B0 ;  /* 0x0000000000007941 */ /* 0x000fea0003800200 */
.L_x_17108:
        /* <DEDUP_REMOVED lines=51> */
.L_x_17111:
[----:B------:R-:W-:Y:S05]  /*28a60*/  BSYNC.RECONVERGENT B0 ;  /* 0x0000000000007941 */ /* 0x000fea0003800200 */
.L_x_17110:
[----:B------:R-:W-:Y:S01]  /*28a70*/  LOP3.LUT P0, RZ, R160, 0x8, RZ, 0xc0, !PT ;  /* 0x00000008a0ff7812 */ /* 0x000fe2000780c0ff */
[----:B------:R-:W-:-:S12]  /*28a80*/  BSSY.RECONVERGENT B0, `(.L_x_17112) ;  /* 0x0000032000007945 */ /* 0x000fd80003800200 */
[----:B------:R-:W-:Y:S05]  /*28a90*/  @!P0 BRA `(.L_x_17113) ;  /* 0x0000000000c08947 */ /* 0x000fea0003800000 */
[--C-:B01234-:R-:W-:Y:S01]  /*28aa0*/  FADD.FTZ R164, R120, -R166.reuse ;  /* 0x800000a678a47221 */ /* 0x11ffe20000010000 */
        /* <DEDUP_REMOVED lines=47> */
.L_x_17113:
[----:B------:R-:W-:Y:S05]  /*28da0*/  BSYNC.RECONVERGENT B0 ;  /* 0x0000000000007941 */ /* 0x000fea0003800200 */
.L_x_17112:
        /* <DEDUP_REMOVED lines=43> */
[----:B------:R-:W-:Y:S01]  /*29060*/  FFMA.FTZ R167, R164, R135, R165 ;  /* 0x00000087a4a77223 */ /* 0x000fe200000100a5 */
[----:B0-----:R-:W-:Y:S01]  /*29070*/  IMAD.WIDE.U32 R164, R161, 0x10, R132 ;  /* 0x00000010a1a47825 */ /* 0x001fe200078e0084 */
[----:B------:R-:W-:Y:S02]  /*29080*/  F2FP.BF16.F32.PACK_AB R133, R169, R168 ;  /* 0x000000a8a985723e */ /* 0x000fe400000010ff */
[----:B------:R-:W-:Y:S02]  /*29090*/  F2FP.BF16.F32.PACK_AB R135, R178, R175 ;  /* 0x000000afb287723e */ /* 0x000fe400000010ff */
[----:B------:R-:W-:-:S02]  /*290a0*/  F2FP.BF16.F32.PACK_AB R134, R171, R134 ;  /* 0x00000086ab86723e */ /* 0x000fc400000010ff */
[----:B------:R-:W-:-:S05]  /*290b0*/  F2FP.BF16.F32.PACK_AB R132, R167, R166 ;  /* 0x000000a6a784723e */ /* 0x000fca00000010ff */
[----:B------:R0:W-:Y:S02]  /*290c0*/  STG.E.128 desc[UR6][R164.64], R132 ;  /* 0x00000084a4007986 */ /* 0x0001e4000c101d06 */
.L_x_17115:
[----:B------:R-:W-:Y:S05]  /*290d0*/  BSYNC.RECONVERGENT B0 ;  /* 0x0000000000007941 */ /* 0x000fea0003800200 */
.L_x_17114:
[----:B01234-:R-:W0:Y:S02]  /*290e0*/  LDC.64 R132, c[0x0][0x380] ;  /* 0x0000e000ff847b82 */ /* 0x01fe240000000a00 */
[----:B0-----:R-:W-:-:S05]  /*290f0*/  IMAD R3, R132, 0x4, R3 ;  /* 0x0000000484037824 */ /* 0x001fca00078e0203 */
[----:B------:R-:W-:-:S13]  /*29100*/  ISETP.GE.AND P0, PT, R3, R133, PT ;  /* 0x000000850300720c */ /* 0x000fda0003f06270 */
[----:B------:R-:W-:Y:S05]  /*29110*/  @!P0 BRA `(.L_x_17116) ;  /* 0xfffffd7c00f88947 */ /* 0x000fea000383ffff */
[----:B------:R-:W-:Y:S05]  /*29120*/  EXIT ;  /* 0x000000000000794d */ /* 0x000fea0003800000 */
.L_x_17103:
        /* <DEDUP_REMOVED lines=8> */
.L_x_17118:
[----:B------:R-:W-:Y:S05]  /*291b0*/  BSYNC B0 ;  /* 0x0000000000007941 */ /* 0x000fea0003800000 */
.L_x_17117:
        /* <DEDUP_REMOVED lines=10> */
.L_x_17119:
[----:B------:R-:W-:Y:S02]  /*29260*/  IMAD.MOV.U32 R171, RZ, RZ, 0x4 ;  /* 0x00000004ffab7424 */ /* 0x000fe400078e00ff */
[----:B------:R-:W-:-:S04]  /*29270*/  IMAD.MOV.U32 R132, RZ, RZ, R168 ;  /* 0x000000ffff847224 */ /* 0x000fc800078e00a8 */
[----:B------:R-:W-:-:S05]  /*29280*/  FADD.FTZ R164, R135, R132 ;  /* 0x0000008487a47221 */ /* 0x000fca0000010000 */
[----:B------:R-:W-:-:S07]  /*29290*/  MOV R170, R164 ;  /* 0x000000a400aa7202 */ /* 0x000fce0000000f00 */
[----:B------:R-:W-:Y:S05]  /*292a0*/  WARPSYNC.COLLECTIVE R169, `(.L_x_17120) ;  /* 0x00000000a9087348 */ /* 0x000fea0003c00000 */
[----:B------:R0:W1:Y:S02]  /*292b0*/  SHFL.BFLY P6, R168, R170, R171, R172 ;  /* 0x0c0000abaaa87389 */ /* 0x00006400000c00ac */
[----:B01----:R-:W-:Y:S05]  /*292c0*/  ENDCOLLECTIVE ;  /* 0x000000000000791b */ /* 0x003fea0003800000 */
.L_x_17120:
[----:B------:R-:W-:Y:S01]  /*292d0*/  HFMA2 R171, -RZ, RZ, 0, 4.76837158203125e-07 ;  /* 0x00000008ffab7431 */ /* 0x000fe200000001ff */
[----:B------:R-:W-:-:S05]  /*292e0*/  MOV R165, R168 ;  /* 0x000000a800a57202 */ /* 0x000fca0000000f00 */
[----:B------:R-:W-:-:S04]  /*292f0*/  FADD.FTZ R165, R164, R165 ;  /* 0x000000a5a4a57221 */ /* 0x000fc80000010000 */
[----:B------:R-:W-:-:S07]  /*29300*/  IMAD.MOV.U32 R170, RZ, RZ, R165 ;  /* 0x000000ffffaa7224 */ /* 0x000fce00078e00a5 */
[----:B------:R-:W-:Y:S05]  /*29310*/  WARPSYNC.COLLECTIVE R169, `(.L_x_17121) ;  /* 0x00000000a9087348 */ /* 0x000fea0003c00000 */
[----:B------:R0:W1:Y:S02]  /*29320*/  SHFL.BFLY P6, R168, R170, R171, R172 ;  /* 0x0c0000abaaa87389 */ /* 0x00006400000c00ac */
[----:B01----:R-:W-:Y:S05]  /*29330*/  ENDCOLLECTIVE ;  /* 0x000000000000791b */ /* 0x003fea0003800000 */
.L_x_17121:
[----:B------:R-:W-:Y:S02]  /*29340*/  IMAD.MOV.U32 R171, RZ, RZ, 0x10 ;  /* 0x00000010ffab7424 */ /* 0x000fe400078e00ff */
[----:B------:R-:W-:-:S04]  /*29350*/  IMAD.MOV.U32 R132, RZ, RZ, R168 ;  /* 0x000000ffff847224 */ /* 0x000fc800078e00a8 */
[----:B------:R-:W-:-:S05]  /*29360*/  FADD.FTZ R166, R165, R132 ;  /* 0x00000084a5a67221 */ /* 0x000fca0000010000 */
[----:B------:R-:W-:-:S07]  /*29370*/  MOV R170, R166 ;  /* 0x000000a600aa7202 */ /* 0x000fce0000000f00 */
[----:B------:R-:W-:Y:S05]  /*29380*/  WARPSYNC.COLLECTIVE R169, `(.L_x_17122) ;  /* 0x00000000a9087348 */ /* 0x000fea0003c00000 */
[----:B------:R0:W1:Y:S02]  /*29390*/  SHFL.BFLY P6, R168, R170, R171, R172 ;  /* 0x0c0000abaaa87389 */ /* 0x00006400000c00ac */
[----:B01----:R-:W-:Y:S05]  /*293a0*/  ENDCOLLECTIVE ;  /* 0x000000000000791b */ /* 0x003fea0003800000 */
.L_x_17122:
        /* <DEDUP_REMOVED lines=106> */
.L_x_17123:
[----:B------:R-:W-:Y:S02]  /*29a50*/  IMAD.MOV.U32 R171, RZ, RZ, 0x2 ;  /* 0x00000002ffab7424 */ /* 0x000fe400078e00ff */
[----:B------:R-:W-:-:S04]  /*29a60*/  IMAD.MOV.U32 R135, RZ, RZ, R168 ;  /* 0x000000ffff877224 */ /* 0x000fc800078e00a8 */
[----:B------:R-:W-:-:S05]  /*29a70*/  FADD.FTZ R135, R132, R135 ;  /* 0x0000008784877221 */ /* 0x000fca0000010000 */
[----:B------:R-:W-:-:S07]  /*29a80*/  MOV R170, R135 ;  /* 0x0000008700aa7202 */ /* 0x000fce0000000f00 */
[----:B------:R-:W-:Y:S05]  /*29a90*/  WARPSYNC.COLLECTIVE R169, `(.L_x_17124) ;  /* 0x00000000a9087348 */ /* 0x000fea0003c00000 */
[----:B------:R0:W1:Y:S02]  /*29aa0*/  SHFL.BFLY P6, R168, R170, R171, R172 ;  /* 0x0c0000abaaa87389 */ /* 0x00006400000c00ac */
[----:B01----:R-:W-:Y:S05]  /*29ab0*/  ENDCOLLECTIVE ;  /* 0x000000000000791b */ /* 0x003fea0003800000 */
.L_x_17124:
[----:B------:R-:W-:Y:S01]  /*29ac0*/  HFMA2 R171, -RZ, RZ, 0, 2.384185791015625e-07 ;  /* 0x00000004ffab7431 */ /* 0x000fe200000001ff */
[----:B------:R-:W-:-:S05]  /*29ad0*/  MOV R164, R168 ;  /* 0x000000a800a47202 */ /* 0x000fca0000000f00 */
[----:B------:R-:W-:-:S04]  /*29ae0*/  FADD.FTZ R164, R135, R164 ;  /* 0x000000a487a47221 */ /* 0x000fc80000010000 */
[----:B------:R-:W-:-:S07]  /*29af0*/  IMAD.MOV.U32 R170, RZ, RZ, R164 ;  /* 0x000000ffffaa7224 */ /* 0x000fce00078e00a4 */
[----:B------:R-:W-:Y:S05]  /*29b00*/  WARPSYNC.COLLECTIVE R169, `(.L_x_17125) ;  /* 0x00000000a9087348 */ /* 0x000fea0003c00000 */
[----:B------:R0:W1:Y:S02]  /*29b10*/  SHFL.BFLY P6, R168, R170, R171, R172 ;  /* 0x0c0000abaaa87389 */ /* 0x00006400000c00ac */
[----:B01----:R-:W-:Y:S05]  /*29b20*/  ENDCOLLECTIVE ;  /* 0x000000000000791b */ /* 0x003fea0003800000 */
.L_x_17125:
[----:B------:R-:W-:Y:S02]  /*29b30*/  IMAD.MOV.U32 R171, RZ, RZ, 0x8 ;  /* 0x00000008ffab7424 */ /* 0x000fe400078e00ff */
[----:B------:R-:W-:-:S04]  /*29b40*/  IMAD.MOV.U32 R165, RZ, RZ, R168 ;  /* 0x000000ffffa57224 */ /* 0x000fc800078e00a8 */
[----:B------:R-:W-:-:S05]  /*29b50*/  FADD.FTZ R165, R164, R165 ;  /* 0x000000a5a4a57221 */ /* 0x000fca0000010000 */
[----:B------:R-:W-:-:S07]  /*29b60*/  MOV R170, R165 ;  /* 0x000000a500aa7202 */ /* 0x000fce0000000f00 */
[----:B------:R-:W-:Y:S05]  /*29b70*/  WARPSYNC.COLLECTIVE R169, `(.L_x_17126) ;  /* 0x00000000a9087348 */ /* 0x000fea0003c00000 */
[----:B------:R0:W1:Y:S02]  /*29b80*/  SHFL.BFLY P6, R168, R170, R171, R172 ;  /* 0x0c0000abaaa87389 */ /* 0x00006400000c00ac */
[----:B01----:R-:W-:Y:S05]  /*29b90*/  ENDCOLLECTIVE ;  /* 0x000000000000791b */ /* 0x003fea0003800000 */
.L_x_17126:
[----:B------:R-:W-:Y:S01]  /*29ba0*/  HFMA2 R171, -RZ, RZ, 0, 9.5367431640625e-07 ;  /* 0x00000010ffab7431 */ /* 0x000fe200000001ff */
[----:B------:R-:W-:-:S05]  /*29bb0*/  MOV R166, R168 ;  /* 0x000000a800a67202 */ /* 0x000fca0000000f00 */
[----:B------:R-:W-:-:S04]  /*29bc0*/  FADD.FTZ R167, R165, R166 ;  /* 0x000000a6a5a77221 */ /* 0x000fc80000010000 */
[----:B------:R-:W-:-:S07]  /*29bd0*/  IMAD.MOV.U32 R170, RZ, RZ, R167 ;  /* 0x000000ffffaa7224 */ /* 0x000fce00078e00a7 */
[----:B------:R-:W-:Y:S05]  /*29be0*/  WARPSYNC.COLLECTIVE R169, `(.L_x_17127) ;  /* 0x00000000a9087348 */ /* 0x000fea0003c00000 */
[----:B------:R0:W1:Y:S02]  /*29bf0*/  SHFL.BFLY P6, R168, R170, R171, R172 ;  /* 0x0c0000abaaa87389 */ /* 0x00006400000c00ac */
[----:B01----:R-:W-:Y:S05]  /*29c00*/  ENDCOLLECTIVE ;  /* 0x000000000000791b */ /* 0x003fea0003800000 */
.L_x_17127:
[----:B------:R-:W-:Y:S05]  /*29c10*/  BRA `(.L_x_17128) ;  /* 0xffffffe0001c7947 */ /* 0x000fea000383ffff */
.L_x_17129:
        /* <DEDUP_REMOVED lines=14> */
.L_x_54384:


//--------------------- .text._ZN10layer_norm13ln_fwd_kernelINS_13Kernel_traitsI13__nv_bfloat16S2_fS2_fjLj1536ELj1ELj4ELj1ELj16ENS_18Kernel_traits_baseILj1536ES2_S2_fS2_fjLj128EEEEELb1ELb0ELb0ELb1EEEvNS_9FwdParamsE --------------------------
	.section	.text._ZN10layer_norm13ln_fwd_kernelINS_13Kernel_traitsI13__nv_bfloat16S2_fS2_fjLj1536ELj1ELj4ELj1ELj16ENS_18Kernel_traits_baseILj1536ES2_S2_fS2_fjLj128EEEEELb1ELb0ELb0ELb1EEEvNS_9FwdParamsE,"ax",@progbits
	.align	128
        .global         _ZN10layer_norm13ln_fwd_kernelINS_13Kernel_traitsI13__nv_bfloat16S2_fS2_fjLj1536ELj1ELj4ELj1ELj16ENS_18Kernel_traits_baseILj1536ES2_S2_fS2_fjLj128EEEEELb1ELb0ELb0ELb1EEEvNS_9FwdParamsE
        .type           _ZN10layer_norm13ln_fwd_kernelINS_13Kernel_traitsI13__nv_bfloat16S2_fS2_fjLj1536ELj1ELj4ELj1ELj16ENS_18Kernel_traits_baseILj1536ES2_S2_fS2_fjLj128EEEEELb1ELb0ELb0ELb1EEEvNS_9FwdParamsE,@function
        .size           _ZN10layer_norm13ln_fwd_kernelINS_13Kernel_traitsI13__nv_bfloat16S2_fS2_fjLj1536ELj1ELj4ELj1ELj16ENS_18Kernel_traits_baseILj1536ES2_S2_fS2_fjLj128EEEEELb1ELb0ELb0ELb1EEEvNS_9FwdParamsE,(.L_x_54385 - _ZN10layer_norm13ln_fwd_kernelINS_13Kernel_traitsI13__nv_bfloat16S2_fS2_fjLj1536ELj1ELj4ELj1ELj16ENS_18Kernel_traits_baseILj1536ES2_S2_fS2_fjLj128EEEEELb1ELb0ELb0ELb1EEEvNS_9FwdParamsE)
        .other          _ZN10layer_norm13ln_fwd_kernelINS_13Kernel_traitsI13__nv_bfloat16S2_fS2_fjLj1536ELj1ELj4ELj1ELj16ENS_18Kernel_traits_baseILj1536ES2_S2_fS2_fjLj128EEEEELb1ELb0ELb0ELb1EEEvNS_9FwdParamsE,@"STO_CUDA_ENTRY STV_DEFAULT"
_ZN10layer_norm13ln_fwd_kernelINS_13Kernel_traitsI13__nv_bfloat16S2_fS2_fjLj1536ELj1ELj4ELj1ELj16ENS_18Kernel_traits_baseILj1536ES2_S2_fS2_fjLj128EEEEELb1ELb0ELb0ELb1EEEvNS_9FwdParamsE:
.text._ZN10layer_norm13ln_fwd_kernelINS_13Kernel_traitsI13__nv_bfloat16S2_fS2_fjLj1536ELj1ELj4ELj1ELj16ENS_18Kernel_traits_baseILj1536ES2_S2_fS2_fjLj128EEEEELb1ELb0ELb0ELb1EEEvNS_9FwdParamsE:
        /* <DEDUP_REMOVED lines=15> */
[----:B0-----:R-:W-:-:S03]  /*00f0*/  ISETP.NE.U32.AND P0, PT, RZ, UR4, PT ;  /* 0x00000004ff007c0c */ /* 0x001fc6000bf05070 */
[----:B------:R0:W5:Y:S01]  /*0100*/  @P1 LDG.E.64 R52, desc[UR6][R4.64] ;  /* 0x0000000604341981 */ /* 0x000162000c1e1b00 */
[----:B------:R-:W-:-:S03]  /*0110*/  ISETP.NE.AND.EX P0, PT, RZ, UR5, PT, P0 ;  /* 0x00000005ff007c0c */ /* 0x000fc6000bf05300 */
[----:B------:R-:W2:Y:S01]  /*0120*/  @P1 LDC R63, c[0x0][0x460] ;  /* 0x00011800ff3f1b82 */ /* 0x000ea20000000800 */
[----:B------:R-:W-:-:S09]  /*0130*/  LOP3.LUT R59, R108, 0x1f, RZ, 0xc0, !PT ;  /* 0x0000001f6c3b7812 */ /* 0x000fd200078ec0ff */
[----:B------:R-:W3:Y:S08]  /*0140*/  @P0 LDC.64 R54, c[0x0][0x3d0] ;  /* 0x0000f400ff360b82 */ /* 0x000ef00000000a00 */
[----:B------:R-:W4:Y:S01]  /*0150*/  @P0 LDC.64 R56, c[0x0][0x438] ;  /* 0x00010e00ff380b82 */ /* 0x000f220000000a00 */
[----:B---3--:R-:W-:-:S05]  /*0160*/  @P0 IMAD.WIDE.U32 R54, R59, 0x10, R54 ;  /* 0x000000103b360825 */ /* 0x008fca00078e0036 */
[----:B------:R0:W5:Y:S01]  /*0170*/  @P0 LDG.E.128 R48, desc[UR6][R54.64] ;  /* 0x0000000636300981 */ /* 0x000162000c1e1d00 */
[----:B----4-:R-:W-:-:S03]  /*0180*/  @P0 IMAD.WIDE.U32 R56, R59, 0x10, R56 ;  /* 0x000000103b380825 */ /* 0x010fc600078e0038 */
        /* <DEDUP_REMOVED lines=17> */
[----:B-----5:R-:W0:Y:S01]  /*02a0*/  LDC.64 R4, c[0x0][0x3d0] ;  /* 0x0000f400ff047b82 */ /* 0x020e220000000a00 */
        /* <DEDUP_REMOVED lines=9> */
[----:B------:R-:W-:Y:S01]  /*0340*/  CS2R R24, SRZ ;  /* 0x0000000000187805 */ /* 0x000fe2000001ff00 */
[----:B0-----:R-:W-:Y:S01]  /*0350*/  IMAD.WIDE.U32 R12, R59, 0x10, R4 ;  /* 0x000000103b0c7825 */ /* 0x001fe200078e0004 */
[----:B------:R-:W-:-:S04]  /*0360*/  CS2R R4, SRZ ;  /* 0x0000000000047805 */ /* 0x000fc8000001ff00 */
[----:B------:R-:W5:Y:S04]  /*0370*/  LDG.E.128 R48, desc[UR6][R12.64] ;  /* 0x000000060c307981 */ /* 0x000f68000c1e1d00 */
[----:B------:R-:W5:Y:S04]  /*0380*/  LDG.E.128 R44, desc[UR6][R12.64+0x200] ;  /* 0x000200060c2c7981 */ /* 0x000f68000c1e1d00 */
[----:B------:R-:W5:Y:S04]  /*0390*/  LDG.E.128 R40, desc[UR6][R12.64+0x400] ;  /* 0x000400060c287981 */ /* 0x000f68000c1e1d00 */
[----:B------:R-:W5:Y:S04]  /*03a0*/  LDG.E.128 R36, desc[UR6][R12.64+0x600] ;  /* 0x000600060c247981 */ /* 0x000f68000c1e1d00 */
[----:B------:R-:W5:Y:S04]  /*03b0*/  LDG.E.128 R32, desc[UR6][R12.64+0x800] ;  /* 0x000800060c207981 */ /* 0x000f68000c1e1d00 */
[----:B------:R0:W5:Y:S02]  /*03c0*/  LDG.E.128 R28, desc[UR6][R12.64+0xa00] ;  /* 0x000a00060c1c7981 */ /* 0x000164000c1e1d00 */
[----:B0-----:R-:W-:-:S07]  /*03d0*/  CS2R R12, SRZ ;  /* 0x00000000000c7805 */ /* 0x001fce000001ff00 */
.L_x_17130:
        /* <DEDUP_REMOVED lines=11> */
[----:B------:R-:W-:-:S03]  /*0490*/  LOP3.LUT R53, R53, R3, RZ, 0x3c, !PT ;  /* 0x0000000335357212 */ /* 0x000fc600078e3cff */
[----:B------:R-:W-:Y:S01]  /*04a0*/  HFMA2 R113, -RZ, RZ, 0, 0 ;  /* 0x00000000ff717431 */ /* 0x000fe200000001ff */
[----:B------:R-:W-:Y:S01]  /*04b0*/  LOP3.LUT R142, R142, 0xfffffff7, RZ, 0xc0, !PT ;  /* 0xfffffff78e8e7812 */ /* 0x000fe200078ec0ff */
[----:B------:R-:W-:Y:S01]  /*04c0*/  IMAD R57, R140, -0x2daee0ad, RZ ;  /* 0xd2511f538c397824 */ /* 0x000fe200078e02ff */
[----:B------:R-:W-:Y:S01]  /*04d0*/  LOP3.LUT R0, R109, R0, R2, 0x96, !PT ;  /* 0x000000006d007212 */ /* 0x000fe200078e9602 */
[----:B------:R-:W-:Y:S01]  /*04e0*/  IMAD R55, R108, -0x326172a9, RZ ;  /* 0xcd9e8d576c377824 */ /* 0x000fe200078e02ff */
[----:B------:R-:W-:Y:S01]  /*04f0*/  LOP3.LUT R98, R98, 0x3, RZ, 0xc0, !PT ;  /* 0x0000000362627812 */ /* 0x000fe200078ec0ff */
[----:B------:R-:W-:Y:S01]  /*0500*/  IMAD.HI.U32 R52, R53, -0x326172a9, RZ ;  /* 0xcd9e8d5735347827 */ /* 0x000fe200078e00ff */
[----:B------:R-:W-:Y:S01]  /*0510*/  PRMT R144, R12, 0x7632, R144 ;  /* 0x000076320c907816 */ /* 0x000fe20000000090 */
[----:B------:R-:W1:Y:S01]  /*0520*/  LDCU UR11, c[0x0][0x404] ;  /* 0x00008080ff0b77ac */ /* 0x000e620008000800 */
[----:B------:R-:W-:Y:S01]  /*0530*/  PRMT R146, R36, 0x7632, R146 ;  /* 0x0000763224927816 */ /* 0x000fe20000000092 */
[----:B------:R-:W-:Y:S01]  /*0540*/  IMAD.HI.U32 R54, R0, -0x2daee0ad, RZ ;  /* 0xd2511f5300367827 */ /* 0x000fe200078e00ff */
[----:B------:R-:W-:Y:S01]  /*0550*/  LOP3.LUT R52, R56, R55, R52, 0x96, !PT ;  /* 0x0000003738347212 */ /* 0x000fe200078e9634 */
[----:B------:R-:W2:Y:S01]  /*0560*/  LDCU UR12, c[0x0][0x408] ;  /* 0x00008100ff0c77ac */ /* 0x000ea20008000800 */
[----:B------:R-:W-:Y:S01]  /*0570*/  PRMT R147, R19, 0x7632, R147 ;  /* 0x0000763213937816 */ /* 0x000fe20000000093 */
[----:B------:R-:W-:Y:S01]  /*0580*/  VIADD R58, R3, 0xbb67ae85 ;  /* 0xbb67ae85033a7836 */ /* 0x000fe20000000000 */
[----:B0-----:R-:W-:Y:S01]  /*0590*/  ISETP.NE.U32.AND P0, PT, RZ, UR4, PT ;  /* 0x00000004ff007c0c */ /* 0x001fe2000bf05070 */
[----:B------:R-:W-:Y:S01]  /*05a0*/  IMAD R56, R0, -0x2daee0ad, RZ ;  /* 0xd2511f5300387824 */ /* 0x000fe200078e02ff */
[----:B------:R-:W-:Y:S01]  /*05b0*/  PRMT R148, R43, 0x7632, R148 ;  /* 0x000076322b947816 */ /* 0x000fe20000000094 */
[----:B------:R-:W-:Y:S01]  /*05c0*/  IMAD R53, R53, -0x326172a9, RZ ;  /* 0xcd9e8d5735357824 */ /* 0x000fe200078e02ff */
[----:B------:R-:W-:Y:S01]  /*05d0*/  LOP3.LUT R54, R58, R57, R54, 0x96, !PT ;  /* 0x000000393a367212 */ /* 0x000fe200078e9636 */
[----:B------:R-:W-:Y:S01]  /*05e0*/  VIADD R58, R3, 0x76cf5d0a ;  /* 0x76cf5d0a033a7836 */ /* 0x000fe20000000000 */
[----:B------:R-:W-:Y:S01]  /*05f0*/  IADD3 R57, PT, PT, R2, 0x3c6ef372, RZ ;  /* 0x3c6ef37202397810 */ /* 0x000fe20007ffe0ff */
[----:B------:R-:W-:Y:S01]  /*0600*/  IMAD.HI.U32 R55, R52, -0x2daee0ad, RZ ;  /* 0xd2511f5334377827 */ /* 0x000fe200078e00ff */
[----:B------:R-:W-:Y:S01]  /*0610*/  ISETP.NE.AND.EX P0, PT, RZ, UR5, PT, P0 ;  /* 0x00000005ff007c0c */ /* 0x000fe2000bf05300 */
[----:B------:R-:W0:Y:S01]  /*0620*/  LDCU UR8, c[0x0][0x388] ;  /* 0x00007100ff0877ac */ /* 0x000e220008000800 */
[----:B------:R-:W-:Y:S01]  /*0630*/  PRMT R149, R18, 0x7632, R149 ;  /* 0x0000763212957816 */ /* 0x000fe20000000095 */
[----:B------:R-:W-:Y:S01]  /*0640*/  IMAD.HI.U32 R0, R54, -0x326172a9, RZ ;  /* 0xcd9e8d5736007827 */ /* 0x000fe200078e00ff */
[----:B------:R-:W-:Y:S01]  /*0650*/  LOP3.LUT R55, R58, R56, R55, 0x96, !PT ;  /* 0x000000383a377212 */ /* 0x000fe200078e9637 */
[----:B------:R-:W3:Y:S01]  /*0660*/  LDCU.U8 UR9, c[0x0][0x410] ;  /* 0x00008200ff0977ac */ /* 0x000ee20008000000 */
        /* <DEDUP_REMOVED lines=8> */
[----:B------:R-:W-:Y:S01]  /*06f0*/  @P0 LOP3.LUT R142, R142, 0x8, RZ, 0xfc, !PT ;  /* 0x000000088e8e0812 */ /* 0x000fe200078efcff */
[----:B------:R-:W4:Y:S01]  /*0700*/  LDCU UR10, c[0x0][0x448] ;  /* 0x00008900ff0a77ac */ /* 0x000f220008000800 */
[----:B------:R-:W-:Y:S01]  /*0710*/  PRMT R153, R16, 0x7632, R153 ;  /* 0x0000763210997816 */ /* 0x000fe20000000099 */
[----:B------:R-:W-:Y:S01]  /*0720*/  IMAD.HI.U32 R54, R0, -0x2daee0ad, RZ ;  /* 0xd2511f5300367827 */ /* 0x000fe200078e00ff */
[----:B------:R-:W-:Y:S01]  /*0730*/  LOP3.LUT R52, R56, R53, R52, 0x96, !PT ;  /* 0x0000003538347212 */ /* 0x000fe200078e9634 */
[----:B------:R-:W0:Y:S01]  /*0740*/  LDCU.64 UR4, c[0x0][0x3a0] ;  /* 0x00007400ff0477ac */ /* 0x000e220008000a00 */
[----:B------:R-:W-:Y:S01]  /*0750*/  PRMT R154, R40, 0x7632, R154 ;  /* 0x00007632289a7816 */ /* 0x000fe2000000009a */
[----:B------:R-:W-:Y:S01]  /*0760*/  VIADD R58, R3, 0x32370b8f ;  /* 0x32370b8f033a7836 */ /* 0x000fe20000000000 */
[----:B------:R-:W-:Y:S01]  /*0770*/  PRMT R155, R23, 0x7632, R155 ;  /* 0x00007632179b7816 */ /* 0x000fe2000000009b */
[----:B------:R-:W-:Y:S01]  /*0780*/  IMAD R56, R0, -0x2daee0ad, RZ ;  /* 0xd2511f5300387824 */ /* 0x000fe200078e02ff */
[----:B------:R-:W-:Y:S01]  /*0790*/  PRMT R156, R47, 0x7632, R156 ;  /* 0x000076322f9c7816 */ /* 0x000fe2000000009c */
[----:B------:R-:W-:Y:S01]  /*07a0*/  IMAD R55, R55, -0x326172a9, RZ ;  /* 0xcd9e8d5737377824 */ /* 0x000fe200078e02ff */
[----:B------:R-:W-:Y:S01]  /*07b0*/  LOP3.LUT R54, R58, R57, R54, 0x96, !PT ;  /* 0x000000393a367212 */ /* 0x000fe200078e9636 */
[----:B------:R-:W-:Y:S01]  /*07c0*/  IMAD.HI.U32 R53, R52, -0x2daee0ad, RZ ;  /* 0xd2511f5334357827 */ /* 0x000fe200078e00ff */
[----:B------:R-:W-:-:S02]  /*07d0*/  IADD3 R58, PT, PT, R3, -0x126145ec, RZ ;  /* 0xed9eba14033a7810 */ /* 0x000fc40007ffe0ff */
[----:B------:R-:W-:Y:S01]  /*07e0*/  PRMT R157, R22, 0x7632, R157 ;  /* 0x00007632169d7816 */ /* 0x000fe2000000009d */
[----:B------:R-:W-:Y:S01]  /*07f0*/  IMAD.HI.U32 R0, R54, -0x326172a9, RZ ;  /* 0xcd9e8d5736007827 */ /* 0x000fe200078e00ff */
[----:B------:R-:W-:Y:S02]  /*0800*/  LOP3.LUT R53, R58, R56, R53, 0x96, !PT ;  /* 0x000000383a357212 */ /* 0x000fe400078e9635 */
[----:B------:R-:W-:Y:S01]  /*0810*/  IADD3 R58, PT, PT, R3, -0x56f99767, RZ ;  /* 0xa9066899033a7810 */ /* 0x000fe20007ffe0ff */
        /* <DEDUP_REMOVED lines=32> */
[----:B------:R-:W-:-:S02]  /*0a20*/  IMAD R53, R54, -0x326172a9, RZ ;  /* 0xcd9e8d5736357824 */ /* 0x000fc400078e02ff */
[----:B------:R-:W-:Y:S02]  /*0a30*/  IMAD R57, R52, -0x2daee0ad, RZ ;  /* 0xd2511f5334397824 */ /* 0x000fe400078e02ff */
[----:B------:R-:W-:-:S04]  /*0a40*/  IMAD.HI.U32 R52, R55, -0x326172a9, RZ ;  /* 0xcd9e8d5737347827 */ /* 0x000fc800078e00ff */
[----:B------:R-:W-:Y:S01]  /*0a50*/  IMAD.HI.U32 R54, R0, -0x2daee0ad, RZ ;  /* 0xd2511f5300367827 */ /* 0x000fe200078e00ff */
[----:B------:R-:W-:-:S03]  /*0a60*/  LOP3.LUT R52, R56, R53, R52, 0x96, !PT ;  /* 0x0000003538347212 */ /* 0x000fc600078e9634 */
[----:B------:R-:W-:Y:S01]  /*0a70*/  IMAD R56, R0, -0x2daee0ad, RZ ;  /* 0xd2511f5300387824 */ /* 0x000fe200078e02ff */
[----:B------:R-:W-:Y:S01]  /*0a80*/  LOP3.LUT R54, R58, R57, R54, 0x96, !PT ;  /* 0x000000393a367212 */ /* 0x000fe200078e9636 */
[----:B------:R-:W-:Y:S01]  /*0a90*/  VIADD R57, R2, 0xf1bbcdc8 ;  /* 0xf1bbcdc802397836 */ /* 0x000fe20000000000 */
[----:B------:R-:W-:Y:S01]  /*0aa0*/  IADD3 R58, PT, PT, R3, -0x24c28bd8, RZ ;  /* 0xdb3d7428033a7810 */ /* 0x000fe20007ffe0ff */
[----:B------:R-:W-:Y:S02]  /*0ab0*/  IMAD R55, R55, -0x326172a9, RZ ;  /* 0xcd9e8d5737377824 */ /* 0x000fe400078e02ff */
        /* <DEDUP_REMOVED lines=10> */
[----:B------:R-:W-:Y:S02]  /*0b60*/  VIADD R52, R2, 0x8ff34781 ;  /* 0x8ff3478102347836 */ /* 0x000fe40000000000 */
[----:B------:R-:W-:Y:S02]  /*0b70*/  IMAD R112, R53, -0x326172a9, RZ ;  /* 0xcd9e8d5735707824 */ /* 0x000fe400078e02ff */
[----:B------:R-:W-:Y:S01]  /*0b80*/  IMAD R138, R0, -0x2daee0ad, RZ ;  /* 0xd2511f53008a7824 */ /* 0x000fe200078e02ff */
[----:B01234-:R-:W-:-:S07]  /*0b90*/  LOP3.LUT R111, R52, R54, R111, 0x96, !PT ;  /* 0x00000036346f7212 */ /* 0x01ffce00078e966f */
.L_x_17623:
[----:B------:R-:W-:Y:S01]  /*0ba0*/  LOP3.LUT P1, RZ, R142, 0x8, RZ, 0xc0, !PT ;  /* 0x000000088eff7812 */ /* 0x000fe2000782c0ff */
[----:B------:R-:W0:Y:S01]  /*0bb0*/  S2R R171, SR_TID.X ;  /* 0x0000000000ab7919 */ /* 0x000e220000002100 */
[----:B-1----:R-:W1:Y:S01]  /*0bc0*/  LDC.64 R96, c[0x0][0x390] ;  /* 0x0000e400ff607b82 */ /* 0x002e620000000a00 */
        /* <DEDUP_REMOVED lines=26> */
[----:B------:R-:W-:Y:S01]  /*0d70*/  IADD3 R120, PT, PT, R2, 0x3c6ef372, RZ ;  /* 0x3c6ef37202787810 */ /* 0x000fe20007ffe0ff */
        /* <DEDUP_REMOVED lines=24> */
.L_x_54220:
[----:B------:R-:W-:Y:S05]  /*0f00*/  BRX R64 -0xf10                                         (*"BRANCH_TARGETS .L_x_54221,.L_x_54222,.L_x_54223"*) ;  /* 0xfffffff0403c7949 */ /* 0x000fea000383ffff */
.L_x_54223:
[----:B------:R-:W-:Y:S01]  /*0f10*/  IADD3 R66, PT, PT, R98, 0x1, RZ ;  /* 0x0000000162427810 */ /* 0x000fe20007ffe0ff */
[----:B------:R-:W-:Y:S02]  /*0f20*/  IMAD.MOV.U32 R72, RZ, RZ, R138 ;  /* 0x000000ffff487224 */ /* 0x000fe400078e008a */
[----:B------:R-:W-:Y:S01]  /*0f30*/  IMAD.MOV.U32 R0, RZ, RZ, R111 ;  /* 0x000000ffff007224 */ /* 0x000fe200078e006f */
[----:B------:R-:W-:Y:S06]  /*0f40*/  BRA `(.L_x_17133) ;  /* 0x0000000000f07947 */ /* 0x000fec0003800000 */
.L_x_54221:
[----:B------:R-:W-:Y:S01]  /*0f50*/  MOV R72, R138 ;  /* 0x0000008a00487202 */ /* 0x000fe20000000f00 */
[----:B------:R-:W-:Y:S02]  /*0f60*/  IMAD.MOV.U32 R66, RZ, RZ, 0x3 ;  /* 0x00000003ff427424 */ /* 0x000fe400078e00ff */
[----:B------:R-:W-:Y:S01]  /*0f70*/  IMAD.MOV.U32 R0, RZ, RZ, R110 ;  /* 0x000000ffff007224 */ /* 0x000fe200078e006e */
[----:B------:R-:W-:Y:S06]  /*0f80*/  BRA `(.L_x_17133) ;  /* 0x0000000000e07947 */ /* 0x000fec0003800000 */
.L_x_54222:
        /* <DEDUP_REMOVED lines=13> */
.L_x_17135:
[----:B------:R-:W-:Y:S05]  /*1060*/  BSYNC.RECONVERGENT B1 ;  /* 0x0000000000017941 */ /* 0x000fea0003800200 */
.L_x_17134:
        /* <DEDUP_REMOVED lines=42> */
.L_x_17133:
[----:B------:R-:W-:Y:S05]  /*1310*/  BSYNC.RECONVERGENT B0 ;  /* 0x0000000000007941 */ /* 0x000fea0003800200 */
.L_x_17132:
[----:B------:R-:W-:Y:S01]  /*1320*/  I2FP.F32.U32 R0, R0 ;  /* 0x0000000000007245 */ /* 0x000fe20000201000 */
[----:B-----5:R-:W-:Y:S01]  /*1330*/  IMAD.U32 R67, R56, 0x10000, RZ ;  /* 0x0001000038437824 */ /* 0x020fe200078e00ff */
[----:B------:R-:W-:Y:S01]  /*1340*/  ISETP.NE.AND P1, PT, R66, 0x1, PT ;  /* 0x000000014200780c */ /* 0x000fe20003f25270 */
[----:B------:R-:W-:Y:S01]  /*1350*/  IMAD.U32 R116, RZ, RZ, UR12 ;  /* 0x0000000cff747e24 */ /* 0x000fe2000f8e00ff */
[----:B------:R-:W-:Y:S01]  /*1360*/  LOP3.LUT R142, R142, 0xfffffffd, RZ, 0xc0, !PT ;  /* 0xfffffffd8e8e7812 */ /* 0x000fe200078ec0ff */
[----:B------:R-:W-:Y:S01]  /*1370*/  FFMA.FTZ R65, R0, R117, 1.1641532182693481445e-10 ;  /* 0x2f00000000417423 */ /* 0x000fe20000010075 */
[----:B------:R-:W-:Y:S01]  /*1380*/  FMUL.FTZ R67, R67, R136 ;  /* 0x0000008843437220 */ /* 0x000fe20000410000 */
[----:B------:R-:W-:Y:S01]  /*1390*/  MOV R0, UR11 ;  /* 0x0000000b00007c02 */ /* 0x000fe20008000f00 */
[----:B------:R-:W-:Y:S01]  /*13a0*/  BSSY.RECONVERGENT B0, `(.L_x_17136) ;  /* 0x000004c000007945 */ /* 0x000fe20003800200 */
[----:B------:R-:W-:Y:S01]  /*13b0*/  PRMT R56, R56, 0x7632, R56 ;  /* 0x0000763238387816 */ /* 0x000fe20000000038 */
[----:B------:R-:W-:Y:S01]  /*13c0*/  FMUL.FTZ R67, R67, R116 ;  /* 0x0000007443437220 */ /* 0x000fe20000410000 */
[----:B------:R-:W-:Y:S01]  /*13d0*/  FSETP.GTU.FTZ.AND P0, PT, R65, R0, PT ;  /* 0x000000004100720b */ /* 0x000fe20003f1c000 */
[----:B------:R-:W-:-:S02]  /*13e0*/  IMAD.MOV.U32 R68, RZ, RZ, 0x2 ;  /* 0x00000002ff447424 */ /* 0x000fc400078e00ff */
[----:B------:R-:W-:Y:S01]  /*13f0*/  IMAD.MOV.U32 R64, RZ, RZ, R112 ;  /* 0x000000ffff407224 */ /* 0x000fe200078e0070 */
        /* <DEDUP_REMOVED lines=13> */
.L_x_17138:
        /* <DEDUP_REMOVED lines=13> */
.L_x_17140:
[----:B------:R-:W-:Y:S05]  /*15a0*/  BSYNC.RECONVERGENT B1 ;  /* 0x0000000000017941 */ /* 0x000fea0003800200 */
.L_x_17139:
        /* <DEDUP_REMOVED lines=43> */
.L_x_17137:
[----:B------:R-:W-:Y:S05]  /*1860*/  BSYNC.RECONVERGENT B0 ;  /* 0x0000000000007941 */ /* 0x000fea0003800200 */
.L_x_17136:
[----:B------:R-:W-:Y:S01]  /*1870*/  I2FP.F32.U32 R64, R64 ;  /* 0x0000004000407245 */ /* 0x000fe20000201000 */
[----:B------:R-:W-:Y:S01]  /*1880*/  BSSY.RECONVERGENT B0, `(.L_x_17141) ;  /* 0x000004e000007945 */ /* 0x000fe20003800200 */
[----:B------:R-:W-:Y:S02]  /*1890*/  SHF.L.U32 R67, R56, 0x10, RZ ;  /* 0x0000001038437819 */ /* 0x000fe400000006ff */
        /* <DEDUP_REMOVED lines=19> */
.L_x_17143:
        /* <DEDUP_REMOVED lines=13> */
.L_x_17145:
[----:B------:R-:W-:Y:S05]  /*1aa0*/  BSYNC.RECONVERGENT B1 ;  /* 0x0000000000017941 */ /* 0x000fea0003800200 */
.L_x_17144:
        /* <DEDUP_REMOVED lines=43> */
.L_x_17142:
[----:B------:R-:W-:Y:S05]  /*1d60*/  BSYNC.RECONVERGENT B0 ;  /* 0x0000000000007941 */ /* 0x000fea0003800200 */
.L_x_17141:
        /* <DEDUP_REMOVED lines=23> */
.L_x_17148:
        /* <DEDUP_REMOVED lines=13> */
.L_x_17150:
[----:B------:R-:W-:Y:S05]  /*1fb0*/  BSYNC.RECONVERGENT B1 ;  /* 0x0000000000017941 */ /* 0x000fea0003800200 */
.L_x_17149:
        /* <DEDUP_REMOVED lines=43> */
.L_x_17147:
[----:B------:R-:W-:Y:S05]  /*2270*/  BSYNC.RECONVERGENT B0 ;  /* 0x0000000000007941 */ /* 0x000fea0003800200 */
.L_x_17146:
        /* <DEDUP_REMOVED lines=22> */
.L_x_17153:
        /* <DEDUP_REMOVED lines=13> */
.L_x_17155:
[----:B------:R-:W-:Y:S05]  /*24b0*/  BSYNC.RECONVERGENT B1 ;  /* 0x0000000000017941 */ /* 0x000fea0003800200 */
.L_x_17154:
        /* <DEDUP_REMOVED lines=43> */
.L_x_17152:
[----:B------:R-:W-:Y:S05]  /*2770*/  BSYNC.RECONVERGENT B0 ;  /* 0x0000000000007941 */ /* 0x000fea0003800200 */
.L_x_17151:
        /* <DEDUP_REMOVED lines=23> */
.L_x_17158:
        /* <DEDUP_REMOVED lines=13> */
.L_x_17160:
[----:B------:R-:W-:Y:S05]  /*29c0*/  BSYNC.RECONVERGENT B1 ;  /* 0x0000000000017941 */ /* 0x000fea0003800200 */
.L_x_17159:
        /* <DEDUP_REMOVED lines=43> */
.L_x_17157:
[----:B------:R-:W-:Y:S05]  /*2c80*/  BSYNC.RECONVERGENT B0 ;  /* 0x0000000000007941 */ /* 0x000fea0003800200 */
.L_x_17156:
        /* <DEDUP_REMOVED lines=22> */
.L_x_17163:
        /* <DEDUP_REMOVED lines=13> */
.L_x_17165:
[----:B------:R-:W-:Y:S05]  /*2ec0*/  BSYNC.RECONVERGENT B1 ;  /* 0x0000000000017941 */ /* 0x000fea0003800200 */
.L_x_17164:
        /* <DEDUP_REMOVED lines=43> */
.L_x_17162:
[----:B------:R-:W-:Y:S05]  /*3180*/  BSYNC.RECONVERGENT B0 ;  /* 0x0000000000007941 */ /* 0x000fea0003800200 */
.L_x_17161:
        /* <DEDUP_REMOVED lines=23> */
.L_x_17168:
        /* <DEDUP_REMOVED lines=15> */
.L_x_17170:
[----:B------:R-:W-:Y:S05]  /*33f0*/  BSYNC.RECONVERGENT B1 ;  /* 0x0000000000017941 */ /* 0x000fea0003800200 */
.L_x_17169:
        /* <DEDUP_REMOVED lines=43> */
.L_x_17167:
[----:B------:R-:W-:Y:S05]  /*36b0*/  BSYNC.RECONVERGENT B0 ;  /* 0x0000000000007941 */ /* 0x000fea0003800200 */
.L_x_17166:
        /* <DEDUP_REMOVED lines=10> */
.L_x_17131:
        /* <DEDUP_REMOVED lines=16> */
.L_x_17174:
        /* <DEDUP_REMOVED lines=13> */
.L_x_17176:
[----:B------:R-:W-:Y:S05]  /*3930*/  BSYNC.RECONVERGENT B1 ;  /* 0x0000000000017941 */ /* 0x000fea0003800200 */
.L_x_17175:
        /* <DEDUP_REMOVED lines=42> */
.L_x_17173:
[----:B------:R-:W-:Y:S05]  /*3be0*/  BSYNC.RECONVERGENT B0 ;  /* 0x0000000000007941 */ /* 0x000fea0003800200 */
.L_x_17172:
[----:B------:R-:W-:Y:S01]  /*3bf0*/  I2FP.F32.U32 R0, R0 ;  /* 0x0000000000007245 */ /* 0x000fe20000201000 */
[----:B------:R-:W-:Y:S01]  /*3c00*/  IMAD.U32 R116, RZ, RZ, UR12 ;  /* 0x0000000cff747e24 */ /* 0x000fe2000f8e00ff */
[----:B------:R-:W-:Y:S01]  /*3c10*/  ISETP.NE.AND P0, PT, R54, 0x1, PT ;  /* 0x000000013600780c */ /* 0x000fe20003f05270 */
[----:B------:R-:W-:Y:S01]  /*3c20*/  BSSY.RECONVERGENT B0, `(.L_x_17177) ;  /* 0x000004e000007945 */ /* 0x000fe20003800200 */
[----:B-----5:R-:W-:Y:S01]  /*3c30*/  SHF.L.U32 R55, R56, 0x10, RZ ;  /* 0x0000001038377819 */ /* 0x020fe200000006ff */
[----:B------:R-:W-:Y:S01]  /*3c40*/  FFMA.FTZ R53, R0, R117, 1.1641532182693481445e-10 ;  /* 0x2f00000000357423 */ /* 0x000fe20000010075 */
[----:B------:R-:W-:Y:S01]  /*3c50*/  IMAD.U32 R0, RZ, RZ, UR11 ;  /* 0x0000000bff007e24 */ /* 0x000fe2000f8e00ff */
[----:B------:R-:W-:Y:S01]  /*3c60*/  LOP3.LUT R142, R142, 0xfffffffd, RZ, 0xc0, !PT ;  /* 0xfffffffd8e8e7812 */ /* 0x000fe200078ec0ff */
[----:B------:R-:W-:Y:S02]  /*3c70*/  IMAD.MOV.U32 R60, RZ, RZ, 0x2 ;  /* 0x00000002ff3c7424 */ /* 0x000fe400078e00ff */
[----:B------:R-:W-:Y:S01]  /*3c80*/  FMUL.FTZ R55, R55, R136 ;  /* 0x0000008837377220 */ /* 0x000fe20000410000 */
[----:B------:R-:W-:-:S02]  /*3c90*/  PRMT R56, R56, 0x7632, R56 ;  /* 0x0000763238387816 */ /* 0x000fc40000000038 */
[----:B------:R-:W-:Y:S01]  /*3ca0*/  FSETP.LE.FTZ.AND P1, PT, R53, R0, PT ;  /* 0x000000003500720b */ /* 0x000fe20003f33000 */
[----:B------:R-:W-:Y:S01]  /*3cb0*/  FMUL.FTZ R52, R55, R116 ;  /* 0x0000007437347220 */ /* 0x000fe20000410000 */
[----:B------:R-:W-:-:S11]  /*3cc0*/  MOV R53, R112 ;  /* 0x0000007000357202 */ /* 0x000fd60000000f00 */
        /* <DEDUP_REMOVED lines=10> */
.L_x_17179:
        /* <DEDUP_REMOVED lines=13> */
.L_x_17181:
[----:B------:R-:W-:Y:S05]  /*3e40*/  BSYNC.RECONVERGENT B1 ;  /* 0x0000000000017941 */ /* 0x000fea0003800200 */
.L_x_17180:
        /* <DEDUP_REMOVED lines=43> */
.L_x_17178:
[----:B------:R-:W-:Y:S05]  /*4100*/  BSYNC.RECONVERGENT B0 ;  /* 0x0000000000007941 */ /* 0x000fea0003800200 */
.L_x_17177:
[----:B------:R-:W-:Y:S01]  /*4110*/  I2FP.F32.U32 R54, R53 ;  /* 0x0000003500367245 */ /* 0x000fe20000201000 */
[----:B------:R-:W-:Y:S01]  /*4120*/  IMAD.U32 R55, R56, 0x10000, RZ ;  /* 0x0001000038377824 */ /* 0x000fe200078e00ff */
[----:B------:R-:W-:Y:S01]  /*4130*/  ISETP.NE.AND P1, PT, R60, 0x1, PT ;  /* 0x000000013c00780c */ /* 0x000fe20003f25270 */
[----:B------:R-:W-:Y:S01]  /*4140*/  BSSY.RECONVERGENT B0, `(.L_x_17182) ;  /* 0x0000049000007945 */ /* 0x000fe20003800200 */
[----:B------:R-:W-:Y:S02]  /*4150*/  IMAD.MOV.U32 R62, RZ, RZ, 0x2 ;  /* 0x00000002ff3e7424 */ /* 0x000fe400078e00ff */
[----:B------:R-:W-:Y:S01]  /*4160*/  FFMA.FTZ R53, R54, R117, 1.1641532182693481445e-10 ;  /* 0x2f00000036357423 */ /* 0x000fe20000010075 */
[----:B------:R-:W-:-:S04]  /*4170*/  MOV R54, R112 ;  /* 0x0000007000367202 */ /* 0x000fc80000000f00 */
[----:B------:R-:W-:Y:S01]  /*4180*/  FSETP.LE.FTZ.AND P0, PT, R53, R0, PT ;  /* 0x000000003500720b */ /* 0x000fe20003f13000 */
[----:B------:R-:W-:-:S04]  /*4190*/  FMUL.FTZ R53, R55, R136 ;  /* 0x0000008837357220 */ /* 0x000fc80000410000 */
[----:B------:R-:W-:Y:S01]  /*41a0*/  FMUL.FTZ R53, R53, R116 ;  /* 0x0000007435357220 */ /* 0x000fe20000410000 */
        /* <DEDUP_REMOVED lines=9> */
.L_x_17184:
        /* <DEDUP_REMOVED lines=13> */
.L_x_17186:
[----:B------:R-:W-:Y:S05]  /*4310*/  BSYNC.RECONVERGENT B1 ;  /* 0x0000000000017941 */ /* 0x000fea0003800200 */
.L_x_17185:
        /* <DEDUP_REMOVED lines=39> */
[----:B------:R-:W-:Y:S01]  /*4590*/  LOP3.LUT R111, R131, R54, R63, 0x96, !PT ;  /* 0x00000036836f7212 */ /* 0x000fe200078e963f */
[----:B------:R-:W-:Y:S01]  /*45a0*/  IMAD.MOV.U32 R54, RZ, RZ, R72 ;  /* 0x000000ffff367224 */ /* 0x000fe200078e0048 */
[----:B------:R-:W-:Y:S01]  /*45b0*/  LOP3.LUT R110, R134, R110, R61, 0x96, !PT ;  /* 0x0000006e866e7212 */ /* 0x000fe200078e963d */
[----:B------:R-:W-:-:S07]  /*45c0*/  IMAD.MOV.U32 R72, RZ, RZ, R60 ;  /* 0x000000ffff487224 */ /* 0x000fce00078e003c */
.L_x_17183:
[----:B------:R-:W-:Y:S05]  /*45d0*/  BSYNC.RECONVERGENT B0 ;  /* 0x0000000000007941 */ /* 0x000fea0003800200 */
.L_x_17182:
[----:B------:R-:W-:Y:S01]  /*45e0*/  ISETP.NE.AND P2, PT, R62, 0x1, PT ;  /* 0x000000013e00780c */ /* 0x000fe20003f45270 */
[----:B------:R-:W-:Y:S01]  /*45f0*/  IMAD.U32 R61, R57, 0x10000, RZ ;  /* 0x00010000393d7824 */ /* 0x000fe200078e00ff */
[----:B------:R-:W-:Y:S01]  /*4600*/  I2FP.F32.U32 R54, R54 ;  /* 0x0000003600367245 */ /* 0x000fe20000201000 */
[----:B------:R-:W-:Y:S01]  /*4610*/  BSSY.RECONVERGENT B0, `(.L_x_17187) ;  /* 0x000004a000007945 */ /* 0x000fe20003800200 */
[----:B------:R-:W-:Y:S02]  /*4620*/  IMAD.MOV.U32 R60, RZ, RZ, 0x2 ;  /* 0x00000002ff3c7424 */ /* 0x000fe400078e00ff */
[----:B------:R-:W-:Y:S01]  /*4630*/  FMUL.FTZ R61, R61, R136 ;  /* 0x000000883d3d7220 */ /* 0x000fe20000410000 */
[----:B------:R-:W-:Y:S01]  /*4640*/  MOV R56, R112 ;  /* 0x0000007000387202 */ /* 0x000fe20000000f00 */
[----:B------:R-:W-:Y:S02]  /*4650*/  FFMA.FTZ R55, R54, R117, 1.1641532182693481445e-10 ;  /* 0x2f00000036377423 */ /* 0x000fe40000010075 */
[----:B------:R-:W-:-:S03]  /*4660*/  FMUL.FTZ R54, R61, R116 ;  /* 0x000000743d367220 */ /* 0x000fc60000410000 */
[----:B------:R-:W-:Y:S02]  /*4670*/  FSETP.LE.FTZ.AND P1, PT, R55, R0, PT ;  /* 0x000000003700720b */ /* 0x000fe40003f33000 */
[----:B------:R-:W-:Y:S01]  /*4680*/  PRMT R55, R57, 0x7632, R55 ;  /* 0x0000763239377816 */ /* 0x000fe20000000037 */
        /* <DEDUP_REMOVED lines=9> */
.L_x_17189:
        /* <DEDUP_REMOVED lines=13> */
.L_x_17191:
[----:B------:R-:W-:Y:S05]  /*47f0*/  BSYNC.RECONVERGENT B1 ;  /* 0x0000000000017941 */ /* 0x000fea0003800200 */
.L_x_17190:
        /* <DEDUP_REMOVED lines=42> */
[----:B------:R-:W-:-:S07]  /*4aa0*/  HFMA2 R60, -RZ, RZ, 0, 0 ;  /* 0x00000000ff3c7431 */ /* 0x000fce00000001ff */
.L_x_17188:
[----:B------:R-:W-:Y:S05]  /*4ab0*/  BSYNC.RECONVERGENT B0 ;  /* 0x0000000000007941 */ /* 0x000fea0003800200 */
.L_x_17187:
[----:B------:R-:W-:Y:S01]  /*4ac0*/  ISETP.NE.AND P3, PT, R60, 0x1, PT ;  /* 0x000000013c00780c */ /* 0x000fe20003f65270 */
[----:B------:R-:W-:Y:S01]  /*4ad0*/  IMAD.U32 R55, R55, 0x10000, RZ ;  /* 0x0001000037377824 */ /* 0x000fe200078e00ff */
[----:B------:R-:W-:Y:S01]  /*4ae0*/  I2FP.F32.U32 R56, R56 ;  /* 0x0000003800387245 */ /* 0x000fe20000201000 */
[----:B------:R-:W-:Y:S01]  /*4af0*/  BSSY.RECONVERGENT B0, `(.L_x_17192) ;  /* 0x0000049000007945 */ /* 0x000fe20003800200 */
[----:B------:R-:W-:Y:S02]  /*4b00*/  IMAD.MOV.U32 R62, RZ, RZ, 0x2 ;  /* 0x00000002ff3e7424 */ /* 0x000fe400078e00ff */
[----:B------:R-:W-:Y:S01]  /*4b10*/  FMUL.FTZ R55, R55, R136 ;  /* 0x0000008837377220 */ /* 0x000fe20000410000 */
[----:B------:R-:W-:Y:S01]  /*4b20*/  FFMA.FTZ R57, R56, R117, 1.1641532182693481445e-10 ;  /* 0x2f00000038397423 */ /* 0x000fe20000010075 */
[----:B------:R-:W-:Y:S02]  /*4b30*/  MOV R56, R112 ;  /* 0x0000007000387202 */ /* 0x000fe40000000f00 */
[----:B------:R-:W-:-:S02]  /*4b40*/  FMUL.FTZ R55, R55, R116 ;  /* 0x0000007437377220 */ /* 0x000fc40000410000 */
[----:B------:R-:W-:Y:S01]  /*4b50*/  FSETP.LE.FTZ.AND P2, PT, R57, R0, PT ;  /* 0x000000003900720b */ /* 0x000fe20003f53000 */
        /* <DEDUP_REMOVED lines=9> */
.L_x_17194:
        /* <DEDUP_REMOVED lines=13> */
.L_x_17196:
[----:B------:R-:W-:Y:S05]  /*4cc0*/  BSYNC.RECONVERGENT B1 ;  /* 0x0000000000017941 */ /* 0x000fea0003800200 */
.L_x_17195:
        /* <DEDUP_REMOVED lines=43> */
.L_x_17193:
[----:B------:R-:W-:Y:S05]  /*4f80*/  BSYNC.RECONVERGENT B0 ;  /* 0x0000000000007941 */ /* 0x000fea0003800200 */
.L_x_17192:
[----:B------:R-:W-:Y:S01]  /*4f90*/  ISETP.NE.AND P4, PT, R62, 0x1, PT ;  /* 0x000000013e00780c */ /* 0x000fe20003f85270 */
[C---:B------:R-:W-:Y:S01]  /*4fa0*/  IMAD.U32 R61, R58.reuse, 0x10000, RZ ;  /* 0x000100003a3d7824 */ /* 0x040fe200078e00ff */
[----:B------:R-:W-:Y:S01]  /*4fb0*/  I2FP.F32.U32 R56, R56 ;  /* 0x0000003800387245 */ /* 0x000fe20000201000 */
[----:B------:R-:W-:Y:S01]  /*4fc0*/  BSSY.RECONVERGENT B0, `(.L_x_17197) ;  /* 0x000004a000007945 */ /* 0x000fe20003800200 */
[----:B------:R-:W-:Y:S01]  /*4fd0*/  PRMT R58, R58, 0x7632, R58 ;  /* 0x000076323a3a7816 */ /* 0x000fe2000000003a */
[----:B------:R-:W-:Y:S01]  /*4fe0*/  FMUL.FTZ R61, R61, R136 ;  /* 0x000000883d3d7220 */ /* 0x000fe20000410000 */
[----:B------:R-:W-:Y:S02]  /*4ff0*/  IMAD.MOV.U32 R63, RZ, RZ, 0x2 ;  /* 0x00000002ff3f7424 */ /* 0x000fe400078e00ff */
[----:B------:R-:W-:Y:S01]  /*5000*/  FFMA.FTZ R57, R56, R117, 1.1641532182693481445e-10 ;  /* 0x2f00000038397423 */ /* 0x000fe20000010075 */
[----:B------:R-:W-:-:S04]  /*5010*/  FMUL.FTZ R56, R61, R116 ;  /* 0x000000743d387220 */ /* 0x000fc80000410000 */
[----:B------:R-:W-:Y:S02]  /*5020*/  FSETP.LE.FTZ.AND P3, PT, R57, R0, PT ;  /* 0x000000003900720b */ /* 0x000fe40003f73000 */
        /* <DEDUP_REMOVED lines=10> */
.L_x_17199:
        /* <DEDUP_REMOVED lines=13> */
.L_x_17201:
[----:B------:R-:W-:Y:S05]  /*51a0*/  BSYNC.RECONVERGENT B1 ;  /* 0x0000000000017941 */ /* 0x000fea0003800200 */
.L_x_17200:
        /* <DEDUP_REMOVED lines=43> */
.L_x_17198:
[----:B------:R-:W-:Y:S05]  /*5460*/  BSYNC.RECONVERGENT B0 ;  /* 0x0000000000007941 */ /* 0x000fea0003800200 */
.L_x_17197:
[----:B------:R-:W-:Y:S01]  /*5470*/  ISETP.NE.AND P5, PT, R63, 0x1, PT ;  /* 0x000000013f00780c */ /* 0x000fe20003fa5270 */
[----:B------:R-:W-:Y:S01]  /*5480*/  BSSY.RECONVERGENT B0, `(.L_x_17202) ;  /* 0x000004b000007945 */ /* 0x000fe20003800200 */
[----:B------:R-:W-:Y:S01]  /*5490*/  I2FP.F32.U32 R60, R57 ;  /* 0x00000039003c7245 */ /* 0x000fe20000201000 */
[----:B------:R-:W-:Y:S01]  /*54a0*/  IMAD.U32 R57, R58, 0x10000, RZ ;  /* 0x000100003a397824 */ /* 0x000fe200078e00ff */
[----:B------:R-:W-:-:S03]  /*54b0*/  MOV R58, R112 ;  /* 0x00000070003a7202 */ /* 0x000fc60000000f00 */
[----:B------:R-:W-:Y:S01]  /*54c0*/  FFMA.FTZ R61, R60, R117, 1.1641532182693481445e-10 ;  /* 0x2f0000003c3d7423 */ /* 0x000fe20000010075 */
[----:B------:R-:W-:Y:S01]  /*54d0*/  FMUL.FTZ R57, R57, R136 ;  /* 0x0000008839397220 */ /* 0x000fe20000410000 */
[----:B------:R-:W-:-:S03]  /*54e0*/  IMAD.MOV.U32 R60, RZ, RZ, 0x2 ;  /* 0x00000002ff3c7424 */ /* 0x000fc600078e00ff */
[----:B------:R-:W-:Y:S01]  /*54f0*/  FMUL.FTZ R57, R57, R116 ;  /* 0x0000007439397220 */ /* 0x000fe20000410000 */
        /* <DEDUP_REMOVED lines=10> */
.L_x_17204:
        /* <DEDUP_REMOVED lines=13> */
.L_x_17206:
[----:B------:R-:W-:Y:S05]  /*5670*/  BSYNC.RECONVERGENT B1 ;  /* 0x0000000000017941 */ /* 0x000fea0003800200 */
.L_x_17205:
        /* <DEDUP_REMOVED lines=40> */
[----:B------:R-:W-:Y:S01]  /*5900*/  MOV R112, R64 ;  /* 0x0000004000707202 */ /* 0x000fe20000000f00 */
[----:B------:R-:W-:Y:S01]  /*5910*/  IMAD.MOV.U32 R72, RZ, RZ, R62 ;  /* 0x000000ffff487224 */ /* 0x000fe200078e003e */
[----:B------:R-:W-:-:S07]  /*5920*/  LOP3.LUT R110, R134, R110, R63, 0x96, !PT ;  /* 0x0000006e866e7212 */ /* 0x000fce00078e963f */
.L_x_17203:
[----:B------:R-:W-:Y:S05]  /*5930*/  BSYNC.RECONVERGENT B0 ;  /* 0x0000000000007941 */ /* 0x000fea0003800200 */
.L_x_17202:
        /* <DEDUP_REMOVED lines=8> */
[----:B------:R-:W-:Y:S01]  /*59c0*/  MOV R58, R112 ;  /* 0x00000070003a7202 */ /* 0x000fe20000000f00 */
[----:B------:R-:W-:-:S03]  /*59d0*/  FMUL.FTZ R67, R63, R116 ;  /* 0x000000743f437220 */ /* 0x000fc60000410000 */
        /* <DEDUP_REMOVED lines=10> */
.L_x_17209:
        /* <DEDUP_REMOVED lines=15> */
.L_x_17211:
[----:B------:R-:W-:Y:S05]  /*5b70*/  BSYNC.RECONVERGENT B1 ;  /* 0x0000000000017941 */ /* 0x000fea0003800200 */
.L_x_17210:
        /* <DEDUP_REMOVED lines=43> */
.L_x_17208:
[----:B------:R-:W-:Y:S05]  /*5e30*/  BSYNC.RECONVERGENT B0 ;  /* 0x0000000000007941 */ /* 0x000fea0003800200 */
.L_x_17207:
[----:B------:R-:W-:Y:S01]  /*5e40*/  I2FP.F32.U32 R58, R58 ;  /* 0x0000003a003a7245 */ /* 0x000fe20000201000 */
[----:B------:R-:W-:Y:S01]  /*5e50*/  IMAD.U32 R61, R66, 0x10000, RZ ;  /* 0x00010000423d7824 */ /* 0x000fe200078e00ff */
[----:B------:R-:W-:Y:S02]  /*5e60*/  LOP3.LUT P6, RZ, R142, 0x2, RZ, 0xc0, !PT ;  /* 0x000000028eff7812 */ /* 0x000fe400078cc0ff */
[----:B------:R-:W-:Y:S01]  /*5e70*/  FSEL R53, R53, RZ, P0 ;  /* 0x000000ff35357208 */ /* 0x000fe20000000000 */
[----:B------:R-:W-:Y:S01]  /*5e80*/  FFMA.FTZ R59, R58, R117, 1.1641532182693481445e-10 ;  /* 0x2f0000003a3b7423 */ /* 0x000fe20000010075 */
[----:B------:R-:W-:Y:S01]  /*5e90*/  FMUL.FTZ R61, R61, R136 ;  /* 0x000000883d3d7220 */ /* 0x000fe20000410000 */
[----:B------:R-:W-:Y:S02]  /*5ea0*/  FSEL R52, R52, RZ, P6 ;  /* 0x000000ff34347208 */ /* 0x000fe40003000000 */
[----:B------:R-:W-:Y:S01]  /*5eb0*/  FSEL R54, R54, RZ, P1 ;  /* 0x000000ff36367208 */ /* 0x000fe20000800000 */
[----:B------:R-:W-:Y:S01]  /*5ec0*/  FMUL.FTZ R61, R61, R116 ;  /* 0x000000743d3d7220 */ /* 0x000fe20000410000 */
[----:B------:R-:W-:-:S02]  /*5ed0*/  FSETP.GTU.FTZ.AND P6, PT, R59, R0, PT ;  /* 0x000000003b00720b */ /* 0x000fc40003fdc000 */
[----:B------:R-:W-:Y:S02]  /*5ee0*/  FSEL R55, R55, RZ, P2 ;  /* 0x000000ff37377208 */ /* 0x000fe40001000000 */
[----:B------:R-:W-:Y:S02]  /*5ef0*/  FSEL R59, R61, RZ, !P6 ;  /* 0x000000ff3d3b7208 */ /* 0x000fe40007000000 */
[----:B------:R-:W-:Y:S02]  /*5f00*/  PLOP3.LUT P6, PT, P6, PT, PT, 0x8, 0x80 ;  /* 0x000000000080781c */ /* 0x000fe400037ce170 */
[----:B------:R-:W-:Y:S02]  /*5f10*/  FSEL R56, R56, RZ, P3 ;  /* 0x000000ff38387208 */ /* 0x000fe40001800000 */
[----:B------:R-:W-:Y:S02]  /*5f20*/  FSEL R57, R57, RZ, P4 ;  /* 0x000000ff39397208 */ /* 0x000fe40002000000 */
[----:B------:R-:W-:-:S07]  /*5f30*/  FSEL R58, R67, RZ, P5 ;  /* 0x000000ff433a7208 */ /* 0x000fce0002800000 */
.L_x_17171:
[----:B------:R-:W0:Y:S01]  /*5f40*/  LDC.64 R104, c[0x0][0x3a8] ;  /* 0x0000ea00ff687b82 */ /* 0x000e220000000a00 */
[----:B------:R-:W-:Y:S01]  /*5f50*/  SEL R63, RZ, 0x1000000, !P6 ;  /* 0x01000000ff3f7807 */ /* 0x000fe20007000000 */
[----:B------:R-:W-:Y:S01]  /*5f60*/  VIADD R137, R115, 0x20 ;  /* 0x0000002073897836 */ /* 0x000fe20000000000 */
[----:B------:R-:W-:Y:S02]  /*5f70*/  SEL R64, RZ, 0x10000, !P5 ;  /* 0x00010000ff407807 */ /* 0x000fe40006800000 */
[----:B------:R-:W-:Y:S02]  /*5f80*/  SEL R69, RZ, 0x100, !P4 ;  /* 0x00000100ff457807 */ /* 0x000fe40006000000 */
[----:B------:R-:W-:Y:S01]  /*5f90*/  LOP3.LUT P5, RZ, R142, 0x2, RZ, 0xc0, !PT ;  /* 0x000000028eff7812 */ /* 0x000fe200078ac0ff */
[----:B------:R-:W1:Y:S01]  /*5fa0*/  LDC.64 R106, c[0x0][0x3b0] ;  /* 0x0000ec00ff6a7b82 */ /* 0x000e620000000a00 */
[----:B------:R-:W-:Y:S02]  /*5fb0*/  SEL R60, RZ, 0x1000000, !P2 ;  /* 0x01000000ff3c7807 */ /* 0x000fe40005000000 */
[----:B------:R-:W-:-:S02]  /*5fc0*/  SEL R61, RZ, 0x10000, !P1 ;  /* 0x00010000ff3d7807 */ /* 0x000fc40004800000 */
[----:B------:R-:W-:Y:S02]  /*5fd0*/  SEL R62, RZ, 0x100, !P0 ;  /* 0x00000100ff3e7807 */ /* 0x000fe40004000000 */
[----:B------:R-:W-:Y:S01]  /*5fe0*/  LOP3.LUT R69, R69, R63, R64, 0xfe, !PT ;  /* 0x0000003f45457212 */ /* 0x000fe200078efe40 */
[----:B------:R-:W-:Y:S01]  /*5ff0*/  IMAD.WIDE.U32 R64, R137, 0x10, R96 ;  /* 0x0000001089407825 */ /* 0x000fe200078e0060 */
[----:B------:R-:W-:Y:S02]  /*6000*/  SEL R68, RZ, 0x1, !P3 ;  /* 0x00000001ff447807 */ /* 0x000fe40005800000 */
[----:B------:R-:W-:Y:S02]  /*6010*/  LOP3.LUT R62, R62, R60, R61, 0xfe, !PT ;  /* 0x0000003c3e3e7212 */ /* 0x000fe400078efe3d */
[----:B------:R-:W-:Y:S02]  /*6020*/  SEL R63, RZ, 0x1, !P5 ;  /* 0x00000001ff3f7807 */ /* 0x000fe40006800000 */
[----:B------:R-:W-:Y:S01]  /*6030*/  LOP3.LUT R69, R69, R68, RZ, 0xfc, !PT ;  /* 0x0000004445457212 */ /* 0x000fe200078efcff */
[----:B0-----:R-:W-:Y:S01]  /*6040*/  IMAD.WIDE.U32 R60, R115, 0x20, R104 ;  /* 0x00000020733c7825 */ /* 0x001fe200078e0068 */
[----:B------:R-:W-:-:S02]  /*6050*/  LOP3.LUT R68, R62, R63, RZ, 0xfc, !PT ;  /* 0x0000003f3e447212 */ /* 0x000fc400078efcff */
[----:B------:R-:W-:Y:S02]  /*6060*/  LOP3.LUT P6, RZ, R142, 0x4, RZ, 0xc0, !PT ;  /* 0x000000048eff7812 */ /* 0x000fe400078cc0ff */
[----:B------:R0:W-:Y:S01]  /*6070*/  STG.E.128 desc[UR6][R60.64], R52 ;  /* 0x000000343c007986 */ /* 0x0001e2000c101d06 */
[----:B-1----:R-:W-:-:S03]  /*6080*/  IMAD.WIDE.U32 R62, R115, 0x8, R106 ;  /* 0x00000008733e7825 */ /* 0x002fc600078e006a */
[----:B------:R0:W-:Y:S04]  /*6090*/  STG.E.128 desc[UR6][R60.64+0x10], R56 ;  /* 0x000010383c007986 */ /* 0x0001e8000c101d06 */
[----:B------:R0:W-:Y:S04]  /*60a0*/  STG.E.64 desc[UR6][R62.64], R68 ;  /* 0x000000443e007986 */ /* 0x0001e8000c101b06 */
[----:B------:R-:W5:Y:S01]  /*60b0*/  LDG.E.128 R64, desc[UR6][R64.64] ;  /* 0x0000000640407981 */ /* 0x000f62000c1e1d00 */
[----:B------:R-:W-:Y:S05]  /*60c0*/  @!P6 BRA `(.L_x_17212) ;  /* 0x00000028003ce947 */ /* 0x000fea0003800000 */
[----:B------:R-:W1:Y:S02]  /*60d0*/  LDC.64 R74, c[0x0][0x3a0] ;  /* 0x0000e800ff4a7b82 */ /* 0x000e640000000a00 */
[----:B-1----:R-:W-:-:S05]  /*60e0*/  IMAD.WIDE.U32 R74, R137, 0x20, R74 ;  /* 0x00000020894a7825 */ /* 0x002fca00078e004a */
[----:B0-----:R0:W5:Y:S04]  /*60f0*/  LDG.E.128 R60, desc[UR6][R74.64] ;  /* 0x000000064a3c7981 */ /* 0x001168000c1e1d00 */
[----:B------:R0:W5:Y:S01]  /*6100*/  LDG.E.128 R68, desc[UR6][R74.64+0x10] ;  /* 0x000010064a447981 */ /* 0x000162000c1e1d00 */
[----:B------:R-:W-:Y:S01]  /*6110*/  ISETP.NE.AND P0, PT, R77, 0x1, PT ;  /* 0x000000014d00780c */ /* 0x000fe20003f05270 */
[----:B------:R-:W-:Y:S01]  /*6120*/  BSSY.RECONVERGENT B0, `(.L_x_17213) ;  /* 0x0000047000007945 */ /* 0x000fe20003800200 */
[----:B------:R-:W-:Y:S02]  /*6130*/  HFMA2 R73, -RZ, RZ, 0, 1.1920928955078125e-07 ;  /* 0x00000002ff497431 */ /* 0x000fe400000001ff */
[----:B------:R-:W-:Y:S02]  /*6140*/  IMAD.MOV.U32 R76, RZ, RZ, R112 ;  /* 0x000000ffff4c7224 */ /* 0x000fe400078e0070 */
[----:B------:R-:W-:-:S07]  /*6150*/  IMAD.MOV.U32 R80, RZ, RZ, R72 ;  /* 0x000000ffff507224 */ /* 0x000fce00078e0048 */
[----:B0-----:R-:W-:Y:S05]  /*6160*/  @!P0 BRA `(.L_x_17214) ;  /* 0x0000000400088947 */ /* 0x001fea0003800000 */
        /* <DEDUP_REMOVED lines=10> */
.L_x_17215:
        /* <DEDUP_REMOVED lines=13> */
.L_x_17217:
[----:B------:R-:W-:Y:S05]  /*62e0*/  BSYNC.RECONVERGENT B1 ;  /* 0x0000000000017941 */ /* 0x000fea0003800200 */
.L_x_17216:
        /* <DEDUP_REMOVED lines=42> */
.L_x_17214:
[----:B------:R-:W-:Y:S05]  /*6590*/  BSYNC.RECONVERGENT B0 ;  /* 0x0000000000007941 */ /* 0x000fea0003800200 */
.L_x_17213:
        /* <DEDUP_REMOVED lines=8> */
[----:B------:R-:W-:Y:S01]  /*6620*/  IMAD.MOV.U32 R74, RZ, RZ, 0x2 ;  /* 0x00000002ff4a7424 */ /* 0x000fe200078e00ff */
[----:B------:R-:W-:Y:S01]  /*6630*/  MOV R72, R112 ;  /* 0x0000007000487202 */ /* 0x000fe20000000f00 */
[----:B------:R-:W-:Y:S01]  /*6640*/  FMUL.FTZ R77, R77, R116 ;  /* 0x000000744d4d7220 */ /* 0x000fe20000410000 */
[----:B------:R-:W-:-:S04]  /*6650*/  FSETP.GTU.FTZ.AND P0, PT, R75, R0, PT ;  /* 0x000000004b00720b */ /* 0x000fc80003f1c000 */
        /* <DEDUP_REMOVED lines=13> */
.L_x_17220:
        /* <DEDUP_REMOVED lines=13> */
.L_x_17222:
[----:B------:R-:W-:Y:S05]  /*6800*/  BSYNC.RECONVERGENT B1 ;  /* 0x0000000000017941 */ /* 0x000fea0003800200 */
.L_x_17221:
        /* <DEDUP_REMOVED lines=43> */
.L_x_17219:
[----:B------:R-:W-:Y:S05]  /*6ac0*/  BSYNC.RECONVERGENT B0 ;  /* 0x0000000000007941 */ /* 0x000fea0003800200 */
.L_x_17218:
[----:B------:R-:W-:Y:S01]  /*6ad0*/  I2FP.F32.U32 R72, R72 ;  /* 0x0000004800487245 */ /* 0x000fe20000201000 */
[----:B------:R-:W-:Y:S01]  /*6ae0*/  IMAD.U32 R75, R64, 0x10000, RZ ;  /* 0x00010000404b7824 */ /* 0x000fe200078e00ff */
[----:B------:R-:W-:Y:S01]  /*6af0*/  ISETP.NE.AND P1, PT, R74, 0x1, PT ;  /* 0x000000014a00780c */ /* 0x000fe20003f25270 */
[----:B------:R-:W-:Y:S02]  /*6b00*/  BSSY.RECONVERGENT B0, `(.L_x_17223) ;  /* 0x000004c000007945 */ /* 0x000fe40003800200 */
        /* <DEDUP_REMOVED lines=18> */
.L_x_17225:
        /* <DEDUP_REMOVED lines=13> */
.L_x_17227:
[----:B------:R-:W-:Y:S05]  /*6d00*/  BSYNC.RECONVERGENT B1 ;  /* 0x0000000000017941 */ /* 0x000fea0003800200 */
.L_x_17226:
        /* <DEDUP_REMOVED lines=43> */
.L_x_17224:
[----:B------:R-:W-:Y:S05]  /*6fc0*/  BSYNC.RECONVERGENT B0 ;  /* 0x0000000000007941 */ /* 0x000fea0003800200 */
.L_x_17223:
[----:B------:R-:W-:Y:S01]  /*6fd0*/  I2FP.F32.U32 R64, R64 ;  /* 0x0000004000407245 */ /* 0x000fe20000201000 */
[C---:B------:R-:W-:Y:S01]  /*6fe0*/  IMAD.U32 R75, R65.reuse, 0x10000, RZ ;  /* 0x00010000414b7824 */ /* 0x040fe200078e00ff */
[----:B------:R-:W-:Y:S01]  /*6ff0*/  ISETP.NE.AND P2, PT, R72, 0x1, PT ;  /* 0x000000014800780c */ /* 0x000fe20003f45270 */
[----:B------:R-:W-:Y:S01]  /*7000*/  BSSY.RECONVERGENT B0, `(.L_x_17228) ;  /* 0x000004d000007945 */ /* 0x000fe20003800200 */
[----:B------:R-:W-:Y:S01]  /*7010*/  PRMT R78, R65, 0x7632, R78 ;  /* 0x00007632414e7816 */ /* 0x000fe2000000004e */
        /* <DEDUP_REMOVED lines=18> */
.L_x_17230:
        /* <DEDUP_REMOVED lines=13> */
.L_x_17232:
[----:B------:R-:W-:Y:S05]  /*7210*/  BSYNC.RECONVERGENT B1 ;  /* 0x0000000000017941 */ /* 0x000fea0003800200 */
.L_x_17231:
        /* <DEDUP_REMOVED lines=43> */
.L_x_17229:
[----:B------:R-:W-:Y:S05]  /*74d0*/  BSYNC.RECONVERGENT B0 ;  /* 0x0000000000007941 */ /* 0x000fea0003800200 */
.L_x_17228:
        /* <DEDUP_REMOVED lines=22> */
.L_x_17235:
        /* <DEDUP_REMOVED lines=13> */
.L_x_17237:
[----:B------:R-:W-:Y:S05]  /*7710*/  BSYNC.RECONVERGENT B1 ;  /* 0x0000000000017941 */ /* 0x000fea0003800200 */
.L_x_17236:
        /* <DEDUP_REMOVED lines=43> */
.L_x_17234:
[----:B------:R-:W-:Y:S05]  /*79d0*/  BSYNC.RECONVERGENT B0 ;  /* 0x0000000000007941 */ /* 0x000fea0003800200 */
.L_x_17233:
        /* <DEDUP_REMOVED lines=23> */
.L_x_17240:
        /* <DEDUP_REMOVED lines=13> */
.L_x_17242:
[----:B------:R-:W-:Y:S05]  /*7c20*/  BSYNC.RECONVERGENT B1 ;  /* 0x0000000000017941 */ /* 0x000fea0003800200 */
.L_x_17241:
        /* <DEDUP_REMOVED lines=43> */
.L_x_17239:
[----:B------:R-:W-:Y:S05]  /*7ee0*/  BSYNC.RECONVERGENT B0 ;  /* 0x0000000000007941 */ /* 0x000fea0003800200 */
.L_x_17238:
        /* <DEDUP_REMOVED lines=22> */
.L_x_17245:
        /* <DEDUP_REMOVED lines=13> */
.L_x_17247:
[----:B------:R-:W-:Y:S05]  /*8120*/  BSYNC.RECONVERGENT B1 ;  /* 0x0000000000017941 */ /* 0x000fea0003800200 */
.L_x_17246:
        /* <DEDUP_REMOVED lines=43> */
.L_x_17244:
[----:B------:R-:W-:Y:S05]  /*83e0*/  BSYNC.RECONVERGENT B0 ;  /* 0x0000000000007941 */ /* 0x000fea0003800200 */
.L_x_17243:
        /* <DEDUP_REMOVED lines=23> */
.L_x_17250:
        /* <DEDUP_REMOVED lines=15> */
.L_x_17252:
[----:B------:R-:W-:Y:S05]  /*8650*/  BSYNC.RECONVERGENT B1 ;  /* 0x0000000000017941 */ /* 0x000fea0003800200 */
.L_x_17251:
        /* <DEDUP_REMOVED lines=43> */
.L_x_17249:
[----:B------:R-:W-:Y:S05]  /*8910*/  BSYNC.RECONVERGENT B0 ;  /* 0x0000000000007941 */ /* 0x000fea0003800200 */
.L_x_17248:
        /* <DEDUP_REMOVED lines=10> */
.L_x_17212:
        /* <DEDUP_REMOVED lines=16> */
.L_x_17256:
        /* <DEDUP_REMOVED lines=13> */
.L_x_17258:
[----:B------:R-:W-:Y:S05]  /*8b90*/  BSYNC.RECONVERGENT B1 ;  /* 0x0000000000017941 */ /* 0x000fea0003800200 */
.L_x_17257:
        /* <DEDUP_REMOVED lines=42> */
.L_x_17255:
[----:B------:R-:W-:Y:S05]  /*8e40*/  BSYNC.RECONVERGENT B0 ;  /* 0x0000000000007941 */ /* 0x000fea0003800200 */
.L_x_17254:
        /* <DEDUP_REMOVED lines=9> */
[----:B------:R-:W-:Y:S01]  /*8ee0*/  FSETP.LE.FTZ.AND P1, PT, R61, R0, PT ;  /* 0x000000003d00720b */ /* 0x000fe20003f33000 */
[----:B------:R-:W-:-:S02]  /*8ef0*/  IMAD.MOV.U32 R61, RZ, RZ, R112 ;  /* 0x000000ffff3d7224 */ /* 0x000fc400078e0070 */
        /* <DEDUP_REMOVED lines=11> */
.L_x_17261:
        /* <DEDUP_REMOVED lines=13> */
.L_x_17263:
[----:B------:R-:W-:Y:S05]  /*9080*/  BSYNC.RECONVERGENT B1 ;  /* 0x0000000000017941 */ /* 0x000fea0003800200 */
.L_x_17262:
        /* <DEDUP_REMOVED lines=43> */
.L_x_17260:
[----:B------:R-:W-:Y:S05]  /*9340*/  BSYNC.RECONVERGENT B0 ;  /* 0x0000000000007941 */ /* 0x000fea0003800200 */
.L_x_17259:
        /* <DEDUP_REMOVED lines=19> */
.L_x_17266:
        /* <DEDUP_REMOVED lines=13> */
.L_x_17268:
[----:B------:R-:W-:Y:S05]  /*9550*/  BSYNC.RECONVERGENT B1 ;  /* 0x0000000000017941 */ /* 0x000fea0003800200 */
.L_x_17267:
        /* <DEDUP_REMOVED lines=43> */
.L_x_17265:
[----:B------:R-:W-:Y:S05]  /*9810*/  BSYNC.RECONVERGENT B0 ;  /* 0x0000000000007941 */ /* 0x000fea0003800200 */
.L_x_17264:
[----:B------:R-:W-:Y:S01]  /*9820*/  ISETP.NE.AND P2, PT, R70, 0x1, PT ;  /* 0x000000014600780c */ /* 0x000fe20003f45270 */
[----:B------:R-:W-:Y:S01]  /*9830*/  BSSY.RECONVERGENT B0, `(.L_x_17269) ;  /* 0x000004c000007945 */ /* 0x000fe20003800200 */
[----:B------:R-:W-:Y:S01]  /*9840*/  I2FP.F32.U32 R62, R62 ;  /* 0x0000003e003e7245 */ /* 0x000fe20000201000 */
[----:B------:R-:W-:Y:S01]  /*9850*/  IMAD.MOV.U32 R68, RZ, RZ, 0x2 ;  /* 0x00000002ff447424 */ /* 0x000fe200078e00ff */
[----:B------:R-:W-:Y:S01]  /*9860*/  SHF.L.U32 R69, R65, 0x10, RZ ;  /* 0x0000001041457819 */ /* 0x000fe200000006ff */
[----:B------:R-:W-:Y:S02]  /*9870*/  IMAD.MOV.U32 R64, RZ, RZ, R112 ;  /* 0x000000ffff407224 */ /* 0x000fe400078e0070 */
[----:B------:R-:W-:Y:S02]  /*9880*/  FFMA.FTZ R63, R62, R117, 1.1641532182693481445e-10 ;  /* 0x2f0000003e3f7423 */ /* 0x000fe40000010075 */
[----:B------:R-:W-:-:S03]  /*9890*/  FMUL.FTZ R69, R69, R136 ;  /* 0x0000008845457220 */ /* 0x000fc60000410000 */
[----:B------:R-:W-:Y:S01]  /*98a0*/  FSETP.LE.FTZ.AND P1, PT, R63, R0, PT ;  /* 0x000000003f00720b */ /* 0x000fe20003f33000 */
[----:B------:R-:W-:Y:S01]  /*98b0*/  FMUL.FTZ R62, R69, R116 ;  /* 0x00000074453e7220 */ /* 0x000fe20000410000 */
[----:B------:R-:W-:Y:S01]  /*98c0*/  PRMT R63, R65, 0x7632, R63 ;  /* 0x00007632413f7816 */ /* 0x000fe2000000003f */
        /* <DEDUP_REMOVED lines=9> */
.L_x_17271:
        /* <DEDUP_REMOVED lines=13> */
.L_x_17273:
[----:B------:R-:W-:Y:S05]  /*9a30*/  BSYNC.RECONVERGENT B1 ;  /* 0x0000000000017941 */ /* 0x000fea0003800200 */
.L_x_17272:
        /* <DEDUP_REMOVED lines=43> */
.L_x_17270:
[----:B------:R-:W-:Y:S05]  /*9cf0*/  BSYNC.RECONVERGENT B0 ;  /* 0x0000000000007941 */ /* 0x000fea0003800200 */
.L_x_17269:
        /* <DEDUP_REMOVED lines=19> */
.L_x_17276:
        /* <DEDUP_REMOVED lines=13> */
.L_x_17278:
[----:B------:R-:W-:Y:S05]  /*9f00*/  BSYNC.RECONVERGENT B1 ;  /* 0x0000000000017941 */ /* 0x000fea0003800200 */
.L_x_17277:
        /* <DEDUP_REMOVED lines=43> */
.L_x_17275:
[----:B------:R-:W-:Y:S05]  /*a1c0*/  BSYNC.RECONVERGENT B0 ;  /* 0x0000000000007941 */ /* 0x000fea0003800200 */
.L_x_17274:
[----:B------:R-:W-:Y:S01]  /*a1d0*/  ISETP.NE.AND P4, PT, R70, 0x1, PT ;  /* 0x000000014600780c */ /* 0x000fe20003f85270 */
[----:B------:R-:W-:Y:S01]  /*a1e0*/  BSSY.RECONVERGENT B0, `(.L_x_17279) ;  /* 0x000004c000007945 */ /* 0x000fe20003800200 */
[----:B------:R-:W-:Y:S01]  /*a1f0*/  I2FP.F32.U32 R64, R64 ;  /* 0x0000004000407245 */ /* 0x000fe20000201000 */
[----:B------:R-:W-:Y:S01]  /*a200*/  IMAD.MOV.U32 R71, RZ, RZ, 0x2 ;  /* 0x00000002ff477424 */ /* 0x000fe200078e00ff */
[C---:B------:R-:W-:Y:S02]  /*a210*/  SHF.L.U32 R69, R66.reuse, 0x10, RZ ;  /* 0x0000001042457819 */ /* 0x040fe400000006ff */
[----:B------:R-:W-:Y:S01]  /*a220*/  PRMT R66, R66, 0x7632, R66 ;  /* 0x0000763242427816 */ /* 0x000fe20000000042 */
[----:B------:R-:W-:Y:S02]  /*a230*/  FFMA.FTZ R65, R64, R117, 1.1641532182693481445e-10 ;  /* 0x2f00000040417423 */ /* 0x000fe40000010075 */
[----:B------:R-:W-:-:S03]  /*a240*/  FMUL.FTZ R69, R69, R136 ;  /* 0x0000008845457220 */ /* 0x000fc60000410000 */
        /* <DEDUP_REMOVED lines=12> */
.L_x_17281:
        /* <DEDUP_REMOVED lines=13> */
.L_x_17283:
[----:B------:R-:W-:Y:S05]  /*a3e0*/  BSYNC.RECONVERGENT B1 ;  /* 0x0000000000017941 */ /* 0x000fea0003800200 */
.L_x_17282:
        /* <DEDUP_REMOVED lines=43> */
.L_x_17280:
[----:B------:R-:W-:Y:S05]  /*a6a0*/  BSYNC.RECONVERGENT B0 ;  /* 0x0000000000007941 */ /* 0x000fea0003800200 */
.L_x_17279:
        /* <DEDUP_REMOVED lines=19> */
.L_x_17286:
        /* <DEDUP_REMOVED lines=13> */
.L_x_17288:
[----:B------:R-:W-:Y:S05]  /*a8b0*/  BSYNC.RECONVERGENT B1 ;  /* 0x0000000000017941 */ /* 0x000fea0003800200 */
.L_x_17287:
        /* <DEDUP_REMOVED lines=43> */
.L_x_17285:
[----:B------:R-:W-:Y:S05]  /*ab70*/  BSYNC.RECONVERGENT B0 ;  /* 0x0000000000007941 */ /* 0x000fea0003800200 */
.L_x_17284:
        /* <DEDUP_REMOVED lines=20> */
.L_x_17291:
        /* <DEDUP_REMOVED lines=15> */
.L_x_17293:
[----:B------:R-:W-:Y:S05]  /*adb0*/  BSYNC.RECONVERGENT B1 ;  /* 0x0000000000017941 */ /* 0x000fea0003800200 */
.L_x_17292:
        /* <DEDUP_REMOVED lines=43> */
.L_x_17290:
[----:B------:R-:W-:Y:S05]  /*b070*/  BSYNC.RECONVERGENT B0 ;  /* 0x0000000000007941 */ /* 0x000fea0003800200 */
.L_x_17289:
        /* <DEDUP_REMOVED lines=16> */
.L_x_17253:
[----:B------:R-:W-:Y:S01]  /*b180*/  SEL R71, RZ, 0x1000000, !P6 ;  /* 0x01000000ff477807 */ /* 0x000fe20007000000 */
[----:B------:R-:W-:Y:S01]  /*b190*/  VIADD R139, R115, 0x40 ;  /* 0x00000040738b7836 */ /* 0x000fe20000000000 */
[----:B------:R-:W-:Y:S02]  /*b1a0*/  SEL R72, RZ, 0x10000, !P5 ;  /* 0x00010000ff487807 */ /* 0x000fe40006800000 */
[----:B------:R-:W-:Y:S02]  /*b1b0*/  SEL R77, RZ, 0x100, !P4 ;  /* 0x00000100ff4d7807 */ /* 0x000fe40006000000 */
[----:B------:R-:W-:Y:S02]  /*b1c0*/  LOP3.LUT P5, RZ, R142, 0x2, RZ, 0xc0, !PT ;  /* 0x000000028eff7812 */ /* 0x000fe400078ac0ff */
[----:B------:R-:W-:Y:S02]  /*b1d0*/  SEL R68, RZ, 0x1000000, !P2 ;  /* 0x01000000ff447807 */ /* 0x000fe40005000000 */
[----:B------:R-:W-:-:S02]  /*b1e0*/  SEL R69, RZ, 0x10000, !P1 ;  /* 0x00010000ff457807 */ /* 0x000fc40004800000 */
[----:B------:R-:W-:Y:S02]  /*b1f0*/  SEL R70, RZ, 0x100, !P0 ;  /* 0x00000100ff467807 */ /* 0x000fe40004000000 */
[----:B------:R-:W-:Y:S01]  /*b200*/  LOP3.LUT R77, R77, R71, R72, 0xfe, !PT ;  /* 0x000000474d4d7212 */ /* 0x000fe200078efe48 */
[----:B------:R-:W-:Y:S01]  /*b210*/  IMAD.WIDE.U32 R72, R139, 0x10, R96 ;  /* 0x000000108b487825 */ /* 0x000fe200078e0060 */
[----:B------:R-:W-:Y:S02]  /*b220*/  SEL R76, RZ, 0x1, !P3 ;  /* 0x00000001ff4c7807 */ /* 0x000fe40005800000 */
[----:B------:R-:W-:Y:S01]  /*b230*/  LOP3.LUT R70, R70, R68, R69, 0xfe, !PT ;  /* 0x0000004446467212 */ /* 0x000fe200078efe45 */
[----:B------:R-:W-:Y:S01]  /*b240*/  IMAD.WIDE.U32 R68, R137, 0x20, R104 ;  /* 0x0000002089447825 */ /* 0x000fe200078e0068 */
[----:B------:R-:W-:Y:S02]  /*b250*/  SEL R71, RZ, 0x1, !P5 ;  /* 0x00000001ff477807 */ /* 0x000fe40006800000 */
[----:B------:R-:W-:-:S02]  /*b260*/  LOP3.LUT R77, R77, R76, RZ, 0xfc, !PT ;  /* 0x0000004c4d4d7212 */ /* 0x000fc400078efcff */
[----:B------:R-:W-:Y:S01]  /*b270*/  LOP3.LUT R76, R70, R71, RZ, 0xfc, !PT ;  /* 0x00000047464c7212 */ /* 0x000fe200078efcff */
[----:B------:R-:W-:Y:S01]  /*b280*/  IMAD.WIDE.U32 R70, R137, 0x8, R106 ;  /* 0x0000000889467825 */ /* 0x000fe200078e006a */
[----:B------:R0:W-:Y:S01]  /*b290*/  STG.E.128 desc[UR6][R68.64], R60 ;  /* 0x0000003c44007986 */ /* 0x0001e2000c101d06 */
[----:B------:R-:W-:-:S03]  /*b2a0*/  LOP3.LUT P6, RZ, R142, 0x4, RZ, 0xc0, !PT ;  /* 0x000000048eff7812 */ /* 0x000fc600078cc0ff */
[----:B------:R0:W-:Y:S04]  /*b2b0*/  STG.E.128 desc[UR6][R68.64+0x10], R64 ;  /* 0x0000104044007986 */ /* 0x0001e8000c101d06 */
[----:B------:R0:W-:Y:S04]  /*b2c0*/  STG.E.64 desc[UR6][R70.64], R76 ;  /* 0x0000004c46007986 */ /* 0x0001e8000c101b06 */
[----:B------:R-:W5:Y:S02]  /*b2d0*/  LDG.E.128 R72, desc[UR6][R72.64] ;  /* 0x0000000648487981 */ /* 0x000f64000c1e1d00 */
[----:B------:R-:W-:Y:S05]  /*b2e0*/  @!P6 BRA `(.L_x_17294) ;  /* 0x00000028003ce947 */ /* 0x000fea0003800000 */
[----:B------:R-:W1:Y:S02]  /*b2f0*/  LDC.64 R82, c[0x0][0x3a0] ;  /* 0x0000e800ff527b82 */ /* 0x000e640000000a00 */
[----:B-1----:R-:W-:-:S05]  /*b300*/  IMAD.WIDE.U32 R82, R139, 0x20, R82 ;  /* 0x000000208b527825 */ /* 0x002fca00078e0052 */
[----:B0-----:R0:W5:Y:S04]  /*b310*/  LDG.E.128 R68, desc[UR6][R82.64] ;  /* 0x0000000652447981 */ /* 0x001168000c1e1d00 */
        /* <DEDUP_REMOVED lines=17> */
.L_x_17297:
        /* <DEDUP_REMOVED lines=13> */
.L_x_17299:
[----:B------:R-:W-:Y:S05]  /*b500*/  BSYNC.RECONVERGENT B1 ;  /* 0x0000000000017941 */ /* 0x000fea0003800200 */
.L_x_17298:
        /* <DEDUP_REMOVED lines=40> */
[----:B------:R-:W-:Y:S01]  /*b790*/  IMAD.MOV.U32 R84, RZ, RZ, R80 ;  /* 0x000000ffff547224 */ /* 0x000fe200078e0050 */
[----:B------:R-:W-:-:S07]  /*b7a0*/  LOP3.LUT R110, R134, R110, R89, 0x96, !PT ;  /* 0x0000006e866e7212 */ /* 0x000fce00078e9659 */
.L_x_17296:
[----:B------:R-:W-:Y:S05]  /*b7b0*/  BSYNC.RECONVERGENT B0 ;  /* 0x0000000000007941 */ /* 0x000fea0003800200 */
.L_x_17295:
        /* <DEDUP_REMOVED lines=8> */
[----:B------:R-:W-:Y:S01]  /*b840*/  PRMT R72, R72, 0x7632, R72 ;  /* 0x0000763248487816 */ /* 0x000fe20000000048 */
[----:B------:R-:W-:Y:S01]  /*b850*/  IMAD.MOV.U32 R80, RZ, RZ, R112 ;  /* 0x000000ffff507224 */ /* 0x000fe200078e0070 */
[----:B------:R-:W-:Y:S01]  /*b860*/  FSETP.GTU.FTZ.AND P0, PT, R83, R0, PT ;  /* 0x000000005300720b */ /* 0x000fe20003f1c000 */
[----:B------:R-:W-:-:S05]  /*b870*/  FMUL.FTZ R85, R85, R116 ;  /* 0x0000007455557220 */ /* 0x000fca0000410000 */
        /* <DEDUP_REMOVED lines=13> */
.L_x_17302:
        /* <DEDUP_REMOVED lines=13> */
.L_x_17304:
[----:B------:R-:W-:Y:S05]  /*ba20*/  BSYNC.RECONVERGENT B1 ;  /* 0x0000000000017941 */ /* 0x000fea0003800200 */
.L_x_17303:
        /* <DEDUP_REMOVED lines=43> */
.L_x_17301:
[----:B------:R-:W-:Y:S05]  /*bce0*/  BSYNC.RECONVERGENT B0 ;  /* 0x0000000000007941 */ /* 0x000fea0003800200 */
.L_x_17300:
        /* <DEDUP_REMOVED lines=22> */
.L_x_17307:
        /* <DEDUP_REMOVED lines=13> */
.L_x_17309:
[----:B------:R-:W-:Y:S05]  /*bf20*/  BSYNC.RECONVERGENT B1 ;  /* 0x0000000000017941 */ /* 0x000fea0003800200 */
.L_x_17308:
        /* <DEDUP_REMOVED lines=43> */
.L_x_17306:
[----:B------:R-:W-:Y:S05]  /*c1e0*/  BSYNC.RECONVERGENT B0 ;  /* 0x0000000000007941 */ /* 0x000fea0003800200 */
.L_x_17305:
        /* <DEDUP_REMOVED lines=23> */
.L_x_17312:
        /* <DEDUP_REMOVED lines=13> */
.L_x_17314:
[----:B------:R-:W-:Y:S05]  /*c430*/  BSYNC.RECONVERGENT B1 ;  /* 0x0000000000017941 */ /* 0x000fea0003800200 */
.L_x_17313:
        /* <DEDUP_REMOVED lines=43> */
.L_x_17311:
[----:B------:R-:W-:Y:S05]  /*c6f0*/  BSYNC.RECONVERGENT B0 ;  /* 0x0000000000007941 */ /* 0x000fea0003800200 */
.L_x_17310:
        /* <DEDUP_REMOVED lines=22> */
.L_x_17317:
        /* <DEDUP_REMOVED lines=13> */
.L_x_17319:
[----:B------:R-:W-:Y:S05]  /*c930*/  BSYNC.RECONVERGENT B1 ;  /* 0x0000000000017941 */ /* 0x000fea0003800200 */
.L_x_17318:
        /* <DEDUP_REMOVED lines=43> */
.L_x_17316:
[----:B------:R-:W-:Y:S05]  /*cbf0*/  BSYNC.RECONVERGENT B0 ;  /* 0x0000000000007941 */ /* 0x000fea0003800200 */
.L_x_17315:
        /* <DEDUP_REMOVED lines=23> */
.L_x_17322:
        /* <DEDUP_REMOVED lines=13> */
.L_x_17324:
[----:B------:R-:W-:Y:S05]  /*ce40*/  BSYNC.RECONVERGENT B1 ;  /* 0x0000000000017941 */ /* 0x000fea0003800200 */
.L_x_17323:
        /* <DEDUP_REMOVED lines=43> */
.L_x_17321:
[----:B------:R-:W-:Y:S05]  /*d100*/  BSYNC.RECONVERGENT B0 ;  /* 0x0000000000007941 */ /* 0x000fea0003800200 */
.L_x_17320:
        /* <DEDUP_REMOVED lines=22> */
.L_x_17327:
        /* <DEDUP_REMOVED lines=13> */
.L_x_17329:
[----:B------:R-:W-:Y:S05]  /*d340*/  BSYNC.RECONVERGENT B1 ;  /* 0x0000000000017941 */ /* 0x000fea0003800200 */
.L_x_17328:
        /* <DEDUP_REMOVED lines=40> */
[----:B------:R-:W-:Y:S01]  /*d5d0*/  MOV R80, R88 ;  /* 0x0000005800507202 */ /* 0x000fe20000000f00 */
[----:B------:R-:W-:Y:S01]  /*d5e0*/  IMAD.MOV.U32 R88, RZ, RZ, R76 ;  /* 0x000000ffff587224 */ /* 0x000fe200078e004c */
[----:B------:R-:W-:-:S07]  /*d5f0*/  LOP3.LUT R110, R134, R110, R77, 0x96, !PT ;  /* 0x0000006e866e7212 */ /* 0x000fce00078e964d */
.L_x_17326:
[----:B------:R-:W-:Y:S05]  /*d600*/  BSYNC.RECONVERGENT B0 ;  /* 0x0000000000007941 */ /* 0x000fea0003800200 */
.L_x_17325:
        /* <DEDUP_REMOVED lines=23> */
.L_x_17332:
        /* <DEDUP_REMOVED lines=15> */
.L_x_17334:
[----:B------:R-:W-:Y:S05]  /*d870*/  BSYNC.RECONVERGENT B1 ;  /* 0x0000000000017941 */ /* 0x000fea0003800200 */
.L_x_17333:
        /* <DEDUP_REMOVED lines=43> */
.L_x_17331:
[----:B------:R-:W-:Y:S05]  /*db30*/  BSYNC.RECONVERGENT B0 ;  /* 0x0000000000007941 */ /* 0x000fea0003800200 */
.L_x_17330:
        /* <DEDUP_REMOVED lines=10> */
.L_x_17294:
        /* <DEDUP_REMOVED lines=16> */
.L_x_17338:
        /* <DEDUP_REMOVED lines=13> */
.L_x_17340:
[----:B------:R-:W-:Y:S05]  /*ddb0*/  BSYNC.RECONVERGENT B1 ;  /* 0x0000000000017941 */ /* 0x000fea0003800200 */
.L_x_17339:
        /* <DEDUP_REMOVED lines=42> */
.L_x_17337:
[----:B------:R-:W-:Y:S05]  /*e060*/  BSYNC.RECONVERGENT B0 ;  /* 0x0000000000007941 */ /* 0x000fea0003800200 */
.L_x_17336:
        /* <DEDUP_REMOVED lines=22> */
.L_x_17343:
        /* <DEDUP_REMOVED lines=13> */
.L_x_17345:
[----:B------:R-:W-:Y:S05]  /*e2a0*/  BSYNC.RECONVERGENT B1 ;  /* 0x0000000000017941 */ /* 0x000fea0003800200 */
.L_x_17344:
        /* <DEDUP_REMOVED lines=41> */
[----:B------:R-:W-:Y:S01]  /*e540*/  IMAD.MOV.U32 R76, RZ, RZ, RZ ;  /* 0x000000ffff4c7224 */ /* 0x000fe200078e00ff */
[----:B------:R-:W-:-:S07]  /*e550*/  LOP3.LUT R110, R134, R110, R77, 0x96, !PT ;  /* 0x0000006e866e7212 */ /* 0x000fce00078e964d */
.L_x_17342:
[----:B------:R-:W-:Y:S05]  /*e560*/  BSYNC.RECONVERGENT B0 ;  /* 0x0000000000007941 */ /* 0x000fea0003800200 */
.L_x_17341:
[----:B------:R-:W-:Y:S01]  /*e570*/  I2FP.F32.U32 R70, R69 ;  /* 0x0000004500467245 */ /* 0x000fe20000201000 */
[----:B------:R-:W-:Y:S01]  /*e580*/  IMAD.U32 R71, R72, 0x10000, RZ ;  /* 0x0001000048477824 */ /* 0x000fe200078e00ff */
[----:B------:R-:W-:Y:S01]  /*e590*/  ISETP.NE.AND P1, PT, R76, 0x1, PT ;  /* 0x000000014c00780c */ /* 0x000fe20003f25270 */
[----:B------:R-:W-:Y:S01]  /*e5a0*/  BSSY.RECONVERGENT B0, `(.L_x_17346) ;  /* 0x0000049000007945 */ /* 0x000fe20003800200 */
[----:B------:R-:W-:Y:S02]  /*e5b0*/  HFMA2 R78, -RZ, RZ, 0, 1.1920928955078125e-07 ;  /* 0x00000002ff4e7431 */ /* 0x000fe400000001ff */
        /* <DEDUP_REMOVED lines=14> */
.L_x_17348:
        /* <DEDUP_REMOVED lines=13> */
.L_x_17350:
[----:B------:R-:W-:Y:S05]  /*e770*/  BSYNC.RECONVERGENT B1 ;  /* 0x0000000000017941 */ /* 0x000fea0003800200 */
.L_x_17349:
        /* <DEDUP_REMOVED lines=43> */
.L_x_17347:
[----:B------:R-:W-:Y:S05]  /*ea30*/  BSYNC.RECONVERGENT B0 ;  /* 0x0000000000007941 */ /* 0x000fea0003800200 */
.L_x_17346:
[----:B------:R-:W-:Y:S01]  /*ea40*/  ISETP.NE.AND P2, PT, R78, 0x1, PT ;  /* 0x000000014e00780c */ /* 0x000fe20003f45270 */
[----:B------:R-:W-:Y:S01]  /*ea50*/  IMAD.U32 R77, R73, 0x10000, RZ ;  /* 0x00010000494d7824 */ /* 0x000fe200078e00ff */
[----:B------:R-:W-:Y:S01]  /*ea60*/  I2FP.F32.U32 R70, R70 ;  /* 0x0000004600467245 */ /* 0x000fe20000201000 */
[----:B------:R-:W-:Y:S01]  /*ea70*/  BSSY.RECONVERGENT B0, `(.L_x_17351) ;  /* 0x000004a000007945 */ /* 0x000fe20003800200 */
[----:B------:R-:W-:Y:S02]  /*ea80*/  HFMA2 R76, -RZ, RZ, 0, 1.1920928955078125e-07 ;  /* 0x00000002ff4c7431 */ /* 0x000fe400000001ff */
[----:B------:R-:W-:Y:S01]  /*ea90*/  FMUL.FTZ R77, R77, R136 ;  /* 0x000000884d4d7220 */ /* 0x000fe20000410000 */
[----:B------:R-:W-:Y:S02]  /*eaa0*/  IMAD.MOV.U32 R72, RZ, RZ, R112 ;  /* 0x000000ffff487224 */ /* 0x000fe400078e0070 */
[----:B------:R-:W-:Y:S01]  /*eab0*/  FFMA.FTZ R71, R70, R117, 1.1641532182693481445e-10 ;  /* 0x2f00000046477423 */ /* 0x000fe20000010075 */
[----:B------:R-:W-:-:S04]  /*eac0*/  FMUL.FTZ R70, R77, R116 ;  /* 0x000000744d467220 */ /* 0x000fc80000410000 */
[----:B------:R-:W-:Y:S02]  /*ead0*/  FSETP.LE.FTZ.AND P1, PT, R71, R0, PT ;  /* 0x000000004700720b */ /* 0x000fe40003f33000 */
[----:B------:R-:W-:Y:S01]  /*eae0*/  PRMT R71, R73, 0x7632, R71 ;  /* 0x0000763249477816 */ /* 0x000fe20000000047 */
        /* <DEDUP_REMOVED lines=9> */
.L_x_17353:
        /* <DEDUP_REMOVED lines=13> */
.L_x_17355:
[----:B------:R-:W-:Y:S05]  /*ec50*/  BSYNC.RECONVERGENT B1 ;  /* 0x0000000000017941 */ /* 0x000fea0003800200 */
.L_x_17354:
        /* <DEDUP_REMOVED lines=40> */
[----:B------:R-:W-:Y:S01]  /*eee0*/  IMAD.MOV.U32 R112, RZ, RZ, R78 ;  /* 0x000000ffff707224 */ /* 0x000fe200078e004e */
[----:B------:R-:W-:Y:S01]  /*eef0*/  LOP3.LUT R110, R134, R110, R77, 0x96, !PT ;  /* 0x0000006e866e7212 */ /* 0x000fe200078e964d */
[----:B------:R-:W-:-:S07]  /*ef00*/  IMAD.MOV.U32 R76, RZ, RZ, RZ ;  /* 0x000000ffff4c7224 */ /* 0x000fce00078e00ff */
.L_x_17352:
[----:B------:R-:W-:Y:S05]  /*ef10*/  BSYNC.RECONVERGENT B0 ;  /* 0x0000000000007941 */ /* 0x000fea0003800200 */
.L_x_17351:
[----:B------:R-:W-:Y:S01]  /*ef20*/  ISETP.NE.AND P3, PT, R76, 0x1, PT ;  /* 0x000000014c00780c */ /* 0x000fe20003f65270 */
[----:B------:R-:W-:Y:S01]  /*ef30*/  IMAD.U32 R71, R71, 0x10000, RZ ;  /* 0x0001000047477824 */ /* 0x000fe200078e00ff */
[----:B------:R-:W-:Y:S01]  /*ef40*/  I2FP.F32.U32 R72, R72 ;  /* 0x0000004800487245 */ /* 0x000fe20000201000 */
[----:B------:R-:W-:Y:S01]  /*ef50*/  BSSY.RECONVERGENT B0, `(.L_x_17356) ;  /* 0x0000049000007945 */ /* 0x000fe20003800200 */
[----:B------:R-:W-:Y:S02]  /*ef60*/  HFMA2 R78, -RZ, RZ, 0, 1.1920928955078125e-07 ;  /* 0x00000002ff4e7431 */ /* 0x000fe400000001ff */
[----:B------:R-:W-:Y:S01]  /*ef70*/  FMUL.FTZ R71, R71, R136 ;  /* 0x0000008847477220 */ /* 0x000fe20000410000 */
        /* <DEDUP_REMOVED lines=13> */
.L_x_17358:
        /* <DEDUP_REMOVED lines=13> */
.L_x_17360:
[----:B------:R-:W-:Y:S05]  /*f120*/  BSYNC.RECONVERGENT B1 ;  /* 0x0000000000017941 */ /* 0x000fea0003800200 */
.L_x_17359:
        /* <DEDUP_REMOVED lines=43> */
.L_x_17357:
[----:B------:R-:W-:Y:S05]  /*f3e0*/  BSYNC.RECONVERGENT B0 ;  /* 0x0000000000007941 */ /* 0x000fea0003800200 */
.L_x_17356:
[----:B------:R-:W-:Y:S01]  /*f3f0*/  ISETP.NE.AND P4, PT, R78, 0x1, PT ;  /* 0x000000014e00780c */ /* 0x000fe20003f85270 */
[C---:B------:R-:W-:Y:S01]  /*f400*/  IMAD.U32 R77, R74.reuse, 0x10000, RZ ;  /* 0x000100004a4d7824 */ /* 0x040fe200078e00ff */
[----:B------:R-:W-:Y:S01]  /*f410*/  I2FP.F32.U32 R72, R72 ;  /* 0x0000004800487245 */ /* 0x000fe20000201000 */
[----:B------:R-:W-:Y:S01]  /*f420*/  BSSY.RECONVERGENT B0, `(.L_x_17361) ;  /* 0x000004a000007945 */ /* 0x000fe20003800200 */
[----:B------:R-:W-:Y:S02]  /*f430*/  HFMA2 R79, -RZ, RZ, 0, 1.1920928955078125e-07 ;  /* 0x00000002ff4f7431 */ /* 0x000fe400000001ff */
[----:B------:R-:W-:Y:S01]  /*f440*/  FMUL.FTZ R77, R77, R136 ;  /* 0x000000884d4d7220 */ /* 0x000fe20000410000 */
[----:B------:R-:W-:Y:S01]  /*f450*/  PRMT R74, R74, 0x7632, R74 ;  /* 0x000076324a4a7816 */ /* 0x000fe2000000004a */
[----:B------:R-:W-:Y:S02]  /*f460*/  FFMA.FTZ R73, R72, R117, 1.1641532182693481445e-10 ;  /* 0x2f00000048497423 */ /* 0x000fe40000010075 */
[----:B------:R-:W-:-:S03]  /*f470*/  FMUL.FTZ R72, R77, R116 ;  /* 0x000000744d487220 */ /* 0x000fc60000410000 */
[----:B------:R-:W-:Y:S01]  /*f480*/  FSETP.LE.FTZ.AND P3, PT, R73, R0, PT ;  /* 0x000000004900720b */ /* 0x000fe20003f73000 */
[----:B------:R-:W-:Y:S01]  /*f490*/  IMAD.MOV.U32 R73, RZ, RZ, R112 ;  /* 0x000000ffff497224 */ /* 0x000fe200078e0070 */
        /* <DEDUP_REMOVED lines=9> */
.L_x_17363:
        /* <DEDUP_REMOVED lines=13> */
.L_x_17365:
[----:B------:R-:W-:Y:S05]  /*f600*/  BSYNC.RECONVERGENT B1 ;  /* 0x0000000000017941 */ /* 0x000fea0003800200 */
.L_x_17364:
        /* <DEDUP_REMOVED lines=43> */
.L_x_17362:
[----:B------:R-:W-:Y:S05]  /*f8c0*/  BSYNC.RECONVERGENT B0 ;  /* 0x0000000000007941 */ /* 0x000fea0003800200 */
.L_x_17361:
[----:B------:R-:W-:Y:S01]  /*f8d0*/  ISETP.NE.AND P5, PT, R79, 0x1, PT ;  /* 0x000000014f00780c */ /* 0x000fe20003fa5270 */
[----:B------:R-:W-:Y:S01]  /*f8e0*/  BSSY.RECONVERGENT B0, `(.L_x_17366) ;  /* 0x000004b000007945 */ /* 0x000fe20003800200 */
[----:B------:R-:W-:Y:S01]  /*f8f0*/  I2FP.F32.U32 R76, R73 ;  /* 0x00000049004c7245 */ /* 0x000fe20000201000 */
[----:B------:R-:W-:Y:S02]  /*f900*/  IMAD.U32 R73, R74, 0x10000, RZ ;  /* 0x000100004a497824 */ /* 0x000fe400078e00ff */
[----:B------:R-:W-:Y:S02]  /*f910*/  IMAD.MOV.U32 R74, RZ, RZ, R112 ;  /* 0x000000ffff4a7224 */ /* 0x000fe400078e0070 */
[----:B------:R-:W-:Y:S01]  /*f920*/  FFMA.FTZ R77, R76, R117, 1.1641532182693481445e-10 ;  /* 0x2f0000004c4d7423 */ /* 0x000fe20000010075 */
[----:B------:R-:W-:Y:S01]  /*f930*/  FMUL.FTZ R73, R73, R136 ;  /* 0x0000008849497220 */ /* 0x000fe20000410000 */
[----:B------:R-:W-:-:S03]  /*f940*/  HFMA2 R76, -RZ, RZ, 0, 1.1920928955078125e-07 ;  /* 0x00000002ff4c7431 */ /* 0x000fc600000001ff */
[----:B------:R-:W-:Y:S01]  /*f950*/  FMUL.FTZ R73, R73, R116 ;  /* 0x0000007449497220 */ /* 0x000fe20000410000 */
        /* <DEDUP_REMOVED lines=10> */
.L_x_17368:
        /* <DEDUP_REMOVED lines=13> */
.L_x_17370:
[----:B------:R-:W-:Y:S05]  /*fad0*/  BSYNC.RECONVERGENT B1 ;  /* 0x0000000000017941 */ /* 0x000fea0003800200 */
.L_x_17369:
        /* <DEDUP_REMOVED lines=43> */
.L_x_17367:
[----:B------:R-:W-:Y:S05]  /*fd90*/  BSYNC.RECONVERGENT B0 ;  /* 0x0000000000007941 */ /* 0x000fea0003800200 */
.L_x_17366:
        /* <DEDUP_REMOVED lines=20> */
.L_x_17373:
        /* <DEDUP_REMOVED lines=15> */
.L_x_17375:
[----:B------:R-:W-:Y:S05]  /*ffd0*/  BSYNC.RECONVERGENT B1 ;  /* 0x0000000000017941 */ /* 0x000fea0003800200 */
.L_x_17374:
        /* <DEDUP_REMOVED lines=43> */
.L_x_17372:
[----:B------:R-:W-:Y:S05]  /*10290*/  BSYNC.RECONVERGENT B0 ;  /* 0x0000000000007941 */ /* 0x000fea0003800200 */
.L_x_17371:
        /* <DEDUP_REMOVED lines=16> */
.L_x_17335:
[----:B------:R-:W-:Y:S02]  /*103a0*/  SEL R79, RZ, 0x1000000, !P6 ;  /* 0x01000000ff4f7807 */ /* 0x000fe40007000000 */
[----:B------:R-:W-:Y:S02]  /*103b0*/  SEL R80, RZ, 0x10000, !P5 ;  /* 0x00010000ff507807 */ /* 0x000fe40006800000 */
[----:B------:R-:W-:Y:S02]  /*103c0*/  SEL R85, RZ, 0x100, !P4 ;  /* 0x00000100ff557807 */ /* 0x000fe40006000000 */
[----:B------:R-:W-:Y:S02]  /*103d0*/  LOP3.LUT P5, RZ, R142, 0x2, RZ, 0xc0, !PT ;  /* 0x000000028eff7812 */ /* 0x000fe400078ac0ff */
[----:B------:R-:W-:Y:S02]  /*103e0*/  SEL R76, RZ, 0x1000000, !P2 ;  /* 0x01000000ff4c7807 */ /* 0x000fe40005000000 */
[----:B------:R-:W-:-:S02]  /*103f0*/  SEL R77, RZ, 0x10000, !P1 ;  /* 0x00010000ff4d7807 */ /* 0x000fc40004800000 */
[----:B------:R-:W-:Y:S02]  /*10400*/  SEL R78, RZ, 0x100, !P0 ;  /* 0x00000100ff4e7807 */ /* 0x000fe40004000000 */
[----:B------:R-:W-:Y:S02]  /*10410*/  LOP3.LUT R85, R85, R79, R80, 0xfe, !PT ;  /* 0x0000004f55557212 */ /* 0x000fe400078efe50 */
[----:B------:R-:W-:Y:S02]  /*10420*/  SEL R84, RZ, 0x1, !P3 ;  /* 0x00000001ff547807 */ /* 0x000fe40005800000 */
[----:B------:R-:W-:Y:S01]  /*10430*/  LOP3.LUT R78, R78, R76, R77, 0xfe, !PT ;  /* 0x0000004c4e4e7212 */ /* 0x000fe200078efe4d */
[----:B------:R-:W-:Y:S01]  /*10440*/  IMAD.WIDE.U32 R76, R139, 0x20, R104 ;  /* 0x000000208b4c7825 */ /* 0x000fe200078e0068 */
[----:B------:R-:W-:Y:S02]  /*10450*/  SEL R79, RZ, 0x1, !P5 ;  /* 0x00000001ff4f7807 */ /* 0x000fe40006800000 */
[----:B------:R-:W-:-:S02]  /*10460*/  IADD3 R141, PT, PT, R115, 0x60, RZ ;  /* 0x00000060738d7810 */ /* 0x000fc40007ffe0ff */
[----:B------:R-:W-:Y:S01]  /*10470*/  LOP3.LUT R85, R85, R84, RZ, 0xfc, !PT ;  /* 0x0000005455557212 */ /* 0x000fe200078efcff */
[----:B------:R0:W-:Y:S01]  /*10480*/  STG.E.128 desc[UR6][R76.64], R68 ;  /* 0x000000444c007986 */ /* 0x0001e2000c101d06 */
[----:B------:R-:W-:Y:S01]  /*10490*/  LOP3.LUT R84, R78, R79, RZ, 0xfc, !PT ;  /* 0x0000004f4e547212 */ /* 0x000fe200078efcff */
[----:B------:R-:W-:Y:S01]  /*104a0*/  IMAD.WIDE.U32 R78, R139, 0x8, R106 ;  /* 0x000000088b4e7825 */ /* 0x000fe200078e006a */
[----:B------:R-:W-:Y:S01]  /*104b0*/  LOP3.LUT P6, RZ, R142, 0x4, RZ, 0xc0, !PT ;  /* 0x000000048eff7812 */ /* 0x000fe200078cc0ff */
[----:B------:R0:W-:Y:S02]  /*104c0*/  STG.E.128 desc[UR6][R76.64+0x10], R72 ;  /* 0x000010484c007986 */ /* 0x0001e4000c101d06 */
[----:B------:R-:W-:Y:S02]  /*104d0*/  IMAD.WIDE.U32 R80, R141, 0x10, R96 ;  /* 0x000000108d507825 */ /* 0x000fe400078e0060 */
[----:B------:R0:W-:Y:S04]  /*104e0*/  STG.E.64 desc[UR6][R78.64], R84 ;  /* 0x000000544e007986 */ /* 0x0001e8000c101b06 */
[----:B------:R-:W5:Y:S04]  /*104f0*/  LDG.E.128 R80, desc[UR6][R80.64] ;  /* 0x0000000650507981 */ /* 0x000f68000c1e1d00 */
        /* <DEDUP_REMOVED lines=21> */
.L_x_17379:
        /* <DEDUP_REMOVED lines=13> */
.L_x_17381:
[----:B------:R-:W-:Y:S05]  /*10720*/  BSYNC.RECONVERGENT B1 ;  /* 0x0000000000017941 */ /* 0x000fea0003800200 */
.L_x_17380:
        /* <DEDUP_REMOVED lines=42> */
.L_x_17378:
[----:B------:R-:W-:Y:S05]  /*109d0*/  BSYNC.RECONVERGENT B0 ;  /* 0x0000000000007941 */ /* 0x000fea0003800200 */
.L_x_17377:
        /* <DEDUP_REMOVED lines=8> */
[----:B------:R-:W-:Y:S01]  /*10a60*/  PRMT R80, R80, 0x7632, R80 ;  /* 0x0000763250507816 */ /* 0x000fe20000000050 */
[----:B------:R-:W-:Y:S02]  /*10a70*/  IMAD.MOV.U32 R88, RZ, RZ, R112 ;  /* 0x000000ffff587224 */ /* 0x000fe400078e0070 */
        /* <DEDUP_REMOVED lines=15> */
.L_x_17384:
        /* <DEDUP_REMOVED lines=13> */
.L_x_17386:
[----:B------:R-:W-:Y:S05]  /*10c40*/  BSYNC.RECONVERGENT B1 ;  /* 0x0000000000017941 */ /* 0x000fea0003800200 */
.L_x_17385:
        /* <DEDUP_REMOVED lines=43> */
.L_x_17383:
[----:B------:R-:W-:Y:S05]  /*10f00*/  BSYNC.RECONVERGENT B0 ;  /* 0x0000000000007941 */ /* 0x000fea0003800200 */
.L_x_17382:
[----:B------:R-:W-:Y:S01]  /*10f10*/  I2FP.F32.U32 R88, R88 ;  /* 0x0000005800587245 */ /* 0x000fe20000201000 */
[----:B------:R-:W-:Y:S01]  /*10f20*/  IMAD.U32 R91, R80, 0x10000, RZ ;  /* 0x00010000505b7824 */ /* 0x000fe200078e00ff */
[----:B------:R-:W-:Y:S01]  /*10f30*/  ISETP.NE.AND P1, PT, R90, 0x1, PT ;  /* 0x000000015a00780c */ /* 0x000fe20003f25270 */
[----:B------:R-:W-:Y:S02]  /*10f40*/  BSSY.RECONVERGENT B0, `(.L_x_17387) ;  /* 0x000004c000007945 */ /* 0x000fe40003800200 */
        /* <DEDUP_REMOVED lines=18> */
.L_x_17389:
        /* <DEDUP_REMOVED lines=13> */
.L_x_17391:
[----:B------:R-:W-:Y:S05]  /*11140*/  BSYNC.RECONVERGENT B1 ;  /* 0x0000000000017941 */ /* 0x000fea0003800200 */
.L_x_17390:
        /* <DEDUP_REMOVED lines=43> */
.L_x_17388:
[----:B------:R-:W-:Y:S05]  /*11400*/  BSYNC.RECONVERGENT B0 ;  /* 0x0000000000007941 */ /* 0x000fea0003800200 */
.L_x_17387:
        /* <DEDUP_REMOVED lines=23> */
.L_x_17394:
        /* <DEDUP_REMOVED lines=13> */
.L_x_17396:
[----:B------:R-:W-:Y:S05]  /*11650*/  BSYNC.RECONVERGENT B1 ;  /* 0x0000000000017941 */ /* 0x000fea0003800200 */
.L_x_17395:
        /* <DEDUP_REMOVED lines=43> */
.L_x_17393:
[----:B------:R-:W-:Y:S05]  /*11910*/  BSYNC.RECONVERGENT B0 ;  /* 0x0000000000007941 */ /* 0x000fea0003800200 */
.L_x_17392:
        /* <DEDUP_REMOVED lines=22> */
.L_x_17399:
        /* <DEDUP_REMOVED lines=13> */
.L_x_17401:
[----:B------:R-:W-:Y:S05]  /*11b50*/  BSYNC.RECONVERGENT B1 ;  /* 0x0000000000017941 */ /* 0x000fea0003800200 */
.L_x_17400:
        /* <DEDUP_REMOVED lines=43> */
.L_x_17398:
[----:B------:R-:W-:Y:S05]  /*11e10*/  BSYNC.RECONVERGENT B0 ;  /* 0x0000000000007941 */ /* 0x000fea0003800200 */
.L_x_17397:
        /* <DEDUP_REMOVED lines=23> */
.L_x_17404:
        /* <DEDUP_REMOVED lines=13> */
.L_x_17406:
[----:B------:R-:W-:Y:S05]  /*12060*/  BSYNC.RECONVERGENT B1 ;  /* 0x0000000000017941 */ /* 0x000fea0003800200 */
.L_x_17405:
        /* <DEDUP_REMOVED lines=43> */
.L_x_17403:
[----:B------:R-:W-:Y:S05]  /*12320*/  BSYNC.RECONVERGENT B0 ;  /* 0x0000000000007941 */ /* 0x000fea0003800200 */
.L_x_17402:
        /* <DEDUP_REMOVED lines=22> */
.L_x_17409:
        /* <DEDUP_REMOVED lines=13> */
.L_x_17411:
[----:B------:R-:W-:Y:S05]  /*12560*/  BSYNC.RECONVERGENT B1 ;  /* 0x0000000000017941 */ /* 0x000fea0003800200 */
.L_x_17410:
        /* <DEDUP_REMOVED lines=43> */
.L_x_17408:
[----:B------:R-:W-:Y:S05]  /*12820*/  BSYNC.RECONVERGENT B0 ;  /* 0x0000000000007941 */ /* 0x000fea0003800200 */
.L_x_17407:
        /* <DEDUP_REMOVED lines=23> */
.L_x_17414:
        /* <DEDUP_REMOVED lines=15> */
.L_x_17416:
[----:B------:R-:W-:Y:S05]  /*12a90*/  BSYNC.RECONVERGENT B1 ;  /* 0x0000000000017941 */ /* 0x000fea0003800200 */
.L_x_17415:
        /* <DEDUP_REMOVED lines=43> */
.L_x_17413:
[----:B------:R-:W-:Y:S05]  /*12d50*/  BSYNC.RECONVERGENT B0 ;  /* 0x0000000000007941 */ /* 0x000fea0003800200 */
.L_x_17412:
        /* <DEDUP_REMOVED lines=10> */
.L_x_17376:
        /* <DEDUP_REMOVED lines=16> */
.L_x_17420:
        /* <DEDUP_REMOVED lines=13> */
.L_x_17422:
[----:B------:R-:W-:Y:S05]  /*12fd0*/  BSYNC.RECONVERGENT B1 ;  /* 0x0000000000017941 */ /* 0x000fea0003800200 */
.L_x_17421:
        /* <DEDUP_REMOVED lines=42> */
.L_x_17419:
[----:B------:R-:W-:Y:S05]  /*13280*/  BSYNC.RECONVERGENT B0 ;  /* 0x0000000000007941 */ /* 0x000fea0003800200 */
.L_x_17418:
        /* <DEDUP_REMOVED lines=22> */
.L_x_17425:
        /* <DEDUP_REMOVED lines=13> */
.L_x_17427:
[----:B------:R-:W-:Y:S05]  /*134c0*/  BSYNC.RECONVERGENT B1 ;  /* 0x0000000000017941 */ /* 0x000fea0003800200 */
.L_x_17426:
        /* <DEDUP_REMOVED lines=43> */
.L_x_17424:
[----:B------:R-:W-:Y:S05]  /*13780*/  BSYNC.RECONVERGENT B0 ;  /* 0x0000000000007941 */ /* 0x000fea0003800200 */
.L_x_17423:
        /* <DEDUP_REMOVED lines=19> */
.L_x_17430:
        /* <DEDUP_REMOVED lines=13> */
.L_x_17432:
[----:B------:R-:W-:Y:S05]  /*13990*/  BSYNC.RECONVERGENT B1 ;  /* 0x0000000000017941 */ /* 0x000fea0003800200 */
.L_x_17431:
        /* <DEDUP_REMOVED lines=43> */
.L_x_17429:
[----:B------:R-:W-:Y:S05]  /*13c50*/  BSYNC.RECONVERGENT B0 ;  /* 0x0000000000007941 */ /* 0x000fea0003800200 */
.L_x_17428:
        /* <DEDUP_REMOVED lines=20> */
.L_x_17435:
        /* <DEDUP_REMOVED lines=13> */
.L_x_17437:
[----:B------:R-:W-:Y:S05]  /*13e70*/  BSYNC.RECONVERGENT B1 ;  /* 0x0000000000017941 */ /* 0x000fea0003800200 */
.L_x_17436:
        /* <DEDUP_REMOVED lines=43> */
.L_x_17434:
[----:B------:R-:W-:Y:S05]  /*14130*/  BSYNC.RECONVERGENT B0 ;  /* 0x0000000000007941 */ /* 0x000fea0003800200 */
.L_x_17433:
        /* <DEDUP_REMOVED lines=19> */
.L_x_17440:
        /* <DEDUP_REMOVED lines=13> */
.L_x_17442:
[----:B------:R-:W-:Y:S05]  /*14340*/  BSYNC.RECONVERGENT B1 ;  /* 0x0000000000017941 */ /* 0x000fea0003800200 */
.L_x_17441:
        /* <DEDUP_REMOVED lines=43> */
.L_x_17439:
[----:B------:R-:W-:Y:S05]  /*14600*/  BSYNC.RECONVERGENT B0 ;  /* 0x0000000000007941 */ /* 0x000fea0003800200 */
.L_x_17438:
        /* <DEDUP_REMOVED lines=20> */
.L_x_17445:
        /* <DEDUP_REMOVED lines=13> */
.L_x_17447:
[----:B------:R-:W-:Y:S05]  /*14820*/  BSYNC.RECONVERGENT B1 ;  /* 0x0000000000017941 */ /* 0x000fea0003800200 */
.L_x_17446:
        /* <DEDUP_REMOVED lines=43> */
.L_x_17444:
[----:B------:R-:W-:Y:S05]  /*14ae0*/  BSYNC.RECONVERGENT B0 ;  /* 0x0000000000007941 */ /* 0x000fea0003800200 */
.L_x_17443:
        /* <DEDUP_REMOVED lines=19> */
.L_x_17450:
        /* <DEDUP_REMOVED lines=13> */
.L_x_17452:
[----:B------:R-:W-:Y:S05]  /*14cf0*/  BSYNC.RECONVERGENT B1 ;  /* 0x0000000000017941 */ /* 0x000fea0003800200 */
.L_x_17451:
        /* <DEDUP_REMOVED lines=43> */
.L_x_17449:
[----:B------:R-:W-:Y:S05]  /*14fb0*/  BSYNC.RECONVERGENT B0 ;  /* 0x0000000000007941 */ /* 0x000fea0003800200 */
.L_x_17448:
        /* <DEDUP_REMOVED lines=20> */
.L_x_17455:
        /* <DEDUP_REMOVED lines=15> */
.L_x_17457:
[----:B------:R-:W-:Y:S05]  /*151f0*/  BSYNC.RECONVERGENT B1 ;  /* 0x0000000000017941 */ /* 0x000fea0003800200 */
.L_x_17456:
        /* <DEDUP_REMOVED lines=43> */
.L_x_17454:
[----:B------:R-:W-:Y:S05]  /*154b0*/  BSYNC.RECONVERGENT B0 ;  /* 0x0000000000007941 */ /* 0x000fea0003800200 */
.L_x_17453:
        /* <DEDUP_REMOVED lines=16> */
.L_x_17417:
        /* <DEDUP_REMOVED lines=43> */
.L_x_17461:
        /* <DEDUP_REMOVED lines=13> */
.L_x_17463:
[----:B------:R-:W-:Y:S05]  /*15940*/  BSYNC.RECONVERGENT B1 ;  /* 0x0000000000017941 */ /* 0x000fea0003800200 */
.L_x_17462:
        /* <DEDUP_REMOVED lines=42> */
.L_x_17460:
[----:B------:R-:W-:Y:S05]  /*15bf0*/  BSYNC.RECONVERGENT B0 ;  /* 0x0000000000007941 */ /* 0x000fea0003800200 */
.L_x_17459:
        /* <DEDUP_REMOVED lines=11> */
[----:B------:R-:W-:-:S04]  /*15cb0*/  MOV R98, R112 ;  /* 0x0000007000627202 */ /* 0x000fc80000000f00 */
        /* <DEDUP_REMOVED lines=13> */
.L_x_17466:
        /* <DEDUP_REMOVED lines=13> */
.L_x_17468:
[----:B------:R-:W-:Y:S05]  /*15e60*/  BSYNC.RECONVERGENT B1 ;  /* 0x0000000000017941 */ /* 0x000fea0003800200 */
.L_x_17467:
        /* <DEDUP_REMOVED lines=43> */
.L_x_17465:
[----:B------:R-:W-:Y:S05]  /*16120*/  BSYNC.RECONVERGENT B0 ;  /* 0x0000000000007941 */ /* 0x000fea0003800200 */
.L_x_17464:
        /* <DEDUP_REMOVED lines=22> */
.L_x_17471:
        /* <DEDUP_REMOVED lines=13> */
.L_x_17473:
[----:B------:R-:W-:Y:S05]  /*16360*/  BSYNC.RECONVERGENT B1 ;  /* 0x0000000000017941 */ /* 0x000fea0003800200 */
.L_x_17472:
        /* <DEDUP_REMOVED lines=39> */
[----:B------:R-:W-:Y:S02]  /*165e0*/  LOP3.LUT R111, R131, R100, R111, 0x96, !PT ;  /* 0x00000064836f7212 */ /* 0x000fe400078e966f */
[----:B------:R-:W-:Y:S01]  /*165f0*/  LOP3.LUT R110, R134, R98, R103, 0x96, !PT ;  /* 0x00000062866e7212 */ /* 0x000fe200078e9667 */
[----:B------:R-:W-:Y:S01]  /*16600*/  IMAD.MOV.U32 R98, RZ, RZ, RZ ;  /* 0x000000ffff627224 */ /* 0x000fe200078e00ff */
[----:B------:R-:W-:-:S07]  /*16610*/  MOV R172, R102 ;  /* 0x0000006600ac7202 */ /* 0x000fce0000000f00 */
.L_x_17470:
[----:B------:R-:W-:Y:S05]  /*16620*/  BSYNC.RECONVERGENT B0 ;  /* 0x0000000000007941 */ /* 0x000fea0003800200 */
.L_x_17469:
        /* <DEDUP_REMOVED lines=23> */
.L_x_17476:
        /* <DEDUP_REMOVED lines=13> */
.L_x_17478:
[----:B------:R-:W-:Y:S05]  /*16870*/  BSYNC.RECONVERGENT B1 ;  /* 0x0000000000017941 */ /* 0x000fea0003800200 */
.L_x_17477:
        /* <DEDUP_REMOVED lines=43> */
.L_x_17475:
[----:B------:R-:W-:Y:S05]  /*16b30*/  BSYNC.RECONVERGENT B0 ;  /* 0x0000000000007941 */ /* 0x000fea0003800200 */
.L_x_17474:
        /* <DEDUP_REMOVED lines=22> */
.L_x_17481:
        /* <DEDUP_REMOVED lines=13> */
.L_x_17483:
[----:B------:R-:W-:Y:S05]  /*16d70*/  BSYNC.RECONVERGENT B1 ;  /* 0x0000000000017941 */ /* 0x000fea0003800200 */
.L_x_17482:
        /* <DEDUP_REMOVED lines=40> */
[----:B------:R-:W-:Y:S01]  /*17000*/  MOV R172, R98 ;  /* 0x0000006200ac7202 */ /* 0x000fe20000000f00 */
[----:B------:R-:W-:Y:S01]  /*17010*/  IMAD.MOV.U32 R98, RZ, RZ, RZ ;  /* 0x000000ffff627224 */ /* 0x000fe200078e00ff */
[----:B------:R-:W-:-:S07]  /*17020*/  LOP3.LUT R110, R134, R110, R99, 0x96, !PT ;  /* 0x0000006e866e7212 */ /* 0x000fce00078e9663 */
.L_x_17480:
[----:B------:R-:W-:Y:S05]  /*17030*/  BSYNC.RECONVERGENT B0 ;  /* 0x0000000000007941 */ /* 0x000fea0003800200 */
.L_x_17479:
        /* <DEDUP_REMOVED lines=23> */
.L_x_17486:
        /* <DEDUP_REMOVED lines=13> */
.L_x_17488:
[----:B------:R-:W-:Y:S05]  /*17280*/  BSYNC.RECONVERGENT B1 ;  /* 0x0000000000017941 */ /* 0x000fea0003800200 */
.L_x_17487:
        /* <DEDUP_REMOVED lines=41> */
[----:B------:R-:W-:Y:S02]  /*17520*/  LOP3.LUT R110, R134, R98, R103, 0x96, !PT ;  /* 0x00000062866e7212 */ /* 0x000fe400078e9667 */
[----:B------:R-:W-:-:S07]  /*17530*/  MOV R172, R102 ;  /* 0x0000006600ac7202 */ /* 0x000fce0000000f00 */
.L_x_17485:
[----:B------:R-:W-:Y:S05]  /*17540*/  BSYNC.RECONVERGENT B0 ;  /* 0x0000000000007941 */ /* 0x000fea0003800200 */
.L_x_17484:
        /* <DEDUP_REMOVED lines=22> */
.L_x_17491:
        /* <DEDUP_REMOVED lines=13> */
.L_x_17493:
[----:B------:R-:W-:Y:S05]  /*17780*/  BSYNC.RECONVERGENT B1 ;  /* 0x0000000000017941 */ /* 0x000fea0003800200 */
.L_x_17492:
        /* <DEDUP_REMOVED lines=43> */
.L_x_17490:
[----:B------:R-:W-:Y:S05]  /*17a40*/  BSYNC.RECONVERGENT B0 ;  /* 0x0000000000007941 */ /* 0x000fea0003800200 */
.L_x_17489:
        /* <DEDUP_REMOVED lines=23> */
.L_x_17496:
        /* <DEDUP_REMOVED lines=15> */
.L_x_17498:
[----:B------:R-:W-:Y:S05]  /*17cb0*/  BSYNC.RECONVERGENT B1 ;  /* 0x0000000000017941 */ /* 0x000fea0003800200 */
.L_x_17497:
        /* <DEDUP_REMOVED lines=43> */
.L_x_17495:
[----:B------:R-:W-:Y:S05]  /*17f70*/  BSYNC.RECONVERGENT B0 ;  /* 0x0000000000007941 */ /* 0x000fea0003800200 */
.L_x_17494:
        /* <DEDUP_REMOVED lines=10> */
.L_x_17458:
        /* <DEDUP_REMOVED lines=16> */
.L_x_17502:
        /* <DEDUP_REMOVED lines=13> */
.L_x_17504:
[----:B------:R-:W-:Y:S05]  /*181f0*/  BSYNC.RECONVERGENT B1 ;  /* 0x0000000000017941 */ /* 0x000fea0003800200 */
.L_x_17503:
        /* <DEDUP_REMOVED lines=42> */
.L_x_17501:
[----:B------:R-:W-:Y:S05]  /*184a0*/  BSYNC.RECONVERGENT B0 ;  /* 0x0000000000007941 */ /* 0x000fea0003800200 */
.L_x_17500:
        /* <DEDUP_REMOVED lines=9> */
[----:B------:R-:W-:-:S02]  /*18540*/  FSETP.LE.FTZ.AND P1, PT, R85, R0, PT ;  /* 0x000000005500720b */ /* 0x000fc40003f33000 */
        /* <DEDUP_REMOVED lines=12> */
.L_x_17507:
        /* <DEDUP_REMOVED lines=13> */
.L_x_17509:
[----:B------:R-:W-:Y:S05]  /*186e0*/  BSYNC.RECONVERGENT B1 ;  /* 0x0000000000017941 */ /* 0x000fea0003800200 */
.L_x_17508:
        /* <DEDUP_REMOVED lines=43> */
.L_x_17506:
[----:B------:R-:W-:Y:S05]  /*189a0*/  BSYNC.RECONVERGENT B0 ;  /* 0x0000000000007941 */ /* 0x000fea0003800200 */
.L_x_17505:
[----:B------:R-:W-:Y:S01]  /*189b0*/  I2FP.F32.U32 R86, R85 ;  /* 0x0000005500567245 */ /* 0x000fe20000201000 */
[----:B------:R-:W-:Y:S01]  /*189c0*/  BSSY.RECONVERGENT B0, `(.L_x_17510) ;  /* 0x000004b000007945 */ /* 0x000fe20003800200 */
[----:B------:R-:W-:Y:S01]  /*189d0*/  ISETP.NE.AND P1, PT, R92, 0x1, PT ;  /* 0x000000015c00780c */ /* 0x000fe20003f25270 */
[----:B------:R-:W-:Y:S01]  /*189e0*/  IMAD.MOV.U32 R94, RZ, RZ, 0x2 ;  /* 0x00000002ff5e7424 */ /* 0x000fe200078e00ff */
[----:B------:R-:W-:Y:S01]  /*189f0*/  SHF.L.U32 R87, R88, 0x10, RZ ;  /* 0x0000001058577819 */ /* 0x000fe200000006ff */
        /* <DEDUP_REMOVED lines=14> */
.L_x_17512:
        /* <DEDUP_REMOVED lines=13> */
.L_x_17514:
[----:B------:R-:W-:Y:S05]  /*18bb0*/  BSYNC.RECONVERGENT B1 ;  /* 0x0000000000017941 */ /* 0x000fea0003800200 */
.L_x_17513:
        /* <DEDUP_REMOVED lines=43> */
.L_x_17511:
[----:B------:R-:W-:Y:S05]  /*18e70*/  BSYNC.RECONVERGENT B0 ;  /* 0x0000000000007941 */ /* 0x000fea0003800200 */
.L_x_17510:
[----:B------:R-:W-:Y:S01]  /*18e80*/  ISETP.NE.AND P2, PT, R94, 0x1, PT ;  /* 0x000000015e00780c */ /* 0x000fe20003f45270 */
[----:B------:R-:W-:Y:S01]  /*18e90*/  BSSY.RECONVERGENT B0, `(.L_x_17515) ;  /* 0x000004c000007945 */ /* 0x000fe20003800200 */
[----:B------:R-:W-:Y:S01]  /*18ea0*/  I2FP.F32.U32 R86, R86 ;  /* 0x0000005600567245 */ /* 0x000fe20000201000 */
[----:B------:R-:W-:Y:S01]  /*18eb0*/  IMAD.MOV.U32 R92, RZ, RZ, 0x2 ;  /* 0x00000002ff5c7424 */ /* 0x000fe200078e00ff */
[----:B------:R-:W-:Y:S02]  /*18ec0*/  SHF.L.U32 R93, R89, 0x10, RZ ;  /* 0x00000010595d7819 */ /* 0x000fe400000006ff */
[----:B------:R-:W-:Y:S01]  /*18ed0*/  MOV R88, R112 ;  /* 0x0000007000587202 */ /* 0x000fe20000000f00 */
        /* <DEDUP_REMOVED lines=14> */
.L_x_17517:
        /* <DEDUP_REMOVED lines=13> */
.L_x_17519:
[----:B------:R-:W-:Y:S05]  /*19090*/  BSYNC.RECONVERGENT B1 ;  /* 0x0000000000017941 */ /* 0x000fea0003800200 */
.L_x_17518:
        /* <DEDUP_REMOVED lines=43> */
.L_x_17516:
[----:B------:R-:W-:Y:S05]  /*19350*/  BSYNC.RECONVERGENT B0 ;  /* 0x0000000000007941 */ /* 0x000fea0003800200 */
.L_x_17515:
        /* <DEDUP_REMOVED lines=19> */
.L_x_17522:
        /* <DEDUP_REMOVED lines=13> */
.L_x_17524:
[----:B------:R-:W-:Y:S05]  /*19560*/  BSYNC.RECONVERGENT B1 ;  /* 0x0000000000017941 */ /* 0x000fea0003800200 */
.L_x_17523:
        /* <DEDUP_REMOVED lines=43> */
.L_x_17521:
[----:B------:R-:W-:Y:S05]  /*19820*/  BSYNC.RECONVERGENT B0 ;  /* 0x0000000000007941 */ /* 0x000fea0003800200 */
.L_x_17520:
        /* <DEDUP_REMOVED lines=9> */
[----:B------:R-:W-:Y:S01]  /*198c0*/  FMUL.FTZ R88, R93, R116 ;  /* 0x000000745d587220 */ /* 0x000fe20000410000 */
        /* <DEDUP_REMOVED lines=10> */
.L_x_17527:
        /* <DEDUP_REMOVED lines=13> */
.L_x_17529:
[----:B------:R-:W-:Y:S05]  /*19a40*/  BSYNC.RECONVERGENT B1 ;  /* 0x0000000000017941 */ /* 0x000fea0003800200 */
.L_x_17528:
        /* <DEDUP_REMOVED lines=43> */
.L_x_17526:
[----:B------:R-:W-:Y:S05]  /*19d00*/  BSYNC.RECONVERGENT B0 ;  /* 0x0000000000007941 */ /* 0x000fea0003800200 */
.L_x_17525:
[----:B------:R-:W-:Y:S01]  /*19d10*/  ISETP.NE.AND P5, PT, R95, 0x1, PT ;  /* 0x000000015f00780c */ /* 0x000fe20003fa5270 */
[----:B------:R-:W-:Y:S01]  /*19d20*/  BSSY.RECONVERGENT B0, `(.L_x_17530) ;  /* 0x000004b000007945 */ /* 0x000fe20003800200 */
[----:B------:R-:W-:Y:S02]  /*19d30*/  I2FP.F32.U32 R92, R89 ;  /* 0x00000059005c7245 */ /* 0x000fe40000201000 */
[----:B------:R-:W-:Y:S02]  /*19d40*/  SHF.L.U32 R89, R90, 0x10, RZ ;  /* 0x000000105a597819 */ /* 0x000fe400000006ff */
[----:B------:R-:W-:Y:S01]  /*19d50*/  MOV R90, R112 ;  /* 0x00000070005a7202 */ /* 0x000fe20000000f00 */
        /* <DEDUP_REMOVED lines=14> */
.L_x_17532:
        /* <DEDUP_REMOVED lines=13> */
.L_x_17534:
[----:B------:R-:W-:Y:S05]  /*19f10*/  BSYNC.RECONVERGENT B1 ;  /* 0x0000000000017941 */ /* 0x000fea0003800200 */
.L_x_17533:
        /* <DEDUP_REMOVED lines=43> */
.L_x_17531:
[----:B------:R-:W-:Y:S05]  /*1a1d0*/  BSYNC.RECONVERGENT B0 ;  /* 0x0000000000007941 */ /* 0x000fea0003800200 */
.L_x_17530:
[----:B------:R-:W-:Y:S01]  /*1a1e0*/  ISETP.NE.AND P6, PT, R92, 0x1, PT ;  /* 0x000000015c00780c */ /* 0x000fe20003fc5270 */
[----:B------:R-:W-:Y:S01]  /*1a1f0*/  BSSY.RECONVERGENT B0, `(.L_x_17535) ;  /* 0x000004e000007945 */ /* 0x000fe20003800200 */
[----:B------:R-:W-:Y:S01]  /*1a200*/  I2FP.F32.U32 R90, R90 ;  /* 0x0000005a005a7245 */ /* 0x000fe20000201000 */
[----:B------:R-:W-:Y:S01]  /*1a210*/  IMAD.MOV.U32 R177, RZ, RZ, 0x2 ;  /* 0x00000002ffb17424 */ /* 0x000fe200078e00ff */
[C---:B------:R-:W-:Y:S02]  /*1a220*/  SHF.L.U32 R95, R91.reuse, 0x10, RZ ;  /* 0x000000105b5f7819 */ /* 0x040fe400000006ff */
[----:B------:R-:W-:Y:S01]  /*1a230*/  PRMT R100, R91, 0x7632, R100 ;  /* 0x000076325b647816 */ /* 0x000fe20000000064 */
        /* <DEDUP_REMOVED lines=14> */
.L_x_17537:
        /* <DEDUP_REMOVED lines=15> */
.L_x_17539:
[----:B------:R-:W-:Y:S05]  /*1a410*/  BSYNC.RECONVERGENT B1 ;  /* 0x0000000000017941 */ /* 0x000fea0003800200 */
.L_x_17538:
        /* <DEDUP_REMOVED lines=43> */
.L_x_17536:
[----:B------:R-:W-:Y:S05]  /*1a6d0*/  BSYNC.RECONVERGENT B0 ;  /* 0x0000000000007941 */ /* 0x000fea0003800200 */
.L_x_17535:
        /* <DEDUP_REMOVED lines=16> */
.L_x_17499:
[----:B------:R-:W-:Y:S01]  /*1a7e0*/  SEL R95, RZ, 0x1000000, !P6 ;  /* 0x01000000ff5f7807 */ /* 0x000fe20007000000 */
[----:B------:R-:W-:Y:S01]  /*1a7f0*/  VIADD R145, R115, 0xa0 ;  /* 0x000000a073917836 */ /* 0x000fe20000000000 */
[----:B------:R-:W-:Y:S02]  /*1a800*/  SEL R98, RZ, 0x10000, !P5 ;  /* 0x00010000ff627807 */ /* 0x000fe40006800000 */
[----:B------:R-:W-:Y:S01]  /*1a810*/  SEL R101, RZ, 0x100, !P4 ;  /* 0x00000100ff657807 */ /* 0x000fe20006000000 */
[----:B------:R-:W-:Y:S01]  /*1a820*/  IMAD.WIDE.U32 R96, R145, 0x10, R96 ;  /* 0x0000001091607825 */ /* 0x000fe200078e0060 */
        /* <DEDUP_REMOVED lines=38> */
.L_x_17543:
        /* <DEDUP_REMOVED lines=13> */
.L_x_17545:
[----:B------:R-:W-:Y:S05]  /*1ab60*/  BSYNC.RECONVERGENT B1 ;  /* 0x0000000000017941 */ /* 0x000fea0003800200 */
.L_x_17544:
        /* <DEDUP_REMOVED lines=43> */
.L_x_17542:
[----:B------:R-:W-:Y:S05]  /*1ae20*/  BSYNC.RECONVERGENT B0 ;  /* 0x0000000000007941 */ /* 0x000fea0003800200 */
.L_x_17541:
        /* <DEDUP_REMOVED lines=25> */
.L_x_17548:
        /* <DEDUP_REMOVED lines=13> */
.L_x_17550:
[----:B------:R-:W-:Y:S05]  /*1b090*/  BSYNC.RECONVERGENT B1 ;  /* 0x0000000000017941 */ /* 0x000fea0003800200 */
.L_x_17549:
        /* <DEDUP_REMOVED lines=43> */
.L_x_17547:
[----:B------:R-:W-:Y:S05]  /*1b350*/  BSYNC.RECONVERGENT B0 ;  /* 0x0000000000007941 */ /* 0x000fea0003800200 */
.L_x_17546:
        /* <DEDUP_REMOVED lines=22> */
.L_x_17553:
        /* <DEDUP_REMOVED lines=13> */
.L_x_17555:
[----:B------:R-:W-:Y:S05]  /*1b590*/  BSYNC.RECONVERGENT B1 ;  /* 0x0000000000017941 */ /* 0x000fea0003800200 */
.L_x_17554:
        /* <DEDUP_REMOVED lines=43> */
.L_x_17552:
[----:B------:R-:W-:Y:S05]  /*1b850*/  BSYNC.RECONVERGENT B0 ;  /* 0x0000000000007941 */ /* 0x000fea0003800200 */
.L_x_17551:
        /* <DEDUP_REMOVED lines=23> */
.L_x_17558:
        /* <DEDUP_REMOVED lines=13> */
.L_x_17560:
[----:B------:R-:W-:Y:S05]  /*1baa0*/  BSYNC.RECONVERGENT B1 ;  /* 0x0000000000017941 */ /* 0x000fea0003800200 */
.L_x_17559:
        /* <DEDUP_REMOVED lines=43> */
.L_x_17557:
[----:B------:R-:W-:Y:S05]  /*1bd60*/  BSYNC.RECONVERGENT B0 ;  /* 0x0000000000007941 */ /* 0x000fea0003800200 */
.L_x_17556:
        /* <DEDUP_REMOVED lines=22> */
.L_x_17563:
        /* <DEDUP_REMOVED lines=13> */
.L_x_17565:
[----:B------:R-:W-:Y:S05]  /*1bfa0*/  BSYNC.RECONVERGENT B1 ;  /* 0x0000000000017941 */ /* 0x000fea0003800200 */
.L_x_17564:
        /* <DEDUP_REMOVED lines=43> */
.L_x_17562:
[----:B------:R-:W-:Y:S05]  /*1c260*/  BSYNC.RECONVERGENT B0 ;  /* 0x0000000000007941 */ /* 0x000fea0003800200 */
.L_x_17561:
        /* <DEDUP_REMOVED lines=23> */
.L_x_17568:
        /* <DEDUP_REMOVED lines=13> */
.L_x_17570:
[----:B------:R-:W-:Y:S05]  /*1c4b0*/  BSYNC.RECONVERGENT B1 ;  /* 0x0000000000017941 */ /* 0x000fea0003800200 */
.L_x_17569:
        /* <DEDUP_REMOVED lines=43> */
.L_x_17567:
[----:B------:R-:W-:Y:S05]  /*1c770*/  BSYNC.RECONVERGENT B0 ;  /* 0x0000000000007941 */ /* 0x000fea0003800200 */
.L_x_17566:
        /* <DEDUP_REMOVED lines=22> */
.L_x_17573:
        /* <DEDUP_REMOVED lines=13> */
.L_x_17575:
[----:B------:R-:W-:Y:S05]  /*1c9b0*/  BSYNC.RECONVERGENT B1 ;  /* 0x0000000000017941 */ /* 0x000fea0003800200 */
.L_x_17574:
        /* <DEDUP_REMOVED lines=43> */
.L_x_17572:
[----:B------:R-:W-:Y:S05]  /*1cc70*/  BSYNC.RECONVERGENT B0 ;  /* 0x0000000000007941 */ /* 0x000fea0003800200 */
.L_x_17571:
        /* <DEDUP_REMOVED lines=23> */
.L_x_17578:
        /* <DEDUP_REMOVED lines=15> */
.L_x_17580:
[----:B------:R-:W-:Y:S05]  /*1cee0*/  BSYNC.RECONVERGENT B1 ;  /* 0x0000000000017941 */ /* 0x000fea0003800200 */
.L_x_17579:
        /* <DEDUP_REMOVED lines=43> */
.L_x_17577:
[----:B------:R-:W-:Y:S05]  /*1d1a0*/  BSYNC.RECONVERGENT B0 ;  /* 0x0000000000007941 */ /* 0x000fea0003800200 */
.L_x_17576:
        /* <DEDUP_REMOVED lines=10> */
.L_x_17540:
        /* <DEDUP_REMOVED lines=16> */
.L_x_17584:
        /* <DEDUP_REMOVED lines=13> */
.L_x_17586:
[----:B------:R-:W-:Y:S05]  /*1d420*/  BSYNC.RECONVERGENT B1 ;  /* 0x0000000000017941 */ /* 0x000fea0003800200 */
.L_x_17585:
        /* <DEDUP_REMOVED lines=43> */
.L_x_17583:
[----:B------:R-:W-:Y:S05]  /*1d6e0*/  BSYNC.RECONVERGENT B0 ;  /* 0x0000000000007941 */ /* 0x000fea0003800200 */
.L_x_17582:
[----:B------:R-:W-:Y:S01]  /*1d6f0*/  I2FP.F32.U32 R92, R92 ;  /* 0x0000005c005c7245 */ /* 0x000fe20000201000 */
[----:B-----5:R-:W-:Y:S01]  /*1d700*/  IMAD.U32 R95, R96, 0x10000, RZ ;  /* 0x00010000605f7824 */ /* 0x020fe200078e00ff */
[----:B------:R-:W-:Y:S01]  /*1d710*/  ISETP.NE.AND P0, PT, R94, 0x1, PT ;  /* 0x000000015e00780c */ /* 0x000fe20003f05270 */
[----:B------:R-:W-:Y:S01]  /*1d720*/  BSSY.RECONVERGENT B0, `(.L_x_17587) ;  /* 0x000004c000007945 */ /* 0x000fe20003800200 */
[----:B------:R-:W-:Y:S01]  /*1d730*/  LOP3.LUT R142, R142, 0xfffffffd, RZ, 0xc0, !PT ;  /* 0xfffffffd8e8e7812 */ /* 0x000fe200078ec0ff */
[----:B------:R-:W-:Y:S01]  /*1d740*/  FFMA.FTZ R93, R92, R117, 1.1641532182693481445e-10 ;  /* 0x2f0000005c5d7423 */ /* 0x000fe20000010075 */
[----:B------:R-:W-:Y:S01]  /*1d750*/  FMUL.FTZ R95, R95, R136 ;  /* 0x000000885f5f7220 */ /* 0x000fe20000410000 */
[----:B------:R-:W-:Y:S02]  /*1d760*/  PRMT R96, R96, 0x7632, R96 ;  /* 0x0000763260607816 */ /* 0x000fe40000000060 */
[----:B------:R-:W-:Y:S01]  /*1d770*/  MOV R100, 0x2 ;  /* 0x0000000200647802 */ /* 0x000fe20000000f00 */
[----:B------:R-:W-:Y:S01]  /*1d780*/  FMUL.FTZ R92, R95, R116 ;  /* 0x000000745f5c7220 */ /* 0x000fe20000410000 */
[----:B------:R-:W-:Y:S01]  /*1d790*/  FSETP.LE.FTZ.AND P1, PT, R93, R0, PT ;  /* 0x000000005d00720b */ /* 0x000fe20003f33000 */
[----:B------:R-:W-:-:S12]  /*1d7a0*/  IMAD.MOV.U32 R93, RZ, RZ, R112 ;  /* 0x000000ffff5d7224 */ /* 0x000fd800078e0070 */
        /* <DEDUP_REMOVED lines=10> */
.L_x_17589:
        /* <DEDUP_REMOVED lines=13> */
.L_x_17591:
[----:B------:R-:W-:Y:S05]  /*1d920*/  BSYNC.RECONVERGENT B1 ;  /* 0x0000000000017941 */ /* 0x000fea0003800200 */
.L_x_17590:
        /* <DEDUP_REMOVED lines=43> */
.L_x_17588:
[----:B------:R-:W-:Y:S05]  /*1dbe0*/  BSYNC.RECONVERGENT B0 ;  /* 0x0000000000007941 */ /* 0x000fea0003800200 */
.L_x_17587:
[----:B------:R-:W-:Y:S01]  /*1dbf0*/  I2FP.F32.U32 R94, R93 ;  /* 0x0000005d005e7245 */ /* 0x000fe20000201000 */
[----:B------:R-:W-:Y:S01]  /*1dc00*/  IMAD.U32 R95, R96, 0x10000, RZ ;  /* 0x00010000605f7824 */ /* 0x000fe200078e00ff */
[----:B------:R-:W-:Y:S01]  /*1dc10*/  ISETP.NE.AND P1, PT, R100, 0x1, PT ;  /* 0x000000016400780c */ /* 0x000fe20003f25270 */
[----:B------:R-:W-:Y:S01]  /*1dc20*/  BSSY.RECONVERGENT B0, `(.L_x_17592) ;  /* 0x0000049000007945 */ /* 0x000fe20003800200 */
[----:B------:R-:W-:Y:S01]  /*1dc30*/  MOV R102, 0x2 ;  /* 0x0000000200667802 */ /* 0x000fe20000000f00 */
        /* <DEDUP_REMOVED lines=14> */
.L_x_17594:
        /* <DEDUP_REMOVED lines=13> */
.L_x_17596:
[----:B------:R-:W-:Y:S05]  /*1ddf0*/  BSYNC.RECONVERGENT B1 ;  /* 0x0000000000017941 */ /* 0x000fea0003800200 */
.L_x_17595:
        /* <DEDUP_REMOVED lines=43> */
.L_x_17593:
[----:B------:R-:W-:Y:S05]  /*1e0b0*/  BSYNC.RECONVERGENT B0 ;  /* 0x0000000000007941 */ /* 0x000fea0003800200 */
.L_x_17592:
[----:B------:R-:W-:Y:S01]  /*1e0c0*/  ISETP.NE.AND P2, PT, R102, 0x1, PT ;  /* 0x000000016600780c */ /* 0x000fe20003f45270 */
[----:B------:R-:W-:Y:S01]  /*1e0d0*/  IMAD.U32 R101, R97, 0x10000, RZ ;  /* 0x0001000061657824 */ /* 0x000fe200078e00ff */
[----:B------:R-:W-:Y:S01]  /*1e0e0*/  I2FP.F32.U32 R94, R94 ;  /* 0x0000005e005e7245 */ /* 0x000fe20000201000 */
[----:B------:R-:W-:Y:S01]  /*1e0f0*/  BSSY.RECONVERGENT B0, `(.L_x_17597) ;  /* 0x000004a000007945 */ /* 0x000fe20003800200 */
[----:B------:R-:W-:Y:S01]  /*1e100*/  MOV R100, 0x2 ;  /* 0x0000000200647802 */ /* 0x000fe20000000f00 */
        /* <DEDUP_REMOVED lines=15> */
.L_x_17599:
        /* <DEDUP_REMOVED lines=13> */
.L_x_17601:
[----:B------:R-:W-:Y:S05]  /*1e2d0*/  BSYNC.RECONVERGENT B1 ;  /* 0x0000000000017941 */ /* 0x000fea0003800200 */
.L_x_17600:
        /* <DEDUP_REMOVED lines=40> */
[----:B------:R-:W-:Y:S02]  /*1e560*/  LOP3.LUT R110, R134, R96, R103, 0x96, !PT ;  /* 0x00000060866e7212 */ /* 0x000fe400078e9667 */
[----:B------:R-:W-:Y:S01]  /*1e570*/  MOV R96, R138 ;  /* 0x0000008a00607202 */ /* 0x000fe20000000f00 */
[----:B------:R-:W-:-:S07]  /*1e580*/  IMAD.MOV.U32 R138, RZ, RZ, R102 ;  /* 0x000000ffff8a7224 */ /* 0x000fce00078e0066 */
.L_x_17598:
[----:B------:R-:W-:Y:S05]  /*1e590*/  BSYNC.RECONVERGENT B0 ;  /* 0x0000000000007941 */ /* 0x000fea0003800200 */
.L_x_17597:
        /* <DEDUP_REMOVED lines=19> */
.L_x_17604:
        /* <DEDUP_REMOVED lines=13> */
.L_x_17606:
[----:B------:R-:W-:Y:S05]  /*1e7a0*/  BSYNC.RECONVERGENT B1 ;  /* 0x0000000000017941 */ /* 0x000fea0003800200 */
.L_x_17605:
        /* <DEDUP_REMOVED lines=43> */
.L_x_17603:
[----:B------:R-:W-:Y:S05]  /*1ea60*/  BSYNC.RECONVERGENT B0 ;  /* 0x0000000000007941 */ /* 0x000fea0003800200 */
.L_x_17602:
[----:B------:R-:W-:Y:S01]  /*1ea70*/  ISETP.NE.AND P4, PT, R102, 0x1, PT ;  /* 0x000000016600780c */ /* 0x000fe20003f85270 */
[C---:B------:R-:W-:Y:S01]  /*1ea80*/  IMAD.U32 R101, R98.reuse, 0x10000, RZ ;  /* 0x0001000062657824 */ /* 0x040fe200078e00ff */
[----:B------:R-:W-:Y:S01]  /*1ea90*/  I2FP.F32.U32 R96, R96 ;  /* 0x0000006000607245 */ /* 0x000fe20000201000 */
[----:B------:R-:W-:Y:S01]  /*1eaa0*/  BSSY.RECONVERGENT B0, `(.L_x_17607) ;  /* 0x000004a000007945 */ /* 0x000fe20003800200 */
[----:B------:R-:W-:Y:S01]  /*1eab0*/  PRMT R98, R98, 0x7632, R98 ;  /* 0x0000763262627816 */ /* 0x000fe20000000062 */
[----:B------:R-:W-:Y:S01]  /*1eac0*/  FMUL.FTZ R101, R101, R136 ;  /* 0x0000008865657220 */ /* 0x000fe20000410000 */
[----:B------:R-:W-:Y:S01]  /*1ead0*/  MOV R103, 0x2 ;  /* 0x0000000200677802 */ /* 0x000fe20000000f00 */
        /* <DEDUP_REMOVED lines=13> */
.L_x_17609:
        /* <DEDUP_REMOVED lines=13> */
.L_x_17611:
[----:B------:R-:W-:Y:S05]  /*1ec80*/  BSYNC.RECONVERGENT B1 ;  /* 0x0000000000017941 */ /* 0x000fea0003800200 */
.L_x_17610:
        /* <DEDUP_REMOVED lines=43> */
.L_x_17608:
[----:B------:R-:W-:Y:S05]  /*1ef40*/  BSYNC.RECONVERGENT B0 ;  /* 0x0000000000007941 */ /* 0x000fea0003800200 */
.L_x_17607:
[----:B------:R-:W-:Y:S01]  /*1ef50*/  ISETP.NE.AND P5, PT, R103, 0x1, PT ;  /* 0x000000016700780c */ /* 0x000fe20003fa5270 */
[----:B------:R-:W-:Y:S01]  /*1ef60*/  IMAD.U32 R101, R98, 0x10000, RZ ;  /* 0x0001000062657824 */ /* 0x000fe200078e00ff */
[----:B------:R-:W-:Y:S01]  /*1ef70*/  I2FP.F32.U32 R96, R97 ;  /* 0x0000006100607245 */ /* 0x000fe20000201000 */
[----:B------:R-:W-:Y:S01]  /*1ef80*/  BSSY.RECONVERGENT B0, `(.L_x_17612) ;  /* 0x0000049000007945 */ /* 0x000fe20003800200 */
[----:B------:R-:W-:Y:S01]  /*1ef90*/  MOV R102, 0x2 ;  /* 0x0000000200667802 */ /* 0x000fe20000000f00 */
[----:B------:R-:W-:Y:S02]  /*1efa0*/  FMUL.FTZ R101, R101, R136 ;  /* 0x0000008865657220 */ /* 0x000fe40000410000 */
        /* <DEDUP_REMOVED lines=13> */
.L_x_17614:
        /* <DEDUP_REMOVED lines=13> */
.L_x_17616:
[----:B------:R-:W-:Y:S05]  /*1f150*/  BSYNC.RECONVERGENT B1 ;  /* 0x0000000000017941 */ /* 0x000fea0003800200 */
.L_x_17615:
        /* <DEDUP_REMOVED lines=43> */
.L_x_17613:
[----:B------:R-:W-:Y:S05]  /*1f410*/  BSYNC.RECONVERGENT B0 ;  /* 0x0000000000007941 */ /* 0x000fea0003800200 */
.L_x_17612:
        /* <DEDUP_REMOVED lines=20> */
.L_x_17619:
        /* <DEDUP_REMOVED lines=15> */
.L_x_17621:
[----:B------:R-:W-:Y:S05]  /*1f650*/  BSYNC.RECONVERGENT B1 ;  /* 0x0000000000017941 */ /* 0x000fea0003800200 */
.L_x_17620:
        /* <DEDUP_REMOVED lines=43> */
.L_x_17618:
[----:B------:R-:W-:Y:S05]  /*1f910*/  BSYNC.RECONVERGENT B0 ;  /* 0x0000000000007941 */ /* 0x000fea0003800200 */
.L_x_17617:
        /* <DEDUP_REMOVED lines=16> */
.L_x_17581:
        /* <DEDUP_REMOVED lines=14> */
[----:B------:R0:W-:Y:S01]  /*1fb00*/  STG.E.128 desc[UR6][R104.64+0x10], R100 ;  /* 0x0000106468007986 */ /* 0x0001e2000c101d06 */
[----:B------:R-:W-:Y:S01]  /*1fb10*/  LOP3.LUT R118, R118, R119, R117, 0xfe, !PT ;  /* 0x0000007776767212 */ /* 0x000fe200078efe75 */
[----:B------:R-:W-:Y:S01]  /*1fb20*/  FADD.FTZ R0, R97, R56 ;  /* 0x0000003861007221 */ /* 0x000fe20000010000 */
[----:B------:R-:W-:Y:S01]  /*1fb30*/  LOP3.LUT R96, R96, R116, R99, 0xfe, !PT ;  /* 0x0000007460607212 */ /* 0x000fe200078efe63 */
[----:B------:R-:W-:Y:S01]  /*1fb40*/  UMOV UR13, 0xffffffff ;  /* 0xffffffff000d7882 */ /* 0x000fe20000000000 */
[----:B------:R-:W-:Y:S01]  /*1fb50*/  SEL R99, RZ, 0x1, !P3 ;  /* 0x00000001ff637807 */ /* 0x000fe20005800000 */
[----:B------:R-:W-:Y:S01]  /*1fb60*/  FADD.FTZ R97, R0, R57 ;  /* 0x0000003900617221 */ /* 0x000fe20000010000 */
[----:B------:R-:W-:-:S02]  /*1fb70*/  SEL R117, RZ, 0x1, !P6 ;  /* 0x00000001ff757807 */ /* 0x000fc40007000000 */
[----:B------:R-:W-:Y:S01]  /*1fb80*/  LOP3.LUT P0, RZ, R171, 0x1f, RZ, 0xc0, !PT ;  /* 0x0000001fabff7812 */ /* 0x000fe2000780c0ff */
[----:B------:R-:W-:Y:S01]  /*1fb90*/  FADD.FTZ R0, R97, R58 ;  /* 0x0000003a61007221 */ /* 0x000fe20000010000 */
[----:B------:R-:W-:-:S03]  /*1fba0*/  LOP3.LUT R96, R96, R117, RZ, 0xfc, !PT ;  /* 0x0000007560607212 */ /* 0x000fc600078efcff */
        /* <DEDUP_REMOVED lines=161> */
.L_x_17635:
[----:B------:R-:W-:Y:S01]  /*205c0*/  FMUL.FTZ R0, R96, R96 ;  /* 0x0000006060007220 */ /* 0x000fe20000410000 */
        /* <DEDUP_REMOVED lines=9> */
[----:B------:R-:W-:-:S02]  /*20660*/  FADD.FTZ R0, R97, R0 ;  /* 0x0000000061007221 */ /* 0x000fc40000010000 */
[C---:B------:R-:W-:Y:S01]  /*20670*/  FADD.FTZ R107, -R104.reuse, R52 ;  /* 0x00000034686b7221 */ /* 0x040fe20000010100 */
[C---:B------:R-:W-:Y:S01]  /*20680*/  FADD.FTZ R121, -R104.reuse, R53 ;  /* 0x0000003568797221 */ /* 0x040fe20000010100 */
[C---:B------:R-:W-:Y:S01]  /*20690*/  FADD.FTZ R123, -R104.reuse, R54 ;  /* 0x00000036687b7221 */ /* 0x040fe20000010100 */
[C---:B------:R-:W-:Y:S01]  /*206a0*/  FADD.FTZ R125, -R104.reuse, R55 ;  /* 0x00000037687d7221 */ /* 0x040fe20000010100 */
[----:B------:R-:W0:Y:S01]  /*206b0*/  MUFU.RSQ R0, R0 ;  /* 0x0000000000007308 */ /* 0x000e220000001400 */
[C---:B------:R-:W-:Y:S01]  /*206c0*/  FADD.FTZ R127, -R104.reuse, R56 ;  /* 0x00000038687f7221 */ /* 0x040fe20000010100 */
[----:B------:R-:W-:Y:S01]  /*206d0*/  FADD.FTZ R131, -R104, R58 ;  /* 0x0000003a68837221 */ /* 0x000fe20000010100 */
[----:B------:R-:W-:Y:S01]  /*206e0*/  SHF.L.U32 R54, R170, 0x10, RZ ;  /* 0x00000010aa367819 */ /* 0x000fe200000006ff */
[C---:B------:R-:W-:Y:S01]  /*206f0*/  FADD.FTZ R135, -R104.reuse, R60 ;  /* 0x0000003c68877221 */ /* 0x040fe20000010100 */
[C---:B------:R-:W-:Y:S01]  /*20700*/  FADD.FTZ R173, -R104.reuse, R62 ;  /* 0x0000003e68ad7221 */ /* 0x040fe20000010100 */
[----:B------:R-:W-:Y:S01]  /*20710*/  IMAD.U32 R56, R169, 0x10000, RZ ;  /* 0x00010000a9387824 */ /* 0x000fe200078e00ff */
[----:B------:R-:W-:Y:S01]  /*20720*/  SHF.L.U32 R58, R49, 0x10, RZ ;  /* 0x00000010313a7819 */ /* 0x000fe200000006ff */
[C---:B------:R-:W-:Y:S01]  /*20730*/  FADD.FTZ R177, -R104.reuse, R64 ;  /* 0x0000004068b17221 */ /* 0x040fe20000010100 */
[----:B------:R-:W-:Y:S01]  /*20740*/  FADD.FTZ R181, -R104, R66 ;  /* 0x0000004268b57221 */ /* 0x000fe20000010100 */
[----:B------:R-:W-:Y:S01]  /*20750*/  IMAD.U32 R60, R25, 0x10000, RZ ;  /* 0x00010000193c7824 */ /* 0x000fe200078e00ff */
[----:B------:R-:W-:Y:S01]  /*20760*/  SHF.L.U32 R62, R168, 0x10, RZ ;  /* 0x00000010a83e7819 */ /* 0x000fe200000006ff */
[----:B------:R-:W-:Y:S01]  /*20770*/  FADD.FTZ R185, -R104, R68 ;  /* 0x0000004468b97221 */ /* 0x000fe20000010100 */
[----:B------:R-:W-:Y:S01]  /*20780*/  IMAD.U32 R64, R167, 0x10000, RZ ;  /* 0x00010000a7407824 */ /* 0x000fe200078e00ff */
[----:B------:R-:W-:Y:S01]  /*20790*/  SHF.L.U32 R66, R50, 0x10, RZ ;  /* 0x0000001032427819 */ /* 0x000fe200000006ff */
[----:B------:R-:W-:Y:S01]  /*207a0*/  FADD.FTZ R129, -R104, R57 ;  /* 0x0000003968817221 */ /* 0x000fe20000010100 */
[----:B------:R-:W-:-:S02]  /*207b0*/  IMAD.U32 R68, R26, 0x10000, RZ ;  /* 0x000100001a447824 */ /* 0x000fc400078e00ff */
[----:B------:R-:W-:Y:S01]  /*207c0*/  FADD.FTZ R133, -R104, R59 ;  /* 0x0000003b68857221 */ /* 0x000fe20000010100 */
[C---:B0-----:R-:W-:Y:S01]  /*207d0*/  FMUL.FTZ R52, R0.reuse, R107 ;  /* 0x0000006b00347220 */ /* 0x041fe20000410000 */
[C---:B------:R-:W-:Y:S01]  /*207e0*/  FMUL.FTZ R107, R0.reuse, R121 ;  /* 0x00000079006b7220 */ /* 0x040fe20000410000 */
[C---:B------:R-:W-:Y:S01]  /*207f0*/  FMUL.FTZ R123, R0.reuse, R123 ;  /* 0x0000007b007b7220 */ /* 0x040fe20000410000 */
[----:B------:R-:W-:Y:S01]  /*20800*/  FMUL.FTZ R127, R0, R127 ;  /* 0x0000007f007f7220 */ /* 0x000fe20000410000 */
[----:B------:R-:W-:Y:S01]  /*20810*/  FFMA.FTZ R52, R52, R117, R119 ;  /* 0x0000007534347223 */ /* 0x000fe20000010077 */
[----:B------:R-:W-:Y:S01]  /*20820*/  FMUL.FTZ R117, R0, R125 ;  /* 0x0000007d00757220 */ /* 0x000fe20000410000 */
[----:B------:R-:W-:Y:S01]  /*20830*/  FFMA.FTZ R107, R107, R54, R56 ;  /* 0x000000366b6b7223 */ /* 0x000fe20000010038 */
[----:B------:R-:W-:Y:S01]  /*20840*/  FFMA.FTZ R56, R123, R58, R60 ;  /* 0x0000003a7b387223 */ /* 0x000fe2000001003c */
[----:B------:R-:W-:Y:S01]  /*20850*/  SHF.L.U32 R58, R166, 0x10, RZ ;  /* 0x00000010a63a7819 */ /* 0x000fe200000006ff */
[----:B------:R-:W-:Y:S01]  /*20860*/  FFMA.FTZ R117, R117, R62, R64 ;  /* 0x0000003e75757223 */ /* 0x000fe20000010040 */
[----:B------:R-:W-:Y:S01]  /*20870*/  FFMA.FTZ R54, R127, R66, R68 ;  /* 0x000000427f367223 */ /* 0x000fe20000010044 */
[----:B------:R-:W-:Y:S01]  /*20880*/  IMAD.U32 R60, R165, 0x10000, RZ ;  /* 0x00010000a53c7824 */ /* 0x000fe200078e00ff */
[----:B------:R-:W-:Y:S01]  /*20890*/  SHF.L.U32 R62, R51, 0x10, RZ ;  /* 0x00000010333e7819 */ /* 0x000fe200000006ff */
[----:B------:R-:W-:Y:S01]  /*208a0*/  FMUL.FTZ R121, R0, R129 ;  /* 0x0000008100797220 */ /* 0x000fe20000410000 */
[----:B------:R-:W-:Y:S01]  /*208b0*/  FADD.FTZ R189, -R104, R70 ;  /* 0x0000004668bd7221 */ /* 0x000fe20000010100 */
        /* <DEDUP_REMOVED lines=8> */
[----:B------:R-:W-:-:S02]  /*20940*/  IMAD.U32 R72, R20, 0x10000, RZ ;  /* 0x0001000014487824 */ /* 0x000fc400078e00ff */
[----:B------:R-:W-:Y:S01]  /*20950*/  FMUL.FTZ R135, R0, R135 ;  /* 0x0000008700877220 */ /* 0x000fe20000410000 */
[----:B------:R-:W-:Y:S01]  /*20960*/  FFMA.FTZ R121, R121, R58, R60 ;  /* 0x0000003a79797223 */ /* 0x000fe2000001003c */
[----:B------:R-:W-:Y:S01]  /*20970*/  FADD.FTZ R175, -R104, R63 ;  /* 0x0000003f68af7221 */ /* 0x000fe20000010100 */
[----:B------:R-:W-:Y:S01]  /*20980*/  FFMA.FTZ R58, R131, R62, R64 ;  /* 0x0000003e833a7223 */ /* 0x000fe20000010040 */
[----:B------:R-:W-:Y:S01]  /*20990*/  FFMA.FTZ R125, R125, R66, R68 ;  /* 0x000000427d7d7223 */ /* 0x000fe20000010044 */
[----:B------:R-:W-:Y:S01]  /*209a0*/  SHF.L.U32 R62, R162, 0x10, RZ ;  /* 0x00000010a23e7819 */ /* 0x000fe200000006ff */
        /* <DEDUP_REMOVED lines=27> */
[----:B------:R-:W-:Y:S01]  /*20b60*/  FADD.FTZ R53, -R104, R78 ;  /* 0x0000004e68357221 */ /* 0x000fe20000010100 */
[----:B------:R-:W-:-:S02]  /*20b70*/  IMAD.U32 R76, R155, 0x10000, RZ ;  /* 0x000100009b4c7824 */ /* 0x000fc400078e00ff */
[----:B------:R-:W-:Y:S01]  /*20b80*/  FMUL.FTZ R129, R0, R183 ;  /* 0x000000b700817220 */ /* 0x000fe20000410000 */
[C---:B------:R-:W-:Y:S01]  /*20b90*/  FADD.FTZ R187, -R104.reuse, R69 ;  /* 0x0000004568bb7221 */ /* 0x040fe20000010100 */
[----:B------:R-:W-:Y:S01]  /*20ba0*/  FADD.FTZ R61, -R104, R80 ;  /* 0x00000050683d7221 */ /* 0x000fe20000010100 */
[----:B------:R-:W-:Y:S01]  /*20bb0*/  SHF.L.U32 R78, R40, 0x10, RZ ;  /* 0x00000010284e7819 */ /* 0x000fe200000006ff */
[----:B------:R-:W-:Y:S02]  /*20bc0*/  IMAD.U32 R80, R16, 0x10000, RZ ;  /* 0x0001000010507824 */ /* 0x000fe400078e00ff */
[----:B------:R-:W-:Y:S01]  /*20bd0*/  FMUL.FTZ R185, R0, R185 ;  /* 0x000000b900b97220 */ /* 0x000fe20000410000 */
[----:B------:R-:W-:Y:S01]  /*20be0*/  FFMA.FTZ R127, R127, R66, R68 ;  /* 0x000000427f7f7223 */ /* 0x000fe20000010044 */
[----:B------:R-:W-:Y:S01]  /*20bf0*/  FFMA.FTZ R68, R181, R70, R72 ;  /* 0x00000046b5447223 */ /* 0x000fe20000010048 */
[----:B------:R-:W-:Y:S01]  /*20c00*/  FADD.FTZ R191, -R104, R71 ;  /* 0x0000004768bf7221 */ /* 0x000fe20000010100 */
[----:B------:R-:W-:Y:S01]  /*20c10*/  FFMA.FTZ R129, R129, R74, R76 ;  /* 0x0000004a81817223 */ /* 0x000fe2000001004c */
[----:B------:R-:W-:Y:S01]  /*20c20*/  SHF.L.U32 R70, R154, 0x10, RZ ;  /* 0x000000109a467819 */ /* 0x000fe200000006ff */
[----:B------:R-:W-:Y:S01]  /*20c30*/  IMAD.U32 R72, R153, 0x10000, RZ ;  /* 0x0001000099487824 */ /* 0x000fe200078e00ff */
[----:B------:R-:W-:Y:S01]  /*20c40*/  SHF.L.U32 R74, R41, 0x10, RZ ;  /* 0x00000010294a7819 */ /* 0x000fe200000006ff */
[----:B------:R-:W-:Y:S01]  /*20c50*/  FMUL.FTZ R131, R0, R187 ;  /* 0x000000bb00837220 */ /* 0x000fe20000410000 */
[----:B------:R-:W-:Y:S01]  /*20c60*/  FFMA.FTZ R66, R185, R78, R80 ;  /* 0x0000004eb9427223 */ /* 0x000fe20000010050 */
[----:B------:R-:W-:-:S02]  /*20c70*/  IMAD.U32 R76, R17, 0x10000, RZ ;  /* 0x00010000114c7824 */ /* 0x000fc400078e00ff */
[----:B------:R-:W-:Y:S01]  /*20c80*/  FMUL.FTZ R189, R0, R189 ;  /* 0x000000bd00bd7220 */ /* 0x000fe20000410000 */
[----:B------:R-:W-:Y:S01]  /*20c90*/  SHF.L.U32 R78, R152, 0x10, RZ ;  /* 0x00000010984e7819 */ /* 0x000fe200000006ff */
[----:B------:R-:W-:Y:S01]  /*20ca0*/  FADD.FTZ R73, -R104, R73 ;  /* 0x0000004968497221 */ /* 0x000fe20000010100 */
[----:B------:R-:W-:Y:S02]  /*20cb0*/  IMAD.U32 R80, R151, 0x10000, RZ ;  /* 0x0001000097507824 */ /* 0x000fe400078e00ff */
[----:B------:R-:W-:Y:S01]  /*20cc0*/  FMUL.FTZ R133, R0, R191 ;  /* 0x000000bf00857220 */ /* 0x000fe20000410000 */
[----:B------:R-:W-:Y:S01]  /*20cd0*/  FFMA.FTZ R131, R131, R70, R72 ;  /* 0x0000004683837223 */ /* 0x000fe20000010048 */
[----:B------:R-:W-:Y:S01]  /*20ce0*/  FFMA.FTZ R70, R189, R74, R76 ;  /* 0x0000004abd467223 */ /* 0x000fe2000001004c */
[----:B------:R-:W-:Y:S01]  /*20cf0*/  SHF.L.U32 R74, R150, 0x10, RZ ;  /* 0x00000010964a7819 */ /* 0x000fe200000006ff */
[----:B------:R-:W-:Y:S01]  /*20d00*/  FFMA.FTZ R133, R133, R78, R80 ;  /* 0x0000004e85857223 */ /* 0x000fe20000010050 */
[----:B------:R-:W-:-:S02]  /*20d10*/  IMAD.U32 R76, R149, 0x10000, RZ ;  /* 0x00010000954c7824 */ /* 0x000fc400078e00ff */
[----:B------:R-:W-:Y:S01]  /*20d20*/  FMUL.FTZ R73, R0, R73 ;  /* 0x0000004900497220 */ /* 0x000fe20000410000 */
[----:B------:R-:W-:Y:S01]  /*20d30*/  SHF.L.U32 R78, R43, 0x10, RZ ;  /* 0x000000102b4e7819 */ /* 0x000fe200000006ff */
[C---:B------:R-:W-:Y:S01]  /*20d40*/  FADD.FTZ R77, -R104.reuse, R77 ;  /* 0x0000004d684d7221 */ /* 0x040fe20000010100 */
[----:B------:R-:W-:Y:S01]  /*20d50*/  FADD.FTZ R59, -R104, R86 ;  /* 0x00000056683b7221 */ /* 0x000fe20000010100 */
[----:B------:R-:W-:Y:S01]  /*20d60*/  IMAD.U32 R80, R19, 0x10000, RZ ;  /* 0x0001000013507824 */ /* 0x000fe200078e00ff */
[----:B------:R-:W-:Y:S01]  /*20d70*/  SHF.L.U32 R135, R36, 0x10, RZ ;  /* 0x0000001024877819 */ /* 0x000fe200000006ff */
[----:B------:R-:W-:Y:S01]  /*20d80*/  FMUL.FTZ R55, R0, R55 ;  /* 0x0000003700377220 */ /* 0x000fe20000410000 */
[----:B------:R-:W-:Y:S02]  /*20d90*/  IMAD.U32 R171, R12, 0x10000, RZ ;  /* 0x000100000cab7824 */ /* 0x000fe400078e00ff */
[----:B------:R-:W-:Y:S01]  /*20da0*/  FMUL.FTZ R86, R0, R63 ;  /* 0x0000003f00567220 */ /* 0x000fe20000410000 */
[C---:B------:R-:W-:Y:S01]  /*20db0*/  FADD.FTZ R57, -R104.reuse, R82 ;  /* 0x0000005268397221 */ /* 0x040fe20000010100 */
[----:B------:R-:W-:Y:S01]  /*20dc0*/  FFMA.FTZ R73, R73, R74, R76 ;  /* 0x0000004a49497223 */ /* 0x000fe2000001004c */
[----:B------:R-:W-:Y:S01]  /*20dd0*/  FADD.FTZ R65, -R104, R84 ;  /* 0x0000005468417221 */ /* 0x000fe20000010100 */
[----:B------:R-:W-:Y:S01]  /*20de0*/  SHF.L.U32 R82, R42, 0x10, RZ ;  /* 0x000000102a527819 */ /* 0x000fe200000006ff */
[----:B------:R-:W-:Y:S01]  /*20df0*/  IMAD.U32 R84, R18, 0x10000, RZ ;  /* 0x0001000012547824 */ /* 0x000fe200078e00ff */
[----:B------:R-:W-:Y:S01]  /*20e00*/  SHF.L.U32 R74, R146, 0x10, RZ ;  /* 0x00000010924a7819 */ /* 0x000fe200000006ff */
[----:B------:R-:W-:Y:S01]  /*20e10*/  FMUL.FTZ R193, R0, R193 ;  /* 0x000000c100c17220 */ /* 0x000fe20000410000 */
[----:B------:R-:W-:Y:S01]  /*20e20*/  FFMA.FTZ R63, R55, R78, R80 ;  /* 0x0000004e373f7223 */ /* 0x000fe20000010050 */
[----:B------:R-:W-:-:S02]  /*20e30*/  IMAD.U32 R76, R144, 0x10000, RZ ;  /* 0x00010000904c7824 */ /* 0x000fc400078e00ff */
[----:B------:R-:W-:Y:S01]  /*20e40*/  FMUL.FTZ R77, R0, R77 ;  /* 0x0000004d004d7220 */ /* 0x000fe20000410000 */
[----:B------:R-:W-:Y:S01]  /*20e50*/  FADD.FTZ R67, -R104, R88 ;  /* 0x0000005868437221 */ /* 0x000fe20000010100 */
[----:B------:R-:W-:Y:S01]  /*20e60*/  FFMA.FTZ R80, R86, R135, R171 ;  /* 0x0000008756507223 */ /* 0x000fe200000100ab */
[C---:B------:R-:W-:Y:S01]  /*20e70*/  FADD.FTZ R75, -R104.reuse, R75 ;  /* 0x0000004b684b7221 */ /* 0x040fe20000010100 */
[----:B------:R-:W-:Y:S01]  /*20e80*/  PRMT R86, R37, 0x7632, R86 ;  /* 0x0000763225567816 */ /* 0x000fe20000000056 */
[----:B------:R-:W-:Y:S01]  /*20e90*/  FADD.FTZ R79, -R104, R79 ;  /* 0x0000004f684f7221 */ /* 0x000fe20000010100 */
[----:B------:R-:W-:Y:S01]  /*20ea0*/  PRMT R88, R13, 0x7632, R88 ;  /* 0x000076320d587816 */ /* 0x000fe20000000058 */
[----:B------:R-:W-:Y:S01]  /*20eb0*/  FFMA.FTZ R72, R193, R82, R84 ;  /* 0x00000052c1487223 */ /* 0x000fe20000010054 */
[----:B------:R-:W-:Y:S01]  /*20ec0*/  FFMA.FTZ R135, R77, R74, R76 ;  /* 0x0000004a4d877223 */ /* 0x000fe2000001004c */
[----:B------:R-:W-:Y:S01]  /*20ed0*/  SHF.L.U32 R82, R148, 0x10, RZ ;  /* 0x0000001094527819 */ /* 0x000fe200000006ff */
[----:B------:R-:W-:Y:S01]  /*20ee0*/  FADD.FTZ R81, -R104, R81 ;  /* 0x0000005168517221 */ /* 0x000fe20000010100 */
[----:B------:R-:W-:Y:S01]  /*20ef0*/  PRMT R74, R38, 0x7632, R74 ;  /* 0x00007632264a7816 */ /* 0x000fe2000000004a */
[----:B------:R-:W-:Y:S01]  /*20f00*/  FADD.FTZ R71, -R104, R90 ;  /* 0x0000005a68477221 */ /* 0x000fe20000010100 */
[----:B------:R-:W-:Y:S01]  /*20f10*/  PRMT R76, R14, 0x7632, R76 ;  /* 0x000076320e4c7816 */ /* 0x000fe2000000004c */
[----:B------:R-:W-:-:S02]  /*20f20*/  IMAD.U32 R84, R147, 0x10000, RZ ;  /* 0x0001000093547824 */ /* 0x000fc400078e00ff */
[----:B------:R-:W-:Y:S01]  /*20f30*/  FMUL.FTZ R75, R0, R75 ;  /* 0x0000004b004b7220 */ /* 0x000fe20000410000 */
[----:B------:R-:W-:Y:S01]  /*20f40*/  SHF.L.U32 R86, R86, 0x10, RZ ;  /* 0x0000001056567819 */ /* 0x000fe200000006ff */
[----:B------:R-:W-:Y:S01]  /*20f50*/  FADD.FTZ R105, -R104, R92 ;  /* 0x0000005c68697221 */ /* 0x000fe20000010100 */
[----:B------:R-:W-:Y:S01]  /*20f60*/  SHF.L.U32 R90, R38, 0x10, RZ ;  /* 0x00000010265a7819 */ /* 0x000fe200000006ff */
[----:B------:R-:W-:Y:S02]  /*20f70*/  IMAD.U32 R88, R88, 0x10000, RZ ;  /* 0x0001000058587824 */ /* 0x000fe400078e00ff */
[----:B------:R-:W-:Y:S01]  /*20f80*/  FMUL.FTZ R79, R0, R79 ;  /* 0x0000004f004f7220 */ /* 0x000fe20000410000 */
[----:B------:R-:W-:Y:S02]  /*20f90*/  IMAD.U32 R92, R14, 0x10000, RZ ;  /* 0x000100000e5c7824 */ /* 0x000fe400078e00ff */
[----:B------:R-:W-:Y:S01]  /*20fa0*/  FMUL.FTZ R61, R0, R61 ;  /* 0x0000003d003d7220 */ /* 0x000fe20000410000 */
[----:B------:R-:W-:Y:S01]  /*20fb0*/  SHF.L.U32 R74, R74, 0x10, RZ ;  /* 0x000000104a4a7819 */ /* 0x000fe200000006ff */
[----:B------:R-:W-:Y:S01]  /*20fc0*/  FFMA.FTZ R82, R75, R82, R84 ;  /* 0x000000524b527223 */ /* 0x000fe20000010054 */
[----:B------:R-:W-:-:S02]  /*20fd0*/  IMAD.U32 R76, R76, 0x10000, RZ ;  /* 0x000100004c4c7824 */ /* 0x000fc400078e00ff */
[C---:B------:R-:W-:Y:S01]  /*20fe0*/  FMUL.FTZ R81, R0.reuse, R81 ;  /* 0x0000005100517220 */ /* 0x040fe20000410000 */
[----:B------:R-:W-:Y:S01]  /*20ff0*/  SHF.L.U32 R84, R37, 0x10, RZ ;  /* 0x0000001025547819 */ /* 0x000fe200000006ff */
[----:B------:R-:W-:Y:S01]  /*21000*/  FFMA.FTZ R171, R79, R86, R88 ;  /* 0x000000564fab7223 */ /* 0x000fe20000010058 */
[----:B------:R-:W-:Y:S02]  /*21010*/  IMAD.U32 R78, R13, 0x10000, RZ ;  /* 0x000100000d4e7824 */ /* 0x000fe400078e00ff */
[C---:B------:R-:W-:Y:S01]  /*21020*/  FMUL.FTZ R53, R0.reuse, R53 ;  /* 0x0000003500357220 */ /* 0x040fe20000410000 */
[----:B------:R-:W-:Y:S01]  /*21030*/  FFMA.FTZ R86, R61, R90, R92 ;  /* 0x0000005a3d567223 */ /* 0x000fe2000001005c */
[----:B------:R-:W-:Y:S01]  /*21040*/  FMUL.FTZ R61, R0, R65 ;  /* 0x00000041003d7220 */ /* 0x000fe20000410000 */
[----:B------:R-:W-:Y:S01]  /*21050*/  FFMA.FTZ R65, R81, R74, R76 ;  /* 0x0000004a51417223 */ /* 0x000fe2000001004c */
[----:B------:R-:W-:Y:S01]  /*21060*/  PRMT R74, R32, 0x7632, R74 ;  /* 0x00007632204a7816 */ /* 0x000fe2000000004a */
[----:B------:R-:W-:Y:S01]  /*21070*/  FADD.FTZ R85, -R104, R85 ;  /* 0x0000005568557221 */ /* 0x000fe20000010100 */
[----:B------:R-:W-:Y:S01]  /*21080*/  PRMT R76, R8, 0x7632, R76 ;  /* 0x00007632084c7816 */ /* 0x000fe2000000004c */
[----:B------:R-:W-:Y:S01]  /*21090*/  FFMA.FTZ R84, R53, R84, R78 ;  /* 0x0000005435547223 */ /* 0x000fe2000001004e */
[----:B------:R-:W-:Y:S01]  /*210a0*/  FADD.FTZ R83, -R104, R83 ;  /* 0x0000005368537221 */ /* 0x000fe20000010100 */
[----:B------:R-:W-:Y:S01]  /*210b0*/  SHF.L.U32 R78, R39, 0x10, RZ ;  /* 0x00000010274e7819 */ /* 0x000fe200000006ff */
[----:B------:R-:W-:-:S02]  /*210c0*/  IMAD.U32 R88, R15, 0x10000, RZ ;  /* 0x000100000f587824 */ /* 0x000fc400078e00ff */
[----:B------:R-:W-:Y:S01]  /*210d0*/  FMUL.FTZ R57, R0, R57 ;  /* 0x0000003900397220 */ /* 0x000fe20000410000 */
[----:B------:R-:W-:Y:S01]  /*210e0*/  SHF.L.U32 R74, R74, 0x10, RZ ;  /* 0x000000104a4a7819 */ /* 0x000fe200000006ff */
[----:B------:R-:W-:Y:S02]  /*210f0*/  IMAD.U32 R76, R76, 0x10000, RZ ;  /* 0x000100004c4c7824 */ /* 0x000fe400078e00ff */
        /* <DEDUP_REMOVED lines=15> */
[----:B------:R-:W-:Y:S01]  /*211f0*/  FMUL.FTZ R59, R0, R59 ;  /* 0x0000003b003b7220 */ /* 0x000fe20000410000 */
[----:B------:R-:W-:Y:S01]  /*21200*/  FFMA.FTZ R104, R85, R74, R76 ;  /* 0x0000004a55687223 */ /* 0x000fe2000001004c */
[----:B------:R-:W-:Y:S01]  /*21210*/  PRMT R74, R34, 0x7632, R74 ;  /* 0x00007632224a7816 */ /* 0x000fe2000000004a */
[----:B------:R-:W-:Y:S01]  /*21220*/  IMAD.U32 R94, R8, 0x10000, RZ ;  /* 0x00010000085e7824 */ /* 0x000fe200078e00ff */
[----:B------:R-:W-:Y:S01]  /*21230*/  PRMT R76, R10, 0x7632, R76 ;  /* 0x000076320a4c7816 */ /* 0x000fe2000000004c */
        /* <DEDUP_REMOVED lines=8> */
[----:B------:R-:W-:Y:S01]  /*212c0*/  FFMA.FTZ R81, R61, R92, R94 ;  /* 0x0000005c3d517223 */ /* 0x000fe2000001005e */
[----:B------:R-:W-:Y:S01]  /*212d0*/  PRMT R92, R33, 0x7632, R92 ;  /* 0x00007632215c7816 */ /* 0x000fe2000000005c */
[----:B------:R-:W-:Y:S01]  /*212e0*/  FFMA.FTZ R116, R89, R74, R76 ;  /* 0x0000004a59747223 */ /* 0x000fe2000001004c */
[----:B------:R-:W-:Y:S01]  /*212f0*/  PRMT R94, R9, 0x7632, R94 ;  /* 0x00007632095e7816 */ /* 0x000fe2000000005e */
[----:B------:R-:W-:Y:S01]  /*21300*/  FFMA.FTZ R71, R71, R78, R88 ;  /* 0x0000004e47477223 */ /* 0x000fe20000010058 */
[----:B------:R-:W-:Y:S01]  /*21310*/  PRMT R74, R28, 0x7632, R74 ;  /* 0x000076321c4a7816 */ /* 0x000fe2000000004a */
[----:B------:R-:W-:Y:S01]  /*21320*/  FMUL.FTZ R87, R0, R87 ;  /* 0x0000005700577220 */ /* 0x000fe20000410000 */
[----:B------:R-:W-:Y:S01]  /*21330*/  PRMT R88, R4, 0x7632, R88 ;  /* 0x0000763204587816 */ /* 0x000fe20000000058 */
        /* <DEDUP_REMOVED lines=8> */
[----:B------:R-:W-:Y:S01]  /*213c0*/  FFMA.FTZ R106, R87, R92, R94 ;  /* 0x0000005c576a7223 */ /* 0x000fe2000001005e */
[----:B------:R-:W-:Y:S01]  /*213d0*/  PRMT R92, R35, 0x7632, R92 ;  /* 0x00007632235c7816 */ /* 0x000fe2000000005c */
[----:B------:R-:W0:Y:S01]  /*213e0*/  @!P0 LDC.64 R78, c[0x0][0x3c0] ;  /* 0x0000f000ff4e8b82 */ /* 0x000e220000000a00 */
[----:B------:R-:W-:Y:S01]  /*213f0*/  PRMT R94, R11, 0x7632, R94 ;  /* 0x000076320b5e7816 */ /* 0x000fe2000000005e */
[----:B------:R-:W-:Y:S01]  /*21400*/  FFMA.FTZ R120, R93, R74, R88 ;  /* 0x0000004a5d787223 */ /* 0x000fe20000010058 */
[----:B------:R-:W-:Y:S01]  /*21410*/  FFMA.FTZ R87, R67, R100, R102 ;  /* 0x0000006443577223 */ /* 0x000fe20000010066 */
[----:B------:R-:W-:Y:S01]  /*21420*/  SHF.L.U32 R100, R28, 0x10, RZ ;  /* 0x000000101c647819 */ /* 0x000fe200000006ff */
[----:B------:R-:W-:Y:S01]  /*21430*/  IMAD.U32 R102, R4, 0x10000, RZ ;  /* 0x0001000004667824 */ /* 0x000fe200078e00ff */
[----:B------:R-:W-:Y:S01]  /*21440*/  SHF.L.U32 R92, R92, 0x10, RZ ;  /* 0x000000105c5c7819 */ /* 0x000fe200000006ff */
[----:B------:R-:W-:Y:S01]  /*21450*/  FMUL.FTZ R105, R0, R105 ;  /* 0x0000006900697220 */ /* 0x000fe20000410000 */
[----:B------:R-:W1:Y:S01]  /*21460*/  @!P0 LDC.64 R76, c[0x0][0x3c8] ;  /* 0x0000f200ff4c8b82 */ /* 0x000e620000000a00 */
[----:B------:R-:W-:-:S02]  /*21470*/  IMAD.U32 R94, R94, 0x10000, RZ ;  /* 0x000100005e5e7824 */ /* 0x000fc400078e00ff */
[C---:B------:R-:W-:Y:S01]  /*21480*/  FMUL.FTZ R97, R0.reuse, R97 ;  /* 0x0000006100617220 */ /* 0x040fe20000410000 */
[----:B------:R-:W-:Y:S01]  /*21490*/  FFMA.FTZ R105, R105, R100, R102 ;  /* 0x0000006469697223 */ /* 0x000fe20000010066 */
[----:B------:R-:W-:Y:S01]  /*214a0*/  PRMT R100, R29, 0x7632, R100 ;  /* 0x000076321d647816 */ /* 0x000fe20000000064 */
[----:B------:R-:W-:Y:S01]  /*214b0*/  FMUL.FTZ R69, R0, R69 ;  /* 0x0000004500457220 */ /* 0x000fe20000410000 */
[----:B------:R-:W-:Y:S01]  /*214c0*/  FFMA.FTZ R118, R97, R92, R94 ;  /* 0x0000005c61767223 */ /* 0x000fe2000001005e */
[----:B------:R-:W-:Y:S01]  /*214d0*/  PRMT R102, R5, 0x7632, R102 ;  /* 0x0000763205667816 */ /* 0x000fe20000000066 */
[----:B------:R-:W2:Y:S01]  /*214e0*/  LDC.64 R74, c[0x0][0x428] ;  /* 0x00010a00ff4a7b82 */ /* 0x000ea20000000a00 */
[----:B------:R-:W-:Y:S01]  /*214f0*/  SHF.L.U32 R92, R29, 0x10, RZ ;  /* 0x000000101d5c7819 */ /* 0x000fe200000006ff */
[----:B------:R-:W-:Y:S01]  /*21500*/  IMAD.U32 R94, R5, 0x10000, RZ ;  /* 0x00010000055e7824 */ /* 0x000fe200078e00ff */
[----:B------:R-:W-:Y:S01]  /*21510*/  SHF.L.U32 R100, R100, 0x10, RZ ;  /* 0x0000001064647819 */ /* 0x000fe200000006ff */
[----:B------:R-:W-:Y:S01]  /*21520*/  IMAD.U32 R102, R102, 0x10000, RZ ;  /* 0x0001000066667824 */ /* 0x000fe200078e00ff */
[----:B------:R-:W-:Y:S01]  /*21530*/  F2FP.BF16.F32.PACK_AB R57, R123, R62 ;  /* 0x0000003e7b39723e */ /* 0x000fe200000010ff */
[C---:B------:R-:W-:Y:S01]  /*21540*/  FMUL.FTZ R95, R0.reuse, R95 ;  /* 0x0000005f005f7220 */ /* 0x040fe20000410000 */
[----:B------:R-:W-:Y:S01]  /*21550*/  FMUL.FTZ R99, R0, R99 ;  /* 0x0000006300637220 */ /* 0x000fe20000410000 */
[----:B------:R-:W-:Y:S01]  /*21560*/  F2FP.BF16.F32.PACK_AB R62, R73, R72 ;  /* 0x00000048493e723e */ /* 0x000fe200000010ff */
[----:B------:R-:W-:Y:S01]  /*21570*/  FFMA.FTZ R69, R69, R92, R94 ;  /* 0x0000005c45457223 */ /* 0x000fe2000001005e */
[----:B------:R-:W3:Y:S01]  /*21580*/  LDC.64 R72, c[0x0][0x380] ;  /* 0x0000e000ff487b82 */ /* 0x000ee20000000a00 */
        /* <DEDUP_REMOVED lines=8> */
[----:B------:R-:W-:Y:S01]  /*21610*/  PRMT R102, R31, 0x7632, R102 ;  /* 0x000076321f667816 */ /* 0x000fe20000000066 */
[C---:B------:R-:W-:Y:S01]  /*21620*/  IMAD.U32 R100, R7.reuse, 0x10000, RZ ;  /* 0x0001000007647824 */ /* 0x040fe200078e00ff */
[----:B------:R-:W-:Y:S01]  /*21630*/  PRMT R126, R7, 0x7632, R126 ;  /* 0x00007632077e7816 */ /* 0x000fe2000000007e */
[----:B------:R-:W-:Y:S01]  /*21640*/  IMAD.U32 R92, R92, 0x10000, RZ ;  /* 0x000100005c5c7824 */ /* 0x000fe200078e00ff */
[----:B------:R-:W-:Y:S01]  /*21650*/  SHF.L.U32 R53, R53, 0x10, RZ ;  /* 0x0000001035357819 */ /* 0x000fe200000006ff */
[----:B0-----:R-:W-:Y:S01]  /*21660*/  @!P0 IMAD.WIDE R78, R114, 0x4, R78 ;  /* 0x00000004724e8825 */ /* 0x001fe200078e024e */
[----:B------:R-:W-:-:S03]  /*21670*/  SHF.L.U32 R88, R88, 0x10, RZ ;  /* 0x0000001058587819 */ /* 0x000fc600000006ff */
[----:B------:R-:W-:Y:S01]  /*21680*/  FMUL.FTZ R91, R0, R91 ;  /* 0x0000005b005b7220 */ /* 0x000fe20000410000 */
[----:B------:R-:W-:Y:S01]  /*21690*/  SHF.L.U32 R94, R31, 0x10, RZ ;  /* 0x000000101f5e7819 */ /* 0x000fe200000006ff */
[----:B------:R-:W-:Y:S01]  /*216a0*/  IMAD.U32 R126, R126, 0x10000, RZ ;  /* 0x000100007e7e7824 */ /* 0x000fe200078e00ff */
[----:B------:R-:W-:Y:S01]  /*216b0*/  SHF.L.U32 R102, R102, 0x10, RZ ;  /* 0x0000001066667819 */ /* 0x000fe200000006ff */
[----:B------:R-:W-:Y:S01]  /*216c0*/  FMUL.FTZ R103, R0, R103 ;  /* 0x0000006700677220 */ /* 0x000fe20000410000 */
[----:B------:R-:W-:Y:S01]  /*216d0*/  FFMA.FTZ R90, R90, R53, R55 ;  /* 0x000000355a5a7223 */ /* 0x000fe20000010037 */
[----:B-1----:R-:W-:-:S04]  /*216e0*/  @!P0 IMAD.WIDE R76, R114, 0x4, R76 ;  /* 0x00000004724c8825 */ /* 0x002fc800078e024c */
[----:B------:R-:W-:Y:S01]  /*216f0*/  FFMA.FTZ R124, R101, R88, R92 ;  /* 0x00000058657c7223 */ /* 0x000fe2000001005c */
[----:B------:R-:W-:Y:S01]  /*21700*/  F2FP.BF16.F32.PACK_AB R55, R125, R58 ;  /* 0x0000003a7d37723e */ /* 0x000fe200000010ff */
[----:B------:R-:W-:Y:S01]  /*21710*/  FFMA.FTZ R91, R91, R94, R100 ;  /* 0x0000005e5b5b7223 */ /* 0x000fe20000010064 */
[----:B------:R-:W-:Y:S01]  /*21720*/  F2FP.BF16.F32.PACK_AB R54, R121, R54 ;  /* 0x000000367936723e */ /* 0x000fe200000010ff */
[----:B--2---:R-:W-:Y:S01]  /*21730*/  IMAD.WIDE.U32 R92, R115, 0x10, R74 ;  /* 0x00000010735c7825 */ /* 0x004fe200078e004a */
[----:B------:R-:W-:-:S03]  /*21740*/  F2FP.BF16.F32.PACK_AB R53, R117, R56 ;  /* 0x000000387535723e */ /* 0x000fc600000010ff */
[----:B------:R-:W-:Y:S01]  /*21750*/  FFMA.FTZ R126, R103, R102, R126 ;  /* 0x00000066677e7223 */ /* 0x000fe2000001007e */
[----:B------:R-:W-:Y:S01]  /*21760*/  F2FP.BF16.F32.PACK_AB R52, R107, R52 ;  /* 0x000000346b34723e */ /* 0x000fe200000010ff */
[----:B------:R-:W-:Y:S01]  /*21770*/  @!P0 STG.E desc[UR6][R78.64], R96 ;  /* 0x000000604e008986 */ /* 0x000fe2000c101906 */
[----:B------:R-:W-:Y:S01]  /*21780*/  F2FP.BF16.F32.PACK_AB R56, R119, R60 ;  /* 0x0000003c7738723e */ /* 0x000fe200000010ff */
[--C-:B------:R-:W-:Y:S01]  /*21790*/  IMAD.WIDE.U32 R88, R137, 0x10, R74.reuse ;  /* 0x0000001089587825 */ /* 0x100fe200078e004a */
[----:B------:R-:W-:Y:S01]  /*217a0*/  F2FP.BF16.F32.PACK_AB R59, R129, R68 ;  /* 0x00000044813b723e */ /* 0x000fe200000010ff */
[----:B------:R-:W-:Y:S01]  /*217b0*/  @!P0 STG.E desc[UR6][R76.64], R0 ;  /* 0x000000004c008986 */ /* 0x000fe2000c101906 */
        /* <DEDUP_REMOVED lines=16> */
[----:B------:R-:W-:Y:S01]  /*218c0*/  F2FP.BF16.F32.PACK_AB R69, R122, R69 ;  /* 0x000000457a45723e */ /* 0x000fe200000010ff */
[----:B------:R1:W-:Y:S01]  /*218d0*/  STG.E.128 desc[UR6][R100.64], R64 ;  /* 0x0000004064007986 */ /* 0x0003e2000c101d06 */
[----:B------:R-:W-:Y:S02]  /*218e0*/  F2FP.BF16.F32.PACK_AB R68, R120, R105 ;  /* 0x000000697844723e */ /* 0x000fe400000010ff */
[----:B0-----:R-:W-:Y:S02]  /*218f0*/  F2FP.BF16.F32.PACK_AB R55, R118, R71 ;  /* 0x000000477637723e */ /* 0x001fe400000010ff */
[----:B------:R-:W-:Y:S02]  /*21900*/  F2FP.BF16.F32.PACK_AB R54, R116, R87 ;  /* 0x000000577436723e */ /* 0x000fe400000010ff */
[----:B------:R-:W-:-:S02]  /*21910*/  F2FP.BF16.F32.PACK_AB R53, R106, R85 ;  /* 0x000000556a35723e */ /* 0x000fc400000010ff */
[----:B------:R-:W-:Y:S02]  /*21920*/  F2FP.BF16.F32.PACK_AB R52, R104, R81 ;  /* 0x000000516834723e */ /* 0x000fe400000010ff */
[----:B------:R-:W-:Y:S02]  /*21930*/  F2FP.BF16.F32.PACK_AB R71, R126, R91 ;  /* 0x0000005b7e47723e */ /* 0x000fe400000010ff */
[----:B---3--:R-:W-:Y:S01]  /*21940*/  LEA R114, R72, R114, 0x2 ;  /* 0x0000007248727211 */ /* 0x008fe200078e10ff */
[----:B------:R1:W-:Y:S03]  /*21950*/  STG.E.128 desc[UR6][R102.64], R52 ;  /* 0x0000003466007986 */ /* 0x0003e6000c101d06 */
[----:B------:R-:W-:Y:S01]  /*21960*/  ISETP.GE.AND P0, PT, R114, R73, PT ;  /* 0x000000497200720c */ /* 0x000fe20003f06270 */
[----:B------:R1:W-:-:S12]  /*21970*/  STG.E.128 desc[UR6][R74.64], R68 ;  /* 0x000000444a007986 */ /* 0x0003d8000c101d06 */
[----:B------:R-:W-:Y:S05]  /*21980*/  @!P0 BRA `(.L_x_17623) ;  /* 0xfffffdf000848947 */ /* 0x000fea000383ffff */
[----:B------:R-:W-:Y:S05]  /*21990*/  EXIT ;  /* 0x000000000000794d */ /* 0x000fea0003800000 */
.L_x_17622:
        /* <DEDUP_REMOVED lines=8> */
.L_x_17625:
[----:B------:R-:W-:Y:S05]  /*21a20*/  BSYNC B0 ;  /* 0x0000000000007941 */ /* 0x000fea0003800000 */
.L_x_17624:
        /* <DEDUP_REMOVED lines=9> */
.L_x_17626:
[----:B------:R-:W-:Y:S01]  /*21ac0*/  HFMA2 R118, -RZ, RZ, 0, 2.384185791015625e-07 ;  /* 0x00000004ff767431 */ /* 0x000fe200000001ff */
[----:B------:R-:W-:-:S05]  /*21ad0*/  MOV R96, R107 ;  /* 0x0000006b00607202 */ /* 0x000fca0000000f00 */
[----:B------:R-:W-:-:S04]  /*21ae0*/  FADD.FTZ R104, R99, R96 ;  /* 0x0000006063687221 */ /* 0x000fc80000010000 */
[----:B------:R-:W-:-:S07]  /*21af0*/  IMAD.MOV.U32 R117, RZ, RZ, R104 ;  /* 0x000000ffff757224 */ /* 0x000fce00078e0068 */
[----:B------:R-:W-:Y:S05]  /*21b00*/  WARPSYNC.COLLECTIVE R116, `(.L_x_17627) ;  /* 0x0000000074087348 */ /* 0x000fea0003c00000 */
[----:B------:R0:W1:Y:S02]  /*21b10*/  SHFL.BFLY P1, R107, R117, R118, R119 ;  /* 0x0c000076756b7389 */ /* 0x0000640000020077 */
[----:B01----:R-:W-:Y:S05]  /*21b20*/  ENDCOLLECTIVE ;  /* 0x000000000000791b */ /* 0x003fea0003800000 */
.L_x_17627:
        /* <DEDUP_REMOVED lines=8> */
.L_x_17628:
[----:B------:R-:W-:Y:S01]  /*21bb0*/  HFMA2 R118, -RZ, RZ, 0, 9.5367431640625e-07 ;  /* 0x00000010ff767431 */ /* 0x000fe200000001ff */
[----:B------:R-:W-:-:S05]  /*21bc0*/  MOV R96, R107 ;  /* 0x0000006b00607202 */ /* 0x000fca0000000f00 */
[----:B------:R-:W-:-:S04]  /*21bd0*/  FADD.FTZ R106, R105, R96 ;  /* 0x00000060696a7221 */ /* 0x000fc80000010000 */
[----:B------:R-:W-:-:S07]  /*21be0*/  IMAD.MOV.U32 R117, RZ, RZ, R106 ;  /* 0x000000ffff757224 */ /* 0x000fce00078e006a */
[----:B------:R-:W-:Y:S05]  /*21bf0*/  WARPSYNC.COLLECTIVE R116, `(.L_x_17629) ;  /* 0x0000000074087348 */ /* 0x000fea0003c00000 */
[----:B------:R0:W1:Y:S02]  /*21c00*/  SHFL.BFLY P1, R107, R117, R118, R119 ;  /* 0x0c000076756b7389 */ /* 0x0000640000020077 */
[----:B01----:R-:W-:Y:S05]  /*21c10*/  ENDCOLLECTIVE ;  /* 0x000000000000791b */ /* 0x003fea0003800000 */
.L_x_17629:
        /* <DEDUP_REMOVED lines=103> */
.L_x_17630:
[----:B------:R-:W-:Y:S02]  /*22290*/  IMAD.MOV.U32 R118, RZ, RZ, 0x2 ;  /* 0x00000002ff767424 */ /* 0x000fe400078e00ff */
[----:B------:R-:W-:-:S04]  /*222a0*/  IMAD.MOV.U32 R99, RZ, RZ, R107 ;  /* 0x000000ffff637224 */ /* 0x000fc800078e006b */
[----:B------:R-:W-:-:S05]  /*222b0*/  FADD.FTZ R99, R0, R99 ;  /* 0x0000006300637221 */ /* 0x000fca0000010000 */
[----:B------:R-:W-:-:S07]  /*222c0*/  MOV R117, R99 ;  /* 0x0000006300757202 */ /* 0x000fce0000000f00 */
[----:B------:R-:W-:Y:S05]  /*222d0*/  WARPSYNC.COLLECTIVE R116, `(.L_x_17631) ;  /* 0x0000000074087348 */ /* 0x000fea0003c00000 */
[----:B------:R0:W1:Y:S02]  /*222e0*/  SHFL.BFLY P1, R107, R117, R118, R119 ;  /* 0x0c000076756b7389 */ /* 0x0000640000020077 */
[----:B01----:R-:W-:Y:S05]  /*222f0*/  ENDCOLLECTIVE ;  /* 0x000000000000791b */ /* 0x003fea0003800000 */
.L_x_17631:
[----:B------:R-:W-:Y:S01]  /*22300*/  HFMA2 R118, -RZ, RZ, 0, 2.384185791015625e-07 ;  /* 0x00000004ff767431 */ /* 0x000fe200000001ff */
[----:B------:R-:W-:-:S05]  /*22310*/  MOV R104, R107 ;  /* 0x0000006b00687202 */ /* 0x000fca0000000f00 */
[----:B------:R-:W-:-:S04]  /*22320*/  FADD.FTZ R104, R99, R104 ;  /* 0x0000006863687221 */ /* 0x000fc80000010000 */
[----:B------:R-:W-:-:S07]  /*22330*/  IMAD.MOV.U32 R117, RZ, RZ, R104 ;  /* 0x000000ffff757224 */ /* 0x000fce00078e0068 */
[----:B------:R-:W-:Y:S05]  /*22340*/  WARPSYNC.COLLECTIVE R116, `(.L_x_17632) ;  /* 0x0000000074087348 */ /* 0x000fea0003c00000 */
[----:B------:R0:W1:Y:S02]  /*22350*/  SHFL.BFLY P1, R107, R117, R118, R119 ;  /* 0x0c000076756b7389 */ /* 0x0000640000020077 */
[----:B01----:R-:W-:Y:S05]  /*22360*/  ENDCOLLECTIVE ;  /* 0x000000000000791b */ /* 0x003fea0003800000 */
.L_x_17632:
[----:B------:R-:W-:Y:S02]  /*22370*/  IMAD.MOV.U32 R118, RZ, RZ, 0x8 ;  /* 0x00000008ff767424 */ /* 0x000fe400078e00ff */
[----:B------:R-:W-:-:S04]  /*22380*/  IMAD.MOV.U32 R105, RZ, RZ, R107 ;  /* 0x000000ffff697224 */ /* 0x000fc800078e006b */
[----:B------:R-:W-:-:S05]  /*22390*/  FADD.FTZ R105, R104, R105 ;  /* 0x0000006968697221 */ /* 0x000fca0000010000 */
[----:B------:R-:W-:-:S07]  /*223a0*/  MOV R117, R105 ;  /* 0x0000006900757202 */ /* 0x000fce0000000f00 */
[----:B------:R-:W-:Y:S05]  /*223b0*/  WARPSYNC.COLLECTIVE R116, `(.L_x_17633) ;  /* 0x0000000074087348 */ /* 0x000fea0003c00000 */
[----:B------:R0:W1:Y:S02]  /*223c0*/  SHFL.BFLY P1, R107, R117, R118, R119 ;  /* 0x0c000076756b7389 */ /* 0x0000640000020077 */
[----:B01----:R-:W-:Y:S05]  /*223d0*/  ENDCOLLECTIVE ;  /* 0x000000000000791b */ /* 0x003fea0003800000 */
.L_x_17633:
[----:B------:R-:W-:Y:S01]  /*223e0*/  HFMA2 R118, -RZ, RZ, 0, 9.5367431640625e-07 ;  /* 0x00000010ff767431 */ /* 0x000fe200000001ff */
[----:B------:R-:W-:-:S05]  /*223f0*/  MOV R106, R107 ;  /* 0x0000006b006a7202 */ /* 0x000fca0000000f00 */
[----:B------:R-:W-:-:S04]  /*22400*/  FADD.FTZ R106, R105, R106 ;  /* 0x0000006a696a7221 */ /* 0x000fc80000010000 */
[----:B------:R-:W-:-:S07]  /*22410*/  IMAD.MOV.U32 R117, RZ, RZ, R106 ;  /* 0x000000ffff757224 */ /* 0x000fce00078e006a */
[----:B------:R-:W-:Y:S05]  /*22420*/  WARPSYNC.COLLECTIVE R116, `(.L_x_17634) ;  /* 0x0000000074087348 */ /* 0x000fea0003c00000 */
[----:B------:R0:W1:Y:S02]  /*22430*/  SHFL.BFLY P1, R107, R117, R118, R119 ;  /* 0x0c000076756b7389 */ /* 0x0000640000020077 */
[----:B01----:R-:W-:Y:S05]  /*22440*/  ENDCOLLECTIVE ;  /* 0x000000000000791b */ /* 0x003fea0003800000 */
.L_x_17634:
[----:B------:R-:W-:Y:S05]  /*22450*/  BRA `(.L_x_17635) ;  /* 0xffffffe000587947 */ /* 0x000fea000383ffff */
.L_x_17636:
        /* <DEDUP_REMOVED lines=10> */
.L_x_54385:


//--------------------- .text._ZN10layer_norm13ln_fwd_kernelINS_13Kernel_traitsI13__nv_bfloat16S2_fS2_fjLj1536ELj1ELj4ELj1ELj16ENS_18Kernel_traits_baseILj1536ES2_S2_fS2_fjLj128EEEEELb1ELb0ELb1ELb0EEEvNS_9FwdParamsE --------------------------
	.section	.text._ZN10layer_norm13ln_fwd_kernelINS_13Kernel_traitsI13__nv_bfloat16S2_fS2_fjLj1536ELj1ELj4ELj1ELj16ENS_18Kernel_traits_baseILj1536ES2_S2_fS2_fjLj128EEEEELb1ELb0ELb1ELb0EEEvNS_9FwdParamsE,"ax",@progbits
	.align	128
        .global         _ZN10layer_norm13ln_fwd_kernelINS_13Kernel_traitsI13__nv_bfloat16S2_fS2_fjLj1536ELj1ELj4ELj1ELj16ENS_18Kernel_traits_baseILj1536ES2_S2_fS2_fjLj128EEEEELb1ELb0ELb1ELb0EEEvNS_9FwdParamsE
        .type           _ZN10layer_norm13ln_fwd_kernelINS_13Kernel_traitsI13__nv_bfloat16S2_fS2_fjLj1536ELj1ELj4ELj1ELj16ENS_18Kernel_traits_baseILj1536ES2_S2_fS2_fjLj128EEEEELb1ELb0ELb1ELb0EEEvNS_9FwdParamsE,@function
        .size           _ZN10layer_norm13ln_fwd_kernelINS_13Kernel_traitsI13__nv_bfloat16S2_fS2_fjLj1536ELj1ELj4ELj1ELj16ENS_18Kernel_traits_baseILj1536ES2_S2_fS2_fjLj128EEEEELb1ELb0ELb1ELb0EEEvNS_9FwdParamsE,(.L_x_54386 - _ZN10layer_norm13ln_fwd_kernelINS_13Kernel_traitsI13__nv_bfloat16S2_fS2_fjLj1536ELj1ELj4ELj1ELj16ENS_18Kernel_traits_baseILj1536ES2_S2_fS2_fjLj128EEEEELb1ELb0ELb1ELb0EEEvNS_9FwdParamsE)
        .other          _ZN10layer_norm13ln_fwd_kernelINS_13Kernel_traitsI13__nv_bfloat16S2_fS2_fjLj1536ELj1ELj4ELj1ELj16ENS_18Kernel_traits_baseILj1536ES2_S2_fS2_fjLj128EEEEELb1ELb0ELb1ELb0EEEvNS_9FwdParamsE,@"STO_CUDA_ENTRY STV_DEFAULT"
_ZN10layer_norm13ln_fwd_kernelINS_13Kernel_traitsI13__nv_bfloat16S2_fS2_fjLj1536ELj1ELj4ELj1ELj16ENS_18Kernel_traits_baseILj1536ES2_S2_fS2_fjLj128EEEEELb1ELb0ELb1ELb0EEEvNS_9FwdParamsE:
.text._ZN10layer_norm13ln_fwd_kernelINS_13Kernel_traitsI13__nv_bfloat16S2_fS2_fjLj1536ELj1ELj4ELj1ELj16ENS_18Kernel_traits_baseILj1536ES2_S2_fS2_fjLj128EEEEELb1ELb0ELb1ELb0EEEvNS_9FwdParamsE:
        /* <DEDUP_REMOVED lines=24> */
[----:B------:R-:W3:Y:S04]  /*0180*/  LDC R9, c[0x0][0x360] ;  /* 0x0000d800ff097b82 */ /* 0x000ee80000000800 */
[----:B------:R-:W-:Y:S01]  /*0190*/  LOP3.LUT R6, R7, 0x1f, RZ, 0x3c, !PT ;  /* 0x0000001f07067812 */ /* 0x000fe200078e3cff */
[----:B0-----:R-:W-:Y:S01]  /*01a0*/  USHF.L.U32 UR4, UR5, 0x2, URZ ;  /* 0x0000000205047899 */ /* 0x001fe200080006ff */
[----:B-1----:R-:W-:Y:S01]  /*01b0*/  @P0 IADD3 R28, P1, PT, R2, R5, RZ ;  /* 0x00000005021c0210 */ /* 0x002fe20007f3e0ff */
[----:B---3--:R-:W-:Y:S01]  /*01c0*/  IMAD R2, R9, UR5, R8 ;  /* 0x0000000509027c24 */ /* 0x008fe2000f8e0208 */
[----:B------:R-:W-:-:S02]  /*01d0*/  LEA.HI R5, R4, R11, RZ, 0x3 ;  /* 0x0000000b04057211 */ /* 0x000fc400078f18ff */
[----:B------:R-:W-:Y:S02]  /*01e0*/  SHF.R.U32.HI R4, RZ, 0x5, R8 ;  /* 0x00000005ff047819 */ /* 0x000fe40000011608 */
[----:B------:R-:W-:Y:S01]  /*01f0*/  @P0 IADD3.X R29, PT, PT, RZ, R3, RZ, P1, !PT ;  /* 0x00000003ff1d0210 */ /* 0x000fe20000ffe4ff */
[----:B--2---:R-:W-:Y:S01]  /*0200*/  VIADD R30, R144, 0x9e3779b9 ;  /* 0x9e3779b9901e7836 */ /* 0x004fe20000000000 */
[----:B------:R-:W-:Y:S01]  /*0210*/  LEA.HI.SX32 R3, R5, R6, 0x1d ;  /* 0x0000000605037211 */ /* 0x000fe200078feaff */
[C---:B------:R-:W-:Y:S01]  /*0220*/  VIADD R31, R145.reuse, 0xbb67ae85 ;  /* 0xbb67ae85911f7836 */ /* 0x040fe20000000000 */
[----:B------:R-:W-:Y:S01]  /*0230*/  LOP3.LUT R4, R4, UR4, RZ, 0xfc, !PT ;  /* 0x0000000404047c12 */ /* 0x000fe2000f8efcff */
[C---:B------:R-:W-:Y:S01]  /*0240*/  VIADD R33, R145.reuse, 0x76cf5d0a ;  /* 0x76cf5d0a91217836 */ /* 0x040fe20000000000 */
        /* <DEDUP_REMOVED lines=67> */
.L_x_17638:
        /* <DEDUP_REMOVED lines=46> */
.L_x_17639:
[----:B------:R-:W-:Y:S05]  /*0960*/  BSYNC.RECONVERGENT B0 ;  /* 0x0000000000007941 */ /* 0x000fea0003800200 */
.L_x_17637:
[----:B------:R-:W0:Y:S02]  /*0970*/  LDCU UR4, c[0x0][0x384] ;  /* 0x00007080ff0477ac */ /* 0x000e240008000800 */
[----:B0-----:R-:W-:-:S13]  /*0980*/  ISETP.GE.AND P0, PT, R4, UR4, PT ;  /* 0x0000000404007c0c */ /* 0x001fda000bf06270 */
[----:B------:R-:W-:Y:S05]  /*0990*/  @P0 EXIT ;  /* 0x000000000000094d */ /* 0x000fea0003800000 */
[----:B------:R-:W-:Y:S01]  /*09a0*/  IMAD.HI.U32 R7, R2, -0x326172a9, RZ ;  /* 0xcd9e8d5702077827 */ /* 0x000fe200078e00ff */
[----:B-----5:R-:W-:Y:S01]  /*09b0*/  PRMT R15, R81, 0x7632, R15 ;  /* 0x00007632510f7816 */ /* 0x020fe2000000000f */
[----:B------:R-:W0:Y:S01]  /*09c0*/  LDCU UR8, c[0x0][0x404] ;  /* 0x00008080ff0877ac */ /* 0x000e220008000800 */
[----:B------:R-:W-:Y:S01]  /*09d0*/  PRMT R16, R84, 0x7632, R16 ;  /* 0x0000763254107816 */ /* 0x000fe20000000010 */
[C---:B------:R-:W-:Y:S01]  /*09e0*/  IMAD.HI.U32 R9, R5.reuse, -0x2daee0ad, RZ ;  /* 0xd2511f5305097827 */ /* 0x040fe200078e00ff */
[----:B------:R-:W-:Y:S01]  /*09f0*/  LOP3.LUT R7, R6, R7, R144, 0x96, !PT ;  /* 0x0000000706077212 */ /* 0x000fe200078e9690 */
[----:B------:R-:W1:Y:S01]  /*0a00*/  LDCU.U8 UR9, c[0x0][0x410] ;  /* 0x00008200ff0977ac */ /* 0x000e620008000000 */
[----:B------:R-:W-:Y:S01]  /*0a10*/  PRMT R17, R80, 0x7632, R17 ;  /* 0x0000763250117816 */ /* 0x000fe20000000011 */
[----:B------:R-:W-:Y:S01]  /*0a20*/  IMAD R13, R5, -0x2daee0ad, RZ ;  /* 0xd2511f53050d7824 */ /* 0x000fe200078e02ff */
[----:B------:R-:W-:Y:S01]  /*0a30*/  LOP3.LUT R9, R9, R145, RZ, 0x3c, !PT ;  /* 0x0000009109097212 */ /* 0x000fe200078e3cff */
[----:B------:R-:W-:Y:S01]  /*0a40*/  IMAD.HI.U32 R10, R7, -0x2daee0ad, RZ ;  /* 0xd2511f53070a7827 */ /* 0x000fe200078e00ff */
[----:B------:R-:W-:Y:S01]  /*0a50*/  PRMT R18, R79, 0x7632, R18 ;  /* 0x000076324f127816 */ /* 0x000fe20000000012 */
[----:B------:R-:W2:Y:S01]  /*0a60*/  LDCU UR12, c[0x0][0x448] ;  /* 0x00008900ff0c77ac */ /* 0x000ea20008000800 */
[----:B------:R-:W-:Y:S01]  /*0a70*/  PRMT R19, R75, 0x7632, R19 ;  /* 0x000076324b137816 */ /* 0x000fe20000000013 */
[----:B------:R-:W-:Y:S01]  /*0a80*/  IMAD R11, R2, -0x326172a9, RZ ;  /* 0xcd9e8d57020b7824 */ /* 0x000fe200078e02ff */
[----:B------:R-:W-:Y:S01]  /*0a90*/  LOP3.LUT R10, R31, R13, R10, 0x96, !PT ;  /* 0x0000000d1f0a7212 */ /* 0x000fe200078e960a */
[----:B------:R-:W-:Y:S01]  /*0aa0*/  IMAD.HI.U32 R8, R9, -0x326172a9, RZ ;  /* 0xcd9e8d5709087827 */ /* 0x000fe200078e00ff */
[----:B------:R-:W-:Y:S01]  /*0ab0*/  PRMT R20, R78, 0x7632, R20 ;  /* 0x000076324e147816 */ /* 0x000fe20000000014 */
        /* <DEDUP_REMOVED lines=83> */
[----:B------:R-:W-:Y:S01]  /*0ff0*/  IMAD.MOV.U32 R165, RZ, RZ, RZ ;  /* 0x000000ffffa57224 */ /* 0x000fe200078e00ff */
[----:B------:R-:W-:Y:S01]  /*1000*/  LOP3.LUT R8, R92, R10, R9, 0x96, !PT ;  /* 0x0000000a5c087212 */ /* 0x000fe200078e9609 */
[----:B------:R-:W-:Y:S01]  /*1010*/  IMAD R164, R164, -0x326172a9, RZ ;  /* 0xcd9e8d57a4a47824 */ /* 0x000fe200078e02ff */
[----:B------:R-:W-:Y:S01]  /*1020*/  LOP3.LUT R9, R28, 0x3, RZ, 0xc0, !PT ;  /* 0x000000031c097812 */ /* 0x000fe200078ec0ff */
        /* <DEDUP_REMOVED lines=10> */
.L_x_18353:
[----:B------:R-:W0:Y:S08]  /*10d0*/  LDC.64 R142, c[0x0][0x3f0] ;  /* 0x0000fc00ff8e7b82 */ /* 0x000e300000000a00 */
[----:B------:R-:W1:Y:S08]  /*10e0*/  LDC.64 R176, c[0x0][0x3f8] ;  /* 0x0000fe00ffb07b82 */ /* 0x000e700000000a00 */
[----:B------:R-:W2:Y:S01]  /*10f0*/  LDC R175, c[0x0][0x388] ;  /* 0x0000e200ffaf7b82 */ /* 0x000ea20000000800 */
[----:B0-----:R-:W-:-:S05]  /*1100*/  IMAD.WIDE R142, R4, 0x4, R142 ;  /* 0x00000004048e7825 */ /* 0x001fca00078e028e */
[----:B------:R-:W3:Y:S01]  /*1110*/  LDG.E R140, desc[UR6][R142.64] ;  /* 0x000000068e8c7981 */ /* 0x000ee2000c1e1900 */
[----:B-1----:R-:W-:-:S05]  /*1120*/  IMAD.WIDE R176, R4, 0x4, R176 ;  /* 0x0000000404b07825 */ /* 0x002fca00078e02b0 */
[----:B------:R0:W5:Y:S01]  /*1130*/  LDG.E R141, desc[UR6][R176.64] ;  /* 0x00000006b08d7981 */ /* 0x000162000c1e1900 */
[----:B------:R-:W-:Y:S01]  /*1140*/  ISETP.GE.U32.AND P0, PT, R3, 0x20, PT ;  /* 0x000000200300780c */ /* 0x000fe20003f06070 */
[----:B------:R-:W-:Y:S01]  /*1150*/  BSSY.RECONVERGENT B0, `(.L_x_17640) ;  /* 0x00006d4000007945 */ /* 0x000fe20003800200 */
[----:B--2---:R-:W-:Y:S02]  /*1160*/  IMAD R178, R4, R175, RZ ;  /* 0x000000af04b27224 */ /* 0x004fe400078e02ff */
[----:B------:R-:W-:-:S03]  /*1170*/  HFMA2 R183, -RZ, RZ, 0, 0 ;  /* 0x00000000ffb77431 */ /* 0x000fc600000001ff */
[----:B------:R-:W-:-:S04]  /*1180*/  SHF.R.S32.HI R179, RZ, 0x1f, R178 ;  /* 0x0000001fffb37819 */ /* 0x000fc800000114b2 */
[----:B------:R-:W-:-:S04]  /*1190*/  LEA.HI R179, R179, R178, RZ, 0x3 ;  /* 0x000000b2b3b37211 */ /* 0x000fc800078f18ff */
[----:B------:R-:W-:Y:S02]  /*11a0*/  LEA.HI.SX32 R182, R179, R0, 0x1d ;  /* 0x00000000b3b67211 */ /* 0x000fe400078feaff */
[----:B---3--:R-:W-:-:S13]  /*11b0*/  ISETP.GE.AND P1, PT, R140, 0x1, PT ;  /* 0x000000018c00780c */ /* 0x008fda0003f26270 */
        /* <DEDUP_REMOVED lines=13> */
.L_x_17643:
[----:B------:R-:W-:Y:S05]  /*1290*/  BSYNC.RECONVERGENT B1 ;  /* 0x0000000000017941 */ /* 0x000fea0003800200 */
.L_x_17642:
[----:B------:R-:W-:Y:S01]  /*12a0*/  UISETP.NE.U32.AND UP0, UPT, UR4, URZ, UPT ;  /* 0x000000ff0400728c */ /* 0x000fe2000bf05070 */
[----:B------:R-:W-:Y:S03]  /*12b0*/  BSSY.RECONVERGENT B1, `(.L_x_17644) ;  /* 0x000069f000017945 */ /* 0x000fe60003800200 */
[----:B------:R-:W-:-:S09]  /*12c0*/  UISETP.NE.AND.EX UP0, UPT, UR5, URZ, UPT, UP0 ;  /* 0x000000ff0500728c */ /* 0x000fd2000bf05300 */
[----:B------:R-:W-:Y:S05]  /*12d0*/  BRA.U !UP0, `(.L_x_17645) ;  /* 0x00000035087c7547 */ /* 0x000fea000b800000 */
[----:B------:R-:W0:Y:S02]  /*12e0*/  LDC.64 R142, c[0x0][0x3a0] ;  /* 0x0000e800ff8e7b82 */ /* 0x000e240000000a00 */
[----:B0-----:R-:W-:-:S05]  /*12f0*/  IMAD.WIDE.U32 R142, R182, 0x20, R142 ;  /* 0x00000020b68e7825 */ /* 0x001fca00078e008e */
[----:B------:R0:W5:Y:S04]  /*1300*/  LDG.E.128 R92, desc[UR6][R142.64] ;  /* 0x000000068e5c7981 */ /* 0x000168000c1e1d00 */
[----:B------:R0:W5:Y:S01]  /*1310*/  LDG.E.128 R96, desc[UR6][R142.64+0x10] ;  /* 0x000010068e607981 */ /* 0x000162000c1e1d00 */
[----:B------:R-:W-:Y:S01]  /*1320*/  ISETP.GT.AND P2, PT, R140, RZ, PT ;  /* 0x000000ff8c00720c */ /* 0x000fe20003f44270 */
[----:B------:R-:W-:-:S12]  /*1330*/  BSSY.RECONVERGENT B2, `(.L_x_17646) ;  /* 0x000006a000027945 */ /* 0x000fd80003800200 */
[----:B------:R-:W-:Y:S02]  /*1340*/  @!P2 IMAD.MOV.U32 R184, RZ, RZ, R166 ;  /* 0x000000ffffb8a224 */ /* 0x000fe400078e00a6 */
[----:B------:R-:W-:Y:S01]  /*1350*/  @!P2 IMAD.MOV.U32 R176, RZ, RZ, R9 ;  /* 0x000000ffffb0a224 */ /* 0x000fe200078e0009 */
[----:B0-----:R-:W-:Y:S06]  /*1360*/  @!P2 BRA `(.L_x_17647) ;  /* 0x000000040098a947 */ /* 0x001fec0003800000 */
        /* <DEDUP_REMOVED lines=16> */
.L_x_17650:
        /* <DEDUP_REMOVED lines=13> */
.L_x_17652:
[----:B------:R-:W-:Y:S05]  /*1540*/  BSYNC.RECONVERGENT B4 ;  /* 0x0000000000047941 */ /* 0x000fea0003800200 */
.L_x_17651:
        /* <DEDUP_REMOVED lines=61> */
.L_x_17649:
[----:B------:R-:W-:Y:S05]  /*1920*/  BSYNC.RECONVERGENT B3 ;  /* 0x0000000000037941 */ /* 0x000fea0003800200 */
.L_x_17648:
        /* <DEDUP_REMOVED lines=9> */
[----:B------:R-:W-:-:S07]  /*19c0*/  FADD.FTZ R92, R92, R9 ;  /* 0x000000095c5c7221 */ /* 0x000fce0000010000 */
.L_x_17647:
[----:B------:R-:W-:Y:S05]  /*19d0*/  BSYNC.RECONVERGENT B2 ;  /* 0x0000000000027941 */ /* 0x000fea0003800200 */
.L_x_17646:
[----:B------:R-:W-:Y:S01]  /*19e0*/  BSSY.RECONVERGENT B2, `(.L_x_17653) ;  /* 0x000006b000027945 */ /* 0x000fe20003800200 */
[----:B------:R-:W-:Y:S02]  /*19f0*/  @!P2 IMAD.MOV.U32 R166, RZ, RZ, R184 ;  /* 0x000000ffffa6a224 */ /* 0x000fe400078e00b8 */
        /* <DEDUP_REMOVED lines=18> */
.L_x_17657:
        /* <DEDUP_REMOVED lines=13> */
.L_x_17659:
[----:B------:R-:W-:Y:S05]  /*1bf0*/  BSYNC.RECONVERGENT B4 ;  /* 0x0000000000047941 */ /* 0x000fea0003800200 */
.L_x_17658:
        /* <DEDUP_REMOVED lines=53> */
[----:B------:R-:W-:Y:S01]  /*1f50*/  IMAD.MOV.U32 R164, RZ, RZ, R180 ;  /* 0x000000ffffa47224 */ /* 0x000fe200078e00b4 */
[----:B------:R-:W-:Y:S01]  /*1f60*/  LOP3.LUT R8, R9, R178, R181, 0x96, !PT ;  /* 0x000000b209087212 */ /* 0x000fe200078e96b5 */
[----:B------:R-:W-:Y:S02]  /*1f70*/  IMAD.MOV.U32 R9, RZ, RZ, RZ ;  /* 0x000000ffff097224 */ /* 0x000fe400078e00ff */
[----:B------:R-:W-:Y:S01]  /*1f80*/  IMAD.WIDE.U32 R176, R7, -0x2daee0ad, RZ ;  /* 0xd2511f5307b07825 */ /* 0x000fe200078e00ff */
[----:B------:R-:W-:-:S03]  /*1f90*/  IADD3 R7, PT, PT, R145, -0x695add53, RZ ;  /* 0x96a522ad91077810 */ /* 0x000fc60007ffe0ff */
[----:B------:R-:W-:Y:S01]  /*1fa0*/  IMAD.MOV.U32 R166, RZ, RZ, R176 ;  /* 0x000000ffffa67224 */ /* 0x000fe200078e00b0 */
[----:B------:R-:W-:Y:S02]  /*1fb0*/  LOP3.LUT R7, R7, R142, R177, 0x96, !PT ;  /* 0x0000008e07077212 */ /* 0x000fe400078e96b1 */
[----:B------:R-:W-:-:S07]  /*1fc0*/  MOV R142, R184 ;  /* 0x000000b8008e7202 */ /* 0x000fce0000000f00 */
.L_x_17656:
[----:B------:R-:W-:Y:S05]  /*1fd0*/  BSYNC.RECONVERGENT B3 ;  /* 0x0000000000037941 */ /* 0x000fea0003800200 */
.L_x_17655:
        /* <DEDUP_REMOVED lines=10> */
[----:B------:R-:W-:-:S07]  /*2080*/  FADD.FTZ R93, R93, R142 ;  /* 0x0000008e5d5d7221 */ /* 0x000fce0000010000 */
.L_x_17654:
[----:B------:R-:W-:Y:S05]  /*2090*/  BSYNC.RECONVERGENT B2 ;  /* 0x0000000000027941 */ /* 0x000fea0003800200 */
.L_x_17653:
        /* <DEDUP_REMOVED lines=20> */
.L_x_17664:
        /* <DEDUP_REMOVED lines=13> */
.L_x_17666:
[----:B------:R-:W-:Y:S05]  /*22b0*/  BSYNC.RECONVERGENT B4 ;  /* 0x0000000000047941 */ /* 0x000fea0003800200 */
.L_x_17665:
        /* <DEDUP_REMOVED lines=51> */
[----:B------:R-:W-:-:S03]  /*25f0*/  IMAD.WIDE.U32 R178, R178, -0x326172a9, RZ ;  /* 0xcd9e8d57b2b27825 */ /* 0x000fc600078e00ff */
[----:B------:R-:W-:Y:S01]  /*2600*/  LOP3.LUT R7, R7, R8, R181, 0x96, !PT ;  /* 0x0000000807077212 */ /* 0x000fe200078e96b5 */
[----:B------:R-:W-:Y:S02]  /*2610*/  VIADD R9, R144, 0x8ff34781 ;  /* 0x8ff3478190097836 */ /* 0x000fe40000000000 */
[----:B------:R-:W-:Y:S02]  /*2620*/  IMAD.MOV.U32 R164, RZ, RZ, R178 ;  /* 0x000000ffffa47224 */ /* 0x000fe400078e00b2 */
[----:B------:R-:W-:Y:S01]  /*2630*/  IMAD.WIDE.U32 R176, R7, -0x2daee0ad, RZ ;  /* 0xd2511f5307b07825 */ /* 0x000fe200078e00ff */
[----:B------:R-:W-:Y:S02]  /*2640*/  IADD3 R7, PT, PT, R145, -0x695add53, RZ ;  /* 0x96a522ad91077810 */ /* 0x000fe40007ffe0ff */
[----:B------:R-:W-:Y:S01]  /*2650*/  LOP3.LUT R8, R9, R180, R179, 0x96, !PT ;  /* 0x000000b409087212 */ /* 0x000fe200078e96b3 */
[----:B------:R-:W-:Y:S01]  /*2660*/  IMAD.MOV.U32 R184, RZ, RZ, R176 ;  /* 0x000000ffffb87224 */ /* 0x000fe200078e00b0 */
[----:B------:R-:W-:Y:S01]  /*2670*/  LOP3.LUT R7, R7, R142, R177, 0x96, !PT ;  /* 0x0000008e07077212 */ /* 0x000fe200078e96b1 */
[----:B------:R-:W-:-:S07]  /*2680*/  IMAD.MOV.U32 R142, RZ, RZ, RZ ;  /* 0x000000ffff8e7224 */ /* 0x000fce00078e00ff */
.L_x_17663:
[----:B------:R-:W-:Y:S05]  /*2690*/  BSYNC.RECONVERGENT B3 ;  /* 0x0000000000037941 */ /* 0x000fea0003800200 */
.L_x_17662:
        /* <DEDUP_REMOVED lines=10> */
.L_x_17661:
[----:B------:R-:W-:Y:S05]  /*2740*/  BSYNC.RECONVERGENT B2 ;  /* 0x0000000000027941 */ /* 0x000fea0003800200 */
.L_x_17660:
        /* <DEDUP_REMOVED lines=20> */
.L_x_17671:
        /* <DEDUP_REMOVED lines=13> */
.L_x_17673:
[----:B------:R-:W-:Y:S05]  /*2960*/  BSYNC.RECONVERGENT B4 ;  /* 0x0000000000047941 */ /* 0x000fea0003800200 */
.L_x_17672:
        /* <DEDUP_REMOVED lines=48> */
[----:B------:R-:W-:Y:S01]  /*2c70*/  VIADD R9, R144, 0x8ff34781 ;  /* 0x8ff3478190097836 */ /* 0x000fe20000000000 */
[----:B------:R-:W-:Y:S01]  /*2c80*/  MOV R143, R184 ;  /* 0x000000b8008f7202 */ /* 0x000fe20000000f00 */
        /* <DEDUP_REMOVED lines=10> */
[----:B------:R-:W-:-:S07]  /*2d30*/  LOP3.LUT R7, R7, R142, R177, 0x96, !PT ;  /* 0x0000008e07077212 */ /* 0x000fce00078e96b1 */
.L_x_17670:
[----:B------:R-:W-:Y:S05]  /*2d40*/  BSYNC.RECONVERGENT B3 ;  /* 0x0000000000037941 */ /* 0x000fea0003800200 */
.L_x_17669:
        /* <DEDUP_REMOVED lines=11> */
.L_x_17668:
[----:B------:R-:W-:Y:S05]  /*2e00*/  BSYNC.RECONVERGENT B2 ;  /* 0x0000000000027941 */ /* 0x000fea0003800200 */
.L_x_17667:
        /* <DEDUP_REMOVED lines=20> */
.L_x_17678:
        /* <DEDUP_REMOVED lines=13> */
.L_x_17680:
[----:B------:R-:W-:Y:S05]  /*3020*/  BSYNC.RECONVERGENT B4 ;  /* 0x0000000000047941 */ /* 0x000fea0003800200 */
.L_x_17679:
        /* <DEDUP_REMOVED lines=61> */
.L_x_17677:
[----:B------:R-:W-:Y:S05]  /*3400*/  BSYNC.RECONVERGENT B3 ;  /* 0x0000000000037941 */ /* 0x000fea0003800200 */
.L_x_17676:
        /* <DEDUP_REMOVED lines=10> */
.L_x_17675:
[----:B------:R-:W-:Y:S05]  /*34b0*/  BSYNC.RECONVERGENT B2 ;  /* 0x0000000000027941 */ /* 0x000fea0003800200 */
.L_x_17674:
        /* <DEDUP_REMOVED lines=20> */
.L_x_17685:
        /* <DEDUP_REMOVED lines=13> */
.L_x_17687:
[----:B------:R-:W-:Y:S05]  /*36d0*/  BSYNC.RECONVERGENT B4 ;  /* 0x0000000000047941 */ /* 0x000fea0003800200 */
.L_x_17686:
        /* <DEDUP_REMOVED lines=61> */
.L_x_17684:
[----:B------:R-:W-:Y:S05]  /*3ab0*/  BSYNC.RECONVERGENT B3 ;  /* 0x0000000000037941 */ /* 0x000fea0003800200 */
.L_x_17683:
        /* <DEDUP_REMOVED lines=11> */
.L_x_17682:
[----:B------:R-:W-:Y:S05]  /*3b70*/  BSYNC.RECONVERGENT B2 ;  /* 0x0000000000027941 */ /* 0x000fea0003800200 */
.L_x_17681:
        /* <DEDUP_REMOVED lines=20> */
.L_x_17692:
        /* <DEDUP_REMOVED lines=13> */
.L_x_17694:
[----:B------:R-:W-:Y:S05]  /*3d90*/  BSYNC.RECONVERGENT B4 ;  /* 0x0000000000047941 */ /* 0x000fea0003800200 */
.L_x_17693:
        /* <DEDUP_REMOVED lines=61> */
.L_x_17691:
[----:B------:R-:W-:Y:S05]  /*4170*/  BSYNC.RECONVERGENT B3 ;  /* 0x0000000000037941 */ /* 0x000fea0003800200 */
.L_x_17690:
        /* <DEDUP_REMOVED lines=10> */
.L_x_17689:
[----:B------:R-:W-:Y:S05]  /*4220*/  BSYNC.RECONVERGENT B2 ;  /* 0x0000000000027941 */ /* 0x000fea0003800200 */
.L_x_17688:
        /* <DEDUP_REMOVED lines=19> */
.L_x_17698:
        /* <DEDUP_REMOVED lines=13> */
.L_x_17700:
[----:B------:R-:W-:Y:S05]  /*4430*/  BSYNC.RECONVERGENT B3 ;  /* 0x0000000000037941 */ /* 0x000fea0003800200 */
.L_x_17699:
        /* <DEDUP_REMOVED lines=55> */
[----:B------:R-:W-:Y:S02]  /*47b0*/  HFMA2 R9, -RZ, RZ, 0, 0 ;  /* 0x00000000ff097431 */ /* 0x000fe400000001ff */
[----:B------:R-:W-:Y:S02]  /*47c0*/  IMAD.MOV.U32 R143, RZ, RZ, R184 ;  /* 0x000000ffff8f7224 */ /* 0x000fe400078e00b8 */
[----:B------:R-:W-:Y:S01]  /*47d0*/  IMAD.WIDE.U32 R176, R7, -0x2daee0ad, RZ ;  /* 0xd2511f5307b07825 */ /* 0x000fe200078e00ff */
[----:B------:R-:W-:-:S04]  /*47e0*/  IADD3 R7, PT, PT, R145, -0x695add53, RZ ;  /* 0x96a522ad91077810 */ /* 0x000fc80007ffe0ff */
[----:B------:R-:W-:-:S07]  /*47f0*/  LOP3.LUT R7, R7, R142, R177, 0x96, !PT ;  /* 0x0000008e07077212 */ /* 0x000fce00078e96b1 */
.L_x_17697:
[----:B------:R-:W-:Y:S05]  /*4800*/  BSYNC.RECONVERGENT B2 ;  /* 0x0000000000027941 */ /* 0x000fea0003800200 */
.L_x_17696:
        /* <DEDUP_REMOVED lines=10> */
[----:B------:R-:W-:Y:S01]  /*48b0*/  FADD.FTZ R99, R99, R166 ;  /* 0x000000a663637221 */ /* 0x000fe20000010000 */
[----:B------:R-:W-:Y:S06]  /*48c0*/  BRA `(.L_x_17695) ;  /* 0x0000003000f47947 */ /* 0x000fec0003800000 */
.L_x_17645:
[----:B------:R-:W-:Y:S01]  /*48d0*/  BSSY.RECONVERGENT B2, `(.L_x_17701) ;  /* 0x0000069000027945 */ /* 0x000fe20003800200 */
[----:B------:R-:W-:Y:S01]  /*48e0*/  MOV R176, R166 ;  /* 0x000000a600b07202 */ /* 0x000fe20000000f00 */
[----:B------:R-:W-:Y:S02]  /*48f0*/  IMAD.MOV.U32 R94, RZ, RZ, R9 ;  /* 0x000000ffff5e7224 */ /* 0x000fe400078e0009 */
[----:B------:R-:W-:Y:S01]  /*4900*/  IMAD.MOV.U32 R92, RZ, RZ, RZ ;  /* 0x000000ffff5c7224 */ /* 0x000fe200078e00ff */
        /* <DEDUP_REMOVED lines=17> */
.L_x_17705:
        /* <DEDUP_REMOVED lines=13> */
.L_x_17707:
[----:B------:R-:W-:Y:S05]  /*4af0*/  BSYNC.RECONVERGENT B4 ;  /* 0x0000000000047941 */ /* 0x000fea0003800200 */
.L_x_17706:
        /* <DEDUP_REMOVED lines=59> */
[----:B------:R-:W-:-:S07]  /*4eb0*/  HFMA2 R94, -RZ, RZ, 0, 0 ;  /* 0x00000000ff5e7431 */ /* 0x000fce00000001ff */
.L_x_17704:
[----:B------:R-:W-:Y:S05]  /*4ec0*/  BSYNC.RECONVERGENT B3 ;  /* 0x0000000000037941 */ /* 0x000fea0003800200 */
.L_x_17703:
        /* <DEDUP_REMOVED lines=9> */
.L_x_17702:
[----:B------:R-:W-:Y:S05]  /*4f60*/  BSYNC.RECONVERGENT B2 ;  /* 0x0000000000027941 */ /* 0x000fea0003800200 */
.L_x_17701:
[----:B------:R-:W-:Y:S01]  /*4f70*/  BSSY.RECONVERGENT B2, `(.L_x_17708) ;  /* 0x0000067000027945 */ /* 0x000fe20003800200 */
[----:B------:R-:W-:Y:S01]  /*4f80*/  MOV R9, R94 ;  /* 0x0000005e00097202 */ /* 0x000fe20000000f00 */
[----:B------:R-:W-:Y:S02]  /*4f90*/  IMAD.MOV.U32 R93, RZ, RZ, RZ ;  /* 0x000000ffff5d7224 */ /* 0x000fe400078e00ff */
[----:B------:R-:W-:Y:S05]  /*4fa0*/  @!P1 BRA `(.L_x_17709) ;  /* 0x00000004008c9947 */ /* 0x000fea0003800000 */
        /* <DEDUP_REMOVED lines=13> */
.L_x_17712:
        /* <DEDUP_REMOVED lines=13> */
.L_x_17714:
[----:B------:R-:W-:Y:S05]  /*5150*/  BSYNC.RECONVERGENT B4 ;  /* 0x0000000000047941 */ /* 0x000fea0003800200 */
.L_x_17713:
        /* <DEDUP_REMOVED lines=51> */
[----:B------:R-:W-:-:S03]  /*5490*/  LOP3.LUT R7, R7, R8, R99, 0x96, !PT ;  /* 0x0000000807077212 */ /* 0x000fc600078e9663 */
[----:B------:R-:W-:-:S04]  /*54a0*/  IMAD.WIDE.U32 R142, R9, -0x326172a9, RZ ;  /* 0xcd9e8d57098e7825 */ /* 0x000fc800078e00ff */
[----:B------:R-:W-:Y:S01]  /*54b0*/  VIADD R9, R144, 0x8ff34781 ;  /* 0x8ff3478190097836 */ /* 0x000fe20000000000 */
[----:B------:R-:W-:Y:S01]  /*54c0*/  MOV R164, R142 ;  /* 0x0000008e00a47202 */ /* 0x000fe20000000f00 */
[----:B------:R-:W-:-:S03]  /*54d0*/  IMAD.WIDE.U32 R94, R7, -0x2daee0ad, RZ ;  /* 0xd2511f53075e7825 */ /* 0x000fc600078e00ff */
[----:B------:R-:W-:Y:S01]  /*54e0*/  LOP3.LUT R8, R9, R98, R143, 0x96, !PT ;  /* 0x0000006209087212 */ /* 0x000fe200078e968f */
[----:B------:R-:W-:Y:S02]  /*54f0*/  VIADD R7, R145, 0x96a522ad ;  /* 0x96a522ad91077836 */ /* 0x000fe40000000000 */
[----:B------:R-:W-:Y:S02]  /*5500*/  HFMA2 R9, -RZ, RZ, 0, 0 ;  /* 0x00000000ff097431 */ /* 0x000fe400000001ff */
[----:B------:R-:W-:Y:S01]  /*5510*/  IMAD.MOV.U32 R176, RZ, RZ, R94 ;  /* 0x000000ffffb07224 */ /* 0x000fe200078e005e */
[----:B------:R-:W-:-:S07]  /*5520*/  LOP3.LUT R7, R7, R96, R95, 0x96, !PT ;  /* 0x0000006007077212 */ /* 0x000fce00078e965f */
.L_x_17711:
[----:B------:R-:W-:Y:S05]  /*5530*/  BSYNC.RECONVERGENT B3 ;  /* 0x0000000000037941 */ /* 0x000fea0003800200 */
.L_x_17710:
        /* <DEDUP_REMOVED lines=10> */
.L_x_17709:
[----:B------:R-:W-:Y:S05]  /*55e0*/  BSYNC.RECONVERGENT B2 ;  /* 0x0000000000027941 */ /* 0x000fea0003800200 */
.L_x_17708:
        /* <DEDUP_REMOVED lines=17> */
.L_x_17719:
        /* <DEDUP_REMOVED lines=13> */
.L_x_17721:
[----:B------:R-:W-:Y:S05]  /*57d0*/  BSYNC.RECONVERGENT B4 ;  /* 0x0000000000047941 */ /* 0x000fea0003800200 */
.L_x_17720:
        /* <DEDUP_REMOVED lines=50> */
[----:B------:R-:W-:-:S03]  /*5b00*/  LOP3.LUT R7, R7, R8, R99, 0x96, !PT ;  /* 0x0000000807077212 */ /* 0x000fc600078e9663 */
[----:B------:R-:W-:-:S04]  /*5b10*/  IMAD.WIDE.U32 R142, R9, -0x326172a9, RZ ;  /* 0xcd9e8d57098e7825 */ /* 0x000fc800078e00ff */
[----:B------:R-:W-:Y:S01]  /*5b20*/  IMAD.WIDE.U32 R94, R7, -0x2daee0ad, RZ ;  /* 0xd2511f53075e7825 */ /* 0x000fe200078e00ff */
[----:B------:R-:W-:-:S03]  /*5b30*/  MOV R164, R142 ;  /* 0x0000008e00a47202 */ /* 0x000fc60000000f00 */
[----:B------:R-:W-:Y:S02]  /*5b40*/  VIADD R7, R145, 0x96a522ad ;  /* 0x96a522ad91077836 */ /* 0x000fe40000000000 */
[----:B------:R-:W-:-:S03]  /*5b50*/  VIADD R9, R144, 0x8ff34781 ;  /* 0x8ff3478190097836 */ /* 0x000fc60000000000 */
[----:B------:R-:W-:Y:S01]  /*5b60*/  LOP3.LUT R7, R7, R96, R95, 0x96, !PT ;  /* 0x0000006007077212 */ /* 0x000fe200078e965f */
[----:B------:R-:W-:Y:S02]  /*5b70*/  HFMA2 R96, -RZ, RZ, 0, 0 ;  /* 0x00000000ff607431 */ /* 0x000fe400000001ff */
[----:B------:R-:W-:Y:S01]  /*5b80*/  IMAD.MOV.U32 R95, RZ, RZ, R176 ;  /* 0x000000ffff5f7224 */ /* 0x000fe200078e00b0 */
[----:B------:R-:W-:Y:S01]  /*5b90*/  LOP3.LUT R8, R9, R98, R143, 0x96, !PT ;  /* 0x0000006209087212 */ /* 0x000fe200078e968f */
[----:B------:R-:W-:-:S07]  /*5ba0*/  IMAD.MOV.U32 R176, RZ, RZ, R94 ;  /* 0x000000ffffb07224 */ /* 0x000fce00078e005e */
.L_x_17718:
[----:B------:R-:W-:Y:S05]  /*5bb0*/  BSYNC.RECONVERGENT B3 ;  /* 0x0000000000037941 */ /* 0x000fea0003800200 */
.L_x_17717:
        /* <DEDUP_REMOVED lines=9> */
.L_x_17716:
[----:B------:R-:W-:Y:S05]  /*5c50*/  BSYNC.RECONVERGENT B2 ;  /* 0x0000000000027941 */ /* 0x000fea0003800200 */
.L_x_17715:
        /* <DEDUP_REMOVED lines=17> */
.L_x_17726:
        /* <DEDUP_REMOVED lines=13> */
.L_x_17728:
[----:B------:R-:W-:Y:S05]  /*5e40*/  BSYNC.RECONVERGENT B4 ;  /* 0x0000000000047941 */ /* 0x000fea0003800200 */
.L_x_17727:
        /* <DEDUP_REMOVED lines=61> */
.L_x_17725:
[----:B------:R-:W-:Y:S05]  /*6220*/  BSYNC.RECONVERGENT B3 ;  /* 0x0000000000037941 */ /* 0x000fea0003800200 */
.L_x_17724:
        /* <DEDUP_REMOVED lines=10> */
.L_x_17723:
[----:B------:R-:W-:Y:S05]  /*62d0*/  BSYNC.RECONVERGENT B2 ;  /* 0x0000000000027941 */ /* 0x000fea0003800200 */
.L_x_17722:
        /* <DEDUP_REMOVED lines=17> */
.L_x_17733:
        /* <DEDUP_REMOVED lines=13> */
.L_x_17735:
[----:B------:R-:W-:Y:S05]  /*64c0*/  BSYNC.RECONVERGENT B4 ;  /* 0x0000000000047941 */ /* 0x000fea0003800200 */
.L_x_17734:
        /* <DEDUP_REMOVED lines=57> */
[----:B------:R-:W-:Y:S01]  /*6860*/  IMAD.MOV.U32 R96, RZ, RZ, R176 ;  /* 0x000000ffff607224 */ /* 0x000fe200078e00b0 */
[----:B------:R-:W-:Y:S01]  /*6870*/  LOP3.LUT R8, R9, R142, R179, 0x96, !PT ;  /* 0x0000008e09087212 */ /* 0x000fe200078e96b3 */
[----:B------:R-:W-:Y:S02]  /*6880*/  IMAD.MOV.U32 R176, RZ, RZ, R98 ;  /* 0x000000ffffb07224 */ /* 0x000fe400078e0062 */
[----:B------:R-:W-:-:S07]  /*6890*/  HFMA2 R98, -RZ, RZ, 0, 0 ;  /* 0x00000000ff627431 */ /* 0x000fce00000001ff */
.L_x_17732:
[----:B------:R-:W-:Y:S05]  /*68a0*/  BSYNC.RECONVERGENT B3 ;  /* 0x0000000000037941 */ /* 0x000fea0003800200 */
.L_x_17731:
        /* <DEDUP_REMOVED lines=9> */
.L_x_17730:
[----:B------:R-:W-:Y:S05]  /*6940*/  BSYNC.RECONVERGENT B2 ;  /* 0x0000000000027941 */ /* 0x000fea0003800200 */
.L_x_17729:
        /* <DEDUP_REMOVED lines=17> */
.L_x_17740:
        /* <DEDUP_REMOVED lines=13> */
.L_x_17742:
[----:B------:R-:W-:Y:S05]  /*6b30*/  BSYNC.RECONVERGENT B4 ;  /* 0x0000000000047941 */ /* 0x000fea0003800200 */
.L_x_17741:
        /* <DEDUP_REMOVED lines=56> */
[----:B------:R-:W-:Y:S01]  /*6ec0*/  HFMA2 R9, -RZ, RZ, 0, 0 ;  /* 0x00000000ff097431 */ /* 0x000fe200000001ff */
[----:B------:R-:W-:Y:S01]  /*6ed0*/  MOV R164, R180 ;  /* 0x000000b400a47202 */ /* 0x000fe20000000f00 */
[----:B------:R-:W-:Y:S02]  /*6ee0*/  VIADD R7, R145, 0x96a522ad ;  /* 0x96a522ad91077836 */ /* 0x000fe40000000000 */
[----:B------:R-:W-:-:S03]  /*6ef0*/  IMAD.MOV.U32 R176, RZ, RZ, R142 ;  /* 0x000000ffffb07224 */ /* 0x000fc600078e008e */
[----:B------:R-:W-:-:S07]  /*6f00*/  LOP3.LUT R7, R7, R98, R143, 0x96, !PT ;  /* 0x0000006207077212 */ /* 0x000fce00078e968f */
.L_x_17739:
[----:B------:R-:W-:Y:S05]  /*6f10*/  BSYNC.RECONVERGENT B3 ;  /* 0x0000000000037941 */ /* 0x000fea0003800200 */
.L_x_17738:
        /* <DEDUP_REMOVED lines=10> */
.L_x_17737:
[----:B------:R-:W-:Y:S05]  /*6fc0*/  BSYNC.RECONVERGENT B2 ;  /* 0x0000000000027941 */ /* 0x000fea0003800200 */
.L_x_17736:
        /* <DEDUP_REMOVED lines=17> */
.L_x_17747:
        /* <DEDUP_REMOVED lines=13> */
.L_x_17749:
[----:B------:R-:W-:Y:S05]  /*71b0*/  BSYNC.RECONVERGENT B4 ;  /* 0x0000000000047941 */ /* 0x000fea0003800200 */
.L_x_17748:
        /* <DEDUP_REMOVED lines=46> */
[----:B------:R-:W-:-:S04]  /*74a0*/  VIADD R9, R145, 0xdb3d7428 ;  /* 0xdb3d742891097836 */ /* 0x000fc80000000000 */
        /* <DEDUP_REMOVED lines=11> */
[----:B------:R-:W-:Y:S02]  /*7560*/  IMAD.MOV.U32 R98, RZ, RZ, R176 ;  /* 0x000000ffff627224 */ /* 0x000fe400078e00b0 */
[----:B------:R-:W-:Y:S02]  /*7570*/  IMAD.MOV.U32 R176, RZ, RZ, R142 ;  /* 0x000000ffffb07224 */ /* 0x000fe400078e008e */
[----:B------:R-:W-:-:S07]  /*7580*/  HFMA2 R142, -RZ, RZ, 0, 0 ;  /* 0x00000000ff8e7431 */ /* 0x000fce00000001ff */
.L_x_17746:
[----:B------:R-:W-:Y:S05]  /*7590*/  BSYNC.RECONVERGENT B3 ;  /* 0x0000000000037941 */ /* 0x000fea0003800200 */
.L_x_17745:
        /* <DEDUP_REMOVED lines=9> */
.L_x_17744:
[----:B------:R-:W-:Y:S05]  /*7630*/  BSYNC.RECONVERGENT B2 ;  /* 0x0000000000027941 */ /* 0x000fea0003800200 */
.L_x_17743:
[----:B------:R-:W-:Y:S01]  /*7640*/  MOV R9, R142 ;  /* 0x0000008e00097202 */ /* 0x000fe20000000f00 */
[----:B------:R-:W-:Y:S01]  /*7650*/  IMAD.MOV.U32 R99, RZ, RZ, RZ ;  /* 0x000000ffff637224 */ /* 0x000fe200078e00ff */
        /* <DEDUP_REMOVED lines=14> */
.L_x_17752:
        /* <DEDUP_REMOVED lines=13> */
.L_x_17754:
[----:B------:R-:W-:Y:S05]  /*7810*/  BSYNC.RECONVERGENT B3 ;  /* 0x0000000000037941 */ /* 0x000fea0003800200 */
.L_x_17753:
        /* <DEDUP_REMOVED lines=52> */
[----:B------:R-:W-:Y:S02]  /*7b60*/  IMAD.MOV.U32 R99, RZ, RZ, R176 ;  /* 0x000000ffff637224 */ /* 0x000fe400078e00b0 */
        /* <DEDUP_REMOVED lines=8> */
.L_x_17751:
[----:B------:R-:W-:Y:S05]  /*7bf0*/  BSYNC.RECONVERGENT B2 ;  /* 0x0000000000027941 */ /* 0x000fea0003800200 */
.L_x_17750:
        /* <DEDUP_REMOVED lines=10> */
.L_x_17695:
[----:B------:R-:W-:Y:S05]  /*7ca0*/  BSYNC.RECONVERGENT B1 ;  /* 0x0000000000017941 */ /* 0x000fea0003800200 */
.L_x_17644:
[----:B------:R-:W0:Y:S01]  /*7cb0*/  LDC.64 R142, c[0x0][0x3a8] ;  /* 0x0000ea00ff8e7b82 */ /* 0x000e220000000a00 */
[----:B------:R-:W-:Y:S01]  /*7cc0*/  BSSY.RECONVERGENT B1, `(.L_x_17755) ;  /* 0x000001a000017945 */ /* 0x000fe20003800200 */
[----:B------:R-:W-:Y:S01]  /*7cd0*/  MOV R166, R176 ;  /* 0x000000b000a67202 */ /* 0x000fe20000000f00 */
[----:B0-----:R-:W-:-:S05]  /*7ce0*/  IMAD.WIDE.U32 R142, R182, 0x20, R142 ;  /* 0x00000020b68e7825 */ /* 0x001fca00078e008e */
[----:B-----5:R0:W-:Y:S04]  /*7cf0*/  STG.E.128 desc[UR6][R142.64], R92 ;  /* 0x0000005c8e007986 */ /* 0x0201e8000c101d06 */
[----:B------:R0:W-:Y:S01]  /*7d00*/  STG.E.128 desc[UR6][R142.64+0x10], R96 ;  /* 0x000010608e007986 */ /* 0x0001e2000c101d06 */
[----:B------:R-:W-:Y:S05]  /*7d10*/  @!P1 BRA `(.L_x_17756) ;  /* 0x0000000000509947 */ /* 0x000fea0003800000 */
[----:B------:R-:W-:Y:S01]  /*7d20*/  IMAD.U32 R177, R173, 0x10000, RZ ;  /* 0x00010000adb17824 */ /* 0x000fe200078e00ff */
[----:B0-----:R-:W0:Y:S01]  /*7d30*/  LDC.64 R142, c[0x0][0x3b0] ;  /* 0x0000ec00ff8e7b82 */ /* 0x001e220000000a00 */
        /* <DEDUP_REMOVED lines=18> */
.L_x_17756:
[----:B------:R-:W-:Y:S05]  /*7e60*/  BSYNC.RECONVERGENT B1 ;  /* 0x0000000000017941 */ /* 0x000fea0003800200 */
.L_x_17755:
[----:B------:R-:W-:Y:S01]  /*7e70*/  VIADD R182, R182, 0x20 ;  /* 0x00000020b6b67836 */ /* 0x000fe20000000000 */
[----:B------:R-:W-:-:S07]  /*7e80*/  IADD3 R183, PT, PT, R183, 0x20, RZ ;  /* 0x00000020b7b77810 */ /* 0x000fce0007ffe0ff */
.L_x_17641:
[----:B------:R-:W-:Y:S05]  /*7e90*/  BSYNC.RECONVERGENT B0 ;  /* 0x0000000000007941 */ /* 0x000fea0003800200 */
.L_x_17640:
[----:B------:R-:W-:Y:S01]  /*7ea0*/  ISETP.GE.U32.AND P2, PT, R3, 0x40, PT ;  /* 0x000000400300780c */ /* 0x000fe20003f46070 */
[----:B------:R-:W-:Y:S03]  /*7eb0*/  BSSY.RECONVERGENT B0, `(.L_x_17757) ;  /* 0x00006c9000007945 */ /* 0x000fe60003800200 */
[----:B------:R-:W-:-:S09]  /*7ec0*/  P2R R184, PR, RZ, 0x4 ;  /* 0x00000004ffb87803 */ /* 0x000fd20000000000 */
[----:B------:R-:W-:Y:S05]  /*7ed0*/  @!P2 BRA `(.L_x_17758) ;  /* 0x0000006c0018a947 */ /* 0x000fea0003800000 */
[----:B------:R-:W-:Y:S04]  /*7ee0*/  BSSY.RECONVERGENT B1, `(.L_x_17759) ;  /* 0x0000005000017945 */ /* 0x000fe80003800200 */
[----:B------:R-:W-:Y:S05]  /*7ef0*/  @!P1 BRA `(.L_x_17760) ;  /* 0x00000000000c9947 */ /* 0x000fea0003800000 */
[----:B------:R-:W2:Y:S02]  /*7f00*/  LDC.64 R88, c[0x0][0x390] ;  /* 0x0000e400ff587b82 */ /* 0x000ea40000000a00 */
[----:B--2---:R-:W-:-:S06]  /*7f10*/  IMAD.WIDE.U32 R88, R183, 0x10, R88 ;  /* 0x00000010b7587825 */ /* 0x004fcc00078e0058 */
[----:B------:R-:W5:Y:S02]  /*7f20*/  LDG.E.128 R88, desc[UR6][R88.64] ;  /* 0x0000000658587981 */ /* 0x000f64000c1e1d00 */
.L_x_17760:
[----:B------:R-:W-:Y:S05]  /*7f30*/  BSYNC.RECONVERGENT B1 ;  /* 0x0000000000017941 */ /* 0x000fea0003800200 */
.L_x_17759:
[----:B------:R-:W-:Y:S01]  /*7f40*/  UISETP.NE.U32.AND UP0, UPT, UR4, URZ, UPT ;  /* 0x000000ff0400728c */ /* 0x000fe2000bf05070 */
[----:B------:R-:W-:Y:S03]  /*7f50*/  BSSY.RECONVERGENT B1, `(.L_x_17761) ;  /* 0x00006a0000017945 */ /* 0x000fe60003800200 */
[----:B------:R-:W-:-:S09]  /*7f60*/  UISETP.NE.AND.EX UP0, UPT, UR5, URZ, UPT, UP0 ;  /* 0x000000ff0500728c */ /* 0x000fd2000bf05300 */
[----:B------:R-:W-:Y:S05]  /*7f70*/  BRA.U !UP0, `(.L_x_17762) ;  /* 0x0000003508807547 */ /* 0x000fea000b800000 */
[----:B------:R-:W0:Y:S02]  /*7f80*/  LDC.64 R100, c[0x0][0x3a0] ;  /* 0x0000e800ff647b82 */ /* 0x000e240000000a00 */
[----:B01----:R-:W-:-:S05]  /*7f90*/  IMAD.WIDE.U32 R142, R182, 0x20, R100 ;  /* 0x00000020b68e7825 */ /* 0x003fca00078e0064 */
        /* <DEDUP_REMOVED lines=23> */
.L_x_17767:
        /* <DEDUP_REMOVED lines=13> */
.L_x_17769:
[----:B------:R-:W-:Y:S05]  /*81e0*/  BSYNC.RECONVERGENT B4 ;  /* 0x0000000000047941 */ /* 0x000fea0003800200 */
.L_x_17768:
[----:B------:R-:W-:Y:S01]  /*81f0*/  IMAD.WIDE.U32 R8, R2, -0x326172a9, RZ ;  /* 0xcd9e8d5702087825 */ /* 0x000fe200078e00ff */
[----:B------:R-:W-:Y:S02]  /*8200*/  LOP3.LUT R176, R165, R143, R145, 0x96, !PT ;  /* 0x0000008fa5b07212 */ /* 0x000fe400078e9691 */
[C---:B------:R-:W-:Y:S01]  /*8210*/  IADD3 R167, PT, PT, R145.reuse, 0x76cf5d0a, RZ ;  /* 0x76cf5d0a91a77810 */ /* 0x040fe20007ffe0ff */
        /* <DEDUP_REMOVED lines=58> */
.L_x_17766:
[----:B------:R-:W-:Y:S05]  /*85c0*/  BSYNC.RECONVERGENT B3 ;  /* 0x0000000000037941 */ /* 0x000fea0003800200 */
.L_x_17765:
        /* <DEDUP_REMOVED lines=10> */
.L_x_17764:
[----:B------:R-:W-:Y:S05]  /*8670*/  BSYNC.RECONVERGENT B2 ;  /* 0x0000000000027941 */ /* 0x000fea0003800200 */
.L_x_17763:
        /* <DEDUP_REMOVED lines=20> */
.L_x_17774:
        /* <DEDUP_REMOVED lines=13> */
.L_x_17776:
[----:B------:R-:W-:Y:S05]  /*8890*/  BSYNC.RECONVERGENT B4 ;  /* 0x0000000000047941 */ /* 0x000fea0003800200 */
.L_x_17775:
        /* <DEDUP_REMOVED lines=61> */
.L_x_17773:
[----:B------:R-:W-:Y:S05]  /*8c70*/  BSYNC.RECONVERGENT B3 ;  /* 0x0000000000037941 */ /* 0x000fea0003800200 */
.L_x_17772:
        /* <DEDUP_REMOVED lines=11> */
.L_x_17771:
[----:B------:R-:W-:Y:S05]  /*8d30*/  BSYNC.RECONVERGENT B2 ;  /* 0x0000000000027941 */ /* 0x000fea0003800200 */
.L_x_17770:
        /* <DEDUP_REMOVED lines=20> */
.L_x_17781:
        /* <DEDUP_REMOVED lines=13> */
.L_x_17783:
[----:B------:R-:W-:Y:S05]  /*8f50*/  BSYNC.RECONVERGENT B4 ;  /* 0x0000000000047941 */ /* 0x000fea0003800200 */
.L_x_17782:
[----:B------:R-:W-:Y:S01]  /*8f60*/  IMAD.WIDE.U32 R176, R2, -0x326172a9, RZ ;  /* 0xcd9e8d5702b07825 */ /* 0x000fe200078e00ff */
[----:B------:R-:W-:-:S03]  /*8f70*/  LOP3.LUT R8, R165, R179, R145, 0x96, !PT ;  /* 0x000000b3a5087212 */ /* 0x000fc600078e9691 */
[----:B------:R-:W-:Y:S01]  /*8f80*/  VIADD R169, R145, 0xbb67ae85 ;  /* 0xbb67ae8591a97836 */ /* 0x000fe20000000000 */
[----:B------:R-:W-:Y:S01]  /*8f90*/  LOP3.LUT R142, R6, R177, R144, 0x96, !PT ;  /* 0x000000b1068e7212 */ /* 0x000fe200078e9690 */
[----:B------:R-:W-:-:S04]  /*8fa0*/  IMAD.WIDE.U32 R8, R8, -0x326172a9, RZ ;  /* 0xcd9e8d5708087825 */ /* 0x000fc800078e00ff */
[----:B------:R-:W-:-:S04]  /*8fb0*/  IMAD.WIDE.U32 R142, R142, -0x2daee0ad, RZ ;  /* 0xd2511f538e8e7825 */ /* 0x000fc800078e00ff */
[C---:B------:R-:W-:Y:S01]  /*8fc0*/  VIADD R7, R144.reuse, 0x9e3779b9 ;  /* 0x9e3779b990077836 */ /* 0x040fe20000000000 */
        /* <DEDUP_REMOVED lines=8> */
[----:B------:R-:W-:-:S03]  /*9050*/  LOP3.LUT R9, R9, R142, R177, 0x96, !PT ;  /* 0x0000008e09097212 */ /* 0x000fc600078e96b1 */
[----:B------:R-:W-:Y:S01]  /*9060*/  IMAD.WIDE.U32 R142, R7, -0x2daee0ad, RZ ;  /* 0xd2511f53078e7825 */ /* 0x000fe200078e00ff */
[----:B------:R-:W-:-:S03]  /*9070*/  IADD3 R7, PT, PT, R145, 0x32370b8f, RZ ;  /* 0x32370b8f91077810 */ /* 0x000fc60007ffe0ff */
[----:B------:R-:W-:Y:S01]  /*9080*/  IMAD.WIDE.U32 R8, R9, -0x326172a9, RZ ;  /* 0xcd9e8d5709087825 */ /* 0x000fe200078e00ff */
[----:B------:R-:W-:-:S04]  /*9090*/  LOP3.LUT R7, R7, R176, R143, 0x96, !PT ;  /* 0x000000b007077212 */ /* 0x000fc800078e968f */
[----:B------:R-:W-:Y:S01]  /*90a0*/  LOP3.LUT R169, R169, R178, R9, 0x96, !PT ;  /* 0x000000b2a9a97212 */ /* 0x000fe200078e9609 */
[----:B------:R-:W-:-:S04]  /*90b0*/  IMAD.WIDE.U32 R178, R7, -0x326172a9, RZ ;  /* 0xcd9e8d5707b27825 */ /* 0x000fc800078e00ff */
[C---:B------:R-:W-:Y:S02]  /*90c0*/  VIADD R7, R144.reuse, 0x78dde6e4 ;  /* 0x78dde6e490077836 */ /* 0x040fe40000000000 */
[----:B------:R-:W-:Y:S01]  /*90d0*/  IMAD.WIDE.U32 R176, R169, -0x2daee0ad, RZ ;  /* 0xd2511f53a9b07825 */ /* 0x000fe200078e00ff */
[----:B------:R-:W-:Y:S02]  /*90e0*/  IADD3 R169, PT, PT, R144, 0x1715609d, RZ ;  /* 0x1715609d90a97810 */ /* 0x000fe40007ffe0ff */
[----:B------:R-:W-:Y:S01]  /*90f0*/  LOP3.LUT R7, R7, R8, R179, 0x96, !PT ;  /* 0x0000000807077212 */ /* 0x000fe200078e96b3 */
[----:B------:R-:W-:-:S05]  /*9100*/  VIADD R9, R145, 0xed9eba14 ;  /* 0xed9eba1491097836 */ /* 0x000fca0000000000 */
[----:B------:R-:W-:Y:S01]  /*9110*/  LOP3.LUT R9, R9, R142, R177, 0x96, !PT ;  /* 0x0000008e09097212 */ /* 0x000fe200078e96b1 */
[----:B------:R-:W-:-:S04]  /*9120*/  IMAD.WIDE.U32 R142, R7, -0x2daee0ad, RZ ;  /* 0xd2511f53078e7825 */ /* 0x000fc800078e00ff */
[----:B------:R-:W-:Y:S02]  /*9130*/  VIADD R7, R145, 0xa9066899 ;  /* 0xa906689991077836 */ /* 0x000fe40000000000 */
[----:B------:R-:W-:-:S03]  /*9140*/  IMAD.WIDE.U32 R8, R9, -0x326172a9, RZ ;  /* 0xcd9e8d5709087825 */ /* 0x000fc600078e00ff */
[----:B------:R-:W-:Y:S01]  /*9150*/  LOP3.LUT R7, R7, R176, R143, 0x96, !PT ;  /* 0x000000b007077212 */ /* 0x000fe200078e968f */
[C---:B------:R-:W-:Y:S01]  /*9160*/  VIADD R143, R144.reuse, 0x5384540f ;  /* 0x5384540f908f7836 */ /* 0x040fe20000000000 */
        /* <DEDUP_REMOVED lines=17> */
[----:B------:R-:W-:Y:S01]  /*9280*/  LOP3.LUT R180, R9, R180, R143, 0x96, !PT ;  /* 0x000000b409b47212 */ /* 0x000fe200078e968f */
[----:B------:R-:W-:Y:S01]  /*9290*/  VIADD R9, R144, 0x8ff34781 ;  /* 0x8ff3478190097836 */ /* 0x000fe20000000000 */
[----:B------:R-:W-:Y:S01]  /*92a0*/  MOV R143, R166 ;  /* 0x000000a6008f7202 */ /* 0x000fe20000000f00 */
        /* <DEDUP_REMOVED lines=8> */
.L_x_17780:
[----:B------:R-:W-:Y:S05]  /*9330*/  BSYNC.RECONVERGENT B3 ;  /* 0x0000000000037941 */ /* 0x000fea0003800200 */
.L_x_17779:
        /* <DEDUP_REMOVED lines=10> */
.L_x_17778:
[----:B------:R-:W-:Y:S05]  /*93e0*/  BSYNC.RECONVERGENT B2 ;  /* 0x0000000000027941 */ /* 0x000fea0003800200 */
.L_x_17777:
        /* <DEDUP_REMOVED lines=20> */
.L_x_17788:
        /* <DEDUP_REMOVED lines=13> */
.L_x_17790:
[----:B------:R-:W-:Y:S05]  /*9600*/  BSYNC.RECONVERGENT B4 ;  /* 0x0000000000047941 */ /* 0x000fea0003800200 */
.L_x_17789:
        /* <DEDUP_REMOVED lines=61> */
.L_x_17787:
[----:B------:R-:W-:Y:S05]  /*99e0*/  BSYNC.RECONVERGENT B3 ;  /* 0x0000000000037941 */ /* 0x000fea0003800200 */
.L_x_17786:
        /* <DEDUP_REMOVED lines=11> */
.L_x_17785:
[----:B------:R-:W-:Y:S05]  /*9aa0*/  BSYNC.RECONVERGENT B2 ;  /* 0x0000000000027941 */ /* 0x000fea0003800200 */
.L_x_17784:
        /* <DEDUP_REMOVED lines=20> */
.L_x_17795:
        /* <DEDUP_REMOVED lines=13> */
.L_x_17797:
[----:B------:R-:W-:Y:S05]  /*9cc0*/  BSYNC.RECONVERGENT B4 ;  /* 0x0000000000047941 */ /* 0x000fea0003800200 */
.L_x_17796:
        /* <DEDUP_REMOVED lines=61> */
.L_x_17794:
[----:B------:R-:W-:Y:S05]  /*a0a0*/  BSYNC.RECONVERGENT B3 ;  /* 0x0000000000037941 */ /* 0x000fea0003800200 */
.L_x_17793:
        /* <DEDUP_REMOVED lines=10> */
.L_x_17792:
[----:B------:R-:W-:Y:S05]  /*a150*/  BSYNC.RECONVERGENT B2 ;  /* 0x0000000000027941 */ /* 0x000fea0003800200 */
.L_x_17791:
        /* <DEDUP_REMOVED lines=20> */
.L_x_17802:
        /* <DEDUP_REMOVED lines=13> */
.L_x_17804:
[----:B------:R-:W-:Y:S05]  /*a370*/  BSYNC.RECONVERGENT B4 ;  /* 0x0000000000047941 */ /* 0x000fea0003800200 */
.L_x_17803:
        /* <DEDUP_REMOVED lines=61> */
.L_x_17801:
[----:B------:R-:W-:Y:S05]  /*a750*/  BSYNC.RECONVERGENT B3 ;  /* 0x0000000000037941 */ /* 0x000fea0003800200 */
.L_x_17800:
        /* <DEDUP_REMOVED lines=11> */
.L_x_17799:
[----:B------:R-:W-:Y:S05]  /*a810*/  BSYNC.RECONVERGENT B2 ;  /* 0x0000000000027941 */ /* 0x000fea0003800200 */
.L_x_17798:
        /* <DEDUP_REMOVED lines=20> */
.L_x_17809:
        /* <DEDUP_REMOVED lines=13> */
.L_x_17811:
[----:B------:R-:W-:Y:S05]  /*aa30*/  BSYNC.RECONVERGENT B4 ;  /* 0x0000000000047941 */ /* 0x000fea0003800200 */
.L_x_17810:
        /* <DEDUP_REMOVED lines=61> */
.L_x_17808:
[----:B------:R-:W-:Y:S05]  /*ae10*/  BSYNC.RECONVERGENT B3 ;  /* 0x0000000000037941 */ /* 0x000fea0003800200 */
.L_x_17807:
        /* <DEDUP_REMOVED lines=10> */
.L_x_17806:
[----:B------:R-:W-:Y:S05]  /*aec0*/  BSYNC.RECONVERGENT B2 ;  /* 0x0000000000027941 */ /* 0x000fea0003800200 */
.L_x_17805:
        /* <DEDUP_REMOVED lines=19> */
.L_x_17815:
        /* <DEDUP_REMOVED lines=13> */
.L_x_17817:
[----:B------:R-:W-:Y:S05]  /*b0d0*/  BSYNC.RECONVERGENT B3 ;  /* 0x0000000000037941 */ /* 0x000fea0003800200 */
.L_x_17816:
        /* <DEDUP_REMOVED lines=61> */
.L_x_17814:
[----:B------:R-:W-:Y:S05]  /*b4b0*/  BSYNC.RECONVERGENT B2 ;  /* 0x0000000000027941 */ /* 0x000fea0003800200 */
.L_x_17813:
        /* <DEDUP_REMOVED lines=12> */
.L_x_17762:
[----:B------:R-:W-:Y:S01]  /*b580*/  BSSY.RECONVERGENT B2, `(.L_x_17818) ;  /* 0x0000069000027945 */ /* 0x000fe20003800200 */
[----:B------:R-:W-:Y:S02]  /*b590*/  HFMA2 R100, -RZ, RZ, 0, 0 ;  /* 0x00000000ff647431 */ /* 0x000fe400000001ff */
[----:B------:R-:W-:Y:S02]  /*b5a0*/  IMAD.MOV.U32 R186, RZ, RZ, R166 ;  /* 0x000000ffffba7224 */ /* 0x000fe400078e00a6 */
        /* <DEDUP_REMOVED lines=18> */
.L_x_17822:
        /* <DEDUP_REMOVED lines=13> */
.L_x_17824:
[----:B------:R-:W-:Y:S05]  /*b7a0*/  BSYNC.RECONVERGENT B4 ;  /* 0x0000000000047941 */ /* 0x000fea0003800200 */
.L_x_17823:
        /* <DEDUP_REMOVED lines=54> */
[----:B------:R-:W-:Y:S02]  /*bb10*/  LOP3.LUT R8, R9, R104, R101, 0x96, !PT ;  /* 0x0000006809087212 */ /* 0x000fe400078e9665 */
[----:B------:R-:W-:Y:S01]  /*bb20*/  MOV R100, R166 ;  /* 0x000000a600647202 */ /* 0x000fe20000000f00 */
[----:B------:R-:W-:-:S04]  /*bb30*/  IMAD.WIDE.U32 R186, R7, -0x2daee0ad, RZ ;  /* 0xd2511f5307ba7825 */ /* 0x000fc800078e00ff */
[----:B------:R-:W-:-:S05]  /*bb40*/  VIADD R7, R145, 0x96a522ad ;  /* 0x96a522ad91077836 */ /* 0x000fca0000000000 */
[----:B------:R-:W-:Y:S01]  /*bb50*/  LOP3.LUT R7, R7, R102, R187, 0x96, !PT ;  /* 0x0000006607077212 */ /* 0x000fe200078e96bb */
[----:B------:R-:W-:-:S07]  /*bb60*/  IMAD.MOV.U32 R102, RZ, RZ, RZ ;  /* 0x000000ffff667224 */ /* 0x000fce00078e00ff */
.L_x_17821:
[----:B------:R-:W-:Y:S05]  /*bb70*/  BSYNC.RECONVERGENT B3 ;  /* 0x0000000000037941 */ /* 0x000fea0003800200 */
.L_x_17820:
        /* <DEDUP_REMOVED lines=9> */
.L_x_17819:
[----:B------:R-:W-:Y:S05]  /*bc10*/  BSYNC.RECONVERGENT B2 ;  /* 0x0000000000027941 */ /* 0x000fea0003800200 */
.L_x_17818:
[----:B------:R-:W-:Y:S01]  /*bc20*/  BSSY.RECONVERGENT B2, `(.L_x_17825) ;  /* 0x0000067000027945 */ /* 0x000fe20003800200 */
[----:B------:R-:W-:Y:S02]  /*bc30*/  IMAD.MOV.U32 R9, RZ, RZ, R102 ;  /* 0x000000ffff097224 */ /* 0x000fe400078e0066 */
[----:B------:R-:W-:Y:S01]  /*bc40*/  IMAD.MOV.U32 R101, RZ, RZ, RZ ;  /* 0x000000ffff657224 */ /* 0x000fe200078e00ff */
        /* <DEDUP_REMOVED lines=14> */
.L_x_17829:
        /* <DEDUP_REMOVED lines=13> */
.L_x_17831:
[----:B------:R-:W-:Y:S05]  /*be00*/  BSYNC.RECONVERGENT B4 ;  /* 0x0000000000047941 */ /* 0x000fea0003800200 */
.L_x_17830:
        /* <DEDUP_REMOVED lines=50> */
[----:B01----:R-:W-:-:S03]  /*c130*/  IMAD.WIDE.U32 R142, R9, -0x326172a9, RZ ;  /* 0xcd9e8d57098e7825 */ /* 0x003fc600078e00ff */
        /* <DEDUP_REMOVED lines=8> */
[----:B------:R-:W-:Y:S01]  /*c1c0*/  IMAD.MOV.U32 R9, RZ, RZ, RZ ;  /* 0x000000ffff097224 */ /* 0x000fe200078e00ff */
[----:B------:R-:W-:-:S07]  /*c1d0*/  MOV R186, R104 ;  /* 0x0000006800ba7202 */ /* 0x000fce0000000f00 */
.L_x_17828:
[----:B------:R-:W-:Y:S05]  /*c1e0*/  BSYNC.RECONVERGENT B3 ;  /* 0x0000000000037941 */ /* 0x000fea0003800200 */
.L_x_17827:
        /* <DEDUP_REMOVED lines=10> */
.L_x_17826:
[----:B------:R-:W-:Y:S05]  /*c290*/  BSYNC.RECONVERGENT B2 ;  /* 0x0000000000027941 */ /* 0x000fea0003800200 */
.L_x_17825:
        /* <DEDUP_REMOVED lines=17> */
.L_x_17836:
        /* <DEDUP_REMOVED lines=13> */
.L_x_17838:
[----:B------:R-:W-:Y:S05]  /*c480*/  BSYNC.RECONVERGENT B4 ;  /* 0x0000000000047941 */ /* 0x000fea0003800200 */
.L_x_17837:
        /* <DEDUP_REMOVED lines=56> */
[----:B------:R-:W-:Y:S02]  /*c810*/  LOP3.LUT R8, R9, R106, R143, 0x96, !PT ;  /* 0x0000006a09087212 */ /* 0x000fe400078e968f */
[----:B------:R-:W-:Y:S01]  /*c820*/  LOP3.LUT R7, R7, R102, R105, 0x96, !PT ;  /* 0x0000006607077212 */ /* 0x000fe200078e9669 */
[----:B------:R-:W-:Y:S01]  /*c830*/  IMAD.MOV.U32 R102, RZ, RZ, R186 ;  /* 0x000000ffff667224 */ /* 0x000fe200078e00ba */
[----:B------:R-:W-:Y:S01]  /*c840*/  MOV R186, R104 ;  /* 0x0000006800ba7202 */ /* 0x000fe20000000f00 */
[----:B------:R-:W-:-:S07]  /*c850*/  IMAD.MOV.U32 R104, RZ, RZ, RZ ;  /* 0x000000ffff687224 */ /* 0x000fce00078e00ff */
.L_x_17835:
[----:B------:R-:W-:Y:S05]  /*c860*/  BSYNC.RECONVERGENT B3 ;  /* 0x0000000000037941 */ /* 0x000fea0003800200 */
.L_x_17834:
        /* <DEDUP_REMOVED lines=9> */
.L_x_17833:
[----:B------:R-:W-:Y:S05]  /*c900*/  BSYNC.RECONVERGENT B2 ;  /* 0x0000000000027941 */ /* 0x000fea0003800200 */
.L_x_17832:
        /* <DEDUP_REMOVED lines=17> */
.L_x_17843:
        /* <DEDUP_REMOVED lines=13> */
.L_x_17845:
[----:B------:R-:W-:Y:S05]  /*caf0*/  BSYNC.RECONVERGENT B4 ;  /* 0x0000000000047941 */ /* 0x000fea0003800200 */
.L_x_17844:
[----:B01----:R-:W-:Y:S01]  /*cb00*/  IMAD.WIDE.U32 R142, R2, -0x326172a9, RZ ;  /* 0xcd9e8d57028e7825 */ /* 0x003fe200078e00ff */
        /* <DEDUP_REMOVED lines=57> */
[----:B------:R-:W-:-:S04]  /*cea0*/  IADD3 R7, PT, PT, R145, -0x695add53, RZ ;  /* 0x96a522ad91077810 */ /* 0x000fc80007ffe0ff */
[----:B------:R-:W-:Y:S02]  /*ceb0*/  LOP3.LUT R7, R7, R104, R107, 0x96, !PT ;  /* 0x0000006807077212 */ /* 0x000fe400078e966b */
[----:B------:R-:W-:-:S07]  /*cec0*/  MOV R186, R106 ;  /* 0x0000006a00ba7202 */ /* 0x000fce0000000f00 */
.L_x_17842:
[----:B------:R-:W-:Y:S05]  /*ced0*/  BSYNC.RECONVERGENT B3 ;  /* 0x0000000000037941 */ /* 0x000fea0003800200 */
.L_x_17841:
        /* <DEDUP_REMOVED lines=10> */
.L_x_17840:
[----:B------:R-:W-:Y:S05]  /*cf80*/  BSYNC.RECONVERGENT B2 ;  /* 0x0000000000027941 */ /* 0x000fea0003800200 */
.L_x_17839:
        /* <DEDUP_REMOVED lines=17> */
.L_x_17850:
        /* <DEDUP_REMOVED lines=13> */
.L_x_17852:
[----:B------:R-:W-:Y:S05]  /*d170*/  BSYNC.RECONVERGENT B4 ;  /* 0x0000000000047941 */ /* 0x000fea0003800200 */
.L_x_17851:
[----:B01----:R-:W-:Y:S01]  /*d180*/  IMAD.WIDE.U32 R142, R2, -0x326172a9, RZ ;  /* 0xcd9e8d57028e7825 */ /* 0x003fe200078e00ff */
        /* <DEDUP_REMOVED lines=56> */
[----:B------:R-:W-:Y:S02]  /*d510*/  LOP3.LUT R7, R7, R104, R107, 0x96, !PT ;  /* 0x0000006807077212 */ /* 0x000fe400078e966b */
[----:B------:R-:W-:Y:S01]  /*d520*/  MOV R104, R186 ;  /* 0x000000ba00687202 */ /* 0x000fe20000000f00 */
[----:B------:R-:W-:Y:S02]  /*d530*/  IMAD.MOV.U32 R186, RZ, RZ, R106 ;  /* 0x000000ffffba7224 */ /* 0x000fe400078e006a */
[----:B------:R-:W-:-:S07]  /*d540*/  HFMA2 R106, -RZ, RZ, 0, 0 ;  /* 0x00000000ff6a7431 */ /* 0x000fce00000001ff */
.L_x_17849:
[----:B------:R-:W-:Y:S05]  /*d550*/  BSYNC.RECONVERGENT B3 ;  /* 0x0000000000037941 */ /* 0x000fea0003800200 */
.L_x_17848:
        /* <DEDUP_REMOVED lines=9> */
.L_x_17847:
[----:B------:R-:W-:Y:S05]  /*d5f0*/  BSYNC.RECONVERGENT B2 ;  /* 0x0000000000027941 */ /* 0x000fea0003800200 */
.L_x_17846:
[----:B------:R-:W-:Y:S01]  /*d600*/  BSSY.RECONVERGENT B2, `(.L_x_17853) ;  /* 0x0000067000027945 */ /* 0x000fe20003800200 */
[----:B------:R-:W-:Y:S01]  /*d610*/  IMAD.MOV.U32 R9, RZ, RZ, R106 ;  /* 0x000000ffff097224 */ /* 0x000fe200078e006a */
[----:B------:R-:W-:Y:S02]  /*d620*/  MOV R105, RZ ;  /* 0x000000ff00697202 */ /* 0x000fe40000000f00 */
        /* <DEDUP_REMOVED lines=14> */
.L_x_17857:
        /* <DEDUP_REMOVED lines=13> */
.L_x_17859:
[----:B------:R-:W-:Y:S05]  /*d7e0*/  BSYNC.RECONVERGENT B4 ;  /* 0x0000000000047941 */ /* 0x000fea0003800200 */
.L_x_17858:
        /* <DEDUP_REMOVED lines=55> */
[----:B------:R-:W-:Y:S01]  /*db60*/  IMAD.MOV.U32 R9, RZ, RZ, RZ ;  /* 0x000000ffff097224 */ /* 0x000fe200078e00ff */
[----:B------:R-:W-:Y:S01]  /*db70*/  MOV R164, R176 ;  /* 0x000000b000a47202 */ /* 0x000fe20000000f00 */
[----:B------:R-:W-:-:S04]  /*db80*/  IMAD.WIDE.U32 R142, R7, -0x2daee0ad, RZ ;  /* 0xd2511f53078e7825 */ /* 0x000fc800078e00ff */
[----:B------:R-:W-:Y:S01]  /*db90*/  VIADD R7, R145, 0x96a522ad ;  /* 0x96a522ad91077836 */ /* 0x000fe20000000000 */
[----:B------:R-:W-:-:S04]  /*dba0*/  MOV R186, R142 ;  /* 0x0000008e00ba7202 */ /* 0x000fc80000000f00 */
[----:B------:R-:W-:-:S07]  /*dbb0*/  LOP3.LUT R7, R7, R106, R143, 0x96, !PT ;  /* 0x0000006a07077212 */ /* 0x000fce00078e968f */
.L_x_17856:
[----:B------:R-:W-:Y:S05]  /*dbc0*/  BSYNC.RECONVERGENT B3 ;  /* 0x0000000000037941 */ /* 0x000fea0003800200 */
.L_x_17855:
        /* <DEDUP_REMOVED lines=10> */
.L_x_17854:
[----:B------:R-:W-:Y:S05]  /*dc70*/  BSYNC.RECONVERGENT B2 ;  /* 0x0000000000027941 */ /* 0x000fea0003800200 */
.L_x_17853:
[----:B------:R-:W-:Y:S01]  /*dc80*/  BSSY.RECONVERGENT B2, `(.L_x_17860) ;  /* 0x0000066000027945 */ /* 0x000fe20003800200 */
[----:B01----:R-:W-:Y:S01]  /*dc90*/  MOV R142, R9 ;  /* 0x00000009008e7202 */ /* 0x003fe20000000f00 */
[----:B------:R-:W-:Y:S02]  /*dca0*/  IMAD.MOV.U32 R106, RZ, RZ, RZ ;  /* 0x000000ffff6a7224 */ /* 0x000fe400078e00ff */
[----:B------:R-:W-:Y:S05]  /*dcb0*/  @!P1 BRA `(.L_x_17861) ;  /* 0x0000000400889947 */ /* 0x000fea0003800000 */
        /* <DEDUP_REMOVED lines=13> */
.L_x_17864:
        /* <DEDUP_REMOVED lines=13> */
.L_x_17866:
[----:B------:R-:W-:Y:S05]  /*de60*/  BSYNC.RECONVERGENT B4 ;  /* 0x0000000000047941 */ /* 0x000fea0003800200 */
.L_x_17865:
        /* <DEDUP_REMOVED lines=61> */
.L_x_17863:
[----:B------:R-:W-:Y:S05]  /*e240*/  BSYNC.RECONVERGENT B3 ;  /* 0x0000000000037941 */ /* 0x000fea0003800200 */
.L_x_17862:
        /* <DEDUP_REMOVED lines=9> */
.L_x_17861:
[----:B------:R-:W-:Y:S05]  /*e2e0*/  BSYNC.RECONVERGENT B2 ;  /* 0x0000000000027941 */ /* 0x000fea0003800200 */
.L_x_17860:
        /* <DEDUP_REMOVED lines=16> */
.L_x_17869:
        /* <DEDUP_REMOVED lines=13> */
.L_x_17871:
[----:B------:R-:W-:Y:S05]  /*e4c0*/  BSYNC.RECONVERGENT B3 ;  /* 0x0000000000037941 */ /* 0x000fea0003800200 */
.L_x_17870:
        /* <DEDUP_REMOVED lines=49> */
[----:B------:R-:W-:Y:S01]  /*e7e0*/  IADD3 R9, PT, PT, R144, -0x700cb87f, RZ ;  /* 0x8ff3478190097810 */ /* 0x000fe20007ffe0ff */
[----:B------:R-:W-:-:S04]  /*e7f0*/  IMAD.WIDE.U32 R178, R7, -0x326172a9, RZ ;  /* 0xcd9e8d5707b27825 */ /* 0x000fc800078e00ff */
[----:B------:R-:W-:Y:S02]  /*e800*/  VIADD R7, R144, 0xf1bbcdc8 ;  /* 0xf1bbcdc890077836 */ /* 0x000fe40000000000 */
[----:B------:R-:W-:-:S03]  /*e810*/  IMAD.WIDE.U32 R180, R180, -0x326172a9, RZ ;  /* 0xcd9e8d57b4b47825 */ /* 0x000fc600078e00ff */
[----:B------:R-:W-:Y:S02]  /*e820*/  LOP3.LUT R7, R7, R8, R179, 0x96, !PT ;  /* 0x0000000807077212 */ /* 0x000fe400078e96b3 */
[----:B------:R-:W-:Y:S01]  /*e830*/  LOP3.LUT R8, R9, R178, R181, 0x96, !PT ;  /* 0x000000b209087212 */ /* 0x000fe200078e96b5 */
[----:B------:R-:W-:Y:S01]  /*e840*/  IMAD.MOV.U32 R9, RZ, RZ, RZ ;  /* 0x000000ffff097224 */ /* 0x000fe200078e00ff */
[----:B------:R-:W-:Y:S01]  /*e850*/  MOV R164, R180 ;  /* 0x000000b400a47202 */ /* 0x000fe20000000f00 */
[----:B------:R-:W-:-:S04]  /*e860*/  IMAD.WIDE.U32 R176, R7, -0x2daee0ad, RZ ;  /* 0xd2511f5307b07825 */ /* 0x000fc800078e00ff */
[----:B------:R-:W-:Y:S01]  /*e870*/  VIADD R7, R145, 0x96a522ad ;  /* 0x96a522ad91077836 */ /* 0x000fe20000000000 */
[----:B------:R-:W-:-:S04]  /*e880*/  MOV R186, R176 ;  /* 0x000000b000ba7202 */ /* 0x000fc80000000f00 */
[----:B------:R-:W-:-:S07]  /*e890*/  LOP3.LUT R7, R7, R142, R177, 0x96, !PT ;  /* 0x0000008e07077212 */ /* 0x000fce00078e96b1 */
.L_x_17868:
[----:B------:R-:W-:Y:S05]  /*e8a0*/  BSYNC.RECONVERGENT B2 ;  /* 0x0000000000027941 */ /* 0x000fea0003800200 */
.L_x_17867:
        /* <DEDUP_REMOVED lines=10> */
.L_x_17812:
[----:B------:R-:W-:Y:S05]  /*e950*/  BSYNC.RECONVERGENT B1 ;  /* 0x0000000000017941 */ /* 0x000fea0003800200 */
.L_x_17761:
        /* <DEDUP_REMOVED lines=27> */
.L_x_17873:
[----:B------:R-:W-:Y:S05]  /*eb10*/  BSYNC.RECONVERGENT B1 ;  /* 0x0000000000017941 */ /* 0x000fea0003800200 */
.L_x_17872:
[----:B------:R-:W-:Y:S01]  /*eb20*/  IADD3 R182, PT, PT, R182, 0x20, RZ ;  /* 0x00000020b6b67810 */ /* 0x000fe20007ffe0ff */
[----:B------:R-:W-:-:S07]  /*eb30*/  VIADD R183, R183, 0x20 ;  /* 0x00000020b7b77836 */ /* 0x000fce0000000000 */
.L_x_17758:
[----:B------:R-:W-:Y:S05]  /*eb40*/  BSYNC.RECONVERGENT B0 ;  /* 0x0000000000007941 */ /* 0x000fea0003800200 */
.L_x_17757:
        /* <DEDUP_REMOVED lines=9> */
.L_x_17877:
[----:B------:R-:W-:Y:S05]  /*ebe0*/  BSYNC.RECONVERGENT B1 ;  /* 0x0000000000017941 */ /* 0x000fea0003800200 */
.L_x_17876:
        /* <DEDUP_REMOVED lines=10> */
[----:B------:R-:W-:Y:S01]  /*ec90*/  @!P2 MOV R180, R166 ;  /* 0x000000a600b4a202 */ /* 0x000fe20000000f00 */
[----:B------:R-:W-:Y:S01]  /*eca0*/  @!P2 IMAD.MOV.U32 R176, RZ, RZ, R9 ;  /* 0x000000ffffb0a224 */ /* 0x000fe200078e0009 */
[----:B0-----:R-:W-:Y:S06]  /*ecb0*/  @!P2 BRA `(.L_x_17881) ;  /* 0x000000040098a947 */ /* 0x001fec0003800000 */
        /* <DEDUP_REMOVED lines=16> */
.L_x_17884:
        /* <DEDUP_REMOVED lines=13> */
.L_x_17886:
[----:B------:R-:W-:Y:S05]  /*ee90*/  BSYNC.RECONVERGENT B4 ;  /* 0x0000000000047941 */ /* 0x000fea0003800200 */
.L_x_17885:
        /* <DEDUP_REMOVED lines=54> */
[----:B------:R-:W-:Y:S01]  /*f200*/  MOV R164, R178 ;  /* 0x000000b200a47202 */ /* 0x000fe20000000f00 */
[----:B------:R-:W-:Y:S01]  /*f210*/  IMAD.WIDE.U32 R142, R142, -0x2daee0ad, RZ ;  /* 0xd2511f538e8e7825 */ /* 0x000fe200078e00ff */
[----:B------:R-:W-:-:S03]  /*f220*/  LOP3.LUT R8, R7, R8, R179, 0x96, !PT ;  /* 0x0000000807087212 */ /* 0x000fc600078e96b3 */
[----:B------:R-:W-:Y:S01]  /*f230*/  IMAD.MOV.U32 R180, RZ, RZ, R142 ;  /* 0x000000ffffb47224 */ /* 0x000fe200078e008e */
[----:B------:R-:W-:Y:S01]  /*f240*/  LOP3.LUT R7, R9, R176, R143, 0x96, !PT ;  /* 0x000000b009077212 */ /* 0x000fe200078e968f */
[----:B------:R-:W-:Y:S01]  /*f250*/  IMAD.MOV.U32 R176, RZ, RZ, RZ ;  /* 0x000000ffffb07224 */ /* 0x000fe200078e00ff */
[----:B------:R-:W-:-:S07]  /*f260*/  MOV R142, R166 ;  /* 0x000000a6008e7202 */ /* 0x000fce0000000f00 */
.L_x_17883:
[----:B------:R-:W-:Y:S05]  /*f270*/  BSYNC.RECONVERGENT B3 ;  /* 0x0000000000037941 */ /* 0x000fea0003800200 */
.L_x_17882:
        /* <DEDUP_REMOVED lines=9> */
[----:B------:R-:W-:-:S07]  /*f310*/  FADD.FTZ R108, R108, R9 ;  /* 0x000000096c6c7221 */ /* 0x000fce0000010000 */
.L_x_17881:
[----:B------:R-:W-:Y:S05]  /*f320*/  BSYNC.RECONVERGENT B2 ;  /* 0x0000000000027941 */ /* 0x000fea0003800200 */
.L_x_17880:
[----:B------:R-:W-:Y:S01]  /*f330*/  BSSY.RECONVERGENT B2, `(.L_x_17887) ;  /* 0x000006b000027945 */ /* 0x000fe20003800200 */
[----:B------:R-:W-:Y:S01]  /*f340*/  @!P2 MOV R166, R180 ;  /* 0x000000b400a6a202 */ /* 0x000fe20000000f00 */
[----:B------:R-:W-:Y:S02]  /*f350*/  @!P2 IMAD.MOV.U32 R9, RZ, RZ, R176 ;  /* 0x000000ffff09a224 */ /* 0x000fe400078e00b0 */
        /* <DEDUP_REMOVED lines=17> */
.L_x_17891:
        /* <DEDUP_REMOVED lines=13> */
.L_x_17893:
[----:B------:R-:W-:Y:S05]  /*f540*/  BSYNC.RECONVERGENT B4 ;  /* 0x0000000000047941 */ /* 0x000fea0003800200 */
.L_x_17892:
        /* <DEDUP_REMOVED lines=61> */
.L_x_17890:
[----:B------:R-:W-:Y:S05]  /*f920*/  BSYNC.RECONVERGENT B3 ;  /* 0x0000000000037941 */ /* 0x000fea0003800200 */
.L_x_17889:
        /* <DEDUP_REMOVED lines=11> */
.L_x_17888:
[----:B------:R-:W-:Y:S05]  /*f9e0*/  BSYNC.RECONVERGENT B2 ;  /* 0x0000000000027941 */ /* 0x000fea0003800200 */
.L_x_17887:
        /* <DEDUP_REMOVED lines=20> */
.L_x_17898:
        /* <DEDUP_REMOVED lines=13> */
.L_x_17900:
[----:B------:R-:W-:Y:S05]  /*fc00*/  BSYNC.RECONVERGENT B4 ;  /* 0x0000000000047941 */ /* 0x000fea0003800200 */
.L_x_17899:
        /* <DEDUP_REMOVED lines=9> */
[----:B------:R-:W-:Y:S01]  /*fca0*/  VIADD R7, R144, 0x3c6ef372 ;  /* 0x3c6ef37290077836 */ /* 0x000fe20000000000 */
        /* <DEDUP_REMOVED lines=36> */
[----:B------:R-:W-:Y:S02]  /*fef0*/  LOP3.LUT R7, R7, R176, R181, 0x96, !PT ;  /* 0x000000b007077212 */ /* 0x000fe400078e96b5 */
[----:B------:R-:W-:Y:S02]  /*ff00*/  LOP3.LUT R180, R9, R180, R143, 0x96, !PT ;  /* 0x000000b409b47212 */ /* 0x000fe400078e968f */
[----:B------:R-:W-:Y:S01]  /*ff10*/  IADD3 R9, PT, PT, R144, -0x700cb87f, RZ ;  /* 0x8ff3478190097810 */ /* 0x000fe20007ffe0ff */
[----:B------:R-:W-:Y:S01]  /*ff20*/  IMAD.WIDE.U32 R178, R7, -0x326172a9, RZ ;  /* 0xcd9e8d5707b27825 */ /* 0x000fe200078e00ff */
[----:B------:R-:W-:-:S03]  /*ff30*/  MOV R143, R166 ;  /* 0x000000a6008f7202 */ /* 0x000fc60000000f00 */
[----:B------:R-:W-:Y:S02]  /*ff40*/  VIADD R7, R144, 0xf1bbcdc8 ;  /* 0xf1bbcdc890077836 */ /* 0x000fe40000000000 */
[----:B------:R-:W-:-:S03]  /*ff50*/  IMAD.WIDE.U32 R180, R180, -0x326172a9, RZ ;  /* 0xcd9e8d57b4b47825 */ /* 0x000fc600078e00ff */
[----:B------:R-:W-:Y:S02]  /*ff60*/  LOP3.LUT R7, R7, R8, R179, 0x96, !PT ;  /* 0x0000000807077212 */ /* 0x000fe400078e96b3 */
[----:B------:R-:W-:Y:S02]  /*ff70*/  MOV R164, R180 ;  /* 0x000000b400a47202 */ /* 0x000fe40000000f00 */
[----:B------:R-:W-:Y:S01]  /*ff80*/  LOP3.LUT R8, R9, R178, R181, 0x96, !PT ;  /* 0x000000b209087212 */ /* 0x000fe200078e96b5 */
[----:B------:R-:W-:-:S04]  /*ff90*/  IMAD.WIDE.U32 R176, R7, -0x2daee0ad, RZ ;  /* 0xd2511f5307b07825 */ /* 0x000fc800078e00ff */
[----:B------:R-:W-:Y:S02]  /*ffa0*/  VIADD R7, R145, 0x96a522ad ;  /* 0x96a522ad91077836 */ /* 0x000fe40000000000 */
[----:B------:R-:W-:-:S03]  /*ffb0*/  IMAD.MOV.U32 R180, RZ, RZ, R176 ;  /* 0x000000ffffb47224 */ /* 0x000fc600078e00b0 */
[----:B------:R-:W-:Y:S01]  /*ffc0*/  LOP3.LUT R7, R7, R142, R177, 0x96, !PT ;  /* 0x0000008e07077212 */ /* 0x000fe200078e96b1 */
[----:B------:R-:W-:-:S07]  /*ffd0*/  IMAD.MOV.U32 R142, RZ, RZ, RZ ;  /* 0x000000ffff8e7224 */ /* 0x000fce00078e00ff */
.L_x_17897:
[----:B------:R-:W-:Y:S05]  /*ffe0*/  BSYNC.RECONVERGENT B3 ;  /* 0x0000000000037941 */ /* 0x000fea0003800200 */
.L_x_17896:
        /* <DEDUP_REMOVED lines=10> */
.L_x_17895:
[----:B------:R-:W-:Y:S05]  /*10090*/  BSYNC.RECONVERGENT B2 ;  /* 0x0000000000027941 */ /* 0x000fea0003800200 */
.L_x_17894:
        /* <DEDUP_REMOVED lines=20> */
.L_x_17905:
        /* <DEDUP_REMOVED lines=13> */
.L_x_17907:
[----:B------:R-:W-:Y:S05]  /*102b0*/  BSYNC.RECONVERGENT B4 ;  /* 0x0000000000047941 */ /* 0x000fea0003800200 */
.L_x_17906:
        /* <DEDUP_REMOVED lines=61> */
.L_x_17904:
[----:B------:R-:W-:Y:S05]  /*10690*/  BSYNC.RECONVERGENT B3 ;  /* 0x0000000000037941 */ /* 0x000fea0003800200 */
.L_x_17903:
[----:B-----5:R-:W-:Y:S02]  /*106a0*/  PRMT R170, R89, 0x7632, R170 ;  /* 0x0000763259aa7816 */ /* 0x020fe400000000aa */
[----:B------:R-:W-:Y:S01]  /*106b0*/  I2FP.F32.U32 R142, R143 ;  /* 0x0000008f008e7245 */ /* 0x000fe20000201000 */
[----:B------:R-:W-:Y:S02]  /*106c0*/  HFMA2 R143, -RZ, RZ, 0.1171875, 0 ;  /* 0x2f800000ff8f7431 */ /* 0x000fe400000001ff */
[----:B------:R-:W-:-:S03]  /*106d0*/  IMAD.U32 R170, R170, 0x10000, RZ ;  /* 0x00010000aaaa7824 */ /* 0x000fc600078e00ff */
[----:B------:R-:W-:Y:S01]  /*106e0*/  FFMA.FTZ R142, R142, R143, 1.1641532182693481445e-10 ;  /* 0x2f0000008e8e7423 */ /* 0x000fe2000001008f */
[----:B------:R-:W-:-:S04]  /*106f0*/  FMUL.FTZ R170, R170, UR11 ;  /* 0x0000000baaaa7c20 */ /* 0x000fc80008410000 */
[----:B------:R-:W-:Y:S01]  /*10700*/  FSETP.GTU.FTZ.AND P3, PT, R142, UR8, PT ;  /* 0x000000088e007c0b */ /* 0x000fe2000bf7c000 */
[----:B------:R-:W-:-:S03]  /*10710*/  FMUL.FTZ R142, R170, UR10 ;  /* 0x0000000aaa8e7c20 */ /* 0x000fc60008410000 */
[----:B------:R-:W-:Y:S02]  /*10720*/  SEL R170, RZ, 0x1, P3 ;  /* 0x00000001ffaa7807 */ /* 0x000fe40001800000 */
[----:B------:R-:W-:-:S05]  /*10730*/  FSEL R142, R142, RZ, !P3 ;  /* 0x000000ff8e8e7208 */ /* 0x000fca0005800000 */
[----:B------:R-:W-:-:S07]  /*10740*/  FADD.FTZ R111, R111, R142 ;  /* 0x0000008e6f6f7221 */ /* 0x000fce0000010000 */
.L_x_17902:
[----:B------:R-:W-:Y:S05]  /*10750*/  BSYNC.RECONVERGENT B2 ;  /* 0x0000000000027941 */ /* 0x000fea0003800200 */
.L_x_17901:
        /* <DEDUP_REMOVED lines=20> */
.L_x_17912:
        /* <DEDUP_REMOVED lines=13> */
.L_x_17914:
[----:B------:R-:W-:Y:S05]  /*10970*/  BSYNC.RECONVERGENT B4 ;  /* 0x0000000000047941 */ /* 0x000fea0003800200 */
.L_x_17913:
        /* <DEDUP_REMOVED lines=61> */
.L_x_17911:
[----:B------:R-:W-:Y:S05]  /*10d50*/  BSYNC.RECONVERGENT B3 ;  /* 0x0000000000037941 */ /* 0x000fea0003800200 */
.L_x_17910:
        /* <DEDUP_REMOVED lines=10> */
.L_x_17909:
[----:B------:R-:W-:Y:S05]  /*10e00*/  BSYNC.RECONVERGENT B2 ;  /* 0x0000000000027941 */ /* 0x000fea0003800200 */
.L_x_17908:
        /* <DEDUP_REMOVED lines=20> */
.L_x_17919:
        /* <DEDUP_REMOVED lines=13> */
.L_x_17921:
[----:B------:R-:W-:Y:S05]  /*11020*/  BSYNC.RECONVERGENT B4 ;  /* 0x0000000000047941 */ /* 0x000fea0003800200 */
.L_x_17920:
        /* <DEDUP_REMOVED lines=61> */
.L_x_17918:
[----:B------:R-:W-:Y:S05]  /*11400*/  BSYNC.RECONVERGENT B3 ;  /* 0x0000000000037941 */ /* 0x000fea0003800200 */
.L_x_17917:
        /* <DEDUP_REMOVED lines=11> */
.L_x_17916:
[----:B------:R-:W-:Y:S05]  /*114c0*/  BSYNC.RECONVERGENT B2 ;  /* 0x0000000000027941 */ /* 0x000fea0003800200 */
.L_x_17915:
        /* <DEDUP_REMOVED lines=20> */
.L_x_17926:
        /* <DEDUP_REMOVED lines=13> */
.L_x_17928:
[----:B------:R-:W-:Y:S05]  /*116e0*/  BSYNC.RECONVERGENT B4 ;  /* 0x0000000000047941 */ /* 0x000fea0003800200 */
.L_x_17927:
        /* <DEDUP_REMOVED lines=61> */
.L_x_17925:
[----:B------:R-:W-:Y:S05]  /*11ac0*/  BSYNC.RECONVERGENT B3 ;  /* 0x0000000000037941 */ /* 0x000fea0003800200 */
.L_x_17924:
        /* <DEDUP_REMOVED lines=10> */
.L_x_17923:
[----:B------:R-:W-:Y:S05]  /*11b70*/  BSYNC.RECONVERGENT B2 ;  /* 0x0000000000027941 */ /* 0x000fea0003800200 */
.L_x_17922:
        /* <DEDUP_REMOVED lines=19> */
.L_x_17932:
        /* <DEDUP_REMOVED lines=13> */
.L_x_17934:
[----:B------:R-:W-:Y:S05]  /*11d80*/  BSYNC.RECONVERGENT B3 ;  /* 0x0000000000037941 */ /* 0x000fea0003800200 */
.L_x_17933:
        /* <DEDUP_REMOVED lines=61> */
.L_x_17931:
[----:B------:R-:W-:Y:S05]  /*12160*/  BSYNC.RECONVERGENT B2 ;  /* 0x0000000000027941 */ /* 0x000fea0003800200 */
.L_x_17930:
        /* <DEDUP_REMOVED lines=10> */
[----:B------:R-:W-:Y:S01]  /*12210*/  FADD.FTZ R115, R115, R166 ;  /* 0x000000a673737221 */ /* 0x000fe20000010000 */
[----:B------:R-:W-:Y:S06]  /*12220*/  BRA `(.L_x_17929) ;  /* 0x0000003000f47947 */ /* 0x000fec0003800000 */
.L_x_17879:
[----:B------:R-:W-:Y:S01]  /*12230*/  BSSY.RECONVERGENT B2, `(.L_x_17935) ;  /* 0x0000069000027945 */ /* 0x000fe20003800200 */
[----:B------:R-:W-:Y:S01]  /*12240*/  HFMA2 R108, -RZ, RZ, 0, 0 ;  /* 0x00000000ff6c7431 */ /* 0x000fe200000001ff */
        /* <DEDUP_REMOVED lines=19> */
.L_x_17939:
        /* <DEDUP_REMOVED lines=13> */
.L_x_17941:
[----:B------:R-:W-:Y:S05]  /*12450*/  BSYNC.RECONVERGENT B4 ;  /* 0x0000000000047941 */ /* 0x000fea0003800200 */
.L_x_17940:
        /* <DEDUP_REMOVED lines=60> */
.L_x_17938:
[----:B------:R-:W-:Y:S05]  /*12820*/  BSYNC.RECONVERGENT B3 ;  /* 0x0000000000037941 */ /* 0x000fea0003800200 */
.L_x_17937:
        /* <DEDUP_REMOVED lines=9> */
.L_x_17936:
[----:B------:R-:W-:Y:S05]  /*128c0*/  BSYNC.RECONVERGENT B2 ;  /* 0x0000000000027941 */ /* 0x000fea0003800200 */
.L_x_17935:
[----:B------:R-:W-:Y:S01]  /*128d0*/  BSSY.RECONVERGENT B2, `(.L_x_17942) ;  /* 0x0000067000027945 */ /* 0x000fe20003800200 */
[----:B------:R-:W-:Y:S01]  /*128e0*/  MOV R9, R110 ;  /* 0x0000006e00097202 */ /* 0x000fe20000000f00 */
        /* <DEDUP_REMOVED lines=15> */
.L_x_17946:
        /* <DEDUP_REMOVED lines=13> */
.L_x_17948:
[----:B------:R-:W-:Y:S05]  /*12ab0*/  BSYNC.RECONVERGENT B4 ;  /* 0x0000000000047941 */ /* 0x000fea0003800200 */
.L_x_17947:
        /* <DEDUP_REMOVED lines=41> */
[----:B01----:R-:W-:Y:S01]  /*12d50*/  IMAD.WIDE.U32 R142, R7, -0x2daee0ad, RZ ;  /* 0xd2511f53078e7825 */ /* 0x003fe200078e00ff */
[----:B------:R-:W-:Y:S02]  /*12d60*/  IADD3 R7, PT, PT, R145, 0x1fd5c5a3, RZ ;  /* 0x1fd5c5a391077810 */ /* 0x000fe40007ffe0ff */
[----:B------:R-:W-:Y:S01]  /*12d70*/  LOP3.LUT R109, R109, R114, R9, 0x96, !PT ;  /* 0x000000726d6d7212 */ /* 0x000fe200078e9609 */
[----:B------:R-:W-:Y:S01]  /*12d80*/  VIADD R9, R145, 0xdb3d7428 ;  /* 0xdb3d742891097836 */ /* 0x000fe20000000000 */
[----:B------:R-:W-:-:S03]  /*12d90*/  LOP3.LUT R7, R7, R112, R143, 0x96, !PT ;  /* 0x0000007007077212 */ /* 0x000fc600078e968f */
[----:B------:R-:W-:Y:S01]  /*12da0*/  IMAD.WIDE.U32 R110, R109, -0x2daee0ad, RZ ;  /* 0xd2511f536d6e7825 */ /* 0x000fe200078e00ff */
[----:B------:R-:W-:-:S03]  /*12db0*/  MOV R109, R186 ;  /* 0x000000ba006d7202 */ /* 0x000fc60000000f00 */
        /* <DEDUP_REMOVED lines=9> */
[----:B------:R-:W-:Y:S02]  /*12e50*/  HFMA2 R9, -RZ, RZ, 0, 0 ;  /* 0x00000000ff097431 */ /* 0x000fe400000001ff */
[----:B------:R-:W-:Y:S01]  /*12e60*/  IMAD.MOV.U32 R164, RZ, RZ, R142 ;  /* 0x000000ffffa47224 */ /* 0x000fe200078e008e */
[----:B------:R-:W-:Y:S01]  /*12e70*/  LOP3.LUT R7, R7, R110, R113, 0x96, !PT ;  /* 0x0000006e07077212 */ /* 0x000fe200078e9671 */
[----:B------:R-:W-:-:S07]  /*12e80*/  IMAD.MOV.U32 R186, RZ, RZ, R112 ;  /* 0x000000ffffba7224 */ /* 0x000fce00078e0070 */
.L_x_17945:
[----:B------:R-:W-:Y:S05]  /*12e90*/  BSYNC.RECONVERGENT B3 ;  /* 0x0000000000037941 */ /* 0x000fea0003800200 */
.L_x_17944:
        /* <DEDUP_REMOVED lines=10> */
.L_x_17943:
[----:B------:R-:W-:Y:S05]  /*12f40*/  BSYNC.RECONVERGENT B2 ;  /* 0x0000000000027941 */ /* 0x000fea0003800200 */
.L_x_17942:
        /* <DEDUP_REMOVED lines=17> */
.L_x_17953:
        /* <DEDUP_REMOVED lines=13> */
.L_x_17955:
[----:B------:R-:W-:Y:S05]  /*13130*/  BSYNC.RECONVERGENT B4 ;  /* 0x0000000000047941 */ /* 0x000fea0003800200 */
.L_x_17954:
        /* <DEDUP_REMOVED lines=41> */
[----:B01----:R-:W-:Y:S01]  /*133d0*/  IMAD.WIDE.U32 R142, R7, -0x2daee0ad, RZ ;  /* 0xd2511f53078e7825 */ /* 0x003fe200078e00ff */
[----:B------:R-:W-:Y:S02]  /*133e0*/  LOP3.LUT R111, R111, R114, R9, 0x96, !PT ;  /* 0x000000726f6f7212 */ /* 0x000fe400078e9609 */
[C---:B------:R-:W-:Y:S01]  /*133f0*/  IADD3 R9, PT, PT, R145.reuse, -0x24c28bd8, RZ ;  /* 0xdb3d742891097810 */ /* 0x040fe20007ffe0ff */
        /* <DEDUP_REMOVED lines=14> */
[----:B------:R-:W-:Y:S01]  /*134e0*/  IMAD.MOV.U32 R110, RZ, RZ, R186 ;  /* 0x000000ffff6e7224 */ /* 0x000fe200078e00ba */
[----:B------:R-:W-:Y:S01]  /*134f0*/  MOV R186, R112 ;  /* 0x0000007000ba7202 */ /* 0x000fe20000000f00 */
[----:B------:R-:W-:-:S07]  /*13500*/  IMAD.MOV.U32 R112, RZ, RZ, RZ ;  /* 0x000000ffff707224 */ /* 0x000fce00078e00ff */
.L_x_17952:
[----:B------:R-:W-:Y:S05]  /*13510*/  BSYNC.RECONVERGENT B3 ;  /* 0x0000000000037941 */ /* 0x000fea0003800200 */
.L_x_17951:
        /* <DEDUP_REMOVED lines=9> */
.L_x_17950:
[----:B------:R-:W-:Y:S05]  /*135b0*/  BSYNC.RECONVERGENT B2 ;  /* 0x0000000000027941 */ /* 0x000fea0003800200 */
.L_x_17949:
        /* <DEDUP_REMOVED lines=17> */
.L_x_17960:
        /* <DEDUP_REMOVED lines=13> */
.L_x_17962:
[----:B------:R-:W-:Y:S05]  /*137a0*/  BSYNC.RECONVERGENT B4 ;  /* 0x0000000000047941 */ /* 0x000fea0003800200 */
.L_x_17961:
[----:B------:R-:W-:Y:S01]  /*137b0*/  IMAD.WIDE.U32 R114, R2, -0x326172a9, RZ ;  /* 0xcd9e8d5702727825 */ /* 0x000fe200078e00ff */
[----:B------:R-:W-:Y:S02]  /*137c0*/  LOP3.LUT R8, R165, R113, R145, 0x96, !PT ;  /* 0x00000071a5087212 */ /* 0x000fe400078e9691 */
[----:B------:R-:W-:Y:S01]  /*137d0*/  IADD3 R111, PT, PT, R145, -0x4498517b, RZ ;  /* 0xbb67ae85916f7810 */ /* 0x000fe20007ffe0ff */
[----:B------:R-:W-:Y:S01]  /*137e0*/  VIADD R7, R144, 0x9e3779b9 ;  /* 0x9e3779b990077836 */ /* 0x000fe20000000000 */
[----:B01----:R-:W-:Y:S01]  /*137f0*/  LOP3.LUT R142, R6, R115, R144, 0x96, !PT ;  /* 0x00000073068e7212 */ /* 0x003fe200078e9690 */
        /* <DEDUP_REMOVED lines=56> */
.L_x_17959:
[----:B------:R-:W-:Y:S05]  /*13b80*/  BSYNC.RECONVERGENT B3 ;  /* 0x0000000000037941 */ /* 0x000fea0003800200 */
.L_x_17958:
        /* <DEDUP_REMOVED lines=10> */
.L_x_17957:
[----:B------:R-:W-:Y:S05]  /*13c30*/  BSYNC.RECONVERGENT B2 ;  /* 0x0000000000027941 */ /* 0x000fea0003800200 */
.L_x_17956:
        /* <DEDUP_REMOVED lines=17> */
.L_x_17967:
        /* <DEDUP_REMOVED lines=13> */
.L_x_17969:
[----:B------:R-:W-:Y:S05]  /*13e20*/  BSYNC.RECONVERGENT B4 ;  /* 0x0000000000047941 */ /* 0x000fea0003800200 */
.L_x_17968:
[----:B------:R-:W-:Y:S01]  /*13e30*/  IMAD.WIDE.U32 R114, R2, -0x326172a9, RZ ;  /* 0xcd9e8d5702727825 */ /* 0x000fe200078e00ff */
[----:B------:R-:W-:Y:S02]  /*13e40*/  LOP3.LUT R8, R165, R113, R145, 0x96, !PT ;  /* 0x00000071a5087212 */ /* 0x000fe400078e9691 */
[----:B------:R-:W-:Y:S01]  /*13e50*/  IADD3 R7, PT, PT, R144, -0x61c88647, RZ ;  /* 0x9e3779b990077810 */ /* 0x000fe20007ffe0ff */
[----:B------:R-:W-:Y:S01]  /*13e60*/  VIADD R113, R145, 0xbb67ae85 ;  /* 0xbb67ae8591717836 */ /* 0x000fe20000000000 */
[----:B01----:R-:W-:Y:S01]  /*13e70*/  LOP3.LUT R142, R6, R115, R144, 0x96, !PT ;  /* 0x00000073068e7212 */ /* 0x003fe200078e9690 */
        /* <DEDUP_REMOVED lines=56> */
.L_x_17966:
[----:B------:R-:W-:Y:S05]  /*14200*/  BSYNC.RECONVERGENT B3 ;  /* 0x0000000000037941 */ /* 0x000fea0003800200 */
.L_x_17965:
        /* <DEDUP_REMOVED lines=9> */
.L_x_17964:
[----:B------:R-:W-:Y:S05]  /*142a0*/  BSYNC.RECONVERGENT B2 ;  /* 0x0000000000027941 */ /* 0x000fea0003800200 */
.L_x_17963:
        /* <DEDUP_REMOVED lines=17> */
.L_x_17974:
        /* <DEDUP_REMOVED lines=13> */
.L_x_17976:
[----:B------:R-:W-:Y:S05]  /*14490*/  BSYNC.RECONVERGENT B4 ;  /* 0x0000000000047941 */ /* 0x000fea0003800200 */
.L_x_17975:
[----:B------:R-:W-:Y:S01]  /*144a0*/  IMAD.WIDE.U32 R114, R2, -0x326172a9, RZ ;  /* 0xcd9e8d5702727825 */ /* 0x000fe200078e00ff */
[----:B01----:R-:W-:Y:S02]  /*144b0*/  LOP3.LUT R142, R165, R9, R145, 0x96, !PT ;  /* 0x00000009a58e7212 */ /* 0x003fe400078e9691 */
        /* <DEDUP_REMOVED lines=48> */
[----:B------:R-:W-:Y:S02]  /*147c0*/  MOV R113, R186 ;  /* 0x000000ba00717202 */ /* 0x000fe40000000f00 */
        /* <DEDUP_REMOVED lines=8> */
[----:B------:R-:W-:Y:S02]  /*14850*/  HFMA2 R9, -RZ, RZ, 0, 0 ;  /* 0x00000000ff097431 */ /* 0x000fe400000001ff */
[----:B------:R-:W-:-:S07]  /*14860*/  IMAD.MOV.U32 R186, RZ, RZ, R142 ;  /* 0x000000ffffba7224 */ /* 0x000fce00078e008e */
.L_x_17973:
[----:B------:R-:W-:Y:S05]  /*14870*/  BSYNC.RECONVERGENT B3 ;  /* 0x0000000000037941 */ /* 0x000fea0003800200 */
.L_x_17972:
[----:B-----5:R-:W-:Y:S01]  /*14880*/  PRMT R114, R90, 0x7632, R114 ;  /* 0x000076325a727816 */ /* 0x020fe20000000072 */
[----:B01----:R-:W-:Y:S01]  /*14890*/  IMAD.MOV.U32 R142, RZ, RZ, 0x2f800000 ;  /* 0x2f800000ff8e7424 */ /* 0x003fe200078e00ff */
        /* <DEDUP_REMOVED lines=8> */
.L_x_17971:
[----:B------:R-:W-:Y:S05]  /*14920*/  BSYNC.RECONVERGENT B2 ;  /* 0x0000000000027941 */ /* 0x000fea0003800200 */
.L_x_17970:
[----:B------:R-:W-:Y:S01]  /*14930*/  BSSY.RECONVERGENT B2, `(.L_x_17977) ;  /* 0x0000066000027945 */ /* 0x000fe20003800200 */
[----:B01----:R-:W-:Y:S01]  /*14940*/  IMAD.MOV.U32 R142, RZ, RZ, R9 ;  /* 0x000000ffff8e7224 */ /* 0x003fe200078e0009 */
        /* <DEDUP_REMOVED lines=15> */
.L_x_17981:
        /* <DEDUP_REMOVED lines=13> */
.L_x_17983:
[----:B------:R-:W-:Y:S05]  /*14b10*/  BSYNC.RECONVERGENT B4 ;  /* 0x0000000000047941 */ /* 0x000fea0003800200 */
.L_x_17982:
        /* <DEDUP_REMOVED lines=56> */
[----:B------:R-:W-:-:S04]  /*14ea0*/  LOP3.LUT R8, R7, R8, R177, 0x96, !PT ;  /* 0x0000000807087212 */ /* 0x000fc800078e96b1 */
[----:B------:R-:W-:Y:S01]  /*14eb0*/  LOP3.LUT R7, R9, R114, R143, 0x96, !PT ;  /* 0x0000007209077212 */ /* 0x000fe200078e968f */
[----:B------:R-:W-:Y:S01]  /*14ec0*/  IMAD.MOV.U32 R114, RZ, RZ, R186 ;  /* 0x000000ffff727224 */ /* 0x000fe200078e00ba */
[----:B------:R-:W-:Y:S01]  /*14ed0*/  MOV R186, R142 ;  /* 0x0000008e00ba7202 */ /* 0x000fe20000000f00 */
[----:B------:R-:W-:-:S07]  /*14ee0*/  IMAD.MOV.U32 R142, RZ, RZ, RZ ;  /* 0x000000ffff8e7224 */ /* 0x000fce00078e00ff */
.L_x_17980:
[----:B------:R-:W-:Y:S05]  /*14ef0*/  BSYNC.RECONVERGENT B3 ;  /* 0x0000000000037941 */ /* 0x000fea0003800200 */
.L_x_17979:
        /* <DEDUP_REMOVED lines=9> */
.L_x_17978:
[----:B------:R-:W-:Y:S05]  /*14f90*/  BSYNC.RECONVERGENT B2 ;  /* 0x0000000000027941 */ /* 0x000fea0003800200 */
.L_x_17977:
[----:B------:R-:W-:Y:S01]  /*14fa0*/  MOV R9, R142 ;  /* 0x0000008e00097202 */ /* 0x000fe20000000f00 */
        /* <DEDUP_REMOVED lines=15> */
.L_x_17986:
        /* <DEDUP_REMOVED lines=13> */
.L_x_17988:
[----:B------:R-:W-:Y:S05]  /*15170*/  BSYNC.RECONVERGENT B3 ;  /* 0x0000000000037941 */ /* 0x000fea0003800200 */
.L_x_17987:
        /* <DEDUP_REMOVED lines=57> */
[----:B------:R-:W-:Y:S02]  /*15510*/  HFMA2 R9, -RZ, RZ, 0, 0 ;  /* 0x00000000ff097431 */ /* 0x000fe400000001ff */
[----:B------:R-:W-:Y:S01]  /*15520*/  IMAD.MOV.U32 R164, RZ, RZ, R180 ;  /* 0x000000ffffa47224 */ /* 0x000fe200078e00b4 */
[----:B------:R-:W-:Y:S01]  /*15530*/  LOP3.LUT R7, R7, R142, R177, 0x96, !PT ;  /* 0x0000008e07077212 */ /* 0x000fe200078e96b1 */
[----:B------:R-:W-:-:S07]  /*15540*/  IMAD.MOV.U32 R186, RZ, RZ, R176 ;  /* 0x000000ffffba7224 */ /* 0x000fce00078e00b0 */
.L_x_17985:
[----:B------:R-:W-:Y:S05]  /*15550*/  BSYNC.RECONVERGENT B2 ;  /* 0x0000000000027941 */ /* 0x000fea0003800200 */
.L_x_17984:
        /* <DEDUP_REMOVED lines=10> */
.L_x_17929:
[----:B------:R-:W-:Y:S05]  /*15600*/  BSYNC.RECONVERGENT B1 ;  /* 0x0000000000017941 */ /* 0x000fea0003800200 */
.L_x_17878:
[----:B------:R-:W0:Y:S01]  /*15610*/  LDC.64 R142, c[0x0][0x3a8] ;  /* 0x0000ea00ff8e7b82 */ /* 0x000e220000000a00 */
[----:B------:R-:W-:Y:S01]  /*15620*/  BSSY.RECONVERGENT B1, `(.L_x_17989) ;  /* 0x000001a000017945 */ /* 0x000fe20003800200 */
[----:B------:R-:W-:Y:S02]  /*15630*/  IMAD.MOV.U32 R166, RZ, RZ, R186 ;  /* 0x000000ffffa67224 */ /* 0x000fe400078e00ba */
[----:B0-----:R-:W-:-:S05]  /*15640*/  IMAD.WIDE.U32 R142, R182, 0x20, R142 ;  /* 0x00000020b68e7825 */ /* 0x001fca00078e008e */
[----:B-----5:R0:W-:Y:S04]  /*15650*/  STG.E.128 desc[UR6][R142.64], R108 ;  /* 0x0000006c8e007986 */ /* 0x0201e8000c101d06 */
[----:B------:R0:W-:Y:S01]  /*15660*/  STG.E.128 desc[UR6][R142.64+0x10], R112 ;  /* 0x000010708e007986 */ /* 0x0001e2000c101d06 */
[----:B------:R-:W-:Y:S05]  /*15670*/  @!P1 BRA `(.L_x_17990) ;  /* 0x0000000000509947 */ /* 0x000fea0003800000 */
[----:B------:R-:W-:Y:S01]  /*15680*/  SHF.L.U32 R177, R173, 0x10, RZ ;  /* 0x00000010adb17819 */ /* 0x000fe200000006ff */
[----:B0-----:R-:W0:Y:S01]  /*15690*/  LDC.64 R142, c[0x0][0x3b0] ;  /* 0x0000ec00ff8e7b82 */ /* 0x001e220000000a00 */
        /* <DEDUP_REMOVED lines=18> */
.L_x_17990:
[----:B------:R-:W-:Y:S05]  /*157c0*/  BSYNC.RECONVERGENT B1 ;  /* 0x0000000000017941 */ /* 0x000fea0003800200 */
.L_x_17989:
[----:B------:R-:W-:Y:S01]  /*157d0*/  VIADD R182, R182, 0x20 ;  /* 0x00000020b6b67836 */ /* 0x000fe20000000000 */
[----:B------:R-:W-:-:S07]  /*157e0*/  IADD3 R183, PT, PT, R183, 0x20, RZ ;  /* 0x00000020b7b77810 */ /* 0x000fce0007ffe0ff */
.L_x_17875:
[----:B------:R-:W-:Y:S05]  /*157f0*/  BSYNC.RECONVERGENT B0 ;  /* 0x0000000000007941 */ /* 0x000fea0003800200 */
.L_x_17874:
        /* <DEDUP_REMOVED lines=9> */
.L_x_17994:
[----:B------:R-:W-:Y:S05]  /*15890*/  BSYNC.RECONVERGENT B1 ;  /* 0x0000000000017941 */ /* 0x000fea0003800200 */
.L_x_17993:
[----:B------:R-:W-:Y:S01]  /*158a0*/  UISETP.NE.U32.AND UP0, UPT, UR4, URZ, UPT ;  /* 0x000000ff0400728c */ /* 0x000fe2000bf05070 */
[----:B------:R-:W-:Y:S03]  /*158b0*/  BSSY.RECONVERGENT B1, `(.L_x_17995) ;  /* 0x00006a0000017945 */ /* 0x000fe60003800200 */
[----:B------:R-:W-:-:S09]  /*158c0*/  UISETP.NE.AND.EX UP0, UPT, UR5, URZ, UPT, UP0 ;  /* 0x000000ff0500728c */ /* 0x000fd2000bf05300 */
[----:B------:R-:W-:Y:S05]  /*158d0*/  BRA.U !UP0, `(.L_x_17996) ;  /* 0x0000003508807547 */ /* 0x000fea000b800000 */
[----:B01----:R-:W0:Y:S02]  /*158e0*/  LDC.64 R142, c[0x0][0x3a0] ;  /* 0x0000e800ff8e7b82 */ /* 0x003e240000000a00 */
[----:B0-----:R-:W-:-:S05]  /*158f0*/  IMAD.WIDE.U32 R142, R182, 0x20, R142 ;  /* 0x00000020b68e7825 */ /* 0x001fca00078e008e */
[----:B------:R0:W5:Y:S04]  /*15900*/  LDG.E.128 R116, desc[UR6][R142.64] ;  /* 0x000000068e747981 */ /* 0x000168000c1e1d00 */
[----:B------:R0:W5:Y:S01]  /*15910*/  LDG.E.128 R120, desc[UR6][R142.64+0x10] ;  /* 0x000010068e787981 */ /* 0x000162000c1e1d00 */
[----:B------:R-:W-:Y:S01]  /*15920*/  ISETP.GT.AND P2, PT, R140, RZ, PT ;  /* 0x000000ff8c00720c */ /* 0x000fe20003f44270 */
[----:B------:R-:W-:-:S12]  /*15930*/  BSSY.RECONVERGENT B2, `(.L_x_17997) ;  /* 0x000006a000027945 */ /* 0x000fd80003800200 */
[----:B------:R-:W-:Y:S01]  /*15940*/  @!P2 IMAD.MOV.U32 R180, RZ, RZ, R166 ;  /* 0x000000ffffb4a224 */ /* 0x000fe200078e00a6 */
[----:B------:R-:W-:Y:S01]  /*15950*/  @!P2 MOV R176, R9 ;  /* 0x0000000900b0a202 */ /* 0x000fe20000000f00 */
[----:B0-----:R-:W-:Y:S06]  /*15960*/  @!P2 BRA `(.L_x_17998) ;  /* 0x000000040098a947 */ /* 0x001fec0003800000 */
        /* <DEDUP_REMOVED lines=16> */
.L_x_18001:
        /* <DEDUP_REMOVED lines=13> */
.L_x_18003:
[----:B------:R-:W-:Y:S05]  /*15b40*/  BSYNC.RECONVERGENT B4 ;  /* 0x0000000000047941 */ /* 0x000fea0003800200 */
.L_x_18002:
        /* <DEDUP_REMOVED lines=61> */
.L_x_18000:
[----:B------:R-:W-:Y:S05]  /*15f20*/  BSYNC.RECONVERGENT B3 ;  /* 0x0000000000037941 */ /* 0x000fea0003800200 */
.L_x_17999:
        /* <DEDUP_REMOVED lines=10> */
.L_x_17998:
[----:B------:R-:W-:Y:S05]  /*15fd0*/  BSYNC.RECONVERGENT B2 ;  /* 0x0000000000027941 */ /* 0x000fea0003800200 */
.L_x_17997:
[----:B------:R-:W-:Y:S01]  /*15fe0*/  BSSY.RECONVERGENT B2, `(.L_x_18004) ;  /* 0x000006b000027945 */ /* 0x000fe20003800200 */
[----:B------:R-:W-:Y:S01]  /*15ff0*/  @!P2 IMAD.MOV.U32 R166, RZ, RZ, R180 ;  /* 0x000000ffffa6a224 */ /* 0x000fe200078e00b4 */
[----:B------:R-:W-:Y:S02]  /*16000*/  @!P2 MOV R9, R176 ;  /* 0x000000b00009a202 */ /* 0x000fe40000000f00 */
[----:B------:R-:W-:Y:S05]  /*16010*/  @!P2 BRA `(.L_x_18005) ;  /* 0x00000004009ca947 */ /* 0x000fea0003800000 */
        /* <DEDUP_REMOVED lines=16> */
.L_x_18008:
        /* <DEDUP_REMOVED lines=13> */
.L_x_18010:
[----:B------:R-:W-:Y:S05]  /*161f0*/  BSYNC.RECONVERGENT B4 ;  /* 0x0000000000047941 */ /* 0x000fea0003800200 */
.L_x_18009:
        /* <DEDUP_REMOVED lines=61> */
.L_x_18007:
[----:B------:R-:W-:Y:S05]  /*165d0*/  BSYNC.RECONVERGENT B3 ;  /* 0x0000000000037941 */ /* 0x000fea0003800200 */
.L_x_18006:
        /* <DEDUP_REMOVED lines=11> */
.L_x_18005:
[----:B------:R-:W-:Y:S05]  /*16690*/  BSYNC.RECONVERGENT B2 ;  /* 0x0000000000027941 */ /* 0x000fea0003800200 */
.L_x_18004:
        /* <DEDUP_REMOVED lines=20> */
.L_x_18015:
        /* <DEDUP_REMOVED lines=13> */
.L_x_18017:
[----:B------:R-:W-:Y:S05]  /*168b0*/  BSYNC.RECONVERGENT B4 ;  /* 0x0000000000047941 */ /* 0x000fea0003800200 */
.L_x_18016:
        /* <DEDUP_REMOVED lines=53> */
[----:B------:R-:W-:-:S04]  /*16c10*/  IMAD.WIDE.U32 R142, R142, -0x2daee0ad, RZ ;  /* 0xd2511f538e8e7825 */ /* 0x000fc800078e00ff */
[----:B------:R-:W-:Y:S01]  /*16c20*/  VIADD R7, R144, 0x8ff34781 ;  /* 0x8ff3478190077836 */ /* 0x000fe20000000000 */
[----:B------:R-:W-:Y:S01]  /*16c30*/  MOV R180, R142 ;  /* 0x0000008e00b47202 */ /* 0x000fe20000000f00 */
[----:B------:R-:W-:Y:S02]  /*16c40*/  HFMA2 R142, -RZ, RZ, 0, 0 ;  /* 0x00000000ff8e7431 */ /* 0x000fe400000001ff */
[----:B------:R-:W-:Y:S01]  /*16c50*/  IMAD.MOV.U32 R164, RZ, RZ, R178 ;  /* 0x000000ffffa47224 */ /* 0x000fe200078e00b2 */
[----:B------:R-:W-:Y:S02]  /*16c60*/  LOP3.LUT R8, R7, R8, R179, 0x96, !PT ;  /* 0x0000000807087212 */ /* 0x000fe400078e96b3 */
[----:B------:R-:W-:Y:S01]  /*16c70*/  LOP3.LUT R7, R9, R176, R143, 0x96, !PT ;  /* 0x000000b009077212 */ /* 0x000fe200078e968f */
[----:B------:R-:W-:-:S07]  /*16c80*/  IMAD.MOV.U32 R143, RZ, RZ, R166 ;  /* 0x000000ffff8f7224 */ /* 0x000fce00078e00a6 */
.L_x_18014:
[----:B------:R-:W-:Y:S05]  /*16c90*/  BSYNC.RECONVERGENT B3 ;  /* 0x0000000000037941 */ /* 0x000fea0003800200 */
.L_x_18013:
        /* <DEDUP_REMOVED lines=10> */
.L_x_18012:
[----:B------:R-:W-:Y:S05]  /*16d40*/  BSYNC.RECONVERGENT B2 ;  /* 0x0000000000027941 */ /* 0x000fea0003800200 */
.L_x_18011:
        /* <DEDUP_REMOVED lines=20> */
.L_x_18022:
        /* <DEDUP_REMOVED lines=13> */
.L_x_18024:
[----:B------:R-:W-:Y:S05]  /*16f60*/  BSYNC.RECONVERGENT B4 ;  /* 0x0000000000047941 */ /* 0x000fea0003800200 */
.L_x_18023:
        /* <DEDUP_REMOVED lines=61> */
.L_x_18021:
[----:B------:R-:W-:Y:S05]  /*17340*/  BSYNC.RECONVERGENT B3 ;  /* 0x0000000000037941 */ /* 0x000fea0003800200 */
.L_x_18020:
[----:B-----5:R-:W-:Y:S02]  /*17350*/  PRMT R170, R89, 0x7632, R170 ;  /* 0x0000763259aa7816 */ /* 0x020fe400000000aa */
[----:B------:R-:W-:Y:S01]  /*17360*/  I2FP.F32.U32 R142, R143 ;  /* 0x0000008f008e7245 */ /* 0x000fe20000201000 */
[----:B------:R-:W-:Y:S01]  /*17370*/  IMAD.MOV.U32 R143, RZ, RZ, 0x2f800000 ;  /* 0x2f800000ff8f7424 */ /* 0x000fe200078e00ff */
[----:B------:R-:W-:-:S03]  /*17380*/  SHF.L.U32 R170, R170, 0x10, RZ ;  /* 0x00000010aaaa7819 */ /* 0x000fc600000006ff */
[----:B------:R-:W-:Y:S02]  /*17390*/  FFMA.FTZ R142, R142, R143, 1.1641532182693481445e-10 ;  /* 0x2f0000008e8e7423 */ /* 0x000fe4000001008f */
[----:B------:R-:W-:-:S03]  /*173a0*/  FMUL.FTZ R170, R170, UR11 ;  /* 0x0000000baaaa7c20 */ /* 0x000fc60008410000 */
[----:B------:R-:W-:Y:S01]  /*173b0*/  FSETP.GTU.FTZ.AND P3, PT, R142, UR8, PT ;  /* 0x000000088e007c0b */ /* 0x000fe2000bf7c000 */
[----:B------:R-:W-:-:S05]  /*173c0*/  FMUL.FTZ R170, R170, UR10 ;  /* 0x0000000aaaaa7c20 */ /* 0x000fca0008410000 */
[----:B------:R-:W-:Y:S02]  /*173d0*/  FSEL R142, R170, RZ, !P3 ;  /* 0x000000ffaa8e7208 */ /* 0x000fe40005800000 */
[----:B------:R-:W-:-:S03]  /*173e0*/  SEL R170, RZ, 0x1, P3 ;  /* 0x00000001ffaa7807 */ /* 0x000fc60001800000 */
[----:B------:R-:W-:-:S07]  /*173f0*/  FADD.FTZ R119, R119, R142 ;  /* 0x0000008e77777221 */ /* 0x000fce0000010000 */
.L_x_18019:
[----:B------:R-:W-:Y:S05]  /*17400*/  BSYNC.RECONVERGENT B2 ;  /* 0x0000000000027941 */ /* 0x000fea0003800200 */
.L_x_18018:
        /* <DEDUP_REMOVED lines=20> */
.L_x_18029:
        /* <DEDUP_REMOVED lines=13> */
.L_x_18031:
[----:B------:R-:W-:Y:S05]  /*17620*/  BSYNC.RECONVERGENT B4 ;  /* 0x0000000000047941 */ /* 0x000fea0003800200 */
.L_x_18030:
        /* <DEDUP_REMOVED lines=61> */
.L_x_18028:
[----:B------:R-:W-:Y:S05]  /*17a00*/  BSYNC.RECONVERGENT B3 ;  /* 0x0000000000037941 */ /* 0x000fea0003800200 */
.L_x_18027:
        /* <DEDUP_REMOVED lines=10> */
.L_x_18026:
[----:B------:R-:W-:Y:S05]  /*17ab0*/  BSYNC.RECONVERGENT B2 ;  /* 0x0000000000027941 */ /* 0x000fea0003800200 */
.L_x_18025:
        /* <DEDUP_REMOVED lines=20> */
.L_x_18036:
        /* <DEDUP_REMOVED lines=13> */
.L_x_18038:
[----:B------:R-:W-:Y:S05]  /*17cd0*/  BSYNC.RECONVERGENT B4 ;  /* 0x0000000000047941 */ /* 0x000fea0003800200 */
.L_x_18037:
        /* <DEDUP_REMOVED lines=61> */
.L_x_18035:
[----:B------:R-:W-:Y:S05]  /*180b0*/  BSYNC.RECONVERGENT B3 ;  /* 0x0000000000037941 */ /* 0x000fea0003800200 */
.L_x_18034:
        /* <DEDUP_REMOVED lines=11> */
.L_x_18033:
[----:B------:R-:W-:Y:S05]  /*18170*/  BSYNC.RECONVERGENT B2 ;  /* 0x0000000000027941 */ /* 0x000fea0003800200 */
.L_x_18032:
        /* <DEDUP_REMOVED lines=20> */
.L_x_18043:
        /* <DEDUP_REMOVED lines=13> */
.L_x_18045:
[----:B------:R-:W-:Y:S05]  /*18390*/  BSYNC.RECONVERGENT B4 ;  /* 0x0000000000047941 */ /* 0x000fea0003800200 */
.L_x_18044:
        /* <DEDUP_REMOVED lines=61> */
.L_x_18042:
[----:B------:R-:W-:Y:S05]  /*18770*/  BSYNC.RECONVERGENT B3 ;  /* 0x0000000000037941 */ /* 0x000fea0003800200 */
.L_x_18041:
        /* <DEDUP_REMOVED lines=10> */
.L_x_18040:
[----:B------:R-:W-:Y:S05]  /*18820*/  BSYNC.RECONVERGENT B2 ;  /* 0x0000000000027941 */ /* 0x000fea0003800200 */
.L_x_18039:
[----:B------:R-:W-:Y:S01]  /*18830*/  @!P2 IMAD.MOV.U32 R180, RZ, RZ, R181 ;  /* 0x000000ffffb4a224 */ /* 0x000fe200078e00b5 */
        /* <DEDUP_REMOVED lines=18> */
.L_x_18049:
        /* <DEDUP_REMOVED lines=13> */
.L_x_18051:
[----:B------:R-:W-:Y:S05]  /*18a30*/  BSYNC.RECONVERGENT B3 ;  /* 0x0000000000037941 */ /* 0x000fea0003800200 */
.L_x_18050:
        /* <DEDUP_REMOVED lines=61> */
.L_x_18048:
[----:B------:R-:W-:Y:S05]  /*18e10*/  BSYNC.RECONVERGENT B2 ;  /* 0x0000000000027941 */ /* 0x000fea0003800200 */
.L_x_18047:
        /* <DEDUP_REMOVED lines=12> */
.L_x_17996:
[----:B------:R-:W-:Y:S01]  /*18ee0*/  BSSY.RECONVERGENT B2, `(.L_x_18052) ;  /* 0x0000069000027945 */ /* 0x000fe20003800200 */
[----:B------:R-:W-:Y:S01]  /*18ef0*/  IMAD.MOV.U32 R180, RZ, RZ, R166 ;  /* 0x000000ffffb47224 */ /* 0x000fe200078e00a6 */
[----:B------:R-:W-:Y:S01]  /*18f00*/  MOV R118, R9 ;  /* 0x0000000900767202 */ /* 0x000fe20000000f00 */
[----:B------:R-:W-:Y:S01]  /*18f10*/  IMAD.MOV.U32 R116, RZ, RZ, RZ ;  /* 0x000000ffff747224 */ /* 0x000fe200078e00ff */
        /* <DEDUP_REMOVED lines=17> */
.L_x_18056:
        /* <DEDUP_REMOVED lines=13> */
.L_x_18058:
[----:B------:R-:W-:Y:S05]  /*19100*/  BSYNC.RECONVERGENT B4 ;  /* 0x0000000000047941 */ /* 0x000fea0003800200 */
.L_x_18057:
        /* <DEDUP_REMOVED lines=56> */
[----:B------:R-:W-:Y:S02]  /*19490*/  HFMA2 R118, -RZ, RZ, 0, 0 ;  /* 0x00000000ff767431 */ /* 0x000fe400000001ff */
[----:B------:R-:W-:-:S05]  /*194a0*/  VIADD R7, R145, 0x96a522ad ;  /* 0x96a522ad91077836 */ /* 0x000fca0000000000 */
[----:B------:R-:W-:Y:S01]  /*194b0*/  LOP3.LUT R7, R7, R116, R181, 0x96, !PT ;  /* 0x0000007407077212 */ /* 0x000fe200078e96b5 */
[----:B------:R-:W-:-:S07]  /*194c0*/  IMAD.MOV.U32 R116, RZ, RZ, R166 ;  /* 0x000000ffff747224 */ /* 0x000fce00078e00a6 */
.L_x_18055:
[----:B------:R-:W-:Y:S05]  /*194d0*/  BSYNC.RECONVERGENT B3 ;  /* 0x0000000000037941 */ /* 0x000fea0003800200 */
.L_x_18054:
        /* <DEDUP_REMOVED lines=9> */
.L_x_18053:
[----:B------:R-:W-:Y:S05]  /*19570*/  BSYNC.RECONVERGENT B2 ;  /* 0x0000000000027941 */ /* 0x000fea0003800200 */
.L_x_18052:
        /* <DEDUP_REMOVED lines=17> */
.L_x_18063:
        /* <DEDUP_REMOVED lines=13> */
.L_x_18065:
[----:B------:R-:W-:Y:S05]  /*19760*/  BSYNC.RECONVERGENT B4 ;  /* 0x0000000000047941 */ /* 0x000fea0003800200 */
.L_x_18064:
        /* <DEDUP_REMOVED lines=61> */
.L_x_18062:
[----:B------:R-:W-:Y:S05]  /*19b40*/  BSYNC.RECONVERGENT B3 ;  /* 0x0000000000037941 */ /* 0x000fea0003800200 */
.L_x_18061:
        /* <DEDUP_REMOVED lines=10> */
.L_x_18060:
[----:B------:R-:W-:Y:S05]  /*19bf0*/  BSYNC.RECONVERGENT B2 ;  /* 0x0000000000027941 */ /* 0x000fea0003800200 */
.L_x_18059:
        /* <DEDUP_REMOVED lines=17> */
.L_x_18070:
        /* <DEDUP_REMOVED lines=13> */
.L_x_18072:
[----:B------:R-:W-:Y:S05]  /*19de0*/  BSYNC.RECONVERGENT B4 ;  /* 0x0000000000047941 */ /* 0x000fea0003800200 */
.L_x_18071:
        /* <DEDUP_REMOVED lines=47> */
[----:B01----:R-:W-:Y:S01]  /*1a0e0*/  IMAD.WIDE.U32 R142, R7, -0x326172a9, RZ ;  /* 0xcd9e8d57078e7825 */ /* 0x003fe200078e00ff */
        /* <DEDUP_REMOVED lines=13> */
.L_x_18069:
[----:B------:R-:W-:Y:S05]  /*1a1c0*/  BSYNC.RECONVERGENT B3 ;  /* 0x0000000000037941 */ /* 0x000fea0003800200 */
.L_x_18068:
        /* <DEDUP_REMOVED lines=9> */
.L_x_18067:
[----:B------:R-:W-:Y:S05]  /*1a260*/  BSYNC.RECONVERGENT B2 ;  /* 0x0000000000027941 */ /* 0x000fea0003800200 */
.L_x_18066:
        /* <DEDUP_REMOVED lines=17> */
.L_x_18077:
        /* <DEDUP_REMOVED lines=13> */
.L_x_18079:
[----:B------:R-:W-:Y:S05]  /*1a450*/  BSYNC.RECONVERGENT B4 ;  /* 0x0000000000047941 */ /* 0x000fea0003800200 */
.L_x_18078:
[----:B------:R-:W-:Y:S01]  /*1a460*/  IMAD.WIDE.U32 R120, R2, -0x326172a9, RZ ;  /* 0xcd9e8d5702787825 */ /* 0x000fe200078e00ff */
[----:B------:R-:W-:Y:S02]  /*1a470*/  LOP3.LUT R122, R165, R9, R145, 0x96, !PT ;  /* 0x00000009a57a7212 */ /* 0x000fe400078e9691 */
[----:B------:R-:W-:Y:S01]  /*1a480*/  IADD3 R7, PT, PT, R144, -0x61c88647, RZ ;  /* 0x9e3779b990077810 */ /* 0x000fe20007ffe0ff */
[C---:B------:R-:W-:Y:S01]  /*1a490*/  VIADD R9, R145.reuse, 0xbb67ae85 ;  /* 0xbb67ae8591097836 */ /* 0x040fe20000000000 */
[----:B01----:R-:W-:Y:S01]  /*1a4a0*/  LOP3.LUT R142, R6, R121, R144, 0x96, !PT ;  /* 0x00000079068e7212 */ /* 0x003fe200078e9690 */
        /* <DEDUP_REMOVED lines=43> */
[----:B------:R-:W-:Y:S01]  /*1a760*/  LOP3.LUT R142, R119, R142, R121, 0x96, !PT ;  /* 0x0000008e778e7212 */ /* 0x000fe200078e9679 */
[----:B------:R-:W-:Y:S02]  /*1a770*/  IMAD.MOV.U32 R119, RZ, RZ, R180 ;  /* 0x000000ffff777224 */ /* 0x000fe400078e00b4 */
        /* <DEDUP_REMOVED lines=9> */
[----:B------:R-:W-:Y:S01]  /*1a810*/  IMAD.MOV.U32 R9, RZ, RZ, RZ ;  /* 0x000000ffff097224 */ /* 0x000fe200078e00ff */
[----:B------:R-:W-:-:S07]  /*1a820*/  MOV R180, R122 ;  /* 0x0000007a00b47202 */ /* 0x000fce0000000f00 */
.L_x_18076:
[----:B------:R-:W-:Y:S05]  /*1a830*/  BSYNC.RECONVERGENT B3 ;  /* 0x0000000000037941 */ /* 0x000fea0003800200 */
.L_x_18075:
        /* <DEDUP_REMOVED lines=10> */
.L_x_18074:
[----:B------:R-:W-:Y:S05]  /*1a8e0*/  BSYNC.RECONVERGENT B2 ;  /* 0x0000000000027941 */ /* 0x000fea0003800200 */
.L_x_18073:
        /* <DEDUP_REMOVED lines=17> */
.L_x_18084:
        /* <DEDUP_REMOVED lines=13> */
.L_x_18086:
[----:B------:R-:W-:Y:S05]  /*1aad0*/  BSYNC.RECONVERGENT B4 ;  /* 0x0000000000047941 */ /* 0x000fea0003800200 */
.L_x_18085:
        /* <DEDUP_REMOVED lines=57> */
[----:B------:R-:W-:Y:S02]  /*1ae70*/  LOP3.LUT R7, R9, R120, R123, 0x96, !PT ;  /* 0x0000007809077212 */ /* 0x000fe400078e967b */
[----:B------:R-:W-:Y:S01]  /*1ae80*/  MOV R120, R180 ;  /* 0x000000b400787202 */ /* 0x000fe20000000f00 */
[----:B------:R-:W-:Y:S02]  /*1ae90*/  IMAD.MOV.U32 R180, RZ, RZ, R122 ;  /* 0x000000ffffb47224 */ /* 0x000fe400078e007a */
[----:B------:R-:W-:-:S07]  /*1aea0*/  HFMA2 R122, -RZ, RZ, 0, 0 ;  /* 0x00000000ff7a7431 */ /* 0x000fce00000001ff */
.L_x_18083:
[----:B------:R-:W-:Y:S05]  /*1aeb0*/  BSYNC.RECONVERGENT B3 ;  /* 0x0000000000037941 */ /* 0x000fea0003800200 */
.L_x_18082:
        /* <DEDUP_REMOVED lines=9> */
.L_x_18081:
[----:B------:R-:W-:Y:S05]  /*1af50*/  BSYNC.RECONVERGENT B2 ;  /* 0x0000000000027941 */ /* 0x000fea0003800200 */
.L_x_18080:
        /* <DEDUP_REMOVED lines=17> */
.L_x_18091:
        /* <DEDUP_REMOVED lines=13> */
.L_x_18093:
[----:B------:R-:W-:Y:S05]  /*1b140*/  BSYNC.RECONVERGENT B4 ;  /* 0x0000000000047941 */ /* 0x000fea0003800200 */
.L_x_18092:
[----:B01----:R-:W-:Y:S01]  /*1b150*/  IMAD.WIDE.U32 R142, R2, -0x326172a9, RZ ;  /* 0xcd9e8d57028e7825 */ /* 0x003fe200078e00ff */
        /* <DEDUP_REMOVED lines=60> */
.L_x_18090:
[----:B------:R-:W-:Y:S05]  /*1b520*/  BSYNC.RECONVERGENT B3 ;  /* 0x0000000000037941 */ /* 0x000fea0003800200 */
.L_x_18089:
        /* <DEDUP_REMOVED lines=10> */
.L_x_18088:
[----:B------:R-:W-:Y:S05]  /*1b5d0*/  BSYNC.RECONVERGENT B2 ;  /* 0x0000000000027941 */ /* 0x000fea0003800200 */
.L_x_18087:
        /* <DEDUP_REMOVED lines=17> */
.L_x_18098:
        /* <DEDUP_REMOVED lines=13> */
.L_x_18100:
[----:B------:R-:W-:Y:S05]  /*1b7c0*/  BSYNC.RECONVERGENT B4 ;  /* 0x0000000000047941 */ /* 0x000fea0003800200 */
.L_x_18099:
        /* <DEDUP_REMOVED lines=58> */
[----:B------:R-:W-:Y:S01]  /*1bb70*/  HFMA2 R142, -RZ, RZ, 0, 0 ;  /* 0x00000000ff8e7431 */ /* 0x000fe200000001ff */
[----:B------:R-:W-:Y:S01]  /*1bb80*/  MOV R123, R180 ;  /* 0x000000b4007b7202 */ /* 0x000fe20000000f00 */
[----:B------:R-:W-:-:S07]  /*1bb90*/  IMAD.MOV.U32 R180, RZ, RZ, R122 ;  /* 0x000000ffffb47224 */ /* 0x000fce00078e007a */
.L_x_18097:
[----:B------:R-:W-:Y:S05]  /*1bba0*/  BSYNC.RECONVERGENT B3 ;  /* 0x0000000000037941 */ /* 0x000fea0003800200 */
.L_x_18096:
        /* <DEDUP_REMOVED lines=9> */
.L_x_18095:
[----:B------:R-:W-:Y:S05]  /*1bc40*/  BSYNC.RECONVERGENT B2 ;  /* 0x0000000000027941 */ /* 0x000fea0003800200 */
.L_x_18094:
        /* <DEDUP_REMOVED lines=16> */
.L_x_18103:
        /* <DEDUP_REMOVED lines=13> */
.L_x_18105:
[----:B------:R-:W-:Y:S05]  /*1be20*/  BSYNC.RECONVERGENT B3 ;  /* 0x0000000000037941 */ /* 0x000fea0003800200 */
.L_x_18104:
        /* <DEDUP_REMOVED lines=61> */
.L_x_18102:
[----:B------:R-:W-:Y:S05]  /*1c200*/  BSYNC.RECONVERGENT B2 ;  /* 0x0000000000027941 */ /* 0x000fea0003800200 */
.L_x_18101:
        /* <DEDUP_REMOVED lines=10> */
.L_x_18046:
[----:B------:R-:W-:Y:S05]  /*1c2b0*/  BSYNC.RECONVERGENT B1 ;  /* 0x0000000000017941 */ /* 0x000fea0003800200 */
.L_x_17995:
        /* <DEDUP_REMOVED lines=27> */
.L_x_18107:
[----:B------:R-:W-:Y:S05]  /*1c470*/  BSYNC.RECONVERGENT B1 ;  /* 0x0000000000017941 */ /* 0x000fea0003800200 */
.L_x_18106:
[----:B------:R-:W-:Y:S01]  /*1c480*/  IADD3 R182, PT, PT, R182, 0x20, RZ ;  /* 0x00000020b6b67810 */ /* 0x000fe20007ffe0ff */
[----:B------:R-:W-:-:S07]  /*1c490*/  VIADD R183, R183, 0x20 ;  /* 0x00000020b7b77836 */ /* 0x000fce0000000000 */
.L_x_17992:
[----:B------:R-:W-:Y:S05]  /*1c4a0*/  BSYNC.RECONVERGENT B0 ;  /* 0x0000000000007941 */ /* 0x000fea0003800200 */
.L_x_17991:
        /* <DEDUP_REMOVED lines=9> */
.L_x_18111:
[----:B------:R-:W-:Y:S05]  /*1c540*/  BSYNC.RECONVERGENT B1 ;  /* 0x0000000000017941 */ /* 0x000fea0003800200 */
.L_x_18110:
        /* <DEDUP_REMOVED lines=29> */
.L_x_18118:
        /* <DEDUP_REMOVED lines=13> */
.L_x_18120:
[----:B------:R-:W-:Y:S05]  /*1c7f0*/  BSYNC.RECONVERGENT B4 ;  /* 0x0000000000047941 */ /* 0x000fea0003800200 */
.L_x_18119:
        /* <DEDUP_REMOVED lines=61> */
.L_x_18117:
[----:B------:R-:W-:Y:S05]  /*1cbd0*/  BSYNC.RECONVERGENT B3 ;  /* 0x0000000000037941 */ /* 0x000fea0003800200 */
.L_x_18116:
        /* <DEDUP_REMOVED lines=10> */
.L_x_18115:
[----:B------:R-:W-:Y:S05]  /*1cc80*/  BSYNC.RECONVERGENT B2 ;  /* 0x0000000000027941 */ /* 0x000fea0003800200 */
.L_x_18114:
        /* <DEDUP_REMOVED lines=20> */
.L_x_18125:
        /* <DEDUP_REMOVED lines=13> */
.L_x_18127:
[----:B------:R-:W-:Y:S05]  /*1cea0*/  BSYNC.RECONVERGENT B4 ;  /* 0x0000000000047941 */ /* 0x000fea0003800200 */
.L_x_18126:
        /* <DEDUP_REMOVED lines=61> */
.L_x_18124:
[----:B------:R-:W-:Y:S05]  /*1d280*/  BSYNC.RECONVERGENT B3 ;  /* 0x0000000000037941 */ /* 0x000fea0003800200 */
.L_x_18123:
        /* <DEDUP_REMOVED lines=11> */
.L_x_18122:
[----:B------:R-:W-:Y:S05]  /*1d340*/  BSYNC.RECONVERGENT B2 ;  /* 0x0000000000027941 */ /* 0x000fea0003800200 */
.L_x_18121:
        /* <DEDUP_REMOVED lines=20> */
.L_x_18132:
        /* <DEDUP_REMOVED lines=13> */
.L_x_18134:
[----:B------:R-:W-:Y:S05]  /*1d560*/  BSYNC.RECONVERGENT B4 ;  /* 0x0000000000047941 */ /* 0x000fea0003800200 */
.L_x_18133:
        /* <DEDUP_REMOVED lines=61> */
.L_x_18131:
[----:B------:R-:W-:Y:S05]  /*1d940*/  BSYNC.RECONVERGENT B3 ;  /* 0x0000000000037941 */ /* 0x000fea0003800200 */
.L_x_18130:
        /* <DEDUP_REMOVED lines=10> */
.L_x_18129:
[----:B------:R-:W-:Y:S05]  /*1d9f0*/  BSYNC.RECONVERGENT B2 ;  /* 0x0000000000027941 */ /* 0x000fea0003800200 */
.L_x_18128:
        /* <DEDUP_REMOVED lines=20> */
.L_x_18139:
        /* <DEDUP_REMOVED lines=13> */
.L_x_18141:
[----:B------:R-:W-:Y:S05]  /*1dc10*/  BSYNC.RECONVERGENT B4 ;  /* 0x0000000000047941 */ /* 0x000fea0003800200 */
.L_x_18140:
        /* <DEDUP_REMOVED lines=61> */
.L_x_18138:
[----:B------:R-:W-:Y:S05]  /*1dff0*/  BSYNC.RECONVERGENT B3 ;  /* 0x0000000000037941 */ /* 0x000fea0003800200 */
.L_x_18137:
        /* <DEDUP_REMOVED lines=10> */
[----:B------:R-:W-:-:S07]  /*1e0a0*/  FADD.FTZ R127, R127, R142 ;  /* 0x0000008e7f7f7221 */ /* 0x000fce0000010000 */
.L_x_18136:
[----:B------:R-:W-:Y:S05]  /*1e0b0*/  BSYNC.RECONVERGENT B2 ;  /* 0x0000000000027941 */ /* 0x000fea0003800200 */
.L_x_18135:
        /* <DEDUP_REMOVED lines=20> */
.L_x_18146:
        /* <DEDUP_REMOVED lines=13> */
.L_x_18148:
[----:B------:R-:W-:Y:S05]  /*1e2d0*/  BSYNC.RECONVERGENT B4 ;  /* 0x0000000000047941 */ /* 0x000fea0003800200 */
.L_x_18147:
        /* <DEDUP_REMOVED lines=61> */
.L_x_18145:
[----:B------:R-:W-:Y:S05]  /*1e6b0*/  BSYNC.RECONVERGENT B3 ;  /* 0x0000000000037941 */ /* 0x000fea0003800200 */
.L_x_18144:
        /* <DEDUP_REMOVED lines=10> */
.L_x_18143:
[----:B------:R-:W-:Y:S05]  /*1e760*/  BSYNC.RECONVERGENT B2 ;  /* 0x0000000000027941 */ /* 0x000fea0003800200 */
.L_x_18142:
        /* <DEDUP_REMOVED lines=20> */
.L_x_18153:
        /* <DEDUP_REMOVED lines=13> */
.L_x_18155:
[----:B------:R-:W-:Y:S05]  /*1e980*/  BSYNC.RECONVERGENT B4 ;  /* 0x0000000000047941 */ /* 0x000fea0003800200 */
.L_x_18154:
        /* <DEDUP_REMOVED lines=61> */
.L_x_18152:
[----:B------:R-:W-:Y:S05]  /*1ed60*/  BSYNC.RECONVERGENT B3 ;  /* 0x0000000000037941 */ /* 0x000fea0003800200 */
.L_x_18151:
        /* <DEDUP_REMOVED lines=11> */
.L_x_18150:
[----:B------:R-:W-:Y:S05]  /*1ee20*/  BSYNC.RECONVERGENT B2 ;  /* 0x0000000000027941 */ /* 0x000fea0003800200 */
.L_x_18149:
        /* <DEDUP_REMOVED lines=20> */
.L_x_18160:
        /* <DEDUP_REMOVED lines=13> */
.L_x_18162:
[----:B------:R-:W-:Y:S05]  /*1f040*/  BSYNC.RECONVERGENT B4 ;  /* 0x0000000000047941 */ /* 0x000fea0003800200 */
.L_x_18161:
        /* <DEDUP_REMOVED lines=61> */
.L_x_18159:
[----:B------:R-:W-:Y:S05]  /*1f420*/  BSYNC.RECONVERGENT B3 ;  /* 0x0000000000037941 */ /* 0x000fea0003800200 */
.L_x_18158:
        /* <DEDUP_REMOVED lines=10> */
.L_x_18157:
[----:B------:R-:W-:Y:S05]  /*1f4d0*/  BSYNC.RECONVERGENT B2 ;  /* 0x0000000000027941 */ /* 0x000fea0003800200 */
.L_x_18156:
        /* <DEDUP_REMOVED lines=19> */
.L_x_18166:
        /* <DEDUP_REMOVED lines=13> */
.L_x_18168:
[----:B------:R-:W-:Y:S05]  /*1f6e0*/  BSYNC.RECONVERGENT B3 ;  /* 0x0000000000037941 */ /* 0x000fea0003800200 */
.L_x_18167:
        /* <DEDUP_REMOVED lines=61> */
.L_x_18165:
[----:B------:R-:W-:Y:S05]  /*1fac0*/  BSYNC.RECONVERGENT B2 ;  /* 0x0000000000027941 */ /* 0x000fea0003800200 */
.L_x_18164:
        /* <DEDUP_REMOVED lines=12> */
.L_x_18113:
        /* <DEDUP_REMOVED lines=21> */
.L_x_18173:
        /* <DEDUP_REMOVED lines=13> */
.L_x_18175:
[----:B------:R-:W-:Y:S05]  /*1fdb0*/  BSYNC.RECONVERGENT B4 ;  /* 0x0000000000047941 */ /* 0x000fea0003800200 */
.L_x_18174:
        /* <DEDUP_REMOVED lines=60> */
.L_x_18172:
[----:B------:R-:W-:Y:S05]  /*20180*/  BSYNC.RECONVERGENT B3 ;  /* 0x0000000000037941 */ /* 0x000fea0003800200 */
.L_x_18171:
        /* <DEDUP_REMOVED lines=9> */
.L_x_18170:
[----:B------:R-:W-:Y:S05]  /*20220*/  BSYNC.RECONVERGENT B2 ;  /* 0x0000000000027941 */ /* 0x000fea0003800200 */
.L_x_18169:
        /* <DEDUP_REMOVED lines=17> */
.L_x_18180:
        /* <DEDUP_REMOVED lines=13> */
.L_x_18182:
[----:B------:R-:W-:Y:S05]  /*20410*/  BSYNC.RECONVERGENT B4 ;  /* 0x0000000000047941 */ /* 0x000fea0003800200 */
.L_x_18181:
        /* <DEDUP_REMOVED lines=61> */
.L_x_18179:
[----:B------:R-:W-:Y:S05]  /*207f0*/  BSYNC.RECONVERGENT B3 ;  /* 0x0000000000037941 */ /* 0x000fea0003800200 */
.L_x_18178:
        /* <DEDUP_REMOVED lines=10> */
.L_x_18177:
[----:B------:R-:W-:Y:S05]  /*208a0*/  BSYNC.RECONVERGENT B2 ;  /* 0x0000000000027941 */ /* 0x000fea0003800200 */
.L_x_18176:
        /* <DEDUP_REMOVED lines=17> */
.L_x_18187:
        /* <DEDUP_REMOVED lines=13> */
.L_x_18189:
[----:B------:R-:W-:Y:S05]  /*20a90*/  BSYNC.RECONVERGENT B4 ;  /* 0x0000000000047941 */ /* 0x000fea0003800200 */
.L_x_18188:
        /* <DEDUP_REMOVED lines=61> */
.L_x_18186:
[----:B------:R-:W-:Y:S05]  /*20e70*/  BSYNC.RECONVERGENT B3 ;  /* 0x0000000000037941 */ /* 0x000fea0003800200 */
.L_x_18185:
        /* <DEDUP_REMOVED lines=9> */
.L_x_18184:
[----:B------:R-:W-:Y:S05]  /*20f10*/  BSYNC.RECONVERGENT B2 ;  /* 0x0000000000027941 */ /* 0x000fea0003800200 */
.L_x_18183:
        /* <DEDUP_REMOVED lines=17> */
.L_x_18194:
        /* <DEDUP_REMOVED lines=13> */
.L_x_18196:
[----:B------:R-:W-:Y:S05]  /*21100*/  BSYNC.RECONVERGENT B4 ;  /* 0x0000000000047941 */ /* 0x000fea0003800200 */
.L_x_18195:
        /* <DEDUP_REMOVED lines=61> */
.L_x_18193:
[----:B------:R-:W-:Y:S05]  /*214e0*/  BSYNC.RECONVERGENT B3 ;  /* 0x0000000000037941 */ /* 0x000fea0003800200 */
.L_x_18192:
        /* <DEDUP_REMOVED lines=10> */
.L_x_18191:
[----:B------:R-:W-:Y:S05]  /*21590*/  BSYNC.RECONVERGENT B2 ;  /* 0x0000000000027941 */ /* 0x000fea0003800200 */
.L_x_18190:
        /* <DEDUP_REMOVED lines=17> */
.L_x_18201:
        /* <DEDUP_REMOVED lines=13> */
.L_x_18203:
[----:B------:R-:W-:Y:S05]  /*21780*/  BSYNC.RECONVERGENT B4 ;  /* 0x0000000000047941 */ /* 0x000fea0003800200 */
.L_x_18202:
        /* <DEDUP_REMOVED lines=61> */
.L_x_18200:
[----:B------:R-:W-:Y:S05]  /*21b60*/  BSYNC.RECONVERGENT B3 ;  /* 0x0000000000037941 */ /* 0x000fea0003800200 */
.L_x_18199:
        /* <DEDUP_REMOVED lines=9> */
.L_x_18198:
[----:B------:R-:W-:Y:S05]  /*21c00*/  BSYNC.RECONVERGENT B2 ;  /* 0x0000000000027941 */ /* 0x000fea0003800200 */
.L_x_18197:
        /* <DEDUP_REMOVED lines=17> */
.L_x_18208:
[----:B------:R-:W-:Y:S01]  /*21d20*/  IADD3 R5, PT, PT, R5, 0x1, RZ ;  /* 0x0000000105057810 */ /* 0x000fe20007ffe0ff */
[----:B------:R-:W-:Y:S03]  /*21d30*/  BSSY.RECONVERGENT B4, `(.L_x_18209) ;  /* 0x000000c000047945 */ /* 0x000fe60003800200 */
[C---:B------:R-:W-:Y:S01]  /*21d40*/  ISETP.NE.AND P2, PT, R5.reuse, RZ, PT ;  /* 0x000000ff0500720c */ /* 0x040fe20003f45270 */
[----:B01----:R-:W-:-:S12]  /*21d50*/  IMAD.WIDE.U32 R142, R5, -0x2daee0ad, RZ ;  /* 0xd2511f53058e7825 */ /* 0x003fd800078e00ff */
        /* <DEDUP_REMOVED lines=9> */
.L_x_18210:
[----:B------:R-:W-:Y:S05]  /*21df0*/  BSYNC.RECONVERGENT B4 ;  /* 0x0000000000047941 */ /* 0x000fea0003800200 */
.L_x_18209:
        /* <DEDUP_REMOVED lines=53> */
[----:B------:R-:W-:Y:S01]  /*22150*/  IMAD.WIDE.U32 R176, R176, -0x326172a9, RZ ;  /* 0xcd9e8d57b0b07825 */ /* 0x000fe200078e00ff */
[----:B------:R-:W-:-:S03]  /*22160*/  MOV R129, R180 ;  /* 0x000000b400817202 */ /* 0x000fc60000000f00 */
[----:B------:R-:W-:Y:S01]  /*22170*/  IMAD.WIDE.U32 R130, R130, -0x2daee0ad, RZ ;  /* 0xd2511f5382827825 */ /* 0x000fe200078e00ff */
[----:B------:R-:W-:-:S03]  /*22180*/  LOP3.LUT R8, R7, R8, R177, 0x96, !PT ;  /* 0x0000000807087212 */ /* 0x000fc600078e96b1 */
[----:B------:R-:W-:Y:S01]  /*22190*/  IMAD.MOV.U32 R164, RZ, RZ, R176 ;  /* 0x000000ffffa47224 */ /* 0x000fe200078e00b0 */
[----:B------:R-:W-:Y:S01]  /*221a0*/  LOP3.LUT R7, R9, R142, R131, 0x96, !PT ;  /* 0x0000008e09077212 */ /* 0x000fe200078e9683 */
[----:B------:R-:W-:Y:S02]  /*221b0*/  HFMA2 R9, -RZ, RZ, 0, 0 ;  /* 0x00000000ff097431 */ /* 0x000fe400000001ff */
[----:B------:R-:W-:-:S07]  /*221c0*/  IMAD.MOV.U32 R180, RZ, RZ, R130 ;  /* 0x000000ffffb47224 */ /* 0x000fce00078e0082 */
.L_x_18207:
[----:B------:R-:W-:Y:S05]  /*221d0*/  BSYNC.RECONVERGENT B3 ;  /* 0x0000000000037941 */ /* 0x000fea0003800200 */
.L_x_18206:
        /* <DEDUP_REMOVED lines=10> */
.L_x_18205:
[----:B------:R-:W-:Y:S05]  /*22280*/  BSYNC.RECONVERGENT B2 ;  /* 0x0000000000027941 */ /* 0x000fea0003800200 */
.L_x_18204:
        /* <DEDUP_REMOVED lines=17> */
.L_x_18215:
        /* <DEDUP_REMOVED lines=13> */
.L_x_18217:
[----:B------:R-:W-:Y:S05]  /*22470*/  BSYNC.RECONVERGENT B4 ;  /* 0x0000000000047941 */ /* 0x000fea0003800200 */
.L_x_18216:
        /* <DEDUP_REMOVED lines=25> */
[----:B------:R-:W-:Y:S01]  /*22610*/  IADD3 R9, PT, PT, R144, 0x1715609d, RZ ;  /* 0x1715609d90097810 */ /* 0x000fe20007ffe0ff */
[----:B------:R-:W-:-:S05]  /*22620*/  IMAD.WIDE.U32 R142, R142, -0x326172a9, RZ ;  /* 0xcd9e8d578e8e7825 */ /* 0x000fca00078e00ff */
        /* <DEDUP_REMOVED lines=34> */
.L_x_18214:
[----:B------:R-:W-:Y:S05]  /*22850*/  BSYNC.RECONVERGENT B3 ;  /* 0x0000000000037941 */ /* 0x000fea0003800200 */
.L_x_18213:
        /* <DEDUP_REMOVED lines=9> */
.L_x_18212:
[----:B------:R-:W-:Y:S05]  /*228f0*/  BSYNC.RECONVERGENT B2 ;  /* 0x0000000000027941 */ /* 0x000fea0003800200 */
.L_x_18211:
        /* <DEDUP_REMOVED lines=16> */
.L_x_18220:
        /* <DEDUP_REMOVED lines=13> */
.L_x_18222:
[----:B------:R-:W-:Y:S05]  /*22ad0*/  BSYNC.RECONVERGENT B3 ;  /* 0x0000000000037941 */ /* 0x000fea0003800200 */
.L_x_18221:
        /* <DEDUP_REMOVED lines=61> */
.L_x_18219:
[----:B------:R-:W-:Y:S05]  /*22eb0*/  BSYNC.RECONVERGENT B2 ;  /* 0x0000000000027941 */ /* 0x000fea0003800200 */
.L_x_18218:
        /* <DEDUP_REMOVED lines=10> */
.L_x_18163:
[----:B------:R-:W-:Y:S05]  /*22f60*/  BSYNC.RECONVERGENT B1 ;  /* 0x0000000000017941 */ /* 0x000fea0003800200 */
.L_x_18112:
        /* <DEDUP_REMOVED lines=27> */
.L_x_18224:
[----:B------:R-:W-:Y:S05]  /*23120*/  BSYNC.RECONVERGENT B1 ;  /* 0x0000000000017941 */ /* 0x000fea0003800200 */
.L_x_18223:
[----:B------:R-:W-:Y:S01]  /*23130*/  VIADD R182, R182, 0x20 ;  /* 0x00000020b6b67836 */ /* 0x000fe20000000000 */
[----:B------:R-:W-:-:S07]  /*23140*/  IADD3 R183, PT, PT, R183, 0x20, RZ ;  /* 0x00000020b7b77810 */ /* 0x000fce0007ffe0ff */
.L_x_18109:
[----:B------:R-:W-:Y:S05]  /*23150*/  BSYNC.RECONVERGENT B0 ;  /* 0x0000000000007941 */ /* 0x000fea0003800200 */
.L_x_18108:
        /* <DEDUP_REMOVED lines=9> */
.L_x_18228:
[----:B------:R-:W-:Y:S05]  /*231f0*/  BSYNC.RECONVERGENT B1 ;  /* 0x0000000000017941 */ /* 0x000fea0003800200 */
.L_x_18227:
        /* <DEDUP_REMOVED lines=29> */
.L_x_18235:
        /* <DEDUP_REMOVED lines=13> */
.L_x_18237:
[----:B------:R-:W-:Y:S05]  /*234a0*/  BSYNC.RECONVERGENT B4 ;  /* 0x0000000000047941 */ /* 0x000fea0003800200 */
.L_x_18236:
        /* <DEDUP_REMOVED lines=61> */
.L_x_18234:
[----:B------:R-:W-:Y:S05]  /*23880*/  BSYNC.RECONVERGENT B3 ;  /* 0x0000000000037941 */ /* 0x000fea0003800200 */
.L_x_18233:
        /* <DEDUP_REMOVED lines=10> */
.L_x_18232:
[----:B------:R-:W-:Y:S05]  /*23930*/  BSYNC.RECONVERGENT B2 ;  /* 0x0000000000027941 */ /* 0x000fea0003800200 */
.L_x_18231:
        /* <DEDUP_REMOVED lines=20> */
.L_x_18242:
        /* <DEDUP_REMOVED lines=13> */
.L_x_18244:
[----:B------:R-:W-:Y:S05]  /*23b50*/  BSYNC.RECONVERGENT B4 ;  /* 0x0000000000047941 */ /* 0x000fea0003800200 */
.L_x_18243:
        /* <DEDUP_REMOVED lines=61> */
.L_x_18241:
[----:B------:R-:W-:Y:S05]  /*23f30*/  BSYNC.RECONVERGENT B3 ;  /* 0x0000000000037941 */ /* 0x000fea0003800200 */
.L_x_18240:
        /* <DEDUP_REMOVED lines=11> */
.L_x_18239:
[----:B------:R-:W-:Y:S05]  /*23ff0*/  BSYNC.RECONVERGENT B2 ;  /* 0x0000000000027941 */ /* 0x000fea0003800200 */
.L_x_18238:
        /* <DEDUP_REMOVED lines=20> */
.L_x_18249:
        /* <DEDUP_REMOVED lines=13> */
.L_x_18251:
[----:B------:R-:W-:Y:S05]  /*24210*/  BSYNC.RECONVERGENT B4 ;  /* 0x0000000000047941 */ /* 0x000fea0003800200 */
.L_x_18250:
        /* <DEDUP_REMOVED lines=61> */
.L_x_18248:
[----:B------:R-:W-:Y:S05]  /*245f0*/  BSYNC.RECONVERGENT B3 ;  /* 0x0000000000037941 */ /* 0x000fea0003800200 */
.L_x_18247:
        /* <DEDUP_REMOVED lines=10> */
.L_x_18246:
[----:B------:R-:W-:Y:S05]  /*246a0*/  BSYNC.RECONVERGENT B2 ;  /* 0x0000000000027941 */ /* 0x000fea0003800200 */
.L_x_18245:
        /* <DEDUP_REMOVED lines=20> */
.L_x_18256:
        /* <DEDUP_REMOVED lines=13> */
.L_x_18258:
[----:B------:R-:W-:Y:S05]  /*248c0*/  BSYNC.RECONVERGENT B4 ;  /* 0x0000000000047941 */ /* 0x000fea0003800200 */
.L_x_18257:
        /* <DEDUP_REMOVED lines=61> */
.L_x_18255:
[----:B------:R-:W-:Y:S05]  /*24ca0*/  BSYNC.RECONVERGENT B3 ;  /* 0x0000000000037941 */ /* 0x000fea0003800200 */
.L_x_18254:
        /* <DEDUP_REMOVED lines=11> */
.L_x_18253:
[----:B------:R-:W-:Y:S05]  /*24d60*/  BSYNC.RECONVERGENT B2 ;  /* 0x0000000000027941 */ /* 0x000fea0003800200 */
.L_x_18252:
        /* <DEDUP_REMOVED lines=20> */
.L_x_18263:
        /* <DEDUP_REMOVED lines=13> */
.L_x_18265:
[----:B------:R-:W-:Y:S05]  /*24f80*/  BSYNC.RECONVERGENT B4 ;  /* 0x0000000000047941 */ /* 0x000fea0003800200 */
.L_x_18264:
        /* <DEDUP_REMOVED lines=61> */
.L_x_18262:
[----:B------:R-:W-:Y:S05]  /*25360*/  BSYNC.RECONVERGENT B3 ;  /* 0x0000000000037941 */ /* 0x000fea0003800200 */
.L_x_18261:
        /* <DEDUP_REMOVED lines=10> */
.L_x_18260:
[----:B------:R-:W-:Y:S05]  /*25410*/  BSYNC.RECONVERGENT B2 ;  /* 0x0000000000027941 */ /* 0x000fea0003800200 */
.L_x_18259:
        /* <DEDUP_REMOVED lines=20> */
.L_x_18270:
        /* <DEDUP_REMOVED lines=13> */
.L_x_18272:
[----:B------:R-:W-:Y:S05]  /*25630*/  BSYNC.RECONVERGENT B4 ;  /* 0x0000000000047941 */ /* 0x000fea0003800200 */
.L_x_18271:
        /* <DEDUP_REMOVED lines=61> */
.L_x_18269:
[----:B------:R-:W-:Y:S05]  /*25a10*/  BSYNC.RECONVERGENT B3 ;  /* 0x0000000000037941 */ /* 0x000fea0003800200 */
.L_x_18268:
        /* <DEDUP_REMOVED lines=11> */
.L_x_18267:
[----:B------:R-:W-:Y:S05]  /*25ad0*/  BSYNC.RECONVERGENT B2 ;  /* 0x0000000000027941 */ /* 0x000fea0003800200 */
.L_x_18266:
        /* <DEDUP_REMOVED lines=20> */
.L_x_18277:
        /* <DEDUP_REMOVED lines=13> */
.L_x_18279:
[----:B------:R-:W-:Y:S05]  /*25cf0*/  BSYNC.RECONVERGENT B4 ;  /* 0x0000000000047941 */ /* 0x000fea0003800200 */
.L_x_18278:
        /* <DEDUP_REMOVED lines=61> */
.L_x_18276:
[----:B------:R-:W-:Y:S05]  /*260d0*/  BSYNC.RECONVERGENT B3 ;  /* 0x0000000000037941 */ /* 0x000fea0003800200 */
.L_x_18275:
        /* <DEDUP_REMOVED lines=10> */
.L_x_18274:
[----:B------:R-:W-:Y:S05]  /*26180*/  BSYNC.RECONVERGENT B2 ;  /* 0x0000000000027941 */ /* 0x000fea0003800200 */
.L_x_18273:
        /* <DEDUP_REMOVED lines=19> */
.L_x_18283:
        /* <DEDUP_REMOVED lines=13> */
.L_x_18285:
[----:B------:R-:W-:Y:S05]  /*26390*/  BSYNC.RECONVERGENT B3 ;  /* 0x0000000000037941 */ /* 0x000fea0003800200 */
.L_x_18284:
        /* <DEDUP_REMOVED lines=61> */
.L_x_18282:
[----:B------:R-:W-:Y:S05]  /*26770*/  BSYNC.RECONVERGENT B2 ;  /* 0x0000000000027941 */ /* 0x000fea0003800200 */
.L_x_18281:
        /* <DEDUP_REMOVED lines=12> */
.L_x_18230:
        /* <DEDUP_REMOVED lines=21> */
.L_x_18290:
        /* <DEDUP_REMOVED lines=13> */
.L_x_18292:
[----:B------:R-:W-:Y:S05]  /*26a60*/  BSYNC.RECONVERGENT B4 ;  /* 0x0000000000047941 */ /* 0x000fea0003800200 */
.L_x_18291:
        /* <DEDUP_REMOVED lines=56> */
[----:B------:R-:W-:Y:S02]  /*26df0*/  VIADD R7, R145, 0x96a522ad ;  /* 0x96a522ad91077836 */ /* 0x000fe40000000000 */
[----:B------:R-:W-:Y:S02]  /*26e00*/  IMAD.MOV.U32 R140, RZ, RZ, R134 ;  /* 0x000000ffff8c7224 */ /* 0x000fe400078e0086 */
[----:B------:R-:W-:Y:S01]  /*26e10*/  IMAD.MOV.U32 R134, RZ, RZ, RZ ;  /* 0x000000ffff867224 */ /* 0x000fe200078e00ff */
[----:B------:R-:W-:Y:S02]  /*26e20*/  LOP3.LUT R7, R7, R132, R135, 0x96, !PT ;  /* 0x0000008407077212 */ /* 0x000fe400078e9687 */
[----:B------:R-:W-:-:S07]  /*26e30*/  MOV R132, R166 ;  /* 0x000000a600847202 */ /* 0x000fce0000000f00 */
.L_x_18289:
[----:B------:R-:W-:Y:S05]  /*26e40*/  BSYNC.RECONVERGENT B3 ;  /* 0x0000000000037941 */ /* 0x000fea0003800200 */
.L_x_18288:
        /* <DEDUP_REMOVED lines=9> */
.L_x_18287:
[----:B------:R-:W-:Y:S05]  /*26ee0*/  BSYNC.RECONVERGENT B2 ;  /* 0x0000000000027941 */ /* 0x000fea0003800200 */
.L_x_18286:
        /* <DEDUP_REMOVED lines=17> */
.L_x_18297:
        /* <DEDUP_REMOVED lines=13> */
.L_x_18299:
[----:B------:R-:W-:Y:S05]  /*270d0*/  BSYNC.RECONVERGENT B4 ;  /* 0x0000000000047941 */ /* 0x000fea0003800200 */
.L_x_18298:
        /* <DEDUP_REMOVED lines=61> */
.L_x_18296:
[----:B------:R-:W-:Y:S05]  /*274b0*/  BSYNC.RECONVERGENT B3 ;  /* 0x0000000000037941 */ /* 0x000fea0003800200 */
.L_x_18295:
        /* <DEDUP_REMOVED lines=10> */
.L_x_18294:
[----:B------:R-:W-:Y:S05]  /*27560*/  BSYNC.RECONVERGENT B2 ;  /* 0x0000000000027941 */ /* 0x000fea0003800200 */
.L_x_18293:
        /* <DEDUP_REMOVED lines=17> */
.L_x_18304:
        /* <DEDUP_REMOVED lines=13> */
.L_x_18306:
[----:B------:R-:W-:Y:S05]  /*27750*/  BSYNC.RECONVERGENT B4 ;  /* 0x0000000000047941 */ /* 0x000fea0003800200 */
.L_x_18305:
        /* <DEDUP_REMOVED lines=61> */
.L_x_18303:
[----:B------:R-:W-:Y:S05]  /*27b30*/  BSYNC.RECONVERGENT B3 ;  /* 0x0000000000037941 */ /* 0x000fea0003800200 */
.L_x_18302:
        /* <DEDUP_REMOVED lines=9> */
.L_x_18301:
[----:B------:R-:W-:Y:S05]  /*27bd0*/  BSYNC.RECONVERGENT B2 ;  /* 0x0000000000027941 */ /* 0x000fea0003800200 */
.L_x_18300:
        /* <DEDUP_REMOVED lines=17> */
.L_x_18311:
        /* <DEDUP_REMOVED lines=13> */
.L_x_18313:
[----:B------:R-:W-:Y:S05]  /*27dc0*/  BSYNC.RECONVERGENT B4 ;  /* 0x0000000000047941 */ /* 0x000fea0003800200 */
.L_x_18312:
        /* <DEDUP_REMOVED lines=61> */
.L_x_18310:
[----:B------:R-:W-:Y:S05]  /*281a0*/  BSYNC.RECONVERGENT B3 ;  /* 0x0000000000037941 */ /* 0x000fea0003800200 */
.L_x_18309:
        /* <DEDUP_REMOVED lines=10> */
.L_x_18308:
[----:B------:R-:W-:Y:S05]  /*28250*/  BSYNC.RECONVERGENT B2 ;  /* 0x0000000000027941 */ /* 0x000fea0003800200 */
.L_x_18307:
        /* <DEDUP_REMOVED lines=17> */
.L_x_18318:
        /* <DEDUP_REMOVED lines=13> */
.L_x_18320:
[----:B------:R-:W-:Y:S05]  /*28440*/  BSYNC.RECONVERGENT B4 ;  /* 0x0000000000047941 */ /* 0x000fea0003800200 */
.L_x_18319:
        /* <DEDUP_REMOVED lines=61> */
.L_x_18317:
[----:B------:R-:W-:Y:S05]  /*28820*/  BSYNC.RECONVERGENT B3 ;  /* 0x0000000000037941 */ /* 0x000fea0003800200 */
.L_x_18316:
        /* <DEDUP_REMOVED lines=9> */
.L_x_18315:
[----:B------:R-:W-:Y:S05]  /*288c0*/  BSYNC.RECONVERGENT B2 ;  /* 0x0000000000027941 */ /* 0x000fea0003800200 */
.L_x_18314:
        /* <DEDUP_REMOVED lines=17> */
.L_x_18325:
        /* <DEDUP_REMOVED lines=13> */
.L_x_18327:
[----:B------:R-:W-:Y:S05]  /*28ab0*/  BSYNC.RECONVERGENT B4 ;  /* 0x0000000000047941 */ /* 0x000fea0003800200 */
.L_x_18326:
        /* <DEDUP_REMOVED lines=61> */
.L_x_18324:
[----:B------:R-:W-:Y:S05]  /*28e90*/  BSYNC.RECONVERGENT B3 ;  /* 0x0000000000037941 */ /* 0x000fea0003800200 */
.L_x_18323:
        /* <DEDUP_REMOVED lines=10> */
.L_x_18322:
[----:B------:R-:W-:Y:S05]  /*28f40*/  BSYNC.RECONVERGENT B2 ;  /* 0x0000000000027941 */ /* 0x000fea0003800200 */
.L_x_18321:
        /* <DEDUP_REMOVED lines=17> */
.L_x_18332:
        /* <DEDUP_REMOVED lines=13> */
.L_x_18334:
[----:B------:R-:W-:Y:S05]  /*29130*/  BSYNC.RECONVERGENT B4 ;  /* 0x0000000000047941 */ /* 0x000fea0003800200 */
.L_x_18333:
        /* <DEDUP_REMOVED lines=61> */
.L_x_18331:
[----:B------:R-:W-:Y:S05]  /*29510*/  BSYNC.RECONVERGENT B3 ;  /* 0x0000000000037941 */ /* 0x000fea0003800200 */
.L_x_18330:
        /* <DEDUP_REMOVED lines=9> */
.L_x_18329:
[----:B------:R-:W-:Y:S05]  /*295b0*/  BSYNC.RECONVERGENT B2 ;  /* 0x0000000000027941 */ /* 0x000fea0003800200 */
.L_x_18328:
        /* <DEDUP_REMOVED lines=20> */
.L_x_18337:
        /* <DEDUP_REMOVED lines=13> */
.L_x_18339:
[----:B------:R-:W-:Y:S05]  /*297d0*/  BSYNC.RECONVERGENT B3 ;  /* 0x0000000000037941 */ /* 0x000fea0003800200 */
.L_x_18338:
        /* <DEDUP_REMOVED lines=50> */
[----:B------:R-:W-:Y:S01]  /*29b00*/  IMAD.MOV.U32 R139, RZ, RZ, R140 ;  /* 0x000000ffff8b7224 */ /* 0x000fe200078e008c */
        /* <DEDUP_REMOVED lines=9> */
[----:B------:R-:W-:-:S07]  /*29ba0*/  MOV R166, R142 ;  /* 0x0000008e00a67202 */ /* 0x000fce0000000f00 */
.L_x_18336:
[----:B------:R-:W-:Y:S05]  /*29bb0*/  BSYNC.RECONVERGENT B2 ;  /* 0x0000000000027941 */ /* 0x000fea0003800200 */
.L_x_18335:
        /* <DEDUP_REMOVED lines=10> */
.L_x_18280:
[----:B------:R-:W-:Y:S05]  /*29c60*/  BSYNC.RECONVERGENT B1 ;  /* 0x0000000000017941 */ /* 0x000fea0003800200 */
.L_x_18229:
[----:B------:R-:W0:Y:S02]  /*29c70*/  LDC.64 R142, c[0x0][0x3a8] ;  /* 0x0000ea00ff8e7b82 */ /* 0x000e240000000a00 */
[----:B0-----:R-:W-:-:S05]  /*29c80*/  IMAD.WIDE.U32 R142, R182, 0x20, R142 ;  /* 0x00000020b68e7825 */ /* 0x001fca00078e008e */
[----:B-----5:R2:W-:Y:S04]  /*29c90*/  STG.E.128 desc[UR6][R142.64], R132 ;  /* 0x000000848e007986 */ /* 0x0205e8000c101d06 */
[----:B------:R2:W-:Y:S01]  /*29ca0*/  STG.E.128 desc[UR6][R142.64+0x10], R136 ;  /* 0x000010888e007986 */ /* 0x0005e2000c101d06 */
[----:B------:R-:W-:Y:S05]  /*29cb0*/  @!P1 BRA `(.L_x_18226) ;  /* 0x0000000000509947 */ /* 0x000fea0003800000 */
[----:B------:R-:W-:Y:S01]  /*29cc0*/  IMAD.U32 R176, R173, 0x10000, RZ ;  /* 0x00010000adb07824 */ /* 0x000fe200078e00ff */
[----:B--2---:R-:W0:Y:S01]  /*29cd0*/  LDC.64 R142, c[0x0][0x3b0] ;  /* 0x0000ec00ff8e7b82 */ /* 0x004e220000000a00 */
        /* <DEDUP_REMOVED lines=18> */
.L_x_18226:
[----:B------:R-:W-:Y:S05]  /*29e00*/  BSYNC.RECONVERGENT B0 ;  /* 0x0000000000007941 */ /* 0x000fea0003800200 */
.L_x_18225:
[----:B------:R-:W-:Y:S01]  /*29e10*/  FADD.FTZ R140, RZ, R92 ;  /* 0x0000005cff8c7221 */ /* 0x000fe20000010000 */
[C---:B------:R-:W-:Y:S01]  /*29e20*/  ISETP.GT.U32.AND P1, PT, R3.reuse, 0x3f, PT ;  /* 0x0000003f0300780c */ /* 0x040fe20003f24070 */
[----:B------:R-:W4:Y:S01]  /*29e30*/  S2R R178, SR_TID.X ;  /* 0x0000000000b27919 */ /* 0x000f220000002100 */
[----:B------:R-:W-:Y:S01]  /*29e40*/  ISETP.GT.U32.AND P2, PT, R3, 0x5f, PT ;  /* 0x0000005f0300780c */ /* 0x000fe20003f44070 */
[----:B0123--:R-:W-:Y:S01]  /*29e50*/  FADD.FTZ R143, R93, R140 ;  /* 0x0000008c5d8f7221 */ /* 0x00ffe20000010000 */
        /* <DEDUP_REMOVED lines=11> */
[----:B----4-:R-:W-:-:S03]  /*29f10*/  LOP3.LUT P6, RZ, R178, 0x1f, RZ, 0xc0, !PT ;  /* 0x0000001fb2ff7812 */ /* 0x010fc600078cc0ff */
        /* <DEDUP_REMOVED lines=160> */
.L_x_18365:
[----:B------:R-:W-:Y:S01]  /*2a920*/  LOP3.LUT P2, RZ, R178, 0x1f, RZ, 0xc0, !PT ;  /* 0x0000001fb2ff7812 */ /* 0x000fe2000784c0ff */
[----:B------:R-:W-:Y:S01]  /*2a930*/  FMUL.FTZ R140, R179, R179 ;  /* 0x000000b3b38c7220 */ /* 0x000fe20000410000 */
[----:B------:R-:W-:Y:S01]  /*2a940*/  ISETP.NE.AND P1, PT, RZ, UR9, PT ;  /* 0x00000009ff007c0c */ /* 0x000fe2000bf25270 */
[----:B-1----:R-:W-:Y:S01]  /*2a950*/  FADD.FTZ R183, R176, R181 ;  /* 0x000000b5b0b77221 */ /* 0x002fe20000010000 */
[----:B------:R-:W-:Y:S02]  /*2a960*/  BSSY.RECONVERGENT B0, `(.L_x_18341) ;  /* 0x0000148000007945 */ /* 0x000fe40003800200 */
[----:B------:R-:W-:Y:S01]  /*2a970*/  FSEL R181, R140, RZ, P1 ;  /* 0x000000ff8cb57208 */ /* 0x000fe20000800000 */
[----:B------:R-:W-:-:S04]  /*2a980*/  FFMA.FTZ R180, R183, R180, UR12 ;  /* 0x0000000cb7b47e23 */ /* 0x000fc800080100b4 */
[----:B------:R-:W-:Y:S02]  /*2a990*/  FADD.FTZ R181, R180, R181 ;  /* 0x000000b5b4b57221 */ /* 0x000fe40000010000 */
[----:B0-----:R-:W0:Y:S04]  /*2a9a0*/  @!P2 LDC.64 R176, c[0x0][0x3c0] ;  /* 0x0000f000ffb0ab82 */ /* 0x001e280000000a00 */
[----:B------:R-:W1:Y:S04]  /*2a9b0*/  MUFU.RSQ R181, R181 ;  /* 0x000000b500b57308 */ /* 0x000e680000001400 */
        /* <DEDUP_REMOVED lines=9> */
[----:B------:R-:W-:-:S03]  /*2aa50*/  FSEL R179, R179, RZ, !P1 ;  /* 0x000000ffb3b37208 */ /* 0x000fc60004800000 */
[----:B------:R-:W-:Y:S01]  /*2aa60*/  IMAD R175, R0, R175, RZ ;  /* 0x000000af00af7224 */ /* 0x000fe200078e02ff */
[----:B------:R-:W-:-:S04]  /*2aa70*/  LOP3.LUT R0, R178, 0x1f, RZ, 0xc0, !PT ;  /* 0x0000001fb2007812 */ /* 0x000fc800078ec0ff */
        /* <DEDUP_REMOVED lines=8> */
[----:B------:R-:W-:Y:S01]  /*2ab00*/  FADD.FTZ R178, R98, -R179 ;  /* 0x800000b362b27221 */ /* 0x000fe20000010000 */
        /* <DEDUP_REMOVED lines=43> */
.L_x_18344:
[----:B------:R-:W-:Y:S05]  /*2adc0*/  BSYNC.RECONVERGENT B1 ;  /* 0x0000000000017941 */ /* 0x000fea0003800200 */
.L_x_18343:
[----:B------:R-:W-:Y:S01]  /*2add0*/  ISETP.NE.AND P0, PT, R184, RZ, PT ;  /* 0x000000ffb800720c */ /* 0x000fe20003f05270 */
[----:B------:R-:W-:-:S12]  /*2ade0*/  BSSY.RECONVERGENT B1, `(.L_x_18345) ;  /* 0x0000032000017945 */ /* 0x000fd80003800200 */
[----:B------:R-:W-:Y:S05]  /*2adf0*/  @!P0 BRA `(.L_x_18346) ;  /* 0x0000000000c08947 */ /* 0x000fea0003800000 */
[--C-:B0-----:R-:W-:Y:S01]  /*2ae00*/  FADD.FTZ R176, R104, -R179.reuse ;  /* 0x800000b368b07221 */ /* 0x101fe20000010000 */
[--C-:B------:R-:W-:Y:S01]  /*2ae10*/  FADD.FTZ R142, R102, -R179.reuse ;  /* 0x800000b3668e7221 */ /* 0x100fe20000010000 */
[----:B------:R-:W-:Y:S01]  /*2ae20*/  SHF.L.U32 R177, R49, 0x10, RZ ;  /* 0x0000001031b17819 */ /* 0x000fe200000006ff */
[----:B------:R-:W-:Y:S01]  /*2ae30*/  FADD.FTZ R178, R106, -R179 ;  /* 0x800000b36ab27221 */ /* 0x000fe20000010000 */
        /* <DEDUP_REMOVED lines=44> */
.L_x_18346:
[----:B------:R-:W-:Y:S05]  /*2b100*/  BSYNC.RECONVERGENT B1 ;  /* 0x0000000000017941 */ /* 0x000fea0003800200 */
.L_x_18345:
[----:B------:R-:W-:Y:S01]  /*2b110*/  ISETP.NE.AND P0, PT, R185, RZ, PT ;  /* 0x000000ffb900720c */ /* 0x000fe20003f05270 */
[----:B------:R-:W-:-:S12]  /*2b120*/  BSSY.RECONVERGENT B1, `(.L_x_18347) ;  /* 0x0000032000017945 */ /* 0x000fd80003800200 */
[----:B------:R-:W-:Y:S05]  /*2b130*/  @!P0 BRA `(.L_x_18348) ;  /* 0x0000000000c08947 */ /* 0x000fea0003800000 */
[--C-:B01----:R-:W-:Y:S01]  /*2b140*/  FADD.FTZ R176, R112, -R179.reuse ;  /* 0x800000b370b07221 */ /* 0x103fe20000010000 */
        /* <DEDUP_REMOVED lines=47> */
.L_x_18348:
[----:B------:R-:W-:Y:S05]  /*2b440*/  BSYNC.RECONVERGENT B1 ;  /* 0x0000000000017941 */ /* 0x000fea0003800200 */
.L_x_18347:
[----:B------:R-:W-:Y:S01]  /*2b450*/  ISETP.NE.AND P0, PT, R186, RZ, PT ;  /* 0x000000ffba00720c */ /* 0x000fe20003f05270 */
[----:B------:R-:W-:-:S12]  /*2b460*/  BSSY.RECONVERGENT B1, `(.L_x_18349) ;  /* 0x0000032000017945 */ /* 0x000fd80003800200 */
[----:B------:R-:W-:Y:S05]  /*2b470*/  @!P0 BRA `(.L_x_18350) ;  /* 0x0000000000c08947 */ /* 0x000fea0003800000 */
[--C-:B012---:R-:W-:Y:S01]  /*2b480*/  FADD.FTZ R176, R120, -R179.reuse ;  /* 0x800000b378b07221 */ /* 0x107fe20000010000 */
        /* <DEDUP_REMOVED lines=47> */
.L_x_18350:
[----:B------:R-:W-:Y:S05]  /*2b780*/  BSYNC.RECONVERGENT B1 ;  /* 0x0000000000017941 */ /* 0x000fea0003800200 */
.L_x_18349:
[----:B------:R-:W-:Y:S01]  /*2b790*/  ISETP.NE.AND P0, PT, R187, RZ, PT ;  /* 0x000000ffbb00720c */ /* 0x000fe20003f05270 */
[----:B------:R-:W-:-:S12]  /*2b7a0*/  BSSY.RECONVERGENT B1, `(.L_x_18351) ;  /* 0x0000032000017945 */ /* 0x000fd80003800200 */
[----:B------:R-:W-:Y:S05]  /*2b7b0*/  @!P0 BRA `(.L_x_18352) ;  /* 0x0000000000c08947 */ /* 0x000fea0003800000 */
[--C-:B0123--:R-:W-:Y:S01]  /*2b7c0*/  FADD.FTZ R176, R128, -R179.reuse ;  /* 0x800000b380b07221 */ /* 0x10ffe20000010000 */
        /* <DEDUP_REMOVED lines=47> */
.L_x_18352:
[----:B------:R-:W-:Y:S05]  /*2bac0*/  BSYNC.RECONVERGENT B1 ;  /* 0x0000000000017941 */ /* 0x000fea0003800200 */
.L_x_18351:
        /* <DEDUP_REMOVED lines=10> */
[--C-:B------:R-:W-:Y:S01]  /*2bb70*/  FADD.FTZ R190, R138, -R179.reuse ;  /* 0x800000b38abe7221 */ /* 0x100fe20000010000 */
[----:B------:R-:W-:Y:S01]  /*2bb80*/  FADD.FTZ R192, R139, -R179 ;  /* 0x800000b38bc07221 */ /* 0x000fe20000010000 */
        /* <DEDUP_REMOVED lines=37> */
.L_x_18342:
[----:B------:R-:W-:Y:S05]  /*2bde0*/  BSYNC.RECONVERGENT B0 ;  /* 0x0000000000007941 */ /* 0x000fea0003800200 */
.L_x_18341:
[----:B01234-:R-:W0:Y:S02]  /*2bdf0*/  LDC.64 R140, c[0x0][0x380] ;  /* 0x0000e000ff8c7b82 */ /* 0x01fe240000000a00 */
[----:B0-----:R-:W-:-:S04]  /*2be00*/  LEA R4, R140, R4, 0x2 ;  /* 0x000000048c047211 */ /* 0x001fc800078e10ff */
[----:B------:R-:W-:-:S13]  /*2be10*/  ISETP.GE.AND P0, PT, R4, R141, PT ;  /* 0x0000008d0400720c */ /* 0x000fda0003f06270 */
[----:B------:R-:W-:Y:S05]  /*2be20*/  @!P0 BRA `(.L_x_18353) ;  /* 0xfffffd5000a88947 */ /* 0x000fea000383ffff */
[----:B------:R-:W-:Y:S05]  /*2be30*/  EXIT ;  /* 0x000000000000794d */ /* 0x000fea0003800000 */
.L_x_18340:
        /* <DEDUP_REMOVED lines=8> */
.L_x_18355:
[----:B------:R-:W-:Y:S05]  /*2bec0*/  BSYNC B0 ;  /* 0x0000000000007941 */ /* 0x000fea0003800000 */
.L_x_18354:
        /* <DEDUP_REMOVED lines=10> */
.L_x_18356:
[----:B------:R-:W-:Y:S01]  /*2bf70*/  HFMA2 R190, -RZ, RZ, 0, 2.384185791015625e-07 ;  /* 0x00000004ffbe7431 */ /* 0x000fe200000001ff */
[----:B------:R-:W-:-:S05]  /*2bf80*/  MOV R177, R183 ;  /* 0x000000b700b17202 */ /* 0x000fca0000000f00 */
[----:B------:R-:W-:-:S04]  /*2bf90*/  FADD.FTZ R177, R142, R177 ;  /* 0x000000b18eb17221 */ /* 0x000fc80000010000 */
[----:B------:R-:W-:-:S07]  /*2bfa0*/  IMAD.MOV.U32 R189, RZ, RZ, R177 ;  /* 0x000000ffffbd7224 */ /* 0x000fce00078e00b1 */
[----:B------:R-:W-:Y:S05]  /*2bfb0*/  WARPSYNC.COLLECTIVE R182, `(.L_x_18357) ;  /* 0x00000000b6087348 */ /* 0x000fea0003c00000 */
[----:B------:R0:W1:Y:S02]  /*2bfc0*/  SHFL.BFLY P6, R183, R189, R190, R191 ;  /* 0x0c0000bebdb77389 */ /* 0x00006400000c00bf */
[----:B01----:R-:W-:Y:S05]  /*2bfd0*/  ENDCOLLECTIVE ;  /* 0x000000000000791b */ /* 0x003fea0003800000 */
.L_x_18357:
[----:B------:R-:W-:Y:S02]  /*2bfe0*/  IMAD.MOV.U32 R190, RZ, RZ, 0x8 ;  /* 0x00000008ffbe7424 */ /* 0x000fe400078e00ff */
[----:B------:R-:W-:-:S04]  /*2bff0*/  IMAD.MOV.U32 R140, RZ, RZ, R183 ;  /* 0x000000ffff8c7224 */ /* 0x000fc800078e00b7 */
[----:B------:R-:W-:-:S05]  /*2c000*/  FADD.FTZ R176, R177, R140 ;  /* 0x0000008cb1b07221 */ /* 0x000fca0000010000 */
[----:B------:R-:W-:-:S07]  /*2c010*/  MOV R189, R176 ;  /* 0x000000b000bd7202 */ /* 0x000fce0000000f00 */
[----:B------:R-:W-:Y:S05]  /*2c020*/  WARPSYNC.COLLECTIVE R182, `(.L_x_18358) ;  /* 0x00000000b6087348 */ /* 0x000fea0003c00000 */
[----:B------:R0:W1:Y:S02]  /*2c030*/  SHFL.BFLY P6, R183, R189, R190, R191 ;  /* 0x0c0000bebdb77389 */ /* 0x00006400000c00bf */
[----:B01----:R-:W-:Y:S05]  /*2c040*/  ENDCOLLECTIVE ;  /* 0x000000000000791b */ /* 0x003fea0003800000 */
.L_x_18358:
[----:B------:R-:W-:Y:S01]  /*2c050*/  HFMA2 R190, -RZ, RZ, 0, 9.5367431640625e-07 ;  /* 0x00000010ffbe7431 */ /* 0x000fe200000001ff */
[----:B------:R-:W-:-:S05]  /*2c060*/  MOV R179, R183 ;  /* 0x000000b700b37202 */ /* 0x000fca0000000f00 */
[----:B------:R-:W-:-:S04]  /*2c070*/  FADD.FTZ R181, R176, R179 ;  /* 0x000000b3b0b57221 */ /* 0x000fc80000010000 */
[----:B------:R-:W-:-:S07]  /*2c080*/  IMAD.MOV.U32 R189, RZ, RZ, R181 ;  /* 0x000000ffffbd7224 */ /* 0x000fce00078e00b5 */
[----:B------:R-:W-:Y:S05]  /*2c090*/  WARPSYNC.COLLECTIVE R182, `(.L_x_18359) ;  /* 0x00000000b6087348 */ /* 0x000fea0003c00000 */
[----:B------:R0:W1:Y:S02]  /*2c0a0*/  SHFL.BFLY P6, R183, R189, R190, R191 ;  /* 0x0c0000bebdb77389 */ /* 0x00006400000c00bf */
[----:B01----:R-:W-:Y:S05]  /*2c0b0*/  ENDCOLLECTIVE ;  /* 0x000000000000791b */ /* 0x003fea0003800000 */
.L_x_18359:
        /* <DEDUP_REMOVED lines=105> */
.L_x_18360:
[----:B------:R-:W-:Y:S01]  /*2c750*/  HFMA2 R190, -RZ, RZ, 0, 1.1920928955078125e-07 ;  /* 0x00000002ffbe7431 */ /* 0x000fe200000001ff */
[----:B------:R-:W-:-:S05]  /*2c760*/  MOV R143, R183 ;  /* 0x000000b7008f7202 */ /* 0x000fca0000000f00 */
[----:B------:R-:W-:-:S04]  /*2c770*/  FADD.FTZ R143, R140, R143 ;  /* 0x0000008f8c8f7221 */ /* 0x000fc80000010000 */
[----:B------:R-:W-:-:S07]  /*2c780*/  IMAD.MOV.U32 R189, RZ, RZ, R143 ;  /* 0x000000ffffbd7224 */ /* 0x000fce00078e008f */
[----:B------:R-:W-:Y:S05]  /*2c790*/  WARPSYNC.COLLECTIVE R182, `(.L_x_18361) ;  /* 0x00000000b6087348 */ /* 0x000fea0003c00000 */
[----:B------:R0:W1:Y:S02]  /*2c7a0*/  SHFL.BFLY P6, R183, R189, R190, R191 ;  /* 0x0c0000bebdb77389 */ /* 0x00006400000c00bf */
[----:B01----:R-:W-:Y:S05]  /*2c7b0*/  ENDCOLLECTIVE ;  /* 0x000000000000791b */ /* 0x003fea0003800000 */
.L_x_18361:
[----:B------:R-:W-:Y:S02]  /*2c7c0*/  IMAD.MOV.U32 R190, RZ, RZ, 0x4 ;  /* 0x00000004ffbe7424 */ /* 0x000fe400078e00ff */
[----:B------:R-:W-:-:S04]  /*2c7d0*/  IMAD.MOV.U32 R142, RZ, RZ, R183 ;  /* 0x000000ffff8e7224 */ /* 0x000fc800078e00b7 */
[----:B------:R-:W-:-:S05]  /*2c7e0*/  FADD.FTZ R142, R143, R142 ;  /* 0x0000008e8f8e7221 */ /* 0x000fca0000010000 */
[----:B------:R-:W-:-:S07]  /*2c7f0*/  MOV R189, R142 ;  /* 0x0000008e00bd7202 */ /* 0x000fce0000000f00 */
[----:B------:R-:W-:Y:S05]  /*2c800*/  WARPSYNC.COLLECTIVE R182, `(.L_x_18362) ;  /* 0x00000000b6087348 */ /* 0x000fea0003c00000 */
[----:B------:R0:W1:Y:S02]  /*2c810*/  SHFL.BFLY P6, R183, R189, R190, R191 ;  /* 0x0c0000bebdb77389 */ /* 0x00006400000c00bf */
[----:B01----:R-:W-:Y:S05]  /*2c820*/  ENDCOLLECTIVE ;  /* 0x000000000000791b */ /* 0x003fea0003800000 */
.L_x_18362:
[----:B------:R-:W-:Y:S01]  /*2c830*/  HFMA2 R190, -RZ, RZ, 0, 4.76837158203125e-07 ;  /* 0x00000008ffbe7431 */ /* 0x000fe200000001ff */
[----:B------:R-:W-:-:S05]  /*2c840*/  MOV R177, R183 ;  /* 0x000000b700b17202 */ /* 0x000fca0000000f00 */
[----:B------:R-:W-:-:S04]  /*2c850*/  FADD.FTZ R177, R142, R177 ;  /* 0x000000b18eb17221 */ /* 0x000fc80000010000 */
[----:B------:R-:W-:-:S07]  /*2c860*/  IMAD.MOV.U32 R189, RZ, RZ, R177 ;  /* 0x000000ffffbd7224 */ /* 0x000fce00078e00b1 */
[----:B------:R-:W-:Y:S05]  /*2c870*/  WARPSYNC.COLLECTIVE R182, `(.L_x_18363) ;  /* 0x00000000b6087348 */ /* 0x000fea0003c00000 */
[----:B------:R0:W1:Y:S02]  /*2c880*/  SHFL.BFLY P6, R183, R189, R190, R191 ;  /* 0x0c0000bebdb77389 */ /* 0x00006400000c00bf */
[----:B01----:R-:W-:Y:S05]  /*2c890*/  ENDCOLLECTIVE ;  /* 0x000000000000791b */ /* 0x003fea0003800000 */
.L_x_18363:
[----:B------:R-:W-:Y:S02]  /*2c8a0*/  IMAD.MOV.U32 R190, RZ, RZ, 0x10 ;  /* 0x00000010ffbe7424 */ /* 0x000fe400078e00ff */
[----:B------:R-:W-:-:S04]  /*2c8b0*/  IMAD.MOV.U32 R176, RZ, RZ, R183 ;  /* 0x000000ffffb07224 */ /* 0x000fc800078e00b7 */
[----:B------:R-:W-:-:S05]  /*2c8c0*/  FADD.FTZ R176, R177, R176 ;  /* 0x000000b0b1b07221 */ /* 0x000fca0000010000 */
[----:B------:R-:W-:-:S07]  /*2c8d0*/  MOV R189, R176 ;  /* 0x000000b000bd7202 */ /* 0x000fce0000000f00 */
[----:B------:R-:W-:Y:S05]  /*2c8e0*/  WARPSYNC.COLLECTIVE R182, `(.L_x_18364) ;  /* 0x00000000b6087348 */ /* 0x000fea0003c00000 */
[----:B------:R0:W1:Y:S02]  /*2c8f0*/  SHFL.BFLY P6, R183, R189, R190, R191 ;  /* 0x0c0000bebdb77389 */ /* 0x00006400000c00bf */
[----:B01----:R-:W-:Y:S05]  /*2c900*/  ENDCOLLECTIVE ;  /* 0x000000000000791b */ /* 0x003fea0003800000 */
.L_x_18364:
[----:B------:R-:W-:Y:S01]  /*2c910*/  MOV R181, R183 ;  /* 0x000000b700b57202 */ /* 0x000fe20000000f00 */
[----:B------:R-:W-:Y:S06]  /*2c920*/  BRA `(.L_x_18365) ;  /* 0xffffffdc00fc7947 */ /* 0x000fec000383ffff */
.L_x_18366:
        /* <DEDUP_REMOVED lines=13> */
.L_x_54386:


//--------------------- .text._ZN10layer_norm13ln_fwd_kernelINS_13Kernel_traitsI13__nv_bfloat16S2_fS2_fjLj1536ELj1ELj4ELj1ELj16ENS_18Kernel_traits_baseILj1536ES2_S2_fS2_fjLj128EEEEELb1ELb0ELb1ELb1EEEvNS_9FwdParamsE --------------------------
	.section	.text._ZN10layer_norm13ln_fwd_kernelINS_13Kernel_traitsI13__nv_bfloat16S2_fS2_fjLj1536ELj1ELj4ELj1ELj16ENS_18Kernel_traits_baseILj1536ES2_S2_fS2_fjLj128EEEEELb1ELb0ELb1ELb1EEEvNS_9FwdParamsE,"ax",@progbits
	.align	128
        .global         _ZN10layer_norm13ln_fwd_kernelINS_13Kernel_traitsI13__nv_bfloat16S2_fS2_fjLj1536ELj1ELj4ELj1ELj16ENS_18Kernel_traits_baseILj1536ES2_S2_fS2_fjLj128EEEEELb1ELb0ELb1ELb1EEEvNS_9FwdParamsE
        .type           _ZN10layer_norm13ln_fwd_kernelINS_13Kernel_traitsI13__nv_bfloat16S2_fS2_fjLj1536ELj1ELj4ELj1ELj16ENS_18Kernel_traits_baseILj1536ES2_S2_fS2_fjLj128EEEEELb1ELb0ELb1ELb1EEEvNS_9FwdParamsE,@function
        .size           _ZN10layer_norm13ln_fwd_kernelINS_13Kernel_traitsI13__nv_bfloat16S2_fS2_fjLj1536ELj1ELj4ELj1ELj16ENS_18Kernel_traits_baseILj1536ES2_S2_fS2_fjLj128EEEEELb1ELb0ELb1ELb1EEEvNS_9FwdParamsE,(.L_x_54387 - _ZN10layer_norm13ln_fwd_kernelINS_13Kernel_traitsI13__nv_bfloat16S2_fS2_fjLj1536ELj1ELj4ELj1ELj16ENS_18Kernel_traits_baseILj1536ES2_S2_fS2_fjLj128EEEEELb1ELb0ELb1ELb1EEEvNS_9FwdParamsE)
        .other          _ZN10layer_norm13ln_fwd_kernelINS_13Kernel_traitsI13__nv_bfloat16S2_fS2_fjLj1536ELj1ELj4ELj1ELj16ENS_18Kernel_traits_baseILj1536ES2_S2_fS2_fjLj128EEEEELb1ELb0ELb1ELb1EEEvNS_9FwdParamsE,@"STO_CUDA_ENTRY STV_DEFAULT"
_ZN10layer_norm13ln_fwd_kernelINS_13Kernel_traitsI13__nv_bfloat16S2_fS2_fjLj1536ELj1ELj4ELj1ELj16ENS_18Kernel_traits_baseILj1536ES2_S2_fS2_fjLj128EEEEELb1ELb0ELb1ELb1EEEvNS_9FwdParamsE:
.text._ZN10layer_norm13ln_fwd_kernelINS_13Kernel_traitsI13__nv_bfloat16S2_fS2_fjLj1536ELj1ELj4ELj1ELj16ENS_18Kernel_traits_baseILj1536ES2_S2_fS2_fjLj128EEEEELb1ELb0ELb1ELb1EEEvNS_9FwdParamsE:
        /* <DEDUP_REMOVED lines=62> */
.L_x_18367:
        /* <DEDUP_REMOVED lines=10> */
[C---:B------:R-:W-:Y:S01]  /*0480*/  IMAD.HI.U32 R7, R3.reuse, -0x2daee0ad, RZ ;  /* 0xd2511f5303077827 */ /* 0x040fe200078e00ff */
[----:B------:R-:W-:Y:S01]  /*0490*/  LOP3.LUT R5, R4, R5, R110, 0x96, !PT ;  /* 0x0000000504057212 */ /* 0x000fe200078e966e */
[----:B------:R-:W1:Y:S01]  /*04a0*/  LDCU.U8 UR9, c[0x0][0x410] ;  /* 0x00008200ff0977ac */ /* 0x000e620008000000 */
[----:B------:R-:W-:Y:S01]  /*04b0*/  LOP3.LUT R118, R118, 0x3, RZ, 0xc0, !PT ;  /* 0x0000000376767812 */ /* 0x000fe200078ec0ff */
        /* <DEDUP_REMOVED lines=9> */
[----:B------:R-:W-:Y:S01]  /*0550*/  IADD3 R11, PT, PT, R111, 0x76cf5d0a, RZ ;  /* 0x76cf5d0a6f0b7810 */ /* 0x000fe20007ffe0ff */
[----:B------:R-:W3:Y:S01]  /*0560*/  LDCU.64 UR10, c[0x0][0x408] ;  /* 0x00008100ff0a77ac */ /* 0x000ee20008000a00 */
[----:B------:R-:W-:Y:S01]  /*0570*/  PRMT R162, R92, 0x7632, R162 ;  /* 0x000076325ca27816 */ /* 0x000fe200000000a2 */
[C---:B------:R-:W-:Y:S01]  /*0580*/  VIADD R10, R110.reuse, 0x9e3779b9 ;  /* 0x9e3779b96e0a7836 */ /* 0x040fe20000000000 */
[----:B------:R-:W-:Y:S01]  /*0590*/  PRMT R161, R127, 0x7632, R161 ;  /* 0x000076327fa17816 */ /* 0x000fe200000000a1 */
[----:B------:R-:W-:Y:S01]  /*05a0*/  IMAD R12, R5, -0x2daee0ad, RZ ;  /* 0xd2511f53050c7824 */ /* 0x000fe200078e02ff */
[----:B------:R-:W-:Y:S01]  /*05b0*/  PRMT R160, R131, 0x7632, R160 ;  /* 0x0000763283a07816 */ /* 0x000fe200000000a0 */
[----:B------:R-:W-:Y:S01]  /*05c0*/  VIADD R117, R110, 0xf1bbcdc8 ;  /* 0xf1bbcdc86e757836 */ /* 0x000fe20000000000 */
[----:B------:R-:W-:Y:S01]  /*05d0*/  LOP3.LUT R6, R10, R9, R6, 0x96, !PT ;  /* 0x000000090a067212 */ /* 0x000fe200078e9606 */
[----:B------:R-:W-:Y:S01]  /*05e0*/  IMAD R10, R7, -0x326172a9, RZ ;  /* 0xcd9e8d57070a7824 */ /* 0x000fe200078e02ff */
[----:B------:R-:W-:Y:S01]  /*05f0*/  PRMT R159, R126, 0x7632, R159 ;  /* 0x000076327e9f7816 */ /* 0x000fe2000000009f */
[----:B------:R-:W-:Y:S01]  /*0600*/  VIADD R9, R110, 0x3c6ef372 ;  /* 0x3c6ef3726e097836 */ /* 0x000fe20000000000 */
        /* <DEDUP_REMOVED lines=20> */
[----:B------:R-:W-:Y:S01]  /*0750*/  VIADD R8, R110, 0xdaa66d2b ;  /* 0xdaa66d2b6e087836 */ /* 0x000fe20000000000 */
[----:B------:R-:W-:Y:S01]  /*0760*/  PRMT R149, R121, 0x7632, R149 ;  /* 0x0000763279957816 */ /* 0x000fe20000000095 */
[----:B------:R-:W-:Y:S01]  /*0770*/  IMAD R12, R7, -0x2daee0ad, RZ ;  /* 0xd2511f53070c7824 */ /* 0x000fe200078e02ff */
[----:B------:R-:W-:Y:S01]  /*0780*/  PRMT R148, R133, 0x7632, R148 ;  /* 0x0000763285947816 */ /* 0x000fe20000000094 */
[----:B------:R-:W-:Y:S01]  /*0790*/  VIADD R11, R111, 0xed9eba14 ;  /* 0xed9eba146f0b7836 */ /* 0x000fe20000000000 */
[----:B------:R-:W-:Y:S01]  /*07a0*/  LOP3.LUT R6, R8, R9, R6, 0x96, !PT ;  /* 0x0000000908067212 */ /* 0x000fe200078e9606 */
[----:B------:R-:W-:Y:S01]  /*07b0*/  IMAD R8, R5, -0x326172a9, RZ ;  /* 0xcd9e8d5705087824 */ /* 0x000fe200078e02ff */
[----:B------:R-:W-:Y:S01]  /*07c0*/  IADD3 R9, PT, PT, R110, 0x78dde6e4, RZ ;  /* 0x78dde6e46e097810 */ /* 0x000fe20007ffe0ff */
[----:B------:R-:W-:Y:S01]  /*07d0*/  IMAD.HI.U32 R5, R10, -0x326172a9, RZ ;  /* 0xcd9e8d570a057827 */ /* 0x000fe200078e00ff */
[----:B------:R-:W-:-:S02]  /*07e0*/  PRMT R147, R120, 0x7632, R147 ;  /* 0x0000763278937816 */ /* 0x000fc40000000093 */
[----:B------:R-:W-:Y:S01]  /*07f0*/  PRMT R146, R132, 0x7632, R146 ;  /* 0x0000763284927816 */ /* 0x000fe20000000092 */
[----:B------:R-:W-:Y:S01]  /*0800*/  IMAD.HI.U32 R7, R6, -0x2daee0ad, RZ ;  /* 0xd2511f5306077827 */ /* 0x000fe200078e00ff */
[----:B------:R-:W-:-:S03]  /*0810*/  LOP3.LUT R5, R9, R8, R5, 0x96, !PT ;  /* 0x0000000809057212 */ /* 0x000fc600078e9605 */
[----:B------:R-:W-:Y:S01]  /*0820*/  IMAD R9, R10, -0x326172a9, RZ ;  /* 0xcd9e8d570a097824 */ /* 0x000fe200078e02ff */
[----:B------:R-:W-:Y:S01]  /*0830*/  LOP3.LUT R7, R11, R12, R7, 0x96, !PT ;  /* 0x0000000c0b077212 */ /* 0x000fe200078e9607 */
[----:B------:R-:W-:Y:S01]  /*0840*/  VIADD R12, R111, 0xa9066899 ;  /* 0xa90668996f0c7836 */ /* 0x000fe20000000000 */
[----:B------:R-:W-:Y:S01]  /*0850*/  IADD3 R10, PT, PT, R110, 0x1715609d, RZ ;  /* 0x1715609d6e0a7810 */ /* 0x000fe20007ffe0ff */
[----:B------:R-:W-:Y:S02]  /*0860*/  IMAD R11, R6, -0x2daee0ad, RZ ;  /* 0xd2511f53060b7824 */ /* 0x000fe400078e02ff */
[----:B------:R-:W-:-:S04]  /*0870*/  IMAD.HI.U32 R8, R5, -0x2daee0ad, RZ ;  /* 0xd2511f5305087827 */ /* 0x000fc800078e00ff */
        /* <DEDUP_REMOVED lines=10> */
[----:B------:R-:W-:-:S03]  /*0920*/  IMAD.HI.U32 R10, R7, -0x2daee0ad, RZ ;  /* 0xd2511f53070a7827 */ /* 0x000fc600078e00ff */
[----:B------:R-:W-:Y:S01]  /*0930*/  LOP3.LUT R5, R11, R12, R5, 0x96, !PT ;  /* 0x0000000c0b057212 */ /* 0x000fe200078e9605 */
[----:B------:R-:W-:Y:S01]  /*0940*/  IMAD R11, R6, -0x2daee0ad, RZ ;  /* 0xd2511f53060b7824 */ /* 0x000fe200078e02ff */
[----:B------:R-:W-:Y:S01]  /*0950*/  IADD3 R12, PT, PT, R111, 0x1fd5c5a3, RZ ;  /* 0x1fd5c5a36f0c7810 */ /* 0x000fe20007ffe0ff */
[----:B------:R-:W-:Y:S02]  /*0960*/  IMAD R9, R8, -0x326172a9, RZ ;  /* 0xcd9e8d5708097824 */ /* 0x000fe400078e02ff */
[----:B------:R-:W-:Y:S01]  /*0970*/  IMAD.HI.U32 R6, R5, -0x326172a9, RZ ;  /* 0xcd9e8d5705067827 */ /* 0x000fe200078e00ff */
[----:B------:R-:W-:-:S03]  /*0980*/  LOP3.LUT R10, R12, R11, R10, 0x96, !PT ;  /* 0x0000000b0c0a7212 */ /* 0x000fc600078e960a */
[----:B------:R-:W-:Y:S02]  /*0990*/  VIADD R8, R110, 0x5384540f ;  /* 0x5384540f6e087836 */ /* 0x000fe40000000000 */
[----:B------:R-:W-:Y:S02]  /*09a0*/  IMAD R12, R7, -0x2daee0ad, RZ ;  /* 0xd2511f53070c7824 */ /* 0x000fe400078e02ff */
[----:B------:R-:W-:Y:S01]  /*09b0*/  VIADD R11, R111, 0x96a522ad ;  /* 0x96a522ad6f0b7836 */ /* 0x000fe20000000000 */
[----:B------:R-:W-:Y:S01]  /*09c0*/  LOP3.LUT R6, R8, R9, R6, 0x96, !PT ;  /* 0x0000000908067212 */ /* 0x000fe200078e9606 */
[----:B------:R-:W-:Y:S01]  /*09d0*/  IMAD R8, R5, -0x326172a9, RZ ;  /* 0xcd9e8d5705087824 */ /* 0x000fe200078e02ff */
[----:B------:R-:W-:Y:S01]  /*09e0*/  IADD3 R9, PT, PT, R111, -0x24c28bd8, RZ ;  /* 0xdb3d74286f097810 */ /* 0x000fe20007ffe0ff */
        /* <DEDUP_REMOVED lines=9> */
[----:B------:R-:W-:Y:S02]  /*0a80*/  VIADD R8, R110, 0x8ff34781 ;  /* 0x8ff347816e087836 */ /* 0x000fe40000000000 */
[----:B------:R-:W-:-:S03]  /*0a90*/  IMAD R117, R117, -0x2daee0ad, RZ ;  /* 0xd2511f5375757824 */ /* 0x000fc600078e02ff */
[----:B------:R-:W-:Y:S01]  /*0aa0*/  LOP3.LUT R6, R8, R10, R7, 0x96, !PT ;  /* 0x0000000a08067212 */ /* 0x000fe200078e9607 */
[----:B------:R-:W-:Y:S02]  /*0ab0*/  HFMA2 R7, -RZ, RZ, 0, 0 ;  /* 0x00000000ff077431 */ /* 0x000fe400000001ff */
[----:B01234-:R-:W-:-:S07]  /*0ac0*/  IMAD R8, R12, -0x326172a9, RZ ;  /* 0xcd9e8d570c087824 */ /* 0x01ffce00078e02ff */
.L_x_19059:
        /* <DEDUP_REMOVED lines=8> */
[----:B------:R-:W-:Y:S01]  /*0b50*/  BSSY.RECONVERGENT B0, `(.L_x_18368) ;  /* 0x00005c1000007945 */ /* 0x000fe20003800200 */
[----:B--2---:R-:W-:Y:S01]  /*0b60*/  IMAD.WIDE R14, R2, 0x4, R14 ;  /* 0x00000004020e7825 */ /* 0x004fe200078e020e */
[C---:B------:R-:W-:Y:S02]  /*0b70*/  IADD3 R18, PT, PT, R110.reuse, -0xe443238, RZ ;  /* 0xf1bbcdc86e127810 */ /* 0x040fe40007ffe0ff */
[----:B------:R-:W-:Y:S01]  /*0b80*/  IADD3 R105, PT, PT, R110, -0x700cb87f, RZ ;  /* 0x8ff347816e697810 */ /* 0x000fe20007ffe0ff */
[C---:B0-----:R-:W-:Y:S01]  /*0b90*/  VIADD R11, R111.reuse, 0x1fd5c5a3 ;  /* 0x1fd5c5a36f0b7836 */ /* 0x041fe20000000000 */
[----:B------:R0:W5:Y:S01]  /*0ba0*/  LDG.E R145, desc[UR6][R14.64] ;  /* 0x000000060e917981 */ /* 0x000162000c1e1900 */
[C---:B------:R-:W-:Y:S02]  /*0bb0*/  VIADD R13, R111.reuse, 0xa9066899 ;  /* 0xa90668996f0d7836 */ /* 0x040fe40000000000 */
[----:B------:R-:W-:-:S02]  /*0bc0*/  VIADD R19, R111, 0x96a522ad ;  /* 0x96a522ad6f137836 */ /* 0x000fc40000000000 */
[C---:B------:R-:W-:Y:S02]  /*0bd0*/  VIADD R104, R111.reuse, 0x76cf5d0a ;  /* 0x76cf5d0a6f687836 */ /* 0x040fe40000000000 */
[----:B------:R-:W-:Y:S02]  /*0be0*/  VIADD R106, R110, 0x3c6ef372 ;  /* 0x3c6ef3726e6a7836 */ /* 0x000fe40000000000 */
[C---:B0-----:R-:W-:Y:S01]  /*0bf0*/  VIADD R14, R111.reuse, 0x646e171e ;  /* 0x646e171e6f0e7836 */ /* 0x041fe20000000000 */
[----:B------:R-:W-:Y:S02]  /*0c00*/  IADD3 R15, PT, PT, R111, 0x32370b8f, RZ ;  /* 0x32370b8f6f0f7810 */ /* 0x000fe40007ffe0ff */
[----:B---3--:R-:W-:-:S13]  /*0c10*/  ISETP.GE.AND P1, PT, R96, 0x1, PT ;  /* 0x000000016000780c */ /* 0x008fda0003f26270 */
[----:B------:R-:W-:Y:S01]  /*0c20*/  @P1 VIADD R12, R96, 0xffffffff ;  /* 0xffffffff600c1836 */ /* 0x000fe20000000000 */
[----:B------:R-:W0:Y:S03]  /*0c30*/  @P1 LDC.64 R16, c[0x0][0x390] ;  /* 0x0000e400ff101b82 */ /* 0x000e260000000a00 */
[----:B-1----:R-:W-:-:S05]  /*0c40*/  @P1 IMAD R12, R12, R165, RZ ;  /* 0x000000a50c0c1224 */ /* 0x002fca00078e02ff */
[----:B------:R-:W-:-:S04]  /*0c50*/  @P1 SHF.R.S32.HI R9, RZ, 0x1f, R12 ;  /* 0x0000001fff091819 */ /* 0x000fc8000001140c */
[----:B------:R-:W-:-:S04]  /*0c60*/  @P1 LEA.HI R9, R9, R12, RZ, 0x3 ;  /* 0x0000000c09091211 */ /* 0x000fc800078f18ff */
[----:B------:R-:W-:Y:S01]  /*0c70*/  @P1 LEA.HI.SX32 R97, R9, R140, 0x1d ;  /* 0x0000008c09611211 */ /* 0x000fe200078feaff */
[----:B------:R-:W-:-:S05]  /*0c80*/  IMAD R9, R2, R165, RZ ;  /* 0x000000a502097224 */ /* 0x000fca00078e02ff */
[----:B------:R-:W-:Y:S01]  /*0c90*/  SHF.R.S32.HI R10, RZ, 0x1f, R9 ;  /* 0x0000001fff0a7819 */ /* 0x000fe20000011409 */
[----:B0-----:R-:W-:-:S03]  /*0ca0*/  @P1 IMAD.WIDE.U32 R16, R97, 0x10, R16 ;  /* 0x0000001061101825 */ /* 0x001fc600078e0010 */
[----:B------:R-:W-:Y:S02]  /*0cb0*/  LEA.HI R21, R10, R9, RZ, 0x3 ;  /* 0x000000090a157211 */ /* 0x000fe400078f18ff */
[C---:B------:R-:W-:Y:S01]  /*0cc0*/  IADD3 R9, PT, PT, R110.reuse, -0x255992d5, RZ ;  /* 0xdaa66d2b6e097810 */ /* 0x040fe20007ffe0ff */
[----:B------:R0:W5:Y:S01]  /*0cd0*/  @P1 LDG.E.128 R60, desc[UR6][R16.64] ;  /* 0x00000006103c1981 */ /* 0x000162000c1e1d00 */
[C---:B------:R-:W-:Y:S01]  /*0ce0*/  VIADD R10, R110.reuse, 0x5384540f ;  /* 0x5384540f6e0a7836 */ /* 0x040fe20000000000 */
[C---:B------:R-:W-:Y:S02]  /*0cf0*/  IADD3 R12, PT, PT, R110.reuse, 0x1715609d, RZ ;  /* 0x1715609d6e0c7810 */ /* 0x040fe40007ffe0ff */
[----:B------:R-:W-:Y:S01]  /*0d00*/  LEA.HI.SX32 R98, R21, R140, 0x1d ;  /* 0x0000008c15627211 */ /* 0x000fe200078feaff */
[----:B0-----:R-:W-:Y:S02]  /*0d10*/  VIADD R16, R111, 0xed9eba14 ;  /* 0xed9eba146f107836 */ /* 0x001fe40000000000 */
[----:B------:R-:W-:Y:S01]  /*0d20*/  VIADD R17, R110, 0xb54cda56 ;  /* 0xb54cda566e117836 */ /* 0x000fe20000000000 */
[----:B------:R-:W-:Y:S06]  /*0d30*/  @!P0 BRA `(.L_x_18369) ;  /* 0x0000002c00c08947 */ /* 0x000fec0003800000 */
[----:B------:R-:W0:Y:S02]  /*0d40*/  LDC.64 R52, c[0x0][0x3a0] ;  /* 0x0000e800ff347b82 */ /* 0x000e240000000a00 */
[----:B0-----:R-:W-:-:S05]  /*0d50*/  IMAD.WIDE.U32 R52, R98, 0x20, R52 ;  /* 0x0000002062347825 */ /* 0x001fca00078e0034 */
[----:B------:R0:W5:Y:S04]  /*0d60*/  LDG.E.128 R56, desc[UR6][R52.64] ;  /* 0x0000000634387981 */ /* 0x000168000c1e1d00 */
[----:B------:R-:W5:Y:S01]  /*0d70*/  LDG.E.128 R52, desc[UR6][R52.64+0x10] ;  /* 0x0000100634347981 */ /* 0x000f62000c1e1d00 */
        /* <DEDUP_REMOVED lines=21> */
.L_x_18374:
        /* <DEDUP_REMOVED lines=13> */
.L_x_18376:
[----:B------:R-:W-:Y:S05]  /*0fa0*/  BSYNC.RECONVERGENT B3 ;  /* 0x0000000000037941 */ /* 0x000fea0003800200 */
.L_x_18375:
        /* <DEDUP_REMOVED lines=45> */
[----:B------:R-:W-:Y:S01]  /*1280*/  LOP3.LUT R5, R19, R22, R21, 0x96, !PT ;  /* 0x0000001613057212 */ /* 0x000fe200078e9615 */
[----:B------:R-:W-:-:S07]  /*1290*/  IMAD.MOV.U32 R21, RZ, RZ, R117 ;  /* 0x000000ffff157224 */ /* 0x000fce00078e0075 */
.L_x_18373:
[----:B------:R-:W-:Y:S05]  /*12a0*/  BSYNC.RECONVERGENT B2 ;  /* 0x0000000000027941 */ /* 0x000fea0003800200 */
.L_x_18372:
        /* <DEDUP_REMOVED lines=10> */
.L_x_18371:
[----:B------:R-:W-:Y:S05]  /*1350*/  BSYNC.RECONVERGENT B1 ;  /* 0x0000000000017941 */ /* 0x000fea0003800200 */
.L_x_18370:
[----:B------:R-:W-:Y:S01]  /*1360*/  BSSY.RECONVERGENT B1, `(.L_x_18377) ;  /* 0x000005d000017945 */ /* 0x000fe20003800200 */
[----:B------:R-:W-:Y:S01]  /*1370*/  @!P2 MOV R29, R28 ;  /* 0x0000001c001da202 */ /* 0x000fe20000000f00 */
[----:B------:R-:W-:Y:S02]  /*1380*/  @!P2 IMAD.MOV.U32 R21, RZ, RZ, R20 ;  /* 0x000000ffff15a224 */ /* 0x000fe400078e0014 */
        /* <DEDUP_REMOVED lines=17> */
.L_x_18381:
        /* <DEDUP_REMOVED lines=13> */
.L_x_18383:
[----:B------:R-:W-:Y:S05]  /*1570*/  BSYNC.RECONVERGENT B3 ;  /* 0x0000000000037941 */ /* 0x000fea0003800200 */
.L_x_18382:
        /* <DEDUP_REMOVED lines=47> */
.L_x_18380:
[----:B------:R-:W-:Y:S05]  /*1870*/  BSYNC.RECONVERGENT B2 ;  /* 0x0000000000027941 */ /* 0x000fea0003800200 */
.L_x_18379:
        /* <DEDUP_REMOVED lines=11> */
.L_x_18378:
[----:B------:R-:W-:Y:S05]  /*1930*/  BSYNC.RECONVERGENT B1 ;  /* 0x0000000000017941 */ /* 0x000fea0003800200 */
.L_x_18377:
        /* <DEDUP_REMOVED lines=20> */
.L_x_18388:
        /* <DEDUP_REMOVED lines=13> */
.L_x_18390:
[----:B------:R-:W-:Y:S05]  /*1b50*/  BSYNC.RECONVERGENT B3 ;  /* 0x0000000000037941 */ /* 0x000fea0003800200 */
.L_x_18389:
        /* <DEDUP_REMOVED lines=47> */
.L_x_18387:
[----:B------:R-:W-:Y:S05]  /*1e50*/  BSYNC.RECONVERGENT B2 ;  /* 0x0000000000027941 */ /* 0x000fea0003800200 */
.L_x_18386:
        /* <DEDUP_REMOVED lines=10> */
.L_x_18385:
[----:B------:R-:W-:Y:S05]  /*1f00*/  BSYNC.RECONVERGENT B1 ;  /* 0x0000000000017941 */ /* 0x000fea0003800200 */
.L_x_18384:
        /* <DEDUP_REMOVED lines=20> */
.L_x_18395:
        /* <DEDUP_REMOVED lines=13> */
.L_x_18397:
[----:B------:R-:W-:Y:S05]  /*2120*/  BSYNC.RECONVERGENT B3 ;  /* 0x0000000000037941 */ /* 0x000fea0003800200 */
.L_x_18396:
        /* <DEDUP_REMOVED lines=47> */
.L_x_18394:
[----:B------:R-:W-:Y:S05]  /*2420*/  BSYNC.RECONVERGENT B2 ;  /* 0x0000000000027941 */ /* 0x000fea0003800200 */
.L_x_18393:
        /* <DEDUP_REMOVED lines=11> */
.L_x_18392:
[----:B------:R-:W-:Y:S05]  /*24e0*/  BSYNC.RECONVERGENT B1 ;  /* 0x0000000000017941 */ /* 0x000fea0003800200 */
.L_x_18391:
        /* <DEDUP_REMOVED lines=20> */
.L_x_18402:
        /* <DEDUP_REMOVED lines=13> */
.L_x_18404:
[----:B------:R-:W-:Y:S05]  /*2700*/  BSYNC.RECONVERGENT B3 ;  /* 0x0000000000037941 */ /* 0x000fea0003800200 */
.L_x_18403:
        /* <DEDUP_REMOVED lines=47> */
.L_x_18401:
[----:B------:R-:W-:Y:S05]  /*2a00*/  BSYNC.RECONVERGENT B2 ;  /* 0x0000000000027941 */ /* 0x000fea0003800200 */
.L_x_18400:
        /* <DEDUP_REMOVED lines=10> */
.L_x_18399:
[----:B------:R-:W-:Y:S05]  /*2ab0*/  BSYNC.RECONVERGENT B1 ;  /* 0x0000000000017941 */ /* 0x000fea0003800200 */
.L_x_18398:
        /* <DEDUP_REMOVED lines=20> */
.L_x_18409:
        /* <DEDUP_REMOVED lines=13> */
.L_x_18411:
[----:B------:R-:W-:Y:S05]  /*2cd0*/  BSYNC.RECONVERGENT B3 ;  /* 0x0000000000037941 */ /* 0x000fea0003800200 */
.L_x_18410:
        /* <DEDUP_REMOVED lines=47> */
.L_x_18408:
[----:B------:R-:W-:Y:S05]  /*2fd0*/  BSYNC.RECONVERGENT B2 ;  /* 0x0000000000027941 */ /* 0x000fea0003800200 */
.L_x_18407:
        /* <DEDUP_REMOVED lines=11> */
.L_x_18406:
[----:B------:R-:W-:Y:S05]  /*3090*/  BSYNC.RECONVERGENT B1 ;  /* 0x0000000000017941 */ /* 0x000fea0003800200 */
.L_x_18405:
        /* <DEDUP_REMOVED lines=20> */
.L_x_18416:
        /* <DEDUP_REMOVED lines=13> */
.L_x_18418:
[----:B------:R-:W-:Y:S05]  /*32b0*/  BSYNC.RECONVERGENT B3 ;  /* 0x0000000000037941 */ /* 0x000fea0003800200 */
.L_x_18417:
        /* <DEDUP_REMOVED lines=47> */
.L_x_18415:
[----:B------:R-:W-:Y:S05]  /*35b0*/  BSYNC.RECONVERGENT B2 ;  /* 0x0000000000027941 */ /* 0x000fea0003800200 */
.L_x_18414:
        /* <DEDUP_REMOVED lines=10> */
.L_x_18413:
[----:B------:R-:W-:Y:S05]  /*3660*/  BSYNC.RECONVERGENT B1 ;  /* 0x0000000000017941 */ /* 0x000fea0003800200 */
.L_x_18412:
        /* <DEDUP_REMOVED lines=19> */
.L_x_18422:
        /* <DEDUP_REMOVED lines=13> */
.L_x_18424:
[----:B------:R-:W-:Y:S05]  /*3870*/  BSYNC.RECONVERGENT B2 ;  /* 0x0000000000027941 */ /* 0x000fea0003800200 */
.L_x_18423:
        /* <DEDUP_REMOVED lines=47> */
.L_x_18421:
[----:B------:R-:W-:Y:S05]  /*3b70*/  BSYNC.RECONVERGENT B1 ;  /* 0x0000000000017941 */ /* 0x000fea0003800200 */
.L_x_18420:
        /* <DEDUP_REMOVED lines=12> */
.L_x_18369:
[----:B------:R-:W-:Y:S01]  /*3c40*/  BSSY.RECONVERGENT B1, `(.L_x_18425) ;  /* 0x000005c000017945 */ /* 0x000fe20003800200 */
[C---:B------:R-:W-:Y:S01]  /*3c50*/  VIADD R20, R111.reuse, 0xdb3d7428 ;  /* 0xdb3d74286f147836 */ /* 0x040fe20000000000 */
[C---:B------:R-:W-:Y:S01]  /*3c60*/  IADD3 R23, PT, PT, R110.reuse, 0x78dde6e4, RZ ;  /* 0x78dde6e46e177810 */ /* 0x040fe20007ffe0ff */
[----:B------:R-:W-:Y:S01]  /*3c70*/  VIADD R22, R111, 0xbb67ae85 ;  /* 0xbb67ae856f167836 */ /* 0x000fe20000000000 */
[----:B------:R-:W-:Y:S01]  /*3c80*/  MOV R24, R118 ;  /* 0x0000007600187202 */ /* 0x000fe20000000f00 */
[----:B------:R-:W-:Y:S02]  /*3c90*/  VIADD R32, R110, 0x9e3779b9 ;  /* 0x9e3779b96e207836 */ /* 0x000fe40000000000 */
[----:B------:R-:W-:Y:S02]  /*3ca0*/  IMAD.MOV.U32 R21, RZ, RZ, R117 ;  /* 0x000000ffff157224 */ /* 0x000fe400078e0075 */
[----:B------:R-:W-:Y:S01]  /*3cb0*/  IMAD.MOV.U32 R56, RZ, RZ, RZ ;  /* 0x000000ffff387224 */ /* 0x000fe200078e00ff */
        /* <DEDUP_REMOVED lines=17> */
.L_x_18429:
        /* <DEDUP_REMOVED lines=13> */
.L_x_18431:
[----:B------:R-:W-:Y:S05]  /*3ea0*/  BSYNC.RECONVERGENT B3 ;  /* 0x0000000000037941 */ /* 0x000fea0003800200 */
.L_x_18430:
        /* <DEDUP_REMOVED lines=43> */
.L_x_18428:
[----:B------:R-:W-:Y:S05]  /*4160*/  BSYNC.RECONVERGENT B2 ;  /* 0x0000000000027941 */ /* 0x000fea0003800200 */
.L_x_18427:
        /* <DEDUP_REMOVED lines=9> */
.L_x_18426:
[----:B------:R-:W-:Y:S05]  /*4200*/  BSYNC.RECONVERGENT B1 ;  /* 0x0000000000017941 */ /* 0x000fea0003800200 */
.L_x_18425:
        /* <DEDUP_REMOVED lines=17> */
.L_x_18436:
        /* <DEDUP_REMOVED lines=13> */
.L_x_18438:
[----:B------:R-:W-:Y:S05]  /*43f0*/  BSYNC.RECONVERGENT B3 ;  /* 0x0000000000037941 */ /* 0x000fea0003800200 */
.L_x_18437:
        /* <DEDUP_REMOVED lines=43> */
.L_x_18435:
[----:B------:R-:W-:Y:S05]  /*46b0*/  BSYNC.RECONVERGENT B2 ;  /* 0x0000000000027941 */ /* 0x000fea0003800200 */
.L_x_18434:
        /* <DEDUP_REMOVED lines=10> */
.L_x_18433:
[----:B------:R-:W-:Y:S05]  /*4760*/  BSYNC.RECONVERGENT B1 ;  /* 0x0000000000017941 */ /* 0x000fea0003800200 */
.L_x_18432:
        /* <DEDUP_REMOVED lines=17> */
.L_x_18443:
        /* <DEDUP_REMOVED lines=13> */
.L_x_18445:
[----:B------:R-:W-:Y:S05]  /*4950*/  BSYNC.RECONVERGENT B3 ;  /* 0x0000000000037941 */ /* 0x000fea0003800200 */
.L_x_18444:
        /* <DEDUP_REMOVED lines=43> */
.L_x_18442:
[----:B------:R-:W-:Y:S05]  /*4c10*/  BSYNC.RECONVERGENT B2 ;  /* 0x0000000000027941 */ /* 0x000fea0003800200 */
.L_x_18441:
        /* <DEDUP_REMOVED lines=9> */
.L_x_18440:
[----:B------:R-:W-:Y:S05]  /*4cb0*/  BSYNC.RECONVERGENT B1 ;  /* 0x0000000000017941 */ /* 0x000fea0003800200 */
.L_x_18439:
        /* <DEDUP_REMOVED lines=17> */
.L_x_18450:
        /* <DEDUP_REMOVED lines=13> */
.L_x_18452:
[----:B------:R-:W-:Y:S05]  /*4ea0*/  BSYNC.RECONVERGENT B3 ;  /* 0x0000000000037941 */ /* 0x000fea0003800200 */
.L_x_18451:
        /* <DEDUP_REMOVED lines=43> */
.L_x_18449:
[----:B------:R-:W-:Y:S05]  /*5160*/  BSYNC.RECONVERGENT B2 ;  /* 0x0000000000027941 */ /* 0x000fea0003800200 */
.L_x_18448:
        /* <DEDUP_REMOVED lines=10> */
.L_x_18447:
[----:B------:R-:W-:Y:S05]  /*5210*/  BSYNC.RECONVERGENT B1 ;  /* 0x0000000000017941 */ /* 0x000fea0003800200 */
.L_x_18446:
        /* <DEDUP_REMOVED lines=17> */
.L_x_18457:
        /* <DEDUP_REMOVED lines=13> */
.L_x_18459:
[----:B------:R-:W-:Y:S05]  /*5400*/  BSYNC.RECONVERGENT B3 ;  /* 0x0000000000037941 */ /* 0x000fea0003800200 */
.L_x_18458:
        /* <DEDUP_REMOVED lines=43> */
.L_x_18456:
[----:B------:R-:W-:Y:S05]  /*56c0*/  BSYNC.RECONVERGENT B2 ;  /* 0x0000000000027941 */ /* 0x000fea0003800200 */
.L_x_18455:
        /* <DEDUP_REMOVED lines=9> */
.L_x_18454:
[----:B------:R-:W-:Y:S05]  /*5760*/  BSYNC.RECONVERGENT B1 ;  /* 0x0000000000017941 */ /* 0x000fea0003800200 */
.L_x_18453:
        /* <DEDUP_REMOVED lines=17> */
.L_x_18464:
        /* <DEDUP_REMOVED lines=13> */
.L_x_18466:
[----:B------:R-:W-:Y:S05]  /*5950*/  BSYNC.RECONVERGENT B3 ;  /* 0x0000000000037941 */ /* 0x000fea0003800200 */
.L_x_18465:
        /* <DEDUP_REMOVED lines=43> */
.L_x_18463:
[----:B------:R-:W-:Y:S05]  /*5c10*/  BSYNC.RECONVERGENT B2 ;  /* 0x0000000000027941 */ /* 0x000fea0003800200 */
.L_x_18462:
        /* <DEDUP_REMOVED lines=10> */
.L_x_18461:
[----:B------:R-:W-:Y:S05]  /*5cc0*/  BSYNC.RECONVERGENT B1 ;  /* 0x0000000000017941 */ /* 0x000fea0003800200 */
.L_x_18460:
        /* <DEDUP_REMOVED lines=17> */
.L_x_18471:
        /* <DEDUP_REMOVED lines=13> */
.L_x_18473:
[----:B------:R-:W-:Y:S05]  /*5eb0*/  BSYNC.RECONVERGENT B3 ;  /* 0x0000000000037941 */ /* 0x000fea0003800200 */
.L_x_18472:
        /* <DEDUP_REMOVED lines=43> */
.L_x_18470:
[----:B------:R-:W-:Y:S05]  /*6170*/  BSYNC.RECONVERGENT B2 ;  /* 0x0000000000027941 */ /* 0x000fea0003800200 */
.L_x_18469:
        /* <DEDUP_REMOVED lines=9> */
.L_x_18468:
[----:B------:R-:W-:Y:S05]  /*6210*/  BSYNC.RECONVERGENT B1 ;  /* 0x0000000000017941 */ /* 0x000fea0003800200 */
.L_x_18467:
        /* <DEDUP_REMOVED lines=16> */
.L_x_18476:
        /* <DEDUP_REMOVED lines=13> */
.L_x_18478:
[----:B------:R-:W-:Y:S05]  /*63f0*/  BSYNC.RECONVERGENT B2 ;  /* 0x0000000000027941 */ /* 0x000fea0003800200 */
.L_x_18477:
        /* <DEDUP_REMOVED lines=41> */
[----:B------:R-:W-:Y:S01]  /*6690*/  IMAD.MOV.U32 R21, RZ, RZ, R22 ;  /* 0x000000ffff157224 */ /* 0x000fe200078e0016 */
[----:B------:R-:W-:-:S07]  /*66a0*/  LOP3.LUT R5, R19, R24, R23, 0x96, !PT ;  /* 0x0000001813057212 */ /* 0x000fce00078e9617 */
.L_x_18475:
[----:B------:R-:W-:Y:S05]  /*66b0*/  BSYNC.RECONVERGENT B1 ;  /* 0x0000000000017941 */ /* 0x000fea0003800200 */
.L_x_18474:
        /* <DEDUP_REMOVED lines=10> */
.L_x_18419:
[----:B------:R-:W-:Y:S05]  /*6760*/  BSYNC.RECONVERGENT B0 ;  /* 0x0000000000007941 */ /* 0x000fea0003800200 */
.L_x_18368:
[----:B------:R-:W0:Y:S01]  /*6770*/  LDC.64 R142, c[0x0][0x3a8] ;  /* 0x0000ea00ff8e7b82 */ /* 0x000e220000000a00 */
[----:B------:R-:W-:Y:S01]  /*6780*/  BSSY.RECONVERGENT B0, `(.L_x_18479) ;  /* 0x0000019000007945 */ /* 0x000fe20003800200 */
        /* <DEDUP_REMOVED lines=24> */
.L_x_18480:
[----:B------:R-:W-:Y:S05]  /*6910*/  BSYNC.RECONVERGENT B0 ;  /* 0x0000000000007941 */ /* 0x000fea0003800200 */
.L_x_18479:
[----:B------:R-:W-:Y:S04]  /*6920*/  BSSY.RECONVERGENT B0, `(.L_x_18481) ;  /* 0x0000006000007945 */ /* 0x000fe80003800200 */
[----:B------:R-:W-:Y:S05]  /*6930*/  @!P1 BRA `(.L_x_18482) ;  /* 0x0000000000109947 */ /* 0x000fea0003800000 */
[----:B01----:R-:W0:Y:S01]  /*6940*/  LDC.64 R22, c[0x0][0x390] ;  /* 0x0000e400ff167b82 */ /* 0x003e220000000a00 */
[----:B------:R-:W-:-:S04]  /*6950*/  VIADD R25, R97, 0x20 ;  /* 0x0000002061197836 */ /* 0x000fc80000000000 */
[----:B0-----:R-:W-:-:S05]  /*6960*/  IMAD.WIDE.U32 R22, R25, 0x10, R22 ;  /* 0x0000001019167825 */ /* 0x001fca00078e0016 */
[----:B------:R2:W5:Y:S02]  /*6970*/  LDG.E.128 R60, desc[UR6][R22.64] ;  /* 0x00000006163c7981 */ /* 0x000564000c1e1d00 */
.L_x_18482:
[----:B------:R-:W-:Y:S05]  /*6980*/  BSYNC.RECONVERGENT B0 ;  /* 0x0000000000007941 */ /* 0x000fea0003800200 */
.L_x_18481:
[----:B------:R-:W-:Y:S04]  /*6990*/  BSSY.RECONVERGENT B0, `(.L_x_18483) ;  /* 0x00005c0000007945 */ /* 0x000fe80003800200 */
[----:B------:R-:W-:Y:S05]  /*69a0*/  @!P0 BRA `(.L_x_18484) ;  /* 0x0000002c00c08947 */ /* 0x000fea0003800000 */
[----:B------:R-:W3:Y:S01]  /*69b0*/  LDC.64 R44, c[0x0][0x3a0] ;  /* 0x0000e800ff2c7b82 */ /* 0x000ee20000000a00 */
[----:B012---:R-:W-:-:S04]  /*69c0*/  VIADD R23, R98, 0x20 ;  /* 0x0000002062177836 */ /* 0x007fc80000000000 */
[----:B---3--:R-:W-:-:S05]  /*69d0*/  IMAD.WIDE.U32 R44, R23, 0x20, R44 ;  /* 0x00000020172c7825 */ /* 0x008fca00078e002c */
[----:B------:R0:W5:Y:S04]  /*69e0*/  LDG.E.128 R48, desc[UR6][R44.64] ;  /* 0x000000062c307981 */ /* 0x000168000c1e1d00 */
[----:B------:R-:W5:Y:S01]  /*69f0*/  LDG.E.128 R44, desc[UR6][R44.64+0x10] ;  /* 0x000010062c2c7981 */ /* 0x000f62000c1e1d00 */
[----:B------:R-:W-:Y:S01]  /*6a00*/  ISETP.GT.AND P2, PT, R96, RZ, PT ;  /* 0x000000ff6000720c */ /* 0x000fe20003f44270 */
[----:B------:R-:W-:-:S12]  /*6a10*/  BSSY.RECONVERGENT B1, `(.L_x_18485) ;  /* 0x000005c000017945 */ /* 0x000fd80003800200 */
[----:B------:R-:W-:Y:S01]  /*6a20*/  @!P2 MOV R28, R21 ;  /* 0x00000015001ca202 */ /* 0x000fe20000000f00 */
[----:B------:R-:W-:Y:S01]  /*6a30*/  @!P2 IMAD.MOV.U32 R20, RZ, RZ, R30 ;  /* 0x000000ffff14a224 */ /* 0x000fe200078e001e */
        /* <DEDUP_REMOVED lines=17> */
.L_x_18489:
        /* <DEDUP_REMOVED lines=13> */
.L_x_18491:
[----:B------:R-:W-:Y:S05]  /*6c20*/  BSYNC.RECONVERGENT B3 ;  /* 0x0000000000037941 */ /* 0x000fea0003800200 */
.L_x_18490:
        /* <DEDUP_REMOVED lines=47> */
.L_x_18488:
[----:B------:R-:W-:Y:S05]  /*6f20*/  BSYNC.RECONVERGENT B2 ;  /* 0x0000000000027941 */ /* 0x000fea0003800200 */
.L_x_18487:
        /* <DEDUP_REMOVED lines=10> */
.L_x_18486:
[----:B------:R-:W-:Y:S05]  /*6fd0*/  BSYNC.RECONVERGENT B1 ;  /* 0x0000000000017941 */ /* 0x000fea0003800200 */
.L_x_18485:
        /* <DEDUP_REMOVED lines=20> */
.L_x_18496:
        /* <DEDUP_REMOVED lines=13> */
.L_x_18498:
[----:B------:R-:W-:Y:S05]  /*71f0*/  BSYNC.RECONVERGENT B3 ;  /* 0x0000000000037941 */ /* 0x000fea0003800200 */
.L_x_18497:
        /* <DEDUP_REMOVED lines=47> */
.L_x_18495:
[----:B------:R-:W-:Y:S05]  /*74f0*/  BSYNC.RECONVERGENT B2 ;  /* 0x0000000000027941 */ /* 0x000fea0003800200 */
.L_x_18494:
        /* <DEDUP_REMOVED lines=11> */
.L_x_18493:
[----:B------:R-:W-:Y:S05]  /*75b0*/  BSYNC.RECONVERGENT B1 ;  /* 0x0000000000017941 */ /* 0x000fea0003800200 */
.L_x_18492:
        /* <DEDUP_REMOVED lines=20> */
.L_x_18503:
        /* <DEDUP_REMOVED lines=13> */
.L_x_18505:
[----:B------:R-:W-:Y:S05]  /*77d0*/  BSYNC.RECONVERGENT B3 ;  /* 0x0000000000037941 */ /* 0x000fea0003800200 */
.L_x_18504:
        /* <DEDUP_REMOVED lines=47> */
.L_x_18502:
[----:B------:R-:W-:Y:S05]  /*7ad0*/  BSYNC.RECONVERGENT B2 ;  /* 0x0000000000027941 */ /* 0x000fea0003800200 */
.L_x_18501:
        /* <DEDUP_REMOVED lines=10> */
.L_x_18500:
[----:B------:R-:W-:Y:S05]  /*7b80*/  BSYNC.RECONVERGENT B1 ;  /* 0x0000000000017941 */ /* 0x000fea0003800200 */
.L_x_18499:
        /* <DEDUP_REMOVED lines=20> */
.L_x_18510:
        /* <DEDUP_REMOVED lines=13> */
.L_x_18512:
[----:B------:R-:W-:Y:S05]  /*7da0*/  BSYNC.RECONVERGENT B3 ;  /* 0x0000000000037941 */ /* 0x000fea0003800200 */
.L_x_18511:
        /* <DEDUP_REMOVED lines=47> */
.L_x_18509:
[----:B------:R-:W-:Y:S05]  /*80a0*/  BSYNC.RECONVERGENT B2 ;  /* 0x0000000000027941 */ /* 0x000fea0003800200 */
.L_x_18508:
        /* <DEDUP_REMOVED lines=11> */
.L_x_18507:
[----:B------:R-:W-:Y:S05]  /*8160*/  BSYNC.RECONVERGENT B1 ;  /* 0x0000000000017941 */ /* 0x000fea0003800200 */
.L_x_18506:
        /* <DEDUP_REMOVED lines=20> */
.L_x_18517:
        /* <DEDUP_REMOVED lines=13> */
.L_x_18519:
[----:B------:R-:W-:Y:S05]  /*8380*/  BSYNC.RECONVERGENT B3 ;  /* 0x0000000000037941 */ /* 0x000fea0003800200 */
.L_x_18518:
        /* <DEDUP_REMOVED lines=47> */
.L_x_18516:
[----:B------:R-:W-:Y:S05]  /*8680*/  BSYNC.RECONVERGENT B2 ;  /* 0x0000000000027941 */ /* 0x000fea0003800200 */
.L_x_18515:
        /* <DEDUP_REMOVED lines=10> */
.L_x_18514:
[----:B------:R-:W-:Y:S05]  /*8730*/  BSYNC.RECONVERGENT B1 ;  /* 0x0000000000017941 */ /* 0x000fea0003800200 */
.L_x_18513:
        /* <DEDUP_REMOVED lines=20> */
.L_x_18524:
        /* <DEDUP_REMOVED lines=13> */
.L_x_18526:
[----:B------:R-:W-:Y:S05]  /*8950*/  BSYNC.RECONVERGENT B3 ;  /* 0x0000000000037941 */ /* 0x000fea0003800200 */
.L_x_18525:
        /* <DEDUP_REMOVED lines=47> */
.L_x_18523:
[----:B------:R-:W-:Y:S05]  /*8c50*/  BSYNC.RECONVERGENT B2 ;  /* 0x0000000000027941 */ /* 0x000fea0003800200 */
.L_x_18522:
        /* <DEDUP_REMOVED lines=11> */
.L_x_18521:
[----:B------:R-:W-:Y:S05]  /*8d10*/  BSYNC.RECONVERGENT B1 ;  /* 0x0000000000017941 */ /* 0x000fea0003800200 */
.L_x_18520:
        /* <DEDUP_REMOVED lines=20> */
.L_x_18531:
        /* <DEDUP_REMOVED lines=13> */
.L_x_18533:
[----:B------:R-:W-:Y:S05]  /*8f30*/  BSYNC.RECONVERGENT B3 ;  /* 0x0000000000037941 */ /* 0x000fea0003800200 */
.L_x_18532:
        /* <DEDUP_REMOVED lines=47> */
.L_x_18530:
[----:B------:R-:W-:Y:S05]  /*9230*/  BSYNC.RECONVERGENT B2 ;  /* 0x0000000000027941 */ /* 0x000fea0003800200 */
.L_x_18529:
        /* <DEDUP_REMOVED lines=10> */
.L_x_18528:
[----:B------:R-:W-:Y:S05]  /*92e0*/  BSYNC.RECONVERGENT B1 ;  /* 0x0000000000017941 */ /* 0x000fea0003800200 */
.L_x_18527:
        /* <DEDUP_REMOVED lines=19> */
.L_x_18537:
        /* <DEDUP_REMOVED lines=13> */
.L_x_18539:
[----:B------:R-:W-:Y:S05]  /*94f0*/  BSYNC.RECONVERGENT B2 ;  /* 0x0000000000027941 */ /* 0x000fea0003800200 */
.L_x_18538:
        /* <DEDUP_REMOVED lines=46> */
.L_x_18536:
[----:B------:R-:W-:Y:S05]  /*97e0*/  BSYNC.RECONVERGENT B1 ;  /* 0x0000000000017941 */ /* 0x000fea0003800200 */
.L_x_18535:
        /* <DEDUP_REMOVED lines=12> */
.L_x_18484:
[----:B------:R-:W-:Y:S01]  /*98b0*/  BSSY.RECONVERGENT B1, `(.L_x_18540) ;  /* 0x000005c000017945 */ /* 0x000fe20003800200 */
[----:B------:R-:W-:Y:S02]  /*98c0*/  HFMA2 R48, -RZ, RZ, 0, 0 ;  /* 0x00000000ff307431 */ /* 0x000fe400000001ff */
[----:B------:R-:W-:Y:S02]  /*98d0*/  IMAD.MOV.U32 R20, RZ, RZ, R21 ;  /* 0x000000ffff147224 */ /* 0x000fe400078e0015 */
[----:B012---:R-:W-:Y:S01]  /*98e0*/  IMAD.MOV.U32 R22, RZ, RZ, R30 ;  /* 0x000000ffff167224 */ /* 0x007fe200078e001e */
        /* <DEDUP_REMOVED lines=17> */
.L_x_18544:
        /* <DEDUP_REMOVED lines=13> */
.L_x_18546:
[----:B------:R-:W-:Y:S05]  /*9ad0*/  BSYNC.RECONVERGENT B3 ;  /* 0x0000000000037941 */ /* 0x000fea0003800200 */
.L_x_18545:
        /* <DEDUP_REMOVED lines=47> */
.L_x_18543:
[----:B------:R-:W-:Y:S05]  /*9dd0*/  BSYNC.RECONVERGENT B2 ;  /* 0x0000000000027941 */ /* 0x000fea0003800200 */
.L_x_18542:
        /* <DEDUP_REMOVED lines=9> */
.L_x_18541:
[----:B------:R-:W-:Y:S05]  /*9e70*/  BSYNC.RECONVERGENT B1 ;  /* 0x0000000000017941 */ /* 0x000fea0003800200 */
.L_x_18540:
        /* <DEDUP_REMOVED lines=17> */
.L_x_18551:
        /* <DEDUP_REMOVED lines=13> */
.L_x_18553:
[----:B------:R-:W-:Y:S05]  /*a060*/  BSYNC.RECONVERGENT B3 ;  /* 0x0000000000037941 */ /* 0x000fea0003800200 */
.L_x_18552:
        /* <DEDUP_REMOVED lines=47> */
.L_x_18550:
[----:B------:R-:W-:Y:S05]  /*a360*/  BSYNC.RECONVERGENT B2 ;  /* 0x0000000000027941 */ /* 0x000fea0003800200 */
.L_x_18549:
        /* <DEDUP_REMOVED lines=10> */
.L_x_18548:
[----:B------:R-:W-:Y:S05]  /*a410*/  BSYNC.RECONVERGENT B1 ;  /* 0x0000000000017941 */ /* 0x000fea0003800200 */
.L_x_18547:
        /* <DEDUP_REMOVED lines=17> */
.L_x_18558:
        /* <DEDUP_REMOVED lines=13> */
.L_x_18560:
[----:B------:R-:W-:Y:S05]  /*a600*/  BSYNC.RECONVERGENT B3 ;  /* 0x0000000000037941 */ /* 0x000fea0003800200 */
.L_x_18559:
        /* <DEDUP_REMOVED lines=47> */
.L_x_18557:
[----:B------:R-:W-:Y:S05]  /*a900*/  BSYNC.RECONVERGENT B2 ;  /* 0x0000000000027941 */ /* 0x000fea0003800200 */
.L_x_18556:
        /* <DEDUP_REMOVED lines=9> */
.L_x_18555:
[----:B------:R-:W-:Y:S05]  /*a9a0*/  BSYNC.RECONVERGENT B1 ;  /* 0x0000000000017941 */ /* 0x000fea0003800200 */
.L_x_18554:
[----:B------:R-:W-:Y:S01]  /*a9b0*/  BSSY.RECONVERGENT B1, `(.L_x_18561) ;  /* 0x0000059000017945 */ /* 0x000fe20003800200 */
[----:B------:R-:W-:Y:S01]  /*a9c0*/  IMAD.MOV.U32 R21, RZ, RZ, R22 ;  /* 0x000000ffff157224 */ /* 0x000fe200078e0016 */
[----:B------:R-:W-:Y:S02]  /*a9d0*/  MOV R51, RZ ;  /* 0x000000ff00337202 */ /* 0x000fe40000000f00 */
[----:B------:R-:W-:Y:S05]  /*a9e0*/  @!P1 BRA `(.L_x_18562) ;  /* 0x0000000400549947 */ /* 0x000fea0003800000 */
        /* <DEDUP_REMOVED lines=13> */
.L_x_18565:
        /* <DEDUP_REMOVED lines=13> */
.L_x_18567:
[----:B------:R-:W-:Y:S05]  /*ab90*/  BSYNC.RECONVERGENT B3 ;  /* 0x0000000000037941 */ /* 0x000fea0003800200 */
.L_x_18566:
        /* <DEDUP_REMOVED lines=47> */
.L_x_18564:
[----:B------:R-:W-:Y:S05]  /*ae90*/  BSYNC.RECONVERGENT B2 ;  /* 0x0000000000027941 */ /* 0x000fea0003800200 */
.L_x_18563:
        /* <DEDUP_REMOVED lines=10> */
.L_x_18562:
[----:B------:R-:W-:Y:S05]  /*af40*/  BSYNC.RECONVERGENT B1 ;  /* 0x0000000000017941 */ /* 0x000fea0003800200 */
.L_x_18561:
        /* <DEDUP_REMOVED lines=17> */
.L_x_18572:
        /* <DEDUP_REMOVED lines=13> */
.L_x_18574:
[----:B------:R-:W-:Y:S05]  /*b130*/  BSYNC.RECONVERGENT B3 ;  /* 0x0000000000037941 */ /* 0x000fea0003800200 */
.L_x_18573:
        /* <DEDUP_REMOVED lines=47> */
.L_x_18571:
[----:B------:R-:W-:Y:S05]  /*b430*/  BSYNC.RECONVERGENT B2 ;  /* 0x0000000000027941 */ /* 0x000fea0003800200 */
.L_x_18570:
        /* <DEDUP_REMOVED lines=9> */
.L_x_18569:
[----:B------:R-:W-:Y:S05]  /*b4d0*/  BSYNC.RECONVERGENT B1 ;  /* 0x0000000000017941 */ /* 0x000fea0003800200 */
.L_x_18568:
        /* <DEDUP_REMOVED lines=17> */
.L_x_18579:
        /* <DEDUP_REMOVED lines=13> */
.L_x_18581:
[----:B------:R-:W-:Y:S05]  /*b6c0*/  BSYNC.RECONVERGENT B3 ;  /* 0x0000000000037941 */ /* 0x000fea0003800200 */
.L_x_18580:
        /* <DEDUP_REMOVED lines=47> */
.L_x_18578:
[----:B------:R-:W-:Y:S05]  /*b9c0*/  BSYNC.RECONVERGENT B2 ;  /* 0x0000000000027941 */ /* 0x000fea0003800200 */
.L_x_18577:
        /* <DEDUP_REMOVED lines=10> */
.L_x_18576:
[----:B------:R-:W-:Y:S05]  /*ba70*/  BSYNC.RECONVERGENT B1 ;  /* 0x0000000000017941 */ /* 0x000fea0003800200 */
.L_x_18575:
        /* <DEDUP_REMOVED lines=17> */
.L_x_18586:
        /* <DEDUP_REMOVED lines=13> */
.L_x_18588:
[----:B------:R-:W-:Y:S05]  /*bc60*/  BSYNC.RECONVERGENT B3 ;  /* 0x0000000000037941 */ /* 0x000fea0003800200 */
.L_x_18587:
        /* <DEDUP_REMOVED lines=47> */
.L_x_18585:
[----:B------:R-:W-:Y:S05]  /*bf60*/  BSYNC.RECONVERGENT B2 ;  /* 0x0000000000027941 */ /* 0x000fea0003800200 */
.L_x_18584:
        /* <DEDUP_REMOVED lines=9> */
.L_x_18583:
[----:B------:R-:W-:Y:S05]  /*c000*/  BSYNC.RECONVERGENT B1 ;  /* 0x0000000000017941 */ /* 0x000fea0003800200 */
.L_x_18582:
        /* <DEDUP_REMOVED lines=16> */
.L_x_18591:
        /* <DEDUP_REMOVED lines=13> */
.L_x_18593:
[----:B------:R-:W-:Y:S05]  /*c1e0*/  BSYNC.RECONVERGENT B2 ;  /* 0x0000000000027941 */ /* 0x000fea0003800200 */
.L_x_18592:
        /* <DEDUP_REMOVED lines=47> */
.L_x_18590:
[----:B------:R-:W-:Y:S05]  /*c4e0*/  BSYNC.RECONVERGENT B1 ;  /* 0x0000000000017941 */ /* 0x000fea0003800200 */
.L_x_18589:
        /* <DEDUP_REMOVED lines=10> */
.L_x_18534:
[----:B------:R-:W-:Y:S05]  /*c590*/  BSYNC.RECONVERGENT B0 ;  /* 0x0000000000007941 */ /* 0x000fea0003800200 */
.L_x_18483:
[----:B------:R-:W-:Y:S01]  /*c5a0*/  VIADD R22, R98, 0x20 ;  /* 0x0000002062167836 */ /* 0x000fe20000000000 */
[----:B------:R-:W-:Y:S03]  /*c5b0*/  BSSY.RECONVERGENT B0, `(.L_x_18594) ;  /* 0x000001a000007945 */ /* 0x000fe60003800200 */
[----:B------:R-:W-:-:S05]  /*c5c0*/  IMAD.WIDE.U32 R22, R22, 0x20, R142 ;  /* 0x0000002016167825 */ /* 0x000fca00078e008e */
[----:B-----5:R0:W-:Y:S04]  /*c5d0*/  STG.E.128 desc[UR6][R22.64], R48 ;  /* 0x0000003016007986 */ /* 0x0201e8000c101d06 */
        /* <DEDUP_REMOVED lines=16> */
[----:B------:R-:W-:Y:S02]  /*c6e0*/  LOP3.LUT R21, R25, R21, R23, 0xfe, !PT ;  /* 0x0000001519157212 */ /* 0x000fe400078efe17 */
[----:B------:R-:W-:Y:S02]  /*c6f0*/  IADD3 R23, PT, PT, R97, 0x20, RZ ;  /* 0x0000002061177810 */ /* 0x000fe40007ffe0ff */
[----:B------:R-:W-:Y:S02]  /*c700*/  LOP3.LUT R22, R26, R22, R24, 0xfe, !PT ;  /* 0x000000161a167212 */ /* 0x000fe400078efe18 */
[----:B------:R-:W-:Y:S02]  /*c710*/  LOP3.LUT R27, R21, R27, RZ, 0xfc, !PT ;  /* 0x0000001b151b7212 */ /* 0x000fe400078efcff */
[----:B------:R-:W-:Y:S01]  /*c720*/  LOP3.LUT R26, R22, 0xff, R107, 0xf8, !PT ;  /* 0x000000ff161a7812 */ /* 0x000fe200078ef86b */
[----:B0-----:R-:W-:-:S05]  /*c730*/  IMAD.WIDE.U32 R22, R23, 0x8, R28 ;  /* 0x0000000817167825 */ /* 0x001fca00078e001c */
[----:B------:R1:W-:Y:S02]  /*c740*/  STG.E.64 desc[UR6][R22.64], R26 ;  /* 0x0000001a16007986 */ /* 0x0003e4000c101b06 */
.L_x_18595:
[----:B------:R-:W-:Y:S05]  /*c750*/  BSYNC.RECONVERGENT B0 ;  /* 0x0000000000007941 */ /* 0x000fea0003800200 */
.L_x_18594:
[----:B------:R-:W-:Y:S04]  /*c760*/  BSSY.RECONVERGENT B0, `(.L_x_18596) ;  /* 0x0000006000007945 */ /* 0x000fe80003800200 */
[----:B------:R-:W-:Y:S05]  /*c770*/  @!P1 BRA `(.L_x_18597) ;  /* 0x0000000000109947 */ /* 0x000fea0003800000 */
[----:B01----:R-:W0:Y:S01]  /*c780*/  LDC.64 R22, c[0x0][0x390] ;  /* 0x0000e400ff167b82 */ /* 0x003e220000000a00 */
[----:B------:R-:W-:-:S04]  /*c790*/  VIADD R21, R97, 0x40 ;  /* 0x0000004061157836 */ /* 0x000fc80000000000 */
[----:B0-----:R-:W-:-:S05]  /*c7a0*/  IMAD.WIDE.U32 R22, R21, 0x10, R22 ;  /* 0x0000001015167825 */ /* 0x001fca00078e0016 */
[----:B------:R2:W5:Y:S02]  /*c7b0*/  LDG.E.128 R60, desc[UR6][R22.64] ;  /* 0x00000006163c7981 */ /* 0x000564000c1e1d00 */
.L_x_18597:
[----:B------:R-:W-:Y:S05]  /*c7c0*/  BSYNC.RECONVERGENT B0 ;  /* 0x0000000000007941 */ /* 0x000fea0003800200 */
.L_x_18596:
[----:B------:R-:W-:Y:S04]  /*c7d0*/  BSSY.RECONVERGENT B0, `(.L_x_18598) ;  /* 0x00005ba000007945 */ /* 0x000fe80003800200 */
[----:B------:R-:W-:Y:S05]  /*c7e0*/  @!P0 BRA `(.L_x_18599) ;  /* 0x0000002c00a88947 */ /* 0x000fea0003800000 */
[----:B------:R-:W3:Y:S01]  /*c7f0*/  LDC.64 R36, c[0x0][0x3a0] ;  /* 0x0000e800ff247b82 */ /* 0x000ee20000000a00 */
[----:B------:R-:W-:-:S04]  /*c800*/  VIADD R21, R98, 0x40 ;  /* 0x0000004062157836 */ /* 0x000fc80000000000 */
[----:B---3--:R-:W-:-:S05]  /*c810*/  IMAD.WIDE.U32 R36, R21, 0x20, R36 ;  /* 0x0000002015247825 */ /* 0x008fca00078e0024 */
[----:B------:R3:W5:Y:S04]  /*c820*/  LDG.E.128 R40, desc[UR6][R36.64] ;  /* 0x0000000624287981 */ /* 0x000768000c1e1d00 */
[----:B------:R-:W5:Y:S01]  /*c830*/  LDG.E.128 R36, desc[UR6][R36.64+0x10] ;  /* 0x0000100624247981 */ /* 0x000f62000c1e1d00 */
[----:B------:R-:W-:Y:S01]  /*c840*/  ISETP.GT.AND P2, PT, R96, RZ, PT ;  /* 0x000000ff6000720c */ /* 0x000fe20003f44270 */
[----:B------:R-:W-:-:S12]  /*c850*/  BSSY.RECONVERGENT B1, `(.L_x_18600) ;  /* 0x000005b000017945 */ /* 0x000fd80003800200 */
[----:B------:R-:W-:Y:S01]  /*c860*/  @!P2 MOV R28, R20 ;  /* 0x00000014001ca202 */ /* 0x000fe20000000f00 */
[----:B------:R-:W-:Y:S01]  /*c870*/  @!P2 IMAD.MOV.U32 R21, RZ, RZ, R30 ;  /* 0x000000ffff15a224 */ /* 0x000fe200078e001e */
[----:B---3--:R-:W-:Y:S06]  /*c880*/  @!P2 BRA `(.L_x_18601) ;  /* 0x00000004005ca947 */ /* 0x008fec0003800000 */
[----:B------:R-:W-:Y:S01]  /*c890*/  ISETP.NE.AND P3, PT, R30, 0x1, PT ;  /* 0x000000011e00780c */ /* 0x000fe20003f65270 */
[----:B------:R-:W-:Y:S01]  /*c8a0*/  BSSY.RECONVERGENT B2, `(.L_x_18602) ;  /* 0x000004b000027945 */ /* 0x000fe20003800200 */
[----:B------:R-:W-:Y:S01]  /*c8b0*/  IMAD.MOV.U32 R21, RZ, RZ, 0x2 ;  /* 0x00000002ff157424 */ /* 0x000fe200078e00ff */
[----:B012---:R-:W-:Y:S01]  /*c8c0*/  MOV R22, R8 ;  /* 0x0000000800167202 */ /* 0x007fe20000000f00 */
        /* <DEDUP_REMOVED lines=12> */
.L_x_18604:
        /* <DEDUP_REMOVED lines=13> */
.L_x_18606:
[----:B------:R-:W-:Y:S05]  /*ca60*/  BSYNC.RECONVERGENT B3 ;  /* 0x0000000000037941 */ /* 0x000fea0003800200 */
.L_x_18605:
        /* <DEDUP_REMOVED lines=46> */
.L_x_18603:
[----:B------:R-:W-:Y:S05]  /*cd50*/  BSYNC.RECONVERGENT B2 ;  /* 0x0000000000027941 */ /* 0x000fea0003800200 */
.L_x_18602:
        /* <DEDUP_REMOVED lines=10> */
.L_x_18601:
[----:B------:R-:W-:Y:S05]  /*ce00*/  BSYNC.RECONVERGENT B1 ;  /* 0x0000000000017941 */ /* 0x000fea0003800200 */
.L_x_18600:
[----:B------:R-:W-:Y:S01]  /*ce10*/  BSSY.RECONVERGENT B1, `(.L_x_18607) ;  /* 0x000005c000017945 */ /* 0x000fe20003800200 */
[----:B------:R-:W-:Y:S01]  /*ce20*/  @!P2 MOV R20, R28 ;  /* 0x0000001c0014a202 */ /* 0x000fe20000000f00 */
[----:B012---:R-:W-:Y:S02]  /*ce30*/  @!P2 IMAD.MOV.U32 R22, RZ, RZ, R21 ;  /* 0x000000ffff16a224 */ /* 0x007fe400078e0015 */
        /* <DEDUP_REMOVED lines=17> */
.L_x_18611:
        /* <DEDUP_REMOVED lines=13> */
.L_x_18613:
[----:B------:R-:W-:Y:S05]  /*d020*/  BSYNC.RECONVERGENT B3 ;  /* 0x0000000000037941 */ /* 0x000fea0003800200 */
.L_x_18612:
        /* <DEDUP_REMOVED lines=46> */
.L_x_18610:
[----:B------:R-:W-:Y:S05]  /*d310*/  BSYNC.RECONVERGENT B2 ;  /* 0x0000000000027941 */ /* 0x000fea0003800200 */
.L_x_18609:
        /* <DEDUP_REMOVED lines=11> */
.L_x_18608:
[----:B------:R-:W-:Y:S05]  /*d3d0*/  BSYNC.RECONVERGENT B1 ;  /* 0x0000000000017941 */ /* 0x000fea0003800200 */
.L_x_18607:
        /* <DEDUP_REMOVED lines=20> */
.L_x_18618:
        /* <DEDUP_REMOVED lines=13> */
.L_x_18620:
[----:B------:R-:W-:Y:S05]  /*d5f0*/  BSYNC.RECONVERGENT B3 ;  /* 0x0000000000037941 */ /* 0x000fea0003800200 */
.L_x_18619:
        /* <DEDUP_REMOVED lines=45> */
[----:B------:R-:W-:-:S07]  /*d8d0*/  LOP3.LUT R5, R19, R22, R29, 0x96, !PT ;  /* 0x0000001613057212 */ /* 0x000fce00078e961d */
.L_x_18617:
[----:B------:R-:W-:Y:S05]  /*d8e0*/  BSYNC.RECONVERGENT B2 ;  /* 0x0000000000027941 */ /* 0x000fea0003800200 */
.L_x_18616:
        /* <DEDUP_REMOVED lines=10> */
.L_x_18615:
[----:B------:R-:W-:Y:S05]  /*d990*/  BSYNC.RECONVERGENT B1 ;  /* 0x0000000000017941 */ /* 0x000fea0003800200 */
.L_x_18614:
        /* <DEDUP_REMOVED lines=20> */
.L_x_18625:
        /* <DEDUP_REMOVED lines=13> */
.L_x_18627:
[----:B------:R-:W-:Y:S05]  /*dbb0*/  BSYNC.RECONVERGENT B3 ;  /* 0x0000000000037941 */ /* 0x000fea0003800200 */
.L_x_18626:
        /* <DEDUP_REMOVED lines=46> */
.L_x_18624:
[----:B------:R-:W-:Y:S05]  /*dea0*/  BSYNC.RECONVERGENT B2 ;  /* 0x0000000000027941 */ /* 0x000fea0003800200 */
.L_x_18623:
        /* <DEDUP_REMOVED lines=11> */
.L_x_18622:
[----:B------:R-:W-:Y:S05]  /*df60*/  BSYNC.RECONVERGENT B1 ;  /* 0x0000000000017941 */ /* 0x000fea0003800200 */
.L_x_18621:
        /* <DEDUP_REMOVED lines=20> */
.L_x_18632:
        /* <DEDUP_REMOVED lines=13> */
.L_x_18634:
[----:B------:R-:W-:Y:S05]  /*e180*/  BSYNC.RECONVERGENT B3 ;  /* 0x0000000000037941 */ /* 0x000fea0003800200 */
.L_x_18633:
        /* <DEDUP_REMOVED lines=46> */
.L_x_18631:
[----:B------:R-:W-:Y:S05]  /*e470*/  BSYNC.RECONVERGENT B2 ;  /* 0x0000000000027941 */ /* 0x000fea0003800200 */
.L_x_18630:
        /* <DEDUP_REMOVED lines=10> */
.L_x_18629:
[----:B------:R-:W-:Y:S05]  /*e520*/  BSYNC.RECONVERGENT B1 ;  /* 0x0000000000017941 */ /* 0x000fea0003800200 */
.L_x_18628:
        /* <DEDUP_REMOVED lines=20> */
.L_x_18639:
        /* <DEDUP_REMOVED lines=13> */
.L_x_18641:
[----:B------:R-:W-:Y:S05]  /*e740*/  BSYNC.RECONVERGENT B3 ;  /* 0x0000000000037941 */ /* 0x000fea0003800200 */
.L_x_18640:
        /* <DEDUP_REMOVED lines=46> */
.L_x_18638:
[----:B------:R-:W-:Y:S05]  /*ea30*/  BSYNC.RECONVERGENT B2 ;  /* 0x0000000000027941 */ /* 0x000fea0003800200 */
.L_x_18637:
        /* <DEDUP_REMOVED lines=11> */
.L_x_18636:
[----:B------:R-:W-:Y:S05]  /*eaf0*/  BSYNC.RECONVERGENT B1 ;  /* 0x0000000000017941 */ /* 0x000fea0003800200 */
.L_x_18635:
        /* <DEDUP_REMOVED lines=20> */
.L_x_18646:
        /* <DEDUP_REMOVED lines=13> */
.L_x_18648:
[----:B------:R-:W-:Y:S05]  /*ed10*/  BSYNC.RECONVERGENT B3 ;  /* 0x0000000000037941 */ /* 0x000fea0003800200 */
.L_x_18647:
        /* <DEDUP_REMOVED lines=46> */
.L_x_18645:
[----:B------:R-:W-:Y:S05]  /*f000*/  BSYNC.RECONVERGENT B2 ;  /* 0x0000000000027941 */ /* 0x000fea0003800200 */
.L_x_18644:
        /* <DEDUP_REMOVED lines=10> */
.L_x_18643:
[----:B------:R-:W-:Y:S05]  /*f0b0*/  BSYNC.RECONVERGENT B1 ;  /* 0x0000000000017941 */ /* 0x000fea0003800200 */
.L_x_18642:
        /* <DEDUP_REMOVED lines=19> */
.L_x_18652:
        /* <DEDUP_REMOVED lines=13> */
.L_x_18654:
[----:B------:R-:W-:Y:S05]  /*f2c0*/  BSYNC.RECONVERGENT B2 ;  /* 0x0000000000027941 */ /* 0x000fea0003800200 */
.L_x_18653:
        /* <DEDUP_REMOVED lines=47> */
.L_x_18651:
[----:B------:R-:W-:Y:S05]  /*f5c0*/  BSYNC.RECONVERGENT B1 ;  /* 0x0000000000017941 */ /* 0x000fea0003800200 */
.L_x_18650:
        /* <DEDUP_REMOVED lines=12> */
.L_x_18599:
        /* <DEDUP_REMOVED lines=21> */
.L_x_18659:
        /* <DEDUP_REMOVED lines=13> */
.L_x_18661:
[----:B------:R-:W-:Y:S05]  /*f8b0*/  BSYNC.RECONVERGENT B3 ;  /* 0x0000000000037941 */ /* 0x000fea0003800200 */
.L_x_18660:
        /* <DEDUP_REMOVED lines=47> */
.L_x_18658:
[----:B------:R-:W-:Y:S05]  /*fbb0*/  BSYNC.RECONVERGENT B2 ;  /* 0x0000000000027941 */ /* 0x000fea0003800200 */
.L_x_18657:
        /* <DEDUP_REMOVED lines=9> */
.L_x_18656:
[----:B------:R-:W-:Y:S05]  /*fc50*/  BSYNC.RECONVERGENT B1 ;  /* 0x0000000000017941 */ /* 0x000fea0003800200 */
.L_x_18655:
        /* <DEDUP_REMOVED lines=17> */
.L_x_18666:
        /* <DEDUP_REMOVED lines=13> */
.L_x_18668:
[----:B------:R-:W-:Y:S05]  /*fe40*/  BSYNC.RECONVERGENT B3 ;  /* 0x0000000000037941 */ /* 0x000fea0003800200 */
.L_x_18667:
        /* <DEDUP_REMOVED lines=47> */
.L_x_18665:
[----:B------:R-:W-:Y:S05]  /*10140*/  BSYNC.RECONVERGENT B2 ;  /* 0x0000000000027941 */ /* 0x000fea0003800200 */
.L_x_18664:
        /* <DEDUP_REMOVED lines=10> */
.L_x_18663:
[----:B------:R-:W-:Y:S05]  /*101f0*/  BSYNC.RECONVERGENT B1 ;  /* 0x0000000000017941 */ /* 0x000fea0003800200 */
.L_x_18662:
        /* <DEDUP_REMOVED lines=17> */
.L_x_18673:
        /* <DEDUP_REMOVED lines=13> */
.L_x_18675:
[----:B------:R-:W-:Y:S05]  /*103e0*/  BSYNC.RECONVERGENT B3 ;  /* 0x0000000000037941 */ /* 0x000fea0003800200 */
.L_x_18674:
        /* <DEDUP_REMOVED lines=47> */
.L_x_18672:
[----:B------:R-:W-:Y:S05]  /*106e0*/  BSYNC.RECONVERGENT B2 ;  /* 0x0000000000027941 */ /* 0x000fea0003800200 */
.L_x_18671:
        /* <DEDUP_REMOVED lines=9> */
.L_x_18670:
[----:B------:R-:W-:Y:S05]  /*10780*/  BSYNC.RECONVERGENT B1 ;  /* 0x0000000000017941 */ /* 0x000fea0003800200 */
.L_x_18669:
        /* <DEDUP_REMOVED lines=17> */
.L_x_18680:
        /* <DEDUP_REMOVED lines=13> */
.L_x_18682:
[----:B------:R-:W-:Y:S05]  /*10970*/  BSYNC.RECONVERGENT B3 ;  /* 0x0000000000037941 */ /* 0x000fea0003800200 */
.L_x_18681:
        /* <DEDUP_REMOVED lines=47> */
.L_x_18679:
[----:B------:R-:W-:Y:S05]  /*10c70*/  BSYNC.RECONVERGENT B2 ;  /* 0x0000000000027941 */ /* 0x000fea0003800200 */
.L_x_18678:
        /* <DEDUP_REMOVED lines=10> */
.L_x_18677:
[----:B------:R-:W-:Y:S05]  /*10d20*/  BSYNC.RECONVERGENT B1 ;  /* 0x0000000000017941 */ /* 0x000fea0003800200 */
.L_x_18676:
        /* <DEDUP_REMOVED lines=17> */
.L_x_18687:
        /* <DEDUP_REMOVED lines=13> */
.L_x_18689:
[----:B------:R-:W-:Y:S05]  /*10f10*/  BSYNC.RECONVERGENT B3 ;  /* 0x0000000000037941 */ /* 0x000fea0003800200 */
.L_x_18688:
        /* <DEDUP_REMOVED lines=47> */
.L_x_18686:
[----:B------:R-:W-:Y:S05]  /*11210*/  BSYNC.RECONVERGENT B2 ;  /* 0x0000000000027941 */ /* 0x000fea0003800200 */
.L_x_18685:
        /* <DEDUP_REMOVED lines=9> */
.L_x_18684:
[----:B------:R-:W-:Y:S05]  /*112b0*/  BSYNC.RECONVERGENT B1 ;  /* 0x0000000000017941 */ /* 0x000fea0003800200 */
.L_x_18683:
        /* <DEDUP_REMOVED lines=17> */
.L_x_18694:
        /* <DEDUP_REMOVED lines=13> */
.L_x_18696:
[----:B------:R-:W-:Y:S05]  /*114a0*/  BSYNC.RECONVERGENT B3 ;  /* 0x0000000000037941 */ /* 0x000fea0003800200 */
.L_x_18695:
        /* <DEDUP_REMOVED lines=47> */
.L_x_18693:
[----:B------:R-:W-:Y:S05]  /*117a0*/  BSYNC.RECONVERGENT B2 ;  /* 0x0000000000027941 */ /* 0x000fea0003800200 */
.L_x_18692:
        /* <DEDUP_REMOVED lines=10> */
.L_x_18691:
[----:B------:R-:W-:Y:S05]  /*11850*/  BSYNC.RECONVERGENT B1 ;  /* 0x0000000000017941 */ /* 0x000fea0003800200 */
.L_x_18690:
        /* <DEDUP_REMOVED lines=17> */
.L_x_18701:
        /* <DEDUP_REMOVED lines=13> */
.L_x_18703:
[----:B------:R-:W-:Y:S05]  /*11a40*/  BSYNC.RECONVERGENT B3 ;  /* 0x0000000000037941 */ /* 0x000fea0003800200 */
.L_x_18702:
        /* <DEDUP_REMOVED lines=47> */
.L_x_18700:
[----:B------:R-:W-:Y:S05]  /*11d40*/  BSYNC.RECONVERGENT B2 ;  /* 0x0000000000027941 */ /* 0x000fea0003800200 */
.L_x_18699:
        /* <DEDUP_REMOVED lines=9> */
.L_x_18698:
[----:B------:R-:W-:Y:S05]  /*11de0*/  BSYNC.RECONVERGENT B1 ;  /* 0x0000000000017941 */ /* 0x000fea0003800200 */
.L_x_18697:
        /* <DEDUP_REMOVED lines=16> */
.L_x_18706:
        /* <DEDUP_REMOVED lines=13> */
.L_x_18708:
[----:B------:R-:W-:Y:S05]  /*11fc0*/  BSYNC.RECONVERGENT B2 ;  /* 0x0000000000027941 */ /* 0x000fea0003800200 */
.L_x_18707:
        /* <DEDUP_REMOVED lines=47> */
.L_x_18705:
[----:B------:R-:W-:Y:S05]  /*122c0*/  BSYNC.RECONVERGENT B1 ;  /* 0x0000000000017941 */ /* 0x000fea0003800200 */
.L_x_18704:
        /* <DEDUP_REMOVED lines=10> */
.L_x_18649:
[----:B------:R-:W-:Y:S05]  /*12370*/  BSYNC.RECONVERGENT B0 ;  /* 0x0000000000007941 */ /* 0x000fea0003800200 */
.L_x_18598:
[----:B------:R-:W-:Y:S01]  /*12380*/  IADD3 R22, PT, PT, R98, 0x40, RZ ;  /* 0x0000004062167810 */ /* 0x000fe20007ffe0ff */
[----:B------:R-:W-:Y:S04]  /*12390*/  BSSY.RECONVERGENT B0, `(.L_x_18709) ;  /* 0x000001a000007945 */ /* 0x000fe80003800200 */
        /* <DEDUP_REMOVED lines=25> */
.L_x_18710:
[----:B------:R-:W-:Y:S05]  /*12530*/  BSYNC.RECONVERGENT B0 ;  /* 0x0000000000007941 */ /* 0x000fea0003800200 */
.L_x_18709:
[----:B------:R-:W-:Y:S04]  /*12540*/  BSSY.RECONVERGENT B0, `(.L_x_18711) ;  /* 0x0000006000007945 */ /* 0x000fe80003800200 */
[----:B------:R-:W-:Y:S05]  /*12550*/  @!P1 BRA `(.L_x_18712) ;  /* 0x0000000000109947 */ /* 0x000fea0003800000 */
[----:B------:R-:W2:Y:S01]  /*12560*/  LDC.64 R60, c[0x0][0x390] ;  /* 0x0000e400ff3c7b82 */ /* 0x000ea20000000a00 */
[----:B01----:R-:W-:-:S04]  /*12570*/  VIADD R23, R97, 0x60 ;  /* 0x0000006061177836 */ /* 0x003fc80000000000 */
[----:B--2---:R-:W-:-:S06]  /*12580*/  IMAD.WIDE.U32 R60, R23, 0x10, R60 ;  /* 0x00000010173c7825 */ /* 0x004fcc00078e003c */
[----:B------:R-:W5:Y:S02]  /*12590*/  LDG.E.128 R60, desc[UR6][R60.64] ;  /* 0x000000063c3c7981 */ /* 0x000f64000c1e1d00 */
.L_x_18712:
[----:B------:R-:W-:Y:S05]  /*125a0*/  BSYNC.RECONVERGENT B0 ;  /* 0x0000000000007941 */ /* 0x000fea0003800200 */
.L_x_18711:
[----:B------:R-:W-:Y:S04]  /*125b0*/  BSSY.RECONVERGENT B0, `(.L_x_18713) ;  /* 0x00005bb000007945 */ /* 0x000fe80003800200 */
[----:B------:R-:W-:Y:S05]  /*125c0*/  @!P0 BRA `(.L_x_18714) ;  /* 0x0000002c00ac8947 */ /* 0x000fea0003800000 */
[----:B------:R-:W2:Y:S01]  /*125d0*/  LDC.64 R28, c[0x0][0x3a0] ;  /* 0x0000e800ff1c7b82 */ /* 0x000ea20000000a00 */
[----:B01----:R-:W-:-:S05]  /*125e0*/  IADD3 R23, PT, PT, R98, 0x60, RZ ;  /* 0x0000006062177810 */ /* 0x003fca0007ffe0ff */
[----:B--2---:R-:W-:-:S05]  /*125f0*/  IMAD.WIDE.U32 R28, R23, 0x20, R28 ;  /* 0x00000020171c7825 */ /* 0x004fca00078e001c */
        /* <DEDUP_REMOVED lines=23> */
.L_x_18719:
        /* <DEDUP_REMOVED lines=13> */
.L_x_18721:
[----:B------:R-:W-:Y:S05]  /*12840*/  BSYNC.RECONVERGENT B3 ;  /* 0x0000000000037941 */ /* 0x000fea0003800200 */
.L_x_18720:
        /* <DEDUP_REMOVED lines=47> */
.L_x_18718:
[----:B------:R-:W-:Y:S05]  /*12b40*/  BSYNC.RECONVERGENT B2 ;  /* 0x0000000000027941 */ /* 0x000fea0003800200 */
.L_x_18717:
        /* <DEDUP_REMOVED lines=10> */
.L_x_18716:
[----:B------:R-:W-:Y:S05]  /*12bf0*/  BSYNC.RECONVERGENT B1 ;  /* 0x0000000000017941 */ /* 0x000fea0003800200 */
.L_x_18715:
        /* <DEDUP_REMOVED lines=20> */
.L_x_18726:
        /* <DEDUP_REMOVED lines=13> */
.L_x_18728:
[----:B------:R-:W-:Y:S05]  /*12e10*/  BSYNC.RECONVERGENT B3 ;  /* 0x0000000000037941 */ /* 0x000fea0003800200 */
.L_x_18727:
        /* <DEDUP_REMOVED lines=46> */
.L_x_18725:
[----:B------:R-:W-:Y:S05]  /*13100*/  BSYNC.RECONVERGENT B2 ;  /* 0x0000000000027941 */ /* 0x000fea0003800200 */
.L_x_18724:
        /* <DEDUP_REMOVED lines=11> */
.L_x_18723:
[----:B------:R-:W-:Y:S05]  /*131c0*/  BSYNC.RECONVERGENT B1 ;  /* 0x0000000000017941 */ /* 0x000fea0003800200 */
.L_x_18722:
        /* <DEDUP_REMOVED lines=20> */
.L_x_18733:
        /* <DEDUP_REMOVED lines=13> */
.L_x_18735:
[----:B------:R-:W-:Y:S05]  /*133e0*/  BSYNC.RECONVERGENT B3 ;  /* 0x0000000000037941 */ /* 0x000fea0003800200 */
.L_x_18734:
        /* <DEDUP_REMOVED lines=46> */
.L_x_18732:
[----:B------:R-:W-:Y:S05]  /*136d0*/  BSYNC.RECONVERGENT B2 ;  /* 0x0000000000027941 */ /* 0x000fea0003800200 */
.L_x_18731:
        /* <DEDUP_REMOVED lines=10> */
.L_x_18730:
[----:B------:R-:W-:Y:S05]  /*13780*/  BSYNC.RECONVERGENT B1 ;  /* 0x0000000000017941 */ /* 0x000fea0003800200 */
.L_x_18729:
        /* <DEDUP_REMOVED lines=20> */
.L_x_18740:
        /* <DEDUP_REMOVED lines=13> */
.L_x_18742:
[----:B------:R-:W-:Y:S05]  /*139a0*/  BSYNC.RECONVERGENT B3 ;  /* 0x0000000000037941 */ /* 0x000fea0003800200 */
.L_x_18741:
        /* <DEDUP_REMOVED lines=46> */
.L_x_18739:
[----:B------:R-:W-:Y:S05]  /*13c90*/  BSYNC.RECONVERGENT B2 ;  /* 0x0000000000027941 */ /* 0x000fea0003800200 */
.L_x_18738:
        /* <DEDUP_REMOVED lines=11> */
.L_x_18737:
[----:B------:R-:W-:Y:S05]  /*13d50*/  BSYNC.RECONVERGENT B1 ;  /* 0x0000000000017941 */ /* 0x000fea0003800200 */
.L_x_18736:
        /* <DEDUP_REMOVED lines=20> */
.L_x_18747:
        /* <DEDUP_REMOVED lines=13> */
.L_x_18749:
[----:B------:R-:W-:Y:S05]  /*13f70*/  BSYNC.RECONVERGENT B3 ;  /* 0x0000000000037941 */ /* 0x000fea0003800200 */
.L_x_18748:
        /* <DEDUP_REMOVED lines=46> */
.L_x_18746:
[----:B------:R-:W-:Y:S05]  /*14260*/  BSYNC.RECONVERGENT B2 ;  /* 0x0000000000027941 */ /* 0x000fea0003800200 */
.L_x_18745:
        /* <DEDUP_REMOVED lines=10> */
.L_x_18744:
[----:B------:R-:W-:Y:S05]  /*14310*/  BSYNC.RECONVERGENT B1 ;  /* 0x0000000000017941 */ /* 0x000fea0003800200 */
.L_x_18743:
        /* <DEDUP_REMOVED lines=20> */
.L_x_18754:
        /* <DEDUP_REMOVED lines=13> */
.L_x_18756:
[----:B------:R-:W-:Y:S05]  /*14530*/  BSYNC.RECONVERGENT B3 ;  /* 0x0000000000037941 */ /* 0x000fea0003800200 */
.L_x_18755:
        /* <DEDUP_REMOVED lines=46> */
.L_x_18753:
[----:B------:R-:W-:Y:S05]  /*14820*/  BSYNC.RECONVERGENT B2 ;  /* 0x0000000000027941 */ /* 0x000fea0003800200 */
.L_x_18752:
        /* <DEDUP_REMOVED lines=11> */
.L_x_18751:
[----:B------:R-:W-:Y:S05]  /*148e0*/  BSYNC.RECONVERGENT B1 ;  /* 0x0000000000017941 */ /* 0x000fea0003800200 */
.L_x_18750:
        /* <DEDUP_REMOVED lines=20> */
.L_x_18761:
        /* <DEDUP_REMOVED lines=13> */
.L_x_18763:
[----:B------:R-:W-:Y:S05]  /*14b00*/  BSYNC.RECONVERGENT B3 ;  /* 0x0000000000037941 */ /* 0x000fea0003800200 */
.L_x_18762:
        /* <DEDUP_REMOVED lines=46> */
.L_x_18760:
[----:B------:R-:W-:Y:S05]  /*14df0*/  BSYNC.RECONVERGENT B2 ;  /* 0x0000000000027941 */ /* 0x000fea0003800200 */
.L_x_18759:
        /* <DEDUP_REMOVED lines=10> */
.L_x_18758:
[----:B------:R-:W-:Y:S05]  /*14ea0*/  BSYNC.RECONVERGENT B1 ;  /* 0x0000000000017941 */ /* 0x000fea0003800200 */
.L_x_18757:
        /* <DEDUP_REMOVED lines=19> */
.L_x_18767:
        /* <DEDUP_REMOVED lines=13> */
.L_x_18769:
[----:B------:R-:W-:Y:S05]  /*150b0*/  BSYNC.RECONVERGENT B2 ;  /* 0x0000000000027941 */ /* 0x000fea0003800200 */
.L_x_18768:
        /* <DEDUP_REMOVED lines=46> */
[----:B------:R-:W-:-:S07]  /*153a0*/  MOV R117, R22 ;  /* 0x0000001600757202 */ /* 0x000fce0000000f00 */
.L_x_18766:
[----:B------:R-:W-:Y:S05]  /*153b0*/  BSYNC.RECONVERGENT B1 ;  /* 0x0000000000017941 */ /* 0x000fea0003800200 */
.L_x_18765:
        /* <DEDUP_REMOVED lines=12> */
.L_x_18714:
        /* <DEDUP_REMOVED lines=8> */
[----:B01----:R-:W-:Y:S01]  /*15500*/  IMAD.MOV.U32 R22, RZ, RZ, R8 ;  /* 0x000000ffff167224 */ /* 0x003fe200078e0008 */
        /* <DEDUP_REMOVED lines=12> */
.L_x_18774:
        /* <DEDUP_REMOVED lines=13> */
.L_x_18776:
[----:B------:R-:W-:Y:S05]  /*156a0*/  BSYNC.RECONVERGENT B3 ;  /* 0x0000000000037941 */ /* 0x000fea0003800200 */
.L_x_18775:
        /* <DEDUP_REMOVED lines=47> */
.L_x_18773:
[----:B------:R-:W-:Y:S05]  /*159a0*/  BSYNC.RECONVERGENT B2 ;  /* 0x0000000000027941 */ /* 0x000fea0003800200 */
.L_x_18772:
        /* <DEDUP_REMOVED lines=9> */
.L_x_18771:
[----:B------:R-:W-:Y:S05]  /*15a40*/  BSYNC.RECONVERGENT B1 ;  /* 0x0000000000017941 */ /* 0x000fea0003800200 */
.L_x_18770:
[----:B------:R-:W-:Y:S01]  /*15a50*/  BSSY.RECONVERGENT B1, `(.L_x_18777) ;  /* 0x0000059000017945 */ /* 0x000fe20003800200 */
[----:B------:R-:W-:Y:S01]  /*15a60*/  MOV R21, R20 ;  /* 0x0000001400157202 */ /* 0x000fe20000000f00 */
[----:B------:R-:W-:Y:S02]  /*15a70*/  IMAD.MOV.U32 R33, RZ, RZ, RZ ;  /* 0x000000ffff217224 */ /* 0x000fe400078e00ff */
[----:B------:R-:W-:Y:S05]  /*15a80*/  @!P1 BRA `(.L_x_18778) ;  /* 0x0000000400549947 */ /* 0x000fea0003800000 */
        /* <DEDUP_REMOVED lines=13> */
.L_x_18781:
        /* <DEDUP_REMOVED lines=13> */
.L_x_18783:
[----:B------:R-:W-:Y:S05]  /*15c30*/  BSYNC.RECONVERGENT B3 ;  /* 0x0000000000037941 */ /* 0x000fea0003800200 */
.L_x_18782:
        /* <DEDUP_REMOVED lines=47> */
.L_x_18780:
[----:B------:R-:W-:Y:S05]  /*15f30*/  BSYNC.RECONVERGENT B2 ;  /* 0x0000000000027941 */ /* 0x000fea0003800200 */
.L_x_18779:
        /* <DEDUP_REMOVED lines=10> */
.L_x_18778:
[----:B------:R-:W-:Y:S05]  /*15fe0*/  BSYNC.RECONVERGENT B1 ;  /* 0x0000000000017941 */ /* 0x000fea0003800200 */
.L_x_18777:
[----:B------:R-:W-:Y:S01]  /*15ff0*/  BSSY.RECONVERGENT B1, `(.L_x_18784) ;  /* 0x0000058000017945 */ /* 0x000fe20003800200 */
[----:B------:R-:W-:Y:S01]  /*16000*/  IMAD.MOV.U32 R20, RZ, RZ, R21 ;  /* 0x000000ffff147224 */ /* 0x000fe200078e0015 */
[----:B------:R-:W-:Y:S02]  /*16010*/  MOV R34, RZ ;  /* 0x000000ff00227202 */ /* 0x000fe40000000f00 */
[----:B------:R-:W-:Y:S05]  /*16020*/  @!P1 BRA `(.L_x_18785) ;  /* 0x0000000400509947 */ /* 0x000fea0003800000 */
[----:B------:R-:W-:Y:S01]  /*16030*/  ISETP.NE.AND P2, PT, R21, 0x1, PT ;  /* 0x000000011500780c */ /* 0x000fe20003f45270 */
[----:B------:R-:W-:Y:S01]  /*16040*/  BSSY.RECONVERGENT B2, `(.L_x_18786) ;  /* 0x0000049000027945 */ /* 0x000fe20003800200 */
[----:B------:R-:W-:Y:S01]  /*16050*/  IMAD.MOV.U32 R20, RZ, RZ, 0x2 ;  /* 0x00000002ff147424 */ /* 0x000fe200078e00ff */
[----:B01----:R-:W-:-:S10]  /*16060*/  MOV R22, R8 ;  /* 0x0000000800167202 */ /* 0x003fd40000000f00 */
        /* <DEDUP_REMOVED lines=9> */
.L_x_18788:
        /* <DEDUP_REMOVED lines=13> */
.L_x_18790:
[----:B------:R-:W-:Y:S05]  /*161d0*/  BSYNC.RECONVERGENT B3 ;  /* 0x0000000000037941 */ /* 0x000fea0003800200 */
.L_x_18789:
        /* <DEDUP_REMOVED lines=47> */
.L_x_18787:
[----:B------:R-:W-:Y:S05]  /*164d0*/  BSYNC.RECONVERGENT B2 ;  /* 0x0000000000027941 */ /* 0x000fea0003800200 */
.L_x_18786:
        /* <DEDUP_REMOVED lines=9> */
.L_x_18785:
[----:B------:R-:W-:Y:S05]  /*16570*/  BSYNC.RECONVERGENT B1 ;  /* 0x0000000000017941 */ /* 0x000fea0003800200 */
.L_x_18784:
        /* <DEDUP_REMOVED lines=17> */
.L_x_18795:
        /* <DEDUP_REMOVED lines=13> */
.L_x_18797:
[----:B------:R-:W-:Y:S05]  /*16760*/  BSYNC.RECONVERGENT B3 ;  /* 0x0000000000037941 */ /* 0x000fea0003800200 */
.L_x_18796:
        /* <DEDUP_REMOVED lines=47> */
.L_x_18794:
[----:B------:R-:W-:Y:S05]  /*16a60*/  BSYNC.RECONVERGENT B2 ;  /* 0x0000000000027941 */ /* 0x000fea0003800200 */
.L_x_18793:
        /* <DEDUP_REMOVED lines=10> */
.L_x_18792:
[----:B------:R-:W-:Y:S05]  /*16b10*/  BSYNC.RECONVERGENT B1 ;  /* 0x0000000000017941 */ /* 0x000fea0003800200 */
.L_x_18791:
        /* <DEDUP_REMOVED lines=17> */
.L_x_18802:
        /* <DEDUP_REMOVED lines=13> */
.L_x_18804:
[----:B------:R-:W-:Y:S05]  /*16d00*/  BSYNC.RECONVERGENT B3 ;  /* 0x0000000000037941 */ /* 0x000fea0003800200 */
.L_x_18803:
        /* <DEDUP_REMOVED lines=47> */
.L_x_18801:
[----:B------:R-:W-:Y:S05]  /*17000*/  BSYNC.RECONVERGENT B2 ;  /* 0x0000000000027941 */ /* 0x000fea0003800200 */
.L_x_18800:
        /* <DEDUP_REMOVED lines=9> */
.L_x_18799:
[----:B------:R-:W-:Y:S05]  /*170a0*/  BSYNC.RECONVERGENT B1 ;  /* 0x0000000000017941 */ /* 0x000fea0003800200 */
.L_x_18798:
        /* <DEDUP_REMOVED lines=17> */
.L_x_18809:
        /* <DEDUP_REMOVED lines=13> */
.L_x_18811:
[----:B------:R-:W-:Y:S05]  /*17290*/  BSYNC.RECONVERGENT B3 ;  /* 0x0000000000037941 */ /* 0x000fea0003800200 */
.L_x_18810:
        /* <DEDUP_REMOVED lines=47> */
.L_x_18808:
[----:B------:R-:W-:Y:S05]  /*17590*/  BSYNC.RECONVERGENT B2 ;  /* 0x0000000000027941 */ /* 0x000fea0003800200 */
.L_x_18807:
        /* <DEDUP_REMOVED lines=10> */
.L_x_18806:
[----:B------:R-:W-:Y:S05]  /*17640*/  BSYNC.RECONVERGENT B1 ;  /* 0x0000000000017941 */ /* 0x000fea0003800200 */
.L_x_18805:
        /* <DEDUP_REMOVED lines=17> */
.L_x_18816:
        /* <DEDUP_REMOVED lines=13> */
.L_x_18818:
[----:B------:R-:W-:Y:S05]  /*17830*/  BSYNC.RECONVERGENT B3 ;  /* 0x0000000000037941 */ /* 0x000fea0003800200 */
.L_x_18817:
        /* <DEDUP_REMOVED lines=47> */
.L_x_18815:
[----:B------:R-:W-:Y:S05]  /*17b30*/  BSYNC.RECONVERGENT B2 ;  /* 0x0000000000027941 */ /* 0x000fea0003800200 */
.L_x_18814:
        /* <DEDUP_REMOVED lines=9> */
.L_x_18813:
[----:B------:R-:W-:Y:S05]  /*17bd0*/  BSYNC.RECONVERGENT B1 ;  /* 0x0000000000017941 */ /* 0x000fea0003800200 */
.L_x_18812:
        /* <DEDUP_REMOVED lines=16> */
.L_x_18821:
        /* <DEDUP_REMOVED lines=13> */
.L_x_18823:
[----:B------:R-:W-:Y:S05]  /*17db0*/  BSYNC.RECONVERGENT B2 ;  /* 0x0000000000027941 */ /* 0x000fea0003800200 */
.L_x_18822:
        /* <DEDUP_REMOVED lines=47> */
.L_x_18820:
[----:B------:R-:W-:Y:S05]  /*180b0*/  BSYNC.RECONVERGENT B1 ;  /* 0x0000000000017941 */ /* 0x000fea0003800200 */
.L_x_18819:
[----:B------:R-:W-:Y:S01]  /*180c0*/  I2FP.F32.U32 R20, R21 ;  /* 0x0000001500147245 */ /* 0x000fe20000201000 */
[----:B01----:R-:W-:Y:S01]  /*180d0*/  IMAD.MOV.U32 R23, RZ, RZ, 0x2f800000 ;  /* 0x2f800000ff177424 */ /* 0x003fe200078e00ff */
        /* <DEDUP_REMOVED lines=8> */
.L_x_18764:
[----:B------:R-:W-:Y:S05]  /*18160*/  BSYNC.RECONVERGENT B0 ;  /* 0x0000000000007941 */ /* 0x000fea0003800200 */
.L_x_18713:
[----:B------:R-:W-:Y:S01]  /*18170*/  VIADD R20, R98, 0x60 ;  /* 0x0000006062147836 */ /* 0x000fe20000000000 */
[----:B------:R-:W-:Y:S03]  /*18180*/  BSSY.RECONVERGENT B0, `(.L_x_18824) ;  /* 0x000001a000007945 */ /* 0x000fe60003800200 */
[----:B------:R-:W-:-:S05]  /*18190*/  IMAD.WIDE.U32 R20, R20, 0x20, R142 ;  /* 0x0000002014147825 */ /* 0x000fca00078e008e */
[----:B-----5:R2:W-:Y:S04]  /*181a0*/  STG.E.128 desc[UR6][R20.64], R32 ;  /* 0x0000002014007986 */ /* 0x0205e8000c101d06 */
[----:B------:R2:W-:Y:S01]  /*181b0*/  STG.E.128 desc[UR6][R20.64+0x10], R28 ;  /* 0x0000101c14007986 */ /* 0x0005e2000c101d06 */
[----:B------:R-:W-:Y:S05]  /*181c0*/  @!P1 BRA `(.L_x_18825) ;  /* 0x0000000000549947 */ /* 0x000fea0003800000 */
[----:B--2---:R-:W-:Y:S01]  /*181d0*/  SHF.L.U32 R21, R115, 0x10, RZ ;  /* 0x0000001073157819 */ /* 0x004fe200000006ff */
[----:B-1----:R-:W1:Y:S01]  /*181e0*/  LDC.64 R26, c[0x0][0x3b0] ;  /* 0x0000ec00ff1a7b82 */ /* 0x002e620000000a00 */
[----:B------:R-:W-:Y:S02]  /*181f0*/  LOP3.LUT R20, R116, 0xffff, RZ, 0xc0, !PT ;  /* 0x0000ffff74147812 */ /* 0x000fe400078ec0ff */
[----:B------:R-:W-:Y:S02]  /*18200*/  LOP3.LUT R21, R21, 0xff0000, RZ, 0xc0, !PT ;  /* 0x00ff000015157812 */ /* 0x000fe400078ec0ff */
[----:B0-----:R-:W-:Y:S02]  /*18210*/  PRMT R23, R114, 0x7104, RZ ;  /* 0x0000710472177816 */ /* 0x001fe400000000ff */
[----:B------:R-:W-:Y:S02]  /*18220*/  PRMT R20, R21, 0x4210, R20 ;  /* 0x0000421015147816 */ /* 0x000fe40000000014 */
[----:B------:R-:W-:-:S02]  /*18230*/  LOP3.LUT R21, R112, 0xff, RZ, 0xc0, !PT ;  /* 0x000000ff70157812 */ /* 0x000fc400078ec0ff */
[----:B------:R-:W-:Y:S02]  /*18240*/  LOP3.LUT R20, R20, 0xff00, R23, 0xf8, !PT ;  /* 0x0000ff0014147812 */ /* 0x000fe400078ef817 */
[----:B------:R-:W-:Y:S02]  /*18250*/  LOP3.LUT R22, R109, 0xff, RZ, 0xc0, !PT ;  /* 0x000000ff6d167812 */ /* 0x000fe400078ec0ff */
[----:B------:R-:W-:Y:S02]  /*18260*/  LOP3.LUT R24, R108, 0xff, RZ, 0xc0, !PT ;  /* 0x000000ff6c187812 */ /* 0x000fe400078ec0ff */
[----:B------:R-:W-:Y:S01]  /*18270*/  LOP3.LUT R99, R20, 0xff, R113, 0xf8, !PT ;  /* 0x000000ff14637812 */ /* 0x000fe200078ef871 */
[----:B------:R-:W-:-:S04]  /*18280*/  IMAD.WIDE.U32 R20, R21, 0x1000000, RZ ;  /* 0x0100000015147825 */ /* 0x000fc800078e00ff */
[----:B------:R-:W-:-:S04]  /*18290*/  IMAD.WIDE.U32 R22, R22, 0x10000, RZ ;  /* 0x0001000016167825 */ /* 0x000fc800078e00ff */
[----:B------:R-:W-:Y:S01]  /*182a0*/  IMAD.WIDE.U32 R24, R24, 0x100, RZ ;  /* 0x0000010018187825 */ /* 0x000fe200078e00ff */
[----:B------:R-:W-:-:S03]  /*182b0*/  LOP3.LUT R99, R23, R99, R21, 0xfe, !PT ;  /* 0x0000006317637212 */ /* 0x000fc600078efe15 */
[----:B------:R-:W-:Y:S01]  /*182c0*/  VIADD R21, R97, 0x60 ;  /* 0x0000006061157836 */ /* 0x000fe20000000000 */
[----:B------:R-:W-:Y:S02]  /*182d0*/  LOP3.LUT R20, R24, R20, R22, 0xfe, !PT ;  /* 0x0000001418147212 */ /* 0x000fe400078efe16 */
[----:B------:R-:W-:Y:S02]  /*182e0*/  LOP3.LUT R25, R99, R25, RZ, 0xfc, !PT ;  /* 0x0000001963197212 */ /* 0x000fe400078efcff */
[----:B------:R-:W-:Y:S01]  /*182f0*/  LOP3.LUT R24, R20, 0xff, R107, 0xf8, !PT ;  /* 0x000000ff14187812 */ /* 0x000fe200078ef86b */
[----:B-1----:R-:W-:-:S05]  /*18300*/  IMAD.WIDE.U32 R20, R21, 0x8, R26 ;  /* 0x0000000815147825 */ /* 0x002fca00078e001a */
[----:B------:R3:W-:Y:S02]  /*18310*/  STG.E.64 desc[UR6][R20.64], R24 ;  /* 0x0000001814007986 */ /* 0x0007e4000c101b06 */
.L_x_18825:
[----:B------:R-:W-:Y:S05]  /*18320*/  BSYNC.RECONVERGENT B0 ;  /* 0x0000000000007941 */ /* 0x000fea0003800200 */
.L_x_18824:
[----:B------:R-:W-:Y:S04]  /*18330*/  BSSY.RECONVERGENT B0, `(.L_x_18826) ;  /* 0x0000006000007945 */ /* 0x000fe80003800200 */
[----:B------:R-:W-:Y:S05]  /*18340*/  @!P1 BRA `(.L_x_18827) ;  /* 0x0000000000109947 */ /* 0x000fea0003800000 */
[----:B------:R-:W4:Y:S01]  /*18350*/  LDC.64 R60, c[0x0][0x390] ;  /* 0x0000e400ff3c7b82 */ /* 0x000f220000000a00 */
[----:B--23--:R-:W-:-:S05]  /*18360*/  IADD3 R21, PT, PT, R97, 0x80, RZ ;  /* 0x0000008061157810 */ /* 0x00cfca0007ffe0ff */
[----:B----4-:R-:W-:-:S06]  /*18370*/  IMAD.WIDE.U32 R60, R21, 0x10, R60 ;  /* 0x00000010153c7825 */ /* 0x010fcc00078e003c */
[----:B------:R-:W5:Y:S02]  /*18380*/  LDG.E.128 R60, desc[UR6][R60.64] ;  /* 0x000000063c3c7981 */ /* 0x000f64000c1e1d00 */
.L_x_18827:
[----:B------:R-:W-:Y:S05]  /*18390*/  BSYNC.RECONVERGENT B0 ;  /* 0x0000000000007941 */ /* 0x000fea0003800200 */
.L_x_18826:
[----:B------:R-:W-:Y:S04]  /*183a0*/  BSSY.RECONVERGENT B0, `(.L_x_18828) ;  /* 0x00005bf000007945 */ /* 0x000fe80003800200 */
[----:B------:R-:W-:Y:S05]  /*183b0*/  @!P0 BRA `(.L_x_18829) ;  /* 0x0000002c00c08947 */ /* 0x000fea0003800000 */
[----:B--23--:R-:W2:Y:S01]  /*183c0*/  LDC.64 R20, c[0x0][0x3a0] ;  /* 0x0000e800ff147b82 */ /* 0x00cea20000000a00 */
[----:B01----:R-:W-:-:S04]  /*183d0*/  VIADD R23, R98, 0x80 ;  /* 0x0000008062177836 */ /* 0x003fc80000000000 */
[----:B--2---:R-:W-:-:S05]  /*183e0*/  IMAD.WIDE.U32 R20, R23, 0x20, R20 ;  /* 0x0000002017147825 */ /* 0x004fca00078e0014 */
        /* <DEDUP_REMOVED lines=23> */
.L_x_18834:
        /* <DEDUP_REMOVED lines=13> */
.L_x_18836:
[----:B------:R-:W-:Y:S05]  /*18630*/  BSYNC.RECONVERGENT B3 ;  /* 0x0000000000037941 */ /* 0x000fea0003800200 */
.L_x_18835:
[----:B------:R-:W-:Y:S01]  /*18640*/  LOP3.LUT R100, R7, R103, R111, 0x96, !PT ;  /* 0x0000006707647212 */ /* 0x000fe200078e966f */
[----:B------:R-:W-:Y:S01]  /*18650*/  IMAD.WIDE.U32 R118, R0, -0x326172a9, RZ ;  /* 0xcd9e8d5700767825 */ /* 0x000fe200078e00ff */
[----:B------:R-:W-:-:S03]  /*18660*/  IADD3 R5, PT, PT, R110, -0x61c88647, RZ ;  /* 0x9e3779b96e057810 */ /* 0x000fc60007ffe0ff */
[----:B------:R-:W-:Y:S01]  /*18670*/  IMAD.WIDE.U32 R100, R100, -0x326172a9, RZ ;  /* 0xcd9e8d5764647825 */ /* 0x000fe200078e00ff */
[----:B------:R-:W-:-:S03]  /*18680*/  LOP3.LUT R119, R4, R119, R110, 0x96, !PT ;  /* 0x0000007704777212 */ /* 0x000fc600078e966e */
[----:B------:R-:W-:Y:S01]  /*18690*/  VIADD R99, R111, 0xbb67ae85 ;  /* 0xbb67ae856f637836 */ /* 0x000fe20000000000 */
[----:B------:R-:W-:Y:S01]  /*186a0*/  LOP3.LUT R5, R5, R118, R101, 0x96, !PT ;  /* 0x0000007605057212 */ /* 0x000fe200078e9665 */
[----:B------:R-:W-:-:S05]  /*186b0*/  IMAD.WIDE.U32 R118, R119, -0x2daee0ad, RZ ;  /* 0xd2511f5377767825 */ /* 0x000fca00078e00ff */
[----:B------:R-:W-:Y:S01]  /*186c0*/  LOP3.LUT R99, R99, R102, R119, 0x96, !PT ;  /* 0x0000006663637212 */ /* 0x000fe200078e9677 */
[----:B------:R-:W-:Y:S01]  /*186d0*/  IMAD.WIDE.U32 R102, R5, -0x2daee0ad, RZ ;  /* 0xd2511f5305667825 */ /* 0x000fe200078e00ff */
[----:B------:R-:W-:-:S04]  /*186e0*/  IADD3 R5, PT, PT, R110, 0x78dde6e4, RZ ;  /* 0x78dde6e46e057810 */ /* 0x000fc80007ffe0ff */
[----:B------:R-:W-:Y:S01]  /*186f0*/  LOP3.LUT R101, R104, R118, R103, 0x96, !PT ;  /* 0x0000007668657212 */ /* 0x000fe200078e9667 */
[----:B------:R-:W-:-:S05]  /*18700*/  IMAD.WIDE.U32 R118, R99, -0x326172a9, RZ ;  /* 0xcd9e8d5763767825 */ /* 0x000fca00078e00ff */
        /* <DEDUP_REMOVED lines=20> */
[----:B------:R-:W-:Y:S01]  /*18850*/  VIADD R101, R111, 0xdb3d7428 ;  /* 0xdb3d74286f657836 */ /* 0x000fe20000000000 */
[----:B------:R-:W-:Y:S01]  /*18860*/  LOP3.LUT R119, R11, R102, R119, 0x96, !PT ;  /* 0x000000660b777212 */ /* 0x000fe200078e9677 */
[----:B------:R-:W-:-:S05]  /*18870*/  IMAD.WIDE.U32 R102, R103, -0x2daee0ad, RZ ;  /* 0xd2511f5367667825 */ /* 0x000fca00078e00ff */
[----:B------:R-:W-:Y:S01]  /*18880*/  LOP3.LUT R101, R101, R118, R103, 0x96, !PT ;  /* 0x0000007665657212 */ /* 0x000fe200078e9667 */
[----:B------:R-:W-:-:S05]  /*18890*/  IMAD.WIDE.U32 R118, R119, -0x326172a9, RZ ;  /* 0xcd9e8d5777767825 */ /* 0x000fca00078e00ff */
[----:B------:R-:W-:Y:S01]  /*188a0*/  LOP3.LUT R5, R18, R100, R119, 0x96, !PT ;  /* 0x0000006412057212 */ /* 0x000fe200078e9677 */
[----:B------:R-:W-:-:S05]  /*188b0*/  IMAD.WIDE.U32 R100, R101, -0x326172a9, RZ ;  /* 0xcd9e8d5765647825 */ /* 0x000fca00078e00ff */
[----:B------:R-:W-:Y:S02]  /*188c0*/  LOP3.LUT R6, R105, R118, R101, 0x96, !PT ;  /* 0x0000007669067212 */ /* 0x000fe400078e9665 */
[----:B------:R-:W-:Y:S01]  /*188d0*/  MOV R8, R100 ;  /* 0x0000006400087202 */ /* 0x000fe20000000f00 */
[----:B------:R-:W-:-:S04]  /*188e0*/  IMAD.WIDE.U32 R100, R5, -0x2daee0ad, RZ ;  /* 0xd2511f5305647825 */ /* 0x000fc800078e00ff */
[----:B------:R-:W-:Y:S01]  /*188f0*/  IMAD.MOV.U32 R99, RZ, RZ, R100 ;  /* 0x000000ffff637224 */ /* 0x000fe200078e0064 */
[----:B------:R-:W-:Y:S01]  /*18900*/  LOP3.LUT R5, R19, R102, R101, 0x96, !PT ;  /* 0x0000006613057212 */ /* 0x000fe200078e9665 */
[----:B------:R-:W-:Y:S01]  /*18910*/  IMAD.MOV.U32 R101, RZ, RZ, RZ ;  /* 0x000000ffff657224 */ /* 0x000fe200078e00ff */
[----:B------:R-:W-:-:S07]  /*18920*/  MOV R102, R117 ;  /* 0x0000007500667202 */ /* 0x000fce0000000f00 */
.L_x_18833:
[----:B------:R-:W-:Y:S05]  /*18930*/  BSYNC.RECONVERGENT B2 ;  /* 0x0000000000027941 */ /* 0x000fea0003800200 */
.L_x_18832:
        /* <DEDUP_REMOVED lines=10> */
.L_x_18831:
[----:B------:R-:W-:Y:S05]  /*189e0*/  BSYNC.RECONVERGENT B1 ;  /* 0x0000000000017941 */ /* 0x000fea0003800200 */
.L_x_18830:
        /* <DEDUP_REMOVED lines=20> */
.L_x_18841:
        /* <DEDUP_REMOVED lines=13> */
.L_x_18843:
[----:B------:R-:W-:Y:S05]  /*18c00*/  BSYNC.RECONVERGENT B3 ;  /* 0x0000000000037941 */ /* 0x000fea0003800200 */
.L_x_18842:
[----:B------:R-:W-:Y:S01]  /*18c10*/  LOP3.LUT R100, R7, R103, R111, 0x96, !PT ;  /* 0x0000006707647212 */ /* 0x000fe200078e966f */
[----:B------:R-:W-:Y:S01]  /*18c20*/  IMAD.WIDE.U32 R118, R0, -0x326172a9, RZ ;  /* 0xcd9e8d5700767825 */ /* 0x000fe200078e00ff */
[----:B------:R-:W-:-:S03]  /*18c30*/  IADD3 R5, PT, PT, R110, -0x61c88647, RZ ;  /* 0x9e3779b96e057810 */ /* 0x000fc60007ffe0ff */
[----:B------:R-:W-:Y:S01]  /*18c40*/  IMAD.WIDE.U32 R100, R100, -0x326172a9, RZ ;  /* 0xcd9e8d5764647825 */ /* 0x000fe200078e00ff */
[----:B------:R-:W-:-:S04]  /*18c50*/  LOP3.LUT R119, R4, R119, R110, 0x96, !PT ;  /* 0x0000007704777212 */ /* 0x000fc800078e966e */
[----:B------:R-:W-:Y:S01]  /*18c60*/  LOP3.LUT R5, R5, R118, R101, 0x96, !PT ;  /* 0x0000007605057212 */ /* 0x000fe200078e9665 */
[----:B------:R-:W-:-:S04]  /*18c70*/  IMAD.WIDE.U32 R118, R119, -0x2daee0ad, RZ ;  /* 0xd2511f5377767825 */ /* 0x000fc800078e00ff */
[----:B------:R-:W-:-:S05]  /*18c80*/  VIADD R101, R111, 0xbb67ae85 ;  /* 0xbb67ae856f657836 */ /* 0x000fca0000000000 */
[----:B------:R-:W-:Y:S01]  /*18c90*/  LOP3.LUT R101, R101, R102, R119, 0x96, !PT ;  /* 0x0000006665657212 */ /* 0x000fe200078e9677 */
[----:B------:R-:W-:-:S05]  /*18ca0*/  IMAD.WIDE.U32 R102, R5, -0x2daee0ad, RZ ;  /* 0xd2511f5305667825 */ /* 0x000fca00078e00ff */
        /* <DEDUP_REMOVED lines=37> */
.L_x_18840:
[----:B------:R-:W-:Y:S05]  /*18f00*/  BSYNC.RECONVERGENT B2 ;  /* 0x0000000000027941 */ /* 0x000fea0003800200 */
.L_x_18839:
        /* <DEDUP_REMOVED lines=11> */
.L_x_18838:
[----:B------:R-:W-:Y:S05]  /*18fc0*/  BSYNC.RECONVERGENT B1 ;  /* 0x0000000000017941 */ /* 0x000fea0003800200 */
.L_x_18837:
        /* <DEDUP_REMOVED lines=20> */
.L_x_18848:
        /* <DEDUP_REMOVED lines=13> */
.L_x_18850:
[----:B------:R-:W-:Y:S05]  /*191e0*/  BSYNC.RECONVERGENT B3 ;  /* 0x0000000000037941 */ /* 0x000fea0003800200 */
.L_x_18849:
        /* <DEDUP_REMOVED lines=47> */
.L_x_18847:
[----:B------:R-:W-:Y:S05]  /*194e0*/  BSYNC.RECONVERGENT B2 ;  /* 0x0000000000027941 */ /* 0x000fea0003800200 */
.L_x_18846:
        /* <DEDUP_REMOVED lines=10> */
.L_x_18845:
[----:B------:R-:W-:Y:S05]  /*19590*/  BSYNC.RECONVERGENT B1 ;  /* 0x0000000000017941 */ /* 0x000fea0003800200 */
.L_x_18844:
        /* <DEDUP_REMOVED lines=20> */
.L_x_18855:
        /* <DEDUP_REMOVED lines=13> */
.L_x_18857:
[----:B------:R-:W-:Y:S05]  /*197b0*/  BSYNC.RECONVERGENT B3 ;  /* 0x0000000000037941 */ /* 0x000fea0003800200 */
.L_x_18856:
        /* <DEDUP_REMOVED lines=47> */
.L_x_18854:
[----:B------:R-:W-:Y:S05]  /*19ab0*/  BSYNC.RECONVERGENT B2 ;  /* 0x0000000000027941 */ /* 0x000fea0003800200 */
.L_x_18853:
        /* <DEDUP_REMOVED lines=11> */
.L_x_18852:
[----:B------:R-:W-:Y:S05]  /*19b70*/  BSYNC.RECONVERGENT B1 ;  /* 0x0000000000017941 */ /* 0x000fea0003800200 */
.L_x_18851:
        /* <DEDUP_REMOVED lines=20> */
.L_x_18862:
        /* <DEDUP_REMOVED lines=13> */
.L_x_18864:
[----:B------:R-:W-:Y:S05]  /*19d90*/  BSYNC.RECONVERGENT B3 ;  /* 0x0000000000037941 */ /* 0x000fea0003800200 */
.L_x_18863:
        /* <DEDUP_REMOVED lines=47> */
.L_x_18861:
[----:B------:R-:W-:Y:S05]  /*1a090*/  BSYNC.RECONVERGENT B2 ;  /* 0x0000000000027941 */ /* 0x000fea0003800200 */
.L_x_18860:
        /* <DEDUP_REMOVED lines=10> */
.L_x_18859:
[----:B------:R-:W-:Y:S05]  /*1a140*/  BSYNC.RECONVERGENT B1 ;  /* 0x0000000000017941 */ /* 0x000fea0003800200 */
.L_x_18858:
        /* <DEDUP_REMOVED lines=20> */
.L_x_18869:
        /* <DEDUP_REMOVED lines=13> */
.L_x_18871:
[----:B------:R-:W-:Y:S05]  /*1a360*/  BSYNC.RECONVERGENT B3 ;  /* 0x0000000000037941 */ /* 0x000fea0003800200 */
.L_x_18870:
        /* <DEDUP_REMOVED lines=47> */
.L_x_18868:
[----:B------:R-:W-:Y:S05]  /*1a660*/  BSYNC.RECONVERGENT B2 ;  /* 0x0000000000027941 */ /* 0x000fea0003800200 */
.L_x_18867:
        /* <DEDUP_REMOVED lines=11> */
.L_x_18866:
[----:B------:R-:W-:Y:S05]  /*1a720*/  BSYNC.RECONVERGENT B1 ;  /* 0x0000000000017941 */ /* 0x000fea0003800200 */
.L_x_18865:
        /* <DEDUP_REMOVED lines=20> */
.L_x_18876:
        /* <DEDUP_REMOVED lines=13> */
.L_x_18878:
[----:B------:R-:W-:Y:S05]  /*1a940*/  BSYNC.RECONVERGENT B3 ;  /* 0x0000000000037941 */ /* 0x000fea0003800200 */
.L_x_18877:
        /* <DEDUP_REMOVED lines=47> */
.L_x_18875:
[----:B------:R-:W-:Y:S05]  /*1ac40*/  BSYNC.RECONVERGENT B2 ;  /* 0x0000000000027941 */ /* 0x000fea0003800200 */
.L_x_18874:
        /* <DEDUP_REMOVED lines=10> */
.L_x_18873:
[----:B------:R-:W-:Y:S05]  /*1acf0*/  BSYNC.RECONVERGENT B1 ;  /* 0x0000000000017941 */ /* 0x000fea0003800200 */
.L_x_18872:
        /* <DEDUP_REMOVED lines=19> */
.L_x_18882:
        /* <DEDUP_REMOVED lines=13> */
.L_x_18884:
[----:B------:R-:W-:Y:S05]  /*1af00*/  BSYNC.RECONVERGENT B2 ;  /* 0x0000000000027941 */ /* 0x000fea0003800200 */
.L_x_18883:
[----:B------:R-:W-:Y:S01]  /*1af10*/  LOP3.LUT R102, R7, R101, R111, 0x96, !PT ;  /* 0x0000006507667212 */ /* 0x000fe200078e966f */
[----:B------:R-:W-:Y:S01]  /*1af20*/  IMAD.WIDE.U32 R116, R0, -0x326172a9, RZ ;  /* 0xcd9e8d5700747825 */ /* 0x000fe200078e00ff */
[----:B------:R-:W-:-:S03]  /*1af30*/  IADD3 R5, PT, PT, R110, -0x61c88647, RZ ;  /* 0x9e3779b96e057810 */ /* 0x000fc60007ffe0ff */
[----:B------:R-:W-:Y:S02]  /*1af40*/  HFMA2 R136, -RZ, RZ, 0, 0 ;  /* 0x00000000ff887431 */ /* 0x000fe400000001ff */
        /* <DEDUP_REMOVED lines=38> */
[----:B------:R-:W-:Y:S02]  /*1b1b0*/  LOP3.LUT R6, R105, R116, R103, 0x96, !PT ;  /* 0x0000007469067212 */ /* 0x000fe400078e9667 */
[----:B------:R-:W-:Y:S02]  /*1b1c0*/  MOV R8, R102 ;  /* 0x0000006600087202 */ /* 0x000fe40000000f00 */
[----:B------:R-:W-:Y:S01]  /*1b1d0*/  LOP3.LUT R5, R19, R100, R139, 0x96, !PT ;  /* 0x0000006413057212 */ /* 0x000fe200078e968b */
[----:B------:R-:W-:-:S07]  /*1b1e0*/  IMAD.MOV.U32 R100, RZ, RZ, R99 ;  /* 0x000000ffff647224 */ /* 0x000fce00078e0063 */
.L_x_18881:
[----:B------:R-:W-:Y:S05]  /*1b1f0*/  BSYNC.RECONVERGENT B1 ;  /* 0x0000000000017941 */ /* 0x000fea0003800200 */
.L_x_18880:
        /* <DEDUP_REMOVED lines=9> */
[----:B------:R-:W-:-:S05]  /*1b290*/  FSEL R100, R100, RZ, !P2 ;  /* 0x000000ff64647208 */ /* 0x000fca0005000000 */
[----:B------:R-:W-:Y:S01]  /*1b2a0*/  FADD.FTZ R23, R23, R100 ;  /* 0x0000006417177221 */ /* 0x000fe20000010000 */
[----:B------:R-:W-:Y:S06]  /*1b2b0*/  BRA `(.L_x_18879) ;  /* 0x0000002c00347947 */ /* 0x000fec0003800000 */
.L_x_18829:
[----:B------:R-:W-:Y:S01]  /*1b2c0*/  BSSY.RECONVERGENT B1, `(.L_x_18885) ;  /* 0x000005b000017945 */ /* 0x000fe20003800200 */
[----:B------:R-:W-:Y:S01]  /*1b2d0*/  IMAD.MOV.U32 R138, RZ, RZ, R117 ;  /* 0x000000ffff8a7224 */ /* 0x000fe200078e0075 */
[----:B--23--:R-:W-:Y:S01]  /*1b2e0*/  MOV R20, R100 ;  /* 0x0000006400147202 */ /* 0x00cfe20000000f00 */
        /* <DEDUP_REMOVED lines=18> */
.L_x_18889:
        /* <DEDUP_REMOVED lines=13> */
.L_x_18891:
[----:B------:R-:W-:Y:S05]  /*1b4e0*/  BSYNC.RECONVERGENT B3 ;  /* 0x0000000000037941 */ /* 0x000fea0003800200 */
.L_x_18890:
[----:B------:R-:W-:Y:S01]  /*1b4f0*/  IMAD.WIDE.U32 R24, R0, -0x326172a9, RZ ;  /* 0xcd9e8d5700187825 */ /* 0x000fe200078e00ff */
[----:B01----:R-:W-:Y:S02]  /*1b500*/  LOP3.LUT R22, R7, R21, R111, 0x96, !PT ;  /* 0x0000001507167212 */ /* 0x003fe400078e966f */
        /* <DEDUP_REMOVED lines=43> */
[----:B------:R-:W-:-:S07]  /*1b7c0*/  HFMA2 R20, -RZ, RZ, 0, 0 ;  /* 0x00000000ff147431 */ /* 0x000fce00000001ff */
.L_x_18888:
[----:B------:R-:W-:Y:S05]  /*1b7d0*/  BSYNC.RECONVERGENT B2 ;  /* 0x0000000000027941 */ /* 0x000fea0003800200 */
.L_x_18887:
[----:B------:R-:W-:Y:S01]  /*1b7e0*/  I2FP.F32.U32 R21, R21 ;  /* 0x0000001500157245 */ /* 0x000fe20000201000 */
[----:B01----:R-:W-:Y:S01]  /*1b7f0*/  IMAD.MOV.U32 R22, RZ, RZ, 0x2f800000 ;  /* 0x2f800000ff167424 */ /* 0x003fe200078e00ff */
[----:B-----5:R-:W-:-:S03]  /*1b800*/  SHF.L.U32 R23, R60, 0x10, RZ ;  /* 0x000000103c177819 */ /* 0x020fc600000006ff */
[----:B------:R-:W-:Y:S02]  /*1b810*/  FFMA.FTZ R21, R21, R22, 1.1641532182693481445e-10 ;  /* 0x2f00000015157423 */ /* 0x000fe40000010016 */
[----:B------:R-:W-:-:S03]  /*1b820*/  FMUL.FTZ R23, R23, UR11 ;  /* 0x0000000b17177c20 */ /* 0x000fc60008410000 */
[----:B------:R-:W-:Y:S01]  /*1b830*/  FSETP.GTU.FTZ.AND P2, PT, R21, UR8, PT ;  /* 0x0000000815007c0b */ /* 0x000fe2000bf5c000 */
[----:B------:R-:W-:-:S03]  /*1b840*/  FMUL.FTZ R23, R23, UR10 ;  /* 0x0000000a17177c20 */ /* 0x000fc60008410000 */
[----:B------:R-:W-:Y:S02]  /*1b850*/  SEL R107, RZ, 0x1, P2 ;  /* 0x00000001ff6b7807 */ /* 0x000fe40001000000 */
[----:B------:R-:W-:-:S07]  /*1b860*/  FSEL R24, R23, RZ, !P2 ;  /* 0x000000ff17187208 */ /* 0x000fce0005000000 */
.L_x_18886:
[----:B------:R-:W-:Y:S05]  /*1b870*/  BSYNC.RECONVERGENT B1 ;  /* 0x0000000000017941 */ /* 0x000fea0003800200 */
.L_x_18885:
        /* <DEDUP_REMOVED lines=17> */
.L_x_18896:
        /* <DEDUP_REMOVED lines=13> */
.L_x_18898:
[----:B------:R-:W-:Y:S05]  /*1ba60*/  BSYNC.RECONVERGENT B3 ;  /* 0x0000000000037941 */ /* 0x000fea0003800200 */
.L_x_18897:
        /* <DEDUP_REMOVED lines=47> */
.L_x_18895:
[----:B------:R-:W-:Y:S05]  /*1bd60*/  BSYNC.RECONVERGENT B2 ;  /* 0x0000000000027941 */ /* 0x000fea0003800200 */
.L_x_18894:
        /* <DEDUP_REMOVED lines=10> */
.L_x_18893:
[----:B------:R-:W-:Y:S05]  /*1be10*/  BSYNC.RECONVERGENT B1 ;  /* 0x0000000000017941 */ /* 0x000fea0003800200 */
.L_x_18892:
[----:B------:R-:W-:Y:S01]  /*1be20*/  BSSY.RECONVERGENT B1, `(.L_x_18899) ;  /* 0x0000058000017945 */ /* 0x000fe20003800200 */
[----:B------:R-:W-:Y:S01]  /*1be30*/  MOV R20, R21 ;  /* 0x0000001500147202 */ /* 0x000fe20000000f00 */
[----:B-1----:R-:W-:Y:S02]  /*1be40*/  IMAD.MOV.U32 R26, RZ, RZ, RZ ;  /* 0x000000ffff1a7224 */ /* 0x002fe400078e00ff */
[----:B------:R-:W-:Y:S05]  /*1be50*/  @!P1 BRA `(.L_x_18900) ;  /* 0x0000000400509947 */ /* 0x000fea0003800000 */
[----:B------:R-:W-:Y:S01]  /*1be60*/  ISETP.NE.AND P2, PT, R21, 0x1, PT ;  /* 0x000000011500780c */ /* 0x000fe20003f45270 */
[----:B------:R-:W-:Y:S01]  /*1be70*/  BSSY.RECONVERGENT B2, `(.L_x_18901) ;  /* 0x0000049000027945 */ /* 0x000fe20003800200 */
[----:B------:R-:W-:Y:S02]  /*1be80*/  HFMA2 R20, -RZ, RZ, 0, 1.1920928955078125e-07 ;  /* 0x00000002ff147431 */ /* 0x000fe400000001ff */
[----:B0-----:R-:W-:-:S09]  /*1be90*/  IMAD.MOV.U32 R22, RZ, RZ, R8 ;  /* 0x000000ffff167224 */ /* 0x001fd200078e0008 */
        /* <DEDUP_REMOVED lines=9> */
.L_x_18903:
        /* <DEDUP_REMOVED lines=13> */
.L_x_18905:
[----:B------:R-:W-:Y:S05]  /*1c000*/  BSYNC.RECONVERGENT B3 ;  /* 0x0000000000037941 */ /* 0x000fea0003800200 */
.L_x_18904:
[----:B------:R-:W-:Y:S01]  /*1c010*/  LOP3.LUT R22, R7, R27, R111, 0x96, !PT ;  /* 0x0000001b07167212 */ /* 0x000fe200078e966f */
[----:B------:R-:W-:-:S04]  /*1c020*/  IMAD.WIDE.U32 R20, R0, -0x326172a9, RZ ;  /* 0xcd9e8d5700147825 */ /* 0x000fc800078e00ff */
[----:B------:R-:W-:Y:S01]  /*1c030*/  VIADD R5, R110, 0x9e3779b9 ;  /* 0x9e3779b96e057836 */ /* 0x000fe20000000000 */
[----:B------:R-:W-:Y:S01]  /*1c040*/  LOP3.LUT R21, R4, R21, R110, 0x96, !PT ;  /* 0x0000001504157212 */ /* 0x000fe200078e966e */
[----:B------:R-:W-:-:S05]  /*1c050*/  IMAD.WIDE.U32 R22, R22, -0x326172a9, RZ ;  /* 0xcd9e8d5716167825 */ /* 0x000fca00078e00ff */
[----:B------:R-:W-:Y:S01]  /*1c060*/  LOP3.LUT R5, R5, R20, R23, 0x96, !PT ;  /* 0x0000001405057212 */ /* 0x000fe200078e9617 */
[----:B------:R-:W-:Y:S01]  /*1c070*/  IMAD.WIDE.U32 R20, R21, -0x2daee0ad, RZ ;  /* 0xd2511f5315147825 */ /* 0x000fe200078e00ff */
[----:B------:R-:W-:-:S04]  /*1c080*/  IADD3 R23, PT, PT, R111, -0x4498517b, RZ ;  /* 0xbb67ae856f177810 */ /* 0x000fc80007ffe0ff */
[----:B------:R-:W-:Y:S01]  /*1c090*/  LOP3.LUT R23, R23, R26, R21, 0x96, !PT ;  /* 0x0000001a17177212 */ /* 0x000fe200078e9615 */
[----:B------:R-:W-:-:S04]  /*1c0a0*/  IMAD.WIDE.U32 R26, R5, -0x2daee0ad, RZ ;  /* 0xd2511f53051a7825 */ /* 0x000fc800078e00ff */
[----:B------:R-:W-:Y:S01]  /*1c0b0*/  IMAD.WIDE.U32 R100, R23, -0x326172a9, RZ ;  /* 0xcd9e8d5717647825 */ /* 0x000fe200078e00ff */
[----:B------:R-:W-:-:S03]  /*1c0c0*/  LOP3.LUT R20, R104, R20, R27, 0x96, !PT ;  /* 0x0000001468147212 */ /* 0x000fc600078e961b */
[----:B------:R-:W-:Y:S01]  /*1c0d0*/  VIADD R5, R110, 0x78dde6e4 ;  /* 0x78dde6e46e057836 */ /* 0x000fe20000000000 */
[----:B------:R-:W-:Y:S01]  /*1c0e0*/  LOP3.LUT R101, R106, R22, R101, 0x96, !PT ;  /* 0x000000166a657212 */ /* 0x000fe200078e9665 */
[----:B------:R-:W-:-:S05]  /*1c0f0*/  IMAD.WIDE.U32 R20, R20, -0x326172a9, RZ ;  /* 0xcd9e8d5714147825 */ /* 0x000fca00078e00ff */
        /* <DEDUP_REMOVED lines=32> */
.L_x_18902:
[----:B------:R-:W-:Y:S05]  /*1c300*/  BSYNC.RECONVERGENT B2 ;  /* 0x0000000000027941 */ /* 0x000fea0003800200 */
.L_x_18901:
        /* <DEDUP_REMOVED lines=9> */
.L_x_18900:
[----:B------:R-:W-:Y:S05]  /*1c3a0*/  BSYNC.RECONVERGENT B1 ;  /* 0x0000000000017941 */ /* 0x000fea0003800200 */
.L_x_18899:
[----:B------:R-:W-:Y:S01]  /*1c3b0*/  BSSY.RECONVERGENT B1, `(.L_x_18906) ;  /* 0x0000059000017945 */ /* 0x000fe20003800200 */
[----:B------:R-:W-:Y:S01]  /*1c3c0*/  IMAD.MOV.U32 R21, RZ, RZ, R20 ;  /* 0x000000ffff157224 */ /* 0x000fe200078e0014 */
[----:B------:R-:W-:Y:S02]  /*1c3d0*/  MOV R27, RZ ;  /* 0x000000ff001b7202 */ /* 0x000fe40000000f00 */
[----:B------:R-:W-:Y:S05]  /*1c3e0*/  @!P1 BRA `(.L_x_18907) ;  /* 0x0000000400549947 */ /* 0x000fea0003800000 */
[----:B------:R-:W-:Y:S01]  /*1c3f0*/  ISETP.NE.AND P2, PT, R20, 0x1, PT ;  /* 0x000000011400780c */ /* 0x000fe20003f45270 */
[----:B------:R-:W-:Y:S01]  /*1c400*/  BSSY.RECONVERGENT B2, `(.L_x_18908) ;  /* 0x0000049000027945 */ /* 0x000fe20003800200 */
[----:B------:R-:W-:Y:S01]  /*1c410*/  IMAD.MOV.U32 R21, RZ, RZ, 0x2 ;  /* 0x00000002ff157424 */ /* 0x000fe200078e00ff */
[----:B0-----:R-:W-:-:S10]  /*1c420*/  MOV R22, R8 ;  /* 0x0000000800167202 */ /* 0x001fd40000000f00 */
        /* <DEDUP_REMOVED lines=9> */
.L_x_18910:
        /* <DEDUP_REMOVED lines=13> */
.L_x_18912:
[----:B------:R-:W-:Y:S05]  /*1c590*/  BSYNC.RECONVERGENT B3 ;  /* 0x0000000000037941 */ /* 0x000fea0003800200 */
.L_x_18911:
        /* <DEDUP_REMOVED lines=47> */
.L_x_18909:
[----:B------:R-:W-:Y:S05]  /*1c890*/  BSYNC.RECONVERGENT B2 ;  /* 0x0000000000027941 */ /* 0x000fea0003800200 */
.L_x_18908:
        /* <DEDUP_REMOVED lines=10> */
.L_x_18907:
[----:B------:R-:W-:Y:S05]  /*1c940*/  BSYNC.RECONVERGENT B1 ;  /* 0x0000000000017941 */ /* 0x000fea0003800200 */
.L_x_18906:
[----:B------:R-:W-:Y:S01]  /*1c950*/  BSSY.RECONVERGENT B1, `(.L_x_18913) ;  /* 0x0000058000017945 */ /* 0x000fe20003800200 */
[----:B0-----:R-:W-:Y:S01]  /*1c960*/  MOV R22, R21 ;  /* 0x0000001500167202 */ /* 0x001fe20000000f00 */
        /* <DEDUP_REMOVED lines=15> */
.L_x_18917:
        /* <DEDUP_REMOVED lines=13> */
.L_x_18919:
[----:B------:R-:W-:Y:S05]  /*1cb30*/  BSYNC.RECONVERGENT B3 ;  /* 0x0000000000037941 */ /* 0x000fea0003800200 */
.L_x_18918:
[----:B------:R-:W-:Y:S01]  /*1cb40*/  LOP3.LUT R100, R7, R23, R111, 0x96, !PT ;  /* 0x0000001707647212 */ /* 0x000fe200078e966f */
[----:B------:R-:W-:Y:S01]  /*1cb50*/  IMAD.WIDE.U32 R20, R0, -0x326172a9, RZ ;  /* 0xcd9e8d5700147825 */ /* 0x000fe200078e00ff */
[----:B------:R-:W-:-:S03]  /*1cb60*/  IADD3 R23, PT, PT, R111, -0x4498517b, RZ ;  /* 0xbb67ae856f177810 */ /* 0x000fc60007ffe0ff */
[----:B------:R-:W-:Y:S01]  /*1cb70*/  VIADD R5, R110, 0x9e3779b9 ;  /* 0x9e3779b96e057836 */ /* 0x000fe20000000000 */
        /* <DEDUP_REMOVED lines=20> */
[----:B------:R-:W-:Y:S01]  /*1ccc0*/  IMAD.WIDE.U32 R20, R5, -0x2daee0ad, RZ ;  /* 0xd2511f5305147825 */ /* 0x000fe200078e00ff */
[----:B------:R-:W-:-:S04]  /*1ccd0*/  IADD3 R5, PT, PT, R111, -0x24c28bd8, RZ ;  /* 0xdb3d74286f057810 */ /* 0x000fc80007ffe0ff */
        /* <DEDUP_REMOVED lines=12> */
[----:B------:R-:W-:-:S04]  /*1cda0*/  MOV R23, R138 ;  /* 0x0000008a00177202 */ /* 0x000fc80000000f00 */
[----:B------:R-:W-:Y:S01]  /*1cdb0*/  LOP3.LUT R21, R18, R100, R21, 0x96, !PT ;  /* 0x0000006412157212 */ /* 0x000fe200078e9615 */
[----:B------:R-:W-:-:S04]  /*1cdc0*/  IMAD.WIDE.U32 R100, R5, -0x326172a9, RZ ;  /* 0xcd9e8d5705647825 */ /* 0x000fc800078e00ff */
[----:B------:R-:W-:Y:S01]  /*1cdd0*/  IMAD.MOV.U32 R8, RZ, RZ, R100 ;  /* 0x000000ffff087224 */ /* 0x000fe200078e0064 */
[----:B------:R-:W-:Y:S01]  /*1cde0*/  LOP3.LUT R6, R105, R20, R101, 0x96, !PT ;  /* 0x0000001469067212 */ /* 0x000fe200078e9665 */
[----:B------:R-:W-:-:S04]  /*1cdf0*/  IMAD.WIDE.U32 R20, R21, -0x2daee0ad, RZ ;  /* 0xd2511f5315147825 */ /* 0x000fc800078e00ff */
[----:B------:R-:W-:Y:S01]  /*1ce00*/  IMAD.MOV.U32 R138, RZ, RZ, R20 ;  /* 0x000000ffff8a7224 */ /* 0x000fe200078e0014 */
[----:B------:R-:W-:Y:S01]  /*1ce10*/  LOP3.LUT R5, R19, R22, R21, 0x96, !PT ;  /* 0x0000001613057212 */ /* 0x000fe200078e9615 */
[----:B------:R-:W-:-:S07]  /*1ce20*/  HFMA2 R22, -RZ, RZ, 0, 0 ;  /* 0x00000000ff167431 */ /* 0x000fce00000001ff */
.L_x_18916:
[----:B------:R-:W-:Y:S05]  /*1ce30*/  BSYNC.RECONVERGENT B2 ;  /* 0x0000000000027941 */ /* 0x000fea0003800200 */
.L_x_18915:
[----:B------:R-:W-:Y:S01]  /*1ce40*/  I2FP.F32.U32 R20, R23 ;  /* 0x0000001700147245 */ /* 0x000fe20000201000 */
[----:B------:R-:W-:-:S04]  /*1ce50*/  IMAD.MOV.U32 R21, RZ, RZ, 0x2f800000 ;  /* 0x2f800000ff157424 */ /* 0x000fc800078e00ff */
[----:B------:R-:W-:Y:S01]  /*1ce60*/  FFMA.FTZ R20, R20, R21, 1.1641532182693481445e-10 ;  /* 0x2f00000014147423 */ /* 0x000fe20000010015 */
[----:B-----5:R-:W-:-:S04]  /*1ce70*/  SHF.L.U32 R21, R62, 0x10, RZ ;  /* 0x000000103e157819 */ /* 0x020fc800000006ff */
[----:B------:R-:W-:Y:S01]  /*1ce80*/  FSETP.GTU.FTZ.AND P2, PT, R20, UR8, PT ;  /* 0x0000000814007c0b */ /* 0x000fe2000bf5c000 */
[----:B------:R-:W-:-:S03]  /*1ce90*/  FMUL.FTZ R21, R21, UR11 ;  /* 0x0000000b15157c20 */ /* 0x000fc60008410000 */
[----:B------:R-:W-:Y:S01]  /*1cea0*/  SEL R113, RZ, 0x1, P2 ;  /* 0x00000001ff717807 */ /* 0x000fe20001000000 */
[----:B------:R-:W-:-:S05]  /*1ceb0*/  FMUL.FTZ R21, R21, UR10 ;  /* 0x0000000a15157c20 */ /* 0x000fca0008410000 */
[----:B------:R-:W-:-:S07]  /*1cec0*/  FSEL R20, R21, RZ, !P2 ;  /* 0x000000ff15147208 */ /* 0x000fce0005000000 */
.L_x_18914:
[----:B------:R-:W-:Y:S05]  /*1ced0*/  BSYNC.RECONVERGENT B1 ;  /* 0x0000000000017941 */ /* 0x000fea0003800200 */
.L_x_18913:
        /* <DEDUP_REMOVED lines=17> */
.L_x_18924:
        /* <DEDUP_REMOVED lines=13> */
.L_x_18926:
[----:B------:R-:W-:Y:S05]  /*1d0c0*/  BSYNC.RECONVERGENT B3 ;  /* 0x0000000000037941 */ /* 0x000fea0003800200 */
.L_x_18925:
        /* <DEDUP_REMOVED lines=12> */
[----:B------:R-:W-:-:S04]  /*1d190*/  IMAD.WIDE.U32 R102, R21, -0x326172a9, RZ ;  /* 0xcd9e8d5715667825 */ /* 0x000fc800078e00ff */
[----:B------:R-:W-:Y:S01]  /*1d1a0*/  IMAD.MOV.U32 R21, RZ, RZ, R138 ;  /* 0x000000ffff157224 */ /* 0x000fe200078e008a */
        /* <DEDUP_REMOVED lines=29> */
[----:B------:R-:W-:-:S05]  /*1d380*/  IMAD.WIDE.U32 R22, R5, -0x2daee0ad, RZ ;  /* 0xd2511f5305167825 */ /* 0x000fca00078e00ff */
[----:B------:R-:W-:Y:S01]  /*1d390*/  LOP3.LUT R5, R19, R100, R23, 0x96, !PT ;  /* 0x0000006413057212 */ /* 0x000fe200078e9617 */
[----:B------:R-:W-:Y:S01]  /*1d3a0*/  IMAD.MOV.U32 R23, RZ, RZ, RZ ;  /* 0x000000ffff177224 */ /* 0x000fe200078e00ff */
[----:B------:R-:W-:-:S07]  /*1d3b0*/  MOV R138, R22 ;  /* 0x00000016008a7202 */ /* 0x000fce0000000f00 */
.L_x_18923:
[----:B------:R-:W-:Y:S05]  /*1d3c0*/  BSYNC.RECONVERGENT B2 ;  /* 0x0000000000027941 */ /* 0x000fea0003800200 */
.L_x_18922:
[----:B------:R-:W-:Y:S01]  /*1d3d0*/  I2FP.F32.U32 R21, R21 ;  /* 0x0000001500157245 */ /* 0x000fe20000201000 */
[----:B------:R-:W-:-:S05]  /*1d3e0*/  HFMA2 R22, -RZ, RZ, 0.1171875, 0 ;  /* 0x2f800000ff167431 */ /* 0x000fca00000001ff */
[----:B------:R-:W-:Y:S01]  /*1d3f0*/  FFMA.FTZ R21, R21, R22, 1.1641532182693481445e-10 ;  /* 0x2f00000015157423 */ /* 0x000fe20000010016 */
[----:B-----5:R-:W-:-:S04]  /*1d400*/  PRMT R22, R62, 0x7632, R22 ;  /* 0x000076323e167816 */ /* 0x020fc80000000016 */
[----:B------:R-:W-:Y:S01]  /*1d410*/  FSETP.GTU.FTZ.AND P2, PT, R21, UR8, PT ;  /* 0x0000000815007c0b */ /* 0x000fe2000bf5c000 */
[----:B------:R-:W-:-:S03]  /*1d420*/  IMAD.U32 R22, R22, 0x10000, RZ ;  /* 0x0001000016167824 */ /* 0x000fc600078e00ff */
[----:B------:R-:W-:Y:S01]  /*1d430*/  SEL R114, RZ, 0x1, P2 ;  /* 0x00000001ff727807 */ /* 0x000fe20001000000 */
[----:B------:R-:W-:-:S04]  /*1d440*/  FMUL.FTZ R22, R22, UR11 ;  /* 0x0000000b16167c20 */ /* 0x000fc80008410000 */
[----:B------:R-:W-:-:S05]  /*1d450*/  FMUL.FTZ R22, R22, UR10 ;  /* 0x0000000a16167c20 */ /* 0x000fca0008410000 */
[----:B------:R-:W-:-:S07]  /*1d460*/  FSEL R21, R22, RZ, !P2 ;  /* 0x000000ff16157208 */ /* 0x000fce0005000000 */
.L_x_18921:
[----:B------:R-:W-:Y:S05]  /*1d470*/  BSYNC.RECONVERGENT B1 ;  /* 0x0000000000017941 */ /* 0x000fea0003800200 */
.L_x_18920:
        /* <DEDUP_REMOVED lines=17> */
.L_x_18931:
        /* <DEDUP_REMOVED lines=13> */
.L_x_18933:
[----:B------:R-:W-:Y:S05]  /*1d660*/  BSYNC.RECONVERGENT B3 ;  /* 0x0000000000037941 */ /* 0x000fea0003800200 */
.L_x_18932:
[----:B------:R-:W-:Y:S01]  /*1d670*/  LOP3.LUT R22, R7, R101, R111, 0x96, !PT ;  /* 0x0000006507167212 */ /* 0x000fe200078e966f */
[----:B------:R-:W-:-:S04]  /*1d680*/  IMAD.WIDE.U32 R102, R0, -0x326172a9, RZ ;  /* 0xcd9e8d5700667825 */ /* 0x000fc800078e00ff */
[----:B------:R-:W-:Y:S02]  /*1d690*/  HFMA2 R99, -RZ, RZ, 0, 0 ;  /* 0x00000000ff637431 */ /* 0x000fe400000001ff */
[----:B------:R-:W-:Y:S01]  /*1d6a0*/  VIADD R5, R110, 0x9e3779b9 ;  /* 0x9e3779b96e057836 */ /* 0x000fe20000000000 */
        /* <DEDUP_REMOVED lines=37> */
[----:B------:R-:W-:Y:S01]  /*1d900*/  IMAD.MOV.U32 R8, RZ, RZ, R22 ;  /* 0x000000ffff087224 */ /* 0x000fe200078e0016 */
[----:B------:R-:W-:Y:S01]  /*1d910*/  LOP3.LUT R6, R105, R102, R23, 0x96, !PT ;  /* 0x0000006669067212 */ /* 0x000fe200078e9617 */
[----:B------:R-:W-:-:S05]  /*1d920*/  IMAD.WIDE.U32 R22, R5, -0x2daee0ad, RZ ;  /* 0xd2511f5305167825 */ /* 0x000fca00078e00ff */
[----:B------:R-:W-:Y:S02]  /*1d930*/  LOP3.LUT R5, R19, R100, R23, 0x96, !PT ;  /* 0x0000006413057212 */ /* 0x000fe400078e9617 */
[----:B------:R-:W-:Y:S01]  /*1d940*/  MOV R100, R138 ;  /* 0x0000008a00647202 */ /* 0x000fe20000000f00 */
[----:B------:R-:W-:-:S07]  /*1d950*/  IMAD.MOV.U32 R138, RZ, RZ, R22 ;  /* 0x000000ffff8a7224 */ /* 0x000fce00078e0016 */
.L_x_18930:
[----:B------:R-:W-:Y:S05]  /*1d960*/  BSYNC.RECONVERGENT B2 ;  /* 0x0000000000027941 */ /* 0x000fea0003800200 */
.L_x_18929:
[----:B------:R-:W-:Y:S01]  /*1d970*/  I2FP.F32.U32 R22, R100 ;  /* 0x0000006400167245 */ /* 0x000fe20000201000 */
[----:B------:R-:W-:-:S04]  /*1d980*/  IMAD.MOV.U32 R23, RZ, RZ, 0x2f800000 ;  /* 0x2f800000ff177424 */ /* 0x000fc800078e00ff */
[----:B------:R-:W-:-:S05]  /*1d990*/  FFMA.FTZ R22, R22, R23, 1.1641532182693481445e-10 ;  /* 0x2f00000016167423 */ /* 0x000fca0000010017 */
[----:B------:R-:W-:Y:S02]  /*1d9a0*/  FSETP.GTU.FTZ.AND P2, PT, R22, UR8, PT ;  /* 0x0000000816007c0b */ /* 0x000fe4000bf5c000 */
[----:B-----5:R-:W-:Y:S02]  /*1d9b0*/  SHF.L.U32 R22, R63, 0x10, RZ ;  /* 0x000000103f167819 */ /* 0x020fe400000006ff */
[----:B------:R-:W-:-:S03]  /*1d9c0*/  SEL R115, RZ, 0x1, P2 ;  /* 0x00000001ff737807 */ /* 0x000fc60001000000 */
[----:B------:R-:W-:-:S04]  /*1d9d0*/  FMUL.FTZ R22, R22, UR11 ;  /* 0x0000000b16167c20 */ /* 0x000fc80008410000 */
[----:B------:R-:W-:-:S05]  /*1d9e0*/  FMUL.FTZ R22, R22, UR10 ;  /* 0x0000000a16167c20 */ /* 0x000fca0008410000 */
[----:B------:R-:W-:-:S07]  /*1d9f0*/  FSEL R22, R22, RZ, !P2 ;  /* 0x000000ff16167208 */ /* 0x000fce0005000000 */
.L_x_18928:
[----:B------:R-:W-:Y:S05]  /*1da00*/  BSYNC.RECONVERGENT B1 ;  /* 0x0000000000017941 */ /* 0x000fea0003800200 */
.L_x_18927:
        /* <DEDUP_REMOVED lines=16> */
.L_x_18936:
        /* <DEDUP_REMOVED lines=13> */
.L_x_18938:
[----:B------:R-:W-:Y:S05]  /*1dbe0*/  BSYNC.RECONVERGENT B2 ;  /* 0x0000000000027941 */ /* 0x000fea0003800200 */
.L_x_18937:
        /* <DEDUP_REMOVED lines=8> */
[----:B------:R-:W-:Y:S01]  /*1dc70*/  IMAD.MOV.U32 R136, RZ, RZ, RZ ;  /* 0x000000ffff887224 */ /* 0x000fe200078e00ff */
        /* <DEDUP_REMOVED lines=36> */
[----:B------:R-:W-:Y:S02]  /*1dec0*/  LOP3.LUT R5, R19, R102, R101, 0x96, !PT ;  /* 0x0000006613057212 */ /* 0x000fe400078e9665 */
[----:B------:R-:W-:-:S07]  /*1ded0*/  MOV R138, R100 ;  /* 0x00000064008a7202 */ /* 0x000fce0000000f00 */
.L_x_18935:
[----:B------:R-:W-:Y:S05]  /*1dee0*/  BSYNC.RECONVERGENT B1 ;  /* 0x0000000000017941 */ /* 0x000fea0003800200 */
.L_x_18934:
        /* <DEDUP_REMOVED lines=10> */
.L_x_18879:
[----:B------:R-:W-:Y:S05]  /*1df90*/  BSYNC.RECONVERGENT B0 ;  /* 0x0000000000007941 */ /* 0x000fea0003800200 */
.L_x_18828:
[----:B------:R-:W-:Y:S01]  /*1dfa0*/  IADD3 R100, PT, PT, R98, 0x80, RZ ;  /* 0x0000008062647810 */ /* 0x000fe20007ffe0ff */
[----:B------:R-:W-:Y:S04]  /*1dfb0*/  BSSY.RECONVERGENT B0, `(.L_x_18939) ;  /* 0x000001a000007945 */ /* 0x000fe80003800200 */
[----:B------:R-:W-:-:S05]  /*1dfc0*/  IMAD.WIDE.U32 R100, R100, 0x20, R142 ;  /* 0x0000002064647825 */ /* 0x000fca00078e008e */
[----:B-----5:R0:W-:Y:S04]  /*1dfd0*/  STG.E.128 desc[UR6][R100.64], R24 ;  /* 0x0000001864007986 */ /* 0x0201e8000c101d06 */
[----:B------:R0:W-:Y:S01]  /*1dfe0*/  STG.E.128 desc[UR6][R100.64+0x10], R20 ;  /* 0x0000101464007986 */ /* 0x0001e2000c101d06 */
[----:B------:R-:W-:Y:S05]  /*1dff0*/  @!P1 BRA `(.L_x_18940) ;  /* 0x0000000000549947 */ /* 0x000fea0003800000 */
[----:B------:R-:W-:Y:S01]  /*1e000*/  IMAD.U32 R99, R115, 0x10000, RZ ;  /* 0x0001000073637824 */ /* 0x000fe200078e00ff */
[----:B------:R-:W-:Y:S02]  /*1e010*/  LOP3.LUT R118, R112, 0xff, RZ, 0xc0, !PT ;  /* 0x000000ff70767812 */ /* 0x000fe400078ec0ff */
[----:B0-----:R-:W-:Y:S02]  /*1e020*/  LOP3.LUT R101, R109, 0xff, RZ, 0xc0, !PT ;  /* 0x000000ff6d657812 */ /* 0x001fe400078ec0ff */
[----:B------:R-:W-:Y:S01]  /*1e030*/  LOP3.LUT R100, R99, 0xff0000, RZ, 0xc0, !PT ;  /* 0x00ff000063647812 */ /* 0x000fe200078ec0ff */
[----:B------:R-:W-:Y:S01]  /*1e040*/  IMAD.WIDE.U32 R118, R118, 0x1000000, RZ ;  /* 0x0100000076767825 */ /* 0x000fe200078e00ff */
[----:B------:R-:W-:Y:S02]  /*1e050*/  LOP3.LUT R99, R116, 0xffff, RZ, 0xc0, !PT ;  /* 0x0000ffff74637812 */ /* 0x000fe400078ec0ff */
[----:B------:R-:W-:Y:S02]  /*1e060*/  LOP3.LUT R102, R108, 0xff, RZ, 0xc0, !PT ;  /* 0x000000ff6c667812 */ /* 0x000fe400078ec0ff */
[----:B------:R-:W-:-:S02]  /*1e070*/  PRMT R99, R100, 0x4210, R99 ;  /* 0x0000421064637816 */ /* 0x000fc40000000063 */
[----:B------:R-:W-:Y:S01]  /*1e080*/  PRMT R100, R114, 0x7104, RZ ;  /* 0x0000710472647816 */ /* 0x000fe200000000ff */
[----:B------:R-:W-:-:S03]  /*1e090*/  IMAD.WIDE.U32 R102, R102, 0x100, RZ ;  /* 0x0000010066667825 */ /* 0x000fc600078e00ff */
[----:B------:R-:W-:-:S04]  /*1e0a0*/  LOP3.LUT R100, R99, 0xff00, R100, 0xf8, !PT ;  /* 0x0000ff0063647812 */ /* 0x000fc800078ef864 */
[----:B------:R-:W-:Y:S01]  /*1e0b0*/  LOP3.LUT R99, R100, 0xff, R113, 0xf8, !PT ;  /* 0x000000ff64637812 */ /* 0x000fe200078ef871 */
[----:B------:R-:W-:-:S05]  /*1e0c0*/  IMAD.WIDE.U32 R100, R101, 0x10000, RZ ;  /* 0x0001000065647825 */ /* 0x000fca00078e00ff */
[----:B------:R-:W-:Y:S02]  /*1e0d0*/  LOP3.LUT R99, R101, R99, R119, 0xfe, !PT ;  /* 0x0000006365637212 */ /* 0x000fe400078efe77 */
[----:B------:R-:W-:Y:S02]  /*1e0e0*/  LOP3.LUT R118, R102, R118, R100, 0xfe, !PT ;  /* 0x0000007666767212 */ /* 0x000fe400078efe64 */
[----:B------:R-:W0:Y:S01]  /*1e0f0*/  LDC.64 R100, c[0x0][0x3b0] ;  /* 0x0000ec00ff647b82 */ /* 0x000e220000000a00 */
[----:B------:R-:W-:Y:S02]  /*1e100*/  LOP3.LUT R103, R99, R103, RZ, 0xfc, !PT ;  /* 0x0000006763677212 */ /* 0x000fe400078efcff */
[----:B------:R-:W-:Y:S02]  /*1e110*/  IADD3 R99, PT, PT, R97, 0x80, RZ ;  /* 0x0000008061637810 */ /* 0x000fe40007ffe0ff */
[----:B------:R-:W-:-:S03]  /*1e120*/  LOP3.LUT R102, R118, 0xff, R107, 0xf8, !PT ;  /* 0x000000ff76667812 */ /* 0x000fc600078ef86b */
[----:B0-----:R-:W-:-:S05]  /*1e130*/  IMAD.WIDE.U32 R100, R99, 0x8, R100 ;  /* 0x0000000863647825 */ /* 0x001fca00078e0064 */
[----:B------:R1:W-:Y:S02]  /*1e140*/  STG.E.64 desc[UR6][R100.64], R102 ;  /* 0x0000006664007986 */ /* 0x0003e4000c101b06 */
.L_x_18940:
[----:B------:R-:W-:Y:S05]  /*1e150*/  BSYNC.RECONVERGENT B0 ;  /* 0x0000000000007941 */ /* 0x000fea0003800200 */
.L_x_18939:
[----:B------:R-:W-:Y:S01]  /*1e160*/  BSSY.RECONVERGENT B0, `(.L_x_18941) ;  /* 0x0000006000007945 */ /* 0x000fe20003800200 */
[----:B------:R-:W-:-:S03]  /*1e170*/  VIADD R144, R97, 0xa0 ;  /* 0x000000a061907836 */ /* 0x000fc60000000000 */
[----:B------:R-:W-:Y:S05]  /*1e180*/  @!P1 BRA `(.L_x_18942) ;  /* 0x00000000000c9947 */ /* 0x000fea0003800000 */
[----:B------:R-:W2:Y:S02]  /*1e190*/  LDC.64 R60, c[0x0][0x390] ;  /* 0x0000e400ff3c7b82 */ /* 0x000ea40000000a00 */
[----:B--2---:R-:W-:-:S06]  /*1e1a0*/  IMAD.WIDE.U32 R60, R144, 0x10, R60 ;  /* 0x00000010903c7825 */ /* 0x004fcc00078e003c */
[----:B------:R-:W5:Y:S02]  /*1e1b0*/  LDG.E.128 R60, desc[UR6][R60.64] ;  /* 0x000000063c3c7981 */ /* 0x000f64000c1e1d00 */
.L_x_18942:
[----:B------:R-:W-:Y:S05]  /*1e1c0*/  BSYNC.RECONVERGENT B0 ;  /* 0x0000000000007941 */ /* 0x000fea0003800200 */
.L_x_18941:
[----:B------:R-:W-:Y:S01]  /*1e1d0*/  BSSY.RECONVERGENT B0, `(.L_x_18943) ;  /* 0x00005c1000007945 */ /* 0x000fe20003800200 */
[----:B------:R-:W-:-:S03]  /*1e1e0*/  IADD3 R141, PT, PT, R98, 0xa0, RZ ;  /* 0x000000a0628d7810 */ /* 0x000fc60007ffe0ff */
[----:B------:R-:W-:Y:S05]  /*1e1f0*/  @!P0 BRA `(.L_x_18944) ;  /* 0x0000002c00c08947 */ /* 0x000fea0003800000 */
[----:B------:R-:W2:Y:S01]  /*1e200*/  LDC.64 R98, c[0x0][0x3a0] ;  /* 0x0000e800ff627b82 */ /* 0x000ea20000000a00 */
[----:B------:R-:W-:Y:S01]  /*1e210*/  ISETP.GT.AND P0, PT, R96, RZ, PT ;  /* 0x000000ff6000720c */ /* 0x000fe20003f04270 */
[----:B--2---:R-:W-:-:S05]  /*1e220*/  IMAD.WIDE.U32 R98, R141, 0x20, R98 ;  /* 0x000000208d627825 */ /* 0x004fca00078e0062 */
[----:B01----:R0:W5:Y:S04]  /*1e230*/  LDG.E.128 R100, desc[UR6][R98.64] ;  /* 0x0000000662647981 */ /* 0x003168000c1e1d00 */
[----:B------:R-:W5:Y:S01]  /*1e240*/  LDG.E.128 R96, desc[UR6][R98.64+0x10] ;  /* 0x0000100662607981 */ /* 0x000f62000c1e1d00 */
[----:B------:R-:W-:Y:S02]  /*1e250*/  BSSY.RECONVERGENT B1, `(.L_x_18945) ;  /* 0x000005c000017945 */ /* 0x000fe40003800200 */
        /* <DEDUP_REMOVED lines=19> */
.L_x_18949:
        /* <DEDUP_REMOVED lines=13> */
.L_x_18951:
[----:B------:R-:W-:Y:S05]  /*1e460*/  BSYNC.RECONVERGENT B3 ;  /* 0x0000000000037941 */ /* 0x000fea0003800200 */
.L_x_18950:
        /* <DEDUP_REMOVED lines=12> */
[----:B------:R-:W-:-:S04]  /*1e530*/  IMAD.WIDE.U32 R118, R107, -0x326172a9, RZ ;  /* 0xcd9e8d576b767825 */ /* 0x000fc800078e00ff */
[----:B------:R-:W-:Y:S01]  /*1e540*/  IMAD.MOV.U32 R107, RZ, RZ, R138 ;  /* 0x000000ffff6b7224 */ /* 0x000fe200078e008a */
[----:B------:R-:W-:-:S05]  /*1e550*/  LOP3.LUT R142, R106, R142, R119, 0x96, !PT ;  /* 0x0000008e6a8e7212 */ /* 0x000fca00078e9677 */
        /* <DEDUP_REMOVED lines=12> */
[----:B------:R-:W-:-:S05]  /*1e620*/  LOP3.LUT R118, R12, R118, R137, 0x96, !PT ;  /* 0x000000760c767212 */ /* 0x000fca00078e9689 */
[----:B------:R-:W-:-:S05]  /*1e630*/  IMAD.WIDE.U32 R118, R118, -0x2daee0ad, RZ ;  /* 0xd2511f5376767825 */ /* 0x000fca00078e00ff */
        /* <DEDUP_REMOVED lines=11> */
[----:B------:R-:W-:-:S04]  /*1e6f0*/  IMAD.WIDE.U32 R118, R118, -0x2daee0ad, RZ ;  /* 0xd2511f5376767825 */ /* 0x000fc800078e00ff */
[----:B------:R-:W-:Y:S01]  /*1e700*/  IMAD.MOV.U32 R117, RZ, RZ, R118 ;  /* 0x000000ffff757224 */ /* 0x000fe200078e0076 */
[----:B------:R-:W-:Y:S01]  /*1e710*/  LOP3.LUT R5, R19, R142, R119, 0x96, !PT ;  /* 0x0000008e13057212 */ /* 0x000fe200078e9677 */
[----:B------:R-:W-:-:S03]  /*1e720*/  IMAD.WIDE.U32 R118, R6, -0x326172a9, RZ ;  /* 0xcd9e8d5706767825 */ /* 0x000fc600078e00ff */
[----:B------:R-:W-:Y:S01]  /*1e730*/  MOV R8, R118 ;  /* 0x0000007600087202 */ /* 0x000fe20000000f00 */
[----:B------:R-:W-:Y:S01]  /*1e740*/  HFMA2 R118, -RZ, RZ, 0, 0 ;  /* 0x00000000ff767431 */ /* 0x000fe200000001ff */
[----:B------:R-:W-:-:S07]  /*1e750*/  LOP3.LUT R6, R105, R136, R119, 0x96, !PT ;  /* 0x0000008869067212 */ /* 0x000fce00078e9677 */
.L_x_18948:
[----:B------:R-:W-:Y:S05]  /*1e760*/  BSYNC.RECONVERGENT B2 ;  /* 0x0000000000027941 */ /* 0x000fea0003800200 */
.L_x_18947:
[----:B------:R-:W-:Y:S01]  /*1e770*/  I2FP.F32.U32 R107, R107 ;  /* 0x0000006b006b7245 */ /* 0x000fe20000201000 */
[----:B------:R-:W-:-:S04]  /*1e780*/  IMAD.MOV.U32 R136, RZ, RZ, 0x2f800000 ;  /* 0x2f800000ff887424 */ /* 0x000fc800078e00ff */
[----:B------:R-:W-:-:S05]  /*1e790*/  FFMA.FTZ R107, R107, R136, 1.1641532182693481445e-10 ;  /* 0x2f0000006b6b7423 */ /* 0x000fca0000010088 */
[----:B------:R-:W-:Y:S02]  /*1e7a0*/  FSETP.GTU.FTZ.AND P2, PT, R107, UR8, PT ;  /* 0x000000086b007c0b */ /* 0x000fe4000bf5c000 */
[----:B-----5:R-:W-:-:S05]  /*1e7b0*/  SHF.L.U32 R107, R60, 0x10, RZ ;  /* 0x000000103c6b7819 */ /* 0x020fca00000006ff */
[----:B------:R-:W-:-:S04]  /*1e7c0*/  FMUL.FTZ R107, R107, UR11 ;  /* 0x0000000b6b6b7c20 */ /* 0x000fc80008410000 */
[----:B------:R-:W-:-:S05]  /*1e7d0*/  FMUL.FTZ R107, R107, UR10 ;  /* 0x0000000a6b6b7c20 */ /* 0x000fca0008410000 */
[----:B------:R-:W-:-:S05]  /*1e7e0*/  FSEL R107, R107, RZ, !P2 ;  /* 0x000000ff6b6b7208 */ /* 0x000fca0005000000 */
[----:B------:R-:W-:Y:S01]  /*1e7f0*/  FADD.FTZ R100, R100, R107 ;  /* 0x0000006b64647221 */ /* 0x000fe20000010000 */
[----:B------:R-:W-:-:S07]  /*1e800*/  SEL R107, RZ, 0x1, P2 ;  /* 0x00000001ff6b7807 */ /* 0x000fce0001000000 */
.L_x_18946:
[----:B------:R-:W-:Y:S05]  /*1e810*/  BSYNC.RECONVERGENT B1 ;  /* 0x0000000000017941 */ /* 0x000fea0003800200 */
.L_x_18945:
        /* <DEDUP_REMOVED lines=20> */
.L_x_18956:
        /* <DEDUP_REMOVED lines=13> */
.L_x_18958:
[----:B------:R-:W-:Y:S05]  /*1ea30*/  BSYNC.RECONVERGENT B3 ;  /* 0x0000000000037941 */ /* 0x000fea0003800200 */
.L_x_18957:
[----:B------:R-:W-:Y:S01]  /*1ea40*/  LOP3.LUT R138, R7, R137, R111, 0x96, !PT ;  /* 0x00000089078a7212 */ /* 0x000fe200078e966f */
[----:B------:R-:W-:Y:S01]  /*1ea50*/  IMAD.WIDE.U32 R118, R0, -0x326172a9, RZ ;  /* 0xcd9e8d5700767825 */ /* 0x000fe200078e00ff */
[----:B------:R-:W-:-:S03]  /*1ea60*/  IADD3 R137, PT, PT, R111, -0x4498517b, RZ ;  /* 0xbb67ae856f897810 */ /* 0x000fc60007ffe0ff */
[----:B------:R-:W-:Y:S01]  /*1ea70*/  VIADD R5, R110, 0x9e3779b9 ;  /* 0x9e3779b96e057836 */ /* 0x000fe20000000000 */
[----:B------:R-:W-:Y:S01]  /*1ea80*/  LOP3.LUT R119, R4, R119, R110, 0x96, !PT ;  /* 0x0000007704777212 */ /* 0x000fe200078e966e */
[----:B------:R-:W-:-:S04]  /*1ea90*/  IMAD.WIDE.U32 R138, R138, -0x326172a9, RZ ;  /* 0xcd9e8d578a8a7825 */ /* 0x000fc800078e00ff */
[----:B------:R-:W-:Y:S01]  /*1eaa0*/  IMAD.MOV.U32 R108, RZ, RZ, R117 ;  /* 0x000000ffff6c7224 */ /* 0x000fe200078e0075 */
[----:B------:R-:W-:Y:S01]  /*1eab0*/  LOP3.LUT R5, R5, R118, R139, 0x96, !PT ;  /* 0x0000007605057212 */ /* 0x000fe200078e968b */
[----:B------:R-:W-:-:S05]  /*1eac0*/  IMAD.WIDE.U32 R118, R119, -0x2daee0ad, RZ ;  /* 0xd2511f5377767825 */ /* 0x000fca00078e00ff */
[----:B------:R-:W-:Y:S01]  /*1ead0*/  LOP3.LUT R119, R137, R136, R119, 0x96, !PT ;  /* 0x0000008889777212 */ /* 0x000fe200078e9677 */
[----:B------:R-:W-:-:S04]  /*1eae0*/  IMAD.WIDE.U32 R136, R5, -0x2daee0ad, RZ ;  /* 0xd2511f5305887825 */ /* 0x000fc800078e00ff */
[----:B------:R-:W-:Y:S01]  /*1eaf0*/  VIADD R5, R110, 0x78dde6e4 ;  /* 0x78dde6e46e057836 */ /* 0x000fe20000000000 */
[----:B------:R-:W-:Y:S01]  /*1eb00*/  LOP3.LUT R137, R104, R118, R137, 0x96, !PT ;  /* 0x0000007668897212 */ /* 0x000fe200078e9689 */
[----:B------:R-:W-:-:S05]  /*1eb10*/  IMAD.WIDE.U32 R118, R119, -0x326172a9, RZ ;  /* 0xcd9e8d5777767825 */ /* 0x000fca00078e00ff */
        /* <DEDUP_REMOVED lines=28> */
[----:B------:R-:W-:Y:S02]  /*1ece0*/  IMAD.MOV.U32 R138, RZ, RZ, R118 ;  /* 0x000000ffff8a7224 */ /* 0x000fe400078e0076 */
[----:B------:R-:W-:-:S05]  /*1ecf0*/  IMAD.WIDE.U32 R118, R6, -0x326172a9, RZ ;  /* 0xcd9e8d5706767825 */ /* 0x000fca00078e00ff */
[----:B------:R-:W-:Y:S01]  /*1ed00*/  LOP3.LUT R6, R105, R136, R119, 0x96, !PT ;  /* 0x0000008869067212 */ /* 0x000fe200078e9677 */
[----:B------:R-:W-:Y:S01]  /*1ed10*/  HFMA2 R119, -RZ, RZ, 0, 0 ;  /* 0x00000000ff777431 */ /* 0x000fe200000001ff */
[----:B------:R-:W-:-:S07]  /*1ed20*/  MOV R8, R118 ;  /* 0x0000007600087202 */ /* 0x000fce0000000f00 */
.L_x_18955:
[----:B------:R-:W-:Y:S05]  /*1ed30*/  BSYNC.RECONVERGENT B2 ;  /* 0x0000000000027941 */ /* 0x000fea0003800200 */
.L_x_18954:
[----:B------:R-:W-:Y:S01]  /*1ed40*/  I2FP.F32.U32 R108, R108 ;  /* 0x0000006c006c7245 */ /* 0x000fe20000201000 */
[----:B------:R-:W-:-:S04]  /*1ed50*/  IMAD.MOV.U32 R117, RZ, RZ, 0x2f800000 ;  /* 0x2f800000ff757424 */ /* 0x000fc800078e00ff */
[----:B------:R-:W-:-:S05]  /*1ed60*/  FFMA.FTZ R108, R108, R117, 1.1641532182693481445e-10 ;  /* 0x2f0000006c6c7423 */ /* 0x000fca0000010075 */
[----:B------:R-:W-:Y:S02]  /*1ed70*/  FSETP.GTU.FTZ.AND P2, PT, R108, UR8, PT ;  /* 0x000000086c007c0b */ /* 0x000fe4000bf5c000 */
[----:B-----5:R-:W-:-:S04]  /*1ed80*/  PRMT R108, R60, 0x7632, R108 ;  /* 0x000076323c6c7816 */ /* 0x020fc8000000006c */
[----:B------:R-:W-:-:S05]  /*1ed90*/  SHF.L.U32 R108, R108, 0x10, RZ ;  /* 0x000000106c6c7819 */ /* 0x000fca00000006ff */
[----:B------:R-:W-:-:S04]  /*1eda0*/  FMUL.FTZ R108, R108, UR11 ;  /* 0x0000000b6c6c7c20 */ /* 0x000fc80008410000 */
[----:B------:R-:W-:-:S05]  /*1edb0*/  FMUL.FTZ R108, R108, UR10 ;  /* 0x0000000a6c6c7c20 */ /* 0x000fca0008410000 */
[----:B------:R-:W-:-:S05]  /*1edc0*/  FSEL R108, R108, RZ, !P2 ;  /* 0x000000ff6c6c7208 */ /* 0x000fca0005000000 */
[----:B------:R-:W-:Y:S01]  /*1edd0*/  FADD.FTZ R101, R101, R108 ;  /* 0x0000006c65657221 */ /* 0x000fe20000010000 */
[----:B------:R-:W-:-:S07]  /*1ede0*/  SEL R108, RZ, 0x1, P2 ;  /* 0x00000001ff6c7807 */ /* 0x000fce0001000000 */
.L_x_18953:
[----:B------:R-:W-:Y:S05]  /*1edf0*/  BSYNC.RECONVERGENT B1 ;  /* 0x0000000000017941 */ /* 0x000fea0003800200 */
.L_x_18952:
        /* <DEDUP_REMOVED lines=20> */
.L_x_18963:
        /* <DEDUP_REMOVED lines=13> */
.L_x_18965:
[----:B------:R-:W-:Y:S05]  /*1f010*/  BSYNC.RECONVERGENT B3 ;  /* 0x0000000000037941 */ /* 0x000fea0003800200 */
.L_x_18964:
        /* <DEDUP_REMOVED lines=47> */
.L_x_18962:
[----:B------:R-:W-:Y:S05]  /*1f310*/  BSYNC.RECONVERGENT B2 ;  /* 0x0000000000027941 */ /* 0x000fea0003800200 */
.L_x_18961:
        /* <DEDUP_REMOVED lines=10> */
.L_x_18960:
[----:B------:R-:W-:Y:S05]  /*1f3c0*/  BSYNC.RECONVERGENT B1 ;  /* 0x0000000000017941 */ /* 0x000fea0003800200 */
.L_x_18959:
        /* <DEDUP_REMOVED lines=20> */
.L_x_18970:
        /* <DEDUP_REMOVED lines=13> */
.L_x_18972:
[----:B------:R-:W-:Y:S05]  /*1f5e0*/  BSYNC.RECONVERGENT B3 ;  /* 0x0000000000037941 */ /* 0x000fea0003800200 */
.L_x_18971:
        /* <DEDUP_REMOVED lines=47> */
.L_x_18969:
[----:B------:R-:W-:Y:S05]  /*1f8e0*/  BSYNC.RECONVERGENT B2 ;  /* 0x0000000000027941 */ /* 0x000fea0003800200 */
.L_x_18968:
        /* <DEDUP_REMOVED lines=11> */
.L_x_18967:
[----:B------:R-:W-:Y:S05]  /*1f9a0*/  BSYNC.RECONVERGENT B1 ;  /* 0x0000000000017941 */ /* 0x000fea0003800200 */
.L_x_18966:
        /* <DEDUP_REMOVED lines=20> */
.L_x_18977:
        /* <DEDUP_REMOVED lines=13> */
.L_x_18979:
[----:B------:R-:W-:Y:S05]  /*1fbc0*/  BSYNC.RECONVERGENT B3 ;  /* 0x0000000000037941 */ /* 0x000fea0003800200 */
.L_x_18978:
        /* <DEDUP_REMOVED lines=47> */
.L_x_18976:
[----:B------:R-:W-:Y:S05]  /*1fec0*/  BSYNC.RECONVERGENT B2 ;  /* 0x0000000000027941 */ /* 0x000fea0003800200 */
.L_x_18975:
        /* <DEDUP_REMOVED lines=10> */
.L_x_18974:
[----:B------:R-:W-:Y:S05]  /*1ff70*/  BSYNC.RECONVERGENT B1 ;  /* 0x0000000000017941 */ /* 0x000fea0003800200 */
.L_x_18973:
        /* <DEDUP_REMOVED lines=20> */
.L_x_18984:
        /* <DEDUP_REMOVED lines=13> */
.L_x_18986:
[----:B------:R-:W-:Y:S05]  /*20190*/  BSYNC.RECONVERGENT B3 ;  /* 0x0000000000037941 */ /* 0x000fea0003800200 */
.L_x_18985:
        /* <DEDUP_REMOVED lines=43> */
[----:B------:R-:W-:-:S05]  /*20450*/  IMAD.WIDE.U32 R118, R6, -0x326172a9, RZ ;  /* 0xcd9e8d5706767825 */ /* 0x000fca00078e00ff */
[----:B------:R-:W-:Y:S01]  /*20460*/  LOP3.LUT R6, R105, R136, R119, 0x96, !PT ;  /* 0x0000008869067212 */ /* 0x000fe200078e9677 */
[----:B------:R-:W-:Y:S01]  /*20470*/  HFMA2 R119, -RZ, RZ, 0, 0 ;  /* 0x00000000ff777431 */ /* 0x000fe200000001ff */
[----:B------:R-:W-:-:S07]  /*20480*/  MOV R8, R118 ;  /* 0x0000007600087202 */ /* 0x000fce0000000f00 */
.L_x_18983:
[----:B------:R-:W-:Y:S05]  /*20490*/  BSYNC.RECONVERGENT B2 ;  /* 0x0000000000027941 */ /* 0x000fea0003800200 */
.L_x_18982:
        /* <DEDUP_REMOVED lines=11> */
.L_x_18981:
[----:B------:R-:W-:Y:S05]  /*20550*/  BSYNC.RECONVERGENT B1 ;  /* 0x0000000000017941 */ /* 0x000fea0003800200 */
.L_x_18980:
        /* <DEDUP_REMOVED lines=20> */
.L_x_18991:
        /* <DEDUP_REMOVED lines=13> */
.L_x_18993:
[----:B------:R-:W-:Y:S05]  /*20770*/  BSYNC.RECONVERGENT B3 ;  /* 0x0000000000037941 */ /* 0x000fea0003800200 */
.L_x_18992:
[----:B------:R-:W-:Y:S01]  /*20780*/  LOP3.LUT R142, R7, R139, R111, 0x96, !PT ;  /* 0x0000008b078e7212 */ /* 0x000fe200078e966f */
[----:B------:R-:W-:Y:S01]  /*20790*/  IMAD.WIDE.U32 R118, R0, -0x326172a9, RZ ;  /* 0xcd9e8d5700767825 */ /* 0x000fe200078e00ff */
[----:B------:R-:W-:-:S03]  /*207a0*/  IADD3 R115, PT, PT, R111, -0x4498517b, RZ ;  /* 0xbb67ae856f737810 */ /* 0x000fc60007ffe0ff */
[----:B------:R-:W-:Y:S02]  /*207b0*/  HFMA2 R136, -RZ, RZ, 0, 0 ;  /* 0x00000000ff887431 */ /* 0x000fe400000001ff */
        /* <DEDUP_REMOVED lines=41> */
[----:B------:R-:W-:Y:S02]  /*20a50*/  LOP3.LUT R6, R105, R138, R119, 0x96, !PT ;  /* 0x0000008a69067212 */ /* 0x000fe400078e9677 */
[----:B------:R-:W-:-:S07]  /*20a60*/  MOV R8, R118 ;  /* 0x0000007600087202 */ /* 0x000fce0000000f00 */
.L_x_18990:
[----:B------:R-:W-:Y:S05]  /*20a70*/  BSYNC.RECONVERGENT B2 ;  /* 0x0000000000027941 */ /* 0x000fea0003800200 */
.L_x_18989:
        /* <DEDUP_REMOVED lines=10> */
.L_x_18988:
[----:B------:R-:W-:Y:S05]  /*20b20*/  BSYNC.RECONVERGENT B1 ;  /* 0x0000000000017941 */ /* 0x000fea0003800200 */
.L_x_18987:
        /* <DEDUP_REMOVED lines=19> */
.L_x_18997:
        /* <DEDUP_REMOVED lines=13> */
.L_x_18999:
[----:B------:R-:W-:Y:S05]  /*20d30*/  BSYNC.RECONVERGENT B2 ;  /* 0x0000000000027941 */ /* 0x000fea0003800200 */
.L_x_18998:
        /* <DEDUP_REMOVED lines=27> */
[----:B------:R-:W-:-:S04]  /*20ef0*/  IMAD.WIDE.U32 R12, R12, -0x2daee0ad, RZ ;  /* 0xd2511f530c0c7825 */ /* 0x000fc800078e00ff */
[----:B------:R-:W-:Y:S01]  /*20f00*/  IMAD.MOV.U32 R116, RZ, RZ, R139 ;  /* 0x000000ffff747224 */ /* 0x000fe200078e008b */
[----:B------:R-:W-:Y:S01]  /*20f10*/  LOP3.LUT R14, R14, R8, R13, 0x96, !PT ;  /* 0x000000080e0e7212 */ /* 0x000fe200078e960d */
[----:B------:R-:W-:-:S04]  /*20f20*/  IMAD.WIDE.U32 R8, R9, -0x326172a9, RZ ;  /* 0xcd9e8d5709087825 */ /* 0x000fc800078e00ff */
[----:B------:R-:W-:Y:S01]  /*20f30*/  IMAD.WIDE.U32 R14, R14, -0x326172a9, RZ ;  /* 0xcd9e8d570e0e7825 */ /* 0x000fe200078e00ff */
[----:B------:R-:W-:-:S03]  /*20f40*/  LOP3.LUT R9, R17, R118, R9, 0x96, !PT ;  /* 0x0000007611097212 */ /* 0x000fc600078e9609 */
[----:B------:R-:W-:Y:S01]  /*20f50*/  HFMA2 R118, -RZ, RZ, 0, 0 ;  /* 0x00000000ff767431 */ /* 0x000fe200000001ff */
        /* <DEDUP_REMOVED lines=10> */
[----:B------:R-:W-:Y:S01]  /*21000*/  IMAD.MOV.U32 R8, RZ, RZ, R12 ;  /* 0x000000ffff087224 */ /* 0x000fe200078e000c */
[----:B------:R-:W-:Y:S02]  /*21010*/  LOP3.LUT R5, R19, R10, R15, 0x96, !PT ;  /* 0x0000000a13057212 */ /* 0x000fe400078e960f */
[----:B------:R-:W-:-:S07]  /*21020*/  MOV R117, R14 ;  /* 0x0000000e00757202 */ /* 0x000fce0000000f00 */
.L_x_18996:
[----:B------:R-:W-:Y:S05]  /*21030*/  BSYNC.RECONVERGENT B1 ;  /* 0x0000000000017941 */ /* 0x000fea0003800200 */
.L_x_18995:
        /* <DEDUP_REMOVED lines=12> */
.L_x_18944:
[----:B------:R-:W-:Y:S01]  /*21100*/  BSSY.RECONVERGENT B1, `(.L_x_19000) ;  /* 0x000005c000017945 */ /* 0x000fe20003800200 */
[----:B------:R-:W-:Y:S01]  /*21110*/  IMAD.MOV.U32 R117, RZ, RZ, R138 ;  /* 0x000000ffff757224 */ /* 0x000fe200078e008a */
[----:B------:R-:W-:Y:S01]  /*21120*/  MOV R97, R136 ;  /* 0x0000008800617202 */ /* 0x000fe20000000f00 */
[----:B01----:R-:W-:Y:S01]  /*21130*/  IMAD.MOV.U32 R100, RZ, RZ, RZ ;  /* 0x000000ffff647224 */ /* 0x003fe200078e00ff */
        /* <DEDUP_REMOVED lines=17> */
.L_x_19004:
        /* <DEDUP_REMOVED lines=13> */
.L_x_19006:
[----:B------:R-:W-:Y:S05]  /*21320*/  BSYNC.RECONVERGENT B3 ;  /* 0x0000000000037941 */ /* 0x000fea0003800200 */
.L_x_19005:
        /* <DEDUP_REMOVED lines=47> */
.L_x_19003:
[----:B------:R-:W-:Y:S05]  /*21620*/  BSYNC.RECONVERGENT B2 ;  /* 0x0000000000027941 */ /* 0x000fea0003800200 */
.L_x_19002:
[----:B------:R-:W-:Y:S01]  /*21630*/  I2FP.F32.U32 R96, R96 ;  /* 0x0000006000607245 */ /* 0x000fe20000201000 */
[----:B------:R-:W-:-:S05]  /*21640*/  HFMA2 R99, -RZ, RZ, 0.1171875, 0 ;  /* 0x2f800000ff637431 */ /* 0x000fca00000001ff */
[----:B------:R-:W-:-:S05]  /*21650*/  FFMA.FTZ R96, R96, R99, 1.1641532182693481445e-10 ;  /* 0x2f00000060607423 */ /* 0x000fca0000010063 */
[----:B------:R-:W-:Y:S01]  /*21660*/  FSETP.GTU.FTZ.AND P0, PT, R96, UR8, PT ;  /* 0x0000000860007c0b */ /* 0x000fe2000bf1c000 */
[----:B-----5:R-:W-:-:S03]  /*21670*/  IMAD.U32 R96, R60, 0x10000, RZ ;  /* 0x000100003c607824 */ /* 0x020fc600078e00ff */
[----:B------:R-:W-:Y:S01]  /*21680*/  SEL R107, RZ, 0x1, P0 ;  /* 0x00000001ff6b7807 */ /* 0x000fe20000000000 */
[----:B------:R-:W-:-:S04]  /*21690*/  FMUL.FTZ R96, R96, UR11 ;  /* 0x0000000b60607c20 */ /* 0x000fc80008410000 */
[----:B------:R-:W-:-:S05]  /*216a0*/  FMUL.FTZ R96, R96, UR10 ;  /* 0x0000000a60607c20 */ /* 0x000fca0008410000 */
[----:B------:R-:W-:-:S07]  /*216b0*/  FSEL R100, R96, RZ, !P0 ;  /* 0x000000ff60647208 */ /* 0x000fce0004000000 */
.L_x_19001:
[----:B------:R-:W-:Y:S05]  /*216c0*/  BSYNC.RECONVERGENT B1 ;  /* 0x0000000000017941 */ /* 0x000fea0003800200 */
.L_x_19000:
        /* <DEDUP_REMOVED lines=17> */
.L_x_19011:
        /* <DEDUP_REMOVED lines=13> */
.L_x_19013:
[----:B------:R-:W-:Y:S05]  /*218b0*/  BSYNC.RECONVERGENT B3 ;  /* 0x0000000000037941 */ /* 0x000fea0003800200 */
.L_x_19012:
        /* <DEDUP_REMOVED lines=45> */
[----:B------:R-:W-:Y:S02]  /*21b90*/  IMAD.MOV.U32 R117, RZ, RZ, R96 ;  /* 0x000000ffff757224 */ /* 0x000fe400078e0060 */
[----:B------:R-:W-:-:S07]  /*21ba0*/  HFMA2 R96, -RZ, RZ, 0, 0 ;  /* 0x00000000ff607431 */ /* 0x000fce00000001ff */
.L_x_19010:
[----:B------:R-:W-:Y:S05]  /*21bb0*/  BSYNC.RECONVERGENT B2 ;  /* 0x0000000000027941 */ /* 0x000fea0003800200 */
.L_x_19009:
[----:B------:R-:W-:Y:S01]  /*21bc0*/  I2FP.F32.U32 R97, R98 ;  /* 0x0000006200617245 */ /* 0x000fe20000201000 */
[----:B------:R-:W-:-:S04]  /*21bd0*/  IMAD.MOV.U32 R98, RZ, RZ, 0x2f800000 ;  /* 0x2f800000ff627424 */ /* 0x000fc800078e00ff */
[----:B------:R-:W-:Y:S01]  /*21be0*/  FFMA.FTZ R97, R97, R98, 1.1641532182693481445e-10 ;  /* 0x2f00000061617423 */ /* 0x000fe20000010062 */
[----:B-----5:R-:W-:-:S04]  /*21bf0*/  PRMT R98, R60, 0x7632, R98 ;  /* 0x000076323c627816 */ /* 0x020fc80000000062 */
[----:B------:R-:W-:Y:S02]  /*21c00*/  SHF.L.U32 R98, R98, 0x10, RZ ;  /* 0x0000001062627819 */ /* 0x000fe400000006ff */
[----:B------:R-:W-:-:S03]  /*21c10*/  FSETP.GTU.FTZ.AND P0, PT, R97, UR8, PT ;  /* 0x0000000861007c0b */ /* 0x000fc6000bf1c000 */
[----:B------:R-:W-:Y:S01]  /*21c20*/  FMUL.FTZ R98, R98, UR11 ;  /* 0x0000000b62627c20 */ /* 0x000fe20008410000 */
[----:B------:R-:W-:-:S03]  /*21c30*/  SEL R108, RZ, 0x1, P0 ;  /* 0x00000001ff6c7807 */ /* 0x000fc60000000000 */
[----:B------:R-:W-:-:S05]  /*21c40*/  FMUL.FTZ R98, R98, UR10 ;  /* 0x0000000a62627c20 */ /* 0x000fca0008410000 */
[----:B------:R-:W-:-:S07]  /*21c50*/  FSEL R101, R98, RZ, !P0 ;  /* 0x000000ff62657208 */ /* 0x000fce0004000000 */
.L_x_19008:
[----:B------:R-:W-:Y:S05]  /*21c60*/  BSYNC.RECONVERGENT B1 ;  /* 0x0000000000017941 */ /* 0x000fea0003800200 */
.L_x_19007:
        /* <DEDUP_REMOVED lines=17> */
.L_x_19018:
        /* <DEDUP_REMOVED lines=13> */
.L_x_19020:
[----:B------:R-:W-:Y:S05]  /*21e50*/  BSYNC.RECONVERGENT B3 ;  /* 0x0000000000037941 */ /* 0x000fea0003800200 */
.L_x_19019:
        /* <DEDUP_REMOVED lines=44> */
[----:B------:R-:W-:Y:S01]  /*22120*/  IMAD.MOV.U32 R97, RZ, RZ, R117 ;  /* 0x000000ffff617224 */ /* 0x000fe200078e0075 */
[----:B------:R-:W-:Y:S01]  /*22130*/  MOV R117, R96 ;  /* 0x0000006000757202 */ /* 0x000fe20000000f00 */
[----:B------:R-:W-:-:S07]  /*22140*/  IMAD.MOV.U32 R98, RZ, RZ, RZ ;  /* 0x000000ffff627224 */ /* 0x000fce00078e00ff */
.L_x_19017:
[----:B------:R-:W-:Y:S05]  /*22150*/  BSYNC.RECONVERGENT B2 ;  /* 0x0000000000027941 */ /* 0x000fea0003800200 */
.L_x_19016:
        /* <DEDUP_REMOVED lines=9> */
.L_x_19015:
[----:B------:R-:W-:Y:S05]  /*221f0*/  BSYNC.RECONVERGENT B1 ;  /* 0x0000000000017941 */ /* 0x000fea0003800200 */
.L_x_19014:
        /* <DEDUP_REMOVED lines=17> */
.L_x_19025:
        /* <DEDUP_REMOVED lines=13> */
.L_x_19027:
[----:B------:R-:W-:Y:S05]  /*223e0*/  BSYNC.RECONVERGENT B3 ;  /* 0x0000000000037941 */ /* 0x000fea0003800200 */
.L_x_19026:
        /* <DEDUP_REMOVED lines=47> */
.L_x_19024:
[----:B------:R-:W-:Y:S05]  /*226e0*/  BSYNC.RECONVERGENT B2 ;  /* 0x0000000000027941 */ /* 0x000fea0003800200 */
.L_x_19023:
        /* <DEDUP_REMOVED lines=10> */
.L_x_19022:
[----:B------:R-:W-:Y:S05]  /*22790*/  BSYNC.RECONVERGENT B1 ;  /* 0x0000000000017941 */ /* 0x000fea0003800200 */
.L_x_19021:
        /* <DEDUP_REMOVED lines=17> */
.L_x_19032:
        /* <DEDUP_REMOVED lines=13> */
.L_x_19034:
[----:B------:R-:W-:Y:S05]  /*22980*/  BSYNC.RECONVERGENT B3 ;  /* 0x0000000000037941 */ /* 0x000fea0003800200 */
.L_x_19033:
        /* <DEDUP_REMOVED lines=47> */
.L_x_19031:
[----:B------:R-:W-:Y:S05]  /*22c80*/  BSYNC.RECONVERGENT B2 ;  /* 0x0000000000027941 */ /* 0x000fea0003800200 */
.L_x_19030:
        /* <DEDUP_REMOVED lines=9> */
.L_x_19029:
[----:B------:R-:W-:Y:S05]  /*22d20*/  BSYNC.RECONVERGENT B1 ;  /* 0x0000000000017941 */ /* 0x000fea0003800200 */
.L_x_19028:
        /* <DEDUP_REMOVED lines=17> */
.L_x_19039:
        /* <DEDUP_REMOVED lines=13> */
.L_x_19041:
[----:B------:R-:W-:Y:S05]  /*22f10*/  BSYNC.RECONVERGENT B3 ;  /* 0x0000000000037941 */ /* 0x000fea0003800200 */
.L_x_19040:
        /* <DEDUP_REMOVED lines=8> */
[----:B------:R-:W-:Y:S02]  /*22fa0*/  LOP3.LUT R136, R97, R136, R99, 0x96, !PT ;  /* 0x0000008861887212 */ /* 0x000fe400078e9663 */
[----:B------:R-:W-:-:S03]  /*22fb0*/  MOV R97, R117 ;  /* 0x0000007500617202 */ /* 0x000fc60000000f00 */
        /* <DEDUP_REMOVED lines=12> */
[----:B------:R-:W-:-:S05]  /*23080*/  LOP3.LUT R98, R16, R98, R119, 0x96, !PT ;  /* 0x0000006210627212 */ /* 0x000fca00078e9677 */
        /* <DEDUP_REMOVED lines=24> */
.L_x_19038:
[----:B------:R-:W-:Y:S05]  /*23210*/  BSYNC.RECONVERGENT B2 ;  /* 0x0000000000027941 */ /* 0x000fea0003800200 */
.L_x_19037:
        /* <DEDUP_REMOVED lines=10> */
.L_x_19036:
[----:B------:R-:W-:Y:S05]  /*232c0*/  BSYNC.RECONVERGENT B1 ;  /* 0x0000000000017941 */ /* 0x000fea0003800200 */
.L_x_19035:
        /* <DEDUP_REMOVED lines=17> */
.L_x_19046:
        /* <DEDUP_REMOVED lines=13> */
.L_x_19048:
[----:B------:R-:W-:Y:S05]  /*234b0*/  BSYNC.RECONVERGENT B3 ;  /* 0x0000000000037941 */ /* 0x000fea0003800200 */
.L_x_19047:
        /* <DEDUP_REMOVED lines=10> */
[----:B------:R-:W-:-:S03]  /*23560*/  IADD3 R5, PT, PT, R110, 0x78dde6e4, RZ ;  /* 0x78dde6e46e057810 */ /* 0x000fc60007ffe0ff */
[----:B------:R-:W-:Y:S01]  /*23570*/  IMAD.MOV.U32 R115, RZ, RZ, R117 ;  /* 0x000000ffff737224 */ /* 0x000fe200078e0075 */
        /* <DEDUP_REMOVED lines=26> */
[----:B------:R-:W-:-:S04]  /*23720*/  IMAD.WIDE.U32 R136, R137, -0x326172a9, RZ ;  /* 0xcd9e8d5789887825 */ /* 0x000fc800078e00ff */
[----:B------:R-:W-:Y:S01]  /*23730*/  IMAD.MOV.U32 R119, RZ, RZ, RZ ;  /* 0x000000ffff777224 */ /* 0x000fe200078e00ff */
[----:B------:R-:W-:Y:S01]  /*23740*/  LOP3.LUT R5, R18, R98, R137, 0x96, !PT ;  /* 0x0000006212057212 */ /* 0x000fe200078e9689 */
[----:B------:R-:W-:-:S05]  /*23750*/  IMAD.WIDE.U32 R98, R99, -0x326172a9, RZ ;  /* 0xcd9e8d5763627825 */ /* 0x000fca00078e00ff */
[----:B------:R-:W-:Y:S02]  /*23760*/  LOP3.LUT R6, R105, R136, R99, 0x96, !PT ;  /* 0x0000008869067212 */ /* 0x000fe400078e9663 */
[----:B------:R-:W-:Y:S01]  /*23770*/  MOV R8, R98 ;  /* 0x0000006200087202 */ /* 0x000fe20000000f00 */
[----:B------:R-:W-:-:S05]  /*23780*/  IMAD.WIDE.U32 R98, R5, -0x2daee0ad, RZ ;  /* 0xd2511f5305627825 */ /* 0x000fca00078e00ff */
[----:B------:R-:W-:Y:S02]  /*23790*/  LOP3.LUT R5, R19, R118, R99, 0x96, !PT ;  /* 0x0000007613057212 */ /* 0x000fe400078e9663 */
[----:B------:R-:W-:-:S07]  /*237a0*/  MOV R117, R98 ;  /* 0x0000006200757202 */ /* 0x000fce0000000f00 */
.L_x_19045:
[----:B------:R-:W-:Y:S05]  /*237b0*/  BSYNC.RECONVERGENT B2 ;  /* 0x0000000000027941 */ /* 0x000fea0003800200 */
.L_x_19044:
        /* <DEDUP_REMOVED lines=9> */
.L_x_19043:
[----:B------:R-:W-:Y:S05]  /*23850*/  BSYNC.RECONVERGENT B1 ;  /* 0x0000000000017941 */ /* 0x000fea0003800200 */
.L_x_19042:
        /* <DEDUP_REMOVED lines=16> */
.L_x_19051:
        /* <DEDUP_REMOVED lines=13> */
.L_x_19053:
[----:B------:R-:W-:Y:S05]  /*23a30*/  BSYNC.RECONVERGENT B2 ;  /* 0x0000000000027941 */ /* 0x000fea0003800200 */
.L_x_19052:
        /* <DEDUP_REMOVED lines=12> */
[----:B------:R-:W-:Y:S01]  /*23b00*/  IMAD.WIDE.U32 R138, R99, -0x326172a9, RZ ;  /* 0xcd9e8d57638a7825 */ /* 0x000fe200078e00ff */
[----:B------:R-:W-:-:S04]  /*23b10*/  MOV R99, R117 ;  /* 0x0000007500637202 */ /* 0x000fc80000000f00 */
        /* <DEDUP_REMOVED lines=15> */
[----:B------:R-:W-:Y:S01]  /*23c10*/  HFMA2 R118, -RZ, RZ, 0, 0 ;  /* 0x00000000ff767431 */ /* 0x000fe200000001ff */
        /* <DEDUP_REMOVED lines=13> */
[----:B------:R-:W-:-:S03]  /*23cf0*/  LOP3.LUT R6, R105, R8, R15, 0x96, !PT ;  /* 0x0000000869067212 */ /* 0x000fc600078e960f */
[----:B------:R-:W-:Y:S01]  /*23d00*/  IMAD.MOV.U32 R8, RZ, RZ, R14 ;  /* 0x000000ffff087224 */ /* 0x000fe200078e000e */
[----:B------:R-:W-:Y:S01]  /*23d10*/  LOP3.LUT R5, R19, R10, R13, 0x96, !PT ;  /* 0x0000000a13057212 */ /* 0x000fe200078e960d */
[----:B------:R-:W-:-:S07]  /*23d20*/  IMAD.MOV.U32 R117, RZ, RZ, R12 ;  /* 0x000000ffff757224 */ /* 0x000fce00078e000c */
.L_x_19050:
[----:B------:R-:W-:Y:S05]  /*23d30*/  BSYNC.RECONVERGENT B1 ;  /* 0x0000000000017941 */ /* 0x000fea0003800200 */
.L_x_19049:
        /* <DEDUP_REMOVED lines=10> */
.L_x_18994:
[----:B------:R-:W-:Y:S05]  /*23de0*/  BSYNC.RECONVERGENT B0 ;  /* 0x0000000000007941 */ /* 0x000fea0003800200 */
.L_x_18943:
[----:B------:R-:W-:Y:S01]  /*23df0*/  FADD.FTZ R10, RZ, R56 ;  /* 0x00000038ff0a7221 */ /* 0x000fe20000010000 */
[----:B------:R-:W0:Y:S01]  /*23e00*/  LDC.64 R14, c[0x0][0x3a8] ;  /* 0x0000ea00ff0e7b82 */ /* 0x000e220000000a00 */
[----:B------:R-:W1:Y:S01]  /*23e10*/  S2R R104, SR_TID.X ;  /* 0x0000000000687919 */ /* 0x000e620000002100 */
[----:B------:R-:W-:Y:S01]  /*23e20*/  BSSY.RECONVERGENT B0, `(.L_x_19054) ;  /* 0x0000048000007945 */ /* 0x000fe20003800200 */
        /* <DEDUP_REMOVED lines=40> */
[----:B-----5:R-:W-:-:S04]  /*240b0*/  FADD.FTZ R10, R9, R100 ;  /* 0x00000064090a7221 */ /* 0x020fc80000010000 */
[----:B------:R-:W-:Y:S01]  /*240c0*/  FADD.FTZ R9, R10, R101 ;  /* 0x000000650a097221 */ /* 0x000fe20000010000 */
[----:B0-----:R-:W-:-:S04]  /*240d0*/  IMAD.WIDE.U32 R10, R141, 0x20, R14 ;  /* 0x000000208d0a7825 */ /* 0x001fc800078e000e */
[----:B------:R-:W-:Y:S01]  /*240e0*/  FADD.FTZ R12, R9, R102 ;  /* 0x00000066090c7221 */ /* 0x000fe20000010000 */
[----:B------:R0:W-:Y:S03]  /*240f0*/  STG.E.128 desc[UR6][R10.64], R100 ;  /* 0x000000640a007986 */ /* 0x0001e6000c101d06 */
[----:B------:R-:W-:Y:S01]  /*24100*/  FADD.FTZ R9, R12, R103 ;  /* 0x000000670c097221 */ /* 0x000fe20000010000 */
[----:B------:R0:W-:Y:S03]  /*24110*/  STG.E.128 desc[UR6][R10.64+0x10], R96 ;  /* 0x000010600a007986 */ /* 0x0001e6000c101d06 */
[----:B------:R-:W-:-:S04]  /*24120*/  FADD.FTZ R12, R9, R96 ;  /* 0x00000060090c7221 */ /* 0x000fc80000010000 */
[----:B------:R-:W-:-:S04]  /*24130*/  FADD.FTZ R9, R12, R97 ;  /* 0x000000610c097221 */ /* 0x000fc80000010000 */
[----:B------:R-:W-:Y:S01]  /*24140*/  FADD.FTZ R18, R9, R98 ;  /* 0x0000006209127221 */ /* 0x000fe20000010000 */
[----:B------:R-:W-:Y:S06]  /*24150*/  @!P1 BRA `(.L_x_19055) ;  /* 0x0000000000509947 */ /* 0x000fec0003800000 */
[----:B0-----:R-:W-:Y:S01]  /*24160*/  IMAD.U32 R10, R115, 0x10000, RZ ;  /* 0x00010000730a7824 */ /* 0x001fe200078e00ff */
[----:B------:R-:W-:Y:S01]  /*24170*/  LOP3.LUT R9, R116, 0xffff, RZ, 0xc0, !PT ;  /* 0x0000ffff74097812 */ /* 0x000fe200078ec0ff */
[----:B------:R-:W0:Y:S01]  /*24180*/  LDC.64 R16, c[0x0][0x3b0] ;  /* 0x0000ec00ff107b82 */ /* 0x000e220000000a00 */
[----:B------:R-:W-:Y:S02]  /*24190*/  LOP3.LUT R11, R112, 0xff, RZ, 0xc0, !PT ;  /* 0x000000ff700b7812 */ /* 0x000fe400078ec0ff */
[----:B------:R-:W-:Y:S02]  /*241a0*/  LOP3.LUT R10, R10, 0xff0000, RZ, 0xc0, !PT ;  /* 0x00ff00000a0a7812 */ /* 0x000fe400078ec0ff */
[----:B------:R-:W-:Y:S02]  /*241b0*/  LOP3.LUT R12, R109, 0xff, RZ, 0xc0, !PT ;  /* 0x000000ff6d0c7812 */ /* 0x000fe400078ec0ff */
[----:B------:R-:W-:Y:S02]  /*241c0*/  PRMT R9, R10, 0x4210, R9 ;  /* 0x000042100a097816 */ /* 0x000fe40000000009 */
[----:B------:R-:W-:Y:S01]  /*241d0*/  PRMT R10, R114, 0x7104, RZ ;  /* 0x00007104720a7816 */ /* 0x000fe200000000ff */
[----:B------:R-:W-:Y:S01]  /*241e0*/  IMAD.WIDE.U32 R12, R12, 0x10000, RZ ;  /* 0x000100000c0c7825 */ /* 0x000fe200078e00ff */
[----:B------:R-:W-:-:S02]  /*241f0*/  LOP3.LUT R14, R108, 0xff, RZ, 0xc0, !PT ;  /* 0x000000ff6c0e7812 */ /* 0x000fc400078ec0ff */
[----:B------:R-:W-:-:S03]  /*24200*/  LOP3.LUT R10, R9, 0xff00, R10, 0xf8, !PT ;  /* 0x0000ff00090a7812 */ /* 0x000fc600078ef80a */
[----:B------:R-:W-:Y:S01]  /*24210*/  IMAD.WIDE.U32 R14, R14, 0x100, RZ ;  /* 0x000001000e0e7825 */ /* 0x000fe200078e00ff */
[----:B------:R-:W-:-:S03]  /*24220*/  LOP3.LUT R9, R10, 0xff, R113, 0xf8, !PT ;  /* 0x000000ff0a097812 */ /* 0x000fc600078ef871 */
[----:B------:R-:W-:-:S03]  /*24230*/  IMAD.WIDE.U32 R10, R11, 0x1000000, RZ ;  /* 0x010000000b0a7825 */ /* 0x000fc600078e00ff */
[----:B------:R-:W-:Y:S02]  /*24240*/  LOP3.LUT R10, R14, R10, R12, 0xfe, !PT ;  /* 0x0000000a0e0a7212 */ /* 0x000fe400078efe0c */
[----:B------:R-:W-:Y:S02]  /*24250*/  LOP3.LUT R9, R13, R9, R11, 0xfe, !PT ;  /* 0x000000090d097212 */ /* 0x000fe400078efe0b */
[----:B------:R-:W-:Y:S01]  /*24260*/  LOP3.LUT R14, R10, 0xff, R107, 0xf8, !PT ;  /* 0x000000ff0a0e7812 */ /* 0x000fe200078ef86b */
[----:B0-----:R-:W-:Y:S01]  /*24270*/  IMAD.WIDE.U32 R10, R144, 0x8, R16 ;  /* 0x00000008900a7825 */ /* 0x001fe200078e0010 */
[----:B------:R-:W-:-:S05]  /*24280*/  LOP3.LUT R15, R9, R15, RZ, 0xfc, !PT ;  /* 0x0000000f090f7212 */ /* 0x000fca00078efcff */
[----:B------:R1:W-:Y:S02]  /*24290*/  STG.E.64 desc[UR6][R10.64], R14 ;  /* 0x0000000e0a007986 */ /* 0x0003e4000c101b06 */
.L_x_19055:
[----:B------:R-:W-:Y:S05]  /*242a0*/  BSYNC.RECONVERGENT B0 ;  /* 0x0000000000007941 */ /* 0x000fea0003800200 */
.L_x_19054:
[----:B------:R-:W-:Y:S01]  /*242b0*/  UMOV UR13, 0xffffffff ;  /* 0xffffffff000d7882 */ /* 0x000fe20000000000 */
[----:B------:R-:W-:Y:S02]  /*242c0*/  FADD.FTZ R18, R18, R99 ;  /* 0x0000006312127221 */ /* 0x000fe40000010000 */
[----:B------:R-:W-:Y:S05]  /*242d0*/  BRA.DIV UR13, `(.L_x_19056) ;  /* 0x0000001e0d247947 */ /* 0x000fea000b800000 */
[----:B------:R-:W0:Y:S02]  /*242e0*/  SHFL.BFLY PT, R9, R18, 0x1, 0x1f ;  /* 0x0c201f0012097f89 */ /* 0x000e2400000e0000 */
[----:B01----:R-:W-:-:S05]  /*242f0*/  FADD.FTZ R11, R18, R9 ;  /* 0x00000009120b7221 */ /* 0x003fca0000010000 */
        /* <DEDUP_REMOVED lines=115> */
.L_x_19071:
[----:B-1----:R-:W-:Y:S01]  /*24a30*/  FADD.FTZ R9, R13, R16 ;  /* 0x000000100d097221 */ /* 0x002fe20000010000 */
[----:B------:R-:W-:Y:S01]  /*24a40*/  FMUL.FTZ R14, R15, R15 ;  /* 0x0000000f0f0e7220 */ /* 0x000fe20000410000 */
[----:B------:R-:W-:Y:S01]  /*24a50*/  ISETP.NE.AND P1, PT, RZ, UR9, PT ;  /* 0x00000009ff007c0c */ /* 0x000fe2000bf25270 */
[----:B0-----:R-:W0:Y:S01]  /*24a60*/  @!P0 LDC.64 R12, c[0x0][0x3c0] ;  /* 0x0000f000ff0c8b82 */ /* 0x001e220000000a00 */
        /* <DEDUP_REMOVED lines=13> */
[----:B------:R-:W-:Y:S01]  /*24b40*/  IMAD.U32 R13, R132, 0x10000, RZ ;  /* 0x00010000840d7824 */ /* 0x000fe200078e00ff */
[----:B------:R-:W-:Y:S01]  /*24b50*/  SHF.L.U32 R15, R120, 0x10, RZ ;  /* 0x00000010780f7819 */ /* 0x000fe200000006ff */
[----:B------:R-:W-:Y:S01]  /*24b60*/  IMAD.U32 R17, R146, 0x10000, RZ ;  /* 0x0001000092117824 */ /* 0x000fe200078e00ff */
[----:B------:R-:W-:Y:S01]  /*24b70*/  SHF.L.U32 R19, R147, 0x10, RZ ;  /* 0x0000001093137819 */ /* 0x000fe200000006ff */
[C---:B------:R-:W-:Y:S01]  /*24b80*/  FADD.FTZ R56, -R11.reuse, R56 ;  /* 0x000000380b387221 */ /* 0x040fe20000010100 */
[C---:B------:R-:W-:Y:S01]  /*24b90*/  FADD.FTZ R12, -R11.reuse, R57 ;  /* 0x000000390b0c7221 */ /* 0x040fe20000010100 */
[----:B------:R-:W-:Y:S01]  /*24ba0*/  FADD.FTZ R58, -R11, R58 ;  /* 0x0000003a0b3a7221 */ /* 0x000fe20000010100 */
[----:B------:R-:W-:Y:S01]  /*24bb0*/  SHF.L.U32 R57, R121, 0x10, RZ ;  /* 0x0000001079397819 */ /* 0x000fe200000006ff */
[C---:B------:R-:W-:Y:S01]  /*24bc0*/  FMUL.FTZ R16, R9.reuse, R56 ;  /* 0x0000003809107220 */ /* 0x040fe20000410000 */
[----:B------:R-:W-:Y:S01]  /*24bd0*/  FMUL.FTZ R12, R9, R12 ;  /* 0x0000000c090c7220 */ /* 0x000fe20000410000 */
[----:B------:R-:W-:-:S02]  /*24be0*/  IMAD.U32 R105, R133, 0x10000, RZ ;  /* 0x0001000085697824 */ /* 0x000fc400078e00ff */
        /* <DEDUP_REMOVED lines=16> */
[C---:B------:R-:W-:Y:S01]  /*24cf0*/  FADD.FTZ R54, -R11.reuse, R54 ;  /* 0x000000360b367221 */ /* 0x040fe20000010100 */
[C---:B------:R-:W-:Y:S01]  /*24d00*/  FADD.FTZ R58, -R11.reuse, R55 ;  /* 0x000000370b3a7221 */ /* 0x040fe20000010100 */
[----:B------:R-:W-:Y:S01]  /*24d10*/  FFMA.FTZ R56, R14, R15, R17 ;  /* 0x0000000f0e387223 */ /* 0x000fe20000010011 */
[----:B------:R-:W-:Y:S01]  /*24d20*/  FADD.FTZ R48, -R11, R48 ;  /* 0x000000300b307221 */ /* 0x000fe20000010100 */
[----:B------:R-:W-:Y:S01]  /*24d30*/  FFMA.FTZ R57, R52, R57, R19 ;  /* 0x0000003934397223 */ /* 0x000fe20000010013 */
[----:B------:R-:W-:Y:S01]  /*24d40*/  FFMA.FTZ R14, R18, R59, R105 ;  /* 0x0000003b120e7223 */ /* 0x000fe20000010069 */
[----:B------:R-:W-:Y:S01]  /*24d50*/  SHF.L.U32 R15, R123, 0x10, RZ ;  /* 0x000000107b0f7819 */ /* 0x000fe200000006ff */
[----:B------:R-:W-:Y:S01]  /*24d60*/  IMAD.U32 R59, R135, 0x10000, RZ ;  /* 0x00010000873b7824 */ /* 0x000fe200078e00ff */
[----:B------:R-:W-:Y:S01]  /*24d70*/  SHF.L.U32 R19, R153, 0x10, RZ ;  /* 0x0000001099137819 */ /* 0x000fe200000006ff */
[C---:B------:R-:W-:Y:S01]  /*24d80*/  FMUL.FTZ R54, R9.reuse, R54 ;  /* 0x0000003609367220 */ /* 0x040fe20000410000 */
[----:B------:R-:W-:Y:S01]  /*24d90*/  IMAD.U32 R17, R152, 0x10000, RZ ;  /* 0x0001000098117824 */ /* 0x000fe200078e00ff */
[----:B------:R-:W-:Y:S01]  /*24da0*/  SHF.L.U32 R55, R124, 0x10, RZ ;  /* 0x000000107c377819 */ /* 0x000fe200000006ff */
[----:B------:R-:W-:Y:S01]  /*24db0*/  FMUL.FTZ R58, R9, R58 ;  /* 0x0000003a093a7220 */ /* 0x000fe20000410000 */
[----:B------:R-:W-:-:S02]  /*24dc0*/  IMAD.U32 R53, R128, 0x10000, RZ ;  /* 0x0001000080357824 */ /* 0x000fc400078e00ff */
[----:B------:R-:W-:Y:S01]  /*24dd0*/  FADD.FTZ R52, -R11, R49 ;  /* 0x000000310b347221 */ /* 0x000fe20000010100 */
[----:B------:R-:W-:Y:S01]  /*24de0*/  FMUL.FTZ R18, R9, R48 ;  /* 0x0000003009127220 */ /* 0x000fe20000410000 */
[C---:B------:R-:W-:Y:S01]  /*24df0*/  FADD.FTZ R106, -R11.reuse, R50 ;  /* 0x000000320b6a7221 */ /* 0x040fe20000010100 */
        /* <DEDUP_REMOVED lines=14> */
[C---:B------:R-:W-:Y:S01]  /*24ee0*/  FADD.FTZ R44, -R11.reuse, R44 ;  /* 0x0000002c0b2c7221 */ /* 0x040fe20000010100 */
[----:B------:R-:W-:Y:S01]  /*24ef0*/  FFMA.FTZ R48, R106, R19, R49 ;  /* 0x000000136a307223 */ /* 0x000fe20000010031 */
[----:B------:R-:W-:Y:S01]  /*24f00*/  FFMA.FTZ R19, R136, R51, R53 ;  /* 0x0000003388137223 */ /* 0x000fe20000010035 */
[C---:B------:R-:W-:Y:S01]  /*24f10*/  FADD.FTZ R50, -R11.reuse, R45 ;  /* 0x0000002d0b327221 */ /* 0x040fe20000010100 */
[----:B------:R-:W-:Y:S01]  /*24f20*/  SHF.L.U32 R51, R126, 0x10, RZ ;  /* 0x000000107e337819 */ /* 0x000fe200000006ff */
[----:B------:R-:W-:Y:S01]  /*24f30*/  FADD.FTZ R46, -R11, R46 ;  /* 0x0000002e0b2e7221 */ /* 0x000fe20000010100 */
[----:B------:R-:W-:Y:S02]  /*24f40*/  IMAD.U32 R49, R130, 0x10000, RZ ;  /* 0x0001000082317824 */ /* 0x000fe400078e00ff */
[----:B------:R-:W-:Y:S01]  /*24f50*/  FMUL.FTZ R44, R9, R44 ;  /* 0x0000002c092c7220 */ /* 0x000fe20000410000 */
[----:B------:R-:W-:Y:S01]  /*24f60*/  SHF.L.U32 R54, R159, 0x10, RZ ;  /* 0x000000109f367819 */ /* 0x000fe200000006ff */
[----:B------:R-:W-:Y:S01]  /*24f70*/  IMAD.U32 R52, R158, 0x10000, RZ ;  /* 0x000100009e347824 */ /* 0x000fe200078e00ff */
[----:B------:R-:W-:Y:S01]  /*24f80*/  SHF.L.U32 R55, R127, 0x10, RZ ;  /* 0x000000107f377819 */ /* 0x000fe200000006ff */
[----:B------:R-:W-:Y:S01]  /*24f90*/  FMUL.FTZ R45, R9, R50 ;  /* 0x00000032092d7220 */ /* 0x000fe20000410000 */
[----:B------:R-:W-:Y:S01]  /*24fa0*/  FADD.FTZ R40, -R11, R40 ;  /* 0x000000280b287221 */ /* 0x000fe20000010100 */
[----:B------:R-:W-:-:S02]  /*24fb0*/  IMAD.U32 R53, R131, 0x10000, RZ ;  /* 0x0001000083357824 */ /* 0x000fc400078e00ff */
[----:B------:R-:W-:Y:S01]  /*24fc0*/  FMUL.FTZ R46, R9, R46 ;  /* 0x0000002e092e7220 */ /* 0x000fe20000410000 */
[----:B------:R-:W-:Y:S01]  /*24fd0*/  FADD.FTZ R50, -R11, R47 ;  /* 0x0000002f0b327221 */ /* 0x000fe20000010100 */
[----:B------:R-:W-:Y:S01]  /*24fe0*/  FFMA.FTZ R44, R44, R49, R51 ;  /* 0x000000312c2c7223 */ /* 0x000fe20000010033 */
[----:B------:R-:W-:Y:S01]  /*24ff0*/  SHF.L.U32 R51, R76, 0x10, RZ ;  /* 0x000000104c337819 */ /* 0x000fe200000006ff */
[----:B------:R-:W-:Y:S01]  /*25000*/  FFMA.FTZ R45, R45, R52, R54 ;  /* 0x000000342d2d7223 */ /* 0x000fe20000010036 */
[----:B------:R-:W-:Y:S02]  /*25010*/  IMAD.U32 R49, R92, 0x10000, RZ ;  /* 0x000100005c317824 */ /* 0x000fe400078e00ff */
[----:B------:R-:W-:Y:S01]  /*25020*/  FMUL.FTZ R40, R9, R40 ;  /* 0x0000002809287220 */ /* 0x000fe20000410000 */
[----:B------:R-:W-:Y:S01]  /*25030*/  FFMA.FTZ R46, R46, R53, R55 ;  /* 0x000000352e2e7223 */ /* 0x000fe20000010037 */
[----:B------:R-:W-:Y:S01]  /*25040*/  SHF.L.U32 R47, R161, 0x10, RZ ;  /* 0x00000010a12f7819 */ /* 0x000fe200000006ff */
[----:B------:R-:W-:Y:S01]  /*25050*/  FADD.FTZ R52, -R11, R41 ;  /* 0x000000290b347221 */ /* 0x000fe20000010100 */
[----:B------:R-:W-:-:S02]  /*25060*/  IMAD.U32 R53, R160, 0x10000, RZ ;  /* 0x00010000a0357824 */ /* 0x000fc400078e00ff */
[----:B------:R-:W-:Y:S01]  /*25070*/  FMUL.FTZ R50, R9, R50 ;  /* 0x0000003209327220 */ /* 0x000fe20000410000 */
[----:B------:R-:W-:Y:S01]  /*25080*/  SHF.L.U32 R58, R163, 0x10, RZ ;  /* 0x00000010a33a7819 */ /* 0x000fe200000006ff */
[--C-:B------:R-:W-:Y:S01]  /*25090*/  FFMA.FTZ R40, R40, R49, R51.reuse ;  /* 0x0000003128287223 */ /* 0x100fe20000010033 */
[----:B------:R-:W-:Y:S02]  /*250a0*/  IMAD.U32 R54, R162, 0x10000, RZ ;  /* 0x00010000a2367824 */ /* 0x000fe400078e00ff */
[----:B------:R-:W-:Y:S01]  /*250b0*/  FADD.FTZ R42, -R11, R42 ;  /* 0x0000002a0b2a7221 */ /* 0x000fe20000010100 */
[----:B------:R-:W-:Y:S01]  /*250c0*/  FMUL.FTZ R41, R9, R52 ;  /* 0x0000003409297220 */ /* 0x000fe20000410000 */
[----:B------:R-:W-:Y:S01]  /*250d0*/  PRMT R51, R77, 0x7632, R51 ;  /* 0x000076324d337816 */ /* 0x000fe20000000033 */
[C---:B------:R-:W-:Y:S01]  /*250e0*/  FADD.FTZ R52, -R11.reuse, R43 ;  /* 0x0000002b0b347221 */ /* 0x040fe20000010100 */
[----:B------:R-:W-:Y:S01]  /*250f0*/  FFMA.FTZ R53, R50, R53, R47 ;  /* 0x0000003532357223 */ /* 0x000fe2000001002f */
[----:B------:R-:W-:Y:S01]  /*25100*/  FADD.FTZ R50, -R11, R36 ;  /* 0x000000240b327221 */ /* 0x000fe20000010100 */
[----:B------:R-:W-:Y:S01]  /*25110*/  SHF.L.U32 R47, R77, 0x10, RZ ;  /* 0x000000104d2f7819 */ /* 0x000fe200000006ff */
[----:B------:R-:W-:Y:S01]  /*25120*/  FADD.FTZ R36, -R11, R37 ;  /* 0x000000250b247221 */ /* 0x000fe20000010100 */
[----:B------:R-:W-:Y:S01]  /*25130*/  FFMA.FTZ R41, R41, R54, R58 ;  /* 0x0000003629297223 */ /* 0x000fe2000001003a */
[----:B------:R-:W-:Y:S01]  /*25140*/  IMAD.U32 R43, R93, 0x10000, RZ ;  /* 0x000100005d2b7824 */ /* 0x000fe200078e00ff */
[----:B------:R-:W-:Y:S01]  /*25150*/  SHF.L.U32 R37, R51, 0x10, RZ ;  /* 0x0000001033257819 */ /* 0x000fe200000006ff */
[C---:B------:R-:W-:Y:S01]  /*25160*/  FMUL.FTZ R42, R9.reuse, R42 ;  /* 0x0000002a092a7220 */ /* 0x040fe20000410000 */
[----:B------:R-:W-:Y:S01]  /*25170*/  IMAD.U32 R49, R164, 0x10000, RZ ;  /* 0x00010000a4317824 */ /* 0x000fe200078e00ff */
[----:B------:R-:W-:Y:S01]  /*25180*/  SHF.L.U32 R54, R94, 0x10, RZ ;  /* 0x000000105e367819 */ /* 0x000fe200000006ff */
[----:B------:R-:W-:Y:S01]  /*25190*/  FMUL.FTZ R52, R9, R52 ;  /* 0x0000003409347220 */ /* 0x000fe20000410000 */
[----:B------:R-:W-:-:S02]  /*251a0*/  IMAD.U32 R58, R78, 0x10000, RZ ;  /* 0x000100004e3a7824 */ /* 0x000fc400078e00ff */
[----:B------:R-:W-:Y:S01]  /*251b0*/  FMUL.FTZ R51, R9, R50 ;  /* 0x0000003209337220 */ /* 0x000fe20000410000 */
[----:B------:R-:W-:Y:S01]  /*251c0*/  FFMA.FTZ R50, R42, R43, R47 ;  /* 0x0000002b2a327223 */ /* 0x000fe2000001002f */
[----:B------:R-:W-:Y:S01]  /*251d0*/  FFMA.FTZ R47, R52, R49, R37 ;  /* 0x00000031342f7223 */ /* 0x000fe20000010025 */
[----:B------:R-:W-:Y:S01]  /*251e0*/  PRMT R43, R95, 0x7632, R43 ;  /* 0x000076325f2b7816 */ /* 0x000fe2000000002b */
[----:B------:R-:W-:Y:S01]  /*251f0*/  FFMA.FTZ R52, R51, R54, R58 ;  /* 0x0000003633347223 */ /* 0x000fe2000001003a */
[----:B------:R-:W-:Y:S01]  /*25200*/  PRMT R49, R79, 0x7632, R49 ;  /* 0x000076324f317816 */ /* 0x000fe20000000031 */
[C---:B------:R-:W-:Y:S01]  /*25210*/  FADD.FTZ R38, -R11.reuse, R38 ;  /* 0x000000260b267221 */ /* 0x040fe20000010100 */
[----:B------:R-:W-:Y:S01]  /*25220*/  FADD.FTZ R106, -R11, R39 ;  /* 0x000000270b6a7221 */ /* 0x000fe20000010100 */
[----:B------:R-:W-:Y:S01]  /*25230*/  PRMT R51, R94, 0x7632, R51 ;  /* 0x000076325e337816 */ /* 0x000fe20000000033 */
[----:B------:R-:W-:Y:S01]  /*25240*/  IMAD.U32 R55, R95, 0x10000, RZ ;  /* 0x000100005f377824 */ /* 0x000fe200078e00ff */
[----:B------:R-:W-:Y:S01]  /*25250*/  PRMT R37, R78, 0x7632, R37 ;  /* 0x000076324e257816 */ /* 0x000fe20000000025 */
[----:B------:R-:W-:Y:S01]  /*25260*/  IMAD.U32 R43, R43, 0x10000, RZ ;  /* 0x000100002b2b7824 */ /* 0x000fe200078e00ff */
[----:B------:R-:W-:Y:S01]  /*25270*/  SHF.L.U32 R39, R79, 0x10, RZ ;  /* 0x000000104f277819 */ /* 0x000fe200000006ff */
[----:B------:R-:W-:Y:S01]  /*25280*/  FMUL.FTZ R38, R9, R38 ;  /* 0x0000002609267220 */ /* 0x000fe20000410000 */
[----:B------:R-:W-:Y:S01]  /*25290*/  SHF.L.U32 R49, R49, 0x10, RZ ;  /* 0x0000001031317819 */ /* 0x000fe200000006ff */
[----:B------:R-:W-:Y:S01]  /*252a0*/  FMUL.FTZ R54, R9, R106 ;  /* 0x0000006a09367220 */ /* 0x000fe20000410000 */
[----:B------:R-:W-:Y:S01]  /*252b0*/  SHF.L.U32 R37, R37, 0x10, RZ ;  /* 0x0000001025257819 */ /* 0x000fe200000006ff */
        /* <DEDUP_REMOVED lines=8> */
[C---:B------:R-:W-:Y:S01]  /*25340*/  FADD.FTZ R32, -R11.reuse, R32 ;  /* 0x000000200b207221 */ /* 0x040fe20000010100 */
[----:B------:R-:W-:Y:S01]  /*25350*/  FADD.FTZ R34, -R11, R34 ;  /* 0x000000220b227221 */ /* 0x000fe20000010100 */
[----:B------:R-:W-:Y:S01]  /*25360*/  SHF.L.U32 R33, R38, 0x10, RZ ;  /* 0x0000001026217819 */ /* 0x000fe200000006ff */
[----:B------:R-:W-:-:S02]  /*25370*/  IMAD.U32 R43, R43, 0x10000, RZ ;  /* 0x000100002b2b7824 */ /* 0x000fc400078e00ff */
[C---:B------:R-:W-:Y:S01]  /*25380*/  FMUL.FTZ R36, R9.reuse, R36 ;  /* 0x0000002409247220 */ /* 0x040fe20000410000 */
[----:B------:R-:W-:Y:S01]  /*25390*/  SHF.L.U32 R39, R72, 0x10, RZ ;  /* 0x0000001048277819 */ /* 0x000fe200000006ff */
[----:B------:R-:W-:Y:S02]  /*253a0*/  IMAD.U32 R37, R88, 0x10000, RZ ;  /* 0x0001000058257824 */ /* 0x000fe400078e00ff */
[----:B------:R-:W-:Y:S01]  /*253b0*/  FMUL.FTZ R32, R9, R32 ;  /* 0x0000002009207220 */ /* 0x000fe20000410000 */
[----:B------:R-:W-:Y:S01]  /*253c0*/  SHF.L.U32 R105, R73, 0x10, RZ ;  /* 0x0000001049697819 */ /* 0x000fe200000006ff */
[----:B------:R-:W-:Y:S02]  /*253d0*/  IMAD.U32 R49, R89, 0x10000, RZ ;  /* 0x0001000059317824 */ /* 0x000fe400078e00ff */
[----:B------:R-:W-:Y:S01]  /*253e0*/  FMUL.FTZ R34, R9, R34 ;  /* 0x0000002209227220 */ /* 0x000fe20000410000 */
[----:B------:R-:W-:Y:S01]  /*253f0*/  FFMA.FTZ R43, R36, R43, R33 ;  /* 0x0000002b242b7223 */ /* 0x000fe20000010021 */
[----:B------:R-:W-:Y:S01]  /*25400*/  PRMT R58, R89, 0x7632, R58 ;  /* 0x00007632593a7816 */ /* 0x000fe2000000003a */
[----:B------:R-:W-:Y:S01]  /*25410*/  FADD.FTZ R38, -R11, R35 ;  /* 0x000000230b267221 */ /* 0x000fe20000010100 */
[----:B------:R-:W-:Y:S01]  /*25420*/  PRMT R33, R73, 0x7632, R33 ;  /* 0x0000763249217816 */ /* 0x000fe20000000021 */
[----:B------:R-:W-:Y:S01]  /*25430*/  FFMA.FTZ R42, R32, R37, R39 ;  /* 0x00000025202a7223 */ /* 0x000fe20000010027 */
[C---:B------:R-:W-:Y:S01]  /*25440*/  FADD.FTZ R32, -R11.reuse, R28 ;  /* 0x0000001c0b207221 */ /* 0x040fe20000010100 */
[----:B------:R-:W-:Y:S01]  /*25450*/  FFMA.FTZ R49, R34, R49, R105 ;  /* 0x0000003122317223 */ /* 0x000fe20000010069 */
[----:B------:R-:W-:Y:S01]  /*25460*/  FADD.FTZ R34, -R11, R29 ;  /* 0x0000001d0b227221 */ /* 0x000fe20000010100 */
[----:B------:R-:W-:Y:S01]  /*25470*/  SHF.L.U32 R33, R33, 0x10, RZ ;  /* 0x0000001021217819 */ /* 0x000fe200000006ff */
[----:B------:R-:W-:Y:S01]  /*25480*/  IMAD.U32 R29, R58, 0x10000, RZ ;  /* 0x000100003a1d7824 */ /* 0x000fe200078e00ff */
[----:B------:R-:W-:Y:S01]  /*25490*/  SHF.L.U32 R37, R74, 0x10, RZ ;  /* 0x000000104a257819 */ /* 0x000fe200000006ff */
[----:B------:R-:W-:Y:S01]  /*254a0*/  FMUL.FTZ R28, R9, R38 ;  /* 0x00000026091c7220 */ /* 0x000fe20000410000 */
[----:B------:R-:W-:-:S02]  /*254b0*/  IMAD.U32 R35, R90, 0x10000, RZ ;  /* 0x000100005a237824 */ /* 0x000fc400078e00ff */
[----:B------:R-:W-:Y:S01]  /*254c0*/  FMUL.FTZ R32, R9, R32 ;  /* 0x0000002009207220 */ /* 0x000fe20000410000 */
[----:B------:R-:W-:Y:S01]  /*254d0*/  FADD.FTZ R36, -R11, R30 ;  /* 0x0000001e0b247221 */ /* 0x000fe20000010100 */
[----:B------:R-:W-:Y:S01]  /*254e0*/  FFMA.FTZ R28, R28, R29, R33 ;  /* 0x0000001d1c1c7223 */ /* 0x000fe20000010021 */
[----:B------:R-:W-:Y:S01]  /*254f0*/  PRMT R58, R91, 0x7632, R58 ;  /* 0x000076325b3a7816 */ /* 0x000fe2000000003a */
[----:B------:R-:W-:Y:S01]  /*25500*/  FFMA.FTZ R29, R32, R35, R37 ;  /* 0x00000023201d7223 */ /* 0x000fe20000010025 */
[----:B------:R-:W-:Y:S01]  /*25510*/  PRMT R35, R75, 0x7632, R35 ;  /* 0x000076324b237816 */ /* 0x000fe20000000023 */
[----:B------:R-:W-:Y:S01]  /*25520*/  FADD.FTZ R38, -R11, R31 ;  /* 0x0000001f0b267221 */ /* 0x000fe20000010100 */
[----:B------:R-:W-:Y:S01]  /*25530*/  FMUL.FTZ R30, R9, R34 ;  /* 0x00000022091e7220 */ /* 0x000fe20000410000 */
[----:B------:R-:W-:Y:S01]  /*25540*/  SHF.L.U32 R33, R75, 0x10, RZ ;  /* 0x000000104b217819 */ /* 0x000fe200000006ff */
[----:B------:R-:W-:Y:S02]  /*25550*/  IMAD.U32 R31, R91, 0x10000, RZ ;  /* 0x000100005b1f7824 */ /* 0x000fe400078e00ff */
[C---:B------:R-:W-:Y:S01]  /*25560*/  FADD.FTZ R34, -R11.reuse, R25 ;  /* 0x000000190b227221 */ /* 0x040fe20000010100 */
[----:B------:R-:W-:Y:S01]  /*25570*/  FADD.FTZ R32, -R11, R26 ;  /* 0x0000001a0b207221 */ /* 0x000fe20000010100 */
        /* <DEDUP_REMOVED lines=9> */
[----:B------:R-:W-:Y:S01]  /*25610*/  IMAD.U32 R25, R85, 0x10000, RZ ;  /* 0x0001000055197824 */ /* 0x000fe200078e00ff */
[----:B------:R-:W-:Y:S01]  /*25620*/  SHF.L.U32 R33, R69, 0x10, RZ ;  /* 0x0000001045217819 */ /* 0x000fe200000006ff */
[----:B------:R-:W-:Y:S01]  /*25630*/  FMUL.FTZ R32, R9, R32 ;  /* 0x0000002009207220 */ /* 0x000fe20000410000 */
[----:B------:R-:W-:Y:S01]  /*25640*/  PRMT R138, R85, 0x7632, R138 ;  /* 0x00007632558a7816 */ /* 0x000fe2000000008a */
[----:B------:R-:W-:Y:S01]  /*25650*/  FADD.FTZ R38, -R11, R21 ;  /* 0x000000150b267221 */ /* 0x000fe20000010100 */
[----:B------:R-:W-:Y:S01]  /*25660*/  PRMT R140, R69, 0x7632, R140 ;  /* 0x00007632458c7816 */ /* 0x000fe2000000008c */
[----:B------:R-:W-:Y:S01]  /*25670*/  FMUL.FTZ R21, R9, R58 ;  /* 0x0000003a09157220 */ /* 0x000fe20000410000 */
[----:B------:R-:W-:Y:S01]  /*25680*/  PRMT R106, R84, 0x7632, R106 ;  /* 0x00007632546a7816 */ /* 0x000fe2000000006a */
[----:B------:R-:W-:Y:S01]  /*25690*/  IMAD.U32 R39, R39, 0x10000, RZ ;  /* 0x0001000027277824 */ /* 0x000fe200078e00ff */
[----:B------:R-:W-:Y:S01]  /*256a0*/  PRMT R136, R68, 0x7632, R136 ;  /* 0x0000763244887816 */ /* 0x000fe20000000088 */
[--C-:B------:R-:W-:Y:S01]  /*256b0*/  FFMA.FTZ R58, R32, R25, R33.reuse ;  /* 0x00000019203a7223 */ /* 0x100fe20000010021 */
[----:B------:R-:W-:Y:S01]  /*256c0*/  SHF.L.U32 R105, R105, 0x10, RZ ;  /* 0x0000001069697819 */ /* 0x000fe200000006ff */
[----:B------:R-:W-:Y:S01]  /*256d0*/  IMAD.U32 R138, R138, 0x10000, RZ ;  /* 0x000100008a8a7824 */ /* 0x000fe200078e00ff */
[----:B------:R-:W-:Y:S01]  /*256e0*/  SHF.L.U32 R140, R140, 0x10, RZ ;  /* 0x000000108c8c7819 */ /* 0x000fe200000006ff */
[C---:B------:R-:W-:Y:S01]  /*256f0*/  FADD.FTZ R24, -R11.reuse, R24 ;  /* 0x000000180b187221 */ /* 0x040fe20000010100 */
[----:B------:R-:W-:Y:S01]  /*25700*/  PRMT R33, R86, 0x7632, R33 ;  /* 0x0000763256217816 */ /* 0x000fe20000000021 */
[----:B------:R-:W-:Y:S01]  /*25710*/  FADD.FTZ R36, -R11, R20 ;  /* 0x000000140b247221 */ /* 0x000fe20000010100 */
[----:B------:R-:W-:Y:S01]  /*25720*/  PRMT R35, R70, 0x7632, R35 ;  /* 0x0000763246237816 */ /* 0x000fe20000000023 */
[----:B------:R-:W-:Y:S01]  /*25730*/  IMAD.U32 R106, R106, 0x10000, RZ ;  /* 0x000100006a6a7824 */ /* 0x000fe200078e00ff */
[----:B------:R-:W-:Y:S01]  /*25740*/  SHF.L.U32 R136, R136, 0x10, RZ ;  /* 0x0000001088887819 */ /* 0x000fe200000006ff */
[----:B------:R-:W-:Y:S01]  /*25750*/  FMUL.FTZ R31, R9, R34 ;  /* 0x00000022091f7220 */ /* 0x000fe20000410000 */
[----:B------:R-:W-:Y:S01]  /*25760*/  FFMA.FTZ R30, R30, R39, R105 ;  /* 0x000000271e1e7223 */ /* 0x000fe20000010069 */
[----:B------:R-:W-:Y:S01]  /*25770*/  FADD.FTZ R20, -R11, R23 ;  /* 0x000000170b147221 */ /* 0x000fe20000010100 */
[----:B------:R-:W-:Y:S01]  /*25780*/  SHF.L.U32 R39, R68, 0x10, RZ ;  /* 0x0000001044277819 */ /* 0x000fe200000006ff */
[----:B------:R-:W-:Y:S01]  /*25790*/  FFMA.FTZ R25, R21, R138, R140 ;  /* 0x0000008a15197223 */ /* 0x000fe2000001008c */
[----:B------:R-:W-:Y:S01]  /*257a0*/  SHF.L.U32 R23, R70, 0x10, RZ ;  /* 0x0000001046177819 */ /* 0x000fe200000006ff */
[----:B------:R-:W-:Y:S01]  /*257b0*/  IMAD.U32 R37, R84, 0x10000, RZ ;  /* 0x0001000054257824 */ /* 0x000fe200078e00ff */
[----:B------:R-:W-:Y:S01]  /*257c0*/  SHF.L.U32 R35, R35, 0x10, RZ ;  /* 0x0000001023237819 */ /* 0x000fe200000006ff */
[----:B------:R-:W-:Y:S01]  /*257d0*/  FMUL.FTZ R24, R9, R24 ;  /* 0x0000001809187220 */ /* 0x000fe20000410000 */
[----:B------:R-:W-:-:S02]  /*257e0*/  IMAD.U32 R21, R86, 0x10000, RZ ;  /* 0x0001000056157824 */ /* 0x000fc400078e00ff */
[----:B------:R-:W-:Y:S01]  /*257f0*/  FMUL.FTZ R36, R9, R36 ;  /* 0x0000002409247220 */ /* 0x000fe20000410000 */
[----:B------:R-:W-:Y:S02]  /*25800*/  IMAD.U32 R33, R33, 0x10000, RZ ;  /* 0x0001000021217824 */ /* 0x000fe400078e00ff */
[----:B------:R-:W-:Y:S01]  /*25810*/  FMUL.FTZ R38, R9, R38 ;  /* 0x0000002609267220 */ /* 0x000fe20000410000 */
[----:B------:R-:W-:Y:S01]  /*25820*/  FFMA.FTZ R31, R31, R106, R136 ;  /* 0x0000006a1f1f7223 */ /* 0x000fe20000010088 */
[C---:B------:R-:W-:Y:S01]  /*25830*/  FADD.FTZ R22, -R11.reuse, R22 ;  /* 0x000000160b167221 */ /* 0x040fe20000010100 */
[C---:B------:R-:W-:Y:S01]  /*25840*/  FADD.FTZ R106, -R11.reuse, R100 ;  /* 0x000000640b6a7221 */ /* 0x040fe20000010100 */
[----:B------:R-:W-:Y:S01]  /*25850*/  FADD.FTZ R34, -R11, R101 ;  /* 0x000000650b227221 */ /* 0x000fe20000010100 */
[----:B------:R-:W-:Y:S01]  /*25860*/  FFMA.FTZ R24, R24, R37, R39 ;  /* 0x0000002518187223 */ /* 0x000fe20000010027 */
[----:B------:R-:W-:Y:S01]  /*25870*/  FFMA.FTZ R101, R36, R21, R23 ;  /* 0x0000001524657223 */ /* 0x000fe20000010017 */
[----:B------:R-:W-:Y:S01]  /*25880*/  FFMA.FTZ R100, R38, R33, R35 ;  /* 0x0000002126647223 */ /* 0x000fe20000010023 */
[----:B------:R-:W-:Y:S01]  /*25890*/  SHF.L.U32 R39, R71, 0x10, RZ ;  /* 0x0000001047277819 */ /* 0x000fe200000006ff */
[C---:B------:R-:W-:Y:S01]  /*258a0*/  FADD.FTZ R32, -R11.reuse, R102 ;  /* 0x000000660b207221 */ /* 0x040fe20000010100 */
[----:B------:R-:W-:Y:S01]  /*258b0*/  IMAD.U32 R38, R80, 0x10000, RZ ;  /* 0x0001000050267824 */ /* 0x000fe200078e00ff */
[----:B------:R-:W-:Y:S01]  /*258c0*/  SHF.L.U32 R138, R64, 0x10, RZ ;  /* 0x00000010408a7819 */ /* 0x000fe200000006ff */
[----:B------:R-:W-:Y:S01]  /*258d0*/  FADD.FTZ R36, -R11, R97 ;  /* 0x000000610b247221 */ /* 0x000fe20000010100 */
[----:B------:R-:W-:-:S02]  /*258e0*/  IMAD.U32 R37, R87, 0x10000, RZ ;  /* 0x0001000057257824 */ /* 0x000fc400078e00ff */
[C---:B------:R-:W-:Y:S01]  /*258f0*/  FMUL.FTZ R102, R9.reuse, R22 ;  /* 0x0000001609667220 */ /* 0x040fe20000410000 */
[C---:B------:R-:W-:Y:S01]  /*25900*/  FMUL.FTZ R97, R9.reuse, R106 ;  /* 0x0000006a09617220 */ /* 0x040fe20000410000 */
[----:B------:R-:W-:Y:S01]  /*25910*/  PRMT R33, R80, 0x7632, R33 ;  /* 0x0000763250217816 */ /* 0x000fe20000000021 */
[----:B------:R-:W-:Y:S01]  /*25920*/  FMUL.FTZ R34, R9, R34 ;  /* 0x0000002209227220 */ /* 0x000fe20000410000 */
[----:B------:R-:W-:Y:S01]  /*25930*/  FFMA.FTZ R102, R102, R37, R39 ;  /* 0x0000002566667223 */ /* 0x000fe20000010027 */
[----:B------:R-:W-:Y:S01]  /*25940*/  FFMA.FTZ R97, R97, R38, R138 ;  /* 0x0000002661617223 */ /* 0x000fe2000001008a */
[----:B------:R-:W-:Y:S01]  /*25950*/  PRMT R35, R64, 0x7632, R35 ;  /* 0x0000763240237816 */ /* 0x000fe20000000023 */
[----:B------:R-:W0:Y:S01]  /*25960*/  LDC.64 R38, c[0x0][0x428] ;  /* 0x00010a00ff267b82 */ /* 0x000e220000000a00 */
[----:B------:R-:W-:Y:S01]  /*25970*/  IADD3 R10, PT, PT, R145, -0x1, RZ ;  /* 0xffffffff910a7810 */ /* 0x000fe20007ffe0ff */
[----:B------:R-:W-:Y:S01]  /*25980*/  IMAD.U32 R33, R33, 0x10000, RZ ;  /* 0x0001000021217824 */ /* 0x000fe200078e00ff */
[----:B------:R-:W-:Y:S01]  /*25990*/  PRMT R21, R87, 0x7632, R21 ;  /* 0x0000763257157816 */ /* 0x000fe20000000015 */
[----:B------:R-:W-:Y:S01]  /*259a0*/  FADD.FTZ R136, -R11, R96 ;  /* 0x000000600b887221 */ /* 0x000fe20000010100 */
[----:B------:R-:W-:Y:S01]  /*259b0*/  PRMT R23, R71, 0x7632, R23 ;  /* 0x0000763247177816 */ /* 0x000fe20000000017 */
[----:B------:R-:W-:Y:S01]  /*259c0*/  IMAD R10, R10, R165, RZ ;  /* 0x000000a50a0a7224 */ /* 0x000fe200078e02ff */
[----:B------:R-:W-:Y:S01]  /*259d0*/  SHF.L.U32 R35, R35, 0x10, RZ ;  /* 0x0000001023237819 */ /* 0x000fe200000006ff */
[----:B------:R-:W-:Y:S01]  /*259e0*/  IMAD.U32 R21, R21, 0x10000, RZ ;  /* 0x0001000015157824 */ /* 0x000fe200078e00ff */
[----:B------:R-:W-:Y:S01]  /*259f0*/  SHF.L.U32 R23, R23, 0x10, RZ ;  /* 0x0000001017177819 */ /* 0x000fe200000006ff */
[----:B------:R-:W-:Y:S01]  /*25a00*/  FMUL.FTZ R20, R9, R20 ;  /* 0x0000001409147220 */ /* 0x000fe20000410000 */
[C---:B------:R-:W-:Y:S01]  /*25a10*/  FADD.FTZ R22, -R11.reuse, R103 ;  /* 0x000000670b167221 */ /* 0x040fe20000010100 */
[----:B------:R-:W-:Y:S01]  /*25a20*/  FFMA.FTZ R96, R34, R33, R35 ;  /* 0x0000002122607223 */ /* 0x000fe20000010023 */
[C---:B------:R-:W-:Y:S01]  /*25a30*/  FADD.FTZ R98, -R11.reuse, R98 ;  /* 0x000000620b627221 */ /* 0x040fe20000010100 */
[----:B------:R-:W-:Y:S01]  /*25a40*/  FADD.FTZ R106, -R11, R99 ;  /* 0x000000630b6a7221 */ /* 0x000fe20000010100 */
[----:B------:R-:W-:Y:S01]  /*25a50*/  PRMT R35, R81, 0x7632, R35 ;  /* 0x0000763251237816 */ /* 0x000fe20000000023 */
[----:B------:R-:W-:Y:S01]  /*25a60*/  FFMA.FTZ R99, R20, R21, R23 ;  /* 0x0000001514637223 */ /* 0x000fe20000010017 */
[----:B------:R-:W-:Y:S01]  /*25a70*/  PRMT R37, R65, 0x7632, R37 ;  /* 0x0000763241257816 */ /* 0x000fe20000000025 */
[----:B------:R-:W-:Y:S01]  /*25a80*/  IMAD.U32 R23, R81, 0x10000, RZ ;  /* 0x0001000051177824 */ /* 0x000fe200078e00ff */
[----:B------:R-:W-:Y:S01]  /*25a90*/  SHF.R.S32.HI R11, RZ, 0x1f, R10 ;  /* 0x0000001fff0b7819 */ /* 0x000fe2000001140a */
[----:B------:R-:W-:Y:S01]  /*25aa0*/  FMUL.FTZ R32, R9, R32 ;  /* 0x0000002009207220 */ /* 0x000fe20000410000 */
[----:B------:R-:W-:Y:S01]  /*25ab0*/  SHF.L.U32 R33, R65, 0x10, RZ ;  /* 0x0000001041217819 */ /* 0x000fe200000006ff */
[----:B------:R-:W-:Y:S01]  /*25ac0*/  IMAD.U32 R35, R35, 0x10000, RZ ;  /* 0x0001000023237824 */ /* 0x000fe200078e00ff */
[----:B------:R-:W-:Y:S01]  /*25ad0*/  SHF.L.U32 R37, R37, 0x10, RZ ;  /* 0x0000001025257819 */ /* 0x000fe200000006ff */
[----:B------:R-:W-:Y:S01]  /*25ae0*/  FMUL.FTZ R34, R9, R22 ;  /* 0x0000001609227220 */ /* 0x000fe20000410000 */
[----:B------:R-:W-:Y:S01]  /*25af0*/  LEA.HI R11, R11, R10, RZ, 0x3 ;  /* 0x0000000a0b0b7211 */ /* 0x000fe200078f18ff */
[C---:B------:R-:W-:Y:S01]  /*25b00*/  FMUL.FTZ R22, R9.reuse, R136 ;  /* 0x0000008809167220 */ /* 0x040fe20000410000 */
[----:B------:R-:W-:Y:S01]  /*25b10*/  F2FP.BF16.F32.PACK_AB R13, R56, R13 ;  /* 0x0000000d380d723e */ /* 0x000fe200000010ff */
[C---:B------:R-:W-:Y:S01]  /*25b20*/  FMUL.FTZ R21, R9.reuse, R36 ;  /* 0x0000002409157220 */ /* 0x040fe20000410000 */
[----:B------:R-:W-:Y:S01]  /*25b30*/  F2FP.BF16.F32.PACK_AB R12, R12, R16 ;  /* 0x000000100c0c723e */ /* 0x000fe200000010ff */
[C---:B------:R-:W-:Y:S01]  /*25b40*/  FMUL.FTZ R20, R9.reuse, R98 ;  /* 0x0000006209147220 */ /* 0x040fe20000410000 */
[----:B------:R-:W-:Y:S01]  /*25b50*/  LOP3.LUT R140, R104, 0x1f, RZ, 0xc0, !PT ;  /* 0x0000001f688c7812 */ /* 0x000fe200078ec0ff */
[----:B------:R-:W-:Y:S01]  /*25b60*/  FMUL.FTZ R103, R9, R106 ;  /* 0x0000006a09677220 */ /* 0x000fe20000410000 */
[----:B------:R-:W-:Y:S01]  /*25b70*/  PRMT R56, R82, 0x7632, R56 ;  /* 0x0000763252387816 */ /* 0x000fe20000000038 */
[----:B------:R-:W-:Y:S01]  /*25b80*/  FFMA.FTZ R9, R32, R23, R33 ;  /* 0x0000001720097223 */ /* 0x000fe20000010021 */
[----:B------:R-:W-:Y:S01]  /*25b90*/  PRMT R16, R66, 0x7632, R16 ;  /* 0x0000763242107816 */ /* 0x000fe20000000010 */
[----:B------:R-:W-:Y:S01]  /*25ba0*/  FFMA.FTZ R98, R34, R35, R37 ;  /* 0x0000002322627223 */ /* 0x000fe20000010025 */
[----:B------:R-:W-:Y:S01]  /*25bb0*/  F2FP.BF16.F32.PACK_AB R14, R14, R57 ;  /* 0x000000390e0e723e */ /* 0x000fe200000010ff */
[----:B------:R-:W-:Y:S01]  /*25bc0*/  IMAD.U32 R57, R82, 0x10000, RZ ;  /* 0x0001000052397824 */ /* 0x000fe200078e00ff */
[----:B------:R-:W-:Y:S01]  /*25bd0*/  SHF.L.U32 R33, R66, 0x10, RZ ;  /* 0x0000001042217819 */ /* 0x000fe200000006ff */
[----:B------:R-:W-:Y:S01]  /*25be0*/  IMAD.U32 R56, R56, 0x10000, RZ ;  /* 0x0001000038387824 */ /* 0x000fe200078e00ff */
[----:B------:R-:W-:-:S02]  /*25bf0*/  LEA.HI.SX32 R23, R11, R140, 0x1d ;  /* 0x0000008c0b177211 */ /* 0x000fc400078feaff */
[----:B------:R-:W-:Y:S01]  /*25c00*/  F2FP.BF16.F32.PACK_AB R15, R15, R59 ;  /* 0x0000003b0f0f723e */ /* 0x000fe200000010ff */
[----:B------:R-:W-:Y:S01]  /*25c10*/  IMAD.U32 R59, R83, 0x10000, RZ ;  /* 0x00010000533b7824 */ /* 0x000fe200078e00ff */
[----:B------:R-:W-:Y:S01]  /*25c20*/  SHF.L.U32 R35, R67, 0x10, RZ ;  /* 0x0000001043237819 */ /* 0x000fe200000006ff */
[----:B0-----:R-:W-:Y:S01]  /*25c30*/  IMAD.WIDE.U32 R10, R23, 0x10, R38 ;  /* 0x00000010170a7825 */ /* 0x001fe200078e0026 */
[----:B------:R-:W-:-:S03]  /*25c40*/  PRMT R32, R83, 0x7632, R32 ;  /* 0x0000763253207816 */ /* 0x000fc60000000020 */
[----:B------:R-:W-:Y:S01]  /*25c50*/  FFMA.FTZ R57, R22, R57, R33 ;  /* 0x0000003916397223 */ /* 0x000fe20000010021 */
[----:B------:R-:W-:Y:S01]  /*25c60*/  PRMT R34, R67, 0x7632, R34 ;  /* 0x0000763243227816 */ /* 0x000fe20000000022 */
[----:B------:R-:W-:Y:S01]  /*25c70*/  FFMA.FTZ R59, R20, R59, R35 ;  /* 0x0000003b143b7223 */ /* 0x000fe20000010023 */
[----:B------:R-:W-:Y:S01]  /*25c80*/  SHF.L.U32 R16, R16, 0x10, RZ ;  /* 0x0000001010107819 */ /* 0x000fe200000006ff */
[----:B------:R-:W-:Y:S01]  /*25c90*/  IMAD.U32 R32, R32, 0x10000, RZ ;  /* 0x0001000020207824 */ /* 0x000fe200078e00ff */
[----:B------:R-:W-:Y:S01]  /*25ca0*/  SHF.L.U32 R34, R34, 0x10, RZ ;  /* 0x0000001022227819 */ /* 0x000fe200000006ff */
[C---:B------:R-:W-:Y:S01]  /*25cb0*/  VIADD R35, R23.reuse, 0x60 ;  /* 0x0000006017237836 */ /* 0x040fe20000000000 */
[----:B------:R-:W-:Y:S01]  /*25cc0*/  IADD3 R33, PT, PT, R23, 0x40, RZ ;  /* 0x0000004017217810 */ /* 0x000fe20007ffe0ff */
[----:B------:R-:W-:Y:S01]  /*25cd0*/  FFMA.FTZ R56, R21, R56, R16 ;  /* 0x0000003815387223 */ /* 0x000fe20000010010 */
[C---:B------:R-:W-:Y:S01]  /*25ce0*/  IADD3 R37, PT, PT, R23.reuse, 0x80, RZ ;  /* 0x0000008017257810 */ /* 0x040fe20007ffe0ff */
[----:B------:R-:W-:-:S02]  /*25cf0*/  VIADD R21, R23, 0x20 ;  /* 0x0000002017157836 */ /* 0x000fc40000000000 */
[----:B------:R-:W-:Y:S01]  /*25d00*/  FFMA.FTZ R103, R103, R32, R34 ;  /* 0x0000002067677223 */ /* 0x000fe20000010022 */
[----:B------:R-:W-:Y:S01]  /*25d10*/  VIADD R23, R23, 0xa0 ;  /* 0x000000a017177836 */ /* 0x000fe20000000000 */
[----:B------:R0:W-:Y:S01]  /*25d20*/  STG.E.128 desc[UR6][R10.64], R12 ;  /* 0x0000000c0a007986 */ /* 0x0001e2000c101d06 */
        /* <DEDUP_REMOVED lines=8> */
[----:B------:R-:W-:Y:S02]  /*25db0*/  F2FP.BF16.F32.PACK_AB R31, R103, R59 ;  /* 0x0000003b671f723e */ /* 0x000fe400000010ff */
[----:B------:R-:W-:Y:S02]  /*25dc0*/  F2FP.BF16.F32.PACK_AB R30, R56, R57 ;  /* 0x00000039381e723e */ /* 0x000fe400000010ff */
[----:B------:R-:W-:Y:S01]  /*25dd0*/  F2FP.BF16.F32.PACK_AB R29, R98, R9 ;  /* 0x00000009621d723e */ /* 0x000fe200000010ff */
[--C-:B0-----:R-:W-:Y:S01]  /*25de0*/  IMAD.WIDE.U32 R10, R21, 0x10, R38.reuse ;  /* 0x00000010150a7825 */ /* 0x101fe200078e0026 */
[----:B------:R-:W-:Y:S02]  /*25df0*/  F2FP.BF16.F32.PACK_AB R15, R53, R46 ;  /* 0x0000002e350f723e */ /* 0x000fe400000010ff */
        /* <DEDUP_REMOVED lines=12> */
[----:B------:R-:W-:Y:S01]  /*25ec0*/  F2FP.BF16.F32.PACK_AB R26, R100, R101 ;  /* 0x00000065641a723e */ /* 0x000fe200000010ff */
[----:B------:R0:W-:Y:S01]  /*25ed0*/  STG.E.128 desc[UR6][R34.64], R20 ;  /* 0x0000001422007986 */ /* 0x0001e2000c101d06 */
[----:B------:R-:W-:-:S03]  /*25ee0*/  F2FP.BF16.F32.PACK_AB R28, R96, R97 ;  /* 0x00000061601c723e */ /* 0x000fc600000010ff */
[----:B------:R0:W-:Y:S04]  /*25ef0*/  STG.E.128 desc[UR6][R36.64], R24 ;  /* 0x0000001824007986 */ /* 0x0001e8000c101d06 */
[----:B------:R0:W-:Y:S02]  /*25f00*/  STG.E.128 desc[UR6][R38.64], R28 ;  /* 0x0000001c26007986 */ /* 0x0001e4000c101d06 */
.L_x_19058:
[----:B------:R-:W-:Y:S05]  /*25f10*/  BSYNC.RECONVERGENT B0 ;  /* 0x0000000000007941 */ /* 0x000fea0003800200 */
.L_x_19057:
[----:B0-----:R-:W0:Y:S02]  /*25f20*/  LDC.64 R10, c[0x0][0x380] ;  /* 0x0000e000ff0a7b82 */ /* 0x001e240000000a00 */
[----:B0-----:R-:W-:-:S04]  /*25f30*/  LEA R2, R10, R2, 0x2 ;  /* 0x000000020a027211 */ /* 0x001fc800078e10ff */
[----:B------:R-:W-:-:S13]  /*25f40*/  ISETP.GE.AND P0, PT, R2, R11, PT ;  /* 0x0000000b0200720c */ /* 0x000fda0003f06270 */
[----:B------:R-:W-:Y:S05]  /*25f50*/  @!P0 BRA `(.L_x_19059) ;  /* 0xfffffda800dc8947 */ /* 0x000fea000383ffff */
[----:B------:R-:W-:Y:S05]  /*25f60*/  EXIT ;  /* 0x000000000000794d */ /* 0x000fea0003800000 */
.L_x_19056:
[----:B------:R-:W-:Y:S01]  /*25f70*/  HFMA2 R106, -RZ, RZ, 0, 1.847743988037109375e-06 ;  /* 0x0000001fff6a7431 */ /* 0x000fe200000001ff */
[----:B------:R-:W-:Y:S01]  /*25f80*/  BSSY B0, `(.L_x_19060) ;  /* 0x0000006000007945 */ /* 0x000fe20003800000 */
[----:B------:R-:W-:Y:S02]  /*25f90*/  IMAD.MOV.U32 R19, RZ, RZ, 0x1 ;  /* 0x00000001ff137424 */ /* 0x000fe400078e00ff */
[----:B------:R-:W-:-:S07]  /*25fa0*/  IMAD.MOV.U32 R17, RZ, RZ, -0x1 ;  /* 0xffffffffff117424 */ /* 0x000fce00078e00ff */
[----:B01----:R-:W-:Y:S05]  /*25fb0*/  WARPSYNC.COLLECTIVE R17, `(.L_x_19061) ;  /* 0x0000000011087348 */ /* 0x003fea0003c00000 */
[----:B------:R2:W3:Y:S02]  /*25fc0*/  SHFL.BFLY P1, R16, R18, R19, R106 ;  /* 0x0c00001312107389 */ /* 0x0004e4000002006a */
[----:B0123--:R-:W-:Y:S05]  /*25fd0*/  ENDCOLLECTIVE ;  /* 0x000000000000791b */ /* 0x00ffea0003800000 */
.L_x_19061:
[----:B------:R-:W-:Y:S05]  /*25fe0*/  BSYNC B0 ;  /* 0x0000000000007941 */ /* 0x000fea0003800000 */
.L_x_19060:
        /* <DEDUP_REMOVED lines=9> */
.L_x_19062:
[----:B------:R-:W-:Y:S02]  /*26080*/  IMAD.MOV.U32 R19, RZ, RZ, 0x4 ;  /* 0x00000004ff137424 */ /* 0x000fe400078e00ff */
[----:B------:R-:W-:-:S04]  /*26090*/  IMAD.MOV.U32 R10, RZ, RZ, R16 ;  /* 0x000000ffff0a7224 */ /* 0x000fc800078e0010 */
[----:B------:R-:W-:-:S05]  /*260a0*/  FADD.FTZ R12, R11, R10 ;  /* 0x0000000a0b0c7221 */ /* 0x000fca0000010000 */
[----:B------:R-:W-:-:S07]  /*260b0*/  MOV R18, R12 ;  /* 0x0000000c00127202 */ /* 0x000fce0000000f00 */
[----:B------:R-:W-:Y:S05]  /*260c0*/  WARPSYNC.COLLECTIVE R17, `(.L_x_19063) ;  /* 0x0000000011087348 */ /* 0x000fea0003c00000 */
[----:B------:R0:W1:Y:S02]  /*260d0*/  SHFL.BFLY P1, R16, R18, R19, R106 ;  /* 0x0c00001312107389 */ /* 0x000064000002006a */
[----:B01----:R-:W-:Y:S05]  /*260e0*/  ENDCOLLECTIVE ;  /* 0x000000000000791b */ /* 0x003fea0003800000 */
.L_x_19063:
[----:B------:R-:W-:Y:S01]  /*260f0*/  HFMA2 R19, -RZ, RZ, 0, 4.76837158203125e-07 ;  /* 0x00000008ff137431 */ /* 0x000fe200000001ff */
[----:B------:R-:W-:-:S05]  /*26100*/  MOV R9, R16 ;  /* 0x0000001000097202 */ /* 0x000fca0000000f00 */
[----:B------:R-:W-:-:S04]  /*26110*/  FADD.FTZ R13, R12, R9 ;  /* 0x000000090c0d7221 */ /* 0x000fc80000010000 */
[----:B------:R-:W-:-:S07]  /*26120*/  IMAD.MOV.U32 R18, RZ, RZ, R13 ;  /* 0x000000ffff127224 */ /* 0x000fce00078e000d */
[----:B------:R-:W-:Y:S05]  /*26130*/  WARPSYNC.COLLECTIVE R17, `(.L_x_19064) ;  /* 0x0000000011087348 */ /* 0x000fea0003c00000 */
[----:B------:R0:W1:Y:S02]  /*26140*/  SHFL.BFLY P1, R16, R18, R19, R106 ;  /* 0x0c00001312107389 */ /* 0x000064000002006a */
[----:B01----:R-:W-:Y:S05]  /*26150*/  ENDCOLLECTIVE ;  /* 0x000000000000791b */ /* 0x003fea0003800000 */
.L_x_19064:
        /* <DEDUP_REMOVED lines=8> */
.L_x_19065:
        /* <DEDUP_REMOVED lines=104> */
.L_x_19066:
[----:B------:R-:W-:Y:S02]  /*26860*/  IMAD.MOV.U32 R19, RZ, RZ, 0x2 ;  /* 0x00000002ff137424 */ /* 0x000fe400078e00ff */
[----:B------:R-:W-:-:S04]  /*26870*/  IMAD.MOV.U32 R12, RZ, RZ, R16 ;  /* 0x000000ffff0c7224 */ /* 0x000fc800078e0010 */
[----:B------:R-:W-:-:S05]  /*26880*/  FADD.FTZ R12, R9, R12 ;  /* 0x0000000c090c7221 */ /* 0x000fca0000010000 */
[----:B------:R-:W-:-:S07]  /*26890*/  MOV R18, R12 ;  /* 0x0000000c00127202 */ /* 0x000fce0000000f00 */
[----:B------:R-:W-:Y:S05]  /*268a0*/  WARPSYNC.COLLECTIVE R17, `(.L_x_19067) ;  /* 0x0000000011087348 */ /* 0x000fea0003c00000 */
[----:B------:R0:W1:Y:S02]  /*268b0*/  SHFL.BFLY P1, R16, R18, R19, R106 ;  /* 0x0c00001312107389 */ /* 0x000064000002006a */
[----:B01----:R-:W-:Y:S05]  /*268c0*/  ENDCOLLECTIVE ;  /* 0x000000000000791b */ /* 0x003fea0003800000 */
.L_x_19067:
[----:B------:R-:W-:Y:S01]  /*268d0*/  HFMA2 R19, -RZ, RZ, 0, 2.384185791015625e-07 ;  /* 0x00000004ff137431 */ /* 0x000fe200000001ff */
[----:B------:R-:W-:-:S05]  /*268e0*/  MOV R11, R16 ;  /* 0x00000010000b7202 */ /* 0x000fca0000000f00 */
[----:B------:R-:W-:-:S04]  /*268f0*/  FADD.FTZ R11, R12, R11 ;  /* 0x0000000b0c0b7221 */ /* 0x000fc80000010000 */
[----:B------:R-:W-:-:S07]  /*26900*/  IMAD.MOV.U32 R18, RZ, RZ, R11 ;  /* 0x000000ffff127224 */ /* 0x000fce00078e000b */
[----:B------:R-:W-:Y:S05]  /*26910*/  WARPSYNC.COLLECTIVE R17, `(.L_x_19068) ;  /* 0x0000000011087348 */ /* 0x000fea0003c00000 */
[----:B------:R0:W1:Y:S02]  /*26920*/  SHFL.BFLY P1, R16, R18, R19, R106 ;  /* 0x0c00001312107389 */ /* 0x000064000002006a */
[----:B01----:R-:W-:Y:S05]  /*26930*/  ENDCOLLECTIVE ;  /* 0x000000000000791b */ /* 0x003fea0003800000 */
.L_x_19068:
[----:B------:R-:W-:Y:S02]  /*26940*/  IMAD.MOV.U32 R19, RZ, RZ, 0x8 ;  /* 0x00000008ff137424 */ /* 0x000fe400078e00ff */
[----:B------:R-:W-:-:S04]  /*26950*/  IMAD.MOV.U32 R14, RZ, RZ, R16 ;  /* 0x000000ffff0e7224 */ /* 0x000fc800078e0010 */
[----:B------:R-:W-:-:S05]  /*26960*/  FADD.FTZ R14, R11, R14 ;  /* 0x0000000e0b0e7221 */ /* 0x000fca0000010000 */
[----:B------:R-:W-:-:S07]  /*26970*/  MOV R18, R14 ;  /* 0x0000000e00127202 */ /* 0x000fce0000000f00 */
[----:B------:R-:W-:Y:S05]  /*26980*/  WARPSYNC.COLLECTIVE R17, `(.L_x_19069) ;  /* 0x0000000011087348 */ /* 0x000fea0003c00000 */
[----:B------:R0:W1:Y:S02]  /*26990*/  SHFL.BFLY P1, R16, R18, R19, R106 ;  /* 0x0c00001312107389 */ /* 0x000064000002006a */
[----:B01----:R-:W-:Y:S05]  /*269a0*/  ENDCOLLECTIVE ;  /* 0x000000000000791b */ /* 0x003fea0003800000 */
.L_x_19069:
[----:B------:R-:W-:Y:S01]  /*269b0*/  HFMA2 R19, -RZ, RZ, 0, 9.5367431640625e-07 ;  /* 0x00000010ff137431 */ /* 0x000fe200000001ff */
[----:B------:R-:W-:-:S05]  /*269c0*/  MOV R13, R16 ;  /* 0x00000010000d7202 */ /* 0x000fca0000000f00 */
[----:B------:R-:W-:-:S04]  /*269d0*/  FADD.FTZ R13, R14, R13 ;  /* 0x0000000d0e0d7221 */ /* 0x000fc80000010000 */
[----:B------:R-:W-:-:S07]  /*269e0*/  IMAD.MOV.U32 R18, RZ, RZ, R13 ;  /* 0x000000ffff127224 */ /* 0x000fce00078e000d */
[----:B------:R-:W-:Y:S05]  /*269f0*/  WARPSYNC.COLLECTIVE R17, `(.L_x_19070) ;  /* 0x0000000011087348 */ /* 0x000fea0003c00000 */
[----:B------:R0:W1:Y:S02]  /*26a00*/  SHFL.BFLY P1, R16, R18, R19, R106 ;  /* 0x0c00001312107389 */ /* 0x000064000002006a */
[----:B01----:R-:W-:Y:S05]  /*26a10*/  ENDCOLLECTIVE ;  /* 0x000000000000791b */ /* 0x003fea0003800000 */
.L_x_19070:
[----:B------:R-:W-:Y:S05]  /*26a20*/  BRA `(.L_x_19071) ;  /* 0xffffffe000007947 */ /* 0x000fea000383ffff */
.L_x_19072:
        /* <DEDUP_REMOVED lines=13> */
.L_x_54387:


//--------------------- .text._ZN10layer_norm13ln_fwd_kernelINS_13Kernel_traitsI13__nv_bfloat16S2_fS2_fjLj1536ELj1ELj4ELj1ELj16ENS_18Kernel_traits_baseILj1536ES2_S2_fS2_fjLj128EEEEELb1ELb1ELb0ELb0EEEvNS_9FwdParamsE --------------------------
	.section	.text._ZN10layer_norm13ln_fwd_kernelINS_13Kernel_traitsI13__nv_bfloat16S2_fS2_fjLj1536ELj1ELj4ELj1ELj16ENS_18Kernel_traits_baseILj1536ES2_S2_fS2_fjLj128EEEEELb1ELb1ELb0ELb0EEEvNS_9FwdParamsE,"ax",@progbits
	.align	128
        .global         _ZN10layer_norm13ln_fwd_kernelINS_13Kernel_traitsI13__nv_bfloat16S2_fS2_fjLj1536ELj1ELj4ELj1ELj16ENS_18Kernel_traits_baseILj1536ES2_S2_fS2_fjLj128EEEEELb1ELb1ELb0ELb0EEEvNS_9FwdParamsE
        .type           _ZN10layer_norm13ln_fwd_kernelINS_13Kernel_traitsI13__nv_bfloat16S2_fS2_fjLj1536ELj1ELj4ELj1ELj16ENS_18Kernel_traits_baseILj1536ES2_S2_fS2_fjLj128EEEEELb1ELb1ELb0ELb0EEEvNS_9FwdParamsE,@function
        .size           _ZN10layer_norm13ln_fwd_kernelINS_13Kernel_traitsI13__nv_bfloat16S2_fS2_fjLj1536ELj1ELj4ELj1ELj16ENS_18Kernel_traits_baseILj1536ES2_S2_fS2_fjLj128EEEEELb1ELb1ELb0ELb0EEEvNS_9FwdParamsE,(.L_x_54388 - _ZN10layer_norm13ln_fwd_kernelINS_13Kernel_traitsI13__nv_bfloat16S2_fS2_fjLj1536ELj1ELj4ELj1ELj16ENS_18Kernel_traits_baseILj1536ES2_S2_fS2_fjLj128EEEEELb1ELb1ELb0ELb0EEEvNS_9FwdParamsE)
        .other          _ZN10layer_norm13ln_fwd_kernelINS_13Kernel_traitsI13__nv_bfloat16S2_fS2_fjLj1536ELj1ELj4ELj1ELj16ENS_18Kernel_traits_baseILj1536ES2_S2_fS2_fjLj128EEEEELb1ELb1ELb0ELb0EEEvNS_9FwdParamsE,@"STO_CUDA_ENTRY STV_DEFAULT"
_ZN10layer_norm13ln_fwd_kernelINS_13Kernel_traitsI13__nv_bfloat16S2_fS2_fjLj1536ELj1ELj4ELj1ELj16ENS_18Kernel_traits_baseILj1536ES2_S2_fS2_fjLj128EEEEELb1ELb1ELb0ELb0EEEvNS_9FwdParamsE:
.text._ZN10layer_norm13ln_fwd_kernelINS_13Kernel_traitsI13__nv_bfloat16S2_fS2_fjLj1536ELj1ELj4ELj1ELj16ENS_18Kernel_traits_baseILj1536ES2_S2_fS2_fjLj128EEEEELb1ELb1ELb0ELb0EEEvNS_9FwdParamsE:
        /* <DEDUP_REMOVED lines=19> */
[----:B------:R-:W-:Y:S01]  /*0130*/  UISETP.NE.AND.EX UP0, UPT, UR11, URZ, UPT, UP0 ;  /* 0x000000ff0b00728c */ /* 0x000fe2000bf05300 */
[----:B-----5:R-:W-:-:S02]  /*0140*/  SHF.R.S32.HI R0, RZ, 0x1f, R13 ;  /* 0x0000001fff007819 */ /* 0x020fc4000001140d */
[----:B-1----:R-:W-:Y:S02]  /*0150*/  LOP3.LUT R3, R211, 0x1f, RZ, 0xc0, !PT ;  /* 0x0000001fd3037812 */ /* 0x002fe400078ec0ff */
[----:B------:R-:W-:Y:S02]  /*0160*/  LEA.HI R0, R0, R13, RZ, 0x3 ;  /* 0x0000000d00007211 */ /* 0x000fe400078f18ff */
        /* <DEDUP_REMOVED lines=57> */
[----:B-1----:R-:W-:-:S04]  /*0500*/  @P1 IMAD.WIDE.U32 R14, R3, 0x10, R14 ;  /* 0x00000010030e1825 */ /* 0x002fc800078e000e */
[----:B------:R-:W-:Y:S01]  /*0510*/  @P1 VIADD R3, R3, 0x20 ;  /* 0x0000002003031836 */ /* 0x000fe20000000000 */
        /* <DEDUP_REMOVED lines=24> */
[C---:B------:R-:W-:Y:S01]  /*06a0*/  @P4 IMAD.WIDE.U32 R92, R3.reuse, 0x10, R92 ;  /* 0x00000010035c4825 */ /* 0x040fe200078e005c */
[----:B------:R2:W5:Y:S04]  /*06b0*/  @P4 LD.E.128 R84, desc[UR8][R30.64] ;  /* 0x000000081e544980 */ /* 0x000568000c101d00 */
[----:B------:R2:W5:Y:S01]  /*06c0*/  @P4 LDG.E.128 R88, desc[UR8][R92.64] ;  /* 0x000000085c584981 */ /* 0x000562000c1e1d00 */
[----:B------:R-:W-:Y:S01]  /*06d0*/  ISETP.GE.U32.AND P0, PT, R0, 0xc0, PT ;  /* 0x000000c00000780c */ /* 0x000fe20003f06070 */
[----:B------:R-:W-:-:S12]  /*06e0*/  @P4 VIADD R3, R3, 0x20 ;  /* 0x0000002003034836 */ /* 0x000fd80000000000 */
        /* <DEDUP_REMOVED lines=11> */
.L_x_19074:
        /* <DEDUP_REMOVED lines=64> */
.L_x_19075:
[----:B------:R-:W-:Y:S05]  /*0ba0*/  BSYNC.RECONVERGENT B0 ;  /* 0x0000000000007941 */ /* 0x000fea0003800200 */
.L_x_19073:
[----:B------:R-:W0:Y:S02]  /*0bb0*/  LDCU UR4, c[0x0][0x384] ;  /* 0x00007080ff0477ac */ /* 0x000e240008000800 */
[----:B0-----:R-:W-:-:S13]  /*0bc0*/  ISETP.GE.AND P0, PT, R211, UR4, PT ;  /* 0x00000004d3007c0c */ /* 0x001fda000bf06270 */
[----:B------:R-:W-:Y:S05]  /*0bd0*/  @P0 EXIT ;  /* 0x000000000000094d */ /* 0x000fea0003800000 */
[----:B------:R-:W-:Y:S01]  /*0be0*/  IMAD.HI.U32 R3, R210, -0x326172a9, RZ ;  /* 0xcd9e8d57d2037827 */ /* 0x000fe200078e00ff */
[----:B------:R-:W0:Y:S01]  /*0bf0*/  LDCU.64 UR4, c[0x0][0x3e0] ;  /* 0x00007c00ff0477ac */ /* 0x000e220008000a00 */
[----:B------:R-:W-:Y:S01]  /*0c00*/  BSSY B0, `(.L_x_19076) ;  /* 0x000227f000007945 */ /* 0x000fe20003800000 */
[----:B------:R-:W-:Y:S01]  /*0c10*/  LOP3.LUT R2, R2, 0x3, RZ, 0xc0, !PT ;  /* 0x0000000302027812 */ /* 0x000fe200078ec0ff */
[----:B------:R-:W-:Y:S01]  /*0c20*/  IMAD.HI.U32 R4, R209, -0x2daee0ad, RZ ;  /* 0xd2511f53d1047827 */ /* 0x000fe200078e00ff */
[----:B------:R-:W-:Y:S01]  /*0c30*/  LOP3.LUT R3, R208, UR6, R3, 0x96, !PT ;  /* 0x00000006d0037c12 */ /* 0x000fe2000f8e9603 */
[----:B------:R-:W1:Y:S01]  /*0c40*/  LDCU UR32, c[0x0][0x388] ;  /* 0x00007100ff2077ac */ /* 0x000e620008000800 */
[----:B-----5:R-:W-:Y:S01]  /*0c50*/  PRMT R207, R97, 0x7632, R207 ;  /* 0x0000763261cf7816 */ /* 0x020fe200000000cf */
[----:B------:R-:W-:Y:S01]  /*0c60*/  IMAD R8, R209, -0x2daee0ad, RZ ;  /* 0xd2511f53d1087824 */ /* 0x000fe200078e02ff */
[----:B------:R-:W-:Y:S01]  /*0c70*/  LOP3.LUT R4, R4, UR7, RZ, 0x3c, !PT ;  /* 0x0000000704047c12 */ /* 0x000fe2000f8e3cff */
[----:B------:R-:W-:Y:S01]  /*0c80*/  IMAD.HI.U32 R7, R3, -0x2daee0ad, RZ ;  /* 0xd2511f5303077827 */ /* 0x000fe200078e00ff */
[----:B------:R-:W-:Y:S01]  /*0c90*/  PRMT R11, R82, 0x7632, R11 ;  /* 0x00007632520b7816 */ /* 0x000fe2000000000b */
[----:B------:R-:W2:Y:S01]  /*0ca0*/  LDCU.U8 UR12, c[0x0][0x410] ;  /* 0x00008200ff0c77ac */ /* 0x000ea20008000000 */
[----:B------:R-:W-:Y:S01]  /*0cb0*/  PRMT R12, R85, 0x7632, R12 ;  /* 0x00007632550c7816 */ /* 0x000fe2000000000c */
[----:B------:R-:W-:Y:S01]  /*0cc0*/  IMAD R6, R210, -0x326172a9, RZ ;  /* 0xcd9e8d57d2067824 */ /* 0x000fe200078e02ff */
[----:B------:R-:W-:Y:S01]  /*0cd0*/  LOP3.LUT R7, R8, UR15, R7, 0x96, !PT ;  /* 0x0000000f08077c12 */ /* 0x000fe2000f8e9607 */
[----:B------:R-:W-:Y:S01]  /*0ce0*/  IMAD.HI.U32 R5, R4, -0x326172a9, RZ ;  /* 0xcd9e8d5704057827 */ /* 0x000fe200078e00ff */
[----:B------:R-:W-:Y:S01]  /*0cf0*/  PRMT R13, R81, 0x7632, R13 ;  /* 0x00007632510d7816 */ /* 0x000fe2000000000d */
        /* <DEDUP_REMOVED lines=21> */
[C---:B------:R-:W-:Y:S01]  /*0e50*/  IMAD.HI.U32 R4, R6.reuse, -0x326172a9, RZ ;  /* 0xcd9e8d5706047827 */ /* 0x040fe200078e00ff */
        /* <DEDUP_REMOVED lines=62> */
[----:B------:R-:W-:Y:S01]  /*1240*/  IMAD.MOV.U32 R204, RZ, RZ, RZ ;  /* 0x000000ffffcc7224 */ /* 0x000fe200078e00ff */
[--C-:B------:R-:W-:Y:S01]  /*1250*/  LOP3.LUT R3, R6, UR30, R5.reuse, 0x96, !PT ;  /* 0x0000001e06037c12 */ /* 0x100fe2000f8e9605 */
        /* <DEDUP_REMOVED lines=33> */
[----:B0123--:R-:W-:-:S07]  /*1470*/  PRMT R203, R40, 0x7632, R203 ;  /* 0x0000763228cb7816 */ /* 0x00ffce00000000cb */
.L_x_19593:
        /* <DEDUP_REMOVED lines=13> */
[----:B------:R-:W-:Y:S02]  /*1550*/  LOP3.LUT R212, R212, 0xffffffef, RZ, 0xc0, !PT ;  /* 0xffffffefd4d47812 */ /* 0x000fe400078ec0ff */
        /* <DEDUP_REMOVED lines=28> */
.L_x_54224:
[----:B------:R-:W-:Y:S05]  /*1720*/  BRX R112 -0x1730                                       (*"BRANCH_TARGETS .L_x_54225,.L_x_54226,.L_x_54227"*) ;  /* 0xffffffe870347949 */ /* 0x000fea000383ffff */
.L_x_54227:
[----:B------:R-:W-:Y:S01]  /*1730*/  IADD3 R114, PT, PT, R2, 0x1, RZ ;  /* 0x0000000102727810 */ /* 0x000fe20007ffe0ff */
[----:B------:R-:W-:Y:S02]  /*1740*/  IMAD.MOV.U32 R218, RZ, RZ, R205 ;  /* 0x000000ffffda7224 */ /* 0x000fe400078e00cd */
[----:B------:R-:W-:Y:S01]  /*1750*/  IMAD.MOV.U32 R115, RZ, RZ, R3 ;  /* 0x000000ffff737224 */ /* 0x000fe200078e0003 */
[----:B------:R-:W-:Y:S06]  /*1760*/  BRA `(.L_x_19081) ;  /* 0x0000000000f07947 */ /* 0x000fec0003800000 */
.L_x_54225:
[----:B------:R-:W-:Y:S01]  /*1770*/  MOV R218, R205 ;  /* 0x000000cd00da7202 */ /* 0x000fe20000000f00 */
[----:B------:R-:W-:Y:S02]  /*1780*/  IMAD.MOV.U32 R114, RZ, RZ, 0x3 ;  /* 0x00000003ff727424 */ /* 0x000fe400078e00ff */
[----:B------:R-:W-:Y:S01]  /*1790*/  IMAD.MOV.U32 R115, RZ, RZ, R4 ;  /* 0x000000ffff737224 */ /* 0x000fe200078e0004 */
[----:B------:R-:W-:Y:S06]  /*17a0*/  BRA `(.L_x_19081) ;  /* 0x0000000000e07947 */ /* 0x000fec0003800000 */
.L_x_54226:
        /* <DEDUP_REMOVED lines=13> */
.L_x_19083:
[----:B------:R-:W-:Y:S05]  /*1880*/  BSYNC.RECONVERGENT B3 ;  /* 0x0000000000037941 */ /* 0x000fea0003800200 */
.L_x_19082:
        /* <DEDUP_REMOVED lines=42> */
.L_x_19081:
[----:B------:R-:W-:Y:S05]  /*1b30*/  BSYNC.RECONVERGENT B2 ;  /* 0x0000000000027941 */ /* 0x000fea0003800200 */
.L_x_19080:
        /* <DEDUP_REMOVED lines=29> */
.L_x_19086:
        /* <DEDUP_REMOVED lines=13> */
.L_x_19088:
[----:B------:R-:W-:Y:S05]  /*1de0*/  BSYNC.RECONVERGENT B3 ;  /* 0x0000000000037941 */ /* 0x000fea0003800200 */
.L_x_19087:
        /* <DEDUP_REMOVED lines=43> */
.L_x_19085:
[----:B------:R-:W-:Y:S05]  /*20a0*/  BSYNC.RECONVERGENT B2 ;  /* 0x0000000000027941 */ /* 0x000fea0003800200 */
.L_x_19084:
[----:B------:R-:W-:Y:S01]  /*20b0*/  I2FP.F32.U32 R113, R2 ;  /* 0x0000000200717245 */ /* 0x000fe20000201000 */
[----:B------:R-:W-:Y:S01]  /*20c0*/  BSSY.RECONVERGENT B2, `(.L_x_19089) ;  /* 0x000004f000027945 */ /* 0x000fe20003800200 */
[----:B------:R-:W-:Y:S02]  /*20d0*/  SHF.L.U32 R116, R116, 0x10, RZ ;  /* 0x0000001074747819 */ /* 0x000fe400000006ff */
[----:B------:R-:W-:Y:S01]  /*20e0*/  ISETP.NE.AND P1, PT, R115, 0x1, PT ;  /* 0x000000017300780c */ /* 0x000fe20003f25270 */
[----:B------:R-:W-:Y:S01]  /*20f0*/  FFMA.FTZ R2, R113, R220, 1.1641532182693481445e-10 ;  /* 0x2f00000071027423 */ /* 0x000fe200000100dc */
[----:B------:R-:W-:Y:S02]  /*2100*/  IMAD.U32 R113, R203, 0x10000, RZ ;  /* 0x00010000cb717824 */ /* 0x000fe400078e00ff */
[----:B------:R-:W-:Y:S02]  /*2110*/  FMUL.FTZ R116, R116, R217 ;  /* 0x000000d974747220 */ /* 0x000fe40000410000 */
[----:B------:R-:W-:-:S02]  /*2120*/  FSETP.GTU.FTZ.AND P0, PT, R2, R219, PT ;  /* 0x000000db0200720b */ /* 0x000fc40003f1c000 */
[----:B------:R-:W-:Y:S01]  /*2130*/  FMUL.FTZ R116, R116, R205 ;  /* 0x000000cd74747220 */ /* 0x000fe20000410000 */
[----:B------:R-:W-:-:S04]  /*2140*/  MOV R2, R206 ;  /* 0x000000ce00027202 */ /* 0x000fc80000000f00 */
        /* <DEDUP_REMOVED lines=13> */
.L_x_19091:
        /* <DEDUP_REMOVED lines=13> */
.L_x_19093:
[----:B------:R-:W-:Y:S05]  /*22f0*/  BSYNC.RECONVERGENT B3 ;  /* 0x0000000000037941 */ /* 0x000fea0003800200 */
.L_x_19092:
        /* <DEDUP_REMOVED lines=43> */
.L_x_19090:
[----:B------:R-:W-:Y:S05]  /*25b0*/  BSYNC.RECONVERGENT B2 ;  /* 0x0000000000027941 */ /* 0x000fea0003800200 */
.L_x_19089:
        /* <DEDUP_REMOVED lines=24> */
.L_x_19096:
        /* <DEDUP_REMOVED lines=13> */
.L_x_19098:
[----:B------:R-:W-:Y:S05]  /*2810*/  BSYNC.RECONVERGENT B3 ;  /* 0x0000000000037941 */ /* 0x000fea0003800200 */
.L_x_19097:
        /* <DEDUP_REMOVED lines=43> */
.L_x_19095:
[----:B------:R-:W-:Y:S05]  /*2ad0*/  BSYNC.RECONVERGENT B2 ;  /* 0x0000000000027941 */ /* 0x000fea0003800200 */
.L_x_19094:
        /* <DEDUP_REMOVED lines=23> */
.L_x_19101:
        /* <DEDUP_REMOVED lines=13> */
.L_x_19103:
[----:B------:R-:W-:Y:S05]  /*2d20*/  BSYNC.RECONVERGENT B3 ;  /* 0x0000000000037941 */ /* 0x000fea0003800200 */
.L_x_19102:
        /* <DEDUP_REMOVED lines=43> */
.L_x_19100:
[----:B------:R-:W-:Y:S05]  /*2fe0*/  BSYNC.RECONVERGENT B2 ;  /* 0x0000000000027941 */ /* 0x000fea0003800200 */
.L_x_19099:
        /* <DEDUP_REMOVED lines=24> */
.L_x_19106:
        /* <DEDUP_REMOVED lines=13> */
.L_x_19108:
[----:B------:R-:W-:Y:S05]  /*3240*/  BSYNC.RECONVERGENT B3 ;  /* 0x0000000000037941 */ /* 0x000fea0003800200 */
.L_x_19107:
        /* <DEDUP_REMOVED lines=43> */
.L_x_19105:
[----:B------:R-:W-:Y:S05]  /*3500*/  BSYNC.RECONVERGENT B2 ;  /* 0x0000000000027941 */ /* 0x000fea0003800200 */
.L_x_19104:
        /* <DEDUP_REMOVED lines=23> */
.L_x_19111:
        /* <DEDUP_REMOVED lines=13> */
.L_x_19113:
[----:B------:R-:W-:Y:S05]  /*3750*/  BSYNC.RECONVERGENT B3 ;  /* 0x0000000000037941 */ /* 0x000fea0003800200 */
.L_x_19112:
        /* <DEDUP_REMOVED lines=43> */
.L_x_19110:
[----:B------:R-:W-:Y:S05]  /*3a10*/  BSYNC.RECONVERGENT B2 ;  /* 0x0000000000027941 */ /* 0x000fea0003800200 */
.L_x_19109:
        /* <DEDUP_REMOVED lines=10> */
[----:B------:R-:W-:-:S03]  /*3ac0*/  IMAD.MOV.U32 R2, RZ, RZ, 0x2 ;  /* 0x00000002ff027424 */ /* 0x000fc600078e00ff */
        /* <DEDUP_REMOVED lines=13> */
.L_x_19116:
        /* <DEDUP_REMOVED lines=15> */
.L_x_19118:
[----:B------:R-:W-:Y:S05]  /*3c90*/  BSYNC.RECONVERGENT B3 ;  /* 0x0000000000037941 */ /* 0x000fea0003800200 */
.L_x_19117:
        /* <DEDUP_REMOVED lines=43> */
.L_x_19115:
[----:B------:R-:W-:Y:S05]  /*3f50*/  BSYNC.RECONVERGENT B2 ;  /* 0x0000000000027941 */ /* 0x000fea0003800200 */
.L_x_19114:
[----:B------:R-:W-:Y:S02]  /*3f60*/  I2FP.F32.U32 R161, R161 ;  /* 0x000000a100a17245 */ /* 0x000fe40000201000 */
[----:B------:R-:W-:Y:S01]  /*3f70*/  SHF.L.U32 R160, R119, 0x10, RZ ;  /* 0x0000001077a07819 */ /* 0x000fe200000006ff */
[----:B------:R-:W-:Y:S02]  /*3f80*/  IMAD.U32 R119, R200, 0x10000, RZ ;  /* 0x00010000c8777824 */ /* 0x000fe400078e00ff */
[----:B------:R-:W-:Y:S02]  /*3f90*/  FFMA.FTZ R220, R161, R220, 1.1641532182693481445e-10 ;  /* 0x2f000000a1dc7423 */ /* 0x000fe400000100dc */
[----:B------:R-:W-:-:S03]  /*3fa0*/  FMUL.FTZ R160, R160, R217 ;  /* 0x000000d9a0a07220 */ /* 0x000fc60000410000 */
[----:B------:R-:W-:Y:S01]  /*3fb0*/  FSETP.GTU.FTZ.AND P6, PT, R220, R219, PT ;  /* 0x000000dbdc00720b */ /* 0x000fe20003fdc000 */
[----:B------:R-:W-:-:S05]  /*3fc0*/  FMUL.FTZ R160, R160, R205 ;  /* 0x000000cda0a07220 */ /* 0x000fca0000410000 */
[----:B------:R-:W-:Y:S02]  /*3fd0*/  FSEL R160, R160, RZ, !P6 ;  /* 0x000000ffa0a07208 */ /* 0x000fe40007000000 */
[----:B------:R-:W-:-:S03]  /*3fe0*/  PLOP3.LUT P6, PT, P6, PT, PT, 0x8, 0x80 ;  /* 0x000000000080781c */ /* 0x000fc600037ce170 */
[----:B------:R-:W-:Y:S01]  /*3ff0*/  FFMA.FTZ R119, R160, R119, R111 ;  /* 0x00000077a0777223 */ /* 0x000fe2000001006f */
[----:B------:R-:W-:Y:S09]  /*4000*/  BRA `(.L_x_19119) ;  /* 0x0000002800547947 */ /* 0x000ff20003800000 */
.L_x_19079:
        /* <DEDUP_REMOVED lines=16> */
.L_x_19122:
        /* <DEDUP_REMOVED lines=13> */
.L_x_19124:
[----:B------:R-:W-:Y:S05]  /*41e0*/  BSYNC.RECONVERGENT B3 ;  /* 0x0000000000037941 */ /* 0x000fea0003800200 */
.L_x_19123:
        /* <DEDUP_REMOVED lines=42> */
.L_x_19121:
[----:B------:R-:W-:Y:S05]  /*4490*/  BSYNC.RECONVERGENT B2 ;  /* 0x0000000000027941 */ /* 0x000fea0003800200 */
.L_x_19120:
        /* <DEDUP_REMOVED lines=29> */
.L_x_19127:
        /* <DEDUP_REMOVED lines=13> */
.L_x_19129:
[----:B------:R-:W-:Y:S05]  /*4740*/  BSYNC.RECONVERGENT B3 ;  /* 0x0000000000037941 */ /* 0x000fea0003800200 */
.L_x_19128:
        /* <DEDUP_REMOVED lines=43> */
.L_x_19126:
[----:B------:R-:W-:Y:S05]  /*4a00*/  BSYNC.RECONVERGENT B2 ;  /* 0x0000000000027941 */ /* 0x000fea0003800200 */
.L_x_19125:
[----:B------:R-:W-:Y:S01]  /*4a10*/  I2FP.F32.U32 R113, R2 ;  /* 0x0000000200717245 */ /* 0x000fe20000201000 */
[----:B------:R-:W-:Y:S01]  /*4a20*/  IMAD.U32 R116, R116, 0x10000, RZ ;  /* 0x0001000074747824 */ /* 0x000fe200078e00ff */
[----:B------:R-:W-:Y:S01]  /*4a30*/  ISETP.NE.AND P1, PT, R115, 0x1, PT ;  /* 0x000000017300780c */ /* 0x000fe20003f25270 */
[----:B------:R-:W-:Y:S02]  /*4a40*/  BSSY.RECONVERGENT B2, `(.L_x_19130) ;  /* 0x000004d000027945 */ /* 0x000fe40003800200 */
[----:B------:R-:W-:Y:S01]  /*4a50*/  FFMA.FTZ R2, R113, R220, 1.1641532182693481445e-10 ;  /* 0x2f00000071027423 */ /* 0x000fe200000100dc */
[----:B------:R-:W-:Y:S01]  /*4a60*/  FMUL.FTZ R116, R116, R217 ;  /* 0x000000d974747220 */ /* 0x000fe20000410000 */
[----:B------:R-:W-:-:S03]  /*4a70*/  SHF.L.U32 R113, R203, 0x10, RZ ;  /* 0x00000010cb717819 */ /* 0x000fc600000006ff */
[----:B------:R-:W-:Y:S01]  /*4a80*/  FMUL.FTZ R116, R116, R205 ;  /* 0x000000cd74747220 */ /* 0x000fe20000410000 */
[----:B------:R-:W-:Y:S01]  /*4a90*/  FSETP.GTU.FTZ.AND P0, PT, R2, R219, PT ;  /* 0x000000db0200720b */ /* 0x000fe20003f1c000 */
[----:B------:R-:W-:-:S03]  /*4aa0*/  IMAD.MOV.U32 R2, RZ, RZ, R206 ;  /* 0x000000ffff027224 */ /* 0x000fc600078e00ce */
        /* <DEDUP_REMOVED lines=13> */
.L_x_19132:
        /* <DEDUP_REMOVED lines=13> */
.L_x_19134:
[----:B------:R-:W-:Y:S05]  /*4c50*/  BSYNC.RECONVERGENT B3 ;  /* 0x0000000000037941 */ /* 0x000fea0003800200 */
.L_x_19133:
        /* <DEDUP_REMOVED lines=43> */
.L_x_19131:
[----:B------:R-:W-:Y:S05]  /*4f10*/  BSYNC.RECONVERGENT B2 ;  /* 0x0000000000027941 */ /* 0x000fea0003800200 */
.L_x_19130:
[----:B------:R-:W-:Y:S01]  /*4f20*/  I2FP.F32.U32 R115, R2 ;  /* 0x0000000200737245 */ /* 0x000fe20000201000 */
[----:B------:R-:W-:Y:S01]  /*4f30*/  BSSY.RECONVERGENT B2, `(.L_x_19135) ;  /* 0x0000050000027945 */ /* 0x000fe20003800200 */
[----:B------:R-:W-:Y:S01]  /*4f40*/  SHF.L.U32 R114, R117, 0x10, RZ ;  /* 0x0000001075727819 */ /* 0x000fe200000006ff */
[----:B------:R-:W-:Y:S01]  /*4f50*/  IMAD.MOV.U32 R160, RZ, RZ, 0x2 ;  /* 0x00000002ffa07424 */ /* 0x000fe200078e00ff */
        /* <DEDUP_REMOVED lines=9> */
[----:B------:R-:W-:Y:S01]  /*4ff0*/  FMUL.FTZ R114, R114, R115 ;  /* 0x0000007372727220 */ /* 0x000fe20000410000 */
        /* <DEDUP_REMOVED lines=10> */
.L_x_19137:
        /* <DEDUP_REMOVED lines=13> */
.L_x_19139:
[----:B------:R-:W-:Y:S05]  /*5170*/  BSYNC.RECONVERGENT B3 ;  /* 0x0000000000037941 */ /* 0x000fea0003800200 */
.L_x_19138:
        /* <DEDUP_REMOVED lines=43> */
.L_x_19136:
[----:B------:R-:W-:Y:S05]  /*5430*/  BSYNC.RECONVERGENT B2 ;  /* 0x0000000000027941 */ /* 0x000fea0003800200 */
.L_x_19135:
        /* <DEDUP_REMOVED lines=23> */
.L_x_19142:
        /* <DEDUP_REMOVED lines=13> */
.L_x_19144:
[----:B------:R-:W-:Y:S05]  /*5680*/  BSYNC.RECONVERGENT B3 ;  /* 0x0000000000037941 */ /* 0x000fea0003800200 */
.L_x_19143:
        /* <DEDUP_REMOVED lines=43> */
.L_x_19141:
[----:B------:R-:W-:Y:S05]  /*5940*/  BSYNC.RECONVERGENT B2 ;  /* 0x0000000000027941 */ /* 0x000fea0003800200 */
.L_x_19140:
        /* <DEDUP_REMOVED lines=24> */
.L_x_19147:
        /* <DEDUP_REMOVED lines=13> */
.L_x_19149:
[----:B------:R-:W-:Y:S05]  /*5ba0*/  BSYNC.RECONVERGENT B3 ;  /* 0x0000000000037941 */ /* 0x000fea0003800200 */
.L_x_19148:
        /* <DEDUP_REMOVED lines=43> */
.L_x_19146:
[----:B------:R-:W-:Y:S05]  /*5e60*/  BSYNC.RECONVERGENT B2 ;  /* 0x0000000000027941 */ /* 0x000fea0003800200 */
.L_x_19145:
        /* <DEDUP_REMOVED lines=23> */
.L_x_19152:
        /* <DEDUP_REMOVED lines=13> */
.L_x_19154:
[----:B------:R-:W-:Y:S05]  /*60b0*/  BSYNC.RECONVERGENT B3 ;  /* 0x0000000000037941 */ /* 0x000fea0003800200 */
.L_x_19153:
        /* <DEDUP_REMOVED lines=43> */
.L_x_19151:
[----:B------:R-:W-:Y:S05]  /*6370*/  BSYNC.RECONVERGENT B2 ;  /* 0x0000000000027941 */ /* 0x000fea0003800200 */
.L_x_19150:
[----:B------:R-:W-:Y:S01]  /*6380*/  I2FP.F32.U32 R161, R2 ;  /* 0x0000000200a17245 */ /* 0x000fe20000201000 */
[C---:B------:R-:W-:Y:S01]  /*6390*/  IMAD.U32 R118, R119.reuse, 0x10000, RZ ;  /* 0x0001000077767824 */ /* 0x040fe200078e00ff */
[----:B------:R-:W-:Y:S01]  /*63a0*/  ISETP.NE.AND P6, PT, R162, 0x1, PT ;  /* 0x00000001a200780c */ /* 0x000fe20003fc5270 */
[----:B------:R-:W-:Y:S01]  /*63b0*/  BSSY.RECONVERGENT B2, `(.L_x_19155) ;  /* 0x0000050000027945 */ /* 0x000fe20003800200 */
[----:B------:R-:W-:Y:S01]  /*63c0*/  PRMT R119, R119, 0x7632, R119 ;  /* 0x0000763277777816 */ /* 0x000fe20000000077 */
[----:B------:R-:W-:Y:S01]  /*63d0*/  FFMA.FTZ R2, R161, R220, 1.1641532182693481445e-10 ;  /* 0x2f000000a1027423 */ /* 0x000fe200000100dc */
[----:B------:R-:W-:Y:S01]  /*63e0*/  FMUL.FTZ R118, R118, R217 ;  /* 0x000000d976767220 */ /* 0x000fe20000410000 */
[----:B------:R-:W-:-:S03]  /*63f0*/  IMAD.U32 R161, R43, 0x10000, RZ ;  /* 0x000100002ba17824 */ /* 0x000fc600078e00ff */
[----:B------:R-:W-:Y:S01]  /*6400*/  FMUL.FTZ R118, R118, R205 ;  /* 0x000000cd76767220 */ /* 0x000fe20000410000 */
[----:B------:R-:W-:Y:S02]  /*6410*/  FSETP.GTU.FTZ.AND P5, PT, R2, R219, PT ;  /* 0x000000db0200720b */ /* 0x000fe40003fbc000 */
[----:B------:R-:W-:Y:S02]  /*6420*/  MOV R2, 0x2 ;  /* 0x0000000200027802 */ /* 0x000fe40000000f00 */
        /* <DEDUP_REMOVED lines=13> */
.L_x_19157:
        /* <DEDUP_REMOVED lines=15> */
.L_x_19159:
[----:B------:R-:W-:Y:S05]  /*65f0*/  BSYNC.RECONVERGENT B3 ;  /* 0x0000000000037941 */ /* 0x000fea0003800200 */
.L_x_19158:
        /* <DEDUP_REMOVED lines=43> */
.L_x_19156:
[----:B------:R-:W-:Y:S05]  /*68b0*/  BSYNC.RECONVERGENT B2 ;  /* 0x0000000000027941 */ /* 0x000fea0003800200 */
.L_x_19155:
[----:B------:R-:W-:Y:S01]  /*68c0*/  I2FP.F32.U32 R161, R161 ;  /* 0x000000a100a17245 */ /* 0x000fe20000201000 */
[----:B------:R-:W-:Y:S01]  /*68d0*/  IMAD.U32 R160, R119, 0x10000, RZ ;  /* 0x0001000077a07824 */ /* 0x000fe200078e00ff */
[----:B------:R-:W-:-:S03]  /*68e0*/  SHF.L.U32 R119, R200, 0x10, RZ ;  /* 0x00000010c8777819 */ /* 0x000fc600000006ff */
[----:B------:R-:W-:Y:S01]  /*68f0*/  FFMA.FTZ R220, R161, R220, 1.1641532182693481445e-10 ;  /* 0x2f000000a1dc7423 */ /* 0x000fe200000100dc */
[----:B------:R-:W-:-:S04]  /*6900*/  FMUL.FTZ R160, R160, R217 ;  /* 0x000000d9a0a07220 */ /* 0x000fc80000410000 */
[----:B------:R-:W-:Y:S01]  /*6910*/  FMUL.FTZ R160, R160, R205 ;  /* 0x000000cda0a07220 */ /* 0x000fe20000410000 */
[----:B------:R-:W-:-:S04]  /*6920*/  FSETP.GTU.FTZ.AND P6, PT, R220, R219, PT ;  /* 0x000000dbdc00720b */ /* 0x000fc80003fdc000 */
[----:B------:R-:W-:Y:S02]  /*6930*/  FSEL R160, R160, RZ, !P6 ;  /* 0x000000ffa0a07208 */ /* 0x000fe40007000000 */
[----:B------:R-:W-:-:S03]  /*6940*/  PLOP3.LUT P6, PT, P6, PT, PT, 0x8, 0x80 ;  /* 0x000000000080781c */ /* 0x000fc600037ce170 */
[----:B------:R-:W-:-:S10]  /*6950*/  FMUL.FTZ R119, R160, R119 ;  /* 0x00000077a0777220 */ /* 0x000fd40000410000 */
.L_x_19119:
        /* <DEDUP_REMOVED lines=22> */
.L_x_19078:
[----:B------:R-:W-:Y:S05]  /*6ac0*/  BSYNC.RECONVERGENT B1 ;  /* 0x0000000000017941 */ /* 0x000fea0003800200 */
.L_x_19077:
        /* <DEDUP_REMOVED lines=8> */
[----:B------:R-:W2:Y:S01]  /*6b50*/  @P0 LDC.64 R120, c[0x0][0x3a0] ;  /* 0x0000e800ff780b82 */ /* 0x000ea20000000a00 */
[----:B-1----:R-:W-:-:S06]  /*6b60*/  IMAD.WIDE.U32 R124, R218, 0x10, R124 ;  /* 0x00000010da7c7825 */ /* 0x002fcc00078e007c */
[----:B------:R-:W5:Y:S01]  /*6b70*/  LDG.E.128 R124, desc[UR8][R124.64] ;  /* 0x000000087c7c7981 */ /* 0x000f62000c1e1d00 */
[----:B--2---:R-:W-:-:S05]  /*6b80*/  @P0 IMAD.WIDE.U32 R120, R218, 0x20, R120 ;  /* 0x00000020da780825 */ /* 0x004fca00078e0078 */
[----:B------:R1:W5:Y:S04]  /*6b90*/  @P0 LDG.E.128 R104, desc[UR8][R120.64] ;  /* 0x0000000878680981 */ /* 0x000368000c1e1d00 */
[----:B------:R1:W5:Y:S01]  /*6ba0*/  @P0 LDG.E.128 R108, desc[UR8][R120.64+0x10] ;  /* 0x00001008786c0981 */ /* 0x000362000c1e1d00 */
[----:B------:R-:W-:Y:S05]  /*6bb0*/  @!P0 BRA `(.L_x_19162) ;  /* 0x0000002800588947 */ /* 0x000fea0003800000 */
[----:B------:R-:W-:Y:S01]  /*6bc0*/  ISETP.NE.AND P0, PT, R2, 0x1, PT ;  /* 0x000000010200780c */ /* 0x000fe20003f05270 */
[----:B------:R-:W-:Y:S01]  /*6bd0*/  BSSY.RECONVERGENT B2, `(.L_x_19163) ;  /* 0x0000047000027945 */ /* 0x000fe20003800200 */
[----:B------:R-:W-:Y:S02]  /*6be0*/  HFMA2 R122, -RZ, RZ, 0, 1.1920928955078125e-07 ;  /* 0x00000002ff7a7431 */ /* 0x000fe400000001ff */
[----:B-1----:R-:W-:Y:S02]  /*6bf0*/  IMAD.MOV.U32 R120, RZ, RZ, R206 ;  /* 0x000000ffff787224 */ /* 0x002fe400078e00ce */
        /* <DEDUP_REMOVED lines=12> */
.L_x_19165:
        /* <DEDUP_REMOVED lines=13> */
.L_x_19167:
[----:B------:R-:W-:Y:S05]  /*6d90*/  BSYNC.RECONVERGENT B3 ;  /* 0x0000000000037941 */ /* 0x000fea0003800200 */
.L_x_19166:
        /* <DEDUP_REMOVED lines=42> */
.L_x_19164:
[----:B------:R-:W-:Y:S05]  /*7040*/  BSYNC.RECONVERGENT B2 ;  /* 0x0000000000027941 */ /* 0x000fea0003800200 */
.L_x_19163:
[----:B------:R-:W1:Y:S01]  /*7050*/  LDC R205, c[0x0][0x408] ;  /* 0x00010200ffcd7b82 */ /* 0x000e620000000800 */
[----:B------:R-:W-:Y:S01]  /*7060*/  I2FP.F32.U32 R2, R120 ;  /* 0x0000007800027245 */ /* 0x000fe20000201000 */
[----:B------:R-:W-:Y:S01]  /*7070*/  IMAD.MOV.U32 R221, RZ, RZ, 0x2f800000 ;  /* 0x2f800000ffdd7424 */ /* 0x000fe200078e00ff */
[----:B------:R-:W-:Y:S01]  /*7080*/  ISETP.NE.AND P1, PT, R122, 0x1, PT ;  /* 0x000000017a00780c */ /* 0x000fe20003f25270 */
[----:B-----5:R-:W-:Y:S01]  /*7090*/  IMAD.U32 R120, R124, 0x10000, RZ ;  /* 0x000100007c787824 */ /* 0x020fe200078e00ff */
[----:B------:R-:W-:Y:S01]  /*70a0*/  LOP3.LUT R212, R212, 0xfffffffd, RZ, 0xc0, !PT ;  /* 0xfffffffdd4d47812 */ /* 0x000fe200078ec0ff */
[----:B------:R-:W-:Y:S01]  /*70b0*/  FFMA.FTZ R2, R2, R221, 1.1641532182693481445e-10 ;  /* 0x2f00000002027423 */ /* 0x000fe200000100dd */
[----:B------:R-:W-:Y:S01]  /*70c0*/  BSSY.RECONVERGENT B2, `(.L_x_19168) ;  /* 0x000004f000027945 */ /* 0x000fe20003800200 */
[----:B------:R-:W2:Y:S01]  /*70d0*/  LDC R219, c[0x0][0x404] ;  /* 0x00010100ffdb7b82 */ /* 0x000ea20000000800 */
[----:B------:R-:W-:Y:S01]  /*70e0*/  FMUL.FTZ R120, R120, R217 ;  /* 0x000000d978787220 */ /* 0x000fe20000410000 */
[----:B------:R-:W-:Y:S01]  /*70f0*/  PRMT R124, R124, 0x7632, R124 ;  /* 0x000076327c7c7816 */ /* 0x000fe2000000007c */
[----:B------:R-:W-:-:S02]  /*7100*/  IMAD.MOV.U32 R123, RZ, RZ, 0x2 ;  /* 0x00000002ff7b7424 */ /* 0x000fc400078e00ff */
[----:B-1----:R-:W-:Y:S01]  /*7110*/  FMUL.FTZ R120, R120, R205 ;  /* 0x000000cd78787220 */ /* 0x002fe20000410000 */
[----:B--2---:R-:W-:Y:S02]  /*7120*/  FSETP.GTU.FTZ.AND P0, PT, R2, R219, PT ;  /* 0x000000db0200720b */ /* 0x004fe40003f1c000 */
        /* <DEDUP_REMOVED lines=15> */
.L_x_19170:
[----:B------:R-:W-:Y:S01]  /*7220*/  VIADD R209, R209, 0x1 ;  /* 0x00000001d1d17836 */ /* 0x000fe20000000000 */
[----:B------:R-:W-:Y:S03]  /*7230*/  BSSY.RECONVERGENT B3, `(.L_x_19171) ;  /* 0x000000c000037945 */ /* 0x000fe60003800200 */
[C---:B0-----:R-:W-:Y:S01]  /*7240*/  IMAD.WIDE.U32 R162, R209.reuse, -0x2daee0ad, RZ ;  /* 0xd2511f53d1a27825 */ /* 0x041fe200078e00ff */
        /* <DEDUP_REMOVED lines=10> */
.L_x_19172:
[----:B------:R-:W-:Y:S05]  /*72f0*/  BSYNC.RECONVERGENT B3 ;  /* 0x0000000000037941 */ /* 0x000fea0003800200 */
.L_x_19171:
        /* <DEDUP_REMOVED lines=43> */
.L_x_19169:
[----:B------:R-:W-:Y:S05]  /*75b0*/  BSYNC.RECONVERGENT B2 ;  /* 0x0000000000027941 */ /* 0x000fea0003800200 */
.L_x_19168:
        /* <DEDUP_REMOVED lines=23> */
.L_x_19175:
[----:B------:R-:W-:Y:S01]  /*7730*/  VIADD R209, R209, 0x1 ;  /* 0x00000001d1d17836 */ /* 0x000fe20000000000 */
[----:B------:R-:W-:Y:S03]  /*7740*/  BSSY.RECONVERGENT B3, `(.L_x_19176) ;  /* 0x000000c000037945 */ /* 0x000fe60003800200 */
[C---:B0-----:R-:W-:Y:S01]  /*7750*/  IMAD.WIDE.U32 R162, R209.reuse, -0x2daee0ad, RZ ;  /* 0xd2511f53d1a27825 */ /* 0x041fe200078e00ff */
        /* <DEDUP_REMOVED lines=10> */
.L_x_19177:
[----:B------:R-:W-:Y:S05]  /*7800*/  BSYNC.RECONVERGENT B3 ;  /* 0x0000000000037941 */ /* 0x000fea0003800200 */
.L_x_19176:
        /* <DEDUP_REMOVED lines=43> */
.L_x_19174:
[----:B------:R-:W-:Y:S05]  /*7ac0*/  BSYNC.RECONVERGENT B2 ;  /* 0x0000000000027941 */ /* 0x000fea0003800200 */
.L_x_19173:
        /* <DEDUP_REMOVED lines=24> */
.L_x_19180:
[----:B------:R-:W-:Y:S01]  /*7c50*/  IADD3 R209, PT, PT, R209, 0x1, RZ ;  /* 0x00000001d1d17810 */ /* 0x000fe20007ffe0ff */
[----:B------:R-:W-:Y:S03]  /*7c60*/  BSSY.RECONVERGENT B3, `(.L_x_19181) ;  /* 0x000000c000037945 */ /* 0x000fe60003800200 */
[C---:B------:R-:W-:Y:S01]  /*7c70*/  ISETP.NE.AND P2, PT, R209.reuse, RZ, PT ;  /* 0x000000ffd100720c */ /* 0x040fe20003f45270 */
[----:B0-----:R-:W-:-:S12]  /*7c80*/  IMAD.WIDE.U32 R162, R209, -0x2daee0ad, RZ ;  /* 0xd2511f53d1a27825 */ /* 0x001fd800078e00ff */
        /* <DEDUP_REMOVED lines=9> */
.L_x_19182:
[----:B------:R-:W-:Y:S05]  /*7d20*/  BSYNC.RECONVERGENT B3 ;  /* 0x0000000000037941 */ /* 0x000fea0003800200 */
.L_x_19181:
        /* <DEDUP_REMOVED lines=43> */
.L_x_19179:
[----:B------:R-:W-:Y:S05]  /*7fe0*/  BSYNC.RECONVERGENT B2 ;  /* 0x0000000000027941 */ /* 0x000fea0003800200 */
.L_x_19178:
[----:B------:R-:W-:Y:S01]  /*7ff0*/  I2FP.F32.U32 R2, R2 ;  /* 0x0000000200027245 */ /* 0x000fe20000201000 */
[----:B------:R-:W-:Y:S01]  /*8000*/  IMAD.U32 R124, R123, 0x10000, RZ ;  /* 0x000100007b7c7824 */ /* 0x000fe200078e00ff */
[----:B------:R-:W-:Y:S01]  /*8010*/  ISETP.NE.AND P3, PT, R125, 0x1, PT ;  /* 0x000000017d00780c */ /* 0x000fe20003f65270 */
[----:B------:R-:W-:Y:S01]  /*8020*/  BSSY.RECONVERGENT B2, `(.L_x_19183) ;  /* 0x000004d000027945 */ /* 0x000fe20003800200 */
[----:B------:R-:W-:Y:S01]  /*8030*/  SHF.L.U32 R123, R198, 0x10, RZ ;  /* 0x00000010c67b7819 */ /* 0x000fe200000006ff */
[----:B------:R-:W-:Y:S01]  /*8040*/  FFMA.FTZ R2, R2, R221, 1.1641532182693481445e-10 ;  /* 0x2f00000002027423 */ /* 0x000fe200000100dd */
[----:B------:R-:W-:Y:S01]  /*8050*/  FMUL.FTZ R124, R124, R217 ;  /* 0x000000d97c7c7220 */ /* 0x000fe20000410000 */
[----:B0-----:R-:W-:-:S03]  /*8060*/  IMAD.MOV.U32 R160, RZ, RZ, 0x2 ;  /* 0x00000002ffa07424 */ /* 0x001fc600078e00ff */
        /* <DEDUP_REMOVED lines=15> */
.L_x_19185:
        /* <DEDUP_REMOVED lines=13> */
.L_x_19187:
[----:B------:R-:W-:Y:S05]  /*8230*/  BSYNC.RECONVERGENT B3 ;  /* 0x0000000000037941 */ /* 0x000fea0003800200 */
.L_x_19186:
        /* <DEDUP_REMOVED lines=43> */
.L_x_19184:
[----:B------:R-:W-:Y:S05]  /*84f0*/  BSYNC.RECONVERGENT B2 ;  /* 0x0000000000027941 */ /* 0x000fea0003800200 */
.L_x_19183:
        /* <DEDUP_REMOVED lines=24> */
.L_x_19190:
        /* <DEDUP_REMOVED lines=13> */
.L_x_19192:
[----:B------:R-:W-:Y:S05]  /*8750*/  BSYNC.RECONVERGENT B3 ;  /* 0x0000000000037941 */ /* 0x000fea0003800200 */
.L_x_19191:
        /* <DEDUP_REMOVED lines=43> */
.L_x_19189:
[----:B------:R-:W-:Y:S05]  /*8a10*/  BSYNC.RECONVERGENT B2 ;  /* 0x0000000000027941 */ /* 0x000fea0003800200 */
.L_x_19188:
        /* <DEDUP_REMOVED lines=23> */
.L_x_19195:
        /* <DEDUP_REMOVED lines=13> */
.L_x_19197:
[----:B------:R-:W-:Y:S05]  /*8c60*/  BSYNC.RECONVERGENT B3 ;  /* 0x0000000000037941 */ /* 0x000fea0003800200 */
.L_x_19196:
        /* <DEDUP_REMOVED lines=43> */
.L_x_19194:
[----:B------:R-:W-:Y:S05]  /*8f20*/  BSYNC.RECONVERGENT B2 ;  /* 0x0000000000027941 */ /* 0x000fea0003800200 */
.L_x_19193:
        /* <DEDUP_REMOVED lines=24> */
.L_x_19200:
        /* <DEDUP_REMOVED lines=15> */
.L_x_19202:
[----:B------:R-:W-:Y:S05]  /*91a0*/  BSYNC.RECONVERGENT B3 ;  /* 0x0000000000037941 */ /* 0x000fea0003800200 */
.L_x_19201:
        /* <DEDUP_REMOVED lines=43> */
.L_x_19199:
[----:B------:R-:W-:Y:S05]  /*9460*/  BSYNC.RECONVERGENT B2 ;  /* 0x0000000000027941 */ /* 0x000fea0003800200 */
.L_x_19198:
        /* <DEDUP_REMOVED lines=11> */
.L_x_19162:
[----:B------:R-:W-:Y:S01]  /*9520*/  ISETP.NE.AND P0, PT, R2, 0x1, PT ;  /* 0x000000010200780c */ /* 0x000fe20003f05270 */
[----:B------:R-:W-:Y:S01]  /*9530*/  BSSY.RECONVERGENT B2, `(.L_x_19204) ;  /* 0x0000047000027945 */ /* 0x000fe20003800200 */
[----:B------:R-:W-:Y:S01]  /*9540*/  IMAD.MOV.U32 R122, RZ, RZ, 0x2 ;  /* 0x00000002ff7a7424 */ /* 0x000fe200078e00ff */
[----:B-1----:R-:W-:Y:S01]  /*9550*/  MOV R120, R206 ;  /* 0x000000ce00787202 */ /* 0x002fe20000000f00 */
        /* <DEDUP_REMOVED lines=12> */
.L_x_19206:
        /* <DEDUP_REMOVED lines=13> */
.L_x_19208:
[----:B------:R-:W-:Y:S05]  /*96f0*/  BSYNC.RECONVERGENT B3 ;  /* 0x0000000000037941 */ /* 0x000fea0003800200 */
.L_x_19207:
        /* <DEDUP_REMOVED lines=42> */
.L_x_19205:
[----:B------:R-:W-:Y:S05]  /*99a0*/  BSYNC.RECONVERGENT B2 ;  /* 0x0000000000027941 */ /* 0x000fea0003800200 */
.L_x_19204:
[----:B------:R-:W1:Y:S01]  /*99b0*/  LDC R205, c[0x0][0x408] ;  /* 0x00010200ffcd7b82 */ /* 0x000e620000000800 */
[----:B------:R-:W-:Y:S01]  /*99c0*/  I2FP.F32.U32 R2, R120 ;  /* 0x0000007800027245 */ /* 0x000fe20000201000 */
[----:B------:R-:W-:Y:S02]  /*99d0*/  HFMA2 R221, -RZ, RZ, 0.1171875, 0 ;  /* 0x2f800000ffdd7431 */ /* 0x000fe400000001ff */
[----:B-----5:R-:W-:Y:S01]  /*99e0*/  IMAD.U32 R120, R124, 0x10000, RZ ;  /* 0x000100007c787824 */ /* 0x020fe200078e00ff */
[----:B------:R-:W-:Y:S01]  /*99f0*/  ISETP.NE.AND P1, PT, R122, 0x1, PT ;  /* 0x000000017a00780c */ /* 0x000fe20003f25270 */
[----:B------:R-:W-:Y:S01]  /*9a00*/  IMAD.U32 R121, R52, 0x10000, RZ ;  /* 0x0001000034797824 */ /* 0x000fe200078e00ff */
[----:B------:R-:W-:Y:S01]  /*9a10*/  LOP3.LUT R212, R212, 0xfffffffd, RZ, 0xc0, !PT ;  /* 0xfffffffdd4d47812 */ /* 0x000fe200078ec0ff */
[----:B------:R-:W-:Y:S01]  /*9a20*/  FFMA.FTZ R2, R2, R221, 1.1641532182693481445e-10 ;  /* 0x2f00000002027423 */ /* 0x000fe200000100dd */
[----:B------:R-:W2:Y:S01]  /*9a30*/  LDC R219, c[0x0][0x404] ;  /* 0x00010100ffdb7b82 */ /* 0x000ea20000000800 */
[----:B------:R-:W-:Y:S01]  /*9a40*/  FMUL.FTZ R120, R120, R217 ;  /* 0x000000d978787220 */ /* 0x000fe20000410000 */
[----:B------:R-:W-:Y:S01]  /*9a50*/  BSSY.RECONVERGENT B2, `(.L_x_19209) ;  /* 0x000004c000027945 */ /* 0x000fe20003800200 */
[----:B------:R-:W-:Y:S01]  /*9a60*/  HFMA2 R123, -RZ, RZ, 0, 1.1920928955078125e-07 ;  /* 0x00000002ff7b7431 */ /* 0x000fe200000001ff */
[----:B------:R-:W-:Y:S01]  /*9a70*/  PRMT R124, R124, 0x7632, R124 ;  /* 0x000076327c7c7816 */ /* 0x000fe2000000007c */
[----:B-1----:R-:W-:Y:S01]  /*9a80*/  FMUL.FTZ R120, R120, R205 ;  /* 0x000000cd78787220 */ /* 0x002fe20000410000 */
[----:B--2---:R-:W-:Y:S01]  /*9a90*/  FSETP.GTU.FTZ.AND P0, PT, R2, R219, PT ;  /* 0x000000db0200720b */ /* 0x004fe20003f1c000 */
        /* <DEDUP_REMOVED lines=14> */
.L_x_19211:
        /* <DEDUP_REMOVED lines=13> */
.L_x_19213:
[----:B------:R-:W-:Y:S05]  /*9c50*/  BSYNC.RECONVERGENT B3 ;  /* 0x0000000000037941 */ /* 0x000fea0003800200 */
.L_x_19212:
        /* <DEDUP_REMOVED lines=43> */
.L_x_19210:
[----:B------:R-:W-:Y:S05]  /*9f10*/  BSYNC.RECONVERGENT B2 ;  /* 0x0000000000027941 */ /* 0x000fea0003800200 */
.L_x_19209:
[----:B------:R-:W-:Y:S01]  /*9f20*/  I2FP.F32.U32 R2, R2 ;  /* 0x0000000200027245 */ /* 0x000fe20000201000 */
[----:B------:R-:W-:Y:S01]  /*9f30*/  IMAD.U32 R124, R124, 0x10000, RZ ;  /* 0x000100007c7c7824 */ /* 0x000fe200078e00ff */
[----:B------:R-:W-:Y:S01]  /*9f40*/  ISETP.NE.AND P1, PT, R123, 0x1, PT ;  /* 0x000000017b00780c */ /* 0x000fe20003f25270 */
[----:B------:R-:W-:Y:S01]  /*9f50*/  BSSY.RECONVERGENT B2, `(.L_x_19214) ;  /* 0x000004d000027945 */ /* 0x000fe20003800200 */
[----:B------:R-:W-:Y:S01]  /*9f60*/  SHF.L.U32 R121, R199, 0x10, RZ ;  /* 0x00000010c7797819 */ /* 0x000fe200000006ff */
        /* <DEDUP_REMOVED lines=18> */
.L_x_19216:
        /* <DEDUP_REMOVED lines=13> */
.L_x_19218:
[----:B------:R-:W-:Y:S05]  /*a160*/  BSYNC.RECONVERGENT B3 ;  /* 0x0000000000037941 */ /* 0x000fea0003800200 */
.L_x_19217:
        /* <DEDUP_REMOVED lines=43> */
.L_x_19215:
[----:B------:R-:W-:Y:S05]  /*a420*/  BSYNC.RECONVERGENT B2 ;  /* 0x0000000000027941 */ /* 0x000fea0003800200 */
.L_x_19214:
        /* <DEDUP_REMOVED lines=24> */
.L_x_19221:
        /* <DEDUP_REMOVED lines=13> */
.L_x_19223:
[----:B------:R-:W-:Y:S05]  /*a680*/  BSYNC.RECONVERGENT B3 ;  /* 0x0000000000037941 */ /* 0x000fea0003800200 */
.L_x_19222:
        /* <DEDUP_REMOVED lines=43> */
.L_x_19220:
[----:B------:R-:W-:Y:S05]  /*a940*/  BSYNC.RECONVERGENT B2 ;  /* 0x0000000000027941 */ /* 0x000fea0003800200 */
.L_x_19219:
[----:B------:R-:W-:Y:S01]  /*a950*/  I2FP.F32.U32 R2, R2 ;  /* 0x0000000200027245 */ /* 0x000fe20000201000 */
[----:B------:R-:W-:Y:S01]  /*a960*/  IMAD.U32 R124, R123, 0x10000, RZ ;  /* 0x000100007b7c7824 */ /* 0x000fe200078e00ff */
[----:B------:R-:W-:Y:S01]  /*a970*/  ISETP.NE.AND P3, PT, R125, 0x1, PT ;  /* 0x000000017d00780c */ /* 0x000fe20003f65270 */
[----:B------:R-:W-:Y:S01]  /*a980*/  IMAD.U32 R123, R198, 0x10000, RZ ;  /* 0x00010000c67b7824 */ /* 0x000fe200078e00ff */
[----:B------:R-:W-:Y:S01]  /*a990*/  BSSY.RECONVERGENT B2, `(.L_x_19224) ;  /* 0x000004c000027945 */ /* 0x000fe20003800200 */
[----:B------:R-:W-:Y:S01]  /*a9a0*/  FFMA.FTZ R2, R2, R221, 1.1641532182693481445e-10 ;  /* 0x2f00000002027423 */ /* 0x000fe200000100dd */
[----:B------:R-:W-:Y:S01]  /*a9b0*/  FMUL.FTZ R124, R124, R217 ;  /* 0x000000d97c7c7220 */ /* 0x000fe20000410000 */
[----:B0-----:R-:W-:-:S03]  /*a9c0*/  HFMA2 R160, -RZ, RZ, 0, 1.1920928955078125e-07 ;  /* 0x00000002ffa07431 */ /* 0x001fc600000001ff */
        /* <DEDUP_REMOVED lines=15> */
.L_x_19226:
        /* <DEDUP_REMOVED lines=13> */
.L_x_19228:
[----:B------:R-:W-:Y:S05]  /*ab90*/  BSYNC.RECONVERGENT B3 ;  /* 0x0000000000037941 */ /* 0x000fea0003800200 */
.L_x_19227:
        /* <DEDUP_REMOVED lines=43> */
.L_x_19225:
[----:B------:R-:W-:Y:S05]  /*ae50*/  BSYNC.RECONVERGENT B2 ;  /* 0x0000000000027941 */ /* 0x000fea0003800200 */
.L_x_19224:
        /* <DEDUP_REMOVED lines=24> */
.L_x_19231:
        /* <DEDUP_REMOVED lines=13> */
.L_x_19233:
[----:B------:R-:W-:Y:S05]  /*b0b0*/  BSYNC.RECONVERGENT B3 ;  /* 0x0000000000037941 */ /* 0x000fea0003800200 */
.L_x_19232:
        /* <DEDUP_REMOVED lines=43> */
.L_x_19230:
[----:B------:R-:W-:Y:S05]  /*b370*/  BSYNC.RECONVERGENT B2 ;  /* 0x0000000000027941 */ /* 0x000fea0003800200 */
.L_x_19229:
        /* <DEDUP_REMOVED lines=23> */
.L_x_19236:
        /* <DEDUP_REMOVED lines=13> */
.L_x_19238:
[----:B------:R-:W-:Y:S05]  /*b5c0*/  BSYNC.RECONVERGENT B3 ;  /* 0x0000000000037941 */ /* 0x000fea0003800200 */
.L_x_19237:
        /* <DEDUP_REMOVED lines=43> */
.L_x_19235:
[----:B------:R-:W-:Y:S05]  /*b880*/  BSYNC.RECONVERGENT B2 ;  /* 0x0000000000027941 */ /* 0x000fea0003800200 */
.L_x_19234:
        /* <DEDUP_REMOVED lines=24> */
.L_x_19241:
        /* <DEDUP_REMOVED lines=15> */
.L_x_19243:
[----:B------:R-:W-:Y:S05]  /*bb00*/  BSYNC.RECONVERGENT B3 ;  /* 0x0000000000037941 */ /* 0x000fea0003800200 */
.L_x_19242:
        /* <DEDUP_REMOVED lines=43> */
.L_x_19240:
[----:B------:R-:W-:Y:S05]  /*bdc0*/  BSYNC.RECONVERGENT B2 ;  /* 0x0000000000027941 */ /* 0x000fea0003800200 */
.L_x_19239:
        /* <DEDUP_REMOVED lines=10> */
.L_x_19203:
        /* <DEDUP_REMOVED lines=22> */
.L_x_19161:
[----:B------:R-:W-:Y:S05]  /*bfd0*/  BSYNC.RECONVERGENT B1 ;  /* 0x0000000000017941 */ /* 0x000fea0003800200 */
.L_x_19160:
        /* <DEDUP_REMOVED lines=8> */
[----:B------:R-:W3:Y:S01]  /*c060*/  @P0 LDC.64 R128, c[0x0][0x3a0] ;  /* 0x0000e800ff800b82 */ /* 0x000ee20000000a00 */
[----:B-1----:R-:W-:-:S06]  /*c070*/  IMAD.WIDE.U32 R132, R218, 0x10, R132 ;  /* 0x00000010da847825 */ /* 0x002fcc00078e0084 */
[----:B------:R-:W5:Y:S01]  /*c080*/  LDG.E.128 R132, desc[UR8][R132.64] ;  /* 0x0000000884847981 */ /* 0x000f62000c1e1d00 */
[----:B---3--:R-:W-:-:S05]  /*c090*/  @P0 IMAD.WIDE.U32 R128, R218, 0x20, R128 ;  /* 0x00000020da800825 */ /* 0x008fca00078e0080 */
        /* <DEDUP_REMOVED lines=19> */
.L_x_19249:
        /* <DEDUP_REMOVED lines=13> */
.L_x_19251:
[----:B------:R-:W-:Y:S05]  /*c2a0*/  BSYNC.RECONVERGENT B3 ;  /* 0x0000000000037941 */ /* 0x000fea0003800200 */
.L_x_19250:
[----:B------:R-:W-:Y:S01]  /*c2b0*/  IMAD.WIDE.U32 R2, R210, -0x326172a9, RZ ;  /* 0xcd9e8d57d2027825 */ /* 0x000fe200078e00ff */
[----:B------:R-:W-:-:S04]  /*c2c0*/  LOP3.LUT R128, R204, UR7, R131, 0x96, !PT ;  /* 0x00000007cc807c12 */ /* 0x000fc8000f8e9683 */
[----:B0-2---:R-:W-:Y:S01]  /*c2d0*/  LOP3.LUT R160, R208, UR6, R3, 0x96, !PT ;  /* 0x00000006d0a07c12 */ /* 0x005fe2000f8e9603 */
        /* <DEDUP_REMOVED lines=39> */
.L_x_19248:
[----:B------:R-:W-:Y:S05]  /*c550*/  BSYNC.RECONVERGENT B2 ;  /* 0x0000000000027941 */ /* 0x000fea0003800200 */
.L_x_19247:
        /* <DEDUP_REMOVED lines=8> */
[----:B------:R-:W3:Y:S01]  /*c5e0*/  LDC R219, c[0x0][0x404] ;  /* 0x00010100ffdb7b82 */ /* 0x000ee20000000800 */
[----:B------:R-:W-:Y:S01]  /*c5f0*/  FMUL.FTZ R128, R128, R217 ;  /* 0x000000d980807220 */ /* 0x000fe20000410000 */
[----:B------:R-:W-:Y:S01]  /*c600*/  PRMT R132, R132, 0x7632, R132 ;  /* 0x0000763284847816 */ /* 0x000fe20000000084 */
[----:B------:R-:W-:-:S02]  /*c610*/  IMAD.MOV.U32 R131, RZ, RZ, 0x2 ;  /* 0x00000002ff837424 */ /* 0x000fc400078e00ff */
[----:B-1----:R-:W-:Y:S01]  /*c620*/  FMUL.FTZ R128, R128, R205 ;  /* 0x000000cd80807220 */ /* 0x002fe20000410000 */
[----:B---3--:R-:W-:Y:S02]  /*c630*/  FSETP.GTU.FTZ.AND P0, PT, R2, R219, PT ;  /* 0x000000db0200720b */ /* 0x008fe40003f1c000 */
        /* <DEDUP_REMOVED lines=15> */
.L_x_19254:
[----:B------:R-:W-:Y:S01]  /*c730*/  VIADD R209, R209, 0x1 ;  /* 0x00000001d1d17836 */ /* 0x000fe20000000000 */
[----:B------:R-:W-:Y:S03]  /*c740*/  BSSY.RECONVERGENT B3, `(.L_x_19255) ;  /* 0x000000c000037945 */ /* 0x000fe60003800200 */
[C---:B0-2---:R-:W-:Y:S01]  /*c750*/  IMAD.WIDE.U32 R162, R209.reuse, -0x2daee0ad, RZ ;  /* 0xd2511f53d1a27825 */ /* 0x045fe200078e00ff */
        /* <DEDUP_REMOVED lines=10> */
.L_x_19256:
[----:B------:R-:W-:Y:S05]  /*c800*/  BSYNC.RECONVERGENT B3 ;  /* 0x0000000000037941 */ /* 0x000fea0003800200 */
.L_x_19255:
        /* <DEDUP_REMOVED lines=43> */
.L_x_19253:
[----:B------:R-:W-:Y:S05]  /*cac0*/  BSYNC.RECONVERGENT B2 ;  /* 0x0000000000027941 */ /* 0x000fea0003800200 */
.L_x_19252:
        /* <DEDUP_REMOVED lines=23> */
.L_x_19259:
[----:B------:R-:W-:Y:S01]  /*cc40*/  VIADD R209, R209, 0x1 ;  /* 0x00000001d1d17836 */ /* 0x000fe20000000000 */
[----:B------:R-:W-:Y:S03]  /*cc50*/  BSSY.RECONVERGENT B3, `(.L_x_19260) ;  /* 0x000000c000037945 */ /* 0x000fe60003800200 */
[C---:B0-2---:R-:W-:Y:S01]  /*cc60*/  IMAD.WIDE.U32 R162, R209.reuse, -0x2daee0ad, RZ ;  /* 0xd2511f53d1a27825 */ /* 0x045fe200078e00ff */
        /* <DEDUP_REMOVED lines=10> */
.L_x_19261:
[----:B------:R-:W-:Y:S05]  /*cd10*/  BSYNC.RECONVERGENT B3 ;  /* 0x0000000000037941 */ /* 0x000fea0003800200 */
.L_x_19260:
        /* <DEDUP_REMOVED lines=43> */
.L_x_19258:
[----:B------:R-:W-:Y:S05]  /*cfd0*/  BSYNC.RECONVERGENT B2 ;  /* 0x0000000000027941 */ /* 0x000fea0003800200 */
.L_x_19257:
        /* <DEDUP_REMOVED lines=24> */
.L_x_19264:
[----:B------:R-:W-:Y:S01]  /*d160*/  IADD3 R209, PT, PT, R209, 0x1, RZ ;  /* 0x00000001d1d17810 */ /* 0x000fe20007ffe0ff */
[----:B------:R-:W-:Y:S03]  /*d170*/  BSSY.RECONVERGENT B3, `(.L_x_19265) ;  /* 0x000000c000037945 */ /* 0x000fe60003800200 */
[C---:B------:R-:W-:Y:S01]  /*d180*/  ISETP.NE.AND P2, PT, R209.reuse, RZ, PT ;  /* 0x000000ffd100720c */ /* 0x040fe20003f45270 */
[----:B0-2---:R-:W-:-:S12]  /*d190*/  IMAD.WIDE.U32 R162, R209, -0x2daee0ad, RZ ;  /* 0xd2511f53d1a27825 */ /* 0x005fd800078e00ff */
        /* <DEDUP_REMOVED lines=9> */
.L_x_19266:
[----:B------:R-:W-:Y:S05]  /*d230*/  BSYNC.RECONVERGENT B3 ;  /* 0x0000000000037941 */ /* 0x000fea0003800200 */
.L_x_19265:
        /* <DEDUP_REMOVED lines=43> */
.L_x_19263:
[----:B------:R-:W-:Y:S05]  /*d4f0*/  BSYNC.RECONVERGENT B2 ;  /* 0x0000000000027941 */ /* 0x000fea0003800200 */
.L_x_19262:
[----:B------:R-:W-:Y:S01]  /*d500*/  I2FP.F32.U32 R2, R2 ;  /* 0x0000000200027245 */ /* 0x000fe20000201000 */
[----:B------:R-:W-:Y:S01]  /*d510*/  IMAD.U32 R132, R131, 0x10000, RZ ;  /* 0x0001000083847824 */ /* 0x000fe200078e00ff */
[----:B------:R-:W-:Y:S01]  /*d520*/  ISETP.NE.AND P3, PT, R133, 0x1, PT ;  /* 0x000000018500780c */ /* 0x000fe20003f65270 */
[----:B------:R-:W-:Y:S01]  /*d530*/  BSSY.RECONVERGENT B2, `(.L_x_19267) ;  /* 0x000004d000027945 */ /* 0x000fe20003800200 */
[----:B------:R-:W-:Y:S01]  /*d540*/  SHF.L.U32 R131, R194, 0x10, RZ ;  /* 0x00000010c2837819 */ /* 0x000fe200000006ff */
[----:B------:R-:W-:Y:S01]  /*d550*/  FFMA.FTZ R2, R2, R221, 1.1641532182693481445e-10 ;  /* 0x2f00000002027423 */ /* 0x000fe200000100dd */
[----:B------:R-:W-:Y:S01]  /*d560*/  FMUL.FTZ R132, R132, R217 ;  /* 0x000000d984847220 */ /* 0x000fe20000410000 */
[----:B0-2---:R-:W-:-:S03]  /*d570*/  IMAD.MOV.U32 R161, RZ, RZ, 0x2 ;  /* 0x00000002ffa17424 */ /* 0x005fc600078e00ff */
        /* <DEDUP_REMOVED lines=15> */
.L_x_19269:
        /* <DEDUP_REMOVED lines=13> */
.L_x_19271:
[----:B------:R-:W-:Y:S05]  /*d740*/  BSYNC.RECONVERGENT B3 ;  /* 0x0000000000037941 */ /* 0x000fea0003800200 */
.L_x_19270:
        /* <DEDUP_REMOVED lines=43> */
.L_x_19268:
[----:B------:R-:W-:Y:S05]  /*da00*/  BSYNC.RECONVERGENT B2 ;  /* 0x0000000000027941 */ /* 0x000fea0003800200 */
.L_x_19267:
        /* <DEDUP_REMOVED lines=24> */
.L_x_19274:
        /* <DEDUP_REMOVED lines=13> */
.L_x_19276:
[----:B------:R-:W-:Y:S05]  /*dc60*/  BSYNC.RECONVERGENT B3 ;  /* 0x0000000000037941 */ /* 0x000fea0003800200 */
.L_x_19275:
        /* <DEDUP_REMOVED lines=43> */
.L_x_19273:
[----:B------:R-:W-:Y:S05]  /*df20*/  BSYNC.RECONVERGENT B2 ;  /* 0x0000000000027941 */ /* 0x000fea0003800200 */
.L_x_19272:
        /* <DEDUP_REMOVED lines=23> */
.L_x_19279:
        /* <DEDUP_REMOVED lines=13> */
.L_x_19281:
[----:B------:R-:W-:Y:S05]  /*e170*/  BSYNC.RECONVERGENT B3 ;  /* 0x0000000000037941 */ /* 0x000fea0003800200 */
.L_x_19280:
        /* <DEDUP_REMOVED lines=43> */
.L_x_19278:
[----:B------:R-:W-:Y:S05]  /*e430*/  BSYNC.RECONVERGENT B2 ;  /* 0x0000000000027941 */ /* 0x000fea0003800200 */
.L_x_19277:
        /* <DEDUP_REMOVED lines=24> */
.L_x_19284:
        /* <DEDUP_REMOVED lines=15> */
.L_x_19286:
[----:B------:R-:W-:Y:S05]  /*e6b0*/  BSYNC.RECONVERGENT B3 ;  /* 0x0000000000037941 */ /* 0x000fea0003800200 */
.L_x_19285:
        /* <DEDUP_REMOVED lines=43> */
.L_x_19283:
[----:B------:R-:W-:Y:S05]  /*e970*/  BSYNC.RECONVERGENT B2 ;  /* 0x0000000000027941 */ /* 0x000fea0003800200 */
.L_x_19282:
        /* <DEDUP_REMOVED lines=11> */
.L_x_19246:
        /* <DEDUP_REMOVED lines=16> */
.L_x_19290:
        /* <DEDUP_REMOVED lines=13> */
.L_x_19292:
[----:B------:R-:W-:Y:S05]  /*ec00*/  BSYNC.RECONVERGENT B3 ;  /* 0x0000000000037941 */ /* 0x000fea0003800200 */
.L_x_19291:
        /* <DEDUP_REMOVED lines=42> */
.L_x_19289:
[----:B------:R-:W-:Y:S05]  /*eeb0*/  BSYNC.RECONVERGENT B2 ;  /* 0x0000000000027941 */ /* 0x000fea0003800200 */
.L_x_19288:
        /* <DEDUP_REMOVED lines=8> */
[----:B------:R-:W3:Y:S01]  /*ef40*/  LDC R219, c[0x0][0x404] ;  /* 0x00010100ffdb7b82 */ /* 0x000ee20000000800 */
[----:B------:R-:W-:Y:S01]  /*ef50*/  FMUL.FTZ R128, R128, R217 ;  /* 0x000000d980807220 */ /* 0x000fe20000410000 */
[----:B------:R-:W-:Y:S01]  /*ef60*/  BSSY.RECONVERGENT B2, `(.L_x_19293) ;  /* 0x000004c000027945 */ /* 0x000fe20003800200 */
[----:B------:R-:W-:Y:S01]  /*ef70*/  HFMA2 R131, -RZ, RZ, 0, 1.1920928955078125e-07 ;  /* 0x00000002ff837431 */ /* 0x000fe200000001ff */
[----:B------:R-:W-:Y:S01]  /*ef80*/  PRMT R132, R132, 0x7632, R132 ;  /* 0x0000763284847816 */ /* 0x000fe20000000084 */
[----:B-1----:R-:W-:Y:S01]  /*ef90*/  FMUL.FTZ R128, R128, R205 ;  /* 0x000000cd80807220 */ /* 0x002fe20000410000 */
[----:B---3--:R-:W-:Y:S01]  /*efa0*/  FSETP.GTU.FTZ.AND P0, PT, R2, R219, PT ;  /* 0x000000db0200720b */ /* 0x008fe20003f1c000 */
        /* <DEDUP_REMOVED lines=14> */
.L_x_19295:
        /* <DEDUP_REMOVED lines=13> */
.L_x_19297:
[----:B------:R-:W-:Y:S05]  /*f160*/  BSYNC.RECONVERGENT B3 ;  /* 0x0000000000037941 */ /* 0x000fea0003800200 */
.L_x_19296:
        /* <DEDUP_REMOVED lines=43> */
.L_x_19294:
[----:B------:R-:W-:Y:S05]  /*f420*/  BSYNC.RECONVERGENT B2 ;  /* 0x0000000000027941 */ /* 0x000fea0003800200 */
.L_x_19293:
        /* <DEDUP_REMOVED lines=23> */
.L_x_19300:
        /* <DEDUP_REMOVED lines=13> */
.L_x_19302:
[----:B------:R-:W-:Y:S05]  /*f670*/  BSYNC.RECONVERGENT B3 ;  /* 0x0000000000037941 */ /* 0x000fea0003800200 */
.L_x_19301:
        /* <DEDUP_REMOVED lines=43> */
.L_x_19299:
[----:B------:R-:W-:Y:S05]  /*f930*/  BSYNC.RECONVERGENT B2 ;  /* 0x0000000000027941 */ /* 0x000fea0003800200 */
.L_x_19298:
        /* <DEDUP_REMOVED lines=24> */
.L_x_19305:
        /* <DEDUP_REMOVED lines=13> */
.L_x_19307:
[----:B------:R-:W-:Y:S05]  /*fb90*/  BSYNC.RECONVERGENT B3 ;  /* 0x0000000000037941 */ /* 0x000fea0003800200 */
.L_x_19306:
        /* <DEDUP_REMOVED lines=43> */
.L_x_19304:
[----:B------:R-:W-:Y:S05]  /*fe50*/  BSYNC.RECONVERGENT B2 ;  /* 0x0000000000027941 */ /* 0x000fea0003800200 */
.L_x_19303:
[----:B------:R-:W-:Y:S01]  /*fe60*/  I2FP.F32.U32 R2, R2 ;  /* 0x0000000200027245 */ /* 0x000fe20000201000 */
[----:B------:R-:W-:Y:S01]  /*fe70*/  IMAD.U32 R132, R131, 0x10000, RZ ;  /* 0x0001000083847824 */ /* 0x000fe200078e00ff */
[----:B------:R-:W-:Y:S01]  /*fe80*/  ISETP.NE.AND P3, PT, R133, 0x1, PT ;  /* 0x000000018500780c */ /* 0x000fe20003f65270 */
[----:B------:R-:W-:Y:S01]  /*fe90*/  IMAD.U32 R131, R194, 0x10000, RZ ;  /* 0x00010000c2837824 */ /* 0x000fe200078e00ff */
[----:B------:R-:W-:Y:S01]  /*fea0*/  BSSY.RECONVERGENT B2, `(.L_x_19308) ;  /* 0x000004c000027945 */ /* 0x000fe20003800200 */
[----:B------:R-:W-:Y:S01]  /*feb0*/  FFMA.FTZ R2, R2, R221, 1.1641532182693481445e-10 ;  /* 0x2f00000002027423 */ /* 0x000fe200000100dd */
[----:B------:R-:W-:Y:S01]  /*fec0*/  FMUL.FTZ R132, R132, R217 ;  /* 0x000000d984847220 */ /* 0x000fe20000410000 */
[----:B0-2---:R-:W-:-:S03]  /*fed0*/  MOV R160, 0x2 ;  /* 0x0000000200a07802 */ /* 0x005fc60000000f00 */
        /* <DEDUP_REMOVED lines=15> */
.L_x_19310:
        /* <DEDUP_REMOVED lines=13> */
.L_x_19312:
[----:B------:R-:W-:Y:S05]  /*100a0*/  BSYNC.RECONVERGENT B3 ;  /* 0x0000000000037941 */ /* 0x000fea0003800200 */
.L_x_19311:
        /* <DEDUP_REMOVED lines=43> */
.L_x_19309:
[----:B------:R-:W-:Y:S05]  /*10360*/  BSYNC.RECONVERGENT B2 ;  /* 0x0000000000027941 */ /* 0x000fea0003800200 */
.L_x_19308:
        /* <DEDUP_REMOVED lines=24> */
.L_x_19315:
        /* <DEDUP_REMOVED lines=13> */
.L_x_19317:
[----:B------:R-:W-:Y:S05]  /*105c0*/  BSYNC.RECONVERGENT B3 ;  /* 0x0000000000037941 */ /* 0x000fea0003800200 */
.L_x_19316:
        /* <DEDUP_REMOVED lines=43> */
.L_x_19314:
[----:B------:R-:W-:Y:S05]  /*10880*/  BSYNC.RECONVERGENT B2 ;  /* 0x0000000000027941 */ /* 0x000fea0003800200 */
.L_x_19313:
        /* <DEDUP_REMOVED lines=23> */
.L_x_19320:
        /* <DEDUP_REMOVED lines=13> */
.L_x_19322:
[----:B------:R-:W-:Y:S05]  /*10ad0*/  BSYNC.RECONVERGENT B3 ;  /* 0x0000000000037941 */ /* 0x000fea0003800200 */
.L_x_19321:
        /* <DEDUP_REMOVED lines=43> */
.L_x_19319:
[----:B------:R-:W-:Y:S05]  /*10d90*/  BSYNC.RECONVERGENT B2 ;  /* 0x0000000000027941 */ /* 0x000fea0003800200 */
.L_x_19318:
        /* <DEDUP_REMOVED lines=24> */
.L_x_19325:
        /* <DEDUP_REMOVED lines=15> */
.L_x_19327:
[----:B------:R-:W-:Y:S05]  /*11010*/  BSYNC.RECONVERGENT B3 ;  /* 0x0000000000037941 */ /* 0x000fea0003800200 */
.L_x_19326:
        /* <DEDUP_REMOVED lines=43> */
.L_x_19324:
[----:B------:R-:W-:Y:S05]  /*112d0*/  BSYNC.RECONVERGENT B2 ;  /* 0x0000000000027941 */ /* 0x000fea0003800200 */
.L_x_19323:
        /* <DEDUP_REMOVED lines=10> */
.L_x_19287:
        /* <DEDUP_REMOVED lines=22> */
.L_x_19245:
[----:B------:R-:W-:Y:S05]  /*114e0*/  BSYNC.RECONVERGENT B1 ;  /* 0x0000000000017941 */ /* 0x000fea0003800200 */
.L_x_19244:
        /* <DEDUP_REMOVED lines=8> */
[----:B------:R-:W4:Y:S01]  /*11570*/  @P0 LDC.64 R136, c[0x0][0x3a0] ;  /* 0x0000e800ff880b82 */ /* 0x000f220000000a00 */
[----:B-1----:R-:W-:-:S06]  /*11580*/  IMAD.WIDE.U32 R140, R218, 0x10, R140 ;  /* 0x00000010da8c7825 */ /* 0x002fcc00078e008c */
[----:B------:R-:W5:Y:S01]  /*11590*/  LDG.E.128 R140, desc[UR8][R140.64] ;  /* 0x000000088c8c7981 */ /* 0x000f62000c1e1d00 */
[----:B----4-:R-:W-:-:S05]  /*115a0*/  @P0 IMAD.WIDE.U32 R136, R218, 0x20, R136 ;  /* 0x00000020da880825 */ /* 0x010fca00078e0088 */
        /* <DEDUP_REMOVED lines=19> */
.L_x_19333:
        /* <DEDUP_REMOVED lines=13> */
.L_x_19335:
[----:B------:R-:W-:Y:S05]  /*117b0*/  BSYNC.RECONVERGENT B3 ;  /* 0x0000000000037941 */ /* 0x000fea0003800200 */
.L_x_19334:
[----:B------:R-:W-:Y:S01]  /*117c0*/  IMAD.WIDE.U32 R2, R210, -0x326172a9, RZ ;  /* 0xcd9e8d57d2027825 */ /* 0x000fe200078e00ff */
[----:B------:R-:W-:-:S04]  /*117d0*/  LOP3.LUT R136, R204, UR7, R139, 0x96, !PT ;  /* 0x00000007cc887c12 */ /* 0x000fc8000f8e968b */
[----:B0-23--:R-:W-:Y:S01]  /*117e0*/  LOP3.LUT R160, R208, UR6, R3, 0x96, !PT ;  /* 0x00000006d0a07c12 */ /* 0x00dfe2000f8e9603 */
        /* <DEDUP_REMOVED lines=39> */
.L_x_19332:
[----:B------:R-:W-:Y:S05]  /*11a60*/  BSYNC.RECONVERGENT B2 ;  /* 0x0000000000027941 */ /* 0x000fea0003800200 */
.L_x_19331:
        /* <DEDUP_REMOVED lines=8> */
[----:B------:R-:W4:Y:S01]  /*11af0*/  LDC R219, c[0x0][0x404] ;  /* 0x00010100ffdb7b82 */ /* 0x000f220000000800 */
[----:B------:R-:W-:Y:S01]  /*11b00*/  FMUL.FTZ R136, R136, R217 ;  /* 0x000000d988887220 */ /* 0x000fe20000410000 */
[----:B------:R-:W-:Y:S01]  /*11b10*/  PRMT R140, R140, 0x7632, R140 ;  /* 0x000076328c8c7816 */ /* 0x000fe2000000008c */
[----:B------:R-:W-:-:S02]  /*11b20*/  IMAD.MOV.U32 R139, RZ, RZ, 0x2 ;  /* 0x00000002ff8b7424 */ /* 0x000fc400078e00ff */
[----:B-1----:R-:W-:Y:S01]  /*11b30*/  FMUL.FTZ R136, R136, R205 ;  /* 0x000000cd88887220 */ /* 0x002fe20000410000 */
[----:B----4-:R-:W-:Y:S02]  /*11b40*/  FSETP.GTU.FTZ.AND P0, PT, R2, R219, PT ;  /* 0x000000db0200720b */ /* 0x010fe40003f1c000 */
        /* <DEDUP_REMOVED lines=15> */
.L_x_19338:
[----:B------:R-:W-:Y:S01]  /*11c40*/  VIADD R209, R209, 0x1 ;  /* 0x00000001d1d17836 */ /* 0x000fe20000000000 */
[----:B------:R-:W-:Y:S03]  /*11c50*/  BSSY.RECONVERGENT B3, `(.L_x_19339) ;  /* 0x000000c000037945 */ /* 0x000fe60003800200 */
[C---:B0-23--:R-:W-:Y:S01]  /*11c60*/  IMAD.WIDE.U32 R162, R209.reuse, -0x2daee0ad, RZ ;  /* 0xd2511f53d1a27825 */ /* 0x04dfe200078e00ff */
        /* <DEDUP_REMOVED lines=10> */
.L_x_19340:
[----:B------:R-:W-:Y:S05]  /*11d10*/  BSYNC.RECONVERGENT B3 ;  /* 0x0000000000037941 */ /* 0x000fea0003800200 */
.L_x_19339:
        /* <DEDUP_REMOVED lines=43> */
.L_x_19337:
[----:B------:R-:W-:Y:S05]  /*11fd0*/  BSYNC.RECONVERGENT B2 ;  /* 0x0000000000027941 */ /* 0x000fea0003800200 */
.L_x_19336:
        /* <DEDUP_REMOVED lines=23> */
.L_x_19343:
[----:B------:R-:W-:Y:S01]  /*12150*/  VIADD R209, R209, 0x1 ;  /* 0x00000001d1d17836 */ /* 0x000fe20000000000 */
[----:B------:R-:W-:Y:S03]  /*12160*/  BSSY.RECONVERGENT B3, `(.L_x_19344) ;  /* 0x000000c000037945 */ /* 0x000fe60003800200 */
[C---:B0-23--:R-:W-:Y:S01]  /*12170*/  IMAD.WIDE.U32 R162, R209.reuse, -0x2daee0ad, RZ ;  /* 0xd2511f53d1a27825 */ /* 0x04dfe200078e00ff */
        /* <DEDUP_REMOVED lines=10> */
.L_x_19345:
[----:B------:R-:W-:Y:S05]  /*12220*/  BSYNC.RECONVERGENT B3 ;  /* 0x0000000000037941 */ /* 0x000fea0003800200 */
.L_x_19344:
        /* <DEDUP_REMOVED lines=43> */
.L_x_19342:
[----:B------:R-:W-:Y:S05]  /*124e0*/  BSYNC.RECONVERGENT B2 ;  /* 0x0000000000027941 */ /* 0x000fea0003800200 */
.L_x_19341:
        /* <DEDUP_REMOVED lines=10> */
[----:B------:R-:W-:-:S03]  /*12590*/  IMAD.U32 R2, R77, 0x10000, RZ ;  /* 0x000100004d027824 */ /* 0x000fc600078e00ff */
[----:B0-23--:R-:W-:Y:S02]  /*125a0*/  FSEL R161, R138, RZ, !P1 ;  /* 0x000000ff8aa17208 */ /* 0x00dfe40004800000 */
        /* <DEDUP_REMOVED lines=12> */
.L_x_19348:
        /* <DEDUP_REMOVED lines=13> */
.L_x_19350:
[----:B------:R-:W-:Y:S05]  /*12740*/  BSYNC.RECONVERGENT B3 ;  /* 0x0000000000037941 */ /* 0x000fea0003800200 */
.L_x_19349:
        /* <DEDUP_REMOVED lines=43> */
.L_x_19347:
[----:B------:R-:W-:Y:S05]  /*12a00*/  BSYNC.RECONVERGENT B2 ;  /* 0x0000000000027941 */ /* 0x000fea0003800200 */
.L_x_19346:
        /* <DEDUP_REMOVED lines=23> */
.L_x_19353:
        /* <DEDUP_REMOVED lines=13> */
.L_x_19355:
[----:B------:R-:W-:Y:S05]  /*12c50*/  BSYNC.RECONVERGENT B3 ;  /* 0x0000000000037941 */ /* 0x000fea0003800200 */
.L_x_19354:
        /* <DEDUP_REMOVED lines=43> */
.L_x_19352:
[----:B------:R-:W-:Y:S05]  /*12f10*/  BSYNC.RECONVERGENT B2 ;  /* 0x0000000000027941 */ /* 0x000fea0003800200 */
.L_x_19351:
        /* <DEDUP_REMOVED lines=24> */
.L_x_19358:
        /* <DEDUP_REMOVED lines=13> */
.L_x_19360:
[----:B------:R-:W-:Y:S05]  /*13170*/  BSYNC.RECONVERGENT B3 ;  /* 0x0000000000037941 */ /* 0x000fea0003800200 */
.L_x_19359:
        /* <DEDUP_REMOVED lines=43> */
.L_x_19357:
[----:B------:R-:W-:Y:S05]  /*13430*/  BSYNC.RECONVERGENT B2 ;  /* 0x0000000000027941 */ /* 0x000fea0003800200 */
.L_x_19356:
        /* <DEDUP_REMOVED lines=23> */
.L_x_19363:
        /* <DEDUP_REMOVED lines=13> */
.L_x_19365:
[----:B------:R-:W-:Y:S05]  /*13680*/  BSYNC.RECONVERGENT B3 ;  /* 0x0000000000037941 */ /* 0x000fea0003800200 */
.L_x_19364:
        /* <DEDUP_REMOVED lines=43> */
.L_x_19362:
[----:B------:R-:W-:Y:S05]  /*13940*/  BSYNC.RECONVERGENT B2 ;  /* 0x0000000000027941 */ /* 0x000fea0003800200 */
.L_x_19361:
        /* <DEDUP_REMOVED lines=24> */
.L_x_19368:
        /* <DEDUP_REMOVED lines=15> */
.L_x_19370:
[----:B------:R-:W-:Y:S05]  /*13bc0*/  BSYNC.RECONVERGENT B3 ;  /* 0x0000000000037941 */ /* 0x000fea0003800200 */
.L_x_19369:
        /* <DEDUP_REMOVED lines=43> */
.L_x_19367:
[----:B------:R-:W-:Y:S05]  /*13e80*/  BSYNC.RECONVERGENT B2 ;  /* 0x0000000000027941 */ /* 0x000fea0003800200 */
.L_x_19366:
        /* <DEDUP_REMOVED lines=11> */
.L_x_19330:
        /* <DEDUP_REMOVED lines=16> */
.L_x_19374:
        /* <DEDUP_REMOVED lines=13> */
.L_x_19376:
[----:B------:R-:W-:Y:S05]  /*14110*/  BSYNC.RECONVERGENT B3 ;  /* 0x0000000000037941 */ /* 0x000fea0003800200 */
.L_x_19375:
        /* <DEDUP_REMOVED lines=42> */
.L_x_19373:
[----:B------:R-:W-:Y:S05]  /*143c0*/  BSYNC.RECONVERGENT B2 ;  /* 0x0000000000027941 */ /* 0x000fea0003800200 */
.L_x_19372:
        /* <DEDUP_REMOVED lines=8> */
[----:B------:R-:W4:Y:S01]  /*14450*/  LDC R219, c[0x0][0x404] ;  /* 0x00010100ffdb7b82 */ /* 0x000f220000000800 */
[----:B------:R-:W-:Y:S01]  /*14460*/  FMUL.FTZ R136, R136, R217 ;  /* 0x000000d988887220 */ /* 0x000fe20000410000 */
[----:B------:R-:W-:Y:S01]  /*14470*/  BSSY.RECONVERGENT B2, `(.L_x_19377) ;  /* 0x000004c000027945 */ /* 0x000fe20003800200 */
[----:B------:R-:W-:Y:S01]  /*14480*/  HFMA2 R139, -RZ, RZ, 0, 1.1920928955078125e-07 ;  /* 0x00000002ff8b7431 */ /* 0x000fe200000001ff */
[----:B------:R-:W-:Y:S01]  /*14490*/  PRMT R140, R140, 0x7632, R140 ;  /* 0x000076328c8c7816 */ /* 0x000fe2000000008c */
[----:B-1----:R-:W-:Y:S01]  /*144a0*/  FMUL.FTZ R136, R136, R205 ;  /* 0x000000cd88887220 */ /* 0x002fe20000410000 */
[----:B----4-:R-:W-:Y:S01]  /*144b0*/  FSETP.GTU.FTZ.AND P0, PT, R2, R219, PT ;  /* 0x000000db0200720b */ /* 0x010fe20003f1c000 */
        /* <DEDUP_REMOVED lines=14> */
.L_x_19379:
[----:B------:R-:W-:Y:S01]  /*145a0*/  IADD3 R209, PT, PT, R209, 0x1, RZ ;  /* 0x00000001d1d17810 */ /* 0x000fe20007ffe0ff */
[----:B------:R-:W-:Y:S03]  /*145b0*/  BSSY.RECONVERGENT B3, `(.L_x_19380) ;  /* 0x000000c000037945 */ /* 0x000fe60003800200 */
[C---:B------:R-:W-:Y:S01]  /*145c0*/  ISETP.NE.AND P0, PT, R209.reuse, RZ, PT ;  /* 0x000000ffd100720c */ /* 0x040fe20003f05270 */
[----:B0-23--:R-:W-:-:S12]  /*145d0*/  IMAD.WIDE.U32 R162, R209, -0x2daee0ad, RZ ;  /* 0xd2511f53d1a27825 */ /* 0x00dfd800078e00ff */
        /* <DEDUP_REMOVED lines=9> */
.L_x_19381:
[----:B------:R-:W-:Y:S05]  /*14670*/  BSYNC.RECONVERGENT B3 ;  /* 0x0000000000037941 */ /* 0x000fea0003800200 */
.L_x_19380:
        /* <DEDUP_REMOVED lines=43> */
.L_x_19378:
[----:B------:R-:W-:Y:S05]  /*14930*/  BSYNC.RECONVERGENT B2 ;  /* 0x0000000000027941 */ /* 0x000fea0003800200 */
.L_x_19377:
        /* <DEDUP_REMOVED lines=23> */
.L_x_19384:
        /* <DEDUP_REMOVED lines=13> */
.L_x_19386:
[----:B------:R-:W-:Y:S05]  /*14b80*/  BSYNC.RECONVERGENT B3 ;  /* 0x0000000000037941 */ /* 0x000fea0003800200 */
.L_x_19385:
        /* <DEDUP_REMOVED lines=43> */
.L_x_19383:
[----:B------:R-:W-:Y:S05]  /*14e40*/  BSYNC.RECONVERGENT B2 ;  /* 0x0000000000027941 */ /* 0x000fea0003800200 */
.L_x_19382:
[----:B------:R-:W-:Y:S01]  /*14e50*/  I2FP.F32.U32 R2, R2 ;  /* 0x0000000200027245 */ /* 0x000fe20000201000 */
[----:B0-23--:R-:W-:Y:S01]  /*14e60*/  IMAD.U32 R161, R77, 0x10000, RZ ;  /* 0x000100004da17824 */ /* 0x00dfe200078e00ff */
        /* <DEDUP_REMOVED lines=22> */
.L_x_19389:
        /* <DEDUP_REMOVED lines=13> */
.L_x_19391:
[----:B------:R-:W-:Y:S05]  /*150a0*/  BSYNC.RECONVERGENT B3 ;  /* 0x0000000000037941 */ /* 0x000fea0003800200 */
.L_x_19390:
        /* <DEDUP_REMOVED lines=43> */
.L_x_19388:
[----:B------:R-:W-:Y:S05]  /*15360*/  BSYNC.RECONVERGENT B2 ;  /* 0x0000000000027941 */ /* 0x000fea0003800200 */
.L_x_19387:
        /* <DEDUP_REMOVED lines=23> */
.L_x_19394:
        /* <DEDUP_REMOVED lines=13> */
.L_x_19396:
[----:B------:R-:W-:Y:S05]  /*155b0*/  BSYNC.RECONVERGENT B3 ;  /* 0x0000000000037941 */ /* 0x000fea0003800200 */
.L_x_19395:
        /* <DEDUP_REMOVED lines=43> */
.L_x_19393:
[----:B------:R-:W-:Y:S05]  /*15870*/  BSYNC.RECONVERGENT B2 ;  /* 0x0000000000027941 */ /* 0x000fea0003800200 */
.L_x_19392:
        /* <DEDUP_REMOVED lines=24> */
.L_x_19399:
        /* <DEDUP_REMOVED lines=13> */
.L_x_19401:
[----:B------:R-:W-:Y:S05]  /*15ad0*/  BSYNC.RECONVERGENT B3 ;  /* 0x0000000000037941 */ /* 0x000fea0003800200 */
.L_x_19400:
        /* <DEDUP_REMOVED lines=43> */
.L_x_19398:
[----:B------:R-:W-:Y:S05]  /*15d90*/  BSYNC.RECONVERGENT B2 ;  /* 0x0000000000027941 */ /* 0x000fea0003800200 */
.L_x_19397:
        /* <DEDUP_REMOVED lines=23> */
.L_x_19404:
        /* <DEDUP_REMOVED lines=13> */
.L_x_19406:
[----:B------:R-:W-:Y:S05]  /*15fe0*/  BSYNC.RECONVERGENT B3 ;  /* 0x0000000000037941 */ /* 0x000fea0003800200 */
.L_x_19405:
        /* <DEDUP_REMOVED lines=43> */
.L_x_19403:
[----:B------:R-:W-:Y:S05]  /*162a0*/  BSYNC.RECONVERGENT B2 ;  /* 0x0000000000027941 */ /* 0x000fea0003800200 */
.L_x_19402:
        /* <DEDUP_REMOVED lines=24> */
.L_x_19409:
        /* <DEDUP_REMOVED lines=15> */
.L_x_19411:
[----:B------:R-:W-:Y:S05]  /*16520*/  BSYNC.RECONVERGENT B3 ;  /* 0x0000000000037941 */ /* 0x000fea0003800200 */
.L_x_19410:
        /* <DEDUP_REMOVED lines=43> */
.L_x_19408:
[----:B------:R-:W-:Y:S05]  /*167e0*/  BSYNC.RECONVERGENT B2 ;  /* 0x0000000000027941 */ /* 0x000fea0003800200 */
.L_x_19407:
        /* <DEDUP_REMOVED lines=10> */
.L_x_19371:
        /* <DEDUP_REMOVED lines=22> */
.L_x_19329:
[----:B------:R-:W-:Y:S05]  /*169f0*/  BSYNC.RECONVERGENT B1 ;  /* 0x0000000000017941 */ /* 0x000fea0003800200 */
.L_x_19328:
        /* <DEDUP_REMOVED lines=8> */
[----:B------:R-:W0:Y:S01]  /*16a80*/  @P0 LDC.64 R144, c[0x0][0x3a0] ;  /* 0x0000e800ff900b82 */ /* 0x000e220000000a00 */
[----:B-1----:R-:W-:-:S06]  /*16a90*/  IMAD.WIDE.U32 R148, R218, 0x10, R148 ;  /* 0x00000010da947825 */ /* 0x002fcc00078e0094 */
[----:B------:R-:W5:Y:S01]  /*16aa0*/  LDG.E.128 R148, desc[UR8][R148.64] ;  /* 0x0000000894947981 */ /* 0x000f62000c1e1d00 */
[----:B0-----:R-:W-:-:S05]  /*16ab0*/  @P0 IMAD.WIDE.U32 R144, R218, 0x20, R144 ;  /* 0x00000020da900825 */ /* 0x001fca00078e0090 */
[----:B------:R0:W5:Y:S04]  /*16ac0*/  @P0 LDG.E.128 R104, desc[UR8][R144.64] ;  /* 0x0000000890680981 */ /* 0x000168000c1e1d00 */
        /* <DEDUP_REMOVED lines=18> */
.L_x_19417:
        /* <DEDUP_REMOVED lines=13> */
.L_x_19419:
[----:B------:R-:W-:Y:S05]  /*16cc0*/  BSYNC.RECONVERGENT B3 ;  /* 0x0000000000037941 */ /* 0x000fea0003800200 */
.L_x_19418:
[----:B------:R-:W-:Y:S01]  /*16cd0*/  IMAD.WIDE.U32 R2, R210, -0x326172a9, RZ ;  /* 0xcd9e8d57d2027825 */ /* 0x000fe200078e00ff */
[----:B------:R-:W-:-:S04]  /*16ce0*/  LOP3.LUT R144, R204, UR7, R147, 0x96, !PT ;  /* 0x00000007cc907c12 */ /* 0x000fc8000f8e9693 */
[----:B--234-:R-:W-:Y:S01]  /*16cf0*/  LOP3.LUT R160, R208, UR6, R3, 0x96, !PT ;  /* 0x00000006d0a07c12 */ /* 0x01cfe2000f8e9603 */
        /* <DEDUP_REMOVED lines=39> */
.L_x_19416:
[----:B------:R-:W-:Y:S05]  /*16f70*/  BSYNC.RECONVERGENT B2 ;  /* 0x0000000000027941 */ /* 0x000fea0003800200 */
.L_x_19415:
        /* <DEDUP_REMOVED lines=29> */
.L_x_19422:
[----:B------:R-:W-:Y:S01]  /*17150*/  VIADD R209, R209, 0x1 ;  /* 0x00000001d1d17836 */ /* 0x000fe20000000000 */
[----:B------:R-:W-:Y:S03]  /*17160*/  BSSY.RECONVERGENT B3, `(.L_x_19423) ;  /* 0x000000c000037945 */ /* 0x000fe60003800200 */
[C---:B--234-:R-:W-:Y:S01]  /*17170*/  IMAD.WIDE.U32 R162, R209.reuse, -0x2daee0ad, RZ ;  /* 0xd2511f53d1a27825 */ /* 0x05cfe200078e00ff */
        /* <DEDUP_REMOVED lines=10> */
.L_x_19424:
[----:B------:R-:W-:Y:S05]  /*17220*/  BSYNC.RECONVERGENT B3 ;  /* 0x0000000000037941 */ /* 0x000fea0003800200 */
.L_x_19423:
        /* <DEDUP_REMOVED lines=43> */
.L_x_19421:
[----:B------:R-:W-:Y:S05]  /*174e0*/  BSYNC.RECONVERGENT B2 ;  /* 0x0000000000027941 */ /* 0x000fea0003800200 */
.L_x_19420:
[----:B------:R-:W-:Y:S01]  /*174f0*/  I2FP.F32.U32 R2, R2 ;  /* 0x0000000200027245 */ /* 0x000fe20000201000 */
[----:B------:R-:W-:Y:S01]  /*17500*/  IMAD.U32 R145, R187, 0x10000, RZ ;  /* 0x00010000bb917824 */ /* 0x000fe200078e00ff */
[----:B------:R-:W-:Y:S01]  /*17510*/  SHF.L.U32 R148, R148, 0x10, RZ ;  /* 0x0000001094947819 */ /* 0x000fe200000006ff */
[----:B------:R-:W-:Y:S01]  /*17520*/  BSSY.RECONVERGENT B2, `(.L_x_19425) ;  /* 0x000004d000027945 */ /* 0x000fe20003800200 */
[----:B------:R-:W-:Y:S01]  /*17530*/  ISETP.NE.AND P1, PT, R147, 0x1, PT ;  /* 0x000000019300780c */ /* 0x000fe20003f25270 */
[----:B------:R-:W-:Y:S01]  /*17540*/  FFMA.FTZ R2, R2, R221, 1.1641532182693481445e-10 ;  /* 0x2f00000002027423 */ /* 0x000fe200000100dd */
[----:B--234-:R-:W-:Y:S02]  /*17550*/  IMAD.MOV.U32 R160, RZ, RZ, 0x2 ;  /* 0x00000002ffa07424 */ /* 0x01cfe400078e00ff */
[----:B------:R-:W-:Y:S02]  /*17560*/  FMUL.FTZ R148, R148, R217 ;  /* 0x000000d994947220 */ /* 0x000fe40000410000 */
[----:B------:R-:W-:-:S02]  /*17570*/  FSETP.GTU.FTZ.AND P0, PT, R2, R219, PT ;  /* 0x000000db0200720b */ /* 0x000fc40003f1c000 */
        /* <DEDUP_REMOVED lines=14> */
.L_x_19427:
        /* <DEDUP_REMOVED lines=13> */
.L_x_19429:
[----:B------:R-:W-:Y:S05]  /*17730*/  BSYNC.RECONVERGENT B3 ;  /* 0x0000000000037941 */ /* 0x000fea0003800200 */
.L_x_19428:
        /* <DEDUP_REMOVED lines=43> */
.L_x_19426:
[----:B------:R-:W-:Y:S05]  /*179f0*/  BSYNC.RECONVERGENT B2 ;  /* 0x0000000000027941 */ /* 0x000fea0003800200 */
.L_x_19425:
        /* <DEDUP_REMOVED lines=24> */
.L_x_19432:
        /* <DEDUP_REMOVED lines=13> */
.L_x_19434:
[----:B------:R-:W-:Y:S05]  /*17c50*/  BSYNC.RECONVERGENT B3 ;  /* 0x0000000000037941 */ /* 0x000fea0003800200 */
.L_x_19433:
        /* <DEDUP_REMOVED lines=43> */
.L_x_19431:
[----:B------:R-:W-:Y:S05]  /*17f10*/  BSYNC.RECONVERGENT B2 ;  /* 0x0000000000027941 */ /* 0x000fea0003800200 */
.L_x_19430:
        /* <DEDUP_REMOVED lines=23> */
.L_x_19437:
        /* <DEDUP_REMOVED lines=13> */
.L_x_19439:
[----:B------:R-:W-:Y:S05]  /*18160*/  BSYNC.RECONVERGENT B3 ;  /* 0x0000000000037941 */ /* 0x000fea0003800200 */
.L_x_19438:
        /* <DEDUP_REMOVED lines=43> */
.L_x_19436:
[----:B------:R-:W-:Y:S05]  /*18420*/  BSYNC.RECONVERGENT B2 ;  /* 0x0000000000027941 */ /* 0x000fea0003800200 */
.L_x_19435:
        /* <DEDUP_REMOVED lines=24> */
.L_x_19442:
        /* <DEDUP_REMOVED lines=13> */
.L_x_19444:
[----:B------:R-:W-:Y:S05]  /*18680*/  BSYNC.RECONVERGENT B3 ;  /* 0x0000000000037941 */ /* 0x000fea0003800200 */
.L_x_19443:
        /* <DEDUP_REMOVED lines=43> */
.L_x_19441:
[----:B------:R-:W-:Y:S05]  /*18940*/  BSYNC.RECONVERGENT B2 ;  /* 0x0000000000027941 */ /* 0x000fea0003800200 */
.L_x_19440:
        /* <DEDUP_REMOVED lines=23> */
.L_x_19447:
        /* <DEDUP_REMOVED lines=13> */
.L_x_19449:
[----:B------:R-:W-:Y:S05]  /*18b90*/  BSYNC.RECONVERGENT B3 ;  /* 0x0000000000037941 */ /* 0x000fea0003800200 */
.L_x_19448:
        /* <DEDUP_REMOVED lines=43> */
.L_x_19446:
[----:B------:R-:W-:Y:S05]  /*18e50*/  BSYNC.RECONVERGENT B2 ;  /* 0x0000000000027941 */ /* 0x000fea0003800200 */
.L_x_19445:
        /* <DEDUP_REMOVED lines=24> */
.L_x_19452:
        /* <DEDUP_REMOVED lines=15> */
.L_x_19454:
[----:B------:R-:W-:Y:S05]  /*190d0*/  BSYNC.RECONVERGENT B3 ;  /* 0x0000000000037941 */ /* 0x000fea0003800200 */
.L_x_19453:
        /* <DEDUP_REMOVED lines=43> */
.L_x_19451:
[----:B------:R-:W-:Y:S05]  /*19390*/  BSYNC.RECONVERGENT B2 ;  /* 0x0000000000027941 */ /* 0x000fea0003800200 */
.L_x_19450:
        /* <DEDUP_REMOVED lines=11> */
.L_x_19414:
[----:B------:R-:W-:Y:S01]  /*19450*/  ISETP.NE.AND P0, PT, R2, 0x1, PT ;  /* 0x000000010200780c */ /* 0x000fe20003f05270 */
[----:B------:R-:W-:Y:S01]  /*19460*/  BSSY.RECONVERGENT B2, `(.L_x_19456) ;  /* 0x0000047000027945 */ /* 0x000fe20003800200 */
[----:B------:R-:W-:Y:S02]  /*19470*/  HFMA2 R146, -RZ, RZ, 0, 1.1920928955078125e-07 ;  /* 0x00000002ff927431 */ /* 0x000fe400000001ff */
[----:B0-----:R-:W-:Y:S01]  /*19480*/  IMAD.MOV.U32 R144, RZ, RZ, R206 ;  /* 0x000000ffff907224 */ /* 0x001fe200078e00ce */
        /* <DEDUP_REMOVED lines=12> */
.L_x_19458:
        /* <DEDUP_REMOVED lines=13> */
.L_x_19460:
[----:B------:R-:W-:Y:S05]  /*19620*/  BSYNC.RECONVERGENT B3 ;  /* 0x0000000000037941 */ /* 0x000fea0003800200 */
.L_x_19459:
        /* <DEDUP_REMOVED lines=39> */
[----:B------:R-:W-:Y:S01]  /*198a0*/  MOV R206, R144 ;  /* 0x0000009000ce7202 */ /* 0x000fe20000000f00 */
[----:B------:R-:W-:Y:S01]  /*198b0*/  IMAD.MOV.U32 R144, RZ, RZ, R205 ;  /* 0x000000ffff907224 */ /* 0x000fe200078e00cd */
[----:B------:R-:W-:-:S07]  /*198c0*/  LOP3.LUT R4, R2, UR31, R221, 0x96, !PT ;  /* 0x0000001f02047c12 */ /* 0x000fce000f8e96dd */
.L_x_19457:
[----:B------:R-:W-:Y:S05]  /*198d0*/  BSYNC.RECONVERGENT B2 ;  /* 0x0000000000027941 */ /* 0x000fea0003800200 */
.L_x_19456:
        /* <DEDUP_REMOVED lines=10> */
[----:B------:R-:W-:Y:S01]  /*19980*/  BSSY.RECONVERGENT B2, `(.L_x_19461) ;  /* 0x000004c000027945 */ /* 0x000fe20003800200 */
        /* <DEDUP_REMOVED lines=18> */
.L_x_19463:
[----:B------:R-:W-:Y:S01]  /*19ab0*/  IADD3 R209, PT, PT, R209, 0x1, RZ ;  /* 0x00000001d1d17810 */ /* 0x000fe20007ffe0ff */
[----:B------:R-:W-:Y:S03]  /*19ac0*/  BSSY.RECONVERGENT B3, `(.L_x_19464) ;  /* 0x000000c000037945 */ /* 0x000fe60003800200 */
[C---:B------:R-:W-:Y:S01]  /*19ad0*/  ISETP.NE.AND P0, PT, R209.reuse, RZ, PT ;  /* 0x000000ffd100720c */ /* 0x040fe20003f05270 */
[----:B--234-:R-:W-:-:S12]  /*19ae0*/  IMAD.WIDE.U32 R162, R209, -0x2daee0ad, RZ ;  /* 0xd2511f53d1a27825 */ /* 0x01cfd800078e00ff */
        /* <DEDUP_REMOVED lines=9> */
.L_x_19465:
[----:B------:R-:W-:Y:S05]  /*19b80*/  BSYNC.RECONVERGENT B3 ;  /* 0x0000000000037941 */ /* 0x000fea0003800200 */
.L_x_19464:
        /* <DEDUP_REMOVED lines=43> */
.L_x_19462:
[----:B------:R-:W-:Y:S05]  /*19e40*/  BSYNC.RECONVERGENT B2 ;  /* 0x0000000000027941 */ /* 0x000fea0003800200 */
.L_x_19461:
[----:B------:R-:W-:Y:S01]  /*19e50*/  I2FP.F32.U32 R2, R2 ;  /* 0x0000000200027245 */ /* 0x000fe20000201000 */
[----:B------:R-:W-:Y:S01]  /*19e60*/  IMAD.U32 R148, R148, 0x10000, RZ ;  /* 0x0001000094947824 */ /* 0x000fe200078e00ff */
[----:B------:R-:W-:Y:S01]  /*19e70*/  ISETP.NE.AND P1, PT, R147, 0x1, PT ;  /* 0x000000019300780c */ /* 0x000fe20003f25270 */
[----:B------:R-:W-:Y:S01]  /*19e80*/  BSSY.RECONVERGENT B2, `(.L_x_19466) ;  /* 0x000004d000027945 */ /* 0x000fe20003800200 */
[----:B------:R-:W-:Y:S01]  /*19e90*/  SHF.L.U32 R145, R187, 0x10, RZ ;  /* 0x00000010bb917819 */ /* 0x000fe200000006ff */
[----:B------:R-:W-:Y:S01]  /*19ea0*/  FFMA.FTZ R2, R2, R221, 1.1641532182693481445e-10 ;  /* 0x2f00000002027423 */ /* 0x000fe200000100dd */
[----:B------:R-:W-:Y:S01]  /*19eb0*/  FMUL.FTZ R148, R148, R217 ;  /* 0x000000d994947220 */ /* 0x000fe20000410000 */
[----:B--234-:R-:W-:-:S03]  /*19ec0*/  IMAD.MOV.U32 R160, RZ, RZ, 0x2 ;  /* 0x00000002ffa07424 */ /* 0x01cfc600078e00ff */
        /* <DEDUP_REMOVED lines=15> */
.L_x_19468:
        /* <DEDUP_REMOVED lines=13> */
.L_x_19470:
[----:B------:R-:W-:Y:S05]  /*1a090*/  BSYNC.RECONVERGENT B3 ;  /* 0x0000000000037941 */ /* 0x000fea0003800200 */
.L_x_19469:
        /* <DEDUP_REMOVED lines=43> */
.L_x_19467:
[----:B------:R-:W-:Y:S05]  /*1a350*/  BSYNC.RECONVERGENT B2 ;  /* 0x0000000000027941 */ /* 0x000fea0003800200 */
.L_x_19466:
        /* <DEDUP_REMOVED lines=8> */
[----:B------:R-:W-:Y:S02]  /*1a3e0*/  HFMA2 R149, -RZ, RZ, 0, 1.1920928955078125e-07 ;  /* 0x00000002ff957431 */ /* 0x000fe400000001ff */
        /* <DEDUP_REMOVED lines=15> */
.L_x_19473:
        /* <DEDUP_REMOVED lines=13> */
.L_x_19475:
[----:B------:R-:W-:Y:S05]  /*1a5b0*/  BSYNC.RECONVERGENT B3 ;  /* 0x0000000000037941 */ /* 0x000fea0003800200 */
.L_x_19474:
        /* <DEDUP_REMOVED lines=43> */
.L_x_19472:
[----:B------:R-:W-:Y:S05]  /*1a870*/  BSYNC.RECONVERGENT B2 ;  /* 0x0000000000027941 */ /* 0x000fea0003800200 */
.L_x_19471:
        /* <DEDUP_REMOVED lines=23> */
.L_x_19478:
        /* <DEDUP_REMOVED lines=13> */
.L_x_19480:
[----:B------:R-:W-:Y:S05]  /*1aac0*/  BSYNC.RECONVERGENT B3 ;  /* 0x0000000000037941 */ /* 0x000fea0003800200 */
.L_x_19479:
        /* <DEDUP_REMOVED lines=43> */
.L_x_19477:
[----:B------:R-:W-:Y:S05]  /*1ad80*/  BSYNC.RECONVERGENT B2 ;  /* 0x0000000000027941 */ /* 0x000fea0003800200 */
.L_x_19476:
        /* <DEDUP_REMOVED lines=24> */
.L_x_19483:
        /* <DEDUP_REMOVED lines=13> */
.L_x_19485:
[----:B------:R-:W-:Y:S05]  /*1afe0*/  BSYNC.RECONVERGENT B3 ;  /* 0x0000000000037941 */ /* 0x000fea0003800200 */
.L_x_19484:
        /* <DEDUP_REMOVED lines=43> */
.L_x_19482:
[----:B------:R-:W-:Y:S05]  /*1b2a0*/  BSYNC.RECONVERGENT B2 ;  /* 0x0000000000027941 */ /* 0x000fea0003800200 */
.L_x_19481:
        /* <DEDUP_REMOVED lines=23> */
.L_x_19488:
        /* <DEDUP_REMOVED lines=13> */
.L_x_19490:
[----:B------:R-:W-:Y:S05]  /*1b4f0*/  BSYNC.RECONVERGENT B3 ;  /* 0x0000000000037941 */ /* 0x000fea0003800200 */
.L_x_19489:
        /* <DEDUP_REMOVED lines=43> */
.L_x_19487:
[----:B------:R-:W-:Y:S05]  /*1b7b0*/  BSYNC.RECONVERGENT B2 ;  /* 0x0000000000027941 */ /* 0x000fea0003800200 */
.L_x_19486:
        /* <DEDUP_REMOVED lines=9> */
[----:B------:R-:W-:Y:S01]  /*1b850*/  FMUL.FTZ R150, R150, R205 ;  /* 0x000000cd96967220 */ /* 0x000fe20000410000 */
[----:B------:R-:W-:-:S04]  /*1b860*/  HFMA2 R2, -RZ, RZ, 0, 1.1920928955078125e-07 ;  /* 0x00000002ff027431 */ /* 0x000fc800000001ff */
        /* <DEDUP_REMOVED lines=13> */
.L_x_19493:
        /* <DEDUP_REMOVED lines=15> */
.L_x_19495:
[----:B------:R-:W-:Y:S05]  /*1ba30*/  BSYNC.RECONVERGENT B3 ;  /* 0x0000000000037941 */ /* 0x000fea0003800200 */
.L_x_19494:
        /* <DEDUP_REMOVED lines=43> */
.L_x_19492:
[----:B------:R-:W-:Y:S05]  /*1bcf0*/  BSYNC.RECONVERGENT B2 ;  /* 0x0000000000027941 */ /* 0x000fea0003800200 */
.L_x_19491:
        /* <DEDUP_REMOVED lines=10> */
.L_x_19455:
        /* <DEDUP_REMOVED lines=20> */
[----:B------:R-:W-:-:S03]  /*1bee0*/  IADD3 R218, PT, PT, R218, 0x20, RZ ;  /* 0x00000020dada7810 */ /* 0x000fc60007ffe0ff */
[----:B------:R0:W-:Y:S04]  /*1bef0*/  STG.E.64 desc[UR8][R160.64], R214 ;  /* 0x000000d6a0007986 */ /* 0x0001e8000c101b08 */
.L_x_19413:
[----:B------:R-:W-:Y:S05]  /*1bf00*/  BSYNC.RECONVERGENT B1 ;  /* 0x0000000000017941 */ /* 0x000fea0003800200 */
.L_x_19412:
        /* <DEDUP_REMOVED lines=31> */
.L_x_19501:
        /* <DEDUP_REMOVED lines=13> */
.L_x_19503:
[----:B------:R-:W-:Y:S05]  /*1c1d0*/  BSYNC.RECONVERGENT B3 ;  /* 0x0000000000037941 */ /* 0x000fea0003800200 */
.L_x_19502:
        /* <DEDUP_REMOVED lines=42> */
.L_x_19500:
[----:B------:R-:W-:Y:S05]  /*1c480*/  BSYNC.RECONVERGENT B2 ;  /* 0x0000000000027941 */ /* 0x000fea0003800200 */
.L_x_19499:
        /* <DEDUP_REMOVED lines=29> */
.L_x_19506:
[----:B------:R-:W-:Y:S01]  /*1c660*/  VIADD R209, R209, 0x1 ;  /* 0x00000001d1d17836 */ /* 0x000fe20000000000 */
[----:B------:R-:W-:Y:S03]  /*1c670*/  BSSY.RECONVERGENT B3, `(.L_x_19507) ;  /* 0x000000c000037945 */ /* 0x000fe60003800200 */
[C---:B--234-:R-:W-:Y:S01]  /*1c680*/  IMAD.WIDE.U32 R162, R209.reuse, -0x2daee0ad, RZ ;  /* 0xd2511f53d1a27825 */ /* 0x05cfe200078e00ff */
        /* <DEDUP_REMOVED lines=10> */
.L_x_19508:
[----:B------:R-:W-:Y:S05]  /*1c730*/  BSYNC.RECONVERGENT B3 ;  /* 0x0000000000037941 */ /* 0x000fea0003800200 */
.L_x_19507:
        /* <DEDUP_REMOVED lines=43> */
.L_x_19505:
[----:B------:R-:W-:Y:S05]  /*1c9f0*/  BSYNC.RECONVERGENT B2 ;  /* 0x0000000000027941 */ /* 0x000fea0003800200 */
.L_x_19504:
[----:B------:R-:W-:Y:S01]  /*1ca00*/  I2FP.F32.U32 R2, R2 ;  /* 0x0000000200027245 */ /* 0x000fe20000201000 */
[----:B------:R-:W-:Y:S01]  /*1ca10*/  IMAD.U32 R153, R183, 0x10000, RZ ;  /* 0x00010000b7997824 */ /* 0x000fe200078e00ff */
[----:B------:R-:W-:Y:S01]  /*1ca20*/  SHF.L.U32 R156, R156, 0x10, RZ ;  /* 0x000000109c9c7819 */ /* 0x000fe200000006ff */
[----:B------:R-:W-:Y:S01]  /*1ca30*/  BSSY.RECONVERGENT B2, `(.L_x_19509) ;  /* 0x000004d000027945 */ /* 0x000fe20003800200 */
[----:B------:R-:W-:Y:S01]  /*1ca40*/  ISETP.NE.AND P1, PT, R155, 0x1, PT ;  /* 0x000000019b00780c */ /* 0x000fe20003f25270 */
[----:B------:R-:W-:Y:S01]  /*1ca50*/  FFMA.FTZ R2, R2, R221, 1.1641532182693481445e-10 ;  /* 0x2f00000002027423 */ /* 0x000fe200000100dd */
[----:B--234-:R-:W-:Y:S02]  /*1ca60*/  HFMA2 R160, -RZ, RZ, 0, 1.1920928955078125e-07 ;  /* 0x00000002ffa07431 */ /* 0x01cfe400000001ff */
        /* <DEDUP_REMOVED lines=16> */
.L_x_19511:
        /* <DEDUP_REMOVED lines=13> */
.L_x_19513:
[----:B------:R-:W-:Y:S05]  /*1cc40*/  BSYNC.RECONVERGENT B3 ;  /* 0x0000000000037941 */ /* 0x000fea0003800200 */
.L_x_19512:
        /* <DEDUP_REMOVED lines=43> */
.L_x_19510:
[----:B------:R-:W-:Y:S05]  /*1cf00*/  BSYNC.RECONVERGENT B2 ;  /* 0x0000000000027941 */ /* 0x000fea0003800200 */
.L_x_19509:
        /* <DEDUP_REMOVED lines=24> */
.L_x_19516:
        /* <DEDUP_REMOVED lines=13> */
.L_x_19518:
[----:B------:R-:W-:Y:S05]  /*1d160*/  BSYNC.RECONVERGENT B3 ;  /* 0x0000000000037941 */ /* 0x000fea0003800200 */
.L_x_19517:
        /* <DEDUP_REMOVED lines=43> */
.L_x_19515:
[----:B------:R-:W-:Y:S05]  /*1d420*/  BSYNC.RECONVERGENT B2 ;  /* 0x0000000000027941 */ /* 0x000fea0003800200 */
.L_x_19514:
        /* <DEDUP_REMOVED lines=23> */
.L_x_19521:
        /* <DEDUP_REMOVED lines=13> */
.L_x_19523:
[----:B------:R-:W-:Y:S05]  /*1d670*/  BSYNC.RECONVERGENT B3 ;  /* 0x0000000000037941 */ /* 0x000fea0003800200 */
.L_x_19522:
        /* <DEDUP_REMOVED lines=43> */
.L_x_19520:
[----:B------:R-:W-:Y:S05]  /*1d930*/  BSYNC.RECONVERGENT B2 ;  /* 0x0000000000027941 */ /* 0x000fea0003800200 */
.L_x_19519:
        /* <DEDUP_REMOVED lines=24> */
.L_x_19526:
        /* <DEDUP_REMOVED lines=13> */
.L_x_19528:
[----:B------:R-:W-:Y:S05]  /*1db90*/  BSYNC.RECONVERGENT B3 ;  /* 0x0000000000037941 */ /* 0x000fea0003800200 */
.L_x_19527:
        /* <DEDUP_REMOVED lines=43> */
.L_x_19525:
[----:B------:R-:W-:Y:S05]  /*1de50*/  BSYNC.RECONVERGENT B2 ;  /* 0x0000000000027941 */ /* 0x000fea0003800200 */
.L_x_19524:
        /* <DEDUP_REMOVED lines=23> */
.L_x_19531:
        /* <DEDUP_REMOVED lines=13> */
.L_x_19533:
[----:B------:R-:W-:Y:S05]  /*1e0a0*/  BSYNC.RECONVERGENT B3 ;  /* 0x0000000000037941 */ /* 0x000fea0003800200 */
.L_x_19532:
        /* <DEDUP_REMOVED lines=43> */
.L_x_19530:
[----:B------:R-:W-:Y:S05]  /*1e360*/  BSYNC.RECONVERGENT B2 ;  /* 0x0000000000027941 */ /* 0x000fea0003800200 */
.L_x_19529:
        /* <DEDUP_REMOVED lines=24> */
.L_x_19536:
        /* <DEDUP_REMOVED lines=15> */
.L_x_19538:
[----:B------:R-:W-:Y:S05]  /*1e5e0*/  BSYNC.RECONVERGENT B3 ;  /* 0x0000000000037941 */ /* 0x000fea0003800200 */
.L_x_19537:
        /* <DEDUP_REMOVED lines=43> */
.L_x_19535:
[----:B------:R-:W-:Y:S05]  /*1e8a0*/  BSYNC.RECONVERGENT B2 ;  /* 0x0000000000027941 */ /* 0x000fea0003800200 */
.L_x_19534:
        /* <DEDUP_REMOVED lines=11> */
.L_x_19498:
        /* <DEDUP_REMOVED lines=16> */
.L_x_19542:
        /* <DEDUP_REMOVED lines=13> */
.L_x_19544:
[----:B------:R-:W-:Y:S05]  /*1eb30*/  BSYNC.RECONVERGENT B3 ;  /* 0x0000000000037941 */ /* 0x000fea0003800200 */
.L_x_19543:
        /* <DEDUP_REMOVED lines=42> */
.L_x_19541:
[----:B------:R-:W-:Y:S05]  /*1ede0*/  BSYNC.RECONVERGENT B2 ;  /* 0x0000000000027941 */ /* 0x000fea0003800200 */
.L_x_19540:
[----:B------:R-:W0:Y:S01]  /*1edf0*/  LDC R205, c[0x0][0x408] ;  /* 0x00010200ffcd7b82 */ /* 0x000e220000000800 */
[----:B------:R-:W-:Y:S01]  /*1ee00*/  I2FP.F32.U32 R2, R152 ;  /* 0x0000009800027245 */ /* 0x000fe20000201000 */
[----:B------:R-:W-:Y:S01]  /*1ee10*/  IMAD.MOV.U32 R221, RZ, RZ, 0x2f800000 ;  /* 0x2f800000ffdd7424 */ /* 0x000fe200078e00ff */
[----:B-----5:R-:W-:Y:S01]  /*1ee20*/  SHF.L.U32 R152, R156, 0x10, RZ ;  /* 0x000000109c987819 */ /* 0x020fe200000006ff */
[----:B------:R-:W-:Y:S01]  /*1ee30*/  IMAD.U32 R153, R100, 0x10000, RZ ;  /* 0x0001000064997824 */ /* 0x000fe200078e00ff */
[----:B------:R-:W-:Y:S01]  /*1ee40*/  LOP3.LUT R212, R212, 0xfffffffd, RZ, 0xc0, !PT ;  /* 0xfffffffdd4d47812 */ /* 0x000fe200078ec0ff */
[----:B------:R-:W-:Y:S01]  /*1ee50*/  FFMA.FTZ R2, R2, R221, 1.1641532182693481445e-10 ;  /* 0x2f00000002027423 */ /* 0x000fe200000100dd */
[----:B------:R-:W-:Y:S01]  /*1ee60*/  BSSY.RECONVERGENT B2, `(.L_x_19545) ;  /* 0x000004f000027945 */ /* 0x000fe20003800200 */
[----:B------:R-:W1:Y:S01]  /*1ee70*/  LDC R219, c[0x0][0x404] ;  /* 0x00010100ffdb7b82 */ /* 0x000e620000000800 */
[----:B------:R-:W-:Y:S01]  /*1ee80*/  FMUL.FTZ R152, R152, R217 ;  /* 0x000000d998987220 */ /* 0x000fe20000410000 */
[----:B------:R-:W-:-:S02]  /*1ee90*/  PRMT R156, R156, 0x7632, R156 ;  /* 0x000076329c9c7816 */ /* 0x000fc4000000009c */
[----:B------:R-:W-:Y:S01]  /*1eea0*/  MOV R155, 0x2 ;  /* 0x00000002009b7802 */ /* 0x000fe20000000f00 */
[----:B0-----:R-:W-:Y:S01]  /*1eeb0*/  FMUL.FTZ R152, R152, R205 ;  /* 0x000000cd98987220 */ /* 0x001fe20000410000 */
        /* <DEDUP_REMOVED lines=16> */
.L_x_19547:
        /* <DEDUP_REMOVED lines=13> */
.L_x_19549:
[----:B------:R-:W-:Y:S05]  /*1f090*/  BSYNC.RECONVERGENT B3 ;  /* 0x0000000000037941 */ /* 0x000fea0003800200 */
.L_x_19548:
        /* <DEDUP_REMOVED lines=43> */
.L_x_19546:
[----:B------:R-:W-:Y:S05]  /*1f350*/  BSYNC.RECONVERGENT B2 ;  /* 0x0000000000027941 */ /* 0x000fea0003800200 */
.L_x_19545:
        /* <DEDUP_REMOVED lines=23> */
.L_x_19552:
        /* <DEDUP_REMOVED lines=13> */
.L_x_19554:
[----:B------:R-:W-:Y:S05]  /*1f5a0*/  BSYNC.RECONVERGENT B3 ;  /* 0x0000000000037941 */ /* 0x000fea0003800200 */
.L_x_19553:
        /* <DEDUP_REMOVED lines=43> */
.L_x_19551:
[----:B------:R-:W-:Y:S05]  /*1f860*/  BSYNC.RECONVERGENT B2 ;  /* 0x0000000000027941 */ /* 0x000fea0003800200 */
.L_x_19550:
        /* <DEDUP_REMOVED lines=24> */
.L_x_19557:
        /* <DEDUP_REMOVED lines=13> */
.L_x_19559:
[----:B------:R-:W-:Y:S05]  /*1fac0*/  BSYNC.RECONVERGENT B3 ;  /* 0x0000000000037941 */ /* 0x000fea0003800200 */
.L_x_19558:
        /* <DEDUP_REMOVED lines=43> */
.L_x_19556:
[----:B------:R-:W-:Y:S05]  /*1fd80*/  BSYNC.RECONVERGENT B2 ;  /* 0x0000000000027941 */ /* 0x000fea0003800200 */
.L_x_19555:
        /* <DEDUP_REMOVED lines=23> */
.L_x_19562:
        /* <DEDUP_REMOVED lines=13> */
.L_x_19564:
[----:B------:R-:W-:Y:S05]  /*1ffd0*/  BSYNC.RECONVERGENT B3 ;  /* 0x0000000000037941 */ /* 0x000fea0003800200 */
.L_x_19563:
        /* <DEDUP_REMOVED lines=43> */
.L_x_19561:
[----:B------:R-:W-:Y:S05]  /*20290*/  BSYNC.RECONVERGENT B2 ;  /* 0x0000000000027941 */ /* 0x000fea0003800200 */
.L_x_19560:
        /* <DEDUP_REMOVED lines=24> */
.L_x_19567:
        /* <DEDUP_REMOVED lines=13> */
.L_x_19569:
[----:B------:R-:W-:Y:S05]  /*204f0*/  BSYNC.RECONVERGENT B3 ;  /* 0x0000000000037941 */ /* 0x000fea0003800200 */
.L_x_19568:
        /* <DEDUP_REMOVED lines=43> */
.L_x_19566:
[----:B------:R-:W-:Y:S05]  /*207b0*/  BSYNC.RECONVERGENT B2 ;  /* 0x0000000000027941 */ /* 0x000fea0003800200 */
.L_x_19565:
        /* <DEDUP_REMOVED lines=23> */
.L_x_19572:
        /* <DEDUP_REMOVED lines=13> */
.L_x_19574:
[----:B------:R-:W-:Y:S05]  /*20a00*/  BSYNC.RECONVERGENT B3 ;  /* 0x0000000000037941 */ /* 0x000fea0003800200 */
.L_x_19573:
        /* <DEDUP_REMOVED lines=43> */
.L_x_19571:
[----:B------:R-:W-:Y:S05]  /*20cc0*/  BSYNC.RECONVERGENT B2 ;  /* 0x0000000000027941 */ /* 0x000fea0003800200 */
.L_x_19570:
        /* <DEDUP_REMOVED lines=24> */
.L_x_19577:
        /* <DEDUP_REMOVED lines=15> */
.L_x_19579:
[----:B------:R-:W-:Y:S05]  /*20f40*/  BSYNC.RECONVERGENT B3 ;  /* 0x0000000000037941 */ /* 0x000fea0003800200 */
.L_x_19578:
        /* <DEDUP_REMOVED lines=43> */
.L_x_19576:
[----:B------:R-:W-:Y:S05]  /*21200*/  BSYNC.RECONVERGENT B2 ;  /* 0x0000000000027941 */ /* 0x000fea0003800200 */
.L_x_19575:
        /* <DEDUP_REMOVED lines=10> */
.L_x_19539:
        /* <DEDUP_REMOVED lines=21> */
.L_x_19497:
[----:B------:R-:W-:Y:S05]  /*21400*/  BSYNC.RECONVERGENT B1 ;  /* 0x0000000000017941 */ /* 0x000fea0003800200 */
.L_x_19496:
        /* <DEDUP_REMOVED lines=177> */
.L_x_19605:
        /* <DEDUP_REMOVED lines=9> */
[----:B------:R-:W2:Y:S01]  /*21fb0*/  @!P5 LDC.64 R160, c[0x0][0x3c8] ;  /* 0x0000f200ffa0db82 */ /* 0x000ea20000000a00 */
[----:B------:R-:W-:-:S04]  /*21fc0*/  FADD.FTZ R214, R214, R221 ;  /* 0x000000ddd6d67221 */ /* 0x000fc80000010000 */
[----:B0-----:R-:W0:Y:S01]  /*21fd0*/  MUFU.RSQ R216, R214 ;  /* 0x000000d600d87308 */ /* 0x001e220000001400 */
[----:B-1----:R-:W-:-:S05]  /*21fe0*/  @!P5 IMAD.WIDE R162, R211, 0x4, R162 ;  /* 0x00000004d3a2d825 */ /* 0x002fca00078e02a2 */
[----:B------:R1:W-:Y:S01]  /*21ff0*/  @!P5 STG.E desc[UR8][R162.64], R215 ;  /* 0x000000d7a200d986 */ /* 0x0003e2000c101908 */
[----:B--2---:R-:W-:-:S05]  /*22000*/  @!P5 IMAD.WIDE R160, R211, 0x4, R160 ;  /* 0x00000004d3a0d825 */ /* 0x004fca00078e02a0 */
[----:B0-----:R1:W-:Y:S01]  /*22010*/  @!P5 STG.E desc[UR8][R160.64], R216 ;  /* 0x000000d8a000d986 */ /* 0x0013e2000c101908 */
[----:B------:R-:W-:Y:S05]  /*22020*/  @!P1 BRA `(.L_x_19582) ;  /* 0x0000000000c09947 */ /* 0x000fea0003800000 */
[--C-:B-1----:R-:W-:Y:S01]  /*22030*/  FADD.FTZ R215, R116, -R217.reuse ;  /* 0x800000d974d77221 */ /* 0x102fe20000010000 */
[--C-:B------:R-:W-:Y:S01]  /*22040*/  FADD.FTZ R163, R114, -R217.reuse ;  /* 0x800000d972a37221 */ /* 0x100fe20000010000 */
[----:B------:R-:W-:Y:S01]  /*22050*/  SHF.L.U32 R214, R33, 0x10, RZ ;  /* 0x0000001021d67819 */ /* 0x000fe200000006ff */
[----:B------:R-:W-:Y:S01]  /*22060*/  IMAD.U32 R218, R37, 0x10000, RZ ;  /* 0x0001000025da7824 */ /* 0x000fe200078e00ff */
[----:B------:R-:W-:Y:S01]  /*22070*/  SHF.L.U32 R222, R34, 0x10, RZ ;  /* 0x0000001022de7819 */ /* 0x000fe200000006ff */
[----:B------:R-:W-:Y:S01]  /*22080*/  FMUL.FTZ R215, R216, R215 ;  /* 0x000000d7d8d77220 */ /* 0x000fe20000410000 */
[----:B------:R-:W-:Y:S02]  /*22090*/  IMAD.U32 R224, R38, 0x10000, RZ ;  /* 0x0001000026e07824 */ /* 0x000fe400078e00ff */
[----:B------:R-:W-:Y:S01]  /*220a0*/  FMUL.FTZ R163, R216, R163 ;  /* 0x000000a3d8a37220 */ /* 0x000fe20000410000 */
[--C-:B------:R-:W-:Y:S01]  /*220b0*/  FADD.FTZ R219, R118, -R217.reuse ;  /* 0x800000d976db7221 */ /* 0x100fe20000010000 */
[----:B------:R-:W-:Y:S01]  /*220c0*/  FADD.FTZ R161, R112, -R217 ;  /* 0x800000d970a17221 */ /* 0x000fe20000010000 */
[----:B------:R-:W-:Y:S01]  /*220d0*/  FFMA.FTZ R223, R215, R222, R224 ;  /* 0x000000ded7df7223 */ /* 0x000fe200000100e0 */
[----:B------:R-:W-:Y:S01]  /*220e0*/  FFMA.FTZ R220, R163, R214, R218 ;  /* 0x000000d6a3dc7223 */ /* 0x000fe200000100da */
[----:B------:R-:W-:Y:S01]  /*220f0*/  SHF.L.U32 R226, R35, 0x10, RZ ;  /* 0x0000001023e27819 */ /* 0x000fe200000006ff */
[----:B------:R-:W0:Y:S01]  /*22100*/  LDC.64 R214, c[0x0][0x428] ;  /* 0x00010a00ffd67b82 */ /* 0x000e220000000a00 */
[----:B------:R-:W-:Y:S01]  /*22110*/  SHF.L.U32 R160, R32, 0x10, RZ ;  /* 0x0000001020a07819 */ /* 0x000fe200000006ff */
[----:B------:R-:W-:-:S02]  /*22120*/  IMAD.U32 R228, R39, 0x10000, RZ ;  /* 0x0001000027e47824 */ /* 0x000fc400078e00ff */
[----:B------:R-:W-:Y:S01]  /*22130*/  FMUL.FTZ R219, R216, R219 ;  /* 0x000000dbd8db7220 */ /* 0x000fe20000410000 */
[----:B------:R-:W-:Y:S02]  /*22140*/  IMAD.U32 R162, R36, 0x10000, RZ ;  /* 0x0001000024a27824 */ /* 0x000fe400078e00ff */
[----:B------:R-:W-:Y:S01]  /*22150*/  FMUL.FTZ R161, R216, R161 ;  /* 0x000000a1d8a17220 */ /* 0x000fe20000410000 */
[--C-:B------:R-:W-:Y:S01]  /*22160*/  FADD.FTZ R221, R119, -R217.reuse ;  /* 0x800000d977dd7221 */ /* 0x100fe20000010000 */
[----:B------:R-:W-:Y:S01]  /*22170*/  FFMA.FTZ R225, R219, R226, R228 ;  /* 0x000000e2dbe17223 */ /* 0x000fe200000100e4 */
[--C-:B------:R-:W-:Y:S01]  /*22180*/  FADD.FTZ R219, R117, -R217.reuse ;  /* 0x800000d975db7221 */ /* 0x100fe20000010000 */
[----:B------:R-:W-:Y:S01]  /*22190*/  FFMA.FTZ R160, R161, R160, R162 ;  /* 0x000000a0a1a07223 */ /* 0x000fe200000100a2 */
        /* <DEDUP_REMOVED lines=22> */
[----:B------:R-:W-:Y:S02]  /*22300*/  F2FP.BF16.F32.PACK_AB R160, R219, R160 ;  /* 0x000000a0dba0723e */ /* 0x000fe400000010ff */
[----:B------:R-:W-:-:S03]  /*22310*/  IADD3 R213, PT, PT, R213, 0x20, RZ ;  /* 0x00000020d5d57810 */ /* 0x000fc60007ffe0ff */
[----:B------:R0:W-:Y:S04]  /*22320*/  STG.E.128 desc[UR8][R214.64], R160 ;  /* 0x000000a0d6007986 */ /* 0x0001e8000c101d08 */
.L_x_19582:
[----:B------:R-:W-:Y:S05]  /*22330*/  BSYNC.RECONVERGENT B1 ;  /* 0x0000000000017941 */ /* 0x000fea0003800200 */
.L_x_19581:
[----:B------:R-:W-:Y:S01]  /*22340*/  LOP3.LUT P0, RZ, R212, 0x80, RZ, 0xc0, !PT ;  /* 0x00000080d4ff7812 */ /* 0x000fe2000780c0ff */
[----:B------:R-:W-:-:S12]  /*22350*/  BSSY.RECONVERGENT B1, `(.L_x_19583) ;  /* 0x0000032000017945 */ /* 0x000fd80003800200 */
[----:B------:R-:W-:Y:S05]  /*22360*/  @!P0 BRA `(.L_x_19584) ;  /* 0x0000000000c08947 */ /* 0x000fea0003800000 */
[--C-:B01----:R-:W-:Y:S01]  /*22370*/  FADD.FTZ R215, R124, -R217.reuse ;  /* 0x800000d97cd77221 */ /* 0x103fe20000010000 */
[--C-:B------:R-:W-:Y:S01]  /*22380*/  FADD.FTZ R163, R122, -R217.reuse ;  /* 0x800000d97aa37221 */ /* 0x100fe20000010000 */
[----:B------:R-:W-:Y:S01]  /*22390*/  IMAD.U32 R214, R45, 0x10000, RZ ;  /* 0x000100002dd67824 */ /* 0x000fe200078e00ff */
[----:B------:R-:W-:Y:S01]  /*223a0*/  SHF.L.U32 R218, R49, 0x10, RZ ;  /* 0x0000001031da7819 */ /* 0x000fe200000006ff */
[----:B------:R-:W-:Y:S01]  /*223b0*/  FMUL.FTZ R215, R216, R215 ;  /* 0x000000d7d8d77220 */ /* 0x000fe20000410000 */
[----:B------:R-:W-:Y:S01]  /*223c0*/  SHF.L.U32 R224, R50, 0x10, RZ ;  /* 0x0000001032e07819 */ /* 0x000fe200000006ff */
        /* <DEDUP_REMOVED lines=27> */
[----:B------:R-:W-:-:S02]  /*22580*/  IMAD.U32 R162, R171, 0x10000, RZ ;  /* 0x00010000aba27824 */ /* 0x000fc400078e00ff */
[C---:B------:R-:W-:Y:S01]  /*22590*/  FMUL.FTZ R163, R216.reuse, R163 ;  /* 0x000000a3d8a37220 */ /* 0x040fe20000410000 */
[----:B------:R-:W-:Y:S02]  /*225a0*/  IMAD.U32 R222, R169, 0x10000, RZ ;  /* 0x00010000a9de7824 */ /* 0x000fe400078e00ff */
[----:B------:R-:W-:Y:S01]  /*225b0*/  FMUL.FTZ R161, R216, R161 ;  /* 0x000000a1d8a17220 */ /* 0x000fe20000410000 */
[----:B------:R-:W-:Y:S01]  /*225c0*/  FFMA.FTZ R230, R221, R230, R232 ;  /* 0x000000e6dde67223 */ /* 0x000fe200000100e8 */
[----:B------:R-:W-:Y:S01]  /*225d0*/  FFMA.FTZ R226, R219, R226, R228 ;  /* 0x000000e2dbe27223 */ /* 0x000fe200000100e4 */
[----:B------:R-:W-:Y:S01]  /*225e0*/  FFMA.FTZ R221, R163, R222, R224 ;  /* 0x000000dea3dd7223 */ /* 0x000fe200000100e0 */
[----:B------:R-:W-:Y:S01]  /*225f0*/  FFMA.FTZ R219, R161, R162, R218 ;  /* 0x000000a2a1db7223 */ /* 0x000fe200000100da */
[C---:B0-----:R-:W-:Y:S01]  /*22600*/  IMAD.WIDE.U32 R214, R213.reuse, 0x10, R214 ;  /* 0x00000010d5d67825 */ /* 0x041fe200078e00d6 */
[----:B------:R-:W-:Y:S02]  /*22610*/  F2FP.BF16.F32.PACK_AB R163, R230, R225 ;  /* 0x000000e1e6a3723e */ /* 0x000fe400000010ff */
[----:B------:R-:W-:Y:S01]  /*22620*/  F2FP.BF16.F32.PACK_AB R162, R226, R223 ;  /* 0x000000dfe2a2723e */ /* 0x000fe200000010ff */
[----:B------:R-:W-:Y:S01]  /*22630*/  VIADD R213, R213, 0x20 ;  /* 0x00000020d5d57836 */ /* 0x000fe20000000000 */
[----:B------:R-:W-:-:S02]  /*22640*/  F2FP.BF16.F32.PACK_AB R161, R221, R220 ;  /* 0x000000dcdda1723e */ /* 0x000fc400000010ff */
[----:B------:R-:W-:-:S05]  /*22650*/  F2FP.BF16.F32.PACK_AB R160, R219, R160 ;  /* 0x000000a0dba0723e */ /* 0x000fca00000010ff */
[----:B------:R2:W-:Y:S02]  /*22660*/  STG.E.128 desc[UR8][R214.64], R160 ;  /* 0x000000a0d6007986 */ /* 0x0005e4000c101d08 */
.L_x_19584:
[----:B------:R-:W-:Y:S05]  /*22670*/  BSYNC.RECONVERGENT B1 ;  /* 0x0000000000017941 */ /* 0x000fea0003800200 */
.L_x_19583:
[----:B------:R-:W-:Y:S01]  /*22680*/  LOP3.LUT P0, RZ, R212, 0x40, RZ, 0xc0, !PT ;  /* 0x00000040d4ff7812 */ /* 0x000fe2000780c0ff */
[----:B------:R-:W-:-:S12]  /*22690*/  BSSY.RECONVERGENT B1, `(.L_x_19585) ;  /* 0x0000032000017945 */ /* 0x000fd80003800200 */
[----:B------:R-:W-:Y:S05]  /*226a0*/  @!P0 BRA `(.L_x_19586) ;  /* 0x0000000000c08947 */ /* 0x000fea0003800000 */
[--C-:B012---:R-:W-:Y:S01]  /*226b0*/  FADD.FTZ R215, R132, -R217.reuse ;  /* 0x800000d984d77221 */ /* 0x107fe20000010000 */
        /* <DEDUP_REMOVED lines=47> */
.L_x_19586:
[----:B------:R-:W-:Y:S05]  /*229b0*/  BSYNC.RECONVERGENT B1 ;  /* 0x0000000000017941 */ /* 0x000fea0003800200 */
.L_x_19585:
[----:B------:R-:W-:Y:S01]  /*229c0*/  LOP3.LUT P0, RZ, R212, 0x20, RZ, 0xc0, !PT ;  /* 0x00000020d4ff7812 */ /* 0x000fe2000780c0ff */
[----:B------:R-:W-:-:S12]  /*229d0*/  BSSY.RECONVERGENT B1, `(.L_x_19587) ;  /* 0x0000032000017945 */ /* 0x000fd80003800200 */
[----:B------:R-:W-:Y:S05]  /*229e0*/  @!P0 BRA `(.L_x_19588) ;  /* 0x0000000000c08947 */ /* 0x000fea0003800000 */
[--C-:B0123--:R-:W-:Y:S01]  /*229f0*/  FADD.FTZ R215, R140, -R217.reuse ;  /* 0x800000d98cd77221 */ /* 0x10ffe20000010000 */
        /* <DEDUP_REMOVED lines=47> */
.L_x_19588:
[----:B------:R-:W-:Y:S05]  /*22cf0*/  BSYNC.RECONVERGENT B1 ;  /* 0x0000000000017941 */ /* 0x000fea0003800200 */
.L_x_19587:
[----:B------:R-:W-:Y:S01]  /*22d00*/  LOP3.LUT P0, RZ, R212, 0x8, RZ, 0xc0, !PT ;  /* 0x00000008d4ff7812 */ /* 0x000fe2000780c0ff */
[----:B------:R-:W-:-:S12]  /*22d10*/  BSSY.RECONVERGENT B1, `(.L_x_19589) ;  /* 0x0000032000017945 */ /* 0x000fd80003800200 */
[----:B------:R-:W-:Y:S05]  /*22d20*/  @!P0 BRA `(.L_x_19590) ;  /* 0x0000000000c08947 */ /* 0x000fea0003800000 */
[--C-:B01234-:R-:W-:Y:S01]  /*22d30*/  FADD.FTZ R215, R148, -R217.reuse ;  /* 0x800000d994d77221 */ /* 0x11ffe20000010000 */
        /* <DEDUP_REMOVED lines=47> */
.L_x_19590:
[----:B------:R-:W-:Y:S05]  /*23030*/  BSYNC.RECONVERGENT B1 ;  /* 0x0000000000017941 */ /* 0x000fea0003800200 */
.L_x_19589:
[----:B------:R-:W-:Y:S01]  /*23040*/  LOP3.LUT P0, RZ, R212, 0x4, RZ, 0xc0, !PT ;  /* 0x00000004d4ff7812 */ /* 0x000fe2000780c0ff */
[----:B------:R-:W-:-:S12]  /*23050*/  BSSY.RECONVERGENT B1, `(.L_x_19591) ;  /* 0x0000035000017945 */ /* 0x000fd80003800200 */
[----:B------:R-:W-:Y:S05]  /*23060*/  @!P0 BRA `(.L_x_19592) ;  /* 0x0000000000cc8947 */ /* 0x000fea0003800000 */
[----:B01234-:R-:W0:Y:S01]  /*23070*/  LDC.64 R160, c[0x0][0x428] ;  /* 0x00010a00ffa07b82 */ /* 0x01fe220000000a00 */
[--C-:B------:R-:W-:Y:S01]  /*23080*/  FADD.FTZ R219, R154, -R217.reuse ;  /* 0x800000d99adb7221 */ /* 0x100fe20000010000 */
[--C-:B------:R-:W-:Y:S01]  /*23090*/  FADD.FTZ R223, R156, -R217.reuse ;  /* 0x800000d99cdf7221 */ /* 0x100fe20000010000 */
[----:B------:R-:W-:Y:S01]  /*230a0*/  SHF.L.U32 R222, R97, 0x10, RZ ;  /* 0x0000001061de7819 */ /* 0x000fe200000006ff */
[--C-:B------:R-:W-:Y:S01]  /*230b0*/  FADD.FTZ R163, R152, -R217.reuse ;  /* 0x800000d998a37221 */ /* 0x100fe20000010000 */
[----:B------:R-:W-:Y:S02]  /*230c0*/  IMAD.U32 R220, R93, 0x10000, RZ ;  /* 0x000100005ddc7824 */ /* 0x000fe400078e00ff */
[----:B------:R-:W-:Y:S01]  /*230d0*/  FMUL.FTZ R219, R216, R219 ;  /* 0x000000dbd8db7220 */ /* 0x000fe20000410000 */
[----:B------:R-:W-:Y:S01]  /*230e0*/  SHF.L.U32 R226, R98, 0x10, RZ ;  /* 0x0000001062e27819 */ /* 0x000fe200000006ff */
[----:B------:R-:W-:Y:S02]  /*230f0*/  IMAD.U32 R224, R94, 0x10000, RZ ;  /* 0x000100005ee07824 */ /* 0x000fe400078e00ff */
[----:B------:R-:W-:Y:S01]  /*23100*/  FMUL.FTZ R223, R216, R223 ;  /* 0x000000dfd8df7220 */ /* 0x000fe20000410000 */
[----:B------:R-:W-:Y:S01]  /*23110*/  SHF.L.U32 R218, R96, 0x10, RZ ;  /* 0x0000001060da7819 */ /* 0x000fe200000006ff */
[--C-:B------:R-:W-:Y:S01]  /*23120*/  FADD.FTZ R215, R153, -R217.reuse ;  /* 0x800000d999d77221 */ /* 0x100fe20000010000 */
[--C-:B------:R-:W-:Y:S01]  /*23130*/  FADD.FTZ R221, R155, -R217.reuse ;  /* 0x800000d99bdd7221 */ /* 0x100fe20000010000 */
[--C-:B------:R-:W-:Y:S01]  /*23140*/  FADD.FTZ R225, R157, -R217.reuse ;  /* 0x800000d99de17221 */ /* 0x100fe20000010000 */
[----:B------:R-:W-:Y:S01]  /*23150*/  FADD.FTZ R227, R158, -R217 ;  /* 0x800000d99ee37221 */ /* 0x000fe20000010000 */
[----:B------:R-:W-:-:S02]  /*23160*/  IMAD.U32 R214, R92, 0x10000, RZ ;  /* 0x000100005cd67824 */ /* 0x000fc400078e00ff */
[----:B------:R-:W-:Y:S01]  /*23170*/  FMUL.FTZ R163, R216, R163 ;  /* 0x000000a3d8a37220 */ /* 0x000fe20000410000 */
[----:B------:R-:W-:Y:S01]  /*23180*/  FFMA.FTZ R219, R219, R220, R222 ;  /* 0x000000dcdbdb7223 */ /* 0x000fe200000100de */
[----:B------:R-:W-:Y:S01]  /*23190*/  PRMT R228, R95, 0x7632, R228 ;  /* 0x000076325fe47816 */ /* 0x000fe200000000e4 */
[----:B------:R-:W-:Y:S01]  /*231a0*/  FADD.FTZ R217, R159, -R217 ;  /* 0x800000d99fd97221 */ /* 0x000fe20000010000 */
[----:B------:R-:W-:Y:S01]  /*231b0*/  PRMT R230, R99, 0x7632, R230 ;  /* 0x0000763263e67816 */ /* 0x000fe200000000e6 */
[----:B------:R-:W-:Y:S01]  /*231c0*/  FFMA.FTZ R223, R223, R224, R226 ;  /* 0x000000e0dfdf7223 */ /* 0x000fe200000100e2 */
[----:B------:R-:W-:Y:S01]  /*231d0*/  PRMT R220, R94, 0x7632, R220 ;  /* 0x000076325edc7816 */ /* 0x000fe200000000dc */
[----:B------:R-:W-:Y:S01]  /*231e0*/  FMUL.FTZ R162, R216, R215 ;  /* 0x000000d7d8a27220 */ /* 0x000fe20000410000 */
[----:B------:R-:W-:Y:S01]  /*231f0*/  PRMT R222, R98, 0x7632, R222 ;  /* 0x0000763262de7816 */ /* 0x000fe200000000de */
[----:B------:R-:W-:Y:S01]  /*23200*/  FMUL.FTZ R227, R216, R227 ;  /* 0x000000e3d8e37220 */ /* 0x000fe20000410000 */
[----:B------:R-:W-:Y:S01]  /*23210*/  SHF.L.U32 R226, R99, 0x10, RZ ;  /* 0x0000001063e27819 */ /* 0x000fe200000006ff */
[----:B------:R-:W-:Y:S01]  /*23220*/  FFMA.FTZ R218, R163, R214, R218 ;  /* 0x000000d6a3da7223 */ /* 0x000fe200000100da */
[----:B------:R-:W-:Y:S01]  /*23230*/  IMAD.U32 R224, R95, 0x10000, RZ ;  /* 0x000100005fe07824 */ /* 0x000fe200078e00ff */
[----:B------:R-:W-:Y:S01]  /*23240*/  SHF.L.U32 R228, R228, 0x10, RZ ;  /* 0x00000010e4e47819 */ /* 0x000fe200000006ff */
        /* <DEDUP_REMOVED lines=21> */
.L_x_19592:
[----:B------:R-:W-:Y:S05]  /*233a0*/  BSYNC.RECONVERGENT B1 ;  /* 0x0000000000017941 */ /* 0x000fea0003800200 */
.L_x_19591:
[----:B01234-:R-:W0:Y:S02]  /*233b0*/  LDC.64 R160, c[0x0][0x380] ;  /* 0x0000e000ffa07b82 */ /* 0x01fe240000000a00 */
[----:B0-----:R-:W-:-:S05]  /*233c0*/  IMAD R211, R160, 0x4, R211 ;  /* 0x00000004a0d37824 */ /* 0x001fca00078e02d3 */
[----:B------:R-:W-:-:S13]  /*233d0*/  ISETP.GE.AND P0, PT, R211, R161, PT ;  /* 0x000000a1d300720c */ /* 0x000fda0003f06270 */
[----:B------:R-:W-:Y:S05]  /*233e0*/  @!P0 BRA `(.L_x_19593) ;  /* 0xfffffde000248947 */ /* 0x000fea000383ffff */
[----:B------:R-:W-:Y:S05]  /*233f0*/  BSYNC B0 ;  /* 0x0000000000007941 */ /* 0x000fea0003800000 */
.L_x_19076:
[----:B------:R-:W-:Y:S05]  /*23400*/  EXIT ;  /* 0x000000000000794d */ /* 0x000fea0003800000 */
.L_x_19580:
        /* <DEDUP_REMOVED lines=8> */
.L_x_19595:
[----:B------:R-:W-:Y:S05]  /*23490*/  BSYNC B1 ;  /* 0x0000000000017941 */ /* 0x000fea0003800000 */
.L_x_19594:
        /* <DEDUP_REMOVED lines=10> */
.L_x_19596:
[----:B------:R-:W-:Y:S02]  /*23540*/  IMAD.MOV.U32 R220, RZ, RZ, 0x4 ;  /* 0x00000004ffdc7424 */ /* 0x000fe400078e00ff */
[----:B------:R-:W-:-:S04]  /*23550*/  IMAD.MOV.U32 R163, RZ, RZ, R219 ;  /* 0x000000ffffa37224 */ /* 0x000fc800078e00db */
[----:B------:R-:W-:-:S05]  /*23560*/  FADD.FTZ R163, R162, R163 ;  /* 0x000000a3a2a37221 */ /* 0x000fca0000010000 */
[----:B------:R-:W-:-:S07]  /*23570*/  MOV R221, R163 ;  /* 0x000000a300dd7202 */ /* 0x000fce0000000f00 */
[----:B------:R-:W-:Y:S05]  /*23580*/  WARPSYNC.COLLECTIVE R218, `(.L_x_19597) ;  /* 0x00000000da087348 */ /* 0x000fea0003c00000 */
[----:B------:R0:W1:Y:S02]  /*23590*/  SHFL.BFLY P6, R219, R221, R220, R223 ;  /* 0x0c0000dcdddb7389 */ /* 0x00006400000c00df */
[----:B01----:R-:W-:Y:S05]  /*235a0*/  ENDCOLLECTIVE ;  /* 0x000000000000791b */ /* 0x003fea0003800000 */
.L_x_19597:
[----:B------:R-:W-:Y:S01]  /*235b0*/  HFMA2 R220, -RZ, RZ, 0, 4.76837158203125e-07 ;  /* 0x00000008ffdc7431 */ /* 0x000fe200000001ff */
[----:B------:R-:W-:-:S05]  /*235c0*/  MOV R160, R219 ;  /* 0x000000db00a07202 */ /* 0x000fca0000000f00 */
[----:B------:R-:W-:-:S04]  /*235d0*/  FADD.FTZ R216, R163, R160 ;  /* 0x000000a0a3d87221 */ /* 0x000fc80000010000 */
[----:B------:R-:W-:-:S07]  /*235e0*/  IMAD.MOV.U32 R221, RZ, RZ, R216 ;  /* 0x000000ffffdd7224 */ /* 0x000fce00078e00d8 */
[----:B------:R-:W-:Y:S05]  /*235f0*/  WARPSYNC.COLLECTIVE R218, `(.L_x_19598) ;  /* 0x00000000da087348 */ /* 0x000fea0003c00000 */
[----:B------:R0:W1:Y:S02]  /*23600*/  SHFL.BFLY P6, R219, R221, R220, R223 ;  /* 0x0c0000dcdddb7389 */ /* 0x00006400000c00df */
[----:B01----:R-:W-:Y:S05]  /*23610*/  ENDCOLLECTIVE ;  /* 0x000000000000791b */ /* 0x003fea0003800000 */
.L_x_19598:
[----:B------:R-:W-:Y:S02]  /*23620*/  IMAD.MOV.U32 R220, RZ, RZ, 0x10 ;  /* 0x00000010ffdc7424 */ /* 0x000fe400078e00ff */
[----:B------:R-:W-:-:S04]  /*23630*/  IMAD.MOV.U32 R215, RZ, RZ, R219 ;  /* 0x000000ffffd77224 */ /* 0x000fc800078e00db */
[----:B------:R-:W-:-:S05]  /*23640*/  FADD.FTZ R217, R216, R215 ;  /* 0x000000d7d8d97221 */ /* 0x000fca0000010000 */
[----:B------:R-:W-:-:S07]  /*23650*/  MOV R221, R217 ;  /* 0x000000d900dd7202 */ /* 0x000fce0000000f00 */
[----:B------:R-:W-:Y:S05]  /*23660*/  WARPSYNC.COLLECTIVE R218, `(.L_x_19599) ;  /* 0x00000000da087348 */ /* 0x000fea0003c00000 */
[----:B------:R0:W1:Y:S02]  /*23670*/  SHFL.BFLY P6, R219, R221, R220, R223 ;  /* 0x0c0000dcdddb7389 */ /* 0x00006400000c00df */
[----:B01----:R-:W-:Y:S05]  /*23680*/  ENDCOLLECTIVE ;  /* 0x000000000000791b */ /* 0x003fea0003800000 */
.L_x_19599:
[----:B------:R-:W-:Y:S01]  /*23690*/  HFMA2 R220, -RZ, RZ, 0, 5.9604644775390625e-08 ;  /* 0x00000001ffdc7431 */ /* 0x000fe200000001ff */
[----:B------:R-:W-:Y:S02]  /*236a0*/  MOV R160, R219 ;  /* 0x000000db00a07202 */ /* 0x000fe40000000f00 */
        /* <DEDUP_REMOVED lines=104> */
.L_x_19600:
[----:B------:R-:W-:Y:S02]  /*23d30*/  IMAD.MOV.U32 R220, RZ, RZ, 0x2 ;  /* 0x00000002ffdc7424 */ /* 0x000fe400078e00ff */
[----:B------:R-:W-:-:S04]  /*23d40*/  IMAD.MOV.U32 R161, RZ, RZ, R219 ;  /* 0x000000ffffa17224 */ /* 0x000fc800078e00db */
[----:B------:R-:W-:-:S05]  /*23d50*/  FADD.FTZ R161, R160, R161 ;  /* 0x000000a1a0a17221 */ /* 0x000fca0000010000 */
[----:B------:R-:W-:-:S07]  /*23d60*/  MOV R221, R161 ;  /* 0x000000a100dd7202 */ /* 0x000fce0000000f00 */
[----:B------:R-:W-:Y:S05]  /*23d70*/  WARPSYNC.COLLECTIVE R218, `(.L_x_19601) ;  /* 0x00000000da087348 */ /* 0x000fea0003c00000 */
[----:B------:R0:W1:Y:S02]  /*23d80*/  SHFL.BFLY P6, R219, R221, R220, R223 ;  /* 0x0c0000dcdddb7389 */ /* 0x00006400000c00df */
[----:B01----:R-:W-:Y:S05]  /*23d90*/  ENDCOLLECTIVE ;  /* 0x000000000000791b */ /* 0x003fea0003800000 */
.L_x_19601:
[----:B------:R-:W-:Y:S01]  /*23da0*/  HFMA2 R220, -RZ, RZ, 0, 2.384185791015625e-07 ;  /* 0x00000004ffdc7431 */ /* 0x000fe200000001ff */
[----:B------:R-:W-:-:S05]  /*23db0*/  MOV R162, R219 ;  /* 0x000000db00a27202 */ /* 0x000fca0000000f00 */
[----:B------:R-:W-:-:S04]  /*23dc0*/  FADD.FTZ R162, R161, R162 ;  /* 0x000000a2a1a27221 */ /* 0x000fc80000010000 */
[----:B------:R-:W-:-:S07]  /*23dd0*/  IMAD.MOV.U32 R221, RZ, RZ, R162 ;  /* 0x000000ffffdd7224 */ /* 0x000fce00078e00a2 */
[----:B------:R-:W-:Y:S05]  /*23de0*/  WARPSYNC.COLLECTIVE R218, `(.L_x_19602) ;  /* 0x00000000da087348 */ /* 0x000fea0003c00000 */
[----:B------:R0:W1:Y:S02]  /*23df0*/  SHFL.BFLY P6, R219, R221, R220, R223 ;  /* 0x0c0000dcdddb7389 */ /* 0x00006400000c00df */
[----:B01----:R-:W-:Y:S05]  /*23e00*/  ENDCOLLECTIVE ;  /* 0x000000000000791b */ /* 0x003fea0003800000 */
.L_x_19602:
[----:B------:R-:W-:Y:S02]  /*23e10*/  IMAD.MOV.U32 R220, RZ, RZ, 0x8 ;  /* 0x00000008ffdc7424 */ /* 0x000fe400078e00ff */
[----:B------:R-:W-:-:S04]  /*23e20*/  IMAD.MOV.U32 R163, RZ, RZ, R219 ;  /* 0x000000ffffa37224 */ /* 0x000fc800078e00db */
[----:B------:R-:W-:-:S05]  /*23e30*/  FADD.FTZ R163, R162, R163 ;  /* 0x000000a3a2a37221 */ /* 0x000fca0000010000 */
[----:B------:R-:W-:-:S07]  /*23e40*/  MOV R221, R163 ;  /* 0x000000a300dd7202 */ /* 0x000fce0000000f00 */
[----:B------:R-:W-:Y:S05]  /*23e50*/  WARPSYNC.COLLECTIVE R218, `(.L_x_19603) ;  /* 0x00000000da087348 */ /* 0x000fea0003c00000 */
[----:B------:R0:W1:Y:S02]  /*23e60*/  SHFL.BFLY P6, R219, R221, R220, R223 ;  /* 0x0c0000dcdddb7389 */ /* 0x00006400000c00df */
[----:B01----:R-:W-:Y:S05]  /*23e70*/  ENDCOLLECTIVE ;  /* 0x000000000000791b */ /* 0x003fea0003800000 */
.L_x_19603:
[----:B------:R-:W-:Y:S01]  /*23e80*/  HFMA2 R220, -RZ, RZ, 0, 9.5367431640625e-07 ;  /* 0x00000010ffdc7431 */ /* 0x000fe200000001ff */
[----:B------:R-:W-:-:S05]  /*23e90*/  MOV R216, R219 ;  /* 0x000000db00d87202 */ /* 0x000fca0000000f00 */
[----:B------:R-:W-:-:S04]  /*23ea0*/  FADD.FTZ R216, R163, R216 ;  /* 0x000000d8a3d87221 */ /* 0x000fc80000010000 */
[----:B------:R-:W-:-:S07]  /*23eb0*/  IMAD.MOV.U32 R221, RZ, RZ, R216 ;  /* 0x000000ffffdd7224 */ /* 0x000fce00078e00d8 */
[----:B------:R-:W-:Y:S05]  /*23ec0*/  WARPSYNC.COLLECTIVE R218, `(.L_x_19604) ;  /* 0x00000000da087348 */ /* 0x000fea0003c00000 */
[----:B------:R0:W1:Y:S02]  /*23ed0*/  SHFL.BFLY P6, R219, R221, R220, R223 ;  /* 0x0c0000dcdddb7389 */ /* 0x00006400000c00df */
[----:B01----:R-:W-:Y:S05]  /*23ee0*/  ENDCOLLECTIVE ;  /* 0x000000000000791b */ /* 0x003fea0003800000 */
.L_x_19604:
[----:B------:R-:W-:Y:S05]  /*23ef0*/  BRA `(.L_x_19605) ;  /* 0xffffffe000087947 */ /* 0x000fea000383ffff */
.L_x_19606:
        /* <DEDUP_REMOVED lines=16> */
.L_x_54388:


//--------------------- .text._ZN10layer_norm13ln_fwd_kernelINS_13Kernel_traitsI13__nv_bfloat16S2_fS2_fjLj1536ELj1ELj4ELj1ELj16ENS_18Kernel_traits_baseILj1536ES2_S2_fS2_fjLj128EEEEELb1ELb1ELb0ELb1EEEvNS_9FwdParamsE --------------------------
	.section	.text._ZN10layer_norm13ln_fwd_kernelINS_13Kernel_traitsI13__nv_bfloat16S2_fS2_fjLj1536ELj1ELj4ELj1ELj16ENS_18Kernel_traits_baseILj1536ES2_S2_fS2_fjLj128EEEEELb1ELb1ELb0ELb1EEEvNS_9FwdParamsE,"ax",@progbits
	.align	128
        .global         _ZN10layer_norm13ln_fwd_kernelINS_13Kernel_traitsI13__nv_bfloat16S2_fS2_fjLj1536ELj1ELj4ELj1ELj16ENS_18Kernel_traits_baseILj1536ES2_S2_fS2_fjLj128EEEEELb1ELb1ELb0ELb1EEEvNS_9FwdParamsE
        .type           _ZN10layer_norm13ln_fwd_kernelINS_13Kernel_traitsI13__nv_bfloat16S2_fS2_fjLj1536ELj1ELj4ELj1ELj16ENS_18Kernel_traits_baseILj1536ES2_S2_fS2_fjLj128EEEEELb1ELb1ELb0ELb1EEEvNS_9FwdParamsE,@function
        .size           _ZN10layer_norm13ln_fwd_kernelINS_13Kernel_traitsI13__nv_bfloat16S2_fS2_fjLj1536ELj1ELj4ELj1ELj16ENS_18Kernel_traits_baseILj1536ES2_S2_fS2_fjLj128EEEEELb1ELb1ELb0ELb1EEEvNS_9FwdParamsE,(.L_x_54389 - _ZN10layer_norm13ln_fwd_kernelINS_13Kernel_traitsI13__nv_bfloat16S2_fS2_fjLj1536ELj1ELj4ELj1ELj16ENS_18Kernel_traits_baseILj1536ES2_S2_fS2_fjLj128EEEEELb1ELb1ELb0ELb1EEEvNS_9FwdParamsE)
        .other          _ZN10layer_norm13ln_fwd_kernelINS_13Kernel_traitsI13__nv_bfloat16S2_fS2_fjLj1536ELj1ELj4ELj1ELj16ENS_18Kernel_traits_baseILj1536ES2_S2_fS2_fjLj128EEEEELb1ELb1ELb0ELb1EEEvNS_9FwdParamsE,@"STO_CUDA_ENTRY STV_DEFAULT"
_ZN10layer_norm13ln_fwd_kernelINS_13Kernel_traitsI13__nv_bfloat16S2_fS2_fjLj1536ELj1ELj4ELj1ELj16ENS_18Kernel_traits_baseILj1536ES2_S2_fS2_fjLj128EEEEELb1ELb1ELb0ELb1EEEvNS_9FwdParamsE:
.text._ZN10layer_norm13ln_fwd_kernelINS_13Kernel_traitsI13__nv_bfloat16S2_fS2_fjLj1536ELj1ELj4ELj1ELj16ENS_18Kernel_traits_baseILj1536ES2_S2_fS2_fjLj128EEEEELb1ELb1ELb0ELb1EEEvNS_9FwdParamsE:
[----:B------:R-:W-:Y:S01]  /*0000*/  LDC R1, c[0x0][0x37c] ;  /* 0x0000df00ff017b82 */ /* 0x000fe20000000800 */
[----:B------:R-:W0:Y:S01]  /*0010*/  LDCU.U8 UR4, c[0x0][0x464] ;  /* 0x00008c80ff0477ac */ /* 0x000e220008000000 */
[----:B------:R-:W1:Y:S06]  /*0020*/  LDCU.64 UR6, c[0x0][0x450] ;  /* 0x00008a00ff0677ac */ /* 0x000e6c0008000a00 */
[----:B------:R-:W2:Y:S01]  /*0030*/  LDC R209, c[0x0][0x458] ;  /* 0x00011600ffd17b82 */ /* 0x000ea20000000800 */
[----:B------:R-:W3:Y:S01]  /*0040*/  LDCU.64 UR8, c[0x0][0x358] ;  /* 0x00006b00ff0877ac */ /* 0x000ee20008000a00 */
[----:B------:R-:W4:Y:S06]  /*0050*/  LDCU.64 UR10, c[0x0][0x438] ;  /* 0x00008700ff0a77ac */ /* 0x000f2c0008000a00 */
[----:B------:R-:W5:Y:S01]  /*0060*/  LDC R0, c[0x0][0x45c] ;  /* 0x00011700ff007b82 */ /* 0x000f620000000800 */
[----:B0-----:R-:W-:Y:S01]  /*0070*/  ISETP.NE.AND P0, PT, RZ, UR4, PT ;  /* 0x00000004ff007c0c */ /* 0x001fe2000bf05270 */
[----:B-1----:R-:W-:-:S02]  /*0080*/  IMAD.U32 R2, RZ, RZ, UR6 ;  /* 0x00000006ff027e24 */ /* 0x002fc4000f8e00ff */
[----:B------:R-:W-:-:S10]  /*0090*/  IMAD.U32 R3, RZ, RZ, UR7 ;  /* 0x00000007ff037e24 */ /* 0x000fd4000f8e00ff */
[----:B---3--:R-:W3:Y:S01]  /*00a0*/  @P0 LDG.E.64 R2, desc[UR8][R2.64] ;  /* 0x0000000802020981 */ /* 0x008ee2000c1e1b00 */
[----:B--2---:R-:W-:Y:S01]  /*00b0*/  @P0 MOV R4, R209 ;  /* 0x000000d100040202 */ /* 0x004fe20000000f00 */
[----:B------:R-:W0:Y:S01]  /*00c0*/  @P0 LDC R7, c[0x0][0x460] ;  /* 0x00011800ff070b82 */ /* 0x000e220000000800 */
[----:B-----5:R-:W-:-:S06]  /*00d0*/  @P0 IMAD.MOV.U32 R5, RZ, RZ, R0 ;  /* 0x000000ffff050224 */ /* 0x020fcc00078e0000 */
[----:B------:R-:W0:Y:S01]  /*00e0*/  @P0 LDG.E.64 R4, desc[UR8][R4.64] ;  /* 0x0000000804040981 */ /* 0x000e22000c1e1b00 */
[----:B------:R-:W1:Y:S01]  /*00f0*/  S2UR UR5, SR_CTAID.X ;  /* 0x00000000000579c3 */ /* 0x000e620000002500 */
[----:B----4-:R-:W-:Y:S01]  /*0100*/  UISETP.NE.U32.AND UP0, UPT, UR10, URZ, UPT ;  /* 0x000000ff0a00728c */ /* 0x010fe2000bf05070 */
[----:B------:R-:W2:Y:S03]  /*0110*/  S2R R206, SR_TID.X ;  /* 0x0000000000ce7919 */ /* 0x000ea60000002100 */
[----:B------:R-:W-:Y:S02]  /*0120*/  UISETP.NE.AND.EX UP0, UPT, UR11, URZ, UPT, UP0 ;  /* 0x000000ff0b00728c */ /* 0x000fe4000bf05300 */
[----:B-1----:R-:W-:Y:S01]  /*0130*/  USHF.L.U32 UR4, UR5, 0x2, URZ ;  /* 0x0000000205047899 */ /* 0x002fe200080006ff */
[----:B--2---:R-:W-:-:S05]  /*0140*/  SHF.R.U32.HI R205, RZ, 0x5, R206 ;  /* 0x00000005ffcd7819 */ /* 0x004fca00000116ce */
[----:B------:R-:W-:Y:S02]  /*0150*/  LOP3.LUT R205, R205, UR4, RZ, 0xfc, !PT ;  /* 0x00000004cdcd7c12 */ /* 0x000fe4000f8efcff */
[----:B---3--:R-:W-:Y:S02]  /*0160*/  @P0 R2UR UR7, R3 ;  /* 0x00000000030702ca */ /* 0x008fe400000e0000 */
[----:B------:R-:W1:Y:S01]  /*0170*/  LDC R3, c[0x0][0x360] ;  /* 0x0000d800ff037b82 */ /* 0x000e620000000800 */
[----:B------:R-:W-:Y:S02]  /*0180*/  @P0 R2UR UR6, R2 ;  /* 0x00000000020602ca */ /* 0x000fe400000e0000 */
[----:B0-----:R-:W-:-:S08]  /*0190*/  @P0 IADD3 R209, P1, PT, R4, R7, RZ ;  /* 0x0000000704d10210 */ /* 0x001fd00007f3e0ff */
[----:B------:R-:W-:Y:S02]  /*01a0*/  UIADD3 UR16, UPT, UPT, UR7, -0x4498517b, URZ ;  /* 0xbb67ae8507107890 */ /* 0x000fe4000fffe0ff */
[----:B------:R-:W-:Y:S01]  /*01b0*/  UIADD3 UR18, UPT, UPT, UR7, 0x76cf5d0a, URZ ;  /* 0x76cf5d0a07127890 */ /* 0x000fe2000fffe0ff */
[----:B------:R-:W-:Y:S01]  /*01c0*/  @P0 IMAD.X R0, RZ, RZ, R5, P1 ;  /* 0x000000ffff000224 */ /* 0x000fe200008e0605 */
[----:B------:R-:W-:Y:S02]  /*01d0*/  UIADD3 UR15, UPT, UPT, UR6, -0x61c88647, URZ ;  /* 0x9e3779b9060f7890 */ /* 0x000fe4000fffe0ff */
[----:B------:R-:W-:Y:S02]  /*01e0*/  UIADD3 UR17, UPT, UPT, UR6, 0x3c6ef372, URZ ;  /* 0x3c6ef37206117890 */ /* 0x000fe4000fffe0ff */
[--C-:B------:R-:W-:Y:S01]  /*01f0*/  SHF.R.U64 R203, R209, 0x2, R0.reuse ;  /* 0x00000002d1cb7819 */ /* 0x100fe20000001200 */
[----:B------:R-:W-:Y:S01]  /*0200*/  UIADD3 UR19, UPT, UPT, UR6, -0x255992d5, URZ ;  /* 0xdaa66d2b06137890 */ /* 0x000fe2000fffe0ff */
[----:B------:R-:W-:Y:S01]  /*0210*/  SHF.R.U32.HI R0, RZ, 0x2, R0 ;  /* 0x00000002ff007819 */ /* 0x000fe20000011600 */
[----:B------:R-:W-:Y:S01]  /*0220*/  UIADD3 UR20, UPT, UPT, UR7, 0x32370b8f, URZ ;  /* 0x32370b8f07147890 */ /* 0x000fe2000fffe0ff */
[----:B-1----:R-:W-:Y:S01]  /*0230*/  IMAD R204, R3, UR5, R206 ;  /* 0x0000000503cc7c24 */ /* 0x002fe2000f8e02ce */
[----:B------:R-:W-:Y:S01]  /*0240*/  LOP3.LUT R206, R206, 0x1f, RZ, 0xc0, !PT ;  /* 0x0000001fcece7812 */ /* 0x000fe200078ec0ff */
[----:B------:R-:W-:-:S02]  /*0250*/  UIADD3 UR21, UPT, UPT, UR6, 0x78dde6e4, URZ ;  /* 0x78dde6e406157890 */ /* 0x000fc4000fffe0ff */
[----:B------:R-:W-:Y:S02]  /*0260*/  UIADD3 UR22, UPT, UPT, UR7, -0x126145ec, URZ ;  /* 0xed9eba1407167890 */ /* 0x000fe4000fffe0ff */
        /* <DEDUP_REMOVED lines=36> */
.L_x_19607:
        /* <DEDUP_REMOVED lines=28> */
.L_x_19608:
        /* <DEDUP_REMOVED lines=13> */
[----:B------:R-:W-:Y:S01]  /*0740*/  IMAD.HI.U32 R6, R3, -0x2daee0ad, RZ ;  /* 0xd2511f5303067827 */ /* 0x000fe200078e00ff */
[----:B-----5:R-:W-:Y:S01]  /*0750*/  PRMT R10, R139, 0x7632, R10 ;  /* 0x000076328b0a7816 */ /* 0x020fe2000000000a */
[----:B------:R-:W2:Y:S01]  /*0760*/  LDCU UR34, c[0x0][0x408] ;  /* 0x00008100ff2277ac */ /* 0x000ea20008000800 */
        /* <DEDUP_REMOVED lines=13> */
[----:B------:R-:W0:Y:S01]  /*0840*/  LDCU.U8 UR13, c[0x0][0x410] ;  /* 0x00008200ff0d77ac */ /* 0x000e220008000000 */
        /* <DEDUP_REMOVED lines=15> */
[----:B------:R-:W0:Y:S01]  /*0940*/  LDCU.64 UR10, c[0x0][0x3a0] ;  /* 0x00007400ff0a77ac */ /* 0x000e220008000a00 */
        /* <DEDUP_REMOVED lines=98> */
.L_x_20102:
        /* <DEDUP_REMOVED lines=31> */
[----:B------:R-:W-:-:S04]  /*1160*/  VIADDMNMX.U32 R36, R209, 0xfffffffe, R36, PT ;  /* 0xfffffffed1247846 */ /* 0x000fc80003800024 */
[----:B------:R-:W-:-:S04]  /*1170*/  SHF.L.U32 R38, R36, 0x2, RZ ;  /* 0x0000000224267819 */ /* 0x000fc800000006ff */
[----:B------:R-:W0:Y:S02]  /*1180*/  LDC R36, c[0x2][R38] ;  /* 0x0080000026247b82 */ /* 0x000e240000000800 */
[----:B0-----:R-:W-:-:S04]  /*1190*/  SHF.R.S32.HI R37, RZ, 0x1f, R36 ;  /* 0x0000001fff257819 */ /* 0x001fc80000011424 */
.L_x_54228:
[----:B------:R-:W-:Y:S05]  /*11a0*/  BRX R36 -0x11b0                                        (*"BRANCH_TARGETS .L_x_54229,.L_x_54230,.L_x_54231"*) ;  /* 0xffffffec24947949 */ /* 0x000fea000383ffff */
.L_x_54231:
[----:B------:R-:W-:Y:S01]  /*11b0*/  VIADD R38, R209, 0x1 ;  /* 0x00000001d1267836 */ /* 0x000fe20000000000 */
[----:B------:R-:W-:Y:S01]  /*11c0*/  MOV R39, R3 ;  /* 0x0000000300277202 */ /* 0x000fe20000000f00 */
[----:B------:R-:W-:Y:S01]  /*11d0*/  IMAD.MOV.U32 R44, RZ, RZ, R208 ;  /* 0x000000ffff2c7224 */ /* 0x000fe200078e00d0 */
[----:B------:R-:W-:Y:S06]  /*11e0*/  BRA `(.L_x_19612) ;  /* 0x0000000000f07947 */ /* 0x000fec0003800000 */
.L_x_54229:
[----:B------:R-:W-:Y:S01]  /*11f0*/  IMAD.MOV.U32 R44, RZ, RZ, R208 ;  /* 0x000000ffff2c7224 */ /* 0x000fe200078e00d0 */
[----:B------:R-:W-:Y:S01]  /*1200*/  MOV R39, R2 ;  /* 0x0000000200277202 */ /* 0x000fe20000000f00 */
[----:B------:R-:W-:Y:S01]  /*1210*/  IMAD.MOV.U32 R38, RZ, RZ, 0x3 ;  /* 0x00000003ff267424 */ /* 0x000fe200078e00ff */
[----:B------:R-:W-:Y:S06]  /*1220*/  BRA `(.L_x_19612) ;  /* 0x0000000000e07947 */ /* 0x000fec0003800000 */
.L_x_54230:
        /* <DEDUP_REMOVED lines=13> */
.L_x_19614:
[----:B------:R-:W-:Y:S05]  /*1300*/  BSYNC.RECONVERGENT B2 ;  /* 0x0000000000027941 */ /* 0x000fea0003800200 */
.L_x_19613:
        /* <DEDUP_REMOVED lines=42> */
.L_x_19612:
[----:B------:R-:W-:Y:S05]  /*15b0*/  BSYNC.RECONVERGENT B1 ;  /* 0x0000000000017941 */ /* 0x000fea0003800200 */
.L_x_19611:
        /* <DEDUP_REMOVED lines=9> */
[----:B------:R-:W-:Y:S02]  /*1650*/  HFMA2 R36, -RZ, RZ, 0, 1.1920928955078125e-07 ;  /* 0x00000002ff247431 */ /* 0x000fe400000001ff */
[----:B------:R-:W-:Y:S01]  /*1660*/  FMUL.FTZ R39, R39, R214 ;  /* 0x000000d627277220 */ /* 0x000fe20000410000 */
[----:B------:R-:W-:Y:S01]  /*1670*/  FSETP.GTU.FTZ.AND P1, PT, R37, R216, PT ;  /* 0x000000d82500720b */ /* 0x000fe20003f3c000 */
[----:B------:R-:W-:Y:S01]  /*1680*/  IMAD.MOV.U32 R37, RZ, RZ, R202 ;  /* 0x000000ffff257224 */ /* 0x000fe200078e00ca */
[----:B------:R-:W-:-:S02]  /*1690*/  PRMT R32, R32, 0x7632, R32 ;  /* 0x0000763220207816 */ /* 0x000fc40000000020 */
[----:B------:R-:W-:Y:S02]  /*16a0*/  FSEL R39, R39, RZ, !P1 ;  /* 0x000000ff27277208 */ /* 0x000fe40004800000 */
[----:B------:R-:W-:-:S03]  /*16b0*/  PLOP3.LUT P1, PT, P1, PT, PT, 0x8, 0x80 ;  /* 0x000000000080781c */ /* 0x000fc60000f2e170 */
[----:B------:R-:W-:Y:S01]  /*16c0*/  FFMA.FTZ R72, R39, R72, R80 ;  /* 0x0000004827487223 */ /* 0x000fe20000010050 */
        /* <DEDUP_REMOVED lines=10> */
.L_x_19617:
        /* <DEDUP_REMOVED lines=13> */
.L_x_19619:
[----:B------:R-:W-:Y:S05]  /*1840*/  BSYNC.RECONVERGENT B2 ;  /* 0x0000000000027941 */ /* 0x000fea0003800200 */
.L_x_19618:
        /* <DEDUP_REMOVED lines=43> */
.L_x_19616:
[----:B------:R-:W-:Y:S05]  /*1b00*/  BSYNC.RECONVERGENT B1 ;  /* 0x0000000000017941 */ /* 0x000fea0003800200 */
.L_x_19615:
        /* <DEDUP_REMOVED lines=24> */
.L_x_19622:
        /* <DEDUP_REMOVED lines=13> */
.L_x_19624:
[----:B------:R-:W-:Y:S05]  /*1d60*/  BSYNC.RECONVERGENT B2 ;  /* 0x0000000000027941 */ /* 0x000fea0003800200 */
.L_x_19623:
        /* <DEDUP_REMOVED lines=43> */
.L_x_19621:
[----:B------:R-:W-:Y:S05]  /*2020*/  BSYNC.RECONVERGENT B1 ;  /* 0x0000000000017941 */ /* 0x000fea0003800200 */
.L_x_19620:
        /* <DEDUP_REMOVED lines=8> */
[----:B------:R-:W-:Y:S01]  /*20b0*/  IMAD.MOV.U32 R36, RZ, RZ, 0x2 ;  /* 0x00000002ff247424 */ /* 0x000fe200078e00ff */
[----:B------:R-:W-:Y:S02]  /*20c0*/  MOV R33, R202 ;  /* 0x000000ca00217202 */ /* 0x000fe40000000f00 */
        /* <DEDUP_REMOVED lines=14> */
.L_x_19627:
        /* <DEDUP_REMOVED lines=13> */
.L_x_19629:
[----:B------:R-:W-:Y:S05]  /*2280*/  BSYNC.RECONVERGENT B2 ;  /* 0x0000000000027941 */ /* 0x000fea0003800200 */
.L_x_19628:
        /* <DEDUP_REMOVED lines=43> */
.L_x_19626:
[----:B------:R-:W-:Y:S05]  /*2540*/  BSYNC.RECONVERGENT B1 ;  /* 0x0000000000017941 */ /* 0x000fea0003800200 */
.L_x_19625:
        /* <DEDUP_REMOVED lines=23> */
.L_x_19632:
        /* <DEDUP_REMOVED lines=13> */
.L_x_19634:
[----:B------:R-:W-:Y:S05]  /*2790*/  BSYNC.RECONVERGENT B2 ;  /* 0x0000000000027941 */ /* 0x000fea0003800200 */
.L_x_19633:
        /* <DEDUP_REMOVED lines=43> */
.L_x_19631:
[----:B------:R-:W-:Y:S05]  /*2a50*/  BSYNC.RECONVERGENT B1 ;  /* 0x0000000000017941 */ /* 0x000fea0003800200 */
.L_x_19630:
        /* <DEDUP_REMOVED lines=24> */
.L_x_19637:
        /* <DEDUP_REMOVED lines=13> */
.L_x_19639:
[----:B------:R-:W-:Y:S05]  /*2cb0*/  BSYNC.RECONVERGENT B2 ;  /* 0x0000000000027941 */ /* 0x000fea0003800200 */
.L_x_19638:
        /* <DEDUP_REMOVED lines=43> */
.L_x_19636:
[----:B------:R-:W-:Y:S05]  /*2f70*/  BSYNC.RECONVERGENT B1 ;  /* 0x0000000000017941 */ /* 0x000fea0003800200 */
.L_x_19635:
        /* <DEDUP_REMOVED lines=23> */
.L_x_19642:
        /* <DEDUP_REMOVED lines=13> */
.L_x_19644:
[----:B------:R-:W-:Y:S05]  /*31c0*/  BSYNC.RECONVERGENT B2 ;  /* 0x0000000000027941 */ /* 0x000fea0003800200 */
.L_x_19643:
        /* <DEDUP_REMOVED lines=43> */
.L_x_19641:
[----:B------:R-:W-:Y:S05]  /*3480*/  BSYNC.RECONVERGENT B1 ;  /* 0x0000000000017941 */ /* 0x000fea0003800200 */
.L_x_19640:
        /* <DEDUP_REMOVED lines=24> */
.L_x_19647:
        /* <DEDUP_REMOVED lines=15> */
.L_x_19649:
[----:B------:R-:W-:Y:S05]  /*3700*/  BSYNC.RECONVERGENT B2 ;  /* 0x0000000000027941 */ /* 0x000fea0003800200 */
.L_x_19648:
        /* <DEDUP_REMOVED lines=43> */
.L_x_19646:
[----:B------:R-:W-:Y:S05]  /*39c0*/  BSYNC.RECONVERGENT B1 ;  /* 0x0000000000017941 */ /* 0x000fea0003800200 */
.L_x_19645:
        /* <DEDUP_REMOVED lines=9> */
[----:B------:R-:W-:Y:S01]  /*3a60*/  FFMA.FTZ R71, R32, R71, R79 ;  /* 0x0000004720477223 */ /* 0x000fe2000001004f */
[----:B------:R-:W-:Y:S09]  /*3a70*/  BRA `(.L_x_19650) ;  /* 0x0000002800507947 */ /* 0x000ff20003800000 */
.L_x_19610:
        /* <DEDUP_REMOVED lines=16> */
.L_x_19653:
        /* <DEDUP_REMOVED lines=13> */
.L_x_19655:
[----:B------:R-:W-:Y:S05]  /*3c50*/  BSYNC.RECONVERGENT B2 ;  /* 0x0000000000027941 */ /* 0x000fea0003800200 */
.L_x_19654:
        /* <DEDUP_REMOVED lines=42> */
.L_x_19652:
[----:B------:R-:W-:Y:S05]  /*3f00*/  BSYNC.RECONVERGENT B1 ;  /* 0x0000000000017941 */ /* 0x000fea0003800200 */
.L_x_19651:
        /* <DEDUP_REMOVED lines=8> */
[----:B------:R-:W-:Y:S01]  /*3f90*/  HFMA2 R36, -RZ, RZ, 0, 1.1920928955078125e-07 ;  /* 0x00000002ff247431 */ /* 0x000fe200000001ff */
[----:B------:R-:W-:Y:S01]  /*3fa0*/  PRMT R32, R32, 0x7632, R32 ;  /* 0x0000763220207816 */ /* 0x000fe20000000020 */
[----:B------:R-:W-:Y:S01]  /*3fb0*/  FMUL.FTZ R39, R39, R214 ;  /* 0x000000d627277220 */ /* 0x000fe20000410000 */
[----:B------:R-:W-:Y:S01]  /*3fc0*/  FSETP.GTU.FTZ.AND P1, PT, R37, R216, PT ;  /* 0x000000d82500720b */ /* 0x000fe20003f3c000 */
[----:B------:R-:W-:-:S03]  /*3fd0*/  IMAD.U32 R37, R104, 0x10000, RZ ;  /* 0x0001000068257824 */ /* 0x000fc600078e00ff */
        /* <DEDUP_REMOVED lines=14> */
.L_x_19658:
        /* <DEDUP_REMOVED lines=13> */
.L_x_19660:
[----:B------:R-:W-:Y:S05]  /*4190*/  BSYNC.RECONVERGENT B2 ;  /* 0x0000000000027941 */ /* 0x000fea0003800200 */
.L_x_19659:
        /* <DEDUP_REMOVED lines=43> */
.L_x_19657:
[----:B------:R-:W-:Y:S05]  /*4450*/  BSYNC.RECONVERGENT B1 ;  /* 0x0000000000017941 */ /* 0x000fea0003800200 */
.L_x_19656:
        /* <DEDUP_REMOVED lines=24> */
.L_x_19663:
        /* <DEDUP_REMOVED lines=13> */
.L_x_19665:
[----:B------:R-:W-:Y:S05]  /*46b0*/  BSYNC.RECONVERGENT B2 ;  /* 0x0000000000027941 */ /* 0x000fea0003800200 */
.L_x_19664:
        /* <DEDUP_REMOVED lines=43> */
.L_x_19662:
[----:B------:R-:W-:Y:S05]  /*4970*/  BSYNC.RECONVERGENT B1 ;  /* 0x0000000000017941 */ /* 0x000fea0003800200 */
.L_x_19661:
        /* <DEDUP_REMOVED lines=24> */
.L_x_19668:
        /* <DEDUP_REMOVED lines=13> */
.L_x_19670:
[----:B------:R-:W-:Y:S05]  /*4bd0*/  BSYNC.RECONVERGENT B2 ;  /* 0x0000000000027941 */ /* 0x000fea0003800200 */
.L_x_19669:
        /* <DEDUP_REMOVED lines=43> */
.L_x_19667:
[----:B------:R-:W-:Y:S05]  /*4e90*/  BSYNC.RECONVERGENT B1 ;  /* 0x0000000000017941 */ /* 0x000fea0003800200 */
.L_x_19666:
        /* <DEDUP_REMOVED lines=23> */
.L_x_19673:
        /* <DEDUP_REMOVED lines=13> */
.L_x_19675:
[----:B------:R-:W-:Y:S05]  /*50e0*/  BSYNC.RECONVERGENT B2 ;  /* 0x0000000000027941 */ /* 0x000fea0003800200 */
.L_x_19674:
        /* <DEDUP_REMOVED lines=43> */
.L_x_19672:
[----:B------:R-:W-:Y:S05]  /*53a0*/  BSYNC.RECONVERGENT B1 ;  /* 0x0000000000017941 */ /* 0x000fea0003800200 */
.L_x_19671:
        /* <DEDUP_REMOVED lines=24> */
.L_x_19678:
        /* <DEDUP_REMOVED lines=13> */
.L_x_19680:
[----:B------:R-:W-:Y:S05]  /*5600*/  BSYNC.RECONVERGENT B2 ;  /* 0x0000000000027941 */ /* 0x000fea0003800200 */
.L_x_19679:
        /* <DEDUP_REMOVED lines=43> */
.L_x_19677:
[----:B------:R-:W-:Y:S05]  /*58c0*/  BSYNC.RECONVERGENT B1 ;  /* 0x0000000000017941 */ /* 0x000fea0003800200 */
.L_x_19676:
        /* <DEDUP_REMOVED lines=23> */
.L_x_19683:
        /* <DEDUP_REMOVED lines=13> */
.L_x_19685:
[----:B------:R-:W-:Y:S05]  /*5b10*/  BSYNC.RECONVERGENT B2 ;  /* 0x0000000000027941 */ /* 0x000fea0003800200 */
.L_x_19684:
        /* <DEDUP_REMOVED lines=43> */
.L_x_19682:
[----:B------:R-:W-:Y:S05]  /*5dd0*/  BSYNC.RECONVERGENT B1 ;  /* 0x0000000000017941 */ /* 0x000fea0003800200 */
.L_x_19681:
        /* <DEDUP_REMOVED lines=24> */
.L_x_19688:
        /* <DEDUP_REMOVED lines=15> */
.L_x_19690:
[----:B------:R-:W-:Y:S05]  /*6050*/  BSYNC.RECONVERGENT B2 ;  /* 0x0000000000027941 */ /* 0x000fea0003800200 */
.L_x_19689:
        /* <DEDUP_REMOVED lines=43> */
.L_x_19687:
[----:B------:R-:W-:Y:S05]  /*6310*/  BSYNC.RECONVERGENT B1 ;  /* 0x0000000000017941 */ /* 0x000fea0003800200 */
.L_x_19686:
        /* <DEDUP_REMOVED lines=10> */
.L_x_19650:
[----:B------:R-:W0:Y:S01]  /*63c0*/  LDC.64 R224, c[0x0][0x3a8] ;  /* 0x0000ea00ffe07b82 */ /* 0x000e220000000a00 */
[----:B------:R-:W-:Y:S01]  /*63d0*/  SEL R38, RZ, 0x10000, !P5 ;  /* 0x00010000ff267807 */ /* 0x000fe20006800000 */
[----:B------:R-:W-:Y:S01]  /*63e0*/  VIADD R213, R211, 0x20 ;  /* 0x00000020d3d57836 */ /* 0x000fe20000000000 */
[----:B------:R-:W-:Y:S02]  /*63f0*/  ISETP.NE.AND P5, PT, R40, RZ, PT ;  /* 0x000000ff2800720c */ /* 0x000fe40003fa5270 */
[----:B------:R-:W-:Y:S02]  /*6400*/  SEL R36, RZ, 0x1000000, !P2 ;  /* 0x01000000ff247807 */ /* 0x000fe40005000000 */
[----:B------:R-:W-:Y:S01]  /*6410*/  SEL R35, RZ, 0x10000, !P1 ;  /* 0x00010000ff237807 */ /* 0x000fe20004800000 */
[----:B------:R-:W1:Y:S01]  /*6420*/  @P0 LDC.64 R32, c[0x0][0x3a0] ;  /* 0x0000e800ff200b82 */ /* 0x000e620000000a00 */
[----:B------:R-:W-:Y:S02]  /*6430*/  SEL R34, RZ, 0x100, !P5 ;  /* 0x00000100ff227807 */ /* 0x000fe40006800000 */
[----:B------:R-:W-:-:S02]  /*6440*/  SEL R39, RZ, 0x1000000, !P6 ;  /* 0x01000000ff277807 */ /* 0x000fc40007000000 */
[----:B------:R-:W-:Y:S02]  /*6450*/  SEL R37, RZ, 0x100, !P4 ;  /* 0x00000100ff257807 */ /* 0x000fe40006000000 */
[----:B------:R-:W-:Y:S01]  /*6460*/  ISETP.NE.AND P6, PT, R41, RZ, PT ;  /* 0x000000ff2900720c */ /* 0x000fe20003fc5270 */
[----:B------:R-:W2:Y:S01]  /*6470*/  LDC.64 R222, c[0x0][0x3b0] ;  /* 0x0000ec00ffde7b82 */ /* 0x000ea20000000a00 */
        /* <DEDUP_REMOVED lines=8> */
[----:B-1----:R-:W-:-:S03]  /*6500*/  @P0 IMAD.WIDE.U32 R42, R213, 0x20, R32 ;  /* 0x00000020d52a0825 */ /* 0x002fc600078e0020 */
[----:B------:R0:W-:Y:S01]  /*6510*/  STG.E.128 desc[UR8][R40.64+0x10], R68 ;  /* 0x0000104428007986 */ /* 0x0001e2000c101d08 */
[----:B------:R-:W-:-:S04]  /*6520*/  IMAD.WIDE.U32 R32, R213, 0x10, R156 ;  /* 0x00000010d5207825 */ /* 0x000fc800078e009c */
[----:B--2---:R-:W-:-:S05]  /*6530*/  IMAD.WIDE.U32 R38, R211, 0x8, R222 ;  /* 0x00000008d3267825 */ /* 0x004fca00078e00de */
[----:B------:R0:W-:Y:S04]  /*6540*/  STG.E.64 desc[UR8][R38.64], R36 ;  /* 0x0000002426007986 */ /* 0x0001e8000c101b08 */
[----:B------:R0:W5:Y:S04]  /*6550*/  @P0 LDG.E.128 R80, desc[UR8][R42.64] ;  /* 0x000000082a500981 */ /* 0x000168000c1e1d00 */
[----:B------:R0:W5:Y:S04]  /*6560*/  @P0 LDG.E.128 R76, desc[UR8][R42.64+0x10] ;  /* 0x000010082a4c0981 */ /* 0x000168000c1e1d00 */
[----:B------:R-:W5:Y:S01]  /*6570*/  LDG.E.128 R32, desc[UR8][R32.64] ;  /* 0x0000000820207981 */ /* 0x000f62000c1e1d00 */
        /* <DEDUP_REMOVED lines=17> */
.L_x_19694:
        /* <DEDUP_REMOVED lines=13> */
.L_x_19696:
[----:B------:R-:W-:Y:S05]  /*6760*/  BSYNC.RECONVERGENT B2 ;  /* 0x0000000000027941 */ /* 0x000fea0003800200 */
.L_x_19695:
        /* <DEDUP_REMOVED lines=42> */
.L_x_19693:
[----:B------:R-:W-:Y:S05]  /*6a10*/  BSYNC.RECONVERGENT B1 ;  /* 0x0000000000017941 */ /* 0x000fea0003800200 */
.L_x_19692:
[----:B------:R-:W-:Y:S01]  /*6a20*/  I2FP.F32.U32 R37, R36 ;  /* 0x0000002400257245 */ /* 0x000fe20000201000 */
[----:B------:R-:W-:Y:S01]  /*6a30*/  IMAD.U32 R64, R100, 0x10000, RZ ;  /* 0x0001000064407824 */ /* 0x000fe200078e00ff */
[----:B-----5:R-:W-:Y:S01]  /*6a40*/  SHF.L.U32 R39, R32, 0x10, RZ ;  /* 0x0000001020277819 */ /* 0x020fe200000006ff */
        /* <DEDUP_REMOVED lines=22> */
.L_x_19699:
        /* <DEDUP_REMOVED lines=13> */
.L_x_19701:
[----:B------:R-:W-:Y:S05]  /*6c80*/  BSYNC.RECONVERGENT B2 ;  /* 0x0000000000027941 */ /* 0x000fea0003800200 */
.L_x_19700:
        /* <DEDUP_REMOVED lines=43> */
.L_x_19698:
[----:B------:R-:W-:Y:S05]  /*6f40*/  BSYNC.RECONVERGENT B1 ;  /* 0x0000000000017941 */ /* 0x000fea0003800200 */
.L_x_19697:
        /* <DEDUP_REMOVED lines=24> */
.L_x_19704:
        /* <DEDUP_REMOVED lines=13> */
.L_x_19706:
[----:B------:R-:W-:Y:S05]  /*71a0*/  BSYNC.RECONVERGENT B2 ;  /* 0x0000000000027941 */ /* 0x000fea0003800200 */
.L_x_19705:
        /* <DEDUP_REMOVED lines=43> */
.L_x_19703:
[----:B------:R-:W-:Y:S05]  /*7460*/  BSYNC.RECONVERGENT B1 ;  /* 0x0000000000017941 */ /* 0x000fea0003800200 */
.L_x_19702:
        /* <DEDUP_REMOVED lines=24> */
.L_x_19709:
        /* <DEDUP_REMOVED lines=13> */
.L_x_19711:
[----:B------:R-:W-:Y:S05]  /*76c0*/  BSYNC.RECONVERGENT B2 ;  /* 0x0000000000027941 */ /* 0x000fea0003800200 */
.L_x_19710:
        /* <DEDUP_REMOVED lines=43> */
.L_x_19708:
[----:B------:R-:W-:Y:S05]  /*7980*/  BSYNC.RECONVERGENT B1 ;  /* 0x0000000000017941 */ /* 0x000fea0003800200 */
.L_x_19707:
        /* <DEDUP_REMOVED lines=23> */
.L_x_19714:
        /* <DEDUP_REMOVED lines=13> */
.L_x_19716:
[----:B------:R-:W-:Y:S05]  /*7bd0*/  BSYNC.RECONVERGENT B2 ;  /* 0x0000000000027941 */ /* 0x000fea0003800200 */
.L_x_19715:
        /* <DEDUP_REMOVED lines=43> */
.L_x_19713:
[----:B------:R-:W-:Y:S05]  /*7e90*/  BSYNC.RECONVERGENT B1 ;  /* 0x0000000000017941 */ /* 0x000fea0003800200 */
.L_x_19712:
        /* <DEDUP_REMOVED lines=24> */
.L_x_19719:
        /* <DEDUP_REMOVED lines=13> */
.L_x_19721:
[----:B------:R-:W-:Y:S05]  /*80f0*/  BSYNC.RECONVERGENT B2 ;  /* 0x0000000000027941 */ /* 0x000fea0003800200 */
.L_x_19720:
        /* <DEDUP_REMOVED lines=43> */
.L_x_19718:
[----:B------:R-:W-:Y:S05]  /*83b0*/  BSYNC.RECONVERGENT B1 ;  /* 0x0000000000017941 */ /* 0x000fea0003800200 */
.L_x_19717:
        /* <DEDUP_REMOVED lines=23> */
.L_x_19724:
        /* <DEDUP_REMOVED lines=13> */
.L_x_19726:
[----:B------:R-:W-:Y:S05]  /*8600*/  BSYNC.RECONVERGENT B2 ;  /* 0x0000000000027941 */ /* 0x000fea0003800200 */
.L_x_19725:
        /* <DEDUP_REMOVED lines=43> */
.L_x_19723:
[----:B------:R-:W-:Y:S05]  /*88c0*/  BSYNC.RECONVERGENT B1 ;  /* 0x0000000000017941 */ /* 0x000fea0003800200 */
.L_x_19722:
        /* <DEDUP_REMOVED lines=24> */
.L_x_19729:
        /* <DEDUP_REMOVED lines=15> */
.L_x_19731:
[----:B------:R-:W-:Y:S05]  /*8b40*/  BSYNC.RECONVERGENT B2 ;  /* 0x0000000000027941 */ /* 0x000fea0003800200 */
.L_x_19730:
        /* <DEDUP_REMOVED lines=43> */
.L_x_19728:
[----:B------:R-:W-:Y:S05]  /*8e00*/  BSYNC.RECONVERGENT B1 ;  /* 0x0000000000017941 */ /* 0x000fea0003800200 */
.L_x_19727:
[----:B------:R-:W-:Y:S01]  /*8e10*/  I2FP.F32.U32 R33, R33 ;  /* 0x0000002100217245 */ /* 0x000fe20000201000 */
[----:B------:R-:W-:Y:S02]  /*8e20*/  IMAD.U32 R35, R38, 0x10000, RZ ;  /* 0x0001000026237824 */ /* 0x000fe400078e00ff */
[----:B------:R-:W-:Y:S02]  /*8e30*/  IMAD.U32 R63, R193, 0x10000, RZ ;  /* 0x00010000c13f7824 */ /* 0x000fe400078e00ff */
        /* <DEDUP_REMOVED lines=8> */
.L_x_19691:
        /* <DEDUP_REMOVED lines=16> */
.L_x_19735:
        /* <DEDUP_REMOVED lines=13> */
.L_x_19737:
[----:B------:R-:W-:Y:S05]  /*9090*/  BSYNC.RECONVERGENT B2 ;  /* 0x0000000000027941 */ /* 0x000fea0003800200 */
.L_x_19736:
        /* <DEDUP_REMOVED lines=42> */
.L_x_19734:
[----:B------:R-:W-:Y:S05]  /*9340*/  BSYNC.RECONVERGENT B1 ;  /* 0x0000000000017941 */ /* 0x000fea0003800200 */
.L_x_19733:
        /* <DEDUP_REMOVED lines=25> */
.L_x_19740:
        /* <DEDUP_REMOVED lines=13> */
.L_x_19742:
[----:B------:R-:W-:Y:S05]  /*95b0*/  BSYNC.RECONVERGENT B2 ;  /* 0x0000000000027941 */ /* 0x000fea0003800200 */
.L_x_19741:
        /* <DEDUP_REMOVED lines=43> */
.L_x_19739:
[----:B------:R-:W-:Y:S05]  /*9870*/  BSYNC.RECONVERGENT B1 ;  /* 0x0000000000017941 */ /* 0x000fea0003800200 */
.L_x_19738:
        /* <DEDUP_REMOVED lines=24> */
.L_x_19745:
        /* <DEDUP_REMOVED lines=13> */
.L_x_19747:
[----:B------:R-:W-:Y:S05]  /*9ad0*/  BSYNC.RECONVERGENT B2 ;  /* 0x0000000000027941 */ /* 0x000fea0003800200 */
.L_x_19746:
        /* <DEDUP_REMOVED lines=43> */
.L_x_19744:
[----:B------:R-:W-:Y:S05]  /*9d90*/  BSYNC.RECONVERGENT B1 ;  /* 0x0000000000017941 */ /* 0x000fea0003800200 */
.L_x_19743:
        /* <DEDUP_REMOVED lines=24> */
.L_x_19750:
        /* <DEDUP_REMOVED lines=13> */
.L_x_19752:
[----:B------:R-:W-:Y:S05]  /*9ff0*/  BSYNC.RECONVERGENT B2 ;  /* 0x0000000000027941 */ /* 0x000fea0003800200 */
.L_x_19751:
        /* <DEDUP_REMOVED lines=43> */
.L_x_19749:
[----:B------:R-:W-:Y:S05]  /*a2b0*/  BSYNC.RECONVERGENT B1 ;  /* 0x0000000000017941 */ /* 0x000fea0003800200 */
.L_x_19748:
        /* <DEDUP_REMOVED lines=23> */
.L_x_19755:
        /* <DEDUP_REMOVED lines=13> */
.L_x_19757:
[----:B------:R-:W-:Y:S05]  /*a500*/  BSYNC.RECONVERGENT B2 ;  /* 0x0000000000027941 */ /* 0x000fea0003800200 */
.L_x_19756:
        /* <DEDUP_REMOVED lines=43> */
.L_x_19754:
[----:B------:R-:W-:Y:S05]  /*a7c0*/  BSYNC.RECONVERGENT B1 ;  /* 0x0000000000017941 */ /* 0x000fea0003800200 */
.L_x_19753:
        /* <DEDUP_REMOVED lines=24> */
.L_x_19760:
        /* <DEDUP_REMOVED lines=13> */
.L_x_19762:
[----:B------:R-:W-:Y:S05]  /*aa20*/  BSYNC.RECONVERGENT B2 ;  /* 0x0000000000027941 */ /* 0x000fea0003800200 */
.L_x_19761:
        /* <DEDUP_REMOVED lines=43> */
.L_x_19759:
[----:B------:R-:W-:Y:S05]  /*ace0*/  BSYNC.RECONVERGENT B1 ;  /* 0x0000000000017941 */ /* 0x000fea0003800200 */
.L_x_19758:
        /* <DEDUP_REMOVED lines=23> */
.L_x_19765:
        /* <DEDUP_REMOVED lines=13> */
.L_x_19767:
[----:B------:R-:W-:Y:S05]  /*af30*/  BSYNC.RECONVERGENT B2 ;  /* 0x0000000000027941 */ /* 0x000fea0003800200 */
.L_x_19766:
        /* <DEDUP_REMOVED lines=43> */
.L_x_19764:
[----:B------:R-:W-:Y:S05]  /*b1f0*/  BSYNC.RECONVERGENT B1 ;  /* 0x0000000000017941 */ /* 0x000fea0003800200 */
.L_x_19763:
        /* <DEDUP_REMOVED lines=24> */
.L_x_19770:
        /* <DEDUP_REMOVED lines=15> */
.L_x_19772:
[----:B------:R-:W-:Y:S05]  /*b470*/  BSYNC.RECONVERGENT B2 ;  /* 0x0000000000027941 */ /* 0x000fea0003800200 */
.L_x_19771:
        /* <DEDUP_REMOVED lines=43> */
.L_x_19769:
[----:B------:R-:W-:Y:S05]  /*b730*/  BSYNC.RECONVERGENT B1 ;  /* 0x0000000000017941 */ /* 0x000fea0003800200 */
.L_x_19768:
        /* <DEDUP_REMOVED lines=10> */
.L_x_19732:
[----:B------:R-:W0:Y:S01]  /*b7e0*/  @P0 LDC.64 R32, c[0x0][0x3a0] ;  /* 0x0000e800ff200b82 */ /* 0x000e220000000a00 */
[----:B------:R-:W-:Y:S01]  /*b7f0*/  SEL R38, RZ, 0x10000, !P5 ;  /* 0x00010000ff267807 */ /* 0x000fe20006800000 */
[----:B------:R-:W-:Y:S01]  /*b800*/  VIADD R215, R211, 0x40 ;  /* 0x00000040d3d77836 */ /* 0x000fe20000000000 */
[----:B------:R-:W-:Y:S02]  /*b810*/  ISETP.NE.AND P5, PT, R40, RZ, PT ;  /* 0x000000ff2800720c */ /* 0x000fe40003fa5270 */
[----:B------:R-:W-:Y:S02]  /*b820*/  SEL R36, RZ, 0x1000000, !P2 ;  /* 0x01000000ff247807 */ /* 0x000fe40005000000 */
[----:B------:R-:W-:Y:S02]  /*b830*/  SEL R35, RZ, 0x10000, !P1 ;  /* 0x00010000ff237807 */ /* 0x000fe40004800000 */
[----:B------:R-:W-:Y:S02]  /*b840*/  SEL R34, RZ, 0x100, !P5 ;  /* 0x00000100ff227807 */ /* 0x000fe40006800000 */
[----:B------:R-:W-:-:S02]  /*b850*/  SEL R39, RZ, 0x1000000, !P6 ;  /* 0x01000000ff277807 */ /* 0x000fc40007000000 */
[----:B------:R-:W-:Y:S02]  /*b860*/  SEL R37, RZ, 0x100, !P4 ;  /* 0x00000100ff257807 */ /* 0x000fe40006000000 */
[----:B------:R-:W-:Y:S01]  /*b870*/  ISETP.NE.AND P6, PT, R41, RZ, PT ;  /* 0x000000ff2900720c */ /* 0x000fe20003fc5270 */
[----:B------:R-:W-:Y:S01]  /*b880*/  IMAD.WIDE.U32 R40, R213, 0x20, R224 ;  /* 0x00000020d5287825 */ /* 0x000fe200078e00e0 */
[----:B------:R-:W-:Y:S02]  /*b890*/  LOP3.LUT R34, R34, R36, R35, 0xfe, !PT ;  /* 0x0000002422227212 */ /* 0x000fe400078efe23 */
[----:B------:R-:W-:Y:S01]  /*b8a0*/  LOP3.LUT R37, R37, R39, R38, 0xfe, !PT ;  /* 0x0000002725257212 */ /* 0x000fe200078efe26 */
[----:B------:R-:W-:Y:S01]  /*b8b0*/  IMAD.WIDE.U32 R38, R213, 0x8, R222 ;  /* 0x00000008d5267825 */ /* 0x000fe200078e00de */
[----:B------:R-:W-:Y:S01]  /*b8c0*/  SEL R36, RZ, 0x1, !P3 ;  /* 0x00000001ff247807 */ /* 0x000fe20005800000 */
[----:B------:R1:W-:Y:S01]  /*b8d0*/  STG.E.128 desc[UR8][R40.64], R64 ;  /* 0x0000004028007986 */ /* 0x0003e2000c101d08 */
[----:B------:R-:W-:Y:S01]  /*b8e0*/  SEL R35, RZ, 0x1, !P6 ;  /* 0x00000001ff237807 */ /* 0x000fe20007000000 */
[----:B0-----:R-:W-:Y:S01]  /*b8f0*/  @P0 IMAD.WIDE.U32 R42, R215, 0x20, R32 ;  /* 0x00000020d72a0825 */ /* 0x001fe200078e0020 */
[----:B------:R-:W-:Y:S01]  /*b900*/  LOP3.LUT R37, R37, R36, RZ, 0xfc, !PT ;  /* 0x0000002425257212 */ /* 0x000fe200078efcff */
[----:B------:R1:W-:Y:S01]  /*b910*/  STG.E.128 desc[UR8][R40.64+0x10], R60 ;  /* 0x0000103c28007986 */ /* 0x0003e2000c101d08 */
[----:B------:R-:W-:Y:S01]  /*b920*/  LOP3.LUT R36, R34, R35, RZ, 0xfc, !PT ;  /* 0x0000002322247212 */ /* 0x000fe200078efcff */
[----:B------:R-:W-:-:S04]  /*b930*/  IMAD.WIDE.U32 R32, R215, 0x10, R156 ;  /* 0x00000010d7207825 */ /* 0x000fc800078e009c */
[----:B------:R1:W-:Y:S04]  /*b940*/  STG.E.64 desc[UR8][R38.64], R36 ;  /* 0x0000002426007986 */ /* 0x0003e8000c101b08 */
[----:B------:R1:W5:Y:S04]  /*b950*/  @P0 LDG.E.128 R80, desc[UR8][R42.64] ;  /* 0x000000082a500981 */ /* 0x000368000c1e1d00 */
        /* <DEDUP_REMOVED lines=19> */
.L_x_19776:
        /* <DEDUP_REMOVED lines=13> */
.L_x_19778:
[----:B------:R-:W-:Y:S05]  /*bb60*/  BSYNC.RECONVERGENT B2 ;  /* 0x0000000000027941 */ /* 0x000fea0003800200 */
.L_x_19777:
        /* <DEDUP_REMOVED lines=42> */
.L_x_19775:
[----:B------:R-:W-:Y:S05]  /*be10*/  BSYNC.RECONVERGENT B1 ;  /* 0x0000000000017941 */ /* 0x000fea0003800200 */
.L_x_19774:
[----:B------:R-:W-:Y:S01]  /*be20*/  I2FP.F32.U32 R37, R36 ;  /* 0x0000002400257245 */ /* 0x000fe20000201000 */
[----:B------:R-:W-:Y:S01]  /*be30*/  IMAD.U32 R56, R96, 0x10000, RZ ;  /* 0x0001000060387824 */ /* 0x000fe200078e00ff */
[----:B-----5:R-:W-:Y:S01]  /*be40*/  SHF.L.U32 R39, R32, 0x10, RZ ;  /* 0x0000001020277819 */ /* 0x020fe200000006ff */
        /* <DEDUP_REMOVED lines=23> */
.L_x_19781:
        /* <DEDUP_REMOVED lines=13> */
.L_x_19783:
[----:B------:R-:W-:Y:S05]  /*c090*/  BSYNC.RECONVERGENT B2 ;  /* 0x0000000000027941 */ /* 0x000fea0003800200 */
.L_x_19782:
        /* <DEDUP_REMOVED lines=43> */
.L_x_19780:
[----:B------:R-:W-:Y:S05]  /*c350*/  BSYNC.RECONVERGENT B1 ;  /* 0x0000000000017941 */ /* 0x000fea0003800200 */
.L_x_19779:
        /* <DEDUP_REMOVED lines=25> */
.L_x_19786:
        /* <DEDUP_REMOVED lines=13> */
.L_x_19788:
[----:B------:R-:W-:Y:S05]  /*c5c0*/  BSYNC.RECONVERGENT B2 ;  /* 0x0000000000027941 */ /* 0x000fea0003800200 */
.L_x_19787:
        /* <DEDUP_REMOVED lines=43> */
.L_x_19785:
[----:B------:R-:W-:Y:S05]  /*c880*/  BSYNC.RECONVERGENT B1 ;  /* 0x0000000000017941 */ /* 0x000fea0003800200 */
.L_x_19784:
        /* <DEDUP_REMOVED lines=24> */
.L_x_19791:
        /* <DEDUP_REMOVED lines=13> */
.L_x_19793:
[----:B------:R-:W-:Y:S05]  /*cae0*/  BSYNC.RECONVERGENT B2 ;  /* 0x0000000000027941 */ /* 0x000fea0003800200 */
.L_x_19792:
        /* <DEDUP_REMOVED lines=43> */
.L_x_19790:
[----:B------:R-:W-:Y:S05]  /*cda0*/  BSYNC.RECONVERGENT B1 ;  /* 0x0000000000017941 */ /* 0x000fea0003800200 */
.L_x_19789:
        /* <DEDUP_REMOVED lines=23> */
.L_x_19796:
        /* <DEDUP_REMOVED lines=13> */
.L_x_19798:
[----:B------:R-:W-:Y:S05]  /*cff0*/  BSYNC.RECONVERGENT B2 ;  /* 0x0000000000027941 */ /* 0x000fea0003800200 */
.L_x_19797:
        /* <DEDUP_REMOVED lines=43> */
.L_x_19795:
[----:B------:R-:W-:Y:S05]  /*d2b0*/  BSYNC.RECONVERGENT B1 ;  /* 0x0000000000017941 */ /* 0x000fea0003800200 */
.L_x_19794:
        /* <DEDUP_REMOVED lines=24> */
.L_x_19801:
        /* <DEDUP_REMOVED lines=13> */
.L_x_19803:
[----:B------:R-:W-:Y:S05]  /*d510*/  BSYNC.RECONVERGENT B2 ;  /* 0x0000000000027941 */ /* 0x000fea0003800200 */
.L_x_19802:
        /* <DEDUP_REMOVED lines=43> */
.L_x_19800:
[----:B------:R-:W-:Y:S05]  /*d7d0*/  BSYNC.RECONVERGENT B1 ;  /* 0x0000000000017941 */ /* 0x000fea0003800200 */
.L_x_19799:
        /* <DEDUP_REMOVED lines=23> */
.L_x_19806:
        /* <DEDUP_REMOVED lines=13> */
.L_x_19808:
[----:B------:R-:W-:Y:S05]  /*da20*/  BSYNC.RECONVERGENT B2 ;  /* 0x0000000000027941 */ /* 0x000fea0003800200 */
.L_x_19807:
        /* <DEDUP_REMOVED lines=43> */
.L_x_19805:
[----:B------:R-:W-:Y:S05]  /*dce0*/  BSYNC.RECONVERGENT B1 ;  /* 0x0000000000017941 */ /* 0x000fea0003800200 */
.L_x_19804:
        /* <DEDUP_REMOVED lines=24> */
.L_x_19811:
        /* <DEDUP_REMOVED lines=15> */
.L_x_19813:
[----:B------:R-:W-:Y:S05]  /*df60*/  BSYNC.RECONVERGENT B2 ;  /* 0x0000000000027941 */ /* 0x000fea0003800200 */
.L_x_19812:
        /* <DEDUP_REMOVED lines=43> */
.L_x_19810:
[----:B------:R-:W-:Y:S05]  /*e220*/  BSYNC.RECONVERGENT B1 ;  /* 0x0000000000017941 */ /* 0x000fea0003800200 */
.L_x_19809:
        /* <DEDUP_REMOVED lines=11> */
.L_x_19773:
        /* <DEDUP_REMOVED lines=16> */
.L_x_19817:
        /* <DEDUP_REMOVED lines=13> */
.L_x_19819:
[----:B------:R-:W-:Y:S05]  /*e4b0*/  BSYNC.RECONVERGENT B2 ;  /* 0x0000000000027941 */ /* 0x000fea0003800200 */
.L_x_19818:
        /* <DEDUP_REMOVED lines=42> */
.L_x_19816:
[----:B------:R-:W-:Y:S05]  /*e760*/  BSYNC.RECONVERGENT B1 ;  /* 0x0000000000017941 */ /* 0x000fea0003800200 */
.L_x_19815:
        /* <DEDUP_REMOVED lines=11> */
[----:B------:R-:W-:-:S03]  /*e820*/  IMAD.U32 R37, R96, 0x10000, RZ ;  /* 0x0001000060257824 */ /* 0x000fc600078e00ff */
        /* <DEDUP_REMOVED lines=14> */
.L_x_19822:
        /* <DEDUP_REMOVED lines=13> */
.L_x_19824:
[----:B------:R-:W-:Y:S05]  /*e9e0*/  BSYNC.RECONVERGENT B2 ;  /* 0x0000000000027941 */ /* 0x000fea0003800200 */
.L_x_19823:
        /* <DEDUP_REMOVED lines=43> */
.L_x_19821:
[----:B------:R-:W-:Y:S05]  /*eca0*/  BSYNC.RECONVERGENT B1 ;  /* 0x0000000000017941 */ /* 0x000fea0003800200 */
.L_x_19820:
        /* <DEDUP_REMOVED lines=25> */
.L_x_19827:
        /* <DEDUP_REMOVED lines=13> */
.L_x_19829:
[----:B------:R-:W-:Y:S05]  /*ef10*/  BSYNC.RECONVERGENT B2 ;  /* 0x0000000000027941 */ /* 0x000fea0003800200 */
.L_x_19828:
        /* <DEDUP_REMOVED lines=43> */
.L_x_19826:
[----:B------:R-:W-:Y:S05]  /*f1d0*/  BSYNC.RECONVERGENT B1 ;  /* 0x0000000000017941 */ /* 0x000fea0003800200 */
.L_x_19825:
        /* <DEDUP_REMOVED lines=24> */
.L_x_19832:
        /* <DEDUP_REMOVED lines=13> */
.L_x_19834:
[----:B------:R-:W-:Y:S05]  /*f430*/  BSYNC.RECONVERGENT B2 ;  /* 0x0000000000027941 */ /* 0x000fea0003800200 */
.L_x_19833:
        /* <DEDUP_REMOVED lines=43> */
.L_x_19831:
[----:B------:R-:W-:Y:S05]  /*f6f0*/  BSYNC.RECONVERGENT B1 ;  /* 0x0000000000017941 */ /* 0x000fea0003800200 */
.L_x_19830:
        /* <DEDUP_REMOVED lines=23> */
.L_x_19837:
        /* <DEDUP_REMOVED lines=13> */
.L_x_19839:
[----:B------:R-:W-:Y:S05]  /*f940*/  BSYNC.RECONVERGENT B2 ;  /* 0x0000000000027941 */ /* 0x000fea0003800200 */
.L_x_19838:
        /* <DEDUP_REMOVED lines=43> */
.L_x_19836:
[----:B------:R-:W-:Y:S05]  /*fc00*/  BSYNC.RECONVERGENT B1 ;  /* 0x0000000000017941 */ /* 0x000fea0003800200 */
.L_x_19835:
        /* <DEDUP_REMOVED lines=24> */
.L_x_19842:
        /* <DEDUP_REMOVED lines=13> */
.L_x_19844:
[----:B------:R-:W-:Y:S05]  /*fe60*/  BSYNC.RECONVERGENT B2 ;  /* 0x0000000000027941 */ /* 0x000fea0003800200 */
.L_x_19843:
        /* <DEDUP_REMOVED lines=43> */
.L_x_19841:
[----:B------:R-:W-:Y:S05]  /*10120*/  BSYNC.RECONVERGENT B1 ;  /* 0x0000000000017941 */ /* 0x000fea0003800200 */
.L_x_19840:
        /* <DEDUP_REMOVED lines=23> */
.L_x_19847:
        /* <DEDUP_REMOVED lines=13> */
.L_x_19849:
[----:B------:R-:W-:Y:S05]  /*10370*/  BSYNC.RECONVERGENT B2 ;  /* 0x0000000000027941 */ /* 0x000fea0003800200 */
.L_x_19848:
        /* <DEDUP_REMOVED lines=43> */
.L_x_19846:
[----:B------:R-:W-:Y:S05]  /*10630*/  BSYNC.RECONVERGENT B1 ;  /* 0x0000000000017941 */ /* 0x000fea0003800200 */
.L_x_19845:
        /* <DEDUP_REMOVED lines=24> */
.L_x_19852:
        /* <DEDUP_REMOVED lines=15> */
.L_x_19854:
[----:B------:R-:W-:Y:S05]  /*108b0*/  BSYNC.RECONVERGENT B2 ;  /* 0x0000000000027941 */ /* 0x000fea0003800200 */
.L_x_19853:
        /* <DEDUP_REMOVED lines=43> */
.L_x_19851:
[----:B------:R-:W-:Y:S05]  /*10b70*/  BSYNC.RECONVERGENT B1 ;  /* 0x0000000000017941 */ /* 0x000fea0003800200 */
.L_x_19850:
        /* <DEDUP_REMOVED lines=10> */
.L_x_19814:
[----:B------:R-:W0:Y:S01]  /*10c20*/  @P0 LDC.64 R32, c[0x0][0x3a0] ;  /* 0x0000e800ff200b82 */ /* 0x000e220000000a00 */
[----:B------:R-:W-:Y:S01]  /*10c30*/  SEL R38, RZ, 0x10000, !P5 ;  /* 0x00010000ff267807 */ /* 0x000fe20006800000 */
[----:B------:R-:W-:Y:S01]  /*10c40*/  VIADD R217, R211, 0x60 ;  /* 0x00000060d3d97836 */ /* 0x000fe20000000000 */
[----:B------:R-:W-:Y:S01]  /*10c50*/  LOP3.LUT P5, RZ, R207, 0x2, RZ, 0xc0, !PT ;  /* 0x00000002cfff7812 */ /* 0x000fe200078ac0ff */
[----:B------:R-:W-:Y:S01]  /*10c60*/  IMAD.WIDE.U32 R40, R215, 0x20, R224 ;  /* 0x00000020d7287825 */ /* 0x000fe200078e00e0 */
[----:B------:R-:W-:Y:S02]  /*10c70*/  SEL R36, RZ, 0x1000000, !P2 ;  /* 0x01000000ff247807 */ /* 0x000fe40005000000 */
[----:B------:R-:W-:Y:S02]  /*10c80*/  SEL R35, RZ, 0x10000, !P1 ;  /* 0x00010000ff237807 */ /* 0x000fe40004800000 */
[----:B------:R-:W-:Y:S01]  /*10c90*/  SEL R34, RZ, 0x100, !P5 ;  /* 0x00000100ff227807 */ /* 0x000fe20006800000 */
[----:B------:R1:W-:Y:S01]  /*10ca0*/  STG.E.128 desc[UR8][R40.64], R56 ;  /* 0x0000003828007986 */ /* 0x0003e2000c101d08 */
[----:B------:R-:W-:-:S02]  /*10cb0*/  SEL R39, RZ, 0x1000000, !P6 ;  /* 0x01000000ff277807 */ /* 0x000fc40007000000 */
[----:B------:R-:W-:Y:S01]  /*10cc0*/  SEL R37, RZ, 0x100, !P4 ;  /* 0x00000100ff257807 */ /* 0x000fe20006000000 */
[----:B------:R1:W-:Y:S01]  /*10cd0*/  STG.E.128 desc[UR8][R40.64+0x10], R52 ;  /* 0x0000103428007986 */ /* 0x0003e2000c101d08 */
[----:B------:R-:W-:Y:S02]  /*10ce0*/  LOP3.LUT P6, RZ, R207, 0x4, RZ, 0xc0, !PT ;  /* 0x00000004cfff7812 */ /* 0x000fe400078cc0ff */
[----:B------:R-:W-:Y:S02]  /*10cf0*/  LOP3.LUT R34, R34, R36, R35, 0xfe, !PT ;  /* 0x0000002422227212 */ /* 0x000fe400078efe23 */
[----:B------:R-:W-:Y:S01]  /*10d00*/  LOP3.LUT R37, R37, R39, R38, 0xfe, !PT ;  /* 0x0000002725257212 */ /* 0x000fe200078efe26 */
[----:B------:R-:W-:Y:S01]  /*10d10*/  IMAD.WIDE.U32 R38, R215, 0x8, R222 ;  /* 0x00000008d7267825 */ /* 0x000fe200078e00de */
[----:B------:R-:W-:Y:S02]  /*10d20*/  SEL R36, RZ, 0x1, !P3 ;  /* 0x00000001ff247807 */ /* 0x000fe40005800000 */
[----:B------:R-:W-:Y:S01]  /*10d30*/  SEL R35, RZ, 0x1, !P6 ;  /* 0x00000001ff237807 */ /* 0x000fe20007000000 */
[----:B0-----:R-:W-:Y:S01]  /*10d40*/  @P0 IMAD.WIDE.U32 R42, R217, 0x20, R32 ;  /* 0x00000020d92a0825 */ /* 0x001fe200078e0020 */
[----:B------:R-:W-:-:S02]  /*10d50*/  LOP3.LUT R37, R37, R36, RZ, 0xfc, !PT ;  /* 0x0000002425257212 */ /* 0x000fc400078efcff */
        /* <DEDUP_REMOVED lines=23> */
.L_x_19858:
        /* <DEDUP_REMOVED lines=13> */
.L_x_19860:
[----:B------:R-:W-:Y:S05]  /*10fa0*/  BSYNC.RECONVERGENT B2 ;  /* 0x0000000000027941 */ /* 0x000fea0003800200 */
.L_x_19859:
        /* <DEDUP_REMOVED lines=42> */
.L_x_19857:
[----:B------:R-:W-:Y:S05]  /*11250*/  BSYNC.RECONVERGENT B1 ;  /* 0x0000000000017941 */ /* 0x000fea0003800200 */
.L_x_19856:
        /* <DEDUP_REMOVED lines=26> */
.L_x_19863:
        /* <DEDUP_REMOVED lines=13> */
.L_x_19865:
[----:B------:R-:W-:Y:S05]  /*114d0*/  BSYNC.RECONVERGENT B2 ;  /* 0x0000000000027941 */ /* 0x000fea0003800200 */
.L_x_19864:
        /* <DEDUP_REMOVED lines=43> */
.L_x_19862:
[----:B------:R-:W-:Y:S05]  /*11790*/  BSYNC.RECONVERGENT B1 ;  /* 0x0000000000017941 */ /* 0x000fea0003800200 */
.L_x_19861:
        /* <DEDUP_REMOVED lines=25> */
.L_x_19868:
        /* <DEDUP_REMOVED lines=13> */
.L_x_19870:
[----:B------:R-:W-:Y:S05]  /*11a00*/  BSYNC.RECONVERGENT B2 ;  /* 0x0000000000027941 */ /* 0x000fea0003800200 */
.L_x_19869:
        /* <DEDUP_REMOVED lines=43> */
.L_x_19867:
[----:B------:R-:W-:Y:S05]  /*11cc0*/  BSYNC.RECONVERGENT B1 ;  /* 0x0000000000017941 */ /* 0x000fea0003800200 */
.L_x_19866:
        /* <DEDUP_REMOVED lines=24> */
.L_x_19873:
        /* <DEDUP_REMOVED lines=13> */
.L_x_19875:
[----:B------:R-:W-:Y:S05]  /*11f20*/  BSYNC.RECONVERGENT B2 ;  /* 0x0000000000027941 */ /* 0x000fea0003800200 */
.L_x_19874:
        /* <DEDUP_REMOVED lines=43> */
.L_x_19872:
[----:B------:R-:W-:Y:S05]  /*121e0*/  BSYNC.RECONVERGENT B1 ;  /* 0x0000000000017941 */ /* 0x000fea0003800200 */
.L_x_19871:
        /* <DEDUP_REMOVED lines=23> */
.L_x_19878:
        /* <DEDUP_REMOVED lines=13> */
.L_x_19880:
[----:B------:R-:W-:Y:S05]  /*12430*/  BSYNC.RECONVERGENT B2 ;  /* 0x0000000000027941 */ /* 0x000fea0003800200 */
.L_x_19879:
        /* <DEDUP_REMOVED lines=43> */
.L_x_19877:
[----:B------:R-:W-:Y:S05]  /*126f0*/  BSYNC.RECONVERGENT B1 ;  /* 0x0000000000017941 */ /* 0x000fea0003800200 */
.L_x_19876:
        /* <DEDUP_REMOVED lines=24> */
.L_x_19883:
        /* <DEDUP_REMOVED lines=13> */
.L_x_19885:
[----:B------:R-:W-:Y:S05]  /*12950*/  BSYNC.RECONVERGENT B2 ;  /* 0x0000000000027941 */ /* 0x000fea0003800200 */
.L_x_19884:
        /* <DEDUP_REMOVED lines=43> */
.L_x_19882:
[----:B------:R-:W-:Y:S05]  /*12c10*/  BSYNC.RECONVERGENT B1 ;  /* 0x0000000000017941 */ /* 0x000fea0003800200 */
.L_x_19881:
        /* <DEDUP_REMOVED lines=23> */
.L_x_19888:
        /* <DEDUP_REMOVED lines=13> */
.L_x_19890:
[----:B------:R-:W-:Y:S05]  /*12e60*/  BSYNC.RECONVERGENT B2 ;  /* 0x0000000000027941 */ /* 0x000fea0003800200 */
.L_x_19889:
        /* <DEDUP_REMOVED lines=43> */
.L_x_19887:
[----:B------:R-:W-:Y:S05]  /*13120*/  BSYNC.RECONVERGENT B1 ;  /* 0x0000000000017941 */ /* 0x000fea0003800200 */
.L_x_19886:
        /* <DEDUP_REMOVED lines=24> */
.L_x_19893:
        /* <DEDUP_REMOVED lines=15> */
.L_x_19895:
[----:B------:R-:W-:Y:S05]  /*133a0*/  BSYNC.RECONVERGENT B2 ;  /* 0x0000000000027941 */ /* 0x000fea0003800200 */
.L_x_19894:
        /* <DEDUP_REMOVED lines=43> */
.L_x_19892:
[----:B------:R-:W-:Y:S05]  /*13660*/  BSYNC.RECONVERGENT B1 ;  /* 0x0000000000017941 */ /* 0x000fea0003800200 */
.L_x_19891:
        /* <DEDUP_REMOVED lines=11> */
.L_x_19855:
        /* <DEDUP_REMOVED lines=16> */
.L_x_19899:
        /* <DEDUP_REMOVED lines=13> */
.L_x_19901:
[----:B------:R-:W-:Y:S05]  /*138f0*/  BSYNC.RECONVERGENT B2 ;  /* 0x0000000000027941 */ /* 0x000fea0003800200 */
.L_x_19900:
        /* <DEDUP_REMOVED lines=42> */
.L_x_19898:
[----:B------:R-:W-:Y:S05]  /*13ba0*/  BSYNC.RECONVERGENT B1 ;  /* 0x0000000000017941 */ /* 0x000fea0003800200 */
.L_x_19897:
        /* <DEDUP_REMOVED lines=26> */
.L_x_19904:
        /* <DEDUP_REMOVED lines=13> */
.L_x_19906:
[----:B------:R-:W-:Y:S05]  /*13e20*/  BSYNC.RECONVERGENT B2 ;  /* 0x0000000000027941 */ /* 0x000fea0003800200 */
.L_x_19905:
        /* <DEDUP_REMOVED lines=43> */
.L_x_19903:
[----:B------:R-:W-:Y:S05]  /*140e0*/  BSYNC.RECONVERGENT B1 ;  /* 0x0000000000017941 */ /* 0x000fea0003800200 */
.L_x_19902:
        /* <DEDUP_REMOVED lines=25> */
.L_x_19909:
        /* <DEDUP_REMOVED lines=13> */
.L_x_19911:
[----:B------:R-:W-:Y:S05]  /*14350*/  BSYNC.RECONVERGENT B2 ;  /* 0x0000000000027941 */ /* 0x000fea0003800200 */
.L_x_19910:
        /* <DEDUP_REMOVED lines=43> */
.L_x_19908:
[----:B------:R-:W-:Y:S05]  /*14610*/  BSYNC.RECONVERGENT B1 ;  /* 0x0000000000017941 */ /* 0x000fea0003800200 */
.L_x_19907:
        /* <DEDUP_REMOVED lines=24> */
.L_x_19914:
        /* <DEDUP_REMOVED lines=13> */
.L_x_19916:
[----:B------:R-:W-:Y:S05]  /*14870*/  BSYNC.RECONVERGENT B2 ;  /* 0x0000000000027941 */ /* 0x000fea0003800200 */
.L_x_19915:
        /* <DEDUP_REMOVED lines=43> */
.L_x_19913:
[----:B------:R-:W-:Y:S05]  /*14b30*/  BSYNC.RECONVERGENT B1 ;  /* 0x0000000000017941 */ /* 0x000fea0003800200 */
.L_x_19912:
        /* <DEDUP_REMOVED lines=23> */
.L_x_19919:
        /* <DEDUP_REMOVED lines=13> */
.L_x_19921:
[----:B------:R-:W-:Y:S05]  /*14d80*/  BSYNC.RECONVERGENT B2 ;  /* 0x0000000000027941 */ /* 0x000fea0003800200 */
.L_x_19920:
        /* <DEDUP_REMOVED lines=43> */
.L_x_19918:
[----:B------:R-:W-:Y:S05]  /*15040*/  BSYNC.RECONVERGENT B1 ;  /* 0x0000000000017941 */ /* 0x000fea0003800200 */
.L_x_19917:
        /* <DEDUP_REMOVED lines=24> */
.L_x_19924:
        /* <DEDUP_REMOVED lines=13> */
.L_x_19926:
[----:B------:R-:W-:Y:S05]  /*152a0*/  BSYNC.RECONVERGENT B2 ;  /* 0x0000000000027941 */ /* 0x000fea0003800200 */
.L_x_19925:
        /* <DEDUP_REMOVED lines=43> */
.L_x_19923:
[----:B------:R-:W-:Y:S05]  /*15560*/  BSYNC.RECONVERGENT B1 ;  /* 0x0000000000017941 */ /* 0x000fea0003800200 */
.L_x_19922:
        /* <DEDUP_REMOVED lines=23> */
.L_x_19929:
        /* <DEDUP_REMOVED lines=13> */
.L_x_19931:
[----:B------:R-:W-:Y:S05]  /*157b0*/  BSYNC.RECONVERGENT B2 ;  /* 0x0000000000027941 */ /* 0x000fea0003800200 */
.L_x_19930:
        /* <DEDUP_REMOVED lines=43> */
.L_x_19928:
[----:B------:R-:W-:Y:S05]  /*15a70*/  BSYNC.RECONVERGENT B1 ;  /* 0x0000000000017941 */ /* 0x000fea0003800200 */
.L_x_19927:
        /* <DEDUP_REMOVED lines=24> */
.L_x_19934:
        /* <DEDUP_REMOVED lines=15> */
.L_x_19936:
[----:B------:R-:W-:Y:S05]  /*15cf0*/  BSYNC.RECONVERGENT B2 ;  /* 0x0000000000027941 */ /* 0x000fea0003800200 */
.L_x_19935:
        /* <DEDUP_REMOVED lines=43> */
.L_x_19933:
[----:B------:R-:W-:Y:S05]  /*15fb0*/  BSYNC.RECONVERGENT B1 ;  /* 0x0000000000017941 */ /* 0x000fea0003800200 */
.L_x_19932:
        /* <DEDUP_REMOVED lines=10> */
.L_x_19896:
        /* <DEDUP_REMOVED lines=43> */
.L_x_19940:
        /* <DEDUP_REMOVED lines=13> */
.L_x_19942:
[----:B------:R-:W-:Y:S05]  /*163e0*/  BSYNC.RECONVERGENT B2 ;  /* 0x0000000000027941 */ /* 0x000fea0003800200 */
.L_x_19941:
        /* <DEDUP_REMOVED lines=41> */
[----:B------:R-:W-:Y:S01]  /*16680*/  LOP3.LUT R2, R2, UR32, R37, 0x96, !PT ;  /* 0x0000002002027c12 */ /* 0x000fe2000f8e9625 */
[----:B------:R-:W-:-:S07]  /*16690*/  IMAD.MOV.U32 R36, RZ, RZ, R158 ;  /* 0x000000ffff247224 */ /* 0x000fce00078e009e */
.L_x_19939:
[----:B------:R-:W-:Y:S05]  /*166a0*/  BSYNC.RECONVERGENT B1 ;  /* 0x0000000000017941 */ /* 0x000fea0003800200 */
.L_x_19938:
        /* <DEDUP_REMOVED lines=26> */
.L_x_19945:
        /* <DEDUP_REMOVED lines=13> */
.L_x_19947:
[----:B------:R-:W-:Y:S05]  /*16920*/  BSYNC.RECONVERGENT B2 ;  /* 0x0000000000027941 */ /* 0x000fea0003800200 */
.L_x_19946:
        /* <DEDUP_REMOVED lines=43> */
.L_x_19944:
[----:B------:R-:W-:Y:S05]  /*16be0*/  BSYNC.RECONVERGENT B1 ;  /* 0x0000000000017941 */ /* 0x000fea0003800200 */
.L_x_19943:
        /* <DEDUP_REMOVED lines=25> */
.L_x_19950:
        /* <DEDUP_REMOVED lines=13> */
.L_x_19952:
[----:B------:R-:W-:Y:S05]  /*16e50*/  BSYNC.RECONVERGENT B2 ;  /* 0x0000000000027941 */ /* 0x000fea0003800200 */
.L_x_19951:
        /* <DEDUP_REMOVED lines=41> */
[----:B------:R-:W-:Y:S02]  /*170f0*/  LOP3.LUT R2, R2, UR32, R37, 0x96, !PT ;  /* 0x0000002002027c12 */ /* 0x000fe4000f8e9625 */
[----:B------:R-:W-:-:S07]  /*17100*/  MOV R218, R36 ;  /* 0x0000002400da7202 */ /* 0x000fce0000000f00 */
.L_x_19949:
[----:B------:R-:W-:Y:S05]  /*17110*/  BSYNC.RECONVERGENT B1 ;  /* 0x0000000000017941 */ /* 0x000fea0003800200 */
.L_x_19948:
        /* <DEDUP_REMOVED lines=24> */
.L_x_19955:
        /* <DEDUP_REMOVED lines=13> */
.L_x_19957:
[----:B------:R-:W-:Y:S05]  /*17370*/  BSYNC.RECONVERGENT B2 ;  /* 0x0000000000027941 */ /* 0x000fea0003800200 */
.L_x_19956:
        /* <DEDUP_REMOVED lines=43> */
.L_x_19954:
[----:B------:R-:W-:Y:S05]  /*17630*/  BSYNC.RECONVERGENT B1 ;  /* 0x0000000000017941 */ /* 0x000fea0003800200 */
.L_x_19953:
        /* <DEDUP_REMOVED lines=23> */
.L_x_19960:
        /* <DEDUP_REMOVED lines=13> */
.L_x_19962:
[----:B------:R-:W-:Y:S05]  /*17880*/  BSYNC.RECONVERGENT B2 ;  /* 0x0000000000027941 */ /* 0x000fea0003800200 */
.L_x_19961:
        /* <DEDUP_REMOVED lines=43> */
.L_x_19959:
[----:B------:R-:W-:Y:S05]  /*17b40*/  BSYNC.RECONVERGENT B1 ;  /* 0x0000000000017941 */ /* 0x000fea0003800200 */
.L_x_19958:
        /* <DEDUP_REMOVED lines=24> */
.L_x_19965:
        /* <DEDUP_REMOVED lines=13> */
.L_x_19967:
[----:B------:R-:W-:Y:S05]  /*17da0*/  BSYNC.RECONVERGENT B2 ;  /* 0x0000000000027941 */ /* 0x000fea0003800200 */
.L_x_19966:
        /* <DEDUP_REMOVED lines=43> */
.L_x_19964:
[----:B------:R-:W-:Y:S05]  /*18060*/  BSYNC.RECONVERGENT B1 ;  /* 0x0000000000017941 */ /* 0x000fea0003800200 */
.L_x_19963:
        /* <DEDUP_REMOVED lines=23> */
.L_x_19970:
        /* <DEDUP_REMOVED lines=13> */
.L_x_19972:
[----:B------:R-:W-:Y:S05]  /*182b0*/  BSYNC.RECONVERGENT B2 ;  /* 0x0000000000027941 */ /* 0x000fea0003800200 */
.L_x_19971:
        /* <DEDUP_REMOVED lines=43> */
.L_x_19969:
[----:B------:R-:W-:Y:S05]  /*18570*/  BSYNC.RECONVERGENT B1 ;  /* 0x0000000000017941 */ /* 0x000fea0003800200 */
.L_x_19968:
        /* <DEDUP_REMOVED lines=11> */
[----:B------:R-:W-:Y:S02]  /*18630*/  PRMT R39, R35, 0x7632, R39 ;  /* 0x0000763223277816 */ /* 0x000fe40000000027 */
[----:B------:R-:W-:Y:S01]  /*18640*/  PLOP3.LUT P5, PT, P5, PT, PT, 0x8, 0x80 ;  /* 0x000000000080781c */ /* 0x000fe20002fae170 */
[----:B------:R-:W-:Y:S01]  /*18650*/  FFMA.FTZ R38, R33, R38, R78 ;  /* 0x0000002621267223 */ /* 0x000fe2000001004e */
        /* <DEDUP_REMOVED lines=10> */
.L_x_19975:
        /* <DEDUP_REMOVED lines=15> */
.L_x_19977:
[----:B------:R-:W-:Y:S05]  /*187f0*/  BSYNC.RECONVERGENT B2 ;  /* 0x0000000000027941 */ /* 0x000fea0003800200 */
.L_x_19976:
        /* <DEDUP_REMOVED lines=43> */
.L_x_19974:
[----:B------:R-:W-:Y:S05]  /*18ab0*/  BSYNC.RECONVERGENT B1 ;  /* 0x0000000000017941 */ /* 0x000fea0003800200 */
.L_x_19973:
[----:B------:R-:W-:Y:S01]  /*18ac0*/  I2FP.F32.U32 R33, R33 ;  /* 0x0000002100217245 */ /* 0x000fe20000201000 */
[----:B------:R-:W-:-:S04]  /*18ad0*/  IMAD.U32 R39, R39, 0x10000, RZ ;  /* 0x0001000027277824 */ /* 0x000fc800078e00ff */
[----:B------:R-:W-:Y:S01]  /*18ae0*/  FFMA.FTZ R33, R33, R212, 1.1641532182693481445e-10 ;  /* 0x2f00000021217423 */ /* 0x000fe200000100d4 */
[----:B------:R-:W-:-:S04]  /*18af0*/  FMUL.FTZ R39, R39, R210 ;  /* 0x000000d227277220 */ /* 0x000fc80000410000 */
[----:B------:R-:W-:Y:S01]  /*18b00*/  FMUL.FTZ R39, R39, R214 ;  /* 0x000000d627277220 */ /* 0x000fe20000410000 */
[----:B------:R-:W-:-:S04]  /*18b10*/  FSETP.GTU.FTZ.AND P6, PT, R33, R216, PT ;  /* 0x000000d82100720b */ /* 0x000fc80003fdc000 */
[----:B------:R-:W-:Y:S02]  /*18b20*/  FSEL R32, R39, RZ, !P6 ;  /* 0x000000ff27207208 */ /* 0x000fe40007000000 */
[----:B------:R-:W-:Y:S02]  /*18b30*/  SHF.L.U32 R39, R181, 0x10, RZ ;  /* 0x00000010b5277819 */ /* 0x000fe400000006ff */
[----:B------:R-:W-:-:S03]  /*18b40*/  PLOP3.LUT P6, PT, P6, PT, PT, 0x8, 0x80 ;  /* 0x000000000080781c */ /* 0x000fc600037ce170 */
[----:B------:R-:W-:Y:S01]  /*18b50*/  FFMA.FTZ R39, R32, R39, R79 ;  /* 0x0000002720277223 */ /* 0x000fe2000001004f */
[----:B------:R-:W-:Y:S09]  /*18b60*/  BRA `(.L_x_19978) ;  /* 0x0000002800547947 */ /* 0x000ff20003800000 */
.L_x_19937:
        /* <DEDUP_REMOVED lines=16> */
.L_x_19981:
        /* <DEDUP_REMOVED lines=13> */
.L_x_19983:
[----:B------:R-:W-:Y:S05]  /*18d40*/  BSYNC.RECONVERGENT B2 ;  /* 0x0000000000027941 */ /* 0x000fea0003800200 */
.L_x_19982:
        /* <DEDUP_REMOVED lines=40> */
[----:B------:R-:W-:Y:S01]  /*18fd0*/  MOV R218, R36 ;  /* 0x0000002400da7202 */ /* 0x000fe20000000f00 */
[----:B------:R-:W-:Y:S01]  /*18fe0*/  IMAD.MOV.U32 R36, RZ, RZ, R158 ;  /* 0x000000ffff247224 */ /* 0x000fe200078e009e */
[----:B------:R-:W-:-:S07]  /*18ff0*/  LOP3.LUT R2, R2, UR32, R37, 0x96, !PT ;  /* 0x0000002002027c12 */ /* 0x000fce000f8e9625 */
.L_x_19980:
[----:B------:R-:W-:Y:S05]  /*19000*/  BSYNC.RECONVERGENT B1 ;  /* 0x0000000000017941 */ /* 0x000fea0003800200 */
.L_x_19979:
        /* <DEDUP_REMOVED lines=26> */
.L_x_19986:
        /* <DEDUP_REMOVED lines=13> */
.L_x_19988:
[----:B------:R-:W-:Y:S05]  /*19280*/  BSYNC.RECONVERGENT B2 ;  /* 0x0000000000027941 */ /* 0x000fea0003800200 */
.L_x_19987:
        /* <DEDUP_REMOVED lines=43> */
.L_x_19985:
[----:B------:R-:W-:Y:S05]  /*19540*/  BSYNC.RECONVERGENT B1 ;  /* 0x0000000000017941 */ /* 0x000fea0003800200 */
.L_x_19984:
[----:B------:R-:W-:Y:S01]  /*19550*/  I2FP.F32.U32 R37, R37 ;  /* 0x0000002500257245 */ /* 0x000fe20000201000 */
[----:B------:R-:W-:Y:S01]  /*19560*/  BSSY.RECONVERGENT B1, `(.L_x_19989) ;  /* 0x0000051000017945 */ /* 0x000fe20003800200 */
[----:B------:R-:W-:Y:S01]  /*19570*/  SHF.L.U32 R39, R32, 0x10, RZ ;  /* 0x0000001020277819 */ /* 0x000fe200000006ff */
[----:B------:R-:W-:Y:S01]  /*19580*/  IMAD.U32 R32, R184, 0x10000, RZ ;  /* 0x00010000b8207824 */ /* 0x000fe200078e00ff */
[----:B------:R-:W-:Y:S01]  /*19590*/  ISETP.NE.AND P2, PT, R36, 0x1, PT ;  /* 0x000000012400780c */ /* 0x000fe20003f45270 */
[----:B------:R-:W-:Y:S01]  /*195a0*/  FFMA.FTZ R37, R37, R212, 1.1641532182693481445e-10 ;  /* 0x2f00000025257423 */ /* 0x000fe200000100d4 */
[----:B------:R-:W-:Y:S01]  /*195b0*/  LOP3.LUT R207, R207, 0xfffffffd, RZ, 0xc0, !PT ;  /* 0xfffffffdcfcf7812 */ /* 0x000fe200078ec0ff */
[----:B------:R-:W-:Y:S01]  /*195c0*/  FMUL.FTZ R39, R39, R210 ;  /* 0x000000d227277220 */ /* 0x000fe20000410000 */
[----:B------:R-:W-:Y:S02]  /*195d0*/  HFMA2 R38, -RZ, RZ, 0, 1.1920928955078125e-07 ;  /* 0x00000002ff267431 */ /* 0x000fe400000001ff */
        /* <DEDUP_REMOVED lines=16> */
.L_x_19991:
        /* <DEDUP_REMOVED lines=13> */
.L_x_19993:
[----:B------:R-:W-:Y:S05]  /*197b0*/  BSYNC.RECONVERGENT B2 ;  /* 0x0000000000027941 */ /* 0x000fea0003800200 */
.L_x_19992:
        /* <DEDUP_REMOVED lines=43> */
.L_x_19990:
[----:B------:R-:W-:Y:S05]  /*19a70*/  BSYNC.RECONVERGENT B1 ;  /* 0x0000000000017941 */ /* 0x000fea0003800200 */
.L_x_19989:
        /* <DEDUP_REMOVED lines=24> */
.L_x_19996:
        /* <DEDUP_REMOVED lines=13> */
.L_x_19998:
[----:B------:R-:W-:Y:S05]  /*19cd0*/  BSYNC.RECONVERGENT B2 ;  /* 0x0000000000027941 */ /* 0x000fea0003800200 */
.L_x_19997:
        /* <DEDUP_REMOVED lines=43> */
.L_x_19995:
[----:B------:R-:W-:Y:S05]  /*19f90*/  BSYNC.RECONVERGENT B1 ;  /* 0x0000000000017941 */ /* 0x000fea0003800200 */
.L_x_19994:
        /* <DEDUP_REMOVED lines=23> */
.L_x_20001:
        /* <DEDUP_REMOVED lines=13> */
.L_x_20003:
[----:B------:R-:W-:Y:S05]  /*1a1e0*/  BSYNC.RECONVERGENT B2 ;  /* 0x0000000000027941 */ /* 0x000fea0003800200 */
.L_x_20002:
        /* <DEDUP_REMOVED lines=43> */
.L_x_20000:
[----:B------:R-:W-:Y:S05]  /*1a4a0*/  BSYNC.RECONVERGENT B1 ;  /* 0x0000000000017941 */ /* 0x000fea0003800200 */
.L_x_19999:
        /* <DEDUP_REMOVED lines=24> */
.L_x_20006:
        /* <DEDUP_REMOVED lines=13> */
.L_x_20008:
[----:B------:R-:W-:Y:S05]  /*1a700*/  BSYNC.RECONVERGENT B2 ;  /* 0x0000000000027941 */ /* 0x000fea0003800200 */
.L_x_20007:
        /* <DEDUP_REMOVED lines=43> */
.L_x_20005:
[----:B------:R-:W-:Y:S05]  /*1a9c0*/  BSYNC.RECONVERGENT B1 ;  /* 0x0000000000017941 */ /* 0x000fea0003800200 */
.L_x_20004:
        /* <DEDUP_REMOVED lines=23> */
.L_x_20011:
        /* <DEDUP_REMOVED lines=13> */
.L_x_20013:
[----:B------:R-:W-:Y:S05]  /*1ac10*/  BSYNC.RECONVERGENT B2 ;  /* 0x0000000000027941 */ /* 0x000fea0003800200 */
.L_x_20012:
        /* <DEDUP_REMOVED lines=43> */
.L_x_20010:
[----:B------:R-:W-:Y:S05]  /*1aed0*/  BSYNC.RECONVERGENT B1 ;  /* 0x0000000000017941 */ /* 0x000fea0003800200 */
.L_x_20009:
        /* <DEDUP_REMOVED lines=10> */
[----:B------:R-:W-:Y:S02]  /*1af80*/  PRMT R39, R35, 0x7632, R39 ;  /* 0x0000763223277816 */ /* 0x000fe40000000027 */
        /* <DEDUP_REMOVED lines=13> */
.L_x_20016:
        /* <DEDUP_REMOVED lines=15> */
.L_x_20018:
[----:B------:R-:W-:Y:S05]  /*1b150*/  BSYNC.RECONVERGENT B2 ;  /* 0x0000000000027941 */ /* 0x000fea0003800200 */
.L_x_20017:
        /* <DEDUP_REMOVED lines=43> */
.L_x_20015:
[----:B------:R-:W-:Y:S05]  /*1b410*/  BSYNC.RECONVERGENT B1 ;  /* 0x0000000000017941 */ /* 0x000fea0003800200 */
.L_x_20014:
[----:B------:R-:W-:Y:S01]  /*1b420*/  I2FP.F32.U32 R33, R33 ;  /* 0x0000002100217245 */ /* 0x000fe20000201000 */
[----:B------:R-:W-:Y:S01]  /*1b430*/  IMAD.U32 R32, R181, 0x10000, RZ ;  /* 0x00010000b5207824 */ /* 0x000fe200078e00ff */
[----:B------:R-:W-:-:S03]  /*1b440*/  SHF.L.U32 R39, R39, 0x10, RZ ;  /* 0x0000001027277819 */ /* 0x000fc600000006ff */
[----:B------:R-:W-:Y:S02]  /*1b450*/  FFMA.FTZ R33, R33, R212, 1.1641532182693481445e-10 ;  /* 0x2f00000021217423 */ /* 0x000fe400000100d4 */
[----:B------:R-:W-:-:S03]  /*1b460*/  FMUL.FTZ R39, R39, R210 ;  /* 0x000000d227277220 */ /* 0x000fc60000410000 */
[----:B------:R-:W-:Y:S01]  /*1b470*/  FSETP.GTU.FTZ.AND P6, PT, R33, R216, PT ;  /* 0x000000d82100720b */ /* 0x000fe20003fdc000 */
[----:B------:R-:W-:-:S05]  /*1b480*/  FMUL.FTZ R39, R39, R214 ;  /* 0x000000d627277220 */ /* 0x000fca0000410000 */
[----:B------:R-:W-:Y:S02]  /*1b490*/  FSEL R39, R39, RZ, !P6 ;  /* 0x000000ff27277208 */ /* 0x000fe40007000000 */
[----:B------:R-:W-:-:S03]  /*1b4a0*/  PLOP3.LUT P6, PT, P6, PT, PT, 0x8, 0x80 ;  /* 0x000000000080781c */ /* 0x000fc600037ce170 */
[----:B------:R-:W-:-:S10]  /*1b4b0*/  FMUL.FTZ R39, R32, R39 ;  /* 0x0000002720277220 */ /* 0x000fd40000410000 */
.L_x_19978:
        /* <DEDUP_REMOVED lines=8> */
[----:B------:R-:W-:Y:S01]  /*1b540*/  SEL R209, RZ, 0x1000000, !P6 ;  /* 0x01000000ffd17807 */ /* 0x000fe20007000000 */
[----:B------:R1:W-:Y:S01]  /*1b550*/  STG.E.128 desc[UR8][R226.64+0x10], R36 ;  /* 0x00001024e2007986 */ /* 0x0003e2000c101d08 */
[----:B------:R-:W-:-:S02]  /*1b560*/  SEL R208, RZ, 0x100, !P4 ;  /* 0x00000100ffd07807 */ /* 0x000fc40006000000 */
[----:B------:R-:W-:Y:S02]  /*1b570*/  LOP3.LUT P6, RZ, R207, 0x4, RZ, 0xc0, !PT ;  /* 0x00000004cfff7812 */ /* 0x000fe400078cc0ff */
[----:B------:R-:W-:Y:S02]  /*1b580*/  LOP3.LUT R34, R34, R158, R35, 0xfe, !PT ;  /* 0x0000009e22227212 */ /* 0x000fe400078efe23 */
[----:B------:R-:W-:Y:S02]  /*1b590*/  LOP3.LUT R208, R208, R209, R159, 0xfe, !PT ;  /* 0x000000d1d0d07212 */ /* 0x000fe400078efe9f */
[----:B------:R-:W-:Y:S02]  /*1b5a0*/  SEL R35, RZ, 0x1, !P3 ;  /* 0x00000001ff237807 */ /* 0x000fe40005800000 */
[----:B------:R-:W-:Y:S02]  /*1b5b0*/  IADD3 R221, PT, PT, R211, 0xa0, RZ ;  /* 0x000000a0d3dd7810 */ /* 0x000fe40007ffe0ff */
[----:B------:R-:W-:-:S02]  /*1b5c0*/  SEL R159, RZ, 0x1, !P6 ;  /* 0x00000001ff9f7807 */ /* 0x000fc40007000000 */
[----:B------:R-:W-:Y:S01]  /*1b5d0*/  LOP3.LUT R35, R208, R35, RZ, 0xfc, !PT ;  /* 0x00000023d0237212 */ /* 0x000fe200078efcff */
[----:B------:R-:W-:Y:S01]  /*1b5e0*/  IMAD.WIDE.U32 R208, R219, 0x8, R222 ;  /* 0x00000008dbd07825 */ /* 0x000fe200078e00de */
[----:B------:R-:W-:-:S03]  /*1b5f0*/  LOP3.LUT R34, R34, R159, RZ, 0xfc, !PT ;  /* 0x0000009f22227212 */ /* 0x000fc600078efcff */
[C---:B------:R-:W-:Y:S02]  /*1b600*/  IMAD.WIDE.U32 R156, R221.reuse, 0x10, R156 ;  /* 0x00000010dd9c7825 */ /* 0x040fe400078e009c */
[----:B------:R1:W-:Y:S02]  /*1b610*/  STG.E.64 desc[UR8][R208.64], R34 ;  /* 0x00000022d0007986 */ /* 0x0003e4000c101b08 */
[----:B0-----:R-:W-:Y:S02]  /*1b620*/  @P0 IMAD.WIDE.U32 R32, R221, 0x20, R32 ;  /* 0x00000020dd200825 */ /* 0x001fe400078e0020 */
[----:B------:R-:W5:Y:S04]  /*1b630*/  LDG.E.128 R156, desc[UR8][R156.64] ;  /* 0x000000089c9c7981 */ /* 0x000f68000c1e1d00 */
[----:B------:R1:W5:Y:S04]  /*1b640*/  @P0 LDG.E.128 R80, desc[UR8][R32.64] ;  /* 0x0000000820500981 */ /* 0x000368000c1e1d00 */
[----:B------:R1:W5:Y:S01]  /*1b650*/  @P0 LDG.E.128 R76, desc[UR8][R32.64+0x10] ;  /* 0x00001008204c0981 */ /* 0x000362000c1e1d00 */
        /* <DEDUP_REMOVED lines=17> */
.L_x_20022:
        /* <DEDUP_REMOVED lines=13> */
.L_x_20024:
[----:B------:R-:W-:Y:S05]  /*1b840*/  BSYNC.RECONVERGENT B2 ;  /* 0x0000000000027941 */ /* 0x000fea0003800200 */
.L_x_20023:
        /* <DEDUP_REMOVED lines=42> */
.L_x_20021:
[----:B------:R-:W-:Y:S05]  /*1baf0*/  BSYNC.RECONVERGENT B1 ;  /* 0x0000000000017941 */ /* 0x000fea0003800200 */
.L_x_20020:
        /* <DEDUP_REMOVED lines=26> */
.L_x_20027:
        /* <DEDUP_REMOVED lines=13> */
.L_x_20029:
[----:B------:R-:W-:Y:S05]  /*1bd70*/  BSYNC.RECONVERGENT B2 ;  /* 0x0000000000027941 */ /* 0x000fea0003800200 */
.L_x_20028:
        /* <DEDUP_REMOVED lines=43> */
.L_x_20026:
[----:B------:R-:W-:Y:S05]  /*1c030*/  BSYNC.RECONVERGENT B1 ;  /* 0x0000000000017941 */ /* 0x000fea0003800200 */
.L_x_20025:
        /* <DEDUP_REMOVED lines=23> */
.L_x_20032:
        /* <DEDUP_REMOVED lines=13> */
.L_x_20034:
[----:B------:R-:W-:Y:S05]  /*1c280*/  BSYNC.RECONVERGENT B2 ;  /* 0x0000000000027941 */ /* 0x000fea0003800200 */
.L_x_20033:
        /* <DEDUP_REMOVED lines=43> */
.L_x_20031:
[----:B------:R-:W-:Y:S05]  /*1c540*/  BSYNC.RECONVERGENT B1 ;  /* 0x0000000000017941 */ /* 0x000fea0003800200 */
.L_x_20030:
        /* <DEDUP_REMOVED lines=9> */
[----:B------:R-:W-:Y:S01]  /*1c5e0*/  PRMT R35, R157, 0x7632, R35 ;  /* 0x000076329d237816 */ /* 0x000fe20000000023 */
        /* <DEDUP_REMOVED lines=14> */
.L_x_20037:
        /* <DEDUP_REMOVED lines=13> */
.L_x_20039:
[----:B------:R-:W-:Y:S05]  /*1c7a0*/  BSYNC.RECONVERGENT B2 ;  /* 0x0000000000027941 */ /* 0x000fea0003800200 */
.L_x_20038:
        /* <DEDUP_REMOVED lines=43> */
.L_x_20036:
[----:B------:R-:W-:Y:S05]  /*1ca60*/  BSYNC.RECONVERGENT B1 ;  /* 0x0000000000017941 */ /* 0x000fea0003800200 */
.L_x_20035:
        /* <DEDUP_REMOVED lines=23> */
.L_x_20042:
        /* <DEDUP_REMOVED lines=13> */
.L_x_20044:
[----:B------:R-:W-:Y:S05]  /*1ccb0*/  BSYNC.RECONVERGENT B2 ;  /* 0x0000000000027941 */ /* 0x000fea0003800200 */
.L_x_20043:
        /* <DEDUP_REMOVED lines=43> */
.L_x_20041:
[----:B------:R-:W-:Y:S05]  /*1cf70*/  BSYNC.RECONVERGENT B1 ;  /* 0x0000000000017941 */ /* 0x000fea0003800200 */
.L_x_20040:
        /* <DEDUP_REMOVED lines=24> */
.L_x_20047:
        /* <DEDUP_REMOVED lines=13> */
.L_x_20049:
[----:B------:R-:W-:Y:S05]  /*1d1d0*/  BSYNC.RECONVERGENT B2 ;  /* 0x0000000000027941 */ /* 0x000fea0003800200 */
.L_x_20048:
        /* <DEDUP_REMOVED lines=43> */
.L_x_20046:
[----:B------:R-:W-:Y:S05]  /*1d490*/  BSYNC.RECONVERGENT B1 ;  /* 0x0000000000017941 */ /* 0x000fea0003800200 */
.L_x_20045:
        /* <DEDUP_REMOVED lines=23> */
.L_x_20052:
        /* <DEDUP_REMOVED lines=13> */
.L_x_20054:
[----:B------:R-:W-:Y:S05]  /*1d6e0*/  BSYNC.RECONVERGENT B2 ;  /* 0x0000000000027941 */ /* 0x000fea0003800200 */
.L_x_20053:
        /* <DEDUP_REMOVED lines=43> */
.L_x_20051:
[----:B------:R-:W-:Y:S05]  /*1d9a0*/  BSYNC.RECONVERGENT B1 ;  /* 0x0000000000017941 */ /* 0x000fea0003800200 */
.L_x_20050:
        /* <DEDUP_REMOVED lines=8> */
[----:B------:R-:W-:Y:S02]  /*1da30*/  IMAD.MOV.U32 R218, RZ, RZ, R202 ;  /* 0x000000ffffda7224 */ /* 0x000fe400078e00ca */
[----:B------:R-:W-:Y:S01]  /*1da40*/  FSETP.GTU.FTZ.AND P5, PT, R209, R216, PT ;  /* 0x000000d8d100720b */ /* 0x000fe20003fbc000 */
[----:B------:R-:W-:Y:S01]  /*1da50*/  FMUL.FTZ R227, R227, R214 ;  /* 0x000000d6e3e37220 */ /* 0x000fe20000410000 */
[----:B------:R-:W-:-:S04]  /*1da60*/  HFMA2 R209, -RZ, RZ, 0, 1.1920928955078125e-07 ;  /* 0x00000002ffd17431 */ /* 0x000fc800000001ff */
        /* <DEDUP_REMOVED lines=12> */
.L_x_20057:
        /* <DEDUP_REMOVED lines=15> */
.L_x_20059:
[----:B------:R-:W-:Y:S05]  /*1dc20*/  BSYNC.RECONVERGENT B2 ;  /* 0x0000000000027941 */ /* 0x000fea0003800200 */
.L_x_20058:
        /* <DEDUP_REMOVED lines=43> */
.L_x_20056:
[----:B------:R-:W-:Y:S05]  /*1dee0*/  BSYNC.RECONVERGENT B1 ;  /* 0x0000000000017941 */ /* 0x000fea0003800200 */
.L_x_20055:
        /* <DEDUP_REMOVED lines=11> */
.L_x_20019:
        /* <DEDUP_REMOVED lines=16> */
.L_x_20063:
        /* <DEDUP_REMOVED lines=13> */
.L_x_20065:
[----:B------:R-:W-:Y:S05]  /*1e170*/  BSYNC.RECONVERGENT B2 ;  /* 0x0000000000027941 */ /* 0x000fea0003800200 */
.L_x_20064:
        /* <DEDUP_REMOVED lines=42> */
.L_x_20062:
[----:B------:R-:W-:Y:S05]  /*1e420*/  BSYNC.RECONVERGENT B1 ;  /* 0x0000000000017941 */ /* 0x000fea0003800200 */
.L_x_20061:
        /* <DEDUP_REMOVED lines=26> */
.L_x_20068:
        /* <DEDUP_REMOVED lines=13> */
.L_x_20070:
[----:B------:R-:W-:Y:S05]  /*1e6a0*/  BSYNC.RECONVERGENT B2 ;  /* 0x0000000000027941 */ /* 0x000fea0003800200 */
.L_x_20069:
        /* <DEDUP_REMOVED lines=43> */
.L_x_20067:
[----:B------:R-:W-:Y:S05]  /*1e960*/  BSYNC.RECONVERGENT B1 ;  /* 0x0000000000017941 */ /* 0x000fea0003800200 */
.L_x_20066:
        /* <DEDUP_REMOVED lines=23> */
.L_x_20073:
        /* <DEDUP_REMOVED lines=13> */
.L_x_20075:
[----:B------:R-:W-:Y:S05]  /*1ebb0*/  BSYNC.RECONVERGENT B2 ;  /* 0x0000000000027941 */ /* 0x000fea0003800200 */
.L_x_20074:
        /* <DEDUP_REMOVED lines=43> */
.L_x_20072:
[----:B------:R-:W-:Y:S05]  /*1ee70*/  BSYNC.RECONVERGENT B1 ;  /* 0x0000000000017941 */ /* 0x000fea0003800200 */
.L_x_20071:
        /* <DEDUP_REMOVED lines=9> */
[----:B------:R-:W-:Y:S02]  /*1ef10*/  HFMA2 R209, -RZ, RZ, 0, 1.1920928955078125e-07 ;  /* 0x00000002ffd17431 */ /* 0x000fe400000001ff */
        /* <DEDUP_REMOVED lines=14> */
.L_x_20078:
        /* <DEDUP_REMOVED lines=13> */
.L_x_20080:
[----:B------:R-:W-:Y:S05]  /*1f0d0*/  BSYNC.RECONVERGENT B2 ;  /* 0x0000000000027941 */ /* 0x000fea0003800200 */
.L_x_20079:
        /* <DEDUP_REMOVED lines=43> */
.L_x_20077:
[----:B------:R-:W-:Y:S05]  /*1f390*/  BSYNC.RECONVERGENT B1 ;  /* 0x0000000000017941 */ /* 0x000fea0003800200 */
.L_x_20076:
        /* <DEDUP_REMOVED lines=23> */
.L_x_20083:
        /* <DEDUP_REMOVED lines=13> */
.L_x_20085:
[----:B------:R-:W-:Y:S05]  /*1f5e0*/  BSYNC.RECONVERGENT B2 ;  /* 0x0000000000027941 */ /* 0x000fea0003800200 */
.L_x_20084:
        /* <DEDUP_REMOVED lines=43> */
.L_x_20082:
[----:B------:R-:W-:Y:S05]  /*1f8a0*/  BSYNC.RECONVERGENT B1 ;  /* 0x0000000000017941 */ /* 0x000fea0003800200 */
.L_x_20081:
        /* <DEDUP_REMOVED lines=24> */
.L_x_20088:
        /* <DEDUP_REMOVED lines=13> */
.L_x_20090:
[----:B------:R-:W-:Y:S05]  /*1fb00*/  BSYNC.RECONVERGENT B2 ;  /* 0x0000000000027941 */ /* 0x000fea0003800200 */
.L_x_20089:
        /* <DEDUP_REMOVED lines=43> */
.L_x_20087:
[----:B------:R-:W-:Y:S05]  /*1fdc0*/  BSYNC.RECONVERGENT B1 ;  /* 0x0000000000017941 */ /* 0x000fea0003800200 */
.L_x_20086:
        /* <DEDUP_REMOVED lines=23> */
.L_x_20093:
        /* <DEDUP_REMOVED lines=13> */
.L_x_20095:
[----:B------:R-:W-:Y:S05]  /*20010*/  BSYNC.RECONVERGENT B2 ;  /* 0x0000000000027941 */ /* 0x000fea0003800200 */
.L_x_20094:
        /* <DEDUP_REMOVED lines=43> */
.L_x_20092:
[----:B------:R-:W-:Y:S05]  /*202d0*/  BSYNC.RECONVERGENT B1 ;  /* 0x0000000000017941 */ /* 0x000fea0003800200 */
.L_x_20091:
[----:B------:R-:W-:Y:S01]  /*202e0*/  I2FP.F32.U32 R209, R158 ;  /* 0x0000009e00d17245 */ /* 0x000fe20000201000 */
[----:B------:R-:W-:Y:S01]  /*202f0*/  BSSY.RECONVERGENT B1, `(.L_x_20096) ;  /* 0x0000052000017945 */ /* 0x000fe20003800200 */
[----:B------:R-:W-:Y:S01]  /*20300*/  SHF.L.U32 R227, R159, 0x10, RZ ;  /* 0x000000109fe37819 */ /* 0x000fe200000006ff */
[----:B------:R-:W-:Y:S01]  /*20310*/  IMAD.MOV.U32 R218, RZ, RZ, R202 ;  /* 0x000000ffffda7224 */ /* 0x000fe200078e00ca */
[----:B------:R-:W-:Y:S01]  /*20320*/  ISETP.NE.AND P6, PT, R226, 0x1, PT ;  /* 0x00000001e200780c */ /* 0x000fe20003fc5270 */
[----:B------:R-:W-:Y:S01]  /*20330*/  FFMA.FTZ R209, R209, R212, 1.1641532182693481445e-10 ;  /* 0x2f000000d1d17423 */ /* 0x000fe200000100d4 */
[----:B------:R-:W-:Y:S01]  /*20340*/  PRMT R159, R159, 0x7632, R159 ;  /* 0x000076329f9f7816 */ /* 0x000fe2000000009f */
        /* <DEDUP_REMOVED lines=17> */
.L_x_20098:
        /* <DEDUP_REMOVED lines=15> */
.L_x_20100:
[----:B------:R-:W-:Y:S05]  /*20550*/  BSYNC.RECONVERGENT B2 ;  /* 0x0000000000027941 */ /* 0x000fea0003800200 */
.L_x_20099:
        /* <DEDUP_REMOVED lines=43> */
.L_x_20097:
[----:B------:R-:W-:Y:S05]  /*20810*/  BSYNC.RECONVERGENT B1 ;  /* 0x0000000000017941 */ /* 0x000fea0003800200 */
.L_x_20096:
[----:B------:R-:W-:Y:S01]  /*20820*/  I2FP.F32.U32 R227, R218 ;  /* 0x000000da00e37245 */ /* 0x000fe20000201000 */
[----:B------:R-:W-:-:S04]  /*20830*/  IMAD.U32 R159, R159, 0x10000, RZ ;  /* 0x000100009f9f7824 */ /* 0x000fc800078e00ff */
[----:B------:R-:W-:Y:S01]  /*20840*/  FFMA.FTZ R227, R227, R212, 1.1641532182693481445e-10 ;  /* 0x2f000000e3e37423 */ /* 0x000fe200000100d4 */
[----:B------:R-:W-:Y:S01]  /*20850*/  FMUL.FTZ R159, R159, R210 ;  /* 0x000000d29f9f7220 */ /* 0x000fe20000410000 */
[----:B------:R-:W-:-:S03]  /*20860*/  SHF.L.U32 R210, R177, 0x10, RZ ;  /* 0x00000010b1d27819 */ /* 0x000fc600000006ff */
[----:B------:R-:W-:Y:S01]  /*20870*/  FMUL.FTZ R159, R159, R214 ;  /* 0x000000d69f9f7220 */ /* 0x000fe20000410000 */
[----:B------:R-:W-:-:S04]  /*20880*/  FSETP.GTU.FTZ.AND P6, PT, R227, R216, PT ;  /* 0x000000d8e300720b */ /* 0x000fc80003fdc000 */
[----:B------:R-:W-:Y:S02]  /*20890*/  FSEL R159, R159, RZ, !P6 ;  /* 0x000000ff9f9f7208 */ /* 0x000fe40007000000 */
[----:B------:R-:W-:-:S03]  /*208a0*/  PLOP3.LUT P6, PT, P6, PT, PT, 0x8, 0x80 ;  /* 0x000000000080781c */ /* 0x000fc600037ce170 */
[----:B------:R-:W-:-:S10]  /*208b0*/  FMUL.FTZ R159, R210, R159 ;  /* 0x0000009fd29f7220 */ /* 0x000fd40000410000 */
.L_x_20060:
[----:B------:R-:W-:Y:S01]  /*208c0*/  FADD.FTZ R212, RZ, R72 ;  /* 0x00000048ffd47221 */ /* 0x000fe20000010000 */
[----:B------:R-:W-:Y:S01]  /*208d0*/  SEL R210, RZ, 0x1000000, !P6 ;  /* 0x01000000ffd27807 */ /* 0x000fe20007000000 */
[----:B------:R-:W-:Y:S01]  /*208e0*/  IMAD.WIDE.U32 R222, R221, 0x8, R222 ;  /* 0x00000008ddde7825 */ /* 0x000fe200078e00de */
[----:B------:R-:W-:-:S03]  /*208f0*/  SEL R216, RZ, 0x1000000, !P2 ;  /* 0x01000000ffd87807 */ /* 0x000fc60005000000 */
[----:B------:R-:W-:Y:S01]  /*20900*/  FADD.FTZ R227, R212, R73 ;  /* 0x00000049d4e37221 */ /* 0x000fe20000010000 */
[----:B------:R-:W-:Y:S01]  /*20910*/  SEL R229, RZ, 0x10000, !P1 ;  /* 0x00010000ffe57807 */ /* 0x000fe20004800000 */
[----:B------:R-:W-:Y:S01]  /*20920*/  UMOV UR4, 0xffffffff ;  /* 0xffffffff00047882 */ /* 0x000fe20000000000 */
[----:B------:R-:W-:Y:S01]  /*20930*/  SEL R214, RZ, 0x100, !P0 ;  /* 0x00000100ffd67807 */ /* 0x000fe20004000000 */
[----:B------:R-:W-:Y:S01]  /*20940*/  FADD.FTZ R212, R227, R74 ;  /* 0x0000004ae3d47221 */ /* 0x000fe20000010000 */
[----:B------:R-:W-:Y:S02]  /*20950*/  LOP3.LUT P6, RZ, R207, 0x2, RZ, 0xc0, !PT ;  /* 0x00000002cfff7812 */ /* 0x000fe400078cc0ff */
[----:B------:R-:W-:Y:S01]  /*20960*/  SEL R218, RZ, 0x10000, !P5 ;  /* 0x00010000ffda7807 */ /* 0x000fe20006800000 */
[----:B------:R-:W-:Y:S01]  /*20970*/  FADD.FTZ R227, R212, R75 ;  /* 0x0000004bd4e37221 */ /* 0x000fe20000010000 */
[----:B------:R-:W-:Y:S02]  /*20980*/  SEL R233, RZ, 0x100, !P4 ;  /* 0x00000100ffe97807 */ /* 0x000fe40006000000 */
[----:B------:R-:W-:Y:S01]  /*20990*/  SEL R231, RZ, 0x1, !P6 ;  /* 0x00000001ffe77807 */ /* 0x000fe20007000000 */
[----:B------:R-:W-:Y:S01]  /*209a0*/  FADD.FTZ R212, R227, R68 ;  /* 0x00000044e3d47221 */ /* 0x000fe20000010000 */
[----:B------:R-:W-:-:S02]  /*209b0*/  LOP3.LUT R233, R233, R210, R218, 0xfe, !PT ;  /* 0x000000d2e9e97212 */ /* 0x000fc400078efeda */
[----:B------:R-:W-:Y:S01]  /*209c0*/  ISETP.NE.AND P1, PT, R206, RZ, PT ;  /* 0x000000ffce00720c */ /* 0x000fe20003f25270 */
        /* <DEDUP_REMOVED lines=35> */
[----:B------:R-:W-:Y:S02]  /*20c00*/  LOP3.LUT R212, R214, R216, R229, 0xfe, !PT ;  /* 0x000000d8d6d47212 */ /* 0x000fe400078efee5 */
[----:B------:R-:W-:Y:S01]  /*20c10*/  SEL R214, RZ, 0x1, !P3 ;  /* 0x00000001ffd67807 */ /* 0x000fe20005800000 */
[----:B------:R-:W-:Y:S01]  /*20c20*/  FADD.FTZ R210, R227, R32 ;  /* 0x00000020e3d27221 */ /* 0x000fe20000010000 */
[----:B------:R-:W-:Y:S01]  /*20c30*/  IMAD.WIDE.U32 R226, R221, 0x20, R224 ;  /* 0x00000020dde27825 */ /* 0x000fe200078e00e0 */
[----:B------:R-:W-:Y:S02]  /*20c40*/  LOP3.LUT R224, R212, R231, RZ, 0xfc, !PT ;  /* 0x000000e7d4e07212 */ /* 0x000fe400078efcff */
[----:B------:R-:W-:Y:S01]  /*20c50*/  LOP3.LUT R225, R233, R214, RZ, 0xfc, !PT ;  /* 0x000000d6e9e17212 */ /* 0x000fe200078efcff */
[----:B------:R-:W-:Y:S01]  /*20c60*/  FADD.FTZ R229, R210, R33 ;  /* 0x00000021d2e57221 */ /* 0x000fe20000010000 */
[----:B------:R0:W-:Y:S01]  /*20c70*/  STG.E.128 desc[UR8][R226.64], R32 ;  /* 0x00000020e2007986 */ /* 0x0001e2000c101d08 */
[----:B------:R-:W-:-:S02]  /*20c80*/  PRMT R214, R135, 0x7632, R214 ;  /* 0x0000763287d67816 */ /* 0x000fc400000000d6 */
[----:B------:R-:W-:Y:S01]  /*20c90*/  FADD.FTZ R210, R229, R34 ;  /* 0x00000022e5d27221 */ /* 0x000fe20000010000 */
[----:B------:R0:W-:Y:S01]  /*20ca0*/  STG.E.128 desc[UR8][R226.64+0x10], R156 ;  /* 0x0000109ce2007986 */ /* 0x0001e2000c101d08 */
[----:B------:R-:W-:Y:S02]  /*20cb0*/  PRMT R212, R110, 0x7632, R212 ;  /* 0x000076326ed47816 */ /* 0x000fe400000000d4 */
[----:B------:R-:W-:Y:S01]  /*20cc0*/  FADD.FTZ R229, R210, R35 ;  /* 0x00000023d2e57221 */ /* 0x000fe20000010000 */
[----:B------:R0:W-:Y:S03]  /*20cd0*/  STG.E.64 desc[UR8][R222.64], R224 ;  /* 0x000000e0de007986 */ /* 0x0001e6000c101b08 */
        /* <DEDUP_REMOVED lines=123> */
.L_x_20114:
[----:B------:R-:W-:Y:S01]  /*21490*/  FMUL.FTZ R216, R223, R223 ;  /* 0x000000dfdfd87220 */ /* 0x000fe20000410000 */
[----:B------:R-:W-:Y:S01]  /*214a0*/  ISETP.NE.AND P0, PT, RZ, UR13, PT ;  /* 0x0000000dff007c0c */ /* 0x000fe2000bf05270 */
[----:B-1----:R-:W-:Y:S01]  /*214b0*/  FADD.FTZ R229, R222, R229 ;  /* 0x000000e5dee57221 */ /* 0x002fe20000010000 */
        /* <DEDUP_REMOVED lines=11> */
[----:B------:R1:W2:Y:S01]  /*21570*/  MUFU.RSQ R41, R218 ;  /* 0x000000da00297308 */ /* 0x0002a20000001400 */
        /* <DEDUP_REMOVED lines=9> */
[----:B------:R-:W-:Y:S01]  /*21610*/  IMAD.U32 R33, R152, 0x10000, RZ ;  /* 0x0001000098217824 */ /* 0x000fe200078e00ff */
[----:B-1----:R-:W-:Y:S01]  /*21620*/  SHF.L.U32 R218, R175, 0x10, RZ ;  /* 0x00000010afda7819 */ /* 0x002fe200000006ff */
[----:B------:R-:W-:-:S02]  /*21630*/  IMAD.U32 R34, R176, 0x10000, RZ ;  /* 0x00010000b0227824 */ /* 0x000fc400078e00ff */
[C---:B------:R-:W-:Y:S01]  /*21640*/  FADD.FTZ R68, -R216.reuse, R68 ;  /* 0x00000044d8447221 */ /* 0x040fe20000010100 */
[C---:B------:R-:W-:Y:S01]  /*21650*/  FADD.FTZ R75, -R216.reuse, R75 ;  /* 0x0000004bd84b7221 */ /* 0x040fe20000010100 */
[C---:B------:R-:W-:Y:S01]  /*21660*/  FADD.FTZ R69, -R216.reuse, R69 ;  /* 0x00000045d8457221 */ /* 0x040fe20000010100 */
[C---:B------:R-:W-:Y:S01]  /*21670*/  FADD.FTZ R70, -R216.reuse, R70 ;  /* 0x00000046d8467221 */ /* 0x040fe20000010100 */
[----:B------:R-:W-:Y:S01]  /*21680*/  FADD.FTZ R65, -R216, R65 ;  /* 0x00000041d8417221 */ /* 0x000fe20000010100 */
[C---:B--2---:R-:W-:Y:S01]  /*21690*/  FMUL.FTZ R45, R41.reuse, R74 ;  /* 0x0000004a292d7220 */ /* 0x044fe20000410000 */
[C---:B------:R-:W-:Y:S01]  /*216a0*/  FMUL.FTZ R72, R41.reuse, R72 ;  /* 0x0000004829487220 */ /* 0x040fe20000410000 */
[----:B------:R-:W-:Y:S01]  /*216b0*/  FMUL.FTZ R39, R41, R73 ;  /* 0x0000004929277220 */ /* 0x000fe20000410000 */
[----:B------:R-:W-:Y:S01]  /*216c0*/  SHF.L.U32 R74, R173, 0x10, RZ ;  /* 0x00000010ad4a7819 */ /* 0x000fe200000006ff */
[----:B------:R-:W-:Y:S01]  /*216d0*/  FFMA.FTZ R45, R45, R240, R242 ;  /* 0x000000f02d2d7223 */ /* 0x000fe200000100f2 */
[----:B------:R-:W-:Y:S01]  /*216e0*/  FFMA.FTZ R72, R72, R33, R35 ;  /* 0x0000002148487223 */ /* 0x000fe20000010023 */
[----:B------:R-:W-:Y:S01]  /*216f0*/  FFMA.FTZ R39, R39, R34, R218 ;  /* 0x0000002227277223 */ /* 0x000fe200000100da */
[----:B------:R-:W-:Y:S01]  /*21700*/  SHF.L.U32 R240, R130, 0x10, RZ ;  /* 0x0000001082f07819 */ /* 0x000fe200000006ff */
[----:B------:R-:W-:-:S02]  /*21710*/  IMAD.U32 R218, R154, 0x10000, RZ ;  /* 0x000100009ada7824 */ /* 0x000fc400078e00ff */
[C---:B------:R-:W-:Y:S01]  /*21720*/  FMUL.FTZ R33, R41.reuse, R68 ;  /* 0x0000004429217220 */ /* 0x040fe20000410000 */
[----:B------:R-:W-:Y:S02]  /*21730*/  IMAD.U32 R34, R174, 0x10000, RZ ;  /* 0x00010000ae227824 */ /* 0x000fe400078e00ff */
[C---:B------:R-:W-:Y:S01]  /*21740*/  FMUL.FTZ R75, R41.reuse, R75 ;  /* 0x0000004b294b7220 */ /* 0x040fe20000410000 */
[C---:B0-----:R-:W-:Y:S01]  /*21750*/  FADD.FTZ R222, -R216.reuse, R47 ;  /* 0x0000002fd8de7221 */ /* 0x041fe20000010100 */
[C---:B------:R-:W-:Y:S01]  /*21760*/  FADD.FTZ R71, -R216.reuse, R71 ;  /* 0x00000047d8477221 */ /* 0x040fe20000010100 */
[----:B------:R-:W-:Y:S01]  /*21770*/  FADD.FTZ R64, -R216, R64 ;  /* 0x00000040d8407221 */ /* 0x000fe20000010100 */
[----:B------:R-:W-:Y:S02]  /*21780*/  IMAD.U32 R242, R172, 0x10000, RZ ;  /* 0x00010000acf27824 */ /* 0x000fe400078e00ff */
[C---:B------:R-:W-:Y:S01]  /*21790*/  FMUL.FTZ R69, R41.reuse, R69 ;  /* 0x0000004529457220 */ /* 0x040fe20000410000 */
[----:B------:R-:W-:Y:S01]  /*217a0*/  FMUL.FTZ R47, R41, R70 ;  /* 0x00000046292f7220 */ /* 0x000fe20000410000 */
[----:B------:R-:W-:Y:S01]  /*217b0*/  FFMA.FTZ R70, R33, R218, R240 ;  /* 0x000000da21467223 */ /* 0x000fe200000100f0 */
[C---:B------:R-:W-:Y:S01]  /*217c0*/  FADD.FTZ R66, -R216.reuse, R66 ;  /* 0x00000042d8427221 */ /* 0x040fe20000010100 */
        /* <DEDUP_REMOVED lines=8> */
[----:B------:R-:W-:-:S02]  /*21850*/  IMAD.U32 R74, R170, 0x10000, RZ ;  /* 0x00010000aa4a7824 */ /* 0x000fc400078e00ff */
[C---:B------:R-:W-:Y:S01]  /*21860*/  FMUL.FTZ R71, R41.reuse, R71 ;  /* 0x0000004729477220 */ /* 0x040fe20000410000 */
[----:B------:R-:W-:Y:S02]  /*21870*/  IMAD.U32 R33, R148, 0x10000, RZ ;  /* 0x0001000094217824 */ /* 0x000fe400078e00ff */
[----:B------:R-:W-:Y:S01]  /*21880*/  FMUL.FTZ R64, R41, R64 ;  /* 0x0000004029407220 */ /* 0x000fe20000410000 */
[C---:B------:R-:W-:Y:S01]  /*21890*/  FADD.FTZ R67, -R216.reuse, R67 ;  /* 0x00000043d8437221 */ /* 0x040fe20000010100 */
[C---:B------:R-:W-:Y:S01]  /*218a0*/  FADD.FTZ R60, -R216.reuse, R60 ;  /* 0x0000003cd83c7221 */ /* 0x040fe20000010100 */
[----:B------:R-:W-:Y:S01]  /*218b0*/  SHF.L.U32 R244, R125, 0x10, RZ ;  /* 0x000000107df47819 */ /* 0x000fe200000006ff */
[C---:B------:R-:W-:Y:S01]  /*218c0*/  FADD.FTZ R62, -R216.reuse, R62 ;  /* 0x0000003ed83e7221 */ /* 0x040fe20000010100 */
[----:B------:R-:W-:Y:S02]  /*218d0*/  IMAD.U32 R242, R149, 0x10000, RZ ;  /* 0x0001000095f27824 */ /* 0x000fe400078e00ff */
[----:B------:R-:W-:Y:S01]  /*218e0*/  FMUL.FTZ R65, R41, R66 ;  /* 0x0000004229417220 */ /* 0x000fe20000410000 */
[----:B------:R-:W-:Y:S01]  /*218f0*/  FFMA.FTZ R43, R43, R218, R240 ;  /* 0x000000da2b2b7223 */ /* 0x000fe200000100f0 */
        /* <DEDUP_REMOVED lines=12> */
[----:B------:R-:W-:-:S02]  /*219c0*/  IMAD.U32 R246, R151, 0x10000, RZ ;  /* 0x0001000097f67824 */ /* 0x000fc400078e00ff */
[----:B------:R-:W-:Y:S01]  /*219d0*/  FMUL.FTZ R35, R41, R62 ;  /* 0x0000003e29237220 */ /* 0x000fe20000410000 */
[C---:B------:R-:W-:Y:S01]  /*219e0*/  FADD.FTZ R63, -R216.reuse, R63 ;  /* 0x0000003fd83f7221 */ /* 0x040fe20000010100 */
[----:B------:R-:W-:Y:S01]  /*219f0*/  SHF.L.U32 R244, R163, 0x10, RZ ;  /* 0x00000010a3f47819 */ /* 0x000fe200000006ff */
[----:B------:R-:W-:Y:S01]  /*21a00*/  FADD.FTZ R56, -R216, R56 ;  /* 0x00000038d8387221 */ /* 0x000fe20000010100 */
[----:B------:R-:W-:Y:S02]  /*21a10*/  IMAD.U32 R242, R164, 0x10000, RZ ;  /* 0x00010000a4f27824 */ /* 0x000fe400078e00ff */
[----:B------:R-:W-:Y:S01]  /*21a20*/  FMUL.FTZ R61, R41, R61 ;  /* 0x0000003d293d7220 */ /* 0x000fe20000410000 */
[----:B------:R-:W-:Y:S01]  /*21a30*/  FFMA.FTZ R60, R67, R34, R66 ;  /* 0x00000022433c7223 */ /* 0x000fe20000010042 */
[----:B------:R-:W-:Y:S01]  /*21a40*/  FFMA.FTZ R62, R33, R218, R240 ;  /* 0x000000da213e7223 */ /* 0x000fe200000100f0 */
[C---:B------:R-:W-:Y:S01]  /*21a50*/  FADD.FTZ R57, -R216.reuse, R57 ;  /* 0x00000039d8397221 */ /* 0x040fe20000010100 */
[----:B------:R-:W-:Y:S01]  /*21a60*/  FFMA.FTZ R66, R35, R246, R248 ;  /* 0x000000f623427223 */ /* 0x000fe200000100f8 */
[----:B------:R-:W-:Y:S01]  /*21a70*/  SHF.L.U32 R218, R161, 0x10, RZ ;  /* 0x00000010a1da7819 */ /* 0x000fe200000006ff */
[----:B------:R-:W-:Y:S01]  /*21a80*/  FADD.FTZ R58, -R216, R58 ;  /* 0x0000003ad83a7221 */ /* 0x000fe20000010100 */
[----:B------:R-:W-:Y:S01]  /*21a90*/  IMAD.U32 R34, R162, 0x10000, RZ ;  /* 0x00010000a2227824 */ /* 0x000fe200078e00ff */
[----:B------:R-:W-:Y:S01]  /*21aa0*/  SHF.L.U32 R35, R120, 0x10, RZ ;  /* 0x0000001078237819 */ /* 0x000fe200000006ff */
[----:B------:R-:W-:Y:S01]  /*21ab0*/  FMUL.FTZ R63, R41, R63 ;  /* 0x0000003f293f7220 */ /* 0x000fe20000410000 */
[----:B------:R-:W-:Y:S01]  /*21ac0*/  FFMA.FTZ R61, R61, R242, R244 ;  /* 0x000000f23d3d7223 */ /* 0x000fe200000100f4 */
[----:B------:R-:W-:-:S02]  /*21ad0*/  IMAD.U32 R33, R144, 0x10000, RZ ;  /* 0x0001000090217824 */ /* 0x000fc400078e00ff */
[----:B------:R-:W-:Y:S01]  /*21ae0*/  FMUL.FTZ R56, R41, R56 ;  /* 0x0000003829387220 */ /* 0x000fe20000410000 */
[C---:B------:R-:W-:Y:S01]  /*21af0*/  FADD.FTZ R59, -R216.reuse, R59 ;  /* 0x0000003bd83b7221 */ /* 0x040fe20000010100 */
[C---:B------:R-:W-:Y:S01]  /*21b00*/  FADD.FTZ R228, -R216.reuse, R37 ;  /* 0x00000025d8e47221 */ /* 0x040fe20000010100 */
[----:B------:R-:W-:Y:S01]  /*21b10*/  SHF.L.U32 R242, R31, 0x10, RZ ;  /* 0x000000101ff27819 */ /* 0x000fe200000006ff */
[----:B------:R-:W-:Y:S01]  /*21b20*/  FADD.FTZ R52, -R216, R52 ;  /* 0x00000034d8347221 */ /* 0x000fe20000010100 */
[----:B------:R-:W-:Y:S01]  /*21b30*/  IMAD.U32 R240, R160, 0x10000, RZ ;  /* 0x00010000a0f07824 */ /* 0x000fe200078e00ff */
[----:B------:R-:W-:Y:S01]  /*21b40*/  SHF.L.U32 R71, R121, 0x10, RZ ;  /* 0x0000001079477819 */ /* 0x000fe200000006ff */
[----:B------:R-:W-:Y:S01]  /*21b50*/  FMUL.FTZ R37, R41, R57 ;  /* 0x0000003929257220 */ /* 0x000fe20000410000 */
[----:B------:R-:W-:Y:S02]  /*21b60*/  IMAD.U32 R67, R145, 0x10000, RZ ;  /* 0x0001000091437824 */ /* 0x000fe400078e00ff */
        /* <DEDUP_REMOVED lines=12> */
[----:B------:R-:W-:Y:S01]  /*21c30*/  FFMA.FTZ R58, R58, R67, R71 ;  /* 0x000000433a3a7223 */ /* 0x000fe20000010047 */
[----:B------:R-:W-:Y:S01]  /*21c40*/  SHF.L.U32 R242, R27, 0x10, RZ ;  /* 0x000000101bf27819 */ /* 0x000fe200000006ff */
[----:B------:R-:W-:Y:S01]  /*21c50*/  FADD.FTZ R48, -R216, R48 ;  /* 0x00000030d8307221 */ /* 0x000fe20000010100 */
[----:B------:R-:W-:Y:S01]  /*21c60*/  SHF.L.U32 R63, R123, 0x10, RZ ;  /* 0x000000107b3f7819 */ /* 0x000fe200000006ff */
[----:B------:R-:W-:Y:S02]  /*21c70*/  IMAD.U32 R240, R28, 0x10000, RZ ;  /* 0x000100001cf07824 */ /* 0x000fe400078e00ff */
[----:B------:R-:W-:Y:S01]  /*21c80*/  FMUL.FTZ R37, R41, R53 ;  /* 0x0000003529257220 */ /* 0x000fe20000410000 */
[----:B------:R-:W-:Y:S02]  /*21c90*/  IMAD.U32 R71, R147, 0x10000, RZ ;  /* 0x0001000093477824 */ /* 0x000fe400078e00ff */
[----:B------:R-:W-:Y:S01]  /*21ca0*/  FMUL.FTZ R54, R41, R54 ;  /* 0x0000003629367220 */ /* 0x000fe20000410000 */
[----:B------:R-:W-:Y:S01]  /*21cb0*/  FADD.FTZ R49, -R216, R49 ;  /* 0x00000031d8317221 */ /* 0x000fe20000010100 */
        /* <DEDUP_REMOVED lines=8> */
[----:B------:R-:W-:-:S02]  /*21d40*/  IMAD.U32 R54, R24, 0x10000, RZ ;  /* 0x0001000018367824 */ /* 0x000fc400078e00ff */
[----:B------:R-:W-:Y:S01]  /*21d50*/  FMUL.FTZ R37, R41, R49 ;  /* 0x0000003129257220 */ /* 0x000fe20000410000 */
[C---:B------:R-:W-:Y:S01]  /*21d60*/  FADD.FTZ R55, -R216.reuse, R55 ;  /* 0x00000037d8377221 */ /* 0x040fe20000010100 */
[----:B------:R-:W-:Y:S01]  /*21d70*/  FADD.FTZ R46, -R216, R46 ;  /* 0x0000002ed82e7221 */ /* 0x000fe20000010100 */
[----:B------:R-:W-:Y:S01]  /*21d80*/  FFMA.FTZ R49, R48, R33, R35 ;  /* 0x0000002130317223 */ /* 0x000fe20000010023 */
[C---:B------:R-:W-:Y:S01]  /*21d90*/  FADD.FTZ R230, -R216.reuse, R38 ;  /* 0x00000026d8e67221 */ /* 0x040fe20000010100 */
[----:B------:R-:W-:Y:S01]  /*21da0*/  SHF.L.U32 R34, R25, 0x10, RZ ;  /* 0x0000001019227819 */ /* 0x000fe200000006ff */
[----:B------:R-:W-:Y:S01]  /*21db0*/  FFMA.FTZ R48, R37, R54, R218 ;  /* 0x0000003625307223 */ /* 0x000fe200000100da */
[----:B------:R-:W-:Y:S01]  /*21dc0*/  FADD.FTZ R38, -R216, R157 ;  /* 0x0000009dd8267221 */ /* 0x000fe20000010100 */
[----:B------:R-:W-:Y:S02]  /*21dd0*/  IMAD.U32 R240, R26, 0x10000, RZ ;  /* 0x000100001af07824 */ /* 0x000fe400078e00ff */
[----:B------:R-:W-:Y:S01]  /*21de0*/  FMUL.FTZ R55, R41, R55 ;  /* 0x0000003729377220 */ /* 0x000fe20000410000 */
[----:B------:R-:W-:Y:S01]  /*21df0*/  SHF.L.U32 R242, R19, 0x10, RZ ;  /* 0x0000001013f27819 */ /* 0x000fe200000006ff */
[----:B------:R-:W-:Y:S01]  /*21e00*/  IMAD.U32 R218, R20, 0x10000, RZ ;  /* 0x0001000014da7824 */ /* 0x000fe200078e00ff */
[----:B------:R-:W-:Y:S01]  /*21e10*/  SHF.L.U32 R37, R119, 0x10, RZ ;  /* 0x0000001077257819 */ /* 0x000fe200000006ff */
[----:B------:R-:W-:-:S02]  /*21e20*/  IMAD.U32 R157, R143, 0x10000, RZ ;  /* 0x000100008f9d7824 */ /* 0x000fc400078e00ff */
[C---:B------:R-:W-:Y:S01]  /*21e30*/  FMUL.FTZ R75, R41.reuse, R220 ;  /* 0x000000dc294b7220 */ /* 0x040fe20000410000 */
[----:B------:R-:W-:Y:S01]  /*21e40*/  FMUL.FTZ R46, R41, R46 ;  /* 0x0000002e292e7220 */ /* 0x000fe20000410000 */
[----:B------:R-:W-:Y:S01]  /*21e50*/  FFMA.FTZ R240, R55, R240, R34 ;  /* 0x000000f037f07223 */ /* 0x000fe20000010022 */
[----:B------:R-:W-:Y:S01]  /*21e60*/  SHF.L.U32 R55, R15, 0x10, RZ ;  /* 0x000000100f377819 */ /* 0x000fe200000006ff */
[----:B------:R-:W-:Y:S01]  /*21e70*/  FFMA.FTZ R75, R75, R218, R242 ;  /* 0x000000da4b4b7223 */ /* 0x000fe200000100f2 */
[----:B------:R-:W-:Y:S01]  /*21e80*/  FFMA.FTZ R157, R46, R157, R37 ;  /* 0x0000009d2e9d7223 */ /* 0x000fe20000010025 */
[----:B------:R-:W-:Y:S01]  /*21e90*/  FADD.FTZ R44, -R216, R44 ;  /* 0x0000002cd82c7221 */ /* 0x000fe20000010100 */
[----:B------:R-:W-:Y:S02]  /*21ea0*/  IMAD.U32 R37, R16, 0x10000, RZ ;  /* 0x0001000010257824 */ /* 0x000fe400078e00ff */
[----:B------:R-:W-:Y:S01]  /*21eb0*/  FMUL.FTZ R218, R41, R224 ;  /* 0x000000e029da7220 */ /* 0x000fe20000410000 */
[C---:B------:R-:W-:Y:S01]  /*21ec0*/  FADD.FTZ R50, -R216.reuse, R50 ;  /* 0x00000032d8327221 */ /* 0x040fe20000010100 */
[C---:B------:R-:W-:Y:S01]  /*21ed0*/  FADD.FTZ R36, -R216.reuse, R36 ;  /* 0x00000024d8247221 */ /* 0x040fe20000010100 */
        /* <DEDUP_REMOVED lines=9> */
[----:B------:R-:W-:Y:S01]  /*21f70*/  IMAD.U32 R37, R138, 0x10000, RZ ;  /* 0x000100008a257824 */ /* 0x000fe200078e00ff */
[----:B------:R-:W-:Y:S01]  /*21f80*/  SHF.L.U32 R55, R114, 0x10, RZ ;  /* 0x0000001072377819 */ /* 0x000fe200000006ff */
[C---:B------:R-:W-:Y:S01]  /*21f90*/  FMUL.FTZ R36, R41.reuse, R36 ;  /* 0x0000002429247220 */ /* 0x040fe20000410000 */
[----:B------:R-:W-:Y:S01]  /*21fa0*/  FADD.FTZ R42, -R216, R42 ;  /* 0x0000002ad82a7221 */ /* 0x000fe20000010100 */
[----:B------:R-:W-:Y:S02]  /*21fb0*/  IMAD.U32 R34, R22, 0x10000, RZ ;  /* 0x0001000016227824 */ /* 0x000fe400078e00ff */
[----:B------:R-:W-:Y:S01]  /*21fc0*/  FMUL.FTZ R51, R41, R51 ;  /* 0x0000003329337220 */ /* 0x000fe20000410000 */
[C---:B------:R-:W-:Y:S01]  /*21fd0*/  FADD.FTZ R40, -R216.reuse, R40 ;  /* 0x00000028d8287221 */ /* 0x040fe20000010100 */
[C---:B------:R-:W-:Y:S01]  /*21fe0*/  FADD.FTZ R156, -R216.reuse, R156 ;  /* 0x0000009cd89c7221 */ /* 0x040fe20000010100 */
[C---:B------:R-:W-:Y:S01]  /*21ff0*/  FADD.FTZ R158, -R216.reuse, R158 ;  /* 0x0000009ed89e7221 */ /* 0x040fe20000010100 */
[----:B------:R-:W-:Y:S01]  /*22000*/  FADD.FTZ R216, -R216, R159 ;  /* 0x0000009fd8d87221 */ /* 0x000fe20000010100 */
[----:B------:R-:W-:Y:S01]  /*22010*/  FFMA.FTZ R220, R44, R33, R35 ;  /* 0x000000212cdc7223 */ /* 0x000fe20000010023 */
[----:B------:R-:W-:Y:S01]  /*22020*/  FFMA.FTZ R50, R50, R63, R67 ;  /* 0x0000003f32327223 */ /* 0x000fe20000010043 */
[----:B------:R-:W-:Y:S01]  /*22030*/  SHF.L.U32 R35, R17, 0x10, RZ ;  /* 0x0000001011237819 */ /* 0x000fe200000006ff */
[----:B------:R-:W-:Y:S01]  /*22040*/  FMUL.FTZ R224, R41, R226 ;  /* 0x000000e229e07220 */ /* 0x000fe20000410000 */
[----:B------:R-:W-:Y:S01]  /*22050*/  SHF.L.U32 R159, R113, 0x10, RZ ;  /* 0x00000010719f7819 */ /* 0x000fe200000006ff */
[----:B------:R-:W-:Y:S01]  /*22060*/  FFMA.FTZ R63, R51, R34, R54 ;  /* 0x00000022333f7223 */ /* 0x000fe20000010036 */
[----:B------:R-:W-:Y:S01]  /*22070*/  IMAD.U32 R33, R18, 0x10000, RZ ;  /* 0x0001000012217824 */ /* 0x000fe200078e00ff */
[----:B------:R-:W-:Y:S01]  /*22080*/  SHF.L.U32 R44, R112, 0x10, RZ ;  /* 0x00000010702c7819 */ /* 0x000fe200000006ff */
[----:B------:R-:W-:-:S02]  /*22090*/  IMAD.U32 R67, R137, 0x10000, RZ ;  /* 0x0001000089437824 */ /* 0x000fc400078e00ff */
[C---:B------:R-:W-:Y:S01]  /*220a0*/  FMUL.FTZ R222, R41.reuse, R222 ;  /* 0x000000de29de7220 */ /* 0x040fe20000410000 */
[C---:B------:R-:W-:Y:S01]  /*220b0*/  FMUL.FTZ R42, R41.reuse, R42 ;  /* 0x0000002a292a7220 */ /* 0x040fe20000410000 */
[----:B------:R-:W-:Y:S01]  /*220c0*/  FFMA.FTZ R226, R36, R37, R55 ;  /* 0x0000002524e27223 */ /* 0x000fe20000010037 */
[----:B------:R-:W-:Y:S02]  /*220d0*/  IMAD.U32 R34, R136, 0x10000, RZ ;  /* 0x0001000088227824 */ /* 0x000fe400078e00ff */
[----:B------:R-:W-:Y:S01]  /*220e0*/  FMUL.FTZ R51, R41, R40 ;  /* 0x0000002829337220 */ /* 0x000fe20000410000 */
[----:B------:R-:W0:Y:S01]  /*220f0*/  @!P1 LDC.64 R36, c[0x0][0x3c0] ;  /* 0x0000f000ff249b82 */ /* 0x000e220000000a00 */
[----:B------:R-:W-:Y:S01]  /*22100*/  FFMA.FTZ R40, R222, R33, R35 ;  /* 0x00000021de287223 */ /* 0x000fe20000010023 */
[----:B------:R-:W-:Y:S01]  /*22110*/  FFMA.FTZ R67, R42, R67, R159 ;  /* 0x000000432a437223 */ /* 0x000fe2000001009f */
[----:B------:R-:W-:Y:S01]  /*22120*/  FFMA.FTZ R51, R51, R34, R44 ;  /* 0x0000002233337223 */ /* 0x000fe2000001002c */
[----:B------:R-:W-:Y:S01]  /*22130*/  SHF.L.U32 R35, R13, 0x10, RZ ;  /* 0x000000100d237819 */ /* 0x000fe200000006ff */
[----:B------:R-:W-:Y:S01]  /*22140*/  IMAD.U32 R33, R14, 0x10000, RZ ;  /* 0x000100000e217824 */ /* 0x000fe200078e00ff */
[----:B------:R-:W-:Y:S01]  /*22150*/  SHF.L.U32 R42, R11, 0x10, RZ ;  /* 0x000000100b2a7819 */ /* 0x000fe200000006ff */
[----:B------:R-:W-:-:S02]  /*22160*/  IMAD.U32 R34, R12, 0x10000, RZ ;  /* 0x000100000c227824 */ /* 0x000fc400078e00ff */
[----:B------:R-:W-:Y:S01]  /*22170*/  FMUL.FTZ R225, R41, R228 ;  /* 0x000000e429e17220 */ /* 0x000fe20000410000 */
[----:B------:R-:W-:Y:S01]  /*22180*/  SHF.L.U32 R227, R115, 0x10, RZ ;  /* 0x0000001073e37819 */ /* 0x000fe200000006ff */
[----:B------:R-:W-:Y:S01]  /*22190*/  FFMA.FTZ R224, R224, R33, R35 ;  /* 0x00000021e0e07223 */ /* 0x000fe20000010023 */
[----:B------:R-:W-:Y:S02]  /*221a0*/  IMAD.U32 R159, R139, 0x10000, RZ ;  /* 0x000100008b9f7824 */ /* 0x000fe400078e00ff */
[----:B------:R-:W-:Y:S01]  /*221b0*/  FFMA.FTZ R225, R225, R34, R42 ;  /* 0x00000022e1e17223 */ /* 0x000fe2000001002a */
[----:B------:R-:W-:Y:S01]  /*221c0*/  FMUL.FTZ R228, R41, R230 ;  /* 0x000000e629e47220 */ /* 0x000fe20000410000 */
[----:B------:R-:W-:Y:S01]  /*221d0*/  IMAD.U32 R34, R10, 0x10000, RZ ;  /* 0x000100000a227824 */ /* 0x000fe200078e00ff */
[----:B------:R-:W-:Y:S01]  /*221e0*/  SHF.L.U32 R42, R9, 0x10, RZ ;  /* 0x00000010092a7819 */ /* 0x000fe200000006ff */
[----:B------:R-:W-:Y:S01]  /*221f0*/  IMAD.U32 R33, R8, 0x10000, RZ ;  /* 0x0001000008217824 */ /* 0x000fe200078e00ff */
[----:B------:R-:W-:Y:S01]  /*22200*/  SHF.L.U32 R35, R7, 0x10, RZ ;  /* 0x0000001007237819 */ /* 0x000fe200000006ff */
        /* <DEDUP_REMOVED lines=8> */
[----:B------:R-:W-:Y:S01]  /*22290*/  SHF.L.U32 R229, R5, 0x10, RZ ;  /* 0x0000001005e57819 */ /* 0x000fe200000006ff */
[----:B------:R-:W1:Y:S01]  /*222a0*/  @!P1 LDC.64 R34, c[0x0][0x3c8] ;  /* 0x0000f200ff229b82 */ /* 0x000e620000000a00 */
[----:B------:R-:W-:Y:S01]  /*222b0*/  FMUL.FTZ R227, R41, R32 ;  /* 0x0000002029e37220 */ /* 0x000fe20000410000 */
[----:B------:R-:W-:Y:S01]  /*222c0*/  FFMA.FTZ R159, R159, R44, R46 ;  /* 0x0000002c9f9f7223 */ /* 0x000fe2000001002e */
[----:B------:R-:W-:Y:S01]  /*222d0*/  IMAD.U32 R55, R6, 0x10000, RZ ;  /* 0x0001000006377824 */ /* 0x000fe200078e00ff */
[----:B------:R-:W-:Y:S01]  /*222e0*/  SHF.L.U32 R235, R110, 0x10, RZ ;  /* 0x000000106eeb7819 */ /* 0x000fe200000006ff */
[----:B------:R-:W-:Y:S01]  /*222f0*/  FMUL.FTZ R232, R41, R232 ;  /* 0x000000e829e87220 */ /* 0x000fe20000410000 */
[----:B------:R-:W-:-:S02]  /*22300*/  IMAD.U32 R233, R134, 0x10000, RZ ;  /* 0x0001000086e97824 */ /* 0x000fc400078e00ff */
[----:B------:R-:W-:Y:S01]  /*22310*/  FMUL.FTZ R46, R41, R156 ;  /* 0x0000009c292e7220 */ /* 0x000fe20000410000 */
[----:B------:R-:W2:Y:S01]  /*22320*/  LDC.64 R32, c[0x0][0x428] ;  /* 0x00010a00ff207b82 */ /* 0x000ea20000000a00 */
[----:B------:R-:W-:Y:S01]  /*22330*/  FFMA.FTZ R156, R232, R55, R229 ;  /* 0x00000037e89c7223 */ /* 0x000fe200000100e5 */
[----:B------:R-:W-:Y:S01]  /*22340*/  SHF.L.U32 R55, R4, 0x10, RZ ;  /* 0x0000001004377819 */ /* 0x000fe200000006ff */
[----:B------:R-:W-:Y:S01]  /*22350*/  FFMA.FTZ R229, R46, R233, R235 ;  /* 0x000000e92ee57223 */ /* 0x000fe200000100eb */
[----:B0-----:R-:W-:-:S04]  /*22360*/  @!P1 IMAD.WIDE R36, R205, 0x4, R36 ;  /* 0x00000004cd249825 */ /* 0x001fc800078e0224 */
[C---:B------:R-:W-:Y:S01]  /*22370*/  FMUL.FTZ R38, R41.reuse, R38 ;  /* 0x0000002629267220 */ /* 0x040fe20000410000 */
[----:B------:R-:W-:Y:S01]  /*22380*/  SHF.L.U32 R239, R214, 0x10, RZ ;  /* 0x00000010d6ef7819 */ /* 0x000fe200000006ff */
[----:B------:R-:W-:Y:S01]  /*22390*/  FMUL.FTZ R214, R41, R158 ;  /* 0x0000009e29d67220 */ /* 0x000fe20000410000 */
[----:B------:R-:W-:Y:S01]  /*223a0*/  IMAD.U32 R233, R212, 0x10000, RZ ;  /* 0x00010000d4e97824 */ /* 0x000fe200078e00ff */
[----:B------:R0:W-:Y:S01]  /*223b0*/  @!P1 STG.E desc[UR8][R36.64], R223 ;  /* 0x000000df24009986 */ /* 0x0001e2000c101908 */
[----:B------:R-:W-:Y:S01]  /*223c0*/  SHF.L.U32 R44, R109, 0x10, RZ ;  /* 0x000000106d2c7819 */ /* 0x000fe200000006ff */
[----:B------:R-:W-:Y:S02]  /*223d0*/  IMAD.U32 R42, R133, 0x10000, RZ ;  /* 0x00010000852a7824 */ /* 0x000fe400078e00ff */
[----:B------:R-:W-:Y:S01]  /*223e0*/  FFMA.FTZ R158, R38, R55, R233 ;  /* 0x00000037269e7223 */ /* 0x000fe200000100e9 */
[----:B------:R-:W-:Y:S01]  /*223f0*/  F2FP.BF16.F32.PACK_AB R38, R52, R59 ;  /* 0x0000003b3426723e */ /* 0x000fe200000010ff */
[----:B------:R-:W-:Y:S01]  /*22400*/  IMAD.U32 R235, R135, 0x10000, RZ ;  /* 0x0001000087eb7824 */ /* 0x000fe200078e00ff */
[----:B------:R-:W-:Y:S01]  /*22410*/  SHF.L.U32 R237, R111, 0x10, RZ ;  /* 0x000000106fed7819 */ /* 0x000fe200000006ff */
[----:B------:R-:W-:-:S02]  /*22420*/  IMAD.U32 R241, R210, 0x10000, RZ ;  /* 0x00010000d2f17824 */ /* 0x000fc400078e00ff */
[----:B------:R-:W-:Y:S01]  /*22430*/  FMUL.FTZ R216, R41, R216 ;  /* 0x000000d829d87220 */ /* 0x000fe20000410000 */
[----:B-1----:R-:W-:-:S04]  /*22440*/  @!P1 IMAD.WIDE R34, R205, 0x4, R34 ;  /* 0x00000004cd229825 */ /* 0x002fc800078e0222 */
[----:B------:R-:W-:Y:S01]  /*22450*/  FFMA.FTZ R227, R227, R42, R44 ;  /* 0x0000002ae3e37223 */ /* 0x000fe2000001002c */
[----:B------:R-:W-:Y:S01]  /*22460*/  FFMA.FTZ R214, R214, R235, R237 ;  /* 0x000000ebd6d67223 */ /* 0x000fe200000100ed */
[----:B0-----:R-:W-:Y:S01]  /*22470*/  F2FP.BF16.F32.PACK_AB R37, R53, R58 ;  /* 0x0000003a3525723e */ /* 0x001fe200000010ff */
[----:B------:R-:W-:Y:S01]  /*22480*/  FFMA.FTZ R233, R216, R239, R241 ;  /* 0x000000efd8e97223 */ /* 0x000fe200000100f1 */
[----:B------:R-:W0:Y:S01]  /*22490*/  LDC.64 R52, c[0x0][0x380] ;  /* 0x0000e000ff347b82 */ /* 0x000e220000000a00 */
[----:B------:R-:W-:Y:S01]  /*224a0*/  F2FP.BF16.F32.PACK_AB R47, R74, R47 ;  /* 0x0000002f4a2f723e */ /* 0x000fe200000010ff */
[--C-:B--2---:R-:W-:Y:S01]  /*224b0*/  IMAD.WIDE.U32 R234, R211, 0x10, R32.reuse ;  /* 0x00000010d3ea7825 */ /* 0x104fe200078e0020 */
[----:B------:R-:W-:Y:S01]  /*224c0*/  F2FP.BF16.F32.PACK_AB R46, R69, R70 ;  /* 0x00000046452e723e */ /* 0x000fe200000010ff */
[----:B------:R1:W-:Y:S01]  /*224d0*/  @!P1 STG.E desc[UR8][R34.64], R41 ;  /* 0x0000002922009986 */ /* 0x0003e2000c101908 */
        /* <DEDUP_REMOVED lines=9> */
[----:B-1----:R-:W-:-:S03]  /*22570*/  F2FP.BF16.F32.PACK_AB R35, R73, R66 ;  /* 0x000000424923723e */ /* 0x002fc600000010ff */
[--C-:B------:R-:W-:Y:S01]  /*22580*/  IMAD.WIDE.U32 R212, R219, 0x10, R32.reuse ;  /* 0x00000010dbd47825 */ /* 0x100fe200078e0020 */
[----:B------:R-:W-:Y:S02]  /*22590*/  F2FP.BF16.F32.PACK_AB R34, R61, R62 ;  /* 0x0000003e3d22723e */ /* 0x000fe400000010ff */
[----:B------:R-:W-:Y:S01]  /*225a0*/  F2FP.BF16.F32.PACK_AB R41, R63, R50 ;  /* 0x000000323f29723e */ /* 0x000fe200000010ff */
[----:B------:R-:W-:Y:S01]  /*225b0*/  IMAD.WIDE.U32 R216, R221, 0x10, R32 ;  /* 0x00000010ddd87825 */ /* 0x000fe200078e0020 */
[----:B------:R-:W-:Y:S02]  /*225c0*/  F2FP.BF16.F32.PACK_AB R33, R60, R65 ;  /* 0x000000413c21723e */ /* 0x000fe400000010ff */
[----:B------:R-:W-:Y:S01]  /*225d0*/  F2FP.BF16.F32.PACK_AB R32, R43, R64 ;  /* 0x000000402b20723e */ /* 0x000fe200000010ff */
[----:B0-----:R-:W-:Y:S01]  /*225e0*/  IMAD R205, R52, 0x4, R205 ;  /* 0x0000000434cd7824 */ /* 0x001fe200078e02cd */
[----:B------:R-:W-:Y:S02]  /*225f0*/  F2FP.BF16.F32.PACK_AB R43, R40, R157 ;  /* 0x0000009d282b723e */ /* 0x000fe400000010ff */
[----:B------:R-:W-:Y:S01]  /*22600*/  F2FP.BF16.F32.PACK_AB R40, R48, R49 ;  /* 0x000000313028723e */ /* 0x000fe200000010ff */
[----:B------:R0:W-:Y:S01]  /*22610*/  STG.E.128 desc[UR8][R54.64], R32 ;  /* 0x0000002036007986 */ /* 0x0001e2000c101d08 */
[----:B--2---:R-:W-:-:S02]  /*22620*/  F2FP.BF16.F32.PACK_AB R47, R231, R228 ;  /* 0x000000e4e72f723e */ /* 0x004fc400000010ff */
        /* <DEDUP_REMOVED lines=10> */
[----:B------:R-:W-:-:S03]  /*226d0*/  ISETP.GE.AND P0, PT, R205, R53, PT ;  /* 0x00000035cd00720c */ /* 0x000fc60003f06270 */
[----:B------:R0:W-:Y:S10]  /*226e0*/  STG.E.128 desc[UR8][R216.64], R48 ;  /* 0x00000030d8007986 */ /* 0x0001f4000c101d08 */
[----:B------:R-:W-:Y:S05]  /*226f0*/  @!P0 BRA `(.L_x_20102) ;  /* 0xfffffde8001c8947 */ /* 0x000fea000383ffff */
[----:B------:R-:W-:Y:S05]  /*22700*/  BSYNC B0 ;  /* 0x0000000000007941 */ /* 0x000fea0003800000 */
.L_x_19609:
[----:B------:R-:W-:Y:S05]  /*22710*/  EXIT ;  /* 0x000000000000794d */ /* 0x000fea0003800000 */
.L_x_20101:
        /* <DEDUP_REMOVED lines=8> */
.L_x_20104:
[----:B------:R-:W-:Y:S05]  /*227a0*/  BSYNC B1 ;  /* 0x0000000000017941 */ /* 0x000fea0003800000 */
.L_x_20103:
        /* <DEDUP_REMOVED lines=10> */
.L_x_20105:
[----:B------:R-:W-:Y:S02]  /*22850*/  IMAD.MOV.U32 R230, RZ, RZ, 0x4 ;  /* 0x00000004ffe67424 */ /* 0x000fe400078e00ff */
[----:B------:R-:W-:-:S04]  /*22860*/  IMAD.MOV.U32 R223, RZ, RZ, R226 ;  /* 0x000000ffffdf7224 */ /* 0x000fc800078e00e2 */
[----:B------:R-:W-:-:S05]  /*22870*/  FADD.FTZ R222, R220, R223 ;  /* 0x000000dfdcde7221 */ /* 0x000fca0000010000 */
[----:B------:R-:W-:-:S07]  /*22880*/  MOV R231, R222 ;  /* 0x000000de00e77202 */ /* 0x000fce0000000f00 */
[----:B------:R-:W-:Y:S05]  /*22890*/  WARPSYNC.COLLECTIVE R228, `(.L_x_20106) ;  /* 0x00000000e4087348 */ /* 0x000fea0003c00000 */
[----:B------:R0:W1:Y:S02]  /*228a0*/  SHFL.BFLY P0, R226, R231, R230, R233 ;  /* 0x0c0000e6e7e27389 */ /* 0x00006400000000e9 */
[----:B01----:R-:W-:Y:S05]  /*228b0*/  ENDCOLLECTIVE ;  /* 0x000000000000791b */ /* 0x003fea0003800000 */
.L_x_20106:
[----:B------:R-:W-:Y:S01]  /*228c0*/  HFMA2 R230, -RZ, RZ, 0, 4.76837158203125e-07 ;  /* 0x00000008ffe67431 */ /* 0x000fe200000001ff */
[----:B------:R-:W-:-:S05]  /*228d0*/  MOV R223, R226 ;  /* 0x000000e200df7202 */ /* 0x000fca0000000f00 */
[----:B------:R-:W-:-:S04]  /*228e0*/  FADD.FTZ R224, R222, R223 ;  /* 0x000000dfdee07221 */ /* 0x000fc80000010000 */
[----:B------:R-:W-:-:S07]  /*228f0*/  IMAD.MOV.U32 R231, RZ, RZ, R224 ;  /* 0x000000ffffe77224 */ /* 0x000fce00078e00e0 */
[----:B------:R-:W-:Y:S05]  /*22900*/  WARPSYNC.COLLECTIVE R228, `(.L_x_20107) ;  /* 0x00000000e4087348 */ /* 0x000fea0003c00000 */
[----:B------:R0:W1:Y:S02]  /*22910*/  SHFL.BFLY P0, R226, R231, R230, R233 ;  /* 0x0c0000e6e7e27389 */ /* 0x00006400000000e9 */
[----:B01----:R-:W-:Y:S05]  /*22920*/  ENDCOLLECTIVE ;  /* 0x000000000000791b */ /* 0x003fea0003800000 */
.L_x_20107:
[----:B------:R-:W-:Y:S02]  /*22930*/  IMAD.MOV.U32 R230, RZ, RZ, 0x10 ;  /* 0x00000010ffe67424 */ /* 0x000fe400078e00ff */
[----:B------:R-:W-:-:S04]  /*22940*/  IMAD.MOV.U32 R223, RZ, RZ, R226 ;  /* 0x000000ffffdf7224 */ /* 0x000fc800078e00e2 */
[----:B------:R-:W-:-:S05]  /*22950*/  FADD.FTZ R225, R224, R223 ;  /* 0x000000dfe0e17221 */ /* 0x000fca0000010000 */
[----:B------:R-:W-:-:S07]  /*22960*/  MOV R231, R225 ;  /* 0x000000e100e77202 */ /* 0x000fce0000000f00 */
[----:B------:R-:W-:Y:S05]  /*22970*/  WARPSYNC.COLLECTIVE R228, `(.L_x_20108) ;  /* 0x00000000e4087348 */ /* 0x000fea0003c00000 */
[----:B------:R0:W1:Y:S02]  /*22980*/  SHFL.BFLY P0, R226, R231, R230, R233 ;  /* 0x0c0000e6e7e27389 */ /* 0x00006400000000e9 */
[----:B01----:R-:W-:Y:S05]  /*22990*/  ENDCOLLECTIVE ;  /* 0x000000000000791b */ /* 0x003fea0003800000 */
.L_x_20108:
[----:B------:R-:W-:Y:S02]  /*229a0*/  IMAD.MOV.U32 R230, RZ, RZ, 0x1 ;  /* 0x00000001ffe67424 */ /* 0x000fe400078e00ff */
        /* <DEDUP_REMOVED lines=102> */
.L_x_20109:
[----:B------:R-:W-:Y:S01]  /*23010*/  HFMA2 R230, -RZ, RZ, 0, 1.1920928955078125e-07 ;  /* 0x00000002ffe67431 */ /* 0x000fe200000001ff */
[----:B------:R-:W-:-:S05]  /*23020*/  MOV R225, R226 ;  /* 0x000000e200e17202 */ /* 0x000fca0000000f00 */
[----:B------:R-:W-:-:S04]  /*23030*/  FADD.FTZ R225, R216, R225 ;  /* 0x000000e1d8e17221 */ /* 0x000fc80000010000 */
[----:B------:R-:W-:-:S07]  /*23040*/  IMAD.MOV.U32 R231, RZ, RZ, R225 ;  /* 0x000000ffffe77224 */ /* 0x000fce00078e00e1 */
[----:B------:R-:W-:Y:S05]  /*23050*/  WARPSYNC.COLLECTIVE R228, `(.L_x_20110) ;  /* 0x00000000e4087348 */ /* 0x000fea0003c00000 */
[----:B------:R0:W1:Y:S02]  /*23060*/  SHFL.BFLY P0, R226, R231, R230, R233 ;  /* 0x0c0000e6e7e27389 */ /* 0x00006400000000e9 */
[----:B01----:R-:W-:Y:S05]  /*23070*/  ENDCOLLECTIVE ;  /* 0x000000000000791b */ /* 0x003fea0003800000 */
.L_x_20110:
[----:B------:R-:W-:Y:S02]  /*23080*/  IMAD.MOV.U32 R230, RZ, RZ, 0x4 ;  /* 0x00000004ffe67424 */ /* 0x000fe400078e00ff */
[----:B------:R-:W-:-:S04]  /*23090*/  IMAD.MOV.U32 R220, RZ, RZ, R226 ;  /* 0x000000ffffdc7224 */ /* 0x000fc800078e00e2 */
[----:B------:R-:W-:-:S05]  /*230a0*/  FADD.FTZ R220, R225, R220 ;  /* 0x000000dce1dc7221 */ /* 0x000fca0000010000 */
[----:B------:R-:W-:-:S07]  /*230b0*/  MOV R231, R220 ;  /* 0x000000dc00e77202 */ /* 0x000fce0000000f00 */
[----:B------:R-:W-:Y:S05]  /*230c0*/  WARPSYNC.COLLECTIVE R228, `(.L_x_20111) ;  /* 0x00000000e4087348 */ /* 0x000fea0003c00000 */
[----:B------:R0:W1:Y:S02]  /*230d0*/  SHFL.BFLY P0, R226, R231, R230, R233 ;  /* 0x0c0000e6e7e27389 */ /* 0x00006400000000e9 */
[----:B01----:R-:W-:Y:S05]  /*230e0*/  ENDCOLLECTIVE ;  /* 0x000000000000791b */ /* 0x003fea0003800000 */
.L_x_20111:
[----:B------:R-:W-:Y:S01]  /*230f0*/  HFMA2 R230, -RZ, RZ, 0, 4.76837158203125e-07 ;  /* 0x00000008ffe67431 */ /* 0x000fe200000001ff */
[----:B------:R-:W-:-:S05]  /*23100*/  MOV R227, R226 ;  /* 0x000000e200e37202 */ /* 0x000fca0000000f00 */
[----:B------:R-:W-:-:S04]  /*23110*/  FADD.FTZ R227, R220, R227 ;  /* 0x000000e3dce37221 */ /* 0x000fc80000010000 */
[----:B------:R-:W-:-:S07]  /*23120*/  IMAD.MOV.U32 R231, RZ, RZ, R227 ;  /* 0x000000ffffe77224 */ /* 0x000fce00078e00e3 */
[----:B------:R-:W-:Y:S05]  /*23130*/  WARPSYNC.COLLECTIVE R228, `(.L_x_20112) ;  /* 0x00000000e4087348 */ /* 0x000fea0003c00000 */
[----:B------:R0:W1:Y:S02]  /*23140*/  SHFL.BFLY P0, R226, R231, R230, R233 ;  /* 0x0c0000e6e7e27389 */ /* 0x00006400000000e9 */
[----:B01----:R-:W-:Y:S05]  /*23150*/  ENDCOLLECTIVE ;  /* 0x000000000000791b */ /* 0x003fea0003800000 */
.L_x_20112:
[----:B------:R-:W-:Y:S02]  /*23160*/  IMAD.MOV.U32 R230, RZ, RZ, 0x10 ;  /* 0x00000010ffe67424 */ /* 0x000fe400078e00ff */
[----:B------:R-:W-:-:S04]  /*23170*/  IMAD.MOV.U32 R222, RZ, RZ, R226 ;  /* 0x000000ffffde7224 */ /* 0x000fc800078e00e2 */
[----:B------:R-:W-:-:S05]  /*23180*/  FADD.FTZ R222, R227, R222 ;  /* 0x000000dee3de7221 */ /* 0x000fca0000010000 */
[----:B------:R-:W-:-:S07]  /*23190*/  MOV R231, R222 ;  /* 0x000000de00e77202 */ /* 0x000fce0000000f00 */
[----:B------:R-:W-:Y:S05]  /*231a0*/  WARPSYNC.COLLECTIVE R228, `(.L_x_20113) ;  /* 0x00000000e4087348 */ /* 0x000fea0003c00000 */
[----:B------:R0:W1:Y:S02]  /*231b0*/  SHFL.BFLY P0, R226, R231, R230, R233 ;  /* 0x0c0000e6e7e27389 */ /* 0x00006400000000e9 */
[----:B01----:R-:W-:Y:S05]  /*231c0*/  ENDCOLLECTIVE ;  /* 0x000000000000791b */ /* 0x003fea0003800000 */
.L_x_20113:
[----:B------:R-:W-:Y:S01]  /*231d0*/  MOV R229, R226 ;  /* 0x000000e200e57202 */ /* 0x000fe20000000f00 */
[----:B------:R-:W-:Y:S06]  /*231e0*/  BRA `(.L_x_20114) ;  /* 0xffffffe000a87947 */ /* 0x000fec000383ffff */
.L_x_20115:
        /* <DEDUP_REMOVED lines=9> */
.L_x_54389:


//--------------------- .text._ZN10layer_norm13ln_fwd_kernelINS_13Kernel_traitsI13__nv_bfloat16S2_fS2_fjLj1536ELj1ELj4ELj1ELj16ENS_18Kernel_traits_baseILj1536ES2_S2_fS2_fjLj128EEEEELb1ELb1ELb1ELb0EEEvNS_9FwdParamsE --------------------------
	.section	.text._ZN10layer_norm13ln_fwd_kernelINS_13Kernel_traitsI13__nv_bfloat16S2_fS2_fjLj1536ELj1ELj4ELj1ELj16ENS_18Kernel_traits_baseILj1536ES2_S2_fS2_fjLj128EEEEELb1ELb1ELb1ELb0EEEvNS_9FwdParamsE,"ax",@progbits
	.align	128
        .global         _ZN10layer_norm13ln_fwd_kernelINS_13Kernel_traitsI13__nv_bfloat16S2_fS2_fjLj1536ELj1ELj4ELj1ELj16ENS_18Kernel_traits_baseILj1536ES2_S2_fS2_fjLj128EEEEELb1ELb1ELb1ELb0EEEvNS_9FwdParamsE
        .type           _ZN10layer_norm13ln_fwd_kernelINS_13Kernel_traitsI13__nv_bfloat16S2_fS2_fjLj1536ELj1ELj4ELj1ELj16ENS_18Kernel_traits_baseILj1536ES2_S2_fS2_fjLj128EEEEELb1ELb1ELb1ELb0EEEvNS_9FwdParamsE,@function
        .size           _ZN10layer_norm13ln_fwd_kernelINS_13Kernel_traitsI13__nv_bfloat16S2_fS2_fjLj1536ELj1ELj4ELj1ELj16ENS_18Kernel_traits_baseILj1536ES2_S2_fS2_fjLj128EEEEELb1ELb1ELb1ELb0EEEvNS_9FwdParamsE,(.L_x_54390 - _ZN10layer_norm13ln_fwd_kernelINS_13Kernel_traitsI13__nv_bfloat16S2_fS2_fjLj1536ELj1ELj4ELj1ELj16ENS_18Kernel_traits_baseILj1536ES2_S2_fS2_fjLj128EEEEELb1ELb1ELb1ELb0EEEvNS_9FwdParamsE)
        .other          _ZN10layer_norm13ln_fwd_kernelINS_13Kernel_traitsI13__nv_bfloat16S2_fS2_fjLj1536ELj1ELj4ELj1ELj16ENS_18Kernel_traits_baseILj1536ES2_S2_fS2_fjLj128EEEEELb1ELb1ELb1ELb0EEEvNS_9FwdParamsE,@"STO_CUDA_ENTRY STV_DEFAULT"
_ZN10layer_norm13ln_fwd_kernelINS_13Kernel_traitsI13__nv_bfloat16S2_fS2_fjLj1536ELj1ELj4ELj1ELj16ENS_18Kernel_traits_baseILj1536ES2_S2_fS2_fjLj128EEEEELb1ELb1ELb1ELb0EEEvNS_9FwdParamsE:
.text._ZN10layer_norm13ln_fwd_kernelINS_13Kernel_traitsI13__nv_bfloat16S2_fS2_fjLj1536ELj1ELj4ELj1ELj16ENS_18Kernel_traits_baseILj1536ES2_S2_fS2_fjLj128EEEEELb1ELb1ELb1ELb0EEEvNS_9FwdParamsE:
        /* <DEDUP_REMOVED lines=13> */
[----:B------:R-:W0:Y:S03]  /*00d0*/  S2UR UR9, SR_CTAID.X ;  /* 0x00000000000979c3 */ /* 0x000e260000002500 */
[----:B-1----:R-:W3:Y:S01]  /*00e0*/  @P0 LDG.E.64 R4, desc[UR6][R10.64] ;  /* 0x000000060a040981 */ /* 0x002ee2000c1e1b00 */
[----:B-----5:R-:W-:Y:S01]  /*00f0*/  UISETP.NE.U32.AND UP0, UPT, UR10, URZ, UPT ;  /* 0x000000ff0a00728c */ /* 0x020fe2000bf05070 */
[----:B------:R-:W-:Y:S03]  /*0100*/  BSSY.RECONVERGENT B0, `(.L_x_20116) ;  /* 0x00000aa000007945 */ /* 0x000fe60003800200 */
[----:B------:R-:W3:Y:S01]  /*0110*/  @P0 LDC R9, c[0x0][0x460] ;  /* 0x00011800ff090b82 */ /* 0x000ee20000000800 */
[----:B----4-:R-:W-:Y:S01]  /*0120*/  SHF.R.S32.HI R0, RZ, 0x1f, R13 ;  /* 0x0000001fff007819 */ /* 0x010fe2000001140d */
[----:B------:R-:W-:-:S06]  /*0130*/  UISETP.NE.AND.EX UP0, UPT, UR11, URZ, UPT, UP0 ;  /* 0x000000ff0b00728c */ /* 0x000fcc000bf05300 */
[----:B------:R-:W1:Y:S01]  /*0140*/  LDC R7, c[0x0][0x360] ;  /* 0x0000d800ff077b82 */ /* 0x000e620000000800 */
[----:B0-----:R-:W-:Y:S01]  /*0150*/  USHF.L.U32 UR8, UR9, 0x2, URZ ;  /* 0x0000000209087899 */ /* 0x001fe200080006ff */
[----:B--2---:R-:W-:Y:S02]  /*0160*/  @P0 R2UR UR5, R3 ;  /* 0x00000000030502ca */ /* 0x004fe400000e0000 */
[----:B------:R-:W-:Y:S02]  /*0170*/  LEA.HI R3, R0, R13, RZ, 0x3 ;  /* 0x0000000d00037211 */ /* 0x000fe400078f18ff */
[----:B------:R-:W-:Y:S02]  /*0180*/  LOP3.LUT R0, R6, 0x1f, RZ, 0xc0, !PT ;  /* 0x0000001f06007812 */ /* 0x000fe400078ec0ff */
[----:B------:R-:W-:Y:S01]  /*0190*/  @P0 R2UR UR4, R2 ;  /* 0x00000000020402ca */ /* 0x000fe200000e0000 */
[----:B-1----:R-:W-:Y:S01]  /*01a0*/  IMAD R2, R7, UR9, R6 ;  /* 0x0000000907027c24 */ /* 0x002fe2000f8e0206 */
[----:B---3--:R-:W-:-:S02]  /*01b0*/  @P0 IADD3 R10, P1, PT, R4, R9, RZ ;  /* 0x00000009040a0210 */ /* 0x008fc40007f3e0ff */
[----:B------:R-:W-:Y:S02]  /*01c0*/  MOV R7, R0 ;  /* 0x0000000000077202 */ /* 0x000fe40000000f00 */
[----:B------:R-:W-:Y:S01]  /*01d0*/  SHF.R.U32.HI R4, RZ, 0x5, R6 ;  /* 0x00000005ff047819 */ /* 0x000fe20000011606 */
[----:B------:R-:W-:Y:S01]  /*01e0*/  @P0 IMAD.X R11, RZ, RZ, R5, P1 ;  /* 0x000000ffff0b0224 */ /* 0x000fe200008e0605 */
[----:B------:R-:W-:Y:S01]  /*01f0*/  LOP3.LUT R6, R7, 0x1f, RZ, 0x3c, !PT ;  /* 0x0000001f07067812 */ /* 0x000fe200078e3cff */
[----:B------:R-:W-:Y:S01]  /*0200*/  UIADD3 UR13, UPT, UPT, UR5, -0x4498517b, URZ ;  /* 0xbb67ae85050d7890 */ /* 0x000fe2000fffe0ff */
[----:B------:R-:W-:Y:S01]  /*0210*/  LOP3.LUT R4, R4, UR8, RZ, 0xfc, !PT ;  /* 0x0000000804047c12 */ /* 0x000fe2000f8efcff */
[----:B------:R-:W-:Y:S01]  /*0220*/  UIADD3 UR26, UPT, UPT, UR5, 0x76cf5d0a, URZ ;  /* 0x76cf5d0a051a7890 */ /* 0x000fe2000fffe0ff */
[----:B------:R-:W-:Y:S01]  /*0230*/  LEA.HI.SX32 R3, R3, R6, 0x1d ;  /* 0x0000000603037211 */ /* 0x000fe200078feaff */
[----:B------:R-:W-:Y:S01]  /*0240*/  UIADD3 UR12, UPT, UPT, UR4, -0x61c88647, URZ ;  /* 0x9e3779b9040c7890 */ /* 0x000fe2000fffe0ff */
        /* <DEDUP_REMOVED lines=85> */
.L_x_20117:
        /* <DEDUP_REMOVED lines=11> */
[----:B------:R-:W5:Y:S02]  /*0850*/  @P0 LDG.E.128 R32, desc[UR6][R14.64] ;  /* 0x000000060e200981 */ /* 0x000f64000c1e1d00 */
[----:B------:R-:W0:Y:S01]  /*0860*/  @P2 LDC.64 R22, c[0x0][0x3d0] ;  /* 0x0000f400ff162b82 */ /* 0x000e220000000a00 */
[C---:B-1----:R-:W-:Y:S01]  /*0870*/  @P0 IMAD.WIDE.U32 R16, R7.reuse, 0x10, R12 ;  /* 0x0000001007100825 */ /* 0x042fe200078e000c */
[----:B------:R-:W-:-:S04]  /*0880*/  @P0 LOP3.LUT R7, R7, 0x20, RZ, 0xfc, !PT ;  /* 0x0000002007070812 */ /* 0x000fc800078efcff */
[----:B------:R-:W5:Y:S02]  /*0890*/  @P0 LDG.E.128 R40, desc[UR6][R16.64] ;  /* 0x0000000610280981 */ /* 0x000f64000c1e1d00 */
[----:B------:R-:W1:Y:S01]  /*08a0*/  @P2 LDC.64 R24, c[0x0][0x3e8] ;  /* 0x0000fa00ff182b82 */ /* 0x000e620000000a00 */
[----:B--2---:R-:W-:-:S05]  /*08b0*/  @P1 IMAD.WIDE.U32 R18, R7, 0x10, R18 ;  /* 0x0000001007121825 */ /* 0x004fca00078e0012 */
[----:B------:R-:W5:Y:S02]  /*08c0*/  @P1 LDG.E.128 R44, desc[UR6][R18.64] ;  /* 0x00000006122c1981 */ /* 0x000f64000c1e1d00 */
[----:B------:R-:W2:Y:S01]  /*08d0*/  @P3 LDC.64 R26, c[0x0][0x3d0] ;  /* 0x0000f400ff1a3b82 */ /* 0x000ea20000000a00 */
[C---:B---3--:R-:W-:Y:S01]  /*08e0*/  @P1 IMAD.WIDE.U32 R20, R7.reuse, 0x10, R20 ;  /* 0x0000001007141825 */ /* 0x048fe200078e0014 */
[----:B------:R-:W-:-:S04]  /*08f0*/  @P1 IADD3 R7, PT, PT, R7, 0x20, RZ ;  /* 0x0000002007071810 */ /* 0x000fc80007ffe0ff */
[----:B------:R-:W5:Y:S02]  /*0900*/  @P1 LDG.E.128 R52, desc[UR6][R20.64] ;  /* 0x0000000614341981 */ /* 0x000f64000c1e1d00 */
        /* <DEDUP_REMOVED lines=16> */
[----:B------:R-:W5:Y:S01]  /*0a10*/  @P4 LDG.E.128 R80, desc[UR6][R30.64] ;  /* 0x000000061e504981 */ /* 0x000f62000c1e1d00 */
[C---:B-1----:R-:W-:Y:S01]  /*0a20*/  @P4 IMAD.WIDE.U32 R36, R7.reuse, 0x10, R12 ;  /* 0x0000001007244825 */ /* 0x042fe200078e000c */
[----:B------:R-:W-:-:S03]  /*0a30*/  @P4 IADD3 R7, PT, PT, R7, 0x20, RZ ;  /* 0x0000002007074810 */ /* 0x000fc60007ffe0ff */
[----:B------:R-:W-:Y:S01]  /*0a40*/  HFMA2 R62, -RZ, RZ, 0, 0 ;  /* 0x00000000ff3e7431 */ /* 0x000fe200000001ff */
[----:B------:R-:W-:Y:S01]  /*0a50*/  CS2R R84, SRZ ;  /* 0x0000000000547805 */ /* 0x000fe2000001ff00 */
[----:B------:R-:W-:Y:S01]  /*0a60*/  IMAD.MOV.U32 R86, RZ, RZ, RZ ;  /* 0x000000ffff567224 */ /* 0x000fe200078e00ff */
[----:B------:R0:W5:Y:S01]  /*0a70*/  @P4 LDG.E.128 R88, desc[UR6][R36.64] ;  /* 0x0000000624584981 */ /* 0x000162000c1e1d00 */
[----:B--2---:R-:W-:-:S05]  /*0a80*/  @P5 IMAD.WIDE.U32 R8, R7, 0x10, R48 ;  /* 0x0000001007085825 */ /* 0x004fca00078e0030 */
[----:B------:R1:W5:Y:S01]  /*0a90*/  @P5 LDG.E.128 R92, desc[UR6][R8.64] ;  /* 0x00000006085c5981 */ /* 0x000362000c1e1d00 */
[----:B---3--:R-:W-:-:S05]  /*0aa0*/  @P5 IMAD.WIDE.U32 R12, R7, 0x10, R60 ;  /* 0x00000010070c5825 */ /* 0x008fca00078e003c */
[----:B------:R1:W5:Y:S01]  /*0ab0*/  @P5 LDG.E.128 R100, desc[UR6][R12.64] ;  /* 0x000000060c645981 */ /* 0x000362000c1e1d00 */
[----:B------:R-:W-:Y:S01]  /*0ac0*/  IMAD.MOV.U32 R74, RZ, RZ, RZ ;  /* 0x000000ffff4a7224 */ /* 0x000fe200078e00ff */
[----:B------:R-:W-:Y:S02]  /*0ad0*/  CS2R R72, SRZ ;  /* 0x0000000000487805 */ /* 0x000fe4000001ff00 */
[----:B------:R-:W-:Y:S01]  /*0ae0*/  CS2R R60, SRZ ;  /* 0x00000000003c7805 */ /* 0x000fe2000001ff00 */
[----:B------:R-:W-:Y:S01]  /*0af0*/  IMAD.MOV.U32 R50, RZ, RZ, RZ ;  /* 0x000000ffff327224 */ /* 0x000fe200078e00ff */
[----:B------:R-:W-:Y:S01]  /*0b00*/  CS2R R48, SRZ ;  /* 0x0000000000307805 */ /* 0x000fe2000001ff00 */
[----:B------:R-:W-:Y:S01]  /*0b10*/  IMAD.MOV.U32 R38, RZ, RZ, RZ ;  /* 0x000000ffff267224 */ /* 0x000fe200078e00ff */
[----:B0-----:R-:W-:Y:S02]  /*0b20*/  CS2R R36, SRZ ;  /* 0x0000000000247805 */ /* 0x001fe4000001ff00 */
[----:B------:R-:W-:-:S02]  /*0b30*/  @P5 CS2R R98, SRZ ;  /* 0x0000000000625805 */ /* 0x000fc4000001ff00 */
[----:B------:R-:W-:Y:S02]  /*0b40*/  @P5 CS2R R96, SRZ ;  /* 0x0000000000605805 */ /* 0x000fe4000001ff00 */
[----:B------:R-:W-:Y:S01]  /*0b50*/  @P0 MOV R39, RZ ;  /* 0x000000ff00270202 */ /* 0x000fe20000000f00 */
[----:B------:R-:W-:Y:S01]  /*0b60*/  @P1 IMAD.MOV.U32 R51, RZ, RZ, RZ ;  /* 0x000000ffff331224 */ /* 0x000fe200078e00ff */
[----:B------:R-:W-:Y:S01]  /*0b70*/  @P3 MOV R75, RZ ;  /* 0x000000ff004b3202 */ /* 0x000fe20000000f00 */
[----:B------:R-:W-:Y:S02]  /*0b80*/  @P2 IMAD.MOV.U32 R63, RZ, RZ, RZ ;  /* 0x000000ffff3f2224 */ /* 0x000fe400078e00ff */
[----:B-1----:R-:W-:-:S07]  /*0b90*/  @P4 IMAD.MOV.U32 R87, RZ, RZ, RZ ;  /* 0x000000ffff574224 */ /* 0x002fce00078e00ff */
.L_x_20118:
[----:B------:R-:W-:Y:S05]  /*0ba0*/  BSYNC.RECONVERGENT B0 ;  /* 0x0000000000007941 */ /* 0x000fea0003800200 */
.L_x_20116:
[----:B------:R-:W0:Y:S02]  /*0bb0*/  LDCU UR8, c[0x0][0x384] ;  /* 0x00007080ff0877ac */ /* 0x000e240008000800 */
[----:B0-----:R-:W-:-:S13]  /*0bc0*/  ISETP.GE.AND P0, PT, R4, UR8, PT ;  /* 0x0000000804007c0c */ /* 0x001fda000bf06270 */
[----:B------:R-:W-:Y:S05]  /*0bd0*/  @P0 EXIT ;  /* 0x000000000000094d */ /* 0x000fea0003800000 */
[----:B------:R-:W-:Y:S01]  /*0be0*/  IMAD.HI.U32 R7, R2, -0x326172a9, RZ ;  /* 0xcd9e8d5702077827 */ /* 0x000fe200078e00ff */
[----:B------:R-:W-:Y:S01]  /*0bf0*/  BSSY B0, `(.L_x_20119) ;  /* 0x0002622000007945 */ /* 0x000fe20003800000 */
[----:B-----5:R-:W-:Y:S01]  /*0c00*/  PRMT R15, R81, 0x7632, R15 ;  /* 0x00007632510f7816 */ /* 0x020fe2000000000f */
[----:B------:R-:W0:Y:S01]  /*0c10*/  LDCU.64 UR8, c[0x0][0x408] ;  /* 0x00008100ff0877ac */ /* 0x000e220008000a00 */
[C---:B------:R-:W-:Y:S01]  /*0c20*/  IMAD.HI.U32 R8, R5.reuse, -0x2daee0ad, RZ ;  /* 0xd2511f5305087827 */ /* 0x040fe200078e00ff */
[----:B------:R-:W-:Y:S02]  /*0c30*/  LOP3.LUT R7, R6, UR4, R7, 0x96, !PT ;  /* 0x0000000406077c12 */ /* 0x000fe4000f8e9607 */
[----:B------:R-:W-:Y:S01]  /*0c40*/  PRMT R17, R80, 0x7632, R17 ;  /* 0x0000763250117816 */ /* 0x000fe20000000011 */
[----:B------:R-:W-:Y:S01]  /*0c50*/  IMAD R14, R5, -0x2daee0ad, RZ ;  /* 0xd2511f53050e7824 */ /* 0x000fe200078e02ff */
[----:B------:R-:W-:Y:S01]  /*0c60*/  LOP3.LUT R8, R8, UR5, RZ, 0x3c, !PT ;  /* 0x0000000508087c12 */ /* 0x000fe2000f8e3cff */
        /* <DEDUP_REMOVED lines=16> */
[----:B------:R-:W-:Y:S01]  /*0d70*/  LOP3.LUT R7, R8, UR10, R7, 0x96, !PT ;  /* 0x0000000a08077c12 */ /* 0x000fe2000f8e9607 */
[----:B------:R-:W1:Y:S01]  /*0d80*/  LDCU.64 UR10, c[0x0][0x3a0] ;  /* 0x00007400ff0a77ac */ /* 0x000e620008000a00 */
        /* <DEDUP_REMOVED lines=30> */
[----:B------:R-:W-:Y:S01]  /*0f70*/  PRMT R172, R50, 0x7632, R172 ;  /* 0x0000763232ac7816 */ /* 0x000fe200000000ac */
[----:B------:R-:W3:Y:S01]  /*0f80*/  LDCU.U8 UR27, c[0x0][0x410] ;  /* 0x00008200ff1b77ac */ /* 0x000ee20008000000 */
        /* <DEDUP_REMOVED lines=43> */
[----:B------:R-:W-:Y:S01]  /*1240*/  LOP3.LUT R8, R12, UR24, R9, 0x96, !PT ;  /* 0x000000180c087c12 */ /* 0x000fe2000f8e9609 */
        /* <DEDUP_REMOVED lines=28> */
[----:B01234-:R-:W-:-:S07]  /*1410*/  PRMT R213, R40, 0x7632, R213 ;  /* 0x0000763228d57816 */ /* 0x01ffce00000000d5 */
.L_x_20823:
[----:B------:R-:W0:Y:S08]  /*1420*/  LDC.64 R164, c[0x0][0x3f0] ;  /* 0x0000fc00ffa47b82 */ /* 0x000e300000000a00 */
[----:B------:R-:W1:Y:S01]  /*1430*/  LDC R229, c[0x0][0x388] ;  /* 0x0000e200ffe57b82 */ /* 0x000e620000000800 */
[----:B0-----:R-:W-:-:S07]  /*1440*/  IMAD.WIDE R166, R4, 0x4, R164 ;  /* 0x0000000404a67825 */ /* 0x001fce00078e02a4 */
[----:B------:R-:W0:Y:S01]  /*1450*/  LDC.64 R164, c[0x0][0x3f8] ;  /* 0x0000fe00ffa47b82 */ /* 0x000e220000000a00 */
[----:B------:R-:W2:Y:S01]  /*1460*/  LDG.E R226, desc[UR6][R166.64] ;  /* 0x00000006a6e27981 */ /* 0x000ea2000c1e1900 */
[----:B0-----:R-:W-:-:S05]  /*1470*/  IMAD.WIDE R164, R4, 0x4, R164 ;  /* 0x0000000404a47825 */ /* 0x001fca00078e02a4 */
[----:B------:R0:W5:Y:S01]  /*1480*/  LDG.E R227, desc[UR6][R164.64] ;  /* 0x00000006a4e37981 */ /* 0x000162000c1e1900 */
[----:B-1----:R-:W-:Y:S01]  /*1490*/  IMAD R192, R4, R229, RZ ;  /* 0x000000e504c07224 */ /* 0x002fe200078e02ff */
[----:B------:R-:W-:Y:S01]  /*14a0*/  ISETP.GE.U32.AND P0, PT, R3, 0x20, PT ;  /* 0x000000200300780c */ /* 0x000fe20003f06070 */
[----:B------:R-:W-:Y:S01]  /*14b0*/  BSSY.RECONVERGENT B1, `(.L_x_20120) ;  /* 0x00005f5000017945 */ /* 0x000fe20003800200 */
[----:B------:R-:W-:Y:S02]  /*14c0*/  IMAD.MOV.U32 R231, RZ, RZ, RZ ;  /* 0x000000ffffe77224 */ /* 0x000fe400078e00ff */
[----:B------:R-:W-:-:S04]  /*14d0*/  SHF.R.S32.HI R193, RZ, 0x1f, R192 ;  /* 0x0000001fffc17819 */ /* 0x000fc800000114c0 */
[----:B------:R-:W-:-:S04]  /*14e0*/  LEA.HI R193, R193, R192, RZ, 0x3 ;  /* 0x000000c0c1c17211 */ /* 0x000fc800078f18ff */
[----:B------:R-:W-:Y:S02]  /*14f0*/  LEA.HI.SX32 R228, R193, R0, 0x1d ;  /* 0x00000000c1e47211 */ /* 0x000fe400078feaff */
[----:B--2---:R-:W-:-:S13]  /*1500*/  ISETP.GE.AND P1, PT, R226, 0x1, PT ;  /* 0x00000001e200780c */ /* 0x004fda0003f26270 */
        /* <DEDUP_REMOVED lines=13> */
.L_x_20123:
[----:B------:R-:W-:Y:S05]  /*15e0*/  BSYNC.RECONVERGENT B2 ;  /* 0x0000000000027941 */ /* 0x000fea0003800200 */
.L_x_20122:
[----:B------:R-:W-:Y:S01]  /*15f0*/  UISETP.NE.U32.AND UP0, UPT, UR10, URZ, UPT ;  /* 0x000000ff0a00728c */ /* 0x000fe2000bf05070 */
[----:B------:R-:W-:Y:S03]  /*1600*/  BSSY.RECONVERGENT B2, `(.L_x_20124) ;  /* 0x00005c1000027945 */ /* 0x000fe60003800200 */
[----:B------:R-:W-:-:S09]  /*1610*/  UISETP.NE.AND.EX UP0, UPT, UR11, URZ, UPT, UP0 ;  /* 0x000000ff0b00728c */ /* 0x000fd2000bf05300 */
[----:B------:R-:W-:Y:S05]  /*1620*/  BRA.U !UP0, `(.L_x_20125) ;  /* 0x0000002d08887547 */ /* 0x000fea000b800000 */
[----:B------:R-:W0:Y:S02]  /*1630*/  LDC.64 R118, c[0x0][0x3a0] ;  /* 0x0000e800ff767b82 */ /* 0x000e240000000a00 */
[----:B0-----:R-:W-:-:S05]  /*1640*/  IMAD.WIDE.U32 R118, R228, 0x20, R118 ;  /* 0x00000020e4767825 */ /* 0x001fca00078e0076 */
[----:B------:R-:W2:Y:S04]  /*1650*/  LDG.E.128 R108, desc[UR6][R118.64] ;  /* 0x00000006766c7981 */ /* 0x000ea8000c1e1d00 */
[----:B------:R0:W5:Y:S01]  /*1660*/  LDG.E.128 R112, desc[UR6][R118.64+0x10] ;  /* 0x0000100676707981 */ /* 0x000162000c1e1d00 */
[----:B------:R-:W-:Y:S01]  /*1670*/  ISETP.GT.AND P2, PT, R226, RZ, PT ;  /* 0x000000ffe200720c */ /* 0x000fe20003f44270 */
[----:B------:R-:W-:-:S12]  /*1680*/  BSSY.RECONVERGENT B3, `(.L_x_20126) ;  /* 0x000005d000037945 */ /* 0x000fd80003800200 */
[----:B------:R-:W-:Y:S01]  /*1690*/  @!P2 IMAD.MOV.U32 R194, RZ, RZ, R216 ;  /* 0x000000ffffc2a224 */ /* 0x000fe200078e00d8 */
[----:B------:R-:W-:Y:S01]  /*16a0*/  @!P2 MOV R120, R9 ;  /* 0x000000090078a202 */ /* 0x000fe20000000f00 */
[----:B--2---:R-:W-:Y:S01]  /*16b0*/  @!P2 IMAD.MOV.U32 R116, RZ, RZ, R108 ;  /* 0x000000ffff74a224 */ /* 0x004fe200078e006c */
        /* <DEDUP_REMOVED lines=17> */
.L_x_20130:
        /* <DEDUP_REMOVED lines=13> */
.L_x_20132:
[----:B------:R-:W-:Y:S05]  /*18a0*/  BSYNC.RECONVERGENT B5 ;  /* 0x0000000000057941 */ /* 0x000fea0003800200 */
.L_x_20131:
[----:B------:R-:W-:Y:S01]  /*18b0*/  IMAD.WIDE.U32 R8, R2, -0x326172a9, RZ ;  /* 0xcd9e8d5702087825 */ /* 0x000fe200078e00ff */
[----:B------:R-:W-:Y:S01]  /*18c0*/  LOP3.LUT R118, R214, UR5, R117, 0x96, !PT ;  /* 0x00000005d6767c12 */ /* 0x000fe2000f8e9675 */
[----:B------:R-:W-:Y:S02]  /*18d0*/  UIADD3 UR30, UPT, UPT, UR5, 0x76cf5d0a, URZ ;  /* 0x76cf5d0a051e7890 */ /* 0x000fe4000fffe0ff */
[----:B------:R-:W-:Y:S02]  /*18e0*/  UIADD3 UR29, UPT, UPT, UR4, 0x3c6ef372, URZ ;  /* 0x3c6ef372041d7890 */ /* 0x000fe4000fffe0ff */
        /* <DEDUP_REMOVED lines=10> */
[----:B------:R-:W-:-:S03]  /*1990*/  UIADD3 UR29, UPT, UPT, UR5, -0x56f99767, URZ ;  /* 0xa9066899051d7890 */ /* 0x000fc6000fffe0ff */
        /* <DEDUP_REMOVED lines=12> */
[----:B------:R-:W-:-:S03]  /*1a60*/  UIADD3 UR29, UPT, UPT, UR4, 0x5384540f, URZ ;  /* 0x5384540f041d7890 */ /* 0x000fc6000fffe0ff */
        /* <DEDUP_REMOVED lines=18> */
.L_x_20129:
[----:B------:R-:W-:Y:S05]  /*1b90*/  BSYNC.RECONVERGENT B4 ;  /* 0x0000000000047941 */ /* 0x000fea0003800200 */
.L_x_20128:
        /* <DEDUP_REMOVED lines=11> */
.L_x_20127:
[----:B------:R-:W-:Y:S05]  /*1c50*/  BSYNC.RECONVERGENT B3 ;  /* 0x0000000000037941 */ /* 0x000fea0003800200 */
.L_x_20126:
[----:B------:R-:W-:Y:S01]  /*1c60*/  BSSY.RECONVERGENT B3, `(.L_x_20133) ;  /* 0x000005b000037945 */ /* 0x000fe20003800200 */
[----:B------:R-:W-:Y:S01]  /*1c70*/  MOV R9, R120 ;  /* 0x0000007800097202 */ /* 0x000fe20000000f00 */
[----:B------:R-:W-:Y:S02]  /*1c80*/  IMAD.MOV.U32 R117, RZ, RZ, R109 ;  /* 0x000000ffff757224 */ /* 0x000fe400078e006d */
        /* <DEDUP_REMOVED lines=14> */
.L_x_20137:
        /* <DEDUP_REMOVED lines=13> */
.L_x_20139:
[----:B------:R-:W-:Y:S05]  /*1e40*/  BSYNC.RECONVERGENT B5 ;  /* 0x0000000000057941 */ /* 0x000fea0003800200 */
.L_x_20138:
[----:B------:R-:W-:Y:S01]  /*1e50*/  IMAD.WIDE.U32 R8, R2, -0x326172a9, RZ ;  /* 0xcd9e8d5702087825 */ /* 0x000fe200078e00ff */
[----:B------:R-:W-:Y:S01]  /*1e60*/  LOP3.LUT R118, R214, UR5, R121, 0x96, !PT ;  /* 0x00000005d6767c12 */ /* 0x000fe2000f8e9679 */
[----:B------:R-:W-:Y:S02]  /*1e70*/  UIADD3 UR30, UPT, UPT, UR5, 0x76cf5d0a, URZ ;  /* 0x76cf5d0a051e7890 */ /* 0x000fe4000fffe0ff */
[----:B------:R-:W-:Y:S02]  /*1e80*/  UIADD3 UR29, UPT, UPT, UR4, 0x3c6ef372, URZ ;  /* 0x3c6ef372041d7890 */ /* 0x000fe4000fffe0ff */
        /* <DEDUP_REMOVED lines=40> */
[----:B------:R-:W-:Y:S01]  /*2110*/  MOV R218, R122 ;  /* 0x0000007a00da7202 */ /* 0x000fe20000000f00 */
[----:B------:R-:W-:Y:S01]  /*2120*/  IMAD.MOV.U32 R194, RZ, RZ, R118 ;  /* 0x000000ffffc27224 */ /* 0x000fe200078e0076 */
[----:B------:R-:W-:-:S07]  /*2130*/  LOP3.LUT R7, R120, UR25, R119, 0x96, !PT ;  /* 0x0000001978077c12 */ /* 0x000fce000f8e9677 */
.L_x_20136:
[----:B------:R-:W-:Y:S05]  /*2140*/  BSYNC.RECONVERGENT B4 ;  /* 0x0000000000047941 */ /* 0x000fea0003800200 */
.L_x_20135:
[----:B-----5:R-:W-:Y:S01]  /*2150*/  PRMT R118, R104, 0x7632, R118 ;  /* 0x0000763268767816 */ /* 0x020fe20000000076 */
[----:B------:R-:W-:Y:S01]  /*2160*/  IMAD.MOV.U32 R120, RZ, RZ, 0x2f800000 ;  /* 0x2f800000ff787424 */ /* 0x000fe200078e00ff */
[----:B------:R-:W-:-:S03]  /*2170*/  I2FP.F32.U32 R117, R117 ;  /* 0x0000007500757245 */ /* 0x000fc60000201000 */
        /* <DEDUP_REMOVED lines=9> */
.L_x_20134:
[----:B------:R-:W-:Y:S05]  /*2210*/  BSYNC.RECONVERGENT B3 ;  /* 0x0000000000037941 */ /* 0x000fea0003800200 */
.L_x_20133:
[----:B------:R-:W-:Y:S01]  /*2220*/  BSSY.RECONVERGENT B3, `(.L_x_20140) ;  /* 0x0000059000037945 */ /* 0x000fe20003800200 */
[----:B------:R-:W-:Y:S02]  /*2230*/  IMAD.MOV.U32 R120, RZ, RZ, R9 ;  /* 0x000000ffff787224 */ /* 0x000fe400078e0009 */
        /* <DEDUP_REMOVED lines=15> */
.L_x_20144:
        /* <DEDUP_REMOVED lines=13> */
.L_x_20146:
[----:B------:R-:W-:Y:S05]  /*2400*/  BSYNC.RECONVERGENT B5 ;  /* 0x0000000000057941 */ /* 0x000fea0003800200 */
.L_x_20145:
        /* <DEDUP_REMOVED lines=46> */
.L_x_20143:
[----:B------:R-:W-:Y:S05]  /*26f0*/  BSYNC.RECONVERGENT B4 ;  /* 0x0000000000047941 */ /* 0x000fea0003800200 */
.L_x_20142:
        /* <DEDUP_REMOVED lines=11> */
.L_x_20141:
[----:B------:R-:W-:Y:S05]  /*27b0*/  BSYNC.RECONVERGENT B3 ;  /* 0x0000000000037941 */ /* 0x000fea0003800200 */
.L_x_20140:
        /* <DEDUP_REMOVED lines=17> */
.L_x_20151:
        /* <DEDUP_REMOVED lines=13> */
.L_x_20153:
[----:B------:R-:W-:Y:S05]  /*29a0*/  BSYNC.RECONVERGENT B5 ;  /* 0x0000000000057941 */ /* 0x000fea0003800200 */
.L_x_20152:
        /* <DEDUP_REMOVED lines=47> */
.L_x_20150:
[----:B------:R-:W-:Y:S05]  /*2ca0*/  BSYNC.RECONVERGENT B4 ;  /* 0x0000000000047941 */ /* 0x000fea0003800200 */
.L_x_20149:
[----:B-----5:R-:W-:Y:S01]  /*2cb0*/  PRMT R120, R105, 0x7632, R120 ;  /* 0x0000763269787816 */ /* 0x020fe20000000078 */
[----:B------:R-:W-:Y:S01]  /*2cc0*/  IMAD.MOV.U32 R122, RZ, RZ, 0x2f800000 ;  /* 0x2f800000ff7a7424 */ /* 0x000fe200078e00ff */
[----:B------:R-:W-:Y:S02]  /*2cd0*/  I2FP.F32.U32 R119, R119 ;  /* 0x0000007700777245 */ /* 0x000fe40000201000 */
[----:B------:R-:W-:-:S03]  /*2ce0*/  SHF.L.U32 R120, R120, 0x10, RZ ;  /* 0x0000001078787819 */ /* 0x000fc600000006ff */
        /* <DEDUP_REMOVED lines=8> */
.L_x_20148:
[----:B------:R-:W-:Y:S05]  /*2d70*/  BSYNC.RECONVERGENT B3 ;  /* 0x0000000000037941 */ /* 0x000fea0003800200 */
.L_x_20147:
[----:B------:R-:W-:Y:S01]  /*2d80*/  BSSY.RECONVERGENT B3, `(.L_x_20154) ;  /* 0x000005a000037945 */ /* 0x000fe20003800200 */
[----:B------:R-:W-:Y:S01]  /*2d90*/  IMAD.MOV.U32 R122, RZ, RZ, R9 ;  /* 0x000000ffff7a7224 */ /* 0x000fe200078e0009 */
[----:B-----5:R-:W-:Y:S02]  /*2da0*/  MOV R120, R112 ;  /* 0x0000007000787202 */ /* 0x020fe40000000f00 */
        /* <DEDUP_REMOVED lines=14> */
.L_x_20158:
        /* <DEDUP_REMOVED lines=13> */
.L_x_20160:
[----:B------:R-:W-:Y:S05]  /*2f60*/  BSYNC.RECONVERGENT B5 ;  /* 0x0000000000057941 */ /* 0x000fea0003800200 */
.L_x_20159:
        /* <DEDUP_REMOVED lines=47> */
.L_x_20157:
[----:B------:R-:W-:Y:S05]  /*3260*/  BSYNC.RECONVERGENT B4 ;  /* 0x0000000000047941 */ /* 0x000fea0003800200 */
.L_x_20156:
        /* <DEDUP_REMOVED lines=11> */
.L_x_20155:
[----:B------:R-:W-:Y:S05]  /*3320*/  BSYNC.RECONVERGENT B3 ;  /* 0x0000000000037941 */ /* 0x000fea0003800200 */
.L_x_20154:
        /* <DEDUP_REMOVED lines=17> */
.L_x_20165:
        /* <DEDUP_REMOVED lines=13> */
.L_x_20167:
[----:B------:R-:W-:Y:S05]  /*3510*/  BSYNC.RECONVERGENT B5 ;  /* 0x0000000000057941 */ /* 0x000fea0003800200 */
.L_x_20166:
        /* <DEDUP_REMOVED lines=47> */
.L_x_20164:
[----:B------:R-:W-:Y:S05]  /*3810*/  BSYNC.RECONVERGENT B4 ;  /* 0x0000000000047941 */ /* 0x000fea0003800200 */
.L_x_20163:
[----:B------:R-:W-:Y:S01]  /*3820*/  PRMT R122, R106, 0x7632, R122 ;  /* 0x000076326a7a7816 */ /* 0x000fe2000000007a */
        /* <DEDUP_REMOVED lines=11> */
.L_x_20162:
[----:B------:R-:W-:Y:S05]  /*38e0*/  BSYNC.RECONVERGENT B3 ;  /* 0x0000000000037941 */ /* 0x000fea0003800200 */
.L_x_20161:
        /* <DEDUP_REMOVED lines=17> */
.L_x_20172:
        /* <DEDUP_REMOVED lines=13> */
.L_x_20174:
[----:B------:R-:W-:Y:S05]  /*3ad0*/  BSYNC.RECONVERGENT B5 ;  /* 0x0000000000057941 */ /* 0x000fea0003800200 */
.L_x_20173:
        /* <DEDUP_REMOVED lines=47> */
.L_x_20171:
[----:B------:R-:W-:Y:S05]  /*3dd0*/  BSYNC.RECONVERGENT B4 ;  /* 0x0000000000047941 */ /* 0x000fea0003800200 */
.L_x_20170:
        /* <DEDUP_REMOVED lines=11> */
.L_x_20169:
[----:B------:R-:W-:Y:S05]  /*3e90*/  BSYNC.RECONVERGENT B3 ;  /* 0x0000000000037941 */ /* 0x000fea0003800200 */
.L_x_20168:
[----:B------:R-:W-:Y:S01]  /*3ea0*/  IMAD.MOV.U32 R9, RZ, RZ, R164 ;  /* 0x000000ffff097224 */ /* 0x000fe200078e00a4 */
        /* <DEDUP_REMOVED lines=15> */
.L_x_20178:
        /* <DEDUP_REMOVED lines=13> */
.L_x_20180:
[----:B------:R-:W-:Y:S05]  /*4070*/  BSYNC.RECONVERGENT B4 ;  /* 0x0000000000047941 */ /* 0x000fea0003800200 */
.L_x_20179:
[----:B------:R-:W-:Y:S01]  /*4080*/  IMAD.WIDE.U32 R8, R2, -0x326172a9, RZ ;  /* 0xcd9e8d5702087825 */ /* 0x000fe200078e00ff */
[----:B------:R-:W-:Y:S01]  /*4090*/  LOP3.LUT R164, R214, UR5, R167, 0x96, !PT ;  /* 0x00000005d6a47c12 */ /* 0x000fe2000f8e96a7 */
[----:B------:R-:W-:Y:S01]  /*40a0*/  UIADD3 UR30, UPT, UPT, UR5, 0x76cf5d0a, URZ ;  /* 0x76cf5d0a051e7890 */ /* 0x000fe2000fffe0ff */
[----:B------:R-:W-:Y:S01]  /*40b0*/  MOV R123, R194 ;  /* 0x000000c2007b7202 */ /* 0x000fe20000000f00 */
        /* <DEDUP_REMOVED lines=43> */
.L_x_20177:
[----:B------:R-:W-:Y:S05]  /*4370*/  BSYNC.RECONVERGENT B3 ;  /* 0x0000000000037941 */ /* 0x000fea0003800200 */
.L_x_20176:
        /* <DEDUP_REMOVED lines=11> */
[----:B------:R-:W-:Y:S01]  /*4430*/  FFMA.FTZ R123, R164, R123, R115 ;  /* 0x0000007ba47b7223 */ /* 0x000fe20000010073 */
[----:B------:R-:W-:Y:S06]  /*4440*/  BRA `(.L_x_20175) ;  /* 0x0000002c00707947 */ /* 0x000fec0003800000 */
.L_x_20125:
        /* <DEDUP_REMOVED lines=21> */
.L_x_20185:
        /* <DEDUP_REMOVED lines=13> */
.L_x_20187:
[----:B------:R-:W-:Y:S05]  /*4670*/  BSYNC.RECONVERGENT B5 ;  /* 0x0000000000057941 */ /* 0x000fea0003800200 */
.L_x_20186:
        /* <DEDUP_REMOVED lines=46> */
.L_x_20184:
[----:B------:R-:W-:Y:S05]  /*4960*/  BSYNC.RECONVERGENT B4 ;  /* 0x0000000000047941 */ /* 0x000fea0003800200 */
.L_x_20183:
        /* <DEDUP_REMOVED lines=11> */
.L_x_20182:
[----:B------:R-:W-:Y:S05]  /*4a20*/  BSYNC.RECONVERGENT B3 ;  /* 0x0000000000037941 */ /* 0x000fea0003800200 */
.L_x_20181:
[----:B------:R-:W-:Y:S01]  /*4a30*/  BSSY.RECONVERGENT B3, `(.L_x_20188) ;  /* 0x000005b000037945 */ /* 0x000fe20003800200 */
[----:B------:R-:W-:Y:S02]  /*4a40*/  IMAD.MOV.U32 R9, RZ, RZ, R118 ;  /* 0x000000ffff097224 */ /* 0x000fe400078e0076 */
[----:B------:R-:W-:Y:S01]  /*4a50*/  IMAD.MOV.U32 R117, RZ, RZ, RZ ;  /* 0x000000ffff757224 */ /* 0x000fe200078e00ff */
        /* <DEDUP_REMOVED lines=14> */
.L_x_20192:
        /* <DEDUP_REMOVED lines=13> */
.L_x_20194:
[----:B------:R-:W-:Y:S05]  /*4c10*/  BSYNC.RECONVERGENT B5 ;  /* 0x0000000000057941 */ /* 0x000fea0003800200 */
.L_x_20193:
        /* <DEDUP_REMOVED lines=47> */
.L_x_20191:
[----:B------:R-:W-:Y:S05]  /*4f10*/  BSYNC.RECONVERGENT B4 ;  /* 0x0000000000047941 */ /* 0x000fea0003800200 */
.L_x_20190:
        /* <DEDUP_REMOVED lines=12> */
.L_x_20189:
[----:B------:R-:W-:Y:S05]  /*4fe0*/  BSYNC.RECONVERGENT B3 ;  /* 0x0000000000037941 */ /* 0x000fea0003800200 */
.L_x_20188:
[----:B------:R-:W-:Y:S01]  /*4ff0*/  BSSY.RECONVERGENT B3, `(.L_x_20195) ;  /* 0x0000059000037945 */ /* 0x000fe20003800200 */
[----:B------:R-:W-:Y:S02]  /*5000*/  HFMA2 R118, -RZ, RZ, 0, 0 ;  /* 0x00000000ff767431 */ /* 0x000fe400000001ff */
[----:B------:R-:W-:Y:S01]  /*5010*/  IMAD.MOV.U32 R120, RZ, RZ, R9 ;  /* 0x000000ffff787224 */ /* 0x000fe200078e0009 */
        /* <DEDUP_REMOVED lines=14> */
.L_x_20199:
        /* <DEDUP_REMOVED lines=13> */
.L_x_20201:
[----:B------:R-:W-:Y:S05]  /*51d0*/  BSYNC.RECONVERGENT B5 ;  /* 0x0000000000057941 */ /* 0x000fea0003800200 */
.L_x_20200:
        /* <DEDUP_REMOVED lines=46> */
.L_x_20198:
[----:B------:R-:W-:Y:S05]  /*54c0*/  BSYNC.RECONVERGENT B4 ;  /* 0x0000000000047941 */ /* 0x000fea0003800200 */
.L_x_20197:
        /* <DEDUP_REMOVED lines=11> */
.L_x_20196:
[----:B------:R-:W-:Y:S05]  /*5580*/  BSYNC.RECONVERGENT B3 ;  /* 0x0000000000037941 */ /* 0x000fea0003800200 */
.L_x_20195:
        /* <DEDUP_REMOVED lines=17> */
.L_x_20206:
        /* <DEDUP_REMOVED lines=13> */
.L_x_20208:
[----:B------:R-:W-:Y:S05]  /*5770*/  BSYNC.RECONVERGENT B5 ;  /* 0x0000000000057941 */ /* 0x000fea0003800200 */
.L_x_20207:
        /* <DEDUP_REMOVED lines=47> */
.L_x_20205:
[----:B------:R-:W-:Y:S05]  /*5a70*/  BSYNC.RECONVERGENT B4 ;  /* 0x0000000000047941 */ /* 0x000fea0003800200 */
.L_x_20204:
[----:B-----5:R-:W-:Y:S01]  /*5a80*/  PRMT R120, R105, 0x7632, R120 ;  /* 0x0000763269787816 */ /* 0x020fe20000000078 */
        /* <DEDUP_REMOVED lines=11> */
.L_x_20203:
[----:B------:R-:W-:Y:S05]  /*5b40*/  BSYNC.RECONVERGENT B3 ;  /* 0x0000000000037941 */ /* 0x000fea0003800200 */
.L_x_20202:
        /* <DEDUP_REMOVED lines=17> */
.L_x_20213:
        /* <DEDUP_REMOVED lines=13> */
.L_x_20215:
[----:B------:R-:W-:Y:S05]  /*5d30*/  BSYNC.RECONVERGENT B5 ;  /* 0x0000000000057941 */ /* 0x000fea0003800200 */
.L_x_20214:
        /* <DEDUP_REMOVED lines=47> */
.L_x_20212:
[----:B------:R-:W-:Y:S05]  /*6030*/  BSYNC.RECONVERGENT B4 ;  /* 0x0000000000047941 */ /* 0x000fea0003800200 */
.L_x_20211:
        /* <DEDUP_REMOVED lines=11> */
.L_x_20210:
[----:B------:R-:W-:Y:S05]  /*60f0*/  BSYNC.RECONVERGENT B3 ;  /* 0x0000000000037941 */ /* 0x000fea0003800200 */
.L_x_20209:
        /* <DEDUP_REMOVED lines=17> */
.L_x_20220:
        /* <DEDUP_REMOVED lines=13> */
.L_x_20222:
[----:B------:R-:W-:Y:S05]  /*62e0*/  BSYNC.RECONVERGENT B5 ;  /* 0x0000000000057941 */ /* 0x000fea0003800200 */
.L_x_20221:
        /* <DEDUP_REMOVED lines=47> */
.L_x_20219:
[----:B------:R-:W-:Y:S05]  /*65e0*/  BSYNC.RECONVERGENT B4 ;  /* 0x0000000000047941 */ /* 0x000fea0003800200 */
.L_x_20218:
        /* <DEDUP_REMOVED lines=12> */
.L_x_20217:
[----:B------:R-:W-:Y:S05]  /*66b0*/  BSYNC.RECONVERGENT B3 ;  /* 0x0000000000037941 */ /* 0x000fea0003800200 */
.L_x_20216:
        /* <DEDUP_REMOVED lines=17> */
.L_x_20227:
        /* <DEDUP_REMOVED lines=13> */
.L_x_20229:
[----:B------:R-:W-:Y:S05]  /*68a0*/  BSYNC.RECONVERGENT B5 ;  /* 0x0000000000057941 */ /* 0x000fea0003800200 */
.L_x_20228:
        /* <DEDUP_REMOVED lines=47> */
.L_x_20226:
[----:B------:R-:W-:Y:S05]  /*6ba0*/  BSYNC.RECONVERGENT B4 ;  /* 0x0000000000047941 */ /* 0x000fea0003800200 */
.L_x_20225:
        /* <DEDUP_REMOVED lines=11> */
.L_x_20224:
[----:B------:R-:W-:Y:S05]  /*6c60*/  BSYNC.RECONVERGENT B3 ;  /* 0x0000000000037941 */ /* 0x000fea0003800200 */
.L_x_20223:
        /* <DEDUP_REMOVED lines=16> */
.L_x_20232:
        /* <DEDUP_REMOVED lines=13> */
.L_x_20234:
[----:B------:R-:W-:Y:S05]  /*6e40*/  BSYNC.RECONVERGENT B4 ;  /* 0x0000000000047941 */ /* 0x000fea0003800200 */
.L_x_20233:
        /* <DEDUP_REMOVED lines=47> */
.L_x_20231:
[----:B------:R-:W-:Y:S05]  /*7140*/  BSYNC.RECONVERGENT B3 ;  /* 0x0000000000037941 */ /* 0x000fea0003800200 */
.L_x_20230:
        /* <DEDUP_REMOVED lines=12> */
.L_x_20175:
[----:B------:R-:W-:Y:S05]  /*7210*/  BSYNC.RECONVERGENT B2 ;  /* 0x0000000000027941 */ /* 0x000fea0003800200 */
.L_x_20124:
[----:B------:R-:W0:Y:S01]  /*7220*/  LDC.64 R164, c[0x0][0x3a8] ;  /* 0x0000ea00ffa47b82 */ /* 0x000e220000000a00 */
[----:B------:R-:W-:Y:S01]  /*7230*/  BSSY.RECONVERGENT B2, `(.L_x_20235) ;  /* 0x000001a000027945 */ /* 0x000fe20003800200 */
[----:B------:R-:W-:Y:S02]  /*7240*/  IMAD.MOV.U32 R216, RZ, RZ, R194 ;  /* 0x000000ffffd87224 */ /* 0x000fe400078e00c2 */
[----:B0-----:R-:W-:-:S05]  /*7250*/  IMAD.WIDE.U32 R164, R228, 0x20, R164 ;  /* 0x00000020e4a47825 */ /* 0x001fca00078e00a4 */
[----:B------:R0:W-:Y:S04]  /*7260*/  STG.E.128 desc[UR6][R164.64], R116 ;  /* 0x00000074a4007986 */ /* 0x0001e8000c101d06 */
        /* <DEDUP_REMOVED lines=22> */
.L_x_20236:
[----:B------:R-:W-:Y:S05]  /*73d0*/  BSYNC.RECONVERGENT B2 ;  /* 0x0000000000027941 */ /* 0x000fea0003800200 */
.L_x_20235:
[----:B------:R-:W-:Y:S01]  /*73e0*/  IADD3 R228, PT, PT, R228, 0x20, RZ ;  /* 0x00000020e4e47810 */ /* 0x000fe20007ffe0ff */
[----:B------:R-:W-:-:S07]  /*73f0*/  VIADD R231, R231, 0x20 ;  /* 0x00000020e7e77836 */ /* 0x000fce0000000000 */
.L_x_20121:
[----:B------:R-:W-:Y:S05]  /*7400*/  BSYNC.RECONVERGENT B1 ;  /* 0x0000000000017941 */ /* 0x000fea0003800200 */
.L_x_20120:
        /* <DEDUP_REMOVED lines=12> */
[----:B------:R2:W5:Y:S04]  /*74d0*/  @P2 LDG.E.128 R108, desc[UR6][R124.64] ;  /* 0x000000067c6c2981 */ /* 0x000568000c1e1d00 */
[----:B------:R2:W5:Y:S01]  /*74e0*/  @P2 LDG.E.128 R112, desc[UR6][R124.64+0x10] ;  /* 0x000010067c702981 */ /* 0x000562000c1e1d00 */
[----:B------:R-:W-:Y:S04]  /*74f0*/  BSSY.RECONVERGENT B1, `(.L_x_20239) ;  /* 0x00005bc000017945 */ /* 0x000fe80003800200 */
[----:B------:R-:W-:Y:S05]  /*7500*/  @!P2 BRA `(.L_x_20240) ;  /* 0x0000002c0078a947 */ /* 0x000fea0003800000 */
[----:B------:R-:W-:Y:S01]  /*7510*/  ISETP.GT.AND P2, PT, R226, RZ, PT ;  /* 0x000000ffe200720c */ /* 0x000fe20003f44270 */
[----:B------:R-:W-:Y:S01]  /*7520*/  BSSY.RECONVERGENT B3, `(.L_x_20241) ;  /* 0x000005d000037945 */ /* 0x000fe20003800200 */
[----:B------:R-:W-:Y:S01]  /*7530*/  IMAD.MOV.U32 R194, RZ, RZ, R216 ;  /* 0x000000ffffc27224 */ /* 0x000fe200078e00d8 */
[----:B--2---:R-:W-:Y:S01]  /*7540*/  MOV R126, R9 ;  /* 0x00000009007e7202 */ /* 0x004fe20000000f00 */
[----:B-----5:R-:W-:-:S09]  /*7550*/  IMAD.MOV.U32 R124, RZ, RZ, R108 ;  /* 0x000000ffff7c7224 */ /* 0x020fd200078e006c */
        /* <DEDUP_REMOVED lines=17> */
.L_x_20245:
        /* <DEDUP_REMOVED lines=13> */
.L_x_20247:
[----:B------:R-:W-:Y:S05]  /*7740*/  BSYNC.RECONVERGENT B5 ;  /* 0x0000000000057941 */ /* 0x000fea0003800200 */
.L_x_20246:
        /* <DEDUP_REMOVED lines=46> */
.L_x_20244:
[----:B------:R-:W-:Y:S05]  /*7a30*/  BSYNC.RECONVERGENT B4 ;  /* 0x0000000000047941 */ /* 0x000fea0003800200 */
.L_x_20243:
        /* <DEDUP_REMOVED lines=11> */
.L_x_20242:
[----:B------:R-:W-:Y:S05]  /*7af0*/  BSYNC.RECONVERGENT B3 ;  /* 0x0000000000037941 */ /* 0x000fea0003800200 */
.L_x_20241:
        /* <DEDUP_REMOVED lines=17> */
.L_x_20252:
        /* <DEDUP_REMOVED lines=13> */
.L_x_20254:
[----:B------:R-:W-:Y:S05]  /*7ce0*/  BSYNC.RECONVERGENT B5 ;  /* 0x0000000000057941 */ /* 0x000fea0003800200 */
.L_x_20253:
        /* <DEDUP_REMOVED lines=47> */
.L_x_20251:
[----:B------:R-:W-:Y:S05]  /*7fe0*/  BSYNC.RECONVERGENT B4 ;  /* 0x0000000000047941 */ /* 0x000fea0003800200 */
.L_x_20250:
        /* <DEDUP_REMOVED lines=12> */
.L_x_20249:
[----:B------:R-:W-:Y:S05]  /*80b0*/  BSYNC.RECONVERGENT B3 ;  /* 0x0000000000037941 */ /* 0x000fea0003800200 */
.L_x_20248:
        /* <DEDUP_REMOVED lines=17> */
.L_x_20259:
        /* <DEDUP_REMOVED lines=13> */
.L_x_20261:
[----:B------:R-:W-:Y:S05]  /*82a0*/  BSYNC.RECONVERGENT B5 ;  /* 0x0000000000057941 */ /* 0x000fea0003800200 */
.L_x_20260:
        /* <DEDUP_REMOVED lines=46> */
.L_x_20258:
[----:B------:R-:W-:Y:S05]  /*8590*/  BSYNC.RECONVERGENT B4 ;  /* 0x0000000000047941 */ /* 0x000fea0003800200 */
.L_x_20257:
        /* <DEDUP_REMOVED lines=11> */
.L_x_20256:
[----:B------:R-:W-:Y:S05]  /*8650*/  BSYNC.RECONVERGENT B3 ;  /* 0x0000000000037941 */ /* 0x000fea0003800200 */
.L_x_20255:
        /* <DEDUP_REMOVED lines=17> */
.L_x_20266:
        /* <DEDUP_REMOVED lines=13> */
.L_x_20268:
[----:B------:R-:W-:Y:S05]  /*8840*/  BSYNC.RECONVERGENT B5 ;  /* 0x0000000000057941 */ /* 0x000fea0003800200 */
.L_x_20267:
[----:B------:R-:W-:Y:S01]  /*8850*/  IMAD.WIDE.U32 R8, R2, -0x326172a9, RZ ;  /* 0xcd9e8d5702087825 */ /* 0x000fe200078e00ff */
[----:B------:R-:W-:Y:S01]  /*8860*/  LOP3.LUT R128, R214, UR5, R131, 0x96, !PT ;  /* 0x00000005d6807c12 */ /* 0x000fe2000f8e9683 */
[----:B------:R-:W-:Y:S02]  /*8870*/  UIADD3 UR30, UPT, UPT, UR5, 0x76cf5d0a, URZ ;  /* 0x76cf5d0a051e7890 */ /* 0x000fe4000fffe0ff */
[----:B------:R-:W-:Y:S02]  /*8880*/  UIADD3 UR29, UPT, UPT, UR4, 0x3c6ef372, URZ ;  /* 0x3c6ef372041d7890 */ /* 0x000fe4000fffe0ff */
[----:B01----:R-:W-:Y:S01]  /*8890*/  LOP3.LUT R164, R6, UR4, R9, 0x96, !PT ;  /* 0x0000000406a47c12 */ /* 0x003fe2000f8e9609 */
        /* <DEDUP_REMOVED lines=42> */
.L_x_20265:
[----:B------:R-:W-:Y:S05]  /*8b40*/  BSYNC.RECONVERGENT B4 ;  /* 0x0000000000047941 */ /* 0x000fea0003800200 */
.L_x_20264:
        /* <DEDUP_REMOVED lines=12> */
.L_x_20263:
[----:B------:R-:W-:Y:S05]  /*8c10*/  BSYNC.RECONVERGENT B3 ;  /* 0x0000000000037941 */ /* 0x000fea0003800200 */
.L_x_20262:
[----:B------:R-:W-:Y:S01]  /*8c20*/  BSSY.RECONVERGENT B3, `(.L_x_20269) ;  /* 0x000005a000037945 */ /* 0x000fe20003800200 */
[----:B------:R-:W-:Y:S01]  /*8c30*/  IMAD.MOV.U32 R130, RZ, RZ, R9 ;  /* 0x000000ffff827224 */ /* 0x000fe200078e0009 */
[----:B------:R-:W-:Y:S02]  /*8c40*/  MOV R128, R112 ;  /* 0x0000007000807202 */ /* 0x000fe40000000f00 */
        /* <DEDUP_REMOVED lines=14> */
.L_x_20273:
        /* <DEDUP_REMOVED lines=13> */
.L_x_20275:
[----:B------:R-:W-:Y:S05]  /*8e00*/  BSYNC.RECONVERGENT B5 ;  /* 0x0000000000057941 */ /* 0x000fea0003800200 */
.L_x_20274:
[----:B------:R-:W-:Y:S01]  /*8e10*/  IMAD.WIDE.U32 R8, R2, -0x326172a9, RZ ;  /* 0xcd9e8d5702087825 */ /* 0x000fe200078e00ff */
[----:B------:R-:W-:Y:S01]  /*8e20*/  LOP3.LUT R128, R214, UR5, R131, 0x96, !PT ;  /* 0x00000005d6807c12 */ /* 0x000fe2000f8e9683 */
[----:B------:R-:W-:Y:S02]  /*8e30*/  UIADD3 UR30, UPT, UPT, UR5, 0x76cf5d0a, URZ ;  /* 0x76cf5d0a051e7890 */ /* 0x000fe4000fffe0ff */
[----:B------:R-:W-:Y:S02]  /*8e40*/  UIADD3 UR29, UPT, UPT, UR4, 0x3c6ef372, URZ ;  /* 0x3c6ef372041d7890 */ /* 0x000fe4000fffe0ff */
        /* <DEDUP_REMOVED lines=43> */
.L_x_20272:
[----:B------:R-:W-:Y:S05]  /*9100*/  BSYNC.RECONVERGENT B4 ;  /* 0x0000000000047941 */ /* 0x000fea0003800200 */
.L_x_20271:
        /* <DEDUP_REMOVED lines=11> */
.L_x_20270:
[----:B------:R-:W-:Y:S05]  /*91c0*/  BSYNC.RECONVERGENT B3 ;  /* 0x0000000000037941 */ /* 0x000fea0003800200 */
.L_x_20269:
        /* <DEDUP_REMOVED lines=17> */
.L_x_20280:
        /* <DEDUP_REMOVED lines=13> */
.L_x_20282:
[----:B------:R-:W-:Y:S05]  /*93b0*/  BSYNC.RECONVERGENT B5 ;  /* 0x0000000000057941 */ /* 0x000fea0003800200 */
.L_x_20281:
        /* <DEDUP_REMOVED lines=47> */
.L_x_20279:
[----:B------:R-:W-:Y:S05]  /*96b0*/  BSYNC.RECONVERGENT B4 ;  /* 0x0000000000047941 */ /* 0x000fea0003800200 */
.L_x_20278:
[----:B------:R-:W-:Y:S01]  /*96c0*/  PRMT R130, R106, 0x7632, R130 ;  /* 0x000076326a827816 */ /* 0x000fe20000000082 */
[----:B01----:R-:W-:Y:S01]  /*96d0*/  IMAD.MOV.U32 R164, RZ, RZ, 0x2f800000 ;  /* 0x2f800000ffa47424 */ /* 0x003fe200078e00ff */
        /* <DEDUP_REMOVED lines=10> */
.L_x_20277:
[----:B------:R-:W-:Y:S05]  /*9780*/  BSYNC.RECONVERGENT B3 ;  /* 0x0000000000037941 */ /* 0x000fea0003800200 */
.L_x_20276:
[----:B------:R-:W-:Y:S01]  /*9790*/  BSSY.RECONVERGENT B3, `(.L_x_20283) ;  /* 0x000005a000037945 */ /* 0x000fe20003800200 */
[----:B01----:R-:W-:Y:S02]  /*97a0*/  IMAD.MOV.U32 R164, RZ, RZ, R9 ;  /* 0x000000ffffa47224 */ /* 0x003fe400078e0009 */
        /* <DEDUP_REMOVED lines=15> */
.L_x_20287:
        /* <DEDUP_REMOVED lines=13> */
.L_x_20289:
[----:B------:R-:W-:Y:S05]  /*9970*/  BSYNC.RECONVERGENT B5 ;  /* 0x0000000000057941 */ /* 0x000fea0003800200 */
.L_x_20288:
        /* <DEDUP_REMOVED lines=47> */
.L_x_20286:
[----:B------:R-:W-:Y:S05]  /*9c70*/  BSYNC.RECONVERGENT B4 ;  /* 0x0000000000047941 */ /* 0x000fea0003800200 */
.L_x_20285:
        /* <DEDUP_REMOVED lines=11> */
.L_x_20284:
[----:B------:R-:W-:Y:S05]  /*9d30*/  BSYNC.RECONVERGENT B3 ;  /* 0x0000000000037941 */ /* 0x000fea0003800200 */
.L_x_20283:
        /* <DEDUP_REMOVED lines=16> */
.L_x_20293:
        /* <DEDUP_REMOVED lines=13> */
.L_x_20295:
[----:B------:R-:W-:Y:S05]  /*9f10*/  BSYNC.RECONVERGENT B4 ;  /* 0x0000000000047941 */ /* 0x000fea0003800200 */
.L_x_20294:
        /* <DEDUP_REMOVED lines=47> */
.L_x_20292:
[----:B------:R-:W-:Y:S05]  /*a210*/  BSYNC.RECONVERGENT B3 ;  /* 0x0000000000037941 */ /* 0x000fea0003800200 */
.L_x_20291:
        /* <DEDUP_REMOVED lines=13> */
.L_x_20240:
[----:B------:R-:W-:Y:S01]  /*a2f0*/  BSSY.RECONVERGENT B3, `(.L_x_20296) ;  /* 0x000005d000037945 */ /* 0x000fe20003800200 */
[----:B------:R-:W-:Y:S01]  /*a300*/  MOV R194, R216 ;  /* 0x000000d800c27202 */ /* 0x000fe20000000f00 */
[----:B--2---:R-:W-:Y:S02]  /*a310*/  IMAD.MOV.U32 R126, RZ, RZ, R9 ;  /* 0x000000ffff7e7224 */ /* 0x004fe400078e0009 */
        /* <DEDUP_REMOVED lines=18> */
.L_x_20300:
        /* <DEDUP_REMOVED lines=13> */
.L_x_20302:
[----:B------:R-:W-:Y:S05]  /*a510*/  BSYNC.RECONVERGENT B5 ;  /* 0x0000000000057941 */ /* 0x000fea0003800200 */
.L_x_20301:
        /* <DEDUP_REMOVED lines=46> */
.L_x_20299:
[----:B------:R-:W-:Y:S05]  /*a800*/  BSYNC.RECONVERGENT B4 ;  /* 0x0000000000047941 */ /* 0x000fea0003800200 */
.L_x_20298:
        /* <DEDUP_REMOVED lines=11> */
.L_x_20297:
[----:B------:R-:W-:Y:S05]  /*a8c0*/  BSYNC.RECONVERGENT B3 ;  /* 0x0000000000037941 */ /* 0x000fea0003800200 */
.L_x_20296:
        /* <DEDUP_REMOVED lines=17> */
.L_x_20307:
        /* <DEDUP_REMOVED lines=13> */
.L_x_20309:
[----:B------:R-:W-:Y:S05]  /*aab0*/  BSYNC.RECONVERGENT B5 ;  /* 0x0000000000057941 */ /* 0x000fea0003800200 */
.L_x_20308:
        /* <DEDUP_REMOVED lines=47> */
.L_x_20306:
[----:B------:R-:W-:Y:S05]  /*adb0*/  BSYNC.RECONVERGENT B4 ;  /* 0x0000000000047941 */ /* 0x000fea0003800200 */
.L_x_20305:
        /* <DEDUP_REMOVED lines=12> */
.L_x_20304:
[----:B------:R-:W-:Y:S05]  /*ae80*/  BSYNC.RECONVERGENT B3 ;  /* 0x0000000000037941 */ /* 0x000fea0003800200 */
.L_x_20303:
        /* <DEDUP_REMOVED lines=17> */
.L_x_20314:
        /* <DEDUP_REMOVED lines=13> */
.L_x_20316:
[----:B------:R-:W-:Y:S05]  /*b070*/  BSYNC.RECONVERGENT B5 ;  /* 0x0000000000057941 */ /* 0x000fea0003800200 */
.L_x_20315:
        /* <DEDUP_REMOVED lines=46> */
.L_x_20313:
[----:B------:R-:W-:Y:S05]  /*b360*/  BSYNC.RECONVERGENT B4 ;  /* 0x0000000000047941 */ /* 0x000fea0003800200 */
.L_x_20312:
        /* <DEDUP_REMOVED lines=11> */
.L_x_20311:
[----:B------:R-:W-:Y:S05]  /*b420*/  BSYNC.RECONVERGENT B3 ;  /* 0x0000000000037941 */ /* 0x000fea0003800200 */
.L_x_20310:
        /* <DEDUP_REMOVED lines=17> */
.L_x_20321:
        /* <DEDUP_REMOVED lines=13> */
.L_x_20323:
[----:B------:R-:W-:Y:S05]  /*b610*/  BSYNC.RECONVERGENT B5 ;  /* 0x0000000000057941 */ /* 0x000fea0003800200 */
.L_x_20322:
[----:B------:R-:W-:Y:S01]  /*b620*/  IMAD.WIDE.U32 R8, R2, -0x326172a9, RZ ;  /* 0xcd9e8d5702087825 */ /* 0x000fe200078e00ff */
[----:B------:R-:W-:Y:S01]  /*b630*/  LOP3.LUT R128, R214, UR5, R131, 0x96, !PT ;  /* 0x00000005d6807c12 */ /* 0x000fe2000f8e9683 */
[----:B------:R-:W-:Y:S01]  /*b640*/  UIADD3 UR30, UPT, UPT, UR5, 0x76cf5d0a, URZ ;  /* 0x76cf5d0a051e7890 */ /* 0x000fe2000fffe0ff */
[----:B------:R-:W-:Y:S01]  /*b650*/  MOV R127, R194 ;  /* 0x000000c2007f7202 */ /* 0x000fe20000000f00 */
        /* <DEDUP_REMOVED lines=43> */
.L_x_20320:
[----:B------:R-:W-:Y:S05]  /*b910*/  BSYNC.RECONVERGENT B4 ;  /* 0x0000000000047941 */ /* 0x000fea0003800200 */
.L_x_20319:
        /* <DEDUP_REMOVED lines=12> */
.L_x_20318:
[----:B------:R-:W-:Y:S05]  /*b9e0*/  BSYNC.RECONVERGENT B3 ;  /* 0x0000000000037941 */ /* 0x000fea0003800200 */
.L_x_20317:
        /* <DEDUP_REMOVED lines=17> */
.L_x_20328:
        /* <DEDUP_REMOVED lines=13> */
.L_x_20330:
[----:B------:R-:W-:Y:S05]  /*bbd0*/  BSYNC.RECONVERGENT B5 ;  /* 0x0000000000057941 */ /* 0x000fea0003800200 */
.L_x_20329:
        /* <DEDUP_REMOVED lines=47> */
.L_x_20327:
[----:B------:R-:W-:Y:S05]  /*bed0*/  BSYNC.RECONVERGENT B4 ;  /* 0x0000000000047941 */ /* 0x000fea0003800200 */
.L_x_20326:
        /* <DEDUP_REMOVED lines=11> */
.L_x_20325:
[----:B------:R-:W-:Y:S05]  /*bf90*/  BSYNC.RECONVERGENT B3 ;  /* 0x0000000000037941 */ /* 0x000fea0003800200 */
.L_x_20324:
        /* <DEDUP_REMOVED lines=17> */
.L_x_20335:
        /* <DEDUP_REMOVED lines=13> */
.L_x_20337:
[----:B------:R-:W-:Y:S05]  /*c180*/  BSYNC.RECONVERGENT B5 ;  /* 0x0000000000057941 */ /* 0x000fea0003800200 */
.L_x_20336:
        /* <DEDUP_REMOVED lines=47> */
.L_x_20334:
[----:B------:R-:W-:Y:S05]  /*c480*/  BSYNC.RECONVERGENT B4 ;  /* 0x0000000000047941 */ /* 0x000fea0003800200 */
.L_x_20333:
[----:B-----5:R-:W-:Y:S01]  /*c490*/  PRMT R130, R106, 0x7632, R130 ;  /* 0x000076326a827816 */ /* 0x020fe20000000082 */
[----:B01----:R-:W-:Y:S01]  /*c4a0*/  IMAD.MOV.U32 R164, RZ, RZ, 0x2f800000 ;  /* 0x2f800000ffa47424 */ /* 0x003fe200078e00ff */
        /* <DEDUP_REMOVED lines=10> */
.L_x_20332:
[----:B------:R-:W-:Y:S05]  /*c550*/  BSYNC.RECONVERGENT B3 ;  /* 0x0000000000037941 */ /* 0x000fea0003800200 */
.L_x_20331:
[----:B------:R-:W-:Y:S01]  /*c560*/  BSSY.RECONVERGENT B3, `(.L_x_20338) ;  /* 0x000005a000037945 */ /* 0x000fe20003800200 */
[----:B------:R-:W-:Y:S02]  /*c570*/  HFMA2 R130, -RZ, RZ, 0, 0 ;  /* 0x00000000ff827431 */ /* 0x000fe400000001ff */
[----:B01----:R-:W-:Y:S01]  /*c580*/  IMAD.MOV.U32 R164, RZ, RZ, R9 ;  /* 0x000000ffffa47224 */ /* 0x003fe200078e0009 */
        /* <DEDUP_REMOVED lines=14> */
.L_x_20342:
        /* <DEDUP_REMOVED lines=13> */
.L_x_20344:
[----:B------:R-:W-:Y:S05]  /*c740*/  BSYNC.RECONVERGENT B5 ;  /* 0x0000000000057941 */ /* 0x000fea0003800200 */
.L_x_20343:
        /* <DEDUP_REMOVED lines=47> */
.L_x_20341:
[----:B------:R-:W-:Y:S05]  /*ca40*/  BSYNC.RECONVERGENT B4 ;  /* 0x0000000000047941 */ /* 0x000fea0003800200 */
.L_x_20340:
        /* <DEDUP_REMOVED lines=11> */
.L_x_20339:
[----:B------:R-:W-:Y:S05]  /*cb00*/  BSYNC.RECONVERGENT B3 ;  /* 0x0000000000037941 */ /* 0x000fea0003800200 */
.L_x_20338:
        /* <DEDUP_REMOVED lines=16> */
.L_x_20347:
        /* <DEDUP_REMOVED lines=13> */
.L_x_20349:
[----:B------:R-:W-:Y:S05]  /*cce0*/  BSYNC.RECONVERGENT B4 ;  /* 0x0000000000047941 */ /* 0x000fea0003800200 */
.L_x_20348:
        /* <DEDUP_REMOVED lines=47> */
.L_x_20346:
[----:B------:R-:W-:Y:S05]  /*cfe0*/  BSYNC.RECONVERGENT B3 ;  /* 0x0000000000037941 */ /* 0x000fea0003800200 */
.L_x_20345:
        /* <DEDUP_REMOVED lines=12> */
.L_x_20290:
[----:B------:R-:W-:Y:S05]  /*d0b0*/  BSYNC.RECONVERGENT B1 ;  /* 0x0000000000017941 */ /* 0x000fea0003800200 */
.L_x_20239:
        /* <DEDUP_REMOVED lines=27> */
.L_x_20351:
[----:B------:R-:W-:Y:S05]  /*d270*/  BSYNC.RECONVERGENT B1 ;  /* 0x0000000000017941 */ /* 0x000fea0003800200 */
.L_x_20350:
[----:B------:R-:W-:Y:S01]  /*d280*/  IADD3 R228, PT, PT, R228, 0x20, RZ ;  /* 0x00000020e4e47810 */ /* 0x000fe20007ffe0ff */
[----:B------:R-:W-:-:S07]  /*d290*/  VIADD R231, R231, 0x20 ;  /* 0x00000020e7e77836 */ /* 0x000fce0000000000 */
.L_x_20238:
[----:B------:R-:W-:Y:S05]  /*d2a0*/  BSYNC.RECONVERGENT B2 ;  /* 0x0000000000027941 */ /* 0x000fea0003800200 */
.L_x_20237:
        /* <DEDUP_REMOVED lines=38> */
.L_x_20360:
        /* <DEDUP_REMOVED lines=13> */
.L_x_20362:
[----:B------:R-:W-:Y:S05]  /*d5e0*/  BSYNC.RECONVERGENT B5 ;  /* 0x0000000000057941 */ /* 0x000fea0003800200 */
.L_x_20361:
        /* <DEDUP_REMOVED lines=46> */
.L_x_20359:
[----:B------:R-:W-:Y:S05]  /*d8d0*/  BSYNC.RECONVERGENT B4 ;  /* 0x0000000000047941 */ /* 0x000fea0003800200 */
.L_x_20358:
        /* <DEDUP_REMOVED lines=11> */
.L_x_20357:
[----:B------:R-:W-:Y:S05]  /*d990*/  BSYNC.RECONVERGENT B3 ;  /* 0x0000000000037941 */ /* 0x000fea0003800200 */
.L_x_20356:
        /* <DEDUP_REMOVED lines=17> */
.L_x_20367:
        /* <DEDUP_REMOVED lines=13> */
.L_x_20369:
[----:B------:R-:W-:Y:S05]  /*db80*/  BSYNC.RECONVERGENT B5 ;  /* 0x0000000000057941 */ /* 0x000fea0003800200 */
.L_x_20368:
        /* <DEDUP_REMOVED lines=47> */
.L_x_20366:
[----:B------:R-:W-:Y:S05]  /*de80*/  BSYNC.RECONVERGENT B4 ;  /* 0x0000000000047941 */ /* 0x000fea0003800200 */
.L_x_20365:
        /* <DEDUP_REMOVED lines=12> */
.L_x_20364:
[----:B------:R-:W-:Y:S05]  /*df50*/  BSYNC.RECONVERGENT B3 ;  /* 0x0000000000037941 */ /* 0x000fea0003800200 */
.L_x_20363:
        /* <DEDUP_REMOVED lines=17> */
.L_x_20374:
        /* <DEDUP_REMOVED lines=13> */
.L_x_20376:
[----:B------:R-:W-:Y:S05]  /*e140*/  BSYNC.RECONVERGENT B5 ;  /* 0x0000000000057941 */ /* 0x000fea0003800200 */
.L_x_20375:
        /* <DEDUP_REMOVED lines=46> */
.L_x_20373:
[----:B------:R-:W-:Y:S05]  /*e430*/  BSYNC.RECONVERGENT B4 ;  /* 0x0000000000047941 */ /* 0x000fea0003800200 */
.L_x_20372:
        /* <DEDUP_REMOVED lines=11> */
.L_x_20371:
[----:B------:R-:W-:Y:S05]  /*e4f0*/  BSYNC.RECONVERGENT B3 ;  /* 0x0000000000037941 */ /* 0x000fea0003800200 */
.L_x_20370:
        /* <DEDUP_REMOVED lines=17> */
.L_x_20381:
        /* <DEDUP_REMOVED lines=13> */
.L_x_20383:
[----:B------:R-:W-:Y:S05]  /*e6e0*/  BSYNC.RECONVERGENT B5 ;  /* 0x0000000000057941 */ /* 0x000fea0003800200 */
.L_x_20382:
        /* <DEDUP_REMOVED lines=47> */
.L_x_20380:
[----:B------:R-:W-:Y:S05]  /*e9e0*/  BSYNC.RECONVERGENT B4 ;  /* 0x0000000000047941 */ /* 0x000fea0003800200 */
.L_x_20379:
        /* <DEDUP_REMOVED lines=12> */
.L_x_20378:
[----:B------:R-:W-:Y:S05]  /*eab0*/  BSYNC.RECONVERGENT B3 ;  /* 0x0000000000037941 */ /* 0x000fea0003800200 */
.L_x_20377:
        /* <DEDUP_REMOVED lines=17> */
.L_x_20388:
        /* <DEDUP_REMOVED lines=13> */
.L_x_20390:
[----:B------:R-:W-:Y:S05]  /*eca0*/  BSYNC.RECONVERGENT B5 ;  /* 0x0000000000057941 */ /* 0x000fea0003800200 */
.L_x_20389:
        /* <DEDUP_REMOVED lines=47> */
.L_x_20387:
[----:B------:R-:W-:Y:S05]  /*efa0*/  BSYNC.RECONVERGENT B4 ;  /* 0x0000000000047941 */ /* 0x000fea0003800200 */
.L_x_20386:
        /* <DEDUP_REMOVED lines=11> */
.L_x_20385:
[----:B------:R-:W-:Y:S05]  /*f060*/  BSYNC.RECONVERGENT B3 ;  /* 0x0000000000037941 */ /* 0x000fea0003800200 */
.L_x_20384:
        /* <DEDUP_REMOVED lines=17> */
.L_x_20395:
        /* <DEDUP_REMOVED lines=13> */
.L_x_20397:
[----:B------:R-:W-:Y:S05]  /*f250*/  BSYNC.RECONVERGENT B5 ;  /* 0x0000000000057941 */ /* 0x000fea0003800200 */
.L_x_20396:
        /* <DEDUP_REMOVED lines=47> */
.L_x_20394:
[----:B------:R-:W-:Y:S05]  /*f550*/  BSYNC.RECONVERGENT B4 ;  /* 0x0000000000047941 */ /* 0x000fea0003800200 */
.L_x_20393:
        /* <DEDUP_REMOVED lines=12> */
.L_x_20392:
[----:B------:R-:W-:Y:S05]  /*f620*/  BSYNC.RECONVERGENT B3 ;  /* 0x0000000000037941 */ /* 0x000fea0003800200 */
.L_x_20391:
        /* <DEDUP_REMOVED lines=17> */
.L_x_20402:
        /* <DEDUP_REMOVED lines=13> */
.L_x_20404:
[----:B------:R-:W-:Y:S05]  /*f810*/  BSYNC.RECONVERGENT B5 ;  /* 0x0000000000057941 */ /* 0x000fea0003800200 */
.L_x_20403:
        /* <DEDUP_REMOVED lines=47> */
.L_x_20401:
[----:B------:R-:W-:Y:S05]  /*fb10*/  BSYNC.RECONVERGENT B4 ;  /* 0x0000000000047941 */ /* 0x000fea0003800200 */
.L_x_20400:
        /* <DEDUP_REMOVED lines=11> */
.L_x_20399:
[----:B------:R-:W-:Y:S05]  /*fbd0*/  BSYNC.RECONVERGENT B3 ;  /* 0x0000000000037941 */ /* 0x000fea0003800200 */
.L_x_20398:
        /* <DEDUP_REMOVED lines=16> */
.L_x_20408:
        /* <DEDUP_REMOVED lines=13> */
.L_x_20410:
[----:B------:R-:W-:Y:S05]  /*fdb0*/  BSYNC.RECONVERGENT B4 ;  /* 0x0000000000047941 */ /* 0x000fea0003800200 */
.L_x_20409:
        /* <DEDUP_REMOVED lines=47> */
.L_x_20407:
[----:B------:R-:W-:Y:S05]  /*100b0*/  BSYNC.RECONVERGENT B3 ;  /* 0x0000000000037941 */ /* 0x000fea0003800200 */
.L_x_20406:
        /* <DEDUP_REMOVED lines=13> */
.L_x_20355:
        /* <DEDUP_REMOVED lines=21> */
.L_x_20415:
        /* <DEDUP_REMOVED lines=13> */
.L_x_20417:
[----:B------:R-:W-:Y:S05]  /*103b0*/  BSYNC.RECONVERGENT B5 ;  /* 0x0000000000057941 */ /* 0x000fea0003800200 */
.L_x_20416:
        /* <DEDUP_REMOVED lines=46> */
.L_x_20414:
[----:B------:R-:W-:Y:S05]  /*106a0*/  BSYNC.RECONVERGENT B4 ;  /* 0x0000000000047941 */ /* 0x000fea0003800200 */
.L_x_20413:
        /* <DEDUP_REMOVED lines=11> */
.L_x_20412:
[----:B------:R-:W-:Y:S05]  /*10760*/  BSYNC.RECONVERGENT B3 ;  /* 0x0000000000037941 */ /* 0x000fea0003800200 */
.L_x_20411:
        /* <DEDUP_REMOVED lines=17> */
.L_x_20422:
        /* <DEDUP_REMOVED lines=13> */
.L_x_20424:
[----:B------:R-:W-:Y:S05]  /*10950*/  BSYNC.RECONVERGENT B5 ;  /* 0x0000000000057941 */ /* 0x000fea0003800200 */
.L_x_20423:
        /* <DEDUP_REMOVED lines=47> */
.L_x_20421:
[----:B------:R-:W-:Y:S05]  /*10c50*/  BSYNC.RECONVERGENT B4 ;  /* 0x0000000000047941 */ /* 0x000fea0003800200 */
.L_x_20420:
        /* <DEDUP_REMOVED lines=12> */
.L_x_20419:
[----:B------:R-:W-:Y:S05]  /*10d20*/  BSYNC.RECONVERGENT B3 ;  /* 0x0000000000037941 */ /* 0x000fea0003800200 */
.L_x_20418:
        /* <DEDUP_REMOVED lines=17> */
.L_x_20429:
        /* <DEDUP_REMOVED lines=13> */
.L_x_20431:
[----:B------:R-:W-:Y:S05]  /*10f10*/  BSYNC.RECONVERGENT B5 ;  /* 0x0000000000057941 */ /* 0x000fea0003800200 */
.L_x_20430:
        /* <DEDUP_REMOVED lines=46> */
.L_x_20428:
[----:B------:R-:W-:Y:S05]  /*11200*/  BSYNC.RECONVERGENT B4 ;  /* 0x0000000000047941 */ /* 0x000fea0003800200 */
.L_x_20427:
        /* <DEDUP_REMOVED lines=11> */
.L_x_20426:
[----:B------:R-:W-:Y:S05]  /*112c0*/  BSYNC.RECONVERGENT B3 ;  /* 0x0000000000037941 */ /* 0x000fea0003800200 */
.L_x_20425:
        /* <DEDUP_REMOVED lines=17> */
.L_x_20436:
        /* <DEDUP_REMOVED lines=13> */
.L_x_20438:
[----:B------:R-:W-:Y:S05]  /*114b0*/  BSYNC.RECONVERGENT B5 ;  /* 0x0000000000057941 */ /* 0x000fea0003800200 */
.L_x_20437:
        /* <DEDUP_REMOVED lines=47> */
.L_x_20435:
[----:B------:R-:W-:Y:S05]  /*117b0*/  BSYNC.RECONVERGENT B4 ;  /* 0x0000000000047941 */ /* 0x000fea0003800200 */
.L_x_20434:
        /* <DEDUP_REMOVED lines=12> */
.L_x_20433:
[----:B------:R-:W-:Y:S05]  /*11880*/  BSYNC.RECONVERGENT B3 ;  /* 0x0000000000037941 */ /* 0x000fea0003800200 */
.L_x_20432:
        /* <DEDUP_REMOVED lines=17> */
.L_x_20443:
        /* <DEDUP_REMOVED lines=13> */
.L_x_20445:
[----:B------:R-:W-:Y:S05]  /*11a70*/  BSYNC.RECONVERGENT B5 ;  /* 0x0000000000057941 */ /* 0x000fea0003800200 */
.L_x_20444:
        /* <DEDUP_REMOVED lines=47> */
.L_x_20442:
[----:B------:R-:W-:Y:S05]  /*11d70*/  BSYNC.RECONVERGENT B4 ;  /* 0x0000000000047941 */ /* 0x000fea0003800200 */
.L_x_20441:
        /* <DEDUP_REMOVED lines=11> */
.L_x_20440:
[----:B------:R-:W-:Y:S05]  /*11e30*/  BSYNC.RECONVERGENT B3 ;  /* 0x0000000000037941 */ /* 0x000fea0003800200 */
.L_x_20439:
        /* <DEDUP_REMOVED lines=17> */
.L_x_20450:
        /* <DEDUP_REMOVED lines=13> */
.L_x_20452:
[----:B------:R-:W-:Y:S05]  /*12020*/  BSYNC.RECONVERGENT B5 ;  /* 0x0000000000057941 */ /* 0x000fea0003800200 */
.L_x_20451:
        /* <DEDUP_REMOVED lines=47> */
.L_x_20449:
[----:B------:R-:W-:Y:S05]  /*12320*/  BSYNC.RECONVERGENT B4 ;  /* 0x0000000000047941 */ /* 0x000fea0003800200 */
.L_x_20448:
        /* <DEDUP_REMOVED lines=12> */
.L_x_20447:
[----:B------:R-:W-:Y:S05]  /*123f0*/  BSYNC.RECONVERGENT B3 ;  /* 0x0000000000037941 */ /* 0x000fea0003800200 */
.L_x_20446:
        /* <DEDUP_REMOVED lines=17> */
.L_x_20457:
        /* <DEDUP_REMOVED lines=13> */
.L_x_20459:
[----:B------:R-:W-:Y:S05]  /*125e0*/  BSYNC.RECONVERGENT B5 ;  /* 0x0000000000057941 */ /* 0x000fea0003800200 */
.L_x_20458:
        /* <DEDUP_REMOVED lines=47> */
.L_x_20456:
[----:B------:R-:W-:Y:S05]  /*128e0*/  BSYNC.RECONVERGENT B4 ;  /* 0x0000000000047941 */ /* 0x000fea0003800200 */
.L_x_20455:
        /* <DEDUP_REMOVED lines=11> */
.L_x_20454:
[----:B------:R-:W-:Y:S05]  /*129a0*/  BSYNC.RECONVERGENT B3 ;  /* 0x0000000000037941 */ /* 0x000fea0003800200 */
.L_x_20453:
        /* <DEDUP_REMOVED lines=16> */
.L_x_20462:
        /* <DEDUP_REMOVED lines=13> */
.L_x_20464:
[----:B------:R-:W-:Y:S05]  /*12b80*/  BSYNC.RECONVERGENT B4 ;  /* 0x0000000000047941 */ /* 0x000fea0003800200 */
.L_x_20463:
        /* <DEDUP_REMOVED lines=47> */
.L_x_20461:
[----:B------:R-:W-:Y:S05]  /*12e80*/  BSYNC.RECONVERGENT B3 ;  /* 0x0000000000037941 */ /* 0x000fea0003800200 */
.L_x_20460:
        /* <DEDUP_REMOVED lines=12> */
.L_x_20405:
[----:B------:R-:W-:Y:S05]  /*12f50*/  BSYNC.RECONVERGENT B1 ;  /* 0x0000000000017941 */ /* 0x000fea0003800200 */
.L_x_20354:
        /* <DEDUP_REMOVED lines=27> */
.L_x_20466:
[----:B------:R-:W-:Y:S05]  /*13110*/  BSYNC.RECONVERGENT B1 ;  /* 0x0000000000017941 */ /* 0x000fea0003800200 */
.L_x_20465:
[----:B------:R-:W-:Y:S01]  /*13120*/  IADD3 R228, PT, PT, R228, 0x20, RZ ;  /* 0x00000020e4e47810 */ /* 0x000fe20007ffe0ff */
[----:B------:R-:W-:-:S07]  /*13130*/  VIADD R231, R231, 0x20 ;  /* 0x00000020e7e77836 */ /* 0x000fce0000000000 */
.L_x_20353:
[----:B------:R-:W-:Y:S05]  /*13140*/  BSYNC.RECONVERGENT B2 ;  /* 0x0000000000027941 */ /* 0x000fea0003800200 */
.L_x_20352:
        /* <DEDUP_REMOVED lines=38> */
.L_x_20475:
        /* <DEDUP_REMOVED lines=13> */
.L_x_20477:
[----:B------:R-:W-:Y:S05]  /*13480*/  BSYNC.RECONVERGENT B5 ;  /* 0x0000000000057941 */ /* 0x000fea0003800200 */
.L_x_20476:
        /* <DEDUP_REMOVED lines=46> */
.L_x_20474:
[----:B------:R-:W-:Y:S05]  /*13770*/  BSYNC.RECONVERGENT B4 ;  /* 0x0000000000047941 */ /* 0x000fea0003800200 */
.L_x_20473:
        /* <DEDUP_REMOVED lines=11> */
.L_x_20472:
[----:B------:R-:W-:Y:S05]  /*13830*/  BSYNC.RECONVERGENT B3 ;  /* 0x0000000000037941 */ /* 0x000fea0003800200 */
.L_x_20471:
        /* <DEDUP_REMOVED lines=17> */
.L_x_20482:
        /* <DEDUP_REMOVED lines=13> */
.L_x_20484:
[----:B------:R-:W-:Y:S05]  /*13a20*/  BSYNC.RECONVERGENT B5 ;  /* 0x0000000000057941 */ /* 0x000fea0003800200 */
.L_x_20483:
        /* <DEDUP_REMOVED lines=47> */
.L_x_20481:
[----:B------:R-:W-:Y:S05]  /*13d20*/  BSYNC.RECONVERGENT B4 ;  /* 0x0000000000047941 */ /* 0x000fea0003800200 */
.L_x_20480:
        /* <DEDUP_REMOVED lines=12> */
.L_x_20479:
[----:B------:R-:W-:Y:S05]  /*13df0*/  BSYNC.RECONVERGENT B3 ;  /* 0x0000000000037941 */ /* 0x000fea0003800200 */
.L_x_20478:
[----:B------:R-:W-:Y:S01]  /*13e00*/  BSSY.RECONVERGENT B3, `(.L_x_20485) ;  /* 0x0000059000037945 */ /* 0x000fe20003800200 */
[----:B------:R-:W-:Y:S01]  /*13e10*/  IMAD.MOV.U32 R144, RZ, RZ, R9 ;  /* 0x000000ffff907224 */ /* 0x000fe200078e0009 */
[----:B------:R-:W-:Y:S02]  /*13e20*/  MOV R142, R110 ;  /* 0x0000006e008e7202 */ /* 0x000fe40000000f00 */
        /* <DEDUP_REMOVED lines=14> */
.L_x_20489:
        /* <DEDUP_REMOVED lines=13> */
.L_x_20491:
[----:B------:R-:W-:Y:S05]  /*13fe0*/  BSYNC.RECONVERGENT B5 ;  /* 0x0000000000057941 */ /* 0x000fea0003800200 */
.L_x_20490:
        /* <DEDUP_REMOVED lines=44> */
[----:B------:R-:W-:Y:S01]  /*142b0*/  MOV R143, R194 ;  /* 0x000000c2008f7202 */ /* 0x000fe20000000f00 */
[----:B------:R-:W-:-:S07]  /*142c0*/  IMAD.MOV.U32 R194, RZ, RZ, R142 ;  /* 0x000000ffffc27224 */ /* 0x000fce00078e008e */
.L_x_20488:
[----:B------:R-:W-:Y:S05]  /*142d0*/  BSYNC.RECONVERGENT B4 ;  /* 0x0000000000047941 */ /* 0x000fea0003800200 */
.L_x_20487:
        /* <DEDUP_REMOVED lines=11> */
.L_x_20486:
[----:B------:R-:W-:Y:S05]  /*14390*/  BSYNC.RECONVERGENT B3 ;  /* 0x0000000000037941 */ /* 0x000fea0003800200 */
.L_x_20485:
[----:B------:R-:W-:Y:S01]  /*143a0*/  BSSY.RECONVERGENT B3, `(.L_x_20492) ;  /* 0x000005b000037945 */ /* 0x000fe20003800200 */
[----:B------:R-:W-:Y:S01]  /*143b0*/  MOV R9, R144 ;  /* 0x0000009000097202 */ /* 0x000fe20000000f00 */
[----:B------:R-:W-:Y:S02]  /*143c0*/  IMAD.MOV.U32 R143, RZ, RZ, R111 ;  /* 0x000000ffff8f7224 */ /* 0x000fe400078e006f */
        /* <DEDUP_REMOVED lines=14> */
.L_x_20496:
        /* <DEDUP_REMOVED lines=13> */
.L_x_20498:
[----:B------:R-:W-:Y:S05]  /*14580*/  BSYNC.RECONVERGENT B5 ;  /* 0x0000000000057941 */ /* 0x000fea0003800200 */
.L_x_20497:
        /* <DEDUP_REMOVED lines=47> */
.L_x_20495:
[----:B------:R-:W-:Y:S05]  /*14880*/  BSYNC.RECONVERGENT B4 ;  /* 0x0000000000047941 */ /* 0x000fea0003800200 */
.L_x_20494:
        /* <DEDUP_REMOVED lines=12> */
.L_x_20493:
[----:B------:R-:W-:Y:S05]  /*14950*/  BSYNC.RECONVERGENT B3 ;  /* 0x0000000000037941 */ /* 0x000fea0003800200 */
.L_x_20492:
        /* <DEDUP_REMOVED lines=17> */
.L_x_20503:
        /* <DEDUP_REMOVED lines=13> */
.L_x_20505:
[----:B------:R-:W-:Y:S05]  /*14b40*/  BSYNC.RECONVERGENT B5 ;  /* 0x0000000000057941 */ /* 0x000fea0003800200 */
.L_x_20504:
        /* <DEDUP_REMOVED lines=47> */
.L_x_20502:
[----:B------:R-:W-:Y:S05]  /*14e40*/  BSYNC.RECONVERGENT B4 ;  /* 0x0000000000047941 */ /* 0x000fea0003800200 */
.L_x_20501:
        /* <DEDUP_REMOVED lines=11> */
.L_x_20500:
[----:B------:R-:W-:Y:S05]  /*14f00*/  BSYNC.RECONVERGENT B3 ;  /* 0x0000000000037941 */ /* 0x000fea0003800200 */
.L_x_20499:
        /* <DEDUP_REMOVED lines=17> */
.L_x_20510:
        /* <DEDUP_REMOVED lines=13> */
.L_x_20512:
[----:B------:R-:W-:Y:S05]  /*150f0*/  BSYNC.RECONVERGENT B5 ;  /* 0x0000000000057941 */ /* 0x000fea0003800200 */
.L_x_20511:
        /* <DEDUP_REMOVED lines=47> */
.L_x_20509:
[----:B------:R-:W-:Y:S05]  /*153f0*/  BSYNC.RECONVERGENT B4 ;  /* 0x0000000000047941 */ /* 0x000fea0003800200 */
.L_x_20508:
[----:B------:R-:W-:Y:S01]  /*15400*/  PRMT R146, R106, 0x7632, R146 ;  /* 0x000076326a927816 */ /* 0x000fe20000000092 */
        /* <DEDUP_REMOVED lines=11> */
.L_x_20507:
[----:B------:R-:W-:Y:S05]  /*154c0*/  BSYNC.RECONVERGENT B3 ;  /* 0x0000000000037941 */ /* 0x000fea0003800200 */
.L_x_20506:
[----:B------:R-:W-:Y:S01]  /*154d0*/  BSSY.RECONVERGENT B3, `(.L_x_20513) ;  /* 0x000005a000037945 */ /* 0x000fe20003800200 */
[----:B01----:R-:W-:Y:S01]  /*154e0*/  MOV R164, R9 ;  /* 0x0000000900a47202 */ /* 0x003fe20000000f00 */
        /* <DEDUP_REMOVED lines=15> */
.L_x_20517:
        /* <DEDUP_REMOVED lines=13> */
.L_x_20519:
[----:B------:R-:W-:Y:S05]  /*156b0*/  BSYNC.RECONVERGENT B5 ;  /* 0x0000000000057941 */ /* 0x000fea0003800200 */
.L_x_20518:
        /* <DEDUP_REMOVED lines=47> */
.L_x_20516:
[----:B------:R-:W-:Y:S05]  /*159b0*/  BSYNC.RECONVERGENT B4 ;  /* 0x0000000000047941 */ /* 0x000fea0003800200 */
.L_x_20515:
        /* <DEDUP_REMOVED lines=11> */
.L_x_20514:
[----:B------:R-:W-:Y:S05]  /*15a70*/  BSYNC.RECONVERGENT B3 ;  /* 0x0000000000037941 */ /* 0x000fea0003800200 */
.L_x_20513:
[----:B------:R-:W-:Y:S01]  /*15a80*/  MOV R9, R164 ;  /* 0x000000a400097202 */ /* 0x000fe20000000f00 */
        /* <DEDUP_REMOVED lines=15> */
.L_x_20523:
        /* <DEDUP_REMOVED lines=13> */
.L_x_20525:
[----:B------:R-:W-:Y:S05]  /*15c50*/  BSYNC.RECONVERGENT B4 ;  /* 0x0000000000047941 */ /* 0x000fea0003800200 */
.L_x_20524:
        /* <DEDUP_REMOVED lines=47> */
.L_x_20522:
[----:B------:R-:W-:Y:S05]  /*15f50*/  BSYNC.RECONVERGENT B3 ;  /* 0x0000000000037941 */ /* 0x000fea0003800200 */
.L_x_20521:
        /* <DEDUP_REMOVED lines=13> */
.L_x_20470:
[----:B------:R-:W-:Y:S01]  /*16030*/  BSSY.RECONVERGENT B3, `(.L_x_20526) ;  /* 0x000005d000037945 */ /* 0x000fe20003800200 */
[----:B--2---:R-:W-:Y:S01]  /*16040*/  HFMA2 R140, -RZ, RZ, 0, 0 ;  /* 0x00000000ff8c7431 */ /* 0x004fe200000001ff */
        /* <DEDUP_REMOVED lines=19> */
.L_x_20530:
        /* <DEDUP_REMOVED lines=13> */
.L_x_20532:
[----:B------:R-:W-:Y:S05]  /*16250*/  BSYNC.RECONVERGENT B5 ;  /* 0x0000000000057941 */ /* 0x000fea0003800200 */
.L_x_20531:
        /* <DEDUP_REMOVED lines=46> */
.L_x_20529:
[----:B------:R-:W-:Y:S05]  /*16540*/  BSYNC.RECONVERGENT B4 ;  /* 0x0000000000047941 */ /* 0x000fea0003800200 */
.L_x_20528:
        /* <DEDUP_REMOVED lines=10> */
[----:B------:R-:W-:-:S07]  /*165f0*/  FMUL.FTZ R140, R9, R140 ;  /* 0x0000008c098c7220 */ /* 0x000fce0000410000 */
.L_x_20527:
[----:B------:R-:W-:Y:S05]  /*16600*/  BSYNC.RECONVERGENT B3 ;  /* 0x0000000000037941 */ /* 0x000fea0003800200 */
.L_x_20526:
        /* <DEDUP_REMOVED lines=17> */
.L_x_20537:
        /* <DEDUP_REMOVED lines=13> */
.L_x_20539:
[----:B------:R-:W-:Y:S05]  /*167f0*/  BSYNC.RECONVERGENT B5 ;  /* 0x0000000000057941 */ /* 0x000fea0003800200 */
.L_x_20538:
        /* <DEDUP_REMOVED lines=47> */
.L_x_20536:
[----:B------:R-:W-:Y:S05]  /*16af0*/  BSYNC.RECONVERGENT B4 ;  /* 0x0000000000047941 */ /* 0x000fea0003800200 */
.L_x_20535:
        /* <DEDUP_REMOVED lines=12> */
.L_x_20534:
[----:B------:R-:W-:Y:S05]  /*16bc0*/  BSYNC.RECONVERGENT B3 ;  /* 0x0000000000037941 */ /* 0x000fea0003800200 */
.L_x_20533:
        /* <DEDUP_REMOVED lines=17> */
.L_x_20544:
        /* <DEDUP_REMOVED lines=13> */
.L_x_20546:
[----:B------:R-:W-:Y:S05]  /*16db0*/  BSYNC.RECONVERGENT B5 ;  /* 0x0000000000057941 */ /* 0x000fea0003800200 */
.L_x_20545:
        /* <DEDUP_REMOVED lines=46> */
.L_x_20543:
[----:B------:R-:W-:Y:S05]  /*170a0*/  BSYNC.RECONVERGENT B4 ;  /* 0x0000000000047941 */ /* 0x000fea0003800200 */
.L_x_20542:
        /* <DEDUP_REMOVED lines=11> */
.L_x_20541:
[----:B------:R-:W-:Y:S05]  /*17160*/  BSYNC.RECONVERGENT B3 ;  /* 0x0000000000037941 */ /* 0x000fea0003800200 */
.L_x_20540:
        /* <DEDUP_REMOVED lines=17> */
.L_x_20551:
        /* <DEDUP_REMOVED lines=13> */
.L_x_20553:
[----:B------:R-:W-:Y:S05]  /*17350*/  BSYNC.RECONVERGENT B5 ;  /* 0x0000000000057941 */ /* 0x000fea0003800200 */
.L_x_20552:
        /* <DEDUP_REMOVED lines=47> */
.L_x_20550:
[----:B------:R-:W-:Y:S05]  /*17650*/  BSYNC.RECONVERGENT B4 ;  /* 0x0000000000047941 */ /* 0x000fea0003800200 */
.L_x_20549:
        /* <DEDUP_REMOVED lines=12> */
.L_x_20548:
[----:B------:R-:W-:Y:S05]  /*17720*/  BSYNC.RECONVERGENT B3 ;  /* 0x0000000000037941 */ /* 0x000fea0003800200 */
.L_x_20547:
        /* <DEDUP_REMOVED lines=17> */
.L_x_20558:
        /* <DEDUP_REMOVED lines=13> */
.L_x_20560:
[----:B------:R-:W-:Y:S05]  /*17910*/  BSYNC.RECONVERGENT B5 ;  /* 0x0000000000057941 */ /* 0x000fea0003800200 */
.L_x_20559:
        /* <DEDUP_REMOVED lines=47> */
.L_x_20557:
[----:B------:R-:W-:Y:S05]  /*17c10*/  BSYNC.RECONVERGENT B4 ;  /* 0x0000000000047941 */ /* 0x000fea0003800200 */
.L_x_20556:
        /* <DEDUP_REMOVED lines=11> */
.L_x_20555:
[----:B------:R-:W-:Y:S05]  /*17cd0*/  BSYNC.RECONVERGENT B3 ;  /* 0x0000000000037941 */ /* 0x000fea0003800200 */
.L_x_20554:
        /* <DEDUP_REMOVED lines=17> */
.L_x_20565:
        /* <DEDUP_REMOVED lines=13> */
.L_x_20567:
[----:B------:R-:W-:Y:S05]  /*17ec0*/  BSYNC.RECONVERGENT B5 ;  /* 0x0000000000057941 */ /* 0x000fea0003800200 */
.L_x_20566:
        /* <DEDUP_REMOVED lines=47> */
.L_x_20564:
[----:B------:R-:W-:Y:S05]  /*181c0*/  BSYNC.RECONVERGENT B4 ;  /* 0x0000000000047941 */ /* 0x000fea0003800200 */
.L_x_20563:
        /* <DEDUP_REMOVED lines=12> */
.L_x_20562:
[----:B------:R-:W-:Y:S05]  /*18290*/  BSYNC.RECONVERGENT B3 ;  /* 0x0000000000037941 */ /* 0x000fea0003800200 */
.L_x_20561:
        /* <DEDUP_REMOVED lines=17> */
.L_x_20572:
        /* <DEDUP_REMOVED lines=13> */
.L_x_20574:
[----:B------:R-:W-:Y:S05]  /*18480*/  BSYNC.RECONVERGENT B5 ;  /* 0x0000000000057941 */ /* 0x000fea0003800200 */
.L_x_20573:
        /* <DEDUP_REMOVED lines=47> */
.L_x_20571:
[----:B------:R-:W-:Y:S05]  /*18780*/  BSYNC.RECONVERGENT B4 ;  /* 0x0000000000047941 */ /* 0x000fea0003800200 */
.L_x_20570:
        /* <DEDUP_REMOVED lines=11> */
.L_x_20569:
[----:B------:R-:W-:Y:S05]  /*18840*/  BSYNC.RECONVERGENT B3 ;  /* 0x0000000000037941 */ /* 0x000fea0003800200 */
.L_x_20568:
        /* <DEDUP_REMOVED lines=16> */
.L_x_20577:
        /* <DEDUP_REMOVED lines=13> */
.L_x_20579:
[----:B------:R-:W-:Y:S05]  /*18a20*/  BSYNC.RECONVERGENT B4 ;  /* 0x0000000000047941 */ /* 0x000fea0003800200 */
.L_x_20578:
        /* <DEDUP_REMOVED lines=47> */
.L_x_20576:
[----:B------:R-:W-:Y:S05]  /*18d20*/  BSYNC.RECONVERGENT B3 ;  /* 0x0000000000037941 */ /* 0x000fea0003800200 */
.L_x_20575:
        /* <DEDUP_REMOVED lines=12> */
.L_x_20520:
[----:B------:R-:W-:Y:S05]  /*18df0*/  BSYNC.RECONVERGENT B1 ;  /* 0x0000000000017941 */ /* 0x000fea0003800200 */
.L_x_20469:
[----:B------:R-:W0:Y:S01]  /*18e00*/  LDC.64 R164, c[0x0][0x3a8] ;  /* 0x0000ea00ffa47b82 */ /* 0x000e220000000a00 */
[----:B------:R-:W-:Y:S01]  /*18e10*/  BSSY.RECONVERGENT B1, `(.L_x_20580) ;  /* 0x000001a000017945 */ /* 0x000fe20003800200 */
[----:B------:R-:W-:Y:S01]  /*18e20*/  MOV R216, R194 ;  /* 0x000000c200d87202 */ /* 0x000fe20000000f00 */
        /* <DEDUP_REMOVED lines=24> */
.L_x_20581:
[----:B------:R-:W-:Y:S05]  /*18fb0*/  BSYNC.RECONVERGENT B1 ;  /* 0x0000000000017941 */ /* 0x000fea0003800200 */
.L_x_20580:
[----:B------:R-:W-:Y:S01]  /*18fc0*/  IADD3 R228, PT, PT, R228, 0x20, RZ ;  /* 0x00000020e4e47810 */ /* 0x000fe20007ffe0ff */
[----:B------:R-:W-:-:S07]  /*18fd0*/  VIADD R231, R231, 0x20 ;  /* 0x00000020e7e77836 */ /* 0x000fce0000000000 */
.L_x_20468:
[----:B------:R-:W-:Y:S05]  /*18fe0*/  BSYNC.RECONVERGENT B2 ;  /* 0x0000000000027941 */ /* 0x000fea0003800200 */
.L_x_20467:
        /* <DEDUP_REMOVED lines=18> */
[----:B------:R-:W-:Y:S01]  /*19110*/  MOV R194, R216 ;  /* 0x000000d800c27202 */ /* 0x000fe20000000f00 */
[----:B--2---:R-:W-:Y:S01]  /*19120*/  IMAD.MOV.U32 R150, RZ, RZ, R9 ;  /* 0x000000ffff967224 */ /* 0x004fe200078e0009 */
[----:B-----5:R-:W-:-:S09]  /*19130*/  MOV R148, R108 ;  /* 0x0000006c00947202 */ /* 0x020fd20000000f00 */
        /* <DEDUP_REMOVED lines=17> */
.L_x_20590:
        /* <DEDUP_REMOVED lines=13> */
.L_x_20592:
[----:B------:R-:W-:Y:S05]  /*19320*/  BSYNC.RECONVERGENT B5 ;  /* 0x0000000000057941 */ /* 0x000fea0003800200 */
.L_x_20591:
        /* <DEDUP_REMOVED lines=46> */
.L_x_20589:
[----:B------:R-:W-:Y:S05]  /*19610*/  BSYNC.RECONVERGENT B4 ;  /* 0x0000000000047941 */ /* 0x000fea0003800200 */
.L_x_20588:
        /* <DEDUP_REMOVED lines=11> */
.L_x_20587:
[----:B------:R-:W-:Y:S05]  /*196d0*/  BSYNC.RECONVERGENT B3 ;  /* 0x0000000000037941 */ /* 0x000fea0003800200 */
.L_x_20586:
        /* <DEDUP_REMOVED lines=17> */
.L_x_20597:
        /* <DEDUP_REMOVED lines=13> */
.L_x_20599:
[----:B------:R-:W-:Y:S05]  /*198c0*/  BSYNC.RECONVERGENT B5 ;  /* 0x0000000000057941 */ /* 0x000fea0003800200 */
.L_x_20598:
        /* <DEDUP_REMOVED lines=47> */
.L_x_20596:
[----:B------:R-:W-:Y:S05]  /*19bc0*/  BSYNC.RECONVERGENT B4 ;  /* 0x0000000000047941 */ /* 0x000fea0003800200 */
.L_x_20595:
        /* <DEDUP_REMOVED lines=12> */
.L_x_20594:
[----:B------:R-:W-:Y:S05]  /*19c90*/  BSYNC.RECONVERGENT B3 ;  /* 0x0000000000037941 */ /* 0x000fea0003800200 */
.L_x_20593:
        /* <DEDUP_REMOVED lines=17> */
.L_x_20604:
        /* <DEDUP_REMOVED lines=13> */
.L_x_20606:
[----:B------:R-:W-:Y:S05]  /*19e80*/  BSYNC.RECONVERGENT B5 ;  /* 0x0000000000057941 */ /* 0x000fea0003800200 */
.L_x_20605:
        /* <DEDUP_REMOVED lines=46> */
.L_x_20603:
[----:B------:R-:W-:Y:S05]  /*1a170*/  BSYNC.RECONVERGENT B4 ;  /* 0x0000000000047941 */ /* 0x000fea0003800200 */
.L_x_20602:
        /* <DEDUP_REMOVED lines=11> */
.L_x_20601:
[----:B------:R-:W-:Y:S05]  /*1a230*/  BSYNC.RECONVERGENT B3 ;  /* 0x0000000000037941 */ /* 0x000fea0003800200 */
.L_x_20600:
        /* <DEDUP_REMOVED lines=17> */
.L_x_20611:
        /* <DEDUP_REMOVED lines=13> */
.L_x_20613:
[----:B------:R-:W-:Y:S05]  /*1a420*/  BSYNC.RECONVERGENT B5 ;  /* 0x0000000000057941 */ /* 0x000fea0003800200 */
.L_x_20612:
        /* <DEDUP_REMOVED lines=47> */
.L_x_20610:
[----:B------:R-:W-:Y:S05]  /*1a720*/  BSYNC.RECONVERGENT B4 ;  /* 0x0000000000047941 */ /* 0x000fea0003800200 */
.L_x_20609:
        /* <DEDUP_REMOVED lines=12> */
.L_x_20608:
[----:B------:R-:W-:Y:S05]  /*1a7f0*/  BSYNC.RECONVERGENT B3 ;  /* 0x0000000000037941 */ /* 0x000fea0003800200 */
.L_x_20607:
        /* <DEDUP_REMOVED lines=17> */
.L_x_20618:
        /* <DEDUP_REMOVED lines=13> */
.L_x_20620:
[----:B------:R-:W-:Y:S05]  /*1a9e0*/  BSYNC.RECONVERGENT B5 ;  /* 0x0000000000057941 */ /* 0x000fea0003800200 */
.L_x_20619:
        /* <DEDUP_REMOVED lines=47> */
.L_x_20617:
[----:B------:R-:W-:Y:S05]  /*1ace0*/  BSYNC.RECONVERGENT B4 ;  /* 0x0000000000047941 */ /* 0x000fea0003800200 */
.L_x_20616:
        /* <DEDUP_REMOVED lines=11> */
.L_x_20615:
[----:B------:R-:W-:Y:S05]  /*1ada0*/  BSYNC.RECONVERGENT B3 ;  /* 0x0000000000037941 */ /* 0x000fea0003800200 */
.L_x_20614:
        /* <DEDUP_REMOVED lines=17> */
.L_x_20625:
        /* <DEDUP_REMOVED lines=13> */
.L_x_20627:
[----:B------:R-:W-:Y:S05]  /*1af90*/  BSYNC.RECONVERGENT B5 ;  /* 0x0000000000057941 */ /* 0x000fea0003800200 */
.L_x_20626:
        /* <DEDUP_REMOVED lines=47> */
.L_x_20624:
[----:B------:R-:W-:Y:S05]  /*1b290*/  BSYNC.RECONVERGENT B4 ;  /* 0x0000000000047941 */ /* 0x000fea0003800200 */
.L_x_20623:
        /* <DEDUP_REMOVED lines=12> */
.L_x_20622:
[----:B------:R-:W-:Y:S05]  /*1b360*/  BSYNC.RECONVERGENT B3 ;  /* 0x0000000000037941 */ /* 0x000fea0003800200 */
.L_x_20621:
        /* <DEDUP_REMOVED lines=17> */
.L_x_20632:
        /* <DEDUP_REMOVED lines=13> */
.L_x_20634:
[----:B------:R-:W-:Y:S05]  /*1b550*/  BSYNC.RECONVERGENT B5 ;  /* 0x0000000000057941 */ /* 0x000fea0003800200 */
.L_x_20633:
        /* <DEDUP_REMOVED lines=47> */
.L_x_20631:
[----:B------:R-:W-:Y:S05]  /*1b850*/  BSYNC.RECONVERGENT B4 ;  /* 0x0000000000047941 */ /* 0x000fea0003800200 */
.L_x_20630:
        /* <DEDUP_REMOVED lines=11> */
.L_x_20629:
[----:B------:R-:W-:Y:S05]  /*1b910*/  BSYNC.RECONVERGENT B3 ;  /* 0x0000000000037941 */ /* 0x000fea0003800200 */
.L_x_20628:
        /* <DEDUP_REMOVED lines=16> */
.L_x_20638:
        /* <DEDUP_REMOVED lines=13> */
.L_x_20640:
[----:B------:R-:W-:Y:S05]  /*1baf0*/  BSYNC.RECONVERGENT B4 ;  /* 0x0000000000047941 */ /* 0x000fea0003800200 */
.L_x_20639:
        /* <DEDUP_REMOVED lines=47> */
.L_x_20637:
[----:B------:R-:W-:Y:S05]  /*1bdf0*/  BSYNC.RECONVERGENT B3 ;  /* 0x0000000000037941 */ /* 0x000fea0003800200 */
.L_x_20636:
        /* <DEDUP_REMOVED lines=13> */
.L_x_20585:
        /* <DEDUP_REMOVED lines=21> */
.L_x_20645:
        /* <DEDUP_REMOVED lines=13> */
.L_x_20647:
[----:B------:R-:W-:Y:S05]  /*1c0f0*/  BSYNC.RECONVERGENT B5 ;  /* 0x0000000000057941 */ /* 0x000fea0003800200 */
.L_x_20646:
        /* <DEDUP_REMOVED lines=46> */
.L_x_20644:
[----:B------:R-:W-:Y:S05]  /*1c3e0*/  BSYNC.RECONVERGENT B4 ;  /* 0x0000000000047941 */ /* 0x000fea0003800200 */
.L_x_20643:
        /* <DEDUP_REMOVED lines=11> */
.L_x_20642:
[----:B------:R-:W-:Y:S05]  /*1c4a0*/  BSYNC.RECONVERGENT B3 ;  /* 0x0000000000037941 */ /* 0x000fea0003800200 */
.L_x_20641:
        /* <DEDUP_REMOVED lines=17> */
.L_x_20652:
        /* <DEDUP_REMOVED lines=13> */
.L_x_20654:
[----:B------:R-:W-:Y:S05]  /*1c690*/  BSYNC.RECONVERGENT B5 ;  /* 0x0000000000057941 */ /* 0x000fea0003800200 */
.L_x_20653:
        /* <DEDUP_REMOVED lines=47> */
.L_x_20651:
[----:B------:R-:W-:Y:S05]  /*1c990*/  BSYNC.RECONVERGENT B4 ;  /* 0x0000000000047941 */ /* 0x000fea0003800200 */
.L_x_20650:
        /* <DEDUP_REMOVED lines=12> */
.L_x_20649:
[----:B------:R-:W-:Y:S05]  /*1ca60*/  BSYNC.RECONVERGENT B3 ;  /* 0x0000000000037941 */ /* 0x000fea0003800200 */
.L_x_20648:
        /* <DEDUP_REMOVED lines=17> */
.L_x_20659:
        /* <DEDUP_REMOVED lines=13> */
.L_x_20661:
[----:B------:R-:W-:Y:S05]  /*1cc50*/  BSYNC.RECONVERGENT B5 ;  /* 0x0000000000057941 */ /* 0x000fea0003800200 */
.L_x_20660:
        /* <DEDUP_REMOVED lines=46> */
.L_x_20658:
[----:B------:R-:W-:Y:S05]  /*1cf40*/  BSYNC.RECONVERGENT B4 ;  /* 0x0000000000047941 */ /* 0x000fea0003800200 */
.L_x_20657:
        /* <DEDUP_REMOVED lines=11> */
.L_x_20656:
[----:B------:R-:W-:Y:S05]  /*1d000*/  BSYNC.RECONVERGENT B3 ;  /* 0x0000000000037941 */ /* 0x000fea0003800200 */
.L_x_20655:
        /* <DEDUP_REMOVED lines=17> */
.L_x_20666:
        /* <DEDUP_REMOVED lines=13> */
.L_x_20668:
[----:B------:R-:W-:Y:S05]  /*1d1f0*/  BSYNC.RECONVERGENT B5 ;  /* 0x0000000000057941 */ /* 0x000fea0003800200 */
.L_x_20667:
        /* <DEDUP_REMOVED lines=47> */
.L_x_20665:
[----:B------:R-:W-:Y:S05]  /*1d4f0*/  BSYNC.RECONVERGENT B4 ;  /* 0x0000000000047941 */ /* 0x000fea0003800200 */
.L_x_20664:
        /* <DEDUP_REMOVED lines=12> */
.L_x_20663:
[----:B------:R-:W-:Y:S05]  /*1d5c0*/  BSYNC.RECONVERGENT B3 ;  /* 0x0000000000037941 */ /* 0x000fea0003800200 */
.L_x_20662:
        /* <DEDUP_REMOVED lines=17> */
.L_x_20673:
        /* <DEDUP_REMOVED lines=13> */
.L_x_20675:
[----:B------:R-:W-:Y:S05]  /*1d7b0*/  BSYNC.RECONVERGENT B5 ;  /* 0x0000000000057941 */ /* 0x000fea0003800200 */
.L_x_20674:
        /* <DEDUP_REMOVED lines=47> */
.L_x_20672:
[----:B------:R-:W-:Y:S05]  /*1dab0*/  BSYNC.RECONVERGENT B4 ;  /* 0x0000000000047941 */ /* 0x000fea0003800200 */
.L_x_20671:
        /* <DEDUP_REMOVED lines=11> */
.L_x_20670:
[----:B------:R-:W-:Y:S05]  /*1db70*/  BSYNC.RECONVERGENT B3 ;  /* 0x0000000000037941 */ /* 0x000fea0003800200 */
.L_x_20669:
        /* <DEDUP_REMOVED lines=17> */
.L_x_20680:
        /* <DEDUP_REMOVED lines=13> */
.L_x_20682:
[----:B------:R-:W-:Y:S05]  /*1dd60*/  BSYNC.RECONVERGENT B5 ;  /* 0x0000000000057941 */ /* 0x000fea0003800200 */
.L_x_20681:
        /* <DEDUP_REMOVED lines=47> */
.L_x_20679:
[----:B------:R-:W-:Y:S05]  /*1e060*/  BSYNC.RECONVERGENT B4 ;  /* 0x0000000000047941 */ /* 0x000fea0003800200 */
.L_x_20678:
        /* <DEDUP_REMOVED lines=12> */
.L_x_20677:
[----:B------:R-:W-:Y:S05]  /*1e130*/  BSYNC.RECONVERGENT B3 ;  /* 0x0000000000037941 */ /* 0x000fea0003800200 */
.L_x_20676:
        /* <DEDUP_REMOVED lines=17> */
.L_x_20687:
        /* <DEDUP_REMOVED lines=13> */
.L_x_20689:
[----:B------:R-:W-:Y:S05]  /*1e320*/  BSYNC.RECONVERGENT B5 ;  /* 0x0000000000057941 */ /* 0x000fea0003800200 */
.L_x_20688:
        /* <DEDUP_REMOVED lines=47> */
.L_x_20686:
[----:B------:R-:W-:Y:S05]  /*1e620*/  BSYNC.RECONVERGENT B4 ;  /* 0x0000000000047941 */ /* 0x000fea0003800200 */
.L_x_20685:
        /* <DEDUP_REMOVED lines=11> */
.L_x_20684:
[----:B------:R-:W-:Y:S05]  /*1e6e0*/  BSYNC.RECONVERGENT B3 ;  /* 0x0000000000037941 */ /* 0x000fea0003800200 */
.L_x_20683:
        /* <DEDUP_REMOVED lines=16> */
.L_x_20692:
        /* <DEDUP_REMOVED lines=13> */
.L_x_20694:
[----:B------:R-:W-:Y:S05]  /*1e8c0*/  BSYNC.RECONVERGENT B4 ;  /* 0x0000000000047941 */ /* 0x000fea0003800200 */
.L_x_20693:
        /* <DEDUP_REMOVED lines=47> */
.L_x_20691:
[----:B------:R-:W-:Y:S05]  /*1ebc0*/  BSYNC.RECONVERGENT B3 ;  /* 0x0000000000037941 */ /* 0x000fea0003800200 */
.L_x_20690:
        /* <DEDUP_REMOVED lines=12> */
.L_x_20635:
[----:B------:R-:W-:Y:S05]  /*1ec90*/  BSYNC.RECONVERGENT B1 ;  /* 0x0000000000017941 */ /* 0x000fea0003800200 */
.L_x_20584:
        /* <DEDUP_REMOVED lines=27> */
.L_x_20696:
[----:B------:R-:W-:Y:S05]  /*1ee50*/  BSYNC.RECONVERGENT B1 ;  /* 0x0000000000017941 */ /* 0x000fea0003800200 */
.L_x_20695:
[----:B------:R-:W-:Y:S01]  /*1ee60*/  IADD3 R228, PT, PT, R228, 0x20, RZ ;  /* 0x00000020e4e47810 */ /* 0x000fe20007ffe0ff */
[----:B------:R-:W-:-:S07]  /*1ee70*/  VIADD R231, R231, 0x20 ;  /* 0x00000020e7e77836 */ /* 0x000fce0000000000 */
.L_x_20583:
[----:B------:R-:W-:Y:S05]  /*1ee80*/  BSYNC.RECONVERGENT B2 ;  /* 0x0000000000027941 */ /* 0x000fea0003800200 */
.L_x_20582:
        /* <DEDUP_REMOVED lines=38> */
.L_x_20705:
        /* <DEDUP_REMOVED lines=13> */
.L_x_20707:
[----:B------:R-:W-:Y:S05]  /*1f1c0*/  BSYNC.RECONVERGENT B5 ;  /* 0x0000000000057941 */ /* 0x000fea0003800200 */
.L_x_20706:
        /* <DEDUP_REMOVED lines=46> */
.L_x_20704:
[----:B------:R-:W-:Y:S05]  /*1f4b0*/  BSYNC.RECONVERGENT B4 ;  /* 0x0000000000047941 */ /* 0x000fea0003800200 */
.L_x_20703:
        /* <DEDUP_REMOVED lines=11> */
.L_x_20702:
[----:B------:R-:W-:Y:S05]  /*1f570*/  BSYNC.RECONVERGENT B3 ;  /* 0x0000000000037941 */ /* 0x000fea0003800200 */
.L_x_20701:
        /* <DEDUP_REMOVED lines=17> */
.L_x_20712:
        /* <DEDUP_REMOVED lines=13> */
.L_x_20714:
[----:B------:R-:W-:Y:S05]  /*1f760*/  BSYNC.RECONVERGENT B5 ;  /* 0x0000000000057941 */ /* 0x000fea0003800200 */
.L_x_20713:
        /* <DEDUP_REMOVED lines=47> */
.L_x_20711:
[----:B------:R-:W-:Y:S05]  /*1fa60*/  BSYNC.RECONVERGENT B4 ;  /* 0x0000000000047941 */ /* 0x000fea0003800200 */
.L_x_20710:
        /* <DEDUP_REMOVED lines=12> */
.L_x_20709:
[----:B------:R-:W-:Y:S05]  /*1fb30*/  BSYNC.RECONVERGENT B3 ;  /* 0x0000000000037941 */ /* 0x000fea0003800200 */
.L_x_20708:
        /* <DEDUP_REMOVED lines=17> */
.L_x_20719:
        /* <DEDUP_REMOVED lines=13> */
.L_x_20721:
[----:B------:R-:W-:Y:S05]  /*1fd20*/  BSYNC.RECONVERGENT B5 ;  /* 0x0000000000057941 */ /* 0x000fea0003800200 */
.L_x_20720:
        /* <DEDUP_REMOVED lines=46> */
.L_x_20718:
[----:B------:R-:W-:Y:S05]  /*20010*/  BSYNC.RECONVERGENT B4 ;  /* 0x0000000000047941 */ /* 0x000fea0003800200 */
.L_x_20717:
        /* <DEDUP_REMOVED lines=11> */
.L_x_20716:
[----:B------:R-:W-:Y:S05]  /*200d0*/  BSYNC.RECONVERGENT B3 ;  /* 0x0000000000037941 */ /* 0x000fea0003800200 */
.L_x_20715:
        /* <DEDUP_REMOVED lines=17> */
.L_x_20726:
        /* <DEDUP_REMOVED lines=13> */
.L_x_20728:
[----:B------:R-:W-:Y:S05]  /*202c0*/  BSYNC.RECONVERGENT B5 ;  /* 0x0000000000057941 */ /* 0x000fea0003800200 */
.L_x_20727:
        /* <DEDUP_REMOVED lines=47> */
.L_x_20725:
[----:B------:R-:W-:Y:S05]  /*205c0*/  BSYNC.RECONVERGENT B4 ;  /* 0x0000000000047941 */ /* 0x000fea0003800200 */
.L_x_20724:
        /* <DEDUP_REMOVED lines=12> */
.L_x_20723:
[----:B------:R-:W-:Y:S05]  /*20690*/  BSYNC.RECONVERGENT B3 ;  /* 0x0000000000037941 */ /* 0x000fea0003800200 */
.L_x_20722:
        /* <DEDUP_REMOVED lines=17> */
.L_x_20733:
        /* <DEDUP_REMOVED lines=13> */
.L_x_20735:
[----:B------:R-:W-:Y:S05]  /*20880*/  BSYNC.RECONVERGENT B5 ;  /* 0x0000000000057941 */ /* 0x000fea0003800200 */
.L_x_20734:
        /* <DEDUP_REMOVED lines=47> */
.L_x_20732:
[----:B------:R-:W-:Y:S05]  /*20b80*/  BSYNC.RECONVERGENT B4 ;  /* 0x0000000000047941 */ /* 0x000fea0003800200 */
.L_x_20731:
        /* <DEDUP_REMOVED lines=11> */
.L_x_20730:
[----:B------:R-:W-:Y:S05]  /*20c40*/  BSYNC.RECONVERGENT B3 ;  /* 0x0000000000037941 */ /* 0x000fea0003800200 */
.L_x_20729:
        /* <DEDUP_REMOVED lines=17> */
.L_x_20740:
        /* <DEDUP_REMOVED lines=13> */
.L_x_20742:
[----:B------:R-:W-:Y:S05]  /*20e30*/  BSYNC.RECONVERGENT B5 ;  /* 0x0000000000057941 */ /* 0x000fea0003800200 */
.L_x_20741:
        /* <DEDUP_REMOVED lines=47> */
.L_x_20739:
[----:B------:R-:W-:Y:S05]  /*21130*/  BSYNC.RECONVERGENT B4 ;  /* 0x0000000000047941 */ /* 0x000fea0003800200 */
.L_x_20738:
        /* <DEDUP_REMOVED lines=12> */
.L_x_20737:
[----:B------:R-:W-:Y:S05]  /*21200*/  BSYNC.RECONVERGENT B3 ;  /* 0x0000000000037941 */ /* 0x000fea0003800200 */
.L_x_20736:
        /* <DEDUP_REMOVED lines=17> */
.L_x_20747:
        /* <DEDUP_REMOVED lines=13> */
.L_x_20749:
[----:B------:R-:W-:Y:S05]  /*213f0*/  BSYNC.RECONVERGENT B5 ;  /* 0x0000000000057941 */ /* 0x000fea0003800200 */
.L_x_20748:
        /* <DEDUP_REMOVED lines=47> */
.L_x_20746:
[----:B------:R-:W-:Y:S05]  /*216f0*/  BSYNC.RECONVERGENT B4 ;  /* 0x0000000000047941 */ /* 0x000fea0003800200 */
.L_x_20745:
        /* <DEDUP_REMOVED lines=11> */
.L_x_20744:
[----:B------:R-:W-:Y:S05]  /*217b0*/  BSYNC.RECONVERGENT B3 ;  /* 0x0000000000037941 */ /* 0x000fea0003800200 */
.L_x_20743:
[----:B------:R-:W-:Y:S01]  /*217c0*/  MOV R216, R194 ;  /* 0x000000c200d87202 */ /* 0x000fe20000000f00 */
        /* <DEDUP_REMOVED lines=19> */
.L_x_20753:
        /* <DEDUP_REMOVED lines=13> */
.L_x_20755:
[----:B------:R-:W-:Y:S05]  /*219d0*/  BSYNC.RECONVERGENT B4 ;  /* 0x0000000000047941 */ /* 0x000fea0003800200 */
.L_x_20754:
        /* <DEDUP_REMOVED lines=47> */
.L_x_20752:
[----:B------:R-:W-:Y:S05]  /*21cd0*/  BSYNC.RECONVERGENT B3 ;  /* 0x0000000000037941 */ /* 0x000fea0003800200 */
.L_x_20751:
        /* <DEDUP_REMOVED lines=13> */
.L_x_20700:
        /* <DEDUP_REMOVED lines=21> */
.L_x_20760:
        /* <DEDUP_REMOVED lines=13> */
.L_x_20762:
[----:B------:R-:W-:Y:S05]  /*21fd0*/  BSYNC.RECONVERGENT B5 ;  /* 0x0000000000057941 */ /* 0x000fea0003800200 */
.L_x_20761:
        /* <DEDUP_REMOVED lines=46> */
.L_x_20759:
[----:B------:R-:W-:Y:S05]  /*222c0*/  BSYNC.RECONVERGENT B4 ;  /* 0x0000000000047941 */ /* 0x000fea0003800200 */
.L_x_20758:
        /* <DEDUP_REMOVED lines=11> */
.L_x_20757:
[----:B------:R-:W-:Y:S05]  /*22380*/  BSYNC.RECONVERGENT B3 ;  /* 0x0000000000037941 */ /* 0x000fea0003800200 */
.L_x_20756:
        /* <DEDUP_REMOVED lines=17> */
.L_x_20767:
        /* <DEDUP_REMOVED lines=13> */
.L_x_20769:
[----:B------:R-:W-:Y:S05]  /*22570*/  BSYNC.RECONVERGENT B5 ;  /* 0x0000000000057941 */ /* 0x000fea0003800200 */
.L_x_20768:
        /* <DEDUP_REMOVED lines=47> */
.L_x_20766:
[----:B------:R-:W-:Y:S05]  /*22870*/  BSYNC.RECONVERGENT B4 ;  /* 0x0000000000047941 */ /* 0x000fea0003800200 */
.L_x_20765:
        /* <DEDUP_REMOVED lines=12> */
.L_x_20764:
[----:B------:R-:W-:Y:S05]  /*22940*/  BSYNC.RECONVERGENT B3 ;  /* 0x0000000000037941 */ /* 0x000fea0003800200 */
.L_x_20763:
        /* <DEDUP_REMOVED lines=17> */
.L_x_20774:
        /* <DEDUP_REMOVED lines=13> */
.L_x_20776:
[----:B------:R-:W-:Y:S05]  /*22b30*/  BSYNC.RECONVERGENT B5 ;  /* 0x0000000000057941 */ /* 0x000fea0003800200 */
.L_x_20775:
        /* <DEDUP_REMOVED lines=46> */
.L_x_20773:
[----:B------:R-:W-:Y:S05]  /*22e20*/  BSYNC.RECONVERGENT B4 ;  /* 0x0000000000047941 */ /* 0x000fea0003800200 */
.L_x_20772:
        /* <DEDUP_REMOVED lines=11> */
.L_x_20771:
[----:B------:R-:W-:Y:S05]  /*22ee0*/  BSYNC.RECONVERGENT B3 ;  /* 0x0000000000037941 */ /* 0x000fea0003800200 */
.L_x_20770:
        /* <DEDUP_REMOVED lines=17> */
.L_x_20781:
        /* <DEDUP_REMOVED lines=13> */
.L_x_20783:
[----:B------:R-:W-:Y:S05]  /*230d0*/  BSYNC.RECONVERGENT B5 ;  /* 0x0000000000057941 */ /* 0x000fea0003800200 */
.L_x_20782:
        /* <DEDUP_REMOVED lines=47> */
.L_x_20780:
[----:B------:R-:W-:Y:S05]  /*233d0*/  BSYNC.RECONVERGENT B4 ;  /* 0x0000000000047941 */ /* 0x000fea0003800200 */
.L_x_20779:
        /* <DEDUP_REMOVED lines=12> */
.L_x_20778:
[----:B------:R-:W-:Y:S05]  /*234a0*/  BSYNC.RECONVERGENT B3 ;  /* 0x0000000000037941 */ /* 0x000fea0003800200 */
.L_x_20777:
        /* <DEDUP_REMOVED lines=17> */
.L_x_20788:
        /* <DEDUP_REMOVED lines=13> */
.L_x_20790:
[----:B------:R-:W-:Y:S05]  /*23690*/  BSYNC.RECONVERGENT B5 ;  /* 0x0000000000057941 */ /* 0x000fea0003800200 */
.L_x_20789:
        /* <DEDUP_REMOVED lines=47> */
.L_x_20787:
[----:B------:R-:W-:Y:S05]  /*23990*/  BSYNC.RECONVERGENT B4 ;  /* 0x0000000000047941 */ /* 0x000fea0003800200 */
.L_x_20786:
        /* <DEDUP_REMOVED lines=11> */
.L_x_20785:
[----:B------:R-:W-:Y:S05]  /*23a50*/  BSYNC.RECONVERGENT B3 ;  /* 0x0000000000037941 */ /* 0x000fea0003800200 */
.L_x_20784:
        /* <DEDUP_REMOVED lines=17> */
.L_x_20795:
        /* <DEDUP_REMOVED lines=13> */
.L_x_20797:
[----:B------:R-:W-:Y:S05]  /*23c40*/  BSYNC.RECONVERGENT B5 ;  /* 0x0000000000057941 */ /* 0x000fea0003800200 */
.L_x_20796:
        /* <DEDUP_REMOVED lines=47> */
.L_x_20794:
[----:B------:R-:W-:Y:S05]  /*23f40*/  BSYNC.RECONVERGENT B4 ;  /* 0x0000000000047941 */ /* 0x000fea0003800200 */
.L_x_20793:
        /* <DEDUP_REMOVED lines=12> */
.L_x_20792:
[----:B------:R-:W-:Y:S05]  /*24010*/  BSYNC.RECONVERGENT B3 ;  /* 0x0000000000037941 */ /* 0x000fea0003800200 */
.L_x_20791:
        /* <DEDUP_REMOVED lines=17> */
.L_x_20802:
        /* <DEDUP_REMOVED lines=13> */
.L_x_20804:
[----:B------:R-:W-:Y:S05]  /*24200*/  BSYNC.RECONVERGENT B5 ;  /* 0x0000000000057941 */ /* 0x000fea0003800200 */
.L_x_20803:
        /* <DEDUP_REMOVED lines=47> */
.L_x_20801:
[----:B------:R-:W-:Y:S05]  /*24500*/  BSYNC.RECONVERGENT B4 ;  /* 0x0000000000047941 */ /* 0x000fea0003800200 */
.L_x_20800:
        /* <DEDUP_REMOVED lines=11> */
.L_x_20799:
[----:B------:R-:W-:Y:S05]  /*245c0*/  BSYNC.RECONVERGENT B3 ;  /* 0x0000000000037941 */ /* 0x000fea0003800200 */
.L_x_20798:
        /* <DEDUP_REMOVED lines=20> */
.L_x_20807:
        /* <DEDUP_REMOVED lines=13> */
.L_x_20809:
[----:B------:R-:W-:Y:S05]  /*247e0*/  BSYNC.RECONVERGENT B4 ;  /* 0x0000000000047941 */ /* 0x000fea0003800200 */
.L_x_20808:
        /* <DEDUP_REMOVED lines=47> */
.L_x_20806:
[----:B------:R-:W-:Y:S05]  /*24ae0*/  BSYNC.RECONVERGENT B3 ;  /* 0x0000000000037941 */ /* 0x000fea0003800200 */
.L_x_20805:
        /* <DEDUP_REMOVED lines=12> */
.L_x_20750:
[----:B------:R-:W-:Y:S05]  /*24bb0*/  BSYNC.RECONVERGENT B1 ;  /* 0x0000000000017941 */ /* 0x000fea0003800200 */
.L_x_20699:
[----:B------:R-:W0:Y:S02]  /*24bc0*/  LDC.64 R164, c[0x0][0x3a8] ;  /* 0x0000ea00ffa47b82 */ /* 0x000e240000000a00 */
[----:B0-----:R-:W-:-:S05]  /*24bd0*/  IMAD.WIDE.U32 R164, R228, 0x20, R164 ;  /* 0x00000020e4a47825 */ /* 0x001fca00078e00a4 */
[----:B------:R2:W-:Y:S04]  /*24be0*/  STG.E.128 desc[UR6][R164.64], R156 ;  /* 0x0000009ca4007986 */ /* 0x0005e8000c101d06 */
[----:B------:R2:W-:Y:S01]  /*24bf0*/  STG.E.128 desc[UR6][R164.64+0x10], R160 ;  /* 0x000010a0a4007986 */ /* 0x0005e2000c101d06 */
[----:B------:R-:W-:Y:S05]  /*24c00*/  @!P1 BRA `(.L_x_20698) ;  /* 0x0000000000509947 */ /* 0x000fea0003800000 */
[----:B------:R-:W-:Y:S01]  /*24c10*/  SHF.L.U32 R167, R223, 0x10, RZ ;  /* 0x00000010dfa77819 */ /* 0x000fe200000006ff */
[----:B--2---:R-:W0:Y:S01]  /*24c20*/  LDC.64 R164, c[0x0][0x3b0] ;  /* 0x0000ec00ffa47b82 */ /* 0x004e220000000a00 */
        /* <DEDUP_REMOVED lines=18> */
.L_x_20698:
[----:B------:R-:W-:Y:S05]  /*24d50*/  BSYNC.RECONVERGENT B2 ;  /* 0x0000000000027941 */ /* 0x000fea0003800200 */
.L_x_20697:
[----:B0123--:R-:W-:Y:S01]  /*24d60*/  FADD.FTZ R164, RZ, R116 ;  /* 0x00000074ffa47221 */ /* 0x00ffe20000010000 */
        /* <DEDUP_REMOVED lines=177> */
.L_x_20835:
        /* <DEDUP_REMOVED lines=17> */
[----:B------:R-:W-:Y:S01]  /*25990*/  VIADD R0, R227, 0xffffffff ;  /* 0xffffffffe3007836 */ /* 0x000fe20000000000 */
[----:B------:R-:W-:Y:S01]  /*259a0*/  BSSY.RECONVERGENT B2, `(.L_x_20813) ;  /* 0x0000038000027945 */ /* 0x000fe20003800200 */
[----:B------:R-:W-:Y:S02]  /*259b0*/  FSEL R195, R195, RZ, !P1 ;  /* 0x000000ffc3c37208 */ /* 0x000fe40004800000 */
        /* <DEDUP_REMOVED lines=8> */
[----:B------:R-:W-:Y:S01]  /*25a40*/  SHF.L.U32 R167, R32, 0x10, RZ ;  /* 0x0000001020a77819 */ /* 0x000fe200000006ff */
[----:B------:R-:W-:Y:S01]  /*25a50*/  IMAD.U32 R193, R36, 0x10000, RZ ;  /* 0x0001000024c17824 */ /* 0x000fe200078e00ff */
[----:B------:R-:W-:Y:S01]  /*25a60*/  SHF.L.U32 R166, R33, 0x10, RZ ;  /* 0x0000001021a67819 */ /* 0x000fe200000006ff */
[----:B------:R-:W-:Y:S02]  /*25a70*/  IMAD.U32 R192, R37, 0x10000, RZ ;  /* 0x0001000025c07824 */ /* 0x000fe400078e00ff */
[----:B------:R-:W-:Y:S01]  /*25a80*/  FMUL.FTZ R164, R194, R165 ;  /* 0x000000a5c2a47220 */ /* 0x000fe20000410000 */
[----:B------:R-:W-:Y:S01]  /*25a90*/  FADD.FTZ R231, R120, -R195 ;  /* 0x800000c378e77221 */ /* 0x000fe20000010000 */
[----:B------:R-:W-:Y:S01]  /*25aa0*/  FMUL.FTZ R165, R194, R229 ;  /* 0x000000e5c2a57220 */ /* 0x000fe20000410000 */
[----:B------:R-:W-:Y:S01]  /*25ab0*/  SHF.L.U32 R226, R34, 0x10, RZ ;  /* 0x0000001022e27819 */ /* 0x000fe200000006ff */
[----:B------:R-:W-:-:S02]  /*25ac0*/  IMAD.U32 R228, R38, 0x10000, RZ ;  /* 0x0001000026e47824 */ /* 0x000fc400078e00ff */
[----:B------:R-:W-:Y:S01]  /*25ad0*/  FMUL.FTZ R231, R194, R231 ;  /* 0x000000e7c2e77220 */ /* 0x000fe20000410000 */
[----:B------:R-:W-:Y:S01]  /*25ae0*/  FFMA.FTZ R164, R164, R167, R193 ;  /* 0x000000a7a4a47223 */ /* 0x000fe200000100c1 */
[----:B------:R-:W-:Y:S01]  /*25af0*/  FFMA.FTZ R165, R165, R166, R192 ;  /* 0x000000a6a5a57223 */ /* 0x000fe200000100c0 */
[--C-:B------:R-:W-:Y:S01]  /*25b00*/  FADD.FTZ R229, R122, -R195.reuse ;  /* 0x800000c37ae57221 */ /* 0x100fe20000010000 */
[----:B------:R-:W0:Y:S01]  /*25b10*/  LDC.64 R192, c[0x0][0x428] ;  /* 0x00010a00ffc07b82 */ /* 0x000e220000000a00 */
[--C-:B------:R-:W-:Y:S01]  /*25b20*/  FADD.FTZ R167, R121, -R195.reuse ;  /* 0x800000c379a77221 */ /* 0x100fe20000010000 */
[----:B------:R-:W-:Y:S01]  /*25b30*/  FFMA.FTZ R231, R231, R226, R228 ;  /* 0x000000e2e7e77223 */ /* 0x000fe200000100e4 */
[----:B------:R-:W-:Y:S01]  /*25b40*/  SHF.L.U32 R228, R35, 0x10, RZ ;  /* 0x0000001023e47819 */ /* 0x000fe200000006ff */
[----:B------:R-:W-:Y:S01]  /*25b50*/  FADD.FTZ R233, R123, -R195 ;  /* 0x800000c37be97221 */ /* 0x000fe20000010000 */
[----:B------:R-:W-:Y:S01]  /*25b60*/  SHF.L.U32 R166, R181, 0x10, RZ ;  /* 0x00000010b5a67819 */ /* 0x000fe200000006ff */
[----:B------:R-:W-:-:S02]  /*25b70*/  IMAD.U32 R230, R39, 0x10000, RZ ;  /* 0x0001000027e67824 */ /* 0x000fc400078e00ff */
[----:B------:R-:W-:Y:S01]  /*25b80*/  FMUL.FTZ R229, R194, R229 ;  /* 0x000000e5c2e57220 */ /* 0x000fe20000410000 */
[----:B------:R-:W-:Y:S02]  /*25b90*/  IMAD.U32 R226, R180, 0x10000, RZ ;  /* 0x00010000b4e27824 */ /* 0x000fe400078e00ff */
[C---:B------:R-:W-:Y:S01]  /*25ba0*/  FMUL.FTZ R167, R194.reuse, R167 ;  /* 0x000000a7c2a77220 */ /* 0x040fe20000410000 */
[----:B------:R-:W-:Y:S01]  /*25bb0*/  FMUL.FTZ R234, R194, R233 ;  /* 0x000000e9c2ea7220 */ /* 0x000fe20000410000 */
[----:B------:R-:W-:Y:S01]  /*25bc0*/  FFMA.FTZ R233, R229, R228, R230 ;  /* 0x000000e4e5e97223 */ /* 0x000fe200000100e6 */
[--C-:B------:R-:W-:Y:S01]  /*25bd0*/  FADD.FTZ R229, R119, -R195.reuse ;  /* 0x800000c377e57221 */ /* 0x100fe20000010000 */
[----:B------:R-:W-:Y:S01]  /*25be0*/  FFMA.FTZ R232, R167, R166, R226 ;  /* 0x000000a6a7e87223 */ /* 0x000fe200000100e2 */
[----:B------:R-:W-:Y:S01]  /*25bf0*/  FADD.FTZ R167, R117, -R195 ;  /* 0x800000c375a77221 */ /* 0x000fe20000010000 */
[----:B------:R-:W-:Y:S01]  /*25c00*/  SHF.L.U32 R228, R183, 0x10, RZ ;  /* 0x00000010b7e47819 */ /* 0x000fe200000006ff */
[----:B------:R-:W-:Y:S01]  /*25c10*/  IMAD.U32 R230, R182, 0x10000, RZ ;  /* 0x00010000b6e67824 */ /* 0x000fe200078e00ff */
[----:B------:R-:W-:Y:S01]  /*25c20*/  SHF.L.U32 R235, R179, 0x10, RZ ;  /* 0x00000010b3eb7819 */ /* 0x000fe200000006ff */
[----:B------:R-:W-:Y:S01]  /*25c30*/  FMUL.FTZ R229, R194, R229 ;  /* 0x000000e5c2e57220 */ /* 0x000fe20000410000 */
[----:B------:R-:W-:Y:S01]  /*25c40*/  SHF.L.U32 R166, R185, 0x10, RZ ;  /* 0x00000010b9a67819 */ /* 0x000fe200000006ff */
[----:B------:R-:W-:-:S02]  /*25c50*/  IMAD.U32 R237, R178, 0x10000, RZ ;  /* 0x00010000b2ed7824 */ /* 0x000fc400078e00ff */
[----:B------:R-:W-:Y:S01]  /*25c60*/  FMUL.FTZ R167, R194, R167 ;  /* 0x000000a7c2a77220 */ /* 0x000fe20000410000 */
[----:B------:R-:W-:Y:S02]  /*25c70*/  IMAD.U32 R226, R184, 0x10000, RZ ;  /* 0x00010000b8e27824 */ /* 0x000fe400078e00ff */
[----:B------:R-:W-:Y:S01]  /*25c80*/  FFMA.FTZ R228, R229, R228, R230 ;  /* 0x000000e4e5e47223 */ /* 0x000fe200000100e6 */
[----:B------:R-:W-:Y:S01]  /*25c90*/  FFMA.FTZ R234, R234, R235, R237 ;  /* 0x000000ebeaea7223 */ /* 0x000fe200000100ed */
[----:B0-----:R-:W-:-:S04]  /*25ca0*/  IMAD.WIDE.U32 R192, R227, 0x10, R192 ;  /* 0x00000010e3c07825 */ /* 0x001fc800078e00c0 */
[----:B------:R-:W-:Y:S01]  /*25cb0*/  FFMA.FTZ R229, R167, R166, R226 ;  /* 0x000000a6a7e57223 */ /* 0x000fe200000100e2 */
[----:B------:R-:W-:Y:S02]  /*25cc0*/  F2FP.BF16.F32.PACK_AB R166, R232, R231 ;  /* 0x000000e7e8a6723e */ /* 0x000fe400000010ff */
[----:B------:R-:W-:Y:S02]  /*25cd0*/  F2FP.BF16.F32.PACK_AB R167, R234, R233 ;  /* 0x000000e9eaa7723e */ /* 0x000fe400000010ff */
[----:B------:R-:W-:Y:S02]  /*25ce0*/  F2FP.BF16.F32.PACK_AB R165, R228, R165 ;  /* 0x000000a5e4a5723e */ /* 0x000fe400000010ff */
[----:B------:R-:W-:Y:S02]  /*25cf0*/  F2FP.BF16.F32.PACK_AB R164, R229, R164 ;  /* 0x000000a4e5a4723e */ /* 0x000fe400000010ff */
[----:B------:R-:W-:-:S03]  /*25d00*/  IADD3 R227, PT, PT, R227, 0x20, RZ ;  /* 0x00000020e3e37810 */ /* 0x000fc60007ffe0ff */
[----:B------:R0:W-:Y:S04]  /*25d10*/  STG.E.128 desc[UR6][R192.64], R164 ;  /* 0x000000a4c0007986 */ /* 0x0001e8000c101d06 */
.L_x_20814:
[----:B------:R-:W-:Y:S05]  /*25d20*/  BSYNC.RECONVERGENT B2 ;  /* 0x0000000000027941 */ /* 0x000fea0003800200 */
.L_x_20813:
[----:B------:R-:W-:Y:S01]  /*25d30*/  LOP3.LUT P0, RZ, R225, 0x20, RZ, 0xc0, !PT ;  /* 0x00000020e1ff7812 */ /* 0x000fe2000780c0ff */
[----:B------:R-:W-:-:S12]  /*25d40*/  BSSY.RECONVERGENT B2, `(.L_x_20815) ;  /* 0x0000032000027945 */ /* 0x000fd80003800200 */
[----:B------:R-:W-:Y:S05]  /*25d50*/  @!P0 BRA `(.L_x_20816) ;  /* 0x0000000000c08947 */ /* 0x000fea0003800000 */
[--C-:B0-----:R-:W-:Y:S01]  /*25d60*/  FADD.FTZ R165, R124, -R195.reuse ;  /* 0x800000c37ca57221 */ /* 0x101fe20000010000 */
[--C-:B------:R-:W-:Y:S01]  /*25d70*/  FADD.FTZ R229, R126, -R195.reuse ;  /* 0x800000c37ee57221 */ /* 0x100fe20000010000 */
[----:B------:R-:W-:Y:S01]  /*25d80*/  SHF.L.U32 R193, R48, 0x10, RZ ;  /* 0x0000001030c17819 */ /* 0x000fe200000006ff */
[----:B------:R-:W-:Y:S01]  /*25d90*/  IMAD.U32 R167, R44, 0x10000, RZ ;  /* 0x000100002ca77824 */ /* 0x000fe200078e00ff */
[----:B------:R-:W-:Y:S01]  /*25da0*/  SHF.L.U32 R192, R49, 0x10, RZ ;  /* 0x0000001031c07819 */ /* 0x000fe200000006ff */
[C---:B------:R-:W-:Y:S01]  /*25db0*/  FMUL.FTZ R164, R194.reuse, R165 ;  /* 0x000000a5c2a47220 */ /* 0x040fe20000410000 */
[----:B------:R-:W-:Y:S02]  /*25dc0*/  IMAD.U32 R166, R45, 0x10000, RZ ;  /* 0x000100002da67824 */ /* 0x000fe400078e00ff */
[----:B------:R-:W-:Y:S01]  /*25dd0*/  FMUL.FTZ R165, R194, R229 ;  /* 0x000000e5c2a57220 */ /* 0x000fe20000410000 */
[----:B------:R-:W-:Y:S01]  /*25de0*/  FADD.FTZ R231, R128, -R195 ;  /* 0x800000c380e77221 */ /* 0x000fe20000010000 */
[----:B------:R-:W-:Y:S01]  /*25df0*/  SHF.L.U32 R228, R50, 0x10, RZ ;  /* 0x0000001032e47819 */ /* 0x000fe200000006ff */
[----:B------:R-:W-:Y:S01]  /*25e00*/  FFMA.FTZ R164, R164, R167, R193 ;  /* 0x000000a7a4a47223 */ /* 0x000fe200000100c1 */
[----:B------:R-:W-:Y:S01]  /*25e10*/  FFMA.FTZ R165, R165, R166, R192 ;  /* 0x000000a6a5a57223 */ /* 0x000fe200000100c0 */
[----:B------:R-:W-:-:S02]  /*25e20*/  IMAD.U32 R226, R46, 0x10000, RZ ;  /* 0x000100002ee27824 */ /* 0x000fc400078e00ff */
[----:B------:R-:W-:Y:S01]  /*25e30*/  FMUL.FTZ R231, R194, R231 ;  /* 0x000000e7c2e77220 */ /* 0x000fe20000410000 */
[----:B------:R-:W0:Y:S01]  /*25e40*/  LDC.64 R192, c[0x0][0x428] ;  /* 0x00010a00ffc07b82 */ /* 0x000e220000000a00 */
[--C-:B------:R-:W-:Y:S01]  /*25e50*/  FADD.FTZ R229, R130, -R195.reuse ;  /* 0x800000c382e57221 */ /* 0x100fe20000010000 */
[--C-:B------:R-:W-:Y:S01]  /*25e60*/  FADD.FTZ R167, R129, -R195.reuse ;  /* 0x800000c381a77221 */ /* 0x100fe20000010000 */
[----:B------:R-:W-:Y:S01]  /*25e70*/  FFMA.FTZ R231, R231, R226, R228 ;  /* 0x000000e2e7e77223 */ /* 0x000fe200000100e4 */
[----:B------:R-:W-:Y:S01]  /*25e80*/  SHF.L.U32 R230, R51, 0x10, RZ ;  /* 0x0000001033e67819 */ /* 0x000fe200000006ff */
[----:B------:R-:W-:Y:S01]  /*25e90*/  FADD.FTZ R233, R131, -R195 ;  /* 0x800000c383e97221 */ /* 0x000fe20000010000 */
[----:B------:R-:W-:Y:S01]  /*25ea0*/  SHF.L.U32 R226, R172, 0x10, RZ ;  /* 0x00000010ace27819 */ /* 0x000fe200000006ff */
[----:B------:R-:W-:Y:S02]  /*25eb0*/  IMAD.U32 R228, R47, 0x10000, RZ ;  /* 0x000100002fe47824 */ /* 0x000fe400078e00ff */
[----:B------:R-:W-:Y:S01]  /*25ec0*/  FMUL.FTZ R229, R194, R229 ;  /* 0x000000e5c2e57220 */ /* 0x000fe20000410000 */
[----:B------:R-:W-:-:S02]  /*25ed0*/  IMAD.U32 R166, R173, 0x10000, RZ ;  /* 0x00010000ada67824 */ /* 0x000fc400078e00ff */
        /* <DEDUP_REMOVED lines=19> */
[----:B------:R-:W-:Y:S01]  /*26010*/  F2FP.BF16.F32.PACK_AB R167, R234, R233 ;  /* 0x000000e9eaa7723e */ /* 0x000fe200000010ff */
[----:B------:R-:W-:Y:S01]  /*26020*/  VIADD R227, R227, 0x20 ;  /* 0x00000020e3e37836 */ /* 0x000fe20000000000 */
[----:B------:R-:W-:Y:S02]  /*26030*/  F2FP.BF16.F32.PACK_AB R165, R228, R165 ;  /* 0x000000a5e4a5723e */ /* 0x000fe400000010ff */
[----:B------:R-:W-:-:S05]  /*26040*/  F2FP.BF16.F32.PACK_AB R164, R229, R164 ;  /* 0x000000a4e5a4723e */ /* 0x000fca00000010ff */
[----:B------:R1:W-:Y:S02]  /*26050*/  STG.E.128 desc[UR6][R192.64], R164 ;  /* 0x000000a4c0007986 */ /* 0x0003e4000c101d06 */
.L_x_20816:
[----:B------:R-:W-:Y:S05]  /*26060*/  BSYNC.RECONVERGENT B2 ;  /* 0x0000000000027941 */ /* 0x000fea0003800200 */
.L_x_20815:
[----:B------:R-:W-:Y:S01]  /*26070*/  LOP3.LUT P0, RZ, R225, 0x10, RZ, 0xc0, !PT ;  /* 0x00000010e1ff7812 */ /* 0x000fe2000780c0ff */
[----:B------:R-:W-:-:S12]  /*26080*/  BSSY.RECONVERGENT B2, `(.L_x_20817) ;  /* 0x0000032000027945 */ /* 0x000fd80003800200 */
[----:B------:R-:W-:Y:S05]  /*26090*/  @!P0 BRA `(.L_x_20818) ;  /* 0x0000000000c08947 */ /* 0x000fea0003800000 */
[--C-:B01----:R-:W-:Y:S01]  /*260a0*/  FADD.FTZ R165, R132, -R195.reuse ;  /* 0x800000c384a57221 */ /* 0x103fe20000010000 */
        /* <DEDUP_REMOVED lines=47> */
.L_x_20818:
[----:B------:R-:W-:Y:S05]  /*263a0*/  BSYNC.RECONVERGENT B2 ;  /* 0x0000000000027941 */ /* 0x000fea0003800200 */
.L_x_20817:
        /* <DEDUP_REMOVED lines=51> */
.L_x_20820:
[----:B------:R-:W-:Y:S05]  /*266e0*/  BSYNC.RECONVERGENT B2 ;  /* 0x0000000000027941 */ /* 0x000fea0003800200 */
.L_x_20819:
[----:B------:R-:W-:Y:S01]  /*266f0*/  LOP3.LUT P0, RZ, R225, 0x2, RZ, 0xc0, !PT ;  /* 0x00000002e1ff7812 */ /* 0x000fe2000780c0ff */
[----:B------:R-:W-:-:S12]  /*26700*/  BSSY.RECONVERGENT B2, `(.L_x_20821) ;  /* 0x0000032000027945 */ /* 0x000fd80003800200 */
[----:B------:R-:W-:Y:S05]  /*26710*/  @!P0 BRA `(.L_x_20822) ;  /* 0x0000000000c08947 */ /* 0x000fea0003800000 */
[--C-:B0123--:R-:W-:Y:S01]  /*26720*/  FADD.FTZ R165, R148, -R195.reuse ;  /* 0x800000c394a57221 */ /* 0x10ffe20000010000 */
        /* <DEDUP_REMOVED lines=47> */
.L_x_20822:
[----:B------:R-:W-:Y:S05]  /*26a20*/  BSYNC.RECONVERGENT B2 ;  /* 0x0000000000027941 */ /* 0x000fea0003800200 */
.L_x_20821:
[----:B------:R-:W-:-:S13]  /*26a30*/  LOP3.LUT P0, RZ, R225, 0x1, RZ, 0xc0, !PT ;  /* 0x00000001e1ff7812 */ /* 0x000fda000780c0ff */
[----:B------:R-:W-:Y:S05]  /*26a40*/  @!P0 BRA `(.L_x_20812) ;  /* 0x0000000000dc8947 */ /* 0x000fea0003800000 */
[--C-:B01234-:R-:W-:Y:S01]  /*26a50*/  FADD.FTZ R165, R156, -R195.reuse ;  /* 0x800000c39ca57221 */ /* 0x11ffe20000010000 */
[----:B------:R-:W-:Y:S01]  /*26a60*/  SHF.L.U32 R164, R96, 0x10, RZ ;  /* 0x0000001060a47819 */ /* 0x000fe200000006ff */
[----:B------:R-:W-:Y:S02]  /*26a70*/  IMAD.U32 R226, R92, 0x10000, RZ ;  /* 0x000100005ce27824 */ /* 0x000fe400078e00ff */
[--C-:B------:R-:W-:Y:S01]  /*26a80*/  FADD.FTZ R167, R158, -R195.reuse ;  /* 0x800000c39ea77221 */ /* 0x100fe20000010000 */
[C---:B------:R-:W-:Y:S01]  /*26a90*/  FMUL.FTZ R165, R194.reuse, R165 ;  /* 0x000000a5c2a57220 */ /* 0x040fe20000410000 */
[----:B------:R-:W-:Y:S01]  /*26aa0*/  SHF.L.U32 R166, R97, 0x10, RZ ;  /* 0x0000001061a67819 */ /* 0x000fe200000006ff */
[----:B------:R-:W-:Y:S02]  /*26ab0*/  IMAD.U32 R228, R93, 0x10000, RZ ;  /* 0x000100005de47824 */ /* 0x000fe400078e00ff */
[----:B------:R-:W-:Y:S01]  /*26ac0*/  FMUL.FTZ R167, R194, R167 ;  /* 0x000000a7c2a77220 */ /* 0x000fe20000410000 */
[----:B------:R-:W-:Y:S01]  /*26ad0*/  FFMA.FTZ R226, R165, R226, R164 ;  /* 0x000000e2a5e27223 */ /* 0x000fe200000100a4 */
[--C-:B------:R-:W-:Y:S01]  /*26ae0*/  FADD.FTZ R165, R157, -R195.reuse ;  /* 0x800000c39da57221 */ /* 0x100fe20000010000 */
[--C-:B------:R-:W-:Y:S01]  /*26af0*/  FADD.FTZ R193, R160, -R195.reuse ;  /* 0x800000c3a0c17221 */ /* 0x100fe20000010000 */
[----:B------:R-:W-:Y:S01]  /*26b00*/  FFMA.FTZ R228, R167, R228, R166 ;  /* 0x000000e4a7e47223 */ /* 0x000fe200000100a6 */
[--C-:B------:R-:W-:Y:S01]  /*26b10*/  FADD.FTZ R167, R159, -R195.reuse ;  /* 0x800000c39fa77221 */ /* 0x100fe20000010000 */
[----:B------:R-:W-:Y:S01]  /*26b20*/  FMUL.FTZ R166, R194, R165 ;  /* 0x000000a5c2a67220 */ /* 0x000fe20000410000 */
[--C-:B------:R-:W-:Y:S01]  /*26b30*/  FADD.FTZ R229, R161, -R195.reuse ;  /* 0x800000c3a1e57221 */ /* 0x100fe20000010000 */
[----:B------:R-:W0:Y:S01]  /*26b40*/  LDC.64 R164, c[0x0][0x428] ;  /* 0x00010a00ffa47b82 */ /* 0x000e220000000a00 */
[--C-:B------:R-:W-:Y:S01]  /*26b50*/  FADD.FTZ R231, R162, -R195.reuse ;  /* 0x800000c3a2e77221 */ /* 0x100fe20000010000 */
[----:B------:R-:W-:Y:S01]  /*26b60*/  PRMT R236, R95, 0x7632, R236 ;  /* 0x000076325fec7816 */ /* 0x000fe200000000ec */
[----:B------:R-:W-:Y:S01]  /*26b70*/  FADD.FTZ R195, R163, -R195 ;  /* 0x800000c3a3c37221 */ /* 0x000fe20000010000 */
[----:B------:R-:W-:Y:S01]  /*26b80*/  PRMT R238, R99, 0x7632, R238 ;  /* 0x0000763263ee7816 */ /* 0x000fe200000000ee */
[----:B------:R-:W-:Y:S01]  /*26b90*/  IMAD.U32 R232, R95, 0x10000, RZ ;  /* 0x000100005fe87824 */ /* 0x000fe200078e00ff */
[----:B------:R-:W-:Y:S01]  /*26ba0*/  SHF.L.U32 R234, R99, 0x10, RZ ;  /* 0x0000001063ea7819 */ /* 0x000fe200000006ff */
[----:B------:R-:W-:Y:S01]  /*26bb0*/  FMUL.FTZ R231, R194, R231 ;  /* 0x000000e7c2e77220 */ /* 0x000fe20000410000 */
[----:B------:R-:W-:Y:S01]  /*26bc0*/  SHF.L.U32 R230, R98, 0x10, RZ ;  /* 0x0000001062e67819 */ /* 0x000fe200000006ff */
[----:B------:R-:W-:Y:S01]  /*26bd0*/  IMAD.U32 R192, R94, 0x10000, RZ ;  /* 0x000100005ec07824 */ /* 0x000fe200078e00ff */
[----:B------:R-:W-:Y:S01]  /*26be0*/  SHF.L.U32 R238, R238, 0x10, RZ ;  /* 0x00000010eeee7819 */ /* 0x000fe200000006ff */
[----:B------:R-:W-:Y:S01]  /*26bf0*/  FMUL.FTZ R193, R194, R193 ;  /* 0x000000c1c2c17220 */ /* 0x000fe20000410000 */
[----:B------:R-:W-:-:S02]  /*26c00*/  IMAD.U32 R236, R236, 0x10000, RZ ;  /* 0x00010000ecec7824 */ /* 0x000fc400078e00ff */
[C---:B------:R-:W-:Y:S01]  /*26c10*/  FMUL.FTZ R195, R194.reuse, R195 ;  /* 0x000000c3c2c37220 */ /* 0x040fe20000410000 */
[----:B------:R-:W-:Y:S01]  /*26c20*/  FFMA.FTZ R233, R231, R232, R234 ;  /* 0x000000e8e7e97223 */ /* 0x000fe200000100ea */
[C---:B------:R-:W-:Y:S01]  /*26c30*/  FMUL.FTZ R167, R194.reuse, R167 ;  /* 0x000000a7c2a77220 */ /* 0x040fe20000410000 */
[----:B------:R-:W-:Y:S01]  /*26c40*/  FMUL.FTZ R229, R194, R229 ;  /* 0x000000e5c2e57220 */ /* 0x000fe20000410000 */
[----:B------:R-:W-:Y:S01]  /*26c50*/  FFMA.FTZ R230, R193, R192, R230 ;  /* 0x000000c0c1e67223 */ /* 0x000fe200000100e6 */
[----:B------:R-:W-:Y:S01]  /*26c60*/  FFMA.FTZ R236, R195, R236, R238 ;  /* 0x000000ecc3ec7223 */ /* 0x000fe200000100ee */
[----:B------:R-:W-:Y:S02]  /*26c70*/  PRMT R232, R94, 0x7632, R232 ;  /* 0x000076325ee87816 */ /* 0x000fe400000000e8 */
[----:B------:R-:W-:Y:S02]  /*26c80*/  PRMT R234, R98, 0x7632, R234 ;  /* 0x0000763262ea7816 */ /* 0x000fe400000000ea */
[----:B------:R-:W-:Y:S01]  /*26c90*/  PRMT R193, R92, 0x7632, R193 ;  /* 0x000076325cc17816 */ /* 0x000fe200000000c1 */
[----:B------:R-:W-:Y:S01]  /*26ca0*/  IMAD.U32 R232, R232, 0x10000, RZ ;  /* 0x00010000e8e87824 */ /* 0x000fe200078e00ff */
[----:B------:R-:W-:-:S02]  /*26cb0*/  PRMT R195, R96, 0x7632, R195 ;  /* 0x0000763260c37816 */ /* 0x000fc400000000c3 */
[----:B------:R-:W-:Y:S01]  /*26cc0*/  PRMT R192, R93, 0x7632, R192 ;  /* 0x000076325dc07816 */ /* 0x000fe200000000c0 */
[----:B------:R-:W-:Y:S01]  /*26cd0*/  IMAD.U32 R193, R193, 0x10000, RZ ;  /* 0x00010000c1c17824 */ /* 0x000fe200078e00ff */
[----:B------:R-:W-:Y:S02]  /*26ce0*/  PRMT R194, R97, 0x7632, R194 ;  /* 0x0000763261c27816 */ /* 0x000fe400000000c2 */
[----:B------:R-:W-:Y:S02]  /*26cf0*/  SHF.L.U32 R234, R234, 0x10, RZ ;  /* 0x00000010eaea7819 */ /* 0x000fe400000006ff */
[----:B------:R-:W-:Y:S01]  /*26d00*/  SHF.L.U32 R192, R192, 0x10, RZ ;  /* 0x00000010c0c07819 */ /* 0x000fe200000006ff */
[----:B------:R-:W-:Y:S01]  /*26d10*/  IMAD.U32 R194, R194, 0x10000, RZ ;  /* 0x00010000c2c27824 */ /* 0x000fe200078e00ff */
[----:B------:R-:W-:Y:S01]  /*26d20*/  SHF.L.U32 R195, R195, 0x10, RZ ;  /* 0x00000010c3c37819 */ /* 0x000fe200000006ff */
[----:B------:R-:W-:Y:S02]  /*26d30*/  FFMA.FTZ R231, R229, R232, R234 ;  /* 0x000000e8e5e77223 */ /* 0x000fe400000100ea */
[----:B------:R-:W-:Y:S01]  /*26d40*/  FFMA.FTZ R229, R167, R192, R194 ;  /* 0x000000c0a7e57223 */ /* 0x000fe200000100c2 */
[----:B------:R-:W-:Y:S01]  /*26d50*/  F2FP.BF16.F32.PACK_AB R167, R236, R233 ;  /* 0x000000e9eca7723e */ /* 0x000fe200000010ff */
[----:B------:R-:W-:Y:S01]  /*26d60*/  FFMA.FTZ R195, R166, R193, R195 ;  /* 0x000000c1a6c37223 */ /* 0x000fe200000100c3 */
[----:B0-----:R-:W-:Y:S01]  /*26d70*/  IMAD.WIDE.U32 R192, R227, 0x10, R164 ;  /* 0x00000010e3c07825 */ /* 0x001fe200078e00a4 */
[----:B------:R-:W-:-:S02]  /*26d80*/  F2FP.BF16.F32.PACK_AB R166, R231, R230 ;  /* 0x000000e6e7a6723e */ /* 0x000fc400000010ff */
[----:B------:R-:W-:Y:S02]  /*26d90*/  F2FP.BF16.F32.PACK_AB R165, R229, R228 ;  /* 0x000000e4e5a5723e */ /* 0x000fe400000010ff */
[----:B------:R-:W-:-:S05]  /*26da0*/  F2FP.BF16.F32.PACK_AB R164, R195, R226 ;  /* 0x000000e2c3a4723e */ /* 0x000fca00000010ff */
[----:B------:R0:W-:Y:S02]  /*26db0*/  STG.E.128 desc[UR6][R192.64], R164 ;  /* 0x000000a4c0007986 */ /* 0x0001e4000c101d06 */
.L_x_20812:
[----:B------:R-:W-:Y:S05]  /*26dc0*/  BSYNC.RECONVERGENT B1 ;  /* 0x0000000000017941 */ /* 0x000fea0003800200 */
.L_x_20811:
[----:B01234-:R-:W0:Y:S02]  /*26dd0*/  LDC.64 R164, c[0x0][0x380] ;  /* 0x0000e000ffa47b82 */ /* 0x01fe240000000a00 */
[----:B0-----:R-:W-:-:S05]  /*26de0*/  IMAD R4, R164, 0x4, R4 ;  /* 0x00000004a4047824 */ /* 0x001fca00078e0204 */
[----:B------:R-:W-:-:S13]  /*26df0*/  ISETP.GE.AND P0, PT, R4, R165, PT ;  /* 0x000000a50400720c */ /* 0x000fda0003f06270 */
[----:B------:R-:W-:Y:S05]  /*26e00*/  @!P0 BRA `(.L_x_20823) ;  /* 0xfffffda400848947 */ /* 0x000fea000383ffff */
[----:B------:R-:W-:Y:S05]  /*26e10*/  BSYNC B0 ;  /* 0x0000000000007941 */ /* 0x000fea0003800000 */
.L_x_20119:
[----:B------:R-:W-:Y:S05]  /*26e20*/  EXIT ;  /* 0x000000000000794d */ /* 0x000fea0003800000 */
.L_x_20810:
        /* <DEDUP_REMOVED lines=8> */
.L_x_20825:
[----:B------:R-:W-:Y:S05]  /*26eb0*/  BSYNC B1 ;  /* 0x0000000000017941 */ /* 0x000fea0003800000 */
.L_x_20824:
        /* <DEDUP_REMOVED lines=9> */
.L_x_20826:
[----:B------:R-:W-:Y:S02]  /*26f50*/  IMAD.MOV.U32 R230, RZ, RZ, 0x4 ;  /* 0x00000004ffe67424 */ /* 0x000fe400078e00ff */
[----:B------:R-:W-:-:S04]  /*26f60*/  IMAD.MOV.U32 R167, RZ, RZ, R231 ;  /* 0x000000ffffa77224 */ /* 0x000fc800078e00e7 */
[----:B------:R-:W-:-:S05]  /*26f70*/  FADD.FTZ R167, R166, R167 ;  /* 0x000000a7a6a77221 */ /* 0x000fca0000010000 */
[----:B------:R-:W-:-:S07]  /*26f80*/  MOV R233, R167 ;  /* 0x000000a700e97202 */ /* 0x000fce0000000f00 */
[----:B------:R-:W-:Y:S05]  /*26f90*/  WARPSYNC.COLLECTIVE R228, `(.L_x_20827) ;  /* 0x00000000e4087348 */ /* 0x000fea0003c00000 */
[----:B------:R0:W1:Y:S02]  /*26fa0*/  SHFL.BFLY P6, R231, R233, R230, R235 ;  /* 0x0c0000e6e9e77389 */ /* 0x00006400000c00eb */
[----:B01----:R-:W-:Y:S05]  /*26fb0*/  ENDCOLLECTIVE ;  /* 0x000000000000791b */ /* 0x003fea0003800000 */
.L_x_20827:
[----:B------:R-:W-:Y:S01]  /*26fc0*/  HFMA2 R230, -RZ, RZ, 0, 4.76837158203125e-07 ;  /* 0x00000008ffe67431 */ /* 0x000fe200000001ff */
[----:B------:R-:W-:-:S05]  /*26fd0*/  MOV R164, R231 ;  /* 0x000000e700a47202 */ /* 0x000fca0000000f00 */
[----:B------:R-:W-:-:S04]  /*26fe0*/  FADD.FTZ R194, R167, R164 ;  /* 0x000000a4a7c27221 */ /* 0x000fc80000010000 */
[----:B------:R-:W-:-:S07]  /*26ff0*/  IMAD.MOV.U32 R233, RZ, RZ, R194 ;  /* 0x000000ffffe97224 */ /* 0x000fce00078e00c2 */
[----:B------:R-:W-:Y:S05]  /*27000*/  WARPSYNC.COLLECTIVE R228, `(.L_x_20828) ;  /* 0x00000000e4087348 */ /* 0x000fea0003c00000 */
[----:B------:R0:W1:Y:S02]  /*27010*/  SHFL.BFLY P6, R231, R233, R230, R235 ;  /* 0x0c0000e6e9e77389 */ /* 0x00006400000c00eb */
[----:B01----:R-:W-:Y:S05]  /*27020*/  ENDCOLLECTIVE ;  /* 0x000000000000791b */ /* 0x003fea0003800000 */
.L_x_20828:
        /* <DEDUP_REMOVED lines=8> */
.L_x_20829:
        /* <DEDUP_REMOVED lines=105> */
.L_x_20830:
[----:B------:R-:W-:Y:S02]  /*27740*/  IMAD.MOV.U32 R230, RZ, RZ, 0x2 ;  /* 0x00000002ffe67424 */ /* 0x000fe400078e00ff */
[----:B------:R-:W-:-:S04]  /*27750*/  IMAD.MOV.U32 R165, RZ, RZ, R231 ;  /* 0x000000ffffa57224 */ /* 0x000fc800078e00e7 */
[----:B------:R-:W-:-:S05]  /*27760*/  FADD.FTZ R165, R164, R165 ;  /* 0x000000a5a4a57221 */ /* 0x000fca0000010000 */
[----:B------:R-:W-:-:S07]  /*27770*/  MOV R233, R165 ;  /* 0x000000a500e97202 */ /* 0x000fce0000000f00 */
[----:B------:R-:W-:Y:S05]  /*27780*/  WARPSYNC.COLLECTIVE R228, `(.L_x_20831) ;  /* 0x00000000e4087348 */ /* 0x000fea0003c00000 */
[----:B------:R0:W1:Y:S02]  /*27790*/  SHFL.BFLY P6, R231, R233, R230, R235 ;  /* 0x0c0000e6e9e77389 */ /* 0x00006400000c00eb */
[----:B01----:R-:W-:Y:S05]  /*277a0*/  ENDCOLLECTIVE ;  /* 0x000000000000791b */ /* 0x003fea0003800000 */
.L_x_20831:
[----:B------:R-:W-:Y:S01]  /*277b0*/  HFMA2 R230, -RZ, RZ, 0, 2.384185791015625e-07 ;  /* 0x00000004ffe67431 */ /* 0x000fe200000001ff */
[----:B------:R-:W-:-:S05]  /*277c0*/  MOV R166, R231 ;  /* 0x000000e700a67202 */ /* 0x000fca0000000f00 */
[----:B------:R-:W-:-:S04]  /*277d0*/  FADD.FTZ R166, R165, R166 ;  /* 0x000000a6a5a67221 */ /* 0x000fc80000010000 */
[----:B------:R-:W-:-:S07]  /*277e0*/  IMAD.MOV.U32 R233, RZ, RZ, R166 ;  /* 0x000000ffffe97224 */ /* 0x000fce00078e00a6 */
[----:B------:R-:W-:Y:S05]  /*277f0*/  WARPSYNC.COLLECTIVE R228, `(.L_x_20832) ;  /* 0x00000000e4087348 */ /* 0x000fea0003c00000 */
[----:B------:R0:W1:Y:S02]  /*27800*/  SHFL.BFLY P6, R231, R233, R230, R235 ;  /* 0x0c0000e6e9e77389 */ /* 0x00006400000c00eb */
[----:B01----:R-:W-:Y:S05]  /*27810*/  ENDCOLLECTIVE ;  /* 0x000000000000791b */ /* 0x003fea0003800000 */
.L_x_20832:
[----:B------:R-:W-:Y:S02]  /*27820*/  IMAD.MOV.U32 R230, RZ, RZ, 0x8 ;  /* 0x00000008ffe67424 */ /* 0x000fe400078e00ff */
[----:B------:R-:W-:-:S04]  /*27830*/  IMAD.MOV.U32 R167, RZ, RZ, R231 ;  /* 0x000000ffffa77224 */ /* 0x000fc800078e00e7 */
[----:B------:R-:W-:-:S05]  /*27840*/  FADD.FTZ R167, R166, R167 ;  /* 0x000000a7a6a77221 */ /* 0x000fca0000010000 */
[----:B------:R-:W-:-:S07]  /*27850*/  MOV R233, R167 ;  /* 0x000000a700e97202 */ /* 0x000fce0000000f00 */
[----:B------:R-:W-:Y:S05]  /*27860*/  WARPSYNC.COLLECTIVE R228, `(.L_x_20833) ;  /* 0x00000000e4087348 */ /* 0x000fea0003c00000 */
[----:B------:R0:W1:Y:S02]  /*27870*/  SHFL.BFLY P6, R231, R233, R230, R235 ;  /* 0x0c0000e6e9e77389 */ /* 0x00006400000c00eb */
[----:B01----:R-:W-:Y:S05]  /*27880*/  ENDCOLLECTIVE ;  /* 0x000000000000791b */ /* 0x003fea0003800000 */
.L_x_20833:
[----:B------:R-:W-:Y:S01]  /*27890*/  HFMA2 R230, -RZ, RZ, 0, 9.5367431640625e-07 ;  /* 0x00000010ffe67431 */ /* 0x000fe200000001ff */
[----:B------:R-:W-:-:S05]  /*278a0*/  MOV R194, R231 ;  /* 0x000000e700c27202 */ /* 0x000fca0000000f00 */
[----:B------:R-:W-:-:S04]  /*278b0*/  FADD.FTZ R194, R167, R194 ;  /* 0x000000c2a7c27221 */ /* 0x000fc80000010000 */
[----:B------:R-:W-:-:S07]  /*278c0*/  IMAD.MOV.U32 R233, RZ, RZ, R194 ;  /* 0x000000ffffe97224 */ /* 0x000fce00078e00c2 */
[----:B------:R-:W-:Y:S05]  /*278d0*/  WARPSYNC.COLLECTIVE R228, `(.L_x_20834) ;  /* 0x00000000e4087348 */ /* 0x000fea0003c00000 */
[----:B------:R0:W1:Y:S02]  /*278e0*/  SHFL.BFLY P6, R231, R233, R230, R235 ;  /* 0x0c0000e6e9e77389 */ /* 0x00006400000c00eb */
[----:B01----:R-:W-:Y:S05]  /*278f0*/  ENDCOLLECTIVE ;  /* 0x000000000000791b */ /* 0x003fea0003800000 */
.L_x_20834:
[----:B------:R-:W-:Y:S05]  /*27900*/  BRA `(.L_x_20835) ;  /* 0xffffffdc00dc7947 */ /* 0x000fea000383ffff */
.L_x_20836:
        /* <DEDUP_REMOVED lines=15> */
.L_x_54390:


//--------------------- .text._ZN10layer_norm13ln_fwd_kernelINS_13Kernel_traitsI13__nv_bfloat16S2_fS2_fjLj1536ELj1ELj4ELj1ELj16ENS_18Kernel_traits_baseILj1536ES2_S2_fS2_fjLj128EEEEELb1ELb1ELb1ELb1EEEvNS_9FwdParamsE --------------------------
	.section	.text._ZN10layer_norm13ln_fwd_kernelINS_13Kernel_traitsI13__nv_bfloat16S2_fS2_fjLj1536ELj1ELj4ELj1ELj16ENS_18Kernel_traits_baseILj1536ES2_S2_fS2_fjLj128EEEEELb1ELb1ELb1ELb1EEEvNS_9FwdParamsE,"ax",@progbits
	.align	128
        .global         _ZN10layer_norm13ln_fwd_kernelINS_13Kernel_traitsI13__nv_bfloat16S2_fS2_fjLj1536ELj1ELj4ELj1ELj16ENS_18Kernel_traits_baseILj1536ES2_S2_fS2_fjLj128EEEEELb1ELb1ELb1ELb1EEEvNS_9FwdParamsE
        .type           _ZN10layer_norm13ln_fwd_kernelINS_13Kernel_traitsI13__nv_bfloat16S2_fS2_fjLj1536ELj1ELj4ELj1ELj16ENS_18Kernel_traits_baseILj1536ES2_S2_fS2_fjLj128EEEEELb1ELb1ELb1ELb1EEEvNS_9FwdParamsE,@function
        .size           _ZN10layer_norm13ln_fwd_kernelINS_13Kernel_traitsI13__nv_bfloat16S2_fS2_fjLj1536ELj1ELj4ELj1ELj16ENS_18Kernel_traits_baseILj1536ES2_S2_fS2_fjLj128EEEEELb1ELb1ELb1ELb1EEEvNS_9FwdParamsE,(.L_x_54391 - _ZN10layer_norm13ln_fwd_kernelINS_13Kernel_traitsI13__nv_bfloat16S2_fS2_fjLj1536ELj1ELj4ELj1ELj16ENS_18Kernel_traits_baseILj1536ES2_S2_fS2_fjLj128EEEEELb1ELb1ELb1ELb1EEEvNS_9FwdParamsE)
        .other          _ZN10layer_norm13ln_fwd_kernelINS_13Kernel_traitsI13__nv_bfloat16S2_fS2_fjLj1536ELj1ELj4ELj1ELj16ENS_18Kernel_traits_baseILj1536ES2_S2_fS2_fjLj128EEEEELb1ELb1ELb1ELb1EEEvNS_9FwdParamsE,@"STO_CUDA_ENTRY STV_DEFAULT"
_ZN10layer_norm13ln_fwd_kernelINS_13Kernel_traitsI13__nv_bfloat16S2_fS2_fjLj1536ELj1ELj4ELj1ELj16ENS_18Kernel_traits_baseILj1536ES2_S2_fS2_fjLj128EEEEELb1ELb1ELb1ELb1EEEvNS_9FwdParamsE:
.text._ZN10layer_norm13ln_fwd_kernelINS_13Kernel_traitsI13__nv_bfloat16S2_fS2_fjLj1536ELj1ELj4ELj1ELj16ENS_18Kernel_traits_baseILj1536ES2_S2_fS2_fjLj128EEEEELb1ELb1ELb1ELb1EEEvNS_9FwdParamsE:
        /* <DEDUP_REMOVED lines=75> */
.L_x_20837:
        /* <DEDUP_REMOVED lines=28> */
.L_x_20838:
[----:B------:R-:W1:Y:S02]  /*0670*/  LDCU UR4, c[0x0][0x384] ;  /* 0x00007080ff0477ac */ /* 0x000e640008000800 */
[----:B-1----:R-:W-:-:S13]  /*0680*/  ISETP.GE.AND P0, PT, R3, UR4, PT ;  /* 0x0000000403007c0c */ /* 0x002fda000bf06270 */
[----:B------:R-:W-:Y:S05]  /*0690*/  @P0 EXIT ;  /* 0x000000000000094d */ /* 0x000fea0003800000 */
[----:B0-----:R-:W-:-:S04]  /*06a0*/  IMAD.HI.U32 R6, R0, -0x326172a9, RZ ;  /* 0xcd9e8d5700067827 */ /* 0x001fc800078e00ff */
[----:B------:R-:W-:Y:S01]  /*06b0*/  HFMA2 R213, -RZ, RZ, 0, 0 ;  /* 0x00000000ffd57431 */ /* 0x000fe200000001ff */
[----:B------:R-:W-:Y:S01]  /*06c0*/  BSSY B0, `(.L_x_20839) ;  /* 0x0002441000007945 */ /* 0x000fe20003800000 */
[----:B-----5:R-:W-:Y:S01]  /*06d0*/  PRMT R15, R76, 0x7632, R15 ;  /* 0x000076324c0f7816 */ /* 0x020fe2000000000f */
[----:B------:R-:W-:Y:S01]  /*06e0*/  IMAD.HI.U32 R7, R4, -0x2daee0ad, RZ ;  /* 0xd2511f5304077827 */ /* 0x000fe200078e00ff */
[----:B------:R-:W-:Y:S01]  /*06f0*/  LOP3.LUT R6, R5, UR6, R6, 0x96, !PT ;  /* 0x0000000605067c12 */ /* 0x000fe2000f8e9606 */
[----:B------:R-:W0:Y:S01]  /*0700*/  LDCU.U8 UR11, c[0x0][0x410] ;  /* 0x00008200ff0b77ac */ /* 0x000e220008000000 */
[----:B------:R-:W-:Y:S01]  /*0710*/  PRMT R16, R52, 0x7632, R16 ;  /* 0x0000763234107816 */ /* 0x000fe20000000010 */
[----:B------:R-:W-:Y:S01]  /*0720*/  IMAD R11, R4, -0x2daee0ad, RZ ;  /* 0xd2511f53040b7824 */ /* 0x000fe200078e02ff */
[----:B------:R-:W-:Y:S01]  /*0730*/  LOP3.LUT R7, R7, UR7, RZ, 0x3c, !PT ;  /* 0x0000000707077c12 */ /* 0x000fe2000f8e3cff */
[----:B------:R-:W-:Y:S01]  /*0740*/  IMAD.HI.U32 R10, R6, -0x2daee0ad, RZ ;  /* 0xd2511f53060a7827 */ /* 0x000fe200078e00ff */
[----:B------:R-:W-:Y:S01]  /*0750*/  PRMT R17, R75, 0x7632, R17 ;  /* 0x000076324b117816 */ /* 0x000fe20000000011 */
[----:B------:R-:W1:Y:S01]  /*0760*/  LDCU UR14, c[0x0][0x448] ;  /* 0x00008900ff0e77ac */ /* 0x000e620008000800 */
[----:B------:R-:W-:Y:S01]  /*0770*/  PRMT R18, R51, 0x7632, R18 ;  /* 0x0000763233127816 */ /* 0x000fe20000000012 */
[----:B------:R-:W-:Y:S01]  /*0780*/  IMAD R9, R0, -0x326172a9, RZ ;  /* 0xcd9e8d5700097824 */ /* 0x000fe200078e02ff */
[----:B------:R-:W-:Y:S01]  /*0790*/  LOP3.LUT R10, R11, UR16, R10, 0x96, !PT ;  /* 0x000000100b0a7c12 */ /* 0x000fe2000f8e960a */
[----:B------:R-:W-:Y:S01]  /*07a0*/  IMAD.HI.U32 R8, R7, -0x326172a9, RZ ;  /* 0xcd9e8d5707087827 */ /* 0x000fe200078e00ff */
[----:B------:R-:W-:Y:S01]  /*07b0*/  PRMT R19, R74, 0x7632, R19 ;  /* 0x000076324a137816 */ /* 0x000fe20000000013 */
[----:B------:R-:W2:Y:S01]  /*07c0*/  LDCU.64 UR12, c[0x0][0x408] ;  /* 0x00008100ff0c77ac */ /* 0x000ea20008000a00 */
        /* <DEDUP_REMOVED lines=120> */
[----:B01234-:R-:W-:-:S07]  /*0f50*/  PRMT R212, R80, 0x7632, R212 ;  /* 0x0000763250d47816 */ /* 0x01ffce00000000d4 */
.L_x_21521:
[----:B------:R-:W0:Y:S08]  /*0f60*/  LDC.64 R116, c[0x0][0x3f0] ;  /* 0x0000fc00ff747b82 */ /* 0x000e300000000a00 */
        /* <DEDUP_REMOVED lines=17> */
[----:B------:R-:W-:Y:S01]  /*1080*/  IMAD R120, R3, R234, RZ ;  /* 0x000000ea03787224 */ /* 0x000fe200078e02ff */
[----:B------:R-:W-:Y:S01]  /*1090*/  MOV R239, UR6 ;  /* 0x0000000600ef7c02 */ /* 0x000fe20008000f00 */
[----:B------:R-:W-:Y:S01]  /*10a0*/  BSSY.RECONVERGENT B1, `(.L_x_20840) ;  /* 0x0000581000017945 */ /* 0x000fe20003800200 */
[----:B------:R-:W-:Y:S02]  /*10b0*/  ISETP.NE.AND.EX P0, PT, RZ, UR5, PT, P0 ;  /* 0x00000005ff007c0c */ /* 0x000fe4000bf05300 */
[----:B------:R-:W-:Y:S01]  /*10c0*/  SHF.R.S32.HI R121, RZ, 0x1f, R120 ;  /* 0x0000001fff797819 */ /* 0x000fe20000011478 */
[----:B------:R-:W-:-:S03]  /*10d0*/  VIADD R239, R239, 0x1715609d ;  /* 0x1715609defef7836 */ /* 0x000fc60000000000 */
        /* <DEDUP_REMOVED lines=33> */
.L_x_20846:
        /* <DEDUP_REMOVED lines=13> */
.L_x_20848:
[----:B------:R-:W-:Y:S05]  /*13c0*/  BSYNC.RECONVERGENT B4 ;  /* 0x0000000000047941 */ /* 0x000fea0003800200 */
.L_x_20847:
        /* <DEDUP_REMOVED lines=21> */
[----:B------:R-:W-:-:S04]  /*1520*/  LOP3.LUT R119, R239, R6, R117, 0x96, !PT ;  /* 0x00000006ef777212 */ /* 0x000fc800078e9675 */
        /* <DEDUP_REMOVED lines=16> */
[----:B------:R-:W-:Y:S02]  /*1630*/  MOV R216, R116 ;  /* 0x0000007400d87202 */ /* 0x000fe40000000f00 */
[----:B------:R-:W-:Y:S01]  /*1640*/  LOP3.LUT R7, R118, UR30, R117, 0x96, !PT ;  /* 0x0000001e76077c12 */ /* 0x000fe2000f8e9675 */
[----:B------:R-:W-:Y:S01]  /*1650*/  IMAD.MOV.U32 R116, RZ, RZ, R214 ;  /* 0x000000ffff747224 */ /* 0x000fe200078e00d6 */
[----:B------:R-:W-:-:S07]  /*1660*/  LOP3.LUT R6, R6, UR31, R139, 0x96, !PT ;  /* 0x0000001f06067c12 */ /* 0x000fce000f8e968b */
.L_x_20845:
[----:B------:R-:W-:Y:S05]  /*1670*/  BSYNC.RECONVERGENT B3 ;  /* 0x0000000000037941 */ /* 0x000fea0003800200 */
.L_x_20844:
        /* <DEDUP_REMOVED lines=11> */
.L_x_20843:
[----:B------:R-:W-:Y:S05]  /*1730*/  BSYNC.RECONVERGENT B2 ;  /* 0x0000000000027941 */ /* 0x000fea0003800200 */
.L_x_20842:
        /* <DEDUP_REMOVED lines=17> */
.L_x_20853:
        /* <DEDUP_REMOVED lines=13> */
.L_x_20855:
[----:B------:R-:W-:Y:S05]  /*1920*/  BSYNC.RECONVERGENT B4 ;  /* 0x0000000000047941 */ /* 0x000fea0003800200 */
.L_x_20854:
        /* <DEDUP_REMOVED lines=42> */
.L_x_20852:
[----:B------:R-:W-:Y:S05]  /*1bd0*/  BSYNC.RECONVERGENT B3 ;  /* 0x0000000000037941 */ /* 0x000fea0003800200 */
.L_x_20851:
        /* <DEDUP_REMOVED lines=11> */
.L_x_20850:
[----:B------:R-:W-:Y:S05]  /*1c90*/  BSYNC.RECONVERGENT B2 ;  /* 0x0000000000027941 */ /* 0x000fea0003800200 */
.L_x_20849:
        /* <DEDUP_REMOVED lines=17> */
.L_x_20860:
        /* <DEDUP_REMOVED lines=13> */
.L_x_20862:
[----:B------:R-:W-:Y:S05]  /*1e80*/  BSYNC.RECONVERGENT B4 ;  /* 0x0000000000047941 */ /* 0x000fea0003800200 */
.L_x_20861:
        /* <DEDUP_REMOVED lines=43> */
.L_x_20859:
[----:B------:R-:W-:Y:S05]  /*2140*/  BSYNC.RECONVERGENT B3 ;  /* 0x0000000000037941 */ /* 0x000fea0003800200 */
.L_x_20858:
        /* <DEDUP_REMOVED lines=11> */
.L_x_20857:
[----:B------:R-:W-:Y:S05]  /*2200*/  BSYNC.RECONVERGENT B2 ;  /* 0x0000000000027941 */ /* 0x000fea0003800200 */
.L_x_20856:
        /* <DEDUP_REMOVED lines=17> */
.L_x_20867:
        /* <DEDUP_REMOVED lines=13> */
.L_x_20869:
[----:B------:R-:W-:Y:S05]  /*23f0*/  BSYNC.RECONVERGENT B4 ;  /* 0x0000000000047941 */ /* 0x000fea0003800200 */
.L_x_20868:
        /* <DEDUP_REMOVED lines=43> */
.L_x_20866:
[----:B------:R-:W-:Y:S05]  /*26b0*/  BSYNC.RECONVERGENT B3 ;  /* 0x0000000000037941 */ /* 0x000fea0003800200 */
.L_x_20865:
        /* <DEDUP_REMOVED lines=11> */
.L_x_20864:
[----:B------:R-:W-:Y:S05]  /*2770*/  BSYNC.RECONVERGENT B2 ;  /* 0x0000000000027941 */ /* 0x000fea0003800200 */
.L_x_20863:
        /* <DEDUP_REMOVED lines=17> */
.L_x_20874:
        /* <DEDUP_REMOVED lines=13> */
.L_x_20876:
[----:B------:R-:W-:Y:S05]  /*2960*/  BSYNC.RECONVERGENT B4 ;  /* 0x0000000000047941 */ /* 0x000fea0003800200 */
.L_x_20875:
        /* <DEDUP_REMOVED lines=43> */
.L_x_20873:
[----:B------:R-:W-:Y:S05]  /*2c20*/  BSYNC.RECONVERGENT B3 ;  /* 0x0000000000037941 */ /* 0x000fea0003800200 */
.L_x_20872:
        /* <DEDUP_REMOVED lines=11> */
.L_x_20871:
[----:B------:R-:W-:Y:S05]  /*2ce0*/  BSYNC.RECONVERGENT B2 ;  /* 0x0000000000027941 */ /* 0x000fea0003800200 */
.L_x_20870:
        /* <DEDUP_REMOVED lines=17> */
.L_x_20881:
        /* <DEDUP_REMOVED lines=13> */
.L_x_20883:
[----:B------:R-:W-:Y:S05]  /*2ed0*/  BSYNC.RECONVERGENT B4 ;  /* 0x0000000000047941 */ /* 0x000fea0003800200 */
.L_x_20882:
        /* <DEDUP_REMOVED lines=43> */
.L_x_20880:
[----:B------:R-:W-:Y:S05]  /*3190*/  BSYNC.RECONVERGENT B3 ;  /* 0x0000000000037941 */ /* 0x000fea0003800200 */
.L_x_20879:
        /* <DEDUP_REMOVED lines=11> */
.L_x_20878:
[----:B------:R-:W-:Y:S05]  /*3250*/  BSYNC.RECONVERGENT B2 ;  /* 0x0000000000027941 */ /* 0x000fea0003800200 */
.L_x_20877:
        /* <DEDUP_REMOVED lines=17> */
.L_x_20888:
        /* <DEDUP_REMOVED lines=13> */
.L_x_20890:
[----:B------:R-:W-:Y:S05]  /*3440*/  BSYNC.RECONVERGENT B4 ;  /* 0x0000000000047941 */ /* 0x000fea0003800200 */
.L_x_20889:
        /* <DEDUP_REMOVED lines=43> */
.L_x_20887:
[----:B------:R-:W-:Y:S05]  /*3700*/  BSYNC.RECONVERGENT B3 ;  /* 0x0000000000037941 */ /* 0x000fea0003800200 */
.L_x_20886:
        /* <DEDUP_REMOVED lines=11> */
.L_x_20885:
[----:B------:R-:W-:Y:S05]  /*37c0*/  BSYNC.RECONVERGENT B2 ;  /* 0x0000000000027941 */ /* 0x000fea0003800200 */
.L_x_20884:
        /* <DEDUP_REMOVED lines=16> */
.L_x_20894:
        /* <DEDUP_REMOVED lines=13> */
.L_x_20896:
[----:B------:R-:W-:Y:S05]  /*39a0*/  BSYNC.RECONVERGENT B3 ;  /* 0x0000000000037941 */ /* 0x000fea0003800200 */
.L_x_20895:
        /* <DEDUP_REMOVED lines=43> */
.L_x_20893:
[----:B------:R-:W-:Y:S05]  /*3c60*/  BSYNC.RECONVERGENT B2 ;  /* 0x0000000000027941 */ /* 0x000fea0003800200 */
.L_x_20892:
        /* <DEDUP_REMOVED lines=10> */
[----:B------:R-:W-:Y:S01]  /*3d10*/  FFMA.FTZ R123, R130, R123, R115 ;  /* 0x0000007b827b7223 */ /* 0x000fe20000010073 */
[----:B------:R-:W-:Y:S06]  /*3d20*/  BRA `(.L_x_20891) ;  /* 0x0000002800e07947 */ /* 0x000fec0003800000 */
.L_x_20841:
        /* <DEDUP_REMOVED lines=21> */
.L_x_20901:
        /* <DEDUP_REMOVED lines=13> */
.L_x_20903:
[----:B------:R-:W-:Y:S05]  /*3f50*/  BSYNC.RECONVERGENT B4 ;  /* 0x0000000000047941 */ /* 0x000fea0003800200 */
.L_x_20902:
        /* <DEDUP_REMOVED lines=42> */
.L_x_20900:
[----:B------:R-:W-:Y:S05]  /*4200*/  BSYNC.RECONVERGENT B3 ;  /* 0x0000000000037941 */ /* 0x000fea0003800200 */
.L_x_20899:
        /* <DEDUP_REMOVED lines=11> */
.L_x_20898:
[----:B------:R-:W-:Y:S05]  /*42c0*/  BSYNC.RECONVERGENT B2 ;  /* 0x0000000000027941 */ /* 0x000fea0003800200 */
.L_x_20897:
        /* <DEDUP_REMOVED lines=17> */
.L_x_20908:
        /* <DEDUP_REMOVED lines=13> */
.L_x_20910:
[----:B------:R-:W-:Y:S05]  /*44b0*/  BSYNC.RECONVERGENT B4 ;  /* 0x0000000000047941 */ /* 0x000fea0003800200 */
.L_x_20909:
        /* <DEDUP_REMOVED lines=42> */
.L_x_20907:
[----:B------:R-:W-:Y:S05]  /*4760*/  BSYNC.RECONVERGENT B3 ;  /* 0x0000000000037941 */ /* 0x000fea0003800200 */
.L_x_20906:
        /* <DEDUP_REMOVED lines=11> */
.L_x_20905:
[----:B------:R-:W-:Y:S05]  /*4820*/  BSYNC.RECONVERGENT B2 ;  /* 0x0000000000027941 */ /* 0x000fea0003800200 */
.L_x_20904:
        /* <DEDUP_REMOVED lines=17> */
.L_x_20915:
        /* <DEDUP_REMOVED lines=13> */
.L_x_20917:
[----:B------:R-:W-:Y:S05]  /*4a10*/  BSYNC.RECONVERGENT B4 ;  /* 0x0000000000047941 */ /* 0x000fea0003800200 */
.L_x_20916:
        /* <DEDUP_REMOVED lines=43> */
.L_x_20914:
[----:B------:R-:W-:Y:S05]  /*4cd0*/  BSYNC.RECONVERGENT B3 ;  /* 0x0000000000037941 */ /* 0x000fea0003800200 */
.L_x_20913:
        /* <DEDUP_REMOVED lines=11> */
.L_x_20912:
[----:B------:R-:W-:Y:S05]  /*4d90*/  BSYNC.RECONVERGENT B2 ;  /* 0x0000000000027941 */ /* 0x000fea0003800200 */
.L_x_20911:
        /* <DEDUP_REMOVED lines=17> */
.L_x_20922:
        /* <DEDUP_REMOVED lines=13> */
.L_x_20924:
[----:B------:R-:W-:Y:S05]  /*4f80*/  BSYNC.RECONVERGENT B4 ;  /* 0x0000000000047941 */ /* 0x000fea0003800200 */
.L_x_20923:
        /* <DEDUP_REMOVED lines=43> */
.L_x_20921:
[----:B------:R-:W-:Y:S05]  /*5240*/  BSYNC.RECONVERGENT B3 ;  /* 0x0000000000037941 */ /* 0x000fea0003800200 */
.L_x_20920:
        /* <DEDUP_REMOVED lines=11> */
.L_x_20919:
[----:B------:R-:W-:Y:S05]  /*5300*/  BSYNC.RECONVERGENT B2 ;  /* 0x0000000000027941 */ /* 0x000fea0003800200 */
.L_x_20918:
        /* <DEDUP_REMOVED lines=17> */
.L_x_20929:
        /* <DEDUP_REMOVED lines=13> */
.L_x_20931:
[----:B------:R-:W-:Y:S05]  /*54f0*/  BSYNC.RECONVERGENT B4 ;  /* 0x0000000000047941 */ /* 0x000fea0003800200 */
.L_x_20930:
        /* <DEDUP_REMOVED lines=43> */
.L_x_20928:
[----:B------:R-:W-:Y:S05]  /*57b0*/  BSYNC.RECONVERGENT B3 ;  /* 0x0000000000037941 */ /* 0x000fea0003800200 */
.L_x_20927:
        /* <DEDUP_REMOVED lines=11> */
.L_x_20926:
[----:B------:R-:W-:Y:S05]  /*5870*/  BSYNC.RECONVERGENT B2 ;  /* 0x0000000000027941 */ /* 0x000fea0003800200 */
.L_x_20925:
        /* <DEDUP_REMOVED lines=17> */
.L_x_20936:
        /* <DEDUP_REMOVED lines=13> */
.L_x_20938:
[----:B------:R-:W-:Y:S05]  /*5a60*/  BSYNC.RECONVERGENT B4 ;  /* 0x0000000000047941 */ /* 0x000fea0003800200 */
.L_x_20937:
        /* <DEDUP_REMOVED lines=43> */
.L_x_20935:
[----:B------:R-:W-:Y:S05]  /*5d20*/  BSYNC.RECONVERGENT B3 ;  /* 0x0000000000037941 */ /* 0x000fea0003800200 */
.L_x_20934:
        /* <DEDUP_REMOVED lines=11> */
.L_x_20933:
[----:B------:R-:W-:Y:S05]  /*5de0*/  BSYNC.RECONVERGENT B2 ;  /* 0x0000000000027941 */ /* 0x000fea0003800200 */
.L_x_20932:
        /* <DEDUP_REMOVED lines=17> */
.L_x_20943:
        /* <DEDUP_REMOVED lines=13> */
.L_x_20945:
[----:B------:R-:W-:Y:S05]  /*5fd0*/  BSYNC.RECONVERGENT B4 ;  /* 0x0000000000047941 */ /* 0x000fea0003800200 */
.L_x_20944:
        /* <DEDUP_REMOVED lines=43> */
.L_x_20942:
[----:B------:R-:W-:Y:S05]  /*6290*/  BSYNC.RECONVERGENT B3 ;  /* 0x0000000000037941 */ /* 0x000fea0003800200 */
.L_x_20941:
        /* <DEDUP_REMOVED lines=11> */
.L_x_20940:
[----:B------:R-:W-:Y:S05]  /*6350*/  BSYNC.RECONVERGENT B2 ;  /* 0x0000000000027941 */ /* 0x000fea0003800200 */
.L_x_20939:
        /* <DEDUP_REMOVED lines=16> */
.L_x_20948:
        /* <DEDUP_REMOVED lines=13> */
.L_x_20950:
[----:B------:R-:W-:Y:S05]  /*6530*/  BSYNC.RECONVERGENT B3 ;  /* 0x0000000000037941 */ /* 0x000fea0003800200 */
.L_x_20949:
        /* <DEDUP_REMOVED lines=43> */
.L_x_20947:
[----:B------:R-:W-:Y:S05]  /*67f0*/  BSYNC.RECONVERGENT B2 ;  /* 0x0000000000027941 */ /* 0x000fea0003800200 */
.L_x_20946:
        /* <DEDUP_REMOVED lines=11> */
.L_x_20891:
[----:B------:R-:W-:Y:S05]  /*68b0*/  BSYNC.RECONVERGENT B1 ;  /* 0x0000000000017941 */ /* 0x000fea0003800200 */
.L_x_20840:
[----:B------:R-:W0:Y:S01]  /*68c0*/  LDC.64 R226, c[0x0][0x3a8] ;  /* 0x0000ea00ffe27b82 */ /* 0x000e220000000a00 */
[----:B------:R-:W-:Y:S01]  /*68d0*/  VIADD R145, R231, 0x20 ;  /* 0x00000020e7917836 */ /* 0x000fe20000000000 */
[----:B------:R-:W-:Y:S01]  /*68e0*/  BSSY.RECONVERGENT B1, `(.L_x_20951) ;  /* 0x000001d000017945 */ /* 0x000fe20003800200 */
[----:B------:R-:W-:-:S05]  /*68f0*/  VIADD R139, R233, 0x20 ;  /* 0x00000020e98b7836 */ /* 0x000fca0000000000 */
[----:B------:R-:W1:Y:S08]  /*6900*/  @P1 LDC.64 R128, c[0x0][0x390] ;  /* 0x0000e400ff801b82 */ /* 0x000e700000000a00 */
[----:B------:R-:W2:Y:S01]  /*6910*/  @P0 LDC.64 R124, c[0x0][0x3a0] ;  /* 0x0000e800ff7c0b82 */ /* 0x000ea20000000a00 */
[----:B0-----:R-:W-:-:S05]  /*6920*/  IMAD.WIDE.U32 R126, R233, 0x20, R226 ;  /* 0x00000020e97e7825 */ /* 0x001fca00078e00e2 */
[----:B------:R0:W-:Y:S01]  /*6930*/  STG.E.128 desc[UR8][R126.64], R116 ;  /* 0x000000747e007986 */ /* 0x0001e2000c101d08 */
[----:B-1----:R-:W-:-:S03]  /*6940*/  @P1 IMAD.WIDE.U32 R128, R145, 0x10, R128 ;  /* 0x0000001091801825 */ /* 0x002fc600078e0080 */
        /* <DEDUP_REMOVED lines=22> */
.L_x_20952:
[----:B------:R-:W-:Y:S05]  /*6ab0*/  BSYNC.RECONVERGENT B1 ;  /* 0x0000000000017941 */ /* 0x000fea0003800200 */
.L_x_20951:
[----:B--2---:R-:W-:Y:S01]  /*6ac0*/  @P0 IMAD.WIDE.U32 R124, R139, 0x20, R124 ;  /* 0x000000208b7c0825 */ /* 0x004fe200078e007c */
[----:B------:R-:W2:Y:S04]  /*6ad0*/  @P1 LDG.E.128 R104, desc[UR8][R128.64] ;  /* 0x0000000880681981 */ /* 0x000ea8000c1e1d00 */
[----:B------:R3:W5:Y:S04]  /*6ae0*/  @P0 LDG.E.128 R108, desc[UR8][R124.64] ;  /* 0x000000087c6c0981 */ /* 0x000768000c1e1d00 */
[----:B------:R3:W5:Y:S01]  /*6af0*/  @P0 LDG.E.128 R112, desc[UR8][R124.64+0x10] ;  /* 0x000010087c700981 */ /* 0x000762000c1e1d00 */
[----:B------:R-:W-:Y:S01]  /*6b00*/  BSSY.RECONVERGENT B1, `(.L_x_20953) ;  /* 0x000057a000017945 */ /* 0x000fe20003800200 */
[----:B--2---:R-:W-:-:S02]  /*6b10*/  PRMT R8, R107, 0x7632, R8 ;  /* 0x000076326b087816 */ /* 0x004fc40000000008 */
[----:B------:R-:W-:Y:S02]  /*6b20*/  PRMT R136, R106, 0x7632, R136 ;  /* 0x000076326a887816 */ /* 0x000fe40000000088 */
[----:B------:R-:W-:Y:S02]  /*6b30*/  PRMT R134, R105, 0x7632, R134 ;  /* 0x0000763269867816 */ /* 0x000fe40000000086 */
[----:B------:R-:W-:Y:S01]  /*6b40*/  PRMT R132, R104, 0x7632, R132 ;  /* 0x0000763268847816 */ /* 0x000fe20000000084 */
[----:B---3--:R-:W-:Y:S06]  /*6b50*/  @!P0 BRA `(.L_x_20954) ;  /* 0x0000002800ec8947 */ /* 0x008fec0003800000 */
[----:B------:R-:W-:Y:S01]  /*6b60*/  ISETP.GT.AND P2, PT, R230, RZ, PT ;  /* 0x000000ffe600720c */ /* 0x000fe20003f44270 */
[----:B------:R-:W-:Y:S01]  /*6b70*/  BSSY.RECONVERGENT B2, `(.L_x_20955) ;  /* 0x000005a000027945 */ /* 0x000fe20003800200 */
[----:B------:R-:W-:Y:S01]  /*6b80*/  IMAD.MOV.U32 R144, RZ, RZ, R138 ;  /* 0x000000ffff907224 */ /* 0x000fe200078e008a */
[----:B-----5:R-:W-:Y:S01]  /*6b90*/  MOV R124, R108 ;  /* 0x0000006c007c7202 */ /* 0x020fe20000000f00 */
[----:B01----:R-:W-:-:S09]  /*6ba0*/  IMAD.MOV.U32 R126, RZ, RZ, R137 ;  /* 0x000000ffff7e7224 */ /* 0x003fd200078e0089 */
        /* <DEDUP_REMOVED lines=17> */
.L_x_20959:
        /* <DEDUP_REMOVED lines=13> */
.L_x_20961:
[----:B------:R-:W-:Y:S05]  /*6d90*/  BSYNC.RECONVERGENT B4 ;  /* 0x0000000000047941 */ /* 0x000fea0003800200 */
.L_x_20960:
        /* <DEDUP_REMOVED lines=40> */
[----:B------:R-:W-:Y:S01]  /*7020*/  IMAD.MOV.U32 R124, RZ, RZ, R138 ;  /* 0x000000ffff7c7224 */ /* 0x000fe200078e008a */
[----:B------:R-:W-:Y:S01]  /*7030*/  LOP3.LUT R6, R6, UR31, R125, 0x96, !PT ;  /* 0x0000001f06067c12 */ /* 0x000fe2000f8e967d */
[----:B------:R-:W-:-:S07]  /*7040*/  IMAD.MOV.U32 R126, RZ, RZ, RZ ;  /* 0x000000ffff7e7224 */ /* 0x000fce00078e00ff */
.L_x_20958:
[----:B------:R-:W-:Y:S05]  /*7050*/  BSYNC.RECONVERGENT B3 ;  /* 0x0000000000037941 */ /* 0x000fea0003800200 */
.L_x_20957:
        /* <DEDUP_REMOVED lines=11> */
.L_x_20956:
[----:B------:R-:W-:Y:S05]  /*7110*/  BSYNC.RECONVERGENT B2 ;  /* 0x0000000000027941 */ /* 0x000fea0003800200 */
.L_x_20955:
        /* <DEDUP_REMOVED lines=17> */
.L_x_20966:
        /* <DEDUP_REMOVED lines=13> */
.L_x_20968:
[----:B------:R-:W-:Y:S05]  /*7300*/  BSYNC.RECONVERGENT B4 ;  /* 0x0000000000047941 */ /* 0x000fea0003800200 */
.L_x_20967:
        /* <DEDUP_REMOVED lines=42> */
.L_x_20965:
[----:B------:R-:W-:Y:S05]  /*75b0*/  BSYNC.RECONVERGENT B3 ;  /* 0x0000000000037941 */ /* 0x000fea0003800200 */
.L_x_20964:
        /* <DEDUP_REMOVED lines=11> */
.L_x_20963:
[----:B------:R-:W-:Y:S05]  /*7670*/  BSYNC.RECONVERGENT B2 ;  /* 0x0000000000027941 */ /* 0x000fea0003800200 */
.L_x_20962:
        /* <DEDUP_REMOVED lines=17> */
.L_x_20973:
        /* <DEDUP_REMOVED lines=13> */
.L_x_20975:
[----:B------:R-:W-:Y:S05]  /*7860*/  BSYNC.RECONVERGENT B4 ;  /* 0x0000000000047941 */ /* 0x000fea0003800200 */
.L_x_20974:
        /* <DEDUP_REMOVED lines=43> */
.L_x_20972:
[----:B------:R-:W-:Y:S05]  /*7b20*/  BSYNC.RECONVERGENT B3 ;  /* 0x0000000000037941 */ /* 0x000fea0003800200 */
.L_x_20971:
        /* <DEDUP_REMOVED lines=11> */
.L_x_20970:
[----:B------:R-:W-:Y:S05]  /*7be0*/  BSYNC.RECONVERGENT B2 ;  /* 0x0000000000027941 */ /* 0x000fea0003800200 */
.L_x_20969:
        /* <DEDUP_REMOVED lines=17> */
.L_x_20980:
        /* <DEDUP_REMOVED lines=13> */
.L_x_20982:
[----:B------:R-:W-:Y:S05]  /*7dd0*/  BSYNC.RECONVERGENT B4 ;  /* 0x0000000000047941 */ /* 0x000fea0003800200 */
.L_x_20981:
        /* <DEDUP_REMOVED lines=43> */
.L_x_20979:
[----:B------:R-:W-:Y:S05]  /*8090*/  BSYNC.RECONVERGENT B3 ;  /* 0x0000000000037941 */ /* 0x000fea0003800200 */
.L_x_20978:
        /* <DEDUP_REMOVED lines=11> */
.L_x_20977:
[----:B------:R-:W-:Y:S05]  /*8150*/  BSYNC.RECONVERGENT B2 ;  /* 0x0000000000027941 */ /* 0x000fea0003800200 */
.L_x_20976:
        /* <DEDUP_REMOVED lines=17> */
.L_x_20987:
        /* <DEDUP_REMOVED lines=13> */
.L_x_20989:
[----:B------:R-:W-:Y:S05]  /*8340*/  BSYNC.RECONVERGENT B4 ;  /* 0x0000000000047941 */ /* 0x000fea0003800200 */
.L_x_20988:
        /* <DEDUP_REMOVED lines=41> */
[----:B------:R-:W-:Y:S02]  /*85e0*/  IMAD.MOV.U32 R144, RZ, RZ, R128 ;  /* 0x000000ffff907224 */ /* 0x000fe400078e0080 */
[----:B------:R-:W-:-:S07]  /*85f0*/  IMAD.MOV.U32 R130, RZ, RZ, RZ ;  /* 0x000000ffff827224 */ /* 0x000fce00078e00ff */
.L_x_20986:
[----:B------:R-:W-:Y:S05]  /*8600*/  BSYNC.RECONVERGENT B3 ;  /* 0x0000000000037941 */ /* 0x000fea0003800200 */
.L_x_20985:
        /* <DEDUP_REMOVED lines=11> */
.L_x_20984:
[----:B------:R-:W-:Y:S05]  /*86c0*/  BSYNC.RECONVERGENT B2 ;  /* 0x0000000000027941 */ /* 0x000fea0003800200 */
.L_x_20983:
        /* <DEDUP_REMOVED lines=17> */
.L_x_20994:
        /* <DEDUP_REMOVED lines=13> */
.L_x_20996:
[----:B------:R-:W-:Y:S05]  /*88b0*/  BSYNC.RECONVERGENT B4 ;  /* 0x0000000000047941 */ /* 0x000fea0003800200 */
.L_x_20995:
        /* <DEDUP_REMOVED lines=43> */
.L_x_20993:
[----:B------:R-:W-:Y:S05]  /*8b70*/  BSYNC.RECONVERGENT B3 ;  /* 0x0000000000037941 */ /* 0x000fea0003800200 */
.L_x_20992:
        /* <DEDUP_REMOVED lines=11> */
.L_x_20991:
[----:B------:R-:W-:Y:S05]  /*8c30*/  BSYNC.RECONVERGENT B2 ;  /* 0x0000000000027941 */ /* 0x000fea0003800200 */
.L_x_20990:
        /* <DEDUP_REMOVED lines=17> */
.L_x_21001:
        /* <DEDUP_REMOVED lines=13> */
.L_x_21003:
[----:B------:R-:W-:Y:S05]  /*8e20*/  BSYNC.RECONVERGENT B4 ;  /* 0x0000000000047941 */ /* 0x000fea0003800200 */
.L_x_21002:
        /* <DEDUP_REMOVED lines=43> */
.L_x_21000:
[----:B------:R-:W-:Y:S05]  /*90e0*/  BSYNC.RECONVERGENT B3 ;  /* 0x0000000000037941 */ /* 0x000fea0003800200 */
.L_x_20999:
        /* <DEDUP_REMOVED lines=11> */
.L_x_20998:
[----:B------:R-:W-:Y:S05]  /*91a0*/  BSYNC.RECONVERGENT B2 ;  /* 0x0000000000027941 */ /* 0x000fea0003800200 */
.L_x_20997:
        /* <DEDUP_REMOVED lines=16> */
.L_x_21007:
        /* <DEDUP_REMOVED lines=13> */
.L_x_21009:
[----:B------:R-:W-:Y:S05]  /*9380*/  BSYNC.RECONVERGENT B3 ;  /* 0x0000000000037941 */ /* 0x000fea0003800200 */
.L_x_21008:
        /* <DEDUP_REMOVED lines=43> */
.L_x_21006:
[----:B------:R-:W-:Y:S05]  /*9640*/  BSYNC.RECONVERGENT B2 ;  /* 0x0000000000027941 */ /* 0x000fea0003800200 */
.L_x_21005:
        /* <DEDUP_REMOVED lines=10> */
[----:B------:R-:W-:Y:S01]  /*96f0*/  FFMA.FTZ R131, R8, R131, R115 ;  /* 0x0000008308837223 */ /* 0x000fe20000010073 */
[----:B------:R-:W-:Y:S06]  /*9700*/  BRA `(.L_x_21004) ;  /* 0x0000002800e47947 */ /* 0x000fec0003800000 */
.L_x_20954:
[----:B------:R-:W-:Y:S01]  /*9710*/  BSSY.RECONVERGENT B2, `(.L_x_21010) ;  /* 0x000005a000027945 */ /* 0x000fe20003800200 */
[----:B------:R-:W-:Y:S01]  /*9720*/  MOV R144, R138 ;  /* 0x0000008a00907202 */ /* 0x000fe20000000f00 */
[----:B01----:R-:W-:Y:S02]  /*9730*/  IMAD.MOV.U32 R126, RZ, RZ, R137 ;  /* 0x000000ffff7e7224 */ /* 0x003fe400078e0089 */
        /* <DEDUP_REMOVED lines=18> */
.L_x_21014:
        /* <DEDUP_REMOVED lines=13> */
.L_x_21016:
[----:B------:R-:W-:Y:S05]  /*9930*/  BSYNC.RECONVERGENT B4 ;  /* 0x0000000000047941 */ /* 0x000fea0003800200 */
.L_x_21015:
        /* <DEDUP_REMOVED lines=43> */
.L_x_21013:
[----:B------:R-:W-:Y:S05]  /*9bf0*/  BSYNC.RECONVERGENT B3 ;  /* 0x0000000000037941 */ /* 0x000fea0003800200 */
.L_x_21012:
        /* <DEDUP_REMOVED lines=11> */
.L_x_21011:
[----:B------:R-:W-:Y:S05]  /*9cb0*/  BSYNC.RECONVERGENT B2 ;  /* 0x0000000000027941 */ /* 0x000fea0003800200 */
.L_x_21010:
        /* <DEDUP_REMOVED lines=17> */
.L_x_21021:
        /* <DEDUP_REMOVED lines=13> */
.L_x_21023:
[----:B------:R-:W-:Y:S05]  /*9ea0*/  BSYNC.RECONVERGENT B4 ;  /* 0x0000000000047941 */ /* 0x000fea0003800200 */
.L_x_21022:
        /* <DEDUP_REMOVED lines=42> */
.L_x_21020:
[----:B------:R-:W-:Y:S05]  /*a150*/  BSYNC.RECONVERGENT B3 ;  /* 0x0000000000037941 */ /* 0x000fea0003800200 */
.L_x_21019:
        /* <DEDUP_REMOVED lines=11> */
.L_x_21018:
[----:B------:R-:W-:Y:S05]  /*a210*/  BSYNC.RECONVERGENT B2 ;  /* 0x0000000000027941 */ /* 0x000fea0003800200 */
.L_x_21017:
        /* <DEDUP_REMOVED lines=17> */
.L_x_21028:
        /* <DEDUP_REMOVED lines=13> */
.L_x_21030:
[----:B------:R-:W-:Y:S05]  /*a400*/  BSYNC.RECONVERGENT B4 ;  /* 0x0000000000047941 */ /* 0x000fea0003800200 */
.L_x_21029:
        /* <DEDUP_REMOVED lines=43> */
.L_x_21027:
[----:B------:R-:W-:Y:S05]  /*a6c0*/  BSYNC.RECONVERGENT B3 ;  /* 0x0000000000037941 */ /* 0x000fea0003800200 */
.L_x_21026:
        /* <DEDUP_REMOVED lines=11> */
.L_x_21025:
[----:B------:R-:W-:Y:S05]  /*a780*/  BSYNC.RECONVERGENT B2 ;  /* 0x0000000000027941 */ /* 0x000fea0003800200 */
.L_x_21024:
        /* <DEDUP_REMOVED lines=17> */
.L_x_21035:
        /* <DEDUP_REMOVED lines=13> */
.L_x_21037:
[----:B------:R-:W-:Y:S05]  /*a970*/  BSYNC.RECONVERGENT B4 ;  /* 0x0000000000047941 */ /* 0x000fea0003800200 */
.L_x_21036:
        /* <DEDUP_REMOVED lines=43> */
.L_x_21034:
[----:B------:R-:W-:Y:S05]  /*ac30*/  BSYNC.RECONVERGENT B3 ;  /* 0x0000000000037941 */ /* 0x000fea0003800200 */
.L_x_21033:
        /* <DEDUP_REMOVED lines=11> */
.L_x_21032:
[----:B------:R-:W-:Y:S05]  /*acf0*/  BSYNC.RECONVERGENT B2 ;  /* 0x0000000000027941 */ /* 0x000fea0003800200 */
.L_x_21031:
        /* <DEDUP_REMOVED lines=17> */
.L_x_21042:
        /* <DEDUP_REMOVED lines=13> */
.L_x_21044:
[----:B------:R-:W-:Y:S05]  /*aee0*/  BSYNC.RECONVERGENT B4 ;  /* 0x0000000000047941 */ /* 0x000fea0003800200 */
.L_x_21043:
        /* <DEDUP_REMOVED lines=43> */
.L_x_21041:
[----:B------:R-:W-:Y:S05]  /*b1a0*/  BSYNC.RECONVERGENT B3 ;  /* 0x0000000000037941 */ /* 0x000fea0003800200 */
.L_x_21040:
        /* <DEDUP_REMOVED lines=11> */
.L_x_21039:
[----:B------:R-:W-:Y:S05]  /*b260*/  BSYNC.RECONVERGENT B2 ;  /* 0x0000000000027941 */ /* 0x000fea0003800200 */
.L_x_21038:
        /* <DEDUP_REMOVED lines=17> */
.L_x_21049:
        /* <DEDUP_REMOVED lines=13> */
.L_x_21051:
[----:B------:R-:W-:Y:S05]  /*b450*/  BSYNC.RECONVERGENT B4 ;  /* 0x0000000000047941 */ /* 0x000fea0003800200 */
.L_x_21050:
        /* <DEDUP_REMOVED lines=43> */
.L_x_21048:
[----:B------:R-:W-:Y:S05]  /*b710*/  BSYNC.RECONVERGENT B3 ;  /* 0x0000000000037941 */ /* 0x000fea0003800200 */
.L_x_21047:
        /* <DEDUP_REMOVED lines=11> */
.L_x_21046:
[----:B------:R-:W-:Y:S05]  /*b7d0*/  BSYNC.RECONVERGENT B2 ;  /* 0x0000000000027941 */ /* 0x000fea0003800200 */
.L_x_21045:
        /* <DEDUP_REMOVED lines=17> */
.L_x_21056:
        /* <DEDUP_REMOVED lines=13> */
.L_x_21058:
[----:B------:R-:W-:Y:S05]  /*b9c0*/  BSYNC.RECONVERGENT B4 ;  /* 0x0000000000047941 */ /* 0x000fea0003800200 */
.L_x_21057:
        /* <DEDUP_REMOVED lines=43> */
.L_x_21055:
[----:B------:R-:W-:Y:S05]  /*bc80*/  BSYNC.RECONVERGENT B3 ;  /* 0x0000000000037941 */ /* 0x000fea0003800200 */
.L_x_21054:
        /* <DEDUP_REMOVED lines=11> */
.L_x_21053:
[----:B------:R-:W-:Y:S05]  /*bd40*/  BSYNC.RECONVERGENT B2 ;  /* 0x0000000000027941 */ /* 0x000fea0003800200 */
.L_x_21052:
        /* <DEDUP_REMOVED lines=16> */
.L_x_21061:
        /* <DEDUP_REMOVED lines=13> */
.L_x_21063:
[----:B------:R-:W-:Y:S05]  /*bf20*/  BSYNC.RECONVERGENT B3 ;  /* 0x0000000000037941 */ /* 0x000fea0003800200 */
.L_x_21062:
        /* <DEDUP_REMOVED lines=43> */
.L_x_21060:
[----:B------:R-:W-:Y:S05]  /*c1e0*/  BSYNC.RECONVERGENT B2 ;  /* 0x0000000000027941 */ /* 0x000fea0003800200 */
.L_x_21059:
        /* <DEDUP_REMOVED lines=11> */
.L_x_21004:
[----:B------:R-:W-:Y:S05]  /*c2a0*/  BSYNC.RECONVERGENT B1 ;  /* 0x0000000000017941 */ /* 0x000fea0003800200 */
.L_x_20953:
[----:B------:R-:W-:Y:S01]  /*c2b0*/  IMAD.WIDE.U32 R132, R139, 0x20, R226 ;  /* 0x000000208b847825 */ /* 0x000fe200078e00e2 */
[----:B------:R-:W0:Y:S01]  /*c2c0*/  @P0 LDC.64 R140, c[0x0][0x3a0] ;  /* 0x0000e800ff8c0b82 */ /* 0x000e220000000a00 */
[----:B------:R-:W-:Y:S01]  /*c2d0*/  IADD3 R153, PT, PT, R231, 0x40, RZ ;  /* 0x00000040e7997810 */ /* 0x000fe20007ffe0ff */
[----:B------:R-:W-:Y:S01]  /*c2e0*/  BSSY.RECONVERGENT B1, `(.L_x_21064) ;  /* 0x000001c000017945 */ /* 0x000fe20003800200 */
[----:B------:R-:W-:Y:S01]  /*c2f0*/  @P0 VIADD R135, R233, 0x40 ;  /* 0x00000040e9870836 */ /* 0x000fe20000000000 */
[----:B------:R1:W-:Y:S04]  /*c300*/  STG.E.128 desc[UR8][R132.64], R124 ;  /* 0x0000007c84007986 */ /* 0x0003e8000c101d08 */
[----:B------:R-:W2:Y:S01]  /*c310*/  @P1 LDC.64 R142, c[0x0][0x390] ;  /* 0x0000e400ff8e1b82 */ /* 0x000ea20000000a00 */
[----:B------:R1:W-:Y:S01]  /*c320*/  STG.E.128 desc[UR8][R132.64+0x10], R128 ;  /* 0x0000108084007986 */ /* 0x0003e2000c101d08 */
        /* <DEDUP_REMOVED lines=23> */
.L_x_21065:
[----:B------:R-:W-:Y:S05]  /*c4a0*/  BSYNC.RECONVERGENT B1 ;  /* 0x0000000000017941 */ /* 0x000fea0003800200 */
.L_x_21064:
[----:B-----5:R1:W5:Y:S04]  /*c4b0*/  @P0 LDG.E.128 R108, desc[UR8][R140.64] ;  /* 0x000000088c6c0981 */ /* 0x020368000c1e1d00 */
[----:B------:R1:W5:Y:S04]  /*c4c0*/  @P0 LDG.E.128 R112, desc[UR8][R140.64+0x10] ;  /* 0x000010088c700981 */ /* 0x000368000c1e1d00 */
[----:B------:R1:W5:Y:S01]  /*c4d0*/  @P1 LDG.E.128 R104, desc[UR8][R142.64] ;  /* 0x000000088e681981 */ /* 0x000362000c1e1d00 */
[----:B------:R-:W-:Y:S04]  /*c4e0*/  BSSY.RECONVERGENT B1, `(.L_x_21066) ;  /* 0x000057e000017945 */ /* 0x000fe80003800200 */
[----:B------:R-:W-:Y:S05]  /*c4f0*/  @!P0 BRA `(.L_x_21067) ;  /* 0x0000002800fc8947 */ /* 0x000fea0003800000 */
[----:B------:R-:W-:Y:S01]  /*c500*/  ISETP.GT.AND P2, PT, R230, RZ, PT ;  /* 0x000000ffe600720c */ /* 0x000fe20003f44270 */
[----:B------:R-:W-:Y:S01]  /*c510*/  BSSY.RECONVERGENT B2, `(.L_x_21068) ;  /* 0x000005a000027945 */ /* 0x000fe20003800200 */
[----:B------:R-:W-:Y:S01]  /*c520*/  IMAD.MOV.U32 R8, RZ, RZ, R144 ;  /* 0x000000ffff087224 */ /* 0x000fe200078e0090 */
[----:B0-----:R-:W-:Y:S01]  /*c530*/  MOV R134, R146 ;  /* 0x0000009200867202 */ /* 0x001fe20000000f00 */
        /* <DEDUP_REMOVED lines=18> */
.L_x_21072:
        /* <DEDUP_REMOVED lines=13> */
.L_x_21074:
[----:B------:R-:W-:Y:S05]  /*c730*/  BSYNC.RECONVERGENT B4 ;  /* 0x0000000000047941 */ /* 0x000fea0003800200 */
.L_x_21073:
        /* <DEDUP_REMOVED lines=43> */
.L_x_21071:
[----:B------:R-:W-:Y:S05]  /*c9f0*/  BSYNC.RECONVERGENT B3 ;  /* 0x0000000000037941 */ /* 0x000fea0003800200 */
.L_x_21070:
        /* <DEDUP_REMOVED lines=11> */
.L_x_21069:
[----:B------:R-:W-:Y:S05]  /*cab0*/  BSYNC.RECONVERGENT B2 ;  /* 0x0000000000027941 */ /* 0x000fea0003800200 */
.L_x_21068:
        /* <DEDUP_REMOVED lines=17> */
.L_x_21079:
        /* <DEDUP_REMOVED lines=13> */
.L_x_21081:
[----:B------:R-:W-:Y:S05]  /*cca0*/  BSYNC.RECONVERGENT B4 ;  /* 0x0000000000047941 */ /* 0x000fea0003800200 */
.L_x_21080:
        /* <DEDUP_REMOVED lines=42> */
.L_x_21078:
[----:B------:R-:W-:Y:S05]  /*cf50*/  BSYNC.RECONVERGENT B3 ;  /* 0x0000000000037941 */ /* 0x000fea0003800200 */
.L_x_21077:
        /* <DEDUP_REMOVED lines=12> */
.L_x_21076:
[----:B------:R-:W-:Y:S05]  /*d020*/  BSYNC.RECONVERGENT B2 ;  /* 0x0000000000027941 */ /* 0x000fea0003800200 */
.L_x_21075:
        /* <DEDUP_REMOVED lines=17> */
.L_x_21086:
        /* <DEDUP_REMOVED lines=13> */
.L_x_21088:
[----:B------:R-:W-:Y:S05]  /*d210*/  BSYNC.RECONVERGENT B4 ;  /* 0x0000000000047941 */ /* 0x000fea0003800200 */
.L_x_21087:
        /* <DEDUP_REMOVED lines=43> */
.L_x_21085:
[----:B------:R-:W-:Y:S05]  /*d4d0*/  BSYNC.RECONVERGENT B3 ;  /* 0x0000000000037941 */ /* 0x000fea0003800200 */
.L_x_21084:
        /* <DEDUP_REMOVED lines=11> */
.L_x_21083:
[----:B------:R-:W-:Y:S05]  /*d590*/  BSYNC.RECONVERGENT B2 ;  /* 0x0000000000027941 */ /* 0x000fea0003800200 */
.L_x_21082:
        /* <DEDUP_REMOVED lines=17> */
.L_x_21093:
        /* <DEDUP_REMOVED lines=13> */
.L_x_21095:
[----:B------:R-:W-:Y:S05]  /*d780*/  BSYNC.RECONVERGENT B4 ;  /* 0x0000000000047941 */ /* 0x000fea0003800200 */
.L_x_21094:
        /* <DEDUP_REMOVED lines=43> */
.L_x_21092:
[----:B------:R-:W-:Y:S05]  /*da40*/  BSYNC.RECONVERGENT B3 ;  /* 0x0000000000037941 */ /* 0x000fea0003800200 */
.L_x_21091:
        /* <DEDUP_REMOVED lines=12> */
.L_x_21090:
[----:B------:R-:W-:Y:S05]  /*db10*/  BSYNC.RECONVERGENT B2 ;  /* 0x0000000000027941 */ /* 0x000fea0003800200 */
.L_x_21089:
        /* <DEDUP_REMOVED lines=17> */
.L_x_21100:
        /* <DEDUP_REMOVED lines=13> */
.L_x_21102:
[----:B------:R-:W-:Y:S05]  /*dd00*/  BSYNC.RECONVERGENT B4 ;  /* 0x0000000000047941 */ /* 0x000fea0003800200 */
.L_x_21101:
        /* <DEDUP_REMOVED lines=43> */
.L_x_21099:
[----:B------:R-:W-:Y:S05]  /*dfc0*/  BSYNC.RECONVERGENT B3 ;  /* 0x0000000000037941 */ /* 0x000fea0003800200 */
.L_x_21098:
        /* <DEDUP_REMOVED lines=11> */
.L_x_21097:
[----:B------:R-:W-:Y:S05]  /*e080*/  BSYNC.RECONVERGENT B2 ;  /* 0x0000000000027941 */ /* 0x000fea0003800200 */
.L_x_21096:
        /* <DEDUP_REMOVED lines=17> */
.L_x_21107:
        /* <DEDUP_REMOVED lines=13> */
.L_x_21109:
[----:B------:R-:W-:Y:S05]  /*e270*/  BSYNC.RECONVERGENT B4 ;  /* 0x0000000000047941 */ /* 0x000fea0003800200 */
.L_x_21108:
        /* <DEDUP_REMOVED lines=43> */
.L_x_21106:
[----:B------:R-:W-:Y:S05]  /*e530*/  BSYNC.RECONVERGENT B3 ;  /* 0x0000000000037941 */ /* 0x000fea0003800200 */
.L_x_21105:
[----:B------:R-:W-:Y:S01]  /*e540*/  PRMT R138, R106, 0x7632, R138 ;  /* 0x000076326a8a7816 */ /* 0x000fe2000000008a */
[----:B-1----:R-:W-:Y:S01]  /*e550*/  IMAD.MOV.U32 R140, RZ, RZ, 0x2f800000 ;  /* 0x2f800000ff8c7424 */ /* 0x002fe200078e00ff */
        /* <DEDUP_REMOVED lines=10> */
.L_x_21104:
[----:B------:R-:W-:Y:S05]  /*e600*/  BSYNC.RECONVERGENT B2 ;  /* 0x0000000000027941 */ /* 0x000fea0003800200 */
.L_x_21103:
[----:B------:R-:W-:Y:S01]  /*e610*/  BSSY.RECONVERGENT B2, `(.L_x_21110) ;  /* 0x0000056000027945 */ /* 0x000fe20003800200 */
[----:B-1----:R-:W-:Y:S01]  /*e620*/  IMAD.MOV.U32 R140, RZ, RZ, R139 ;  /* 0x000000ffff8c7224 */ /* 0x002fe200078e008b */
        /* <DEDUP_REMOVED lines=15> */
.L_x_21114:
        /* <DEDUP_REMOVED lines=13> */
.L_x_21116:
[----:B------:R-:W-:Y:S05]  /*e7f0*/  BSYNC.RECONVERGENT B4 ;  /* 0x0000000000047941 */ /* 0x000fea0003800200 */
.L_x_21115:
        /* <DEDUP_REMOVED lines=43> */
.L_x_21113:
[----:B------:R-:W-:Y:S05]  /*eab0*/  BSYNC.RECONVERGENT B3 ;  /* 0x0000000000037941 */ /* 0x000fea0003800200 */
.L_x_21112:
        /* <DEDUP_REMOVED lines=11> */
.L_x_21111:
[----:B------:R-:W-:Y:S05]  /*eb70*/  BSYNC.RECONVERGENT B2 ;  /* 0x0000000000027941 */ /* 0x000fea0003800200 */
.L_x_21110:
[----:B------:R-:W-:Y:S01]  /*eb80*/  MOV R152, R140 ;  /* 0x0000008c00987202 */ /* 0x000fe20000000f00 */
        /* <DEDUP_REMOVED lines=15> */
.L_x_21120:
        /* <DEDUP_REMOVED lines=13> */
.L_x_21122:
[----:B------:R-:W-:Y:S05]  /*ed50*/  BSYNC.RECONVERGENT B3 ;  /* 0x0000000000037941 */ /* 0x000fea0003800200 */
.L_x_21121:
        /* <DEDUP_REMOVED lines=43> */
.L_x_21119:
[----:B------:R-:W-:Y:S05]  /*f010*/  BSYNC.RECONVERGENT B2 ;  /* 0x0000000000027941 */ /* 0x000fea0003800200 */
.L_x_21118:
        /* <DEDUP_REMOVED lines=11> */
[----:B------:R-:W-:Y:S01]  /*f0d0*/  FFMA.FTZ R139, R140, R139, R115 ;  /* 0x0000008b8c8b7223 */ /* 0x000fe20000010073 */
[----:B------:R-:W-:Y:S06]  /*f0e0*/  BRA `(.L_x_21117) ;  /* 0x0000002800f47947 */ /* 0x000fec0003800000 */
.L_x_21067:
[----:B------:R-:W-:Y:S01]  /*f0f0*/  BSSY.RECONVERGENT B2, `(.L_x_21123) ;  /* 0x000005a000027945 */ /* 0x000fe20003800200 */
[----:B------:R-:W-:Y:S01]  /*f100*/  IMAD.MOV.U32 R8, RZ, RZ, R144 ;  /* 0x000000ffff087224 */ /* 0x000fe200078e0090 */
[----:B0-----:R-:W-:Y:S01]  /*f110*/  MOV R132, RZ ;  /* 0x000000ff00847202 */ /* 0x001fe20000000f00 */
        /* <DEDUP_REMOVED lines=18> */
.L_x_21127:
        /* <DEDUP_REMOVED lines=13> */
.L_x_21129:
[----:B------:R-:W-:Y:S05]  /*f310*/  BSYNC.RECONVERGENT B4 ;  /* 0x0000000000047941 */ /* 0x000fea0003800200 */
.L_x_21128:
        /* <DEDUP_REMOVED lines=43> */
.L_x_21126:
[----:B------:R-:W-:Y:S05]  /*f5d0*/  BSYNC.RECONVERGENT B3 ;  /* 0x0000000000037941 */ /* 0x000fea0003800200 */
.L_x_21125:
        /* <DEDUP_REMOVED lines=11> */
.L_x_21124:
[----:B------:R-:W-:Y:S05]  /*f690*/  BSYNC.RECONVERGENT B2 ;  /* 0x0000000000027941 */ /* 0x000fea0003800200 */
.L_x_21123:
        /* <DEDUP_REMOVED lines=17> */
.L_x_21134:
        /* <DEDUP_REMOVED lines=13> */
.L_x_21136:
[----:B------:R-:W-:Y:S05]  /*f880*/  BSYNC.RECONVERGENT B4 ;  /* 0x0000000000047941 */ /* 0x000fea0003800200 */
.L_x_21135:
        /* <DEDUP_REMOVED lines=42> */
.L_x_21133:
[----:B------:R-:W-:Y:S05]  /*fb30*/  BSYNC.RECONVERGENT B3 ;  /* 0x0000000000037941 */ /* 0x000fea0003800200 */
.L_x_21132:
        /* <DEDUP_REMOVED lines=12> */
.L_x_21131:
[----:B------:R-:W-:Y:S05]  /*fc00*/  BSYNC.RECONVERGENT B2 ;  /* 0x0000000000027941 */ /* 0x000fea0003800200 */
.L_x_21130:
        /* <DEDUP_REMOVED lines=17> */
.L_x_21141:
        /* <DEDUP_REMOVED lines=13> */
.L_x_21143:
[----:B------:R-:W-:Y:S05]  /*fdf0*/  BSYNC.RECONVERGENT B4 ;  /* 0x0000000000047941 */ /* 0x000fea0003800200 */
.L_x_21142:
        /* <DEDUP_REMOVED lines=43> */
.L_x_21140:
[----:B------:R-:W-:Y:S05]  /*100b0*/  BSYNC.RECONVERGENT B3 ;  /* 0x0000000000037941 */ /* 0x000fea0003800200 */
.L_x_21139:
        /* <DEDUP_REMOVED lines=11> */
.L_x_21138:
[----:B------:R-:W-:Y:S05]  /*10170*/  BSYNC.RECONVERGENT B2 ;  /* 0x0000000000027941 */ /* 0x000fea0003800200 */
.L_x_21137:
        /* <DEDUP_REMOVED lines=17> */
.L_x_21148:
        /* <DEDUP_REMOVED lines=13> */
.L_x_21150:
[----:B------:R-:W-:Y:S05]  /*10360*/  BSYNC.RECONVERGENT B4 ;  /* 0x0000000000047941 */ /* 0x000fea0003800200 */
.L_x_21149:
        /* <DEDUP_REMOVED lines=43> */
.L_x_21147:
[----:B------:R-:W-:Y:S05]  /*10620*/  BSYNC.RECONVERGENT B3 ;  /* 0x0000000000037941 */ /* 0x000fea0003800200 */
.L_x_21146:
        /* <DEDUP_REMOVED lines=12> */
.L_x_21145:
[----:B------:R-:W-:Y:S05]  /*106f0*/  BSYNC.RECONVERGENT B2 ;  /* 0x0000000000027941 */ /* 0x000fea0003800200 */
.L_x_21144:
        /* <DEDUP_REMOVED lines=17> */
.L_x_21155:
        /* <DEDUP_REMOVED lines=13> */
.L_x_21157:
[----:B------:R-:W-:Y:S05]  /*108e0*/  BSYNC.RECONVERGENT B4 ;  /* 0x0000000000047941 */ /* 0x000fea0003800200 */
.L_x_21156:
        /* <DEDUP_REMOVED lines=43> */
.L_x_21154:
[----:B------:R-:W-:Y:S05]  /*10ba0*/  BSYNC.RECONVERGENT B3 ;  /* 0x0000000000037941 */ /* 0x000fea0003800200 */
.L_x_21153:
        /* <DEDUP_REMOVED lines=11> */
.L_x_21152:
[----:B------:R-:W-:Y:S05]  /*10c60*/  BSYNC.RECONVERGENT B2 ;  /* 0x0000000000027941 */ /* 0x000fea0003800200 */
.L_x_21151:
        /* <DEDUP_REMOVED lines=17> */
.L_x_21162:
        /* <DEDUP_REMOVED lines=13> */
.L_x_21164:
[----:B------:R-:W-:Y:S05]  /*10e50*/  BSYNC.RECONVERGENT B4 ;  /* 0x0000000000047941 */ /* 0x000fea0003800200 */
.L_x_21163:
        /* <DEDUP_REMOVED lines=43> */
.L_x_21161:
[----:B------:R-:W-:Y:S05]  /*11110*/  BSYNC.RECONVERGENT B3 ;  /* 0x0000000000037941 */ /* 0x000fea0003800200 */
.L_x_21160:
[----:B-----5:R-:W-:Y:S01]  /*11120*/  PRMT R138, R106, 0x7632, R138 ;  /* 0x000076326a8a7816 */ /* 0x020fe2000000008a */
[----:B-1----:R-:W-:Y:S01]  /*11130*/  HFMA2 R140, -RZ, RZ, 0.1171875, 0 ;  /* 0x2f800000ff8c7431 */ /* 0x002fe200000001ff */
        /* <DEDUP_REMOVED lines=10> */
.L_x_21159:
[----:B------:R-:W-:Y:S05]  /*111e0*/  BSYNC.RECONVERGENT B2 ;  /* 0x0000000000027941 */ /* 0x000fea0003800200 */
.L_x_21158:
[----:B------:R-:W-:Y:S01]  /*111f0*/  BSSY.RECONVERGENT B2, `(.L_x_21165) ;  /* 0x0000056000027945 */ /* 0x000fe20003800200 */
[----:B-1----:R-:W-:Y:S01]  /*11200*/  IMAD.MOV.U32 R140, RZ, RZ, R139 ;  /* 0x000000ffff8c7224 */ /* 0x002fe200078e008b */
        /* <DEDUP_REMOVED lines=15> */
.L_x_21169:
        /* <DEDUP_REMOVED lines=13> */
.L_x_21171:
[----:B------:R-:W-:Y:S05]  /*113d0*/  BSYNC.RECONVERGENT B4 ;  /* 0x0000000000047941 */ /* 0x000fea0003800200 */
.L_x_21170:
        /* <DEDUP_REMOVED lines=43> */
.L_x_21168:
[----:B------:R-:W-:Y:S05]  /*11690*/  BSYNC.RECONVERGENT B3 ;  /* 0x0000000000037941 */ /* 0x000fea0003800200 */
.L_x_21167:
        /* <DEDUP_REMOVED lines=11> */
.L_x_21166:
[----:B------:R-:W-:Y:S05]  /*11750*/  BSYNC.RECONVERGENT B2 ;  /* 0x0000000000027941 */ /* 0x000fea0003800200 */
.L_x_21165:
        /* <DEDUP_REMOVED lines=16> */
.L_x_21174:
        /* <DEDUP_REMOVED lines=13> */
.L_x_21176:
[----:B------:R-:W-:Y:S05]  /*11930*/  BSYNC.RECONVERGENT B3 ;  /* 0x0000000000037941 */ /* 0x000fea0003800200 */
.L_x_21175:
        /* <DEDUP_REMOVED lines=43> */
.L_x_21173:
[----:B------:R-:W-:Y:S05]  /*11bf0*/  BSYNC.RECONVERGENT B2 ;  /* 0x0000000000027941 */ /* 0x000fea0003800200 */
.L_x_21172:
        /* <DEDUP_REMOVED lines=12> */
.L_x_21117:
[----:B------:R-:W-:Y:S05]  /*11cc0*/  BSYNC.RECONVERGENT B1 ;  /* 0x0000000000017941 */ /* 0x000fea0003800200 */
.L_x_21066:
[----:B------:R-:W-:Y:S01]  /*11cd0*/  VIADD R141, R233, 0x40 ;  /* 0x00000040e98d7836 */ /* 0x000fe20000000000 */
[----:B------:R-:W0:Y:S01]  /*11ce0*/  @P1 LDC.64 R150, c[0x0][0x390] ;  /* 0x0000e400ff961b82 */ /* 0x000e220000000a00 */
[----:B------:R-:W-:Y:S01]  /*11cf0*/  @P1 IADD3 R143, PT, PT, R231, 0x60, RZ ;  /* 0x00000060e78f1810 */ /* 0x000fe20007ffe0ff */
[----:B------:R-:W-:Y:S01]  /*11d00*/  @P0 VIADD R145, R233, 0x60 ;  /* 0x00000060e9910836 */ /* 0x000fe20000000000 */
[----:B------:R-:W-:Y:S01]  /*11d10*/  BSSY.RECONVERGENT B1, `(.L_x_21177) ;  /* 0x000001c000017945 */ /* 0x000fe20003800200 */
[----:B------:R-:W-:-:S04]  /*11d20*/  IMAD.WIDE.U32 R140, R141, 0x20, R226 ;  /* 0x000000208d8c7825 */ /* 0x000fc800078e00e2 */
[----:B------:R-:W1:Y:S01]  /*11d30*/  @P0 LDC.64 R148, c[0x0][0x3a0] ;  /* 0x0000e800ff940b82 */ /* 0x000e620000000a00 */
[----:B------:R2:W-:Y:S04]  /*11d40*/  STG.E.128 desc[UR8][R140.64], R132 ;  /* 0x000000848c007986 */ /* 0x0005e8000c101d08 */
        /* <DEDUP_REMOVED lines=24> */
.L_x_21178:
[----:B------:R-:W-:Y:S05]  /*11ed0*/  BSYNC.RECONVERGENT B1 ;  /* 0x0000000000017941 */ /* 0x000fea0003800200 */
.L_x_21177:
        /* <DEDUP_REMOVED lines=27> */
.L_x_21185:
        /* <DEDUP_REMOVED lines=13> */
.L_x_21187:
[----:B------:R-:W-:Y:S05]  /*12160*/  BSYNC.RECONVERGENT B4 ;  /* 0x0000000000047941 */ /* 0x000fea0003800200 */
.L_x_21186:
        /* <DEDUP_REMOVED lines=42> */
.L_x_21184:
[----:B------:R-:W-:Y:S05]  /*12410*/  BSYNC.RECONVERGENT B3 ;  /* 0x0000000000037941 */ /* 0x000fea0003800200 */
.L_x_21183:
        /* <DEDUP_REMOVED lines=11> */
.L_x_21182:
[----:B------:R-:W-:Y:S05]  /*124d0*/  BSYNC.RECONVERGENT B2 ;  /* 0x0000000000027941 */ /* 0x000fea0003800200 */
.L_x_21181:
        /* <DEDUP_REMOVED lines=17> */
.L_x_21192:
        /* <DEDUP_REMOVED lines=13> */
.L_x_21194:
[----:B------:R-:W-:Y:S05]  /*126c0*/  BSYNC.RECONVERGENT B4 ;  /* 0x0000000000047941 */ /* 0x000fea0003800200 */
.L_x_21193:
        /* <DEDUP_REMOVED lines=42> */
.L_x_21191:
[----:B------:R-:W-:Y:S05]  /*12970*/  BSYNC.RECONVERGENT B3 ;  /* 0x0000000000037941 */ /* 0x000fea0003800200 */
.L_x_21190:
        /* <DEDUP_REMOVED lines=12> */
.L_x_21189:
[----:B------:R-:W-:Y:S05]  /*12a40*/  BSYNC.RECONVERGENT B2 ;  /* 0x0000000000027941 */ /* 0x000fea0003800200 */
.L_x_21188:
        /* <DEDUP_REMOVED lines=17> */
.L_x_21199:
        /* <DEDUP_REMOVED lines=13> */
.L_x_21201:
[----:B------:R-:W-:Y:S05]  /*12c30*/  BSYNC.RECONVERGENT B4 ;  /* 0x0000000000047941 */ /* 0x000fea0003800200 */
.L_x_21200:
        /* <DEDUP_REMOVED lines=43> */
.L_x_21198:
[----:B------:R-:W-:Y:S05]  /*12ef0*/  BSYNC.RECONVERGENT B3 ;  /* 0x0000000000037941 */ /* 0x000fea0003800200 */
.L_x_21197:
        /* <DEDUP_REMOVED lines=11> */
.L_x_21196:
[----:B------:R-:W-:Y:S05]  /*12fb0*/  BSYNC.RECONVERGENT B2 ;  /* 0x0000000000027941 */ /* 0x000fea0003800200 */
.L_x_21195:
        /* <DEDUP_REMOVED lines=17> */
.L_x_21206:
        /* <DEDUP_REMOVED lines=13> */
.L_x_21208:
[----:B------:R-:W-:Y:S05]  /*131a0*/  BSYNC.RECONVERGENT B4 ;  /* 0x0000000000047941 */ /* 0x000fea0003800200 */
.L_x_21207:
        /* <DEDUP_REMOVED lines=43> */
.L_x_21205:
[----:B------:R-:W-:Y:S05]  /*13460*/  BSYNC.RECONVERGENT B3 ;  /* 0x0000000000037941 */ /* 0x000fea0003800200 */
.L_x_21204:
        /* <DEDUP_REMOVED lines=12> */
.L_x_21203:
[----:B------:R-:W-:Y:S05]  /*13530*/  BSYNC.RECONVERGENT B2 ;  /* 0x0000000000027941 */ /* 0x000fea0003800200 */
.L_x_21202:
        /* <DEDUP_REMOVED lines=17> */
.L_x_21213:
        /* <DEDUP_REMOVED lines=13> */
.L_x_21215:
[----:B------:R-:W-:Y:S05]  /*13720*/  BSYNC.RECONVERGENT B4 ;  /* 0x0000000000047941 */ /* 0x000fea0003800200 */
.L_x_21214:
        /* <DEDUP_REMOVED lines=43> */
.L_x_21212:
[----:B------:R-:W-:Y:S05]  /*139e0*/  BSYNC.RECONVERGENT B3 ;  /* 0x0000000000037941 */ /* 0x000fea0003800200 */
.L_x_21211:
        /* <DEDUP_REMOVED lines=11> */
.L_x_21210:
[----:B------:R-:W-:Y:S05]  /*13aa0*/  BSYNC.RECONVERGENT B2 ;  /* 0x0000000000027941 */ /* 0x000fea0003800200 */
.L_x_21209:
        /* <DEDUP_REMOVED lines=17> */
.L_x_21220:
        /* <DEDUP_REMOVED lines=13> */
.L_x_21222:
[----:B------:R-:W-:Y:S05]  /*13c90*/  BSYNC.RECONVERGENT B4 ;  /* 0x0000000000047941 */ /* 0x000fea0003800200 */
.L_x_21221:
        /* <DEDUP_REMOVED lines=43> */
.L_x_21219:
[----:B------:R-:W-:Y:S05]  /*13f50*/  BSYNC.RECONVERGENT B3 ;  /* 0x0000000000037941 */ /* 0x000fea0003800200 */
.L_x_21218:
[----:B------:R-:W-:Y:S01]  /*13f60*/  PRMT R146, R106, 0x7632, R146 ;  /* 0x000076326a927816 */ /* 0x000fe20000000092 */
        /* <DEDUP_REMOVED lines=11> */
.L_x_21217:
[----:B------:R-:W-:Y:S05]  /*14020*/  BSYNC.RECONVERGENT B2 ;  /* 0x0000000000027941 */ /* 0x000fea0003800200 */
.L_x_21216:
[----:B------:R-:W-:Y:S01]  /*14030*/  BSSY.RECONVERGENT B2, `(.L_x_21223) ;  /* 0x0000056000027945 */ /* 0x000fe20003800200 */
[----:B-1----:R-:W-:Y:S01]  /*14040*/  IMAD.MOV.U32 R148, RZ, RZ, R8 ;  /* 0x000000ffff947224 */ /* 0x002fe200078e0008 */
        /* <DEDUP_REMOVED lines=15> */
.L_x_21227:
        /* <DEDUP_REMOVED lines=13> */
.L_x_21229:
[----:B------:R-:W-:Y:S05]  /*14210*/  BSYNC.RECONVERGENT B4 ;  /* 0x0000000000047941 */ /* 0x000fea0003800200 */
.L_x_21228:
        /* <DEDUP_REMOVED lines=43> */
.L_x_21226:
[----:B------:R-:W-:Y:S05]  /*144d0*/  BSYNC.RECONVERGENT B3 ;  /* 0x0000000000037941 */ /* 0x000fea0003800200 */
.L_x_21225:
        /* <DEDUP_REMOVED lines=11> */
.L_x_21224:
[----:B------:R-:W-:Y:S05]  /*14590*/  BSYNC.RECONVERGENT B2 ;  /* 0x0000000000027941 */ /* 0x000fea0003800200 */
.L_x_21223:
[----:B------:R-:W-:Y:S01]  /*145a0*/  IMAD.MOV.U32 R161, RZ, RZ, R148 ;  /* 0x000000ffffa17224 */ /* 0x000fe200078e0094 */
        /* <DEDUP_REMOVED lines=15> */
.L_x_21233:
        /* <DEDUP_REMOVED lines=13> */
.L_x_21235:
[----:B------:R-:W-:Y:S05]  /*14770*/  BSYNC.RECONVERGENT B3 ;  /* 0x0000000000037941 */ /* 0x000fea0003800200 */
.L_x_21234:
        /* <DEDUP_REMOVED lines=43> */
.L_x_21232:
[----:B------:R-:W-:Y:S05]  /*14a30*/  BSYNC.RECONVERGENT B2 ;  /* 0x0000000000027941 */ /* 0x000fea0003800200 */
.L_x_21231:
[----:B------:R-:W-:Y:S01]  /*14a40*/  PRMT R147, R107, 0x7632, R147 ;  /* 0x000076326b937816 */ /* 0x000fe20000000093 */
[----:B------:R-:W-:Y:S01]  /*14a50*/  HFMA2 R149, -RZ, RZ, 0.1171875, 0 ;  /* 0x2f800000ff957431 */ /* 0x000fe200000001ff */
[----:B------:R-:W-:Y:S02]  /*14a60*/  I2FP.F32.U32 R8, R8 ;  /* 0x0000000800087245 */ /* 0x000fe40000201000 */
        /* <DEDUP_REMOVED lines=8> */
[----:B------:R-:W-:Y:S01]  /*14af0*/  FFMA.FTZ R147, R8, R148, R115 ;  /* 0x0000009408937223 */ /* 0x000fe20000010073 */
[----:B------:R-:W-:Y:S06]  /*14b00*/  BRA `(.L_x_21230) ;  /* 0x0000002800f07947 */ /* 0x000fec0003800000 */
.L_x_21180:
[----:B------:R-:W-:Y:S01]  /*14b10*/  BSSY.RECONVERGENT B2, `(.L_x_21236) ;  /* 0x0000059000027945 */ /* 0x000fe20003800200 */
[----:B------:R-:W-:Y:S01]  /*14b20*/  IMAD.MOV.U32 R160, RZ, RZ, R8 ;  /* 0x000000ffffa07224 */ /* 0x000fe200078e0008 */
[----:B0-----:R-:W-:Y:S01]  /*14b30*/  MOV R142, R152 ;  /* 0x00000098008e7202 */ /* 0x001fe20000000f00 */
        /* <DEDUP_REMOVED lines=18> */
.L_x_21240:
        /* <DEDUP_REMOVED lines=13> */
.L_x_21242:
[----:B------:R-:W-:Y:S05]  /*14d30*/  BSYNC.RECONVERGENT B4 ;  /* 0x0000000000047941 */ /* 0x000fea0003800200 */
.L_x_21241:
        /* <DEDUP_REMOVED lines=42> */
.L_x_21239:
[----:B------:R-:W-:Y:S05]  /*14fe0*/  BSYNC.RECONVERGENT B3 ;  /* 0x0000000000037941 */ /* 0x000fea0003800200 */
.L_x_21238:
        /* <DEDUP_REMOVED lines=11> */
.L_x_21237:
[----:B------:R-:W-:Y:S05]  /*150a0*/  BSYNC.RECONVERGENT B2 ;  /* 0x0000000000027941 */ /* 0x000fea0003800200 */
.L_x_21236:
        /* <DEDUP_REMOVED lines=17> */
.L_x_21247:
        /* <DEDUP_REMOVED lines=13> */
.L_x_21249:
[----:B------:R-:W-:Y:S05]  /*15290*/  BSYNC.RECONVERGENT B4 ;  /* 0x0000000000047941 */ /* 0x000fea0003800200 */
.L_x_21248:
        /* <DEDUP_REMOVED lines=42> */
.L_x_21246:
[----:B------:R-:W-:Y:S05]  /*15540*/  BSYNC.RECONVERGENT B3 ;  /* 0x0000000000037941 */ /* 0x000fea0003800200 */
.L_x_21245:
        /* <DEDUP_REMOVED lines=12> */
.L_x_21244:
[----:B------:R-:W-:Y:S05]  /*15610*/  BSYNC.RECONVERGENT B2 ;  /* 0x0000000000027941 */ /* 0x000fea0003800200 */
.L_x_21243:
        /* <DEDUP_REMOVED lines=17> */
.L_x_21254:
        /* <DEDUP_REMOVED lines=13> */
.L_x_21256:
[----:B------:R-:W-:Y:S05]  /*15800*/  BSYNC.RECONVERGENT B4 ;  /* 0x0000000000047941 */ /* 0x000fea0003800200 */
.L_x_21255:
        /* <DEDUP_REMOVED lines=43> */
.L_x_21253:
[----:B------:R-:W-:Y:S05]  /*15ac0*/  BSYNC.RECONVERGENT B3 ;  /* 0x0000000000037941 */ /* 0x000fea0003800200 */
.L_x_21252:
        /* <DEDUP_REMOVED lines=11> */
.L_x_21251:
[----:B------:R-:W-:Y:S05]  /*15b80*/  BSYNC.RECONVERGENT B2 ;  /* 0x0000000000027941 */ /* 0x000fea0003800200 */
.L_x_21250:
        /* <DEDUP_REMOVED lines=17> */
.L_x_21261:
        /* <DEDUP_REMOVED lines=13> */
.L_x_21263:
[----:B------:R-:W-:Y:S05]  /*15d70*/  BSYNC.RECONVERGENT B4 ;  /* 0x0000000000047941 */ /* 0x000fea0003800200 */
.L_x_21262:
        /* <DEDUP_REMOVED lines=43> */
.L_x_21260:
[----:B------:R-:W-:Y:S05]  /*16030*/  BSYNC.RECONVERGENT B3 ;  /* 0x0000000000037941 */ /* 0x000fea0003800200 */
.L_x_21259:
        /* <DEDUP_REMOVED lines=12> */
.L_x_21258:
[----:B------:R-:W-:Y:S05]  /*16100*/  BSYNC.RECONVERGENT B2 ;  /* 0x0000000000027941 */ /* 0x000fea0003800200 */
.L_x_21257:
        /* <DEDUP_REMOVED lines=17> */
.L_x_21268:
        /* <DEDUP_REMOVED lines=13> */
.L_x_21270:
[----:B------:R-:W-:Y:S05]  /*162f0*/  BSYNC.RECONVERGENT B4 ;  /* 0x0000000000047941 */ /* 0x000fea0003800200 */
.L_x_21269:
        /* <DEDUP_REMOVED lines=43> */
.L_x_21267:
[----:B------:R-:W-:Y:S05]  /*165b0*/  BSYNC.RECONVERGENT B3 ;  /* 0x0000000000037941 */ /* 0x000fea0003800200 */
.L_x_21266:
        /* <DEDUP_REMOVED lines=11> */
.L_x_21265:
[----:B------:R-:W-:Y:S05]  /*16670*/  BSYNC.RECONVERGENT B2 ;  /* 0x0000000000027941 */ /* 0x000fea0003800200 */
.L_x_21264:
        /* <DEDUP_REMOVED lines=17> */
.L_x_21275:
        /* <DEDUP_REMOVED lines=13> */
.L_x_21277:
[----:B------:R-:W-:Y:S05]  /*16860*/  BSYNC.RECONVERGENT B4 ;  /* 0x0000000000047941 */ /* 0x000fea0003800200 */
.L_x_21276:
        /* <DEDUP_REMOVED lines=43> */
.L_x_21274:
[----:B------:R-:W-:Y:S05]  /*16b20*/  BSYNC.RECONVERGENT B3 ;  /* 0x0000000000037941 */ /* 0x000fea0003800200 */
.L_x_21273:
        /* <DEDUP_REMOVED lines=12> */
.L_x_21272:
[----:B------:R-:W-:Y:S05]  /*16bf0*/  BSYNC.RECONVERGENT B2 ;  /* 0x0000000000027941 */ /* 0x000fea0003800200 */
.L_x_21271:
        /* <DEDUP_REMOVED lines=17> */
.L_x_21282:
        /* <DEDUP_REMOVED lines=13> */
.L_x_21284:
[----:B------:R-:W-:Y:S05]  /*16de0*/  BSYNC.RECONVERGENT B4 ;  /* 0x0000000000047941 */ /* 0x000fea0003800200 */
.L_x_21283:
        /* <DEDUP_REMOVED lines=43> */
.L_x_21281:
[----:B------:R-:W-:Y:S05]  /*170a0*/  BSYNC.RECONVERGENT B3 ;  /* 0x0000000000037941 */ /* 0x000fea0003800200 */
.L_x_21280:
        /* <DEDUP_REMOVED lines=11> */
.L_x_21279:
[----:B------:R-:W-:Y:S05]  /*17160*/  BSYNC.RECONVERGENT B2 ;  /* 0x0000000000027941 */ /* 0x000fea0003800200 */
.L_x_21278:
        /* <DEDUP_REMOVED lines=16> */
.L_x_21287:
        /* <DEDUP_REMOVED lines=13> */
.L_x_21289:
[----:B------:R-:W-:Y:S05]  /*17340*/  BSYNC.RECONVERGENT B3 ;  /* 0x0000000000037941 */ /* 0x000fea0003800200 */
.L_x_21288:
        /* <DEDUP_REMOVED lines=43> */
.L_x_21286:
[----:B------:R-:W-:Y:S05]  /*17600*/  BSYNC.RECONVERGENT B2 ;  /* 0x0000000000027941 */ /* 0x000fea0003800200 */
.L_x_21285:
        /* <DEDUP_REMOVED lines=12> */
.L_x_21230:
[----:B------:R-:W-:Y:S05]  /*176d0*/  BSYNC.RECONVERGENT B1 ;  /* 0x0000000000017941 */ /* 0x000fea0003800200 */
.L_x_21179:
        /* <DEDUP_REMOVED lines=33> */
.L_x_21291:
[----:B------:R-:W-:Y:S05]  /*178f0*/  BSYNC.RECONVERGENT B1 ;  /* 0x0000000000017941 */ /* 0x000fea0003800200 */
.L_x_21290:
[----:B-----5:R1:W5:Y:S04]  /*17900*/  @P1 LDG.E.128 R104, desc[UR8][R158.64] ;  /* 0x000000089e681981 */ /* 0x020368000c1e1d00 */
[----:B------:R1:W5:Y:S04]  /*17910*/  @P0 LDG.E.128 R108, desc[UR8][R156.64] ;  /* 0x000000089c6c0981 */ /* 0x000368000c1e1d00 */
[----:B------:R1:W5:Y:S01]  /*17920*/  @P0 LDG.E.128 R112, desc[UR8][R156.64+0x10] ;  /* 0x000010089c700981 */ /* 0x000362000c1e1d00 */
[----:B------:R-:W-:Y:S04]  /*17930*/  BSSY.RECONVERGENT B1, `(.L_x_21292) ;  /* 0x000057e000017945 */ /* 0x000fe80003800200 */
[----:B------:R-:W-:Y:S05]  /*17940*/  @!P0 BRA `(.L_x_21293) ;  /* 0x0000002800fc8947 */ /* 0x000fea0003800000 */
[----:B------:R-:W-:Y:S01]  /*17950*/  ISETP.GT.AND P2, PT, R230, RZ, PT ;  /* 0x000000ffe600720c */ /* 0x000fe20003f44270 */
[----:B------:R-:W-:Y:S01]  /*17960*/  BSSY.RECONVERGENT B2, `(.L_x_21294) ;  /* 0x000005a000027945 */ /* 0x000fe20003800200 */
[----:B------:R-:W-:Y:S01]  /*17970*/  MOV R8, R160 ;  /* 0x000000a000087202 */ /* 0x000fe20000000f00 */
[----:B0-----:R-:W-:Y:S01]  /*17980*/  IMAD.MOV.U32 R150, RZ, RZ, R161 ;  /* 0x000000ffff967224 */ /* 0x001fe200078e00a1 */
        /* <DEDUP_REMOVED lines=18> */
.L_x_21298:
        /* <DEDUP_REMOVED lines=13> */
.L_x_21300:
[----:B------:R-:W-:Y:S05]  /*17b80*/  BSYNC.RECONVERGENT B4 ;  /* 0x0000000000047941 */ /* 0x000fea0003800200 */
.L_x_21299:
        /* <DEDUP_REMOVED lines=43> */
.L_x_21297:
[----:B------:R-:W-:Y:S05]  /*17e40*/  BSYNC.RECONVERGENT B3 ;  /* 0x0000000000037941 */ /* 0x000fea0003800200 */
.L_x_21296:
        /* <DEDUP_REMOVED lines=11> */
.L_x_21295:
[----:B------:R-:W-:Y:S05]  /*17f00*/  BSYNC.RECONVERGENT B2 ;  /* 0x0000000000027941 */ /* 0x000fea0003800200 */
.L_x_21294:
        /* <DEDUP_REMOVED lines=17> */
.L_x_21305:
        /* <DEDUP_REMOVED lines=13> */
.L_x_21307:
[----:B------:R-:W-:Y:S05]  /*180f0*/  BSYNC.RECONVERGENT B4 ;  /* 0x0000000000047941 */ /* 0x000fea0003800200 */
.L_x_21306:
        /* <DEDUP_REMOVED lines=42> */
.L_x_21304:
[----:B------:R-:W-:Y:S05]  /*183a0*/  BSYNC.RECONVERGENT B3 ;  /* 0x0000000000037941 */ /* 0x000fea0003800200 */
.L_x_21303:
        /* <DEDUP_REMOVED lines=12> */
.L_x_21302:
[----:B------:R-:W-:Y:S05]  /*18470*/  BSYNC.RECONVERGENT B2 ;  /* 0x0000000000027941 */ /* 0x000fea0003800200 */
.L_x_21301:
        /* <DEDUP_REMOVED lines=17> */
.L_x_21312:
        /* <DEDUP_REMOVED lines=13> */
.L_x_21314:
[----:B------:R-:W-:Y:S05]  /*18660*/  BSYNC.RECONVERGENT B4 ;  /* 0x0000000000047941 */ /* 0x000fea0003800200 */
.L_x_21313:
        /* <DEDUP_REMOVED lines=43> */
.L_x_21311:
[----:B------:R-:W-:Y:S05]  /*18920*/  BSYNC.RECONVERGENT B3 ;  /* 0x0000000000037941 */ /* 0x000fea0003800200 */
.L_x_21310:
        /* <DEDUP_REMOVED lines=11> */
.L_x_21309:
[----:B------:R-:W-:Y:S05]  /*189e0*/  BSYNC.RECONVERGENT B2 ;  /* 0x0000000000027941 */ /* 0x000fea0003800200 */
.L_x_21308:
        /* <DEDUP_REMOVED lines=17> */
.L_x_21319:
        /* <DEDUP_REMOVED lines=13> */
.L_x_21321:
[----:B------:R-:W-:Y:S05]  /*18bd0*/  BSYNC.RECONVERGENT B4 ;  /* 0x0000000000047941 */ /* 0x000fea0003800200 */
.L_x_21320:
        /* <DEDUP_REMOVED lines=43> */
.L_x_21318:
[----:B------:R-:W-:Y:S05]  /*18e90*/  BSYNC.RECONVERGENT B3 ;  /* 0x0000000000037941 */ /* 0x000fea0003800200 */
.L_x_21317:
        /* <DEDUP_REMOVED lines=12> */
.L_x_21316:
[----:B------:R-:W-:Y:S05]  /*18f60*/  BSYNC.RECONVERGENT B2 ;  /* 0x0000000000027941 */ /* 0x000fea0003800200 */
.L_x_21315:
        /* <DEDUP_REMOVED lines=17> */
.L_x_21326:
        /* <DEDUP_REMOVED lines=13> */
.L_x_21328:
[----:B------:R-:W-:Y:S05]  /*19150*/  BSYNC.RECONVERGENT B4 ;  /* 0x0000000000047941 */ /* 0x000fea0003800200 */
.L_x_21327:
        /* <DEDUP_REMOVED lines=43> */
.L_x_21325:
[----:B------:R-:W-:Y:S05]  /*19410*/  BSYNC.RECONVERGENT B3 ;  /* 0x0000000000037941 */ /* 0x000fea0003800200 */
.L_x_21324:
        /* <DEDUP_REMOVED lines=11> */
.L_x_21323:
[----:B------:R-:W-:Y:S05]  /*194d0*/  BSYNC.RECONVERGENT B2 ;  /* 0x0000000000027941 */ /* 0x000fea0003800200 */
.L_x_21322:
        /* <DEDUP_REMOVED lines=17> */
.L_x_21333:
        /* <DEDUP_REMOVED lines=13> */
.L_x_21335:
[----:B------:R-:W-:Y:S05]  /*196c0*/  BSYNC.RECONVERGENT B4 ;  /* 0x0000000000047941 */ /* 0x000fea0003800200 */
.L_x_21334:
        /* <DEDUP_REMOVED lines=43> */
.L_x_21332:
[----:B------:R-:W-:Y:S05]  /*19980*/  BSYNC.RECONVERGENT B3 ;  /* 0x0000000000037941 */ /* 0x000fea0003800200 */
.L_x_21331:
        /* <DEDUP_REMOVED lines=12> */
.L_x_21330:
[----:B------:R-:W-:Y:S05]  /*19a50*/  BSYNC.RECONVERGENT B2 ;  /* 0x0000000000027941 */ /* 0x000fea0003800200 */
.L_x_21329:
        /* <DEDUP_REMOVED lines=17> */
.L_x_21340:
        /* <DEDUP_REMOVED lines=13> */
.L_x_21342:
[----:B------:R-:W-:Y:S05]  /*19c40*/  BSYNC.RECONVERGENT B4 ;  /* 0x0000000000047941 */ /* 0x000fea0003800200 */
.L_x_21341:
        /* <DEDUP_REMOVED lines=43> */
.L_x_21339:
[----:B------:R-:W-:Y:S05]  /*19f00*/  BSYNC.RECONVERGENT B3 ;  /* 0x0000000000037941 */ /* 0x000fea0003800200 */
.L_x_21338:
        /* <DEDUP_REMOVED lines=11> */
.L_x_21337:
[----:B------:R-:W-:Y:S05]  /*19fc0*/  BSYNC.RECONVERGENT B2 ;  /* 0x0000000000027941 */ /* 0x000fea0003800200 */
.L_x_21336:
        /* <DEDUP_REMOVED lines=16> */
.L_x_21346:
        /* <DEDUP_REMOVED lines=13> */
.L_x_21348:
[----:B------:R-:W-:Y:S05]  /*1a1a0*/  BSYNC.RECONVERGENT B3 ;  /* 0x0000000000037941 */ /* 0x000fea0003800200 */
.L_x_21347:
        /* <DEDUP_REMOVED lines=43> */
.L_x_21345:
[----:B------:R-:W-:Y:S05]  /*1a460*/  BSYNC.RECONVERGENT B2 ;  /* 0x0000000000027941 */ /* 0x000fea0003800200 */
.L_x_21344:
        /* <DEDUP_REMOVED lines=13> */
.L_x_21293:
        /* <DEDUP_REMOVED lines=21> */
.L_x_21353:
        /* <DEDUP_REMOVED lines=13> */
.L_x_21355:
[----:B------:R-:W-:Y:S05]  /*1a760*/  BSYNC.RECONVERGENT B4 ;  /* 0x0000000000047941 */ /* 0x000fea0003800200 */
.L_x_21354:
        /* <DEDUP_REMOVED lines=43> */
.L_x_21352:
[----:B------:R-:W-:Y:S05]  /*1aa20*/  BSYNC.RECONVERGENT B3 ;  /* 0x0000000000037941 */ /* 0x000fea0003800200 */
.L_x_21351:
        /* <DEDUP_REMOVED lines=11> */
.L_x_21350:
[----:B------:R-:W-:Y:S05]  /*1aae0*/  BSYNC.RECONVERGENT B2 ;  /* 0x0000000000027941 */ /* 0x000fea0003800200 */
.L_x_21349:
        /* <DEDUP_REMOVED lines=17> */
.L_x_21360:
        /* <DEDUP_REMOVED lines=13> */
.L_x_21362:
[----:B------:R-:W-:Y:S05]  /*1acd0*/  BSYNC.RECONVERGENT B4 ;  /* 0x0000000000047941 */ /* 0x000fea0003800200 */
.L_x_21361:
        /* <DEDUP_REMOVED lines=42> */
.L_x_21359:
[----:B------:R-:W-:Y:S05]  /*1af80*/  BSYNC.RECONVERGENT B3 ;  /* 0x0000000000037941 */ /* 0x000fea0003800200 */
.L_x_21358:
        /* <DEDUP_REMOVED lines=12> */
.L_x_21357:
[----:B------:R-:W-:Y:S05]  /*1b050*/  BSYNC.RECONVERGENT B2 ;  /* 0x0000000000027941 */ /* 0x000fea0003800200 */
.L_x_21356:
        /* <DEDUP_REMOVED lines=17> */
.L_x_21367:
        /* <DEDUP_REMOVED lines=13> */
.L_x_21369:
[----:B------:R-:W-:Y:S05]  /*1b240*/  BSYNC.RECONVERGENT B4 ;  /* 0x0000000000047941 */ /* 0x000fea0003800200 */
.L_x_21368:
        /* <DEDUP_REMOVED lines=41> */
[----:B------:R-:W-:Y:S01]  /*1b4e0*/  LOP3.LUT R6, R6, UR31, R151, 0x96, !PT ;  /* 0x0000001f06067c12 */ /* 0x000fe2000f8e9697 */
[----:B------:R-:W-:-:S07]  /*1b4f0*/  IMAD.MOV.U32 R8, RZ, RZ, R150 ;  /* 0x000000ffff087224 */ /* 0x000fce00078e0096 */
.L_x_21366:
[----:B------:R-:W-:Y:S05]  /*1b500*/  BSYNC.RECONVERGENT B3 ;  /* 0x0000000000037941 */ /* 0x000fea0003800200 */
.L_x_21365:
        /* <DEDUP_REMOVED lines=11> */
.L_x_21364:
[----:B------:R-:W-:Y:S05]  /*1b5c0*/  BSYNC.RECONVERGENT B2 ;  /* 0x0000000000027941 */ /* 0x000fea0003800200 */
.L_x_21363:
        /* <DEDUP_REMOVED lines=17> */
.L_x_21374:
        /* <DEDUP_REMOVED lines=13> */
.L_x_21376:
[----:B------:R-:W-:Y:S05]  /*1b7b0*/  BSYNC.RECONVERGENT B4 ;  /* 0x0000000000047941 */ /* 0x000fea0003800200 */
.L_x_21375:
        /* <DEDUP_REMOVED lines=43> */
.L_x_21373:
[----:B------:R-:W-:Y:S05]  /*1ba70*/  BSYNC.RECONVERGENT B3 ;  /* 0x0000000000037941 */ /* 0x000fea0003800200 */
.L_x_21372:
        /* <DEDUP_REMOVED lines=12> */
.L_x_21371:
[----:B------:R-:W-:Y:S05]  /*1bb40*/  BSYNC.RECONVERGENT B2 ;  /* 0x0000000000027941 */ /* 0x000fea0003800200 */
.L_x_21370:
        /* <DEDUP_REMOVED lines=17> */
.L_x_21381:
        /* <DEDUP_REMOVED lines=13> */
.L_x_21383:
[----:B------:R-:W-:Y:S05]  /*1bd30*/  BSYNC.RECONVERGENT B4 ;  /* 0x0000000000047941 */ /* 0x000fea0003800200 */
.L_x_21382:
        /* <DEDUP_REMOVED lines=43> */
.L_x_21380:
[----:B------:R-:W-:Y:S05]  /*1bff0*/  BSYNC.RECONVERGENT B3 ;  /* 0x0000000000037941 */ /* 0x000fea0003800200 */
.L_x_21379:
        /* <DEDUP_REMOVED lines=11> */
.L_x_21378:
[----:B------:R-:W-:Y:S05]  /*1c0b0*/  BSYNC.RECONVERGENT B2 ;  /* 0x0000000000027941 */ /* 0x000fea0003800200 */
.L_x_21377:
        /* <DEDUP_REMOVED lines=17> */
.L_x_21388:
        /* <DEDUP_REMOVED lines=13> */
.L_x_21390:
[----:B------:R-:W-:Y:S05]  /*1c2a0*/  BSYNC.RECONVERGENT B4 ;  /* 0x0000000000047941 */ /* 0x000fea0003800200 */
.L_x_21389:
        /* <DEDUP_REMOVED lines=43> */
.L_x_21387:
[----:B------:R-:W-:Y:S05]  /*1c560*/  BSYNC.RECONVERGENT B3 ;  /* 0x0000000000037941 */ /* 0x000fea0003800200 */
.L_x_21386:
[----:B-----5:R-:W-:Y:S01]  /*1c570*/  PRMT R154, R106, 0x7632, R154 ;  /* 0x000076326a9a7816 */ /* 0x020fe2000000009a */
        /* <DEDUP_REMOVED lines=11> */
.L_x_21385:
[----:B------:R-:W-:Y:S05]  /*1c630*/  BSYNC.RECONVERGENT B2 ;  /* 0x0000000000027941 */ /* 0x000fea0003800200 */
.L_x_21384:
[----:B------:R-:W-:Y:S01]  /*1c640*/  BSSY.RECONVERGENT B2, `(.L_x_21391) ;  /* 0x0000056000027945 */ /* 0x000fe20003800200 */
[----:B-1----:R-:W-:Y:S01]  /*1c650*/  MOV R156, R155 ;  /* 0x0000009b009c7202 */ /* 0x002fe20000000f00 */
        /* <DEDUP_REMOVED lines=15> */
.L_x_21395:
        /* <DEDUP_REMOVED lines=13> */
.L_x_21397:
[----:B------:R-:W-:Y:S05]  /*1c820*/  BSYNC.RECONVERGENT B4 ;  /* 0x0000000000047941 */ /* 0x000fea0003800200 */
.L_x_21396:
        /* <DEDUP_REMOVED lines=43> */
.L_x_21394:
[----:B------:R-:W-:Y:S05]  /*1cae0*/  BSYNC.RECONVERGENT B3 ;  /* 0x0000000000037941 */ /* 0x000fea0003800200 */
.L_x_21393:
        /* <DEDUP_REMOVED lines=11> */
.L_x_21392:
[----:B------:R-:W-:Y:S05]  /*1cba0*/  BSYNC.RECONVERGENT B2 ;  /* 0x0000000000027941 */ /* 0x000fea0003800200 */
.L_x_21391:
        /* <DEDUP_REMOVED lines=16> */
.L_x_21400:
        /* <DEDUP_REMOVED lines=13> */
.L_x_21402:
[----:B------:R-:W-:Y:S05]  /*1cd80*/  BSYNC.RECONVERGENT B3 ;  /* 0x0000000000037941 */ /* 0x000fea0003800200 */
.L_x_21401:
        /* <DEDUP_REMOVED lines=43> */
.L_x_21399:
[----:B------:R-:W-:Y:S05]  /*1d040*/  BSYNC.RECONVERGENT B2 ;  /* 0x0000000000027941 */ /* 0x000fea0003800200 */
.L_x_21398:
        /* <DEDUP_REMOVED lines=12> */
.L_x_21343:
[----:B------:R-:W-:Y:S05]  /*1d110*/  BSYNC.RECONVERGENT B1 ;  /* 0x0000000000017941 */ /* 0x000fea0003800200 */
.L_x_21292:
[C---:B------:R-:W-:Y:S01]  /*1d120*/  IADD3 R157, PT, PT, R233.reuse, 0x80, RZ ;  /* 0x00000080e99d7810 */ /* 0x040fe20007ffe0ff */
[----:B------:R-:W0:Y:S01]  /*1d130*/  @P1 LDC.64 R228, c[0x0][0x390] ;  /* 0x0000e400ffe41b82 */ /* 0x000e220000000a00 */
[----:B------:R-:W-:Y:S01]  /*1d140*/  IADD3 R233, PT, PT, R233, 0xa0, RZ ;  /* 0x000000a0e9e97810 */ /* 0x000fe20007ffe0ff */
[----:B------:R-:W-:Y:S01]  /*1d150*/  VIADD R237, R231, 0xa0 ;  /* 0x000000a0e7ed7836 */ /* 0x000fe20000000000 */
        /* <DEDUP_REMOVED lines=8> */
[----:B------:R-:W-:Y:S01]  /*1d1e0*/  IMAD.U32 R156, R222, 0x10000, RZ ;  /* 0x00010000de9c7824 */ /* 0x000fe200078e00ff */
        /* <DEDUP_REMOVED lines=9> */
[----:B------:R-:W-:Y:S02]  /*1d280*/  LOP3.LUT R158, R217, 0xff, RZ, 0xc0, !PT ;  /* 0x000000ffd99e7812 */ /* 0x000fe400078ec0ff */
[----:B------:R-:W-:Y:S01]  /*1d290*/  LOP3.LUT R241, R161, 0xff, R220, 0xf8, !PT ;  /* 0x000000ffa1f17812 */ /* 0x000fe200078ef8dc */
[----:B------:R-:W-:Y:S01]  /*1d2a0*/  IMAD.WIDE.U32 R160, R160, 0x10000, RZ ;  /* 0x00010000a0a07825 */ /* 0x000fe200078e00ff */
[----:B------:R-:W-:-:S03]  /*1d2b0*/  IADD3 R231, PT, PT, R231, 0x80, RZ ;  /* 0x00000080e7e77810 */ /* 0x000fc60007ffe0ff */
[----:B------:R-:W-:Y:S01]  /*1d2c0*/  IMAD.WIDE.U32 R158, R158, 0x100, RZ ;  /* 0x000001009e9e7825 */ /* 0x000fe200078e00ff */
[----:B------:R-:W-:Y:S02]  /*1d2d0*/  LOP3.LUT R241, R161, R241, R163, 0xfe, !PT ;  /* 0x000000f1a1f17212 */ /* 0x000fe400078efea3 */
[----:B------:R-:W-:Y:S02]  /*1d2e0*/  LOP3.LUT R160, R158, R162, R160, 0xfe, !PT ;  /* 0x000000a29ea07212 */ /* 0x000fe400078efea0 */
[----:B------:R-:W-:Y:S01]  /*1d2f0*/  LOP3.LUT R159, R241, R159, RZ, 0xfc, !PT ;  /* 0x0000009ff19f7212 */ /* 0x000fe200078efcff */
[----:B0-----:R-:W-:Y:S01]  /*1d300*/  IMAD.WIDE.U32 R156, R231, 0x8, R156 ;  /* 0x00000008e79c7825 */ /* 0x001fe200078e009c */
[----:B------:R-:W-:-:S05]  /*1d310*/  LOP3.LUT R158, R160, 0xff, R215, 0xf8, !PT ;  /* 0x000000ffa09e7812 */ /* 0x000fca00078ef8d7 */
[----:B------:R0:W-:Y:S02]  /*1d320*/  STG.E.64 desc[UR8][R156.64], R158 ;  /* 0x0000009e9c007986 */ /* 0x0001e4000c101b08 */
.L_x_21404:
[----:B------:R-:W-:Y:S05]  /*1d330*/  BSYNC.RECONVERGENT B1 ;  /* 0x0000000000017941 */ /* 0x000fea0003800200 */
.L_x_21403:
        /* <DEDUP_REMOVED lines=27> */
.L_x_21411:
        /* <DEDUP_REMOVED lines=13> */
.L_x_21413:
[----:B------:R-:W-:Y:S05]  /*1d5c0*/  BSYNC.RECONVERGENT B4 ;  /* 0x0000000000047941 */ /* 0x000fea0003800200 */
.L_x_21412:
        /* <DEDUP_REMOVED lines=42> */
.L_x_21410:
[----:B------:R-:W-:Y:S05]  /*1d870*/  BSYNC.RECONVERGENT B3 ;  /* 0x0000000000037941 */ /* 0x000fea0003800200 */
.L_x_21409:
        /* <DEDUP_REMOVED lines=11> */
.L_x_21408:
[----:B------:R-:W-:Y:S05]  /*1d930*/  BSYNC.RECONVERGENT B2 ;  /* 0x0000000000027941 */ /* 0x000fea0003800200 */
.L_x_21407:
        /* <DEDUP_REMOVED lines=17> */
.L_x_21418:
        /* <DEDUP_REMOVED lines=13> */
.L_x_21420:
[----:B------:R-:W-:Y:S05]  /*1db20*/  BSYNC.RECONVERGENT B4 ;  /* 0x0000000000047941 */ /* 0x000fea0003800200 */
.L_x_21419:
        /* <DEDUP_REMOVED lines=42> */
.L_x_21417:
[----:B------:R-:W-:Y:S05]  /*1ddd0*/  BSYNC.RECONVERGENT B3 ;  /* 0x0000000000037941 */ /* 0x000fea0003800200 */
.L_x_21416:
        /* <DEDUP_REMOVED lines=12> */
.L_x_21415:
[----:B------:R-:W-:Y:S05]  /*1dea0*/  BSYNC.RECONVERGENT B2 ;  /* 0x0000000000027941 */ /* 0x000fea0003800200 */
.L_x_21414:
        /* <DEDUP_REMOVED lines=17> */
.L_x_21425:
        /* <DEDUP_REMOVED lines=13> */
.L_x_21427:
[----:B------:R-:W-:Y:S05]  /*1e090*/  BSYNC.RECONVERGENT B4 ;  /* 0x0000000000047941 */ /* 0x000fea0003800200 */
.L_x_21426:
        /* <DEDUP_REMOVED lines=43> */
.L_x_21424:
[----:B------:R-:W-:Y:S05]  /*1e350*/  BSYNC.RECONVERGENT B3 ;  /* 0x0000000000037941 */ /* 0x000fea0003800200 */
.L_x_21423:
        /* <DEDUP_REMOVED lines=11> */
.L_x_21422:
[----:B------:R-:W-:Y:S05]  /*1e410*/  BSYNC.RECONVERGENT B2 ;  /* 0x0000000000027941 */ /* 0x000fea0003800200 */
.L_x_21421:
        /* <DEDUP_REMOVED lines=17> */
.L_x_21432:
        /* <DEDUP_REMOVED lines=13> */
.L_x_21434:
[----:B------:R-:W-:Y:S05]  /*1e600*/  BSYNC.RECONVERGENT B4 ;  /* 0x0000000000047941 */ /* 0x000fea0003800200 */
.L_x_21433:
        /* <DEDUP_REMOVED lines=43> */
.L_x_21431:
[----:B------:R-:W-:Y:S05]  /*1e8c0*/  BSYNC.RECONVERGENT B3 ;  /* 0x0000000000037941 */ /* 0x000fea0003800200 */
.L_x_21430:
        /* <DEDUP_REMOVED lines=12> */
.L_x_21429:
[----:B------:R-:W-:Y:S05]  /*1e990*/  BSYNC.RECONVERGENT B2 ;  /* 0x0000000000027941 */ /* 0x000fea0003800200 */
.L_x_21428:
        /* <DEDUP_REMOVED lines=17> */
.L_x_21439:
        /* <DEDUP_REMOVED lines=13> */
.L_x_21441:
[----:B------:R-:W-:Y:S05]  /*1eb80*/  BSYNC.RECONVERGENT B4 ;  /* 0x0000000000047941 */ /* 0x000fea0003800200 */
.L_x_21440:
        /* <DEDUP_REMOVED lines=43> */
.L_x_21438:
[----:B------:R-:W-:Y:S05]  /*1ee40*/  BSYNC.RECONVERGENT B3 ;  /* 0x0000000000037941 */ /* 0x000fea0003800200 */
.L_x_21437:
        /* <DEDUP_REMOVED lines=11> */
.L_x_21436:
[----:B------:R-:W-:Y:S05]  /*1ef00*/  BSYNC.RECONVERGENT B2 ;  /* 0x0000000000027941 */ /* 0x000fea0003800200 */
.L_x_21435:
        /* <DEDUP_REMOVED lines=17> */
.L_x_21446:
        /* <DEDUP_REMOVED lines=13> */
.L_x_21448:
[----:B------:R-:W-:Y:S05]  /*1f0f0*/  BSYNC.RECONVERGENT B4 ;  /* 0x0000000000047941 */ /* 0x000fea0003800200 */
.L_x_21447:
        /* <DEDUP_REMOVED lines=43> */
.L_x_21445:
[----:B------:R-:W-:Y:S05]  /*1f3b0*/  BSYNC.RECONVERGENT B3 ;  /* 0x0000000000037941 */ /* 0x000fea0003800200 */
.L_x_21444:
        /* <DEDUP_REMOVED lines=12> */
.L_x_21443:
[----:B------:R-:W-:Y:S05]  /*1f480*/  BSYNC.RECONVERGENT B2 ;  /* 0x0000000000027941 */ /* 0x000fea0003800200 */
.L_x_21442:
        /* <DEDUP_REMOVED lines=17> */
.L_x_21453:
        /* <DEDUP_REMOVED lines=13> */
.L_x_21455:
[----:B------:R-:W-:Y:S05]  /*1f670*/  BSYNC.RECONVERGENT B4 ;  /* 0x0000000000047941 */ /* 0x000fea0003800200 */
.L_x_21454:
        /* <DEDUP_REMOVED lines=43> */
.L_x_21452:
[----:B------:R-:W-:Y:S05]  /*1f930*/  BSYNC.RECONVERGENT B3 ;  /* 0x0000000000037941 */ /* 0x000fea0003800200 */
.L_x_21451:
        /* <DEDUP_REMOVED lines=11> */
.L_x_21450:
[----:B------:R-:W-:Y:S05]  /*1f9f0*/  BSYNC.RECONVERGENT B2 ;  /* 0x0000000000027941 */ /* 0x000fea0003800200 */
.L_x_21449:
        /* <DEDUP_REMOVED lines=16> */
.L_x_21459:
        /* <DEDUP_REMOVED lines=13> */
.L_x_21461:
[----:B------:R-:W-:Y:S05]  /*1fbd0*/  BSYNC.RECONVERGENT B3 ;  /* 0x0000000000037941 */ /* 0x000fea0003800200 */
.L_x_21460:
        /* <DEDUP_REMOVED lines=43> */
.L_x_21458:
[----:B------:R-:W-:Y:S05]  /*1fe90*/  BSYNC.RECONVERGENT B2 ;  /* 0x0000000000027941 */ /* 0x000fea0003800200 */
.L_x_21457:
        /* <DEDUP_REMOVED lines=13> */
.L_x_21406:
        /* <DEDUP_REMOVED lines=21> */
.L_x_21466:
        /* <DEDUP_REMOVED lines=13> */
.L_x_21468:
[----:B------:R-:W-:Y:S05]  /*20190*/  BSYNC.RECONVERGENT B4 ;  /* 0x0000000000047941 */ /* 0x000fea0003800200 */
.L_x_21467:
        /* <DEDUP_REMOVED lines=42> */
.L_x_21465:
[----:B------:R-:W-:Y:S05]  /*20440*/  BSYNC.RECONVERGENT B3 ;  /* 0x0000000000037941 */ /* 0x000fea0003800200 */
.L_x_21464:
        /* <DEDUP_REMOVED lines=11> */
.L_x_21463:
[----:B------:R-:W-:Y:S05]  /*20500*/  BSYNC.RECONVERGENT B2 ;  /* 0x0000000000027941 */ /* 0x000fea0003800200 */
.L_x_21462:
        /* <DEDUP_REMOVED lines=17> */
.L_x_21473:
        /* <DEDUP_REMOVED lines=13> */
.L_x_21475:
[----:B------:R-:W-:Y:S05]  /*206f0*/  BSYNC.RECONVERGENT B4 ;  /* 0x0000000000047941 */ /* 0x000fea0003800200 */
.L_x_21474:
        /* <DEDUP_REMOVED lines=42> */
.L_x_21472:
[----:B------:R-:W-:Y:S05]  /*209a0*/  BSYNC.RECONVERGENT B3 ;  /* 0x0000000000037941 */ /* 0x000fea0003800200 */
.L_x_21471:
        /* <DEDUP_REMOVED lines=12> */
.L_x_21470:
[----:B------:R-:W-:Y:S05]  /*20a70*/  BSYNC.RECONVERGENT B2 ;  /* 0x0000000000027941 */ /* 0x000fea0003800200 */
.L_x_21469:
        /* <DEDUP_REMOVED lines=17> */
.L_x_21480:
        /* <DEDUP_REMOVED lines=13> */
.L_x_21482:
[----:B------:R-:W-:Y:S05]  /*20c60*/  BSYNC.RECONVERGENT B4 ;  /* 0x0000000000047941 */ /* 0x000fea0003800200 */
.L_x_21481:
        /* <DEDUP_REMOVED lines=43> */
.L_x_21479:
[----:B------:R-:W-:Y:S05]  /*20f20*/  BSYNC.RECONVERGENT B3 ;  /* 0x0000000000037941 */ /* 0x000fea0003800200 */
.L_x_21478:
        /* <DEDUP_REMOVED lines=11> */
.L_x_21477:
[----:B------:R-:W-:Y:S05]  /*20fe0*/  BSYNC.RECONVERGENT B2 ;  /* 0x0000000000027941 */ /* 0x000fea0003800200 */
.L_x_21476:
        /* <DEDUP_REMOVED lines=17> */
.L_x_21487:
        /* <DEDUP_REMOVED lines=13> */
.L_x_21489:
[----:B------:R-:W-:Y:S05]  /*211d0*/  BSYNC.RECONVERGENT B4 ;  /* 0x0000000000047941 */ /* 0x000fea0003800200 */
.L_x_21488:
        /* <DEDUP_REMOVED lines=43> */
.L_x_21486:
[----:B------:R-:W-:Y:S05]  /*21490*/  BSYNC.RECONVERGENT B3 ;  /* 0x0000000000037941 */ /* 0x000fea0003800200 */
.L_x_21485:
        /* <DEDUP_REMOVED lines=12> */
.L_x_21484:
[----:B------:R-:W-:Y:S05]  /*21560*/  BSYNC.RECONVERGENT B2 ;  /* 0x0000000000027941 */ /* 0x000fea0003800200 */
.L_x_21483:
        /* <DEDUP_REMOVED lines=17> */
.L_x_21494:
        /* <DEDUP_REMOVED lines=13> */
.L_x_21496:
[----:B------:R-:W-:Y:S05]  /*21750*/  BSYNC.RECONVERGENT B4 ;  /* 0x0000000000047941 */ /* 0x000fea0003800200 */
.L_x_21495:
        /* <DEDUP_REMOVED lines=43> */
.L_x_21493:
[----:B------:R-:W-:Y:S05]  /*21a10*/  BSYNC.RECONVERGENT B3 ;  /* 0x0000000000037941 */ /* 0x000fea0003800200 */
.L_x_21492:
        /* <DEDUP_REMOVED lines=11> */
.L_x_21491:
[----:B------:R-:W-:Y:S05]  /*21ad0*/  BSYNC.RECONVERGENT B2 ;  /* 0x0000000000027941 */ /* 0x000fea0003800200 */
.L_x_21490:
        /* <DEDUP_REMOVED lines=17> */
.L_x_21501:
        /* <DEDUP_REMOVED lines=13> */
.L_x_21503:
[----:B------:R-:W-:Y:S05]  /*21cc0*/  BSYNC.RECONVERGENT B4 ;  /* 0x0000000000047941 */ /* 0x000fea0003800200 */
.L_x_21502:
        /* <DEDUP_REMOVED lines=43> */
.L_x_21500:
[----:B------:R-:W-:Y:S05]  /*21f80*/  BSYNC.RECONVERGENT B3 ;  /* 0x0000000000037941 */ /* 0x000fea0003800200 */
.L_x_21499:
        /* <DEDUP_REMOVED lines=12> */
.L_x_21498:
[----:B------:R-:W-:Y:S05]  /*22050*/  BSYNC.RECONVERGENT B2 ;  /* 0x0000000000027941 */ /* 0x000fea0003800200 */
.L_x_21497:
        /* <DEDUP_REMOVED lines=17> */
.L_x_21508:
        /* <DEDUP_REMOVED lines=13> */
.L_x_21510:
[----:B------:R-:W-:Y:S05]  /*22240*/  BSYNC.RECONVERGENT B4 ;  /* 0x0000000000047941 */ /* 0x000fea0003800200 */
.L_x_21509:
        /* <DEDUP_REMOVED lines=43> */
.L_x_21507:
[----:B------:R-:W-:Y:S05]  /*22500*/  BSYNC.RECONVERGENT B3 ;  /* 0x0000000000037941 */ /* 0x000fea0003800200 */
.L_x_21506:
        /* <DEDUP_REMOVED lines=11> */
.L_x_21505:
[----:B------:R-:W-:Y:S05]  /*225c0*/  BSYNC.RECONVERGENT B2 ;  /* 0x0000000000027941 */ /* 0x000fea0003800200 */
.L_x_21504:
        /* <DEDUP_REMOVED lines=16> */
.L_x_21513:
        /* <DEDUP_REMOVED lines=13> */
.L_x_21515:
[----:B------:R-:W-:Y:S05]  /*227a0*/  BSYNC.RECONVERGENT B3 ;  /* 0x0000000000037941 */ /* 0x000fea0003800200 */
.L_x_21514:
        /* <DEDUP_REMOVED lines=43> */
.L_x_21512:
[----:B------:R-:W-:Y:S05]  /*22a60*/  BSYNC.RECONVERGENT B2 ;  /* 0x0000000000027941 */ /* 0x000fea0003800200 */
.L_x_21511:
        /* <DEDUP_REMOVED lines=12> */
.L_x_21456:
[----:B------:R-:W-:Y:S05]  /*22b30*/  BSYNC.RECONVERGENT B1 ;  /* 0x0000000000017941 */ /* 0x000fea0003800200 */
.L_x_21405:
[----:B------:R-:W-:Y:S01]  /*22b40*/  FADD.FTZ R224, RZ, R116 ;  /* 0x00000074ffe07221 */ /* 0x000fe20000010000 */
[----:B------:R-:W-:Y:S01]  /*22b50*/  IMAD.WIDE.U32 R226, R233, 0x20, R226 ;  /* 0x00000020e9e27825 */ /* 0x000fe200078e00e2 */
[----:B------:R-:W-:Y:S03]  /*22b60*/  BSSY.RECONVERGENT B1, `(.L_x_21516) ;  /* 0x0000048000017945 */ /* 0x000fe60003800200 */
        /* <DEDUP_REMOVED lines=50> */
[----:B0-----:R-:W-:Y:S06]  /*22e90*/  @!P1 BRA `(.L_x_21517) ;  /* 0x0000000000509947 */ /* 0x001fec0003800000 */
        /* <DEDUP_REMOVED lines=13> */
[----:B------:R-:W-:-:S05]  /*22f70*/  IMAD.WIDE.U32 R230, R230, 0x10000, RZ ;  /* 0x00010000e6e67825 */ /* 0x000fca00078e00ff */
[----:B------:R-:W-:Y:S02]  /*22f80*/  LOP3.LUT R225, R231, R225, R233, 0xfe, !PT ;  /* 0x000000e1e7e17212 */ /* 0x000fe400078efee9 */
[----:B------:R-:W-:Y:S02]  /*22f90*/  LOP3.LUT R230, R228, R232, R230, 0xfe, !PT ;  /* 0x000000e8e4e67212 */ /* 0x000fe400078efee6 */
[----:B------:R-:W-:Y:S01]  /*22fa0*/  LOP3.LUT R229, R225, R229, RZ, 0xfc, !PT ;  /* 0x000000e5e1e57212 */ /* 0x000fe200078efcff */
[----:B0-----:R-:W-:Y:S01]  /*22fb0*/  IMAD.WIDE.U32 R226, R237, 0x8, R226 ;  /* 0x00000008ede27825 */ /* 0x001fe200078e00e2 */
[----:B------:R-:W-:-:S05]  /*22fc0*/  LOP3.LUT R228, R230, 0xff, R215, 0xf8, !PT ;  /* 0x000000ffe6e47812 */ /* 0x000fca00078ef8d7 */
[----:B------:R0:W-:Y:S02]  /*22fd0*/  STG.E.64 desc[UR8][R226.64], R228 ;  /* 0x000000e4e2007986 */ /* 0x0001e4000c101b08 */
.L_x_21517:
[----:B------:R-:W-:Y:S05]  /*22fe0*/  BSYNC.RECONVERGENT B1 ;  /* 0x0000000000017941 */ /* 0x000fea0003800200 */
.L_x_21516:
[----:B------:R-:W-:Y:S01]  /*22ff0*/  UMOV UR32, 0xffffffff ;  /* 0xffffffff00207882 */ /* 0x000fe20000000000 */
[----:B------:R-:W-:Y:S02]  /*23000*/  FADD.FTZ R236, R236, R163 ;  /* 0x000000a3ecec7221 */ /* 0x000fe40000010000 */
[----:B------:R-:W-:Y:S05]  /*23010*/  BRA.DIV UR32, `(.L_x_21518) ;  /* 0x0000001a20b47947 */ /* 0x000fea000b800000 */
        /* <DEDUP_REMOVED lines=117> */
.L_x_21533:
        /* <DEDUP_REMOVED lines=18> */
[----:B------:R-:W-:Y:S02]  /*23890*/  IADD3 R235, PT, PT, R235, -0x1, RZ ;  /* 0xffffffffebeb7810 */ /* 0x000fe40007ffe0ff */
[----:B------:R-:W-:Y:S01]  /*238a0*/  SHF.L.U32 R227, R68, 0x10, RZ ;  /* 0x0000001044e37819 */ /* 0x000fe200000006ff */
[C---:B------:R-:W-:Y:S01]  /*238b0*/  FADD.FTZ R116, -R226.reuse, R116 ;  /* 0x00000074e2747221 */ /* 0x040fe20000010100 */
[C---:B------:R-:W-:Y:S01]  /*238c0*/  FADD.FTZ R250, -R226.reuse, R139 ;  /* 0x0000008be2fa7221 */ /* 0x040fe20000010100 */
[C---:B------:R-:W-:Y:S01]  /*238d0*/  FADD.FTZ R246, -R226.reuse, R135 ;  /* 0x00000087e2f67221 */ /* 0x040fe20000010100 */
[----:B------:R-:W-:Y:S01]  /*238e0*/  FADD.FTZ R248, -R226, R137 ;  /* 0x00000089e2f87221 */ /* 0x000fe20000010100 */
[----:B------:R-:W-:Y:S01]  /*238f0*/  SHF.L.U32 R139, R56, 0x10, RZ ;  /* 0x00000010388b7819 */ /* 0x000fe200000006ff */
[----:B------:R-:W-:-:S02]  /*23900*/  IMAD.U32 R137, R32, 0x10000, RZ ;  /* 0x0001000020897824 */ /* 0x000fc400078e00ff */
[----:B------:R-:W-:Y:S01]  /*23910*/  FMUL.FTZ R135, R225, R116 ;  /* 0x00000074e1877220 */ /* 0x000fe20000410000 */
[C---:B------:R-:W-:Y:S01]  /*23920*/  FADD.FTZ R228, -R226.reuse, R117 ;  /* 0x00000075e2e47221 */ /* 0x040fe20000010100 */
[----:B------:R-:W-:Y:S02]  /*23930*/  IMAD R2, R235, R234, RZ ;  /* 0x000000eaeb027224 */ /* 0x000fe400078e02ff */
[C---:B------:R-:W-:Y:S01]  /*23940*/  FADD.FTZ R118, -R226.reuse, R118 ;  /* 0x00000076e2767221 */ /* 0x040fe20000010100 */
[C---:B------:R-:W-:Y:S01]  /*23950*/  FADD.FTZ R230, -R226.reuse, R119 ;  /* 0x00000077e2e67221 */ /* 0x040fe20000010100 */
[C---:B------:R-:W-:Y:S01]  /*23960*/  FADD.FTZ R120, -R226.reuse, R120 ;  /* 0x00000078e2787221 */ /* 0x040fe20000010100 */
[C---:B------:R-:W-:Y:S01]  /*23970*/  FADD.FTZ R234, -R226.reuse, R123 ;  /* 0x0000007be2ea7221 */ /* 0x040fe20000010100 */
[----:B------:R-:W-:Y:S01]  /*23980*/  FFMA.FTZ R135, R135, R137, R139 ;  /* 0x0000008987877223 */ /* 0x000fe2000001008b */
        /* <DEDUP_REMOVED lines=9> */
[----:B------:R-:W-:Y:S01]  /*23a20*/  FADD.FTZ R127, -R226, R153 ;  /* 0x00000099e27f7221 */ /* 0x000fe20000010100 */
[----:B------:R-:W-:Y:S01]  /*23a30*/  IMAD.U32 R137, R188, 0x10000, RZ ;  /* 0x00010000bc897824 */ /* 0x000fe200078e00ff */
[----:B------:R-:W-:Y:S01]  /*23a40*/  SHF.L.U32 R143, R57, 0x10, RZ ;  /* 0x00000010398f7819 */ /* 0x000fe200000006ff */
[----:B------:R-:W-:Y:S01]  /*23a50*/  FMUL.FTZ R228, R225, R228 ;  /* 0x000000e4e1e47220 */ /* 0x000fe20000410000 */
[----:B------:R-:W-:Y:S01]  /*23a60*/  SHF.L.U32 R149, R185, 0x10, RZ ;  /* 0x00000010b9957819 */ /* 0x000fe200000006ff */
[----:B------:R-:W-:Y:S01]  /*23a70*/  FADD.FTZ R125, -R226, R151 ;  /* 0x00000097e27d7221 */ /* 0x000fe20000010100 */
        /* <DEDUP_REMOVED lines=24> */
[C---:B------:R-:W-:Y:S01]  /*23c00*/  FMUL.FTZ R147, R225.reuse, R234 ;  /* 0x000000eae1937220 */ /* 0x040fe20000410000 */
[----:B------:R-:W-:Y:S02]  /*23c10*/  IMAD.U32 R153, R36, 0x10000, RZ ;  /* 0x0001000024997824 */ /* 0x000fe400078e00ff */
[----:B------:R-:W-:Y:S01]  /*23c20*/  FMUL.FTZ R124, R225, R124 ;  /* 0x0000007ce17c7220 */ /* 0x000fe20000410000 */
        /* <DEDUP_REMOVED lines=24> */
[C---:B------:R-:W-:Y:S01]  /*23db0*/  FADD.FTZ R131, -R226.reuse, R156 ;  /* 0x0000009ce2837221 */ /* 0x040fe20000010100 */
[----:B------:R-:W-:Y:S01]  /*23dc0*/  FADD.FTZ R133, -R226, R159 ;  /* 0x0000009fe2857221 */ /* 0x000fe20000010100 */
[----:B------:R-:W-:Y:S01]  /*23dd0*/  FFMA.FTZ R145, R238, R149, R151 ;  /* 0x00000095ee917223 */ /* 0x000fe20000010097 */
[----:B------:R-:W-:Y:S01]  /*23de0*/  FFMA.FTZ R128, R128, R153, R155 ;  /* 0x0000009980807223 */ /* 0x000fe2000001009b */
[----:B------:R-:W-:Y:S01]  /*23df0*/  SHF.L.U32 R124, R175, 0x10, RZ ;  /* 0x00000010af7c7819 */ /* 0x000fe200000006ff */
[----:B------:R-:W-:Y:S01]  /*23e00*/  FADD.FTZ R156, -R226, R157 ;  /* 0x0000009de29c7221 */ /* 0x000fe20000010100 */
        /* <DEDUP_REMOVED lines=31> */
[----:B------:R-:W-:Y:S01]  /*24000*/  FADD.FTZ R226, -R226, R163 ;  /* 0x000000a3e2e27221 */ /* 0x000fe20000010100 */
        /* <DEDUP_REMOVED lines=16> */
[----:B------:R-:W-:-:S02]  /*24110*/  IMAD.U32 R120, R168, 0x10000, RZ ;  /* 0x00010000a8787824 */ /* 0x000fc400078e00ff */
[----:B------:R-:W-:Y:S01]  /*24120*/  FMUL.FTZ R159, R225, R248 ;  /* 0x000000f8e19f7220 */ /* 0x000fe20000410000 */
[----:B------:R-:W-:Y:S01]  /*24130*/  SHF.L.U32 R157, R67, 0x10, RZ ;  /* 0x00000010439d7819 */ /* 0x000fe200000006ff */
[----:B------:R-:W-:Y:S01]  /*24140*/  IMAD.U32 R161, R44, 0x10000, RZ ;  /* 0x000100002ca17824 */ /* 0x000fe200078e00ff */
[----:B------:R-:W-:Y:S01]  /*24150*/  SHF.L.U32 R238, R165, 0x10, RZ ;  /* 0x00000010a5ee7819 */ /* 0x000fe200000006ff */
[----:B------:R-:W-:Y:S01]  /*24160*/  FMUL.FTZ R140, R225, R140 ;  /* 0x0000008ce18c7220 */ /* 0x000fe20000410000 */
[----:B------:R-:W-:Y:S02]  /*24170*/  IMAD.U32 R155, R43, 0x10000, RZ ;  /* 0x000100002b9b7824 */ /* 0x000fe400078e00ff */
[C---:B------:R-:W-:Y:S01]  /*24180*/  FMUL.FTZ R138, R225.reuse, R138 ;  /* 0x0000008ae18a7220 */ /* 0x040fe20000410000 */
[----:B------:R-:W-:Y:S02]  /*24190*/  IMAD.U32 R136, R166, 0x10000, RZ ;  /* 0x00010000a6887824 */ /* 0x000fe400078e00ff */
        /* <DEDUP_REMOVED lines=25> */
[C---:B------:R-:W-:Y:S01]  /*24330*/  FMUL.FTZ R121, R225.reuse, R121 ;  /* 0x00000079e1797220 */ /* 0x040fe20000410000 */
[----:B------:R-:W-:Y:S01]  /*24340*/  FMUL.FTZ R142, R225, R148 ;  /* 0x00000094e18e7220 */ /* 0x000fe20000410000 */
[----:B------:R-:W-:-:S02]  /*24350*/  IMAD.U32 R238, R28, 0x10000, RZ ;  /* 0x000100001cee7824 */ /* 0x000fc400078e00ff */
[----:B------:R-:W-:Y:S01]  /*24360*/  FMUL.FTZ R119, R225, R119 ;  /* 0x00000077e1777220 */ /* 0x000fe20000410000 */
[----:B------:R-:W-:Y:S01]  /*24370*/  SHF.L.U32 R227, R71, 0x10, RZ ;  /* 0x0000001047e37819 */ /* 0x000fe200000006ff */
[----:B------:R-:W-:Y:S01]  /*24380*/  FFMA.FTZ R231, R121, R136, R138 ;  /* 0x0000008879e77223 */ /* 0x000fe2000001008a */
[----:B------:R-:W-:Y:S01]  /*24390*/  FFMA.FTZ R142, R142, R229, R233 ;  /* 0x000000e58e8e7223 */ /* 0x000fe200000100e9 */
[----:B------:R-:W-:Y:S02]  /*243a0*/  IMAD.U32 R117, R47, 0x10000, RZ ;  /* 0x000100002f757824 */ /* 0x000fe400078e00ff */
[----:B------:R-:W-:Y:S01]  /*243b0*/  FMUL.FTZ R146, R225, R146 ;  /* 0x00000092e1927220 */ /* 0x000fe20000410000 */
        /* <DEDUP_REMOVED lines=15> */
[----:B------:R-:W-:Y:S01]  /*244b0*/  IMAD.U32 R120, R20, 0x10000, RZ ;  /* 0x0001000014787824 */ /* 0x000fe200078e00ff */
[----:B------:R-:W-:Y:S01]  /*244c0*/  SHF.L.U32 R136, R19, 0x10, RZ ;  /* 0x0000001013887819 */ /* 0x000fe200000006ff */
[----:B------:R-:W-:Y:S01]  /*244d0*/  FMUL.FTZ R121, R225, R129 ;  /* 0x00000081e1797220 */ /* 0x000fe20000410000 */
[----:B------:R-:W-:Y:S01]  /*244e0*/  SHF.L.U32 R140, R17, 0x10, RZ ;  /* 0x00000010118c7819 */ /* 0x000fe200000006ff */
[----:B------:R-:W-:-:S02]  /*244f0*/  IMAD.U32 R138, R18, 0x10000, RZ ;  /* 0x00010000128a7824 */ /* 0x000fc400078e00ff */
[----:B------:R-:W-:Y:S01]  /*24500*/  FMUL.FTZ R127, R225, R127 ;  /* 0x0000007fe17f7220 */ /* 0x000fe20000410000 */
[----:B------:R-:W-:Y:S01]  /*24510*/  SHF.L.U32 R119, R73, 0x10, RZ ;  /* 0x0000001049777819 */ /* 0x000fe200000006ff */
[----:B------:R-:W-:Y:S01]  /*24520*/  FMUL.FTZ R146, R225, R131 ;  /* 0x00000083e1927220 */ /* 0x000fe20000410000 */
[----:B------:R-:W-:Y:S02]  /*24530*/  IMAD.U32 R117, R49, 0x10000, RZ ;  /* 0x0001000031757824 */ /* 0x000fe400078e00ff */
[----:B------:R-:W-:Y:S01]  /*24540*/  FFMA.FTZ R129, R127, R120, R136 ;  /* 0x000000787f817223 */ /* 0x000fe20000010088 */
[----:B------:R-:W-:Y:S01]  /*24550*/  FFMA.FTZ R131, R121, R138, R140 ;  /* 0x0000008a79837223 */ /* 0x000fe2000001008c */
[----:B------:R-:W-:Y:S01]  /*24560*/  SHF.L.U32 R125, R76, 0x10, RZ ;  /* 0x000000104c7d7819 */ /* 0x000fe200000006ff */
[----:B------:R-:W0:Y:S01]  /*24570*/  LDC.64 R120, c[0x0][0x428] ;  /* 0x00010a00ff787b82 */ /* 0x000e220000000a00 */
[----:B------:R-:W-:Y:S01]  /*24580*/  FFMA.FTZ R148, R148, R117, R119 ;  /* 0x0000007594947223 */ /* 0x000fe20000010077 */
[----:B------:R-:W-:Y:S01]  /*24590*/  IMAD.U32 R123, R52, 0x10000, RZ ;  /* 0x00010000347b7824 */ /* 0x000fe200078e00ff */
[----:B------:R-:W-:Y:S01]  /*245a0*/  SHF.L.U32 R119, R75, 0x10, RZ ;  /* 0x000000104b777819 */ /* 0x000fe200000006ff */
[----:B------:R-:W-:-:S02]  /*245b0*/  IMAD.U32 R117, R51, 0x10000, RZ ;  /* 0x0001000033757824 */ /* 0x000fc400078e00ff */
[----:B------:R-:W-:Y:S01]  /*245c0*/  FMUL.FTZ R152, R225, R154 ;  /* 0x0000009ae1987220 */ /* 0x000fe20000410000 */
[----:B------:R-:W-:Y:S01]  /*245d0*/  FFMA.FTZ R146, R146, R123, R125 ;  /* 0x0000007b92927223 */ /* 0x000fe2000001007d */
[----:B------:R-:W-:Y:S01]  /*245e0*/  SHF.L.U32 R125, R77, 0x10, RZ ;  /* 0x000000104d7d7819 */ /* 0x000fe200000006ff */
[----:B------:R-:W-:Y:S02]  /*245f0*/  IMAD.U32 R123, R53, 0x10000, RZ ;  /* 0x00010000357b7824 */ /* 0x000fe400078e00ff */
[----:B------:R-:W-:Y:S01]  /*24600*/  FFMA.FTZ R152, R152, R117, R119 ;  /* 0x0000007598987223 */ /* 0x000fe20000010077 */
[----:B------:R-:W-:Y:S01]  /*24610*/  FMUL.FTZ R154, R225, R158 ;  /* 0x0000009ee19a7220 */ /* 0x000fe20000410000 */
[----:B------:R-:W-:Y:S01]  /*24620*/  SHF.R.S32.HI R117, RZ, 0x1f, R2 ;  /* 0x0000001fff757819 */ /* 0x000fe20000011402 */
[----:B------:R-:W-:Y:S01]  /*24630*/  IMAD.U32 R136, R16, 0x10000, RZ ;  /* 0x0001000010887824 */ /* 0x000fe200078e00ff */
[----:B------:R-:W-:Y:S01]  /*24640*/  SHF.L.U32 R138, R15, 0x10, RZ ;  /* 0x000000100f8a7819 */ /* 0x000fe200000006ff */
[----:B------:R-:W-:Y:S01]  /*24650*/  FMUL.FTZ R119, R225, R156 ;  /* 0x0000009ce1777220 */ /* 0x000fe20000410000 */
[----:B------:R-:W-:Y:S01]  /*24660*/  FFMA.FTZ R154, R154, R123, R125 ;  /* 0x0000007b9a9a7223 */ /* 0x000fe2000001007d */
[----:B------:R-:W-:Y:S01]  /*24670*/  LEA.HI R123, R117, R2, RZ, 0x3 ;  /* 0x00000002757b7211 */ /* 0x000fe200078f18ff */
[C---:B------:R-:W-:Y:S01]  /*24680*/  FMUL.FTZ R133, R225.reuse, R133 ;  /* 0x00000085e1857220 */ /* 0x040fe20000410000 */
[C---:B------:R-:W-:Y:S01]  /*24690*/  FMUL.FTZ R156, R225.reuse, R160 ;  /* 0x000000a0e19c7220 */ /* 0x040fe20000410000 */
[C---:B------:R-:W-:Y:S01]  /*246a0*/  FMUL.FTZ R233, R225.reuse, R116 ;  /* 0x00000074e1e97220 */ /* 0x040fe20000410000 */
[C---:B------:R-:W-:Y:S01]  /*246b0*/  FMUL.FTZ R162, R225.reuse, R162 ;  /* 0x000000a2e1a27220 */ /* 0x040fe20000410000 */
[----:B------:R-:W-:Y:S01]  /*246c0*/  FMUL.FTZ R158, R225, R226 ;  /* 0x000000e2e19e7220 */ /* 0x000fe20000410000 */
[----:B------:R-:W-:Y:S01]  /*246d0*/  LOP3.LUT R2, R224, 0x1f, RZ, 0xc0, !PT ;  /* 0x0000001fe0027812 */ /* 0x000fe200078ec0ff */
[----:B------:R-:W-:Y:S01]  /*246e0*/  FFMA.FTZ R225, R119, R136, R138 ;  /* 0x0000008877e17223 */ /* 0x000fe2000001008a */
[----:B------:R-:W-:Y:S01]  /*246f0*/  F2FP.BF16.F32.PACK_AB R119, R141, R234 ;  /* 0x000000ea8d77723e */ /* 0x000fe200000010ff */
[----:B------:R-:W-:Y:S01]  /*24700*/  IMAD.U32 R140, R14, 0x10000, RZ ;  /* 0x000100000e8c7824 */ /* 0x000fe200078e00ff */
[----:B------:R-:W-:Y:S01]  /*24710*/  F2FP.BF16.F32.PACK_AB R117, R137, R230 ;  /* 0x000000e68975723e */ /* 0x000fe200000010ff */
[----:B------:R-:W-:Y:S01]  /*24720*/  IMAD.U32 R136, R12, 0x10000, RZ ;  /* 0x000100000c887824 */ /* 0x000fe200078e00ff */
[----:B------:R-:W-:Y:S01]  /*24730*/  F2FP.BF16.F32.PACK_AB R118, R139, R118 ;  /* 0x000000768b76723e */ /* 0x000fe200000010ff */
[----:B------:R-:W-:Y:S01]  /*24740*/  IMAD.U32 R139, R10, 0x10000, RZ ;  /* 0x000100000a8b7824 */ /* 0x000fe200078e00ff */
[----:B------:R-:W-:Y:S01]  /*24750*/  F2FP.BF16.F32.PACK_AB R116, R228, R135 ;  /* 0x00000087e474723e */ /* 0x000fe200000010ff */
[----:B------:R-:W-:Y:S01]  /*24760*/  IMAD.U32 R135, R55, 0x10000, RZ ;  /* 0x0001000037877824 */ /* 0x000fe200078e00ff */
[----:B------:R-:W-:Y:S01]  /*24770*/  SHF.L.U32 R137, R79, 0x10, RZ ;  /* 0x000000104f897819 */ /* 0x000fe200000006ff */
[----:B------:R-:W-:Y:S01]  /*24780*/  IMAD.U32 R125, R54, 0x10000, RZ ;  /* 0x00010000367d7824 */ /* 0x000fe200078e00ff */
[----:B------:R-:W-:-:S02]  /*24790*/  SHF.L.U32 R141, R9, 0x10, RZ ;  /* 0x00000010098d7819 */ /* 0x000fc400000006ff */
[----:B------:R-:W-:Y:S01]  /*247a0*/  LEA.HI.SX32 R123, R123, R2, 0x1d ;  /* 0x000000027b7b7211 */ /* 0x000fe200078feaff */
[----:B------:R-:W-:Y:S01]  /*247b0*/  FFMA.FTZ R135, R162, R135, R137 ;  /* 0x00000087a2877223 */ /* 0x000fe20000010089 */
[----:B------:R-:W-:Y:S01]  /*247c0*/  SHF.L.U32 R242, R13, 0x10, RZ ;  /* 0x000000100df27819 */ /* 0x000fe200000006ff */
[----:B------:R-:W-:Y:S01]  /*247d0*/  FFMA.FTZ R158, R158, R139, R141 ;  /* 0x0000008b9e9e7223 */ /* 0x000fe2000001008d */
[----:B------:R-:W-:Y:S01]  /*247e0*/  SHF.L.U32 R138, R11, 0x10, RZ ;  /* 0x000000100b8a7819 */ /* 0x000fe200000006ff */
[----:B0-----:R-:W-:Y:S01]  /*247f0*/  IMAD.WIDE.U32 R244, R123, 0x10, R120 ;  /* 0x000000107bf47825 */ /* 0x001fe200078e0078 */
[----:B------:R-:W-:-:S03]  /*24800*/  SHF.L.U32 R127, R78, 0x10, RZ ;  /* 0x000000104e7f7819 */ /* 0x000fc600000006ff */
[----:B------:R-:W-:Y:S01]  /*24810*/  FFMA.FTZ R133, R133, R140, R242 ;  /* 0x0000008c85857223 */ /* 0x000fe200000100f2 */
[C---:B------:R-:W-:Y:S01]  /*24820*/  IADD3 R141, PT, PT, R123.reuse, 0x40, RZ ;  /* 0x000000407b8d7810 */ /* 0x040fe20007ffe0ff */
[C---:B------:R-:W-:Y:S01]  /*24830*/  VIADD R235, R123.reuse, 0x20 ;  /* 0x000000207beb7836 */ /* 0x040fe20000000000 */
[C---:B------:R-:W-:Y:S01]  /*24840*/  IADD3 R137, PT, PT, R123.reuse, 0x80, RZ ;  /* 0x000000807b897810 */ /* 0x040fe20007ffe0ff */
[----:B------:R-:W-:Y:S02]  /*24850*/  VIADD R139, R123, 0x60 ;  /* 0x000000607b8b7836 */ /* 0x000fe40000000000 */
[----:B------:R-:W-:Y:S01]  /*24860*/  FFMA.FTZ R233, R233, R136, R138 ;  /* 0x00000088e9e97223 */ /* 0x000fe2000001008a */
[----:B------:R-:W-:Y:S02]  /*24870*/  VIADD R243, R123, 0xa0 ;  /* 0x000000a07bf37836 */ /* 0x000fe40000000000 */
        /* <DEDUP_REMOVED lines=11> */
[----:B------:R-:W-:-:S04]  /*24930*/  IMAD.WIDE.U32 R136, R137, 0x10, R120 ;  /* 0x0000001089887825 */ /* 0x000fc800078e0078 */
[----:B------:R-:W-:Y:S01]  /*24940*/  IMAD.WIDE.U32 R242, R243, 0x10, R120 ;  /* 0x00000010f3f27825 */ /* 0x000fe200078e0078 */
[----:B0-----:R-:W-:Y:S02]  /*24950*/  F2FP.BF16.F32.PACK_AB R119, R232, R153 ;  /* 0x00000099e877723e */ /* 0x001fe400000010ff */
        /* <DEDUP_REMOVED lines=16> */
[----:B------:R0:W-:Y:S04]  /*24a60*/  STG.E.128 desc[UR8][R136.64], R128 ;  /* 0x0000008088007986 */ /* 0x0001e8000c101d08 */
[----:B------:R0:W-:Y:S02]  /*24a70*/  STG.E.128 desc[UR8][R242.64], R132 ;  /* 0x00000084f2007986 */ /* 0x0001e4000c101d08 */
.L_x_21520:
[----:B------:R-:W-:Y:S05]  /*24a80*/  BSYNC.RECONVERGENT B1 ;  /* 0x0000000000017941 */ /* 0x000fea0003800200 */
.L_x_21519:
[----:B0-----:R-:W0:Y:S02]  /*24a90*/  LDC.64 R116, c[0x0][0x380] ;  /* 0x0000e000ff747b82 */ /* 0x001e240000000a00 */
[----:B0-----:R-:W-:-:S04]  /*24aa0*/  LEA R3, R116, R3, 0x2 ;  /* 0x0000000374037211 */ /* 0x001fc800078e10ff */
[----:B------:R-:W-:-:S13]  /*24ab0*/  ISETP.GE.AND P0, PT, R3, R117, PT ;  /* 0x000000750300720c */ /* 0x000fda0003f06270 */
[----:B------:R-:W-:Y:S05]  /*24ac0*/  @!P0 BRA `(.L_x_21521) ;  /* 0xfffffdc400248947 */ /* 0x000fea000383ffff */
[----:B------:R-:W-:Y:S05]  /*24ad0*/  BSYNC B0 ;  /* 0x0000000000007941 */ /* 0x000fea0003800000 */
.L_x_20839:
[----:B------:R-:W-:Y:S05]  /*24ae0*/  EXIT ;  /* 0x000000000000794d */ /* 0x000fea0003800000 */
.L_x_21518:
[----:B------:R-:W-:Y:S01]  /*24af0*/  HFMA2 R238, -RZ, RZ, 0, 1.847743988037109375e-06 ;  /* 0x0000001fffee7431 */ /* 0x000fe200000001ff */
[----:B------:R-:W-:Y:S01]  /*24b00*/  BSSY B1, `(.L_x_21522) ;  /* 0x0000006000017945 */ /* 0x000fe20003800000 */
[----:B------:R-:W-:Y:S02]  /*24b10*/  IMAD.MOV.U32 R237, RZ, RZ, 0x1 ;  /* 0x00000001ffed7424 */ /* 0x000fe400078e00ff */
[----:B------:R-:W-:-:S07]  /*24b20*/  IMAD.MOV.U32 R233, RZ, RZ, -0x1 ;  /* 0xffffffffffe97424 */ /* 0x000fce00078e00ff */
[----:B0----5:R-:W-:Y:S05]  /*24b30*/  WARPSYNC.COLLECTIVE R233, `(.L_x_21523) ;  /* 0x00000000e9087348 */ /* 0x021fea0003c00000 */
[----:B------:R1:W2:Y:S02]  /*24b40*/  SHFL.BFLY P1, R232, R236, R237, R238 ;  /* 0x0c0000edece87389 */ /* 0x0002a400000200ee */
[----:B012--5:R-:W-:Y:S05]  /*24b50*/  ENDCOLLECTIVE ;  /* 0x000000000000791b */ /* 0x027fea0003800000 */
.L_x_21523:
[----:B------:R-:W-:Y:S05]  /*24b60*/  BSYNC B1 ;  /* 0x0000000000017941 */ /* 0x000fea0003800000 */
.L_x_21522:
        /* <DEDUP_REMOVED lines=9> */
.L_x_21524:
[----:B------:R-:W-:Y:S02]  /*24c00*/  IMAD.MOV.U32 R237, RZ, RZ, 0x4 ;  /* 0x00000004ffed7424 */ /* 0x000fe400078e00ff */
[----:B------:R-:W-:-:S04]  /*24c10*/  IMAD.MOV.U32 R226, RZ, RZ, R232 ;  /* 0x000000ffffe27224 */ /* 0x000fc800078e00e8 */
[----:B------:R-:W-:-:S05]  /*24c20*/  FADD.FTZ R228, R227, R226 ;  /* 0x000000e2e3e47221 */ /* 0x000fca0000010000 */
[----:B------:R-:W-:-:S07]  /*24c30*/  MOV R236, R228 ;  /* 0x000000e400ec7202 */ /* 0x000fce0000000f00 */
[----:B------:R-:W-:Y:S05]  /*24c40*/  WARPSYNC.COLLECTIVE R233, `(.L_x_21525) ;  /* 0x00000000e9087348 */ /* 0x000fea0003c00000 */
[----:B------:R0:W1:Y:S02]  /*24c50*/  SHFL.BFLY P1, R232, R236, R237, R238 ;  /* 0x0c0000edece87389 */ /* 0x00006400000200ee */
[----:B01----:R-:W-:Y:S05]  /*24c60*/  ENDCOLLECTIVE ;  /* 0x000000000000791b */ /* 0x003fea0003800000 */
.L_x_21525:
[----:B------:R-:W-:Y:S01]  /*24c70*/  HFMA2 R237, -RZ, RZ, 0, 4.76837158203125e-07 ;  /* 0x00000008ffed7431 */ /* 0x000fe200000001ff */
[----:B------:R-:W-:-:S05]  /*24c80*/  MOV R225, R232 ;  /* 0x000000e800e17202 */ /* 0x000fca0000000f00 */
[----:B------:R-:W-:-:S04]  /*24c90*/  FADD.FTZ R229, R228, R225 ;  /* 0x000000e1e4e57221 */ /* 0x000fc80000010000 */
[----:B------:R-:W-:-:S07]  /*24ca0*/  IMAD.MOV.U32 R236, RZ, RZ, R229 ;  /* 0x000000ffffec7224 */ /* 0x000fce00078e00e5 */
[----:B------:R-:W-:Y:S05]  /*24cb0*/  WARPSYNC.COLLECTIVE R233, `(.L_x_21526) ;  /* 0x00000000e9087348 */ /* 0x000fea0003c00000 */
[----:B------:R0:W1:Y:S02]  /*24cc0*/  SHFL.BFLY P1, R232, R236, R237, R238 ;  /* 0x0c0000edece87389 */ /* 0x00006400000200ee */
[----:B01----:R-:W-:Y:S05]  /*24cd0*/  ENDCOLLECTIVE ;  /* 0x000000000000791b */ /* 0x003fea0003800000 */
.L_x_21526:
        /* <DEDUP_REMOVED lines=8> */
.L_x_21527:
        /* <DEDUP_REMOVED lines=104> */
.L_x_21528:
[----:B------:R-:W-:Y:S02]  /*253e0*/  IMAD.MOV.U32 R237, RZ, RZ, 0x2 ;  /* 0x00000002ffed7424 */ /* 0x000fe400078e00ff */
[----:B------:R-:W-:-:S04]  /*253f0*/  IMAD.MOV.U32 R228, RZ, RZ, R232 ;  /* 0x000000ffffe47224 */ /* 0x000fc800078e00e8 */
[----:B------:R-:W-:-:S05]  /*25400*/  FADD.FTZ R228, R225, R228 ;  /* 0x000000e4e1e47221 */ /* 0x000fca0000010000 */
[----:B------:R-:W-:-:S07]  /*25410*/  MOV R236, R228 ;  /* 0x000000e400ec7202 */ /* 0x000fce0000000f00 */
[----:B------:R-:W-:Y:S05]  /*25420*/  WARPSYNC.COLLECTIVE R233, `(.L_x_21529) ;  /* 0x00000000e9087348 */ /* 0x000fea0003c00000 */
[----:B------:R0:W1:Y:S02]  /*25430*/  SHFL.BFLY P1, R232, R236, R237, R238 ;  /* 0x0c0000edece87389 */ /* 0x00006400000200ee */
[----:B01----:R-:W-:Y:S05]  /*25440*/  ENDCOLLECTIVE ;  /* 0x000000000000791b */ /* 0x003fea0003800000 */
.L_x_21529:
[----:B------:R-:W-:Y:S01]  /*25450*/  HFMA2 R237, -RZ, RZ, 0, 2.384185791015625e-07 ;  /* 0x00000004ffed7431 */ /* 0x000fe200000001ff */
[----:B------:R-:W-:-:S05]  /*25460*/  MOV R227, R232 ;  /* 0x000000e800e37202 */ /* 0x000fca0000000f00 */
[----:B------:R-:W-:-:S04]  /*25470*/  FADD.FTZ R227, R228, R227 ;  /* 0x000000e3e4e37221 */ /* 0x000fc80000010000 */
[----:B------:R-:W-:-:S07]  /*25480*/  IMAD.MOV.U32 R236, RZ, RZ, R227 ;  /* 0x000000ffffec7224 */ /* 0x000fce00078e00e3 */
[----:B------:R-:W-:Y:S05]  /*25490*/  WARPSYNC.COLLECTIVE R233, `(.L_x_21530) ;  /* 0x00000000e9087348 */ /* 0x000fea0003c00000 */
[----:B------:R0:W1:Y:S02]  /*254a0*/  SHFL.BFLY P1, R232, R236, R237, R238 ;  /* 0x0c0000edece87389 */ /* 0x00006400000200ee */
[----:B01----:R-:W-:Y:S05]  /*254b0*/  ENDCOLLECTIVE ;  /* 0x000000000000791b */ /* 0x003fea0003800000 */
.L_x_21530:
[----:B------:R-:W-:Y:S02]  /*254c0*/  IMAD.MOV.U32 R237, RZ, RZ, 0x8 ;  /* 0x00000008ffed7424 */ /* 0x000fe400078e00ff */
[----:B------:R-:W-:-:S04]  /*254d0*/  IMAD.MOV.U32 R230, RZ, RZ, R232 ;  /* 0x000000ffffe67224 */ /* 0x000fc800078e00e8 */
[----:B------:R-:W-:-:S05]  /*254e0*/  FADD.FTZ R230, R227, R230 ;  /* 0x000000e6e3e67221 */ /* 0x000fca0000010000 */
[----:B------:R-:W-:-:S07]  /*254f0*/  MOV R236, R230 ;  /* 0x000000e600ec7202 */ /* 0x000fce0000000f00 */
[----:B------:R-:W-:Y:S05]  /*25500*/  WARPSYNC.COLLECTIVE R233, `(.L_x_21531) ;  /* 0x00000000e9087348 */ /* 0x000fea0003c00000 */
[----:B------:R0:W1:Y:S02]  /*25510*/  SHFL.BFLY P1, R232, R236, R237, R238 ;  /* 0x0c0000edece87389 */ /* 0x00006400000200ee */
[----:B01----:R-:W-:Y:S05]  /*25520*/  ENDCOLLECTIVE ;  /* 0x000000000000791b */ /* 0x003fea0003800000 */
.L_x_21531:
[----:B------:R-:W-:Y:S01]  /*25530*/  HFMA2 R237, -RZ, RZ, 0, 9.5367431640625e-07 ;  /* 0x00000010ffed7431 */ /* 0x000fe200000001ff */
[----:B------:R-:W-:-:S05]  /*25540*/  MOV R229, R232 ;  /* 0x000000e800e57202 */ /* 0x000fca0000000f00 */
[----:B------:R-:W-:-:S04]  /*25550*/  FADD.FTZ R229, R230, R229 ;  /* 0x000000e5e6e57221 */ /* 0x000fc80000010000 */
[----:B------:R-:W-:-:S07]  /*25560*/  IMAD.MOV.U32 R236, RZ, RZ, R229 ;  /* 0x000000ffffec7224 */ /* 0x000fce00078e00e5 */
[----:B------:R-:W-:Y:S05]  /*25570*/  WARPSYNC.COLLECTIVE R233, `(.L_x_21532) ;  /* 0x00000000e9087348 */ /* 0x000fea0003c00000 */
[----:B------:R0:W1:Y:S02]  /*25580*/  SHFL.BFLY P1, R232, R236, R237, R238 ;  /* 0x0c0000edece87389 */ /* 0x00006400000200ee */
[----:B01----:R-:W-:Y:S05]  /*25590*/  ENDCOLLECTIVE ;  /* 0x000000000000791b */ /* 0x003fea0003800000 */
.L_x_21532:
[----:B------:R-:W-:Y:S05]  /*255a0*/  BRA `(.L_x_21533) ;  /* 0xffffffe000707947 */ /* 0x000fea000383ffff */
.L_x_21534:
        /* <DEDUP_REMOVED lines=13> */
.L_x_54391:


//--------------------- .text._ZN10layer_norm13ln_fwd_kernelINS_13Kernel_traitsIf13__nv_bfloat16fS2_fjLj1536ELj1ELj4ELj1ELj16ENS_18Kernel_traits_baseILj1536EfS2_fS2_fjLj128EEEEELb0ELb0ELb0ELb0EEEvNS_9FwdParamsE --------------------------
	.section	.text._ZN10layer_norm13ln_fwd_kernelINS_13Kernel_traitsIf13__nv_bfloat16fS2_fjLj1536ELj1ELj4ELj1ELj16ENS_18Kernel_traits_baseILj1536EfS2_fS2_fjLj128EEEEELb0ELb0ELb0ELb0EEEvNS_9FwdParamsE,"ax",@progbits
	.align	128
        .global         _ZN10layer_norm13ln_fwd_kernelINS_13Kernel_traitsIf13__nv_bfloat16fS2_fjLj1536ELj1ELj4ELj1ELj16ENS_18Kernel_traits_baseILj1536EfS2_fS2_fjLj128EEEEELb0ELb0ELb0ELb0EEEvNS_9FwdParamsE
        .type           _ZN10layer_norm13ln_fwd_kernelINS_13Kernel_traitsIf13__nv_bfloat16fS2_fjLj1536ELj1ELj4ELj1ELj16ENS_18Kernel_traits_baseILj1536EfS2_fS2_fjLj128EEEEELb0ELb0ELb0ELb0EEEvNS_9FwdParamsE,@function
        .size           _ZN10layer_norm13ln_fwd_kernelINS_13Kernel_traitsIf13__nv_bfloat16fS2_fjLj1536ELj1ELj4ELj1ELj16ENS_18Kernel_traits_baseILj1536EfS2_fS2_fjLj128EEEEELb0ELb0ELb0ELb0EEEvNS_9FwdParamsE,(.L_x_54392 - _ZN10layer_norm13ln_fwd_kernelINS_13Kernel_traitsIf13__nv_bfloat16fS2_fjLj1536ELj1ELj4ELj1ELj16ENS_18Kernel_traits_baseILj1536EfS2_fS2_fjLj128EEEEELb0ELb0ELb0ELb0EEEvNS_9FwdParamsE)
        .other          _ZN10layer_norm13ln_fwd_kernelINS_13Kernel_traitsIf13__nv_bfloat16fS2_fjLj1536ELj1ELj4ELj1ELj16ENS_18Kernel_traits_baseILj1536EfS2_fS2_fjLj128EEEEELb0ELb0ELb0ELb0EEEvNS_9FwdParamsE,@"STO_CUDA_ENTRY STV_DEFAULT"
_ZN10layer_norm13ln_fwd_kernelINS_13Kernel_traitsIf13__nv_bfloat16fS2_fjLj1536ELj1ELj4ELj1ELj16ENS_18Kernel_traits_baseILj1536EfS2_fS2_fjLj128EEEEELb0ELb0ELb0ELb0EEEvNS_9FwdParamsE:
.text._ZN10layer_norm13ln_fwd_kernelINS_13Kernel_traitsIf13__nv_bfloat16fS2_fjLj1536ELj1ELj4ELj1ELj16ENS_18Kernel_traits_baseILj1536EfS2_fS2_fjLj128EEEEELb0ELb0ELb0ELb0EEEvNS_9FwdParamsE:
        /* <DEDUP_REMOVED lines=80> */
.L_x_21536:
        /* <DEDUP_REMOVED lines=14> */
[----:B------:R-:W5:Y:S02]  /*05e0*/  @P1 LDG.E.128 R84, desc[UR6][R4.64] ;  /* 0x0000000604541981 */ /* 0x000f64000c1e1d00 */
[----:B------:R-:W0:Y:S01]  /*05f0*/  @P0 LDC.64 R6, c[0x0][0x3d0] ;  /* 0x0000f400ff060b82 */ /* 0x000e220000000a00 */
[C---:B-1----:R-:W-:Y:S01]  /*0600*/  @P2 IMAD.WIDE.U32 R28, R47.reuse, 0x20, R24 ;  /* 0x000000202f1c2825 */ /* 0x042fe200078e0018 */
[----:B------:R-:W-:Y:S01]  /*0610*/  @P2 IADD3 R47, PT, PT, R47, 0x20, RZ ;  /* 0x000000202f2f2810 */ /* 0x000fe20007ffe0ff */
[----:B------:R-:W5:Y:S01]  /*0620*/  @P1 LDG.E.128 R80, desc[UR6][R4.64+0x10] ;  /* 0x0000100604501981 */ /* 0x000f62000c1e1d00 */
[----:B------:R-:W-:Y:S02]  /*0630*/  CS2R R58, SRZ ;  /* 0x00000000003a7805 */ /* 0x000fe4000001ff00 */
[----:B------:R-:W-:Y:S02]  /*0640*/  CS2R R56, SRZ ;  /* 0x0000000000387805 */ /* 0x000fe4000001ff00 */
[----:B------:R-:W-:Y:S01]  /*0650*/  CS2R R62, SRZ ;  /* 0x00000000003e7805 */ /* 0x000fe2000001ff00 */
[----:B------:R-:W5:Y:S01]  /*0660*/  @P2 LDG.E.128 R68, desc[UR6][R28.64] ;  /* 0x000000061c442981 */ /* 0x000f62000c1e1d00 */
[----:B------:R-:W1:Y:S01]  /*0670*/  @P5 LDC.64 R44, c[0x0][0x3d0] ;  /* 0x0000f400ff2c5b82 */ /* 0x000e620000000a00 */
[C---:B--2---:R-:W-:Y:S01]  /*0680*/  @P3 IMAD.WIDE.U32 R40, R47.reuse, 0x20, R26 ;  /* 0x000000202f283825 */ /* 0x044fe200078e001a */
[----:B------:R-:W-:Y:S01]  /*0690*/  @P3 IADD3 R47, PT, PT, R47, 0x20, RZ ;  /* 0x000000202f2f3810 */ /* 0x000fe20007ffe0ff */
[----:B------:R-:W5:Y:S02]  /*06a0*/  @P2 LDG.E.128 R64, desc[UR6][R28.64+0x10] ;  /* 0x000010061c402981 */ /* 0x000f64000c1e1d00 */
[----:B0-----:R-:W-:-:S02]  /*06b0*/  @P0 IMAD.WIDE.U32 R24, R152, 0x20, R6 ;  /* 0x0000002098180825 */ /* 0x001fc400078e0006 */
[----:B------:R-:W5:Y:S02]  /*06c0*/  @P3 LDG.E.128 R52, desc[UR6][R40.64] ;  /* 0x0000000628343981 */ /* 0x000f64000c1e1d00 */
[C---:B---3--:R-:W-:Y:S01]  /*06d0*/  @P4 IMAD.WIDE.U32 R42, R47.reuse, 0x20, R30 ;  /* 0x000000202f2a4825 */ /* 0x048fe200078e001e */
[----:B------:R-:W-:Y:S01]  /*06e0*/  @P4 IADD3 R47, PT, PT, R47, 0x20, RZ ;  /* 0x000000202f2f4810 */ /* 0x000fe20007ffe0ff */
[----:B------:R-:W5:Y:S04]  /*06f0*/  @P0 LDG.E.128 R100, desc[UR6][R24.64] ;  /* 0x0000000618640981 */ /* 0x000f68000c1e1d00 */
[----:B-1----:R-:W-:Y:S01]  /*0700*/  @P5 IMAD.WIDE.U32 R6, R47, 0x20, R44 ;  /* 0x000000202f065825 */ /* 0x002fe200078e002c */
[----:B------:R0:W5:Y:S04]  /*0710*/  @P0 LDG.E.128 R96, desc[UR6][R24.64+0x10] ;  /* 0x0000100618600981 */ /* 0x000168000c1e1d00 */
[----:B------:R-:W5:Y:S04]  /*0720*/  @P5 LDG.E.128 R20, desc[UR6][R6.64] ;  /* 0x0000000606145981 */ /* 0x000f68000c1e1d00 */
[----:B------:R-:W5:Y:S01]  /*0730*/  @P5 LDG.E.128 R16, desc[UR6][R6.64+0x10] ;  /* 0x0000100606105981 */ /* 0x000f62000c1e1d00 */
[----:B------:R-:W-:-:S02]  /*0740*/  CS2R R26, SRZ ;  /* 0x00000000001a7805 */ /* 0x000fc4000001ff00 */
[----:B0-----:R-:W-:Y:S02]  /*0750*/  CS2R R24, SRZ ;  /* 0x0000000000187805 */ /* 0x001fe4000001ff00 */
[----:B------:R-:W-:Y:S01]  /*0760*/  CS2R R30, SRZ ;  /* 0x00000000001e7805 */ /* 0x000fe2000001ff00 */
[----:B------:R0:W5:Y:S01]  /*0770*/  @P3 LDG.E.128 R48, desc[UR6][R40.64+0x10] ;  /* 0x0000100628303981 */ /* 0x000162000c1e1d00 */
[----:B------:R-:W-:Y:S02]  /*0780*/  CS2R R28, SRZ ;  /* 0x00000000001c7805 */ /* 0x000fe4000001ff00 */
[----:B------:R-:W-:Y:S02]  /*0790*/  CS2R R46, SRZ ;  /* 0x00000000002e7805 */ /* 0x000fe4000001ff00 */
[----:B------:R-:W-:Y:S01]  /*07a0*/  CS2R R44, SRZ ;  /* 0x00000000002c7805 */ /* 0x000fe2000001ff00 */
[----:B------:R-:W5:Y:S01]  /*07b0*/  @P4 LDG.E.128 R36, desc[UR6][R42.64] ;  /* 0x000000062a244981 */ /* 0x000f62000c1e1d00 */
[----:B------:R-:W-:-:S02]  /*07c0*/  CS2R R60, SRZ ;  /* 0x00000000003c7805 */ /* 0x000fc4000001ff00 */
[----:B------:R-:W-:Y:S02]  /*07d0*/  CS2R R74, SRZ ;  /* 0x00000000004a7805 */ /* 0x000fe4000001ff00 */
[----:B------:R-:W-:Y:S01]  /*07e0*/  CS2R R72, SRZ ;  /* 0x0000000000487805 */ /* 0x000fe2000001ff00 */
[----:B------:R1:W5:Y:S01]  /*07f0*/  @P4 LDG.E.128 R32, desc[UR6][R42.64+0x10] ;  /* 0x000010062a204981 */ /* 0x000362000c1e1d00 */
[----:B------:R-:W-:Y:S02]  /*0800*/  CS2R R78, SRZ ;  /* 0x00000000004e7805 */ /* 0x000fe4000001ff00 */
[----:B0-----:R-:W-:Y:S02]  /*0810*/  CS2R R40, SRZ ;  /* 0x0000000000287805 */ /* 0x001fe4000001ff00 */
[----:B------:R-:W-:Y:S02]  /*0820*/  CS2R R76, SRZ ;  /* 0x00000000004c7805 */ /* 0x000fe4000001ff00 */
[----:B------:R-:W-:-:S02]  /*0830*/  CS2R R90, SRZ ;  /* 0x00000000005a7805 */ /* 0x000fc4000001ff00 */
[----:B------:R-:W-:Y:S02]  /*0840*/  CS2R R88, SRZ ;  /* 0x0000000000587805 */ /* 0x000fe4000001ff00 */
[----:B------:R-:W-:Y:S02]  /*0850*/  CS2R R94, SRZ ;  /* 0x00000000005e7805 */ /* 0x000fe4000001ff00 */
[----:B------:R-:W-:Y:S02]  /*0860*/  CS2R R92, SRZ ;  /* 0x00000000005c7805 */ /* 0x000fe4000001ff00 */
[----:B------:R-:W-:Y:S02]  /*0870*/  @P5 CS2R R10, SRZ ;  /* 0x00000000000a5805 */ /* 0x000fe4000001ff00 */
[----:B------:R-:W-:Y:S02]  /*0880*/  @P5 CS2R R8, SRZ ;  /* 0x0000000000085805 */ /* 0x000fe4000001ff00 */
[----:B-1----:R-:W-:-:S02]  /*0890*/  CS2R R42, SRZ ;  /* 0x00000000002a7805 */ /* 0x002fc4000001ff00 */
[----:B------:R-:W-:Y:S02]  /*08a0*/  @P5 CS2R R14, SRZ ;  /* 0x00000000000e5805 */ /* 0x000fe4000001ff00 */
[----:B------:R-:W-:-:S07]  /*08b0*/  @P5 CS2R R12, SRZ ;  /* 0x00000000000c5805 */ /* 0x000fce000001ff00 */
.L_x_21537:
[----:B------:R-:W-:Y:S05]  /*08c0*/  BSYNC.RECONVERGENT B0 ;  /* 0x0000000000007941 */ /* 0x000fea0003800200 */
.L_x_21535:
[----:B------:R-:W1:Y:S02]  /*08d0*/  LDCU UR4, c[0x0][0x384] ;  /* 0x00007080ff0477ac */ /* 0x000e640008000800 */
[----:B-1----:R-:W-:-:S13]  /*08e0*/  ISETP.GE.AND P0, PT, R2, UR4, PT ;  /* 0x0000000402007c0c */ /* 0x002fda000bf06270 */
[----:B------:R-:W-:Y:S05]  /*08f0*/  @P0 EXIT ;  /* 0x000000000000094d */ /* 0x000fea0003800000 */
[----:B------:R-:W1:Y:S01]  /*0900*/  LDCU.64 UR4, c[0x0][0x3e0] ;  /* 0x00007c00ff0477ac */ /* 0x000e620008000a00 */
[----:B------:R-:W2:Y:S01]  /*0910*/  LDCU UR12, c[0x0][0x388] ;  /* 0x00007100ff0c77ac */ /* 0x000ea20008000800 */
[----:B------:R-:W3:Y:S01]  /*0920*/  LDCU.U8 UR10, c[0x0][0x410] ;  /* 0x00008200ff0a77ac */ /* 0x000ee20008000000 */
[----:B------:R-:W4:Y:S01]  /*0930*/  LDCU UR11, c[0x0][0x448] ;  /* 0x00008900ff0b77ac */ /* 0x000f220008000800 */
[----:B------:R-:W0:Y:S01]  /*0940*/  LDCU.64 UR8, c[0x0][0x3a0] ;  /* 0x00007400ff0877ac */ /* 0x000e220008000a00 */
[----:B-1----:R-:W-:-:S04]  /*0950*/  UISETP.NE.U32.AND UP0, UPT, UR4, URZ, UPT ;  /* 0x000000ff0400728c */ /* 0x002fc8000bf05070 */
[----:B0-234-:R-:W-:-:S11]  /*0960*/  UISETP.NE.AND.EX UP0, UPT, UR5, URZ, UPT, UP0 ;  /* 0x000000ff0500728c */ /* 0x01dfd6000bf05300 */
.L_x_21575:
        /* <DEDUP_REMOVED lines=26> */
[----:B------:R-:W3:Y:S01]  /*0b10*/  LDG.E.128 R148, desc[UR6][R154.64+0x10] ;  /* 0x000010069a947981 */ /* 0x000ee2000c1e1d00 */
[C---:B-----5:R-:W-:Y:S02]  /*0b20*/  PRMT R156, R144.reuse, 0x7632, R156 ;  /* 0x00007632909c7816 */ /* 0x060fe4000000009c */
[----:B------:R-:W-:Y:S02]  /*0b30*/  SHF.L.U32 R157, R144, 0x10, RZ ;  /* 0x00000010909d7819 */ /* 0x000fe400000006ff */
[C---:B------:R-:W-:Y:S02]  /*0b40*/  PRMT R144, R145.reuse, 0x7632, R144 ;  /* 0x0000763291907816 */ /* 0x040fe40000000090 */
        /* <DEDUP_REMOVED lines=18> */
.L_x_21540:
        /* <DEDUP_REMOVED lines=20> */
.L_x_21541:
[----:B------:R-:W0:Y:S01]  /*0db0*/  LDC.64 R144, c[0x0][0x3a8] ;  /* 0x0000ea00ff907b82 */ /* 0x000e220000000a00 */
[C---:B------:R-:W-:Y:S01]  /*0dc0*/  IADD3 R154, PT, PT, R0.reuse, 0x20, RZ ;  /* 0x00000020009a7810 */ /* 0x040fe20007ffe0ff */
[----:B0-----:R-:W-:-:S05]  /*0dd0*/  IMAD.WIDE.U32 R144, R0, 0x20, R144 ;  /* 0x0000002000907825 */ /* 0x001fca00078e0090 */
[----:B------:R0:W-:Y:S04]  /*0de0*/  STG.E.128 desc[UR6][R144.64], R4 ;  /* 0x0000000490007986 */ /* 0x0001e8000c101d06 */
[----:B------:R0:W-:Y:S02]  /*0df0*/  STG.E.128 desc[UR6][R144.64+0x10], R148 ;  /* 0x0000109490007986 */ /* 0x0001e4000c101d06 */
.L_x_21539:
[----:B------:R-:W-:Y:S05]  /*0e00*/  BSYNC.RECONVERGENT B0 ;  /* 0x0000000000007941 */ /* 0x000fea0003800200 */
.L_x_21538:
        /* <DEDUP_REMOVED lines=16> */
[----:B------:R-:W-:Y:S02]  /*0f10*/  SHF.L.U32 R108, R155, 0x10, RZ ;  /* 0x000000109b6c7819 */ /* 0x000fe400000006ff */
[----:B------:R-:W-:-:S02]  /*0f20*/  PRMT R158, R109, 0x7632, R158 ;  /* 0x000076326d9e7816 */ /* 0x000fc4000000009e */
[----:B------:R-:W-:Y:S02]  /*0f30*/  SHF.L.U32 R109, R109, 0x10, RZ ;  /* 0x000000106d6d7819 */ /* 0x000fe400000006ff */
[C---:B------:R-:W-:Y:S02]  /*0f40*/  PRMT R155, R111.reuse, 0x7632, R155 ;  /* 0x000076326f9b7816 */ /* 0x040fe4000000009b */
[----:B------:R-:W-:Y:S02]  /*0f50*/  SHF.L.U32 R111, R111, 0x10, RZ ;  /* 0x000000106f6f7819 */ /* 0x000fe400000006ff */
[----:B------:R-:W-:Y:S02]  /*0f60*/  SHF.L.U32 R158, R158, 0x10, RZ ;  /* 0x000000109e9e7819 */ /* 0x000fe400000006ff */
[----:B0-----:R-:W-:Y:S01]  /*0f70*/  SHF.L.U32 R156, R155, 0x10, RZ ;  /* 0x000000109b9c7819 */ /* 0x001fe200000006ff */
        /* <DEDUP_REMOVED lines=12> */
.L_x_21544:
        /* <DEDUP_REMOVED lines=20> */
.L_x_21545:
[----:B------:R-:W0:Y:S02]  /*1180*/  LDC.64 R144, c[0x0][0x3a8] ;  /* 0x0000ea00ff907b82 */ /* 0x000e240000000a00 */
[C---:B0-----:R-:W-:Y:S01]  /*1190*/  IMAD.WIDE.U32 R144, R154.reuse, 0x20, R144 ;  /* 0x000000209a907825 */ /* 0x041fe200078e0090 */
[----:B------:R-:W-:-:S04]  /*11a0*/  IADD3 R154, PT, PT, R154, 0x20, RZ ;  /* 0x000000209a9a7810 */ /* 0x000fc80007ffe0ff */
[----:B------:R0:W-:Y:S04]  /*11b0*/  STG.E.128 desc[UR6][R144.64], R104 ;  /* 0x0000006890007986 */ /* 0x0001e8000c101d06 */
[----:B------:R0:W-:Y:S02]  /*11c0*/  STG.E.128 desc[UR6][R144.64+0x10], R108 ;  /* 0x0000106c90007986 */ /* 0x0001e4000c101d06 */
.L_x_21543:
[----:B------:R-:W-:Y:S05]  /*11d0*/  BSYNC.RECONVERGENT B0 ;  /* 0x0000000000007941 */ /* 0x000fea0003800200 */
.L_x_21542:
        /* <DEDUP_REMOVED lines=35> */
.L_x_21548:
        /* <DEDUP_REMOVED lines=20> */
.L_x_21549:
[----:B------:R-:W0:Y:S02]  /*1550*/  LDC.64 R144, c[0x0][0x3a8] ;  /* 0x0000ea00ff907b82 */ /* 0x000e240000000a00 */
[C---:B0-----:R-:W-:Y:S01]  /*1560*/  IMAD.WIDE.U32 R144, R154.reuse, 0x20, R144 ;  /* 0x000000209a907825 */ /* 0x041fe200078e0090 */
[----:B------:R-:W-:-:S04]  /*1570*/  IADD3 R154, PT, PT, R154, 0x20, RZ ;  /* 0x000000209a9a7810 */ /* 0x000fc80007ffe0ff */
[----:B------:R0:W-:Y:S04]  /*1580*/  STG.E.128 desc[UR6][R144.64], R112 ;  /* 0x0000007090007986 */ /* 0x0001e8000c101d06 */
[----:B------:R0:W-:Y:S02]  /*1590*/  STG.E.128 desc[UR6][R144.64+0x10], R116 ;  /* 0x0000107490007986 */ /* 0x0001e4000c101d06 */
.L_x_21547:
[----:B------:R-:W-:Y:S05]  /*15a0*/  BSYNC.RECONVERGENT B0 ;  /* 0x0000000000007941 */ /* 0x000fea0003800200 */
.L_x_21546:
        /* <DEDUP_REMOVED lines=35> */
.L_x_21552:
        /* <DEDUP_REMOVED lines=20> */
.L_x_21553:
[----:B------:R-:W0:Y:S02]  /*1920*/  LDC.64 R144, c[0x0][0x3a8] ;  /* 0x0000ea00ff907b82 */ /* 0x000e240000000a00 */
[C---:B0-----:R-:W-:Y:S01]  /*1930*/  IMAD.WIDE.U32 R144, R154.reuse, 0x20, R144 ;  /* 0x000000209a907825 */ /* 0x041fe200078e0090 */
[----:B------:R-:W-:-:S04]  /*1940*/  IADD3 R154, PT, PT, R154, 0x20, RZ ;  /* 0x000000209a9a7810 */ /* 0x000fc80007ffe0ff */
[----:B------:R0:W-:Y:S04]  /*1950*/  STG.E.128 desc[UR6][R144.64], R120 ;  /* 0x0000007890007986 */ /* 0x0001e8000c101d06 */
[----:B------:R0:W-:Y:S02]  /*1960*/  STG.E.128 desc[UR6][R144.64+0x10], R124 ;  /* 0x0000107c90007986 */ /* 0x0001e4000c101d06 */
.L_x_21551:
[----:B------:R-:W-:Y:S05]  /*1970*/  BSYNC.RECONVERGENT B0 ;  /* 0x0000000000007941 */ /* 0x000fea0003800200 */
.L_x_21550:
        /* <DEDUP_REMOVED lines=35> */
.L_x_21556:
        /* <DEDUP_REMOVED lines=20> */
.L_x_21557:
[----:B------:R-:W0:Y:S02]  /*1cf0*/  LDC.64 R144, c[0x0][0x3a8] ;  /* 0x0000ea00ff907b82 */ /* 0x000e240000000a00 */
[C---:B0-----:R-:W-:Y:S01]  /*1d00*/  IMAD.WIDE.U32 R144, R154.reuse, 0x20, R144 ;  /* 0x000000209a907825 */ /* 0x041fe200078e0090 */
[----:B------:R-:W-:-:S04]  /*1d10*/  IADD3 R154, PT, PT, R154, 0x20, RZ ;  /* 0x000000209a9a7810 */ /* 0x000fc80007ffe0ff */
[----:B------:R0:W-:Y:S04]  /*1d20*/  STG.E.128 desc[UR6][R144.64], R128 ;  /* 0x0000008090007986 */ /* 0x0001e8000c101d06 */
[----:B------:R0:W-:Y:S02]  /*1d30*/  STG.E.128 desc[UR6][R144.64+0x10], R132 ;  /* 0x0000108490007986 */ /* 0x0001e4000c101d06 */
.L_x_21555:
[----:B------:R-:W-:Y:S05]  /*1d40*/  BSYNC.RECONVERGENT B0 ;  /* 0x0000000000007941 */ /* 0x000fea0003800200 */
.L_x_21554:
        /* <DEDUP_REMOVED lines=35> */
.L_x_21560:
[----:B-----5:R-:W-:Y:S02]  /*1f80*/  PRMT R144, R143, 0x7632, R144 ;  /* 0x000076328f907816 */ /* 0x020fe40000000090 */
[----:B------:R-:W-:Y:S02]  /*1f90*/  PRMT R136, R140, 0x7632, R136 ;  /* 0x000076328c887816 */ /* 0x000fe40000000088 */
[----:B------:R-:W-:Y:S02]  /*1fa0*/  PRMT R137, R141, 0x7632, R137 ;  /* 0x000076328d897816 */ /* 0x000fe40000000089 */
[----:B------:R-:W-:Y:S02]  /*1fb0*/  PRMT R139, R142, 0x7632, R139 ;  /* 0x000076328e8b7816 */ /* 0x000fe4000000008b */
[----:B------:R-:W-:Y:S02]  /*1fc0*/  SHF.L.U32 R140, R140, 0x10, RZ ;  /* 0x000000108c8c7819 */ /* 0x000fe400000006ff */
        /* <DEDUP_REMOVED lines=15> */
.L_x_21561:
[----:B------:R-:W0:Y:S02]  /*20c0*/  LDC.64 R144, c[0x0][0x3a8] ;  /* 0x0000ea00ff907b82 */ /* 0x000e240000000a00 */
[----:B0-----:R-:W-:-:S05]  /*20d0*/  IMAD.WIDE.U32 R144, R154, 0x20, R144 ;  /* 0x000000209a907825 */ /* 0x001fca00078e0090 */
[----:B------:R0:W-:Y:S04]  /*20e0*/  STG.E.128 desc[UR6][R144.64], R136 ;  /* 0x0000008890007986 */ /* 0x0001e8000c101d06 */
[----:B------:R0:W-:Y:S02]  /*20f0*/  STG.E.128 desc[UR6][R144.64+0x10], R140 ;  /* 0x0000108c90007986 */ /* 0x0001e4000c101d06 */
.L_x_21559:
[----:B------:R-:W-:Y:S05]  /*2100*/  BSYNC.RECONVERGENT B0 ;  /* 0x0000000000007941 */ /* 0x000fea0003800200 */
.L_x_21558:
        /* <DEDUP_REMOVED lines=177> */
.L_x_21587:
[----:B------:R-:W-:Y:S01]  /*2c20*/  FMUL.FTZ R144, R145, R145 ;  /* 0x0000009191907220 */ /* 0x000fe20000410000 */
[----:B------:R-:W-:Y:S01]  /*2c30*/  ISETP.NE.AND P0, PT, RZ, UR10, PT ;  /* 0x0000000aff007c0c */ /* 0x000fe2000bf05270 */
[----:B-1----:R-:W-:Y:S01]  /*2c40*/  FADD.FTZ R155, R156, R155 ;  /* 0x0000009b9c9b7221 */ /* 0x002fe20000010000 */
[----:B------:R-:W-:Y:S01]  /*2c50*/  BSSY.RECONVERGENT B0, `(.L_x_21563) ;  /* 0x000002d000007945 */ /* 0x000fe20003800200 */
[----:B0-----:R-:W0:Y:S01]  /*2c60*/  @!P5 LDC.64 R156, c[0x0][0x3c0] ;  /* 0x0000f000ff9cdb82 */ /* 0x001e220000000a00 */
[----:B------:R-:W-:Y:S01]  /*2c70*/  FSEL R159, R144, RZ, P0 ;  /* 0x000000ff909f7208 */ /* 0x000fe20000000000 */
[----:B------:R-:W-:Y:S01]  /*2c80*/  FFMA.FTZ R144, R155, R146, UR11 ;  /* 0x0000000b9b907e23 */ /* 0x000fe20008010092 */
[----:B------:R-:W-:-:S03]  /*2c90*/  FSEL R153, R145, RZ, !P0 ;  /* 0x000000ff91997208 */ /* 0x000fc60004000000 */
[----:B------:R-:W-:Y:S02]  /*2ca0*/  FADD.FTZ R144, R144, R159 ;  /* 0x0000009f90907221 */ /* 0x000fe40000010000 */
[----:B------:R-:W1:Y:S02]  /*2cb0*/  @!P5 LDC.64 R146, c[0x0][0x3c8] ;  /* 0x0000f200ff92db82 */ /* 0x000e640000000a00 */
        /* <DEDUP_REMOVED lines=8> */
[----:B------:R-:W0:Y:S01]  /*2d40*/  LDC.64 R156, c[0x0][0x428] ;  /* 0x00010a00ff9c7b82 */ /* 0x000e220000000a00 */
[--C-:B------:R-:W-:Y:S01]  /*2d50*/  FADD.FTZ R155, R148, -R153.reuse ;  /* 0x80000099949b7221 */ /* 0x100fe20000010000 */
[C---:B------:R-:W-:Y:S01]  /*2d60*/  FMUL.FTZ R145, R154.reuse, R145 ;  /* 0x000000919a917220 */ /* 0x040fe20000410000 */
[----:B------:R-:W-:Y:S01]  /*2d70*/  FMUL.FTZ R146, R154, R147 ;  /* 0x000000939a927220 */ /* 0x000fe20000410000 */
[--C-:B------:R-:W-:Y:S01]  /*2d80*/  FADD.FTZ R147, R7, -R153.reuse ;  /* 0x8000009907937221 */ /* 0x100fe20000010000 */
[----:B------:R-:W-:Y:S01]  /*2d90*/  FADD.FTZ R159, R150, -R153 ;  /* 0x80000099969f7221 */ /* 0x000fe20000010000 */
[----:B-----5:R-:W-:Y:S01]  /*2da0*/  FFMA.FTZ R144, R145, R100, R92 ;  /* 0x0000006491907223 */ /* 0x020fe2000001005c */
[----:B------:R-:W-:Y:S01]  /*2db0*/  FFMA.FTZ R145, R146, R101, R93 ;  /* 0x0000006592917223 */ /* 0x000fe2000001005d */
[C---:B------:R-:W-:Y:S01]  /*2dc0*/  FMUL.FTZ R146, R154.reuse, R147 ;  /* 0x000000939a927220 */ /* 0x040fe20000410000 */
[--C-:B------:R-:W-:Y:S01]  /*2dd0*/  FADD.FTZ R147, R149, -R153.reuse ;  /* 0x8000009995937221 */ /* 0x100fe20000010000 */
[--C-:B------:R-:W-:Y:S01]  /*2de0*/  FADD.FTZ R161, R151, -R153.reuse ;  /* 0x8000009997a17221 */ /* 0x100fe20000010000 */
[----:B------:R-:W-:Y:S01]  /*2df0*/  FMUL.FTZ R155, R154, R155 ;  /* 0x0000009b9a9b7220 */ /* 0x000fe20000410000 */
        /* <DEDUP_REMOVED lines=12> */
[C---:B0-----:R-:W-:Y:S01]  /*2ec0*/  IMAD.WIDE.U32 R156, R0.reuse, 0x10, R156 ;  /* 0x00000010009c7825 */ /* 0x041fe200078e009c */
[----:B------:R-:W-:-:S02]  /*2ed0*/  IADD3 R0, PT, PT, R0, 0x20, RZ ;  /* 0x0000002000007810 */ /* 0x000fc40007ffe0ff */
[----:B------:R-:W-:Y:S02]  /*2ee0*/  F2FP.BF16.F32.PACK_AB R145, R146, R145 ;  /* 0x000000919291723e */ /* 0x000fe400000010ff */
[----:B------:R-:W-:Y:S02]  /*2ef0*/  F2FP.BF16.F32.PACK_AB R146, R158, R155 ;  /* 0x0000009b9e92723e */ /* 0x000fe400000010ff */
[----:B------:R-:W-:-:S05]  /*2f00*/  F2FP.BF16.F32.PACK_AB R147, R160, R147 ;  /* 0x00000093a093723e */ /* 0x000fca00000010ff */
[----:B------:R1:W-:Y:S02]  /*2f10*/  STG.E.128 desc[UR6][R156.64], R144 ;  /* 0x000000909c007986 */ /* 0x0003e4000c101d06 */
.L_x_21564:
[----:B------:R-:W-:Y:S05]  /*2f20*/  BSYNC.RECONVERGENT B0 ;  /* 0x0000000000007941 */ /* 0x000fea0003800200 */
.L_x_21563:
[----:B------:R-:W-:Y:S01]  /*2f30*/  ISETP.GE.U32.AND P0, PT, R3, 0x40, PT ;  /* 0x000000400300780c */ /* 0x000fe20003f06070 */
[----:B------:R-:W-:-:S12]  /*2f40*/  BSSY.RECONVERGENT B0, `(.L_x_21565) ;  /* 0x0000022000007945 */ /* 0x000fd80003800200 */
[----:B------:R-:W-:Y:S05]  /*2f50*/  @!P0 BRA `(.L_x_21566) ;  /* 0x0000000000808947 */ /* 0x000fea0003800000 */
[--C-:B01----:R-:W-:Y:S01]  /*2f60*/  FADD.FTZ R145, R104, -R153.reuse ;  /* 0x8000009968917221 */ /* 0x103fe20000010000 */
        /* <DEDUP_REMOVED lines=31> */
.L_x_21566:
[----:B------:R-:W-:Y:S05]  /*3160*/  BSYNC.RECONVERGENT B0 ;  /* 0x0000000000007941 */ /* 0x000fea0003800200 */
.L_x_21565:
[----:B------:R-:W-:Y:S01]  /*3170*/  ISETP.GE.U32.AND P0, PT, R3, 0x60, PT ;  /* 0x000000600300780c */ /* 0x000fe20003f06070 */
[----:B------:R-:W-:-:S12]  /*3180*/  BSSY.RECONVERGENT B0, `(.L_x_21567) ;  /* 0x0000022000007945 */ /* 0x000fd80003800200 */
[----:B------:R-:W-:Y:S05]  /*3190*/  @!P0 BRA `(.L_x_21568) ;  /* 0x0000000000808947 */ /* 0x000fea0003800000 */
[--C-:B012---:R-:W-:Y:S01]  /*31a0*/  FADD.FTZ R145, R112, -R153.reuse ;  /* 0x8000009970917221 */ /* 0x107fe20000010000 */
        /* <DEDUP_REMOVED lines=31> */
.L_x_21568:
[----:B------:R-:W-:Y:S05]  /*33a0*/  BSYNC.RECONVERGENT B0 ;  /* 0x0000000000007941 */ /* 0x000fea0003800200 */
.L_x_21567:
[----:B------:R-:W-:Y:S01]  /*33b0*/  ISETP.GE.U32.AND P0, PT, R3, 0x80, PT ;  /* 0x000000800300780c */ /* 0x000fe20003f06070 */
[----:B------:R-:W-:-:S12]  /*33c0*/  BSSY.RECONVERGENT B0, `(.L_x_21569) ;  /* 0x0000022000007945 */ /* 0x000fd80003800200 */
[----:B------:R-:W-:Y:S05]  /*33d0*/  @!P0 BRA `(.L_x_21570) ;  /* 0x0000000000808947 */ /* 0x000fea0003800000 */
[--C-:B0123--:R-:W-:Y:S01]  /*33e0*/  FADD.FTZ R145, R120, -R153.reuse ;  /* 0x8000009978917221 */ /* 0x10ffe20000010000 */
        /* <DEDUP_REMOVED lines=31> */
.L_x_21570:
[----:B------:R-:W-:Y:S05]  /*35e0*/  BSYNC.RECONVERGENT B0 ;  /* 0x0000000000007941 */ /* 0x000fea0003800200 */
.L_x_21569:
[----:B------:R-:W-:Y:S01]  /*35f0*/  ISETP.GE.U32.AND P0, PT, R3, 0xa0, PT ;  /* 0x000000a00300780c */ /* 0x000fe20003f06070 */
[----:B------:R-:W-:-:S12]  /*3600*/  BSSY.RECONVERGENT B0, `(.L_x_21571) ;  /* 0x0000022000007945 */ /* 0x000fd80003800200 */
[----:B------:R-:W-:Y:S05]  /*3610*/  @!P0 BRA `(.L_x_21572) ;  /* 0x0000000000808947 */ /* 0x000fea0003800000 */
[--C-:B01234-:R-:W-:Y:S01]  /*3620*/  FADD.FTZ R145, R128, -R153.reuse ;  /* 0x8000009980917221 */ /* 0x11ffe20000010000 */
        /* <DEDUP_REMOVED lines=31> */
.L_x_21572:
[----:B------:R-:W-:Y:S05]  /*3820*/  BSYNC.RECONVERGENT B0 ;  /* 0x0000000000007941 */ /* 0x000fea0003800200 */
.L_x_21571:
[----:B------:R-:W-:Y:S01]  /*3830*/  ISETP.GE.U32.AND P0, PT, R3, 0xc0, PT ;  /* 0x000000c00300780c */ /* 0x000fe20003f06070 */
[----:B------:R-:W-:-:S12]  /*3840*/  BSSY.RECONVERGENT B0, `(.L_x_21573) ;  /* 0x0000021000007945 */ /* 0x000fd80003800200 */
[----:B------:R-:W-:Y:S05]  /*3850*/  @!P0 BRA `(.L_x_21574) ;  /* 0x00000000007c8947 */ /* 0x000fea0003800000 */
[--C-:B01234-:R-:W-:Y:S01]  /*3860*/  FADD.FTZ R157, R142, -R153.reuse ;  /* 0x800000998e9d7221 */ /* 0x11ffe20000010000 */
[--C-:B------:R-:W-:Y:S01]  /*3870*/  FADD.FTZ R165, R143, -R153.reuse ;  /* 0x800000998fa57221 */ /* 0x100fe20000010000 */
[--C-:B------:R-:W-:Y:S01]  /*3880*/  FADD.FTZ R161, R137, -R153.reuse ;  /* 0x8000009989a17221 */ /* 0x100fe20000010000 */
[--C-:B------:R-:W-:Y:S01]  /*3890*/  FADD.FTZ R155, R136, -R153.reuse ;  /* 0x80000099889b7221 */ /* 0x100fe20000010000 */
[C---:B------:R-:W-:Y:S01]  /*38a0*/  FMUL.FTZ R163, R154.reuse, R157 ;  /* 0x0000009d9aa37220 */ /* 0x040fe20000410000 */
[----:B------:R-:W-:Y:S01]  /*38b0*/  FMUL.FTZ R146, R154, R165 ;  /* 0x000000a59a927220 */ /* 0x000fe20000410000 */
[----:B------:R-:W0:Y:S01]  /*38c0*/  LDC.64 R156, c[0x0][0x428] ;  /* 0x00010a00ff9c7b82 */ /* 0x000e220000000a00 */
[--C-:B------:R-:W-:Y:S01]  /*38d0*/  FADD.FTZ R159, R138, -R153.reuse ;  /* 0x800000998a9f7221 */ /* 0x100fe20000010000 */
[--C-:B------:R-:W-:Y:S01]  /*38e0*/  FADD.FTZ R147, R139, -R153.reuse ;  /* 0x800000998b937221 */ /* 0x100fe20000010000 */
[--C-:B------:R-:W-:Y:S01]  /*38f0*/  FADD.FTZ R145, R140, -R153.reuse ;  /* 0x800000998c917221 */ /* 0x100fe20000010000 */
[----:B------:R-:W-:Y:S01]  /*3900*/  FADD.FTZ R153, R141, -R153 ;  /* 0x800000998d997221 */ /* 0x000fe20000010000 */
[----:B------:R-:W-:Y:S01]  /*3910*/  FMUL.FTZ R144, R154, R161 ;  /* 0x000000a19a907220 */ /* 0x000fe20000410000 */
[----:B-----5:R-:W-:Y:S01]  /*3920*/  FFMA.FTZ R163, R163, R18, R10 ;  /* 0x00000012a3a37223 */ /* 0x020fe2000001000a */
[----:B------:R-:W-:Y:S01]  /*3930*/  FFMA.FTZ R158, R146, R19, R11 ;  /* 0x00000013929e7223 */ /* 0x000fe2000001000b */
[C---:B------:R-:W-:Y:S01]  /*3940*/  FMUL.FTZ R155, R154.reuse, R155 ;  /* 0x0000009b9a9b7220 */ /* 0x040fe20000410000 */
[C---:B------:R-:W-:Y:S01]  /*3950*/  FMUL.FTZ R159, R154.reuse, R159 ;  /* 0x0000009f9a9f7220 */ /* 0x040fe20000410000 */
[C---:B------:R-:W-:Y:S01]  /*3960*/  FMUL.FTZ R146, R154.reuse, R147 ;  /* 0x000000939a927220 */ /* 0x040fe20000410000 */
[C---:B------:R-:W-:Y:S01]  /*3970*/  FMUL.FTZ R161, R154.reuse, R145 ;  /* 0x000000919aa17220 */ /* 0x040fe20000410000 */
[----:B------:R-:W-:Y:S01]  /*3980*/  FMUL.FTZ R154, R154, R153 ;  /* 0x000000999a9a7220 */ /* 0x000fe20000410000 */
[----:B------:R-:W-:Y:S01]  /*3990*/  F2FP.BF16.F32.PACK_AB R147, R158, R163 ;  /* 0x000000a39e93723e */ /* 0x000fe200000010ff */
[----:B------:R-:W-:Y:S01]  /*39a0*/  FFMA.FTZ R155, R155, R20, R12 ;  /* 0x000000149b9b7223 */ /* 0x000fe2000001000c */
[----:B------:R-:W-:Y:S01]  /*39b0*/  FFMA.FTZ R145, R159, R22, R14 ;  /* 0x000000169f917223 */ /* 0x000fe2000001000e */
[----:B------:R-:W-:Y:S01]  /*39c0*/  FFMA.FTZ R158, R154, R17, R9 ;  /* 0x000000119a9e7223 */ /* 0x000fe20000010009 */
[----:B------:R-:W-:Y:S01]  /*39d0*/  FFMA.FTZ R161, R161, R16, R8 ;  /* 0x00000010a1a17223 */ /* 0x000fe20000010008 */
[----:B------:R-:W-:Y:S01]  /*39e0*/  FFMA.FTZ R154, R146, R23, R15 ;  /* 0x00000017929a7223 */ /* 0x000fe2000001000f */
[----:B------:R-:W-:-:S03]  /*39f0*/  FFMA.FTZ R144, R144, R21, R13 ;  /* 0x0000001590907223 */ /* 0x000fc6000001000d */
[----:B------:R-:W-:Y:S02]  /*3a00*/  F2FP.BF16.F32.PACK_AB R146, R158, R161 ;  /* 0x000000a19e92723e */ /* 0x000fe400000010ff */
[----:B------:R-:W-:Y:S01]  /*3a10*/  F2FP.BF16.F32.PACK_AB R145, R154, R145 ;  /* 0x000000919a91723e */ /* 0x000fe200000010ff */
[----:B0-----:R-:W-:Y:S01]  /*3a20*/  IMAD.WIDE.U32 R156, R0, 0x10, R156 ;  /* 0x00000010009c7825 */ /* 0x001fe200078e009c */
[----:B------:R-:W-:-:S05]  /*3a30*/  F2FP.BF16.F32.PACK_AB R144, R144, R155 ;  /* 0x0000009b9090723e */ /* 0x000fca00000010ff */
[----:B------:R0:W-:Y:S02]  /*3a40*/  STG.E.128 desc[UR6][R156.64], R144 ;  /* 0x000000909c007986 */ /* 0x0001e4000c101d06 */
.L_x_21574:
[----:B------:R-:W-:Y:S05]  /*3a50*/  BSYNC.RECONVERGENT B0 ;  /* 0x0000000000007941 */ /* 0x000fea0003800200 */
.L_x_21573:
[----:B01234-:R-:W0:Y:S02]  /*3a60*/  LDC.64 R144, c[0x0][0x380] ;  /* 0x0000e000ff907b82 */ /* 0x01fe240000000a00 */
[----:B0-----:R-:W-:-:S04]  /*3a70*/  LEA R2, R144, R2, 0x2 ;  /* 0x0000000290027211 */ /* 0x001fc800078e10ff */
[----:B------:R-:W-:-:S13]  /*3a80*/  ISETP.GE.AND P0, PT, R2, R145, PT ;  /* 0x000000910200720c */ /* 0x000fda0003f06270 */
[----:B------:R-:W-:Y:S05]  /*3a90*/  @!P0 BRA `(.L_x_21575) ;  /* 0xffffffcc00b48947 */ /* 0x000fea000383ffff */
[----:B------:R-:W-:Y:S05]  /*3aa0*/  EXIT ;  /* 0x000000000000794d */ /* 0x000fea0003800000 */
.L_x_21562:
        /* <DEDUP_REMOVED lines=8> */
.L_x_21577:
[----:B------:R-:W-:Y:S05]  /*3b30*/  BSYNC B0 ;  /* 0x0000000000007941 */ /* 0x000fea0003800000 */
.L_x_21576:
        /* <DEDUP_REMOVED lines=10> */
.L_x_21578:
[----:B------:R-:W-:Y:S01]  /*3be0*/  HFMA2 R159, -RZ, RZ, 0, 2.384185791015625e-07 ;  /* 0x00000004ff9f7431 */ /* 0x000fe200000001ff */
[----:B------:R-:W-:-:S05]  /*3bf0*/  MOV R144, R158 ;  /* 0x0000009e00907202 */ /* 0x000fca0000000f00 */
[----:B------:R-:W-:-:S05]  /*3c00*/  FADD.FTZ R153, R147, R144 ;  /* 0x0000009093997221 */ /* 0x000fca0000010000 */
[----:B------:R-:W-:-:S07]  /*3c10*/  MOV R160, R153 ;  /* 0x0000009900a07202 */ /* 0x000fce0000000f00 */
[----:B------:R-:W-:Y:S05]  /*3c20*/  WARPSYNC.COLLECTIVE R157, `(.L_x_21579) ;  /* 0x000000009d087348 */ /* 0x000fea0003c00000 */
[----:B------:R0:W1:Y:S02]  /*3c30*/  SHFL.BFLY P6, R158, R160, R159, R162 ;  /* 0x0c00009fa09e7389 */ /* 0x00006400000c00a2 */
[----:B01----:R-:W-:Y:S05]  /*3c40*/  ENDCOLLECTIVE ;  /* 0x000000000000791b */ /* 0x003fea0003800000 */
.L_x_21579:
[----:B------:R-:W-:Y:S01]  /*3c50*/  HFMA2 R159, -RZ, RZ, 0, 4.76837158203125e-07 ;  /* 0x00000008ff9f7431 */ /* 0x000fe200000001ff */
[----:B------:R-:W-:-:S05]  /*3c60*/  MOV R144, R158 ;  /* 0x0000009e00907202 */ /* 0x000fca0000000f00 */
[----:B------:R-:W-:-:S05]  /*3c70*/  FADD.FTZ R154, R153, R144 ;  /* 0x00000090999a7221 */ /* 0x000fca0000010000 */
[----:B------:R-:W-:-:S07]  /*3c80*/  MOV R160, R154 ;  /* 0x0000009a00a07202 */ /* 0x000fce0000000f00 */
[----:B------:R-:W-:Y:S05]  /*3c90*/  WARPSYNC.COLLECTIVE R157, `(.L_x_21580) ;  /* 0x000000009d087348 */ /* 0x000fea0003c00000 */
[----:B------:R0:W1:Y:S02]  /*3ca0*/  SHFL.BFLY P6, R158, R160, R159, R162 ;  /* 0x0c00009fa09e7389 */ /* 0x00006400000c00a2 */
[----:B01----:R-:W-:Y:S05]  /*3cb0*/  ENDCOLLECTIVE ;  /* 0x000000000000791b */ /* 0x003fea0003800000 */
.L_x_21580:
[----:B------:R-:W-:Y:S01]  /*3cc0*/  HFMA2 R159, -RZ, RZ, 0, 9.5367431640625e-07 ;  /* 0x00000010ff9f7431 */ /* 0x000fe200000001ff */
[----:B------:R-:W-:-:S05]  /*3cd0*/  MOV R155, R158 ;  /* 0x0000009e009b7202 */ /* 0x000fca0000000f00 */
[----:B------:R-:W-:-:S05]  /*3ce0*/  FADD.FTZ R155, R154, R155 ;  /* 0x0000009b9a9b7221 */ /* 0x000fca0000010000 */
[----:B------:R-:W-:-:S07]  /*3cf0*/  MOV R160, R155 ;  /* 0x0000009b00a07202 */ /* 0x000fce0000000f00 */
[----:B------:R-:W-:Y:S05]  /*3d00*/  WARPSYNC.COLLECTIVE R157, `(.L_x_21581) ;  /* 0x000000009d087348 */ /* 0x000fea0003c00000 */
[----:B------:R0:W1:Y:S02]  /*3d10*/  SHFL.BFLY P6, R158, R160, R159, R162 ;  /* 0x0c00009fa09e7389 */ /* 0x00006400000c00a2 */
[----:B01----:R-:W-:Y:S05]  /*3d20*/  ENDCOLLECTIVE ;  /* 0x000000000000791b */ /* 0x003fea0003800000 */
.L_x_21581:
        /* <DEDUP_REMOVED lines=106> */
.L_x_21582:
[----:B------:R-:W-:Y:S01]  /*43d0*/  HFMA2 R159, -RZ, RZ, 0, 1.1920928955078125e-07 ;  /* 0x00000002ff9f7431 */ /* 0x000fe200000001ff */
[----:B------:R-:W-:-:S05]  /*43e0*/  MOV R147, R158 ;  /* 0x0000009e00937202 */ /* 0x000fca0000000f00 */
[----:B------:R-:W-:-:S05]  /*43f0*/  FADD.FTZ R147, R144, R147 ;  /* 0x0000009390937221 */ /* 0x000fca0000010000 */
[----:B------:R-:W-:-:S07]  /*4400*/  MOV R160, R147 ;  /* 0x0000009300a07202 */ /* 0x000fce0000000f00 */
[----:B------:R-:W-:Y:S05]  /*4410*/  WARPSYNC.COLLECTIVE R157, `(.L_x_21583) ;  /* 0x000000009d087348 */ /* 0x000fea0003c00000 */
[----:B------:R0:W1:Y:S02]  /*4420*/  SHFL.BFLY P6, R158, R160, R159, R162 ;  /* 0x0c00009fa09e7389 */ /* 0x00006400000c00a2 */
[----:B01----:R-:W-:Y:S05]  /*4430*/  ENDCOLLECTIVE ;  /* 0x000000000000791b */ /* 0x003fea0003800000 */
.L_x_21583:
[----:B------:R-:W-:Y:S01]  /*4440*/  HFMA2 R159, -RZ, RZ, 0, 2.384185791015625e-07 ;  /* 0x00000004ff9f7431 */ /* 0x000fe200000001ff */
[----:B------:R-:W-:-:S05]  /*4450*/  MOV R154, R158 ;  /* 0x0000009e009a7202 */ /* 0x000fca0000000f00 */
[----:B------:R-:W-:-:S05]  /*4460*/  FADD.FTZ R154, R147, R154 ;  /* 0x0000009a939a7221 */ /* 0x000fca0000010000 */
[----:B------:R-:W-:-:S07]  /*4470*/  MOV R160, R154 ;  /* 0x0000009a00a07202 */ /* 0x000fce0000000f00 */
[----:B------:R-:W-:Y:S05]  /*4480*/  WARPSYNC.COLLECTIVE R157, `(.L_x_21584) ;  /* 0x000000009d087348 */ /* 0x000fea0003c00000 */
[----:B------:R0:W1:Y:S02]  /*4490*/  SHFL.BFLY P6, R158, R160, R159, R162 ;  /* 0x0c00009fa09e7389 */ /* 0x00006400000c00a2 */
[----:B01----:R-:W-:Y:S05]  /*44a0*/  ENDCOLLECTIVE ;  /* 0x000000000000791b */ /* 0x003fea0003800000 */
.L_x_21584:
[----:B------:R-:W-:Y:S01]  /*44b0*/  HFMA2 R159, -RZ, RZ, 0, 4.76837158203125e-07 ;  /* 0x00000008ff9f7431 */ /* 0x000fe200000001ff */
[----:B------:R-:W-:-:S05]  /*44c0*/  MOV R153, R158 ;  /* 0x0000009e00997202 */ /* 0x000fca0000000f00 */
[----:B------:R-:W-:-:S05]  /*44d0*/  FADD.FTZ R153, R154, R153 ;  /* 0x000000999a997221 */ /* 0x000fca0000010000 */
[----:B------:R-:W-:-:S07]  /*44e0*/  MOV R160, R153 ;  /* 0x0000009900a07202 */ /* 0x000fce0000000f00 */
[----:B------:R-:W-:Y:S05]  /*44f0*/  WARPSYNC.COLLECTIVE R157, `(.L_x_21585) ;  /* 0x000000009d087348 */ /* 0x000fea0003c00000 */
[----:B------:R0:W1:Y:S02]  /*4500*/  SHFL.BFLY P6, R158, R160, R159, R162 ;  /* 0x0c00009fa09e7389 */ /* 0x00006400000c00a2 */
[----:B01----:R-:W-:Y:S05]  /*4510*/  ENDCOLLECTIVE ;  /* 0x000000000000791b */ /* 0x003fea0003800000 */
.L_x_21585:
[----:B------:R-:W-:Y:S01]  /*4520*/  HFMA2 R159, -RZ, RZ, 0, 9.5367431640625e-07 ;  /* 0x00000010ff9f7431 */ /* 0x000fe200000001ff */
[----:B------:R-:W-:-:S05]  /*4530*/  MOV R156, R158 ;  /* 0x0000009e009c7202 */ /* 0x000fca0000000f00 */
[----:B------:R-:W-:-:S05]  /*4540*/  FADD.FTZ R156, R153, R156 ;  /* 0x0000009c999c7221 */ /* 0x000fca0000010000 */
[----:B------:R-:W-:-:S07]  /*4550*/  MOV R160, R156 ;  /* 0x0000009c00a07202 */ /* 0x000fce0000000f00 */
[----:B------:R-:W-:Y:S05]  /*4560*/  WARPSYNC.COLLECTIVE R157, `(.L_x_21586) ;  /* 0x000000009d087348 */ /* 0x000fea0003c00000 */
[----:B------:R0:W1:Y:S02]  /*4570*/  SHFL.BFLY P6, R158, R160, R159, R162 ;  /* 0x0c00009fa09e7389 */ /* 0x00006400000c00a2 */
[----:B01----:R-:W-:Y:S05]  /*4580*/  ENDCOLLECTIVE ;  /* 0x000000000000791b */ /* 0x003fea0003800000 */
.L_x_21586:
[----:B------:R-:W-:Y:S01]  /*4590*/  MOV R155, R158 ;  /* 0x0000009e009b7202 */ /* 0x000fe20000000f00 */
[----:B------:R-:W-:Y:S06]  /*45a0*/  BRA `(.L_x_21587) ;  /* 0xffffffe4009c7947 */ /* 0x000fec000383ffff */
.L_x_21588:
        /* <DEDUP_REMOVED lines=13> */
.L_x_54392:


//--------------------- .text._ZN10layer_norm13ln_fwd_kernelINS_13Kernel_traitsIf13__nv_bfloat16fS2_fjLj1536ELj1ELj4ELj1ELj16ENS_18Kernel_traits_baseILj1536EfS2_fS2_fjLj128EEEEELb0ELb0ELb0ELb1EEEvNS_9FwdParamsE --------------------------
	.section	.text._ZN10layer_norm13ln_fwd_kernelINS_13Kernel_traitsIf13__nv_bfloat16fS2_fjLj1536ELj1ELj4ELj1ELj16ENS_18Kernel_traits_baseILj1536EfS2_fS2_fjLj128EEEEELb0ELb0ELb0ELb1EEEvNS_9FwdParamsE,"ax",@progbits
	.align	128
        .global         _ZN10layer_norm13ln_fwd_kernelINS_13Kernel_traitsIf13__nv_bfloat16fS2_fjLj1536ELj1ELj4ELj1ELj16ENS_18Kernel_traits_baseILj1536EfS2_fS2_fjLj128EEEEELb0ELb0ELb0ELb1EEEvNS_9FwdParamsE
        .type           _ZN10layer_norm13ln_fwd_kernelINS_13Kernel_traitsIf13__nv_bfloat16fS2_fjLj1536ELj1ELj4ELj1ELj16ENS_18Kernel_traits_baseILj1536EfS2_fS2_fjLj128EEEEELb0ELb0ELb0ELb1EEEvNS_9FwdParamsE,@function
        .size           _ZN10layer_norm13ln_fwd_kernelINS_13Kernel_traitsIf13__nv_bfloat16fS2_fjLj1536ELj1ELj4ELj1ELj16ENS_18Kernel_traits_baseILj1536EfS2_fS2_fjLj128EEEEELb0ELb0ELb0ELb1EEEvNS_9FwdParamsE,(.L_x_54393 - _ZN10layer_norm13ln_fwd_kernelINS_13Kernel_traitsIf13__nv_bfloat16fS2_fjLj1536ELj1ELj4ELj1ELj16ENS_18Kernel_traits_baseILj1536EfS2_fS2_fjLj128EEEEELb0ELb0ELb0ELb1EEEvNS_9FwdParamsE)
        .other          _ZN10layer_norm13ln_fwd_kernelINS_13Kernel_traitsIf13__nv_bfloat16fS2_fjLj1536ELj1ELj4ELj1ELj16ENS_18Kernel_traits_baseILj1536EfS2_fS2_fjLj128EEEEELb0ELb0ELb0ELb1EEEvNS_9FwdParamsE,@"STO_CUDA_ENTRY STV_DEFAULT"
_ZN10layer_norm13ln_fwd_kernelINS_13Kernel_traitsIf13__nv_bfloat16fS2_fjLj1536ELj1ELj4ELj1ELj16ENS_18Kernel_traits_baseILj1536EfS2_fS2_fjLj128EEEEELb0ELb0ELb0ELb1EEEvNS_9FwdParamsE:
.text._ZN10layer_norm13ln_fwd_kernelINS_13Kernel_traitsIf13__nv_bfloat16fS2_fjLj1536ELj1ELj4ELj1ELj16ENS_18Kernel_traits_baseILj1536EfS2_fS2_fjLj128EEEEELb0ELb0ELb0ELb1EEEvNS_9FwdParamsE:
        /* <DEDUP_REMOVED lines=41> */
.L_x_21589:
        /* <DEDUP_REMOVED lines=38> */
.L_x_21590:
        /* <DEDUP_REMOVED lines=15> */
.L_x_21606:
[----:B--2---:R-:W2:Y:S01]  /*05e0*/  LDC.64 R108, c[0x0][0x3e0] ;  /* 0x0000f800ff6c7b82 */ /* 0x004ea20000000a00 */
[----:B------:R-:W-:-:S05]  /*05f0*/  IMAD R0, R4, UR8, RZ ;  /* 0x0000000804007c24 */ /* 0x000fca000f8e02ff */
[----:B0-----:R-:W-:Y:S02]  /*0600*/  SHF.R.S32.HI R3, RZ, 0x1f, R0 ;  /* 0x0000001fff037819 */ /* 0x001fe40000011400 */
[----:B------:R-:W0:Y:S02]  /*0610*/  LDC.64 R148, c[0x0][0x390] ;  /* 0x0000e400ff947b82 */ /* 0x000e240000000a00 */
[----:B------:R-:W-:-:S04]  /*0620*/  LEA.HI R3, R3, R0, RZ, 0x3 ;  /* 0x0000000003037211 */ /* 0x000fc800078f18ff */
[----:B------:R-:W-:Y:S01]  /*0630*/  LEA.HI.SX32 R160, R3, R6, 0x1d ;  /* 0x0000000603a07211 */ /* 0x000fe200078feaff */
[----:B--2---:R-:W-:-:S05]  /*0640*/  IMAD.WIDE R108, R4, 0x2, R108 ;  /* 0x00000002046c7825 */ /* 0x004fca00078e026c */
[----:B------:R-:W2:Y:S01]  /*0650*/  LDG.E.U16 R3, desc[UR6][R108.64] ;  /* 0x000000066c037981 */ /* 0x000ea2000c1e1500 */
[----:B0-----:R-:W-:-:S06]  /*0660*/  IMAD.WIDE.U32 R104, R160, 0x10, R148 ;  /* 0x00000010a0687825 */ /* 0x001fcc00078e0094 */
[----:B-----5:R-:W5:Y:S01]  /*0670*/  LDG.E.128 R104, desc[UR6][R104.64] ;  /* 0x0000000668687981 */ /* 0x020f62000c1e1d00 */
[----:B------:R-:W-:Y:S01]  /*0680*/  BSSY.RECONVERGENT B0, `(.L_x_21592) ;  /* 0x0000030000007945 */ /* 0x000fe20003800200 */
[----:B--2---:R-:W-:-:S03]  /*0690*/  SHF.L.U32 R3, R3, 0x10, RZ ;  /* 0x0000001003037819 */ /* 0x004fc600000006ff */
[----:B------:R-:W-:Y:S05]  /*06a0*/  @!P1 BRA `(.L_x_21593) ;  /* 0x0000000000649947 */ /* 0x000fea0003800000 */
[----:B------:R-:W0:Y:S02]  /*06b0*/  LDC.64 R116, c[0x0][0x3a0] ;  /* 0x0000e800ff747b82 */ /* 0x000e240000000a00 */
[----:B0-----:R-:W-:-:S05]  /*06c0*/  IMAD.WIDE.U32 R116, R160, 0x20, R116 ;  /* 0x00000020a0747825 */ /* 0x001fca00078e0074 */
[----:B------:R-:W2:Y:S04]  /*06d0*/  LDG.E.128 R112, desc[UR6][R116.64] ;  /* 0x0000000674707981 */ /* 0x000ea8000c1e1d00 */
[----:B------:R-:W3:Y:S01]  /*06e0*/  LDG.E.128 R108, desc[UR6][R116.64+0x10] ;  /* 0x00001006746c7981 */ /* 0x000ee2000c1e1d00 */
[----:B-----5:R-:W-:Y:S02]  /*06f0*/  PRMT R0, R104, 0x7632, R0 ;  /* 0x0000763268007816 */ /* 0x020fe40000000000 */
[----:B------:R-:W-:Y:S02]  /*0700*/  PRMT R2, R105, 0x7632, R2 ;  /* 0x0000763269027816 */ /* 0x000fe40000000002 */
[----:B------:R-:W-:Y:S02]  /*0710*/  SHF.L.U32 R0, R0, 0x10, RZ ;  /* 0x0000001000007819 */ /* 0x000fe400000006ff */
        /* <DEDUP_REMOVED lines=12> */
[C---:B------:R-:W-:Y:S01]  /*07e0*/  FFMA.FTZ R107, R3.reuse, R2, R115 ;  /* 0x00000002036b7223 */ /* 0x040fe20000010073 */
[C---:B---3--:R-:W-:Y:S01]  /*07f0*/  FFMA.FTZ R108, R3.reuse, R119, R108 ;  /* 0x00000077036c7223 */ /* 0x048fe2000001006c */
[C---:B------:R-:W-:Y:S01]  /*0800*/  FFMA.FTZ R109, R3.reuse, R0, R109 ;  /* 0x00000000036d7223 */ /* 0x040fe2000001006d */
[C---:B------:R-:W-:Y:S01]  /*0810*/  FFMA.FTZ R110, R3.reuse, R121, R110 ;  /* 0x00000079036e7223 */ /* 0x040fe2000001006e */
[----:B------:R-:W-:Y:S01]  /*0820*/  FFMA.FTZ R111, R3, R118, R111 ;  /* 0x00000076036f7223 */ /* 0x000fe2000001006f */
[----:B------:R-:W-:Y:S06]  /*0830*/  BRA `(.L_x_21594) ;  /* 0x0000000000507947 */ /* 0x000fec0003800000 */
.L_x_21593:
[----:B-----5:R-:W-:Y:S02]  /*0840*/  PRMT R0, R104, 0x7632, R0 ;  /* 0x0000763268007816 */ /* 0x020fe40000000000 */
[----:B------:R-:W-:Y:S02]  /*0850*/  PRMT R2, R105, 0x7632, R2 ;  /* 0x0000763269027816 */ /* 0x000fe40000000002 */
[C---:B------:R-:W-:Y:S02]  /*0860*/  PRMT R5, R106.reuse, 0x7632, R5 ;  /* 0x000076326a057816 */ /* 0x040fe40000000005 */
[----:B------:R-:W-:Y:S02]  /*0870*/  PRMT R7, R107, 0x7632, R7 ;  /* 0x000076326b077816 */ /* 0x000fe40000000007 */
[----:B------:R-:W-:Y:S02]  /*0880*/  SHF.L.U32 R108, R105, 0x10, RZ ;  /* 0x00000010696c7819 */ /* 0x000fe400000006ff */
[----:B------:R-:W-:-:S02]  /*0890*/  SHF.L.U32 R110, R106, 0x10, RZ ;  /* 0x000000106a6e7819 */ /* 0x000fc400000006ff */
        /* <DEDUP_REMOVED lines=10> */
[----:B------:R-:W-:Y:S01]  /*0940*/  SHF.L.U32 R116, R7, 0x10, RZ ;  /* 0x0000001007747819 */ /* 0x000fe200000006ff */
[----:B------:R-:W-:-:S02]  /*0950*/  FMUL.FTZ R107, R3, R2 ;  /* 0x00000002036b7220 */ /* 0x000fc40000410000 */
[C---:B------:R-:W-:Y:S02]  /*0960*/  FMUL.FTZ R109, R3.reuse, R112 ;  /* 0x00000070036d7220 */ /* 0x040fe40000410000 */
[----:B------:R-:W-:-:S07]  /*0970*/  FMUL.FTZ R111, R3, R116 ;  /* 0x00000074036f7220 */ /* 0x000fce0000410000 */
.L_x_21594:
[----:B-1----:R-:W-:Y:S05]  /*0980*/  BSYNC.RECONVERGENT B0 ;  /* 0x0000000000007941 */ /* 0x002fea0003800200 */
.L_x_21592:
[----:B------:R-:W0:Y:S01]  /*0990*/  LDC.64 R162, c[0x0][0x3a8] ;  /* 0x0000ea00ffa27b82 */ /* 0x000e220000000a00 */
[----:B------:R-:W-:-:S05]  /*09a0*/  IADD3 R155, PT, PT, R160, 0x20, RZ ;  /* 0x00000020a09b7810 */ /* 0x000fca0007ffe0ff */
[----:B------:R-:W-:-:S04]  /*09b0*/  IMAD.WIDE.U32 R112, R155, 0x10, R148 ;  /* 0x000000109b707825 */ /* 0x000fc800078e0094 */
[----:B0-----:R-:W-:-:S05]  /*09c0*/  IMAD.WIDE.U32 R116, R160, 0x20, R162 ;  /* 0x00000020a0747825 */ /* 0x001fca00078e00a2 */
        /* <DEDUP_REMOVED lines=32> */
.L_x_21595:
        /* <DEDUP_REMOVED lines=20> */
.L_x_21596:
[----:B------:R-:W-:Y:S01]  /*0d10*/  IADD3 R154, PT, PT, R160, 0x40, RZ ;  /* 0x00000040a09a7810 */ /* 0x000fe20007ffe0ff */
[----:B------:R-:W-:-:S04]  /*0d20*/  IMAD.WIDE.U32 R124, R155, 0x20, R162 ;  /* 0x000000209b7c7825 */ /* 0x000fc800078e00a2 */
[----:B------:R-:W-:Y:S01]  /*0d30*/  IMAD.WIDE.U32 R120, R154, 0x10, R148 ;  /* 0x000000109a787825 */ /* 0x000fe200078e0094 */
[----:B------:R0:W-:Y:S04]  /*0d40*/  STG.E.128 desc[UR6][R124.64], R112 ;  /* 0x000000707c007986 */ /* 0x0001e8000c101d06 */
[----:B------:R0:W-:Y:S04]  /*0d50*/  STG.E.128 desc[UR6][R124.64+0x10], R116 ;  /* 0x000010747c007986 */ /* 0x0001e8000c101d06 */
[----:B------:R-:W5:Y:S01]  /*0d60*/  LDG.E.128 R120, desc[UR6][R120.64] ;  /* 0x0000000678787981 */ /* 0x000f62000c1e1d00 */
[----:B------:R-:W-:Y:S05]  /*0d70*/  @!P1 BRA `(.L_x_21597) ;  /* 0x0000000000649947 */ /* 0x000fea0003800000 */
[----:B------:R-:W1:Y:S02]  /*0d80*/  LDC.64 R132, c[0x0][0x3a0] ;  /* 0x0000e800ff847b82 */ /* 0x000e640000000a00 */
[----:B-1----:R-:W-:-:S05]  /*0d90*/  IMAD.WIDE.U32 R132, R154, 0x20, R132 ;  /* 0x000000209a847825 */ /* 0x002fca00078e0084 */
[----:B------:R-:W2:Y:S04]  /*0da0*/  LDG.E.128 R128, desc[UR6][R132.64] ;  /* 0x0000000684807981 */ /* 0x000ea8000c1e1d00 */
[----:B0-----:R-:W3:Y:S01]  /*0db0*/  LDG.E.128 R124, desc[UR6][R132.64+0x10] ;  /* 0x00001006847c7981 */ /* 0x001ee2000c1e1d00 */
        /* <DEDUP_REMOVED lines=21> */
.L_x_21597:
[----:B-----5:R-:W-:Y:S02]  /*0f10*/  PRMT R0, R120, 0x7632, R0 ;  /* 0x0000763278007816 */ /* 0x020fe40000000000 */
[----:B------:R-:W-:Y:S02]  /*0f20*/  PRMT R2, R121, 0x7632, R2 ;  /* 0x0000763279027816 */ /* 0x000fe40000000002 */
[C---:B------:R-:W-:Y:S02]  /*0f30*/  PRMT R5, R122.reuse, 0x7632, R5 ;  /* 0x000076327a057816 */ /* 0x040fe40000000005 */
[----:B------:R-:W-:Y:S02]  /*0f40*/  PRMT R7, R123, 0x7632, R7 ;  /* 0x000076327b077816 */ /* 0x000fe40000000007 */
[----:B0-----:R-:W-:Y:S02]  /*0f50*/  SHF.L.U32 R124, R121, 0x10, RZ ;  /* 0x00000010797c7819 */ /* 0x001fe400000006ff */
        /* <DEDUP_REMOVED lines=15> */
.L_x_21598:
        /* <DEDUP_REMOVED lines=32> */
.L_x_21599:
        /* <DEDUP_REMOVED lines=20> */
.L_x_21600:
        /* <DEDUP_REMOVED lines=9> */
[----:B0-----:R-:W2:Y:S04]  /*1420*/  LDG.E.128 R136, desc[UR6][R150.64] ;  /* 0x0000000696887981 */ /* 0x001ea8000c1e1d00 */
[----:B------:R-:W3:Y:S01]  /*1430*/  LDG.E.128 R144, desc[UR6][R150.64+0x10] ;  /* 0x0000100696907981 */ /* 0x000ee2000c1e1d00 */
[----:B-----5:R-:W-:Y:S02]  /*1440*/  PRMT R0, R140, 0x7632, R0 ;  /* 0x000076328c007816 */ /* 0x020fe40000000000 */
[----:B------:R-:W-:Y:S02]  /*1450*/  PRMT R2, R141, 0x7632, R2 ;  /* 0x000076328d027816 */ /* 0x000fe40000000002 */
        /* <DEDUP_REMOVED lines=12> */
[----:B------:R-:W-:Y:S01]  /*1520*/  SHF.L.U32 R0, R0, 0x10, RZ ;  /* 0x0000001000007819 */ /* 0x000fe200000006ff */
[C---:B---3--:R-:W-:Y:S01]  /*1530*/  FFMA.FTZ R142, R3.reuse, R143, R146 ;  /* 0x0000008f038e7223 */ /* 0x048fe20000010092 */
[----:B------:R-:W-:Y:S01]  /*1540*/  SHF.L.U32 R2, R2, 0x10, RZ ;  /* 0x0000001002027819 */ /* 0x000fe200000006ff */
[C---:B------:R-:W-:Y:S02]  /*1550*/  FFMA.FTZ R140, R3.reuse, R140, R144 ;  /* 0x0000008c038c7223 */ /* 0x040fe40000010090 */
[C---:B------:R-:W-:Y:S02]  /*1560*/  FFMA.FTZ R141, R3.reuse, R0, R145 ;  /* 0x00000000038d7223 */ /* 0x040fe40000010091 */
[----:B------:R-:W-:Y:S01]  /*1570*/  FFMA.FTZ R143, R3, R2, R147 ;  /* 0x00000002038f7223 */ /* 0x000fe20000010093 */
[----:B------:R-:W-:Y:S06]  /*1580*/  BRA `(.L_x_21602) ;  /* 0x0000000000507947 */ /* 0x000fec0003800000 */
.L_x_21601:
[----:B-----5:R-:W-:Y:S02]  /*1590*/  PRMT R0, R140, 0x7632, R0 ;  /* 0x000076328c007816 */ /* 0x020fe40000000000 */
[----:B------:R-:W-:Y:S02]  /*15a0*/  PRMT R2, R141, 0x7632, R2 ;  /* 0x000076328d027816 */ /* 0x000fe40000000002 */
[----:B------:R-:W-:Y:S02]  /*15b0*/  PRMT R5, R142, 0x7632, R5 ;  /* 0x000076328e057816 */ /* 0x000fe40000000005 */
        /* <DEDUP_REMOVED lines=17> */
.L_x_21602:
        /* <DEDUP_REMOVED lines=11> */
[C---:B-----5:R-:W-:Y:S02]  /*1780*/  SHF.L.U32 R0, R148.reuse, 0x10, RZ ;  /* 0x0000001094007819 */ /* 0x060fe400000006ff */
[----:B------:R-:W-:Y:S02]  /*1790*/  PRMT R148, R148, 0x7632, R148 ;  /* 0x0000763294947816 */ /* 0x000fe40000000094 */
[----:B------:R-:W-:Y:S02]  /*17a0*/  PRMT R2, R151, 0x7632, R2 ;  /* 0x0000763297027816 */ /* 0x000fe40000000002 */
[----:B------:R-:W-:-:S02]  /*17b0*/  SHF.L.U32 R148, R148, 0x10, RZ ;  /* 0x0000001094947819 */ /* 0x000fc400000006ff */
[----:B------:R-:W-:Y:S02]  /*17c0*/  SHF.L.U32 R151, R151, 0x10, RZ ;  /* 0x0000001097977819 */ /* 0x000fe400000006ff */
[----:B------:R-:W-:Y:S01]  /*17d0*/  SHF.L.U32 R2, R2, 0x10, RZ ;  /* 0x0000001002027819 */ /* 0x000fe200000006ff */
[----:B--2---:R-:W-:Y:S01]  /*17e0*/  FFMA.FTZ R144, R3, R0, R144 ;  /* 0x0000000003907223 */ /* 0x004fe20000010090 */
[----:B------:R-:W-:Y:S01]  /*17f0*/  PRMT R0, R149, 0x7632, R0 ;  /* 0x0000763295007816 */ /* 0x000fe20000000000 */
[----:B------:R-:W-:Y:S01]  /*1800*/  FFMA.FTZ R145, R3, R148, R145 ;  /* 0x0000009403917223 */ /* 0x000fe20000010091 */
[----:B------:R-:W-:Y:S02]  /*1810*/  SHF.L.U32 R149, R149, 0x10, RZ ;  /* 0x0000001095957819 */ /* 0x000fe400000006ff */
[----:B------:R-:W-:Y:S02]  /*1820*/  SHF.L.U32 R0, R0, 0x10, RZ ;  /* 0x0000001000007819 */ /* 0x000fe400000006ff */
[----:B------:R-:W-:Y:S01]  /*1830*/  SHF.L.U32 R148, R150, 0x10, RZ ;  /* 0x0000001096947819 */ /* 0x000fe200000006ff */
[----:B------:R-:W-:-:S02]  /*1840*/  FFMA.FTZ R146, R3, R149, R146 ;  /* 0x0000009503927223 */ /* 0x000fc40000010092 */
[C---:B------:R-:W-:Y:S01]  /*1850*/  FFMA.FTZ R147, R3.reuse, R0, R147 ;  /* 0x0000000003937223 */ /* 0x040fe20000010093 */
[----:B------:R-:W-:Y:S01]  /*1860*/  PRMT R0, R150, 0x7632, R0 ;  /* 0x0000763296007816 */ /* 0x000fe20000000000 */
[C---:B---3--:R-:W-:Y:S01]  /*1870*/  FFMA.FTZ R150, R3.reuse, R151, R158 ;  /* 0x0000009703967223 */ /* 0x048fe2000001009e */
[C---:B------:R-:W-:Y:S01]  /*1880*/  FFMA.FTZ R148, R3.reuse, R148, R156 ;  /* 0x0000009403947223 */ /* 0x040fe2000001009c */
[----:B------:R-:W-:Y:S01]  /*1890*/  FFMA.FTZ R151, R3, R2, R159 ;  /* 0x0000000203977223 */ /* 0x000fe2000001009f */
[----:B------:R-:W-:-:S05]  /*18a0*/  SHF.L.U32 R0, R0, 0x10, RZ ;  /* 0x0000001000007819 */ /* 0x000fca00000006ff */
[----:B------:R-:W-:Y:S01]  /*18b0*/  FFMA.FTZ R149, R3, R0, R157 ;  /* 0x0000000003957223 */ /* 0x000fe2000001009d */
[----:B------:R-:W-:Y:S06]  /*18c0*/  BRA `(.L_x_21604) ;  /* 0x0000000000507947 */ /* 0x000fec0003800000 */
.L_x_21603:
[----:B-----5:R-:W-:Y:S02]  /*18d0*/  PRMT R7, R151, 0x7632, R7 ;  /* 0x0000763297077816 */ /* 0x020fe40000000007 */
[----:B------:R-:W-:Y:S02]  /*18e0*/  PRMT R0, R148, 0x7632, R0 ;  /* 0x0000763294007816 */ /* 0x000fe40000000000 */
[----:B------:R-:W-:Y:S02]  /*18f0*/  PRMT R2, R149, 0x7632, R2 ;  /* 0x0000763295027816 */ /* 0x000fe40000000002 */
[----:B------:R-:W-:Y:S02]  /*1900*/  PRMT R5, R150, 0x7632, R5 ;  /* 0x0000763296057816 */ /* 0x000fe40000000005 */
[----:B0-----:R-:W-:Y:S02]  /*1910*/  SHF.L.U32 R144, R148, 0x10, RZ ;  /* 0x0000001094907819 */ /* 0x001fe400000006ff */
[----:B------:R-:W-:-:S02]  /*1920*/  SHF.L.U32 R158, R151, 0x10, RZ ;  /* 0x00000010979e7819 */ /* 0x000fc400000006ff */
[----:B------:R-:W-:Y:S01]  /*1930*/  SHF.L.U32 R146, R149, 0x10, RZ ;  /* 0x0000001095927819 */ /* 0x000fe200000006ff */
[C---:B------:R-:W-:Y:S01]  /*1940*/  FMUL.FTZ R144, R3.reuse, R144 ;  /* 0x0000009003907220 */ /* 0x040fe20000410000 */
        /* <DEDUP_REMOVED lines=9> */
[----:B------:R-:W-:-:S02]  /*19e0*/  FMUL.FTZ R145, R3, R0 ;  /* 0x0000000003917220 */ /* 0x000fc40000410000 */
[C---:B------:R-:W-:Y:S02]  /*19f0*/  FMUL.FTZ R147, R3.reuse, R2 ;  /* 0x0000000203937220 */ /* 0x040fe40000410000 */
[----:B------:R-:W-:-:S07]  /*1a00*/  FMUL.FTZ R149, R3, R156 ;  /* 0x0000009c03957220 */ /* 0x000fce0000410000 */
.L_x_21604:
        /* <DEDUP_REMOVED lines=172> */
.L_x_21633:
[----:B-1----:R-:W-:Y:S01]  /*24d0*/  FADD.FTZ R7, R163, R7 ;  /* 0x00000007a3077221 */ /* 0x002fe20000010000 */
[----:B------:R-:W-:Y:S01]  /*24e0*/  FMUL.FTZ R2, R159, R159 ;  /* 0x0000009f9f027220 */ /* 0x000fe20000410000 */
[----:B------:R-:W-:Y:S02]  /*24f0*/  ISETP.NE.AND P0, PT, RZ, UR9, PT ;  /* 0x00000009ff007c0c */ /* 0x000fe4000bf05270 */
[----:B------:R-:W-:Y:S02]  /*2500*/  FFMA.FTZ R0, R7, R156, UR4 ;  /* 0x0000000407007e23 */ /* 0x000fe4000801009c */
[----:B------:R-:W1:Y:S01]  /*2510*/  @!P2 LDC.64 R156, c[0x0][0x3c0] ;  /* 0x0000f000ff9cab82 */ /* 0x000e620000000a00 */
[----:B------:R-:W-:-:S05]  /*2520*/  FSEL R5, R2, RZ, P0 ;  /* 0x000000ff02057208 */ /* 0x000fca0000000000 */
[----:B------:R-:W-:Y:S01]  /*2530*/  FADD.FTZ R0, R0, R5 ;  /* 0x0000000500007221 */ /* 0x000fe20000010000 */
[----:B------:R-:W-:Y:S01]  /*2540*/  FSEL R5, R159, RZ, !P0 ;  /* 0x000000ff9f057208 */ /* 0x000fe20004000000 */
[----:B------:R-:W2:Y:S04]  /*2550*/  @!P2 LDC.64 R2, c[0x0][0x3c8] ;  /* 0x0000f200ff02ab82 */ /* 0x000ea80000000a00 */
[----:B------:R-:W3:Y:S01]  /*2560*/  MUFU.RSQ R0, R0 ;  /* 0x0000000000007308 */ /* 0x000ee20000001400 */
        /* <DEDUP_REMOVED lines=15> */
[----:B------:R-:W-:Y:S01]  /*2660*/  FADD.FTZ R131, -R5, R131 ;  /* 0x0000008305837221 */ /* 0x000fe20000010100 */
[----:B------:R1:W-:Y:S01]  /*2670*/  @!P2 STG.E desc[UR6][R156.64], R159 ;  /* 0x0000009f9c00a986 */ /* 0x0003e2000c101906 */
[C---:B---3--:R-:W-:Y:S01]  /*2680*/  FMUL.FTZ R7, R0.reuse, R7 ;  /* 0x0000000700077220 */ /* 0x048fe20000410000 */
[----:B------:R-:W-:Y:S01]  /*2690*/  FMUL.FTZ R110, R0, R111 ;  /* 0x0000006f006e7220 */ /* 0x000fe20000410000 */
[----:B--2---:R-:W-:-:S04]  /*26a0*/  @!P2 IMAD.WIDE R2, R4, 0x4, R2 ;  /* 0x000000040402a825 */ /* 0x004fc800078e0202 */
[----:B------:R-:W-:Y:S01]  /*26b0*/  FADD.FTZ R134, -R5, R134 ;  /* 0x0000008605867221 */ /* 0x000fe20000010100 */
[----:B------:R-:W-:Y:S01]  /*26c0*/  FFMA.FTZ R7, R7, R98, R50 ;  /* 0x0000006207077223 */ /* 0x000fe20000010032 */
[----:B------:R-:W-:Y:S01]  /*26d0*/  FFMA.FTZ R110, R110, R99, R51 ;  /* 0x000000636e6e7223 */ /* 0x000fe20000010033 */
[C---:B------:R-:W-:Y:S01]  /*26e0*/  FADD.FTZ R135, -R5.reuse, R135 ;  /* 0x0000008705877221 */ /* 0x040fe20000010100 */
[----:B------:R2:W-:Y:S01]  /*26f0*/  @!P2 STG.E desc[UR6][R2.64], R0 ;  /* 0x000000000200a986 */ /* 0x0005e2000c101906 */
[C---:B------:R-:W-:Y:S01]  /*2700*/  FADD.FTZ R136, -R5.reuse, R136 ;  /* 0x0000008805887221 */ /* 0x040fe20000010100 */
[C---:B------:R-:W-:Y:S01]  /*2710*/  FADD.FTZ R137, -R5.reuse, R137 ;  /* 0x0000008905897221 */ /* 0x040fe20000010100 */
[----:B------:R-:W-:Y:S01]  /*2720*/  F2FP.BF16.F32.PACK_AB R111, R110, R7 ;  /* 0x000000076e6f723e */ /* 0x000fe200000010ff */
[C---:B------:R-:W-:Y:S01]  /*2730*/  FADD.FTZ R7, -R5.reuse, R104 ;  /* 0x0000006805077221 */ /* 0x040fe20000010100 */
[C---:B-1----:R-:W-:Y:S01]  /*2740*/  FADD.FTZ R157, -R5.reuse, R106 ;  /* 0x0000006a059d7221 */ /* 0x042fe20000010100 */
[----:B------:R-:W-:Y:S01]  /*2750*/  FADD.FTZ R159, -R5, R108 ;  /* 0x0000006c059f7221 */ /* 0x000fe20000010100 */
[C---:B------:R-:W-:Y:S01]  /*2760*/  FMUL.FTZ R104, R0.reuse, R105 ;  /* 0x0000006900687220 */ /* 0x040fe20000410000 */
[C---:B------:R-:W-:Y:S01]  /*2770*/  FMUL.FTZ R7, R0.reuse, R7 ;  /* 0x0000000700077220 */ /* 0x040fe20000410000 */
[C---:B------:R-:W-:Y:S01]  /*2780*/  FMUL.FTZ R157, R0.reuse, R157 ;  /* 0x0000009d009d7220 */ /* 0x040fe20000410000 */
[C---:B------:R-:W-:Y:S01]  /*2790*/  FMUL.FTZ R106, R0.reuse, R107 ;  /* 0x0000006b006a7220 */ /* 0x040fe20000410000 */
[C---:B------:R-:W-:Y:S01]  /*27a0*/  FMUL.FTZ R159, R0.reuse, R159 ;  /* 0x0000009f009f7220 */ /* 0x040fe20000410000 */
[----:B--2---:R-:W0:Y:S01]  /*27b0*/  LDC.64 R2, c[0x0][0x428] ;  /* 0x00010a00ff027b82 */ /* 0x004e220000000a00 */
[----:B------:R-:W-:Y:S01]  /*27c0*/  FMUL.FTZ R108, R0, R109 ;  /* 0x0000006d006c7220 */ /* 0x000fe20000410000 */
[----:B------:R-:W-:Y:S01]  /*27d0*/  FFMA.FTZ R7, R7, R100, R52 ;  /* 0x0000006407077223 */ /* 0x000fe20000010034 */
[----:B------:R-:W-:Y:S01]  /*27e0*/  FFMA.FTZ R109, R157, R102, R54 ;  /* 0x000000669d6d7223 */ /* 0x000fe20000010036 */
[----:B------:R-:W-:Y:S01]  /*27f0*/  FFMA.FTZ R110, R159, R96, R48 ;  /* 0x000000609f6e7223 */ /* 0x000fe20000010030 */
[----:B------:R-:W-:Y:S01]  /*2800*/  FFMA.FTZ R105, R108, R97, R49 ;  /* 0x000000616c697223 */ /* 0x000fe20000010031 */
[----:B------:R-:W-:Y:S01]  /*2810*/  FFMA.FTZ R106, R106, R103, R55 ;  /* 0x000000676a6a7223 */ /* 0x000fe20000010037 */
[----:B------:R-:W-:Y:S01]  /*2820*/  FFMA.FTZ R104, R104, R101, R53 ;  /* 0x0000006568687223 */ /* 0x000fe20000010035 */
[C---:B------:R-:W-:Y:S01]  /*2830*/  FADD.FTZ R107, -R5.reuse, R116 ;  /* 0x00000074056b7221 */ /* 0x040fe20000010100 */
[----:B------:R-:W-:Y:S01]  /*2840*/  FADD.FTZ R138, -R5, R138 ;  /* 0x0000008a058a7221 */ /* 0x000fe20000010100 */
[----:B------:R-:W-:Y:S01]  /*2850*/  F2FP.BF16.F32.PACK_AB R110, R105, R110 ;  /* 0x0000006e696e723e */ /* 0x000fe200000010ff */
[C---:B------:R-:W-:Y:S01]  /*2860*/  FADD.FTZ R139, -R5.reuse, R139 ;  /* 0x0000008b058b7221 */ /* 0x040fe20000010100 */
[----:B------:R-:W-:Y:S01]  /*2870*/  F2FP.BF16.F32.PACK_AB R109, R106, R109 ;  /* 0x0000006d6a6d723e */ /* 0x000fe200000010ff */
[C---:B------:R-:W-:Y:S01]  /*2880*/  FADD.FTZ R140, -R5.reuse, R140 ;  /* 0x0000008c058c7221 */ /* 0x040fe20000010100 */
        /* <DEDUP_REMOVED lines=10> */
[----:B0-----:R-:W-:-:S04]  /*2930*/  IMAD.WIDE.U32 R162, R160, 0x10, R2 ;  /* 0x00000010a0a27825 */ /* 0x001fc800078e0002 */
        /* <DEDUP_REMOVED lines=22> */
[C---:B0-----:R-:W-:Y:S01]  /*2aa0*/  FADD.FTZ R109, -R5.reuse, R122 ;  /* 0x0000007a056d7221 */ /* 0x041fe20000010100 */
        /* <DEDUP_REMOVED lines=51> */
[----:B------:R-:W0:Y:S01]  /*2de0*/  LDC.64 R120, c[0x0][0x380] ;  /* 0x0000e000ff787b82 */ /* 0x000e220000000a00 */
        /* <DEDUP_REMOVED lines=49> */
[----:B0-----:R-:W-:-:S03]  /*3100*/  LEA R4, R120, R4, 0x2 ;  /* 0x0000000478047211 */ /* 0x001fc600078e10ff */
[----:B------:R2:W-:Y:S01]  /*3110*/  STG.E.128 desc[UR6][R2.64], R116 ;  /* 0x0000007402007986 */ /* 0x0005e2000c101d06 */
[----:B------:R-:W-:-:S13]  /*3120*/  ISETP.GE.AND P0, PT, R4, R121, PT ;  /* 0x000000790400720c */ /* 0x000fda0003f06270 */
[----:B------:R-:W-:Y:S05]  /*3130*/  @!P0 BRA `(.L_x_21606) ;  /* 0xffffffd400288947 */ /* 0x000fea000383ffff */
[----:B------:R-:W-:Y:S05]  /*3140*/  EXIT ;  /* 0x000000000000794d */ /* 0x000fea0003800000 */
.L_x_21591:
        /* <DEDUP_REMOVED lines=8> */
.L_x_21621:
[----:B--2---:R-:W2:Y:S01]  /*31d0*/  LDC.64 R148, c[0x0][0x390] ;  /* 0x0000e400ff947b82 */ /* 0x004ea20000000a00 */
[----:B------:R-:W-:-:S05]  /*31e0*/  IMAD R0, R4, UR8, RZ ;  /* 0x0000000804007c24 */ /* 0x000fca000f8e02ff */
[----:B0-----:R-:W-:-:S04]  /*31f0*/  SHF.R.S32.HI R3, RZ, 0x1f, R0 ;  /* 0x0000001fff037819 */ /* 0x001fc80000011400 */
[----:B------:R-:W-:-:S04]  /*3200*/  LEA.HI R3, R3, R0, RZ, 0x3 ;  /* 0x0000000003037211 */ /* 0x000fc800078f18ff */
[----:B------:R-:W-:-:S05]  /*3210*/  LEA.HI.SX32 R160, R3, R6, 0x1d ;  /* 0x0000000603a07211 */ /* 0x000fca00078feaff */
[----:B--2---:R-:W-:-:S06]  /*3220*/  IMAD.WIDE.U32 R108, R160, 0x10, R148 ;  /* 0x00000010a06c7825 */ /* 0x004fcc00078e0094 */
[----:B-----5:R-:W5:Y:S01]  /*3230*/  LDG.E.128 R108, desc[UR6][R108.64] ;  /* 0x000000066c6c7981 */ /* 0x020f62000c1e1d00 */
[----:B------:R-:W-:Y:S04]  /*3240*/  BSSY.RECONVERGENT B0, `(.L_x_21607) ;  /* 0x0000027000007945 */ /* 0x000fe80003800200 */
[----:B------:R-:W-:Y:S05]  /*3250*/  @!P1 BRA `(.L_x_21608) ;  /* 0x0000000000649947 */ /* 0x000fea0003800000 */
        /* <DEDUP_REMOVED lines=9> */
[----:B------:R-:W-:Y:S02]  /*32f0*/  PRMT R7, R109, 0x7632, R7 ;  /* 0x000076326d077816 */ /* 0x000fe40000000007 */
[----:B------:R-:W-:Y:S02]  /*3300*/  PRMT R110, R111, 0x7632, R110 ;  /* 0x000076326f6e7816 */ /* 0x000fe4000000006e */
[----:B------:R-:W-:Y:S02]  /*3310*/  SHF.L.U32 R109, R109, 0x10, RZ ;  /* 0x000000106d6d7819 */ /* 0x000fe400000006ff */
[----:B------:R-:W-:Y:S02]  /*3320*/  SHF.L.U32 R111, R111, 0x10, RZ ;  /* 0x000000106f6f7819 */ /* 0x000fe400000006ff */
[----:B0-----:R-:W-:-:S02]  /*3330*/  SHF.L.U32 R2, R7, 0x10, RZ ;  /* 0x0000001007027819 */ /* 0x001fc400000006ff */
[----:B------:R-:W-:Y:S01]  /*3340*/  SHF.L.U32 R116, R110, 0x10, RZ ;  /* 0x000000106e747819 */ /* 0x000fe200000006ff */
[----:B--2---:R-:W-:Y:S01]  /*3350*/  FADD.FTZ R105, R105, R0 ;  /* 0x0000000069697221 */ /* 0x004fe20000010000 */
[----:B------:R-:W-:Y:S01]  /*3360*/  SHF.L.U32 R0, R108, 0x10, RZ ;  /* 0x000000106c007819 */ /* 0x000fe200000006ff */
[----:B------:R-:W-:Y:S01]  /*3370*/  FADD.FTZ R106, R106, R109 ;  /* 0x0000006d6a6a7221 */ /* 0x000fe20000010000 */
[----:B------:R-:W-:Y:S01]  /*3380*/  FADD.FTZ R104, R104, R5 ;  /* 0x0000000568687221 */ /* 0x000fe20000010000 */
[----:B---3--:R-:W-:Y:S01]  /*3390*/  FADD.FTZ R110, R114, R111 ;  /* 0x0000006f726e7221 */ /* 0x008fe20000010000 */
[----:B------:R-:W-:Y:S01]  /*33a0*/  FADD.FTZ R107, R107, R2 ;  /* 0x000000026b6b7221 */ /* 0x000fe20000010000 */
[----:B------:R-:W-:Y:S01]  /*33b0*/  FADD.FTZ R108, R112, R117 ;  /* 0x00000075706c7221 */ /* 0x000fe20000010000 */
[----:B------:R-:W-:Y:S01]  /*33c0*/  FADD.FTZ R109, R113, R0 ;  /* 0x00000000716d7221 */ /* 0x000fe20000010000 */
[----:B------:R-:W-:Y:S01]  /*33d0*/  FADD.FTZ R111, R115, R116 ;  /* 0x00000074736f7221 */ /* 0x000fe20000010000 */
[----:B------:R-:W-:Y:S06]  /*33e0*/  BRA `(.L_x_21609) ;  /* 0x0000000000307947 */ /* 0x000fec0003800000 */
.L_x_21608:
        /* <DEDUP_REMOVED lines=12> */
.L_x_21609:
[----:B-1----:R-:W-:Y:S05]  /*34b0*/  BSYNC.RECONVERGENT B0 ;  /* 0x0000000000007941 */ /* 0x002fea0003800200 */
.L_x_21607:
        /* <DEDUP_REMOVED lines=19> */
[----:B------:R-:W-:Y:S02]  /*35f0*/  SHF.L.U32 R127, R118, 0x10, RZ ;  /* 0x00000010767f7819 */ /* 0x000fe400000006ff */
[----:B------:R-:W-:Y:S02]  /*3600*/  PRMT R118, R119, 0x7632, R118 ;  /* 0x0000763277767816 */ /* 0x000fe40000000076 */
[----:B------:R-:W-:Y:S02]  /*3610*/  SHF.L.U32 R5, R116, 0x10, RZ ;  /* 0x0000001074057819 */ /* 0x000fe400000006ff */
[----:B------:R-:W-:Y:S02]  /*3620*/  SHF.L.U32 R117, R117, 0x10, RZ ;  /* 0x0000001075757819 */ /* 0x000fe400000006ff */
[----:B------:R-:W-:Y:S02]  /*3630*/  SHF.L.U32 R119, R119, 0x10, RZ ;  /* 0x0000001077777819 */ /* 0x000fe400000006ff */
[----:B------:R-:W-:-:S02]  /*3640*/  SHF.L.U32 R116, R7, 0x10, RZ ;  /* 0x0000001007747819 */ /* 0x000fc400000006ff */
        /* <DEDUP_REMOVED lines=11> */
.L_x_21610:
        /* <DEDUP_REMOVED lines=12> */
.L_x_21611:
        /* <DEDUP_REMOVED lines=32> */
.L_x_21612:
        /* <DEDUP_REMOVED lines=12> */
.L_x_21613:
        /* <DEDUP_REMOVED lines=32> */
.L_x_21614:
        /* <DEDUP_REMOVED lines=12> */
.L_x_21615:
        /* <DEDUP_REMOVED lines=10> */
[----:B------:R0:W3:Y:S01]  /*3de0*/  LDG.E.128 R144, desc[UR6][R150.64+0x10] ;  /* 0x0000100696907981 */ /* 0x0000e2000c1e1d00 */
[----:B-----5:R-:W-:Y:S02]  /*3df0*/  PRMT R0, R140, 0x7632, R0 ;  /* 0x000076328c007816 */ /* 0x020fe40000000000 */
[----:B------:R-:W-:Y:S02]  /*3e00*/  PRMT R7, R141, 0x7632, R7 ;  /* 0x000076328d077816 */ /* 0x000fe40000000007 */
[----:B------:R-:W-:Y:S02]  /*3e10*/  SHF.L.U32 R0, R0, 0x10, RZ ;  /* 0x0000001000007819 */ /* 0x000fe400000006ff */
[----:B------:R-:W-:-:S02]  /*3e20*/  SHF.L.U32 R5, R140, 0x10, RZ ;  /* 0x000000108c057819 */ /* 0x000fc400000006ff */
[----:B------:R-:W-:Y:S02]  /*3e30*/  SHF.L.U32 R140, R7, 0x10, RZ ;  /* 0x00000010078c7819 */ /* 0x000fe400000006ff */
[----:B------:R-:W-:Y:S02]  /*3e40*/  PRMT R7, R143, 0x7632, R7 ;  /* 0x000076328f077816 */ /* 0x000fe40000000007 */
[----:B------:R-:W-:Y:S02]  /*3e50*/  SHF.L.U32 R141, R141, 0x10, RZ ;  /* 0x000000108d8d7819 */ /* 0x000fe400000006ff */
[----:B------:R-:W-:Y:S02]  /*3e60*/  SHF.L.U32 R143, R143, 0x10, RZ ;  /* 0x000000108f8f7819 */ /* 0x000fe400000006ff */
[----:B0-----:R-:W-:Y:S01]  /*3e70*/  SHF.L.U32 R150, R7, 0x10, RZ ;  /* 0x0000001007967819 */ /* 0x001fe200000006ff */
[--C-:B--2---:R-:W-:Y:S01]  /*3e80*/  FADD.FTZ R137, R137, R0.reuse ;  /* 0x0000000089897221 */ /* 0x104fe20000010000 */
[----:B------:R-:W-:Y:S01]  /*3e90*/  PRMT R0, R142, 0x7632, R0 ;  /* 0x000076328e007816 */ /* 0x000fe20000000000 */
[----:B------:R-:W-:Y:S01]  /*3ea0*/  FADD.FTZ R136, R136, R5 ;  /* 0x0000000588887221 */ /* 0x000fe20000010000 */
[----:B------:R-:W-:Y:S01]  /*3eb0*/  SHF.L.U32 R5, R142, 0x10, RZ ;  /* 0x000000108e057819 */ /* 0x000fe200000006ff */
[----:B------:R-:W-:Y:S01]  /*3ec0*/  FADD.FTZ R138, R138, R141 ;  /* 0x0000008d8a8a7221 */ /* 0x000fe20000010000 */
[----:B------:R-:W-:Y:S01]  /*3ed0*/  SHF.L.U32 R0, R0, 0x10, RZ ;  /* 0x0000001000007819 */ /* 0x000fe200000006ff */
[----:B------:R-:W-:Y:S01]  /*3ee0*/  FADD.FTZ R139, R139, R140 ;  /* 0x0000008c8b8b7221 */ /* 0x000fe20000010000 */
[----:B---3--:R-:W-:Y:S01]  /*3ef0*/  FADD.FTZ R142, R146, R143 ;  /* 0x0000008f928e7221 */ /* 0x008fe20000010000 */
[----:B------:R-:W-:Y:S01]  /*3f00*/  FADD.FTZ R140, R144, R5 ;  /* 0x00000005908c7221 */ /* 0x000fe20000010000 */
[----:B------:R-:W-:Y:S01]  /*3f10*/  FADD.FTZ R143, R147, R150 ;  /* 0x00000096938f7221 */ /* 0x000fe20000010000 */
[----:B------:R-:W-:Y:S01]  /*3f20*/  FADD.FTZ R141, R145, R0 ;  /* 0x00000000918d7221 */ /* 0x000fe20000010000 */
[----:B------:R-:W-:Y:S06]  /*3f30*/  BRA `(.L_x_21617) ;  /* 0x0000000000307947 */ /* 0x000fec0003800000 */
.L_x_21616:
        /* <DEDUP_REMOVED lines=12> */
.L_x_21617:
        /* <DEDUP_REMOVED lines=32> */
.L_x_21618:
[C---:B-----5:R-:W-:Y:S02]  /*4200*/  PRMT R147, R149.reuse, 0x7632, R147 ;  /* 0x0000763295937816 */ /* 0x060fe40000000093 */
[----:B------:R-:W-:Y:S02]  /*4210*/  SHF.L.U32 R146, R149, 0x10, RZ ;  /* 0x0000001095927819 */ /* 0x000fe400000006ff */
[----:B0-----:R-:W-:Y:S02]  /*4220*/  PRMT R145, R148, 0x7632, R145 ;  /* 0x0000763294917816 */ /* 0x001fe40000000091 */
[----:B------:R-:W-:Y:S02]  /*4230*/  PRMT R149, R150, 0x7632, R149 ;  /* 0x0000763296957816 */ /* 0x000fe40000000095 */
[----:B------:R-:W-:Y:S02]  /*4240*/  PRMT R0, R151, 0x7632, R0 ;  /* 0x0000763297007816 */ /* 0x000fe40000000000 */
[----:B------:R-:W-:-:S02]  /*4250*/  SHF.L.U32 R144, R148, 0x10, RZ ;  /* 0x0000001094907819 */ /* 0x000fc400000006ff */
[----:B------:R-:W-:Y:S02]  /*4260*/  SHF.L.U32 R148, R150, 0x10, RZ ;  /* 0x0000001096947819 */ /* 0x000fe400000006ff */
[----:B------:R-:W-:Y:S02]  /*4270*/  SHF.L.U32 R150, R151, 0x10, RZ ;  /* 0x0000001097967819 */ /* 0x000fe400000006ff */
[----:B------:R-:W-:Y:S02]  /*4280*/  SHF.L.U32 R145, R145, 0x10, RZ ;  /* 0x0000001091917819 */ /* 0x000fe400000006ff */
[----:B------:R-:W-:Y:S02]  /*4290*/  SHF.L.U32 R147, R147, 0x10, RZ ;  /* 0x0000001093937819 */ /* 0x000fe400000006ff */
[----:B------:R-:W-:Y:S02]  /*42a0*/  SHF.L.U32 R149, R149, 0x10, RZ ;  /* 0x0000001095957819 */ /* 0x000fe400000006ff */
[----:B------:R-:W-:-:S07]  /*42b0*/  SHF.L.U32 R151, R0, 0x10, RZ ;  /* 0x0000001000977819 */ /* 0x000fce00000006ff */
.L_x_21619:
[----:B------:R-:W-:Y:S01]  /*42c0*/  FADD.FTZ R0, RZ, R104 ;  /* 0x00000068ff007221 */ /* 0x000fe20000010000 */
[----:B------:R-:W-:Y:S01]  /*42d0*/  IMAD.WIDE.U32 R2, R161, 0x20, R2 ;  /* 0x00000020a1027825 */ /* 0x000fe200078e0002 */
[----:B------:R-:W-:-:S03]  /*42e0*/  UMOV UR11, 0xffffffff ;  /* 0xffffffff000b7882 */ /* 0x000fc60000000000 */
        /* <DEDUP_REMOVED lines=8> */
[----:B------:R-:W-:Y:S01]  /*4370*/  FADD.FTZ R5, R0, R111 ;  /* 0x0000006f00057221 */ /* 0x000fe20000010000 */
[----:B0-----:R-:W0:Y:S03]  /*4380*/  S2R R2, SR_TID.X ;  /* 0x0000000000027919 */ /* 0x001e260000002100 */
        /* <DEDUP_REMOVED lines=159> */
.L_x_21645:
        /* <DEDUP_REMOVED lines=200> */
.L_x_21605:
[----:B------:R-:W-:Y:S01]  /*5a00*/  HFMA2 R2, -RZ, RZ, 0, 5.9604644775390625e-08 ;  /* 0x00000001ff027431 */ /* 0x000fe200000001ff */
[----:B------:R-:W-:Y:S01]  /*5a10*/  BSSY B0, `(.L_x_21622) ;  /* 0x0000006000007945 */ /* 0x000fe20003800000 */
[----:B------:R-:W-:Y:S02]  /*5a20*/  MOV R3, 0x1f ;  /* 0x0000001f00037802 */ /* 0x000fe40000000f00 */
[----:B------:R-:W-:-:S07]  /*5a30*/  MOV R0, 0xffffffff ;  /* 0xffffffff00007802 */ /* 0x000fce0000000f00 */
[----:B------:R-:W-:Y:S05]  /*5a40*/  WARPSYNC.COLLECTIVE R0, `(.L_x_21623) ;  /* 0x0000000000087348 */ /* 0x000fea0003c00000 */
[----:B------:R0:W1:Y:S02]  /*5a50*/  SHFL.BFLY P0, R7, R5, R2, R3 ;  /* 0x0c00000205077389 */ /* 0x0000640000000003 */
[----:B01----:R-:W-:Y:S05]  /*5a60*/  ENDCOLLECTIVE ;  /* 0x000000000000791b */ /* 0x003fea0003800000 */
.L_x_21623:
[----:B------:R-:W-:Y:S05]  /*5a70*/  BSYNC B0 ;  /* 0x0000000000007941 */ /* 0x000fea0003800000 */
.L_x_21622:
        /* <DEDUP_REMOVED lines=8> */
.L_x_21624:
[----:B------:R-:W-:Y:S02]  /*5b00*/  HFMA2 R2, -RZ, RZ, 0, 2.384185791015625e-07 ;  /* 0x00000004ff027431 */ /* 0x000fe400000001ff */
[----:B------:R-:W-:-:S05]  /*5b10*/  FADD.FTZ R157, R5, R7 ;  /* 0x00000007059d7221 */ /* 0x000fca0000010000 */
[----:B------:R-:W-:-:S07]  /*5b20*/  MOV R5, R157 ;  /* 0x0000009d00057202 */ /* 0x000fce0000000f00 */
[----:B------:R-:W-:Y:S05]  /*5b30*/  WARPSYNC.COLLECTIVE R0, `(.L_x_21625) ;  /* 0x0000000000087348 */ /* 0x000fea0003c00000 */
[----:B------:R0:W1:Y:S02]  /*5b40*/  SHFL.BFLY P0, R7, R5, R2, R3 ;  /* 0x0c00000205077389 */ /* 0x0000640000000003 */
[----:B01----:R-:W-:Y:S05]  /*5b50*/  ENDCOLLECTIVE ;  /* 0x000000000000791b */ /* 0x003fea0003800000 */
.L_x_21625:
[----:B------:R-:W-:Y:S02]  /*5b60*/  HFMA2 R2, -RZ, RZ, 0, 4.76837158203125e-07 ;  /* 0x00000008ff027431 */ /* 0x000fe400000001ff */
[----:B------:R-:W-:-:S05]  /*5b70*/  FADD.FTZ R158, R157, R7 ;  /* 0x000000079d9e7221 */ /* 0x000fca0000010000 */
[----:B------:R-:W-:-:S07]  /*5b80*/  MOV R5, R158 ;  /* 0x0000009e00057202 */ /* 0x000fce0000000f00 */
[----:B------:R-:W-:Y:S05]  /*5b90*/  WARPSYNC.COLLECTIVE R0, `(.L_x_21626) ;  /* 0x0000000000087348 */ /* 0x000fea0003c00000 */
[----:B------:R0:W1:Y:S02]  /*5ba0*/  SHFL.BFLY P0, R7, R5, R2, R3 ;  /* 0x0c00000205077389 */ /* 0x0000640000000003 */
[----:B01----:R-:W-:Y:S05]  /*5bb0*/  ENDCOLLECTIVE ;  /* 0x000000000000791b */ /* 0x003fea0003800000 */
.L_x_21626:
[----:B------:R-:W-:Y:S02]  /*5bc0*/  HFMA2 R2, -RZ, RZ, 0, 9.5367431640625e-07 ;  /* 0x00000010ff027431 */ /* 0x000fe400000001ff */
[----:B------:R-:W-:-:S05]  /*5bd0*/  FADD.FTZ R162, R158, R7 ;  /* 0x000000079ea27221 */ /* 0x000fca0000010000 */
[----:B------:R-:W-:-:S07]  /*5be0*/  MOV R5, R162 ;  /* 0x000000a200057202 */ /* 0x000fce0000000f00 */
[----:B------:R-:W-:Y:S05]  /*5bf0*/  WARPSYNC.COLLECTIVE R0, `(.L_x_21627) ;  /* 0x0000000000087348 */ /* 0x000fea0003c00000 */
[----:B------:R0:W1:Y:S02]  /*5c00*/  SHFL.BFLY P0, R7, R5, R2, R3 ;  /* 0x0c00000205077389 */ /* 0x0000640000000003 */
[----:B01----:R-:W-:Y:S05]  /*5c10*/  ENDCOLLECTIVE ;  /* 0x000000000000791b */ /* 0x003fea0003800000 */
.L_x_21627:
        /* <DEDUP_REMOVED lines=103> */
.L_x_21628:
[----:B------:R-:W-:Y:S02]  /*6290*/  HFMA2 R2, -RZ, RZ, 0, 1.1920928955078125e-07 ;  /* 0x00000002ff027431 */ /* 0x000fe400000001ff */
[----:B------:R-:W-:-:S05]  /*62a0*/  FADD.FTZ R157, R5, R7 ;  /* 0x00000007059d7221 */ /* 0x000fca0000010000 */
[----:B------:R-:W-:-:S07]  /*62b0*/  MOV R5, R157 ;  /* 0x0000009d00057202 */ /* 0x000fce0000000f00 */
[----:B------:R-:W-:Y:S05]  /*62c0*/  WARPSYNC.COLLECTIVE R0, `(.L_x_21629) ;  /* 0x0000000000087348 */ /* 0x000fea0003c00000 */
[----:B------:R0:W1:Y:S02]  /*62d0*/  SHFL.BFLY P0, R7, R5, R2, R3 ;  /* 0x0c00000205077389 */ /* 0x0000640000000003 */
[----:B01----:R-:W-:Y:S05]  /*62e0*/  ENDCOLLECTIVE ;  /* 0x000000000000791b */ /* 0x003fea0003800000 */
.L_x_21629:
[----:B------:R-:W-:Y:S02]  /*62f0*/  HFMA2 R2, -RZ, RZ, 0, 2.384185791015625e-07 ;  /* 0x00000004ff027431 */ /* 0x000fe400000001ff */
[----:B------:R-:W-:-:S05]  /*6300*/  FADD.FTZ R158, R157, R7 ;  /* 0x000000079d9e7221 */ /* 0x000fca0000010000 */
[----:B------:R-:W-:-:S07]  /*6310*/  MOV R5, R158 ;  /* 0x0000009e00057202 */ /* 0x000fce0000000f00 */
[----:B------:R-:W-:Y:S05]  /*6320*/  WARPSYNC.COLLECTIVE R0, `(.L_x_21630) ;  /* 0x0000000000087348 */ /* 0x000fea0003c00000 */
[----:B------:R0:W1:Y:S02]  /*6330*/  SHFL.BFLY P0, R7, R5, R2, R3 ;  /* 0x0c00000205077389 */ /* 0x0000640000000003 */
[----:B01----:R-:W-:Y:S05]  /*6340*/  ENDCOLLECTIVE ;  /* 0x000000000000791b */ /* 0x003fea0003800000 */
.L_x_21630:
[----:B------:R-:W-:Y:S02]  /*6350*/  HFMA2 R2, -RZ, RZ, 0, 4.76837158203125e-07 ;  /* 0x00000008ff027431 */ /* 0x000fe400000001ff */
[----:B------:R-:W-:-:S05]  /*6360*/  FADD.FTZ R162, R158, R7 ;  /* 0x000000079ea27221 */ /* 0x000fca0000010000 */
[----:B------:R-:W-:-:S07]  /*6370*/  MOV R5, R162 ;  /* 0x000000a200057202 */ /* 0x000fce0000000f00 */
[----:B------:R-:W-:Y:S05]  /*6380*/  WARPSYNC.COLLECTIVE R0, `(.L_x_21631) ;  /* 0x0000000000087348 */ /* 0x000fea0003c00000 */
[----:B------:R0:W1:Y:S02]  /*6390*/  SHFL.BFLY P0, R7, R5, R2, R3 ;  /* 0x0c00000205077389 */ /* 0x0000640000000003 */
[----:B01----:R-:W-:Y:S05]  /*63a0*/  ENDCOLLECTIVE ;  /* 0x000000000000791b */ /* 0x003fea0003800000 */
.L_x_21631:
[----:B------:R-:W-:Y:S02]  /*63b0*/  HFMA2 R2, -RZ, RZ, 0, 9.5367431640625e-07 ;  /* 0x00000010ff027431 */ /* 0x000fe400000001ff */
[----:B------:R-:W-:-:S05]  /*63c0*/  FADD.FTZ R163, R162, R7 ;  /* 0x00000007a2a37221 */ /* 0x000fca0000010000 */
[----:B------:R-:W-:-:S07]  /*63d0*/  MOV R5, R163 ;  /* 0x000000a300057202 */ /* 0x000fce0000000f00 */
[----:B------:R-:W-:Y:S05]  /*63e0*/  WARPSYNC.COLLECTIVE R0, `(.L_x_21632) ;  /* 0x0000000000087348 */ /* 0x000fea0003c00000 */
[----:B------:R0:W1:Y:S02]  /*63f0*/  SHFL.BFLY P0, R7, R5, R2, R3 ;  /* 0x0c00000205077389 */ /* 0x0000640000000003 */
[----:B01----:R-:W-:Y:S05]  /*6400*/  ENDCOLLECTIVE ;  /* 0x000000000000791b */ /* 0x003fea0003800000 */
.L_x_21632:
[----:B------:R-:W-:Y:S05]  /*6410*/  BRA `(.L_x_21633) ;  /* 0xffffffc0002c7947 */ /* 0x000fea000383ffff */
.L_x_21620:
[----:B------:R-:W-:Y:S01]  /*6420*/  HFMA2 R3, -RZ, RZ, 0, 1.847743988037109375e-06 ;  /* 0x0000001fff037431 */ /* 0x000fe200000001ff */
[----:B------:R-:W-:Y:S01]  /*6430*/  BSSY B0, `(.L_x_21634) ;  /* 0x0000006000007945 */ /* 0x000fe20003800000 */
[----:B------:R-:W-:Y:S02]  /*6440*/  MOV R2, 0x1 ;  /* 0x0000000100027802 */ /* 0x000fe40000000f00 */
[----:B------:R-:W-:-:S07]  /*6450*/  MOV R0, 0xffffffff ;  /* 0xffffffff00007802 */ /* 0x000fce0000000f00 */
[----:B------:R-:W-:Y:S05]  /*6460*/  WARPSYNC.COLLECTIVE R0, `(.L_x_21635) ;  /* 0x0000000000087348 */ /* 0x000fea0003c00000 */
[----:B------:R0:W1:Y:S02]  /*6470*/  SHFL.BFLY P0, R7, R5, R2, R3 ;  /* 0x0c00000205077389 */ /* 0x0000640000000003 */
[----:B01----:R-:W-:Y:S05]  /*6480*/  ENDCOLLECTIVE ;  /* 0x000000000000791b */ /* 0x003fea0003800000 */
.L_x_21635:
[----:B------:R-:W-:Y:S05]  /*6490*/  BSYNC B0 ;  /* 0x0000000000007941 */ /* 0x000fea0003800000 */
.L_x_21634:
        /* <DEDUP_REMOVED lines=8> */
.L_x_21636:
[----:B------:R-:W-:Y:S02]  /*6520*/  HFMA2 R2, -RZ, RZ, 0, 2.384185791015625e-07 ;  /* 0x00000004ff027431 */ /* 0x000fe400000001ff */
[----:B------:R-:W-:-:S05]  /*6530*/  FADD.FTZ R157, R5, R7 ;  /* 0x00000007059d7221 */ /* 0x000fca0000010000 */
[----:B------:R-:W-:-:S07]  /*6540*/  MOV R5, R157 ;  /* 0x0000009d00057202 */ /* 0x000fce0000000f00 */
[----:B------:R-:W-:Y:S05]  /*6550*/  WARPSYNC.COLLECTIVE R0, `(.L_x_21637) ;  /* 0x0000000000087348 */ /* 0x000fea0003c00000 */
[----:B------:R0:W1:Y:S02]  /*6560*/  SHFL.BFLY P0, R7, R5, R2, R3 ;  /* 0x0c00000205077389 */ /* 0x0000640000000003 */
[----:B01----:R-:W-:Y:S05]  /*6570*/  ENDCOLLECTIVE ;  /* 0x000000000000791b */ /* 0x003fea0003800000 */
.L_x_21637:
[----:B------:R-:W-:Y:S02]  /*6580*/  HFMA2 R2, -RZ, RZ, 0, 4.76837158203125e-07 ;  /* 0x00000008ff027431 */ /* 0x000fe400000001ff */
[----:B------:R-:W-:-:S05]  /*6590*/  FADD.FTZ R158, R157, R7 ;  /* 0x000000079d9e7221 */ /* 0x000fca0000010000 */
[----:B------:R-:W-:-:S07]  /*65a0*/  MOV R5, R158 ;  /* 0x0000009e00057202 */ /* 0x000fce0000000f00 */
[----:B------:R-:W-:Y:S05]  /*65b0*/  WARPSYNC.COLLECTIVE R0, `(.L_x_21638) ;  /* 0x0000000000087348 */ /* 0x000fea0003c00000 */
[----:B------:R0:W1:Y:S02]  /*65c0*/  SHFL.BFLY P0, R7, R5, R2, R3 ;  /* 0x0c00000205077389 */ /* 0x0000640000000003 */
[----:B01----:R-:W-:Y:S05]  /*65d0*/  ENDCOLLECTIVE ;  /* 0x000000000000791b */ /* 0x003fea0003800000 */
.L_x_21638:
[----:B------:R-:W-:Y:S02]  /*65e0*/  HFMA2 R2, -RZ, RZ, 0, 9.5367431640625e-07 ;  /* 0x00000010ff027431 */ /* 0x000fe400000001ff */
[----:B------:R-:W-:-:S05]  /*65f0*/  FADD.FTZ R162, R158, R7 ;  /* 0x000000079ea27221 */ /* 0x000fca0000010000 */
[----:B------:R-:W-:-:S07]  /*6600*/  MOV R5, R162 ;  /* 0x000000a200057202 */ /* 0x000fce0000000f00 */
[----:B------:R-:W-:Y:S05]  /*6610*/  WARPSYNC.COLLECTIVE R0, `(.L_x_21639) ;  /* 0x0000000000087348 */ /* 0x000fea0003c00000 */
[----:B------:R0:W1:Y:S02]  /*6620*/  SHFL.BFLY P0, R7, R5, R2, R3 ;  /* 0x0c00000205077389 */ /* 0x0000640000000003 */
[----:B01----:R-:W-:Y:S05]  /*6630*/  ENDCOLLECTIVE ;  /* 0x000000000000791b */ /* 0x003fea0003800000 */
.L_x_21639:
        /* <DEDUP_REMOVED lines=103> */
.L_x_21640:
[----:B------:R-:W-:Y:S02]  /*6cb0*/  HFMA2 R2, -RZ, RZ, 0, 1.1920928955078125e-07 ;  /* 0x00000002ff027431 */ /* 0x000fe400000001ff */
[----:B------:R-:W-:-:S05]  /*6cc0*/  FADD.FTZ R157, R5, R7 ;  /* 0x00000007059d7221 */ /* 0x000fca0000010000 */
[----:B------:R-:W-:-:S07]  /*6cd0*/  MOV R5, R157 ;  /* 0x0000009d00057202 */ /* 0x000fce0000000f00 */
[----:B------:R-:W-:Y:S05]  /*6ce0*/  WARPSYNC.COLLECTIVE R0, `(.L_x_21641) ;  /* 0x0000000000087348 */ /* 0x000fea0003c00000 */
[----:B------:R0:W1:Y:S02]  /*6cf0*/  SHFL.BFLY P0, R7, R5, R2, R3 ;  /* 0x0c00000205077389 */ /* 0x0000640000000003 */
[----:B01----:R-:W-:Y:S05]  /*6d00*/  ENDCOLLECTIVE ;  /* 0x000000000000791b */ /* 0x003fea0003800000 */
.L_x_21641:
[----:B------:R-:W-:Y:S02]  /*6d10*/  HFMA2 R2, -RZ, RZ, 0, 2.384185791015625e-07 ;  /* 0x00000004ff027431 */ /* 0x000fe400000001ff */
[----:B------:R-:W-:-:S05]  /*6d20*/  FADD.FTZ R158, R157, R7 ;  /* 0x000000079d9e7221 */ /* 0x000fca0000010000 */
[----:B------:R-:W-:-:S07]  /*6d30*/  MOV R5, R158 ;  /* 0x0000009e00057202 */ /* 0x000fce0000000f00 */
[----:B------:R-:W-:Y:S05]  /*6d40*/  WARPSYNC.COLLECTIVE R0, `(.L_x_21642) ;  /* 0x0000000000087348 */ /* 0x000fea0003c00000 */
[----:B------:R0:W1:Y:S02]  /*6d50*/  SHFL.BFLY P0, R7, R5, R2, R3 ;  /* 0x0c00000205077389 */ /* 0x0000640000000003 */
[----:B01----:R-:W-:Y:S05]  /*6d60*/  ENDCOLLECTIVE ;  /* 0x000000000000791b */ /* 0x003fea0003800000 */
.L_x_21642:
[----:B------:R-:W-:Y:S02]  /*6d70*/  HFMA2 R2, -RZ, RZ, 0, 4.76837158203125e-07 ;  /* 0x00000008ff027431 */ /* 0x000fe400000001ff */
[----:B------:R-:W-:-:S05]  /*6d80*/  FADD.FTZ R162, R158, R7 ;  /* 0x000000079ea27221 */ /* 0x000fca0000010000 */
[----:B------:R-:W-:-:S07]  /*6d90*/  MOV R5, R162 ;  /* 0x000000a200057202 */ /* 0x000fce0000000f00 */
[----:B------:R-:W-:Y:S05]  /*6da0*/  WARPSYNC.COLLECTIVE R0, `(.L_x_21643) ;  /* 0x0000000000087348 */ /* 0x000fea0003c00000 */
[----:B------:R0:W1:Y:S02]  /*6db0*/  SHFL.BFLY P0, R7, R5, R2, R3 ;  /* 0x0c00000205077389 */ /* 0x0000640000000003 */
[----:B01----:R-:W-:Y:S05]  /*6dc0*/  ENDCOLLECTIVE ;  /* 0x000000000000791b */ /* 0x003fea0003800000 */
.L_x_21643:
[----:B------:R-:W-:Y:S02]  /*6dd0*/  HFMA2 R2, -RZ, RZ, 0, 9.5367431640625e-07 ;  /* 0x00000010ff027431 */ /* 0x000fe400000001ff */
[----:B------:R-:W-:-:S05]  /*6de0*/  FADD.FTZ R163, R162, R7 ;  /* 0x00000007a2a37221 */ /* 0x000fca0000010000 */
[----:B------:R-:W-:-:S07]  /*6df0*/  MOV R5, R163 ;  /* 0x000000a300057202 */ /* 0x000fce0000000f00 */
[----:B------:R-:W-:Y:S05]  /*6e00*/  WARPSYNC.COLLECTIVE R0, `(.L_x_21644) ;  /* 0x0000000000087348 */ /* 0x000fea0003c00000 */
[----:B------:R0:W1:Y:S02]  /*6e10*/  SHFL.BFLY P0, R7, R5, R2, R3 ;  /* 0x0c00000205077389 */ /* 0x0000640000000003 */
[----:B01----:R-:W-:Y:S05]  /*6e20*/  ENDCOLLECTIVE ;  /* 0x000000000000791b */ /* 0x003fea0003800000 */
.L_x_21644:
[----:B------:R-:W-:Y:S05]  /*6e30*/  BRA `(.L_x_21645) ;  /* 0xffffffdc00d07947 */ /* 0x000fea000383ffff */
.L_x_21646:
        /* <DEDUP_REMOVED lines=12> */
.L_x_54393:


//--------------------- .text._ZN10layer_norm13ln_fwd_kernelINS_13Kernel_traitsIf13__nv_bfloat16fS2_fjLj1536ELj1ELj4ELj1ELj16ENS_18Kernel_traits_baseILj1536EfS2_fS2_fjLj128EEEEELb0ELb0ELb1ELb0EEEvNS_9FwdParamsE --------------------------
	.section	.text._ZN10layer_norm13ln_fwd_kernelINS_13Kernel_traitsIf13__nv_bfloat16fS2_fjLj1536ELj1ELj4ELj1ELj16ENS_18Kernel_traits_baseILj1536EfS2_fS2_fjLj128EEEEELb0ELb0ELb1ELb0EEEvNS_9FwdParamsE,"ax",@progbits
	.align	128
        .global         _ZN10layer_norm13ln_fwd_kernelINS_13Kernel_traitsIf13__nv_bfloat16fS2_fjLj1536ELj1ELj4ELj1ELj16ENS_18Kernel_traits_baseILj1536EfS2_fS2_fjLj128EEEEELb0ELb0ELb1ELb0EEEvNS_9FwdParamsE
        .type           _ZN10layer_norm13ln_fwd_kernelINS_13Kernel_traitsIf13__nv_bfloat16fS2_fjLj1536ELj1ELj4ELj1ELj16ENS_18Kernel_traits_baseILj1536EfS2_fS2_fjLj128EEEEELb0ELb0ELb1ELb0EEEvNS_9FwdParamsE,@function
        .size           _ZN10layer_norm13ln_fwd_kernelINS_13Kernel_traitsIf13__nv_bfloat16fS2_fjLj1536ELj1ELj4ELj1ELj16ENS_18Kernel_traits_baseILj1536EfS2_fS2_fjLj128EEEEELb0ELb0ELb1ELb0EEEvNS_9FwdParamsE,(.L_x_54394 - _ZN10layer_norm13ln_fwd_kernelINS_13Kernel_traitsIf13__nv_bfloat16fS2_fjLj1536ELj1ELj4ELj1ELj16ENS_18Kernel_traits_baseILj1536EfS2_fS2_fjLj128EEEEELb0ELb0ELb1ELb0EEEvNS_9FwdParamsE)
        .other          _ZN10layer_norm13ln_fwd_kernelINS_13Kernel_traitsIf13__nv_bfloat16fS2_fjLj1536ELj1ELj4ELj1ELj16ENS_18Kernel_traits_baseILj1536EfS2_fS2_fjLj128EEEEELb0ELb0ELb1ELb0EEEvNS_9FwdParamsE,@"STO_CUDA_ENTRY STV_DEFAULT"
_ZN10layer_norm13ln_fwd_kernelINS_13Kernel_traitsIf13__nv_bfloat16fS2_fjLj1536ELj1ELj4ELj1ELj16ENS_18Kernel_traits_baseILj1536EfS2_fS2_fjLj128EEEEELb0ELb0ELb1ELb0EEEvNS_9FwdParamsE:
.text._ZN10layer_norm13ln_fwd_kernelINS_13Kernel_traitsIf13__nv_bfloat16fS2_fjLj1536ELj1ELj4ELj1ELj16ENS_18Kernel_traits_baseILj1536EfS2_fS2_fjLj128EEEEELb0ELb0ELb1ELb0EEEvNS_9FwdParamsE:
        /* <DEDUP_REMOVED lines=80> */
.L_x_21648:
        /* <DEDUP_REMOVED lines=13> */
[----:B------:R-:W-:-:S06]  /*05d0*/  @P1 IADD3 R35, PT, PT, R35, 0x20, RZ ;  /* 0x0000002023231810 */ /* 0x000fcc0007ffe0ff */
        /* <DEDUP_REMOVED lines=11> */
[----:B------:R-:W5:Y:S01]  /*0690*/  @P2 LDG.E.128 R36, desc[UR6][R18.64] ;  /* 0x0000000612242981 */ /* 0x000f62000c1e1d00 */
[----:B------:R-:W-:-:S02]  /*06a0*/  CS2R R76, SRZ ;  /* 0x00000000004c7805 */ /* 0x000fc4000001ff00 */
[----:B------:R-:W-:Y:S02]  /*06b0*/  CS2R R66, SRZ ;  /* 0x0000000000427805 */ /* 0x000fe4000001ff00 */
[----:B------:R-:W-:Y:S01]  /*06c0*/  CS2R R64, SRZ ;  /* 0x0000000000407805 */ /* 0x000fe2000001ff00 */
[----:B------:R2:W5:Y:S01]  /*06d0*/  @P2 LDG.E.128 R40, desc[UR6][R18.64+0x10] ;  /* 0x0000100612282981 */ /* 0x000562000c1e1d00 */
[C---:B---3--:R-:W-:Y:S01]  /*06e0*/  @P4 IMAD.WIDE.U32 R30, R35.reuse, 0x20, R30 ;  /* 0x00000020231e4825 */ /* 0x048fe200078e001e */
[----:B------:R-:W-:-:S03]  /*06f0*/  @P4 IADD3 R35, PT, PT, R35, 0x20, RZ ;  /* 0x0000002023234810 */ /* 0x000fc60007ffe0ff */
[----:B0-----:R-:W-:Y:S01]  /*0700*/  @P0 IMAD.WIDE.U32 R16, R3, 0x20, R14 ;  /* 0x0000002003100825 */ /* 0x001fe200078e000e */
[----:B------:R-:W5:Y:S01]  /*0710*/  @P3 LDG.E.128 R52, desc[UR6][R28.64] ;  /* 0x000000061c343981 */ /* 0x000f62000c1e1d00 */
[----:B------:R-:W-:Y:S02]  /*0720*/  CS2R R62, SRZ ;  /* 0x00000000003e7805 */ /* 0x000fe4000001ff00 */
[----:B------:R-:W-:Y:S02]  /*0730*/  CS2R R60, SRZ ;  /* 0x00000000003c7805 */ /* 0x000fe4000001ff00 */
[----:B------:R-:W-:Y:S01]  /*0740*/  CS2R R50, SRZ ;  /* 0x0000000000327805 */ /* 0x000fe2000001ff00 */
[----:B------:R-:W5:Y:S01]  /*0750*/  @P0 LDG.E.128 R4, desc[UR6][R16.64] ;  /* 0x0000000610040981 */ /* 0x000f62000c1e1d00 */
[----:B-1----:R-:W-:-:S03]  /*0760*/  @P5 IMAD.WIDE.U32 R14, R35, 0x20, R32 ;  /* 0x00000020230e5825 */ /* 0x002fc600078e0020 */
[----:B------:R0:W5:Y:S01]  /*0770*/  @P0 LDG.E.128 R8, desc[UR6][R16.64+0x10] ;  /* 0x0000100610080981 */ /* 0x000162000c1e1d00 */
[----:B------:R-:W-:Y:S02]  /*0780*/  CS2R R48, SRZ ;  /* 0x0000000000307805 */ /* 0x000fe4000001ff00 */
[----:B------:R-:W-:Y:S02]  /*0790*/  CS2R R46, SRZ ;  /* 0x00000000002e7805 */ /* 0x000fe4000001ff00 */
[----:B------:R-:W-:Y:S01]  /*07a0*/  CS2R R44, SRZ ;  /* 0x00000000002c7805 */ /* 0x000fe2000001ff00 */
[----:B------:R1:W5:Y:S01]  /*07b0*/  @P3 LDG.E.128 R56, desc[UR6][R28.64+0x10] ;  /* 0x000010061c383981 */ /* 0x000362000c1e1d00 */
[----:B------:R-:W-:Y:S02]  /*07c0*/  CS2R R34, SRZ ;  /* 0x0000000000227805 */ /* 0x000fe4000001ff00 */
[----:B------:R-:W-:Y:S02]  /*07d0*/  CS2R R32, SRZ ;  /* 0x0000000000207805 */ /* 0x000fe4000001ff00 */
[----:B--2---:R-:W-:Y:S01]  /*07e0*/  CS2R R18, SRZ ;  /* 0x0000000000127805 */ /* 0x004fe2000001ff00 */
[----:B------:R-:W5:Y:S01]  /*07f0*/  @P4 LDG.E.128 R68, desc[UR6][R30.64] ;  /* 0x000000061e444981 */ /* 0x000f62000c1e1d00 */
[----:B------:R-:W-:-:S02]  /*0800*/  CS2R R12, SRZ ;  /* 0x00000000000c7805 */ /* 0x000fc4000001ff00 */
[----:B0-----:R-:W-:Y:S02]  /*0810*/  CS2R R16, SRZ ;  /* 0x0000000000107805 */ /* 0x001fe4000001ff00 */
[----:B------:R-:W-:Y:S01]  /*0820*/  @P5 CS2R R98, SRZ ;  /* 0x0000000000625805 */ /* 0x000fe2000001ff00 */
[----:B------:R0:W5:Y:S01]  /*0830*/  @P4 LDG.E.128 R72, desc[UR6][R30.64+0x10] ;  /* 0x000010061e484981 */ /* 0x000162000c1e1d00 */
[----:B------:R-:W-:Y:S02]  /*0840*/  @P5 CS2R R96, SRZ ;  /* 0x0000000000605805 */ /* 0x000fe4000001ff00 */
[----:B-1----:R-:W-:Y:S02]  /*0850*/  CS2R R28, SRZ ;  /* 0x00000000001c7805 */ /* 0x002fe4000001ff00 */
[----:B------:R-:W-:Y:S01]  /*0860*/  @P5 CS2R R94, SRZ ;  /* 0x00000000005e5805 */ /* 0x000fe2000001ff00 */
[----:B------:R-:W5:Y:S01]  /*0870*/  @P5 LDG.E.128 R84, desc[UR6][R14.64] ;  /* 0x000000060e545981 */ /* 0x000f62000c1e1d00 */
[----:B------:R-:W-:-:S03]  /*0880*/  @P5 CS2R R92, SRZ ;  /* 0x00000000005c5805 */ /* 0x000fc6000001ff00 */
[----:B------:R1:W5:Y:S01]  /*0890*/  @P5 LDG.E.128 R88, desc[UR6][R14.64+0x10] ;  /* 0x000010060e585981 */ /* 0x000362000c1e1d00 */
[----:B0-----:R-:W-:Y:S02]  /*08a0*/  CS2R R30, SRZ ;  /* 0x00000000001e7805 */ /* 0x001fe4000001ff00 */
[----:B-1----:R-:W-:-:S07]  /*08b0*/  CS2R R14, SRZ ;  /* 0x00000000000e7805 */ /* 0x002fce000001ff00 */
.L_x_21649:
[----:B------:R-:W-:Y:S05]  /*08c0*/  BSYNC.RECONVERGENT B0 ;  /* 0x0000000000007941 */ /* 0x000fea0003800200 */
.L_x_21647:
[----:B------:R-:W1:Y:S01]  /*08d0*/  LDCU UR4, c[0x0][0x384] ;  /* 0x00007080ff0477ac */ /* 0x000e620008000800 */
[----:B------:R-:W2:Y:S01]  /*08e0*/  LDCU.U8 UR5, c[0x0][0x410] ;  /* 0x00008200ff0577ac */ /* 0x000ea20008000000 */
[----:B------:R-:W3:Y:S01]  /*08f0*/  LDCU UR10, c[0x0][0x448] ;  /* 0x00008900ff0a77ac */ /* 0x000ee20008000800 */
[----:B------:R-:W4:Y:S01]  /*0900*/  LDCU.64 UR8, c[0x0][0x3a0] ;  /* 0x00007400ff0877ac */ /* 0x000f220008000a00 */
[----:B-1----:R-:W-:-:S13]  /*0910*/  ISETP.GE.AND P0, PT, R2, UR4, PT ;  /* 0x0000000402007c0c */ /* 0x002fda000bf06270 */
[----:B--234-:R-:W-:Y:S05]  /*0920*/  @P0 EXIT ;  /* 0x000000000000094d */ /* 0x01cfea0003800000 */
.L_x_21699:
[----:B------:R-:W1:Y:S08]  /*0930*/  LDC.64 R154, c[0x0][0x3f0] ;  /* 0x0000fc00ff9a7b82 */ /* 0x000e700000000a00 */
[----:B------:R-:W2:Y:S08]  /*0940*/  LDC R153, c[0x0][0x388] ;  /* 0x0000e200ff997b82 */ /* 0x000eb00000000800 */
[----:B------:R-:W3:Y:S01]  /*0950*/  LDC.64 R156, c[0x0][0x3f8] ;  /* 0x0000fe00ff9c7b82 */ /* 0x000ee20000000a00 */
[----:B-1----:R-:W-:-:S06]  /*0960*/  IMAD.WIDE R154, R2, 0x4, R154 ;  /* 0x00000004029a7825 */ /* 0x002fcc00078e029a */
[----:B------:R-:W4:Y:S01]  /*0970*/  LDG.E R154, desc[UR6][R154.64] ;  /* 0x000000069a9a7981 */ /* 0x000f22000c1e1900 */
[----:B------:R-:W-:Y:S01]  /*0980*/  ISETP.GE.U32.AND P4, PT, R0, 0x20, PT ;  /* 0x000000200000780c */ /* 0x000fe20003f86070 */
[----:B--2---:R-:W-:-:S05]  /*0990*/  IMAD R158, R2, R153, RZ ;  /* 0x00000099029e7224 */ /* 0x004fca00078e02ff */
[----:B------:R-:W-:Y:S01]  /*09a0*/  SHF.R.S32.HI R159, RZ, 0x1f, R158 ;  /* 0x0000001fff9f7819 */ /* 0x000fe2000001149e */
[----:B---3--:R-:W-:-:S03]  /*09b0*/  IMAD.WIDE R156, R2, 0x4, R156 ;  /* 0x00000004029c7825 */ /* 0x008fc600078e029c */
[----:B------:R-:W-:Y:S01]  /*09c0*/  LEA.HI R158, R159, R158, RZ, 0x3 ;  /* 0x0000009e9f9e7211 */ /* 0x000fe200078f18ff */
[----:B------:R-:W-:Y:S01]  /*09d0*/  BSSY.RECONVERGENT B0, `(.L_x_21650) ;  /* 0x0000060000007945 */ /* 0x000fe20003800200 */
[----:B-----5:R1:W5:Y:S02]  /*09e0*/  LDG.E R152, desc[UR6][R156.64] ;  /* 0x000000069c987981 */ /* 0x020364000c1e1900 */
[----:B-1----:R-:W-:Y:S01]  /*09f0*/  HFMA2 R156, -RZ, RZ, 0, 0 ;  /* 0x00000000ff9c7431 */ /* 0x002fe200000001ff */
[----:B----4-:R-:W-:-:S13]  /*0a00*/  ISETP.GE.AND P0, PT, R154, 0x1, PT ;  /* 0x000000019a00780c */ /* 0x010fda0003f06270 */
[----:B------:R-:W-:-:S05]  /*0a10*/  @P0 IADD3 R160, PT, PT, R154, -0x1, RZ ;  /* 0xffffffff9aa00810 */ /* 0x000fca0007ffe0ff */
[----:B------:R-:W-:-:S05]  /*0a20*/  @P0 IMAD R160, R160, R153, RZ ;  /* 0x00000099a0a00224 */ /* 0x000fca00078e02ff */
[----:B------:R-:W-:-:S04]  /*0a30*/  @P0 SHF.R.S32.HI R155, RZ, 0x1f, R160 ;  /* 0x0000001fff9b0819 */ /* 0x000fc800000114a0 */
[----:B------:R-:W-:Y:S02]  /*0a40*/  @P0 LEA.HI R160, R155, R160, RZ, 0x3 ;  /* 0x000000a09ba00211 */ /* 0x000fe400078f18ff */
[-C--:B------:R-:W-:Y:S02]  /*0a50*/  LEA.HI.SX32 R155, R158, R3.reuse, 0x1d ;  /* 0x000000039e9b7211 */ /* 0x080fe400078feaff */
[----:B------:R-:W-:Y:S01]  /*0a60*/  @P0 LEA.HI.SX32 R156, R160, R3, 0x1d ;  /* 0x00000003a09c0211 */ /* 0x000fe200078feaff */
[----:B------:R-:W-:Y:S06]  /*0a70*/  @!P4 BRA `(.L_x_21651) ;  /* 0x000000040054c947 */ /* 0x000fec0003800000 */
[----:B------:R-:W-:Y:S04]  /*0a80*/  BSSY.RECONVERGENT B1, `(.L_x_21652) ;  /* 0x0000005000017945 */ /* 0x000fe80003800200 */
[----:B------:R-:W-:Y:S05]  /*0a90*/  @!P0 BRA `(.L_x_21653) ;  /* 0x00000000000c8947 */ /* 0x000fea0003800000 */
[----:B0-----:R-:W0:Y:S02]  /*0aa0*/  LDC.64 R100, c[0x0][0x390] ;  /* 0x0000e400ff647b82 */ /* 0x001e240000000a00 */
[----:B0-----:R-:W-:-:S06]  /*0ab0*/  IMAD.WIDE.U32 R100, R156, 0x10, R100 ;  /* 0x000000109c647825 */ /* 0x001fcc00078e0064 */
[----:B------:R-:W5:Y:S02]  /*0ac0*/  LDG.E.128 R100, desc[UR6][R100.64] ;  /* 0x0000000664647981 */ /* 0x000f64000c1e1d00 */
.L_x_21653:
[----:B------:R-:W-:Y:S05]  /*0ad0*/  BSYNC.RECONVERGENT B1 ;  /* 0x0000000000017941 */ /* 0x000fea0003800200 */
.L_x_21652:
[----:B------:R-:W-:-:S04]  /*0ae0*/  UISETP.NE.U32.AND UP0, UPT, UR8, URZ, UPT ;  /* 0x000000ff0800728c */ /* 0x000fc8000bf05070 */
[----:B------:R-:W-:-:S09]  /*0af0*/  UISETP.NE.AND.EX UP0, UPT, UR9, URZ, UPT, UP0 ;  /* 0x000000ff0900728c */ /* 0x000fd2000bf05300 */
[----:B------:R-:W-:Y:S05]  /*0b00*/  BRA.U !UP0, `(.L_x_21654) ;  /* 0x0000000108887547 */ /* 0x000fea000b800000 */
[----:B------:R-:W1:Y:S02]  /*0b10*/  LDC.64 R158, c[0x0][0x3a0] ;  /* 0x0000e800ff9e7b82 */ /* 0x000e640000000a00 */
[----:B-1----:R-:W-:-:S05]  /*0b20*/  IMAD.WIDE.U32 R158, R155, 0x20, R158 ;  /* 0x000000209b9e7825 */ /* 0x002fca00078e009e */
[----:B------:R-:W2:Y:S04]  /*0b30*/  LDG.E.128 R104, desc[UR6][R158.64] ;  /* 0x000000069e687981 */ /* 0x000ea8000c1e1d00 */
[----:B------:R1:W3:Y:S01]  /*0b40*/  LDG.E.128 R108, desc[UR6][R158.64+0x10] ;  /* 0x000010069e6c7981 */ /* 0x0002e2000c1e1d00 */
[----:B------:R-:W-:-:S13]  /*0b50*/  ISETP.GT.AND P1, PT, R154, RZ, PT ;  /* 0x000000ff9a00720c */ /* 0x000fda0003f24270 */
[----:B------:R-:W2:Y:S01]  /*0b60*/  @P1 LDC R160, c[0x0][0x40c] ;  /* 0x00010300ffa01b82 */ /* 0x000ea20000000800 */
[----:B-----5:R-:W-:-:S07]  /*0b70*/  @P1 SHF.L.U32 R157, R100, 0x10, RZ ;  /* 0x00000010649d1819 */ /* 0x020fce00000006ff */
[----:B------:R-:W4:Y:S08]  /*0b80*/  @P1 LDC R161, c[0x0][0x40c] ;  /* 0x00010300ffa11b82 */ /* 0x000f300000000800 */
[----:B------:R-:W0:Y:S08]  /*0b90*/  @P1 LDC R162, c[0x0][0x40c] ;  /* 0x00010300ffa21b82 */ /* 0x000e300000000800 */
[----:B-1----:R-:W1:Y:S01]  /*0ba0*/  @P1 LDC R159, c[0x0][0x40c] ;  /* 0x00010300ff9f1b82 */ /* 0x002e620000000800 */
[----:B--2---:R-:W-:Y:S01]  /*0bb0*/  @P1 FFMA.FTZ R104, R157, R160, R104 ;  /* 0x000000a09d681223 */ /* 0x004fe20000010068 */
[----:B------:R-:W-:-:S04]  /*0bc0*/  @P1 PRMT R157, R100, 0x7632, R157 ;  /* 0x00007632649d1816 */ /* 0x000fc8000000009d */
[----:B------:R-:W-:Y:S02]  /*0bd0*/  @P1 SHF.L.U32 R160, R157, 0x10, RZ ;  /* 0x000000109da01819 */ /* 0x000fe400000006ff */
[----:B------:R-:W-:-:S03]  /*0be0*/  @P1 SHF.L.U32 R157, R101, 0x10, RZ ;  /* 0x00000010659d1819 */ /* 0x000fc600000006ff */
[----:B----4-:R-:W-:Y:S02]  /*0bf0*/  @P1 FFMA.FTZ R105, R160, R161, R105 ;  /* 0x000000a1a0691223 */ /* 0x010fe40000010069 */
[----:B0-----:R-:W-:Y:S01]  /*0c00*/  @P1 FFMA.FTZ R106, R157, R162, R106 ;  /* 0x000000a29d6a1223 */ /* 0x001fe2000001006a */
[----:B------:R-:W3:Y:S01]  /*0c10*/  @P1 LDC R160, c[0x0][0x40c] ;  /* 0x00010300ffa01b82 */ /* 0x000ee20000000800 */
[----:B------:R-:W-:-:S04]  /*0c20*/  @P1 PRMT R157, R101, 0x7632, R157 ;  /* 0x00007632659d1816 */ /* 0x000fc8000000009d */
[----:B------:R-:W-:Y:S02]  /*0c30*/  @P1 SHF.L.U32 R158, R157, 0x10, RZ ;  /* 0x000000109d9e1819 */ /* 0x000fe400000006ff */
[----:B------:R-:W-:-:S03]  /*0c40*/  @P1 SHF.L.U32 R157, R102, 0x10, RZ ;  /* 0x00000010669d1819 */ /* 0x000fc600000006ff */
[----:B-1----:R-:W-:Y:S02]  /*0c50*/  @P1 FFMA.FTZ R107, R158, R159, R107 ;  /* 0x0000009f9e6b1223 */ /* 0x002fe4000001006b */
[----:B------:R-:W0:Y:S01]  /*0c60*/  @P1 LDC R159, c[0x0][0x40c] ;  /* 0x00010300ff9f1b82 */ /* 0x000e220000000800 */
[----:B---3--:R-:W-:Y:S01]  /*0c70*/  @P1 FFMA.FTZ R108, R157, R160, R108 ;  /* 0x000000a09d6c1223 */ /* 0x008fe2000001006c */
[----:B------:R-:W-:-:S06]  /*0c80*/  @P1 PRMT R157, R102, 0x7632, R157 ;  /* 0x00007632669d1816 */ /* 0x000fcc000000009d */
[----:B------:R-:W1:Y:S01]  /*0c90*/  @P1 LDC R160, c[0x0][0x40c] ;  /* 0x00010300ffa01b82 */ /* 0x000e620000000800 */
[----:B------:R-:W-:Y:S02]  /*0ca0*/  @P1 SHF.L.U32 R158, R157, 0x10, RZ ;  /* 0x000000109d9e1819 */ /* 0x000fe400000006ff */
[----:B------:R-:W-:-:S03]  /*0cb0*/  @P1 SHF.L.U32 R157, R103, 0x10, RZ ;  /* 0x00000010679d1819 */ /* 0x000fc600000006ff */
[----:B0-----:R-:W-:Y:S02]  /*0cc0*/  @P1 FFMA.FTZ R109, R158, R159, R109 ;  /* 0x0000009f9e6d1223 */ /* 0x001fe4000001006d */
[----:B------:R-:W0:Y:S01]  /*0cd0*/  @P1 LDC R159, c[0x0][0x40c] ;  /* 0x00010300ff9f1b82 */ /* 0x000e220000000800 */
[----:B-1----:R-:W-:Y:S01]  /*0ce0*/  @P1 FFMA.FTZ R110, R157, R160, R110 ;  /* 0x000000a09d6e1223 */ /* 0x002fe2000001006e */
[----:B------:R-:W-:-:S04]  /*0cf0*/  @P1 PRMT R157, R103, 0x7632, R157 ;  /* 0x00007632679d1816 */ /* 0x000fc8000000009d */
[----:B------:R-:W-:-:S05]  /*0d00*/  @P1 SHF.L.U32 R158, R157, 0x10, RZ ;  /* 0x000000109d9e1819 */ /* 0x000fca00000006ff */
[----:B0-----:R-:W-:Y:S01]  /*0d10*/  @P1 FFMA.FTZ R111, R158, R159, R111 ;  /* 0x0000009f9e6f1223 */ /* 0x001fe2000001006f */
[----:B------:R-:W-:Y:S06]  /*0d20*/  BRA `(.L_x_21655) ;  /* 0x0000000000907947 */ /* 0x000fec0003800000 */
.L_x_21654:
[----:B------:R-:W1:Y:S01]  /*0d30*/  @P0 LDC R107, c[0x0][0x40c] ;  /* 0x00010300ff6b0b82 */ /* 0x000e620000000800 */
[----:B-----5:R-:W-:Y:S02]  /*0d40*/  @P0 PRMT R104, R100, 0x7632, R104 ;  /* 0x0000763264680816 */ /* 0x020fe40000000068 */
[----:B------:R-:W-:Y:S02]  /*0d50*/  MOV R105, RZ ;  /* 0x000000ff00697202 */ /* 0x000fe40000000f00 */
[----:B------:R-:W-:Y:S02]  /*0d60*/  @P0 SHF.L.U32 R104, R104, 0x10, RZ ;  /* 0x0000001068680819 */ /* 0x000fe400000006ff */
[----:B------:R-:W-:Y:S01]  /*0d70*/  @P0 SHF.L.U32 R106, R100, 0x10, RZ ;  /* 0x00000010646a0819 */ /* 0x000fe200000006ff */
[----:B------:R-:W2:Y:S01]  /*0d80*/  @P0 LDC R109, c[0x0][0x40c] ;  /* 0x00010300ff6d0b82 */ /* 0x000ea20000000800 */
[----:B------:R-:W-:Y:S02]  /*0d90*/  @P0 SHF.L.U32 R108, R101, 0x10, RZ ;  /* 0x00000010656c0819 */ /* 0x000fe400000006ff */
[----:B------:R-:W-:-:S05]  /*0da0*/  @P0 SHF.L.U32 R110, R102, 0x10, RZ ;  /* 0x00000010666e0819 */ /* 0x000fca00000006ff */
[----:B------:R-:W3:Y:S01]  /*0db0*/  @P0 LDC R111, c[0x0][0x40c] ;  /* 0x00010300ff6f0b82 */ /* 0x000ee20000000800 */
[----:B-1----:R-:W-:Y:S01]  /*0dc0*/  @P0 FMUL.FTZ R105, R104, R107 ;  /* 0x0000006b68690220 */ /* 0x002fe20000410000 */
[----:B------:R-:W-:-:S06]  /*0dd0*/  @P0 PRMT R104, R101, 0x7632, R104 ;  /* 0x0000763265680816 */ /* 0x000fcc0000000068 */
[----:B------:R-:W1:Y:S01]  /*0de0*/  @P0 LDC R159, c[0x0][0x40c] ;  /* 0x00010300ff9f0b82 */ /* 0x000e620000000800 */
[----:B------:R-:W-:Y:S01]  /*0df0*/  HFMA2 R107, -RZ, RZ, 0, 0 ;  /* 0x00000000ff6b7431 */ /* 0x000fe200000001ff */
[----:B------:R-:W-:-:S05]  /*0e00*/  @P0 SHF.L.U32 R104, R104, 0x10, RZ ;  /* 0x0000001068680819 */ /* 0x000fca00000006ff */
[----:B--2---:R-:W-:Y:S01]  /*0e10*/  @P0 FMUL.FTZ R107, R104, R109 ;  /* 0x0000006d686b0220 */ /* 0x004fe20000410000 */
[----:B------:R-:W-:Y:S01]  /*0e20*/  @P0 PRMT R104, R102, 0x7632, R104 ;  /* 0x0000763266680816 */ /* 0x000fe20000000068 */
[----:B------:R-:W2:Y:S01]  /*0e30*/  @P0 LDC R157, c[0x0][0x40c] ;  /* 0x00010300ff9d0b82 */ /* 0x000ea20000000800 */
[----:B------:R-:W-:Y:S02]  /*0e40*/  MOV R109, RZ ;  /* 0x000000ff006d7202 */ /* 0x000fe40000000f00 */
[----:B------:R-:W-:-:S05]  /*0e50*/  @P0 SHF.L.U32 R104, R104, 0x10, RZ ;  /* 0x0000001068680819 */ /* 0x000fca00000006ff */
[----:B---3--:R-:W-:Y:S01]  /*0e60*/  @P0 FMUL.FTZ R109, R104, R111 ;  /* 0x0000006f686d0220 */ /* 0x008fe20000410000 */
[----:B------:R-:W-:Y:S01]  /*0e70*/  @P0 PRMT R104, R103, 0x7632, R104 ;  /* 0x0000763267680816 */ /* 0x000fe20000000068 */
[----:B------:R-:W-:Y:S01]  /*0e80*/  HFMA2 R111, -RZ, RZ, 0, 0 ;  /* 0x00000000ff6f7431 */ /* 0x000fe200000001ff */
[----:B------:R-:W3:Y:S02]  /*0e90*/  @P0 LDC R161, c[0x0][0x40c] ;  /* 0x00010300ffa10b82 */ /* 0x000ee40000000800 */
[----:B------:R-:W-:-:S05]  /*0ea0*/  @P0 SHF.L.U32 R104, R104, 0x10, RZ ;  /* 0x0000001068680819 */ /* 0x000fca00000006ff */
[----:B-1----:R-:W-:Y:S01]  /*0eb0*/  @P0 FMUL.FTZ R111, R104, R159 ;  /* 0x0000009f686f0220 */ /* 0x002fe20000410000 */
[----:B------:R-:W1:Y:S01]  /*0ec0*/  @P0 LDC R158, c[0x0][0x40c] ;  /* 0x00010300ff9e0b82 */ /* 0x000e620000000800 */
[----:B------:R-:W-:Y:S01]  /*0ed0*/  MOV R104, RZ ;  /* 0x000000ff00687202 */ /* 0x000fe20000000f00 */
[----:B--2---:R-:W-:Y:S01]  /*0ee0*/  @P0 FMUL.FTZ R104, R106, R157 ;  /* 0x0000009d6a680220 */ /* 0x004fe20000410000 */
[----:B------:R-:W-:Y:S01]  /*0ef0*/  HFMA2 R106, -RZ, RZ, 0, 0 ;  /* 0x00000000ff6a7431 */ /* 0x000fe200000001ff */
[----:B------:R-:W-:-:S04]  /*0f00*/  @P0 SHF.L.U32 R157, R103, 0x10, RZ ;  /* 0x00000010679d0819 */ /* 0x000fc800000006ff */
[----:B------:R-:W2:Y:S02]  /*0f10*/  @P0 LDC R159, c[0x0][0x40c] ;  /* 0x00010300ff9f0b82 */ /* 0x000ea40000000800 */
[----:B--2---:R-:W-:Y:S01]  /*0f20*/  @P0 FMUL.FTZ R106, R108, R159 ;  /* 0x0000009f6c6a0220 */ /* 0x004fe20000410000 */
[----:B------:R-:W-:Y:S01]  /*0f30*/  MOV R108, RZ ;  /* 0x000000ff006c7202 */ /* 0x000fe20000000f00 */
[----:B---3--:R-:W-:Y:S01]  /*0f40*/  @P0 FMUL.FTZ R108, R110, R161 ;  /* 0x000000a16e6c0220 */ /* 0x008fe20000410000 */
[----:B------:R-:W-:Y:S02]  /*0f50*/  HFMA2 R110, -RZ, RZ, 0, 0 ;  /* 0x00000000ff6e7431 */ /* 0x000fe400000001ff */
[----:B-1----:R-:W-:-:S07]  /*0f60*/  @P0 FMUL.FTZ R110, R157, R158 ;  /* 0x0000009e9d6e0220 */ /* 0x002fce0000410000 */
.L_x_21655:
[----:B------:R-:W1:Y:S01]  /*0f70*/  LDC.64 R158, c[0x0][0x3a8] ;  /* 0x0000ea00ff9e7b82 */ /* 0x000e620000000a00 */
[----:B------:R-:W-:Y:S01]  /*0f80*/  IADD3 R156, PT, PT, R156, 0x20, RZ ;  /* 0x000000209c9c7810 */ /* 0x000fe20007ffe0ff */
[C---:B-1----:R-:W-:Y:S01]  /*0f90*/  IMAD.WIDE.U32 R158, R155.reuse, 0x20, R158 ;  /* 0x000000209b9e7825 */ /* 0x042fe200078e009e */
[----:B------:R-:W-:-:S04]  /*0fa0*/  IADD3 R155, PT, PT, R155, 0x20, RZ ;  /* 0x000000209b9b7810 */ /* 0x000fc80007ffe0ff */
[----:B------:R1:W-:Y:S04]  /*0fb0*/  STG.E.128 desc[UR6][R158.64], R104 ;  /* 0x000000689e007986 */ /* 0x0003e8000c101d06 */
[----:B------:R1:W-:Y:S02]  /*0fc0*/  STG.E.128 desc[UR6][R158.64+0x10], R108 ;  /* 0x0000106c9e007986 */ /* 0x0003e4000c101d06 */
.L_x_21651:
[----:B------:R-:W-:Y:S05]  /*0fd0*/  BSYNC.RECONVERGENT B0 ;  /* 0x0000000000007941 */ /* 0x000fea0003800200 */
.L_x_21650:
[----:B------:R-:W-:Y:S01]  /*0fe0*/  ISETP.GE.U32.AND P1, PT, R0, 0x40, PT ;  /* 0x000000400000780c */ /* 0x000fe20003f26070 */
[----:B------:R-:W-:Y:S03]  /*0ff0*/  BSSY.RECONVERGENT B0, `(.L_x_21656) ;  /* 0x0000058000007945 */ /* 0x000fe60003800200 */
[----:B------:R-:W-:-:S09]  /*1000*/  P2R R157, PR, RZ, 0x2 ;  /* 0x00000002ff9d7803 */ /* 0x000fd20000000000 */
[----:B------:R-:W-:Y:S05]  /*1010*/  @!P1 BRA `(.L_x_21657) ;  /* 0x0000000400549947 */ /* 0x000fea0003800000 */
[----:B------:R-:W-:Y:S04]  /*1020*/  BSSY.RECONVERGENT B1, `(.L_x_21658) ;  /* 0x0000005000017945 */ /* 0x000fe80003800200 */
[----:B------:R-:W-:Y:S05]  /*1030*/  @!P0 BRA `(.L_x_21659) ;  /* 0x00000000000c8947 */ /* 0x000fea0003800000 */
[----:B0-----:R-:W0:Y:S02]  /*1040*/  LDC.64 R100, c[0x0][0x390] ;  /* 0x0000e400ff647b82 */ /* 0x001e240000000a00 */
[----:B0-----:R-:W-:-:S06]  /*1050*/  IMAD.WIDE.U32 R100, R156, 0x10, R100 ;  /* 0x000000109c647825 */ /* 0x001fcc00078e0064 */
[----:B------:R-:W5:Y:S02]  /*1060*/  LDG.E.128 R100, desc[UR6][R100.64] ;  /* 0x0000000664647981 */ /* 0x000f64000c1e1d00 */
.L_x_21659:
[----:B------:R-:W-:Y:S05]  /*1070*/  BSYNC.RECONVERGENT B1 ;  /* 0x0000000000017941 */ /* 0x000fea0003800200 */
.L_x_21658:
        /* <DEDUP_REMOVED lines=37> */
.L_x_21660:
[----:B------:R-:W2:Y:S01]  /*12d0*/  @P0 LDC R115, c[0x0][0x40c] ;  /* 0x00010300ff730b82 */ /* 0x000ea20000000800 */
[----:B-----5:R-:W-:Y:S02]  /*12e0*/  @P0 PRMT R112, R100, 0x7632, R112 ;  /* 0x0000763264700816 */ /* 0x020fe40000000070 */
[----:B------:R-:W-:Y:S02]  /*12f0*/  MOV R113, RZ ;  /* 0x000000ff00717202 */ /* 0x000fe40000000f00 */
[----:B------:R-:W-:Y:S02]  /*1300*/  @P0 SHF.L.U32 R112, R112, 0x10, RZ ;  /* 0x0000001070700819 */ /* 0x000fe400000006ff */
[----:B------:R-:W-:Y:S01]  /*1310*/  @P0 SHF.L.U32 R114, R100, 0x10, RZ ;  /* 0x0000001064720819 */ /* 0x000fe200000006ff */
[----:B------:R-:W3:Y:S01]  /*1320*/  @P0 LDC R117, c[0x0][0x40c] ;  /* 0x00010300ff750b82 */ /* 0x000ee20000000800 */
[----:B------:R-:W-:Y:S02]  /*1330*/  @P0 SHF.L.U32 R116, R101, 0x10, RZ ;  /* 0x0000001065740819 */ /* 0x000fe400000006ff */
[----:B------:R-:W-:-:S05]  /*1340*/  @P0 SHF.L.U32 R118, R102, 0x10, RZ ;  /* 0x0000001066760819 */ /* 0x000fca00000006ff */
[----:B------:R-:W4:Y:S01]  /*1350*/  @P0 LDC R119, c[0x0][0x40c] ;  /* 0x00010300ff770b82 */ /* 0x000f220000000800 */
[----:B--2---:R-:W-:Y:S01]  /*1360*/  @P0 FMUL.FTZ R113, R112, R115 ;  /* 0x0000007370710220 */ /* 0x004fe20000410000 */
[----:B------:R-:W-:-:S06]  /*1370*/  @P0 PRMT R112, R101, 0x7632, R112 ;  /* 0x0000763265700816 */ /* 0x000fcc0000000070 */
[----:B-1----:R-:W1:Y:S01]  /*1380*/  @P0 LDC R159, c[0x0][0x40c] ;  /* 0x00010300ff9f0b82 */ /* 0x002e620000000800 */
[----:B------:R-:W-:Y:S01]  /*1390*/  HFMA2 R115, -RZ, RZ, 0, 0 ;  /* 0x00000000ff737431 */ /* 0x000fe200000001ff */
[----:B------:R-:W-:-:S05]  /*13a0*/  @P0 SHF.L.U32 R112, R112, 0x10, RZ ;  /* 0x0000001070700819 */ /* 0x000fca00000006ff */
[----:B---3--:R-:W-:Y:S01]  /*13b0*/  @P0 FMUL.FTZ R115, R112, R117 ;  /* 0x0000007570730220 */ /* 0x008fe20000410000 */
[----:B------:R-:W-:Y:S01]  /*13c0*/  @P0 PRMT R112, R102, 0x7632, R112 ;  /* 0x0000763266700816 */ /* 0x000fe20000000070 */
[----:B------:R-:W2:Y:S01]  /*13d0*/  @P0 LDC R157, c[0x0][0x40c] ;  /* 0x00010300ff9d0b82 */ /* 0x000ea20000000800 */
[----:B------:R-:W-:Y:S02]  /*13e0*/  MOV R117, RZ ;  /* 0x000000ff00757202 */ /* 0x000fe40000000f00 */
[----:B------:R-:W-:-:S05]  /*13f0*/  @P0 SHF.L.U32 R112, R112, 0x10, RZ ;  /* 0x0000001070700819 */ /* 0x000fca00000006ff */
[----:B----4-:R-:W-:Y:S01]  /*1400*/  @P0 FMUL.FTZ R117, R112, R119 ;  /* 0x0000007770750220 */ /* 0x010fe20000410000 */
        /* <DEDUP_REMOVED lines=16> */
.L_x_21661:
[----:B------:R-:W1:Y:S01]  /*1510*/  LDC.64 R158, c[0x0][0x3a8] ;  /* 0x0000ea00ff9e7b82 */ /* 0x000e620000000a00 */
[----:B------:R-:W-:Y:S01]  /*1520*/  IADD3 R156, PT, PT, R156, 0x20, RZ ;  /* 0x000000209c9c7810 */ /* 0x000fe20007ffe0ff */
[C---:B-1----:R-:W-:Y:S01]  /*1530*/  IMAD.WIDE.U32 R158, R155.reuse, 0x20, R158 ;  /* 0x000000209b9e7825 */ /* 0x042fe200078e009e */
[----:B------:R-:W-:-:S04]  /*1540*/  IADD3 R155, PT, PT, R155, 0x20, RZ ;  /* 0x000000209b9b7810 */ /* 0x000fc80007ffe0ff */
[----:B------:R2:W-:Y:S04]  /*1550*/  STG.E.128 desc[UR6][R158.64], R112 ;  /* 0x000000709e007986 */ /* 0x0005e8000c101d06 */
[----:B------:R2:W-:Y:S02]  /*1560*/  STG.E.128 desc[UR6][R158.64+0x10], R116 ;  /* 0x000010749e007986 */ /* 0x0005e4000c101d06 */
.L_x_21657:
[----:B------:R-:W-:Y:S05]  /*1570*/  BSYNC.RECONVERGENT B0 ;  /* 0x0000000000007941 */ /* 0x000fea0003800200 */
.L_x_21656:
        /* <DEDUP_REMOVED lines=9> */
.L_x_21665:
[----:B------:R-:W-:Y:S05]  /*1610*/  BSYNC.RECONVERGENT B1 ;  /* 0x0000000000017941 */ /* 0x000fea0003800200 */
.L_x_21664:
[----:B------:R-:W-:-:S04]  /*1620*/  UISETP.NE.U32.AND UP0, UPT, UR8, URZ, UPT ;  /* 0x000000ff0800728c */ /* 0x000fc8000bf05070 */
[----:B------:R-:W-:-:S09]  /*1630*/  UISETP.NE.AND.EX UP0, UPT, UR9, URZ, UPT, UP0 ;  /* 0x000000ff0900728c */ /* 0x000fd2000bf05300 */
[----:B------:R-:W-:Y:S05]  /*1640*/  BRA.U !UP0, `(.L_x_21666) ;  /* 0x0000000108887547 */ /* 0x000fea000b800000 */
[----:B------:R-:W1:Y:S02]  /*1650*/  LDC.64 R120, c[0x0][0x3a0] ;  /* 0x0000e800ff787b82 */ /* 0x000e640000000a00 */
[----:B-12---:R-:W-:-:S05]  /*1660*/  IMAD.WIDE.U32 R158, R155, 0x20, R120 ;  /* 0x000000209b9e7825 */ /* 0x006fca00078e0078 */
        /* <DEDUP_REMOVED lines=32> */
.L_x_21666:
[----:B------:R-:W3:Y:S01]  /*1870*/  @P0 LDC R123, c[0x0][0x40c] ;  /* 0x00010300ff7b0b82 */ /* 0x000ee20000000800 */
[----:B-----5:R-:W-:Y:S02]  /*1880*/  @P0 PRMT R120, R100, 0x7632, R120 ;  /* 0x0000763264780816 */ /* 0x020fe40000000078 */
[----:B------:R-:W-:Y:S02]  /*1890*/  MOV R121, RZ ;  /* 0x000000ff00797202 */ /* 0x000fe40000000f00 */
[----:B------:R-:W-:Y:S02]  /*18a0*/  @P0 SHF.L.U32 R120, R120, 0x10, RZ ;  /* 0x0000001078780819 */ /* 0x000fe400000006ff */
[----:B------:R-:W-:Y:S01]  /*18b0*/  @P0 SHF.L.U32 R122, R100, 0x10, RZ ;  /* 0x00000010647a0819 */ /* 0x000fe200000006ff */
[----:B------:R-:W4:Y:S01]  /*18c0*/  @P0 LDC R125, c[0x0][0x40c] ;  /* 0x00010300ff7d0b82 */ /* 0x000f220000000800 */
[----:B------:R-:W-:Y:S02]  /*18d0*/  @P0 SHF.L.U32 R124, R101, 0x10, RZ ;  /* 0x00000010657c0819 */ /* 0x000fe400000006ff */
[----:B------:R-:W-:-:S05]  /*18e0*/  @P0 SHF.L.U32 R126, R102, 0x10, RZ ;  /* 0x00000010667e0819 */ /* 0x000fca00000006ff */
[----:B------:R-:W0:Y:S01]  /*18f0*/  @P0 LDC R127, c[0x0][0x40c] ;  /* 0x00010300ff7f0b82 */ /* 0x000e220000000800 */
[----:B---3--:R-:W-:Y:S01]  /*1900*/  @P0 FMUL.FTZ R121, R120, R123 ;  /* 0x0000007b78790220 */ /* 0x008fe20000410000 */
[----:B------:R-:W-:-:S06]  /*1910*/  @P0 PRMT R120, R101, 0x7632, R120 ;  /* 0x0000763265780816 */ /* 0x000fcc0000000078 */
[----:B-12---:R-:W1:Y:S01]  /*1920*/  @P0 LDC R159, c[0x0][0x40c] ;  /* 0x00010300ff9f0b82 */ /* 0x006e620000000800 */
[----:B------:R-:W-:Y:S01]  /*1930*/  HFMA2 R123, -RZ, RZ, 0, 0 ;  /* 0x00000000ff7b7431 */ /* 0x000fe200000001ff */
[----:B------:R-:W-:-:S05]  /*1940*/  @P0 SHF.L.U32 R120, R120, 0x10, RZ ;  /* 0x0000001078780819 */ /* 0x000fca00000006ff */
[----:B----4-:R-:W-:Y:S01]  /*1950*/  @P0 FMUL.FTZ R123, R120, R125 ;  /* 0x0000007d787b0220 */ /* 0x010fe20000410000 */
[----:B------:R-:W-:Y:S01]  /*1960*/  @P0 PRMT R120, R102, 0x7632, R120 ;  /* 0x0000763266780816 */ /* 0x000fe20000000078 */
[----:B------:R-:W2:Y:S01]  /*1970*/  @P0 LDC R157, c[0x0][0x40c] ;  /* 0x00010300ff9d0b82 */ /* 0x000ea20000000800 */
[----:B------:R-:W-:Y:S02]  /*1980*/  MOV R125, RZ ;  /* 0x000000ff007d7202 */ /* 0x000fe40000000f00 */
[----:B------:R-:W-:-:S05]  /*1990*/  @P0 SHF.L.U32 R120, R120, 0x10, RZ ;  /* 0x0000001078780819 */ /* 0x000fca00000006ff */
[----:B0-----:R-:W-:Y:S01]  /*19a0*/  @P0 FMUL.FTZ R125, R120, R127 ;  /* 0x0000007f787d0220 */ /* 0x001fe20000410000 */
[----:B------:R-:W-:Y:S01]  /*19b0*/  @P0 PRMT R120, R103, 0x7632, R120 ;  /* 0x0000763267780816 */ /* 0x000fe20000000078 */
[----:B------:R-:W-:Y:S01]  /*19c0*/  HFMA2 R127, -RZ, RZ, 0, 0 ;  /* 0x00000000ff7f7431 */ /* 0x000fe200000001ff */
[----:B------:R-:W0:Y:S02]  /*19d0*/  @P0 LDC R161, c[0x0][0x40c] ;  /* 0x00010300ffa10b82 */ /* 0x000e240000000800 */
        /* <DEDUP_REMOVED lines=10> */
[----:B0-----:R-:W-:Y:S01]  /*1a80*/  @P0 FMUL.FTZ R124, R126, R161 ;  /* 0x000000a17e7c0220 */ /* 0x001fe20000410000 */
[----:B------:R-:W-:Y:S02]  /*1a90*/  HFMA2 R126, -RZ, RZ, 0, 0 ;  /* 0x00000000ff7e7431 */ /* 0x000fe400000001ff */
[----:B-1----:R-:W-:-:S07]  /*1aa0*/  @P0 FMUL.FTZ R126, R157, R158 ;  /* 0x0000009e9d7e0220 */ /* 0x002fce0000410000 */
.L_x_21667:
[----:B------:R-:W0:Y:S01]  /*1ab0*/  LDC.64 R158, c[0x0][0x3a8] ;  /* 0x0000ea00ff9e7b82 */ /* 0x000e220000000a00 */
[----:B------:R-:W-:Y:S01]  /*1ac0*/  IADD3 R156, PT, PT, R156, 0x20, RZ ;  /* 0x000000209c9c7810 */ /* 0x000fe20007ffe0ff */
[C---:B0-----:R-:W-:Y:S01]  /*1ad0*/  IMAD.WIDE.U32 R158, R155.reuse, 0x20, R158 ;  /* 0x000000209b9e7825 */ /* 0x041fe200078e009e */
[----:B------:R-:W-:-:S04]  /*1ae0*/  IADD3 R155, PT, PT, R155, 0x20, RZ ;  /* 0x000000209b9b7810 */ /* 0x000fc80007ffe0ff */
[----:B------:R3:W-:Y:S04]  /*1af0*/  STG.E.128 desc[UR6][R158.64], R120 ;  /* 0x000000789e007986 */ /* 0x0007e8000c101d06 */
[----:B------:R3:W-:Y:S02]  /*1b00*/  STG.E.128 desc[UR6][R158.64+0x10], R124 ;  /* 0x0000107c9e007986 */ /* 0x0007e4000c101d06 */
.L_x_21663:
[----:B------:R-:W-:Y:S05]  /*1b10*/  BSYNC.RECONVERGENT B0 ;  /* 0x0000000000007941 */ /* 0x000fea0003800200 */
.L_x_21662:
        /* <DEDUP_REMOVED lines=9> */
.L_x_21671:
[----:B------:R-:W-:Y:S05]  /*1bb0*/  BSYNC.RECONVERGENT B1 ;  /* 0x0000000000017941 */ /* 0x000fea0003800200 */
.L_x_21670:
[----:B------:R-:W-:-:S04]  /*1bc0*/  UISETP.NE.U32.AND UP0, UPT, UR8, URZ, UPT ;  /* 0x000000ff0800728c */ /* 0x000fc8000bf05070 */
[----:B------:R-:W-:-:S09]  /*1bd0*/  UISETP.NE.AND.EX UP0, UPT, UR9, URZ, UPT, UP0 ;  /* 0x000000ff0900728c */ /* 0x000fd2000bf05300 */
[----:B------:R-:W-:Y:S05]  /*1be0*/  BRA.U !UP0, `(.L_x_21672) ;  /* 0x0000000108887547 */ /* 0x000fea000b800000 */
[----:B------:R-:W1:Y:S02]  /*1bf0*/  LDC.64 R128, c[0x0][0x3a0] ;  /* 0x0000e800ff807b82 */ /* 0x000e640000000a00 */
[----:B-123--:R-:W-:-:S05]  /*1c00*/  IMAD.WIDE.U32 R158, R155, 0x20, R128 ;  /* 0x000000209b9e7825 */ /* 0x00efca00078e0080 */
        /* <DEDUP_REMOVED lines=32> */
.L_x_21672:
[----:B------:R-:W4:Y:S01]  /*1e10*/  @P0 LDC R131, c[0x0][0x40c] ;  /* 0x00010300ff830b82 */ /* 0x000f220000000800 */
[----:B-----5:R-:W-:Y:S02]  /*1e20*/  @P0 PRMT R128, R100, 0x7632, R128 ;  /* 0x0000763264800816 */ /* 0x020fe40000000080 */
[----:B------:R-:W-:Y:S02]  /*1e30*/  MOV R129, RZ ;  /* 0x000000ff00817202 */ /* 0x000fe40000000f00 */
[----:B------:R-:W-:Y:S02]  /*1e40*/  @P0 SHF.L.U32 R128, R128, 0x10, RZ ;  /* 0x0000001080800819 */ /* 0x000fe400000006ff */
[----:B------:R-:W-:Y:S01]  /*1e50*/  @P0 SHF.L.U32 R130, R100, 0x10, RZ ;  /* 0x0000001064820819 */ /* 0x000fe200000006ff */
[----:B------:R-:W0:Y:S01]  /*1e60*/  @P0 LDC R133, c[0x0][0x40c] ;  /* 0x00010300ff850b82 */ /* 0x000e220000000800 */
[----:B------:R-:W-:Y:S02]  /*1e70*/  @P0 SHF.L.U32 R132, R101, 0x10, RZ ;  /* 0x0000001065840819 */ /* 0x000fe400000006ff */
[----:B------:R-:W-:-:S05]  /*1e80*/  @P0 SHF.L.U32 R134, R102, 0x10, RZ ;  /* 0x0000001066860819 */ /* 0x000fca00000006ff */
[----:B------:R-:W0:Y:S01]  /*1e90*/  @P0 LDC R135, c[0x0][0x40c] ;  /* 0x00010300ff870b82 */ /* 0x000e220000000800 */
[----:B----4-:R-:W-:Y:S01]  /*1ea0*/  @P0 FMUL.FTZ R129, R128, R131 ;  /* 0x0000008380810220 */ /* 0x010fe20000410000 */
[----:B------:R-:W-:-:S06]  /*1eb0*/  @P0 PRMT R128, R101, 0x7632, R128 ;  /* 0x0000763265800816 */ /* 0x000fcc0000000080 */
[----:B-123--:R-:W1:Y:S01]  /*1ec0*/  @P0 LDC R159, c[0x0][0x40c] ;  /* 0x00010300ff9f0b82 */ /* 0x00ee620000000800 */
[----:B------:R-:W-:Y:S01]  /*1ed0*/  HFMA2 R131, -RZ, RZ, 0, 0 ;  /* 0x00000000ff837431 */ /* 0x000fe200000001ff */
[----:B------:R-:W-:-:S05]  /*1ee0*/  @P0 SHF.L.U32 R128, R128, 0x10, RZ ;  /* 0x0000001080800819 */ /* 0x000fca00000006ff */
[----:B0-----:R-:W-:Y:S01]  /*1ef0*/  @P0 FMUL.FTZ R131, R128, R133 ;  /* 0x0000008580830220 */ /* 0x001fe20000410000 */
[----:B------:R-:W-:Y:S01]  /*1f00*/  @P0 PRMT R128, R102, 0x7632, R128 ;  /* 0x0000763266800816 */ /* 0x000fe20000000080 */
[----:B------:R-:W0:Y:S01]  /*1f10*/  @P0 LDC R157, c[0x0][0x40c] ;  /* 0x00010300ff9d0b82 */ /* 0x000e220000000800 */
[----:B------:R-:W-:Y:S02]  /*1f20*/  MOV R133, RZ ;  /* 0x000000ff00857202 */ /* 0x000fe40000000f00 */
[----:B------:R-:W-:-:S05]  /*1f30*/  @P0 SHF.L.U32 R128, R128, 0x10, RZ ;  /* 0x0000001080800819 */ /* 0x000fca00000006ff */
[----:B------:R-:W-:Y:S01]  /*1f40*/  @P0 FMUL.FTZ R133, R128, R135 ;  /* 0x0000008780850220 */ /* 0x000fe20000410000 */
[----:B------:R-:W-:Y:S01]  /*1f50*/  @P0 PRMT R128, R103, 0x7632, R128 ;  /* 0x0000763267800816 */ /* 0x000fe20000000080 */
[----:B------:R-:W-:Y:S01]  /*1f60*/  HFMA2 R135, -RZ, RZ, 0, 0 ;  /* 0x00000000ff877431 */ /* 0x000fe200000001ff */
[----:B------:R-:W2:Y:S02]  /*1f70*/  @P0 LDC R161, c[0x0][0x40c] ;  /* 0x00010300ffa10b82 */ /* 0x000ea40000000800 */
[----:B------:R-:W-:-:S05]  /*1f80*/  @P0 SHF.L.U32 R128, R128, 0x10, RZ ;  /* 0x0000001080800819 */ /* 0x000fca00000006ff */
[----:B-1----:R-:W-:Y:S01]  /*1f90*/  @P0 FMUL.FTZ R135, R128, R159 ;  /* 0x0000009f80870220 */ /* 0x002fe20000410000 */
[----:B------:R-:W1:Y:S01]  /*1fa0*/  @P0 LDC R158, c[0x0][0x40c] ;  /* 0x00010300ff9e0b82 */ /* 0x000e620000000800 */
[----:B------:R-:W-:Y:S01]  /*1fb0*/  MOV R128, RZ ;  /* 0x000000ff00807202 */ /* 0x000fe20000000f00 */
[----:B0-----:R-:W-:Y:S01]  /*1fc0*/  @P0 FMUL.FTZ R128, R130, R157 ;  /* 0x0000009d82800220 */ /* 0x001fe20000410000 */
[----:B------:R-:W-:Y:S01]  /*1fd0*/  HFMA2 R130, -RZ, RZ, 0, 0 ;  /* 0x00000000ff827431 */ /* 0x000fe200000001ff */
[----:B------:R-:W-:-:S04]  /*1fe0*/  @P0 SHF.L.U32 R157, R103, 0x10, RZ ;  /* 0x00000010679d0819 */ /* 0x000fc800000006ff */
[----:B------:R-:W0:Y:S02]  /*1ff0*/  @P0 LDC R159, c[0x0][0x40c] ;  /* 0x00010300ff9f0b82 */ /* 0x000e240000000800 */
[----:B0-----:R-:W-:Y:S01]  /*2000*/  @P0 FMUL.FTZ R130, R132, R159 ;  /* 0x0000009f84820220 */ /* 0x001fe20000410000 */
[----:B------:R-:W-:Y:S01]  /*2010*/  MOV R132, RZ ;  /* 0x000000ff00847202 */ /* 0x000fe20000000f00 */
[----:B--2---:R-:W-:Y:S01]  /*2020*/  @P0 FMUL.FTZ R132, R134, R161 ;  /* 0x000000a186840220 */ /* 0x004fe20000410000 */
[----:B------:R-:W-:Y:S02]  /*2030*/  HFMA2 R134, -RZ, RZ, 0, 0 ;  /* 0x00000000ff867431 */ /* 0x000fe400000001ff */
[----:B-1----:R-:W-:-:S07]  /*2040*/  @P0 FMUL.FTZ R134, R157, R158 ;  /* 0x0000009e9d860220 */ /* 0x002fce0000410000 */
.L_x_21673:
[----:B------:R-:W0:Y:S01]  /*2050*/  LDC.64 R158, c[0x0][0x3a8] ;  /* 0x0000ea00ff9e7b82 */ /* 0x000e220000000a00 */
[----:B------:R-:W-:Y:S01]  /*2060*/  IADD3 R156, PT, PT, R156, 0x20, RZ ;  /* 0x000000209c9c7810 */ /* 0x000fe20007ffe0ff */
[C---:B0-----:R-:W-:Y:S01]  /*2070*/  IMAD.WIDE.U32 R158, R155.reuse, 0x20, R158 ;  /* 0x000000209b9e7825 */ /* 0x041fe200078e009e */
[----:B------:R-:W-:-:S04]  /*2080*/  IADD3 R155, PT, PT, R155, 0x20, RZ ;  /* 0x000000209b9b7810 */ /* 0x000fc80007ffe0ff */
[----:B------:R4:W-:Y:S04]  /*2090*/  STG.E.128 desc[UR6][R158.64], R128 ;  /* 0x000000809e007986 */ /* 0x0009e8000c101d06 */
[----:B------:R4:W-:Y:S02]  /*20a0*/  STG.E.128 desc[UR6][R158.64+0x10], R132 ;  /* 0x000010849e007986 */ /* 0x0009e4000c101d06 */
.L_x_21669:
[----:B------:R-:W-:Y:S05]  /*20b0*/  BSYNC.RECONVERGENT B0 ;  /* 0x0000000000007941 */ /* 0x000fea0003800200 */
.L_x_21668:
        /* <DEDUP_REMOVED lines=9> */
.L_x_21677:
[----:B------:R-:W-:Y:S05]  /*2150*/  BSYNC.RECONVERGENT B1 ;  /* 0x0000000000017941 */ /* 0x000fea0003800200 */
.L_x_21676:
[----:B------:R-:W-:-:S04]  /*2160*/  UISETP.NE.U32.AND UP0, UPT, UR8, URZ, UPT ;  /* 0x000000ff0800728c */ /* 0x000fc8000bf05070 */
[----:B------:R-:W-:-:S09]  /*2170*/  UISETP.NE.AND.EX UP0, UPT, UR9, URZ, UPT, UP0 ;  /* 0x000000ff0900728c */ /* 0x000fd2000bf05300 */
[----:B------:R-:W-:Y:S05]  /*2180*/  BRA.U !UP0, `(.L_x_21678) ;  /* 0x0000000108887547 */ /* 0x000fea000b800000 */
[----:B------:R-:W1:Y:S02]  /*2190*/  LDC.64 R136, c[0x0][0x3a0] ;  /* 0x0000e800ff887b82 */ /* 0x000e640000000a00 */
[----:B-1234-:R-:W-:-:S05]  /*21a0*/  IMAD.WIDE.U32 R158, R155, 0x20, R136 ;  /* 0x000000209b9e7825 */ /* 0x01efca00078e0088 */
        /* <DEDUP_REMOVED lines=32> */
.L_x_21678:
[----:B------:R-:W0:Y:S01]  /*23b0*/  @P0 LDC R139, c[0x0][0x40c] ;  /* 0x00010300ff8b0b82 */ /* 0x000e220000000800 */
[----:B-----5:R-:W-:Y:S02]  /*23c0*/  @P0 PRMT R136, R100, 0x7632, R136 ;  /* 0x0000763264880816 */ /* 0x020fe40000000088 */
[----:B------:R-:W-:Y:S02]  /*23d0*/  MOV R137, RZ ;  /* 0x000000ff00897202 */ /* 0x000fe40000000f00 */
[----:B------:R-:W-:Y:S02]  /*23e0*/  @P0 SHF.L.U32 R136, R136, 0x10, RZ ;  /* 0x0000001088880819 */ /* 0x000fe400000006ff */
[----:B------:R-:W-:Y:S01]  /*23f0*/  @P0 SHF.L.U32 R138, R100, 0x10, RZ ;  /* 0x00000010648a0819 */ /* 0x000fe200000006ff */
[----:B------:R-:W1:Y:S01]  /*2400*/  @P0 LDC R141, c[0x0][0x40c] ;  /* 0x00010300ff8d0b82 */ /* 0x000e620000000800 */
[----:B------:R-:W-:Y:S02]  /*2410*/  @P0 SHF.L.U32 R140, R101, 0x10, RZ ;  /* 0x00000010658c0819 */ /* 0x000fe400000006ff */
[----:B------:R-:W-:-:S05]  /*2420*/  @P0 SHF.L.U32 R142, R102, 0x10, RZ ;  /* 0x00000010668e0819 */ /* 0x000fca00000006ff */
[----:B------:R-:W1:Y:S01]  /*2430*/  @P0 LDC R143, c[0x0][0x40c] ;  /* 0x00010300ff8f0b82 */ /* 0x000e620000000800 */
[----:B0-----:R-:W-:Y:S01]  /*2440*/  @P0 FMUL.FTZ R137, R136, R139 ;  /* 0x0000008b88890220 */ /* 0x001fe20000410000 */
[----:B------:R-:W-:-:S06]  /*2450*/  @P0 PRMT R136, R101, 0x7632, R136 ;  /* 0x0000763265880816 */ /* 0x000fcc0000000088 */
[----:B-1234-:R-:W0:Y:S01]  /*2460*/  @P0 LDC R159, c[0x0][0x40c] ;  /* 0x00010300ff9f0b82 */ /* 0x01ee220000000800 */
[----:B------:R-:W-:Y:S01]  /*2470*/  HFMA2 R139, -RZ, RZ, 0, 0 ;  /* 0x00000000ff8b7431 */ /* 0x000fe200000001ff */
[----:B------:R-:W-:-:S05]  /*2480*/  @P0 SHF.L.U32 R136, R136, 0x10, RZ ;  /* 0x0000001088880819 */ /* 0x000fca00000006ff */
[----:B------:R-:W-:Y:S01]  /*2490*/  @P0 FMUL.FTZ R139, R136, R141 ;  /* 0x0000008d888b0220 */ /* 0x000fe20000410000 */
[----:B------:R-:W-:Y:S01]  /*24a0*/  @P0 PRMT R136, R102, 0x7632, R136 ;  /* 0x0000763266880816 */ /* 0x000fe20000000088 */
[----:B------:R-:W1:Y:S01]  /*24b0*/  @P0 LDC R157, c[0x0][0x40c] ;  /* 0x00010300ff9d0b82 */ /* 0x000e620000000800 */
[----:B------:R-:W-:Y:S02]  /*24c0*/  MOV R141, RZ ;  /* 0x000000ff008d7202 */ /* 0x000fe40000000f00 */
[----:B------:R-:W-:-:S05]  /*24d0*/  @P0 SHF.L.U32 R136, R136, 0x10, RZ ;  /* 0x0000001088880819 */ /* 0x000fca00000006ff */
[----:B------:R-:W-:Y:S01]  /*24e0*/  @P0 FMUL.FTZ R141, R136, R143 ;  /* 0x0000008f888d0220 */ /* 0x000fe20000410000 */
        /* <DEDUP_REMOVED lines=16> */
.L_x_21679:
[----:B------:R-:W0:Y:S01]  /*25f0*/  LDC.64 R158, c[0x0][0x3a8] ;  /* 0x0000ea00ff9e7b82 */ /* 0x000e220000000a00 */
[----:B------:R-:W-:Y:S01]  /*2600*/  IADD3 R156, PT, PT, R156, 0x20, RZ ;  /* 0x000000209c9c7810 */ /* 0x000fe20007ffe0ff */
[C---:B0-----:R-:W-:Y:S01]  /*2610*/  IMAD.WIDE.U32 R158, R155.reuse, 0x20, R158 ;  /* 0x000000209b9e7825 */ /* 0x041fe200078e009e */
[----:B------:R-:W-:-:S04]  /*2620*/  IADD3 R155, PT, PT, R155, 0x20, RZ ;  /* 0x000000209b9b7810 */ /* 0x000fc80007ffe0ff */
[----:B------:R0:W-:Y:S04]  /*2630*/  STG.E.128 desc[UR6][R158.64], R136 ;  /* 0x000000889e007986 */ /* 0x0001e8000c101d06 */
[----:B------:R0:W-:Y:S02]  /*2640*/  STG.E.128 desc[UR6][R158.64+0x10], R140 ;  /* 0x0000108c9e007986 */ /* 0x0001e4000c101d06 */
.L_x_21675:
[----:B------:R-:W-:Y:S05]  /*2650*/  BSYNC.RECONVERGENT B0 ;  /* 0x0000000000007941 */ /* 0x000fea0003800200 */
.L_x_21674:
        /* <DEDUP_REMOVED lines=9> */
.L_x_21683:
[----:B------:R-:W-:Y:S05]  /*26f0*/  BSYNC.RECONVERGENT B1 ;  /* 0x0000000000017941 */ /* 0x000fea0003800200 */
.L_x_21682:
[----:B------:R-:W-:-:S04]  /*2700*/  UISETP.NE.U32.AND UP0, UPT, UR8, URZ, UPT ;  /* 0x000000ff0800728c */ /* 0x000fc8000bf05070 */
[----:B------:R-:W-:-:S09]  /*2710*/  UISETP.NE.AND.EX UP0, UPT, UR9, URZ, UPT, UP0 ;  /* 0x000000ff0900728c */ /* 0x000fd2000bf05300 */
[----:B------:R-:W-:Y:S05]  /*2720*/  BRA.U !UP0, `(.L_x_21684) ;  /* 0x0000000108887547 */ /* 0x000fea000b800000 */
[----:B------:R-:W0:Y:S02]  /*2730*/  LDC.64 R156, c[0x0][0x3a0] ;  /* 0x0000e800ff9c7b82 */ /* 0x000e240000000a00 */
[----:B0-----:R-:W-:-:S05]  /*2740*/  IMAD.WIDE.U32 R156, R155, 0x20, R156 ;  /* 0x000000209b9c7825 */ /* 0x001fca00078e009c */
[----:B------:R-:W2:Y:S04]  /*2750*/  LDG.E.128 R144, desc[UR6][R156.64] ;  /* 0x000000069c907981 */ /* 0x000ea8000c1e1d00 */
[----:B------:R0:W2:Y:S01]  /*2760*/  LDG.E.128 R148, desc[UR6][R156.64+0x10] ;  /* 0x000010069c947981 */ /* 0x0000a2000c1e1d00 */
[----:B------:R-:W-:-:S13]  /*2770*/  ISETP.GT.AND P0, PT, R154, RZ, PT ;  /* 0x000000ff9a00720c */ /* 0x000fda0003f04270 */
[----:B------:R-:W0:Y:S01]  /*2780*/  @P0 LDC R154, c[0x0][0x40c] ;  /* 0x00010300ff9a0b82 */ /* 0x000e220000000800 */
[----:B-12345:R-:W-:Y:S02]  /*2790*/  @P0 SHF.L.U32 R159, R100, 0x10, RZ ;  /* 0x00000010649f0819 */ /* 0x03efe400000006ff */
[----:B0-----:R-:W-:-:S05]  /*27a0*/  @P0 SHF.L.U32 R157, R101, 0x10, RZ ;  /* 0x00000010659d0819 */ /* 0x001fca00000006ff */
[----:B------:R-:W0:Y:S08]  /*27b0*/  @P0 LDC R158, c[0x0][0x40c] ;  /* 0x00010300ff9e0b82 */ /* 0x000e300000000800 */
[----:B------:R-:W1:Y:S01]  /*27c0*/  @P0 LDC R156, c[0x0][0x40c] ;  /* 0x00010300ff9c0b82 */ /* 0x000e620000000800 */
[----:B------:R-:W-:Y:S01]  /*27d0*/  @P0 FFMA.FTZ R144, R159, R154, R144 ;  /* 0x0000009a9f900223 */ /* 0x000fe20000010090 */
[----:B------:R-:W-:-:S06]  /*27e0*/  @P0 PRMT R154, R100, 0x7632, R154 ;  /* 0x00007632649a0816 */ /* 0x000fcc000000009a */
[----:B------:R-:W2:Y:S01]  /*27f0*/  @P0 LDC R159, c[0x0][0x40c] ;  /* 0x00010300ff9f0b82 */ /* 0x000ea20000000800 */
[----:B------:R-:W-:-:S05]  /*2800*/  @P0 SHF.L.U32 R154, R154, 0x10, RZ ;  /* 0x000000109a9a0819 */ /* 0x000fca00000006ff */
[----:B0-----:R-:W-:Y:S01]  /*2810*/  @P0 FFMA.FTZ R145, R154, R158, R145 ;  /* 0x0000009e9a910223 */ /* 0x001fe20000010091 */
[----:B------:R-:W-:Y:S01]  /*2820*/  @P0 PRMT R154, R101, 0x7632, R154 ;  /* 0x00007632659a0816 */ /* 0x000fe2000000009a */
[----:B------:R-:W0:Y:S03]  /*2830*/  @P0 LDC R158, c[0x0][0x40c] ;  /* 0x00010300ff9e0b82 */ /* 0x000e260000000800 */
[----:B------:R-:W-:-:S05]  /*2840*/  @P0 SHF.L.U32 R154, R154, 0x10, RZ ;  /* 0x000000109a9a0819 */ /* 0x000fca00000006ff */
[----:B-1----:R-:W-:Y:S01]  /*2850*/  @P0 FFMA.FTZ R147, R154, R156, R147 ;  /* 0x0000009c9a930223 */ /* 0x002fe20000010093 */
[----:B------:R-:W-:Y:S01]  /*2860*/  @P0 PRMT R154, R102, 0x7632, R154 ;  /* 0x00007632669a0816 */ /* 0x000fe2000000009a */
[----:B------:R-:W1:Y:S03]  /*2870*/  @P0 LDC R156, c[0x0][0x40c] ;  /* 0x00010300ff9c0b82 */ /* 0x000e660000000800 */
[----:B------:R-:W-:Y:S01]  /*2880*/  @P0 SHF.L.U32 R154, R154, 0x10, RZ ;  /* 0x000000109a9a0819 */ /* 0x000fe200000006ff */
[----:B--2---:R-:W-:Y:S01]  /*2890*/  @P0 FFMA.FTZ R146, R157, R159, R146 ;  /* 0x0000009f9d920223 */ /* 0x004fe20000010092 */
[----:B------:R-:W-:-:S05]  /*28a0*/  @P0 SHF.L.U32 R157, R102, 0x10, RZ ;  /* 0x00000010669d0819 */ /* 0x000fca00000006ff */
[----:B0-----:R-:W-:Y:S01]  /*28b0*/  @P0 FFMA.FTZ R148, R157, R158, R148 ;  /* 0x0000009e9d940223 */ /* 0x001fe20000010094 */
[C---:B------:R-:W-:Y:S01]  /*28c0*/  @P0 SHF.L.U32 R157, R103.reuse, 0x10, RZ ;  /* 0x00000010679d0819 */ /* 0x040fe200000006ff */
[----:B------:R-:W0:Y:S01]  /*28d0*/  @P0 LDC R158, c[0x0][0x40c] ;  /* 0x00010300ff9e0b82 */ /* 0x000e220000000800 */
[----:B-1----:R-:W-:Y:S01]  /*28e0*/  @P0 FFMA.FTZ R149, R154, R156, R149 ;  /* 0x0000009c9a950223 */ /* 0x002fe20000010095 */
[----:B------:R-:W-:-:S06]  /*28f0*/  @P0 PRMT R154, R103, 0x7632, R154 ;  /* 0x00007632679a0816 */ /* 0x000fcc000000009a */
[----:B------:R-:W1:Y:S01]  /*2900*/  @P0 LDC R156, c[0x0][0x40c] ;  /* 0x00010300ff9c0b82 */ /* 0x000e620000000800 */
[----:B------:R-:W-:Y:S01]  /*2910*/  @P0 SHF.L.U32 R154, R154, 0x10, RZ ;  /* 0x000000109a9a0819 */ /* 0x000fe200000006ff */
[----:B0-----:R-:W-:-:S04]  /*2920*/  @P0 FFMA.FTZ R150, R157, R158, R150 ;  /* 0x0000009e9d960223 */ /* 0x001fc80000010096 */
[----:B-1----:R-:W-:Y:S01]  /*2930*/  @P0 FFMA.FTZ R151, R154, R156, R151 ;  /* 0x0000009c9a970223 */ /* 0x002fe20000010097 */
[----:B------:R-:W-:Y:S06]  /*2940*/  BRA `(.L_x_21685) ;  /* 0x0000000000907947 */ /* 0x000fec0003800000 */
.L_x_21684:
[----:B------:R-:W0:Y:S01]  /*2950*/  @P0 LDC R147, c[0x0][0x40c] ;  /* 0x00010300ff930b82 */ /* 0x000e220000000800 */
[----:B-----5:R-:W-:Y:S02]  /*2960*/  @P0 PRMT R144, R100, 0x7632, R144 ;  /* 0x0000763264900816 */ /* 0x020fe40000000090 */
[----:B------:R-:W-:Y:S02]  /*2970*/  MOV R145, RZ ;  /* 0x000000ff00917202 */ /* 0x000fe40000000f00 */
[----:B------:R-:W-:Y:S02]  /*2980*/  @P0 SHF.L.U32 R144, R144, 0x10, RZ ;  /* 0x0000001090900819 */ /* 0x000fe400000006ff */
[----:B------:R-:W-:Y:S01]  /*2990*/  @P0 SHF.L.U32 R146, R100, 0x10, RZ ;  /* 0x0000001064920819 */ /* 0x000fe200000006ff */
[----:B------:R-:W1:Y:S01]  /*29a0*/  @P0 LDC R149, c[0x0][0x40c] ;  /* 0x00010300ff950b82 */ /* 0x000e620000000800 */
[----:B------:R-:W-:Y:S02]  /*29b0*/  @P0 SHF.L.U32 R148, R101, 0x10, RZ ;  /* 0x0000001065940819 */ /* 0x000fe400000006ff */
[----:B------:R-:W-:-:S02]  /*29c0*/  @P0 SHF.L.U32 R150, R102, 0x10, RZ ;  /* 0x0000001066960819 */ /* 0x000fc400000006ff */
[----:B------:R-:W-:-:S03]  /*29d0*/  @P0 SHF.L.U32 R154, R103, 0x10, RZ ;  /* 0x00000010679a0819 */ /* 0x000fc600000006ff */
[----:B------:R-:W1:Y:S01]  /*29e0*/  @P0 LDC R151, c[0x0][0x40c] ;  /* 0x00010300ff970b82 */ /* 0x000e620000000800 */
[----:B0-----:R-:W-:Y:S01]  /*29f0*/  @P0 FMUL.FTZ R145, R144, R147 ;  /* 0x0000009390910220 */ /* 0x001fe20000410000 */
[----:B------:R-:W-:-:S06]  /*2a00*/  @P0 PRMT R144, R101, 0x7632, R144 ;  /* 0x0000763265900816 */ /* 0x000fcc0000000090 */
[----:B-1234-:R-:W0:Y:S01]  /*2a10*/  @P0 LDC R159, c[0x0][0x40c] ;  /* 0x00010300ff9f0b82 */ /* 0x01ee220000000800 */
[----:B------:R-:W-:Y:S01]  /*2a20*/  HFMA2 R147, -RZ, RZ, 0, 0 ;  /* 0x00000000ff937431 */ /* 0x000fe200000001ff */
[----:B------:R-:W-:-:S05]  /*2a30*/  @P0 SHF.L.U32 R144, R144, 0x10, RZ ;  /* 0x0000001090900819 */ /* 0x000fca00000006ff */
[----:B------:R-:W-:Y:S01]  /*2a40*/  @P0 FMUL.FTZ R147, R144, R149 ;  /* 0x0000009590930220 */ /* 0x000fe20000410000 */
[----:B------:R-:W1:Y:S01]  /*2a50*/  @P0 LDC R157, c[0x0][0x40c] ;  /* 0x00010300ff9d0b82 */ /* 0x000e620000000800 */
[----:B------:R-:W-:Y:S02]  /*2a60*/  @P0 PRMT R144, R102, 0x7632, R144 ;  /* 0x0000763266900816 */ /* 0x000fe40000000090 */
[----:B------:R-:W-:Y:S02]  /*2a70*/  MOV R149, RZ ;  /* 0x000000ff00957202 */ /* 0x000fe40000000f00 */
[----:B------:R-:W-:-:S03]  /*2a80*/  @P0 SHF.L.U32 R144, R144, 0x10, RZ ;  /* 0x0000001090900819 */ /* 0x000fc600000006ff */
[----:B------:R-:W2:Y:S02]  /*2a90*/  @P0 LDC R161, c[0x0][0x40c] ;  /* 0x00010300ffa10b82 */ /* 0x000ea40000000800 */
[----:B------:R-:W-:Y:S01]  /*2aa0*/  @P0 FMUL.FTZ R149, R144, R151 ;  /* 0x0000009790950220 */ /* 0x000fe20000410000 */
[----:B------:R-:W-:Y:S01]  /*2ab0*/  @P0 PRMT R144, R103, 0x7632, R144 ;  /* 0x0000763267900816 */ /* 0x000fe20000000090 */
[----:B------:R-:W-:-:S03]  /*2ac0*/  HFMA2 R151, -RZ, RZ, 0, 0 ;  /* 0x00000000ff977431 */ /* 0x000fc600000001ff */
[----:B------:R-:W-:-:S05]  /*2ad0*/  @P0 SHF.L.U32 R144, R144, 0x10, RZ ;  /* 0x0000001090900819 */ /* 0x000fca00000006ff */
[----:B0-----:R-:W-:Y:S01]  /*2ae0*/  @P0 FMUL.FTZ R151, R144, R159 ;  /* 0x0000009f90970220 */ /* 0x001fe20000410000 */
[----:B------:R-:W-:Y:S01]  /*2af0*/  MOV R144, RZ ;  /* 0x000000ff00907202 */ /* 0x000fe20000000f00 */
[----:B------:R-:W0:Y:S01]  /*2b00*/  @P0 LDC R159, c[0x0][0x40c] ;  /* 0x00010300ff9f0b82 */ /* 0x000e220000000800 */
[----:B-1----:R-:W-:Y:S01]  /*2b10*/  @P0 FMUL.FTZ R144, R146, R157 ;  /* 0x0000009d92900220 */ /* 0x002fe20000410000 */
[----:B------:R-:W-:-:S06]  /*2b20*/  HFMA2 R146, -RZ, RZ, 0, 0 ;  /* 0x00000000ff927431 */ /* 0x000fcc00000001ff */
[----:B------:R-:W1:Y:S01]  /*2b30*/  @P0 LDC R157, c[0x0][0x40c] ;  /* 0x00010300ff9d0b82 */ /* 0x000e620000000800 */
[----:B0-----:R-:W-:Y:S01]  /*2b40*/  @P0 FMUL.FTZ R146, R148, R159 ;  /* 0x0000009f94920220 */ /* 0x001fe20000410000 */
[----:B------:R-:W-:Y:S01]  /*2b50*/  MOV R148, RZ ;  /* 0x000000ff00947202 */ /* 0x000fe20000000f00 */
[----:B--2---:R-:W-:Y:S01]  /*2b60*/  @P0 FMUL.FTZ R148, R150, R161 ;  /* 0x000000a196940220 */ /* 0x004fe20000410000 */
[----:B------:R-:W-:Y:S02]  /*2b70*/  HFMA2 R150, -RZ, RZ, 0, 0 ;  /* 0x00000000ff967431 */ /* 0x000fe400000001ff */
[----:B-1----:R-:W-:-:S07]  /*2b80*/  @P0 FMUL.FTZ R150, R154, R157 ;  /* 0x0000009d9a960220 */ /* 0x002fce0000410000 */
.L_x_21685:
[----:B------:R-:W0:Y:S02]  /*2b90*/  LDC.64 R156, c[0x0][0x3a8] ;  /* 0x0000ea00ff9c7b82 */ /* 0x000e240000000a00 */
[----:B0-----:R-:W-:-:S05]  /*2ba0*/  IMAD.WIDE.U32 R154, R155, 0x20, R156 ;  /* 0x000000209b9a7825 */ /* 0x001fca00078e009c */
[----:B------:R0:W-:Y:S04]  /*2bb0*/  STG.E.128 desc[UR6][R154.64], R144 ;  /* 0x000000909a007986 */ /* 0x0001e8000c101d06 */
[----:B------:R0:W-:Y:S02]  /*2bc0*/  STG.E.128 desc[UR6][R154.64+0x10], R148 ;  /* 0x000010949a007986 */ /* 0x0001e4000c101d06 */
.L_x_21681:
[----:B------:R-:W-:Y:S05]  /*2bd0*/  BSYNC.RECONVERGENT B0 ;  /* 0x0000000000007941 */ /* 0x000fea0003800200 */
.L_x_21680:
        /* <DEDUP_REMOVED lines=73> */
[----:B--234-:R-:W-:Y:S02]  /*3070*/  FADD.FTZ R158, R113, -R161 ;  /* 0x800000a1719e7221 */ /* 0x01cfe40000010000 */
        /* <DEDUP_REMOVED lines=103> */
.L_x_21711:
        /* <DEDUP_REMOVED lines=16> */
[----:B------:R-:W-:Y:S01]  /*37f0*/  IADD3 R152, PT, PT, R152, -0x1, RZ ;  /* 0xffffffff98987810 */ /* 0x000fe20007ffe0ff */
[----:B------:R-:W-:Y:S01]  /*3800*/  BSSY.RECONVERGENT B1, `(.L_x_21689) ;  /* 0x0000027000017945 */ /* 0x000fe20003800200 */
[----:B-1----:R-:W-:-:S03]  /*3810*/  FSEL R158, R161, RZ, !P1 ;  /* 0x000000ffa19e7208 */ /* 0x002fc60004800000 */
[----:B------:R-:W-:-:S05]  /*3820*/  IMAD R152, R152, R153, RZ ;  /* 0x0000009998987224 */ /* 0x000fca00078e02ff */
[----:B------:R-:W-:-:S04]  /*3830*/  SHF.R.S32.HI R153, RZ, 0x1f, R152 ;  /* 0x0000001fff997819 */ /* 0x000fc80000011498 */
[----:B------:R-:W-:-:S04]  /*3840*/  LEA.HI R152, R153, R152, RZ, 0x3 ;  /* 0x0000009899987211 */ /* 0x000fc800078f18ff */
[----:B------:R-:W-:Y:S01]  /*3850*/  LEA.HI.SX32 R156, R152, R3, 0x1d ;  /* 0x00000003989c7211 */ /* 0x000fe200078feaff */
[----:B------:R-:W-:Y:S06]  /*3860*/  @!P4 BRA `(.L_x_21690) ;  /* 0x000000000080c947 */ /* 0x000fec0003800000 */
[--C-:B------:R-:W-:Y:S01]  /*3870*/  FADD.FTZ R152, R104, -R158.reuse ;  /* 0x8000009e68987221 */ /* 0x100fe20000010000 */
[--C-:B------:R-:W-:Y:S01]  /*3880*/  FADD.FTZ R160, R106, -R158.reuse ;  /* 0x8000009e6aa07221 */ /* 0x100fe20000010000 */
[--C-:B------:R-:W-:Y:S01]  /*3890*/  FADD.FTZ R162, R107, -R158.reuse ;  /* 0x8000009e6ba27221 */ /* 0x100fe20000010000 */
[--C-:B0-----:R-:W-:Y:S01]  /*38a0*/  FADD.FTZ R164, R111, -R158.reuse ;  /* 0x8000009e6fa47221 */ /* 0x101fe20000010000 */
[----:B------:R-:W-:Y:S01]  /*38b0*/  FMUL.FTZ R153, R157, R152 ;  /* 0x000000989d997220 */ /* 0x000fe20000410000 */
        /* <DEDUP_REMOVED lines=9> */
[----:B------:R-:W-:Y:S01]  /*3950*/  FADD.FTZ R154, R108, -R158 ;  /* 0x8000009e6c9a7221 */ /* 0x000fe20000010000 */
[----:B------:R-:W-:-:S03]  /*3960*/  FFMA.FTZ R164, R164, R11, R19 ;  /* 0x0000000ba4a47223 */ /* 0x000fc60000010013 */
[----:B------:R-:W-:Y:S02]  /*3970*/  F2FP.BF16.F32.PACK_AB R152, R153, R152 ;  /* 0x000000989998723e */ /* 0x000fe400000010ff */
[----:B------:R-:W-:Y:S01]  /*3980*/  F2FP.BF16.F32.PACK_AB R153, R162, R155 ;  /* 0x0000009ba299723e */ /* 0x000fe200000010ff */
[----:B------:R-:W-:Y:S01]  /*3990*/  FMUL.FTZ R155, R157, R154 ;  /* 0x0000009a9d9b7220 */ /* 0x000fe20000410000 */
[--C-:B------:R-:W-:Y:S01]  /*39a0*/  FADD.FTZ R154, R109, -R158.reuse ;  /* 0x8000009e6d9a7221 */ /* 0x100fe20000010000 */
[----:B------:R-:W-:-:S03]  /*39b0*/  FADD.FTZ R162, R110, -R158 ;  /* 0x8000009e6ea27221 */ /* 0x000fc60000010000 */
[----:B------:R-:W-:Y:S01]  /*39c0*/  FMUL.FTZ R160, R157, R154 ;  /* 0x0000009a9da07220 */ /* 0x000fe20000410000 */
[----:B------:R-:W-:Y:S01]  /*39d0*/  FFMA.FTZ R154, R155, R8, R16 ;  /* 0x000000089b9a7223 */ /* 0x000fe20000010010 */
[----:B------:R-:W-:Y:S02]  /*39e0*/  FMUL.FTZ R159, R157, R162 ;  /* 0x000000a29d9f7220 */ /* 0x000fe40000410000 */
[----:B------:R-:W-:Y:S02]  /*39f0*/  FFMA.FTZ R155, R160, R9, R17 ;  /* 0x00000009a09b7223 */ /* 0x000fe40000010011 */
[----:B------:R-:W0:Y:S01]  /*3a00*/  LDC.64 R160, c[0x0][0x428] ;  /* 0x00010a00ffa07b82 */ /* 0x000e220000000a00 */
[----:B------:R-:W-:Y:S02]  /*3a10*/  FFMA.FTZ R159, R159, R10, R18 ;  /* 0x0000000a9f9f7223 */ /* 0x000fe40000010012 */
[----:B------:R-:W-:-:S03]  /*3a20*/  F2FP.BF16.F32.PACK_AB R154, R155, R154 ;  /* 0x0000009a9b9a723e */ /* 0x000fc600000010ff */
[----:B------:R-:W-:Y:S01]  /*3a30*/  F2FP.BF16.F32.PACK_AB R155, R164, R159 ;  /* 0x0000009fa49b723e */ /* 0x000fe200000010ff */
[C---:B0-----:R-:W-:Y:S01]  /*3a40*/  IMAD.WIDE.U32 R160, R156.reuse, 0x10, R160 ;  /* 0x000000109ca07825 */ /* 0x041fe200078e00a0 */
[----:B------:R-:W-:-:S04]  /*3a50*/  IADD3 R156, PT, PT, R156, 0x20, RZ ;  /* 0x000000209c9c7810 */ /* 0x000fc80007ffe0ff */
[----:B------:R1:W-:Y:S03]  /*3a60*/  STG.E.128 desc[UR6][R160.64], R152 ;  /* 0x00000098a0007986 */ /* 0x0003e6000c101d06 */
.L_x_21690:
[----:B------:R-:W-:Y:S05]  /*3a70*/  BSYNC.RECONVERGENT B1 ;  /* 0x0000000000017941 */ /* 0x000fea0003800200 */
.L_x_21689:
[----:B------:R-:W-:Y:S01]  /*3a80*/  ISETP.GE.U32.AND P0, PT, R0, 0x40, PT ;  /* 0x000000400000780c */ /* 0x000fe20003f06070 */
[----:B------:R-:W-:-:S12]  /*3a90*/  BSSY.RECONVERGENT B1, `(.L_x_21691) ;  /* 0x0000022000017945 */ /* 0x000fd80003800200 */
[----:B------:R-:W-:Y:S05]  /*3aa0*/  @!P0 BRA `(.L_x_21692) ;  /* 0x0000000000808947 */ /* 0x000fea0003800000 */
[--C-:B-1----:R-:W-:Y:S01]  /*3ab0*/  FADD.FTZ R152, R112, -R158.reuse ;  /* 0x8000009e70987221 */ /* 0x102fe20000010000 */
        /* <DEDUP_REMOVED lines=31> */
.L_x_21692:
[----:B------:R-:W-:Y:S05]  /*3cb0*/  BSYNC.RECONVERGENT B1 ;  /* 0x0000000000017941 */ /* 0x000fea0003800200 */
.L_x_21691:
[----:B------:R-:W-:Y:S01]  /*3cc0*/  ISETP.GE.U32.AND P0, PT, R0, 0x60, PT ;  /* 0x000000600000780c */ /* 0x000fe20003f06070 */
[----:B------:R-:W-:-:S12]  /*3cd0*/  BSSY.RECONVERGENT B1, `(.L_x_21693) ;  /* 0x0000022000017945 */ /* 0x000fd80003800200 */
[----:B------:R-:W-:Y:S05]  /*3ce0*/  @!P0 BRA `(.L_x_21694) ;  /* 0x0000000000808947 */ /* 0x000fea0003800000 */
[--C-:B-12---:R-:W-:Y:S01]  /*3cf0*/  FADD.FTZ R152, R120, -R158.reuse ;  /* 0x8000009e78987221 */ /* 0x106fe20000010000 */
        /* <DEDUP_REMOVED lines=31> */
.L_x_21694:
[----:B------:R-:W-:Y:S05]  /*3ef0*/  BSYNC.RECONVERGENT B1 ;  /* 0x0000000000017941 */ /* 0x000fea0003800200 */
.L_x_21693:
[----:B------:R-:W-:Y:S01]  /*3f00*/  ISETP.GE.U32.AND P0, PT, R0, 0x80, PT ;  /* 0x000000800000780c */ /* 0x000fe20003f06070 */
[----:B------:R-:W-:-:S12]  /*3f10*/  BSSY.RECONVERGENT B1, `(.L_x_21695) ;  /* 0x0000022000017945 */ /* 0x000fd80003800200 */
[----:B------:R-:W-:Y:S05]  /*3f20*/  @!P0 BRA `(.L_x_21696) ;  /* 0x0000000000808947 */ /* 0x000fea0003800000 */
[--C-:B-123--:R-:W-:Y:S01]  /*3f30*/  FADD.FTZ R152, R128, -R158.reuse ;  /* 0x8000009e80987221 */ /* 0x10efe20000010000 */
        /* <DEDUP_REMOVED lines=31> */
.L_x_21696:
[----:B------:R-:W-:Y:S05]  /*4130*/  BSYNC.RECONVERGENT B1 ;  /* 0x0000000000017941 */ /* 0x000fea0003800200 */
.L_x_21695:
[----:B------:R-:W-:Y:S01]  /*4140*/  ISETP.GE.U32.AND P0, PT, R0, 0xa0, PT ;  /* 0x000000a00000780c */ /* 0x000fe20003f06070 */
[----:B------:R-:W-:-:S12]  /*4150*/  BSSY.RECONVERGENT B1, `(.L_x_21697) ;  /* 0x0000022000017945 */ /* 0x000fd80003800200 */
[----:B------:R-:W-:Y:S05]  /*4160*/  @!P0 BRA `(.L_x_21698) ;  /* 0x0000000000808947 */ /* 0x000fea0003800000 */
[--C-:B-1234-:R-:W-:Y:S01]  /*4170*/  FADD.FTZ R152, R136, -R158.reuse ;  /* 0x8000009e88987221 */ /* 0x11efe20000010000 */
        /* <DEDUP_REMOVED lines=31> */
.L_x_21698:
[----:B------:R-:W-:Y:S05]  /*4370*/  BSYNC.RECONVERGENT B1 ;  /* 0x0000000000017941 */ /* 0x000fea0003800200 */
.L_x_21697:
[----:B------:R-:W-:-:S13]  /*4380*/  ISETP.GE.U32.AND P0, PT, R0, 0xc0, PT ;  /* 0x000000c00000780c */ /* 0x000fda0003f06070 */
        /* <DEDUP_REMOVED lines=19> */
[----:B------:R-:W-:Y:S01]  /*44c0*/  FMUL.FTZ R161, R157, R161 ;  /* 0x000000a19da17220 */ /* 0x000fe20000410000 */
[----:B------:R-:W-:Y:S01]  /*44d0*/  FFMA.FTZ R157, R164, R89, R97 ;  /* 0x00000059a49d7223 */ /* 0x000fe20000010061 */
[----:B------:R-:W-:Y:S01]  /*44e0*/  FFMA.FTZ R160, R160, R87, R95 ;  /* 0x00000057a0a07223 */ /* 0x000fe2000001005f */
[----:B------:R-:W-:Y:S01]  /*44f0*/  FFMA.FTZ R152, R152, R85, R93 ;  /* 0x0000005598987223 */ /* 0x000fe2000001005d */
[----:B------:R-:W-:-:S02]  /*4500*/  F2FP.BF16.F32.PACK_AB R155, R158, R155 ;  /* 0x0000009b9e9b723e */ /* 0x000fc400000010ff */
[----:B------:R-:W0:Y:S01]  /*4510*/  LDC.64 R158, c[0x0][0x428] ;  /* 0x00010a00ff9e7b82 */ /* 0x000e220000000a00 */
[----:B------:R-:W-:Y:S01]  /*4520*/  F2FP.BF16.F32.PACK_AB R154, R157, R154 ;  /* 0x0000009a9d9a723e */ /* 0x000fe200000010ff */
[----:B------:R-:W-:Y:S01]  /*4530*/  FFMA.FTZ R157, R153, R84, R92 ;  /* 0x00000054999d7223 */ /* 0x000fe2000001005c */
[----:B------:R-:W-:-:S04]  /*4540*/  FFMA.FTZ R153, R161, R86, R94 ;  /* 0x00000056a1997223 */ /* 0x000fc8000001005e */
[----:B------:R-:W-:Y:S02]  /*4550*/  F2FP.BF16.F32.PACK_AB R152, R152, R157 ;  /* 0x0000009d9898723e */ /* 0x000fe400000010ff */
[----:B------:R-:W-:Y:S01]  /*4560*/  F2FP.BF16.F32.PACK_AB R153, R160, R153 ;  /* 0x00000099a099723e */ /* 0x000fe200000010ff */
[----:B0-----:R-:W-:-:S05]  /*4570*/  IMAD.WIDE.U32 R158, R156, 0x10, R158 ;  /* 0x000000109c9e7825 */ /* 0x001fca00078e009e */
[----:B------:R0:W-:Y:S02]  /*4580*/  STG.E.128 desc[UR6][R158.64], R152 ;  /* 0x000000989e007986 */ /* 0x0001e4000c101d06 */
.L_x_21688:
[----:B------:R-:W-:Y:S05]  /*4590*/  BSYNC.RECONVERGENT B0 ;  /* 0x0000000000007941 */ /* 0x000fea0003800200 */
.L_x_21687:
[----:B01234-:R-:W0:Y:S02]  /*45a0*/  LDC.64 R152, c[0x0][0x380] ;  /* 0x0000e000ff987b82 */ /* 0x01fe240000000a00 */
[----:B0-----:R-:W-:-:S04]  /*45b0*/  LEA R2, R152, R2, 0x2 ;  /* 0x0000000298027211 */ /* 0x001fc800078e10ff */
[----:B------:R-:W-:-:S13]  /*45c0*/  ISETP.GE.AND P0, PT, R2, R153, PT ;  /* 0x000000990200720c */ /* 0x000fda0003f06270 */
[----:B------:R-:W-:Y:S05]  /*45d0*/  @!P0 BRA `(.L_x_21699) ;  /* 0xffffffc000d48947 */ /* 0x000fea000383ffff */
[----:B------:R-:W-:Y:S05]  /*45e0*/  EXIT ;  /* 0x000000000000794d */ /* 0x000fea0003800000 */
.L_x_21686:
[----:B-1234-:R-:W-:Y:S01]  /*45f0*/  HFMA2 R159, -RZ, RZ, 0, 5.9604644775390625e-08 ;  /* 0x00000001ff9f7431 */ /* 0x01efe200000001ff */
[----:B------:R-:W-:Y:S01]  /*4600*/  BSSY B0, `(.L_x_21700) ;  /* 0x0000007000007945 */ /* 0x000fe20003800000 */
[----:B------:R-:W-:Y:S02]  /*4610*/  MOV R162, R155 ;  /* 0x0000009b00a27202 */ /* 0x000fe40000000f00 */
[----:B------:R-:W-:Y:S02]  /*4620*/  MOV R158, 0x1f ;  /* 0x0000001f009e7802 */ /* 0x000fe40000000f00 */
[----:B------:R-:W-:-:S07]  /*4630*/  MOV R157, 0xffffffff ;  /* 0xffffffff009d7802 */ /* 0x000fce0000000f00 */
[----:B-----5:R-:W-:Y:S05]  /*4640*/  WARPSYNC.COLLECTIVE R157, `(.L_x_21701) ;  /* 0x000000009d087348 */ /* 0x020fea0003c00000 */
[----:B------:R0:W1:Y:S02]  /*4650*/  SHFL.BFLY P6, R160, R162, R159, R158 ;  /* 0x0c00009fa2a07389 */ /* 0x00006400000c009e */
[----:B01---5:R-:W-:Y:S05]  /*4660*/  ENDCOLLECTIVE ;  /* 0x000000000000791b */ /* 0x023fea0003800000 */
.L_x_21701:
[----:B------:R-:W-:Y:S05]  /*4670*/  BSYNC B0 ;  /* 0x0000000000007941 */ /* 0x000fea0003800000 */
.L_x_21700:
        /* <DEDUP_REMOVED lines=8> */
.L_x_21702:
[----:B------:R-:W-:Y:S02]  /*4700*/  HFMA2 R159, -RZ, RZ, 0, 2.384185791015625e-07 ;  /* 0x00000004ff9f7431 */ /* 0x000fe400000001ff */
[----:B------:R-:W-:-:S05]  /*4710*/  FADD.FTZ R163, R162, R160 ;  /* 0x000000a0a2a37221 */ /* 0x000fca0000010000 */
[----:B------:R-:W-:-:S07]  /*4720*/  MOV R162, R163 ;  /* 0x000000a300a27202 */ /* 0x000fce0000000f00 */
[----:B------:R-:W-:Y:S05]  /*4730*/  WARPSYNC.COLLECTIVE R157, `(.L_x_21703) ;  /* 0x000000009d087348 */ /* 0x000fea0003c00000 */
[----:B------:R0:W1:Y:S02]  /*4740*/  SHFL.BFLY P6, R160, R162, R159, R158 ;  /* 0x0c00009fa2a07389 */ /* 0x00006400000c009e */
[----:B01----:R-:W-:Y:S05]  /*4750*/  ENDCOLLECTIVE ;  /* 0x000000000000791b */ /* 0x003fea0003800000 */
.L_x_21703:
[----:B------:R-:W-:Y:S02]  /*4760*/  HFMA2 R159, -RZ, RZ, 0, 4.76837158203125e-07 ;  /* 0x00000008ff9f7431 */ /* 0x000fe400000001ff */
[----:B------:R-:W-:-:S05]  /*4770*/  FADD.FTZ R164, R163, R160 ;  /* 0x000000a0a3a47221 */ /* 0x000fca0000010000 */
[----:B------:R-:W-:-:S07]  /*4780*/  MOV R162, R164 ;  /* 0x000000a400a27202 */ /* 0x000fce0000000f00 */
[----:B------:R-:W-:Y:S05]  /*4790*/  WARPSYNC.COLLECTIVE R157, `(.L_x_21704) ;  /* 0x000000009d087348 */ /* 0x000fea0003c00000 */
[----:B------:R0:W1:Y:S02]  /*47a0*/  SHFL.BFLY P6, R160, R162, R159, R158 ;  /* 0x0c00009fa2a07389 */ /* 0x00006400000c009e */
[----:B01----:R-:W-:Y:S05]  /*47b0*/  ENDCOLLECTIVE ;  /* 0x000000000000791b */ /* 0x003fea0003800000 */
.L_x_21704:
[----:B------:R-:W-:Y:S02]  /*47c0*/  HFMA2 R159, -RZ, RZ, 0, 9.5367431640625e-07 ;  /* 0x00000010ff9f7431 */ /* 0x000fe400000001ff */
[----:B------:R-:W-:-:S05]  /*47d0*/  FADD.FTZ R165, R164, R160 ;  /* 0x000000a0a4a57221 */ /* 0x000fca0000010000 */
[----:B------:R-:W-:-:S07]  /*47e0*/  MOV R162, R165 ;  /* 0x000000a500a27202 */ /* 0x000fce0000000f00 */
[----:B------:R-:W-:Y:S05]  /*47f0*/  WARPSYNC.COLLECTIVE R157, `(.L_x_21705) ;  /* 0x000000009d087348 */ /* 0x000fea0003c00000 */
[----:B------:R0:W1:Y:S02]  /*4800*/  SHFL.BFLY P6, R160, R162, R159, R158 ;  /* 0x0c00009fa2a07389 */ /* 0x00006400000c009e */
[----:B01----:R-:W-:Y:S05]  /*4810*/  ENDCOLLECTIVE ;  /* 0x000000000000791b */ /* 0x003fea0003800000 */
.L_x_21705:
        /* <DEDUP_REMOVED lines=101> */
[----:B------:R-:W-:-:S04]  /*4e70*/  MOV R158, 0x1f ;  /* 0x0000001f009e7802 */ /* 0x000fc80000000f00 */
[----:B------:R-:W-:-:S07]  /*4e80*/  MOV R162, R154 ;  /* 0x0000009a00a27202 */ /* 0x000fce0000000f00 */
[----:B------:R-:W-:Y:S05]  /*4e90*/  WARPSYNC.COLLECTIVE R157, `(.L_x_21706) ;  /* 0x000000009d087348 */ /* 0x000fea0003c00000 */
[----:B------:R0:W1:Y:S02]  /*4ea0*/  SHFL.BFLY P6, R160, R162, R159, R158 ;  /* 0x0c00009fa2a07389 */ /* 0x00006400000c009e */
[----:B01----:R-:W-:Y:S05]  /*4eb0*/  ENDCOLLECTIVE ;  /* 0x000000000000791b */ /* 0x003fea0003800000 */
.L_x_21706:
[----:B------:R-:W-:Y:S02]  /*4ec0*/  HFMA2 R159, -RZ, RZ, 0, 1.1920928955078125e-07 ;  /* 0x00000002ff9f7431 */ /* 0x000fe400000001ff */
[----:B------:R-:W-:-:S05]  /*4ed0*/  FADD.FTZ R155, R154, R160 ;  /* 0x000000a09a9b7221 */ /* 0x000fca0000010000 */
[----:B------:R-:W-:-:S07]  /*4ee0*/  MOV R162, R155 ;  /* 0x0000009b00a27202 */ /* 0x000fce0000000f00 */
[----:B------:R-:W-:Y:S05]  /*4ef0*/  WARPSYNC.COLLECTIVE R157, `(.L_x_21707) ;  /* 0x000000009d087348 */ /* 0x000fea0003c00000 */
[----:B------:R0:W1:Y:S02]  /*4f00*/  SHFL.BFLY P6, R160, R162, R159, R158 ;  /* 0x0c00009fa2a07389 */ /* 0x00006400000c009e */
[----:B01----:R-:W-:Y:S05]  /*4f10*/  ENDCOLLECTIVE ;  /* 0x000000000000791b */ /* 0x003fea0003800000 */
.L_x_21707:
[----:B------:R-:W-:Y:S01]  /*4f20*/  MOV R159, 0x4 ;  /* 0x00000004009f7802 */ /* 0x000fe20000000f00 */
[----:B------:R-:W-:-:S07]  /*4f30*/  FADD.FTZ R162, R155, R160 ;  /* 0x000000a09ba27221 */ /* 0x000fce0000010000 */
[----:B------:R-:W-:Y:S05]  /*4f40*/  WARPSYNC.COLLECTIVE R157, `(.L_x_21708) ;  /* 0x000000009d087348 */ /* 0x000fea0003c00000 */
[----:B------:R0:W1:Y:S02]  /*4f50*/  SHFL.BFLY P6, R160, R162, R159, R158 ;  /* 0x0c00009fa2a07389 */ /* 0x00006400000c009e */
[----:B01----:R-:W-:Y:S05]  /*4f60*/  ENDCOLLECTIVE ;  /* 0x000000000000791b */ /* 0x003fea0003800000 */
.L_x_21708:
[----:B------:R-:W-:Y:S02]  /*4f70*/  HFMA2 R159, -RZ, RZ, 0, 4.76837158203125e-07 ;  /* 0x00000008ff9f7431 */ /* 0x000fe400000001ff */
[----:B------:R-:W-:-:S05]  /*4f80*/  FADD.FTZ R163, R162, R160 ;  /* 0x000000a0a2a37221 */ /* 0x000fca0000010000 */
[----:B------:R-:W-:-:S07]  /*4f90*/  MOV R162, R163 ;  /* 0x000000a300a27202 */ /* 0x000fce0000000f00 */
[----:B------:R-:W-:Y:S05]  /*4fa0*/  WARPSYNC.COLLECTIVE R157, `(.L_x_21709) ;  /* 0x000000009d087348 */ /* 0x000fea0003c00000 */
[----:B------:R0:W1:Y:S02]  /*4fb0*/  SHFL.BFLY P6, R160, R162, R159, R158 ;  /* 0x0c00009fa2a07389 */ /* 0x00006400000c009e */
[----:B01----:R-:W-:Y:S05]  /*4fc0*/  ENDCOLLECTIVE ;  /* 0x000000000000791b */ /* 0x003fea0003800000 */
.L_x_21709:
[----:B------:R-:W-:Y:S02]  /*4fd0*/  HFMA2 R159, -RZ, RZ, 0, 9.5367431640625e-07 ;  /* 0x00000010ff9f7431 */ /* 0x000fe400000001ff */
[----:B------:R-:W-:-:S05]  /*4fe0*/  FADD.FTZ R164, R163, R160 ;  /* 0x000000a0a3a47221 */ /* 0x000fca0000010000 */
[----:B------:R-:W-:-:S07]  /*4ff0*/  MOV R162, R164 ;  /* 0x000000a400a27202 */ /* 0x000fce0000000f00 */
[----:B------:R-:W-:Y:S05]  /*5000*/  WARPSYNC.COLLECTIVE R157, `(.L_x_21710) ;  /* 0x000000009d087348 */ /* 0x000fea0003c00000 */
[----:B------:R0:W1:Y:S02]  /*5010*/  SHFL.BFLY P6, R160, R162, R159, R158 ;  /* 0x0c00009fa2a07389 */ /* 0x00006400000c009e */
[----:B01----:R-:W-:Y:S05]  /*5020*/  ENDCOLLECTIVE ;  /* 0x000000000000791b */ /* 0x003fea0003800000 */
.L_x_21710:
[----:B------:R-:W-:Y:S05]  /*5030*/  BRA `(.L_x_21711) ;  /* 0xffffffe400ac7947 */ /* 0x000fea000383ffff */
.L_x_21712:
        /* <DEDUP_REMOVED lines=12> */
.L_x_54394:


//--------------------- .text._ZN10layer_norm13ln_fwd_kernelINS_13Kernel_traitsIf13__nv_bfloat16fS2_fjLj1536ELj1ELj4ELj1ELj16ENS_18Kernel_traits_baseILj1536EfS2_fS2_fjLj128EEEEELb0ELb0ELb1ELb1EEEvNS_9FwdParamsE --------------------------
	.section	.text._ZN10layer_norm13ln_fwd_kernelINS_13Kernel_traitsIf13__nv_bfloat16fS2_fjLj1536ELj1ELj4ELj1ELj16ENS_18Kernel_traits_baseILj1536EfS2_fS2_fjLj128EEEEELb0ELb0ELb1ELb1EEEvNS_9FwdParamsE,"ax",@progbits
	.align	128
        .global         _ZN10layer_norm13ln_fwd_kernelINS_13Kernel_traitsIf13__nv_bfloat16fS2_fjLj1536ELj1ELj4ELj1ELj16ENS_18Kernel_traits_baseILj1536EfS2_fS2_fjLj128EEEEELb0ELb0ELb1ELb1EEEvNS_9FwdParamsE
        .type           _ZN10layer_norm13ln_fwd_kernelINS_13Kernel_traitsIf13__nv_bfloat16fS2_fjLj1536ELj1ELj4ELj1ELj16ENS_18Kernel_traits_baseILj1536EfS2_fS2_fjLj128EEEEELb0ELb0ELb1ELb1EEEvNS_9FwdParamsE,@function
        .size           _ZN10layer_norm13ln_fwd_kernelINS_13Kernel_traitsIf13__nv_bfloat16fS2_fjLj1536ELj1ELj4ELj1ELj16ENS_18Kernel_traits_baseILj1536EfS2_fS2_fjLj128EEEEELb0ELb0ELb1ELb1EEEvNS_9FwdParamsE,(.L_x_54395 - _ZN10layer_norm13ln_fwd_kernelINS_13Kernel_traitsIf13__nv_bfloat16fS2_fjLj1536ELj1ELj4ELj1ELj16ENS_18Kernel_traits_baseILj1536EfS2_fS2_fjLj128EEEEELb0ELb0ELb1ELb1EEEvNS_9FwdParamsE)
        .other          _ZN10layer_norm13ln_fwd_kernelINS_13Kernel_traitsIf13__nv_bfloat16fS2_fjLj1536ELj1ELj4ELj1ELj16ENS_18Kernel_traits_baseILj1536EfS2_fS2_fjLj128EEEEELb0ELb0ELb1ELb1EEEvNS_9FwdParamsE,@"STO_CUDA_ENTRY STV_DEFAULT"
_ZN10layer_norm13ln_fwd_kernelINS_13Kernel_traitsIf13__nv_bfloat16fS2_fjLj1536ELj1ELj4ELj1ELj16ENS_18Kernel_traits_baseILj1536EfS2_fS2_fjLj128EEEEELb0ELb0ELb1ELb1EEEvNS_9FwdParamsE:
.text._ZN10layer_norm13ln_fwd_kernelINS_13Kernel_traitsIf13__nv_bfloat16fS2_fjLj1536ELj1ELj4ELj1ELj16ENS_18Kernel_traits_baseILj1536EfS2_fS2_fjLj128EEEEELb0ELb0ELb1ELb1EEEvNS_9FwdParamsE:
        /* <DEDUP_REMOVED lines=41> */
.L_x_21713:
        /* <DEDUP_REMOVED lines=38> */
.L_x_21714:
[----:B------:R-:W1:Y:S01]  /*04f0*/  LDCU UR4, c[0x0][0x384] ;  /* 0x00007080ff0477ac */ /* 0x000e620008000800 */
[----:B------:R-:W2:Y:S01]  /*0500*/  LDCU.U8 UR5, c[0x0][0x410] ;  /* 0x00008200ff0577ac */ /* 0x000ea20008000000 */
[----:B------:R-:W3:Y:S01]  /*0510*/  LDCU UR10, c[0x0][0x448] ;  /* 0x00008900ff0a77ac */ /* 0x000ee20008000800 */
[----:B------:R-:W4:Y:S01]  /*0520*/  LDCU.64 UR8, c[0x0][0x3a0] ;  /* 0x00007400ff0877ac */ /* 0x000f220008000a00 */
[----:B-1----:R-:W-:-:S13]  /*0530*/  ISETP.GE.AND P0, PT, R2, UR4, PT ;  /* 0x0000000402007c0c */ /* 0x002fda000bf06270 */
[----:B--234-:R-:W-:Y:S05]  /*0540*/  @P0 EXIT ;  /* 0x000000000000094d */ /* 0x01cfea0003800000 */
.L_x_21740:
[----:B0-----:R-:W0:Y:S08]  /*0550*/  LDC.64 R4, c[0x0][0x3f0] ;  /* 0x0000fc00ff047b82 */ /* 0x001e300000000a00 */
[----:B------:R-:W1:Y:S01]  /*0560*/  LDC R155, c[0x0][0x388] ;  /* 0x0000e200ff9b7b82 */ /* 0x000e620000000800 */
[----:B0-----:R-:W-:-:S05]  /*0570*/  IMAD.WIDE R4, R2, 0x4, R4 ;  /* 0x0000000402047825 */ /* 0x001fca00078e0204 */
        /* <DEDUP_REMOVED lines=41> */
[----:B------:R-:W3:Y:S08]  /*0810*/  @P2 LDC R119, c[0x0][0x40c] ;  /* 0x00010300ff772b82 */ /* 0x000ef00000000800 */
[----:B------:R-:W3:Y:S08]  /*0820*/  @P2 LDC R120, c[0x0][0x40c] ;  /* 0x00010300ff782b82 */ /* 0x000ef00000000800 */
[----:B------:R-:W3:Y:S08]  /*0830*/  @P2 LDC R121, c[0x0][0x40c] ;  /* 0x00010300ff792b82 */ /* 0x000ef00000000800 */
[----:B------:R-:W3:Y:S01]  /*0840*/  @P2 LDC R122, c[0x0][0x40c] ;  /* 0x00010300ff7a2b82 */ /* 0x000ee20000000800 */
[----:B--2---:R-:W-:Y:S01]  /*0850*/  @P2 FFMA.FTZ R6, R109, R117, R6 ;  /* 0x000000756d062223 */ /* 0x004fe20000010006 */
[----:B------:R-:W-:Y:S01]  /*0860*/  @P2 SHF.L.U32 R109, R106, 0x10, RZ ;  /* 0x000000106a6d2819 */ /* 0x000fe200000006ff */
[----:B0-----:R-:W-:Y:S01]  /*0870*/  @P2 FFMA.FTZ R4, R113, R115, R4 ;  /* 0x0000007371042223 */ /* 0x001fe20000010004 */
[----:B-1----:R-:W-:Y:S01]  /*0880*/  @P2 FFMA.FTZ R5, R114, R116, R5 ;  /* 0x0000007472052223 */ /* 0x002fe20000010005 */
[----:B----4-:R-:W-:Y:S01]  /*0890*/  @P2 FFMA.FTZ R7, R112, R118, R7 ;  /* 0x0000007670072223 */ /* 0x010fe20000010007 */
[----:B---3--:R-:W-:Y:S01]  /*08a0*/  @P2 FFMA.FTZ R149, R108, R120, R149 ;  /* 0x000000786c952223 */ /* 0x008fe20000010095 */
[----:B------:R-:W-:Y:S01]  /*08b0*/  @P2 FFMA.FTZ R148, R109, R119, R148 ;  /* 0x000000776d942223 */ /* 0x000fe20000010094 */
[----:B------:R-:W-:Y:S01]  /*08c0*/  @P2 FFMA.FTZ R150, R111, R121, R150 ;  /* 0x000000796f962223 */ /* 0x000fe20000010096 */
[----:B------:R-:W-:Y:S01]  /*08d0*/  @P2 FFMA.FTZ R151, R110, R122, R151 ;  /* 0x0000007a6e972223 */ /* 0x000fe20000010097 */
[----:B------:R-:W-:Y:S06]  /*08e0*/  BRA `(.L_x_21716) ;  /* 0x0000000000787947 */ /* 0x000fec0003800000 */
.L_x_21715:
[----:B------:R-:W0:Y:S01]  /*08f0*/  @P1 LDC R4, c[0x0][0x40c] ;  /* 0x00010300ff041b82 */ /* 0x000e220000000800 */
[----:B------:R-:W-:Y:S02]  /*0900*/  @P1 SHF.L.U32 R113, R113, 0x10, RZ ;  /* 0x0000001071711819 */ /* 0x000fe400000006ff */
[----:B------:R-:W-:Y:S02]  /*0910*/  CS2R R148, SRZ ;  /* 0x0000000000947805 */ /* 0x000fe4000001ff00 */
[----:B------:R-:W-:Y:S02]  /*0920*/  @P1 SHF.L.U32 R112, R112, 0x10, RZ ;  /* 0x0000001070701819 */ /* 0x000fe400000006ff */
[----:B------:R-:W-:Y:S02]  /*0930*/  CS2R R150, SRZ ;  /* 0x0000000000967805 */ /* 0x000fe4000001ff00 */
[----:B------:R-:W-:Y:S02]  /*0940*/  @P1 SHF.L.U32 R111, R111, 0x10, RZ ;  /* 0x000000106f6f1819 */ /* 0x000fe400000006ff */
[----:B------:R-:W-:Y:S01]  /*0950*/  MOV R5, RZ ;  /* 0x000000ff00057202 */ /* 0x000fe20000000f00 */
[----:B------:R-:W1:Y:S01]  /*0960*/  @P1 LDC R117, c[0x0][0x40c] ;  /* 0x00010300ff751b82 */ /* 0x000e620000000800 */
[----:B------:R-:W-:-:S02]  /*0970*/  MOV R7, RZ ;  /* 0x000000ff00077202 */ /* 0x000fc40000000f00 */
[----:B------:R-:W-:-:S05]  /*0980*/  @P1 SHF.L.U32 R108, R104, 0x10, RZ ;  /* 0x00000010686c1819 */ /* 0x000fca00000006ff */
[----:B------:R-:W2:Y:S08]  /*0990*/  @P1 LDC R6, c[0x0][0x40c] ;  /* 0x00010300ff061b82 */ /* 0x000eb00000000800 */
[----:B------:R-:W3:Y:S01]  /*09a0*/  @P1 LDC R116, c[0x0][0x40c] ;  /* 0x00010300ff741b82 */ /* 0x000ee20000000800 */
[----:B0-----:R-:W-:Y:S01]  /*09b0*/  @P1 FMUL.FTZ R5, R113, R4 ;  /* 0x0000000471051220 */ /* 0x001fe20000410000 */
[----:B------:R-:W-:-:S02]  /*09c0*/  @P1 SHF.L.U32 R113, R110, 0x10, RZ ;  /* 0x000000106e711819 */ /* 0x000fc400000006ff */
[----:B------:R-:W-:Y:S02]  /*09d0*/  @P1 SHF.L.U32 R110, R105, 0x10, RZ ;  /* 0x00000010696e1819 */ /* 0x000fe400000006ff */
[----:B------:R-:W-:Y:S02]  /*09e0*/  MOV R4, RZ ;  /* 0x000000ff00047202 */ /* 0x000fe40000000f00 */
[----:B------:R-:W0:Y:S01]  /*09f0*/  @P1 LDC R109, c[0x0][0x40c] ;  /* 0x00010300ff6d1b82 */ /* 0x000e220000000800 */
[----:B-1----:R-:W-:Y:S01]  /*0a00*/  @P1 FMUL.FTZ R7, R112, R117 ;  /* 0x0000007570071220 */ /* 0x002fe20000410000 */
[----:B------:R-:W-:-:S06]  /*0a10*/  @P1 SHF.L.U32 R112, R107, 0x10, RZ ;  /* 0x000000106b701819 */ /* 0x000fcc00000006ff */
[----:B------:R-:W1:Y:S01]  /*0a20*/  @P1 LDC R115, c[0x0][0x40c] ;  /* 0x00010300ff731b82 */ /* 0x000e620000000800 */
[----:B--2---:R-:W-:Y:S01]  /*0a30*/  @P1 FMUL.FTZ R149, R111, R6 ;  /* 0x000000066f951220 */ /* 0x004fe20000410000 */
[----:B------:R-:W-:Y:S02]  /*0a40*/  @P1 SHF.L.U32 R111, R106, 0x10, RZ ;  /* 0x000000106a6f1819 */ /* 0x000fe400000006ff */
[----:B------:R-:W-:-:S04]  /*0a50*/  MOV R6, RZ ;  /* 0x000000ff00067202 */ /* 0x000fc80000000f00 */
[----:B------:R-:W2:Y:S01]  /*0a60*/  @P1 LDC R114, c[0x0][0x40c] ;  /* 0x00010300ff721b82 */ /* 0x000ea20000000800 */
[----:B---3--:R-:W-:-:S07]  /*0a70*/  @P1 FMUL.FTZ R151, R113, R116 ;  /* 0x0000007471971220 */ /* 0x008fce0000410000 */
[----:B------:R-:W3:Y:S01]  /*0a80*/  @P1 LDC R119, c[0x0][0x40c] ;  /* 0x00010300ff771b82 */ /* 0x000ee20000000800 */
[----:B0-----:R-:W-:Y:S01]  /*0a90*/  @P1 FMUL.FTZ R4, R108, R109 ;  /* 0x0000006d6c041220 */ /* 0x001fe20000410000 */
[----:B-1----:R-:W-:Y:S01]  /*0aa0*/  @P1 FMUL.FTZ R6, R110, R115 ;  /* 0x000000736e061220 */ /* 0x002fe20000410000 */
[----:B--2---:R-:W-:Y:S01]  /*0ab0*/  @P1 FMUL.FTZ R148, R111, R114 ;  /* 0x000000726f941220 */ /* 0x004fe20000410000 */
[----:B---3--:R-:W-:-:S07]  /*0ac0*/  @P1 FMUL.FTZ R150, R112, R119 ;  /* 0x0000007770961220 */ /* 0x008fce0000410000 */
.L_x_21716:
[----:B------:R-:W0:Y:S01]  /*0ad0*/  LDC.64 R152, c[0x0][0x3a8] ;  /* 0x0000ea00ff987b82 */ /* 0x000e220000000a00 */
[----:B------:R-:W-:Y:S01]  /*0ae0*/  BSSY.RECONVERGENT B0, `(.L_x_21717) ;  /* 0x000000a000007945 */ /* 0x000fe20003800200 */
[C---:B------:R-:W-:Y:S01]  /*0af0*/  IADD3 R109, PT, PT, R133.reuse, 0x20, RZ ;  /* 0x00000020856d7810 */ /* 0x040fe20007ffe0ff */
[----:B0-----:R-:W-:-:S05]  /*0b00*/  IMAD.WIDE.U32 R110, R133, 0x20, R152 ;  /* 0x00000020856e7825 */ /* 0x001fca00078e0098 */
[----:B------:R0:W-:Y:S04]  /*0b10*/  STG.E.128 desc[UR6][R110.64], R4 ;  /* 0x000000046e007986 */ /* 0x0001e8000c101d06 */
[----:B------:R0:W-:Y:S01]  /*0b20*/  STG.E.128 desc[UR6][R110.64+0x10], R148 ;  /* 0x000010946e007986 */ /* 0x0001e2000c101d06 */
[----:B------:R-:W-:Y:S05]  /*0b30*/  @!P1 BRA `(.L_x_21718) ;  /* 0x0000000000109947 */ /* 0x000fea0003800000 */
[----:B------:R-:W1:Y:S01]  /*0b40*/  LDC.64 R104, c[0x0][0x390] ;  /* 0x0000e400ff687b82 */ /* 0x000e620000000a00 */
[----:B------:R-:W-:-:S05]  /*0b50*/  IADD3 R107, PT, PT, R132, 0x20, RZ ;  /* 0x00000020846b7810 */ /* 0x000fca0007ffe0ff */
[----:B-1----:R-:W-:-:S06]  /*0b60*/  IMAD.WIDE.U32 R104, R107, 0x10, R104 ;  /* 0x000000106b687825 */ /* 0x002fcc00078e0068 */
[----:B------:R-:W5:Y:S02]  /*0b70*/  LDG.E.128 R104, desc[UR6][R104.64] ;  /* 0x0000000668687981 */ /* 0x000f64000c1e1d00 */
.L_x_21718:
[----:B------:R-:W-:Y:S05]  /*0b80*/  BSYNC.RECONVERGENT B0 ;  /* 0x0000000000007941 */ /* 0x000fea0003800200 */
.L_x_21717:
[----:B-----5:R-:W-:Y:S02]  /*0b90*/  PRMT R108, R107, 0x7632, R108 ;  /* 0x000076326b6c7816 */ /* 0x020fe4000000006c */
[----:B------:R-:W-:Y:S02]  /*0ba0*/  PRMT R112, R106, 0x7632, R112 ;  /* 0x000076326a707816 */ /* 0x000fe40000000070 */
[----:B------:R-:W-:Y:S02]  /*0bb0*/  PRMT R113, R105, 0x7632, R113 ;  /* 0x0000763269717816 */ /* 0x000fe40000000071 */
[----:B------:R-:W-:Y:S01]  /*0bc0*/  PRMT R114, R104, 0x7632, R114 ;  /* 0x0000763268727816 */ /* 0x000fe20000000072 */
[----:B------:R-:W-:Y:S06]  /*0bd0*/  @!P0 BRA `(.L_x_21719) ;  /* 0x0000000000788947 */ /* 0x000fec0003800000 */
[----:B0-----:R-:W0:Y:S02]  /*0be0*/  LDC.64 R110, c[0x0][0x3a0] ;  /* 0x0000e800ff6e7b82 */ /* 0x001e240000000a00 */
        /* <DEDUP_REMOVED lines=29> */
.L_x_21719:
[----:B------:R-:W1:Y:S01]  /*0dc0*/  @P1 LDC R115, c[0x0][0x40c] ;  /* 0x00010300ff731b82 */ /* 0x000e620000000800 */
[----:B0-----:R-:W-:Y:S02]  /*0dd0*/  @P1 SHF.L.U32 R110, R113, 0x10, RZ ;  /* 0x00000010716e1819 */ /* 0x001fe400000006ff */
[----:B------:R-:W-:Y:S02]  /*0de0*/  CS2R R144, SRZ ;  /* 0x0000000000907805 */ /* 0x000fe4000001ff00 */
[----:B------:R-:W-:Y:S02]  /*0df0*/  @P1 SHF.L.U32 R114, R114, 0x10, RZ ;  /* 0x0000001072721819 */ /* 0x000fe400000006ff */
[----:B------:R-:W-:Y:S02]  /*0e00*/  CS2R R146, SRZ ;  /* 0x0000000000927805 */ /* 0x000fe4000001ff00 */
[----:B------:R-:W-:Y:S02]  /*0e10*/  @P1 SHF.L.U32 R112, R112, 0x10, RZ ;  /* 0x0000001070701819 */ /* 0x000fe400000006ff */
[----:B------:R-:W-:-:S02]  /*0e20*/  CS2R R124, SRZ ;  /* 0x00000000007c7805 */ /* 0x000fc4000001ff00 */
[----:B------:R-:W-:Y:S01]  /*0e30*/  CS2R R126, SRZ ;  /* 0x00000000007e7805 */ /* 0x000fe2000001ff00 */
[----:B------:R-:W0:Y:S08]  /*0e40*/  @P1 LDC R117, c[0x0][0x40c] ;  /* 0x00010300ff751b82 */ /* 0x000e300000000800 */
[----:B------:R-:W2:Y:S08]  /*0e50*/  @P1 LDC R121, c[0x0][0x40c] ;  /* 0x00010300ff791b82 */ /* 0x000eb00000000800 */
[----:B------:R-:W3:Y:S01]  /*0e60*/  @P1 LDC R116, c[0x0][0x40c] ;  /* 0x00010300ff741b82 */ /* 0x000ee20000000800 */
[----:B-1----:R-:W-:Y:S01]  /*0e70*/  @P1 FMUL.FTZ R145, R114, R115 ;  /* 0x0000007372911220 */ /* 0x002fe20000410000 */
[----:B------:R-:W-:-:S02]  /*0e80*/  @P1 SHF.L.U32 R115, R108, 0x10, RZ ;  /* 0x000000106c731819 */ /* 0x000fc400000006ff */
[----:B------:R-:W-:Y:S02]  /*0e90*/  @P1 SHF.L.U32 R108, R104, 0x10, RZ ;  /* 0x00000010686c1819 */ /* 0x000fe400000006ff */
[----:B------:R-:W-:Y:S02]  /*0ea0*/  @P1 SHF.L.U32 R114, R107, 0x10, RZ ;  /* 0x000000106b721819 */ /* 0x000fe400000006ff */
[----:B------:R-:W1:Y:S01]  /*0eb0*/  @P1 LDC R111, c[0x0][0x40c] ;  /* 0x00010300ff6f1b82 */ /* 0x000e620000000800 */
[----:B0-----:R-:W-:Y:S01]  /*0ec0*/  @P1 FMUL.FTZ R147, R110, R117 ;  /* 0x000000756e931220 */ /* 0x001fe20000410000 */
[----:B------:R-:W-:-:S06]  /*0ed0*/  @P1 SHF.L.U32 R110, R105, 0x10, RZ ;  /* 0x00000010696e1819 */ /* 0x000fcc00000006ff */
[----:B------:R-:W0:Y:S01]  /*0ee0*/  @P1 LDC R113, c[0x0][0x40c] ;  /* 0x00010300ff711b82 */ /* 0x000e220000000800 */
[----:B--2---:R-:W-:Y:S01]  /*0ef0*/  @P1 FMUL.FTZ R125, R112, R121 ;  /* 0x00000079707d1220 */ /* 0x004fe20000410000 */
[----:B------:R-:W-:-:S06]  /*0f00*/  @P1 SHF.L.U32 R112, R106, 0x10, RZ ;  /* 0x000000106a701819 */ /* 0x000fcc00000006ff */
[----:B------:R-:W2:Y:S01]  /*0f10*/  @P1 LDC R119, c[0x0][0x40c] ;  /* 0x00010300ff771b82 */ /* 0x000ea20000000800 */
[----:B---3--:R-:W-:-:S07]  /*0f20*/  @P1 FMUL.FTZ R127, R115, R116 ;  /* 0x00000074737f1220 */ /* 0x008fce0000410000 */
[----:B------:R-:W3:Y:S01]  /*0f30*/  @P1 LDC R123, c[0x0][0x40c] ;  /* 0x00010300ff7b1b82 */ /* 0x000ee20000000800 */
[----:B-1----:R-:W-:Y:S01]  /*0f40*/  @P1 FMUL.FTZ R144, R108, R111 ;  /* 0x0000006f6c901220 */ /* 0x002fe20000410000 */
[----:B0-----:R-:W-:Y:S01]  /*0f50*/  @P1 FMUL.FTZ R146, R110, R113 ;  /* 0x000000716e921220 */ /* 0x001fe20000410000 */
[----:B--2---:R-:W-:Y:S01]  /*0f60*/  @P1 FMUL.FTZ R124, R112, R119 ;  /* 0x00000077707c1220 */ /* 0x004fe20000410000 */
[----:B---3--:R-:W-:-:S07]  /*0f70*/  @P1 FMUL.FTZ R126, R114, R123 ;  /* 0x0000007b727e1220 */ /* 0x008fce0000410000 */
.L_x_21720:
[----:B------:R-:W-:Y:S01]  /*0f80*/  IMAD.WIDE.U32 R110, R109, 0x20, R152 ;  /* 0x000000206d6e7825 */ /* 0x000fe200078e0098 */
[----:B------:R-:W-:Y:S01]  /*0f90*/  BSSY.RECONVERGENT B0, `(.L_x_21721) ;  /* 0x0000009000007945 */ /* 0x000fe20003800200 */
[----:B------:R-:W-:-:S03]  /*0fa0*/  IADD3 R109, PT, PT, R133, 0x40, RZ ;  /* 0x00000040856d7810 */ /* 0x000fc60007ffe0ff */
[----:B------:R0:W-:Y:S04]  /*0fb0*/  STG.E.128 desc[UR6][R110.64], R144 ;  /* 0x000000906e007986 */ /* 0x0001e8000c101d06 */
[----:B------:R0:W-:Y:S01]  /*0fc0*/  STG.E.128 desc[UR6][R110.64+0x10], R124 ;  /* 0x0000107c6e007986 */ /* 0x0001e2000c101d06 */
[----:B------:R-:W-:Y:S05]  /*0fd0*/  @!P1 BRA `(.L_x_21722) ;  /* 0x0000000000109947 */ /* 0x000fea0003800000 */
[----:B------:R-:W1:Y:S01]  /*0fe0*/  LDC.64 R104, c[0x0][0x390] ;  /* 0x0000e400ff687b82 */ /* 0x000e620000000a00 */
[----:B------:R-:W-:-:S05]  /*0ff0*/  IADD3 R107, PT, PT, R132, 0x40, RZ ;  /* 0x00000040846b7810 */ /* 0x000fca0007ffe0ff */
[----:B-1----:R-:W-:-:S06]  /*1000*/  IMAD.WIDE.U32 R104, R107, 0x10, R104 ;  /* 0x000000106b687825 */ /* 0x002fcc00078e0068 */
[----:B------:R-:W5:Y:S02]  /*1010*/  LDG.E.128 R104, desc[UR6][R104.64] ;  /* 0x0000000668687981 */ /* 0x000f64000c1e1d00 */
.L_x_21722:
[----:B------:R-:W-:Y:S05]  /*1020*/  BSYNC.RECONVERGENT B0 ;  /* 0x0000000000007941 */ /* 0x000fea0003800200 */
.L_x_21721:
[----:B-----5:R-:W-:Y:S02]  /*1030*/  PRMT R108, R107, 0x7632, R108 ;  /* 0x000076326b6c7816 */ /* 0x020fe4000000006c */
[----:B0-----:R-:W-:Y:S02]  /*1040*/  PRMT R110, R106, 0x7632, R110 ;  /* 0x000076326a6e7816 */ /* 0x001fe4000000006e */
[----:B------:R-:W-:Y:S02]  /*1050*/  PRMT R111, R105, 0x7632, R111 ;  /* 0x00007632696f7816 */ /* 0x000fe4000000006f */
[----:B------:R-:W-:Y:S01]  /*1060*/  PRMT R114, R104, 0x7632, R114 ;  /* 0x0000763268727816 */ /* 0x000fe20000000072 */
[----:B------:R-:W-:Y:S06]  /*1070*/  @!P0 BRA `(.L_x_21723) ;  /* 0x0000000000788947 */ /* 0x000fec0003800000 */
[----:B------:R-:W0:Y:S02]  /*1080*/  LDC.64 R112, c[0x0][0x3a0] ;  /* 0x0000e800ff707b82 */ /* 0x000e240000000a00 */
        /* <DEDUP_REMOVED lines=23> */
[----:B-----5:R-:W-:Y:S02]  /*1200*/  @P2 FFMA.FTZ R119, R108, R135, R119 ;  /* 0x000000876c772223 */ /* 0x020fe40000010077 */
[----:B----4-:R-:W-:Y:S02]  /*1210*/  @P2 FFMA.FTZ R118, R113, R134, R118 ;  /* 0x0000008671762223 */ /* 0x010fe40000010076 */
[----:B------:R-:W1:Y:S01]  /*1220*/  @P2 LDC R120, c[0x0][0x40c] ;  /* 0x00010300ff782b82 */ /* 0x000e620000000800 */
[----:B0-----:R-:W-:Y:S01]  /*1230*/  @P2 FFMA.FTZ R131, R112, R115, R131 ;  /* 0x0000007370832223 */ /* 0x001fe20000010083 */
[----:B-1----:R-:W-:Y:S01]  /*1240*/  @P2 FFMA.FTZ R116, R111, R120, R116 ;  /* 0x000000786f742223 */ /* 0x002fe20000010074 */
[----:B------:R-:W-:Y:S06]  /*1250*/  BRA `(.L_x_21724) ;  /* 0x0000000000707947 */ /* 0x000fec0003800000 */
.L_x_21723:
[----:B------:R-:W0:Y:S01]  /*1260*/  @P1 LDC R113, c[0x0][0x40c] ;  /* 0x00010300ff711b82 */ /* 0x000e220000000800 */
[----:B------:R-:W-:Y:S02]  /*1270*/  @P1 SHF.L.U32 R112, R111, 0x10, RZ ;  /* 0x000000106f701819 */ /* 0x000fe400000006ff */
[----:B------:R-:W-:Y:S02]  /*1280*/  CS2R R128, SRZ ;  /* 0x0000000000807805 */ /* 0x000fe4000001ff00 */
[----:B------:R-:W-:Y:S02]  /*1290*/  @P1 SHF.L.U32 R114, R114, 0x10, RZ ;  /* 0x0000001072721819 */ /* 0x000fe400000006ff */
[----:B------:R-:W-:Y:S02]  /*12a0*/  CS2R R130, SRZ ;  /* 0x0000000000827805 */ /* 0x000fe4000001ff00 */
[----:B------:R-:W-:Y:S02]  /*12b0*/  @P1 SHF.L.U32 R110, R110, 0x10, RZ ;  /* 0x000000106e6e1819 */ /* 0x000fe400000006ff */
[----:B------:R-:W-:Y:S01]  /*12c0*/  CS2R R116, SRZ ;  /* 0x0000000000747805 */ /* 0x000fe2000001ff00 */
[----:B------:R-:W1:Y:S08]  /*12d0*/  @P1 LDC R119, c[0x0][0x40c] ;  /* 0x00010300ff771b82 */ /* 0x000e700000000800 */
[----:B------:R-:W2:Y:S08]  /*12e0*/  @P1 LDC R123, c[0x0][0x40c] ;  /* 0x00010300ff7b1b82 */ /* 0x000eb00000000800 */
[----:B------:R-:W3:Y:S01]  /*12f0*/  @P1 LDC R135, c[0x0][0x40c] ;  /* 0x00010300ff871b82 */ /* 0x000ee20000000800 */
[----:B0-----:R-:W-:Y:S01]  /*1300*/  @P1 FMUL.FTZ R129, R114, R113 ;  /* 0x0000007172811220 */ /* 0x001fe20000410000 */
[----:B------:R-:W-:-:S02]  /*1310*/  @P1 SHF.L.U32 R114, R108, 0x10, RZ ;  /* 0x000000106c721819 */ /* 0x000fc400000006ff */
[----:B------:R-:W-:Y:S02]  /*1320*/  @P1 SHF.L.U32 R108, R104, 0x10, RZ ;  /* 0x00000010686c1819 */ /* 0x000fe400000006ff */
[----:B------:R-:W-:Y:S02]  /*1330*/  @P1 SHF.L.U32 R113, R107, 0x10, RZ ;  /* 0x000000106b711819 */ /* 0x000fe400000006ff */
[----:B------:R-:W0:Y:S01]  /*1340*/  @P1 LDC R111, c[0x0][0x40c] ;  /* 0x00010300ff6f1b82 */ /* 0x000e220000000800 */
[----:B-1----:R-:W-:Y:S01]  /*1350*/  @P1 FMUL.FTZ R131, R112, R119 ;  /* 0x0000007770831220 */ /* 0x002fe20000410000 */
[----:B------:R-:W-:Y:S02]  /*1360*/  @P1 SHF.L.U32 R112, R106, 0x10, RZ ;  /* 0x000000106a701819 */ /* 0x000fe400000006ff */
[----:B------:R-:W-:-:S04]  /*1370*/  CS2R R118, SRZ ;  /* 0x0000000000767805 */ /* 0x000fc8000001ff00 */
[----:B------:R-:W1:Y:S01]  /*1380*/  @P1 LDC R115, c[0x0][0x40c] ;  /* 0x00010300ff731b82 */ /* 0x000e620000000800 */
[----:B--2---:R-:W-:Y:S01]  /*1390*/  @P1 FMUL.FTZ R117, R110, R123 ;  /* 0x0000007b6e751220 */ /* 0x004fe20000410000 */
[----:B------:R-:W-:-:S06]  /*13a0*/  @P1 SHF.L.U32 R110, R105, 0x10, RZ ;  /* 0x00000010696e1819 */ /* 0x000fcc00000006ff */
[----:B------:R-:W2:Y:S01]  /*13b0*/  @P1 LDC R121, c[0x0][0x40c] ;  /* 0x00010300ff791b82 */ /* 0x000ea20000000800 */
[----:B---3--:R-:W-:-:S07]  /*13c0*/  @P1 FMUL.FTZ R119, R114, R135 ;  /* 0x0000008772771220 */ /* 0x008fce0000410000 */
[----:B------:R-:W3:Y:S01]  /*13d0*/  @P1 LDC R120, c[0x0][0x40c] ;  /* 0x00010300ff781b82 */ /* 0x000ee20000000800 */
[----:B0-----:R-:W-:Y:S01]  /*13e0*/  @P1 FMUL.FTZ R128, R108, R111 ;  /* 0x0000006f6c801220 */ /* 0x001fe20000410000 */
[----:B-1----:R-:W-:Y:S01]  /*13f0*/  @P1 FMUL.FTZ R130, R110, R115 ;  /* 0x000000736e821220 */ /* 0x002fe20000410000 */
[----:B--2---:R-:W-:Y:S01]  /*1400*/  @P1 FMUL.FTZ R116, R112, R121 ;  /* 0x0000007970741220 */ /* 0x004fe20000410000 */
[----:B---3--:R-:W-:-:S07]  /*1410*/  @P1 FMUL.FTZ R118, R113, R120 ;  /* 0x0000007871761220 */ /* 0x008fce0000410000 */
.L_x_21724:
[----:B------:R-:W-:Y:S01]  /*1420*/  IMAD.WIDE.U32 R108, R109, 0x20, R152 ;  /* 0x000000206d6c7825 */ /* 0x000fe200078e0098 */
[----:B------:R-:W-:Y:S04]  /*1430*/  BSSY.RECONVERGENT B0, `(.L_x_21725) ;  /* 0x0000008000007945 */ /* 0x000fe80003800200 */
[----:B------:R0:W-:Y:S04]  /*1440*/  STG.E.128 desc[UR6][R108.64], R128 ;  /* 0x000000806c007986 */ /* 0x0001e8000c101d06 */
[----:B------:R0:W-:Y:S01]  /*1450*/  STG.E.128 desc[UR6][R108.64+0x10], R116 ;  /* 0x000010746c007986 */ /* 0x0001e2000c101d06 */
[----:B------:R-:W-:Y:S05]  /*1460*/  @!P1 BRA `(.L_x_21726) ;  /* 0x0000000000109947 */ /* 0x000fea0003800000 */
[----:B------:R-:W1:Y:S01]  /*1470*/  LDC.64 R104, c[0x0][0x390] ;  /* 0x0000e400ff687b82 */ /* 0x000e620000000a00 */
[----:B------:R-:W-:-:S05]  /*1480*/  IADD3 R107, PT, PT, R132, 0x60, RZ ;  /* 0x00000060846b7810 */ /* 0x000fca0007ffe0ff */
[----:B-1----:R-:W-:-:S06]  /*1490*/  IMAD.WIDE.U32 R104, R107, 0x10, R104 ;  /* 0x000000106b687825 */ /* 0x002fcc00078e0068 */
[----:B------:R-:W5:Y:S02]  /*14a0*/  LDG.E.128 R104, desc[UR6][R104.64] ;  /* 0x0000000668687981 */ /* 0x000f64000c1e1d00 */
.L_x_21726:
[----:B------:R-:W-:Y:S05]  /*14b0*/  BSYNC.RECONVERGENT B0 ;  /* 0x0000000000007941 */ /* 0x000fea0003800200 */
.L_x_21725:
[----:B0----5:R-:W-:Y:S02]  /*14c0*/  PRMT R108, R107, 0x7632, R108 ;  /* 0x000076326b6c7816 */ /* 0x021fe4000000006c */
        /* <DEDUP_REMOVED lines=39> */
.L_x_21727:
[----:B------:R-:W0:Y:S01]  /*1740*/  @P1 LDC R112, c[0x0][0x40c] ;  /* 0x00010300ff701b82 */ /* 0x000e220000000800 */
[----:B------:R-:W-:Y:S02]  /*1750*/  @P1 SHF.L.U32 R111, R111, 0x10, RZ ;  /* 0x000000106f6f1819 */ /* 0x000fe400000006ff */
[----:B------:R-:W-:Y:S02]  /*1760*/  CS2R R120, SRZ ;  /* 0x0000000000787805 */ /* 0x000fe4000001ff00 */
[----:B------:R-:W-:Y:S02]  /*1770*/  @P1 SHF.L.U32 R110, R110, 0x10, RZ ;  /* 0x000000106e6e1819 */ /* 0x000fe400000006ff */
[----:B------:R-:W-:Y:S02]  /*1780*/  CS2R R122, SRZ ;  /* 0x00000000007a7805 */ /* 0x000fe4000001ff00 */
[----:B------:R-:W-:Y:S01]  /*1790*/  @P1 SHF.L.U32 R109, R109, 0x10, RZ ;  /* 0x000000106d6d1819 */ /* 0x000fe200000006ff */
[----:B------:R-:W-:Y:S01]  /*17a0*/  HFMA2 R115, -RZ, RZ, 0, 0 ;  /* 0x00000000ff737431 */ /* 0x000fe200000001ff */
[----:B------:R-:W-:Y:S01]  /*17b0*/  @P1 SHF.L.U32 R108, R108, 0x10, RZ ;  /* 0x000000106c6c1819 */ /* 0x000fe200000006ff */
[----:B------:R-:W1:Y:S01]  /*17c0*/  @P1 LDC R137, c[0x0][0x40c] ;  /* 0x00010300ff891b82 */ /* 0x000e620000000800 */
[----:B------:R-:W-:-:S07]  /*17d0*/  MOV R113, RZ ;  /* 0x000000ff00717202 */ /* 0x000fce0000000f00 */
[----:B------:R-:W2:Y:S08]  /*17e0*/  @P1 LDC R114, c[0x0][0x40c] ;  /* 0x00010300ff721b82 */ /* 0x000eb00000000800 */
[----:B------:R-:W3:Y:S01]  /*17f0*/  @P1 LDC R141, c[0x0][0x40c] ;  /* 0x00010300ff8d1b82 */ /* 0x000ee20000000800 */
[----:B0-----:R-:W-:Y:S01]  /*1800*/  @P1 FMUL.FTZ R121, R111, R112 ;  /* 0x000000706f791220 */ /* 0x001fe20000410000 */
[----:B------:R-:W-:-:S02]  /*1810*/  @P1 SHF.L.U32 R111, R107, 0x10, RZ ;  /* 0x000000106b6f1819 */ /* 0x000fc400000006ff */
[----:B------:R-:W-:-:S04]  /*1820*/  MOV R112, RZ ;  /* 0x000000ff00707202 */ /* 0x000fc80000000f00 */
[----:B------:R-:W0:Y:S01]  /*1830*/  @P1 LDC R135, c[0x0][0x40c] ;  /* 0x00010300ff871b82 */ /* 0x000e220000000800 */
[----:B-1----:R-:W-:Y:S01]  /*1840*/  @P1 FMUL.FTZ R123, R110, R137 ;  /* 0x000000896e7b1220 */ /* 0x002fe20000410000 */
[----:B------:R-:W-:-:S06]  /*1850*/  @P1 SHF.L.U32 R110, R106, 0x10, RZ ;  /* 0x000000106a6e1819 */ /* 0x000fcc00000006ff */
[----:B------:R-:W1:Y:S01]  /*1860*/  @P1 LDC R134, c[0x0][0x40c] ;  /* 0x00010300ff861b82 */ /* 0x000e620000000800 */
[----:B--2---:R-:W-:Y:S01]  /*1870*/  @P1 FMUL.FTZ R113, R109, R114 ;  /* 0x000000726d711220 */ /* 0x004fe20000410000 */
[----:B------:R-:W-:Y:S01]  /*1880*/  @P1 SHF.L.U32 R109, R105, 0x10, RZ ;  /* 0x00000010696d1819 */ /* 0x000fe200000006ff */
[----:B------:R-:W-:-:S05]  /*1890*/  HFMA2 R114, -RZ, RZ, 0, 0 ;  /* 0x00000000ff727431 */ /* 0x000fca00000001ff */
        /* <DEDUP_REMOVED lines=8> */
.L_x_21728:
[----:B------:R-:W-:Y:S01]  /*1920*/  IADD3 R109, PT, PT, R133, 0x60, RZ ;  /* 0x00000060856d7810 */ /* 0x000fe20007ffe0ff */
[----:B------:R-:W-:Y:S04]  /*1930*/  BSSY.RECONVERGENT B0, `(.L_x_21729) ;  /* 0x0000009000007945 */ /* 0x000fe80003800200 */
[----:B------:R-:W-:-:S05]  /*1940*/  IMAD.WIDE.U32 R108, R109, 0x20, R152 ;  /* 0x000000206d6c7825 */ /* 0x000fca00078e0098 */
[----:B------:R0:W-:Y:S04]  /*1950*/  STG.E.128 desc[UR6][R108.64], R120 ;  /* 0x000000786c007986 */ /* 0x0001e8000c101d06 */
[----:B------:R0:W-:Y:S01]  /*1960*/  STG.E.128 desc[UR6][R108.64+0x10], R112 ;  /* 0x000010706c007986 */ /* 0x0001e2000c101d06 */
[----:B------:R-:W-:Y:S05]  /*1970*/  @!P1 BRA `(.L_x_21730) ;  /* 0x0000000000109947 */ /* 0x000fea0003800000 */
[----:B------:R-:W1:Y:S01]  /*1980*/  LDC.64 R104, c[0x0][0x390] ;  /* 0x0000e400ff687b82 */ /* 0x000e620000000a00 */
[----:B------:R-:W-:-:S05]  /*1990*/  IADD3 R107, PT, PT, R132, 0x80, RZ ;  /* 0x00000080846b7810 */ /* 0x000fca0007ffe0ff */
[----:B-1----:R-:W-:-:S06]  /*19a0*/  IMAD.WIDE.U32 R104, R107, 0x10, R104 ;  /* 0x000000106b687825 */ /* 0x002fcc00078e0068 */
[----:B------:R-:W5:Y:S02]  /*19b0*/  LDG.E.128 R104, desc[UR6][R104.64] ;  /* 0x0000000668687981 */ /* 0x000f64000c1e1d00 */
.L_x_21730:
[----:B------:R-:W-:Y:S05]  /*19c0*/  BSYNC.RECONVERGENT B0 ;  /* 0x0000000000007941 */ /* 0x000fea0003800200 */
.L_x_21729:
[----:B------:R-:W-:Y:S05]  /*19d0*/  @!P0 BRA `(.L_x_21731) ;  /* 0x00000000008c8947 */ /* 0x000fea0003800000 */
[----:B------:R-:W1:Y:S01]  /*19e0*/  LDC.64 R134, c[0x0][0x3a0] ;  /* 0x0000e800ff867b82 */ /* 0x000e620000000a00 */
[----:B0-----:R-:W-:-:S05]  /*19f0*/  IADD3 R109, PT, PT, R133, 0x80, RZ ;  /* 0x00000080856d7810 */ /* 0x001fca0007ffe0ff */
[----:B-1----:R-:W-:-:S05]  /*1a00*/  IMAD.WIDE.U32 R134, R109, 0x20, R134 ;  /* 0x000000206d867825 */ /* 0x002fca00078e0086 */
        /* <DEDUP_REMOVED lines=32> */
.L_x_21731:
[----:B------:R-:W1:Y:S01]  /*1c10*/  @P1 LDC R111, c[0x0][0x40c] ;  /* 0x00010300ff6f1b82 */ /* 0x000e620000000800 */
[----:B0----5:R-:W-:Y:S02]  /*1c20*/  @P1 PRMT R108, R104, 0x7632, R108 ;  /* 0x00007632686c1816 */ /* 0x021fe4000000006c */
[----:B------:R-:W-:Y:S02]  /*1c30*/  CS2R R140, SRZ ;  /* 0x00000000008c7805 */ /* 0x000fe4000001ff00 */
[----:B------:R-:W-:Y:S02]  /*1c40*/  @P1 PRMT R109, R105, 0x7632, R109 ;  /* 0x00007632696d1816 */ /* 0x000fe4000000006d */
[----:B------:R-:W-:Y:S02]  /*1c50*/  CS2R R142, SRZ ;  /* 0x00000000008e7805 */ /* 0x000fe4000001ff00 */
[----:B------:R-:W-:Y:S02]  /*1c60*/  @P1 SHF.L.U32 R108, R108, 0x10, RZ ;  /* 0x000000106c6c1819 */ /* 0x000fe400000006ff */
[----:B------:R-:W-:Y:S01]  /*1c70*/  @P1 SHF.L.U32 R109, R109, 0x10, RZ ;  /* 0x000000106d6d1819 */ /* 0x000fe200000006ff */
[----:B------:R-:W0:Y:S01]  /*1c80*/  @P1 LDC R110, c[0x0][0x40c] ;  /* 0x00010300ff6e1b82 */ /* 0x000e220000000800 */
[----:B------:R-:W-:-:S07]  /*1c90*/  @P1 SHF.L.U32 R134, R107, 0x10, RZ ;  /* 0x000000106b861819 */ /* 0x000fce00000006ff */
[----:B------:R-:W2:Y:S08]  /*1ca0*/  @P1 LDC R139, c[0x0][0x40c] ;  /* 0x00010300ff8b1b82 */ /* 0x000eb00000000800 */
[----:B------:R-:W3:Y:S01]  /*1cb0*/  @P1 LDC R157, c[0x0][0x40c] ;  /* 0x00010300ff9d1b82 */ /* 0x000ee20000000800 */
[----:B-1----:R-:W-:Y:S01]  /*1cc0*/  @P1 FMUL.FTZ R141, R108, R111 ;  /* 0x0000006f6c8d1220 */ /* 0x002fe20000410000 */
[----:B------:R-:W-:Y:S01]  /*1cd0*/  @P1 PRMT R108, R106, 0x7632, R108 ;  /* 0x000076326a6c1816 */ /* 0x000fe2000000006c */
[----:B------:R-:W-:-:S03]  /*1ce0*/  HFMA2 R111, -RZ, RZ, 0, 0 ;  /* 0x00000000ff6f7431 */ /* 0x000fc600000001ff */
[----:B------:R-:W-:Y:S01]  /*1cf0*/  @P1 SHF.L.U32 R108, R108, 0x10, RZ ;  /* 0x000000106c6c1819 */ /* 0x000fe200000006ff */
[----:B0-----:R-:W-:Y:S01]  /*1d00*/  @P1 FMUL.FTZ R143, R109, R110 ;  /* 0x0000006e6d8f1220 */ /* 0x001fe20000410000 */
[----:B------:R-:W0:Y:S01]  /*1d10*/  @P1 LDC R135, c[0x0][0x40c] ;  /* 0x00010300ff871b82 */ /* 0x000e220000000800 */
[----:B------:R-:W-:Y:S02]  /*1d20*/  @P1 PRMT R110, R107, 0x7632, R110 ;  /* 0x000076326b6e1816 */ /* 0x000fe4000000006e */
[----:B------:R-:W-:Y:S02]  /*1d30*/  MOV R109, RZ ;  /* 0x000000ff006d7202 */ /* 0x000fe40000000f00 */
[----:B------:R-:W-:Y:S01]  /*1d40*/  @P1 SHF.L.U32 R110, R110, 0x10, RZ ;  /* 0x000000106e6e1819 */ /* 0x000fe200000006ff */
[----:B--2---:R-:W-:Y:S02]  /*1d50*/  @P1 FMUL.FTZ R109, R108, R139 ;  /* 0x0000008b6c6d1220 */ /* 0x004fe40000410000 */
[----:B------:R-:W1:Y:S01]  /*1d60*/  @P1 LDC R137, c[0x0][0x40c] ;  /* 0x00010300ff891b82 */ /* 0x000e620000000800 */
[----:B------:R-:W-:Y:S01]  /*1d70*/  @P1 SHF.L.U32 R108, R104, 0x10, RZ ;  /* 0x00000010686c1819 */ /* 0x000fe200000006ff */
[----:B---3--:R-:W-:-:S06]  /*1d80*/  @P1 FMUL.FTZ R111, R110, R157 ;  /* 0x0000009d6e6f1220 */ /* 0x008fcc0000410000 */
[----:B------:R-:W2:Y:S01]  /*1d90*/  @P1 LDC R139, c[0x0][0x40c] ;  /* 0x00010300ff8b1b82 */ /* 0x000ea20000000800 */
[----:B------:R-:W-:-:S07]  /*1da0*/  @P1 SHF.L.U32 R110, R106, 0x10, RZ ;  /* 0x000000106a6e1819 */ /* 0x000fce00000006ff */
[----:B------:R-:W3:Y:S01]  /*1db0*/  @P1 LDC R157, c[0x0][0x40c] ;  /* 0x00010300ff9d1b82 */ /* 0x000ee20000000800 */
[----:B0-----:R-:W-:Y:S01]  /*1dc0*/  @P1 FMUL.FTZ R140, R108, R135 ;  /* 0x000000876c8c1220 */ /* 0x001fe20000410000 */
[----:B------:R-:W-:-:S05]  /*1dd0*/  @P1 SHF.L.U32 R108, R105, 0x10, RZ ;  /* 0x00000010696c1819 */ /* 0x000fca00000006ff */
[----:B-1----:R-:W-:Y:S01]  /*1de0*/  @P1 FMUL.FTZ R142, R108, R137 ;  /* 0x000000896c8e1220 */ /* 0x002fe20000410000 */
[----:B------:R-:W-:Y:S01]  /*1df0*/  MOV R108, RZ ;  /* 0x000000ff006c7202 */ /* 0x000fe20000000f00 */
[----:B--2---:R-:W-:Y:S01]  /*1e00*/  @P1 FMUL.FTZ R108, R110, R139 ;  /* 0x0000008b6e6c1220 */ /* 0x004fe20000410000 */
[----:B------:R-:W-:Y:S02]  /*1e10*/  HFMA2 R110, -RZ, RZ, 0, 0 ;  /* 0x00000000ff6e7431 */ /* 0x000fe400000001ff */
[----:B---3--:R-:W-:-:S07]  /*1e20*/  @P1 FMUL.FTZ R110, R134, R157 ;  /* 0x0000009d866e1220 */ /* 0x008fce0000410000 */
.L_x_21732:
        /* <DEDUP_REMOVED lines=10> */
.L_x_21734:
[----:B------:R-:W-:Y:S05]  /*1ed0*/  BSYNC.RECONVERGENT B0 ;  /* 0x0000000000007941 */ /* 0x000fea0003800200 */
.L_x_21733:
[----:B------:R-:W-:Y:S01]  /*1ee0*/  IADD3 R157, PT, PT, R133, 0xa0, RZ ;  /* 0x000000a0859d7810 */ /* 0x000fe20007ffe0ff */
[----:B------:R-:W-:Y:S06]  /*1ef0*/  @!P0 BRA `(.L_x_21735) ;  /* 0x0000000000888947 */ /* 0x000fec0003800000 */
[----:B------:R-:W1:Y:S02]  /*1f00*/  LDC.64 R158, c[0x0][0x3a0] ;  /* 0x0000e800ff9e7b82 */ /* 0x000e640000000a00 */
[----:B-1----:R-:W-:-:S05]  /*1f10*/  IMAD.WIDE.U32 R158, R157, 0x20, R158 ;  /* 0x000000209d9e7825 */ /* 0x002fca00078e009e */
[----:B------:R-:W2:Y:S04]  /*1f20*/  LDG.E.128 R136, desc[UR6][R158.64] ;  /* 0x000000069e887981 */ /* 0x000ea8000c1e1d00 */
[----:B0-----:R0:W3:Y:S01]  /*1f30*/  LDG.E.128 R132, desc[UR6][R158.64+0x10] ;  /* 0x000010069e847981 */ /* 0x0010e2000c1e1d00 */
        /* <DEDUP_REMOVED lines=30> */
.L_x_21735:
[----:B------:R-:W1:Y:S01]  /*2120*/  @P1 LDC R132, c[0x0][0x40c] ;  /* 0x00010300ff841b82 */ /* 0x000e620000000800 */
[----:B-----5:R-:W-:Y:S02]  /*2130*/  @P1 PRMT R3, R104, 0x7632, R3 ;  /* 0x0000763268031816 */ /* 0x020fe40000000003 */
[----:B------:R-:W-:Y:S02]  /*2140*/  CS2R R136, SRZ ;  /* 0x0000000000887805 */ /* 0x000fe4000001ff00 */
[----:B------:R-:W-:Y:S02]  /*2150*/  CS2R R138, SRZ ;  /* 0x00000000008a7805 */ /* 0x000fe4000001ff00 */
[----:B------:R-:W-:Y:S01]  /*2160*/  MOV R133, RZ ;  /* 0x000000ff00857202 */ /* 0x000fe20000000f00 */
[----:B0-----:R-:W-:Y:S01]  /*2170*/  HFMA2 R135, -RZ, RZ, 0, 0 ;  /* 0x00000000ff877431 */ /* 0x001fe200000001ff */
[----:B------:R-:W-:Y:S01]  /*2180*/  @P1 SHF.L.U32 R3, R3, 0x10, RZ ;  /* 0x0000001003031819 */ /* 0x000fe200000006ff */
[----:B------:R-:W0:Y:S08]  /*2190*/  @P1 LDC R134, c[0x0][0x40c] ;  /* 0x00010300ff861b82 */ /* 0x000e300000000800 */
        /* <DEDUP_REMOVED lines=8> */
[----:B------:R-:W-:-:S05]  /*2220*/  @P1 SHF.L.U32 R3, R3, 0x10, RZ ;  /* 0x0000001003031819 */ /* 0x000fca00000006ff */
[----:B------:R-:W3:Y:S01]  /*2230*/  @P1 LDC R158, c[0x0][0x40c] ;  /* 0x00010300ff9e1b82 */ /* 0x000ee20000000800 */
[----:B-1----:R-:W-:Y:S01]  /*2240*/  @P1 FMUL.FTZ R133, R3, R132 ;  /* 0x0000008403851220 */ /* 0x002fe20000410000 */
[----:B------:R-:W-:-:S06]  /*2250*/  @P1 PRMT R3, R107, 0x7632, R3 ;  /* 0x000076326b031816 */ /* 0x000fcc0000000003 */
[----:B------:R-:W1:Y:S01]  /*2260*/  @P1 LDC R132, c[0x0][0x40c] ;  /* 0x00010300ff841b82 */ /* 0x000e620000000800 */
[----:B------:R-:W-:-:S05]  /*2270*/  @P1 SHF.L.U32 R3, R3, 0x10, RZ ;  /* 0x0000001003031819 */ /* 0x000fca00000006ff */
[----:B0-----:R-:W-:Y:S01]  /*2280*/  @P1 FMUL.FTZ R135, R3, R134 ;  /* 0x0000008603871220 */ /* 0x001fe20000410000 */
[----:B------:R-:W-:Y:S01]  /*2290*/  @P1 SHF.L.U32 R3, R104, 0x10, RZ ;  /* 0x0000001068031819 */ /* 0x000fe200000006ff */
[----:B------:R-:W0:Y:S04]  /*22a0*/  @P1 LDC R134, c[0x0][0x40c] ;  /* 0x00010300ff861b82 */ /* 0x000e280000000800 */
[----:B-1----:R-:W-:Y:S01]  /*22b0*/  @P1 FMUL.FTZ R136, R3, R132 ;  /* 0x0000008403881220 */ /* 0x002fe20000410000 */
[----:B------:R-:W-:Y:S02]  /*22c0*/  @P1 SHF.L.U32 R3, R105, 0x10, RZ ;  /* 0x0000001069031819 */ /* 0x000fe400000006ff */
[----:B------:R-:W-:-:S03]  /*22d0*/  MOV R132, RZ ;  /* 0x000000ff00847202 */ /* 0x000fc60000000f00 */
[----:B0-----:R-:W-:Y:S01]  /*22e0*/  @P1 FMUL.FTZ R138, R3, R134 ;  /* 0x00000086038a1220 */ /* 0x001fe20000410000 */
[----:B------:R-:W-:Y:S01]  /*22f0*/  @P1 SHF.L.U32 R3, R106, 0x10, RZ ;  /* 0x000000106a031819 */ /* 0x000fe200000006ff */
[----:B------:R-:W-:-:S04]  /*2300*/  HFMA2 R134, -RZ, RZ, 0, 0 ;  /* 0x00000000ff867431 */ /* 0x000fc800000001ff */
[----:B--2---:R-:W-:Y:S01]  /*2310*/  @P1 FMUL.FTZ R132, R3, R156 ;  /* 0x0000009c03841220 */ /* 0x004fe20000410000 */
[----:B------:R-:W-:-:S05]  /*2320*/  @P1 SHF.L.U32 R3, R107, 0x10, RZ ;  /* 0x000000106b031819 */ /* 0x000fca00000006ff */
[----:B---3--:R-:W-:-:S07]  /*2330*/  @P1 FMUL.FTZ R134, R3, R158 ;  /* 0x0000009e03861220 */ /* 0x008fce0000410000 */
.L_x_21736:
        /* <DEDUP_REMOVED lines=171> */
.L_x_21752:
        /* <DEDUP_REMOVED lines=8> */
[----:B------:R-:W2:Y:S05]  /*2e70*/  @!P1 LDC.64 R156, c[0x0][0x3c8] ;  /* 0x0000f200ff9c9b82 */ /* 0x000eaa0000000a00 */
        /* <DEDUP_REMOVED lines=13> */
[C---:B------:R-:W-:Y:S01]  /*2f50*/  FMUL.FTZ R149, R3.reuse, R148 ;  /* 0x0000009403957220 */ /* 0x040fe20000410000 */
[C---:B------:R-:W-:Y:S01]  /*2f60*/  FMUL.FTZ R156, R3.reuse, R156 ;  /* 0x0000009c039c7220 */ /* 0x040fe20000410000 */
[----:B------:R-:W-:Y:S01]  /*2f70*/  FMUL.FTZ R151, R3, R150 ;  /* 0x0000009603977220 */ /* 0x000fe20000410000 */
[----:B------:R-:W-:Y:S02]  /*2f80*/  IMAD R148, R154, R155, RZ ;  /* 0x0000009b9a947224 */ /* 0x000fe400078e02ff */
[----:B------:R-:W-:Y:S01]  /*2f90*/  FFMA.FTZ R149, R149, R12, R60 ;  /* 0x0000000c95957223 */ /* 0x000fe2000001003c */
[----:B------:R-:W-:Y:S01]  /*2fa0*/  FFMA.FTZ R150, R156, R13, R61 ;  /* 0x0000000d9c967223 */ /* 0x000fe2000001003d */
[----:B------:R-:W1:Y:S01]  /*2fb0*/  LDC.64 R154, c[0x0][0x428] ;  /* 0x00010a00ff9a7b82 */ /* 0x000e620000000a00 */
[C---:B------:R-:W-:Y:S01]  /*2fc0*/  FADD.FTZ R4, -R152.reuse, R4 ;  /* 0x0000000498047221 */ /* 0x040fe20000010100 */
[----:B------:R-:W-:Y:S01]  /*2fd0*/  FADD.FTZ R156, -R152, R7 ;  /* 0x00000007989c7221 */ /* 0x000fe20000010100 */
[----:B------:R-:W-:Y:S01]  /*2fe0*/  FMUL.FTZ R158, R3, R158 ;  /* 0x0000009e039e7220 */ /* 0x000fe20000410000 */
[----:B------:R-:W-:Y:S01]  /*2ff0*/  F2FP.BF16.F32.PACK_AB R150, R150, R149 ;  /* 0x000000959696723e */ /* 0x000fe200000010ff */
[----:B------:R-:W-:Y:S01]  /*3000*/  FFMA.FTZ R151, R151, R14, R62 ;  /* 0x0000000e97977223 */ /* 0x000fe2000001003e */
[----:B------:R-:W-:Y:S01]  /*3010*/  SHF.R.S32.HI R149, RZ, 0x1f, R148 ;  /* 0x0000001fff957819 */ /* 0x000fe20000011494 */
[----:B------:R-:W-:Y:S01]  /*3020*/  FMUL.FTZ R156, R3, R156 ;  /* 0x0000009c039c7220 */ /* 0x000fe20000410000 */
[----:B------:R-:W-:Y:S01]  /*3030*/  FFMA.FTZ R158, R158, R15, R63 ;  /* 0x0000000f9e9e7223 */ /* 0x000fe2000001003f */
[C---:B------:R-:W-:Y:S01]  /*3040*/  FADD.FTZ R116, -R152.reuse, R116 ;  /* 0x0000007498747221 */ /* 0x040fe20000010100 */
[----:B------:R-:W-:Y:S01]  /*3050*/  LEA.HI R149, R149, R148, RZ, 0x3 ;  /* 0x0000009495957211 */ /* 0x000fe200078f18ff */
[C---:B------:R-:W-:Y:S01]  /*3060*/  FADD.FTZ R148, -R152.reuse, R6 ;  /* 0x0000000698947221 */ /* 0x040fe20000010100 */
[----:B------:R-:W-:Y:S01]  /*3070*/  FADD.FTZ R6, -R152, R5 ;  /* 0x0000000598067221 */ /* 0x000fe20000010100 */
[C---:B------:R-:W-:Y:S01]  /*3080*/  FMUL.FTZ R5, R3.reuse, R4 ;  /* 0x0000000403057220 */ /* 0x040fe20000410000 */
[----:B------:R-:W-:Y:S01]  /*3090*/  FFMA.FTZ R156, R156, R11, R59 ;  /* 0x0000000b9c9c7223 */ /* 0x000fe2000001003b */
[C---:B------:R-:W-:Y:S01]  /*30a0*/  FMUL.FTZ R7, R3.reuse, R148 ;  /* 0x0000009403077220 */ /* 0x040fe20000410000 */
[----:B------:R-:W-:Y:S01]  /*30b0*/  FMUL.FTZ R6, R3, R6 ;  /* 0x0000000603067220 */ /* 0x000fe20000410000 */
[----:B------:R-:W-:Y:S01]  /*30c0*/  FFMA.FTZ R5, R5, R8, R56 ;  /* 0x0000000805057223 */ /* 0x000fe20000010038 */
[----:B------:R-:W-:Y:S01]  /*30d0*/  LEA.HI.SX32 R4, R149, R0, 0x1d ;  /* 0x0000000095047211 */ /* 0x000fe200078feaff */
[----:B------:R-:W-:Y:S01]  /*30e0*/  FFMA.FTZ R7, R7, R10, R58 ;  /* 0x0000000a07077223 */ /* 0x000fe2000001003a */
[----:B------:R-:W-:Y:S01]  /*30f0*/  FFMA.FTZ R6, R6, R9, R57 ;  /* 0x0000000906067223 */ /* 0x000fe20000010039 */
[----:B------:R-:W-:Y:S01]  /*3100*/  F2FP.BF16.F32.PACK_AB R151, R158, R151 ;  /* 0x000000979e97723e */ /* 0x000fe200000010ff */
[C---:B------:R-:W-:Y:S01]  /*3110*/  FADD.FTZ R118, -R152.reuse, R118 ;  /* 0x0000007698767221 */ /* 0x040fe20000010100 */
[----:B------:R-:W-:Y:S01]  /*3120*/  FADD.FTZ R126, -R152, R126 ;  /* 0x0000007e987e7221 */ /* 0x000fe20000010100 */
[----:B------:R-:W-:Y:S01]  /*3130*/  F2FP.BF16.F32.PACK_AB R149, R156, R7 ;  /* 0x000000079c95723e */ /* 0x000fe200000010ff */
[----:B-1----:R-:W-:Y:S01]  /*3140*/  IMAD.WIDE.U32 R164, R4, 0x10, R154 ;  /* 0x0000001004a47825 */ /* 0x002fe200078e009a */
[----:B------:R-:W-:-:S03]  /*3150*/  F2FP.BF16.F32.PACK_AB R148, R6, R5 ;  /* 0x000000050694723e */ /* 0x000fc600000010ff */
        /* <DEDUP_REMOVED lines=18> */
[C---:B------:R-:W-:Y:S01]  /*3280*/  FADD.FTZ R130, -R152.reuse, R130 ;  /* 0x0000008298827221 */ /* 0x040fe20000010100 */
[C---:B------:R-:W-:Y:S01]  /*3290*/  FADD.FTZ R120, -R152.reuse, R120 ;  /* 0x0000007898787221 */ /* 0x040fe20000010100 */
[C---:B------:R-:W-:Y:S01]  /*32a0*/  FADD.FTZ R108, -R152.reuse, R108 ;  /* 0x0000006c986c7221 */ /* 0x040fe20000010100 */
[C---:B------:R-:W-:Y:S01]  /*32b0*/  FMUL.FTZ R116, R3.reuse, R121 ;  /* 0x0000007903747220 */ /* 0x040fe20000410000 */
[C---:B-1----:R-:W-:Y:S01]  /*32c0*/  FADD.FTZ R148, -R152.reuse, R131 ;  /* 0x0000008398947221 */ /* 0x042fe20000010100 */
[C---:B------:R-:W-:Y:S01]  /*32d0*/  FADD.FTZ R164, -R152.reuse, R119 ;  /* 0x0000007798a47221 */ /* 0x040fe20000010100 */
[C---:B------:R-:W-:Y:S01]  /*32e0*/  FMUL.FTZ R131, R3.reuse, R118 ;  /* 0x0000007603837220 */ /* 0x040fe20000410000 */
[C---:B------:R-:W-:Y:S01]  /*32f0*/  FMUL.FTZ R119, R3.reuse, R126 ;  /* 0x0000007e03777220 */ /* 0x040fe20000410000 */
[C---:B------:R-:W-:Y:S01]  /*3300*/  FMUL.FTZ R118, R3.reuse, R123 ;  /* 0x0000007b03767220 */ /* 0x040fe20000410000 */
        /* <DEDUP_REMOVED lines=33> */
[C---:B------:R-:W-:Y:S01]  /*3520*/  FMUL.FTZ R120, R3.reuse, R143 ;  /* 0x0000008f03787220 */ /* 0x040fe20000410000 */
[C---:B------:R-:W-:Y:S01]  /*3530*/  FMUL.FTZ R149, R3.reuse, R138 ;  /* 0x0000008a03957220 */ /* 0x040fe20000410000 */
[----:B------:R-:W-:Y:S01]  /*3540*/  FMUL.FTZ R130, R3, R139 ;  /* 0x0000008b03827220 */ /* 0x000fe20000410000 */
        /* <DEDUP_REMOVED lines=31> */
[C---:B0-----:R-:W-:Y:S01]  /*3740*/  IADD3 R161, PT, PT, R4.reuse, 0x20, RZ ;  /* 0x0000002004a17810 */ /* 0x041fe20007ffe0ff */
[----:B------:R-:W-:Y:S01]  /*3750*/  FFMA.FTZ R7, R7, R18, R66 ;  /* 0x0000001207077223 */ /* 0x000fe20000010042 */
[----:B------:R-:W-:Y:S01]  /*3760*/  IADD3 R159, PT, PT, R4, 0x40, RZ ;  /* 0x00000040049f7810 */ /* 0x000fe20007ffe0ff */
[----:B------:R-:W-:Y:S01]  /*3770*/  FFMA.FTZ R156, R156, R19, R67 ;  /* 0x000000139c9c7223 */ /* 0x000fe20000010043 */
[C---:B------:R-:W-:Y:S01]  /*3780*/  IADD3 R137, PT, PT, R4.reuse, 0x60, RZ ;  /* 0x0000006004897810 */ /* 0x040fe20007ffe0ff */
[----:B------:R-:W-:Y:S01]  /*3790*/  FFMA.FTZ R131, R131, R30, R78 ;  /* 0x0000001e83837223 */ /* 0x000fe2000001004e */
[----:B------:R-:W-:Y:S01]  /*37a0*/  IADD3 R133, PT, PT, R4, 0x80, RZ ;  /* 0x0000008004857810 */ /* 0x000fe20007ffe0ff */
[----:B------:R-:W-:Y:S01]  /*37b0*/  FFMA.FTZ R164, R164, R31, R79 ;  /* 0x0000001fa4a47223 */ /* 0x000fe2000001004f */
[----:B------:R-:W-:Y:S01]  /*37c0*/  IADD3 R109, PT, PT, R4, 0xa0, RZ ;  /* 0x000000a0046d7810 */ /* 0x000fe20007ffe0ff */
[----:B------:R-:W-:Y:S01]  /*37d0*/  FFMA.FTZ R4, R125, R24, R72 ;  /* 0x000000187d047223 */ /* 0x000fe20000010048 */
[----:B------:R-:W-:Y:S01]  /*37e0*/  F2FP.BF16.F32.PACK_AB R110, R3, R110 ;  /* 0x0000006e036e723e */ /* 0x000fe200000010ff */
        /* <DEDUP_REMOVED lines=30> */
[----:B------:R-:W-:Y:S01]  /*39d0*/  FFMA.FTZ R3, R126, R49, R97 ;  /* 0x000000317e037223 */ /* 0x000fe20000010061 */
[----:B------:R-:W-:Y:S02]  /*39e0*/  F2FP.BF16.F32.PACK_AB R109, R156, R7 ;  /* 0x000000079c6d723e */ /* 0x000fe400000010ff */
[----:B------:R-:W-:Y:S02]  /*39f0*/  F2FP.BF16.F32.PACK_AB R7, R164, R131 ;  /* 0x00000083a407723e */ /* 0x000fe400000010ff */
        /* <DEDUP_REMOVED lines=13> */
[----:B------:R-:W-:-:S05]  /*3ad0*/  F2FP.BF16.F32.PACK_AB R112, R3, R112 ;  /* 0x000000700370723e */ /* 0x000fca00000010ff */
[----:B------:R1:W-:Y:S02]  /*3ae0*/  STG.E.128 desc[UR6][R154.64], R112 ;  /* 0x000000709a007986 */ /* 0x0003e4000c101d06 */
.L_x_21739:
[----:B------:R-:W-:Y:S05]  /*3af0*/  BSYNC.RECONVERGENT B0 ;  /* 0x0000000000007941 */ /* 0x000fea0003800200 */
.L_x_21738:
[----:B-1----:R-:W1:Y:S02]  /*3b00*/  LDC.64 R4, c[0x0][0x380] ;  /* 0x0000e000ff047b82 */ /* 0x002e640000000a00 */
[----:B-1----:R-:W-:-:S04]  /*3b10*/  LEA R2, R4, R2, 0x2 ;  /* 0x0000000204027211 */ /* 0x002fc800078e10ff */
[----:B------:R-:W-:-:S13]  /*3b20*/  ISETP.GE.AND P0, PT, R2, R5, PT ;  /* 0x000000050200720c */ /* 0x000fda0003f06270 */
[----:B------:R-:W-:Y:S05]  /*3b30*/  @!P0 BRA `(.L_x_21740) ;  /* 0xffffffc800848947 */ /* 0x000fea000383ffff */
[----:B------:R-:W-:Y:S05]  /*3b40*/  EXIT ;  /* 0x000000000000794d */ /* 0x000fea0003800000 */
.L_x_21737:
        /* <DEDUP_REMOVED lines=8> */
.L_x_21742:
[----:B------:R-:W-:Y:S05]  /*3bd0*/  BSYNC B0 ;  /* 0x0000000000007941 */ /* 0x000fea0003800000 */
.L_x_21741:
        /* <DEDUP_REMOVED lines=10> */
.L_x_21743:
[----:B------:R-:W-:Y:S01]  /*3c80*/  HFMA2 R158, -RZ, RZ, 0, 2.384185791015625e-07 ;  /* 0x00000004ff9e7431 */ /* 0x000fe200000001ff */
[----:B------:R-:W-:-:S05]  /*3c90*/  MOV R160, R164 ;  /* 0x000000a400a07202 */ /* 0x000fca0000000f00 */
[----:B------:R-:W-:-:S05]  /*3ca0*/  FADD.FTZ R160, R159, R160 ;  /* 0x000000a09fa07221 */ /* 0x000fca0000010000 */
[----:B------:R-:W-:-:S07]  /*3cb0*/  MOV R163, R160 ;  /* 0x000000a000a37202 */ /* 0x000fce0000000f00 */
[----:B------:R-:W-:Y:S05]  /*3cc0*/  WARPSYNC.COLLECTIVE R156, `(.L_x_21744) ;  /* 0x000000009c087348 */ /* 0x000fea0003c00000 */
[----:B------:R0:W1:Y:S02]  /*3cd0*/  SHFL.BFLY P0, R164, R163, R158, R157 ;  /* 0x0c00009ea3a47389 */ /* 0x000064000000009d */
[----:B01----:R-:W-:Y:S05]  /*3ce0*/  ENDCOLLECTIVE ;  /* 0x000000000000791b */ /* 0x003fea0003800000 */
.L_x_21744:
[----:B------:R-:W-:Y:S01]  /*3cf0*/  HFMA2 R158, -RZ, RZ, 0, 4.76837158203125e-07 ;  /* 0x00000008ff9e7431 */ /* 0x000fe200000001ff */
[----:B------:R-:W-:-:S05]  /*3d00*/  MOV R3, R164 ;  /* 0x000000a400037202 */ /* 0x000fca0000000f00 */
[----:B------:R-:W-:-:S05]  /*3d10*/  FADD.FTZ R161, R160, R3 ;  /* 0x00000003a0a17221 */ /* 0x000fca0000010000 */
[----:B------:R-:W-:-:S07]  /*3d20*/  MOV R163, R161 ;  /* 0x000000a100a37202 */ /* 0x000fce0000000f00 */
[----:B------:R-:W-:Y:S05]  /*3d30*/  WARPSYNC.COLLECTIVE R156, `(.L_x_21745) ;  /* 0x000000009c087348 */ /* 0x000fea0003c00000 */
[----:B------:R0:W1:Y:S02]  /*3d40*/  SHFL.BFLY P0, R164, R163, R158, R157 ;  /* 0x0c00009ea3a47389 */ /* 0x000064000000009d */
[----:B01----:R-:W-:Y:S05]  /*3d50*/  ENDCOLLECTIVE ;  /* 0x000000000000791b */ /* 0x003fea0003800000 */
.L_x_21745:
[----:B------:R-:W-:Y:S01]  /*3d60*/  HFMA2 R158, -RZ, RZ, 0, 9.5367431640625e-07 ;  /* 0x00000010ff9e7431 */ /* 0x000fe200000001ff */
[----:B------:R-:W-:-:S05]  /*3d70*/  MOV R162, R164 ;  /* 0x000000a400a27202 */ /* 0x000fca0000000f00 */
[----:B------:R-:W-:-:S05]  /*3d80*/  FADD.FTZ R162, R161, R162 ;  /* 0x000000a2a1a27221 */ /* 0x000fca0000010000 */
[----:B------:R-:W-:-:S07]  /*3d90*/  MOV R163, R162 ;  /* 0x000000a200a37202 */ /* 0x000fce0000000f00 */
[----:B------:R-:W-:Y:S05]  /*3da0*/  WARPSYNC.COLLECTIVE R156, `(.L_x_21746) ;  /* 0x000000009c087348 */ /* 0x000fea0003c00000 */
[----:B------:R0:W1:Y:S02]  /*3db0*/  SHFL.BFLY P0, R164, R163, R158, R157 ;  /* 0x0c00009ea3a47389 */ /* 0x000064000000009d */
[----:B01----:R-:W-:Y:S05]  /*3dc0*/  ENDCOLLECTIVE ;  /* 0x000000000000791b */ /* 0x003fea0003800000 */
.L_x_21746:
        /* <DEDUP_REMOVED lines=105> */
.L_x_21747:
[----:B------:R-:W-:Y:S01]  /*4460*/  HFMA2 R158, -RZ, RZ, 0, 1.1920928955078125e-07 ;  /* 0x00000002ff9e7431 */ /* 0x000fe200000001ff */
[----:B------:R-:W-:-:S05]  /*4470*/  MOV R160, R164 ;  /* 0x000000a400a07202 */ /* 0x000fca0000000f00 */
[----:B------:R-:W-:-:S05]  /*4480*/  FADD.FTZ R160, R3, R160 ;  /* 0x000000a003a07221 */ /* 0x000fca0000010000 */
[----:B------:R-:W-:-:S07]  /*4490*/  MOV R163, R160 ;  /* 0x000000a000a37202 */ /* 0x000fce0000000f00 */
[----:B------:R-:W-:Y:S05]  /*44a0*/  WARPSYNC.COLLECTIVE R156, `(.L_x_21748) ;  /* 0x000000009c087348 */ /* 0x000fea0003c00000 */
[----:B------:R0:W1:Y:S02]  /*44b0*/  SHFL.BFLY P0, R164, R163, R158, R157 ;  /* 0x0c00009ea3a47389 */ /* 0x000064000000009d */
[----:B01----:R-:W-:Y:S05]  /*44c0*/  ENDCOLLECTIVE ;  /* 0x000000000000791b */ /* 0x003fea0003800000 */
.L_x_21748:
[----:B------:R-:W-:Y:S01]  /*44d0*/  HFMA2 R158, -RZ, RZ, 0, 2.384185791015625e-07 ;  /* 0x00000004ff9e7431 */ /* 0x000fe200000001ff */
[----:B------:R-:W-:-:S05]  /*44e0*/  MOV R159, R164 ;  /* 0x000000a4009f7202 */ /* 0x000fca0000000f00 */
[----:B------:R-:W-:-:S05]  /*44f0*/  FADD.FTZ R159, R160, R159 ;  /* 0x0000009fa09f7221 */ /* 0x000fca0000010000 */
[----:B------:R-:W-:-:S07]  /*4500*/  MOV R163, R159 ;  /* 0x0000009f00a37202 */ /* 0x000fce0000000f00 */
[----:B------:R-:W-:Y:S05]  /*4510*/  WARPSYNC.COLLECTIVE R156, `(.L_x_21749) ;  /* 0x000000009c087348 */ /* 0x000fea0003c00000 */
[----:B------:R0:W1:Y:S02]  /*4520*/  SHFL.BFLY P0, R164, R163, R158, R157 ;  /* 0x0c00009ea3a47389 */ /* 0x000064000000009d */
[----:B01----:R-:W-:Y:S05]  /*4530*/  ENDCOLLECTIVE ;  /* 0x000000000000791b */ /* 0x003fea0003800000 */
.L_x_21749:
[----:B------:R-:W-:Y:S01]  /*4540*/  HFMA2 R158, -RZ, RZ, 0, 4.76837158203125e-07 ;  /* 0x00000008ff9e7431 */ /* 0x000fe200000001ff */
[----:B------:R-:W-:-:S05]  /*4550*/  MOV R162, R164 ;  /* 0x000000a400a27202 */ /* 0x000fca0000000f00 */
[----:B------:R-:W-:-:S05]  /*4560*/  FADD.FTZ R162, R159, R162 ;  /* 0x000000a29fa27221 */ /* 0x000fca0000010000 */
[----:B------:R-:W-:-:S07]  /*4570*/  MOV R163, R162 ;  /* 0x000000a200a37202 */ /* 0x000fce0000000f00 */
[----:B------:R-:W-:Y:S05]  /*4580*/  WARPSYNC.COLLECTIVE R156, `(.L_x_21750) ;  /* 0x000000009c087348 */ /* 0x000fea0003c00000 */
[----:B------:R0:W1:Y:S02]  /*4590*/  SHFL.BFLY P0, R164, R163, R158, R157 ;  /* 0x0c00009ea3a47389 */ /* 0x000064000000009d */
[----:B01----:R-:W-:Y:S05]  /*45a0*/  ENDCOLLECTIVE ;  /* 0x000000000000791b */ /* 0x003fea0003800000 */
.L_x_21750:
[----:B------:R-:W-:Y:S01]  /*45b0*/  HFMA2 R158, -RZ, RZ, 0, 9.5367431640625e-07 ;  /* 0x00000010ff9e7431 */ /* 0x000fe200000001ff */
[----:B------:R-:W-:-:S05]  /*45c0*/  MOV R161, R164 ;  /* 0x000000a400a17202 */ /* 0x000fca0000000f00 */
[----:B------:R-:W-:-:S05]  /*45d0*/  FADD.FTZ R161, R162, R161 ;  /* 0x000000a1a2a17221 */ /* 0x000fca0000010000 */
[----:B------:R-:W-:-:S07]  /*45e0*/  MOV R163, R161 ;  /* 0x000000a100a37202 */ /* 0x000fce0000000f00 */
[----:B------:R-:W-:Y:S05]  /*45f0*/  WARPSYNC.COLLECTIVE R156, `(.L_x_21751) ;  /* 0x000000009c087348 */ /* 0x000fea0003c00000 */
[----:B------:R0:W1:Y:S02]  /*4600*/  SHFL.BFLY P0, R164, R163, R158, R157 ;  /* 0x0c00009ea3a47389 */ /* 0x000064000000009d */
[----:B01----:R-:W-:Y:S05]  /*4610*/  ENDCOLLECTIVE ;  /* 0x000000000000791b */ /* 0x003fea0003800000 */
.L_x_21751:
[----:B------:R-:W-:Y:S05]  /*4620*/  BRA `(.L_x_21752) ;  /* 0xffffffe400f07947 */ /* 0x000fea000383ffff */
.L_x_21753:
        /* <DEDUP_REMOVED lines=13> */
.L_x_54395:


//--------------------- .text._ZN10layer_norm13ln_fwd_kernelINS_13Kernel_traitsIf13__nv_bfloat16fS2_fjLj1536ELj1ELj4ELj1ELj16ENS_18Kernel_traits_baseILj1536EfS2_fS2_fjLj128EEEEELb0ELb1ELb0ELb0EEEvNS_9FwdParamsE --------------------------
	.section	.text._ZN10layer_norm13ln_fwd_kernelINS_13Kernel_traitsIf13__nv_bfloat16fS2_fjLj1536ELj1ELj4ELj1ELj16ENS_18Kernel_traits_baseILj1536EfS2_fS2_fjLj128EEEEELb0ELb1ELb0ELb0EEEvNS_9FwdParamsE,"ax",@progbits
	.align	128
        .global         _ZN10layer_norm13ln_fwd_kernelINS_13Kernel_traitsIf13__nv_bfloat16fS2_fjLj1536ELj1ELj4ELj1ELj16ENS_18Kernel_traits_baseILj1536EfS2_fS2_fjLj128EEEEELb0ELb1ELb0ELb0EEEvNS_9FwdParamsE
        .type           _ZN10layer_norm13ln_fwd_kernelINS_13Kernel_traitsIf13__nv_bfloat16fS2_fjLj1536ELj1ELj4ELj1ELj16ENS_18Kernel_traits_baseILj1536EfS2_fS2_fjLj128EEEEELb0ELb1ELb0ELb0EEEvNS_9FwdParamsE,@function
        .size           _ZN10layer_norm13ln_fwd_kernelINS_13Kernel_traitsIf13__nv_bfloat16fS2_fjLj1536ELj1ELj4ELj1ELj16ENS_18Kernel_traits_baseILj1536EfS2_fS2_fjLj128EEEEELb0ELb1ELb0ELb0EEEvNS_9FwdParamsE,(.L_x_54396 - _ZN10layer_norm13ln_fwd_kernelINS_13Kernel_traitsIf13__nv_bfloat16fS2_fjLj1536ELj1ELj4ELj1ELj16ENS_18Kernel_traits_baseILj1536EfS2_fS2_fjLj128EEEEELb0ELb1ELb0ELb0EEEvNS_9FwdParamsE)
        .other          _ZN10layer_norm13ln_fwd_kernelINS_13Kernel_traitsIf13__nv_bfloat16fS2_fjLj1536ELj1ELj4ELj1ELj16ENS_18Kernel_traits_baseILj1536EfS2_fS2_fjLj128EEEEELb0ELb1ELb0ELb0EEEvNS_9FwdParamsE,@"STO_CUDA_ENTRY STV_DEFAULT"
_ZN10layer_norm13ln_fwd_kernelINS_13Kernel_traitsIf13__nv_bfloat16fS2_fjLj1536ELj1ELj4ELj1ELj16ENS_18Kernel_traits_baseILj1536EfS2_fS2_fjLj128EEEEELb0ELb1ELb0ELb0EEEvNS_9FwdParamsE:
.text._ZN10layer_norm13ln_fwd_kernelINS_13Kernel_traitsIf13__nv_bfloat16fS2_fjLj1536ELj1ELj4ELj1ELj16ENS_18Kernel_traits_baseILj1536EfS2_fS2_fjLj128EEEEELb0ELb1ELb0ELb0EEEvNS_9FwdParamsE:
        /* <DEDUP_REMOVED lines=100> */
.L_x_21755:
        /* <DEDUP_REMOVED lines=10> */
[----:B0-----:R-:W-:-:S07]  /*06e0*/  @P0 IMAD.WIDE.U32 R36, R148, 0x20, R36 ;  /* 0x0000002094240825 */ /* 0x001fce00078e0024 */
[----:B------:R-:W0:Y:S01]  /*06f0*/  @P2 LDC.64 R60, c[0x0][0x3d0] ;  /* 0x0000f400ff3c2b82 */ /* 0x000e220000000a00 */
[C---:B-1----:R-:W-:Y:S01]  /*0700*/  @P0 IMAD.WIDE.U32 R38, R148.reuse, 0x20, R38 ;  /* 0x0000002094260825 */ /* 0x042fe200078e0026 */
[----:B------:R-:W-:Y:S01]  /*0710*/  @P0 LOP3.LUT R148, R148, 0x20, RZ, 0xfc, !PT ;  /* 0x0000002094940812 */ /* 0x000fe200078efcff */
[----:B------:R-:W5:Y:S05]  /*0720*/  @P0 LDG.E.128 R144, desc[UR6][R36.64] ;  /* 0x0000000624900981 */ /* 0x000f6a000c1e1d00 */
[----:B------:R-:W1:Y:S01]  /*0730*/  @P2 LDC.64 R64, c[0x0][0x3e8] ;  /* 0x0000fa00ff402b82 */ /* 0x000e620000000a00 */
[C---:B--2---:R-:W-:Y:S01]  /*0740*/  @P1 IMAD.WIDE.U32 R40, R148.reuse, 0x20, R40 ;  /* 0x0000002094281825 */ /* 0x044fe200078e0028 */
[----:B------:R-:W5:Y:S06]  /*0750*/  @P0 LDG.E.128 R140, desc[UR6][R36.64+0x10] ;  /* 0x00001006248c0981 */ /* 0x000f6c000c1e1d00 */
[----:B------:R-:W2:Y:S01]  /*0760*/  @P3 LDC.64 R84, c[0x0][0x3d0] ;  /* 0x0000f400ff543b82 */ /* 0x000ea20000000a00 */
[C---:B---3--:R-:W-:Y:S01]  /*0770*/  @P1 IMAD.WIDE.U32 R42, R148.reuse, 0x20, R42 ;  /* 0x00000020942a1825 */ /* 0x048fe200078e002a */
[----:B------:R-:W-:Y:S01]  /*0780*/  @P1 IADD3 R148, PT, PT, R148, 0x20, RZ ;  /* 0x0000002094941810 */ /* 0x000fe20007ffe0ff */
[----:B------:R-:W5:Y:S05]  /*0790*/  @P0 LDG.E.128 R128, desc[UR6][R38.64] ;  /* 0x0000000626800981 */ /* 0x000f6a000c1e1d00 */
[----:B------:R-:W3:Y:S01]  /*07a0*/  @P3 LDC.64 R86, c[0x0][0x3e8] ;  /* 0x0000fa00ff563b82 */ /* 0x000ee20000000a00 */
[C---:B0-----:R-:W-:Y:S01]  /*07b0*/  @P2 IMAD.WIDE.U32 R62, R148.reuse, 0x20, R60 ;  /* 0x00000020943e2825 */ /* 0x041fe200078e003c */
[----:B------:R0:W5:Y:S06]  /*07c0*/  @P0 LDG.E.128 R124, desc[UR6][R38.64+0x10] ;  /* 0x00001006267c0981 */ /* 0x00016c000c1e1d00 */
[----:B------:R-:W4:Y:S01]  /*07d0*/  @P4 LDC.64 R88, c[0x0][0x3d0] ;  /* 0x0000f400ff584b82 */ /* 0x000f220000000a00 */
[C---:B-1----:R-:W-:Y:S01]  /*07e0*/  @P2 IMAD.WIDE.U32 R66, R148.reuse, 0x20, R64 ;  /* 0x0000002094422825 */ /* 0x042fe200078e0040 */
[----:B------:R-:W-:Y:S01]  /*07f0*/  @P2 IADD3 R148, PT, PT, R148, 0x20, RZ ;  /* 0x0000002094942810 */ /* 0x000fe20007ffe0ff */
[----:B------:R-:W5:Y:S05]  /*0800*/  @P1 LDG.E.128 R120, desc[UR6][R40.64] ;  /* 0x0000000628781981 */ /* 0x000f6a000c1e1d00 */
[----:B------:R-:W1:Y:S01]  /*0810*/  @P4 LDC.64 R90, c[0x0][0x3e8] ;  /* 0x0000fa00ff5a4b82 */ /* 0x000e620000000a00 */
[C---:B--2---:R-:W-:Y:S01]  /*0820*/  @P3 IMAD.WIDE.U32 R84, R148.reuse, 0x20, R84 ;  /* 0x0000002094543825 */ /* 0x044fe200078e0054 */
[----:B------:R2:W5:Y:S06]  /*0830*/  @P1 LDG.E.128 R116, desc[UR6][R40.64+0x10] ;  /* 0x0000100628741981 */ /* 0x00056c000c1e1d00 */
[----:B------:R-:W1:Y:S01]  /*0840*/  @P5 LDC.64 R108, c[0x0][0x3d0] ;  /* 0x0000f400ff6c5b82 */ /* 0x000e620000000a00 */
[C---:B---3--:R-:W-:Y:S01]  /*0850*/  @P3 IMAD.WIDE.U32 R86, R148.reuse, 0x20, R86 ;  /* 0x0000002094563825 */ /* 0x048fe200078e0056 */
[----:B------:R-:W-:Y:S01]  /*0860*/  @P3 IADD3 R148, PT, PT, R148, 0x20, RZ ;  /* 0x0000002094943810 */ /* 0x000fe20007ffe0ff */
[----:B------:R-:W5:Y:S05]  /*0870*/  @P1 LDG.E.128 R104, desc[UR6][R42.64] ;  /* 0x000000062a681981 */ /* 0x000f6a000c1e1d00 */
[----:B------:R-:W3:Y:S01]  /*0880*/  @P5 LDC.64 R110, c[0x0][0x3e8] ;  /* 0x0000fa00ff6e5b82 */ /* 0x000ee20000000a00 */
[----:B----4-:R-:W-:Y:S01]  /*0890*/  @P4 IMAD.WIDE.U32 R88, R148, 0x20, R88 ;  /* 0x0000002094584825 */ /* 0x010fe200078e0058 */
[----:B------:R4:W5:Y:S01]  /*08a0*/  @P1 LDG.E.128 R100, desc[UR6][R42.64+0x10] ;  /* 0x000010062a641981 */ /* 0x000962000c1e1d00 */
[----:B0-----:R-:W-:-:S02]  /*08b0*/  CS2R R38, SRZ ;  /* 0x0000000000267805 */ /* 0x001fc4000001ff00 */
[----:B------:R-:W-:Y:S02]  /*08c0*/  CS2R R36, SRZ ;  /* 0x0000000000247805 */ /* 0x000fe4000001ff00 */
[----:B--2---:R-:W-:Y:S01]  /*08d0*/  CS2R R40, SRZ ;  /* 0x0000000000287805 */ /* 0x004fe2000001ff00 */
[----:B------:R-:W5:Y:S01]  /*08e0*/  @P2 LDG.E.128 R96, desc[UR6][R62.64] ;  /* 0x000000063e602981 */ /* 0x000f62000c1e1d00 */
[C---:B-1----:R-:W-:Y:S01]  /*08f0*/  @P4 IMAD.WIDE.U32 R90, R148.reuse, 0x20, R90 ;  /* 0x00000020945a4825 */ /* 0x042fe200078e005a */
[----:B------:R-:W-:Y:S02]  /*0900*/  @P4 IADD3 R148, PT, PT, R148, 0x20, RZ ;  /* 0x0000002094944810 */ /* 0x000fe40007ffe0ff */
[----:B------:R0:W5:Y:S01]  /*0910*/  @P2 LDG.E.128 R92, desc[UR6][R62.64+0x10] ;  /* 0x000010063e5c2981 */ /* 0x000162000c1e1d00 */
[----:B------:R-:W-:Y:S02]  /*0920*/  CS2R R114, SRZ ;  /* 0x0000000000727805 */ /* 0x000fe4000001ff00 */
[----:B----4-:R-:W-:-:S02]  /*0930*/  CS2R R42, SRZ ;  /* 0x00000000002a7805 */ /* 0x010fc4000001ff00 */
[----:B------:R-:W-:Y:S01]  /*0940*/  CS2R R112, SRZ ;  /* 0x0000000000707805 */ /* 0x000fe2000001ff00 */
[----:B------:R-:W5:Y:S01]  /*0950*/  @P2 LDG.E.128 R80, desc[UR6][R66.64] ;  /* 0x0000000642502981 */ /* 0x000f62000c1e1d00 */
[C---:B------:R-:W-:Y:S01]  /*0960*/  @P5 IMAD.WIDE.U32 R60, R148.reuse, 0x20, R108 ;  /* 0x00000020943c5825 */ /* 0x040fe200078e006c */
[----:B------:R-:W-:Y:S02]  /*0970*/  CS2R R108, SRZ ;  /* 0x00000000006c7805 */ /* 0x000fe4000001ff00 */
[----:B------:R1:W5:Y:S01]  /*0980*/  @P2 LDG.E.128 R76, desc[UR6][R66.64+0x10] ;  /* 0x00001006424c2981 */ /* 0x000362000c1e1d00 */
[----:B------:R-:W-:Y:S02]  /*0990*/  CS2R R134, SRZ ;  /* 0x0000000000867805 */ /* 0x000fe4000001ff00 */
[----:B------:R-:W-:Y:S02]  /*09a0*/  CS2R R132, SRZ ;  /* 0x0000000000847805 */ /* 0x000fe4000001ff00 */
[----:B------:R-:W-:Y:S01]  /*09b0*/  CS2R R138, SRZ ;  /* 0x00000000008a7805 */ /* 0x000fe2000001ff00 */
[----:B------:R-:W5:Y:S01]  /*09c0*/  @P3 LDG.E.128 R72, desc[UR6][R84.64] ;  /* 0x0000000654483981 */ /* 0x000f62000c1e1d00 */
[----:B---3--:R-:W-:Y:S01]  /*09d0*/  @P5 IMAD.WIDE.U32 R64, R148, 0x20, R110 ;  /* 0x0000002094405825 */ /* 0x008fe200078e006e */
[----:B0-----:R-:W-:-:S02]  /*09e0*/  CS2R R62, SRZ ;  /* 0x00000000003e7805 */ /* 0x001fc4000001ff00 */
[----:B------:R0:W5:Y:S01]  /*09f0*/  @P3 LDG.E.128 R68, desc[UR6][R84.64+0x10] ;  /* 0x0000100654443981 */ /* 0x000162000c1e1d00 */
[----:B------:R-:W-:Y:S02]  /*0a00*/  CS2R R110, SRZ ;  /* 0x00000000006e7805 */ /* 0x000fe4000001ff00 */
[----:B-1----:R-:W-:Y:S02]  /*0a10*/  CS2R R66, SRZ ;  /* 0x0000000000427805 */ /* 0x002fe4000001ff00 */
[----:B------:R-:W-:Y:S01]  /*0a20*/  CS2R R136, SRZ ;  /* 0x0000000000887805 */ /* 0x000fe2000001ff00 */
[----:B------:R-:W5:Y:S01]  /*0a30*/  @P3 LDG.E.128 R56, desc[UR6][R86.64] ;  /* 0x0000000656383981 */ /* 0x000f62000c1e1d00 */
[----:B------:R-:W-:Y:S02]  /*0a40*/  @P5 CS2R R14, SRZ ;  /* 0x00000000000e5805 */ /* 0x000fe4000001ff00 */
[----:B------:R-:W-:Y:S02]  /*0a50*/  @P5 CS2R R12, SRZ ;  /* 0x00000000000c5805 */ /* 0x000fe4000001ff00 */
[----:B------:R-:W-:Y:S01]  /*0a60*/  @P5 CS2R R18, SRZ ;  /* 0x0000000000125805 */ /* 0x000fe2000001ff00 */
[----:B------:R1:W5:Y:S01]  /*0a70*/  @P3 LDG.E.128 R52, desc[UR6][R86.64+0x10] ;  /* 0x0000100656343981 */ /* 0x000362000c1e1d00 */
[----:B------:R-:W-:-:S02]  /*0a80*/  @P5 CS2R R16, SRZ ;  /* 0x0000000000105805 */ /* 0x000fc4000001ff00 */
[----:B0-----:R-:W-:Y:S01]  /*0a90*/  CS2R R84, SRZ ;  /* 0x0000000000547805 */ /* 0x001fe2000001ff00 */
[----:B------:R-:W5:Y:S04]  /*0aa0*/  @P4 LDG.E.128 R48, desc[UR6][R88.64] ;  /* 0x0000000658304981 */ /* 0x000f68000c1e1d00 */
[----:B------:R0:W5:Y:S01]  /*0ab0*/  @P4 LDG.E.128 R44, desc[UR6][R88.64+0x10] ;  /* 0x00001006582c4981 */ /* 0x000162000c1e1d00 */
[----:B-1----:R-:W-:-:S03]  /*0ac0*/  CS2R R86, SRZ ;  /* 0x0000000000567805 */ /* 0x002fc6000001ff00 */
[----:B------:R-:W5:Y:S04]  /*0ad0*/  @P4 LDG.E.128 R32, desc[UR6][R90.64] ;  /* 0x000000065a204981 */ /* 0x000f68000c1e1d00 */
[----:B------:R1:W5:Y:S01]  /*0ae0*/  @P4 LDG.E.128 R28, desc[UR6][R90.64+0x10] ;  /* 0x000010065a1c4981 */ /* 0x000362000c1e1d00 */
[----:B0-----:R-:W-:-:S03]  /*0af0*/  CS2R R88, SRZ ;  /* 0x0000000000587805 */ /* 0x001fc6000001ff00 */
[----:B------:R-:W5:Y:S04]  /*0b00*/  @P5 LDG.E.128 R24, desc[UR6][R60.64] ;  /* 0x000000063c185981 */ /* 0x000f68000c1e1d00 */
[----:B------:R0:W5:Y:S01]  /*0b10*/  @P5 LDG.E.128 R20, desc[UR6][R60.64+0x10] ;  /* 0x000010063c145981 */ /* 0x000162000c1e1d00 */
[----:B-1----:R-:W-:-:S03]  /*0b20*/  CS2R R90, SRZ ;  /* 0x00000000005a7805 */ /* 0x002fc6000001ff00 */
[----:B------:R-:W5:Y:S04]  /*0b30*/  @P5 LDG.E.128 R8, desc[UR6][R64.64] ;  /* 0x0000000640085981 */ /* 0x000f68000c1e1d00 */
[----:B------:R1:W5:Y:S01]  /*0b40*/  @P5 LDG.E.128 R4, desc[UR6][R64.64+0x10] ;  /* 0x0000100640045981 */ /* 0x000362000c1e1d00 */
[----:B0-----:R-:W-:Y:S02]  /*0b50*/  CS2R R60, SRZ ;  /* 0x00000000003c7805 */ /* 0x001fe4000001ff00 */
[----:B-1----:R-:W-:-:S07]  /*0b60*/  CS2R R64, SRZ ;  /* 0x0000000000407805 */ /* 0x002fce000001ff00 */
.L_x_21756:
[----:B------:R-:W-:Y:S05]  /*0b70*/  BSYNC.RECONVERGENT B0 ;  /* 0x0000000000007941 */ /* 0x000fea0003800200 */
.L_x_21754:
        /* <DEDUP_REMOVED lines=14> */
.L_x_21794:
[----:B0-234-:R-:W0:Y:S02]  /*0c60*/  @P5 LDC.64 R208, c[0x0][0x3e0] ;  /* 0x0000f800ffd05b82 */ /* 0x01de240000000a00 */
[----:B0-----:R-:W-:-:S06]  /*0c70*/  @P5 IMAD.WIDE R208, R204, 0x2, R208 ;  /* 0x00000002ccd05825 */ /* 0x001fcc00078e02d0 */
        /* <DEDUP_REMOVED lines=24> */
[C---:B------:R-:W-:Y:S01]  /*0e00*/  PRMT R206, R198.reuse, 0x7632, R206 ;  /* 0x00007632c6ce7816 */ /* 0x040fe200000000ce */
[----:B------:R-:W-:Y:S01]  /*0e10*/  FMUL.FTZ R203, R203, R0 ;  /* 0x00000000cbcb7220 */ /* 0x000fe20000410000 */
        /* <DEDUP_REMOVED lines=9> */
[----:B0-----:R-:W-:Y:S01]  /*0eb0*/  SHF.L.U32 R201, R206, 0x10, RZ ;  /* 0x00000010cec97819 */ /* 0x001fe200000006ff */
[-C--:B------:R-:W-:Y:S01]  /*0ec0*/  FMUL.FTZ R196, R197, R0.reuse ;  /* 0x00000000c5c47220 */ /* 0x080fe20000410000 */
[----:B------:R-:W-:Y:S01]  /*0ed0*/  SHF.L.U32 R213, R198, 0x10, RZ ;  /* 0x00000010c6d57819 */ /* 0x000fe200000006ff */
[----:B------:R-:W-:-:S02]  /*0ee0*/  FMUL.FTZ R198, R199, R0 ;  /* 0x00000000c7c67220 */ /* 0x000fc40000410000 */
[-C--:B------:R-:W-:Y:S02]  /*0ef0*/  FMUL.FTZ R206, R201, R0.reuse ;  /* 0x00000000c9ce7220 */ /* 0x080fe40000410000 */
[----:B------:R-:W-:Y:S01]  /*0f00*/  FMUL.FTZ R208, R213, R0 ;  /* 0x00000000d5d07220 */ /* 0x000fe20000410000 */
[----:B--2---:R-:W-:Y:S01]  /*0f10*/  FFMA.FTZ R200, R203, R128, R152 ;  /* 0x00000080cbc87223 */ /* 0x004fe20000010098 */
[----:B------:R-:W-:Y:S01]  /*0f20*/  FFMA.FTZ R201, R196, R129, R153 ;  /* 0x00000081c4c97223 */ /* 0x000fe20000010099 */
[----:B------:R-:W-:Y:S01]  /*0f30*/  FFMA.FTZ R203, R198, R131, R155 ;  /* 0x00000083c6cb7223 */ /* 0x000fe2000001009b */
[----:B------:R-:W-:Y:S01]  /*0f40*/  FFMA.FTZ R202, R207, R130, R154 ;  /* 0x00000082cfca7223 */ /* 0x000fe2000001009a */
[----:B---3--:R-:W-:Y:S01]  /*0f50*/  FFMA.FTZ R196, R209, R124, R148 ;  /* 0x0000007cd1c47223 */ /* 0x008fe20000010094 */
[----:B------:R-:W-:Y:S01]  /*0f60*/  FFMA.FTZ R197, R206, R125, R149 ;  /* 0x0000007dcec57223 */ /* 0x000fe20000010095 */
[----:B------:R-:W-:Y:S01]  /*0f70*/  FFMA.FTZ R198, R211, R126, R150 ;  /* 0x0000007ed3c67223 */ /* 0x000fe20000010096 */
[----:B------:R-:W-:Y:S01]  /*0f80*/  FFMA.FTZ R199, R208, R127, R151 ;  /* 0x0000007fd0c77223 */ /* 0x000fe20000010097 */
[----:B------:R-:W-:Y:S06]  /*0f90*/  BRA `(.L_x_21760) ;  /* 0x0000000000707947 */ /* 0x000fec0003800000 */
.L_x_21759:
        /* <DEDUP_REMOVED lines=27> */
[----:B------:R-:W-:-:S07]  /*1150*/  FMUL.FTZ R199, R212, R127 ;  /* 0x0000007fd4c77220 */ /* 0x000fce0000410000 */
.L_x_21760:
[----:B------:R-:W0:Y:S01]  /*1160*/  LDC.64 R208, c[0x0][0x3a8] ;  /* 0x0000ea00ffd07b82 */ /* 0x000e220000000a00 */
[C---:B------:R-:W-:Y:S01]  /*1170*/  IADD3 R206, PT, PT, R205.reuse, 0x20, RZ ;  /* 0x00000020cdce7810 */ /* 0x040fe20007ffe0ff */
[----:B0-----:R-:W-:-:S05]  /*1180*/  IMAD.WIDE.U32 R208, R205, 0x20, R208 ;  /* 0x00000020cdd07825 */ /* 0x001fca00078e00d0 */
[----:B------:R0:W-:Y:S04]  /*1190*/  STG.E.128 desc[UR6][R208.64], R200 ;  /* 0x000000c8d0007986 */ /* 0x0001e8000c101d06 */
[----:B------:R0:W-:Y:S02]  /*11a0*/  STG.E.128 desc[UR6][R208.64+0x10], R196 ;  /* 0x000010c4d0007986 */ /* 0x0001e4000c101d06 */
.L_x_21758:
[----:B------:R-:W-:Y:S05]  /*11b0*/  BSYNC.RECONVERGENT B0 ;  /* 0x0000000000007941 */ /* 0x000fea0003800200 */
.L_x_21757:
        /* <DEDUP_REMOVED lines=32> */
[----:B------:R-:W-:Y:S01]  /*13c0*/  FMUL.FTZ R210, R191, R0 ;  /* 0x00000000bfd27220 */ /* 0x000fe20000410000 */
[----:B------:R-:W-:Y:S01]  /*13d0*/  FFMA.FTZ R192, R193, R104, R152 ;  /* 0x00000068c1c07223 */ /* 0x000fe20000010098 */
[----:B------:R-:W-:Y:S01]  /*13e0*/  FMUL.FTZ R212, R209, R0 ;  /* 0x00000000d1d47220 */ /* 0x000fe20000410000 */
[----:B------:R-:W-:Y:S01]  /*13f0*/  FFMA.FTZ R194, R195, R106, R154 ;  /* 0x0000006ac3c27223 */ /* 0x000fe2000001009a */
[----:B------:R-:W-:Y:S01]  /*1400*/  FMUL.FTZ R216, R213, R0 ;  /* 0x00000000d5d87220 */ /* 0x000fe20000410000 */
[----:B------:R-:W-:Y:S01]  /*1410*/  FFMA.FTZ R188, R207, R100, R148 ;  /* 0x00000064cfbc7223 */ /* 0x000fe20000010094 */
[----:B------:R-:W-:Y:S01]  /*1420*/  FFMA.FTZ R190, R211, R102, R150 ;  /* 0x00000066d3be7223 */ /* 0x000fe20000010096 */
[----:B------:R-:W-:Y:S01]  /*1430*/  FFMA.FTZ R193, R208, R105, R153 ;  /* 0x00000069d0c17223 */ /* 0x000fe20000010099 */
[----:B------:R-:W-:Y:S01]  /*1440*/  FFMA.FTZ R195, R210, R107, R155 ;  /* 0x0000006bd2c37223 */ /* 0x000fe2000001009b */
[----:B------:R-:W-:Y:S01]  /*1450*/  FFMA.FTZ R189, R212, R101, R149 ;  /* 0x00000065d4bd7223 */ /* 0x000fe20000010095 */
[----:B------:R-:W-:Y:S01]  /*1460*/  FFMA.FTZ R191, R216, R103, R151 ;  /* 0x00000067d8bf7223 */ /* 0x000fe20000010097 */
[----:B------:R-:W-:Y:S06]  /*1470*/  BRA `(.L_x_21764) ;  /* 0x0000000000707947 */ /* 0x000fec0003800000 */
.L_x_21763:
        /* <DEDUP_REMOVED lines=28> */
.L_x_21764:
[----:B------:R-:W0:Y:S02]  /*1640*/  LDC.64 R208, c[0x0][0x3a8] ;  /* 0x0000ea00ffd07b82 */ /* 0x000e240000000a00 */
[C---:B0-----:R-:W-:Y:S01]  /*1650*/  IMAD.WIDE.U32 R208, R206.reuse, 0x20, R208 ;  /* 0x00000020ced07825 */ /* 0x041fe200078e00d0 */
[----:B------:R-:W-:-:S04]  /*1660*/  IADD3 R206, PT, PT, R206, 0x20, RZ ;  /* 0x00000020cece7810 */ /* 0x000fc80007ffe0ff */
[----:B------:R1:W-:Y:S04]  /*1670*/  STG.E.128 desc[UR6][R208.64], R192 ;  /* 0x000000c0d0007986 */ /* 0x0003e8000c101d06 */
[----:B------:R1:W-:Y:S02]  /*1680*/  STG.E.128 desc[UR6][R208.64+0x10], R188 ;  /* 0x000010bcd0007986 */ /* 0x0003e4000c101d06 */
.L_x_21762:
[----:B------:R-:W-:Y:S05]  /*1690*/  BSYNC.RECONVERGENT B0 ;  /* 0x0000000000007941 */ /* 0x000fea0003800200 */
.L_x_21761:
        /* <DEDUP_REMOVED lines=9> */
[----:B--2---:R-:W-:-:S04]  /*1730*/  IMAD.WIDE.U32 R180, R206, 0x10, R180 ;  /* 0x00000010ceb47825 */ /* 0x004fc800078e00b4 */
[----:B---3--:R-:W-:Y:S02]  /*1740*/  @P0 IMAD.WIDE.U32 R184, R206, 0x20, R182 ;  /* 0x00000020ceb80825 */ /* 0x008fe400078e00b6 */
[----:B------:R-:W5:Y:S04]  /*1750*/  LDG.E.128 R180, desc[UR6][R180.64] ;  /* 0x00000006b4b47981 */ /* 0x000f68000c1e1d00 */
[----:B------:R2:W5:Y:S04]  /*1760*/  @P0 LDG.E.128 R152, desc[UR6][R184.64] ;  /* 0x00000006b8980981 */ /* 0x000568000c1e1d00 */
[----:B------:R2:W5:Y:S01]  /*1770*/  @P0 LDG.E.128 R148, desc[UR6][R184.64+0x10] ;  /* 0x00001006b8940981 */ /* 0x000562000c1e1d00 */
[----:B------:R-:W-:Y:S05]  /*1780*/  @!P0 BRA `(.L_x_21767) ;  /* 0x0000000000748947 */ /* 0x000fea0003800000 */
[C---:B--2--5:R-:W-:Y:S02]  /*1790*/  PRMT R184, R180.reuse, 0x7632, R184 ;  /* 0x00007632b4b87816 */ /* 0x064fe400000000b8 */
        /* <DEDUP_REMOVED lines=13> */
[----:B01----:R-:W-:Y:S01]  /*1870*/  SHF.L.U32 R209, R186, 0x10, RZ ;  /* 0x00000010bad17819 */ /* 0x003fe200000006ff */
        /* <DEDUP_REMOVED lines=14> */
.L_x_21767:
        /* <DEDUP_REMOVED lines=28> */
.L_x_21768:
[----:B------:R-:W0:Y:S02]  /*1b20*/  LDC.64 R208, c[0x0][0x3a8] ;  /* 0x0000ea00ffd07b82 */ /* 0x000e240000000a00 */
[C---:B0-----:R-:W-:Y:S01]  /*1b30*/  IMAD.WIDE.U32 R208, R206.reuse, 0x20, R208 ;  /* 0x00000020ced07825 */ /* 0x041fe200078e00d0 */
[----:B------:R-:W-:-:S04]  /*1b40*/  IADD3 R206, PT, PT, R206, 0x20, RZ ;  /* 0x00000020cece7810 */ /* 0x000fc80007ffe0ff */
[----:B------:R2:W-:Y:S04]  /*1b50*/  STG.E.128 desc[UR6][R208.64], R184 ;  /* 0x000000b8d0007986 */ /* 0x0005e8000c101d06 */
[----:B------:R2:W-:Y:S02]  /*1b60*/  STG.E.128 desc[UR6][R208.64+0x10], R180 ;  /* 0x000010b4d0007986 */ /* 0x0005e4000c101d06 */
.L_x_21766:
[----:B------:R-:W-:Y:S05]  /*1b70*/  BSYNC.RECONVERGENT B0 ;  /* 0x0000000000007941 */ /* 0x000fea0003800200 */
.L_x_21765:
        /* <DEDUP_REMOVED lines=9> */
[----:B---3--:R-:W-:-:S04]  /*1c10*/  IMAD.WIDE.U32 R156, R206, 0x10, R156 ;  /* 0x00000010ce9c7825 */ /* 0x008fc800078e009c */
[----:B----4-:R-:W-:Y:S02]  /*1c20*/  @P0 IMAD.WIDE.U32 R160, R206, 0x20, R158 ;  /* 0x00000020cea00825 */ /* 0x010fe400078e009e */
[----:B------:R-:W5:Y:S04]  /*1c30*/  LDG.E.128 R156, desc[UR6][R156.64] ;  /* 0x000000069c9c7981 */ /* 0x000f68000c1e1d00 */
[----:B------:R3:W5:Y:S04]  /*1c40*/  @P0 LDG.E.128 R152, desc[UR6][R160.64] ;  /* 0x00000006a0980981 */ /* 0x000768000c1e1d00 */
[----:B------:R3:W5:Y:S01]  /*1c50*/  @P0 LDG.E.128 R148, desc[UR6][R160.64+0x10] ;  /* 0x00001006a0940981 */ /* 0x000762000c1e1d00 */
[----:B------:R-:W-:Y:S05]  /*1c60*/  @!P0 BRA `(.L_x_21771) ;  /* 0x0000000000748947 */ /* 0x000fea0003800000 */
[C---:B---3-5:R-:W-:Y:S02]  /*1c70*/  PRMT R160, R156.reuse, 0x7632, R160 ;  /* 0x000076329ca07816 */ /* 0x068fe400000000a0 */
        /* <DEDUP_REMOVED lines=13> */
[----:B012---:R-:W-:Y:S01]  /*1d50*/  SHF.L.U32 R209, R162, 0x10, RZ ;  /* 0x00000010a2d17819 */ /* 0x007fe200000006ff */
        /* <DEDUP_REMOVED lines=14> */
.L_x_21771:
        /* <DEDUP_REMOVED lines=28> */
.L_x_21772:
[----:B------:R-:W0:Y:S02]  /*2000*/  LDC.64 R208, c[0x0][0x3a8] ;  /* 0x0000ea00ffd07b82 */ /* 0x000e240000000a00 */
[C---:B0-----:R-:W-:Y:S01]  /*2010*/  IMAD.WIDE.U32 R208, R206.reuse, 0x20, R208 ;  /* 0x00000020ced07825 */ /* 0x041fe200078e00d0 */
[----:B------:R-:W-:-:S04]  /*2020*/  IADD3 R206, PT, PT, R206, 0x20, RZ ;  /* 0x00000020cece7810 */ /* 0x000fc80007ffe0ff */
[----:B------:R3:W-:Y:S04]  /*2030*/  STG.E.128 desc[UR6][R208.64], R156 ;  /* 0x0000009cd0007986 */ /* 0x0007e8000c101d06 */
[----:B------:R3:W-:Y:S02]  /*2040*/  STG.E.128 desc[UR6][R208.64+0x10], R160 ;  /* 0x000010a0d0007986 */ /* 0x0007e4000c101d06 */
.L_x_21770:
[----:B------:R-:W-:Y:S05]  /*2050*/  BSYNC.RECONVERGENT B0 ;  /* 0x0000000000007941 */ /* 0x000fea0003800200 */
.L_x_21769:
        /* <DEDUP_REMOVED lines=9> */
[----:B----4-:R-:W-:-:S04]  /*20f0*/  IMAD.WIDE.U32 R164, R206, 0x10, R164 ;  /* 0x00000010cea47825 */ /* 0x010fc800078e00a4 */
[----:B0-----:R-:W-:Y:S02]  /*2100*/  @P0 IMAD.WIDE.U32 R168, R206, 0x20, R166 ;  /* 0x00000020cea80825 */ /* 0x001fe400078e00a6 */
[----:B------:R-:W5:Y:S04]  /*2110*/  LDG.E.128 R164, desc[UR6][R164.64] ;  /* 0x00000006a4a47981 */ /* 0x000f68000c1e1d00 */
        /* <DEDUP_REMOVED lines=17> */
[----:B-123--:R-:W-:Y:S01]  /*2230*/  SHF.L.U32 R209, R170, 0x10, RZ ;  /* 0x00000010aad17819 */ /* 0x00efe200000006ff */
        /* <DEDUP_REMOVED lines=14> */
.L_x_21775:
        /* <DEDUP_REMOVED lines=28> */
.L_x_21776:
[----:B------:R-:W0:Y:S02]  /*24e0*/  LDC.64 R208, c[0x0][0x3a8] ;  /* 0x0000ea00ffd07b82 */ /* 0x000e240000000a00 */
[C---:B0-----:R-:W-:Y:S01]  /*24f0*/  IMAD.WIDE.U32 R208, R206.reuse, 0x20, R208 ;  /* 0x00000020ced07825 */ /* 0x041fe200078e00d0 */
[----:B------:R-:W-:-:S04]  /*2500*/  IADD3 R206, PT, PT, R206, 0x20, RZ ;  /* 0x00000020cece7810 */ /* 0x000fc80007ffe0ff */
[----:B------:R4:W-:Y:S04]  /*2510*/  STG.E.128 desc[UR6][R208.64], R164 ;  /* 0x000000a4d0007986 */ /* 0x0009e8000c101d06 */
[----:B------:R4:W-:Y:S02]  /*2520*/  STG.E.128 desc[UR6][R208.64+0x10], R168 ;  /* 0x000010a8d0007986 */ /* 0x0009e4000c101d06 */
.L_x_21774:
[----:B------:R-:W-:Y:S05]  /*2530*/  BSYNC.RECONVERGENT B0 ;  /* 0x0000000000007941 */ /* 0x000fea0003800200 */
.L_x_21773:
        /* <DEDUP_REMOVED lines=15> */
[C---:B-----5:R-:W-:Y:S02]  /*2630*/  PRMT R178, R175.reuse, 0x7632, R178 ;  /* 0x00007632afb27816 */ /* 0x060fe400000000b2 */
[----:B------:R-:W-:Y:S02]  /*2640*/  SHF.L.U32 R179, R175, 0x10, RZ ;  /* 0x00000010afb37819 */ /* 0x000fe400000006ff */
[C---:B------:R-:W-:Y:S02]  /*2650*/  PRMT R175, R172.reuse, 0x7632, R175 ;  /* 0x00007632acaf7816 */ /* 0x040fe400000000af */
[----:B0-----:R-:W-:Y:S01]  /*2660*/  SHF.L.U32 R177, R172, 0x10, RZ ;  /* 0x00000010acb17819 */ /* 0x001fe200000006ff */
        /* <DEDUP_REMOVED lines=12> */
[----:B--234-:R-:W-:Y:S01]  /*2730*/  SHF.L.U32 R209, R176, 0x10, RZ ;  /* 0x00000010b0d17819 */ /* 0x01cfe200000006ff */
        /* <DEDUP_REMOVED lines=12> */
.L_x_21779:
        /* <DEDUP_REMOVED lines=28> */
.L_x_21780:
[----:B------:R-:W0:Y:S02]  /*29c0*/  LDC.64 R208, c[0x0][0x3a8] ;  /* 0x0000ea00ffd07b82 */ /* 0x000e240000000a00 */
[----:B0-----:R-:W-:-:S05]  /*29d0*/  IMAD.WIDE.U32 R206, R206, 0x20, R208 ;  /* 0x00000020cece7825 */ /* 0x001fca00078e00d0 */
[----:B------:R0:W-:Y:S04]  /*29e0*/  STG.E.128 desc[UR6][R206.64], R172 ;  /* 0x000000acce007986 */ /* 0x0001e8000c101d06 */
[----:B------:R0:W-:Y:S02]  /*29f0*/  STG.E.128 desc[UR6][R206.64+0x10], R176 ;  /* 0x000010b0ce007986 */ /* 0x0001e4000c101d06 */
.L_x_21778:
[----:B------:R-:W-:Y:S05]  /*2a00*/  BSYNC.RECONVERGENT B0 ;  /* 0x0000000000007941 */ /* 0x000fea0003800200 */
.L_x_21777:
[----:B------:R-:W-:Y:S01]  /*2a10*/  FADD.FTZ R0, RZ, R200 ;  /* 0x000000c8ff007221 */ /* 0x000fe20000010000 */
[C---:B------:R-:W-:Y:S01]  /*2a20*/  ISETP.GT.U32.AND P3, PT, R3.reuse, 0x3f, PT ;  /* 0x0000003f0300780c */ /* 0x040fe20003f64070 */
[----:B------:R-:W1:Y:S01]  /*2a30*/  S2R R212, SR_TID.X ;  /* 0x0000000000d47919 */ /* 0x000e620000002100 */
[----:B------:R-:W-:Y:S01]  /*2a40*/  ISETP.GT.U32.AND P2, PT, R3, 0x5f, PT ;  /* 0x0000005f0300780c */ /* 0x000fe20003f44070 */
[----:B0-----:R-:W-:Y:S01]  /*2a50*/  FADD.FTZ R207, R201, R0 ;  /* 0x00000000c9cf7221 */ /* 0x001fe20000010000 */
        /* <DEDUP_REMOVED lines=15> */
[----:B-1234-:R-:W-:-:S04]  /*2b50*/  FADD.FTZ R209, R193, R0 ;  /* 0x00000000c1d17221 */ /* 0x01efc80000010000 */
        /* <DEDUP_REMOVED lines=160> */
.L_x_21806:
        /* <DEDUP_REMOVED lines=11> */
[----:B0-----:R-:W0:Y:S01]  /*3610*/  @!P1 LDC.64 R210, c[0x0][0x3c8] ;  /* 0x0000f200ffd29b82 */ /* 0x001e220000000a00 */
[----:B-1----:R-:W-:-:S05]  /*3620*/  @!P1 IMAD.WIDE R208, R204, 0x4, R208 ;  /* 0x00000004ccd09825 */ /* 0x002fca00078e02d0 */
[----:B------:R1:W-:Y:S01]  /*3630*/  @!P1 STG.E desc[UR6][R208.64], R207 ;  /* 0x000000cfd0009986 */ /* 0x0003e2000c101906 */
[----:B0-----:R-:W-:-:S05]  /*3640*/  @!P1 IMAD.WIDE R210, R204, 0x4, R210 ;  /* 0x00000004ccd29825 */ /* 0x001fca00078e02d2 */
[----:B--2---:R1:W-:Y:S01]  /*3650*/  @!P1 STG.E desc[UR6][R210.64], R206 ;  /* 0x000000ced2009986 */ /* 0x0043e2000c101906 */
[----:B------:R-:W-:Y:S05]  /*3660*/  @!P4 BRA `(.L_x_21783) ;  /* 0x000000000080c947 */ /* 0x000fea0003800000 */
[----:B------:R-:W0:Y:S01]  /*3670*/  LDC.64 R212, c[0x0][0x428] ;  /* 0x00010a00ffd47b82 */ /* 0x000e220000000a00 */
[--C-:B-1----:R-:W-:Y:S01]  /*3680*/  FADD.FTZ R211, R202, -R0.reuse ;  /* 0x80000000cad37221 */ /* 0x102fe20000010000 */
        /* <DEDUP_REMOVED lines=30> */
.L_x_21783:
[----:B------:R-:W-:Y:S05]  /*3870*/  BSYNC.RECONVERGENT B0 ;  /* 0x0000000000007941 */ /* 0x000fea0003800200 */
.L_x_21782:
[----:B------:R-:W-:Y:S01]  /*3880*/  ISETP.GE.U32.AND P0, PT, R3, 0x40, PT ;  /* 0x000000400300780c */ /* 0x000fe20003f06070 */
[----:B------:R-:W-:-:S12]  /*3890*/  BSSY.RECONVERGENT B0, `(.L_x_21784) ;  /* 0x0000022000007945 */ /* 0x000fd80003800200 */
[----:B------:R-:W-:Y:S05]  /*38a0*/  @!P0 BRA `(.L_x_21785) ;  /* 0x0000000000808947 */ /* 0x000fea0003800000 */
[----:B0-----:R-:W0:Y:S01]  /*38b0*/  LDC.64 R212, c[0x0][0x428] ;  /* 0x00010a00ffd47b82 */ /* 0x001e220000000a00 */
        /* <DEDUP_REMOVED lines=31> */
.L_x_21785:
[----:B------:R-:W-:Y:S05]  /*3ab0*/  BSYNC.RECONVERGENT B0 ;  /* 0x0000000000007941 */ /* 0x000fea0003800200 */
.L_x_21784:
[----:B------:R-:W-:Y:S01]  /*3ac0*/  ISETP.GE.U32.AND P0, PT, R3, 0x60, PT ;  /* 0x000000600300780c */ /* 0x000fe20003f06070 */
[----:B------:R-:W-:-:S12]  /*3ad0*/  BSSY.RECONVERGENT B0, `(.L_x_21786) ;  /* 0x0000022000007945 */ /* 0x000fd80003800200 */
[----:B------:R-:W-:Y:S05]  /*3ae0*/  @!P0 BRA `(.L_x_21787) ;  /* 0x0000000000808947 */ /* 0x000fea0003800000 */
[----:B0-2---:R-:W0:Y:S01]  /*3af0*/  LDC.64 R212, c[0x0][0x428] ;  /* 0x00010a00ffd47b82 */ /* 0x005e220000000a00 */
        /* <DEDUP_REMOVED lines=31> */
.L_x_21787:
[----:B------:R-:W-:Y:S05]  /*3cf0*/  BSYNC.RECONVERGENT B0 ;  /* 0x0000000000007941 */ /* 0x000fea0003800200 */
.L_x_21786:
[----:B------:R-:W-:Y:S01]  /*3d00*/  ISETP.GE.U32.AND P0, PT, R3, 0x80, PT ;  /* 0x000000800300780c */ /* 0x000fe20003f06070 */
[----:B------:R-:W-:-:S12]  /*3d10*/  BSSY.RECONVERGENT B0, `(.L_x_21788) ;  /* 0x0000022000007945 */ /* 0x000fd80003800200 */
[----:B------:R-:W-:Y:S05]  /*3d20*/  @!P0 BRA `(.L_x_21789) ;  /* 0x0000000000808947 */ /* 0x000fea0003800000 */
[----:B0-23--:R-:W0:Y:S01]  /*3d30*/  LDC.64 R212, c[0x0][0x428] ;  /* 0x00010a00ffd47b82 */ /* 0x00de220000000a00 */
        /* <DEDUP_REMOVED lines=31> */
.L_x_21789:
[----:B------:R-:W-:Y:S05]  /*3f30*/  BSYNC.RECONVERGENT B0 ;  /* 0x0000000000007941 */ /* 0x000fea0003800200 */
.L_x_21788:
[----:B------:R-:W-:Y:S01]  /*3f40*/  ISETP.GE.U32.AND P0, PT, R3, 0xa0, PT ;  /* 0x000000a00300780c */ /* 0x000fe20003f06070 */
[----:B------:R-:W-:-:S12]  /*3f50*/  BSSY.RECONVERGENT B0, `(.L_x_21790) ;  /* 0x0000022000007945 */ /* 0x000fd80003800200 */
[----:B------:R-:W-:Y:S05]  /*3f60*/  @!P0 BRA `(.L_x_21791) ;  /* 0x0000000000808947 */ /* 0x000fea0003800000 */
[----:B0-234-:R-:W0:Y:S01]  /*3f70*/  LDC.64 R212, c[0x0][0x428] ;  /* 0x00010a00ffd47b82 */ /* 0x01de220000000a00 */
        /* <DEDUP_REMOVED lines=31> */
.L_x_21791:
[----:B------:R-:W-:Y:S05]  /*4170*/  BSYNC.RECONVERGENT B0 ;  /* 0x0000000000007941 */ /* 0x000fea0003800200 */
.L_x_21790:
        /* <DEDUP_REMOVED lines=32> */
[----:B------:R-:W-:-:S05]  /*4380*/  F2FP.BF16.F32.PACK_AB R216, R0, R207 ;  /* 0x000000cf00d8723e */ /* 0x000fca00000010ff */
[----:B------:R0:W-:Y:S02]  /*4390*/  STG.E.128 desc[UR6][R208.64], R216 ;  /* 0x000000d8d0007986 */ /* 0x0001e4000c101d06 */
.L_x_21793:
[----:B------:R-:W-:Y:S05]  /*43a0*/  BSYNC.RECONVERGENT B0 ;  /* 0x0000000000007941 */ /* 0x000fea0003800200 */
.L_x_21792:
[----:B-1----:R-:W1:Y:S02]  /*43b0*/  LDC.64 R206, c[0x0][0x380] ;  /* 0x0000e000ffce7b82 */ /* 0x002e640000000a00 */
[----:B-1----:R-:W-:-:S04]  /*43c0*/  LEA R204, R206, R204, 0x2 ;  /* 0x000000cccecc7211 */ /* 0x002fc800078e10ff */
[----:B------:R-:W-:-:S13]  /*43d0*/  ISETP.GE.AND P0, PT, R204, R207, PT ;  /* 0x000000cfcc00720c */ /* 0x000fda0003f06270 */
[----:B------:R-:W-:Y:S05]  /*43e0*/  @!P0 BRA `(.L_x_21794) ;  /* 0xffffffc8001c8947 */ /* 0x000fea000383ffff */
[----:B------:R-:W-:Y:S05]  /*43f0*/  EXIT ;  /* 0x000000000000794d */ /* 0x000fea0003800000 */
.L_x_21781:
        /* <DEDUP_REMOVED lines=8> */
.L_x_21796:
[----:B------:R-:W-:Y:S05]  /*4480*/  BSYNC B0 ;  /* 0x0000000000007941 */ /* 0x000fea0003800000 */
.L_x_21795:
        /* <DEDUP_REMOVED lines=10> */
.L_x_21797:
[----:B------:R-:W-:Y:S01]  /*4530*/  HFMA2 R217, -RZ, RZ, 0, 2.384185791015625e-07 ;  /* 0x00000004ffd97431 */ /* 0x000fe200000001ff */
[----:B------:R-:W-:-:S05]  /*4540*/  MOV R209, R213 ;  /* 0x000000d500d17202 */ /* 0x000fca0000000f00 */
[----:B------:R-:W-:-:S05]  /*4550*/  FADD.FTZ R209, R208, R209 ;  /* 0x000000d1d0d17221 */ /* 0x000fca0000010000 */
[----:B------:R-:W-:-:S07]  /*4560*/  MOV R216, R209 ;  /* 0x000000d100d87202 */ /* 0x000fce0000000f00 */
[----:B------:R-:W-:Y:S05]  /*4570*/  WARPSYNC.COLLECTIVE R215, `(.L_x_21798) ;  /* 0x00000000d7087348 */ /* 0x000fea0003c00000 */
[----:B------:R0:W1:Y:S02]  /*4580*/  SHFL.BFLY P6, R213, R216, R217, R218 ;  /* 0x0c0000d9d8d57389 */ /* 0x00006400000c00da */
[----:B01----:R-:W-:Y:S05]  /*4590*/  ENDCOLLECTIVE ;  /* 0x000000000000791b */ /* 0x003fea0003800000 */
.L_x_21798:
[----:B------:R-:W-:Y:S01]  /*45a0*/  HFMA2 R217, -RZ, RZ, 0, 4.76837158203125e-07 ;  /* 0x00000008ffd97431 */ /* 0x000fe200000001ff */
[----:B------:R-:W-:-:S05]  /*45b0*/  MOV R0, R213 ;  /* 0x000000d500007202 */ /* 0x000fca0000000f00 */
[----:B------:R-:W-:-:S05]  /*45c0*/  FADD.FTZ R210, R209, R0 ;  /* 0x00000000d1d27221 */ /* 0x000fca0000010000 */
[----:B------:R-:W-:-:S07]  /*45d0*/  MOV R216, R210 ;  /* 0x000000d200d87202 */ /* 0x000fce0000000f00 */
[----:B------:R-:W-:Y:S05]  /*45e0*/  WARPSYNC.COLLECTIVE R215, `(.L_x_21799) ;  /* 0x00000000d7087348 */ /* 0x000fea0003c00000 */
[----:B------:R0:W1:Y:S02]  /*45f0*/  SHFL.BFLY P6, R213, R216, R217, R218 ;  /* 0x0c0000d9d8d57389 */ /* 0x00006400000c00da */
[----:B01----:R-:W-:Y:S05]  /*4600*/  ENDCOLLECTIVE ;  /* 0x000000000000791b */ /* 0x003fea0003800000 */
.L_x_21799:
[----:B------:R-:W-:Y:S01]  /*4610*/  HFMA2 R217, -RZ, RZ, 0, 9.5367431640625e-07 ;  /* 0x00000010ffd97431 */ /* 0x000fe200000001ff */
[----:B------:R-:W-:-:S05]  /*4620*/  MOV R211, R213 ;  /* 0x000000d500d37202 */ /* 0x000fca0000000f00 */
[----:B------:R-:W-:-:S05]  /*4630*/  FADD.FTZ R211, R210, R211 ;  /* 0x000000d3d2d37221 */ /* 0x000fca0000010000 */
[----:B------:R-:W-:-:S07]  /*4640*/  MOV R216, R211 ;  /* 0x000000d300d87202 */ /* 0x000fce0000000f00 */
[----:B------:R-:W-:Y:S05]  /*4650*/  WARPSYNC.COLLECTIVE R215, `(.L_x_21800) ;  /* 0x00000000d7087348 */ /* 0x000fea0003c00000 */
[----:B------:R0:W1:Y:S02]  /*4660*/  SHFL.BFLY P6, R213, R216, R217, R218 ;  /* 0x0c0000d9d8d57389 */ /* 0x00006400000c00da */
[----:B01----:R-:W-:Y:S05]  /*4670*/  ENDCOLLECTIVE ;  /* 0x000000000000791b */ /* 0x003fea0003800000 */
.L_x_21800:
        /* <DEDUP_REMOVED lines=106> */
.L_x_21801:
[----:B------:R-:W-:Y:S01]  /*4d20*/  HFMA2 R217, -RZ, RZ, 0, 1.1920928955078125e-07 ;  /* 0x00000002ffd97431 */ /* 0x000fe200000001ff */
[----:B------:R-:W-:-:S05]  /*4d30*/  MOV R209, R213 ;  /* 0x000000d500d17202 */ /* 0x000fca0000000f00 */
[----:B------:R-:W-:-:S05]  /*4d40*/  FADD.FTZ R209, R0, R209 ;  /* 0x000000d100d17221 */ /* 0x000fca0000010000 */
[----:B------:R-:W-:-:S07]  /*4d50*/  MOV R216, R209 ;  /* 0x000000d100d87202 */ /* 0x000fce0000000f00 */
[----:B------:R-:W-:Y:S05]  /*4d60*/  WARPSYNC.COLLECTIVE R215, `(.L_x_21802) ;  /* 0x00000000d7087348 */ /* 0x000fea0003c00000 */
[----:B------:R0:W1:Y:S02]  /*4d70*/  SHFL.BFLY P6, R213, R216, R217, R218 ;  /* 0x0c0000d9d8d57389 */ /* 0x00006400000c00da */
[----:B01----:R-:W-:Y:S05]  /*4d80*/  ENDCOLLECTIVE ;  /* 0x000000000000791b */ /* 0x003fea0003800000 */
.L_x_21802:
[----:B------:R-:W-:Y:S01]  /*4d90*/  HFMA2 R217, -RZ, RZ, 0, 2.384185791015625e-07 ;  /* 0x00000004ffd97431 */ /* 0x000fe200000001ff */
[----:B------:R-:W-:-:S05]  /*4da0*/  MOV R208, R213 ;  /* 0x000000d500d07202 */ /* 0x000fca0000000f00 */
[----:B------:R-:W-:-:S05]  /*4db0*/  FADD.FTZ R208, R209, R208 ;  /* 0x000000d0d1d07221 */ /* 0x000fca0000010000 */
[----:B------:R-:W-:-:S07]  /*4dc0*/  MOV R216, R208 ;  /* 0x000000d000d87202 */ /* 0x000fce0000000f00 */
[----:B------:R-:W-:Y:S05]  /*4dd0*/  WARPSYNC.COLLECTIVE R215, `(.L_x_21803) ;  /* 0x00000000d7087348 */ /* 0x000fea0003c00000 */
[----:B------:R0:W1:Y:S02]  /*4de0*/  SHFL.BFLY P6, R213, R216, R217, R218 ;  /* 0x0c0000d9d8d57389 */ /* 0x00006400000c00da */
[----:B01----:R-:W-:Y:S05]  /*4df0*/  ENDCOLLECTIVE ;  /* 0x000000000000791b */ /* 0x003fea0003800000 */
.L_x_21803:
[----:B------:R-:W-:Y:S01]  /*4e00*/  HFMA2 R217, -RZ, RZ, 0, 4.76837158203125e-07 ;  /* 0x00000008ffd97431 */ /* 0x000fe200000001ff */
[----:B------:R-:W-:-:S05]  /*4e10*/  MOV R211, R213 ;  /* 0x000000d500d37202 */ /* 0x000fca0000000f00 */
[----:B------:R-:W-:-:S05]  /*4e20*/  FADD.FTZ R211, R208, R211 ;  /* 0x000000d3d0d37221 */ /* 0x000fca0000010000 */
[----:B------:R-:W-:-:S07]  /*4e30*/  MOV R216, R211 ;  /* 0x000000d300d87202 */ /* 0x000fce0000000f00 */
[----:B------:R-:W-:Y:S05]  /*4e40*/  WARPSYNC.COLLECTIVE R215, `(.L_x_21804) ;  /* 0x00000000d7087348 */ /* 0x000fea0003c00000 */
[----:B------:R0:W1:Y:S02]  /*4e50*/  SHFL.BFLY P6, R213, R216, R217, R218 ;  /* 0x0c0000d9d8d57389 */ /* 0x00006400000c00da */
[----:B01----:R-:W-:Y:S05]  /*4e60*/  ENDCOLLECTIVE ;  /* 0x000000000000791b */ /* 0x003fea0003800000 */
.L_x_21804:
[----:B------:R-:W-:Y:S01]  /*4e70*/  HFMA2 R217, -RZ, RZ, 0, 9.5367431640625e-07 ;  /* 0x00000010ffd97431 */ /* 0x000fe200000001ff */
[----:B------:R-:W-:-:S05]  /*4e80*/  MOV R210, R213 ;  /* 0x000000d500d27202 */ /* 0x000fca0000000f00 */
[----:B------:R-:W-:-:S05]  /*4e90*/  FADD.FTZ R210, R211, R210 ;  /* 0x000000d2d3d27221 */ /* 0x000fca0000010000 */
[----:B------:R-:W-:-:S07]  /*4ea0*/  MOV R216, R210 ;  /* 0x000000d200d87202 */ /* 0x000fce0000000f00 */
[----:B------:R-:W-:Y:S05]  /*4eb0*/  WARPSYNC.COLLECTIVE R215, `(.L_x_21805) ;  /* 0x00000000d7087348 */ /* 0x000fea0003c00000 */
[----:B------:R0:W1:Y:S02]  /*4ec0*/  SHFL.BFLY P6, R213, R216, R217, R218 ;  /* 0x0c0000d9d8d57389 */ /* 0x00006400000c00da */
[----:B01----:R-:W-:Y:S05]  /*4ed0*/  ENDCOLLECTIVE ;  /* 0x000000000000791b */ /* 0x003fea0003800000 */
.L_x_21805:
[----:B------:R-:W-:Y:S05]  /*4ee0*/  BRA `(.L_x_21806) ;  /* 0xffffffe4009c7947 */ /* 0x000fea000383ffff */
.L_x_21807:
        /* <DEDUP_REMOVED lines=9> */
.L_x_54396:


//--------------------- .text._ZN10layer_norm13ln_fwd_kernelINS_13Kernel_traitsIf13__nv_bfloat16fS2_fjLj1536ELj1ELj4ELj1ELj16ENS_18Kernel_traits_baseILj1536EfS2_fS2_fjLj128EEEEELb0ELb1ELb0ELb1EEEvNS_9FwdParamsE --------------------------
	.section	.text._ZN10layer_norm13ln_fwd_kernelINS_13Kernel_traitsIf13__nv_bfloat16fS2_fjLj1536ELj1ELj4ELj1ELj16ENS_18Kernel_traits_baseILj1536EfS2_fS2_fjLj128EEEEELb0ELb1ELb0ELb1EEEvNS_9FwdParamsE,"ax",@progbits
	.align	128
        .global         _ZN10layer_norm13ln_fwd_kernelINS_13Kernel_traitsIf13__nv_bfloat16fS2_fjLj1536ELj1ELj4ELj1ELj16ENS_18Kernel_traits_baseILj1536EfS2_fS2_fjLj128EEEEELb0ELb1ELb0ELb1EEEvNS_9FwdParamsE
        .type           _ZN10layer_norm13ln_fwd_kernelINS_13Kernel_traitsIf13__nv_bfloat16fS2_fjLj1536ELj1ELj4ELj1ELj16ENS_18Kernel_traits_baseILj1536EfS2_fS2_fjLj128EEEEELb0ELb1ELb0ELb1EEEvNS_9FwdParamsE,@function
        .size           _ZN10layer_norm13ln_fwd_kernelINS_13Kernel_traitsIf13__nv_bfloat16fS2_fjLj1536ELj1ELj4ELj1ELj16ENS_18Kernel_traits_baseILj1536EfS2_fS2_fjLj128EEEEELb0ELb1ELb0ELb1EEEvNS_9FwdParamsE,(.L_x_54397 - _ZN10layer_norm13ln_fwd_kernelINS_13Kernel_traitsIf13__nv_bfloat16fS2_fjLj1536ELj1ELj4ELj1ELj16ENS_18Kernel_traits_baseILj1536EfS2_fS2_fjLj128EEEEELb0ELb1ELb0ELb1EEEvNS_9FwdParamsE)
        .other          _ZN10layer_norm13ln_fwd_kernelINS_13Kernel_traitsIf13__nv_bfloat16fS2_fjLj1536ELj1ELj4ELj1ELj16ENS_18Kernel_traits_baseILj1536EfS2_fS2_fjLj128EEEEELb0ELb1ELb0ELb1EEEvNS_9FwdParamsE,@"STO_CUDA_ENTRY STV_DEFAULT"
_ZN10layer_norm13ln_fwd_kernelINS_13Kernel_traitsIf13__nv_bfloat16fS2_fjLj1536ELj1ELj4ELj1ELj16ENS_18Kernel_traits_baseILj1536EfS2_fS2_fjLj128EEEEELb0ELb1ELb0ELb1EEEvNS_9FwdParamsE:
.text._ZN10layer_norm13ln_fwd_kernelINS_13Kernel_traitsIf13__nv_bfloat16fS2_fjLj1536ELj1ELj4ELj1ELj16ENS_18Kernel_traits_baseILj1536EfS2_fS2_fjLj128EEEEELb0ELb1ELb0ELb1EEEvNS_9FwdParamsE:
        /* <DEDUP_REMOVED lines=55> */
.L_x_21808:
        /* <DEDUP_REMOVED lines=48> */
[----:B------:R-:W5:Y:S04]  /*0670*/  LDG.E.128 R136, desc[UR6][R52.64+0x1010] ;  /* 0x0010100634887981 */ /* 0x000f68000c1e1d00 */
[----:B------:R-:W5:Y:S04]  /*0680*/  LDG.E.128 R140, desc[UR6][R52.64+0x1400] ;  /* 0x00140006348c7981 */ /* 0x000f68000c1e1d00 */
[----:B------:R0:W5:Y:S02]  /*0690*/  LDG.E.128 R144, desc[UR6][R52.64+0x1410] ;  /* 0x0014100634907981 */ /* 0x000164000c1e1d00 */
[----:B0-----:R-:W-:-:S07]  /*06a0*/  CS2R R52, SRZ ;  /* 0x0000000000347805 */ /* 0x001fce000001ff00 */
.L_x_21809:
        /* <DEDUP_REMOVED lines=10> */
.L_x_21823:
[----:B0-----:R-:W0:Y:S01]  /*0750*/  @P0 LDC.64 R2, c[0x0][0x3e0] ;  /* 0x0000f800ff020b82 */ /* 0x001e220000000a00 */
[----:B------:R-:W-:-:S05]  /*0760*/  IMAD R0, R205, UR10, RZ ;  /* 0x0000000acd007c24 */ /* 0x000fca000f8e02ff */
[----:B------:R-:W-:Y:S02]  /*0770*/  SHF.R.S32.HI R159, RZ, 0x1f, R0 ;  /* 0x0000001fff9f7819 */ /* 0x000fe40000011400 */
[----:B------:R-:W1:Y:S02]  /*0780*/  LDC.64 R156, c[0x0][0x390] ;  /* 0x0000e400ff9c7b82 */ /* 0x000e640000000a00 */
[----:B------:R-:W-:-:S04]  /*0790*/  LEA.HI R159, R159, R0, RZ, 0x3 ;  /* 0x000000009f9f7211 */ /* 0x000fc800078f18ff */
[----:B------:R-:W-:Y:S01]  /*07a0*/  LEA.HI.SX32 R210, R159, R204, 0x1d ;  /* 0x000000cc9fd27211 */ /* 0x000fe200078feaff */
[----:B0-----:R-:W-:-:S06]  /*07b0*/  @P0 IMAD.WIDE R2, R205, 0x2, R2 ;  /* 0x00000002cd020825 */ /* 0x001fcc00078e0202 */
[----:B------:R-:W2:Y:S01]  /*07c0*/  @P0 LDG.E.U16 R2, desc[UR6][R2.64] ;  /* 0x0000000602020981 */ /* 0x000ea2000c1e1500 */
[----:B-1----:R-:W-:-:S05]  /*07d0*/  IMAD.WIDE.U32 R158, R210, 0x10, R156 ;  /* 0x00000010d29e7825 */ /* 0x002fca00078e009c */
[----:B-----5:R0:W5:Y:S01]  /*07e0*/  LDG.E.128 R164, desc[UR6][R158.64] ;  /* 0x000000069ea47981 */ /* 0x020162000c1e1d00 */
[----:B------:R-:W-:Y:S01]  /*07f0*/  ISETP.NE.U32.AND P1, PT, RZ, UR8, PT ;  /* 0x00000008ff007c0c */ /* 0x000fe2000bf25070 */
[----:B------:R-:W-:-:S03]  /*0800*/  HFMA2 R0, -RZ, RZ, 1.875, 0 ;  /* 0x3f800000ff007431 */ /* 0x000fc600000001ff */
[----:B------:R-:W-:Y:S02]  /*0810*/  ISETP.NE.AND.EX P1, PT, RZ, UR9, PT, P1 ;  /* 0x00000009ff007c0c */ /* 0x000fe4000bf25310 */
[----:B--2---:R-:W-:-:S11]  /*0820*/  @P0 SHF.L.U32 R0, R2, 0x10, RZ ;  /* 0x0000001002000819 */ /* 0x004fd600000006ff */
[----:B0-----:R-:W-:Y:S05]  /*0830*/  @!P1 BRA `(.L_x_21810) ;  /* 0x0000000000849947 */ /* 0x001fea0003800000 */
[----:B------:R-:W0:Y:S02]  /*0840*/  LDC.64 R2, c[0x0][0x3a0] ;  /* 0x0000e800ff027b82 */ /* 0x000e240000000a00 */
[----:B0-----:R-:W-:-:S05]  /*0850*/  IMAD.WIDE.U32 R2, R210, 0x20, R2 ;  /* 0x00000020d2027825 */ /* 0x001fca00078e0002 */
[----:B------:R-:W2:Y:S04]  /*0860*/  LDG.E.128 R148, desc[UR6][R2.64] ;  /* 0x0000000602947981 */ /* 0x000ea8000c1e1d00 */
[----:B------:R0:W3:Y:S01]  /*0870*/  LDG.E.128 R152, desc[UR6][R2.64+0x10] ;  /* 0x0000100602987981 */ /* 0x0000e2000c1e1d00 */
[C---:B-----5:R-:W-:Y:S02]  /*0880*/  PRMT R158, R164.reuse, 0x7632, R158 ;  /* 0x00007632a49e7816 */ /* 0x060fe4000000009e */
[----:B------:R-:W-:Y:S02]  /*0890*/  SHF.L.U32 R159, R164, 0x10, RZ ;  /* 0x00000010a49f7819 */ /* 0x000fe400000006ff */
[----:B------:R-:W-:Y:S02]  /*08a0*/  PRMT R160, R165, 0x7632, R160 ;  /* 0x00007632a5a07816 */ /* 0x000fe400000000a0 */
        /* <DEDUP_REMOVED lines=26> */
.L_x_21810:
[----:B-----5:R-:W-:Y:S02]  /*0a50*/  PRMT R2, R164, 0x7632, R2 ;  /* 0x00007632a4027816 */ /* 0x020fe40000000002 */
[----:B------:R-:W-:Y:S02]  /*0a60*/  PRMT R158, R165, 0x7632, R158 ;  /* 0x00007632a59e7816 */ /* 0x000fe4000000009e */
[----:B------:R-:W-:Y:S02]  /*0a70*/  PRMT R160, R166, 0x7632, R160 ;  /* 0x00007632a6a07816 */ /* 0x000fe400000000a0 */
[C---:B------:R-:W-:Y:S02]  /*0a80*/  PRMT R162, R167.reuse, 0x7632, R162 ;  /* 0x00007632a7a27816 */ /* 0x040fe400000000a2 */
        /* <DEDUP_REMOVED lines=24> */
.L_x_21811:
        /* <DEDUP_REMOVED lines=10> */
[----:B------:R0:W5:Y:S01]  /*0cb0*/  LDG.E.128 R168, desc[UR6][R160.64] ;  /* 0x00000006a0a87981 */ /* 0x000162000c1e1d00 */
[----:B------:R-:W-:Y:S05]  /*0cc0*/  @!P1 BRA `(.L_x_21812) ;  /* 0x0000000000749947 */ /* 0x000fea0003800000 */
[----:B0----5:R-:W-:Y:S02]  /*0cd0*/  PRMT R158, R168, 0x7632, R158 ;  /* 0x00007632a89e7816 */ /* 0x021fe4000000009e */
        /* <DEDUP_REMOVED lines=28> */
.L_x_21812:
        /* <DEDUP_REMOVED lines=28> */
.L_x_21813:
        /* <DEDUP_REMOVED lines=39> */
[----:B------:R-:W-:Y:S06]  /*12d0*/  BRA `(.L_x_21815) ;  /* 0x0000000000707947 */ /* 0x000fec0003800000 */
.L_x_21814:
        /* <DEDUP_REMOVED lines=28> */
.L_x_21815:
        /* <DEDUP_REMOVED lines=40> */
.L_x_21816:
        /* <DEDUP_REMOVED lines=28> */
.L_x_21817:
        /* <DEDUP_REMOVED lines=39> */
[----:B------:R-:W-:Y:S06]  /*1b50*/  BRA `(.L_x_21819) ;  /* 0x0000000000707947 */ /* 0x000fec0003800000 */
.L_x_21818:
        /* <DEDUP_REMOVED lines=28> */
.L_x_21819:
        /* <DEDUP_REMOVED lines=40> */
.L_x_21820:
        /* <DEDUP_REMOVED lines=28> */
.L_x_21821:
        /* <DEDUP_REMOVED lines=172> */
.L_x_21835:
[----:B------:R-:W-:Y:S01]  /*2c20*/  FMUL.FTZ R0, R212, R212 ;  /* 0x000000d4d4007220 */ /* 0x000fe20000410000 */
[----:B------:R-:W-:Y:S01]  /*2c30*/  ISETP.NE.AND P2, PT, RZ, UR12, PT ;  /* 0x0000000cff007c0c */ /* 0x000fe2000bf45270 */
[----:B-1----:R-:W-:-:S03]  /*2c40*/  FADD.FTZ R215, R216, R215 ;  /* 0x000000d7d8d77221 */ /* 0x002fc60000010000 */
[----:B------:R-:W-:Y:S01]  /*2c50*/  FSEL R3, R0, RZ, P2 ;  /* 0x000000ff00037208 */ /* 0x000fe20001000000 */
[----:B------:R-:W-:Y:S01]  /*2c60*/  FFMA.FTZ R2, R215, R2, UR11 ;  /* 0x0000000bd7027e23 */ /* 0x000fe20008010002 */
[----:B------:R-:W-:-:S03]  /*2c70*/  FSEL R0, R212, RZ, !P2 ;  /* 0x000000ffd4007208 */ /* 0x000fc60005000000 */
[----:B------:R-:W-:Y:S02]  /*2c80*/  FADD.FTZ R215, R2, R3 ;  /* 0x0000000302d77221 */ /* 0x000fe40000010000 */
[----:B------:R-:W1:Y:S01]  /*2c90*/  @!P1 LDC.64 R2, c[0x0][0x3c0] ;  /* 0x0000f000ff029b82 */ /* 0x000e620000000a00 */
[C---:B------:R-:W-:Y:S01]  /*2ca0*/  FADD.FTZ R213, -R0.reuse, R176 ;  /* 0x000000b000d57221 */ /* 0x040fe20000010100 */
[C---:B------:R-:W-:Y:S01]  /*2cb0*/  FADD.FTZ R214, -R0.reuse, R177 ;  /* 0x000000b100d67221 */ /* 0x040fe20000010100 */
[C---:B------:R-:W-:Y:S01]  /*2cc0*/  FADD.FTZ R226, -R0.reuse, R156 ;  /* 0x0000009c00e27221 */ /* 0x040fe20000010100 */
[----:B------:R-:W2:Y:S01]  /*2cd0*/  MUFU.RSQ R215, R215 ;  /* 0x000000d700d77308 */ /* 0x000ea20000001400 */
[C---:B------:R-:W-:Y:S01]  /*2ce0*/  FADD.FTZ R228, -R0.reuse, R157 ;  /* 0x0000009d00e47221 */ /* 0x040fe20000010100 */
[C---:B------:R-:W-:Y:S01]  /*2cf0*/  FADD.FTZ R200, -R0.reuse, R200 ;  /* 0x000000c800c87221 */ /* 0x040fe20000010100 */
[C---:B------:R-:W-:Y:S01]  /*2d00*/  FADD.FTZ R201, -R0.reuse, R201 ;  /* 0x000000c900c97221 */ /* 0x040fe20000010100 */
[----:B------:R-:W3:Y:S01]  /*2d10*/  @!P1 LDC.64 R176, c[0x0][0x3c8] ;  /* 0x0000f200ffb09b82 */ /* 0x000ee20000000a00 */
[C---:B------:R-:W-:Y:S01]  /*2d20*/  FADD.FTZ R196, -R0.reuse, R196 ;  /* 0x000000c400c47221 */ /* 0x040fe20000010100 */
[C---:B------:R-:W-:Y:S01]  /*2d30*/  FADD.FTZ R197, -R0.reuse, R197 ;  /* 0x000000c500c57221 */ /* 0x040fe20000010100 */
        /* <DEDUP_REMOVED lines=9> */
[C---:B------:R-:W-:Y:S01]  /*2dd0*/  FADD.FTZ R171, -R0.reuse, R171 ;  /* 0x000000ab00ab7221 */ /* 0x040fe20000010100 */
[----:B------:R-:W-:Y:S01]  /*2de0*/  FADD.FTZ R162, -R0, R162 ;  /* 0x000000a200a27221 */ /* 0x000fe20000010100 */
[C---:B--2---:R-:W-:Y:S01]  /*2df0*/  FMUL.FTZ R161, R215.reuse, R200 ;  /* 0x000000c8d7a17220 */ /* 0x044fe20000410000 */
[----:B------:R-:W-:Y:S01]  /*2e00*/  FMUL.FTZ R200, R215, R201 ;  /* 0x000000c9d7c87220 */ /* 0x000fe20000410000 */
[----:B-1----:R-:W-:-:S04]  /*2e10*/  @!P1 IMAD.WIDE R2, R205, 0x4, R2 ;  /* 0x00000004cd029825 */ /* 0x002fc800078e0202 */
[C---:B------:R-:W-:Y:S01]  /*2e20*/  FMUL.FTZ R201, R215.reuse, R196 ;  /* 0x000000c4d7c97220 */ /* 0x040fe20000410000 */
[C---:B------:R-:W-:Y:S01]  /*2e30*/  FMUL.FTZ R196, R215.reuse, R197 ;  /* 0x000000c5d7c47220 */ /* 0x040fe20000410000 */
[C---:B------:R-:W-:Y:S01]  /*2e40*/  FMUL.FTZ R163, R215.reuse, R202 ;  /* 0x000000cad7a37220 */ /* 0x040fe20000410000 */
[C---:B------:R-:W-:Y:S01]  /*2e50*/  FMUL.FTZ R197, R215.reuse, R198 ;  /* 0x000000c6d7c57220 */ /* 0x040fe20000410000 */
[C---:B------:R-:W-:Y:S01]  /*2e60*/  FMUL.FTZ R202, R215.reuse, R203 ;  /* 0x000000cbd7ca7220 */ /* 0x040fe20000410000 */
[C---:B------:R-:W-:Y:S01]  /*2e70*/  FMUL.FTZ R198, R215.reuse, R199 ;  /* 0x000000c7d7c67220 */ /* 0x040fe20000410000 */
[C---:B------:R-:W-:Y:S01]  /*2e80*/  FADD.FTZ R192, -R0.reuse, R192 ;  /* 0x000000c000c07221 */ /* 0x040fe20000010100 */
[C---:B------:R-:W-:Y:S01]  /*2e90*/  FADD.FTZ R193, -R0.reuse, R193 ;  /* 0x000000c100c17221 */ /* 0x040fe20000010100 */
[----:B------:R-:W-:Y:S01]  /*2ea0*/  FMUL.FTZ R203, R215, R160 ;  /* 0x000000a0d7cb7220 */ /* 0x000fe20000410000 */
[C---:B------:R-:W-:Y:S01]  /*2eb0*/  FADD.FTZ R184, -R0.reuse, R184 ;  /* 0x000000b800b87221 */ /* 0x040fe20000010100 */
[----:B------:R1:W-:Y:S01]  /*2ec0*/  @!P1 STG.E desc[UR6][R2.64], R212 ;  /* 0x000000d402009986 */ /* 0x0003e2000c101906 */
[----:B------:R-:W-:Y:S01]  /*2ed0*/  FFMA.FTZ R160, R161, R4, R52 ;  /* 0x00000004a1a07223 */ /* 0x000fe20000010034 */
[C---:B------:R-:W-:Y:S01]  /*2ee0*/  FADD.FTZ R188, -R0.reuse, R188 ;  /* 0x000000bc00bc7221 */ /* 0x040fe20000010100 */
[----:B------:R-:W-:Y:S01]  /*2ef0*/  FADD.FTZ R185, -R0, R185 ;  /* 0x000000b900b97221 */ /* 0x000fe20000010100 */
[----:B---3--:R-:W-:-:S04]  /*2f00*/  @!P1 IMAD.WIDE R176, R205, 0x4, R176 ;  /* 0x00000004cdb09825 */ /* 0x008fc800078e02b0 */
[C---:B------:R-:W-:Y:S01]  /*2f10*/  FMUL.FTZ R232, R215.reuse, R171 ;  /* 0x000000abd7e87220 */ /* 0x040fe20000410000 */
[----:B------:R-:W-:Y:S01]  /*2f20*/  FMUL.FTZ R219, R215, R162 ;  /* 0x000000a2d7db7220 */ /* 0x000fe20000410000 */
[----:B------:R-:W-:Y:S01]  /*2f30*/  FFMA.FTZ R161, R163, R6, R54 ;  /* 0x00000006a3a17223 */ /* 0x000fe20000010036 */
[C---:B------:R-:W-:Y:S01]  /*2f40*/  FADD.FTZ R194, -R0.reuse, R194 ;  /* 0x000000c200c27221 */ /* 0x040fe20000010100 */
[C---:B------:R-:W-:Y:S01]  /*2f50*/  FADD.FTZ R195, -R0.reuse, R195 ;  /* 0x000000c300c37221 */ /* 0x040fe20000010100 */
[C---:B------:R-:W-:Y:S01]  /*2f60*/  FADD.FTZ R189, -R0.reuse, R189 ;  /* 0x000000bd00bd7221 */ /* 0x040fe20000010100 */
[C---:B------:R-:W-:Y:S01]  /*2f70*/  FADD.FTZ R190, -R0.reuse, R190 ;  /* 0x000000be00be7221 */ /* 0x040fe20000010100 */
[----:B-1----:R-:W-:Y:S01]  /*2f80*/  FMUL.FTZ R212, R215, R169 ;  /* 0x000000a9d7d47220 */ /* 0x002fe20000410000 */
        /* <DEDUP_REMOVED lines=47> */
[----:B------:R-:W-:Y:S01]  /*3280*/  FFMA.FTZ R0, R0, R13, R61 ;  /* 0x0000000d00007223 */ /* 0x000fe2000001003d */
[----:B------:R-:W-:Y:S01]  /*3290*/  F2FP.BF16.F32.PACK_AB R160, R169, R160 ;  /* 0x000000a0a9a0723e */ /* 0x000fe200000010ff */
[----:B------:R-:W-:Y:S01]  /*32a0*/  FFMA.FTZ R174, R203, R40, R88 ;  /* 0x00000028cbae7223 */ /* 0x000fe20000010058 */
        /* <DEDUP_REMOVED lines=10> */
[----:B------:R-:W-:Y:S01]  /*3350*/  IMAD.WIDE.U32 R168, R207, 0x10, R156 ;  /* 0x00000010cfa87825 */ /* 0x000fe200078e009c */
[----:B------:R0:W-:Y:S01]  /*3360*/  STG.E.128 desc[UR6][R172.64], R160 ;  /* 0x000000a0ac007986 */ /* 0x0001e2000c101d06 */
[----:B------:R-:W-:-:S02]  /*3370*/  F2FP.BF16.F32.PACK_AB R174, R177, R174 ;  /* 0x000000aeb1ae723e */ /* 0x000fc400000010ff */
[----:B------:R-:W-:Y:S01]  /*3380*/  FMUL.FTZ R213, R215, R213 ;  /* 0x000000d5d7d57220 */ /* 0x000fe20000410000 */
[--C-:B------:R-:W-:Y:S01]  /*3390*/  IMAD.WIDE.U32 R170, R209, 0x10, R156.reuse ;  /* 0x00000010d1aa7825 */ /* 0x100fe200078e009c */
[----:B------:R-:W1:Y:S03]  /*33a0*/  LDC.64 R176, c[0x0][0x380] ;  /* 0x0000e000ffb07b82 */ /* 0x000e660000000a00 */
[C---:B------:R-:W-:Y:S01]  /*33b0*/  FMUL.FTZ R214, R215.reuse, R214 ;  /* 0x000000d6d7d67220 */ /* 0x040fe20000410000 */
[----:B------:R-:W-:Y:S01]  /*33c0*/  FMUL.FTZ R223, R215, R158 ;  /* 0x0000009ed7df7220 */ /* 0x000fe20000410000 */
[----:B------:R-:W-:-:S04]  /*33d0*/  IMAD.WIDE.U32 R206, R206, 0x10, R156 ;  /* 0x00000010cece7825 */ /* 0x000fc800078e009c */
[----:B------:R-:W-:Y:S01]  /*33e0*/  FMUL.FTZ R2, R215, R195 ;  /* 0x000000c3d7027220 */ /* 0x000fe20000410000 */
[----:B------:R-:W-:Y:S01]  /*33f0*/  FFMA.FTZ R158, R167, R16, R64 ;  /* 0x00000010a79e7223 */ /* 0x000fe20000010040 */
[----:B------:R-:W-:Y:S01]  /*3400*/  FMUL.FTZ R195, R215, R164 ;  /* 0x000000a4d7c37220 */ /* 0x000fe20000410000 */
[----:B------:R-:W-:-:S04]  /*3410*/  IMAD.WIDE.U32 R208, R208, 0x10, R156 ;  /* 0x00000010d0d07825 */ /* 0x000fc800078e009c */
[----:B------:R-:W-:Y:S01]  /*3420*/  FMUL.FTZ R217, R215, R166 ;  /* 0x000000a6d7d97220 */ /* 0x000fe20000410000 */
[----:B------:R-:W-:Y:S01]  /*3430*/  FFMA.FTZ R167, R188, R17, R65 ;  /* 0x00000011bca77223 */ /* 0x000fe20000010041 */
[----:B------:R-:W-:Y:S01]  /*3440*/  FFMA.FTZ R166, R191, R32, R80 ;  /* 0x00000020bfa67223 */ /* 0x000fe20000010050 */
[----:B------:R-:W-:Y:S01]  /*3450*/  IMAD.WIDE.U32 R182, R211, 0x10, R156 ;  /* 0x00000010d3b67825 */ /* 0x000fe200078e009c */
[----:B------:R-:W-:-:S03]  /*3460*/  F2FP.BF16.F32.PACK_AB R156, R0, R3 ;  /* 0x00000003009c723e */ /* 0x000fc600000010ff */
[----:B------:R-:W-:Y:S01]  /*3470*/  FFMA.FTZ R3, R184, R21, R69 ;  /* 0x00000015b8037223 */ /* 0x000fe20000010045 */
[----:B0-----:R-:W-:Y:S01]  /*3480*/  FFMA.FTZ R160, R165, R20, R68 ;  /* 0x00000014a5a07223 */ /* 0x001fe20000010044 */
[----:B------:R-:W-:Y:S01]  /*3490*/  FFMA.FTZ R162, R213, R24, R72 ;  /* 0x00000018d5a27223 */ /* 0x000fe20000010048 */
[----:B------:R-:W-:Y:S01]  /*34a0*/  FFMA.FTZ R165, R214, R25, R73 ;  /* 0x00000019d6a57223 */ /* 0x000fe20000010049 */
[----:B------:R-:W-:Y:S01]  /*34b0*/  FFMA.FTZ R173, R212, R33, R81 ;  /* 0x00000021d4ad7223 */ /* 0x000fe20000010051 */
[----:B------:R-:W-:Y:S01]  /*34c0*/  FFMA.FTZ R164, R179, R28, R76 ;  /* 0x0000001cb3a47223 */ /* 0x000fe2000001004c */
[----:B------:R-:W-:Y:S01]  /*34d0*/  F2FP.BF16.F32.PACK_AB R160, R3, R160 ;  /* 0x000000a003a0723e */ /* 0x000fe200000010ff */
[----:B------:R-:W-:Y:S01]  /*34e0*/  FFMA.FTZ R3, R178, R29, R77 ;  /* 0x0000001db2037223 */ /* 0x000fe2000001004d */
[C---:B------:R-:W-:Y:S01]  /*34f0*/  FMUL.FTZ R216, R215.reuse, R216 ;  /* 0x000000d8d7d87220 */ /* 0x040fe20000410000 */
[----:B------:R-:W-:Y:S01]  /*3500*/  FMUL.FTZ R220, R215, R220 ;  /* 0x000000dcd7dc7220 */ /* 0x000fe20000410000 */
        /* <DEDUP_REMOVED lines=52> */
[----:B-1----:R-:W-:-:S03]  /*3850*/  LEA R205, R176, R205, 0x2 ;  /* 0x000000cdb0cd7211 */ /* 0x002fc600078e10ff */
[----:B------:R0:W-:Y:S01]  /*3860*/  STG.E.128 desc[UR6][R182.64], R216 ;  /* 0x000000d8b6007986 */ /* 0x0001e2000c101d06 */
[----:B------:R-:W-:-:S13]  /*3870*/  ISETP.GE.AND P1, PT, R205, R177, PT ;  /* 0x000000b1cd00720c */ /* 0x000fda0003f26270 */
[----:B------:R-:W-:Y:S05]  /*3880*/  @!P1 BRA `(.L_x_21823) ;  /* 0xffffffcc00b09947 */ /* 0x000fea000383ffff */
[----:B------:R-:W-:Y:S05]  /*3890*/  EXIT ;  /* 0x000000000000794d */ /* 0x000fea0003800000 */
.L_x_21822:
        /* <DEDUP_REMOVED lines=8> */
.L_x_21825:
[----:B------:R-:W-:Y:S05]  /*3920*/  BSYNC B0 ;  /* 0x0000000000007941 */ /* 0x000fea0003800000 */
.L_x_21824:
        /* <DEDUP_REMOVED lines=9> */
.L_x_21826:
[----:B------:R-:W-:Y:S01]  /*39c0*/  HFMA2 R219, -RZ, RZ, 0, 2.384185791015625e-07 ;  /* 0x00000004ffdb7431 */ /* 0x000fe200000001ff */
[----:B------:R-:W-:-:S05]  /*39d0*/  MOV R2, R218 ;  /* 0x000000da00027202 */ /* 0x000fca0000000f00 */
[----:B------:R-:W-:-:S05]  /*39e0*/  FADD.FTZ R213, R3, R2 ;  /* 0x0000000203d57221 */ /* 0x000fca0000010000 */
[----:B------:R-:W-:-:S07]  /*39f0*/  MOV R220, R213 ;  /* 0x000000d500dc7202 */ /* 0x000fce0000000f00 */
[----:B------:R-:W-:Y:S05]  /*3a00*/  WARPSYNC.COLLECTIVE R217, `(.L_x_21827) ;  /* 0x00000000d9087348 */ /* 0x000fea0003c00000 */
[----:B------:R0:W1:Y:S02]  /*3a10*/  SHFL.BFLY P2, R218, R220, R219, R222 ;  /* 0x0c0000dbdcda7389 */ /* 0x00006400000400de */
[----:B01----:R-:W-:Y:S05]  /*3a20*/  ENDCOLLECTIVE ;  /* 0x000000000000791b */ /* 0x003fea0003800000 */
.L_x_21827:
        /* <DEDUP_REMOVED lines=8> */
.L_x_21828:
[----:B------:R-:W-:Y:S01]  /*3ab0*/  HFMA2 R219, -RZ, RZ, 0, 9.5367431640625e-07 ;  /* 0x00000010ffdb7431 */ /* 0x000fe200000001ff */
[----:B------:R-:W-:-:S05]  /*3ac0*/  MOV R215, R218 ;  /* 0x000000da00d77202 */ /* 0x000fca0000000f00 */
[----:B------:R-:W-:-:S05]  /*3ad0*/  FADD.FTZ R215, R214, R215 ;  /* 0x000000d7d6d77221 */ /* 0x000fca0000010000 */
[----:B------:R-:W-:-:S07]  /*3ae0*/  MOV R220, R215 ;  /* 0x000000d700dc7202 */ /* 0x000fce0000000f00 */
[----:B------:R-:W-:Y:S05]  /*3af0*/  WARPSYNC.COLLECTIVE R217, `(.L_x_21829) ;  /* 0x00000000d9087348 */ /* 0x000fea0003c00000 */
[----:B------:R0:W1:Y:S02]  /*3b00*/  SHFL.BFLY P2, R218, R220, R219, R222 ;  /* 0x0c0000dbdcda7389 */ /* 0x00006400000400de */
[----:B01----:R-:W-:Y:S05]  /*3b10*/  ENDCOLLECTIVE ;  /* 0x000000000000791b */ /* 0x003fea0003800000 */
.L_x_21829:
        /* <DEDUP_REMOVED lines=104> */
.L_x_21830:
[----:B------:R-:W-:Y:S01]  /*41a0*/  HFMA2 R219, -RZ, RZ, 0, 1.1920928955078125e-07 ;  /* 0x00000002ffdb7431 */ /* 0x000fe200000001ff */
[----:B------:R-:W-:-:S05]  /*41b0*/  MOV R3, R218 ;  /* 0x000000da00037202 */ /* 0x000fca0000000f00 */
[----:B------:R-:W-:-:S05]  /*41c0*/  FADD.FTZ R3, R0, R3 ;  /* 0x0000000300037221 */ /* 0x000fca0000010000 */
[----:B------:R-:W-:-:S07]  /*41d0*/  MOV R220, R3 ;  /* 0x0000000300dc7202 */ /* 0x000fce0000000f00 */
[----:B------:R-:W-:Y:S05]  /*41e0*/  WARPSYNC.COLLECTIVE R217, `(.L_x_21831) ;  /* 0x00000000d9087348 */ /* 0x000fea0003c00000 */
[----:B------:R0:W1:Y:S02]  /*41f0*/  SHFL.BFLY P2, R218, R220, R219, R222 ;  /* 0x0c0000dbdcda7389 */ /* 0x00006400000400de */
[----:B01----:R-:W-:Y:S05]  /*4200*/  ENDCOLLECTIVE ;  /* 0x000000000000791b */ /* 0x003fea0003800000 */
.L_x_21831:
[----:B------:R-:W-:Y:S01]  /*4210*/  HFMA2 R219, -RZ, RZ, 0, 2.384185791015625e-07 ;  /* 0x00000004ffdb7431 */ /* 0x000fe200000001ff */
[----:B------:R-:W-:-:S05]  /*4220*/  MOV R214, R218 ;  /* 0x000000da00d67202 */ /* 0x000fca0000000f00 */
[----:B------:R-:W-:-:S05]  /*4230*/  FADD.FTZ R214, R3, R214 ;  /* 0x000000d603d67221 */ /* 0x000fca0000010000 */
[----:B------:R-:W-:-:S07]  /*4240*/  MOV R220, R214 ;  /* 0x000000d600dc7202 */ /* 0x000fce0000000f00 */
[----:B------:R-:W-:Y:S05]  /*4250*/  WARPSYNC.COLLECTIVE R217, `(.L_x_21832) ;  /* 0x00000000d9087348 */ /* 0x000fea0003c00000 */
[----:B------:R0:W1:Y:S02]  /*4260*/  SHFL.BFLY P2, R218, R220, R219, R222 ;  /* 0x0c0000dbdcda7389 */ /* 0x00006400000400de */
[----:B01----:R-:W-:Y:S05]  /*4270*/  ENDCOLLECTIVE ;  /* 0x000000000000791b */ /* 0x003fea0003800000 */
.L_x_21832:
[----:B------:R-:W-:Y:S01]  /*4280*/  HFMA2 R219, -RZ, RZ, 0, 4.76837158203125e-07 ;  /* 0x00000008ffdb7431 */ /* 0x000fe200000001ff */
[----:B------:R-:W-:-:S05]  /*4290*/  MOV R213, R218 ;  /* 0x000000da00d57202 */ /* 0x000fca0000000f00 */
[----:B------:R-:W-:-:S05]  /*42a0*/  FADD.FTZ R213, R214, R213 ;  /* 0x000000d5d6d57221 */ /* 0x000fca0000010000 */
[----:B------:R-:W-:-:S07]  /*42b0*/  MOV R220, R213 ;  /* 0x000000d500dc7202 */ /* 0x000fce0000000f00 */
[----:B------:R-:W-:Y:S05]  /*42c0*/  WARPSYNC.COLLECTIVE R217, `(.L_x_21833) ;  /* 0x00000000d9087348 */ /* 0x000fea0003c00000 */
[----:B------:R0:W1:Y:S02]  /*42d0*/  SHFL.BFLY P2, R218, R220, R219, R222 ;  /* 0x0c0000dbdcda7389 */ /* 0x00006400000400de */
[----:B01----:R-:W-:Y:S05]  /*42e0*/  ENDCOLLECTIVE ;  /* 0x000000000000791b */ /* 0x003fea0003800000 */
.L_x_21833:
[----:B------:R-:W-:Y:S01]  /*42f0*/  HFMA2 R219, -RZ, RZ, 0, 9.5367431640625e-07 ;  /* 0x00000010ffdb7431 */ /* 0x000fe200000001ff */
[----:B------:R-:W-:-:S05]  /*4300*/  MOV R216, R218 ;  /* 0x000000da00d87202 */ /* 0x000fca0000000f00 */
[----:B------:R-:W-:-:S05]  /*4310*/  FADD.FTZ R216, R213, R216 ;  /* 0x000000d8d5d87221 */ /* 0x000fca0000010000 */
[----:B------:R-:W-:-:S07]  /*4320*/  MOV R220, R216 ;  /* 0x000000d800dc7202 */ /* 0x000fce0000000f00 */
[----:B------:R-:W-:Y:S05]  /*4330*/  WARPSYNC.COLLECTIVE R217, `(.L_x_21834) ;  /* 0x00000000d9087348 */ /* 0x000fea0003c00000 */
[----:B------:R0:W1:Y:S02]  /*4340*/  SHFL.BFLY P2, R218, R220, R219, R222 ;  /* 0x0c0000dbdcda7389 */ /* 0x00006400000400de */
[----:B01----:R-:W-:Y:S05]  /*4350*/  ENDCOLLECTIVE ;  /* 0x000000000000791b */ /* 0x003fea0003800000 */
.L_x_21834:
[----:B------:R-:W-:Y:S01]  /*4360*/  MOV R215, R218 ;  /* 0x000000da00d77202 */ /* 0x000fe20000000f00 */
[----:B------:R-:W-:Y:S06]  /*4370*/  BRA `(.L_x_21835) ;  /* 0xffffffe800287947 */ /* 0x000fec000383ffff */
.L_x_21836:
        /* <DEDUP_REMOVED lines=16> */
.L_x_54397:


//--------------------- .text._ZN10layer_norm13ln_fwd_kernelINS_13Kernel_traitsIf13__nv_bfloat16fS2_fjLj1536ELj1ELj4ELj1ELj16ENS_18Kernel_traits_baseILj1536EfS2_fS2_fjLj128EEEEELb0ELb1ELb1ELb0EEEvNS_9FwdParamsE --------------------------
	.section	.text._ZN10layer_norm13ln_fwd_kernelINS_13Kernel_traitsIf13__nv_bfloat16fS2_fjLj1536ELj1ELj4ELj1ELj16ENS_18Kernel_traits_baseILj1536EfS2_fS2_fjLj128EEEEELb0ELb1ELb1ELb0EEEvNS_9FwdParamsE,"ax",@progbits
	.align	128
        .global         _ZN10layer_norm13ln_fwd_kernelINS_13Kernel_traitsIf13__nv_bfloat16fS2_fjLj1536ELj1ELj4ELj1ELj16ENS_18Kernel_traits_baseILj1536EfS2_fS2_fjLj128EEEEELb0ELb1ELb1ELb0EEEvNS_9FwdParamsE
        .type           _ZN10layer_norm13ln_fwd_kernelINS_13Kernel_traitsIf13__nv_bfloat16fS2_fjLj1536ELj1ELj4ELj1ELj16ENS_18Kernel_traits_baseILj1536EfS2_fS2_fjLj128EEEEELb0ELb1ELb1ELb0EEEvNS_9FwdParamsE,@function
        .size           _ZN10layer_norm13ln_fwd_kernelINS_13Kernel_traitsIf13__nv_bfloat16fS2_fjLj1536ELj1ELj4ELj1ELj16ENS_18Kernel_traits_baseILj1536EfS2_fS2_fjLj128EEEEELb0ELb1ELb1ELb0EEEvNS_9FwdParamsE,(.L_x_54398 - _ZN10layer_norm13ln_fwd_kernelINS_13Kernel_traitsIf13__nv_bfloat16fS2_fjLj1536ELj1ELj4ELj1ELj16ENS_18Kernel_traits_baseILj1536EfS2_fS2_fjLj128EEEEELb0ELb1ELb1ELb0EEEvNS_9FwdParamsE)
        .other          _ZN10layer_norm13ln_fwd_kernelINS_13Kernel_traitsIf13__nv_bfloat16fS2_fjLj1536ELj1ELj4ELj1ELj16ENS_18Kernel_traits_baseILj1536EfS2_fS2_fjLj128EEEEELb0ELb1ELb1ELb0EEEvNS_9FwdParamsE,@"STO_CUDA_ENTRY STV_DEFAULT"
_ZN10layer_norm13ln_fwd_kernelINS_13Kernel_traitsIf13__nv_bfloat16fS2_fjLj1536ELj1ELj4ELj1ELj16ENS_18Kernel_traits_baseILj1536EfS2_fS2_fjLj128EEEEELb0ELb1ELb1ELb0EEEvNS_9FwdParamsE:
.text._ZN10layer_norm13ln_fwd_kernelINS_13Kernel_traitsIf13__nv_bfloat16fS2_fjLj1536ELj1ELj4ELj1ELj16ENS_18Kernel_traits_baseILj1536EfS2_fS2_fjLj128EEEEELb0ELb1ELb1ELb0EEEvNS_9FwdParamsE:
        /* <DEDUP_REMOVED lines=104> */
.L_x_21838:
        /* <DEDUP_REMOVED lines=83> */
.L_x_21839:
[----:B------:R-:W-:Y:S05]  /*0bb0*/  BSYNC.RECONVERGENT B0 ;  /* 0x0000000000007941 */ /* 0x000fea0003800200 */
.L_x_21837:
[----:B------:R-:W1:Y:S01]  /*0bc0*/  LDCU UR4, c[0x0][0x384] ;  /* 0x00007080ff0477ac */ /* 0x000e620008000800 */
[----:B------:R-:W2:Y:S01]  /*0bd0*/  LDCU UR11, c[0x0][0x40c] ;  /* 0x00008180ff0b77ac */ /* 0x000ea20008000800 */
[----:B------:R-:W3:Y:S01]  /*0be0*/  LDCU.U8 UR5, c[0x0][0x410] ;  /* 0x00008200ff0577ac */ /* 0x000ee20008000000 */
[----:B------:R-:W4:Y:S01]  /*0bf0*/  LDCU UR10, c[0x0][0x448] ;  /* 0x00008900ff0a77ac */ /* 0x000f220008000800 */
[----:B------:R-:W0:Y:S01]  /*0c00*/  LDCU.64 UR8, c[0x0][0x3a0] ;  /* 0x00007400ff0877ac */ /* 0x000e220008000a00 */
[----:B-1----:R-:W-:-:S13]  /*0c10*/  ISETP.GE.AND P0, PT, R2, UR4, PT ;  /* 0x0000000402007c0c */ /* 0x002fda000bf06270 */
[----:B0-234-:R-:W-:Y:S05]  /*0c20*/  @P0 EXIT ;  /* 0x000000000000094d */ /* 0x01dfea0003800000 */
.L_x_21885:
[----:B-1234-:R-:W0:Y:S08]  /*0c30*/  LDC.64 R212, c[0x0][0x3f0] ;  /* 0x0000fc00ffd47b82 */ /* 0x01ee300000000a00 */
[----:B------:R-:W1:Y:S08]  /*0c40*/  LDC.64 R214, c[0x0][0x3f8] ;  /* 0x0000fe00ffd67b82 */ /* 0x000e700000000a00 */
[----:B------:R-:W2:Y:S01]  /*0c50*/  LDC R211, c[0x0][0x388] ;  /* 0x0000e200ffd37b82 */ /* 0x000ea20000000800 */
[----:B0-----:R-:W-:-:S05]  /*0c60*/  IMAD.WIDE R212, R2, 0x4, R212 ;  /* 0x0000000402d47825 */ /* 0x001fca00078e02d4 */
[----:B------:R0:W3:Y:S01]  /*0c70*/  LDG.E R0, desc[UR6][R212.64] ;  /* 0x00000006d4007981 */ /* 0x0000e2000c1e1900 */
[----:B-1----:R-:W-:-:S05]  /*0c80*/  IMAD.WIDE R214, R2, 0x4, R214 ;  /* 0x0000000402d67825 */ /* 0x002fca00078e02d6 */
[----:B-----5:R1:W5:Y:S01]  /*0c90*/  LDG.E R209, desc[UR6][R214.64] ;  /* 0x00000006d6d17981 */ /* 0x020362000c1e1900 */
[----:B------:R-:W-:Y:S01]  /*0ca0*/  ISETP.GE.U32.AND P0, PT, R3, 0x20, PT ;  /* 0x000000200300780c */ /* 0x000fe20003f06070 */
[----:B------:R-:W-:Y:S01]  /*0cb0*/  BSSY.RECONVERGENT B0, `(.L_x_21840) ;  /* 0x000007b000007945 */ /* 0x000fe20003800200 */
[----:B--2---:R-:W-:Y:S02]  /*0cc0*/  IMAD R210, R2, R211, RZ ;  /* 0x000000d302d27224 */ /* 0x004fe400078e02ff */
[----:B0-----:R-:W-:-:S03]  /*0cd0*/  HFMA2 R212, -RZ, RZ, 0, 0 ;  /* 0x00000000ffd47431 */ /* 0x001fc600000001ff */
[----:B------:R-:W-:-:S04]  /*0ce0*/  SHF.R.S32.HI R217, RZ, 0x1f, R210 ;  /* 0x0000001fffd97819 */ /* 0x000fc800000114d2 */
[----:B------:R-:W-:-:S04]  /*0cf0*/  LEA.HI R217, R217, R210, RZ, 0x3 ;  /* 0x000000d2d9d97211 */ /* 0x000fc800078f18ff */
[----:B------:R-:W-:Y:S02]  /*0d00*/  LEA.HI.SX32 R210, R217, R208, 0x1d ;  /* 0x000000d0d9d27211 */ /* 0x000fe400078feaff */
[----:B---3--:R-:W-:-:S13]  /*0d10*/  ISETP.GE.AND P1, PT, R0, 0x1, PT ;  /* 0x000000010000780c */ /* 0x008fda0003f26270 */
[----:B------:R-:W0:Y:S01]  /*0d20*/  @P1 S2R R219, SR_TID.X ;  /* 0x0000000000db1919 */ /* 0x000e220000002100 */
[----:B------:R-:W-:-:S05]  /*0d30*/  @P1 IADD3 R216, PT, PT, R0, -0x1, RZ ;  /* 0xffffffff00d81810 */ /* 0x000fca0007ffe0ff */
[----:B------:R-:W-:-:S05]  /*0d40*/  @P1 IMAD R216, R216, R211, RZ ;  /* 0x000000d3d8d81224 */ /* 0x000fca00078e02ff */
[----:B------:R-:W-:-:S04]  /*0d50*/  @P1 SHF.R.S32.HI R213, RZ, 0x1f, R216 ;  /* 0x0000001fffd51819 */ /* 0x000fc800000114d8 */
[----:B------:R-:W-:Y:S02]  /*0d60*/  @P1 LEA.HI R213, R213, R216, RZ, 0x3 ;  /* 0x000000d8d5d51211 */ /* 0x000fe400078f18ff */
[----:B0-----:R-:W-:-:S04]  /*0d70*/  @P1 LOP3.LUT R208, R219, 0x1f, RZ, 0xc0, !PT ;  /* 0x0000001fdbd01812 */ /* 0x001fc800078ec0ff */
[----:B------:R-:W-:Y:S01]  /*0d80*/  @P1 LEA.HI.SX32 R212, R213, R208, 0x1d ;  /* 0x000000d0d5d41211 */ /* 0x000fe200078feaff */
[----:B-1----:R-:W-:Y:S06]  /*0d90*/  @!P0 BRA `(.L_x_21841) ;  /* 0x0000000400b08947 */ /* 0x002fec0003800000 */
[----:B------:R-:W-:Y:S04]  /*0da0*/  BSSY.RECONVERGENT B1, `(.L_x_21842) ;  /* 0x0000005000017945 */ /* 0x000fe80003800200 */
[----:B------:R-:W-:Y:S05]  /*0db0*/  @!P1 BRA `(.L_x_21843) ;  /* 0x00000000000c9947 */ /* 0x000fea0003800000 */
[----:B------:R-:W0:Y:S02]  /*0dc0*/  LDC.64 R204, c[0x0][0x390] ;  /* 0x0000e400ffcc7b82 */ /* 0x000e240000000a00 */
[----:B0-----:R-:W-:-:S06]  /*0dd0*/  IMAD.WIDE.U32 R204, R212, 0x10, R204 ;  /* 0x00000010d4cc7825 */ /* 0x001fcc00078e00cc */
[----:B------:R-:W5:Y:S02]  /*0de0*/  LDG.E.128 R204, desc[UR6][R204.64] ;  /* 0x00000006cccc7981 */ /* 0x000f64000c1e1d00 */
.L_x_21843:
[----:B------:R-:W-:Y:S05]  /*0df0*/  BSYNC.RECONVERGENT B1 ;  /* 0x0000000000017941 */ /* 0x000fea0003800200 */
.L_x_21842:
        /* <DEDUP_REMOVED lines=10> */
[C---:B-----5:R-:W-:Y:S02]  /*0ea0*/  @P2 PRMT R191, R204.reuse, 0x7632, R191 ;  /* 0x00007632ccbf2816 */ /* 0x060fe400000000bf */
[----:B0-----:R-:W-:Y:S02]  /*0eb0*/  @P2 PRMT R188, R205, 0x7632, R188 ;  /* 0x00007632cdbc2816 */ /* 0x001fe400000000bc */
[----:B------:R-:W-:Y:S02]  /*0ec0*/  @P2 SHF.L.U32 R191, R191, 0x10, RZ ;  /* 0x00000010bfbf2819 */ /* 0x000fe400000006ff */
[----:B------:R-:W-:Y:S01]  /*0ed0*/  @P2 SHF.L.U32 R190, R204, 0x10, RZ ;  /* 0x00000010ccbe2819 */ /* 0x000fe200000006ff */
[----:B------:R-:W0:Y:S01]  /*0ee0*/  @P2 LDC R195, c[0x0][0x40c] ;  /* 0x00010300ffc32b82 */ /* 0x000e220000000800 */
[----:B------:R-:W-:Y:S02]  /*0ef0*/  @P2 SHF.L.U32 R193, R188, 0x10, RZ ;  /* 0x00000010bcc12819 */ /* 0x000fe400000006ff */
[----:B------:R-:W-:-:S05]  /*0f00*/  @P2 SHF.L.U32 R192, R205, 0x10, RZ ;  /* 0x00000010cdc02819 */ /* 0x000fca00000006ff */
        /* <DEDUP_REMOVED lines=10> */
[----:B----4-:R-:W-:-:S07]  /*0fb0*/  @P2 FMUL.FTZ R191, R192, R213 ;  /* 0x000000d5c0bf2220 */ /* 0x010fce0000410000 */
[----:B------:R-:W4:Y:S01]  /*0fc0*/  @P2 LDC R220, c[0x0][0x40c] ;  /* 0x00010300ffdc2b82 */ /* 0x000f220000000800 */
[----:B------:R-:W-:Y:S01]  /*0fd0*/  @P2 FMUL.FTZ R213, R190, R215 ;  /* 0x000000d7bed52220 */ /* 0x000fe20000410000 */
[----:B-1----:R-:W-:Y:S01]  /*0fe0*/  @P2 FMUL.FTZ R214, R193, R214 ;  /* 0x000000d6c1d62220 */ /* 0x002fe20000410000 */
[----:B0-----:R-:W-:Y:S01]  /*0ff0*/  @P2 FMUL.FTZ R216, R194, R217 ;  /* 0x000000d9c2d82220 */ /* 0x001fe20000410000 */
        /* <DEDUP_REMOVED lines=17> */
[----:B------:R-:W-:-:S04]  /*1110*/  PRMT R191, R207, 0x7632, R191 ;  /* 0x00007632cfbf7816 */ /* 0x000fc800000000bf */
[----:B------:R-:W-:-:S05]  /*1120*/  SHF.L.U32 R191, R191, 0x10, RZ ;  /* 0x00000010bfbf7819 */ /* 0x000fca00000006ff */
[----:B------:R-:W-:-:S04]  /*1130*/  FMUL.FTZ R214, R191, UR11 ;  /* 0x0000000bbfd67c20 */ /* 0x000fc80008410000 */
[----:B------:R-:W-:Y:S01]  /*1140*/  FFMA.FTZ R191, R214, R127, R199 ;  /* 0x0000007fd6bf7223 */ /* 0x000fe200000100c7 */
[----:B------:R-:W-:Y:S06]  /*1150*/  BRA `(.L_x_21846) ;  /* 0x0000000000a47947 */ /* 0x000fec0003800000 */
.L_x_21845:
[----:B------:R-:W0:Y:S01]  /*1160*/  @P1 LDC R191, c[0x0][0x40c] ;  /* 0x00010300ffbf1b82 */ /* 0x000e220000000800 */
[C---:B-----5:R-:W-:Y:S02]  /*1170*/  @P1 SHF.L.U32 R190, R204.reuse, 0x10, RZ ;  /* 0x00000010ccbe1819 */ /* 0x060fe400000006ff */
[----:B------:R-:W-:Y:S02]  /*1180*/  @P1 PRMT R189, R205, 0x7632, R189 ;  /* 0x00007632cdbd1816 */ /* 0x000fe400000000bd */
[----:B------:R-:W-:Y:S02]  /*1190*/  @P1 PRMT R188, R204, 0x7632, R188 ;  /* 0x00007632ccbc1816 */ /* 0x000fe400000000bc */
[----:B------:R-:W-:Y:S01]  /*11a0*/  @P1 SHF.L.U32 R189, R189, 0x10, RZ ;  /* 0x00000010bdbd1819 */ /* 0x000fe200000006ff */
[----:B------:R-:W1:Y:S01]  /*11b0*/  @P1 LDC R214, c[0x0][0x40c] ;  /* 0x00010300ffd61b82 */ /* 0x000e620000000800 */
[----:B------:R-:W-:Y:S02]  /*11c0*/  @P1 SHF.L.U32 R188, R188, 0x10, RZ ;  /* 0x00000010bcbc1819 */ /* 0x000fe400000006ff */
[----:B------:R-:W-:-:S05]  /*11d0*/  @P1 SHF.L.U32 R192, R205, 0x10, RZ ;  /* 0x00000010cdc01819 */ /* 0x000fca00000006ff */
        /* <DEDUP_REMOVED lines=18> */
[----:B------:R-:W-:Y:S01]  /*1300*/  CS2R R192, SRZ ;  /* 0x0000000000c07805 */ /* 0x000fe2000001ff00 */
[----:B------:R-:W-:Y:S02]  /*1310*/  HFMA2 R194, -RZ, RZ, 0, 0 ;  /* 0x00000000ffc27431 */ /* 0x000fe400000001ff */
[----:B------:R-:W-:Y:S01]  /*1320*/  @P1 FMUL.FTZ R192, R191, R128 ;  /* 0x00000080bfc01220 */ /* 0x000fe20000410000 */
[----:B------:R-:W-:Y:S01]  /*1330*/  @P1 FMUL.FTZ R193, R188, R129 ;  /* 0x00000081bcc11220 */ /* 0x000fe20000410000 */
[----:B------:R-:W-:Y:S01]  /*1340*/  @P1 FMUL.FTZ R194, R195, R130 ;  /* 0x00000082c3c21220 */ /* 0x000fe20000410000 */
[----:B------:R-:W-:Y:S01]  /*1350*/  MOV R195, RZ ;  /* 0x000000ff00c37202 */ /* 0x000fe20000000f00 */
[----:B------:R-:W-:Y:S01]  /*1360*/  @P1 FMUL.FTZ R195, R214, R131 ;  /* 0x00000083d6c31220 */ /* 0x000fe20000410000 */
[----:B--2---:R-:W-:Y:S01]  /*1370*/  @P1 FMUL.FTZ R217, R190, R217 ;  /* 0x000000d9bed91220 */ /* 0x004fe20000410000 */
[----:B------:R-:W-:-:S03]  /*1380*/  CS2R R190, SRZ ;  /* 0x0000000000be7805 */ /* 0x000fc6000001ff00 */
[----:B------:R-:W-:Y:S01]  /*1390*/  @P1 FMUL.FTZ R190, R217, R126 ;  /* 0x0000007ed9be1220 */ /* 0x000fe20000410000 */
[----:B---3--:R-:W-:Y:S01]  /*13a0*/  @P1 FMUL.FTZ R220, R189, R220 ;  /* 0x000000dcbddc1220 */ /* 0x008fe20000410000 */
[----:B------:R-:W-:Y:S02]  /*13b0*/  CS2R R188, SRZ ;  /* 0x0000000000bc7805 */ /* 0x000fe4000001ff00 */
[----:B------:R-:W-:Y:S01]  /*13c0*/  @P1 FMUL.FTZ R188, R213, R124 ;  /* 0x0000007cd5bc1220 */ /* 0x000fe20000410000 */
[----:B------:R-:W-:Y:S01]  /*13d0*/  @P1 FMUL.FTZ R189, R216, R125 ;  /* 0x0000007dd8bd1220 */ /* 0x000fe20000410000 */
[----:B------:R-:W-:-:S07]  /*13e0*/  @P1 FMUL.FTZ R191, R220, R127 ;  /* 0x0000007fdcbf1220 */ /* 0x000fce0000410000 */
.L_x_21846:
[----:B------:R-:W-:Y:S05]  /*13f0*/  BSYNC.RECONVERGENT B1 ;  /* 0x0000000000017941 */ /* 0x000fea0003800200 */
.L_x_21844:
[----:B------:R-:W0:Y:S01]  /*1400*/  LDC.64 R214, c[0x0][0x3a8] ;  /* 0x0000ea00ffd67b82 */ /* 0x000e220000000a00 */
[----:B------:R-:W-:Y:S01]  /*1410*/  IADD3 R212, PT, PT, R212, 0x20, RZ ;  /* 0x00000020d4d47810 */ /* 0x000fe20007ffe0ff */
[C---:B0-----:R-:W-:Y:S01]  /*1420*/  IMAD.WIDE.U32 R214, R210.reuse, 0x20, R214 ;  /* 0x00000020d2d67825 */ /* 0x041fe200078e00d6 */
[----:B------:R-:W-:-:S04]  /*1430*/  IADD3 R210, PT, PT, R210, 0x20, RZ ;  /* 0x00000020d2d27810 */ /* 0x000fc80007ffe0ff */
[----:B------:R0:W-:Y:S04]  /*1440*/  STG.E.128 desc[UR6][R214.64], R192 ;  /* 0x000000c0d6007986 */ /* 0x0001e8000c101d06 */
[----:B------:R0:W-:Y:S02]  /*1450*/  STG.E.128 desc[UR6][R214.64+0x10], R188 ;  /* 0x000010bcd6007986 */ /* 0x0001e4000c101d06 */
.L_x_21841:
[----:B------:R-:W-:Y:S05]  /*1460*/  BSYNC.RECONVERGENT B0 ;  /* 0x0000000000007941 */ /* 0x000fea0003800200 */
.L_x_21840:
        /* <DEDUP_REMOVED lines=18> */
[C---:B-----5:R-:W-:Y:S02]  /*1590*/  @P2 SHF.L.U32 R182, R204.reuse, 0x10, RZ ;  /* 0x00000010ccb62819 */ /* 0x060fe400000006ff */
[C---:B------:R-:W-:Y:S02]  /*15a0*/  @P2 PRMT R181, R205.reuse, 0x7632, R181 ;  /* 0x00007632cdb52816 */ /* 0x040fe400000000b5 */
[----:B------:R-:W-:Y:S02]  /*15b0*/  @P2 PRMT R180, R204, 0x7632, R180 ;  /* 0x00007632ccb42816 */ /* 0x000fe400000000b4 */
[----:B------:R-:W-:Y:S01]  /*15c0*/  @P2 SHF.L.U32 R184, R205, 0x10, RZ ;  /* 0x00000010cdb82819 */ /* 0x000fe200000006ff */
[----:B------:R-:W2:Y:S01]  /*15d0*/  @P2 LDC R187, c[0x0][0x40c] ;  /* 0x00010300ffbb2b82 */ /* 0x000ea20000000800 */
[----:B------:R-:W-:Y:S02]  /*15e0*/  @P2 SHF.L.U32 R181, R181, 0x10, RZ ;  /* 0x00000010b5b52819 */ /* 0x000fe400000006ff */
[----:B------:R-:W-:-:S05]  /*15f0*/  @P2 SHF.L.U32 R180, R180, 0x10, RZ ;  /* 0x00000010b4b42819 */ /* 0x000fca00000006ff */
[----:B0-----:R-:W0:Y:S08]  /*1600*/  @P2 LDC R214, c[0x0][0x40c] ;  /* 0x00010300ffd62b82 */ /* 0x001e300000000800 */
[----:B------:R-:W3:Y:S01]  /*1610*/  @P2 LDC R185, c[0x0][0x40c] ;  /* 0x00010300ffb92b82 */ /* 0x000ee20000000800 */
[----:B-1----:R-:W-:Y:S01]  /*1620*/  @P2 FMUL.FTZ R183, R182, R183 ;  /* 0x000000b7b6b72220 */ /* 0x002fe20000410000 */
[----:B------:R-:W-:-:S04]  /*1630*/  @P2 PRMT R182, R206, 0x7632, R182 ;  /* 0x00007632ceb62816 */ /* 0x000fc800000000b6 */
[----:B------:R-:W-:Y:S02]  /*1640*/  @P2 SHF.L.U32 R182, R182, 0x10, RZ ;  /* 0x00000010b6b62819 */ /* 0x000fe400000006ff */
[----:B------:R-:W1:Y:S01]  /*1650*/  @P2 LDC R217, c[0x0][0x40c] ;  /* 0x00010300ffd92b82 */ /* 0x000e620000000800 */
[----:B--2---:R-:W-:Y:S01]  /*1660*/  @P2 FMUL.FTZ R213, R184, R187 ;  /* 0x000000bbb8d52220 */ /* 0x004fe20000410000 */
[----:B------:R-:W-:Y:S02]  /*1670*/  @P2 SHF.L.U32 R187, R207, 0x10, RZ ;  /* 0x00000010cfbb2819 */ /* 0x000fe400000006ff */
[----:B------:R-:W-:Y:S01]  /*1680*/  MOV R184, R200 ;  /* 0x000000c800b87202 */ /* 0x000fe20000000f00 */
[----:B------:R-:W-:Y:S01]  /*1690*/  @P2 FFMA.FTZ R184, R183, R104, R200 ;  /* 0x00000068b7b82223 */ /* 0x000fe200000100c8 */
[----:B------:R-:W-:Y:S02]  /*16a0*/  MOV R183, R199 ;  /* 0x000000c700b77202 */ /* 0x000fe40000000f00 */
[----:B------:R-:W2:Y:S01]  /*16b0*/  @P2 LDC R186, c[0x0][0x40c] ;  /* 0x00010300ffba2b82 */ /* 0x000ea20000000800 */
[----:B0-----:R-:W-:Y:S01]  /*16c0*/  @P2 FMUL.FTZ R214, R181, R214 ;  /* 0x000000d6b5d62220 */ /* 0x001fe20000410000 */
[----:B------:R-:W-:-:S06]  /*16d0*/  @P2 SHF.L.U32 R181, R206, 0x10, RZ ;  /* 0x00000010ceb52819 */ /* 0x000fcc00000006ff */
[----:B------:R-:W0:Y:S01]  /*16e0*/  @P2 LDC R220, c[0x0][0x40c] ;  /* 0x00010300ffdc2b82 */ /* 0x000e220000000800 */
[----:B---3--:R-:W-:Y:S01]  /*16f0*/  @P2 FMUL.FTZ R180, R180, R185 ;  /* 0x000000b9b4b42220 */ /* 0x008fe20000410000 */
[----:B------:R-:W-:-:S03]  /*1700*/  MOV R185, R201 ;  /* 0x000000c900b97202 */ /* 0x000fc60000000f00 */
[----:B------:R-:W-:Y:S01]  /*1710*/  @P2 FFMA.FTZ R185, R180, R105, R201 ;  /* 0x00000069b4b92223 */ /* 0x000fe200000100c9 */
[----:B------:R-:W-:Y:S01]  /*1720*/  MOV R180, R196 ;  /* 0x000000c400b47202 */ /* 0x000fe20000000f00 */
[----:B-1----:R-:W-:Y:S01]  /*1730*/  @P2 FMUL.FTZ R216, R182, R217 ;  /* 0x000000d9b6d82220 */ /* 0x002fe20000410000 */
[----:B------:R-:W-:Y:S01]  /*1740*/  MOV R182, R198 ;  /* 0x000000c600b67202 */ /* 0x000fe20000000f00 */
[----:B--2---:R-:W-:Y:S01]  /*1750*/  @P2 FMUL.FTZ R215, R181, R186 ;  /* 0x000000bab5d72220 */ /* 0x004fe20000410000 */
[----:B------:R-:W-:Y:S01]  /*1760*/  MOV R186, R202 ;  /* 0x000000ca00ba7202 */ /* 0x000fe20000000f00 */
[----:B------:R-:W-:Y:S01]  /*1770*/  @P2 FFMA.FTZ R186, R213, R106, R202 ;  /* 0x0000006ad5ba2223 */ /* 0x000fe200000100ca */
[----:B------:R-:W-:Y:S01]  /*1780*/  MOV R181, R197 ;  /* 0x000000c500b57202 */ /* 0x000fe20000000f00 */
[----:B------:R-:W-:Y:S01]  /*1790*/  @P2 FFMA.FTZ R180, R215, R100, R196 ;  /* 0x00000064d7b42223 */ /* 0x000fe200000100c4 */
[----:B------:R-:W-:Y:S01]  /*17a0*/  @P2 FFMA.FTZ R181, R216, R101, R197 ;  /* 0x00000065d8b52223 */ /* 0x000fe200000100c5 */
[----:B0-----:R-:W-:Y:S01]  /*17b0*/  @P2 FMUL.FTZ R217, R187, R220 ;  /* 0x000000dcbbd92220 */ /* 0x001fe20000410000 */
[----:B------:R-:W-:Y:S01]  /*17c0*/  MOV R187, R203 ;  /* 0x000000cb00bb7202 */ /* 0x000fe20000000f00 */
[----:B------:R-:W-:-:S02]  /*17d0*/  @P2 FFMA.FTZ R187, R214, R107, R203 ;  /* 0x0000006bd6bb2223 */ /* 0x000fc400000100cb */
[----:B------:R-:W-:Y:S01]  /*17e0*/  @P2 FFMA.FTZ R182, R217, R102, R198 ;  /* 0x00000066d9b62223 */ /* 0x000fe200000100c6 */
[----:B------:R-:W-:Y:S06]  /*17f0*/  @!P2 BRA `(.L_x_21851) ;  /* 0x0000000000b8a947 */ /* 0x000fec0003800000 */
[----:B------:R-:W-:-:S04]  /*1800*/  PRMT R183, R207, 0x7632, R183 ;  /* 0x00007632cfb77816 */ /* 0x000fc800000000b7 */
[----:B------:R-:W-:-:S05]  /*1810*/  SHF.L.U32 R183, R183, 0x10, RZ ;  /* 0x00000010b7b77819 */ /* 0x000fca00000006ff */
[----:B------:R-:W-:-:S04]  /*1820*/  FMUL.FTZ R214, R183, UR11 ;  /* 0x0000000bb7d67c20 */ /* 0x000fc80008410000 */
[----:B------:R-:W-:Y:S01]  /*1830*/  FFMA.FTZ R183, R214, R103, R199 ;  /* 0x00000067d6b77223 */ /* 0x000fe200000100c7 */
[----:B------:R-:W-:Y:S06]  /*1840*/  BRA `(.L_x_21851) ;  /* 0x0000000000a47947 */ /* 0x000fec0003800000 */
.L_x_21850:
[----:B-1----:R-:W1:Y:S01]  /*1850*/  @P1 LDC R183, c[0x0][0x40c] ;  /* 0x00010300ffb71b82 */ /* 0x002e620000000800 */
[C---:B-----5:R-:W-:Y:S02]  /*1860*/  @P1 SHF.L.U32 R182, R204.reuse, 0x10, RZ ;  /* 0x00000010ccb61819 */ /* 0x060fe400000006ff */
[----:B------:R-:W-:Y:S02]  /*1870*/  @P1 PRMT R181, R205, 0x7632, R181 ;  /* 0x00007632cdb51816 */ /* 0x000fe400000000b5 */
[----:B------:R-:W-:Y:S02]  /*1880*/  @P1 PRMT R180, R204, 0x7632, R180 ;  /* 0x00007632ccb41816 */ /* 0x000fe400000000b4 */
[----:B------:R-:W-:Y:S01]  /*1890*/  @P1 SHF.L.U32 R181, R181, 0x10, RZ ;  /* 0x00000010b5b51819 */ /* 0x000fe200000006ff */
[----:B0-----:R-:W0:Y:S01]  /*18a0*/  @P1 LDC R214, c[0x0][0x40c] ;  /* 0x00010300ffd61b82 */ /* 0x001e220000000800 */
[----:B------:R-:W-:Y:S02]  /*18b0*/  @P1 SHF.L.U32 R180, R180, 0x10, RZ ;  /* 0x00000010b4b41819 */ /* 0x000fe400000006ff */
[----:B------:R-:W-:-:S05]  /*18c0*/  @P1 SHF.L.U32 R184, R205, 0x10, RZ ;  /* 0x00000010cdb81819 */ /* 0x000fca00000006ff */
[----:B------:R-:W2:Y:S08]  /*18d0*/  @P1 LDC R185, c[0x0][0x40c] ;  /* 0x00010300ffb91b82 */ /* 0x000eb00000000800 */
[----:B------:R-:W3:Y:S01]  /*18e0*/  @P1 LDC R215, c[0x0][0x40c] ;  /* 0x00010300ffd71b82 */ /* 0x000ee20000000800 */
[----:B-1----:R-:W-:Y:S01]  /*18f0*/  @P1 FMUL.FTZ R183, R182, R183 ;  /* 0x000000b7b6b71220 */ /* 0x002fe20000410000 */
[----:B------:R-:W-:-:S04]  /*1900*/  @P1 PRMT R182, R206, 0x7632, R182 ;  /* 0x00007632ceb61816 */ /* 0x000fc800000000b6 */
[----:B------:R-:W-:Y:S02]  /*1910*/  @P1 SHF.L.U32 R182, R182, 0x10, RZ ;  /* 0x00000010b6b61819 */ /* 0x000fe400000006ff */
[----:B------:R-:W1:Y:S01]  /*1920*/  @P1 LDC R187, c[0x0][0x40c] ;  /* 0x00010300ffbb1b82 */ /* 0x000e620000000800 */
[----:B0-----:R-:W-:Y:S01]  /*1930*/  @P1 FMUL.FTZ R214, R181, R214 ;  /* 0x000000d6b5d61220 */ /* 0x001fe20000410000 */
[----:B------:R-:W-:-:S04]  /*1940*/  @P1 PRMT R181, R207, 0x7632, R181 ;  /* 0x00007632cfb51816 */ /* 0x000fc800000000b5 */
[----:B------:R-:W-:Y:S02]  /*1950*/  @P1 SHF.L.U32 R181, R181, 0x10, RZ ;  /* 0x00000010b5b51819 */ /* 0x000fe400000006ff */
[----:B------:R-:W0:Y:S01]  /*1960*/  @P1 LDC R186, c[0x0][0x40c] ;  /* 0x00010300ffba1b82 */ /* 0x000e220000000800 */
[----:B--2---:R-:W-:Y:S01]  /*1970*/  @P1 FMUL.FTZ R180, R180, R185 ;  /* 0x000000b9b4b41220 */ /* 0x004fe20000410000 */
[----:B------:R-:W-:-:S06]  /*1980*/  @P1 SHF.L.U32 R185, R206, 0x10, RZ ;  /* 0x00000010ceb91819 */ /* 0x000fcc00000006ff */
[----:B------:R-:W2:Y:S01]  /*1990*/  @P1 LDC R217, c[0x0][0x40c] ;  /* 0x00010300ffd91b82 */ /* 0x000ea20000000800 */
[----:B---3--:R-:W-:Y:S01]  /*19a0*/  @P1 FMUL.FTZ R216, R182, R215 ;  /* 0x000000d7b6d81220 */ /* 0x008fe20000410000 */
[----:B------:R-:W-:-:S06]  /*19b0*/  @P1 SHF.L.U32 R182, R207, 0x10, RZ ;  /* 0x00000010cfb61819 */ /* 0x000fcc00000006ff */
[----:B------:R-:W3:Y:S01]  /*19c0*/  @P1 LDC R220, c[0x0][0x40c] ;  /* 0x00010300ffdc1b82 */ /* 0x000ee20000000800 */
[----:B-1----:R-:W-:Y:S01]  /*19d0*/  @P1 FMUL.FTZ R187, R184, R187 ;  /* 0x000000bbb8bb1220 */ /* 0x002fe20000410000 */
[----:B0-----:R-:W-:Y:S01]  /*19e0*/  @P1 FMUL.FTZ R213, R185, R186 ;  /* 0x000000bab9d51220 */ /* 0x001fe20000410000 */
        /* <DEDUP_REMOVED lines=15> */
.L_x_21851:
[----:B------:R-:W-:Y:S05]  /*1ae0*/  BSYNC.RECONVERGENT B1 ;  /* 0x0000000000017941 */ /* 0x000fea0003800200 */
.L_x_21849:
[----:B------:R-:W0:Y:S01]  /*1af0*/  LDC.64 R214, c[0x0][0x3a8] ;  /* 0x0000ea00ffd67b82 */ /* 0x000e220000000a00 */
[----:B------:R-:W-:Y:S01]  /*1b00*/  IADD3 R212, PT, PT, R212, 0x20, RZ ;  /* 0x00000020d4d47810 */ /* 0x000fe20007ffe0ff */
[C---:B0-----:R-:W-:Y:S01]  /*1b10*/  IMAD.WIDE.U32 R214, R210.reuse, 0x20, R214 ;  /* 0x00000020d2d67825 */ /* 0x041fe200078e00d6 */
[----:B------:R-:W-:-:S04]  /*1b20*/  IADD3 R210, PT, PT, R210, 0x20, RZ ;  /* 0x00000020d2d27810 */ /* 0x000fc80007ffe0ff */
[----:B------:R1:W-:Y:S04]  /*1b30*/  STG.E.128 desc[UR6][R214.64], R184 ;  /* 0x000000b8d6007986 */ /* 0x0003e8000c101d06 */
[----:B------:R1:W-:Y:S02]  /*1b40*/  STG.E.128 desc[UR6][R214.64+0x10], R180 ;  /* 0x000010b4d6007986 */ /* 0x0003e4000c101d06 */
.L_x_21848:
[----:B------:R-:W-:Y:S05]  /*1b50*/  BSYNC.RECONVERGENT B0 ;  /* 0x0000000000007941 */ /* 0x000fea0003800200 */
.L_x_21847:
        /* <DEDUP_REMOVED lines=18> */
[C---:B-----5:R-:W-:Y:S02]  /*1c80*/  @P2 SHF.L.U32 R174, R204.reuse, 0x10, RZ ;  /* 0x00000010ccae2819 */ /* 0x060fe400000006ff */
[C---:B------:R-:W-:Y:S02]  /*1c90*/  @P2 PRMT R173, R205.reuse, 0x7632, R173 ;  /* 0x00007632cdad2816 */ /* 0x040fe400000000ad */
[----:B------:R-:W-:Y:S02]  /*1ca0*/  @P2 PRMT R172, R204, 0x7632, R172 ;  /* 0x00007632ccac2816 */ /* 0x000fe400000000ac */
[----:B------:R-:W-:Y:S01]  /*1cb0*/  @P2 SHF.L.U32 R176, R205, 0x10, RZ ;  /* 0x00000010cdb02819 */ /* 0x000fe200000006ff */
[----:B------:R-:W3:Y:S01]  /*1cc0*/  @P2 LDC R179, c[0x0][0x40c] ;  /* 0x00010300ffb32b82 */ /* 0x000ee20000000800 */
[----:B------:R-:W-:Y:S02]  /*1cd0*/  @P2 SHF.L.U32 R173, R173, 0x10, RZ ;  /* 0x00000010adad2819 */ /* 0x000fe400000006ff */
[----:B------:R-:W-:-:S05]  /*1ce0*/  @P2 SHF.L.U32 R172, R172, 0x10, RZ ;  /* 0x00000010acac2819 */ /* 0x000fca00000006ff */
[----:B01----:R-:W0:Y:S08]  /*1cf0*/  @P2 LDC R214, c[0x0][0x40c] ;  /* 0x00010300ffd62b82 */ /* 0x003e300000000800 */
[----:B------:R-:W1:Y:S01]  /*1d00*/  @P2 LDC R177, c[0x0][0x40c] ;  /* 0x00010300ffb12b82 */ /* 0x000e620000000800 */
[----:B--2---:R-:W-:Y:S01]  /*1d10*/  @P2 FMUL.FTZ R175, R174, R175 ;  /* 0x000000afaeaf2220 */ /* 0x004fe20000410000 */
[----:B------:R-:W-:-:S04]  /*1d20*/  @P2 PRMT R174, R206, 0x7632, R174 ;  /* 0x00007632ceae2816 */ /* 0x000fc800000000ae */
[----:B------:R-:W-:Y:S02]  /*1d30*/  @P2 SHF.L.U32 R174, R174, 0x10, RZ ;  /* 0x00000010aeae2819 */ /* 0x000fe400000006ff */
[----:B------:R-:W2:Y:S01]  /*1d40*/  @P2 LDC R217, c[0x0][0x40c] ;  /* 0x00010300ffd92b82 */ /* 0x000ea20000000800 */
[----:B---3--:R-:W-:Y:S01]  /*1d50*/  @P2 FMUL.FTZ R213, R176, R179 ;  /* 0x000000b3b0d52220 */ /* 0x008fe20000410000 */
[----:B------:R-:W-:Y:S02]  /*1d60*/  @P2 SHF.L.U32 R179, R207, 0x10, RZ ;  /* 0x00000010cfb32819 */ /* 0x000fe400000006ff */
[----:B------:R-:W-:Y:S01]  /*1d70*/  MOV R176, R200 ;  /* 0x000000c800b07202 */ /* 0x000fe20000000f00 */
[----:B------:R-:W-:Y:S01]  /*1d80*/  @P2 FFMA.FTZ R176, R175, R80, R200 ;  /* 0x00000050afb02223 */ /* 0x000fe200000100c8 */
[----:B------:R-:W-:Y:S02]  /*1d90*/  MOV R175, R199 ;  /* 0x000000c700af7202 */ /* 0x000fe40000000f00 */
[----:B------:R-:W3:Y:S01]  /*1da0*/  @P2 LDC R178, c[0x0][0x40c] ;  /* 0x00010300ffb22b82 */ /* 0x000ee20000000800 */
[----:B0-----:R-:W-:Y:S01]  /*1db0*/  @P2 FMUL.FTZ R214, R173, R214 ;  /* 0x000000d6add62220 */ /* 0x001fe20000410000 */
[----:B------:R-:W-:-:S06]  /*1dc0*/  @P2 SHF.L.U32 R173, R206, 0x10, RZ ;  /* 0x00000010cead2819 */ /* 0x000fcc00000006ff */
[----:B------:R-:W0:Y:S01]  /*1dd0*/  @P2 LDC R220, c[0x0][0x40c] ;  /* 0x00010300ffdc2b82 */ /* 0x000e220000000800 */
[----:B-1----:R-:W-:Y:S01]  /*1de0*/  @P2 FMUL.FTZ R172, R172, R177 ;  /* 0x000000b1acac2220 */ /* 0x002fe20000410000 */
[----:B------:R-:W-:-:S03]  /*1df0*/  MOV R177, R201 ;  /* 0x000000c900b17202 */ /* 0x000fc60000000f00 */
[----:B------:R-:W-:Y:S01]  /*1e00*/  @P2 FFMA.FTZ R177, R172, R81, R201 ;  /* 0x00000051acb12223 */ /* 0x000fe200000100c9 */
[----:B------:R-:W-:Y:S01]  /*1e10*/  MOV R172, R196 ;  /* 0x000000c400ac7202 */ /* 0x000fe20000000f00 */
[----:B--2---:R-:W-:Y:S01]  /*1e20*/  @P2 FMUL.FTZ R216, R174, R217 ;  /* 0x000000d9aed82220 */ /* 0x004fe20000410000 */
[----:B------:R-:W-:Y:S01]  /*1e30*/  MOV R174, R198 ;  /* 0x000000c600ae7202 */ /* 0x000fe20000000f00 */
[----:B---3--:R-:W-:Y:S01]  /*1e40*/  @P2 FMUL.FTZ R215, R173, R178 ;  /* 0x000000b2add72220 */ /* 0x008fe20000410000 */
        /* <DEDUP_REMOVED lines=15> */
.L_x_21855:
[----:B--2---:R-:W2:Y:S01]  /*1f40*/  @P1 LDC R175, c[0x0][0x40c] ;  /* 0x00010300ffaf1b82 */ /* 0x004ea20000000800 */
[C---:B-----5:R-:W-:Y:S02]  /*1f50*/  @P1 SHF.L.U32 R174, R204.reuse, 0x10, RZ ;  /* 0x00000010ccae1819 */ /* 0x060fe400000006ff */
[----:B------:R-:W-:Y:S02]  /*1f60*/  @P1 PRMT R173, R205, 0x7632, R173 ;  /* 0x00007632cdad1816 */ /* 0x000fe400000000ad */
[----:B------:R-:W-:Y:S02]  /*1f70*/  @P1 PRMT R172, R204, 0x7632, R172 ;  /* 0x00007632ccac1816 */ /* 0x000fe400000000ac */
[----:B------:R-:W-:Y:S01]  /*1f80*/  @P1 SHF.L.U32 R173, R173, 0x10, RZ ;  /* 0x00000010adad1819 */ /* 0x000fe200000006ff */
[----:B01----:R-:W0:Y:S01]  /*1f90*/  @P1 LDC R214, c[0x0][0x40c] ;  /* 0x00010300ffd61b82 */ /* 0x003e220000000800 */
[----:B------:R-:W-:Y:S02]  /*1fa0*/  @P1 SHF.L.U32 R172, R172, 0x10, RZ ;  /* 0x00000010acac1819 */ /* 0x000fe400000006ff */
[----:B------:R-:W-:-:S05]  /*1fb0*/  @P1 SHF.L.U32 R176, R205, 0x10, RZ ;  /* 0x00000010cdb01819 */ /* 0x000fca00000006ff */
[----:B------:R-:W1:Y:S08]  /*1fc0*/  @P1 LDC R177, c[0x0][0x40c] ;  /* 0x00010300ffb11b82 */ /* 0x000e700000000800 */
[----:B------:R-:W3:Y:S01]  /*1fd0*/  @P1 LDC R215, c[0x0][0x40c] ;  /* 0x00010300ffd71b82 */ /* 0x000ee20000000800 */
[----:B--2---:R-:W-:Y:S01]  /*1fe0*/  @P1 FMUL.FTZ R175, R174, R175 ;  /* 0x000000afaeaf1220 */ /* 0x004fe20000410000 */
[----:B------:R-:W-:-:S04]  /*1ff0*/  @P1 PRMT R174, R206, 0x7632, R174 ;  /* 0x00007632ceae1816 */ /* 0x000fc800000000ae */
[----:B------:R-:W-:Y:S02]  /*2000*/  @P1 SHF.L.U32 R174, R174, 0x10, RZ ;  /* 0x00000010aeae1819 */ /* 0x000fe400000006ff */
[----:B------:R-:W2:Y:S01]  /*2010*/  @P1 LDC R179, c[0x0][0x40c] ;  /* 0x00010300ffb31b82 */ /* 0x000ea20000000800 */
[----:B0-----:R-:W-:Y:S01]  /*2020*/  @P1 FMUL.FTZ R214, R173, R214 ;  /* 0x000000d6add61220 */ /* 0x001fe20000410000 */
[----:B------:R-:W-:-:S04]  /*2030*/  @P1 PRMT R173, R207, 0x7632, R173 ;  /* 0x00007632cfad1816 */ /* 0x000fc800000000ad */
[----:B------:R-:W-:Y:S02]  /*2040*/  @P1 SHF.L.U32 R173, R173, 0x10, RZ ;  /* 0x00000010adad1819 */ /* 0x000fe400000006ff */
[----:B------:R-:W0:Y:S01]  /*2050*/  @P1 LDC R178, c[0x0][0x40c] ;  /* 0x00010300ffb21b82 */ /* 0x000e220000000800 */
[----:B-1----:R-:W-:Y:S01]  /*2060*/  @P1 FMUL.FTZ R172, R172, R177 ;  /* 0x000000b1acac1220 */ /* 0x002fe20000410000 */
[----:B------:R-:W-:-:S06]  /*2070*/  @P1 SHF.L.U32 R177, R206, 0x10, RZ ;  /* 0x00000010ceb11819 */ /* 0x000fcc00000006ff */
[----:B------:R-:W1:Y:S01]  /*2080*/  @P1 LDC R217, c[0x0][0x40c] ;  /* 0x00010300ffd91b82 */ /* 0x000e620000000800 */
[----:B---3--:R-:W-:Y:S01]  /*2090*/  @P1 FMUL.FTZ R216, R174, R215 ;  /* 0x000000d7aed81220 */ /* 0x008fe20000410000 */
[----:B------:R-:W-:-:S06]  /*20a0*/  @P1 SHF.L.U32 R174, R207, 0x10, RZ ;  /* 0x00000010cfae1819 */ /* 0x000fcc00000006ff */
[----:B------:R-:W3:Y:S01]  /*20b0*/  @P1 LDC R220, c[0x0][0x40c] ;  /* 0x00010300ffdc1b82 */ /* 0x000ee20000000800 */
[----:B--2---:R-:W-:Y:S01]  /*20c0*/  @P1 FMUL.FTZ R179, R176, R179 ;  /* 0x000000b3b0b31220 */ /* 0x004fe20000410000 */
        /* <DEDUP_REMOVED lines=8> */
[----:B-1----:R-:W-:Y:S01]  /*2150*/  @P1 FMUL.FTZ R217, R174, R217 ;  /* 0x000000d9aed91220 */ /* 0x002fe20000410000 */
[----:B------:R-:W-:-:S03]  /*2160*/  CS2R R174, SRZ ;  /* 0x0000000000ae7805 */ /* 0x000fc6000001ff00 */
[----:B------:R-:W-:Y:S01]  /*2170*/  @P1 FMUL.FTZ R174, R217, R78 ;  /* 0x0000004ed9ae1220 */ /* 0x000fe20000410000 */
[----:B---3--:R-:W-:Y:S01]  /*2180*/  @P1 FMUL.FTZ R220, R173, R220 ;  /* 0x000000dcaddc1220 */ /* 0x008fe20000410000 */
[----:B------:R-:W-:Y:S02]  /*2190*/  CS2R R172, SRZ ;  /* 0x0000000000ac7805 */ /* 0x000fe4000001ff00 */
[----:B------:R-:W-:Y:S01]  /*21a0*/  @P1 FMUL.FTZ R172, R213, R76 ;  /* 0x0000004cd5ac1220 */ /* 0x000fe20000410000 */
[----:B------:R-:W-:Y:S01]  /*21b0*/  @P1 FMUL.FTZ R173, R216, R77 ;  /* 0x0000004dd8ad1220 */ /* 0x000fe20000410000 */
[----:B------:R-:W-:-:S07]  /*21c0*/  @P1 FMUL.FTZ R175, R220, R79 ;  /* 0x0000004fdcaf1220 */ /* 0x000fce0000410000 */
.L_x_21856:
[----:B------:R-:W-:Y:S05]  /*21d0*/  BSYNC.RECONVERGENT B1 ;  /* 0x0000000000017941 */ /* 0x000fea0003800200 */
.L_x_21854:
[----:B------:R-:W0:Y:S01]  /*21e0*/  LDC.64 R214, c[0x0][0x3a8] ;  /* 0x0000ea00ffd67b82 */ /* 0x000e220000000a00 */
[----:B------:R-:W-:Y:S01]  /*21f0*/  IADD3 R212, PT, PT, R212, 0x20, RZ ;  /* 0x00000020d4d47810 */ /* 0x000fe20007ffe0ff */
[C---:B0-----:R-:W-:Y:S01]  /*2200*/  IMAD.WIDE.U32 R214, R210.reuse, 0x20, R214 ;  /* 0x00000020d2d67825 */ /* 0x041fe200078e00d6 */
[----:B------:R-:W-:-:S04]  /*2210*/  IADD3 R210, PT, PT, R210, 0x20, RZ ;  /* 0x00000020d2d27810 */ /* 0x000fc80007ffe0ff */
[----:B------:R2:W-:Y:S04]  /*2220*/  STG.E.128 desc[UR6][R214.64], R176 ;  /* 0x000000b0d6007986 */ /* 0x0005e8000c101d06 */
[----:B------:R2:W-:Y:S02]  /*2230*/  STG.E.128 desc[UR6][R214.64+0x10], R172 ;  /* 0x000010acd6007986 */ /* 0x0005e4000c101d06 */
.L_x_21853:
[----:B------:R-:W-:Y:S05]  /*2240*/  BSYNC.RECONVERGENT B0 ;  /* 0x0000000000007941 */ /* 0x000fea0003800200 */
.L_x_21852:
        /* <DEDUP_REMOVED lines=18> */
[C---:B-----5:R-:W-:Y:S02]  /*2370*/  @P2 SHF.L.U32 R166, R204.reuse, 0x10, RZ ;  /* 0x00000010cca62819 */ /* 0x060fe400000006ff */
[C---:B------:R-:W-:Y:S02]  /*2380*/  @P2 PRMT R165, R205.reuse, 0x7632, R165 ;  /* 0x00007632cda52816 */ /* 0x040fe400000000a5 */
[----:B------:R-:W-:Y:S02]  /*2390*/  @P2 PRMT R164, R204, 0x7632, R164 ;  /* 0x00007632cca42816 */ /* 0x000fe400000000a4 */
[----:B------:R-:W-:Y:S01]  /*23a0*/  @P2 SHF.L.U32 R168, R205, 0x10, RZ ;  /* 0x00000010cda82819 */ /* 0x000fe200000006ff */
[----:B------:R-:W4:Y:S01]  /*23b0*/  @P2 LDC R171, c[0x0][0x40c] ;  /* 0x00010300ffab2b82 */ /* 0x000f220000000800 */
[----:B------:R-:W-:Y:S02]  /*23c0*/  @P2 SHF.L.U32 R165, R165, 0x10, RZ ;  /* 0x00000010a5a52819 */ /* 0x000fe400000006ff */
[----:B------:R-:W-:-:S05]  /*23d0*/  @P2 SHF.L.U32 R164, R164, 0x10, RZ ;  /* 0x00000010a4a42819 */ /* 0x000fca00000006ff */
[----:B012---:R-:W0:Y:S08]  /*23e0*/  @P2 LDC R214, c[0x0][0x40c] ;  /* 0x00010300ffd62b82 */ /* 0x007e300000000800 */
[----:B------:R-:W1:Y:S01]  /*23f0*/  @P2 LDC R169, c[0x0][0x40c] ;  /* 0x00010300ffa92b82 */ /* 0x000e620000000800 */
[----:B---3--:R-:W-:Y:S01]  /*2400*/  @P2 FMUL.FTZ R167, R166, R167 ;  /* 0x000000a7a6a72220 */ /* 0x008fe20000410000 */
[----:B------:R-:W-:-:S04]  /*2410*/  @P2 PRMT R166, R206, 0x7632, R166 ;  /* 0x00007632cea62816 */ /* 0x000fc800000000a6 */
[----:B------:R-:W-:Y:S02]  /*2420*/  @P2 SHF.L.U32 R166, R166, 0x10, RZ ;  /* 0x00000010a6a62819 */ /* 0x000fe400000006ff */
[----:B------:R-:W2:Y:S01]  /*2430*/  @P2 LDC R217, c[0x0][0x40c] ;  /* 0x00010300ffd92b82 */ /* 0x000ea20000000800 */
[----:B----4-:R-:W-:Y:S01]  /*2440*/  @P2 FMUL.FTZ R213, R168, R171 ;  /* 0x000000aba8d52220 */ /* 0x010fe20000410000 */
        /* <DEDUP_REMOVED lines=30> */
.L_x_21860:
[----:B---3--:R-:W3:Y:S01]  /*2630*/  @P1 LDC R167, c[0x0][0x40c] ;  /* 0x00010300ffa71b82 */ /* 0x008ee20000000800 */
[C---:B-----5:R-:W-:Y:S02]  /*2640*/  @P1 SHF.L.U32 R166, R204.reuse, 0x10, RZ ;  /* 0x00000010cca61819 */ /* 0x060fe400000006ff */
[----:B------:R-:W-:Y:S02]  /*2650*/  @P1 PRMT R165, R205, 0x7632, R165 ;  /* 0x00007632cda51816 */ /* 0x000fe400000000a5 */
[----:B------:R-:W-:Y:S02]  /*2660*/  @P1 PRMT R164, R204, 0x7632, R164 ;  /* 0x00007632cca41816 */ /* 0x000fe400000000a4 */
[----:B------:R-:W-:Y:S01]  /*2670*/  @P1 SHF.L.U32 R165, R165, 0x10, RZ ;  /* 0x00000010a5a51819 */ /* 0x000fe200000006ff */
[----:B012---:R-:W0:Y:S01]  /*2680*/  @P1 LDC R214, c[0x0][0x40c] ;  /* 0x00010300ffd61b82 */ /* 0x007e220000000800 */
[----:B------:R-:W-:Y:S02]  /*2690*/  @P1 SHF.L.U32 R164, R164, 0x10, RZ ;  /* 0x00000010a4a41819 */ /* 0x000fe400000006ff */
[----:B------:R-:W-:-:S05]  /*26a0*/  @P1 SHF.L.U32 R168, R205, 0x10, RZ ;  /* 0x00000010cda81819 */ /* 0x000fca00000006ff */
[----:B------:R-:W1:Y:S08]  /*26b0*/  @P1 LDC R169, c[0x0][0x40c] ;  /* 0x00010300ffa91b82 */ /* 0x000e700000000800 */
[----:B------:R-:W2:Y:S01]  /*26c0*/  @P1 LDC R215, c[0x0][0x40c] ;  /* 0x00010300ffd71b82 */ /* 0x000ea20000000800 */
[----:B---3--:R-:W-:Y:S01]  /*26d0*/  @P1 FMUL.FTZ R167, R166, R167 ;  /* 0x000000a7a6a71220 */ /* 0x008fe20000410000 */
[----:B------:R-:W-:-:S04]  /*26e0*/  @P1 PRMT R166, R206, 0x7632, R166 ;  /* 0x00007632cea61816 */ /* 0x000fc800000000a6 */
[----:B------:R-:W-:Y:S02]  /*26f0*/  @P1 SHF.L.U32 R166, R166, 0x10, RZ ;  /* 0x00000010a6a61819 */ /* 0x000fe400000006ff */
[----:B------:R-:W3:Y:S01]  /*2700*/  @P1 LDC R171, c[0x0][0x40c] ;  /* 0x00010300ffab1b82 */ /* 0x000ee20000000800 */
[----:B0-----:R-:W-:Y:S01]  /*2710*/  @P1 FMUL.FTZ R214, R165, R214 ;  /* 0x000000d6a5d61220 */ /* 0x001fe20000410000 */
[----:B------:R-:W-:-:S04]  /*2720*/  @P1 PRMT R165, R207, 0x7632, R165 ;  /* 0x00007632cfa51816 */ /* 0x000fc800000000a5 */
[----:B------:R-:W-:Y:S02]  /*2730*/  @P1 SHF.L.U32 R165, R165, 0x10, RZ ;  /* 0x00000010a5a51819 */ /* 0x000fe400000006ff */
        /* <DEDUP_REMOVED lines=19> */
[----:B--2---:R-:W-:Y:S01]  /*2870*/  @P1 FMUL.FTZ R220, R165, R220 ;  /* 0x000000dca5dc1220 */ /* 0x004fe20000410000 */
[----:B------:R-:W-:Y:S02]  /*2880*/  CS2R R164, SRZ ;  /* 0x0000000000a47805 */ /* 0x000fe4000001ff00 */
[----:B------:R-:W-:Y:S01]  /*2890*/  @P1 FMUL.FTZ R164, R213, R52 ;  /* 0x00000034d5a41220 */ /* 0x000fe20000410000 */
[----:B------:R-:W-:Y:S01]  /*28a0*/  @P1 FMUL.FTZ R165, R216, R53 ;  /* 0x00000035d8a51220 */ /* 0x000fe20000410000 */
[----:B------:R-:W-:-:S07]  /*28b0*/  @P1 FMUL.FTZ R167, R220, R55 ;  /* 0x00000037dca71220 */ /* 0x000fce0000410000 */
.L_x_21861:
[----:B------:R-:W-:Y:S05]  /*28c0*/  BSYNC.RECONVERGENT B1 ;  /* 0x0000000000017941 */ /* 0x000fea0003800200 */
.L_x_21859:
[----:B------:R-:W0:Y:S01]  /*28d0*/  LDC.64 R214, c[0x0][0x3a8] ;  /* 0x0000ea00ffd67b82 */ /* 0x000e220000000a00 */
[----:B------:R-:W-:Y:S01]  /*28e0*/  IADD3 R212, PT, PT, R212, 0x20, RZ ;  /* 0x00000020d4d47810 */ /* 0x000fe20007ffe0ff */
[C---:B0-----:R-:W-:Y:S01]  /*28f0*/  IMAD.WIDE.U32 R214, R210.reuse, 0x20, R214 ;  /* 0x00000020d2d67825 */ /* 0x041fe200078e00d6 */
[----:B------:R-:W-:-:S04]  /*2900*/  IADD3 R210, PT, PT, R210, 0x20, RZ ;  /* 0x00000020d2d27810 */ /* 0x000fc80007ffe0ff */
[----:B------:R3:W-:Y:S04]  /*2910*/  STG.E.128 desc[UR6][R214.64], R168 ;  /* 0x000000a8d6007986 */ /* 0x0007e8000c101d06 */
[----:B------:R3:W-:Y:S02]  /*2920*/  STG.E.128 desc[UR6][R214.64+0x10], R164 ;  /* 0x000010a4d6007986 */ /* 0x0007e4000c101d06 */
.L_x_21858:
[----:B------:R-:W-:Y:S05]  /*2930*/  BSYNC.RECONVERGENT B0 ;  /* 0x0000000000007941 */ /* 0x000fea0003800200 */
.L_x_21857:
        /* <DEDUP_REMOVED lines=18> */
[C---:B-----5:R-:W-:Y:S02]  /*2a60*/  @P2 SHF.L.U32 R158, R204.reuse, 0x10, RZ ;  /* 0x00000010cc9e2819 */ /* 0x060fe400000006ff */
[C---:B------:R-:W-:Y:S02]  /*2a70*/  @P2 PRMT R157, R205.reuse, 0x7632, R157 ;  /* 0x00007632cd9d2816 */ /* 0x040fe4000000009d */
[----:B------:R-:W-:Y:S02]  /*2a80*/  @P2 PRMT R156, R204, 0x7632, R156 ;  /* 0x00007632cc9c2816 */ /* 0x000fe4000000009c */
[----:B------:R-:W-:Y:S01]  /*2a90*/  @P2 SHF.L.U32 R160, R205, 0x10, RZ ;  /* 0x00000010cda02819 */ /* 0x000fe200000006ff */
[----:B------:R-:W4:Y:S01]  /*2aa0*/  @P2 LDC R163, c[0x0][0x40c] ;  /* 0x00010300ffa32b82 */ /* 0x000f220000000800 */
[----:B------:R-:W-:Y:S02]  /*2ab0*/  @P2 SHF.L.U32 R157, R157, 0x10, RZ ;  /* 0x000000109d9d2819 */ /* 0x000fe400000006ff */
[----:B------:R-:W-:-:S05]  /*2ac0*/  @P2 SHF.L.U32 R156, R156, 0x10, RZ ;  /* 0x000000109c9c2819 */ /* 0x000fca00000006ff */
[----:B-123--:R-:W1:Y:S08]  /*2ad0*/  @P2 LDC R214, c[0x0][0x40c] ;  /* 0x00010300ffd62b82 */ /* 0x00ee700000000800 */
[----:B------:R-:W2:Y:S01]  /*2ae0*/  @P2 LDC R161, c[0x0][0x40c] ;  /* 0x00010300ffa12b82 */ /* 0x000ea20000000800 */
[----:B0-----:R-:W-:Y:S01]  /*2af0*/  @P2 FMUL.FTZ R159, R158, R159 ;  /* 0x0000009f9e9f2220 */ /* 0x001fe20000410000 */
[----:B------:R-:W-:-:S04]  /*2b00*/  @P2 PRMT R158, R206, 0x7632, R158 ;  /* 0x00007632ce9e2816 */ /* 0x000fc8000000009e */
[----:B------:R-:W-:Y:S02]  /*2b10*/  @P2 SHF.L.U32 R158, R158, 0x10, RZ ;  /* 0x000000109e9e2819 */ /* 0x000fe400000006ff */
[----:B------:R-:W0:Y:S01]  /*2b20*/  @P2 LDC R217, c[0x0][0x40c] ;  /* 0x00010300ffd92b82 */ /* 0x000e220000000800 */
[----:B----4-:R-:W-:Y:S01]  /*2b30*/  @P2 FMUL.FTZ R213, R160, R163 ;  /* 0x000000a3a0d52220 */ /* 0x010fe20000410000 */
[----:B------:R-:W-:Y:S02]  /*2b40*/  @P2 SHF.L.U32 R163, R207, 0x10, RZ ;  /* 0x00000010cfa32819 */ /* 0x000fe400000006ff */
[----:B------:R-:W-:Y:S01]  /*2b50*/  MOV R160, R200 ;  /* 0x000000c800a07202 */ /* 0x000fe20000000f00 */
[----:B------:R-:W-:Y:S01]  /*2b60*/  @P2 FFMA.FTZ R160, R159, R32, R200 ;  /* 0x000000209fa02223 */ /* 0x000fe200000100c8 */
[----:B------:R-:W-:Y:S02]  /*2b70*/  MOV R159, R199 ;  /* 0x000000c7009f7202 */ /* 0x000fe40000000f00 */
[----:B------:R-:W3:Y:S01]  /*2b80*/  @P2 LDC R162, c[0x0][0x40c] ;  /* 0x00010300ffa22b82 */ /* 0x000ee20000000800 */
[----:B-1----:R-:W-:Y:S01]  /*2b90*/  @P2 FMUL.FTZ R214, R157, R214 ;  /* 0x000000d69dd62220 */ /* 0x002fe20000410000 */
[----:B------:R-:W-:-:S06]  /*2ba0*/  @P2 SHF.L.U32 R157, R206, 0x10, RZ ;  /* 0x00000010ce9d2819 */ /* 0x000fcc00000006ff */
[----:B------:R-:W1:Y:S01]  /*2bb0*/  @P2 LDC R220, c[0x0][0x40c] ;  /* 0x00010300ffdc2b82 */ /* 0x000e620000000800 */
[----:B--2---:R-:W-:Y:S01]  /*2bc0*/  @P2 FMUL.FTZ R156, R156, R161 ;  /* 0x000000a19c9c2220 */ /* 0x004fe20000410000 */
[----:B------:R-:W-:-:S03]  /*2bd0*/  MOV R161, R201 ;  /* 0x000000c900a17202 */ /* 0x000fc60000000f00 */
[----:B------:R-:W-:Y:S01]  /*2be0*/  @P2 FFMA.FTZ R161, R156, R33, R201 ;  /* 0x000000219ca12223 */ /* 0x000fe200000100c9 */
[----:B------:R-:W-:Y:S01]  /*2bf0*/  MOV R156, R196 ;  /* 0x000000c4009c7202 */ /* 0x000fe20000000f00 */
[----:B0-----:R-:W-:Y:S01]  /*2c00*/  @P2 FMUL.FTZ R216, R158, R217 ;  /* 0x000000d99ed82220 */ /* 0x001fe20000410000 */
[----:B------:R-:W-:Y:S01]  /*2c10*/  MOV R158, R198 ;  /* 0x000000c6009e7202 */ /* 0x000fe20000000f00 */
[----:B---3--:R-:W-:Y:S01]  /*2c20*/  @P2 FMUL.FTZ R215, R157, R162 ;  /* 0x000000a29dd72220 */ /* 0x008fe20000410000 */
[----:B------:R-:W-:Y:S01]  /*2c30*/  MOV R162, R202 ;  /* 0x000000ca00a27202 */ /* 0x000fe20000000f00 */
[----:B------:R-:W-:Y:S01]  /*2c40*/  @P2 FFMA.FTZ R162, R213, R34, R202 ;  /* 0x00000022d5a22223 */ /* 0x000fe200000100ca */
[----:B------:R-:W-:Y:S01]  /*2c50*/  MOV R157, R197 ;  /* 0x000000c5009d7202 */ /* 0x000fe20000000f00 */
[----:B------:R-:W-:Y:S01]  /*2c60*/  @P2 FFMA.FTZ R156, R215, R28, R196 ;  /* 0x0000001cd79c2223 */ /* 0x000fe200000100c4 */
[----:B------:R-:W-:Y:S01]  /*2c70*/  @P2 FFMA.FTZ R157, R216, R29, R197 ;  /* 0x0000001dd89d2223 */ /* 0x000fe200000100c5 */
[----:B-1----:R-:W-:Y:S01]  /*2c80*/  @P2 FMUL.FTZ R217, R163, R220 ;  /* 0x000000dca3d92220 */ /* 0x002fe20000410000 */
        /* <DEDUP_REMOVED lines=9> */
.L_x_21865:
[----:B----4-:R-:W0:Y:S01]  /*2d20*/  @P1 LDC R159, c[0x0][0x40c] ;  /* 0x00010300ff9f1b82 */ /* 0x010e220000000800 */
[C---:B-----5:R-:W-:Y:S02]  /*2d30*/  @P1 SHF.L.U32 R158, R204.reuse, 0x10, RZ ;  /* 0x00000010cc9e1819 */ /* 0x060fe400000006ff */
[----:B------:R-:W-:Y:S02]  /*2d40*/  @P1 PRMT R157, R205, 0x7632, R157 ;  /* 0x00007632cd9d1816 */ /* 0x000fe4000000009d */
[----:B------:R-:W-:Y:S02]  /*2d50*/  @P1 PRMT R156, R204, 0x7632, R156 ;  /* 0x00007632cc9c1816 */ /* 0x000fe4000000009c */
[----:B------:R-:W-:Y:S01]  /*2d60*/  @P1 SHF.L.U32 R157, R157, 0x10, RZ ;  /* 0x000000109d9d1819 */ /* 0x000fe200000006ff */
[----:B-123--:R-:W1:Y:S01]  /*2d70*/  @P1 LDC R214, c[0x0][0x40c] ;  /* 0x00010300ffd61b82 */ /* 0x00ee620000000800 */
        /* <DEDUP_REMOVED lines=35> */
.L_x_21866:
[----:B------:R-:W-:Y:S05]  /*2fb0*/  BSYNC.RECONVERGENT B1 ;  /* 0x0000000000017941 */ /* 0x000fea0003800200 */
.L_x_21864:
[----:B------:R-:W0:Y:S01]  /*2fc0*/  LDC.64 R214, c[0x0][0x3a8] ;  /* 0x0000ea00ffd67b82 */ /* 0x000e220000000a00 */
[----:B------:R-:W-:Y:S01]  /*2fd0*/  IADD3 R212, PT, PT, R212, 0x20, RZ ;  /* 0x00000020d4d47810 */ /* 0x000fe20007ffe0ff */
[C---:B0-----:R-:W-:Y:S01]  /*2fe0*/  IMAD.WIDE.U32 R214, R210.reuse, 0x20, R214 ;  /* 0x00000020d2d67825 */ /* 0x041fe200078e00d6 */
[----:B------:R-:W-:-:S04]  /*2ff0*/  IADD3 R210, PT, PT, R210, 0x20, RZ ;  /* 0x00000020d2d27810 */ /* 0x000fc80007ffe0ff */
[----:B------:R4:W-:Y:S04]  /*3000*/  STG.E.128 desc[UR6][R214.64], R160 ;  /* 0x000000a0d6007986 */ /* 0x0009e8000c101d06 */
[----:B------:R4:W-:Y:S02]  /*3010*/  STG.E.128 desc[UR6][R214.64+0x10], R156 ;  /* 0x0000109cd6007986 */ /* 0x0009e4000c101d06 */
.L_x_21863:
[----:B------:R-:W-:Y:S05]  /*3020*/  BSYNC.RECONVERGENT B0 ;  /* 0x0000000000007941 */ /* 0x000fea0003800200 */
.L_x_21862:
        /* <DEDUP_REMOVED lines=16> */
[----:B------:R-:W-:Y:S02]  /*3130*/  ISETP.GT.AND P1, PT, R0, RZ, PT ;  /* 0x000000ff0000720c */ /* 0x000fe40003f24270 */
[----:B-----5:R-:W-:-:S11]  /*3140*/  MOV R154, R202 ;  /* 0x000000ca009a7202 */ /* 0x020fd60000000f00 */
[----:B------:R-:W1:Y:S01]  /*3150*/  @P1 LDC R150, c[0x0][0x40c] ;  /* 0x00010300ff961b82 */ /* 0x000e620000000800 */
[C---:B0-----:R-:W-:Y:S02]  /*3160*/  @P1 SHF.L.U32 R149, R204.reuse, 0x10, RZ ;  /* 0x00000010cc951819 */ /* 0x041fe400000006ff */
[C---:B------:R-:W-:Y:S02]  /*3170*/  @P1 PRMT R148, R205.reuse, 0x7632, R148 ;  /* 0x00007632cd941816 */ /* 0x040fe40000000094 */
[----:B------:R-:W-:Y:S02]  /*3180*/  @P1 PRMT R0, R204, 0x7632, R0 ;  /* 0x00007632cc001816 */ /* 0x000fe40000000000 */
[----:B------:R-:W-:Y:S01]  /*3190*/  @P1 SHF.L.U32 R148, R148, 0x10, RZ ;  /* 0x0000001094941819 */ /* 0x000fe200000006ff */
[----:B--234-:R-:W0:Y:S01]  /*31a0*/  @P1 LDC R215, c[0x0][0x40c] ;  /* 0x00010300ffd71b82 */ /* 0x01ce220000000800 */
[----:B------:R-:W-:Y:S02]  /*31b0*/  @P1 SHF.L.U32 R0, R0, 0x10, RZ ;  /* 0x0000001000001819 */ /* 0x000fe400000006ff */
[----:B------:R-:W-:-:S05]  /*31c0*/  @P1 SHF.L.U32 R152, R205, 0x10, RZ ;  /* 0x00000010cd981819 */ /* 0x000fca00000006ff */
[----:B------:R-:W2:Y:S08]  /*31d0*/  @P1 LDC R153, c[0x0][0x40c] ;  /* 0x00010300ff991b82 */ /* 0x000eb00000000800 */
[----:B------:R-:W3:Y:S01]  /*31e0*/  @P1 LDC R155, c[0x0][0x40c] ;  /* 0x00010300ff9b1b82 */ /* 0x000ee20000000800 */
[----:B-1----:R-:W-:Y:S01]  /*31f0*/  @P1 FMUL.FTZ R151, R149, R150 ;  /* 0x0000009695971220 */ /* 0x002fe20000410000 */
[----:B------:R-:W-:-:S02]  /*3200*/  @P1 PRMT R149, R206, 0x7632, R149 ;  /* 0x00007632ce951816 */ /* 0x000fc40000000095 */
[----:B------:R-:W-:Y:S02]  /*3210*/  @P1 SHF.L.U32 R150, R207, 0x10, RZ ;  /* 0x00000010cf961819 */ /* 0x000fe400000006ff */
[----:B------:R-:W-:Y:S02]  /*3220*/  @P1 SHF.L.U32 R149, R149, 0x10, RZ ;  /* 0x0000001095951819 */ /* 0x000fe400000006ff */
[----:B------:R-:W1:Y:S01]  /*3230*/  @P1 LDC R217, c[0x0][0x40c] ;  /* 0x00010300ffd91b82 */ /* 0x000e620000000800 */
[----:B0-----:R-:W-:Y:S01]  /*3240*/  @P1 FMUL.FTZ R212, R148, R215 ;  /* 0x000000d794d41220 */ /* 0x001fe20000410000 */
[----:B------:R-:W-:-:S06]  /*3250*/  @P1 SHF.L.U32 R148, R206, 0x10, RZ ;  /* 0x00000010ce941819 */ /* 0x000fcc00000006ff */
[----:B------:R-:W0:Y:S01]  /*3260*/  @P1 LDC R214, c[0x0][0x40c] ;  /* 0x00010300ffd61b82 */ /* 0x000e220000000800 */
[----:B--2---:R-:W-:Y:S01]  /*3270*/  @P1 FMUL.FTZ R0, R0, R153 ;  /* 0x0000009900001220 */ /* 0x004fe20000410000 */
[----:B------:R-:W-:-:S03]  /*3280*/  MOV R153, R201 ;  /* 0x000000c900997202 */ /* 0x000fc60000000f00 */
[----:B------:R-:W-:-:S03]  /*3290*/  @P1 FFMA.FTZ R153, R0, R9, R201 ;  /* 0x0000000900991223 */ /* 0x000fc600000100c9 */
[----:B------:R-:W2:Y:S01]  /*32a0*/  @P1 LDC R219, c[0x0][0x40c] ;  /* 0x00010300ffdb1b82 */ /* 0x000ea20000000800 */
[----:B---3--:R-:W-:Y:S01]  /*32b0*/  @P1 FMUL.FTZ R213, R152, R155 ;  /* 0x0000009b98d51220 */ /* 0x008fe20000410000 */
[----:B------:R-:W-:Y:S01]  /*32c0*/  MOV R152, R200 ;  /* 0x000000c800987202 */ /* 0x000fe20000000f00 */
[----:B------:R-:W-:Y:S01]  /*32d0*/  @P1 FFMA.FTZ R152, R151, R8, R200 ;  /* 0x0000000897981223 */ /* 0x000fe200000100c8 */
[----:B------:R-:W-:Y:S01]  /*32e0*/  MOV R155, R203 ;  /* 0x000000cb009b7202 */ /* 0x000fe20000000f00 */
[----:B------:R-:W-:Y:S01]  /*32f0*/  @P1 FFMA.FTZ R154, R213, R10, R202 ;  /* 0x0000000ad59a1223 */ /* 0x000fe200000100ca */
[----:B------:R-:W-:Y:S01]  /*3300*/  @P1 FFMA.FTZ R155, R212, R11, R203 ;  /* 0x0000000bd49b1223 */ /* 0x000fe200000100cb */
[----:B------:R-:W-:Y:S01]  /*3310*/  MOV R151, R199 ;  /* 0x000000c700977202 */ /* 0x000fe20000000f00 */
[----:B-1----:R-:W-:Y:S01]  /*3320*/  @P1 FMUL.FTZ R217, R148, R217 ;  /* 0x000000d994d91220 */ /* 0x002fe20000410000 */
[----:B------:R-:W-:-:S03]  /*3330*/  MOV R148, R196 ;  /* 0x000000c400947202 */ /* 0x000fc60000000f00 */
[----:B------:R-:W-:Y:S01]  /*3340*/  @P1 FFMA.FTZ R148, R217, R4, R196 ;  /* 0x00000004d9941223 */ /* 0x000fe200000100c4 */
[----:B0-----:R-:W-:Y:S01]  /*3350*/  @P1 FMUL.FTZ R214, R149, R214 ;  /* 0x000000d695d61220 */ /* 0x001fe20000410000 */
[----:B------:R-:W-:-:S03]  /*3360*/  MOV R149, R197 ;  /* 0x000000c500957202 */ /* 0x000fc60000000f00 */
[----:B------:R-:W-:Y:S01]  /*3370*/  @P1 FFMA.FTZ R149, R214, R5, R197 ;  /* 0x00000005d6951223 */ /* 0x000fe200000100c5 */
[----:B--2---:R-:W-:Y:S01]  /*3380*/  @P1 FMUL.FTZ R219, R150, R219 ;  /* 0x000000db96db1220 */ /* 0x004fe20000410000 */
[----:B------:R-:W-:-:S03]  /*3390*/  MOV R150, R198 ;  /* 0x000000c600967202 */ /* 0x000fc60000000f00 */
[----:B------:R-:W-:Y:S01]  /*33a0*/  @P1 FFMA.FTZ R150, R219, R6, R198 ;  /* 0x00000006db961223 */ /* 0x000fe200000100c6 */
[----:B------:R-:W-:Y:S06]  /*33b0*/  @!P1 BRA `(.L_x_21871) ;  /* 0x0000000000b89947 */ /* 0x000fec0003800000 */
[----:B------:R-:W-:-:S04]  /*33c0*/  PRMT R0, R207, 0x7632, R0 ;  /* 0x00007632cf007816 */ /* 0x000fc80000000000 */
[----:B------:R-:W-:-:S05]  /*33d0*/  SHF.L.U32 R0, R0, 0x10, RZ ;  /* 0x0000001000007819 */ /* 0x000fca00000006ff */
[----:B------:R-:W-:-:S04]  /*33e0*/  FMUL.FTZ R0, R0, UR11 ;  /* 0x0000000b00007c20 */ /* 0x000fc80008410000 */
[----:B------:R-:W-:Y:S01]  /*33f0*/  FFMA.FTZ R151, R0, R7, R199 ;  /* 0x0000000700977223 */ /* 0x000fe200000100c7 */
[----:B------:R-:W-:Y:S06]  /*3400*/  BRA `(.L_x_21871) ;  /* 0x0000000000a47947 */ /* 0x000fec0003800000 */
.L_x_21870:
[----:B------:R-:W1:Y:S01]  /*3410*/  @P1 LDC R150, c[0x0][0x40c] ;  /* 0x00010300ff961b82 */ /* 0x000e620000000800 */
[C---:B0----5:R-:W-:Y:S01]  /*3420*/  @P1 SHF.L.U32 R149, R204.reuse, 0x10, RZ ;  /* 0x00000010cc951819 */ /* 0x061fe200000006ff */
[----:B------:R-:W-:Y:S01]  /*3430*/  HFMA2 R154, -RZ, RZ, 0, 0 ;  /* 0x00000000ff9a7431 */ /* 0x000fe200000001ff */
[----:B------:R-:W-:Y:S02]  /*3440*/  @P1 PRMT R148, R205, 0x7632, R148 ;  /* 0x00007632cd941816 */ /* 0x000fe40000000094 */
[----:B------:R-:W-:Y:S02]  /*3450*/  @P1 PRMT R0, R204, 0x7632, R0 ;  /* 0x00007632cc001816 */ /* 0x000fe40000000000 */
[----:B------:R-:W-:Y:S01]  /*3460*/  @P1 SHF.L.U32 R148, R148, 0x10, RZ ;  /* 0x0000001094941819 */ /* 0x000fe200000006ff */
[----:B------:R-:W0:Y:S01]  /*3470*/  @P1 LDC R213, c[0x0][0x40c] ;  /* 0x00010300ffd51b82 */ /* 0x000e220000000800 */
[----:B------:R-:W-:Y:S02]  /*3480*/  @P1 SHF.L.U32 R0, R0, 0x10, RZ ;  /* 0x0000001000001819 */ /* 0x000fe400000006ff */
[----:B------:R-:W-:-:S05]  /*3490*/  @P1 SHF.L.U32 R152, R206, 0x10, RZ ;  /* 0x00000010ce981819 */ /* 0x000fca00000006ff */
[----:B--234-:R-:W2:Y:S08]  /*34a0*/  @P1 LDC R214, c[0x0][0x40c] ;  /* 0x00010300ffd61b82 */ /* 0x01ceb00000000800 */
[----:B------:R-:W3:Y:S01]  /*34b0*/  @P1 LDC R153, c[0x0][0x40c] ;  /* 0x00010300ff991b82 */ /* 0x000ee20000000800 */
[----:B-1----:R-:W-:Y:S01]  /*34c0*/  @P1 FMUL.FTZ R151, R149, R150 ;  /* 0x0000009695971220 */ /* 0x002fe20000410000 */
[----:B------:R-:W-:-:S02]  /*34d0*/  @P1 PRMT R149, R206, 0x7632, R149 ;  /* 0x00007632ce951816 */ /* 0x000fc40000000095 */
[----:B------:R-:W-:Y:S02]  /*34e0*/  @P1 SHF.L.U32 R150, R205, 0x10, RZ ;  /* 0x00000010cd961819 */ /* 0x000fe400000006ff */
        /* <DEDUP_REMOVED lines=9> */
[----:B---3--:R-:W-:-:S07]  /*3580*/  @P1 FMUL.FTZ R0, R0, R153 ;  /* 0x0000009900001220 */ /* 0x008fce0000410000 */
[----:B------:R-:W3:Y:S01]  /*3590*/  @P1 LDC R217, c[0x0][0x40c] ;  /* 0x00010300ffd91b82 */ /* 0x000ee20000000800 */
[----:B-1----:R-:W-:-:S04]  /*35a0*/  @P1 FMUL.FTZ R155, R150, R155 ;  /* 0x0000009b969b1220 */ /* 0x002fc80000410000 */
[----:B------:R-:W-:Y:S01]  /*35b0*/  @P1 FMUL.FTZ R154, R155, R10 ;  /* 0x0000000a9b9a1220 */ /* 0x000fe20000410000 */
[----:B------:R-:W-:Y:S01]  /*35c0*/  MOV R155, RZ ;  /* 0x000000ff009b7202 */ /* 0x000fe20000000f00 */
[----:B------:R-:W-:Y:S01]  /*35d0*/  @P1 FMUL.FTZ R155, R212, R11 ;  /* 0x0000000bd49b1220 */ /* 0x000fe20000410000 */
[----:B0-----:R-:W-:Y:S01]  /*35e0*/  @P1 FMUL.FTZ R215, R152, R215 ;  /* 0x000000d798d71220 */ /* 0x001fe20000410000 */
[----:B------:R-:W-:Y:S02]  /*35f0*/  CS2R R152, SRZ ;  /* 0x0000000000987805 */ /* 0x000fe4000001ff00 */
[----:B------:R-:W-:Y:S01]  /*3600*/  @P1 FMUL.FTZ R152, R151, R8 ;  /* 0x0000000897981220 */ /* 0x000fe20000410000 */
[----:B------:R-:W-:Y:S01]  /*3610*/  CS2R R150, SRZ ;  /* 0x0000000000967805 */ /* 0x000fe2000001ff00 */
[----:B------:R-:W-:Y:S01]  /*3620*/  @P1 FMUL.FTZ R153, R0, R9 ;  /* 0x0000000900991220 */ /* 0x000fe20000410000 */
[----:B--2---:R-:W-:-:S04]  /*3630*/  @P1 FMUL.FTZ R213, R149, R216 ;  /* 0x000000d895d51220 */ /* 0x004fc80000410000 */
[----:B------:R-:W-:Y:S01]  /*3640*/  @P1 FMUL.FTZ R150, R213, R6 ;  /* 0x00000006d5961220 */ /* 0x000fe20000410000 */
[----:B---3--:R-:W-:Y:S01]  /*3650*/  @P1 FMUL.FTZ R216, R148, R217 ;  /* 0x000000d994d81220 */ /* 0x008fe20000410000 */
[----:B------:R-:W-:Y:S02]  /*3660*/  CS2R R148, SRZ ;  /* 0x0000000000947805 */ /* 0x000fe4000001ff00 */
[----:B------:R-:W-:Y:S01]  /*3670*/  @P1 FMUL.FTZ R148, R215, R4 ;  /* 0x00000004d7941220 */ /* 0x000fe20000410000 */
[----:B------:R-:W-:Y:S01]  /*3680*/  @P1 FMUL.FTZ R149, R214, R5 ;  /* 0x00000005d6951220 */ /* 0x000fe20000410000 */
[----:B------:R-:W-:-:S07]  /*3690*/  @P1 FMUL.FTZ R151, R216, R7 ;  /* 0x00000007d8971220 */ /* 0x000fce0000410000 */
.L_x_21871:
[----:B------:R-:W-:Y:S05]  /*36a0*/  BSYNC.RECONVERGENT B1 ;  /* 0x0000000000017941 */ /* 0x000fea0003800200 */
.L_x_21869:
[----:B------:R-:W0:Y:S02]  /*36b0*/  LDC.64 R212, c[0x0][0x3a8] ;  /* 0x0000ea00ffd47b82 */ /* 0x000e240000000a00 */
[----:B0-----:R-:W-:-:S05]  /*36c0*/  IMAD.WIDE.U32 R212, R210, 0x20, R212 ;  /* 0x00000020d2d47825 */ /* 0x001fca00078e00d4 */
[----:B------:R0:W-:Y:S04]  /*36d0*/  STG.E.128 desc[UR6][R212.64], R152 ;  /* 0x00000098d4007986 */ /* 0x0001e8000c101d06 */
[----:B------:R0:W-:Y:S02]  /*36e0*/  STG.E.128 desc[UR6][R212.64+0x10], R148 ;  /* 0x00001094d4007986 */ /* 0x0001e4000c101d06 */
.L_x_21868:
[----:B------:R-:W-:Y:S05]  /*36f0*/  BSYNC.RECONVERGENT B0 ;  /* 0x0000000000007941 */ /* 0x000fea0003800200 */
.L_x_21867:
        /* <DEDUP_REMOVED lines=16> */
[----:B-1234-:R-:W-:Y:S02]  /*3800*/  FSEL R215, R0, RZ, P0 ;  /* 0x000000ff00d77208 */ /* 0x01efe40000000000 */
[----:B------:R-:W-:-:S03]  /*3810*/  LOP3.LUT P6, RZ, R210, 0x1f, RZ, 0xc0, !PT ;  /* 0x0000001fd2ff7812 */ /* 0x000fc600078cc0ff */
        /* <DEDUP_REMOVED lines=160> */
.L_x_21897:
        /* <DEDUP_REMOVED lines=15> */
[----:B-----5:R-:W-:-:S13]  /*4310*/  ISETP.GE.AND P1, PT, R209, 0x1, PT ;  /* 0x00000001d100780c */ /* 0x020fda0003f26270 */
[----:B-1----:R-:W-:Y:S05]  /*4320*/  @!P1 BRA `(.L_x_21874) ;  /* 0x0000000c006c9947 */ /* 0x002fea0003800000 */
        /* <DEDUP_REMOVED lines=41> */
.L_x_21876:
[----:B------:R-:W-:Y:S05]  /*45c0*/  BSYNC.RECONVERGENT B1 ;  /* 0x0000000000017941 */ /* 0x000fea0003800200 */
.L_x_21875:
[----:B------:R-:W-:Y:S01]  /*45d0*/  LOP3.LUT P0, RZ, R218, 0x10, RZ, 0xc0, !PT ;  /* 0x00000010daff7812 */ /* 0x000fe2000780c0ff */
        /* <DEDUP_REMOVED lines=34> */
.L_x_21878:
[----:B------:R-:W-:Y:S05]  /*4800*/  BSYNC.RECONVERGENT B1 ;  /* 0x0000000000017941 */ /* 0x000fea0003800200 */
.L_x_21877:
        /* <DEDUP_REMOVED lines=35> */
.L_x_21880:
[----:B------:R-:W-:Y:S05]  /*4a40*/  BSYNC.RECONVERGENT B1 ;  /* 0x0000000000017941 */ /* 0x000fea0003800200 */
.L_x_21879:
        /* <DEDUP_REMOVED lines=35> */
.L_x_21882:
[----:B------:R-:W-:Y:S05]  /*4c80*/  BSYNC.RECONVERGENT B1 ;  /* 0x0000000000017941 */ /* 0x000fea0003800200 */
.L_x_21881:
        /* <DEDUP_REMOVED lines=35> */
.L_x_21884:
[----:B------:R-:W-:Y:S05]  /*4ec0*/  BSYNC.RECONVERGENT B1 ;  /* 0x0000000000017941 */ /* 0x000fea0003800200 */
.L_x_21883:
        /* <DEDUP_REMOVED lines=33> */
.L_x_21874:
[----:B------:R-:W-:Y:S05]  /*50e0*/  BSYNC.RECONVERGENT B0 ;  /* 0x0000000000007941 */ /* 0x000fea0003800200 */
.L_x_21873:
[----:B0-----:R-:W0:Y:S02]  /*50f0*/  LDC.64 R210, c[0x0][0x380] ;  /* 0x0000e000ffd27b82 */ /* 0x001e240000000a00 */
[----:B0-----:R-:W-:-:S04]  /*5100*/  LEA R2, R210, R2, 0x2 ;  /* 0x00000002d2027211 */ /* 0x001fc800078e10ff */
[----:B------:R-:W-:-:S13]  /*5110*/  ISETP.GE.AND P0, PT, R2, R211, PT ;  /* 0x000000d30200720c */ /* 0x000fda0003f06270 */
[----:B------:R-:W-:Y:S05]  /*5120*/  @!P0 BRA `(.L_x_21885) ;  /* 0xffffffb800c08947 */ /* 0x000fea000383ffff */
[----:B------:R-:W-:Y:S05]  /*5130*/  EXIT ;  /* 0x000000000000794d */ /* 0x000fea0003800000 */
.L_x_21872:
        /* <DEDUP_REMOVED lines=8> */
.L_x_21887:
[----:B------:R-:W-:Y:S05]  /*51c0*/  BSYNC B0 ;  /* 0x0000000000007941 */ /* 0x000fea0003800000 */
.L_x_21886:
        /* <DEDUP_REMOVED lines=9> */
.L_x_21888:
[----:B------:R-:W-:Y:S01]  /*5260*/  HFMA2 R222, -RZ, RZ, 0, 2.384185791015625e-07 ;  /* 0x00000004ffde7431 */ /* 0x000fe200000001ff */
[----:B------:R-:W-:-:S05]  /*5270*/  MOV R213, R221 ;  /* 0x000000dd00d57202 */ /* 0x000fca0000000f00 */
[----:B------:R-:W-:-:S05]  /*5280*/  FADD.FTZ R216, R214, R213 ;  /* 0x000000d5d6d87221 */ /* 0x000fca0000010000 */
[----:B------:R-:W-:-:S07]  /*5290*/  MOV R223, R216 ;  /* 0x000000d800df7202 */ /* 0x000fce0000000f00 */
[----:B------:R-:W-:Y:S05]  /*52a0*/  WARPSYNC.COLLECTIVE R220, `(.L_x_21889) ;  /* 0x00000000dc087348 */ /* 0x000fea0003c00000 */
[----:B------:R0:W1:Y:S02]  /*52b0*/  SHFL.BFLY P6, R221, R223, R222, R225 ;  /* 0x0c0000dedfdd7389 */ /* 0x00006400000c00e1 */
[----:B01----:R-:W-:Y:S05]  /*52c0*/  ENDCOLLECTIVE ;  /* 0x000000000000791b */ /* 0x003fea0003800000 */
.L_x_21889:
        /* <DEDUP_REMOVED lines=8> */
.L_x_21890:
[----:B------:R-:W-:Y:S01]  /*5350*/  HFMA2 R222, -RZ, RZ, 0, 9.5367431640625e-07 ;  /* 0x00000010ffde7431 */ /* 0x000fe200000001ff */
[----:B------:R-:W-:-:S05]  /*5360*/  MOV R0, R221 ;  /* 0x000000dd00007202 */ /* 0x000fca0000000f00 */
[----:B------:R-:W-:-:S05]  /*5370*/  FADD.FTZ R219, R217, R0 ;  /* 0x00000000d9db7221 */ /* 0x000fca0000010000 */
[----:B------:R-:W-:-:S07]  /*5380*/  MOV R223, R219 ;  /* 0x000000db00df7202 */ /* 0x000fce0000000f00 */
[----:B------:R-:W-:Y:S05]  /*5390*/  WARPSYNC.COLLECTIVE R220, `(.L_x_21891) ;  /* 0x00000000dc087348 */ /* 0x000fea0003c00000 */
[----:B------:R0:W1:Y:S02]  /*53a0*/  SHFL.BFLY P6, R221, R223, R222, R225 ;  /* 0x0c0000dedfdd7389 */ /* 0x00006400000c00e1 */
[----:B01----:R-:W-:Y:S05]  /*53b0*/  ENDCOLLECTIVE ;  /* 0x000000000000791b */ /* 0x003fea0003800000 */
.L_x_21891:
        /* <DEDUP_REMOVED lines=105> */
.L_x_21892:
[----:B------:R-:W-:Y:S01]  /*5a50*/  HFMA2 R222, -RZ, RZ, 0, 1.1920928955078125e-07 ;  /* 0x00000002ffde7431 */ /* 0x000fe200000001ff */
[----:B------:R-:W-:-:S05]  /*5a60*/  MOV R215, R221 ;  /* 0x000000dd00d77202 */ /* 0x000fca0000000f00 */
[----:B------:R-:W-:-:S05]  /*5a70*/  FADD.FTZ R215, R0, R215 ;  /* 0x000000d700d77221 */ /* 0x000fca0000010000 */
[----:B------:R-:W-:-:S07]  /*5a80*/  MOV R223, R215 ;  /* 0x000000d700df7202 */ /* 0x000fce0000000f00 */
[----:B------:R-:W-:Y:S05]  /*5a90*/  WARPSYNC.COLLECTIVE R220, `(.L_x_21893) ;  /* 0x00000000dc087348 */ /* 0x000fea0003c00000 */
[----:B------:R0:W1:Y:S02]  /*5aa0*/  SHFL.BFLY P6, R221, R223, R222, R225 ;  /* 0x0c0000dedfdd7389 */ /* 0x00006400000c00e1 */
[----:B01----:R-:W-:Y:S05]  /*5ab0*/  ENDCOLLECTIVE ;  /* 0x000000000000791b */ /* 0x003fea0003800000 */
.L_x_21893:
[----:B------:R-:W-:Y:S01]  /*5ac0*/  HFMA2 R222, -RZ, RZ, 0, 2.384185791015625e-07 ;  /* 0x00000004ffde7431 */ /* 0x000fe200000001ff */
[----:B------:R-:W-:-:S05]  /*5ad0*/  MOV R214, R221 ;  /* 0x000000dd00d67202 */ /* 0x000fca0000000f00 */
[----:B------:R-:W-:-:S05]  /*5ae0*/  FADD.FTZ R214, R215, R214 ;  /* 0x000000d6d7d67221 */ /* 0x000fca0000010000 */
[----:B------:R-:W-:-:S07]  /*5af0*/  MOV R223, R214 ;  /* 0x000000d600df7202 */ /* 0x000fce0000000f00 */
[----:B------:R-:W-:Y:S05]  /*5b00*/  WARPSYNC.COLLECTIVE R220, `(.L_x_21894) ;  /* 0x00000000dc087348 */ /* 0x000fea0003c00000 */
[----:B------:R0:W1:Y:S02]  /*5b10*/  SHFL.BFLY P6, R221, R223, R222, R225 ;  /* 0x0c0000dedfdd7389 */ /* 0x00006400000c00e1 */
[----:B01----:R-:W-:Y:S05]  /*5b20*/  ENDCOLLECTIVE ;  /* 0x000000000000791b */ /* 0x003fea0003800000 */
.L_x_21894:
[----:B------:R-:W-:Y:S01]  /*5b30*/  HFMA2 R222, -RZ, RZ, 0, 4.76837158203125e-07 ;  /* 0x00000008ffde7431 */ /* 0x000fe200000001ff */
[----:B------:R-:W-:-:S05]  /*5b40*/  MOV R217, R221 ;  /* 0x000000dd00d97202 */ /* 0x000fca0000000f00 */
[----:B------:R-:W-:-:S05]  /*5b50*/  FADD.FTZ R217, R214, R217 ;  /* 0x000000d9d6d97221 */ /* 0x000fca0000010000 */
[----:B------:R-:W-:-:S07]  /*5b60*/  MOV R223, R217 ;  /* 0x000000d900df7202 */ /* 0x000fce0000000f00 */
[----:B------:R-:W-:Y:S05]  /*5b70*/  WARPSYNC.COLLECTIVE R220, `(.L_x_21895) ;  /* 0x00000000dc087348 */ /* 0x000fea0003c00000 */
[----:B------:R0:W1:Y:S02]  /*5b80*/  SHFL.BFLY P6, R221, R223, R222, R225 ;  /* 0x0c0000dedfdd7389 */ /* 0x00006400000c00e1 */
[----:B01----:R-:W-:Y:S05]  /*5b90*/  ENDCOLLECTIVE ;  /* 0x000000000000791b */ /* 0x003fea0003800000 */
.L_x_21895:
[----:B------:R-:W-:Y:S01]  /*5ba0*/  HFMA2 R222, -RZ, RZ, 0, 9.5367431640625e-07 ;  /* 0x00000010ffde7431 */ /* 0x000fe200000001ff */
[----:B------:R-:W-:-:S05]  /*5bb0*/  MOV R216, R221 ;  /* 0x000000dd00d87202 */ /* 0x000fca0000000f00 */
[----:B------:R-:W-:-:S05]  /*5bc0*/  FADD.FTZ R216, R217, R216 ;  /* 0x000000d8d9d87221 */ /* 0x000fca0000010000 */
[----:B------:R-:W-:-:S07]  /*5bd0*/  MOV R223, R216 ;  /* 0x000000d800df7202 */ /* 0x000fce0000000f00 */
[----:B------:R-:W-:Y:S05]  /*5be0*/  WARPSYNC.COLLECTIVE R220, `(.L_x_21896) ;  /* 0x00000000dc087348 */ /* 0x000fea0003c00000 */
[----:B------:R0:W1:Y:S02]  /*5bf0*/  SHFL.BFLY P6, R221, R223, R222, R225 ;  /* 0x0c0000dedfdd7389 */ /* 0x00006400000c00e1 */
[----:B01----:R-:W-:Y:S05]  /*5c00*/  ENDCOLLECTIVE ;  /* 0x000000000000791b */ /* 0x003fea0003800000 */
.L_x_21896:
[----:B------:R-:W-:Y:S01]  /*5c10*/  MOV R219, R221 ;  /* 0x000000dd00db7202 */ /* 0x000fe20000000f00 */
[----:B------:R-:W-:Y:S06]  /*5c20*/  BRA `(.L_x_21897) ;  /* 0xffffffe4007c7947 */ /* 0x000fec000383ffff */
.L_x_21898:
        /* <DEDUP_REMOVED lines=13> */
.L_x_54398:


//--------------------- .text._ZN10layer_norm13ln_fwd_kernelINS_13Kernel_traitsIf13__nv_bfloat16fS2_fjLj1536ELj1ELj4ELj1ELj16ENS_18Kernel_traits_baseILj1536EfS2_fS2_fjLj128EEEEELb0ELb1ELb1ELb1EEEvNS_9FwdParamsE --------------------------
	.section	.text._ZN10layer_norm13ln_fwd_kernelINS_13Kernel_traitsIf13__nv_bfloat16fS2_fjLj1536ELj1ELj4ELj1ELj16ENS_18Kernel_traits_baseILj1536EfS2_fS2_fjLj128EEEEELb0ELb1ELb1ELb1EEEvNS_9FwdParamsE,"ax",@progbits
	.align	128
        .global         _ZN10layer_norm13ln_fwd_kernelINS_13Kernel_traitsIf13__nv_bfloat16fS2_fjLj1536ELj1ELj4ELj1ELj16ENS_18Kernel_traits_baseILj1536EfS2_fS2_fjLj128EEEEELb0ELb1ELb1ELb1EEEvNS_9FwdParamsE
        .type           _ZN10layer_norm13ln_fwd_kernelINS_13Kernel_traitsIf13__nv_bfloat16fS2_fjLj1536ELj1ELj4ELj1ELj16ENS_18Kernel_traits_baseILj1536EfS2_fS2_fjLj128EEEEELb0ELb1ELb1ELb1EEEvNS_9FwdParamsE,@function
        .size           _ZN10layer_norm13ln_fwd_kernelINS_13Kernel_traitsIf13__nv_bfloat16fS2_fjLj1536ELj1ELj4ELj1ELj16ENS_18Kernel_traits_baseILj1536EfS2_fS2_fjLj128EEEEELb0ELb1ELb1ELb1EEEvNS_9FwdParamsE,(.L_x_54399 - _ZN10layer_norm13ln_fwd_kernelINS_13Kernel_traitsIf13__nv_bfloat16fS2_fjLj1536ELj1ELj4ELj1ELj16ENS_18Kernel_traits_baseILj1536EfS2_fS2_fjLj128EEEEELb0ELb1ELb1ELb1EEEvNS_9FwdParamsE)
        .other          _ZN10layer_norm13ln_fwd_kernelINS_13Kernel_traitsIf13__nv_bfloat16fS2_fjLj1536ELj1ELj4ELj1ELj16ENS_18Kernel_traits_baseILj1536EfS2_fS2_fjLj128EEEEELb0ELb1ELb1ELb1EEEvNS_9FwdParamsE,@"STO_CUDA_ENTRY STV_DEFAULT"
_ZN10layer_norm13ln_fwd_kernelINS_13Kernel_traitsIf13__nv_bfloat16fS2_fjLj1536ELj1ELj4ELj1ELj16ENS_18Kernel_traits_baseILj1536EfS2_fS2_fjLj128EEEEELb0ELb1ELb1ELb1EEEvNS_9FwdParamsE:
.text._ZN10layer_norm13ln_fwd_kernelINS_13Kernel_traitsIf13__nv_bfloat16fS2_fjLj1536ELj1ELj4ELj1ELj16ENS_18Kernel_traits_baseILj1536EfS2_fS2_fjLj128EEEEELb0ELb1ELb1ELb1EEEvNS_9FwdParamsE:
        /* <DEDUP_REMOVED lines=55> */
.L_x_21899:
        /* <DEDUP_REMOVED lines=52> */
.L_x_21900:
[----:B------:R-:W1:Y:S01]  /*06b0*/  LDCU UR4, c[0x0][0x384] ;  /* 0x00007080ff0477ac */ /* 0x000e620008000800 */
[----:B------:R-:W2:Y:S01]  /*06c0*/  LDCU UR11, c[0x0][0x40c] ;  /* 0x00008180ff0b77ac */ /* 0x000ea20008000800 */
[----:B------:R-:W3:Y:S01]  /*06d0*/  LDCU.U8 UR5, c[0x0][0x410] ;  /* 0x00008200ff0577ac */ /* 0x000ee20008000000 */
[----:B------:R-:W4:Y:S01]  /*06e0*/  LDCU UR10, c[0x0][0x448] ;  /* 0x00008900ff0a77ac */ /* 0x000f220008000800 */
[----:B------:R-:W0:Y:S01]  /*06f0*/  LDCU.64 UR8, c[0x0][0x3a0] ;  /* 0x00007400ff0877ac */ /* 0x000e220008000a00 */
[----:B-1----:R-:W-:-:S13]  /*0700*/  ISETP.GE.AND P0, PT, R2, UR4, PT ;  /* 0x0000000402007c0c */ /* 0x002fda000bf06270 */
[----:B0-234-:R-:W-:Y:S05]  /*0710*/  @P0 EXIT ;  /* 0x000000000000094d */ /* 0x01dfea0003800000 */
.L_x_21922:
[----:B------:R-:W0:Y:S08]  /*0720*/  LDC.64 R160, c[0x0][0x3f0] ;  /* 0x0000fc00ffa07b82 */ /* 0x000e300000000a00 */
[----:B------:R-:W1:Y:S08]  /*0730*/  LDC R207, c[0x0][0x388] ;  /* 0x0000e200ffcf7b82 */ /* 0x000e700000000800 */
[----:B------:R-:W2:Y:S01]  /*0740*/  LDC.64 R162, c[0x0][0x3f8] ;  /* 0x0000fe00ffa27b82 */ /* 0x000ea20000000a00 */
[----:B0-----:R-:W-:-:S05]  /*0750*/  IMAD.WIDE R160, R2, 0x4, R160 ;  /* 0x0000000402a07825 */ /* 0x001fca00078e02a0 */
[----:B------:R0:W3:Y:S01]  /*0760*/  LDG.E R0, desc[UR6][R160.64] ;  /* 0x00000006a0007981 */ /* 0x0000e2000c1e1900 */
[----:B-1----:R-:W-:-:S05]  /*0770*/  IMAD R166, R2, R207, RZ ;  /* 0x000000cf02a67224 */ /* 0x002fca00078e02ff */
[----:B------:R-:W-:Y:S01]  /*0780*/  SHF.R.S32.HI R167, RZ, 0x1f, R166 ;  /* 0x0000001fffa77819 */ /* 0x000fe200000114a6 */
[----:B0-----:R-:W-:Y:S02]  /*0790*/  HFMA2 R160, -RZ, RZ, 0, 0 ;  /* 0x00000000ffa07431 */ /* 0x001fe400000001ff */
[----:B--2---:R-:W-:Y:S01]  /*07a0*/  IMAD.WIDE R162, R2, 0x4, R162 ;  /* 0x0000000402a27825 */ /* 0x004fe200078e02a2 */
        /* <DEDUP_REMOVED lines=38> */
[----:B------:R-:W-:-:S06]  /*0a10*/  @P2 SHF.L.U32 R169, R151, 0x10, RZ ;  /* 0x0000001097a92819 */ /* 0x000fcc00000006ff */
[----:B------:R-:W0:Y:S01]  /*0a20*/  @P2 LDC R175, c[0x0][0x40c] ;  /* 0x00010300ffaf2b82 */ /* 0x000e220000000800 */
[----:B----4-:R-:W-:Y:S01]  /*0a30*/  @P2 FMUL.FTZ R165, R166, R171 ;  /* 0x000000aba6a52220 */ /* 0x010fe20000410000 */
[----:B------:R-:W-:-:S06]  /*0a40*/  @P2 SHF.L.U32 R166, R150, 0x10, RZ ;  /* 0x0000001096a62819 */ /* 0x000fcc00000006ff */
        /* <DEDUP_REMOVED lines=26> */
.L_x_21902:
[----:B------:R-:W0:Y:S01]  /*0bf0*/  @P1 LDC R165, c[0x0][0x40c] ;  /* 0x00010300ffa51b82 */ /* 0x000e220000000800 */
[C---:B-----5:R-:W-:Y:S02]  /*0c00*/  @P1 SHF.L.U32 R164, R148.reuse, 0x10, RZ ;  /* 0x0000001094a41819 */ /* 0x060fe400000006ff */
[----:B------:R-:W-:Y:S02]  /*0c10*/  CS2R R208, SRZ ;  /* 0x0000000000d07805 */ /* 0x000fe4000001ff00 */
[----:B------:R-:W-:Y:S02]  /*0c20*/  @P1 PRMT R163, R149, 0x7632, R163 ;  /* 0x0000763295a31816 */ /* 0x000fe400000000a3 */
[----:B------:R-:W-:Y:S02]  /*0c30*/  CS2R R210, SRZ ;  /* 0x0000000000d27805 */ /* 0x000fe4000001ff00 */
[----:B------:R-:W-:Y:S02]  /*0c40*/  @P1 PRMT R162, R148, 0x7632, R162 ;  /* 0x0000763294a21816 */ /* 0x000fe400000000a2 */
[----:B------:R-:W-:-:S02]  /*0c50*/  CS2R R200, SRZ ;  /* 0x0000000000c87805 */ /* 0x000fc4000001ff00 */
[----:B------:R-:W-:Y:S01]  /*0c60*/  @P1 SHF.L.U32 R163, R163, 0x10, RZ ;  /* 0x00000010a3a31819 */ /* 0x000fe200000006ff */
[----:B------:R-:W1:Y:S01]  /*0c70*/  @P1 LDC R168, c[0x0][0x40c] ;  /* 0x00010300ffa81b82 */ /* 0x000e620000000800 */
[----:B------:R-:W-:Y:S02]  /*0c80*/  @P1 SHF.L.U32 R166, R149, 0x10, RZ ;  /* 0x0000001095a61819 */ /* 0x000fe400000006ff */
[----:B------:R-:W-:Y:S02]  /*0c90*/  CS2R R202, SRZ ;  /* 0x0000000000ca7805 */ /* 0x000fe4000001ff00 */
        /* <DEDUP_REMOVED lines=13> */
[----:B--2---:R-:W-:-:S04]  /*0d70*/  @P1 FMUL.FTZ R171, R166, R171 ;  /* 0x000000aba6ab1220 */ /* 0x004fc80000410000 */
[----:B------:R-:W-:-:S03]  /*0d80*/  @P1 FMUL.FTZ R210, R171, R102 ;  /* 0x00000066abd21220 */ /* 0x000fc60000410000 */
[----:B------:R-:W2:Y:S01]  /*0d90*/  @P1 LDC R174, c[0x0][0x40c] ;  /* 0x00010300ffae1b82 */ /* 0x000ea20000000800 */
[----:B---3--:R-:W-:Y:S01]  /*0da0*/  @P1 FMUL.FTZ R162, R162, R169 ;  /* 0x000000a9a2a21220 */ /* 0x008fe20000410000 */
[----:B------:R-:W-:-:S03]  /*0db0*/  @P1 SHF.L.U32 R169, R150, 0x10, RZ ;  /* 0x0000001096a91819 */ /* 0x000fc600000006ff */
[----:B------:R-:W-:-:S03]  /*0dc0*/  @P1 FMUL.FTZ R209, R162, R101 ;  /* 0x00000065a2d11220 */ /* 0x000fc60000410000 */
[----:B------:R-:W3:Y:S01]  /*0dd0*/  @P1 LDC R176, c[0x0][0x40c] ;  /* 0x00010300ffb01b82 */ /* 0x000ee20000000800 */
[----:B0-----:R-:W-:Y:S01]  /*0de0*/  @P1 FMUL.FTZ R166, R165, R172 ;  /* 0x000000aca5a61220 */ /* 0x001fe20000410000 */
[----:B------:R-:W-:-:S03]  /*0df0*/  @P1 SHF.L.U32 R165, R151, 0x10, RZ ;  /* 0x0000001097a51819 */ /* 0x000fc600000006ff */
[----:B------:R-:W-:Y:S01]  /*0e00*/  @P1 FMUL.FTZ R201, R166, R105 ;  /* 0x00000069a6c91220 */ /* 0x000fe20000410000 */
[----:B-1----:R-:W-:-:S04]  /*0e10*/  @P1 FMUL.FTZ R169, R169, R170 ;  /* 0x000000aaa9a91220 */ /* 0x002fc80000410000 */
[----:B------:R-:W-:Y:S01]  /*0e20*/  @P1 FMUL.FTZ R200, R169, R104 ;  /* 0x00000068a9c81220 */ /* 0x000fe20000410000 */
[----:B--2---:R-:W-:-:S04]  /*0e30*/  @P1 FMUL.FTZ R165, R165, R174 ;  /* 0x000000aea5a51220 */ /* 0x004fc80000410000 */
[----:B------:R-:W-:Y:S01]  /*0e40*/  @P1 FMUL.FTZ R202, R165, R106 ;  /* 0x0000006aa5ca1220 */ /* 0x000fe20000410000 */
[----:B---3--:R-:W-:-:S04]  /*0e50*/  @P1 FMUL.FTZ R168, R163, R176 ;  /* 0x000000b0a3a81220 */ /* 0x008fc80000410000 */
[----:B------:R-:W-:-:S07]  /*0e60*/  @P1 FMUL.FTZ R203, R168, R107 ;  /* 0x0000006ba8cb1220 */ /* 0x000fce0000410000 */
.L_x_21903:
[----:B------:R-:W-:Y:S05]  /*0e70*/  BSYNC.RECONVERGENT B0 ;  /* 0x0000000000007941 */ /* 0x000fea0003800200 */
.L_x_21901:
        /* <DEDUP_REMOVED lines=15> */
[----:B------:R-:W-:Y:S02]  /*0f70*/  ISETP.GT.AND P2, PT, R0, RZ, PT ;  /* 0x000000ff0000720c */ /* 0x000fe40003f44270 */
[----:B-----5:R-:W-:Y:S02]  /*0f80*/  MOV R196, R152 ;  /* 0x0000009800c47202 */ /* 0x020fe40000000f00 */
[----:B------:R-:W-:Y:S02]  /*0f90*/  MOV R197, R153 ;  /* 0x0000009900c57202 */ /* 0x000fe40000000f00 */
[----:B------:R-:W-:Y:S02]  /*0fa0*/  MOV R198, R154 ;  /* 0x0000009a00c67202 */ /* 0x000fe40000000f00 */
[----:B------:R-:W-:Y:S02]  /*0fb0*/  MOV R199, R155 ;  /* 0x0000009b00c77202 */ /* 0x000fe40000000f00 */
[----:B------:R-:W-:-:S02]  /*0fc0*/  MOV R192, R156 ;  /* 0x0000009c00c07202 */ /* 0x000fc40000000f00 */
[----:B------:R-:W-:Y:S01]  /*0fd0*/  MOV R193, R157 ;  /* 0x0000009d00c17202 */ /* 0x000fe20000000f00 */
[----:B0-----:R-:W0:Y:S01]  /*0fe0*/  @P2 LDC R165, c[0x0][0x40c] ;  /* 0x00010300ffa52b82 */ /* 0x001e220000000800 */
[C---:B------:R-:W-:Y:S02]  /*0ff0*/  @P2 SHF.L.U32 R164, R148.reuse, 0x10, RZ ;  /* 0x0000001094a42819 */ /* 0x040fe400000006ff */
[----:B------:R-:W-:Y:S02]  /*1000*/  @P2 PRMT R163, R149, 0x7632, R163 ;  /* 0x0000763295a32816 */ /* 0x000fe400000000a3 */
[----:B------:R-:W-:Y:S02]  /*1010*/  @P2 PRMT R162, R148, 0x7632, R162 ;  /* 0x0000763294a22816 */ /* 0x000fe400000000a2 */
[----:B------:R-:W-:Y:S01]  /*1020*/  @P2 SHF.L.U32 R163, R163, 0x10, RZ ;  /* 0x00000010a3a32819 */ /* 0x000fe200000006ff */
[----:B------:R-:W1:Y:S01]  /*1030*/  @P2 LDC R168, c[0x0][0x40c] ;  /* 0x00010300ffa82b82 */ /* 0x000e620000000800 */
[----:B------:R-:W-:-:S02]  /*1040*/  @P2 SHF.L.U32 R166, R149, 0x10, RZ ;  /* 0x0000001095a62819 */ /* 0x000fc400000006ff */
[----:B------:R-:W-:Y:S02]  /*1050*/  @P2 SHF.L.U32 R162, R162, 0x10, RZ ;  /* 0x00000010a2a22819 */ /* 0x000fe400000006ff */
[----:B------:R-:W-:Y:S02]  /*1060*/  MOV R194, R158 ;  /* 0x0000009e00c27202 */ /* 0x000fe40000000f00 */
[----:B------:R-:W-:Y:S01]  /*1070*/  MOV R195, R159 ;  /* 0x0000009f00c37202 */ /* 0x000fe20000000f00 */
[----:B------:R-:W2:Y:S08]  /*1080*/  @P2 LDC R171, c[0x0][0x40c] ;  /* 0x00010300ffab2b82 */ /* 0x000eb00000000800 */
[----:B------:R-:W3:Y:S01]  /*1090*/  @P2 LDC R169, c[0x0][0x40c] ;  /* 0x00010300ffa92b82 */ /* 0x000ee20000000800 */
[----:B0-----:R-:W-:Y:S01]  /*10a0*/  @P2 FMUL.FTZ R167, R164, R165 ;  /* 0x000000a5a4a72220 */ /* 0x001fe20000410000 */
[----:B------:R-:W-:-:S03]  /*10b0*/  @P2 PRMT R165, R150, 0x7632, R165 ;  /* 0x0000763296a52816 */ /* 0x000fc600000000a5 */
[----:B------:R-:W-:Y:S01]  /*10c0*/  @P2 FFMA.FTZ R196, R167, R108, R152 ;  /* 0x0000006ca7c42223 */ /* 0x000fe20000010098 */
[----:B------:R-:W-:Y:S02]  /*10d0*/  @P2 SHF.L.U32 R165, R165, 0x10, RZ ;  /* 0x00000010a5a52819 */ /* 0x000fe400000006ff */
[----:B------:R-:W0:Y:S01]  /*10e0*/  @P2 LDC R170, c[0x0][0x40c] ;  /* 0x00010300ffaa2b82 */ /* 0x000e220000000800 */
[----:B-1----:R-:W-:Y:S01]  /*10f0*/  @P2 FMUL.FTZ R164, R163, R168 ;  /* 0x000000a8a3a42220 */ /* 0x002fe20000410000 */
[----:B------:R-:W-:Y:S02]  /*1100*/  @P2 SHF.L.U32 R163, R150, 0x10, RZ ;  /* 0x0000001096a32819 */ /* 0x000fe400000006ff */
[----:B------:R-:W-:Y:S01]  /*1110*/  @P2 SHF.L.U32 R168, R151, 0x10, RZ ;  /* 0x0000001097a82819 */ /* 0x000fe200000006ff */
[----:B------:R-:W-:-:S03]  /*1120*/  @P2 FFMA.FTZ R199, R164, R111, R155 ;  /* 0x0000006fa4c72223 */ /* 0x000fc6000001009b */
[----:B------:R-:W1:Y:S01]  /*1130*/  @P2 LDC R172, c[0x0][0x40c] ;  /* 0x00010300ffac2b82 */ /* 0x000e620000000800 */
[----:B--2---:R-:W-:-:S04]  /*1140*/  @P2 FMUL.FTZ R171, R166, R171 ;  /* 0x000000aba6ab2220 */ /* 0x004fc80000410000 */
[----:B------:R-:W-:-:S03]  /*1150*/  @P2 FFMA.FTZ R198, R171, R110, R154 ;  /* 0x0000006eabc62223 */ /* 0x000fc6000001009a */
[----:B------:R-:W2:Y:S01]  /*1160*/  @P2 LDC R173, c[0x0][0x40c] ;  /* 0x00010300ffad2b82 */ /* 0x000ea20000000800 */
[----:B---3--:R-:W-:-:S04]  /*1170*/  @P2 FMUL.FTZ R162, R162, R169 ;  /* 0x000000a9a2a22220 */ /* 0x008fc80000410000 */
[----:B------:R-:W-:Y:S01]  /*1180*/  @P2 FFMA.FTZ R197, R162, R109, R153 ;  /* 0x0000006da2c52223 */ /* 0x000fe20000010099 */
[----:B0-----:R-:W-:-:S04]  /*1190*/  @P2 FMUL.FTZ R163, R163, R170 ;  /* 0x000000aaa3a32220 */ /* 0x001fc80000410000 */
[----:B------:R-:W-:Y:S01]  /*11a0*/  @P2 FFMA.FTZ R192, R163, R112, R156 ;  /* 0x00000070a3c02223 */ /* 0x000fe2000001009c */
[----:B-1----:R-:W-:-:S04]  /*11b0*/  @P2 FMUL.FTZ R166, R165, R172 ;  /* 0x000000aca5a62220 */ /* 0x002fc80000410000 */
[----:B------:R-:W-:Y:S01]  /*11c0*/  @P2 FFMA.FTZ R193, R166, R113, R157 ;  /* 0x00000071a6c12223 */ /* 0x000fe2000001009d */
[----:B--2---:R-:W-:-:S04]  /*11d0*/  @P2 FMUL.FTZ R173, R168, R173 ;  /* 0x000000ada8ad2220 */ /* 0x004fc80000410000 */
[----:B------:R-:W-:Y:S01]  /*11e0*/  @P2 FFMA.FTZ R194, R173, R114, R158 ;  /* 0x00000072adc22223 */ /* 0x000fe2000001009e */
[----:B------:R-:W-:Y:S06]  /*11f0*/  @!P2 BRA `(.L_x_21906) ;  /* 0x0000000000b4a947 */ /* 0x000fec0003800000 */
[----:B------:R-:W-:-:S04]  /*1200*/  PRMT R162, R151, 0x7632, R162 ;  /* 0x0000763297a27816 */ /* 0x000fc800000000a2 */
[----:B------:R-:W-:-:S05]  /*1210*/  SHF.L.U32 R162, R162, 0x10, RZ ;  /* 0x00000010a2a27819 */ /* 0x000fca00000006ff */
[----:B------:R-:W-:-:S04]  /*1220*/  FMUL.FTZ R162, R162, UR11 ;  /* 0x0000000ba2a27c20 */ /* 0x000fc80008410000 */
[----:B------:R-:W-:Y:S01]  /*1230*/  FFMA.FTZ R195, R162, R115, R159 ;  /* 0x00000073a2c37223 */ /* 0x000fe2000001009f */
[----:B------:R-:W-:Y:S06]  /*1240*/  BRA `(.L_x_21906) ;  /* 0x0000000000a07947 */ /* 0x000fec0003800000 */
.L_x_21905:
[----:B0-----:R-:W0:Y:S01]  /*1250*/  @P1 LDC R165, c[0x0][0x40c] ;  /* 0x00010300ffa51b82 */ /* 0x001e220000000800 */
        /* <DEDUP_REMOVED lines=39> */
.L_x_21906:
[----:B------:R-:W-:Y:S05]  /*14d0*/  BSYNC.RECONVERGENT B0 ;  /* 0x0000000000007941 */ /* 0x000fea0003800200 */
.L_x_21904:
        /* <DEDUP_REMOVED lines=22> */
[----:B--2---:R-:W0:Y:S01]  /*1640*/  @P2 LDC R165, c[0x0][0x40c] ;  /* 0x00010300ffa52b82 */ /* 0x004e220000000800 */
        /* <DEDUP_REMOVED lines=38> */
.L_x_21908:
[----:B--2---:R-:W0:Y:S01]  /*18b0*/  @P1 LDC R165, c[0x0][0x40c] ;  /* 0x00010300ffa51b82 */ /* 0x004e220000000800 */
        /* <DEDUP_REMOVED lines=39> */
.L_x_21909:
[----:B------:R-:W-:Y:S05]  /*1b30*/  BSYNC.RECONVERGENT B0 ;  /* 0x0000000000007941 */ /* 0x000fea0003800200 */
.L_x_21907:
        /* <DEDUP_REMOVED lines=29> */
[----:B------:R-:W-:-:S05]  /*1d10*/  @P2 SHF.L.U32 R162, R162, 0x10, RZ ;  /* 0x00000010a2a22819 */ /* 0x000fca00000006ff */
        /* <DEDUP_REMOVED lines=15> */
[----:B---3--:R-:W-:Y:S01]  /*1e10*/  @P2 FMUL.FTZ R166, R165, R172 ;  /* 0x000000aca5a62220 */ /* 0x008fe20000410000 */
[----:B------:R-:W-:Y:S01]  /*1e20*/  MOV R172, R156 ;  /* 0x0000009c00ac7202 */ /* 0x000fe20000000f00 */
[----:B0-----:R-:W-:-:S04]  /*1e30*/  @P2 FMUL.FTZ R162, R162, R169 ;  /* 0x000000a9a2a22220 */ /* 0x001fc80000410000 */
[----:B------:R-:W-:Y:S01]  /*1e40*/  @P2 FFMA.FTZ R189, R162, R125, R153 ;  /* 0x0000007da2bd2223 */ /* 0x000fe20000010099 */
[----:B-1----:R-:W-:-:S04]  /*1e50*/  @P2 FMUL.FTZ R163, R163, R170 ;  /* 0x000000aaa3a32220 */ /* 0x002fc80000410000 */
[----:B------:R-:W-:Y:S01]  /*1e60*/  @P2 FFMA.FTZ R172, R163, R128, R156 ;  /* 0x00000080a3ac2223 */ /* 0x000fe2000001009c */
[----:B--2---:R-:W-:Y:S01]  /*1e70*/  @P2 FMUL.FTZ R165, R168, R173 ;  /* 0x000000ada8a52220 */ /* 0x004fe20000410000 */
[----:B------:R-:W-:Y:S01]  /*1e80*/  MOV R173, R157 ;  /* 0x0000009d00ad7202 */ /* 0x000fe20000000f00 */
[----:B------:R-:W-:Y:S02]  /*1e90*/  @P2 FFMA.FTZ R173, R166, R129, R157 ;  /* 0x00000081a6ad2223 */ /* 0x000fe4000001009d */
[----:B------:R-:W-:Y:S01]  /*1ea0*/  @P2 FFMA.FTZ R174, R165, R130, R158 ;  /* 0x00000082a5ae2223 */ /* 0x000fe2000001009e */
[----:B------:R-:W-:Y:S06]  /*1eb0*/  @!P2 BRA `(.L_x_21912) ;  /* 0x0000000000b4a947 */ /* 0x000fec0003800000 */
[----:B------:R-:W-:-:S04]  /*1ec0*/  PRMT R162, R151, 0x7632, R162 ;  /* 0x0000763297a27816 */ /* 0x000fc800000000a2 */
[----:B------:R-:W-:-:S05]  /*1ed0*/  SHF.L.U32 R162, R162, 0x10, RZ ;  /* 0x00000010a2a27819 */ /* 0x000fca00000006ff */
[----:B------:R-:W-:-:S04]  /*1ee0*/  FMUL.FTZ R162, R162, UR11 ;  /* 0x0000000ba2a27c20 */ /* 0x000fc80008410000 */
[----:B------:R-:W-:Y:S01]  /*1ef0*/  FFMA.FTZ R175, R162, R131, R159 ;  /* 0x00000083a2af7223 */ /* 0x000fe2000001009f */
[----:B------:R-:W-:Y:S06]  /*1f00*/  BRA `(.L_x_21912) ;  /* 0x0000000000a07947 */ /* 0x000fec0003800000 */
.L_x_21911:
[----:B--2---:R-:W0:Y:S01]  /*1f10*/  @P1 LDC R165, c[0x0][0x40c] ;  /* 0x00010300ffa51b82 */ /* 0x004e220000000800 */
[C---:B-----5:R-:W-:Y:S02]  /*1f20*/  @P1 SHF.L.U32 R164, R148.reuse, 0x10, RZ ;  /* 0x0000001094a41819 */ /* 0x060fe400000006ff */
[----:B------:R-:W-:Y:S02]  /*1f30*/  CS2R R188, SRZ ;  /* 0x0000000000bc7805 */ /* 0x000fe4000001ff00 */
[----:B------:R-:W-:Y:S02]  /*1f40*/  @P1 PRMT R163, R149, 0x7632, R163 ;  /* 0x0000763295a31816 */ /* 0x000fe400000000a3 */
[----:B------:R-:W-:Y:S02]  /*1f50*/  CS2R R190, SRZ ;  /* 0x0000000000be7805 */ /* 0x000fe4000001ff00 */
        /* <DEDUP_REMOVED lines=25> */
[----:B------:R-:W-:Y:S02]  /*20f0*/  @P1 SHF.L.U32 R165, R151, 0x10, RZ ;  /* 0x0000001097a51819 */ /* 0x000fe400000006ff */
[----:B------:R-:W-:Y:S02]  /*2100*/  CS2R R172, SRZ ;  /* 0x0000000000ac7805 */ /* 0x000fe4000001ff00 */
[----:B------:R-:W-:Y:S01]  /*2110*/  @P1 FMUL.FTZ R173, R166, R129 ;  /* 0x00000081a6ad1220 */ /* 0x000fe20000410000 */
[----:B-1----:R-:W-:-:S04]  /*2120*/  @P1 FMUL.FTZ R169, R169, R170 ;  /* 0x000000aaa9a91220 */ /* 0x002fc80000410000 */
[----:B------:R-:W-:Y:S01]  /*2130*/  @P1 FMUL.FTZ R172, R169, R128 ;  /* 0x00000080a9ac1220 */ /* 0x000fe20000410000 */
[----:B--2---:R-:W-:Y:S01]  /*2140*/  @P1 FMUL.FTZ R165, R165, R174 ;  /* 0x000000aea5a51220 */ /* 0x004fe20000410000 */
[----:B------:R-:W-:-:S03]  /*2150*/  CS2R R174, SRZ ;  /* 0x0000000000ae7805 */ /* 0x000fc6000001ff00 */
[----:B------:R-:W-:Y:S01]  /*2160*/  @P1 FMUL.FTZ R174, R165, R130 ;  /* 0x00000082a5ae1220 */ /* 0x000fe20000410000 */
[----:B---3--:R-:W-:-:S04]  /*2170*/  @P1 FMUL.FTZ R168, R163, R176 ;  /* 0x000000b0a3a81220 */ /* 0x008fc80000410000 */
[----:B------:R-:W-:-:S07]  /*2180*/  @P1 FMUL.FTZ R175, R168, R131 ;  /* 0x00000083a8af1220 */ /* 0x000fce0000410000 */
.L_x_21912:
[----:B------:R-:W-:Y:S05]  /*2190*/  BSYNC.RECONVERGENT B0 ;  /* 0x0000000000007941 */ /* 0x000fea0003800200 */
.L_x_21910:
        /* <DEDUP_REMOVED lines=18> */
[----:B------:R-:W-:-:S07]  /*22c0*/  MOV R178, R154 ;  /* 0x0000009a00b27202 */ /* 0x000fce0000000f00 */
[----:B--2---:R-:W0:Y:S01]  /*22d0*/  @P2 LDC R165, c[0x0][0x40c] ;  /* 0x00010300ffa52b82 */ /* 0x004e220000000800 */
[C---:B------:R-:W-:Y:S02]  /*22e0*/  @P2 PRMT R163, R149.reuse, 0x7632, R163 ;  /* 0x0000763295a32816 */ /* 0x040fe400000000a3 */
[C---:B------:R-:W-:Y:S02]  /*22f0*/  @P2 SHF.L.U32 R164, R148.reuse, 0x10, RZ ;  /* 0x0000001094a42819 */ /* 0x040fe400000006ff */
[----:B------:R-:W-:Y:S02]  /*2300*/  @P2 SHF.L.U32 R166, R149, 0x10, RZ ;  /* 0x0000001095a62819 */ /* 0x000fe400000006ff */
[----:B------:R-:W-:Y:S01]  /*2310*/  @P2 SHF.L.U32 R163, R163, 0x10, RZ ;  /* 0x00000010a3a32819 */ /* 0x000fe200000006ff */
[----:B------:R-:W1:Y:S01]  /*2320*/  @P2 LDC R169, c[0x0][0x40c] ;  /* 0x00010300ffa92b82 */ /* 0x000e620000000800 */
[----:B------:R-:W-:-:S04]  /*2330*/  @P2 PRMT R162, R148, 0x7632, R162 ;  /* 0x0000763294a22816 */ /* 0x000fc800000000a2 */
[----:B------:R-:W-:-:S03]  /*2340*/  @P2 SHF.L.U32 R162, R162, 0x10, RZ ;  /* 0x00000010a2a22819 */ /* 0x000fc600000006ff */
        /* <DEDUP_REMOVED lines=9> */
[----:B------:R-:W-:Y:S01]  /*23e0*/  MOV R165, R157 ;  /* 0x0000009d00a57202 */ /* 0x000fe20000000f00 */
[----:B------:R-:W-:-:S03]  /*23f0*/  @P2 FFMA.FTZ R178, R169, R134, R154 ;  /* 0x00000086a9b22223 */ /* 0x000fc6000001009a */
[----:B------:R-:W1:Y:S01]  /*2400*/  @P2 LDC R179, c[0x0][0x40c] ;  /* 0x00010300ffb32b82 */ /* 0x000e620000000800 */
[----:B--2---:R-:W-:Y:S01]  /*2410*/  @P2 FMUL.FTZ R168, R163, R168 ;  /* 0x000000a8a3a82220 */ /* 0x004fe20000410000 */
[----:B------:R-:W-:-:S06]  /*2420*/  @P2 SHF.L.U32 R163, R150, 0x10, RZ ;  /* 0x0000001096a32819 */ /* 0x000fcc00000006ff */
[----:B------:R-:W2:Y:S01]  /*2430*/  @P2 LDC R171, c[0x0][0x40c] ;  /* 0x00010300ffab2b82 */ /* 0x000ea20000000800 */
[----:B---3--:R-:W-:-:S04]  /*2440*/  @P2 FMUL.FTZ R162, R162, R167 ;  /* 0x000000a7a2a22220 */ /* 0x008fc80000410000 */
[----:B------:R-:W-:Y:S01]  /*2450*/  @P2 FFMA.FTZ R177, R162, R133, R153 ;  /* 0x00000085a2b12223 */ /* 0x000fe20000010099 */
[----:B0-----:R-:W-:Y:S01]  /*2460*/  @P2 FMUL.FTZ R163, R163, R170 ;  /* 0x000000aaa3a32220 */ /* 0x001fe20000410000 */
[----:B-1----:R-:W-:Y:S01]  /*2470*/  @P2 FMUL.FTZ R167, R166, R179 ;  /* 0x000000b3a6a72220 */ /* 0x002fe20000410000 */
[----:B------:R-:W-:Y:S02]  /*2480*/  MOV R166, R158 ;  /* 0x0000009e00a67202 */ /* 0x000fe40000000f00 */
[----:B------:R-:W-:Y:S01]  /*2490*/  MOV R179, R155 ;  /* 0x0000009b00b37202 */ /* 0x000fe20000000f00 */
[----:B------:R-:W-:Y:S01]  /*24a0*/  @P2 FFMA.FTZ R166, R167, R138, R158 ;  /* 0x0000008aa7a62223 */ /* 0x000fe2000001009e */
[----:B------:R-:W-:Y:S01]  /*24b0*/  @P2 FFMA.FTZ R179, R168, R135, R155 ;  /* 0x00000087a8b32223 */ /* 0x000fe2000001009b */
[----:B------:R-:W-:Y:S01]  /*24c0*/  MOV R167, R159 ;  /* 0x0000009f00a77202 */ /* 0x000fe20000000f00 */
[----:B--2---:R-:W-:Y:S01]  /*24d0*/  @P2 FMUL.FTZ R170, R164, R171 ;  /* 0x000000aba4aa2220 */ /* 0x004fe20000410000 */
        /* <DEDUP_REMOVED lines=9> */
.L_x_21914:
[----:B--2---:R-:W0:Y:S01]  /*2570*/  @P1 LDC R165, c[0x0][0x40c] ;  /* 0x00010300ffa51b82 */ /* 0x004e220000000800 */
[C---:B-----5:R-:W-:Y:S01]  /*2580*/  @P1 PRMT R162, R148.reuse, 0x7632, R162 ;  /* 0x0000763294a21816 */ /* 0x060fe200000000a2 */
[----:B------:R-:W-:Y:S01]  /*2590*/  HFMA2 R178, -RZ, RZ, 0, 0 ;  /* 0x00000000ffb27431 */ /* 0x000fe200000001ff */
[----:B------:R-:W-:Y:S02]  /*25a0*/  @P1 SHF.L.U32 R164, R148, 0x10, RZ ;  /* 0x0000001094a41819 */ /* 0x000fe400000006ff */
        /* <DEDUP_REMOVED lines=15> */
[----:B------:R-:W-:-:S04]  /*26a0*/  @P1 PRMT R163, R151, 0x7632, R163 ;  /* 0x0000763297a31816 */ /* 0x000fc800000000a3 */
[----:B------:R-:W-:Y:S02]  /*26b0*/  @P1 SHF.L.U32 R163, R163, 0x10, RZ ;  /* 0x00000010a3a31819 */ /* 0x000fe400000006ff */
[----:B------:R-:W2:Y:S01]  /*26c0*/  @P1 LDC R179, c[0x0][0x40c] ;  /* 0x00010300ffb31b82 */ /* 0x000ea20000000800 */
[----:B---3--:R-:W-:-:S07]  /*26d0*/  @P1 FMUL.FTZ R171, R167, R170 ;  /* 0x000000aaa7ab1220 */ /* 0x008fce0000410000 */
[----:B------:R-:W3:Y:S01]  /*26e0*/  @P1 LDC R204, c[0x0][0x40c] ;  /* 0x00010300ffcc1b82 */ /* 0x000ee20000000800 */
[----:B0-----:R-:W-:Y:S01]  /*26f0*/  @P1 FMUL.FTZ R170, R164, R177 ;  /* 0x000000b1a4aa1220 */ /* 0x001fe20000410000 */
[----:B------:R-:W-:Y:S02]  /*2700*/  @P1 SHF.L.U32 R164, R151, 0x10, RZ ;  /* 0x0000001097a41819 */ /* 0x000fe400000006ff */
[----:B------:R-:W-:Y:S02]  /*2710*/  CS2R R176, SRZ ;  /* 0x0000000000b07805 */ /* 0x000fe4000001ff00 */
[----:B------:R-:W-:Y:S01]  /*2720*/  @P1 FMUL.FTZ R176, R165, R132 ;  /* 0x00000084a5b01220 */ /* 0x000fe20000410000 */
[----:B------:R-:W-:Y:S01]  /*2730*/  @P1 FMUL.FTZ R177, R162, R133 ;  /* 0x00000085a2b11220 */ /* 0x000fe20000410000 */
[----:B-1----:R-:W-:Y:S01]  /*2740*/  @P1 FMUL.FTZ R169, R166, R169 ;  /* 0x000000a9a6a91220 */ /* 0x002fe20000410000 */
[----:B------:R-:W-:-:S03]  /*2750*/  CS2R R166, SRZ ;  /* 0x0000000000a67805 */ /* 0x000fc6000001ff00 */
[----:B------:R-:W-:Y:S01]  /*2760*/  @P1 FMUL.FTZ R178, R169, R134 ;  /* 0x00000086a9b21220 */ /* 0x000fe20000410000 */
[----:B--2---:R-:W-:Y:S01]  /*2770*/  @P1 FMUL.FTZ R215, R164, R179 ;  /* 0x000000b3a4d71220 */ /* 0x004fe20000410000 */
[----:B------:R-:W-:Y:S02]  /*2780*/  CS2R R164, SRZ ;  /* 0x0000000000a47805 */ /* 0x000fe4000001ff00 */
[----:B------:R-:W-:Y:S01]  /*2790*/  MOV R179, RZ ;  /* 0x000000ff00b37202 */ /* 0x000fe20000000f00 */
[----:B------:R-:W-:Y:S01]  /*27a0*/  @P1 FMUL.FTZ R179, R168, R135 ;  /* 0x00000087a8b31220 */ /* 0x000fe20000410000 */
[----:B------:R-:W-:Y:S01]  /*27b0*/  @P1 FMUL.FTZ R164, R171, R136 ;  /* 0x00000088aba41220 */ /* 0x000fe20000410000 */
[----:B------:R-:W-:Y:S01]  /*27c0*/  @P1 FMUL.FTZ R165, R170, R137 ;  /* 0x00000089aaa51220 */ /* 0x000fe20000410000 */
[----:B------:R-:W-:Y:S01]  /*27d0*/  @P1 FMUL.FTZ R166, R215, R138 ;  /* 0x0000008ad7a61220 */ /* 0x000fe20000410000 */
[----:B---3--:R-:W-:-:S04]  /*27e0*/  @P1 FMUL.FTZ R204, R163, R204 ;  /* 0x000000cca3cc1220 */ /* 0x008fc80000410000 */
[----:B------:R-:W-:-:S07]  /*27f0*/  @P1 FMUL.FTZ R167, R204, R139 ;  /* 0x0000008bcca71220 */ /* 0x000fce0000410000 */
.L_x_21915:
[----:B------:R-:W-:Y:S05]  /*2800*/  BSYNC.RECONVERGENT B0 ;  /* 0x0000000000007941 */ /* 0x000fea0003800200 */
.L_x_21913:
        /* <DEDUP_REMOVED lines=17> */
[----:B--2---:R-:W0:Y:S01]  /*2920*/  @P0 LDC R162, c[0x0][0x40c] ;  /* 0x00010300ffa20b82 */ /* 0x004e220000000800 */
[C---:B------:R-:W-:Y:S02]  /*2930*/  @P0 SHF.L.U32 R161, R148.reuse, 0x10, RZ ;  /* 0x0000001094a10819 */ /* 0x040fe400000006ff */
[C---:B------:R-:W-:Y:S02]  /*2940*/  @P0 PRMT R160, R149.reuse, 0x7632, R160 ;  /* 0x0000763295a00816 */ /* 0x040fe400000000a0 */
        /* <DEDUP_REMOVED lines=8> */
[----:B------:R-:W-:-:S02]  /*29d0*/  @P0 PRMT R161, R150, 0x7632, R161 ;  /* 0x0000763296a10816 */ /* 0x000fc400000000a1 */
[----:B------:R-:W-:Y:S02]  /*29e0*/  @P0 SHF.L.U32 R162, R151, 0x10, RZ ;  /* 0x0000001097a20819 */ /* 0x000fe400000006ff */
[----:B------:R-:W-:Y:S02]  /*29f0*/  @P0 SHF.L.U32 R161, R161, 0x10, RZ ;  /* 0x00000010a1a10819 */ /* 0x000fe400000006ff */
[----:B------:R-:W0:Y:S01]  /*2a00*/  @P0 LDC R221, c[0x0][0x40c] ;  /* 0x00010300ffdd0b82 */ /* 0x000e220000000800 */
[----:B-1----:R-:W-:Y:S01]  /*2a10*/  @P0 FMUL.FTZ R204, R160, R219 ;  /* 0x000000dba0cc0220 */ /* 0x002fe20000410000 */
[----:B------:R-:W-:-:S06]  /*2a20*/  @P0 SHF.L.U32 R160, R150, 0x10, RZ ;  /* 0x0000001096a00819 */ /* 0x000fcc00000006ff */
[----:B------:R-:W1:Y:S01]  /*2a30*/  @P0 LDC R206, c[0x0][0x40c] ;  /* 0x00010300ffce0b82 */ /* 0x000e620000000800 */
        /* <DEDUP_REMOVED lines=11> */
[----:B0-----:R-:W-:Y:S01]  /*2af0*/  @P0 FMUL.FTZ R221, R160, R221 ;  /* 0x000000dda0dd0220 */ /* 0x001fe20000410000 */
[----:B------:R-:W-:-:S03]  /*2b00*/  MOV R160, R156 ;  /* 0x0000009c00a07202 */ /* 0x000fc60000000f00 */
[----:B------:R-:W-:Y:S01]  /*2b10*/  @P0 FFMA.FTZ R160, R221, R144, R156 ;  /* 0x00000090dda00223 */ /* 0x000fe2000001009c */
[----:B-1----:R-:W-:Y:S01]  /*2b20*/  @P0 FMUL.FTZ R206, R161, R206 ;  /* 0x000000cea1ce0220 */ /* 0x002fe20000410000 */
        /* <DEDUP_REMOVED lines=11> */
.L_x_21917:
[----:B--2---:R-:W0:Y:S01]  /*2be0*/  @P1 LDC R162, c[0x0][0x40c] ;  /* 0x00010300ffa21b82 */ /* 0x004e220000000800 */
[C---:B-----5:R-:W-:Y:S01]  /*2bf0*/  @P1 SHF.L.U32 R161, R148.reuse, 0x10, RZ ;  /* 0x0000001094a11819 */ /* 0x060fe200000006ff */
[----:B------:R-:W-:Y:S01]  /*2c00*/  HFMA2 R170, -RZ, RZ, 0, 0 ;  /* 0x00000000ffaa7431 */ /* 0x000fe200000001ff */
        /* <DEDUP_REMOVED lines=20> */
[----:B---3--:R-:W-:-:S07]  /*2d50*/  @P1 FMUL.FTZ R0, R0, R169 ;  /* 0x000000a900001220 */ /* 0x008fce0000410000 */
[----:B------:R-:W3:Y:S01]  /*2d60*/  @P1 LDC R221, c[0x0][0x40c] ;  /* 0x00010300ffdd1b82 */ /* 0x000ee20000000800 */
[----:B0-----:R-:W-:-:S04]  /*2d70*/  @P1 FMUL.FTZ R171, R162, R171 ;  /* 0x000000aba2ab1220 */ /* 0x001fc80000410000 */
[----:B------:R-:W-:Y:S01]  /*2d80*/  @P1 FMUL.FTZ R170, R171, R142 ;  /* 0x0000008eabaa1220 */ /* 0x000fe20000410000 */
[----:B------:R-:W-:Y:S01]  /*2d90*/  MOV R171, RZ ;  /* 0x000000ff00ab7202 */ /* 0x000fe20000000f00 */
[----:B------:R-:W-:Y:S01]  /*2da0*/  @P1 FMUL.FTZ R171, R204, R143 ;  /* 0x0000008fccab1220 */ /* 0x000fe20000410000 */
[----:B-1----:R-:W-:Y:S01]  /*2db0*/  @P1 FMUL.FTZ R219, R168, R219 ;  /* 0x000000dba8db1220 */ /* 0x002fe20000410000 */
        /* <DEDUP_REMOVED lines=11> */
.L_x_21918:
[----:B------:R-:W-:Y:S05]  /*2e70*/  BSYNC.RECONVERGENT B0 ;  /* 0x0000000000007941 */ /* 0x000fea0003800200 */
.L_x_21916:
        /* <DEDUP_REMOVED lines=172> */
.L_x_21934:
        /* <DEDUP_REMOVED lines=10> */
[----:B-1----:R-:W-:-:S05]  /*39e0*/  @!P0 IMAD.WIDE R212, R2, 0x4, R214 ;  /* 0x0000000402d48825 */ /* 0x002fca00078e02d6 */
[----:B------:R1:W-:Y:S01]  /*39f0*/  @!P0 STG.E desc[UR6][R212.64], R206 ;  /* 0x000000ced4008986 */ /* 0x0003e2000c101906 */
[----:B0-----:R-:W-:-:S05]  /*3a00*/  @!P0 IMAD.WIDE R214, R2, 0x4, R216 ;  /* 0x0000000402d68825 */ /* 0x001fca00078e02d8 */
[----:B--2---:R1:W-:Y:S01]  /*3a10*/  @!P0 STG.E desc[UR6][R214.64], R0 ;  /* 0x00000000d6008986 */ /* 0x0043e2000c101906 */
[----:B------:R-:W-:-:S13]  /*3a20*/  ISETP.GE.AND P0, PT, R205, 0x1, PT ;  /* 0x00000001cd00780c */ /* 0x000fda0003f06270 */
[----:B-1----:R-:W-:Y:S05]  /*3a30*/  @!P0 BRA `(.L_x_21921) ;  /* 0x0000000c00048947 */ /* 0x002fea0003800000 */
[----:B------:R-:W-:Y:S02]  /*3a40*/  IADD3 R212, PT, PT, R205, -0x1, RZ ;  /* 0xffffffffcdd47810 */ /* 0x000fe40007ffe0ff */
[----:B------:R-:W-:-:S03]  /*3a50*/  FSEL R205, R206, RZ, !P1 ;  /* 0x000000ffcecd7208 */ /* 0x000fc60004800000 */
        /* <DEDUP_REMOVED lines=54> */
[----:B------:R-:W-:Y:S01]  /*3dc0*/  FFMA.FTZ R170, R164, R7, R55 ;  /* 0x00000007a4aa7223 */ /* 0x000fe20000010037 */
[----:B------:R-:W-:Y:S01]  /*3dd0*/  SHF.R.S32.HI R160, RZ, 0x1f, R3 ;  /* 0x0000001fffa07819 */ /* 0x000fe20000011403 */
[----:B------:R-:W-:Y:S01]  /*3de0*/  FFMA.FTZ R207, R207, R4, R52 ;  /* 0x00000004cfcf7223 */ /* 0x000fe20000010034 */
[----:B------:R-:W-:Y:S01]  /*3df0*/  FFMA.FTZ R165, R163, R8, R56 ;  /* 0x00000008a3a57223 */ /* 0x000fe20000010038 */
[----:B------:R-:W-:Y:S01]  /*3e00*/  FFMA.FTZ R206, R206, R9, R57 ;  /* 0x00000009cece7223 */ /* 0x000fe20000010039 */
[----:B------:R-:W-:Y:S01]  /*3e10*/  FFMA.FTZ R164, R162, R5, R53 ;  /* 0x00000005a2a47223 */ /* 0x000fe20000010035 */
[----:B------:R-:W-:Y:S01]  /*3e20*/  LEA.HI R168, R160, R3, RZ, 0x3 ;  /* 0x00000003a0a87211 */ /* 0x000fe200078f18ff */
[C---:B------:R-:W-:Y:S01]  /*3e30*/  FMUL.FTZ R209, R0.reuse, R202 ;  /* 0x000000ca00d17220 */ /* 0x040fe20000410000 */
[----:B------:R-:W-:Y:S01]  /*3e40*/  FMUL.FTZ R208, R0, R208 ;  /* 0x000000d000d07220 */ /* 0x000fe20000410000 */
[----:B------:R-:W-:Y:S01]  /*3e50*/  F2FP.BF16.F32.PACK_AB R162, R206, R165 ;  /* 0x000000a5cea2723e */ /* 0x000fe200000010ff */
[----:B------:R-:W-:Y:S01]  /*3e60*/  FMUL.FTZ R215, R0, R215 ;  /* 0x000000d700d77220 */ /* 0x000fe20000410000 */
[----:B------:R-:W-:Y:S01]  /*3e70*/  F2FP.BF16.F32.PACK_AB R160, R164, R207 ;  /* 0x000000cfa4a0723e */ /* 0x000fe200000010ff */
[----:B------:R-:W-:Y:S01]  /*3e80*/  FFMA.FTZ R163, R209, R10, R58 ;  /* 0x0000000ad1a37223 */ /* 0x000fe2000001003a */
[----:B------:R-:W0:Y:S01]  /*3e90*/  LDC.64 R164, c[0x0][0x428] ;  /* 0x00010a00ffa47b82 */ /* 0x000e220000000a00 */
[----:B------:R-:W-:Y:S01]  /*3ea0*/  LOP3.LUT R3, R204, 0x1f, RZ, 0xc0, !PT ;  /* 0x0000001fcc037812 */ /* 0x000fe200078ec0ff */
[----:B------:R-:W-:Y:S01]  /*3eb0*/  FFMA.FTZ R208, R208, R11, R59 ;  /* 0x0000000bd0d07223 */ /* 0x000fe2000001003b */
[----:B------:R-:W-:Y:S01]  /*3ec0*/  FMUL.FTZ R214, R0, R167 ;  /* 0x000000a700d67220 */ /* 0x000fe20000410000 */
[----:B------:R-:W-:Y:S01]  /*3ed0*/  FFMA.FTZ R161, R215, R6, R54 ;  /* 0x00000006d7a17223 */ /* 0x000fe20000010036 */
        /* <DEDUP_REMOVED lines=9> */
[C---:B------:R-:W-:Y:S01]  /*3f70*/  IADD3 R169, PT, PT, R167.reuse, 0x20, RZ ;  /* 0x00000020a7a97810 */ /* 0x040fe20007ffe0ff */
[C---:B------:R-:W-:Y:S01]  /*3f80*/  FMUL.FTZ R178, R0.reuse, R197 ;  /* 0x000000c500b27220 */ /* 0x040fe20000410000 */
[C---:B------:R-:W-:Y:S01]  /*3f90*/  IADD3 R171, PT, PT, R167.reuse, 0x40, RZ ;  /* 0x00000040a7ab7810 */ /* 0x040fe20007ffe0ff */
[C---:B------:R-:W-:Y:S01]  /*3fa0*/  FMUL.FTZ R201, R0.reuse, R201 ;  /* 0x000000c900c97220 */ /* 0x040fe20000410000 */
[C---:B------:R-:W-:Y:S01]  /*3fb0*/  IADD3 R173, PT, PT, R167.reuse, 0x60, RZ ;  /* 0x00000060a7ad7810 */ /* 0x040fe20007ffe0ff */
[C---:B------:R-:W-:Y:S01]  /*3fc0*/  FMUL.FTZ R191, R0.reuse, R191 ;  /* 0x000000bf00bf7220 */ /* 0x040fe20000410000 */
[C---:B------:R-:W-:Y:S01]  /*3fd0*/  IADD3 R175, PT, PT, R167.reuse, 0x80, RZ ;  /* 0x00000080a7af7810 */ /* 0x040fe20007ffe0ff */
[----:B------:R-:W-:Y:S01]  /*3fe0*/  FMUL.FTZ R200, R0, R187 ;  /* 0x000000bb00c87220 */ /* 0x000fe20000410000 */
[C---:B------:R-:W-:Y:S01]  /*3ff0*/  IADD3 R181, PT, PT, R167.reuse, 0xa0, RZ ;  /* 0x000000a0a7b57810 */ /* 0x040fe20007ffe0ff */
[----:B------:R-:W-:Y:S01]  /*4000*/  FFMA.FTZ R187, R202, R33, R81 ;  /* 0x00000021cabb7223 */ /* 0x000fe20000010051 */
[----:B------:R-:W-:Y:S01]  /*4010*/  F2FP.BF16.F32.PACK_AB R161, R170, R161 ;  /* 0x000000a1aaa1723e */ /* 0x000fe200000010ff */
[----:B0-----:R-:W-:-:S04]  /*4020*/  IMAD.WIDE.U32 R176, R167, 0x10, R164 ;  /* 0x00000010a7b07825 */ /* 0x001fc800078e00a4 */
[C---:B------:R-:W-:Y:S01]  /*4030*/  FMUL.FTZ R219, R0.reuse, R219 ;  /* 0x000000db00db7220 */ /* 0x040fe20000410000 */
[C---:B------:R-:W-:Y:S01]  /*4040*/  FMUL.FTZ R221, R0.reuse, R221 ;  /* 0x000000dd00dd7220 */ /* 0x040fe20000410000 */
[C---:B------:R-:W-:Y:S01]  /*4050*/  FMUL.FTZ R231, R0.reuse, R231 ;  /* 0x000000e700e77220 */ /* 0x040fe20000410000 */
[--C-:B------:R-:W-:Y:S01]  /*4060*/  IMAD.WIDE.U32 R168, R169, 0x10, R164.reuse ;  /* 0x00000010a9a87825 */ /* 0x100fe200078e00a4 */
[----:B------:R0:W-:Y:S03]  /*4070*/  STG.E.128 desc[UR6][R176.64], R160 ;  /* 0x000000a0b0007986 */ /* 0x0001e6000c101d06 */
[C---:B------:R-:W-:Y:S01]  /*4080*/  FMUL.FTZ R190, R0.reuse, R227 ;  /* 0x000000e300be7220 */ /* 0x040fe20000410000 */
[----:B------:R-:W-:Y:S01]  /*4090*/  FMUL.FTZ R203, R0, R203 ;  /* 0x000000cb00cb7220 */ /* 0x000fe20000410000 */
[----:B------:R-:W-:-:S04]  /*40a0*/  IMAD.WIDE.U32 R170, R171, 0x10, R164 ;  /* 0x00000010abaa7825 */ /* 0x000fc800078e00a4 */
[C---:B------:R-:W-:Y:S01]  /*40b0*/  FMUL.FTZ R182, R0.reuse, R199 ;  /* 0x000000c700b67220 */ /* 0x040fe20000410000 */
        /* <DEDUP_REMOVED lines=8> */
[----:B------:R-:W-:Y:S01]  /*4140*/  FMUL.FTZ R225, R0, R225 ;  /* 0x000000e100e17220 */ /* 0x000fe20000410000 */
[----:B------:R-:W-:Y:S01]  /*4150*/  FFMA.FTZ R188, R188, R23, R71 ;  /* 0x00000017bcbc7223 */ /* 0x000fe20000010047 */
[----:B------:R-:W-:-:S04]  /*4160*/  IMAD.WIDE.U32 R180, R181, 0x10, R164 ;  /* 0x00000010b5b47825 */ /* 0x000fc800078e00a4 */
[----:B------:R-:W-:Y:S01]  /*4170*/  FFMA.FTZ R165, R178, R13, R61 ;  /* 0x0000000db2a57223 */ /* 0x000fe2000001003d */
[----:B------:R-:W-:Y:S01]  /*4180*/  FFMA.FTZ R178, R191, R32, R80 ;  /* 0x00000020bfb27223 */ /* 0x000fe20000010050 */
[----:B0-----:R-:W-:Y:S01]  /*4190*/  FFMA.FTZ R160, R201, R12, R60 ;  /* 0x0000000cc9a07223 */ /* 0x001fe2000001003c */
[----:B------:R-:W-:Y:S01]  /*41a0*/  FFMA.FTZ R164, R219, R20, R68 ;  /* 0x00000014dba47223 */ /* 0x000fe20000010044 */
[----:B------:R-:W-:Y:S01]  /*41b0*/  FFMA.FTZ R177, R184, R21, R69 ;  /* 0x00000015b8b17223 */ /* 0x000fe20000010045 */
[----:B------:R-:W-:Y:S01]  /*41c0*/  FFMA.FTZ R176, R231, R28, R76 ;  /* 0x0000001ce7b07223 */ /* 0x000fe2000001004c */
[----:B------:R-:W-:Y:S01]  /*41d0*/  F2FP.BF16.F32.PACK_AB R178, R187, R178 ;  /* 0x000000b2bbb2723e */ /* 0x000fe200000010ff */
[----:B------:R-:W-:Y:S01]  /*41e0*/  FFMA.FTZ R187, R190, R29, R77 ;  /* 0x0000001dbebb7223 */ /* 0x000fe2000001004d */
        /* <DEDUP_REMOVED lines=70> */
.L_x_21921:
[----:B------:R-:W-:Y:S05]  /*4650*/  BSYNC.RECONVERGENT B0 ;  /* 0x0000000000007941 */ /* 0x000fea0003800200 */
.L_x_21920:
[----:B0-----:R-:W0:Y:S02]  /*4660*/  LDC.64 R160, c[0x0][0x380] ;  /* 0x0000e000ffa07b82 */ /* 0x001e240000000a00 */
[----:B0-----:R-:W-:-:S04]  /*4670*/  LEA R2, R160, R2, 0x2 ;  /* 0x00000002a0027211 */ /* 0x001fc800078e10ff */
[----:B------:R-:W-:-:S13]  /*4680*/  ISETP.GE.AND P0, PT, R2, R161, PT ;  /* 0x000000a10200720c */ /* 0x000fda0003f06270 */
[----:B------:R-:W-:Y:S05]  /*4690*/  @!P0 BRA `(.L_x_21922) ;  /* 0xffffffc000208947 */ /* 0x000fea000383ffff */
[----:B------:R-:W-:Y:S05]  /*46a0*/  EXIT ;  /* 0x000000000000794d */ /* 0x000fea0003800000 */
.L_x_21919:
        /* <DEDUP_REMOVED lines=8> */
.L_x_21924:
[----:B------:R-:W-:Y:S05]  /*4730*/  BSYNC B0 ;  /* 0x0000000000007941 */ /* 0x000fea0003800000 */
.L_x_21923:
        /* <DEDUP_REMOVED lines=10> */
.L_x_21925:
[----:B------:R-:W-:Y:S01]  /*47e0*/  HFMA2 R220, -RZ, RZ, 0, 2.384185791015625e-07 ;  /* 0x00000004ffdc7431 */ /* 0x000fe200000001ff */
[----:B------:R-:W-:-:S05]  /*47f0*/  MOV R206, R217 ;  /* 0x000000d900ce7202 */ /* 0x000fca0000000f00 */
[----:B------:R-:W-:-:S05]  /*4800*/  FADD.FTZ R214, R213, R206 ;  /* 0x000000ced5d67221 */ /* 0x000fca0000010000 */
[----:B------:R-:W-:-:S07]  /*4810*/  MOV R219, R214 ;  /* 0x000000d600db7202 */ /* 0x000fce0000000f00 */
[----:B------:R-:W-:Y:S05]  /*4820*/  WARPSYNC.COLLECTIVE R218, `(.L_x_21926) ;  /* 0x00000000da087348 */ /* 0x000fea0003c00000 */
[----:B------:R0:W1:Y:S02]  /*4830*/  SHFL.BFLY P1, R217, R219, R220, R221 ;  /* 0x0c0000dcdbd97389 */ /* 0x00006400000200dd */
[----:B01----:R-:W-:Y:S05]  /*4840*/  ENDCOLLECTIVE ;  /* 0x000000000000791b */ /* 0x003fea0003800000 */
.L_x_21926:
[----:B------:R-:W-:Y:S01]  /*4850*/  HFMA2 R220, -RZ, RZ, 0, 4.76837158203125e-07 ;  /* 0x00000008ffdc7431 */ /* 0x000fe200000001ff */
[----:B------:R-:W-:-:S05]  /*4860*/  MOV R215, R217 ;  /* 0x000000d900d77202 */ /* 0x000fca0000000f00 */
[----:B------:R-:W-:-:S05]  /*4870*/  FADD.FTZ R215, R214, R215 ;  /* 0x000000d7d6d77221 */ /* 0x000fca0000010000 */
[----:B------:R-:W-:-:S07]  /*4880*/  MOV R219, R215 ;  /* 0x000000d700db7202 */ /* 0x000fce0000000f00 */
[----:B------:R-:W-:Y:S05]  /*4890*/  WARPSYNC.COLLECTIVE R218, `(.L_x_21927) ;  /* 0x00000000da087348 */ /* 0x000fea0003c00000 */
[----:B------:R0:W1:Y:S02]  /*48a0*/  SHFL.BFLY P1, R217, R219, R220, R221 ;  /* 0x0c0000dcdbd97389 */ /* 0x00006400000200dd */
[----:B01----:R-:W-:Y:S05]  /*48b0*/  ENDCOLLECTIVE ;  /* 0x000000000000791b */ /* 0x003fea0003800000 */
.L_x_21927:
[----:B------:R-:W-:Y:S01]  /*48c0*/  HFMA2 R220, -RZ, RZ, 0, 9.5367431640625e-07 ;  /* 0x00000010ffdc7431 */ /* 0x000fe200000001ff */
[----:B------:R-:W-:-:S05]  /*48d0*/  MOV R206, R217 ;  /* 0x000000d900ce7202 */ /* 0x000fca0000000f00 */
[----:B------:R-:W-:-:S05]  /*48e0*/  FADD.FTZ R216, R215, R206 ;  /* 0x000000ced7d87221 */ /* 0x000fca0000010000 */
[----:B------:R-:W-:-:S07]  /*48f0*/  MOV R219, R216 ;  /* 0x000000d800db7202 */ /* 0x000fce0000000f00 */
[----:B------:R-:W-:Y:S05]  /*4900*/  WARPSYNC.COLLECTIVE R218, `(.L_x_21928) ;  /* 0x00000000da087348 */ /* 0x000fea0003c00000 */
[----:B------:R0:W1:Y:S02]  /*4910*/  SHFL.BFLY P1, R217, R219, R220, R221 ;  /* 0x0c0000dcdbd97389 */ /* 0x00006400000200dd */
[----:B01----:R-:W-:Y:S05]  /*4920*/  ENDCOLLECTIVE ;  /* 0x000000000000791b */ /* 0x003fea0003800000 */
.L_x_21928:
        /* <DEDUP_REMOVED lines=103> */
.L_x_21929:
[----:B------:R-:W-:Y:S01]  /*4fa0*/  HFMA2 R220, -RZ, RZ, 0, 1.1920928955078125e-07 ;  /* 0x00000002ffdc7431 */ /* 0x000fe200000001ff */
[----:B------:R-:W-:-:S05]  /*4fb0*/  MOV R213, R217 ;  /* 0x000000d900d57202 */ /* 0x000fca0000000f00 */
[----:B------:R-:W-:-:S05]  /*4fc0*/  FADD.FTZ R213, R0, R213 ;  /* 0x000000d500d57221 */ /* 0x000fca0000010000 */
[----:B------:R-:W-:-:S07]  /*4fd0*/  MOV R219, R213 ;  /* 0x000000d500db7202 */ /* 0x000fce0000000f00 */
[----:B------:R-:W-:Y:S05]  /*4fe0*/  WARPSYNC.COLLECTIVE R218, `(.L_x_21930) ;  /* 0x00000000da087348 */ /* 0x000fea0003c00000 */
[----:B------:R0:W1:Y:S02]  /*4ff0*/  SHFL.BFLY P1, R217, R219, R220, R221 ;  /* 0x0c0000dcdbd97389 */ /* 0x00006400000200dd */
[----:B01----:R-:W-:Y:S05]  /*5000*/  ENDCOLLECTIVE ;  /* 0x000000000000791b */ /* 0x003fea0003800000 */
.L_x_21930:
[----:B------:R-:W-:Y:S01]  /*5010*/  HFMA2 R220, -RZ, RZ, 0, 2.384185791015625e-07 ;  /* 0x00000004ffdc7431 */ /* 0x000fe200000001ff */
[----:B------:R-:W-:-:S05]  /*5020*/  MOV R214, R217 ;  /* 0x000000d900d67202 */ /* 0x000fca0000000f00 */
[----:B------:R-:W-:-:S05]  /*5030*/  FADD.FTZ R214, R213, R214 ;  /* 0x000000d6d5d67221 */ /* 0x000fca0000010000 */
[----:B------:R-:W-:-:S07]  /*5040*/  MOV R219, R214 ;  /* 0x000000d600db7202 */ /* 0x000fce0000000f00 */
[----:B------:R-:W-:Y:S05]  /*5050*/  WARPSYNC.COLLECTIVE R218, `(.L_x_21931) ;  /* 0x00000000da087348 */ /* 0x000fea0003c00000 */
[----:B------:R0:W1:Y:S02]  /*5060*/  SHFL.BFLY P1, R217, R219, R220, R221 ;  /* 0x0c0000dcdbd97389 */ /* 0x00006400000200dd */
[----:B01----:R-:W-:Y:S05]  /*5070*/  ENDCOLLECTIVE ;  /* 0x000000000000791b */ /* 0x003fea0003800000 */
.L_x_21931:
[----:B------:R-:W-:Y:S01]  /*5080*/  HFMA2 R220, -RZ, RZ, 0, 4.76837158203125e-07 ;  /* 0x00000008ffdc7431 */ /* 0x000fe200000001ff */
[----:B------:R-:W-:-:S05]  /*5090*/  MOV R215, R217 ;  /* 0x000000d900d77202 */ /* 0x000fca0000000f00 */
[----:B------:R-:W-:-:S05]  /*50a0*/  FADD.FTZ R215, R214, R215 ;  /* 0x000000d7d6d77221 */ /* 0x000fca0000010000 */
[----:B------:R-:W-:-:S07]  /*50b0*/  MOV R219, R215 ;  /* 0x000000d700db7202 */ /* 0x000fce0000000f00 */
[----:B------:R-:W-:Y:S05]  /*50c0*/  WARPSYNC.COLLECTIVE R218, `(.L_x_21932) ;  /* 0x00000000da087348 */ /* 0x000fea0003c00000 */
[----:B------:R0:W1:Y:S02]  /*50d0*/  SHFL.BFLY P1, R217, R219, R220, R221 ;  /* 0x0c0000dcdbd97389 */ /* 0x00006400000200dd */
[----:B01----:R-:W-:Y:S05]  /*50e0*/  ENDCOLLECTIVE ;  /* 0x000000000000791b */ /* 0x003fea0003800000 */
.L_x_21932:
[----:B------:R-:W-:Y:S01]  /*50f0*/  HFMA2 R220, -RZ, RZ, 0, 9.5367431640625e-07 ;  /* 0x00000010ffdc7431 */ /* 0x000fe200000001ff */
[----:B------:R-:W-:-:S05]  /*5100*/  MOV R216, R217 ;  /* 0x000000d900d87202 */ /* 0x000fca0000000f00 */
[----:B------:R-:W-:-:S05]  /*5110*/  FADD.FTZ R216, R215, R216 ;  /* 0x000000d8d7d87221 */ /* 0x000fca0000010000 */
[----:B------:R-:W-:-:S07]  /*5120*/  MOV R219, R216 ;  /* 0x000000d800db7202 */ /* 0x000fce0000000f00 */
[----:B------:R-:W-:Y:S05]  /*5130*/  WARPSYNC.COLLECTIVE R218, `(.L_x_21933) ;  /* 0x00000000da087348 */ /* 0x000fea0003c00000 */
[----:B------:R0:W1:Y:S02]  /*5140*/  SHFL.BFLY P1, R217, R219, R220, R221 ;  /* 0x0c0000dcdbd97389 */ /* 0x00006400000200dd */
[----:B01----:R-:W-:Y:S05]  /*5150*/  ENDCOLLECTIVE ;  /* 0x000000000000791b */ /* 0x003fea0003800000 */
.L_x_21933:
[----:B------:R-:W-:Y:S05]  /*5160*/  BRA `(.L_x_21934) ;  /* 0xffffffe400f47947 */ /* 0x000fea000383ffff */
.L_x_21935:
        /* <DEDUP_REMOVED lines=9> */
.L_x_54399:


//--------------------- .text._ZN10layer_norm13ln_fwd_kernelINS_13Kernel_traitsIf13__nv_bfloat16fS2_fjLj1536ELj1ELj4ELj1ELj16ENS_18Kernel_traits_baseILj1536EfS2_fS2_fjLj128EEEEELb1ELb0ELb0ELb0EEEvNS_9FwdParamsE --------------------------
	.section	.text._ZN10layer_norm13ln_fwd_kernelINS_13Kernel_traitsIf13__nv_bfloat16fS2_fjLj1536ELj1ELj4ELj1ELj16ENS_18Kernel_traits_baseILj1536EfS2_fS2_fjLj128EEEEELb1ELb0ELb0ELb0EEEvNS_9FwdParamsE,"ax",@progbits
	.align	128
        .global         _ZN10layer_norm13ln_fwd_kernelINS_13Kernel_traitsIf13__nv_bfloat16fS2_fjLj1536ELj1ELj4ELj1ELj16ENS_18Kernel_traits_baseILj1536EfS2_fS2_fjLj128EEEEELb1ELb0ELb0ELb0EEEvNS_9FwdParamsE
        .type           _ZN10layer_norm13ln_fwd_kernelINS_13Kernel_traitsIf13__nv_bfloat16fS2_fjLj1536ELj1ELj4ELj1ELj16ENS_18Kernel_traits_baseILj1536EfS2_fS2_fjLj128EEEEELb1ELb0ELb0ELb0EEEvNS_9FwdParamsE,@function
        .size           _ZN10layer_norm13ln_fwd_kernelINS_13Kernel_traitsIf13__nv_bfloat16fS2_fjLj1536ELj1ELj4ELj1ELj16ENS_18Kernel_traits_baseILj1536EfS2_fS2_fjLj128EEEEELb1ELb0ELb0ELb0EEEvNS_9FwdParamsE,(.L_x_54400 - _ZN10layer_norm13ln_fwd_kernelINS_13Kernel_traitsIf13__nv_bfloat16fS2_fjLj1536ELj1ELj4ELj1ELj16ENS_18Kernel_traits_baseILj1536EfS2_fS2_fjLj128EEEEELb1ELb0ELb0ELb0EEEvNS_9FwdParamsE)
        .other          _ZN10layer_norm13ln_fwd_kernelINS_13Kernel_traitsIf13__nv_bfloat16fS2_fjLj1536ELj1ELj4ELj1ELj16ENS_18Kernel_traits_baseILj1536EfS2_fS2_fjLj128EEEEELb1ELb0ELb0ELb0EEEvNS_9FwdParamsE,@"STO_CUDA_ENTRY STV_DEFAULT"
_ZN10layer_norm13ln_fwd_kernelINS_13Kernel_traitsIf13__nv_bfloat16fS2_fjLj1536ELj1ELj4ELj1ELj16ENS_18Kernel_traits_baseILj1536EfS2_fS2_fjLj128EEEEELb1ELb0ELb0ELb0EEEvNS_9FwdParamsE:
.text._ZN10layer_norm13ln_fwd_kernelINS_13Kernel_traitsIf13__nv_bfloat16fS2_fjLj1536ELj1ELj4ELj1ELj16ENS_18Kernel_traits_baseILj1536EfS2_fS2_fjLj128EEEEELb1ELb0ELb0ELb0EEEvNS_9FwdParamsE:
        /* <DEDUP_REMOVED lines=25> */
[----:B0-----:R-:W-:-:S02]  /*0190*/  USHF.L.U32 UR4, UR5, 0x2, URZ ;  /* 0x0000000205047899 */ /* 0x001fc400080006ff */
[--C-:B---3--:R-:W-:Y:S01]  /*01a0*/  IMAD R157, R157, UR5, R154.reuse ;  /* 0x000000059d9d7c24 */ /* 0x108fe2000f8e029a */
[----:B------:R-:W-:-:S04]  /*01b0*/  SHF.R.U32.HI R154, RZ, 0x5, R154 ;  /* 0x00000005ff9a7819 */ /* 0x000fc8000001169a */
[----:B------:R-:W-:Y:S02]  /*01c0*/  LOP3.LUT R154, R154, UR4, RZ, 0xfc, !PT ;  /* 0x000000049a9a7c12 */ /* 0x000fe4000f8efcff */
[----:B-1----:R-:W-:Y:S02]  /*01d0*/  @P0 IADD3 R0, P1, PT, R4, R7, RZ ;  /* 0x0000000704000210 */ /* 0x002fe40007f3e0ff */
[----:B------:R-:W-:-:S03]  /*01e0*/  LOP3.LUT R7, R105, 0x1f, RZ, 0x3c, !PT ;  /* 0x0000001f69077812 */ /* 0x000fc600078e3cff */
[----:B------:R-:W-:Y:S01]  /*01f0*/  @P0 IMAD.X R155, RZ, RZ, R5, P1 ;  /* 0x000000ffff9b0224 */ /* 0x000fe200008e0605 */
[----:B------:R-:W-:Y:S02]  /*0200*/  LEA.HI.SX32 R156, R6, R7, 0x1d ;  /* 0x00000007069c7211 */ /* 0x000fe400078feaff */
[----:B--2---:R-:W-:Y:S01]  /*0210*/  IADD3 R106, PT, PT, R2, -0x61c88647, RZ ;  /* 0x9e3779b9026a7810 */ /* 0x004fe20007ffe0ff */
[C---:B------:R-:W-:Y:S01]  /*0220*/  VIADD R107, R3.reuse, 0xbb67ae85 ;  /* 0xbb67ae85036b7836 */ /* 0x040fe20000000000 */
        /* <DEDUP_REMOVED lines=80> */
.L_x_21937:
        /* <DEDUP_REMOVED lines=59> */
.L_x_21938:
[----:B------:R-:W-:Y:S05]  /*0ae0*/  BSYNC.RECONVERGENT B0 ;  /* 0x0000000000007941 */ /* 0x000fea0003800200 */
.L_x_21936:
[----:B------:R-:W1:Y:S02]  /*0af0*/  LDCU UR4, c[0x0][0x384] ;  /* 0x00007080ff0477ac */ /* 0x000e640008000800 */
[----:B-1----:R-:W-:-:S13]  /*0b00*/  ISETP.GE.AND P0, PT, R154, UR4, PT ;  /* 0x000000049a007c0c */ /* 0x002fda000bf06270 */
[----:B------:R-:W-:Y:S05]  /*0b10*/  @P0 EXIT ;  /* 0x000000000000094d */ /* 0x000fea0003800000 */
[----:B0-----:R-:W-:Y:S01]  /*0b20*/  IMAD.HI.U32 R100, R157, -0x326172a9, RZ ;  /* 0xcd9e8d579d647827 */ /* 0x001fe200078e00ff */
[----:B------:R-:W0:Y:S01]  /*0b30*/  LDCU.64 UR4, c[0x0][0x3e0] ;  /* 0x00007c00ff0477ac */ /* 0x000e220008000a00 */
[----:B------:R-:W-:Y:S02]  /*0b40*/  LOP3.LUT R168, R168, 0xffffffbf, RZ, 0xc0, !PT ;  /* 0xffffffbfa8a87812 */ /* 0x000fe400078ec0ff */
[----:B------:R-:W-:Y:S01]  /*0b50*/  IMAD.HI.U32 R101, R169, -0x2daee0ad, RZ ;  /* 0xd2511f53a9657827 */ /* 0x000fe200078e00ff */
[----:B------:R-:W-:Y:S01]  /*0b60*/  LOP3.LUT R100, R155, R100, R2, 0x96, !PT ;  /* 0x000000649b647212 */ /* 0x000fe200078e9602 */
[----:B------:R-:W1:Y:S01]  /*0b70*/  LDCU UR12, c[0x0][0x388] ;  /* 0x00007100ff0c77ac */ /* 0x000e620008000800 */
        /* <DEDUP_REMOVED lines=9> */
[----:B0-----:R-:W-:Y:S01]  /*0c10*/  ISETP.NE.U32.AND P0, PT, RZ, UR4, PT ;  /* 0x00000004ff007c0c */ /* 0x001fe2000bf05070 */
[----:B------:R-:W-:Y:S01]  /*0c20*/  IMAD R101, R101, -0x326172a9, RZ ;  /* 0xcd9e8d5765657824 */ /* 0x000fe200078e02ff */
[----:B------:R-:W-:Y:S01]  /*0c30*/  LOP3.LUT R102, R106, R103, R102, 0x96, !PT ;  /* 0x000000676a667212 */ /* 0x000fe200078e9666 */
[----:B------:R-:W-:Y:S01]  /*0c40*/  IMAD R106, R100, -0x2daee0ad, RZ ;  /* 0xd2511f53646a7824 */ /* 0x000fe200078e02ff */
[----:B------:R-:W-:Y:S01]  /*0c50*/  ISETP.NE.AND.EX P0, PT, RZ, UR5, PT, P0 ;  /* 0x00000005ff007c0c */ /* 0x000fe2000bf05300 */
[----:B------:R-:W-:Y:S01]  /*0c60*/  IMAD.HI.U32 R100, R104, -0x326172a9, RZ ;  /* 0xcd9e8d5768647827 */ /* 0x000fe200078e00ff */
[----:B------:R-:W0:Y:S03]  /*0c70*/  LDCU.64 UR8, c[0x0][0x3a0] ;  /* 0x00007400ff0877ac */ /* 0x000e260008000a00 */
        /* <DEDUP_REMOVED lines=49> */
.L_x_22455:
[----:B------:R-:W-:-:S13]  /*0f90*/  LOP3.LUT P1, RZ, R168, 0x40, RZ, 0xc0, !PT ;  /* 0x00000040a8ff7812 */ /* 0x000fda000782c0ff */
[----:B--234-:R-:W0:Y:S02]  /*0fa0*/  @P1 LDC.64 R162, c[0x0][0x3e0] ;  /* 0x0000f800ffa21b82 */ /* 0x01ce240000000a00 */
[----:B0-----:R-:W-:-:S06]  /*0fb0*/  @P1 IMAD.WIDE R162, R154, 0x2, R162 ;  /* 0x000000029aa21825 */ /* 0x001fcc00078e02a2 */
[----:B------:R-:W2:Y:S01]  /*0fc0*/  @P1 LDG.E.U16 R162, desc[UR6][R162.64] ;  /* 0x00000006a2a21981 */ /* 0x000ea2000c1e1500 */
[----:B------:R-:W-:Y:S01]  /*0fd0*/  IMAD R0, R154, UR12, RZ ;  /* 0x0000000c9a007c24 */ /* 0x000fe2000f8e02ff */
[----:B------:R-:W-:Y:S01]  /*0fe0*/  ISETP.GE.U32.AND P0, PT, R156, 0x20, PT ;  /* 0x000000209c00780c */ /* 0x000fe20003f06070 */
[----:B------:R-:W-:Y:S01]  /*0ff0*/  BSSY.RECONVERGENT B0, `(.L_x_21939) ;  /* 0x000064f000007945 */ /* 0x000fe20003800200 */
[----:B------:R-:W0:Y:S01]  /*1000*/  S2R R158, SR_TID.X ;  /* 0x00000000009e7919 */ /* 0x000e220000002100 */
[----:B------:R-:W-:Y:S02]  /*1010*/  LOP3.LUT R168, R168, 0xffffffef, RZ, 0xc0, !PT ;  /* 0xffffffefa8a87812 */ /* 0x000fe400078ec0ff */
[----:B------:R-:W-:-:S04]  /*1020*/  SHF.R.S32.HI R159, RZ, 0x1f, R0 ;  /* 0x0000001fff9f7819 */ /* 0x000fc80000011400 */
[----:B------:R-:W-:Y:S01]  /*1030*/  LEA.HI R159, R159, R0, RZ, 0x3 ;  /* 0x000000009f9f7211 */ /* 0x000fe200078f18ff */
[----:B------:R-:W-:-:S03]  /*1040*/  HFMA2 R0, -RZ, RZ, 1.875, 0 ;  /* 0x3f800000ff007431 */ /* 0x000fc600000001ff */
        /* <DEDUP_REMOVED lines=18> */
[----:B------:R-:W-:Y:S01]  /*1170*/  MOV R163, 0x2 ;  /* 0x0000000200a37802 */ /* 0x000fe20000000f00 */
[----:B------:R-:W-:Y:S02]  /*1180*/  IMAD.MOV.U32 R161, RZ, RZ, R150 ;  /* 0x000000ffffa17224 */ /* 0x000fe400078e0096 */
[----:B------:R-:W-:-:S08]  /*1190*/  IMAD.MOV.U32 R162, RZ, RZ, R160 ;  /* 0x000000ffffa27224 */ /* 0x000fd000078e00a0 */
[----:B0-----:R-:W-:Y:S05]  /*11a0*/  @!P0 BRA `(.L_x_21943) ;  /* 0x00000004005c8947 */ /* 0x001fea0003800000 */
[----:B------:R-:W-:-:S05]  /*11b0*/  HFMA2 R162, -RZ, RZ, 0, 1.1920928955078125e-07 ;  /* 0x00000002ffa27431 */ /* 0x000fca00000001ff */
[----:B------:R-:W-:-:S05]  /*11c0*/  VIADDMNMX.U32 R159, R151, 0xfffffffe, R162, PT ;  /* 0xfffffffe979f7846 */ /* 0x000fca00038000a2 */
[----:B------:R-:W-:-:S04]  /*11d0*/  IMAD.SHL.U32 R159, R159, 0x4, RZ ;  /* 0x000000049f9f7824 */ /* 0x000fc800078e00ff */
[----:B------:R-:W0:Y:S02]  /*11e0*/  LDC R162, c[0x2][R159] ;  /* 0x008000009fa27b82 */ /* 0x000e240000000800 */
[----:B0-----:R-:W-:-:S04]  /*11f0*/  SHF.R.S32.HI R163, RZ, 0x1f, R162 ;  /* 0x0000001fffa37819 */ /* 0x001fc800000114a2 */
.L_x_54232:
[----:B------:R-:W-:Y:S05]  /*1200*/  BRX R162 -0x1210                                       (*"BRANCH_TARGETS .L_x_54233,.L_x_54234,.L_x_54235"*) ;  /* 0xffffffeca27c7949 */ /* 0x000fea000383ffff */
.L_x_54235:
[----:B------:R-:W-:Y:S01]  /*1210*/  VIADD R163, R151, 0x1 ;  /* 0x0000000197a37836 */ /* 0x000fe20000000000 */
[----:B------:R-:W-:Y:S01]  /*1220*/  MOV R162, R160 ;  /* 0x000000a000a27202 */ /* 0x000fe20000000f00 */
[----:B------:R-:W-:Y:S01]  /*1230*/  IMAD.MOV.U32 R161, RZ, RZ, R152 ;  /* 0x000000ffffa17224 */ /* 0x000fe200078e0098 */
[----:B------:R-:W-:Y:S06]  /*1240*/  BRA `(.L_x_21943) ;  /* 0x0000000400347947 */ /* 0x000fec0003800000 */
.L_x_54233:
[----:B------:R-:W-:Y:S01]  /*1250*/  IMAD.MOV.U32 R162, RZ, RZ, R160 ;  /* 0x000000ffffa27224 */ /* 0x000fe200078e00a0 */
[----:B------:R-:W-:Y:S01]  /*1260*/  MOV R163, 0x3 ;  /* 0x0000000300a37802 */ /* 0x000fe20000000f00 */
[----:B------:R-:W-:Y:S01]  /*1270*/  IMAD.MOV.U32 R161, RZ, RZ, R153 ;  /* 0x000000ffffa17224 */ /* 0x000fe200078e0099 */
[----:B------:R-:W-:Y:S06]  /*1280*/  BRA `(.L_x_21943) ;  /* 0x0000000400247947 */ /* 0x000fec0003800000 */
.L_x_54234:
        /* <DEDUP_REMOVED lines=13> */
.L_x_21945:
[----:B------:R-:W-:Y:S05]  /*1360*/  BSYNC.RECONVERGENT B2 ;  /* 0x0000000000027941 */ /* 0x000fea0003800200 */
.L_x_21944:
[----:B------:R-:W-:Y:S01]  /*1370*/  IMAD.WIDE.U32 R152, R157, -0x326172a9, RZ ;  /* 0xcd9e8d579d987825 */ /* 0x000fe200078e00ff */
[----:B------:R-:W-:Y:S02]  /*1380*/  LOP3.LUT R170, R149, R151, R3, 0x96, !PT ;  /* 0x0000009795aa7212 */ /* 0x000fe400078e9603 */
[----:B------:R-:W-:Y:S02]  /*1390*/  IADD3 R151, PT, PT, R2, -0x61c88647, RZ ;  /* 0x9e3779b902977810 */ /* 0x000fe40007ffe0ff */
[----:B------:R-:W-:Y:S01]  /*13a0*/  LOP3.LUT R162, R155, R153, R2, 0x96, !PT ;  /* 0x000000999ba27212 */ /* 0x000fe200078e9602 */
[----:B------:R-:W-:Y:S01]  /*13b0*/  IMAD.WIDE.U32 R170, R170, -0x326172a9, RZ ;  /* 0xcd9e8d57aaaa7825 */ /* 0x000fe200078e00ff */
[----:B------:R-:W-:Y:S02]  /*13c0*/  IADD3 R159, PT, PT, R2, 0x3c6ef372, RZ ;  /* 0x3c6ef372029f7810 */ /* 0x000fe40007ffe0ff */
[----:B------:R-:W-:Y:S01]  /*13d0*/  MOV R161, R160 ;  /* 0x000000a000a17202 */ /* 0x000fe20000000f00 */
[----:B------:R-:W-:Y:S01]  /*13e0*/  IMAD.WIDE.U32 R162, R162, -0x2daee0ad, RZ ;  /* 0xd2511f53a2a27825 */ /* 0x000fe200078e00ff */
[----:B------:R-:W-:-:S03]  /*13f0*/  LOP3.LUT R151, R151, R152, R171, 0x96, !PT ;  /* 0x0000009897977212 */ /* 0x000fc600078e96ab */
        /* <DEDUP_REMOVED lines=49> */
[----:B------:R-:W-:-:S07]  /*1710*/  IMAD.MOV.U32 R163, RZ, RZ, RZ ;  /* 0x000000ffffa37224 */ /* 0x000fce00078e00ff */
.L_x_21943:
[----:B------:R-:W-:Y:S05]  /*1720*/  BSYNC.RECONVERGENT B1 ;  /* 0x0000000000017941 */ /* 0x000fea0003800200 */
.L_x_21942:
        /* <DEDUP_REMOVED lines=28> */
.L_x_21948:
        /* <DEDUP_REMOVED lines=13> */
.L_x_21950:
[----:B------:R-:W-:Y:S05]  /*19c0*/  BSYNC.RECONVERGENT B2 ;  /* 0x0000000000027941 */ /* 0x000fea0003800200 */
.L_x_21949:
        /* <DEDUP_REMOVED lines=59> */
[----:B------:R-:W-:-:S07]  /*1d80*/  MOV R162, R170 ;  /* 0x000000aa00a27202 */ /* 0x000fce0000000f00 */
.L_x_21947:
[----:B------:R-:W-:Y:S05]  /*1d90*/  BSYNC.RECONVERGENT B1 ;  /* 0x0000000000017941 */ /* 0x000fea0003800200 */
.L_x_21946:
        /* <DEDUP_REMOVED lines=22> */
.L_x_21953:
        /* <DEDUP_REMOVED lines=13> */
.L_x_21955:
[----:B------:R-:W-:Y:S05]  /*1fd0*/  BSYNC.RECONVERGENT B2 ;  /* 0x0000000000027941 */ /* 0x000fea0003800200 */
.L_x_21954:
        /* <DEDUP_REMOVED lines=60> */
.L_x_21952:
[----:B------:R-:W-:Y:S05]  /*23a0*/  BSYNC.RECONVERGENT B1 ;  /* 0x0000000000017941 */ /* 0x000fea0003800200 */
.L_x_21951:
        /* <DEDUP_REMOVED lines=23> */
.L_x_21958:
        /* <DEDUP_REMOVED lines=13> */
.L_x_21960:
[----:B------:R-:W-:Y:S05]  /*25f0*/  BSYNC.RECONVERGENT B2 ;  /* 0x0000000000027941 */ /* 0x000fea0003800200 */
.L_x_21959:
[----:B------:R-:W-:Y:S01]  /*2600*/  IMAD.WIDE.U32 R150, R157, -0x326172a9, RZ ;  /* 0xcd9e8d579d967825 */ /* 0x000fe200078e00ff */
[----:B------:R-:W-:Y:S02]  /*2610*/  LOP3.LUT R170, R149, R145, R3, 0x96, !PT ;  /* 0x0000009195aa7212 */ /* 0x000fe400078e9603 */
[----:B------:R-:W-:Y:S02]  /*2620*/  IADD3 R145, PT, PT, R2, -0x61c88647, RZ ;  /* 0x9e3779b902917810 */ /* 0x000fe40007ffe0ff */
        /* <DEDUP_REMOVED lines=50> */
[----:B------:R-:W-:Y:S02]  /*2950*/  HFMA2 R151, -RZ, RZ, 0, 0 ;  /* 0x00000000ff977431 */ /* 0x000fe400000001ff */
[----:B------:R-:W-:Y:S01]  /*2960*/  IMAD.WIDE.U32 R170, R170, -0x2daee0ad, RZ ;  /* 0xd2511f53aaaa7825 */ /* 0x000fe200078e00ff */
[----:B------:R-:W-:Y:S02]  /*2970*/  LOP3.LUT R152, R145, R150, R173, 0x96, !PT ;  /* 0x0000009691987212 */ /* 0x000fe400078e96ad */
[----:B------:R-:W-:Y:S01]  /*2980*/  MOV R150, R172 ;  /* 0x000000ac00967202 */ /* 0x000fe20000000f00 */
[----:B------:R-:W-:-:S05]  /*2990*/  VIADD R153, R3, 0x96a522ad ;  /* 0x96a522ad03997836 */ /* 0x000fca0000000000 */
[----:B------:R-:W-:Y:S01]  /*29a0*/  LOP3.LUT R153, R153, R144, R171, 0x96, !PT ;  /* 0x0000009099997212 */ /* 0x000fe200078e96ab */
[----:B------:R-:W-:Y:S02]  /*29b0*/  IMAD.MOV.U32 R144, RZ, RZ, R162 ;  /* 0x000000ffff907224 */ /* 0x000fe400078e00a2 */
[----:B------:R-:W-:-:S07]  /*29c0*/  IMAD.MOV.U32 R162, RZ, RZ, R170 ;  /* 0x000000ffffa27224 */ /* 0x000fce00078e00aa */
.L_x_21957:
[----:B------:R-:W-:Y:S05]  /*29d0*/  BSYNC.RECONVERGENT B1 ;  /* 0x0000000000017941 */ /* 0x000fea0003800200 */
.L_x_21956:
        /* <DEDUP_REMOVED lines=22> */
.L_x_21963:
        /* <DEDUP_REMOVED lines=13> */
.L_x_21965:
[----:B------:R-:W-:Y:S05]  /*2c10*/  BSYNC.RECONVERGENT B2 ;  /* 0x0000000000027941 */ /* 0x000fea0003800200 */
.L_x_21964:
[----:B------:R-:W-:Y:S01]  /*2c20*/  IMAD.WIDE.U32 R150, R157, -0x326172a9, RZ ;  /* 0xcd9e8d579d967825 */ /* 0x000fe200078e00ff */
[----:B------:R-:W-:Y:S02]  /*2c30*/  LOP3.LUT R170, R149, R145, R3, 0x96, !PT ;  /* 0x0000009195aa7212 */ /* 0x000fe400078e9603 */
[----:B------:R-:W-:Y:S01]  /*2c40*/  IADD3 R145, PT, PT, R2, -0x61c88647, RZ ;  /* 0x9e3779b902917810 */ /* 0x000fe20007ffe0ff */
        /* <DEDUP_REMOVED lines=15> */
[----:B------:R-:W-:-:S03]  /*2d40*/  IADD3 R163, PT, PT, R3, -0x126145ec, RZ ;  /* 0xed9eba1403a37810 */ /* 0x000fc60007ffe0ff */
        /* <DEDUP_REMOVED lines=42> */
.L_x_21962:
[----:B------:R-:W-:Y:S05]  /*2ff0*/  BSYNC.RECONVERGENT B1 ;  /* 0x0000000000017941 */ /* 0x000fea0003800200 */
.L_x_21961:
        /* <DEDUP_REMOVED lines=23> */
.L_x_21968:
        /* <DEDUP_REMOVED lines=13> */
.L_x_21970:
[----:B------:R-:W-:Y:S05]  /*3240*/  BSYNC.RECONVERGENT B2 ;  /* 0x0000000000027941 */ /* 0x000fea0003800200 */
.L_x_21969:
        /* <DEDUP_REMOVED lines=49> */
[----:B------:R-:W-:Y:S02]  /*3560*/  LOP3.LUT R151, R151, R170, R175, 0x96, !PT ;  /* 0x000000aa97977212 */ /* 0x000fe400078e96af */
[----:B------:R-:W-:Y:S01]  /*3570*/  LOP3.LUT R145, R145, R172, R153, 0x96, !PT ;  /* 0x000000ac91917212 */ /* 0x000fe200078e9699 */
[----:B------:R-:W-:Y:S02]  /*3580*/  VIADD R153, R2, 0x8ff34781 ;  /* 0x8ff3478102997836 */ /* 0x000fe40000000000 */
[----:B------:R-:W-:-:S04]  /*3590*/  IMAD.WIDE.U32 R150, R151, -0x326172a9, RZ ;  /* 0xcd9e8d5797967825 */ /* 0x000fc800078e00ff */
[----:B------:R-:W-:Y:S01]  /*35a0*/  IMAD.WIDE.U32 R170, R145, -0x2daee0ad, RZ ;  /* 0xd2511f5391aa7825 */ /* 0x000fe200078e00ff */
[----:B------:R-:W-:-:S03]  /*35b0*/  LOP3.LUT R152, R153, R152, R151, 0x96, !PT ;  /* 0x0000009899987212 */ /* 0x000fc600078e9697 */
[----:B------:R-:W-:-:S05]  /*35c0*/  VIADD R145, R3, 0x96a522ad ;  /* 0x96a522ad03917836 */ /* 0x000fca0000000000 */
[----:B------:R-:W-:Y:S02]  /*35d0*/  LOP3.LUT R153, R145, R174, R171, 0x96, !PT ;  /* 0x000000ae91997212 */ /* 0x000fe400078e96ab */
[----:B------:R-:W-:Y:S01]  /*35e0*/  MOV R145, R162 ;  /* 0x000000a200917202 */ /* 0x000fe20000000f00 */
[----:B------:R-:W-:Y:S02]  /*35f0*/  IMAD.MOV.U32 R162, RZ, RZ, R170 ;  /* 0x000000ffffa27224 */ /* 0x000fe400078e00aa */
[----:B------:R-:W-:-:S07]  /*3600*/  IMAD.MOV.U32 R170, RZ, RZ, RZ ;  /* 0x000000ffffaa7224 */ /* 0x000fce00078e00ff */
.L_x_21967:
[----:B------:R-:W-:Y:S05]  /*3610*/  BSYNC.RECONVERGENT B1 ;  /* 0x0000000000017941 */ /* 0x000fea0003800200 */
.L_x_21966:
[----:B------:R-:W-:Y:S01]  /*3620*/  I2FP.F32.U32 R164, R145 ;  /* 0x0000009100a47245 */ /* 0x000fe20000201000 */
[----:B------:R-:W-:Y:S01]  /*3630*/  BSSY.RECONVERGENT B1, `(.L_x_21971) ;  /* 0x000005f000017945 */ /* 0x000fe20003800200 */
[----:B------:R-:W-:Y:S02]  /*3640*/  SHF.L.U32 R151, R146, 0x10, RZ ;  /* 0x0000001092977819 */ /* 0x000fe400000006ff */
[----:B------:R-:W-:Y:S01]  /*3650*/  ISETP.NE.AND P5, PT, R170, 0x1, PT ;  /* 0x00000001aa00780c */ /* 0x000fe20003fa5270 */
[----:B------:R-:W-:Y:S01]  /*3660*/  FFMA.FTZ R145, R164, R161, 1.1641532182693481445e-10 ;  /* 0x2f000000a4917423 */ /* 0x000fe200000100a1 */
[----:B------:R-:W-:Y:S02]  /*3670*/  IMAD.MOV.U32 R164, RZ, RZ, 0x2 ;  /* 0x00000002ffa47424 */ /* 0x000fe400078e00ff */
        /* <DEDUP_REMOVED lines=16> */
.L_x_21973:
        /* <DEDUP_REMOVED lines=13> */
.L_x_21975:
[----:B------:R-:W-:Y:S05]  /*3850*/  BSYNC.RECONVERGENT B2 ;  /* 0x0000000000027941 */ /* 0x000fea0003800200 */
.L_x_21974:
        /* <DEDUP_REMOVED lines=60> */
.L_x_21972:
[----:B------:R-:W-:Y:S05]  /*3c20*/  BSYNC.RECONVERGENT B1 ;  /* 0x0000000000017941 */ /* 0x000fea0003800200 */
.L_x_21971:
        /* <DEDUP_REMOVED lines=9> */
[----:B------:R-:W-:-:S03]  /*3cc0*/  HFMA2 R151, -RZ, RZ, 0, 1.1920928955078125e-07 ;  /* 0x00000002ff977431 */ /* 0x000fc600000001ff */
        /* <DEDUP_REMOVED lines=13> */
.L_x_21978:
        /* <DEDUP_REMOVED lines=15> */
.L_x_21980:
[----:B------:R-:W-:Y:S05]  /*3e90*/  BSYNC.RECONVERGENT B2 ;  /* 0x0000000000027941 */ /* 0x000fea0003800200 */
.L_x_21979:
        /* <DEDUP_REMOVED lines=56> */
[----:B------:R-:W-:Y:S01]  /*4220*/  HFMA2 R151, -RZ, RZ, 0, 0 ;  /* 0x00000000ff977431 */ /* 0x000fe200000001ff */
[----:B------:R-:W-:Y:S01]  /*4230*/  LOP3.LUT R153, R163, R172, R165, 0x96, !PT ;  /* 0x000000aca3997212 */ /* 0x000fe200078e96a5 */
[----:B------:R-:W-:Y:S02]  /*4240*/  IMAD.MOV.U32 R163, RZ, RZ, R162 ;  /* 0x000000ffffa37224 */ /* 0x000fe400078e00a2 */
[----:B------:R-:W-:-:S07]  /*4250*/  IMAD.MOV.U32 R162, RZ, RZ, R164 ;  /* 0x000000ffffa27224 */ /* 0x000fce00078e00a4 */
.L_x_21977:
[----:B------:R-:W-:Y:S05]  /*4260*/  BSYNC.RECONVERGENT B1 ;  /* 0x0000000000017941 */ /* 0x000fea0003800200 */
.L_x_21976:
        /* <DEDUP_REMOVED lines=10> */
.L_x_21941:
        /* <DEDUP_REMOVED lines=16> */
.L_x_21984:
        /* <DEDUP_REMOVED lines=13> */
.L_x_21986:
[----:B------:R-:W-:Y:S05]  /*44e0*/  BSYNC.RECONVERGENT B2 ;  /* 0x0000000000027941 */ /* 0x000fea0003800200 */
.L_x_21985:
        /* <DEDUP_REMOVED lines=57> */
[----:B------:R-:W-:Y:S02]  /*4880*/  MOV R120, R160 ;  /* 0x000000a000787202 */ /* 0x000fe40000000f00 */
[----:B------:R-:W-:-:S07]  /*4890*/  LOP3.LUT R152, R121, R122, R151, 0x96, !PT ;  /* 0x0000007a79987212 */ /* 0x000fce00078e9697 */
.L_x_21983:
[----:B------:R-:W-:Y:S05]  /*48a0*/  BSYNC.RECONVERGENT B1 ;  /* 0x0000000000017941 */ /* 0x000fea0003800200 */
.L_x_21982:
        /* <DEDUP_REMOVED lines=10> */
[----:B------:R-:W-:-:S02]  /*4950*/  IMAD.MOV.U32 R161, RZ, RZ, 0x2 ;  /* 0x00000002ffa17424 */ /* 0x000fc400078e00ff */
[----:B------:R-:W-:Y:S01]  /*4960*/  FMUL.FTZ R123, R123, R0 ;  /* 0x000000007b7b7220 */ /* 0x000fe20000410000 */
[----:B------:R-:W-:Y:S01]  /*4970*/  IMAD.MOV.U32 R151, RZ, RZ, R150 ;  /* 0x000000ffff977224 */ /* 0x000fe200078e0096 */
[----:B0-----:R-:W-:Y:S02]  /*4980*/  FSETP.LE.FTZ.AND P1, PT, R160, R121, PT ;  /* 0x00000079a000720b */ /* 0x001fe40003f33000 */
[----:B-1----:R-:W-:-:S11]  /*4990*/  FMUL.FTZ R123, R123, R122 ;  /* 0x0000007a7b7b7220 */ /* 0x002fd60000410000 */
        /* <DEDUP_REMOVED lines=10> */
.L_x_21989:
        /* <DEDUP_REMOVED lines=13> */
.L_x_21991:
[----:B------:R-:W-:Y:S05]  /*4b10*/  BSYNC.RECONVERGENT B2 ;  /* 0x0000000000027941 */ /* 0x000fea0003800200 */
.L_x_21990:
        /* <DEDUP_REMOVED lines=60> */
.L_x_21988:
[----:B------:R-:W-:Y:S05]  /*4ee0*/  BSYNC.RECONVERGENT B1 ;  /* 0x0000000000017941 */ /* 0x000fea0003800200 */
.L_x_21987:
[----:B------:R-:W-:Y:S01]  /*4ef0*/  ISETP.NE.AND P1, PT, R161, 0x1, PT ;  /* 0x00000001a100780c */ /* 0x000fe20003f25270 */
[----:B------:R-:W-:Y:S01]  /*4f00*/  BSSY.RECONVERGENT B1, `(.L_x_21992) ;  /* 0x000005c000017945 */ /* 0x000fe20003800200 */
[----:B------:R-:W-:Y:S01]  /*4f10*/  I2FP.F32.U32 R151, R151 ;  /* 0x0000009700977245 */ /* 0x000fe20000201000 */
[----:B------:R-:W-:Y:S02]  /*4f20*/  HFMA2 R163, -RZ, RZ, 0, 1.1920928955078125e-07 ;  /* 0x00000002ffa37431 */ /* 0x000fe400000001ff */
[----:B------:R-:W-:Y:S02]  /*4f30*/  IMAD.MOV.U32 R159, RZ, RZ, R150 ;  /* 0x000000ffff9f7224 */ /* 0x000fe400078e0096 */
[----:B------:R-:W-:Y:S01]  /*4f40*/  FFMA.FTZ R160, R151, R120, 1.1641532182693481445e-10 ;  /* 0x2f00000097a07423 */ /* 0x000fe20000010078 */
[----:B------:R-:W-:-:S04]  /*4f50*/  IMAD.U32 R151, R144, 0x10000, RZ ;  /* 0x0001000090977824 */ /* 0x000fc800078e00ff */
[----:B------:R-:W-:Y:S01]  /*4f60*/  FMUL.FTZ R151, R151, R0 ;  /* 0x0000000097977220 */ /* 0x000fe20000410000 */
[----:B------:R-:W-:-:S03]  /*4f70*/  FSETP.LE.FTZ.AND P0, PT, R160, R121, PT ;  /* 0x00000079a000720b */ /* 0x000fc60003f13000 */
        /* <DEDUP_REMOVED lines=10> */
.L_x_21994:
        /* <DEDUP_REMOVED lines=13> */
.L_x_21996:
[----:B------:R-:W-:Y:S05]  /*50f0*/  BSYNC.RECONVERGENT B2 ;  /* 0x0000000000027941 */ /* 0x000fea0003800200 */
.L_x_21995:
[----:B------:R-:W-:Y:S01]  /*5100*/  IMAD.WIDE.U32 R152, R157, -0x326172a9, RZ ;  /* 0xcd9e8d579d987825 */ /* 0x000fe200078e00ff */
[----:B------:R-:W-:-:S03]  /*5110*/  LOP3.LUT R164, R149, R151, R3, 0x96, !PT ;  /* 0x0000009795a47212 */ /* 0x000fc600078e9603 */
[----:B------:R-:W-:Y:S02]  /*5120*/  HFMA2 R163, -RZ, RZ, 0, 0 ;  /* 0x00000000ffa37431 */ /* 0x000fe400000001ff */
        /* <DEDUP_REMOVED lines=55> */
[----:B------:R-:W-:Y:S02]  /*54a0*/  IMAD.MOV.U32 R159, RZ, RZ, R162 ;  /* 0x000000ffff9f7224 */ /* 0x000fe400078e00a2 */
[----:B------:R-:W-:-:S07]  /*54b0*/  IMAD.MOV.U32 R162, RZ, RZ, R160 ;  /* 0x000000ffffa27224 */ /* 0x000fce00078e00a0 */
.L_x_21993:
[----:B------:R-:W-:Y:S05]  /*54c0*/  BSYNC.RECONVERGENT B1 ;  /* 0x0000000000017941 */ /* 0x000fea0003800200 */
.L_x_21992:
[----:B------:R-:W-:Y:S01]  /*54d0*/  ISETP.NE.AND P2, PT, R163, 0x1, PT ;  /* 0x00000001a300780c */ /* 0x000fe20003f45270 */
[----:B------:R-:W-:Y:S01]  /*54e0*/  BSSY.RECONVERGENT B1, `(.L_x_21997) ;  /* 0x000005d000017945 */ /* 0x000fe20003800200 */
[----:B------:R-:W-:Y:S01]  /*54f0*/  I2FP.F32.U32 R151, R159 ;  /* 0x0000009f00977245 */ /* 0x000fe20000201000 */
[----:B------:R-:W-:Y:S01]  /*5500*/  IMAD.MOV.U32 R164, RZ, RZ, 0x2 ;  /* 0x00000002ffa47424 */ /* 0x000fe200078e00ff */
[----:B------:R-:W-:-:S03]  /*5510*/  PRMT R159, R145, 0x7632, R159 ;  /* 0x00007632919f7816 */ /* 0x000fc6000000009f */
[----:B------:R-:W-:Y:S01]  /*5520*/  FFMA.FTZ R160, R151, R120, 1.1641532182693481445e-10 ;  /* 0x2f00000097a07423 */ /* 0x000fe20000010078 */
[----:B------:R-:W-:-:S04]  /*5530*/  IMAD.U32 R151, R145, 0x10000, RZ ;  /* 0x0001000091977824 */ /* 0x000fc800078e00ff */
[----:B------:R-:W-:Y:S01]  /*5540*/  FMUL.FTZ R161, R151, R0 ;  /* 0x0000000097a17220 */ /* 0x000fe20000410000 */
[----:B------:R-:W-:Y:S02]  /*5550*/  FSETP.LE.FTZ.AND P1, PT, R160, R121, PT ;  /* 0x00000079a000720b */ /* 0x000fe40003f33000 */
        /* <DEDUP_REMOVED lines=11> */
.L_x_21999:
        /* <DEDUP_REMOVED lines=13> */
.L_x_22001:
[----:B------:R-:W-:Y:S05]  /*56e0*/  BSYNC.RECONVERGENT B2 ;  /* 0x0000000000027941 */ /* 0x000fea0003800200 */
.L_x_22000:
        /* <DEDUP_REMOVED lines=44> */
[----:B------:R-:W-:Y:S01]  /*59b0*/  IMAD.WIDE.U32 R166, R151, -0x2daee0ad, RZ ;  /* 0xd2511f5397a67825 */ /* 0x000fe200078e00ff */
[----:B------:R-:W-:Y:S02]  /*59c0*/  IADD3 R151, PT, PT, R2, -0xe443238, RZ ;  /* 0xf1bbcdc802977810 */ /* 0x000fe40007ffe0ff */
[----:B------:R-:W-:Y:S01]  /*59d0*/  LOP3.LUT R153, R153, R150, R161, 0x96, !PT ;  /* 0x0000009699997212 */ /* 0x000fe200078e96a1 */
[C---:B------:R-:W-:Y:S02]  /*59e0*/  VIADD R161, R3.reuse, 0xdb3d7428 ;  /* 0xdb3d742803a17836 */ /* 0x040fe40000000000 */
[----:B------:R-:W-:Y:S02]  /*59f0*/  VIADD R163, R3, 0x96a522ad ;  /* 0x96a522ad03a37836 */ /* 0x000fe40000000000 */
[----:B------:R-:W-:Y:S01]  /*5a00*/  IMAD.WIDE.U32 R152, R153, -0x326172a9, RZ ;  /* 0xcd9e8d5799987825 */ /* 0x000fe200078e00ff */
[----:B------:R-:W-:-:S04]  /*5a10*/  LOP3.LUT R161, R161, R160, R167, 0x96, !PT ;  /* 0x000000a0a1a17212 */ /* 0x000fc800078e96a7 */
[----:B------:R-:W-:Y:S01]  /*5a20*/  LOP3.LUT R160, R151, R164, R153, 0x96, !PT ;  /* 0x000000a497a07212 */ /* 0x000fe200078e9699 */
[----:B------:R-:W-:-:S04]  /*5a30*/  IMAD.WIDE.U32 R150, R161, -0x326172a9, RZ ;  /* 0xcd9e8d57a1967825 */ /* 0x000fc800078e00ff */
[----:B------:R-:W-:Y:S02]  /*5a40*/  VIADD R153, R2, 0x8ff34781 ;  /* 0x8ff3478102997836 */ /* 0x000fe40000000000 */
[----:B------:R-:W-:-:S03]  /*5a50*/  IMAD.WIDE.U32 R160, R160, -0x2daee0ad, RZ ;  /* 0xd2511f53a0a07825 */ /* 0x000fc600078e00ff */
[----:B------:R-:W-:Y:S01]  /*5a60*/  LOP3.LUT R152, R153, R152, R151, 0x96, !PT ;  /* 0x0000009899987212 */ /* 0x000fe200078e9697 */
[----:B------:R-:W-:Y:S01]  /*5a70*/  IMAD.MOV.U32 R164, RZ, RZ, RZ ;  /* 0x000000ffffa47224 */ /* 0x000fe200078e00ff */
[----:B------:R-:W-:Y:S01]  /*5a80*/  MOV R151, R162 ;  /* 0x000000a200977202 */ /* 0x000fe20000000f00 */
[----:B------:R-:W-:Y:S01]  /*5a90*/  IMAD.MOV.U32 R162, RZ, RZ, R160 ;  /* 0x000000ffffa27224 */ /* 0x000fe200078e00a0 */
[----:B------:R-:W-:-:S07]  /*5aa0*/  LOP3.LUT R153, R163, R166, R161, 0x96, !PT ;  /* 0x000000a6a3997212 */ /* 0x000fce00078e96a1 */
.L_x_21998:
[----:B------:R-:W-:Y:S05]  /*5ab0*/  BSYNC.RECONVERGENT B1 ;  /* 0x0000000000017941 */ /* 0x000fea0003800200 */
.L_x_21997:
        /* <DEDUP_REMOVED lines=19> */
.L_x_22004:
        /* <DEDUP_REMOVED lines=13> */
.L_x_22006:
[----:B------:R-:W-:Y:S05]  /*5cc0*/  BSYNC.RECONVERGENT B2 ;  /* 0x0000000000027941 */ /* 0x000fea0003800200 */
.L_x_22005:
        /* <DEDUP_REMOVED lines=50> */
[----:B------:R-:W-:Y:S02]  /*5ff0*/  VIADD R151, R2, 0xf1bbcdc8 ;  /* 0xf1bbcdc802977836 */ /* 0x000fe40000000000 */
[----:B------:R-:W-:-:S03]  /*6000*/  IMAD.MOV.U32 R165, RZ, RZ, RZ ;  /* 0x000000ffffa57224 */ /* 0x000fc600078e00ff */
        /* <DEDUP_REMOVED lines=8> */
.L_x_22003:
[----:B------:R-:W-:Y:S05]  /*6090*/  BSYNC.RECONVERGENT B1 ;  /* 0x0000000000017941 */ /* 0x000fea0003800200 */
.L_x_22002:
[----:B------:R-:W-:Y:S01]  /*60a0*/  ISETP.NE.AND P4, PT, R165, 0x1, PT ;  /* 0x00000001a500780c */ /* 0x000fe20003f85270 */
[C---:B------:R-:W-:Y:S01]  /*60b0*/  IMAD.U32 R161, R146.reuse, 0x10000, RZ ;  /* 0x0001000092a17824 */ /* 0x040fe200078e00ff */
        /* <DEDUP_REMOVED lines=18> */
.L_x_22009:
        /* <DEDUP_REMOVED lines=13> */
.L_x_22011:
[----:B------:R-:W-:Y:S05]  /*62b0*/  BSYNC.RECONVERGENT B2 ;  /* 0x0000000000027941 */ /* 0x000fea0003800200 */
.L_x_22010:
        /* <DEDUP_REMOVED lines=60> */
.L_x_22008:
[----:B------:R-:W-:Y:S05]  /*6680*/  BSYNC.RECONVERGENT B1 ;  /* 0x0000000000017941 */ /* 0x000fea0003800200 */
.L_x_22007:
        /* <DEDUP_REMOVED lines=19> */
.L_x_22014:
        /* <DEDUP_REMOVED lines=13> */
.L_x_22016:
[----:B------:R-:W-:Y:S05]  /*6890*/  BSYNC.RECONVERGENT B2 ;  /* 0x0000000000027941 */ /* 0x000fea0003800200 */
.L_x_22015:
        /* <DEDUP_REMOVED lines=60> */
.L_x_22013:
[----:B------:R-:W-:Y:S05]  /*6c60*/  BSYNC.RECONVERGENT B1 ;  /* 0x0000000000017941 */ /* 0x000fea0003800200 */
.L_x_22012:
        /* <DEDUP_REMOVED lines=20> */
.L_x_22019:
        /* <DEDUP_REMOVED lines=15> */
.L_x_22021:
[----:B------:R-:W-:Y:S05]  /*6ea0*/  BSYNC.RECONVERGENT B2 ;  /* 0x0000000000027941 */ /* 0x000fea0003800200 */
.L_x_22020:
        /* <DEDUP_REMOVED lines=56> */
[----:B------:R-:W-:Y:S01]  /*7230*/  IMAD.MOV.U32 R151, RZ, RZ, RZ ;  /* 0x000000ffff977224 */ /* 0x000fe200078e00ff */
[----:B------:R-:W-:Y:S01]  /*7240*/  LOP3.LUT R153, R163, R170, R165, 0x96, !PT ;  /* 0x000000aaa3997212 */ /* 0x000fe200078e96a5 */
[----:B------:R-:W-:Y:S01]  /*7250*/  IMAD.MOV.U32 R163, RZ, RZ, R162 ;  /* 0x000000ffffa37224 */ /* 0x000fe200078e00a2 */
[----:B------:R-:W-:-:S07]  /*7260*/  MOV R162, R164 ;  /* 0x000000a400a27202 */ /* 0x000fce0000000f00 */
.L_x_22018:
[----:B------:R-:W-:Y:S05]  /*7270*/  BSYNC.RECONVERGENT B1 ;  /* 0x0000000000017941 */ /* 0x000fea0003800200 */
.L_x_22017:
        /* <DEDUP_REMOVED lines=16> */
.L_x_21981:
        /* <DEDUP_REMOVED lines=16> */
[----:B------:R-:W-:Y:S01]  /*7480*/  MOV R160, R162 ;  /* 0x000000a200a07202 */ /* 0x000fe20000000f00 */
[C---:B------:R-:W-:Y:S01]  /*7490*/  VIADD R159, R148.reuse, 0x20 ;  /* 0x00000020949f7836 */ /* 0x040fe20000000000 */
[----:B------:R0:W-:Y:S01]  /*74a0*/  STG.E.128 desc[UR6][R164.64], R120 ;  /* 0x00000078a4007986 */ /* 0x0001e2000c101d06 */
[----:B-1----:R-:W-:-:S03]  /*74b0*/  IMAD.WIDE.U32 R166, R148, 0x8, R166 ;  /* 0x0000000894a67825 */ /* 0x002fc600078e00a6 */
[----:B------:R0:W-:Y:S04]  /*74c0*/  STG.E.128 desc[UR6][R164.64+0x10], R144 ;  /* 0x00001090a4007986 */ /* 0x0001e8000c101d06 */
[----:B------:R0:W-:Y:S02]  /*74d0*/  STG.E.64 desc[UR6][R166.64], R170 ;  /* 0x000000aaa6007986 */ /* 0x0001e4000c101b06 */
.L_x_21940:
[----:B------:R-:W-:Y:S05]  /*74e0*/  BSYNC.RECONVERGENT B0 ;  /* 0x0000000000007941 */ /* 0x000fea0003800200 */
.L_x_21939:
        /* <DEDUP_REMOVED lines=11> */
[----:B0-----:R-:W0:Y:S02]  /*75a0*/  LDC.64 R170, c[0x0][0x3a0] ;  /* 0x0000e800ffaa7b82 */ /* 0x001e240000000a00 */
        /* <DEDUP_REMOVED lines=19> */
.L_x_22027:
        /* <DEDUP_REMOVED lines=13> */
.L_x_22029:
[----:B------:R-:W-:Y:S05]  /*77b0*/  BSYNC.RECONVERGENT B2 ;  /* 0x0000000000027941 */ /* 0x000fea0003800200 */
.L_x_22028:
[----:B------:R-:W-:Y:S01]  /*77c0*/  IMAD.WIDE.U32 R152, R157, -0x326172a9, RZ ;  /* 0xcd9e8d579d987825 */ /* 0x000fe200078e00ff */
[----:B------:R-:W-:Y:S02]  /*77d0*/  LOP3.LUT R170, R149, R151, R3, 0x96, !PT ;  /* 0x0000009795aa7212 */ /* 0x000fe400078e9603 */
[----:B------:R-:W-:Y:S02]  /*77e0*/  IADD3 R151, PT, PT, R2, -0x61c88647, RZ ;  /* 0x9e3779b902977810 */ /* 0x000fe40007ffe0ff */
        /* <DEDUP_REMOVED lines=55> */
[----:B------:R-:W-:-:S07]  /*7b60*/  MOV R163, R160 ;  /* 0x000000a000a37202 */ /* 0x000fce0000000f00 */
.L_x_22026:
[----:B------:R-:W-:Y:S05]  /*7b70*/  BSYNC.RECONVERGENT B1 ;  /* 0x0000000000017941 */ /* 0x000fea0003800200 */
.L_x_22025:
        /* <DEDUP_REMOVED lines=28> */
.L_x_22032:
        /* <DEDUP_REMOVED lines=13> */
.L_x_22034:
[----:B------:R-:W-:Y:S05]  /*7e10*/  BSYNC.RECONVERGENT B2 ;  /* 0x0000000000027941 */ /* 0x000fea0003800200 */
.L_x_22033:
        /* <DEDUP_REMOVED lines=60> */
.L_x_22031:
[----:B------:R-:W-:Y:S05]  /*81e0*/  BSYNC.RECONVERGENT B1 ;  /* 0x0000000000017941 */ /* 0x000fea0003800200 */
.L_x_22030:
        /* <DEDUP_REMOVED lines=22> */
.L_x_22037:
        /* <DEDUP_REMOVED lines=13> */
.L_x_22039:
[----:B------:R-:W-:Y:S05]  /*8420*/  BSYNC.RECONVERGENT B2 ;  /* 0x0000000000027941 */ /* 0x000fea0003800200 */
.L_x_22038:
        /* <DEDUP_REMOVED lines=60> */
.L_x_22036:
[----:B------:R-:W-:Y:S05]  /*87f0*/  BSYNC.RECONVERGENT B1 ;  /* 0x0000000000017941 */ /* 0x000fea0003800200 */
.L_x_22035:
        /* <DEDUP_REMOVED lines=23> */
.L_x_22042:
        /* <DEDUP_REMOVED lines=13> */
.L_x_22044:
[----:B------:R-:W-:Y:S05]  /*8a40*/  BSYNC.RECONVERGENT B2 ;  /* 0x0000000000027941 */ /* 0x000fea0003800200 */
.L_x_22043:
        /* <DEDUP_REMOVED lines=61> */
.L_x_22041:
[----:B------:R-:W-:Y:S05]  /*8e20*/  BSYNC.RECONVERGENT B1 ;  /* 0x0000000000017941 */ /* 0x000fea0003800200 */
.L_x_22040:
        /* <DEDUP_REMOVED lines=22> */
.L_x_22047:
        /* <DEDUP_REMOVED lines=13> */
.L_x_22049:
[----:B------:R-:W-:Y:S05]  /*9060*/  BSYNC.RECONVERGENT B2 ;  /* 0x0000000000027941 */ /* 0x000fea0003800200 */
.L_x_22048:
        /* <DEDUP_REMOVED lines=58> */
[----:B------:R-:W-:Y:S02]  /*9410*/  IMAD.MOV.U32 R162, RZ, RZ, R170 ;  /* 0x000000ffffa27224 */ /* 0x000fe400078e00aa */
[----:B------:R-:W-:Y:S01]  /*9420*/  HFMA2 R170, -RZ, RZ, 0, 0 ;  /* 0x00000000ffaa7431 */ /* 0x000fe200000001ff */
[----:B------:R-:W-:-:S07]  /*9430*/  LOP3.LUT R153, R153, R124, R171, 0x96, !PT ;  /* 0x0000007c99997212 */ /* 0x000fce00078e96ab */
.L_x_22046:
[----:B------:R-:W-:Y:S05]  /*9440*/  BSYNC.RECONVERGENT B1 ;  /* 0x0000000000017941 */ /* 0x000fea0003800200 */
.L_x_22045:
        /* <DEDUP_REMOVED lines=23> */
.L_x_22052:
        /* <DEDUP_REMOVED lines=13> */
.L_x_22054:
[----:B------:R-:W-:Y:S05]  /*9690*/  BSYNC.RECONVERGENT B2 ;  /* 0x0000000000027941 */ /* 0x000fea0003800200 */
.L_x_22053:
        /* <DEDUP_REMOVED lines=57> */
[----:B------:R-:W-:Y:S01]  /*9a30*/  IMAD.MOV.U32 R171, RZ, RZ, RZ ;  /* 0x000000ffffab7224 */ /* 0x000fe200078e00ff */
[----:B------:R-:W-:Y:S01]  /*9a40*/  MOV R125, R162 ;  /* 0x000000a2007d7202 */ /* 0x000fe20000000f00 */
[----:B------:R-:W-:-:S07]  /*9a50*/  IMAD.MOV.U32 R162, RZ, RZ, R170 ;  /* 0x000000ffffa27224 */ /* 0x000fce00078e00aa */
.L_x_22051:
[----:B------:R-:W-:Y:S05]  /*9a60*/  BSYNC.RECONVERGENT B1 ;  /* 0x0000000000017941 */ /* 0x000fea0003800200 */
.L_x_22050:
[----:B------:R-:W-:Y:S01]  /*9a70*/  I2FP.F32.U32 R164, R125 ;  /* 0x0000007d00a47245 */ /* 0x000fe20000201000 */
[----:B------:R-:W-:Y:S01]  /*9a80*/  BSSY.RECONVERGENT B1, `(.L_x_22055) ;  /* 0x000005f000017945 */ /* 0x000fe20003800200 */
[----:B------:R-:W-:Y:S01]  /*9a90*/  SHF.L.U32 R125, R126, 0x10, RZ ;  /* 0x000000107e7d7819 */ /* 0x000fe200000006ff */
[----:B------:R-:W-:Y:S01]  /*9aa0*/  IMAD.MOV.U32 R151, RZ, RZ, R150 ;  /* 0x000000ffff977224 */ /* 0x000fe200078e0096 */
[----:B------:R-:W-:Y:S01]  /*9ab0*/  ISETP.NE.AND P5, PT, R171, 0x1, PT ;  /* 0x00000001ab00780c */ /* 0x000fe20003fa5270 */
[----:B------:R-:W-:Y:S02]  /*9ac0*/  FFMA.FTZ R164, R164, R163, 1.1641532182693481445e-10 ;  /* 0x2f000000a4a47423 */ /* 0x000fe400000100a3 */
[----:B------:R-:W-:-:S03]  /*9ad0*/  FMUL.FTZ R125, R125, R0 ;  /* 0x000000007d7d7220 */ /* 0x000fc60000410000 */
[----:B------:R-:W-:Y:S01]  /*9ae0*/  FSETP.GTU.FTZ.AND P4, PT, R164, R161, PT ;  /* 0x000000a1a400720b */ /* 0x000fe20003f9c000 */
[----:B------:R-:W-:Y:S01]  /*9af0*/  FMUL.FTZ R125, R125, R160 ;  /* 0x000000a07d7d7220 */ /* 0x000fe20000410000 */
[----:B------:R-:W-:-:S04]  /*9b00*/  IMAD.MOV.U32 R164, RZ, RZ, 0x2 ;  /* 0x00000002ffa47424 */ /* 0x000fc800078e00ff */
        /* <DEDUP_REMOVED lines=12> */
.L_x_22057:
        /* <DEDUP_REMOVED lines=13> */
.L_x_22059:
[----:B------:R-:W-:Y:S05]  /*9ca0*/  BSYNC.RECONVERGENT B2 ;  /* 0x0000000000027941 */ /* 0x000fea0003800200 */
.L_x_22058:
        /* <DEDUP_REMOVED lines=60> */
.L_x_22056:
[----:B------:R-:W-:Y:S05]  /*a070*/  BSYNC.RECONVERGENT B1 ;  /* 0x0000000000017941 */ /* 0x000fea0003800200 */
.L_x_22055:
        /* <DEDUP_REMOVED lines=9> */
[----:B------:R-:W-:Y:S01]  /*a110*/  FSEL R165, R151, RZ, !P5 ;  /* 0x000000ff97a57208 */ /* 0x000fe20006800000 */
[----:B------:R-:W-:Y:S01]  /*a120*/  HFMA2 R151, -RZ, RZ, 0, 1.1920928955078125e-07 ;  /* 0x00000002ff977431 */ /* 0x000fe200000001ff */
        /* <DEDUP_REMOVED lines=12> */
.L_x_22062:
        /* <DEDUP_REMOVED lines=15> */
.L_x_22064:
[----:B------:R-:W-:Y:S05]  /*a2e0*/  BSYNC.RECONVERGENT B2 ;  /* 0x0000000000027941 */ /* 0x000fea0003800200 */
.L_x_22063:
        /* <DEDUP_REMOVED lines=60> */
.L_x_22061:
[----:B------:R-:W-:Y:S05]  /*a6b0*/  BSYNC.RECONVERGENT B1 ;  /* 0x0000000000017941 */ /* 0x000fea0003800200 */
.L_x_22060:
        /* <DEDUP_REMOVED lines=10> */
.L_x_22024:
        /* <DEDUP_REMOVED lines=16> */
.L_x_22068:
        /* <DEDUP_REMOVED lines=13> */
.L_x_22070:
[----:B------:R-:W-:Y:S05]  /*a930*/  BSYNC.RECONVERGENT B2 ;  /* 0x0000000000027941 */ /* 0x000fea0003800200 */
.L_x_22069:
        /* <DEDUP_REMOVED lines=59> */
.L_x_22067:
[----:B------:R-:W-:Y:S05]  /*acf0*/  BSYNC.RECONVERGENT B1 ;  /* 0x0000000000017941 */ /* 0x000fea0003800200 */
.L_x_22066:
[----:B------:R-:W1:Y:S01]  /*ad00*/  LDC R101, c[0x0][0x404] ;  /* 0x00010100ff657b82 */ /* 0x000e620000000800 */
[----:B------:R-:W-:Y:S01]  /*ad10*/  I2FP.F32.U32 R103, R100 ;  /* 0x0000006400677245 */ /* 0x000fe20000201000 */
[----:B------:R-:W-:Y:S01]  /*ad20*/  IMAD.MOV.U32 R100, RZ, RZ, 0x2f800000 ;  /* 0x2f800000ff647424 */ /* 0x000fe200078e00ff */
[----:B------:R-:W-:Y:S01]  /*ad30*/  ISETP.NE.AND P0, PT, R161, 0x1, PT ;  /* 0x00000001a100780c */ /* 0x000fe20003f05270 */
[----:B------:R-:W-:Y:S01]  /*ad40*/  BSSY.RECONVERGENT B1, `(.L_x_22071) ;  /* 0x000005f000017945 */ /* 0x000fe20003800200 */
[----:B------:R-:W-:Y:S01]  /*ad50*/  LOP3.LUT R168, R168, 0xfffffffd, RZ, 0xc0, !PT ;  /* 0xfffffffda8a87812 */ /* 0x000fe200078ec0ff */
[----:B------:R-:W-:Y:S01]  /*ad60*/  FFMA.FTZ R160, R103, R100, 1.1641532182693481445e-10 ;  /* 0x2f00000067a07423 */ /* 0x000fe20000010064 */
[C---:B-----5:R-:W-:Y:S01]  /*ad70*/  SHF.L.U32 R103, R124.reuse, 0x10, RZ ;  /* 0x000000107c677819 */ /* 0x060fe200000006ff */
[----:B------:R-:W2:Y:S01]  /*ad80*/  LDC R102, c[0x0][0x408] ;  /* 0x00010200ff667b82 */ /* 0x000ea20000000800 */
[----:B------:R-:W-:Y:S01]  /*ad90*/  PRMT R124, R124, 0x7632, R124 ;  /* 0x000076327c7c7816 */ /* 0x000fe2000000007c */
[----:B------:R-:W-:-:S02]  /*ada0*/  IMAD.MOV.U32 R163, RZ, RZ, 0x2 ;  /* 0x00000002ffa37424 */ /* 0x000fc400078e00ff */
[----:B------:R-:W-:Y:S01]  /*adb0*/  FMUL.FTZ R103, R103, R0 ;  /* 0x0000000067677220 */ /* 0x000fe20000410000 */
[----:B------:R-:W-:Y:S01]  /*adc0*/  IMAD.MOV.U32 R151, RZ, RZ, R150 ;  /* 0x000000ffff977224 */ /* 0x000fe200078e0096 */
[----:B-1----:R-:W-:Y:S02]  /*add0*/  FSETP.LE.FTZ.AND P1, PT, R160, R101, PT ;  /* 0x00000065a000720b */ /* 0x002fe40003f33000 */
[----:B--2---:R-:W-:-:S11]  /*ade0*/  FMUL.FTZ R103, R103, R102 ;  /* 0x0000006667677220 */ /* 0x004fd60000410000 */
        /* <DEDUP_REMOVED lines=10> */
.L_x_22073:
        /* <DEDUP_REMOVED lines=13> */
.L_x_22075:
[----:B------:R-:W-:Y:S05]  /*af60*/  BSYNC.RECONVERGENT B2 ;  /* 0x0000000000027941 */ /* 0x000fea0003800200 */
.L_x_22074:
[----:B------:R-:W-:Y:S01]  /*af70*/  IMAD.WIDE.U32 R152, R157, -0x326172a9, RZ ;  /* 0xcd9e8d579d987825 */ /* 0x000fe200078e00ff */
[----:B0-----:R-:W-:-:S03]  /*af80*/  LOP3.LUT R164, R149, R151, R3, 0x96, !PT ;  /* 0x0000009795a47212 */ /* 0x001fc600078e9603 */
        /* <DEDUP_REMOVED lines=58> */
.L_x_22072:
[----:B------:R-:W-:Y:S05]  /*b330*/  BSYNC.RECONVERGENT B1 ;  /* 0x0000000000017941 */ /* 0x000fea0003800200 */
.L_x_22071:
[----:B------:R-:W-:Y:S01]  /*b340*/  ISETP.NE.AND P1, PT, R163, 0x1, PT ;  /* 0x00000001a300780c */ /* 0x000fe20003f25270 */
[----:B------:R-:W-:Y:S01]  /*b350*/  BSSY.RECONVERGENT B1, `(.L_x_22076) ;  /* 0x000005c000017945 */ /* 0x000fe20003800200 */
[----:B------:R-:W-:Y:S01]  /*b360*/  I2FP.F32.U32 R151, R151 ;  /* 0x0000009700977245 */ /* 0x000fe20000201000 */
[----:B0-----:R-:W-:Y:S02]  /*b370*/  HFMA2 R164, -RZ, RZ, 0, 1.1920928955078125e-07 ;  /* 0x00000002ffa47431 */ /* 0x001fe400000001ff */
        /* <DEDUP_REMOVED lines=15> */
.L_x_22078:
        /* <DEDUP_REMOVED lines=13> */
.L_x_22080:
[----:B------:R-:W-:Y:S05]  /*b540*/  BSYNC.RECONVERGENT B2 ;  /* 0x0000000000027941 */ /* 0x000fea0003800200 */
.L_x_22079:
        /* <DEDUP_REMOVED lines=53> */
[----:B------:R-:W-:Y:S02]  /*b8a0*/  HFMA2 R164, -RZ, RZ, 0, 0 ;  /* 0x00000000ffa47431 */ /* 0x000fe400000001ff */
[----:B------:R-:W-:Y:S02]  /*b8b0*/  VIADD R153, R2, 0x8ff34781 ;  /* 0x8ff3478102997836 */ /* 0x000fe40000000000 */
[----:B------:R-:W-:-:S03]  /*b8c0*/  IMAD.WIDE.U32 R160, R160, -0x2daee0ad, RZ ;  /* 0xd2511f53a0a07825 */ /* 0x000fc600078e00ff */
[----:B------:R-:W-:Y:S02]  /*b8d0*/  LOP3.LUT R152, R153, R152, R151, 0x96, !PT ;  /* 0x0000009899987212 */ /* 0x000fe400078e9697 */
[----:B------:R-:W-:Y:S01]  /*b8e0*/  LOP3.LUT R153, R163, R166, R161, 0x96, !PT ;  /* 0x000000a6a3997212 */ /* 0x000fe200078e96a1 */
[----:B------:R-:W-:Y:S02]  /*b8f0*/  IMAD.MOV.U32 R161, RZ, RZ, R162 ;  /* 0x000000ffffa17224 */ /* 0x000fe400078e00a2 */
[----:B------:R-:W-:-:S07]  /*b900*/  IMAD.MOV.U32 R162, RZ, RZ, R160 ;  /* 0x000000ffffa27224 */ /* 0x000fce00078e00a0 */
.L_x_22077:
[----:B------:R-:W-:Y:S05]  /*b910*/  BSYNC.RECONVERGENT B1 ;  /* 0x0000000000017941 */ /* 0x000fea0003800200 */
.L_x_22076:
        /* <DEDUP_REMOVED lines=20> */
.L_x_22083:
        /* <DEDUP_REMOVED lines=13> */
.L_x_22085:
[----:B------:R-:W-:Y:S05]  /*bb30*/  BSYNC.RECONVERGENT B2 ;  /* 0x0000000000027941 */ /* 0x000fea0003800200 */
.L_x_22084:
        /* <DEDUP_REMOVED lines=60> */
.L_x_22082:
[----:B------:R-:W-:Y:S05]  /*bf00*/  BSYNC.RECONVERGENT B1 ;  /* 0x0000000000017941 */ /* 0x000fea0003800200 */
.L_x_22081:
        /* <DEDUP_REMOVED lines=19> */
.L_x_22088:
        /* <DEDUP_REMOVED lines=13> */
.L_x_22090:
[----:B------:R-:W-:Y:S05]  /*c110*/  BSYNC.RECONVERGENT B2 ;  /* 0x0000000000027941 */ /* 0x000fea0003800200 */
.L_x_22089:
        /* <DEDUP_REMOVED lines=60> */
.L_x_22087:
[----:B------:R-:W-:Y:S05]  /*c4e0*/  BSYNC.RECONVERGENT B1 ;  /* 0x0000000000017941 */ /* 0x000fea0003800200 */
.L_x_22086:
        /* <DEDUP_REMOVED lines=20> */
.L_x_22093:
        /* <DEDUP_REMOVED lines=13> */
.L_x_22095:
[----:B------:R-:W-:Y:S05]  /*c700*/  BSYNC.RECONVERGENT B2 ;  /* 0x0000000000027941 */ /* 0x000fea0003800200 */
.L_x_22094:
        /* <DEDUP_REMOVED lines=60> */
.L_x_22092:
[----:B------:R-:W-:Y:S05]  /*cad0*/  BSYNC.RECONVERGENT B1 ;  /* 0x0000000000017941 */ /* 0x000fea0003800200 */
.L_x_22091:
        /* <DEDUP_REMOVED lines=19> */
.L_x_22098:
        /* <DEDUP_REMOVED lines=13> */
.L_x_22100:
[----:B------:R-:W-:Y:S05]  /*cce0*/  BSYNC.RECONVERGENT B2 ;  /* 0x0000000000027941 */ /* 0x000fea0003800200 */
.L_x_22099:
        /* <DEDUP_REMOVED lines=60> */
.L_x_22097:
[----:B------:R-:W-:Y:S05]  /*d0b0*/  BSYNC.RECONVERGENT B1 ;  /* 0x0000000000017941 */ /* 0x000fea0003800200 */
.L_x_22096:
        /* <DEDUP_REMOVED lines=20> */
.L_x_22103:
        /* <DEDUP_REMOVED lines=15> */
.L_x_22105:
[----:B------:R-:W-:Y:S05]  /*d2f0*/  BSYNC.RECONVERGENT B2 ;  /* 0x0000000000027941 */ /* 0x000fea0003800200 */
.L_x_22104:
        /* <DEDUP_REMOVED lines=60> */
.L_x_22102:
[----:B------:R-:W-:Y:S05]  /*d6c0*/  BSYNC.RECONVERGENT B1 ;  /* 0x0000000000017941 */ /* 0x000fea0003800200 */
.L_x_22101:
        /* <DEDUP_REMOVED lines=16> */
.L_x_22065:
        /* <DEDUP_REMOVED lines=18> */
[----:B-1----:R-:W-:-:S03]  /*d8f0*/  IMAD.WIDE.U32 R166, R159, 0x8, R166 ;  /* 0x000000089fa67825 */ /* 0x002fc600078e00a6 */
[----:B------:R2:W-:Y:S01]  /*d900*/  STG.E.128 desc[UR6][R164.64+0x10], R124 ;  /* 0x0000107ca4007986 */ /* 0x0005e2000c101d06 */
[----:B------:R-:W-:-:S03]  /*d910*/  VIADD R159, R159, 0x20 ;  /* 0x000000209f9f7836 */ /* 0x000fc60000000000 */
[----:B------:R2:W-:Y:S04]  /*d920*/  STG.E.64 desc[UR6][R166.64], R170 ;  /* 0x000000aaa6007986 */ /* 0x0005e8000c101b06 */
.L_x_22023:
[----:B------:R-:W-:Y:S05]  /*d930*/  BSYNC.RECONVERGENT B0 ;  /* 0x0000000000007941 */ /* 0x000fea0003800200 */
.L_x_22022:
        /* <DEDUP_REMOVED lines=11> */
[----:B------:R-:W0:Y:S02]  /*d9f0*/  LDC.64 R104, c[0x0][0x3a0] ;  /* 0x0000e800ff687b82 */ /* 0x000e240000000a00 */
[----:B0-2---:R-:W-:-:S05]  /*da00*/  IMAD.WIDE.U32 R170, R159, 0x20, R104 ;  /* 0x000000209faa7825 */ /* 0x005fca00078e0068 */
        /* <DEDUP_REMOVED lines=18> */
.L_x_22111:
        /* <DEDUP_REMOVED lines=13> */
.L_x_22113:
[----:B------:R-:W-:Y:S05]  /*dc00*/  BSYNC.RECONVERGENT B2 ;  /* 0x0000000000027941 */ /* 0x000fea0003800200 */
.L_x_22112:
        /* <DEDUP_REMOVED lines=57> */
[----:B------:R-:W-:Y:S01]  /*dfa0*/  IMAD.MOV.U32 R172, RZ, RZ, RZ ;  /* 0x000000ffffac7224 */ /* 0x000fe200078e00ff */
[----:B------:R-:W-:-:S07]  /*dfb0*/  MOV R163, R160 ;  /* 0x000000a000a37202 */ /* 0x000fce0000000f00 */
.L_x_22110:
[----:B------:R-:W-:Y:S05]  /*dfc0*/  BSYNC.RECONVERGENT B1 ;  /* 0x0000000000017941 */ /* 0x000fea0003800200 */
.L_x_22109:
        /* <DEDUP_REMOVED lines=28> */
.L_x_22116:
        /* <DEDUP_REMOVED lines=13> */
.L_x_22118:
[----:B------:R-:W-:Y:S05]  /*e260*/  BSYNC.RECONVERGENT B2 ;  /* 0x0000000000027941 */ /* 0x000fea0003800200 */
.L_x_22117:
        /* <DEDUP_REMOVED lines=56> */
[----:B------:R-:W-:Y:S01]  /*e5f0*/  IMAD.MOV.U32 R151, RZ, RZ, R162 ;  /* 0x000000ffff977224 */ /* 0x000fe200078e00a2 */
[----:B------:R-:W-:Y:S01]  /*e600*/  LOP3.LUT R153, R173, R174, R171, 0x96, !PT ;  /* 0x000000aead997212 */ /* 0x000fe200078e96ab */
[----:B------:R-:W-:Y:S01]  /*e610*/  IMAD.MOV.U32 R171, RZ, RZ, RZ ;  /* 0x000000ffffab7224 */ /* 0x000fe200078e00ff */
[----:B------:R-:W-:-:S07]  /*e620*/  MOV R162, R170 ;  /* 0x000000aa00a27202 */ /* 0x000fce0000000f00 */
.L_x_22115:
[----:B------:R-:W-:Y:S05]  /*e630*/  BSYNC.RECONVERGENT B1 ;  /* 0x0000000000017941 */ /* 0x000fea0003800200 */
.L_x_22114:
        /* <DEDUP_REMOVED lines=22> */
.L_x_22121:
        /* <DEDUP_REMOVED lines=13> */
.L_x_22123:
[----:B------:R-:W-:Y:S05]  /*e870*/  BSYNC.RECONVERGENT B2 ;  /* 0x0000000000027941 */ /* 0x000fea0003800200 */
.L_x_22122:
[----:B------:R-:W-:Y:S01]  /*e880*/  IMAD.WIDE.U32 R152, R157, -0x326172a9, RZ ;  /* 0xcd9e8d579d987825 */ /* 0x000fe200078e00ff */
[----:B------:R-:W-:Y:S02]  /*e890*/  LOP3.LUT R172, R149, R151, R3, 0x96, !PT ;  /* 0x0000009795ac7212 */ /* 0x000fe400078e9603 */
[----:B------:R-:W-:Y:S02]  /*e8a0*/  IADD3 R151, PT, PT, R2, -0x61c88647, RZ ;  /* 0x9e3779b902977810 */ /* 0x000fe40007ffe0ff */
[----:B------:R-:W-:Y:S01]  /*e8b0*/  LOP3.LUT R170, R155, R153, R2, 0x96, !PT ;  /* 0x000000999baa7212 */ /* 0x000fe200078e9602 */
[----:B------:R-:W-:Y:S01]  /*e8c0*/  IMAD.WIDE.U32 R172, R172, -0x326172a9, RZ ;  /* 0xcd9e8d57acac7825 */ /* 0x000fe200078e00ff */
[----:B------:R-:W-:-:S03]  /*e8d0*/  MOV R128, R162 ;  /* 0x000000a200807202 */ /* 0x000fc60000000f00 */
        /* <DEDUP_REMOVED lines=42> */
[C---:B------:R-:W-:Y:S01]  /*eb80*/  IADD3 R171, PT, PT, R3.reuse, -0x24c28bd8, RZ ;  /* 0xdb3d742803ab7810 */ /* 0x040fe20007ffe0ff */
[----:B------:R-:W-:Y:S02]  /*eb90*/  VIADD R173, R3, 0x96a522ad ;  /* 0x96a522ad03ad7836 */ /* 0x000fe40000000000 */
[----:B------:R-:W-:Y:S01]  /*eba0*/  IMAD.WIDE.U32 R152, R153, -0x326172a9, RZ ;  /* 0xcd9e8d5799987825 */ /* 0x000fe200078e00ff */
[----:B------:R-:W-:-:S04]  /*ebb0*/  LOP3.LUT R171, R171, R170, R175, 0x96, !PT ;  /* 0x000000aaabab7212 */ /* 0x000fc800078e96af */
        /* <DEDUP_REMOVED lines=8> */
.L_x_22120:
[----:B------:R-:W-:Y:S05]  /*ec40*/  BSYNC.RECONVERGENT B1 ;  /* 0x0000000000017941 */ /* 0x000fea0003800200 */
.L_x_22119:
        /* <DEDUP_REMOVED lines=23> */
.L_x_22126:
        /* <DEDUP_REMOVED lines=13> */
.L_x_22128:
[----:B------:R-:W-:Y:S05]  /*ee90*/  BSYNC.RECONVERGENT B2 ;  /* 0x0000000000027941 */ /* 0x000fea0003800200 */
.L_x_22127:
        /* <DEDUP_REMOVED lines=61> */
.L_x_22125:
[----:B------:R-:W-:Y:S05]  /*f270*/  BSYNC.RECONVERGENT B1 ;  /* 0x0000000000017941 */ /* 0x000fea0003800200 */
.L_x_22124:
        /* <DEDUP_REMOVED lines=22> */
.L_x_22131:
        /* <DEDUP_REMOVED lines=13> */
.L_x_22133:
[----:B------:R-:W-:Y:S05]  /*f4b0*/  BSYNC.RECONVERGENT B2 ;  /* 0x0000000000027941 */ /* 0x000fea0003800200 */
.L_x_22132:
        /* <DEDUP_REMOVED lines=61> */
.L_x_22130:
[----:B------:R-:W-:Y:S05]  /*f890*/  BSYNC.RECONVERGENT B1 ;  /* 0x0000000000017941 */ /* 0x000fea0003800200 */
.L_x_22129:
        /* <DEDUP_REMOVED lines=23> */
.L_x_22136:
        /* <DEDUP_REMOVED lines=13> */
.L_x_22138:
[----:B------:R-:W-:Y:S05]  /*fae0*/  BSYNC.RECONVERGENT B2 ;  /* 0x0000000000027941 */ /* 0x000fea0003800200 */
.L_x_22137:
        /* <DEDUP_REMOVED lines=57> */
[----:B------:R-:W-:Y:S01]  /*fe80*/  IMAD.MOV.U32 R129, RZ, RZ, R162 ;  /* 0x000000ffff817224 */ /* 0x000fe200078e00a2 */
[----:B------:R-:W-:Y:S01]  /*fe90*/  MOV R162, R170 ;  /* 0x000000aa00a27202 */ /* 0x000fe20000000f00 */
[----:B------:R-:W-:-:S07]  /*fea0*/  IMAD.MOV.U32 R170, RZ, RZ, RZ ;  /* 0x000000ffffaa7224 */ /* 0x000fce00078e00ff */
.L_x_22135:
[----:B------:R-:W-:Y:S05]  /*feb0*/  BSYNC.RECONVERGENT B1 ;  /* 0x0000000000017941 */ /* 0x000fea0003800200 */
.L_x_22134:
        /* <DEDUP_REMOVED lines=22> */
.L_x_22141:
        /* <DEDUP_REMOVED lines=13> */
.L_x_22143:
[----:B------:R-:W-:Y:S05]  /*100f0*/  BSYNC.RECONVERGENT B2 ;  /* 0x0000000000027941 */ /* 0x000fea0003800200 */
.L_x_22142:
        /* <DEDUP_REMOVED lines=57> */
[----:B------:R-:W-:Y:S02]  /*10490*/  IMAD.MOV.U32 R162, RZ, RZ, R164 ;  /* 0x000000ffffa27224 */ /* 0x000fe400078e00a4 */
[----:B------:R-:W-:Y:S01]  /*104a0*/  HFMA2 R164, -RZ, RZ, 0, 0 ;  /* 0x00000000ffa47431 */ /* 0x000fe200000001ff */
[----:B------:R-:W-:-:S07]  /*104b0*/  LOP3.LUT R153, R171, R172, R165, 0x96, !PT ;  /* 0x000000acab997212 */ /* 0x000fce00078e96a5 */
.L_x_22140:
[----:B------:R-:W-:Y:S05]  /*104c0*/  BSYNC.RECONVERGENT B1 ;  /* 0x0000000000017941 */ /* 0x000fea0003800200 */
.L_x_22139:
        /* <DEDUP_REMOVED lines=23> */
.L_x_22146:
        /* <DEDUP_REMOVED lines=15> */
.L_x_22148:
[----:B------:R-:W-:Y:S05]  /*10730*/  BSYNC.RECONVERGENT B2 ;  /* 0x0000000000027941 */ /* 0x000fea0003800200 */
.L_x_22147:
        /* <DEDUP_REMOVED lines=56> */
[----:B------:R-:W-:Y:S01]  /*10ac0*/  IMAD.MOV.U32 R151, RZ, RZ, RZ ;  /* 0x000000ffff977224 */ /* 0x000fe200078e00ff */
[----:B------:R-:W-:Y:S01]  /*10ad0*/  LOP3.LUT R153, R171, R172, R165, 0x96, !PT ;  /* 0x000000acab997212 */ /* 0x000fe200078e96a5 */
[----:B------:R-:W-:Y:S01]  /*10ae0*/  IMAD.MOV.U32 R165, RZ, RZ, R162 ;  /* 0x000000ffffa57224 */ /* 0x000fe200078e00a2 */
[----:B------:R-:W-:-:S07]  /*10af0*/  MOV R162, R164 ;  /* 0x000000a400a27202 */ /* 0x000fce0000000f00 */
.L_x_22145:
[----:B------:R-:W-:Y:S05]  /*10b00*/  BSYNC.RECONVERGENT B1 ;  /* 0x0000000000017941 */ /* 0x000fea0003800200 */
.L_x_22144:
        /* <DEDUP_REMOVED lines=10> */
.L_x_22108:
        /* <DEDUP_REMOVED lines=16> */
.L_x_22152:
        /* <DEDUP_REMOVED lines=13> */
.L_x_22154:
[----:B------:R-:W-:Y:S05]  /*10d80*/  BSYNC.RECONVERGENT B2 ;  /* 0x0000000000027941 */ /* 0x000fea0003800200 */
.L_x_22153:
        /* <DEDUP_REMOVED lines=58> */
[----:B------:R-:W-:-:S07]  /*11130*/  IMAD.MOV.U32 R104, RZ, RZ, R160 ;  /* 0x000000ffff687224 */ /* 0x000fce00078e00a0 */
.L_x_22151:
[----:B------:R-:W-:Y:S05]  /*11140*/  BSYNC.RECONVERGENT B1 ;  /* 0x0000000000017941 */ /* 0x000fea0003800200 */
.L_x_22150:
        /* <DEDUP_REMOVED lines=8> */
[----:B------:R-:W3:Y:S01]  /*111d0*/  LDC R106, c[0x0][0x408] ;  /* 0x00010200ff6a7b82 */ /* 0x000ee20000000800 */
[----:B------:R-:W-:Y:S01]  /*111e0*/  PRMT R128, R128, 0x7632, R128 ;  /* 0x0000763280807816 */ /* 0x000fe20000000080 */
[----:B------:R-:W-:Y:S01]  /*111f0*/  IMAD.MOV.U32 R163, RZ, RZ, 0x2 ;  /* 0x00000002ffa37424 */ /* 0x000fe200078e00ff */
[----:B------:R-:W-:Y:S01]  /*11200*/  MOV R151, R150 ;  /* 0x0000009600977202 */ /* 0x000fe20000000f00 */
[----:B------:R-:W-:Y:S01]  /*11210*/  FMUL.FTZ R107, R107, R0 ;  /* 0x000000006b6b7220 */ /* 0x000fe20000410000 */
[----:B-1----:R-:W-:-:S03]  /*11220*/  FSETP.LE.FTZ.AND P1, PT, R160, R105, PT ;  /* 0x00000069a000720b */ /* 0x002fc60003f33000 */
[----:B---3--:R-:W-:-:S10]  /*11230*/  FMUL.FTZ R107, R107, R106 ;  /* 0x0000006a6b6b7220 */ /* 0x008fd40000410000 */
        /* <DEDUP_REMOVED lines=10> */
.L_x_22157:
        /* <DEDUP_REMOVED lines=13> */
.L_x_22159:
[----:B------:R-:W-:Y:S05]  /*113b0*/  BSYNC.RECONVERGENT B2 ;  /* 0x0000000000027941 */ /* 0x000fea0003800200 */
.L_x_22158:
[----:B------:R-:W-:Y:S01]  /*113c0*/  IMAD.WIDE.U32 R152, R157, -0x326172a9, RZ ;  /* 0xcd9e8d579d987825 */ /* 0x000fe200078e00ff */
[----:B0-2---:R-:W-:Y:S02]  /*113d0*/  LOP3.LUT R164, R149, R151, R3, 0x96, !PT ;  /* 0x0000009795a47212 */ /* 0x005fe400078e9603 */
        /* <DEDUP_REMOVED lines=57> */
[----:B------:R-:W-:-:S07]  /*11770*/  HFMA2 R163, -RZ, RZ, 0, 0 ;  /* 0x00000000ffa37431 */ /* 0x000fce00000001ff */
.L_x_22156:
[----:B------:R-:W-:Y:S05]  /*11780*/  BSYNC.RECONVERGENT B1 ;  /* 0x0000000000017941 */ /* 0x000fea0003800200 */
.L_x_22155:
[----:B------:R-:W-:Y:S01]  /*11790*/  ISETP.NE.AND P1, PT, R163, 0x1, PT ;  /* 0x00000001a300780c */ /* 0x000fe20003f25270 */
[----:B------:R-:W-:Y:S01]  /*117a0*/  BSSY.RECONVERGENT B1, `(.L_x_22160) ;  /* 0x000005c000017945 */ /* 0x000fe20003800200 */
[----:B------:R-:W-:Y:S01]  /*117b0*/  I2FP.F32.U32 R151, R151 ;  /* 0x0000009700977245 */ /* 0x000fe20000201000 */
[----:B------:R-:W-:Y:S01]  /*117c0*/  IMAD.MOV.U32 R161, RZ, RZ, R150 ;  /* 0x000000ffffa17224 */ /* 0x000fe200078e0096 */
[----:B0-2---:R-:W-:-:S03]  /*117d0*/  MOV R164, 0x2 ;  /* 0x0000000200a47802 */ /* 0x005fc60000000f00 */
        /* <DEDUP_REMOVED lines=14> */
.L_x_22162:
        /* <DEDUP_REMOVED lines=13> */
.L_x_22164:
[----:B------:R-:W-:Y:S05]  /*11990*/  BSYNC.RECONVERGENT B2 ;  /* 0x0000000000027941 */ /* 0x000fea0003800200 */
.L_x_22163:
        /* <DEDUP_REMOVED lines=41> */
[C---:B------:R-:W-:Y:S02]  /*11c30*/  IADD3 R153, PT, PT, R3.reuse, 0x1fd5c5a3, RZ ;  /* 0x1fd5c5a303997810 */ /* 0x040fe40007ffe0ff */
[----:B------:R-:W-:Y:S01]  /*11c40*/  IADD3 R163, PT, PT, R3, -0x695add53, RZ ;  /* 0x96a522ad03a37810 */ /* 0x000fe20007ffe0ff */
        /* <DEDUP_REMOVED lines=17> */
.L_x_22161:
[----:B------:R-:W-:Y:S05]  /*11d60*/  BSYNC.RECONVERGENT B1 ;  /* 0x0000000000017941 */ /* 0x000fea0003800200 */
.L_x_22160:
        /* <DEDUP_REMOVED lines=20> */
.L_x_22167:
        /* <DEDUP_REMOVED lines=13> */
.L_x_22169:
[----:B------:R-:W-:Y:S05]  /*11f80*/  BSYNC.RECONVERGENT B2 ;  /* 0x0000000000027941 */ /* 0x000fea0003800200 */
.L_x_22168:
        /* <DEDUP_REMOVED lines=60> */
.L_x_22166:
[----:B------:R-:W-:Y:S05]  /*12350*/  BSYNC.RECONVERGENT B1 ;  /* 0x0000000000017941 */ /* 0x000fea0003800200 */
.L_x_22165:
        /* <DEDUP_REMOVED lines=19> */
.L_x_22172:
        /* <DEDUP_REMOVED lines=13> */
.L_x_22174:
[----:B------:R-:W-:Y:S05]  /*12560*/  BSYNC.RECONVERGENT B2 ;  /* 0x0000000000027941 */ /* 0x000fea0003800200 */
.L_x_22173:
        /* <DEDUP_REMOVED lines=58> */
[----:B------:R-:W-:Y:S01]  /*12910*/  IMAD.MOV.U32 R165, RZ, RZ, RZ ;  /* 0x000000ffffa57224 */ /* 0x000fe200078e00ff */
[----:B------:R-:W-:-:S07]  /*12920*/  MOV R162, R164 ;  /* 0x000000a400a27202 */ /* 0x000fce0000000f00 */
.L_x_22171:
[----:B------:R-:W-:Y:S05]  /*12930*/  BSYNC.RECONVERGENT B1 ;  /* 0x0000000000017941 */ /* 0x000fea0003800200 */
.L_x_22170:
[----:B------:R-:W-:Y:S01]  /*12940*/  ISETP.NE.AND P4, PT, R165, 0x1, PT ;  /* 0x00000001a500780c */ /* 0x000fe20003f85270 */
[----:B------:R-:W-:Y:S01]  /*12950*/  BSSY.RECONVERGENT B1, `(.L_x_22175) ;  /* 0x000005d000017945 */ /* 0x000fe20003800200 */
[----:B------:R-:W-:Y:S01]  /*12960*/  I2FP.F32.U32 R151, R151 ;  /* 0x0000009700977245 */ /* 0x000fe20000201000 */
[----:B------:R-:W-:Y:S01]  /*12970*/  IMAD.MOV.U32 R166, RZ, RZ, 0x2 ;  /* 0x00000002ffa67424 */ /* 0x000fe200078e00ff */
[----:B------:R-:W-:-:S03]  /*12980*/  SHF.L.U32 R161, R130, 0x10, RZ ;  /* 0x0000001082a17819 */ /* 0x000fc600000006ff */
[----:B------:R-:W-:Y:S01]  /*12990*/  FFMA.FTZ R164, R151, R104, 1.1641532182693481445e-10 ;  /* 0x2f00000097a47423 */ /* 0x000fe20000010068 */
[----:B------:R-:W-:Y:S01]  /*129a0*/  MOV R151, R150 ;  /* 0x0000009600977202 */ /* 0x000fe20000000f00 */
[----:B------:R-:W-:Y:S01]  /*129b0*/  FMUL.FTZ R163, R161, R0 ;  /* 0x00000000a1a37220 */ /* 0x000fe20000410000 */
[----:B------:R-:W-:Y:S02]  /*129c0*/  PRMT R161, R130, 0x7632, R161 ;  /* 0x0000763282a17816 */ /* 0x000fe400000000a1 */
        /* <DEDUP_REMOVED lines=11> */
.L_x_22177:
        /* <DEDUP_REMOVED lines=13> */
.L_x_22179:
[----:B------:R-:W-:Y:S05]  /*12b50*/  BSYNC.RECONVERGENT B2 ;  /* 0x0000000000027941 */ /* 0x000fea0003800200 */
.L_x_22178:
[----:B------:R-:W-:Y:S01]  /*12b60*/  IMAD.WIDE.U32 R152, R157, -0x326172a9, RZ ;  /* 0xcd9e8d579d987825 */ /* 0x000fe200078e00ff */
[----:B------:R-:W-:Y:S02]  /*12b70*/  LOP3.LUT R166, R149, R151, R3, 0x96, !PT ;  /* 0x0000009795a67212 */ /* 0x000fe400078e9603 */
[C---:B------:R-:W-:Y:S01]  /*12b80*/  IADD3 R151, PT, PT, R2.reuse, -0x61c88647, RZ ;  /* 0x9e3779b902977810 */ /* 0x040fe20007ffe0ff */
        /* <DEDUP_REMOVED lines=47> */
[----:B------:R-:W-:-:S05]  /*12e80*/  IMAD.WIDE.U32 R152, R153, -0x326172a9, RZ ;  /* 0xcd9e8d5799987825 */ /* 0x000fca00078e00ff */
        /* <DEDUP_REMOVED lines=8> */
[----:B------:R-:W-:-:S07]  /*12f10*/  LOP3.LUT R153, R163, R170, R165, 0x96, !PT ;  /* 0x000000aaa3997212 */ /* 0x000fce00078e96a5 */
.L_x_22176:
[----:B------:R-:W-:Y:S05]  /*12f20*/  BSYNC.RECONVERGENT B1 ;  /* 0x0000000000017941 */ /* 0x000fea0003800200 */
.L_x_22175:
        /* <DEDUP_REMOVED lines=19> */
.L_x_22182:
        /* <DEDUP_REMOVED lines=13> */
.L_x_22184:
[----:B------:R-:W-:Y:S05]  /*13130*/  BSYNC.RECONVERGENT B2 ;  /* 0x0000000000027941 */ /* 0x000fea0003800200 */
.L_x_22183:
        /* <DEDUP_REMOVED lines=56> */
[----:B------:R-:W-:Y:S01]  /*134c0*/  LOP3.LUT R152, R153, R152, R151, 0x96, !PT ;  /* 0x0000009899987212 */ /* 0x000fe200078e9697 */
[----:B------:R-:W-:Y:S01]  /*134d0*/  IMAD.MOV.U32 R151, RZ, RZ, R162 ;  /* 0x000000ffff977224 */ /* 0x000fe200078e00a2 */
[----:B------:R-:W-:Y:S02]  /*134e0*/  LOP3.LUT R153, R163, R170, R165, 0x96, !PT ;  /* 0x000000aaa3997212 */ /* 0x000fe400078e96a5 */
[----:B------:R-:W-:-:S07]  /*134f0*/  MOV R162, R164 ;  /* 0x000000a400a27202 */ /* 0x000fce0000000f00 */
.L_x_22181:
[----:B------:R-:W-:Y:S05]  /*13500*/  BSYNC.RECONVERGENT B1 ;  /* 0x0000000000017941 */ /* 0x000fea0003800200 */
.L_x_22180:
        /* <DEDUP_REMOVED lines=20> */
.L_x_22187:
        /* <DEDUP_REMOVED lines=15> */
.L_x_22189:
[----:B------:R-:W-:Y:S05]  /*13740*/  BSYNC.RECONVERGENT B2 ;  /* 0x0000000000027941 */ /* 0x000fea0003800200 */
.L_x_22188:
        /* <DEDUP_REMOVED lines=57> */
[----:B------:R-:W-:Y:S02]  /*13ae0*/  LOP3.LUT R153, R167, R170, R165, 0x96, !PT ;  /* 0x000000aaa7997212 */ /* 0x000fe400078e96a5 */
[----:B------:R-:W-:Y:S01]  /*13af0*/  MOV R165, R162 ;  /* 0x000000a200a57202 */ /* 0x000fe20000000f00 */
[----:B------:R-:W-:-:S07]  /*13b00*/  IMAD.MOV.U32 R162, RZ, RZ, R164 ;  /* 0x000000ffffa27224 */ /* 0x000fce00078e00a4 */
.L_x_22186:
[----:B------:R-:W-:Y:S05]  /*13b10*/  BSYNC.RECONVERGENT B1 ;  /* 0x0000000000017941 */ /* 0x000fea0003800200 */
.L_x_22185:
        /* <DEDUP_REMOVED lines=16> */
.L_x_22149:
        /* <DEDUP_REMOVED lines=22> */
.L_x_22107:
[----:B------:R-:W-:Y:S05]  /*13d80*/  BSYNC.RECONVERGENT B0 ;  /* 0x0000000000007941 */ /* 0x000fea0003800200 */
.L_x_22106:
        /* <DEDUP_REMOVED lines=12> */
[----:B0-23--:R-:W-:-:S05]  /*13e50*/  IMAD.WIDE.U32 R170, R159, 0x20, R108 ;  /* 0x000000209faa7825 */ /* 0x00dfca00078e006c */
        /* <DEDUP_REMOVED lines=18> */
.L_x_22195:
        /* <DEDUP_REMOVED lines=13> */
.L_x_22197:
[----:B------:R-:W-:Y:S05]  /*14050*/  BSYNC.RECONVERGENT B2 ;  /* 0x0000000000027941 */ /* 0x000fea0003800200 */
.L_x_22196:
        /* <DEDUP_REMOVED lines=59> */
.L_x_22194:
[----:B------:R-:W-:Y:S05]  /*14410*/  BSYNC.RECONVERGENT B1 ;  /* 0x0000000000017941 */ /* 0x000fea0003800200 */
.L_x_22193:
        /* <DEDUP_REMOVED lines=28> */
.L_x_22200:
        /* <DEDUP_REMOVED lines=13> */
.L_x_22202:
[----:B------:R-:W-:Y:S05]  /*146b0*/  BSYNC.RECONVERGENT B2 ;  /* 0x0000000000027941 */ /* 0x000fea0003800200 */
.L_x_22201:
        /* <DEDUP_REMOVED lines=60> */
.L_x_22199:
[----:B------:R-:W-:Y:S05]  /*14a80*/  BSYNC.RECONVERGENT B1 ;  /* 0x0000000000017941 */ /* 0x000fea0003800200 */
.L_x_22198:
        /* <DEDUP_REMOVED lines=22> */
.L_x_22205:
        /* <DEDUP_REMOVED lines=13> */
.L_x_22207:
[----:B------:R-:W-:Y:S05]  /*14cc0*/  BSYNC.RECONVERGENT B2 ;  /* 0x0000000000027941 */ /* 0x000fea0003800200 */
.L_x_22206:
        /* <DEDUP_REMOVED lines=60> */
.L_x_22204:
[----:B------:R-:W-:Y:S05]  /*15090*/  BSYNC.RECONVERGENT B1 ;  /* 0x0000000000017941 */ /* 0x000fea0003800200 */
.L_x_22203:
        /* <DEDUP_REMOVED lines=23> */
.L_x_22210:
        /* <DEDUP_REMOVED lines=13> */
.L_x_22212:
[----:B------:R-:W-:Y:S05]  /*152e0*/  BSYNC.RECONVERGENT B2 ;  /* 0x0000000000027941 */ /* 0x000fea0003800200 */
.L_x_22211:
        /* <DEDUP_REMOVED lines=61> */
.L_x_22209:
[----:B------:R-:W-:Y:S05]  /*156c0*/  BSYNC.RECONVERGENT B1 ;  /* 0x0000000000017941 */ /* 0x000fea0003800200 */
.L_x_22208:
        /* <DEDUP_REMOVED lines=22> */
.L_x_22215:
        /* <DEDUP_REMOVED lines=13> */
.L_x_22217:
[----:B------:R-:W-:Y:S05]  /*15900*/  BSYNC.RECONVERGENT B2 ;  /* 0x0000000000027941 */ /* 0x000fea0003800200 */
.L_x_22216:
        /* <DEDUP_REMOVED lines=61> */
.L_x_22214:
[----:B------:R-:W-:Y:S05]  /*15ce0*/  BSYNC.RECONVERGENT B1 ;  /* 0x0000000000017941 */ /* 0x000fea0003800200 */
.L_x_22213:
        /* <DEDUP_REMOVED lines=23> */
.L_x_22220:
        /* <DEDUP_REMOVED lines=13> */
.L_x_22222:
[----:B------:R-:W-:Y:S05]  /*15f30*/  BSYNC.RECONVERGENT B2 ;  /* 0x0000000000027941 */ /* 0x000fea0003800200 */
.L_x_22221:
        /* <DEDUP_REMOVED lines=60> */
.L_x_22219:
[----:B------:R-:W-:Y:S05]  /*16300*/  BSYNC.RECONVERGENT B1 ;  /* 0x0000000000017941 */ /* 0x000fea0003800200 */
.L_x_22218:
        /* <DEDUP_REMOVED lines=22> */
.L_x_22225:
        /* <DEDUP_REMOVED lines=13> */
.L_x_22227:
[----:B------:R-:W-:Y:S05]  /*16540*/  BSYNC.RECONVERGENT B2 ;  /* 0x0000000000027941 */ /* 0x000fea0003800200 */
.L_x_22226:
        /* <DEDUP_REMOVED lines=60> */
.L_x_22224:
[----:B------:R-:W-:Y:S05]  /*16910*/  BSYNC.RECONVERGENT B1 ;  /* 0x0000000000017941 */ /* 0x000fea0003800200 */
.L_x_22223:
        /* <DEDUP_REMOVED lines=23> */
.L_x_22230:
        /* <DEDUP_REMOVED lines=15> */
.L_x_22232:
[----:B------:R-:W-:Y:S05]  /*16b80*/  BSYNC.RECONVERGENT B2 ;  /* 0x0000000000027941 */ /* 0x000fea0003800200 */
.L_x_22231:
        /* <DEDUP_REMOVED lines=60> */
.L_x_22229:
[----:B------:R-:W-:Y:S05]  /*16f50*/  BSYNC.RECONVERGENT B1 ;  /* 0x0000000000017941 */ /* 0x000fea0003800200 */
.L_x_22228:
        /* <DEDUP_REMOVED lines=10> */
.L_x_22192:
        /* <DEDUP_REMOVED lines=16> */
.L_x_22236:
        /* <DEDUP_REMOVED lines=13> */
.L_x_22238:
[----:B------:R-:W-:Y:S05]  /*171d0*/  BSYNC.RECONVERGENT B2 ;  /* 0x0000000000027941 */ /* 0x000fea0003800200 */
.L_x_22237:
        /* <DEDUP_REMOVED lines=59> */
.L_x_22235:
[----:B------:R-:W-:Y:S05]  /*17590*/  BSYNC.RECONVERGENT B1 ;  /* 0x0000000000017941 */ /* 0x000fea0003800200 */
.L_x_22234:
        /* <DEDUP_REMOVED lines=8> */
[----:B------:R-:W4:Y:S01]  /*17620*/  LDC R110, c[0x0][0x408] ;  /* 0x00010200ff6e7b82 */ /* 0x000f220000000800 */
[----:B------:R-:W-:Y:S02]  /*17630*/  PRMT R132, R132, 0x7632, R132 ;  /* 0x0000763284847816 */ /* 0x000fe40000000084 */
[----:B------:R-:W-:Y:S01]  /*17640*/  MOV R151, R150 ;  /* 0x0000009600977202 */ /* 0x000fe20000000f00 */
[----:B------:R-:W-:Y:S01]  /*17650*/  FMUL.FTZ R111, R111, R0 ;  /* 0x000000006f6f7220 */ /* 0x000fe20000410000 */
[----:B-1----:R-:W-:Y:S01]  /*17660*/  FSETP.LE.FTZ.AND P1, PT, R160, R109, PT ;  /* 0x0000006da000720b */ /* 0x002fe20003f33000 */
[----:B------:R-:W-:-:S02]  /*17670*/  IMAD.MOV.U32 R160, RZ, RZ, 0x2 ;  /* 0x00000002ffa07424 */ /* 0x000fc400078e00ff */
[----:B----4-:R-:W-:-:S10]  /*17680*/  FMUL.FTZ R111, R111, R110 ;  /* 0x0000006e6f6f7220 */ /* 0x010fd40000410000 */
        /* <DEDUP_REMOVED lines=10> */
.L_x_22241:
        /* <DEDUP_REMOVED lines=13> */
.L_x_22243:
[----:B------:R-:W-:Y:S05]  /*17800*/  BSYNC.RECONVERGENT B2 ;  /* 0x0000000000027941 */ /* 0x000fea0003800200 */
.L_x_22242:
[----:B------:R-:W-:Y:S01]  /*17810*/  IMAD.WIDE.U32 R152, R157, -0x326172a9, RZ ;  /* 0xcd9e8d579d987825 */ /* 0x000fe200078e00ff */
[----:B0-23--:R-:W-:Y:S02]  /*17820*/  LOP3.LUT R164, R149, R151, R3, 0x96, !PT ;  /* 0x0000009795a47212 */ /* 0x00dfe400078e9603 */
        /* <DEDUP_REMOVED lines=58> */
.L_x_22240:
[----:B------:R-:W-:Y:S05]  /*17bd0*/  BSYNC.RECONVERGENT B1 ;  /* 0x0000000000017941 */ /* 0x000fea0003800200 */
.L_x_22239:
[----:B------:R-:W-:Y:S01]  /*17be0*/  ISETP.NE.AND P1, PT, R160, 0x1, PT ;  /* 0x00000001a000780c */ /* 0x000fe20003f25270 */
[----:B------:R-:W-:Y:S01]  /*17bf0*/  IMAD.U32 R161, R132, 0x10000, RZ ;  /* 0x0001000084a17824 */ /* 0x000fe200078e00ff */
[----:B------:R-:W-:Y:S01]  /*17c00*/  I2FP.F32.U32 R151, R151 ;  /* 0x0000009700977245 */ /* 0x000fe20000201000 */
[----:B------:R-:W-:Y:S01]  /*17c10*/  BSSY.RECONVERGENT B1, `(.L_x_22244) ;  /* 0x000005a000017945 */ /* 0x000fe20003800200 */
[----:B0-23--:R-:W-:Y:S01]  /*17c20*/  MOV R164, 0x2 ;  /* 0x0000000200a47802 */ /* 0x00dfe20000000f00 */
[----:B------:R-:W-:Y:S02]  /*17c30*/  FMUL.FTZ R161, R161, R0 ;  /* 0x00000000a1a17220 */ /* 0x000fe40000410000 */
        /* <DEDUP_REMOVED lines=13> */
.L_x_22246:
        /* <DEDUP_REMOVED lines=13> */
.L_x_22248:
[----:B------:R-:W-:Y:S05]  /*17de0*/  BSYNC.RECONVERGENT B2 ;  /* 0x0000000000027941 */ /* 0x000fea0003800200 */
.L_x_22247:
        /* <DEDUP_REMOVED lines=60> */
.L_x_22245:
[----:B------:R-:W-:Y:S05]  /*181b0*/  BSYNC.RECONVERGENT B1 ;  /* 0x0000000000017941 */ /* 0x000fea0003800200 */
.L_x_22244:
        /* <DEDUP_REMOVED lines=20> */
.L_x_22251:
        /* <DEDUP_REMOVED lines=13> */
.L_x_22253:
[----:B------:R-:W-:Y:S05]  /*183d0*/  BSYNC.RECONVERGENT B2 ;  /* 0x0000000000027941 */ /* 0x000fea0003800200 */
.L_x_22252:
        /* <DEDUP_REMOVED lines=60> */
.L_x_22250:
[----:B------:R-:W-:Y:S05]  /*187a0*/  BSYNC.RECONVERGENT B1 ;  /* 0x0000000000017941 */ /* 0x000fea0003800200 */
.L_x_22249:
        /* <DEDUP_REMOVED lines=19> */
.L_x_22256:
        /* <DEDUP_REMOVED lines=13> */
.L_x_22258:
[----:B------:R-:W-:Y:S05]  /*189b0*/  BSYNC.RECONVERGENT B2 ;  /* 0x0000000000027941 */ /* 0x000fea0003800200 */
.L_x_22257:
        /* <DEDUP_REMOVED lines=60> */
.L_x_22255:
[----:B------:R-:W-:Y:S05]  /*18d80*/  BSYNC.RECONVERGENT B1 ;  /* 0x0000000000017941 */ /* 0x000fea0003800200 */
.L_x_22254:
        /* <DEDUP_REMOVED lines=20> */
.L_x_22261:
        /* <DEDUP_REMOVED lines=13> */
.L_x_22263:
[----:B------:R-:W-:Y:S05]  /*18fa0*/  BSYNC.RECONVERGENT B2 ;  /* 0x0000000000027941 */ /* 0x000fea0003800200 */
.L_x_22262:
        /* <DEDUP_REMOVED lines=60> */
.L_x_22260:
[----:B------:R-:W-:Y:S05]  /*19370*/  BSYNC.RECONVERGENT B1 ;  /* 0x0000000000017941 */ /* 0x000fea0003800200 */
.L_x_22259:
        /* <DEDUP_REMOVED lines=19> */
.L_x_22266:
        /* <DEDUP_REMOVED lines=13> */
.L_x_22268:
[----:B------:R-:W-:Y:S05]  /*19580*/  BSYNC.RECONVERGENT B2 ;  /* 0x0000000000027941 */ /* 0x000fea0003800200 */
.L_x_22267:
        /* <DEDUP_REMOVED lines=60> */
.L_x_22265:
[----:B------:R-:W-:Y:S05]  /*19950*/  BSYNC.RECONVERGENT B1 ;  /* 0x0000000000017941 */ /* 0x000fea0003800200 */
.L_x_22264:
        /* <DEDUP_REMOVED lines=20> */
.L_x_22271:
        /* <DEDUP_REMOVED lines=15> */
.L_x_22273:
[----:B------:R-:W-:Y:S05]  /*19b90*/  BSYNC.RECONVERGENT B2 ;  /* 0x0000000000027941 */ /* 0x000fea0003800200 */
.L_x_22272:
        /* <DEDUP_REMOVED lines=60> */
.L_x_22270:
[----:B------:R-:W-:Y:S05]  /*19f60*/  BSYNC.RECONVERGENT B1 ;  /* 0x0000000000017941 */ /* 0x000fea0003800200 */
.L_x_22269:
        /* <DEDUP_REMOVED lines=16> */
.L_x_22233:
        /* <DEDUP_REMOVED lines=22> */
.L_x_22191:
[----:B------:R-:W-:Y:S05]  /*1a1d0*/  BSYNC.RECONVERGENT B0 ;  /* 0x0000000000007941 */ /* 0x000fea0003800200 */
.L_x_22190:
        /* <DEDUP_REMOVED lines=12> */
[----:B0-234-:R-:W-:-:S05]  /*1a2a0*/  IMAD.WIDE.U32 R170, R159, 0x20, R112 ;  /* 0x000000209faa7825 */ /* 0x01dfca00078e0070 */
        /* <DEDUP_REMOVED lines=18> */
.L_x_22279:
        /* <DEDUP_REMOVED lines=13> */
.L_x_22281:
[----:B------:R-:W-:Y:S05]  /*1a4a0*/  BSYNC.RECONVERGENT B2 ;  /* 0x0000000000027941 */ /* 0x000fea0003800200 */
.L_x_22280:
        /* <DEDUP_REMOVED lines=59> */
.L_x_22278:
[----:B------:R-:W-:Y:S05]  /*1a860*/  BSYNC.RECONVERGENT B1 ;  /* 0x0000000000017941 */ /* 0x000fea0003800200 */
.L_x_22277:
        /* <DEDUP_REMOVED lines=28> */
.L_x_22284:
        /* <DEDUP_REMOVED lines=13> */
.L_x_22286:
[----:B------:R-:W-:Y:S05]  /*1ab00*/  BSYNC.RECONVERGENT B2 ;  /* 0x0000000000027941 */ /* 0x000fea0003800200 */
.L_x_22285:
        /* <DEDUP_REMOVED lines=60> */
.L_x_22283:
[----:B------:R-:W-:Y:S05]  /*1aed0*/  BSYNC.RECONVERGENT B1 ;  /* 0x0000000000017941 */ /* 0x000fea0003800200 */
.L_x_22282:
        /* <DEDUP_REMOVED lines=22> */
.L_x_22289:
        /* <DEDUP_REMOVED lines=13> */
.L_x_22291:
[----:B------:R-:W-:Y:S05]  /*1b110*/  BSYNC.RECONVERGENT B2 ;  /* 0x0000000000027941 */ /* 0x000fea0003800200 */
.L_x_22290:
        /* <DEDUP_REMOVED lines=60> */
.L_x_22288:
[----:B------:R-:W-:Y:S05]  /*1b4e0*/  BSYNC.RECONVERGENT B1 ;  /* 0x0000000000017941 */ /* 0x000fea0003800200 */
.L_x_22287:
        /* <DEDUP_REMOVED lines=23> */
.L_x_22294:
        /* <DEDUP_REMOVED lines=13> */
.L_x_22296:
[----:B------:R-:W-:Y:S05]  /*1b730*/  BSYNC.RECONVERGENT B2 ;  /* 0x0000000000027941 */ /* 0x000fea0003800200 */
.L_x_22295:
        /* <DEDUP_REMOVED lines=61> */
.L_x_22293:
[----:B------:R-:W-:Y:S05]  /*1bb10*/  BSYNC.RECONVERGENT B1 ;  /* 0x0000000000017941 */ /* 0x000fea0003800200 */
.L_x_22292:
        /* <DEDUP_REMOVED lines=22> */
.L_x_22299:
        /* <DEDUP_REMOVED lines=13> */
.L_x_22301:
[----:B------:R-:W-:Y:S05]  /*1bd50*/  BSYNC.RECONVERGENT B2 ;  /* 0x0000000000027941 */ /* 0x000fea0003800200 */
.L_x_22300:
        /* <DEDUP_REMOVED lines=61> */
.L_x_22298:
[----:B------:R-:W-:Y:S05]  /*1c130*/  BSYNC.RECONVERGENT B1 ;  /* 0x0000000000017941 */ /* 0x000fea0003800200 */
.L_x_22297:
        /* <DEDUP_REMOVED lines=23> */
.L_x_22304:
        /* <DEDUP_REMOVED lines=13> */
.L_x_22306:
[----:B------:R-:W-:Y:S05]  /*1c380*/  BSYNC.RECONVERGENT B2 ;  /* 0x0000000000027941 */ /* 0x000fea0003800200 */
.L_x_22305:
        /* <DEDUP_REMOVED lines=60> */
.L_x_22303:
[----:B------:R-:W-:Y:S05]  /*1c750*/  BSYNC.RECONVERGENT B1 ;  /* 0x0000000000017941 */ /* 0x000fea0003800200 */
.L_x_22302:
        /* <DEDUP_REMOVED lines=22> */
.L_x_22309:
        /* <DEDUP_REMOVED lines=13> */
.L_x_22311:
[----:B------:R-:W-:Y:S05]  /*1c990*/  BSYNC.RECONVERGENT B2 ;  /* 0x0000000000027941 */ /* 0x000fea0003800200 */
.L_x_22310:
        /* <DEDUP_REMOVED lines=60> */
.L_x_22308:
[----:B------:R-:W-:Y:S05]  /*1cd60*/  BSYNC.RECONVERGENT B1 ;  /* 0x0000000000017941 */ /* 0x000fea0003800200 */
.L_x_22307:
        /* <DEDUP_REMOVED lines=23> */
.L_x_22314:
        /* <DEDUP_REMOVED lines=15> */
.L_x_22316:
[----:B------:R-:W-:Y:S05]  /*1cfd0*/  BSYNC.RECONVERGENT B2 ;  /* 0x0000000000027941 */ /* 0x000fea0003800200 */
.L_x_22315:
        /* <DEDUP_REMOVED lines=60> */
.L_x_22313:
[----:B------:R-:W-:Y:S05]  /*1d3a0*/  BSYNC.RECONVERGENT B1 ;  /* 0x0000000000017941 */ /* 0x000fea0003800200 */
.L_x_22312:
        /* <DEDUP_REMOVED lines=10> */
.L_x_22276:
        /* <DEDUP_REMOVED lines=16> */
.L_x_22320:
        /* <DEDUP_REMOVED lines=13> */
.L_x_22322:
[----:B------:R-:W-:Y:S05]  /*1d620*/  BSYNC.RECONVERGENT B2 ;  /* 0x0000000000027941 */ /* 0x000fea0003800200 */
.L_x_22321:
        /* <DEDUP_REMOVED lines=59> */
.L_x_22319:
[----:B------:R-:W-:Y:S05]  /*1d9e0*/  BSYNC.RECONVERGENT B1 ;  /* 0x0000000000017941 */ /* 0x000fea0003800200 */
.L_x_22318:
[----:B------:R-:W1:Y:S01]  /*1d9f0*/  LDC R113, c[0x0][0x404] ;  /* 0x00010100ff717b82 */ /* 0x000e620000000800 */
[----:B------:R-:W-:Y:S01]  /*1da00*/  I2FP.F32.U32 R115, R112 ;  /* 0x0000007000737245 */ /* 0x000fe20000201000 */
[----:B------:R-:W-:Y:S01]  /*1da10*/  IMAD.MOV.U32 R112, RZ, RZ, 0x2f800000 ;  /* 0x2f800000ff707424 */ /* 0x000fe200078e00ff */
[----:B------:R-:W-:Y:S01]  /*1da20*/  LOP3.LUT R168, R168, 0xfffffffd, RZ, 0xc0, !PT ;  /* 0xfffffffda8a87812 */ /* 0x000fe200078ec0ff */
[----:B------:R-:W-:Y:S01]  /*1da30*/  BSSY.RECONVERGENT B1, `(.L_x_22323) ;  /* 0x000005f000017945 */ /* 0x000fe20003800200 */
[C---:B-----5:R-:W-:Y:S01]  /*1da40*/  SHF.L.U32 R151, R136.reuse, 0x10, RZ ;  /* 0x0000001088977819 */ /* 0x060fe200000006ff */
[----:B------:R-:W-:Y:S01]  /*1da50*/  FFMA.FTZ R160, R115, R112, 1.1641532182693481445e-10 ;  /* 0x2f00000073a07423 */ /* 0x000fe20000010070 */
[----:B------:R-:W-:Y:S01]  /*1da60*/  PRMT R136, R136, 0x7632, R136 ;  /* 0x0000763288887816 */ /* 0x000fe20000000088 */
[----:B------:R-:W0:Y:S01]  /*1da70*/  LDC R114, c[0x0][0x408] ;  /* 0x00010200ff727b82 */ /* 0x000e220000000800 */
[----:B------:R-:W-:Y:S02]  /*1da80*/  IMAD.MOV.U32 R163, RZ, RZ, 0x2 ;  /* 0x00000002ffa37424 */ /* 0x000fe400078e00ff */
[----:B------:R-:W-:Y:S01]  /*1da90*/  FMUL.FTZ R115, R151, R0 ;  /* 0x0000000097737220 */ /* 0x000fe20000410000 */
[----:B------:R-:W-:-:S02]  /*1daa0*/  MOV R151, R150 ;  /* 0x0000009600977202 */ /* 0x000fc40000000f00 */
[----:B-1----:R-:W-:Y:S01]  /*1dab0*/  FSETP.LE.FTZ.AND P0, PT, R160, R113, PT ;  /* 0x00000071a000720b */ /* 0x002fe20003f13000 */
[----:B0-----:R-:W-:-:S12]  /*1dac0*/  FMUL.FTZ R115, R115, R114 ;  /* 0x0000007273737220 */ /* 0x001fd80000410000 */
[----:B------:R-:W-:Y:S02]  /*1dad0*/  @P0 LOP3.LUT R168, R168, 0x2, RZ, 0xfc, !PT ;  /* 0x00000002a8a80812 */ /* 0x000fe400078efcff */
[----:B------:R-:W-:-:S13]  /*1dae0*/  ISETP.NE.AND P0, PT, R161, 0x1, PT ;  /* 0x00000001a100780c */ /* 0x000fda0003f05270 */
        /* <DEDUP_REMOVED lines=9> */
.L_x_22325:
        /* <DEDUP_REMOVED lines=13> */
.L_x_22327:
[----:B------:R-:W-:Y:S05]  /*1dc50*/  BSYNC.RECONVERGENT B2 ;  /* 0x0000000000027941 */ /* 0x000fea0003800200 */
.L_x_22326:
[----:B------:R-:W-:Y:S01]  /*1dc60*/  IMAD.WIDE.U32 R152, R157, -0x326172a9, RZ ;  /* 0xcd9e8d579d987825 */ /* 0x000fe200078e00ff */
[----:B--234-:R-:W-:Y:S02]  /*1dc70*/  LOP3.LUT R164, R149, R151, R3, 0x96, !PT ;  /* 0x0000009795a47212 */ /* 0x01cfe400078e9603 */
        /* <DEDUP_REMOVED lines=58> */
.L_x_22324:
[----:B------:R-:W-:Y:S05]  /*1e020*/  BSYNC.RECONVERGENT B1 ;  /* 0x0000000000017941 */ /* 0x000fea0003800200 */
.L_x_22323:
[----:B------:R-:W-:Y:S01]  /*1e030*/  ISETP.NE.AND P1, PT, R163, 0x1, PT ;  /* 0x00000001a300780c */ /* 0x000fe20003f25270 */
[----:B------:R-:W-:Y:S01]  /*1e040*/  IMAD.U32 R161, R136, 0x10000, RZ ;  /* 0x0001000088a17824 */ /* 0x000fe200078e00ff */
[----:B------:R-:W-:Y:S01]  /*1e050*/  I2FP.F32.U32 R151, R151 ;  /* 0x0000009700977245 */ /* 0x000fe20000201000 */
[----:B------:R-:W-:Y:S01]  /*1e060*/  BSSY.RECONVERGENT B1, `(.L_x_22328) ;  /* 0x000005a000017945 */ /* 0x000fe20003800200 */
[----:B--234-:R-:W-:Y:S01]  /*1e070*/  MOV R164, 0x2 ;  /* 0x0000000200a47802 */ /* 0x01cfe20000000f00 */
        /* <DEDUP_REMOVED lines=14> */
.L_x_22330:
        /* <DEDUP_REMOVED lines=13> */
.L_x_22332:
[----:B------:R-:W-:Y:S05]  /*1e230*/  BSYNC.RECONVERGENT B2 ;  /* 0x0000000000027941 */ /* 0x000fea0003800200 */
.L_x_22331:
        /* <DEDUP_REMOVED lines=60> */
.L_x_22329:
[----:B------:R-:W-:Y:S05]  /*1e600*/  BSYNC.RECONVERGENT B1 ;  /* 0x0000000000017941 */ /* 0x000fea0003800200 */
.L_x_22328:
        /* <DEDUP_REMOVED lines=20> */
.L_x_22335:
        /* <DEDUP_REMOVED lines=13> */
.L_x_22337:
[----:B------:R-:W-:Y:S05]  /*1e820*/  BSYNC.RECONVERGENT B2 ;  /* 0x0000000000027941 */ /* 0x000fea0003800200 */
.L_x_22336:
        /* <DEDUP_REMOVED lines=60> */
.L_x_22334:
[----:B------:R-:W-:Y:S05]  /*1ebf0*/  BSYNC.RECONVERGENT B1 ;  /* 0x0000000000017941 */ /* 0x000fea0003800200 */
.L_x_22333:
        /* <DEDUP_REMOVED lines=19> */
.L_x_22340:
        /* <DEDUP_REMOVED lines=13> */
.L_x_22342:
[----:B------:R-:W-:Y:S05]  /*1ee00*/  BSYNC.RECONVERGENT B2 ;  /* 0x0000000000027941 */ /* 0x000fea0003800200 */
.L_x_22341:
        /* <DEDUP_REMOVED lines=60> */
.L_x_22339:
[----:B------:R-:W-:Y:S05]  /*1f1d0*/  BSYNC.RECONVERGENT B1 ;  /* 0x0000000000017941 */ /* 0x000fea0003800200 */
.L_x_22338:
        /* <DEDUP_REMOVED lines=20> */
.L_x_22345:
        /* <DEDUP_REMOVED lines=13> */
.L_x_22347:
[----:B------:R-:W-:Y:S05]  /*1f3f0*/  BSYNC.RECONVERGENT B2 ;  /* 0x0000000000027941 */ /* 0x000fea0003800200 */
.L_x_22346:
        /* <DEDUP_REMOVED lines=60> */
.L_x_22344:
[----:B------:R-:W-:Y:S05]  /*1f7c0*/  BSYNC.RECONVERGENT B1 ;  /* 0x0000000000017941 */ /* 0x000fea0003800200 */
.L_x_22343:
        /* <DEDUP_REMOVED lines=19> */
.L_x_22350:
        /* <DEDUP_REMOVED lines=13> */
.L_x_22352:
[----:B------:R-:W-:Y:S05]  /*1f9d0*/  BSYNC.RECONVERGENT B2 ;  /* 0x0000000000027941 */ /* 0x000fea0003800200 */
.L_x_22351:
        /* <DEDUP_REMOVED lines=60> */
.L_x_22349:
[----:B------:R-:W-:Y:S05]  /*1fda0*/  BSYNC.RECONVERGENT B1 ;  /* 0x0000000000017941 */ /* 0x000fea0003800200 */
.L_x_22348:
        /* <DEDUP_REMOVED lines=20> */
.L_x_22355:
        /* <DEDUP_REMOVED lines=15> */
.L_x_22357:
[----:B------:R-:W-:Y:S05]  /*1ffe0*/  BSYNC.RECONVERGENT B2 ;  /* 0x0000000000027941 */ /* 0x000fea0003800200 */
.L_x_22356:
        /* <DEDUP_REMOVED lines=60> */
.L_x_22354:
[----:B------:R-:W-:Y:S05]  /*203b0*/  BSYNC.RECONVERGENT B1 ;  /* 0x0000000000017941 */ /* 0x000fea0003800200 */
.L_x_22353:
        /* <DEDUP_REMOVED lines=16> */
.L_x_22317:
        /* <DEDUP_REMOVED lines=22> */
.L_x_22275:
[----:B------:R-:W-:Y:S05]  /*20620*/  BSYNC.RECONVERGENT B0 ;  /* 0x0000000000007941 */ /* 0x000fea0003800200 */
.L_x_22274:
        /* <DEDUP_REMOVED lines=31> */
.L_x_22363:
        /* <DEDUP_REMOVED lines=13> */
.L_x_22365:
[----:B------:R-:W-:Y:S05]  /*208f0*/  BSYNC.RECONVERGENT B2 ;  /* 0x0000000000027941 */ /* 0x000fea0003800200 */
.L_x_22364:
        /* <DEDUP_REMOVED lines=59> */
.L_x_22362:
[----:B------:R-:W-:Y:S05]  /*20cb0*/  BSYNC.RECONVERGENT B1 ;  /* 0x0000000000017941 */ /* 0x000fea0003800200 */
.L_x_22361:
        /* <DEDUP_REMOVED lines=28> */
.L_x_22368:
        /* <DEDUP_REMOVED lines=13> */
.L_x_22370:
[----:B------:R-:W-:Y:S05]  /*20f50*/  BSYNC.RECONVERGENT B2 ;  /* 0x0000000000027941 */ /* 0x000fea0003800200 */
.L_x_22369:
        /* <DEDUP_REMOVED lines=60> */
.L_x_22367:
[----:B------:R-:W-:Y:S05]  /*21320*/  BSYNC.RECONVERGENT B1 ;  /* 0x0000000000017941 */ /* 0x000fea0003800200 */
.L_x_22366:
        /* <DEDUP_REMOVED lines=22> */
.L_x_22373:
        /* <DEDUP_REMOVED lines=13> */
.L_x_22375:
[----:B------:R-:W-:Y:S05]  /*21560*/  BSYNC.RECONVERGENT B2 ;  /* 0x0000000000027941 */ /* 0x000fea0003800200 */
.L_x_22374:
        /* <DEDUP_REMOVED lines=60> */
.L_x_22372:
[----:B------:R-:W-:Y:S05]  /*21930*/  BSYNC.RECONVERGENT B1 ;  /* 0x0000000000017941 */ /* 0x000fea0003800200 */
.L_x_22371:
        /* <DEDUP_REMOVED lines=23> */
.L_x_22378:
        /* <DEDUP_REMOVED lines=13> */
.L_x_22380:
[----:B------:R-:W-:Y:S05]  /*21b80*/  BSYNC.RECONVERGENT B2 ;  /* 0x0000000000027941 */ /* 0x000fea0003800200 */
.L_x_22379:
        /* <DEDUP_REMOVED lines=61> */
.L_x_22377:
[----:B------:R-:W-:Y:S05]  /*21f60*/  BSYNC.RECONVERGENT B1 ;  /* 0x0000000000017941 */ /* 0x000fea0003800200 */
.L_x_22376:
        /* <DEDUP_REMOVED lines=22> */
.L_x_22383:
        /* <DEDUP_REMOVED lines=13> */
.L_x_22385:
[----:B------:R-:W-:Y:S05]  /*221a0*/  BSYNC.RECONVERGENT B2 ;  /* 0x0000000000027941 */ /* 0x000fea0003800200 */
.L_x_22384:
        /* <DEDUP_REMOVED lines=61> */
.L_x_22382:
[----:B------:R-:W-:Y:S05]  /*22580*/  BSYNC.RECONVERGENT B1 ;  /* 0x0000000000017941 */ /* 0x000fea0003800200 */
.L_x_22381:
        /* <DEDUP_REMOVED lines=23> */
.L_x_22388:
        /* <DEDUP_REMOVED lines=13> */
.L_x_22390:
[----:B------:R-:W-:Y:S05]  /*227d0*/  BSYNC.RECONVERGENT B2 ;  /* 0x0000000000027941 */ /* 0x000fea0003800200 */
.L_x_22389:
        /* <DEDUP_REMOVED lines=60> */
.L_x_22387:
[----:B------:R-:W-:Y:S05]  /*22ba0*/  BSYNC.RECONVERGENT B1 ;  /* 0x0000000000017941 */ /* 0x000fea0003800200 */
.L_x_22386:
        /* <DEDUP_REMOVED lines=22> */
.L_x_22393:
        /* <DEDUP_REMOVED lines=13> */
.L_x_22395:
[----:B------:R-:W-:Y:S05]  /*22de0*/  BSYNC.RECONVERGENT B2 ;  /* 0x0000000000027941 */ /* 0x000fea0003800200 */
.L_x_22394:
        /* <DEDUP_REMOVED lines=60> */
.L_x_22392:
[----:B------:R-:W-:Y:S05]  /*231b0*/  BSYNC.RECONVERGENT B1 ;  /* 0x0000000000017941 */ /* 0x000fea0003800200 */
.L_x_22391:
        /* <DEDUP_REMOVED lines=23> */
.L_x_22398:
        /* <DEDUP_REMOVED lines=15> */
.L_x_22400:
[----:B------:R-:W-:Y:S05]  /*23420*/  BSYNC.RECONVERGENT B2 ;  /* 0x0000000000027941 */ /* 0x000fea0003800200 */
.L_x_22399:
        /* <DEDUP_REMOVED lines=60> */
.L_x_22397:
[----:B------:R-:W-:Y:S05]  /*237f0*/  BSYNC.RECONVERGENT B1 ;  /* 0x0000000000017941 */ /* 0x000fea0003800200 */
.L_x_22396:
        /* <DEDUP_REMOVED lines=10> */
.L_x_22360:
        /* <DEDUP_REMOVED lines=16> */
.L_x_22404:
        /* <DEDUP_REMOVED lines=13> */
.L_x_22406:
[----:B------:R-:W-:Y:S05]  /*23a70*/  BSYNC.RECONVERGENT B2 ;  /* 0x0000000000027941 */ /* 0x000fea0003800200 */
.L_x_22405:
        /* <DEDUP_REMOVED lines=58> */
[----:B------:R-:W-:-:S07]  /*23e20*/  IMAD.MOV.U32 R116, RZ, RZ, R160 ;  /* 0x000000ffff747224 */ /* 0x000fce00078e00a0 */
.L_x_22403:
[----:B------:R-:W-:Y:S05]  /*23e30*/  BSYNC.RECONVERGENT B1 ;  /* 0x0000000000017941 */ /* 0x000fea0003800200 */
.L_x_22402:
[----:B------:R-:W1:Y:S01]  /*23e40*/  LDC R118, c[0x0][0x404] ;  /* 0x00010100ff767b82 */ /* 0x000e620000000800 */
        /* <DEDUP_REMOVED lines=10> */
[----:B0-234-:R-:W-:Y:S01]  /*23ef0*/  IMAD.MOV.U32 R164, RZ, RZ, 0x2 ;  /* 0x00000002ffa47424 */ /* 0x01dfe200078e00ff */
[----:B------:R-:W-:-:S02]  /*23f00*/  MOV R161, R150 ;  /* 0x0000009600a17202 */ /* 0x000fc40000000f00 */
[----:B-1----:R-:W-:Y:S01]  /*23f10*/  FSETP.LE.FTZ.AND P1, PT, R151, R118, PT ;  /* 0x000000769700720b */ /* 0x002fe20003f33000 */
[----:B------:R-:W-:-:S12]  /*23f20*/  FMUL.FTZ R119, R160, R117 ;  /* 0x00000075a0777220 */ /* 0x000fd80000410000 */
        /* <DEDUP_REMOVED lines=10> */
.L_x_22409:
        /* <DEDUP_REMOVED lines=13> */
.L_x_22411:
[----:B------:R-:W-:Y:S05]  /*240a0*/  BSYNC.RECONVERGENT B2 ;  /* 0x0000000000027941 */ /* 0x000fea0003800200 */
.L_x_22410:
        /* <DEDUP_REMOVED lines=54> */
[----:B------:R-:W-:Y:S02]  /*24410*/  HFMA2 R164, -RZ, RZ, 0, 0 ;  /* 0x00000000ffa47431 */ /* 0x000fe400000001ff */
[----:B------:R-:W-:Y:S01]  /*24420*/  IMAD.WIDE.U32 R160, R160, -0x2daee0ad, RZ ;  /* 0xd2511f53a0a07825 */ /* 0x000fe200078e00ff */
[----:B------:R-:W-:-:S04]  /*24430*/  LOP3.LUT R152, R153, R152, R151, 0x96, !PT ;  /* 0x0000009899987212 */ /* 0x000fc800078e9697 */
[----:B------:R-:W-:Y:S02]  /*24440*/  LOP3.LUT R153, R163, R166, R161, 0x96, !PT ;  /* 0x000000a6a3997212 */ /* 0x000fe400078e96a1 */
[----:B------:R-:W-:Y:S01]  /*24450*/  MOV R161, R162 ;  /* 0x000000a200a17202 */ /* 0x000fe20000000f00 */
[----:B------:R-:W-:-:S07]  /*24460*/  IMAD.MOV.U32 R162, RZ, RZ, R160 ;  /* 0x000000ffffa27224 */ /* 0x000fce00078e00a0 */
.L_x_22408:
[----:B------:R-:W-:Y:S05]  /*24470*/  BSYNC.RECONVERGENT B1 ;  /* 0x0000000000017941 */ /* 0x000fea0003800200 */
.L_x_22407:
[----:B------:R-:W-:Y:S01]  /*24480*/  ISETP.NE.AND P1, PT, R164, 0x1, PT ;  /* 0x00000001a400780c */ /* 0x000fe20003f25270 */
[----:B------:R-:W-:Y:S01]  /*24490*/  BSSY.RECONVERGENT B1, `(.L_x_22412) ;  /* 0x000005c000017945 */ /* 0x000fe20003800200 */
[----:B------:R-:W-:Y:S01]  /*244a0*/  I2FP.F32.U32 R151, R161 ;  /* 0x000000a100977245 */ /* 0x000fe20000201000 */
[----:B------:R-:W-:Y:S01]  /*244b0*/  IMAD.U32 R161, R140, 0x10000, RZ ;  /* 0x000100008ca17824 */ /* 0x000fe200078e00ff */
[----:B------:R-:W-:-:S03]  /*244c0*/  MOV R165, 0x2 ;  /* 0x0000000200a57802 */ /* 0x000fc60000000f00 */
[----:B------:R-:W-:Y:S01]  /*244d0*/  FFMA.FTZ R151, R151, R116, 1.1641532182693481445e-10 ;  /* 0x2f00000097977423 */ /* 0x000fe20000010074 */
[----:B------:R-:W-:Y:S01]  /*244e0*/  FMUL.FTZ R140, R161, R0 ;  /* 0x00000000a18c7220 */ /* 0x000fe20000410000 */
[----:B------:R-:W-:-:S03]  /*244f0*/  IMAD.MOV.U32 R161, RZ, RZ, R150 ;  /* 0x000000ffffa17224 */ /* 0x000fc600078e0096 */
[----:B------:R-:W-:Y:S01]  /*24500*/  FMUL.FTZ R140, R140, R117 ;  /* 0x000000758c8c7220 */ /* 0x000fe20000410000 */
        /* <DEDUP_REMOVED lines=10> */
.L_x_22414:
        /* <DEDUP_REMOVED lines=13> */
.L_x_22416:
[----:B------:R-:W-:Y:S05]  /*24680*/  BSYNC.RECONVERGENT B2 ;  /* 0x0000000000027941 */ /* 0x000fea0003800200 */
.L_x_22415:
        /* <DEDUP_REMOVED lines=44> */
[----:B------:R-:W-:-:S03]  /*24950*/  LOP3.LUT R151, R151, R152, R165, 0x96, !PT ;  /* 0x0000009897977212 */ /* 0x000fc600078e96a5 */
[----:B------:R-:W-:Y:S01]  /*24960*/  IMAD.MOV.U32 R165, RZ, RZ, RZ ;  /* 0x000000ffffa57224 */ /* 0x000fe200078e00ff */
        /* <DEDUP_REMOVED lines=10> */
[----:B------:R-:W-:-:S04]  /*24a10*/  LOP3.LUT R152, R153, R152, R151, 0x96, !PT ;  /* 0x0000009899987212 */ /* 0x000fc800078e9697 */
[----:B------:R-:W-:Y:S01]  /*24a20*/  LOP3.LUT R153, R163, R166, R161, 0x96, !PT ;  /* 0x000000a6a3997212 */ /* 0x000fe200078e96a1 */
[----:B------:R-:W-:Y:S01]  /*24a30*/  IMAD.MOV.U32 R161, RZ, RZ, R162 ;  /* 0x000000ffffa17224 */ /* 0x000fe200078e00a2 */
[----:B------:R-:W-:-:S07]  /*24a40*/  MOV R162, R160 ;  /* 0x000000a000a27202 */ /* 0x000fce0000000f00 */
.L_x_22413:
[----:B------:R-:W-:Y:S05]  /*24a50*/  BSYNC.RECONVERGENT B1 ;  /* 0x0000000000017941 */ /* 0x000fea0003800200 */
.L_x_22412:
[----:B------:R-:W-:Y:S01]  /*24a60*/  ISETP.NE.AND P2, PT, R165, 0x1, PT ;  /* 0x00000001a500780c */ /* 0x000fe20003f45270 */
[----:B------:R-:W-:Y:S01]  /*24a70*/  BSSY.RECONVERGENT B1, `(.L_x_22417) ;  /* 0x000005d000017945 */ /* 0x000fe20003800200 */
[----:B------:R-:W-:Y:S01]  /*24a80*/  I2FP.F32.U32 R151, R161 ;  /* 0x000000a100977245 */ /* 0x000fe20000201000 */
[----:B------:R-:W-:Y:S01]  /*24a90*/  IMAD.MOV.U32 R164, RZ, RZ, 0x2 ;  /* 0x00000002ffa47424 */ /* 0x000fe200078e00ff */
[C---:B------:R-:W-:Y:S02]  /*24aa0*/  SHF.L.U32 R161, R141.reuse, 0x10, RZ ;  /* 0x000000108da17819 */ /* 0x040fe400000006ff */
[----:B------:R-:W-:Y:S01]  /*24ab0*/  PRMT R163, R141, 0x7632, R163 ;  /* 0x000076328da37816 */ /* 0x000fe200000000a3 */
[----:B------:R-:W-:Y:S02]  /*24ac0*/  FFMA.FTZ R151, R151, R116, 1.1641532182693481445e-10 ;  /* 0x2f00000097977423 */ /* 0x000fe40000010074 */
        /* <DEDUP_REMOVED lines=13> */
.L_x_22419:
        /* <DEDUP_REMOVED lines=13> */
.L_x_22421:
[----:B------:R-:W-:Y:S05]  /*24c70*/  BSYNC.RECONVERGENT B2 ;  /* 0x0000000000027941 */ /* 0x000fea0003800200 */
.L_x_22420:
        /* <DEDUP_REMOVED lines=60> */
.L_x_22418:
[----:B------:R-:W-:Y:S05]  /*25040*/  BSYNC.RECONVERGENT B1 ;  /* 0x0000000000017941 */ /* 0x000fea0003800200 */
.L_x_22417:
        /* <DEDUP_REMOVED lines=19> */
.L_x_22424:
        /* <DEDUP_REMOVED lines=13> */
.L_x_22426:
[----:B------:R-:W-:Y:S05]  /*25250*/  BSYNC.RECONVERGENT B2 ;  /* 0x0000000000027941 */ /* 0x000fea0003800200 */
.L_x_22425:
        /* <DEDUP_REMOVED lines=57> */
[----:B------:R-:W-:Y:S01]  /*255f0*/  IMAD.MOV.U32 R161, RZ, RZ, R162 ;  /* 0x000000ffffa17224 */ /* 0x000fe200078e00a2 */
[----:B------:R-:W-:Y:S01]  /*25600*/  MOV R162, R164 ;  /* 0x000000a400a27202 */ /* 0x000fe20000000f00 */
[----:B------:R-:W-:-:S07]  /*25610*/  IMAD.MOV.U32 R165, RZ, RZ, RZ ;  /* 0x000000ffffa57224 */ /* 0x000fce00078e00ff */
.L_x_22423:
[----:B------:R-:W-:Y:S05]  /*25620*/  BSYNC.RECONVERGENT B1 ;  /* 0x0000000000017941 */ /* 0x000fea0003800200 */
.L_x_22422:
[----:B------:R-:W-:Y:S01]  /*25630*/  ISETP.NE.AND P4, PT, R165, 0x1, PT ;  /* 0x00000001a500780c */ /* 0x000fe20003f85270 */
[----:B------:R-:W-:Y:S01]  /*25640*/  BSSY.RECONVERGENT B1, `(.L_x_22427) ;  /* 0x000005d000017945 */ /* 0x000fe20003800200 */
[----:B------:R-:W-:Y:S01]  /*25650*/  I2FP.F32.U32 R151, R161 ;  /* 0x000000a100977245 */ /* 0x000fe20000201000 */
[----:B------:R-:W-:Y:S01]  /*25660*/  IMAD.MOV.U32 R166, RZ, RZ, 0x2 ;  /* 0x00000002ffa67424 */ /* 0x000fe200078e00ff */
[C---:B------:R-:W-:Y:S02]  /*25670*/  SHF.L.U32 R161, R142.reuse, 0x10, RZ ;  /* 0x000000108ea17819 */ /* 0x040fe400000006ff */
[----:B------:R-:W-:Y:S01]  /*25680*/  MOV R163, R150 ;  /* 0x0000009600a37202 */ /* 0x000fe20000000f00 */
[----:B------:R-:W-:Y:S02]  /*25690*/  FFMA.FTZ R151, R151, R116, 1.1641532182693481445e-10 ;  /* 0x2f00000097977423 */ /* 0x000fe40000010074 */
[----:B------:R-:W-:Y:S01]  /*256a0*/  FMUL.FTZ R164, R161, R0 ;  /* 0x00000000a1a47220 */ /* 0x000fe20000410000 */
[----:B------:R-:W-:-:S02]  /*256b0*/  PRMT R161, R142, 0x7632, R161 ;  /* 0x000076328ea17816 */ /* 0x000fc400000000a1 */
        /* <DEDUP_REMOVED lines=11> */
.L_x_22429:
        /* <DEDUP_REMOVED lines=13> */
.L_x_22431:
[----:B------:R-:W-:Y:S05]  /*25840*/  BSYNC.RECONVERGENT B2 ;  /* 0x0000000000027941 */ /* 0x000fea0003800200 */
.L_x_22430:
        /* <DEDUP_REMOVED lines=60> */
.L_x_22428:
[----:B------:R-:W-:Y:S05]  /*25c10*/  BSYNC.RECONVERGENT B1 ;  /* 0x0000000000017941 */ /* 0x000fea0003800200 */
.L_x_22427:
        /* <DEDUP_REMOVED lines=19> */
.L_x_22434:
        /* <DEDUP_REMOVED lines=13> */
.L_x_22436:
[----:B------:R-:W-:Y:S05]  /*25e20*/  BSYNC.RECONVERGENT B2 ;  /* 0x0000000000027941 */ /* 0x000fea0003800200 */
.L_x_22435:
        /* <DEDUP_REMOVED lines=58> */
[----:B------:R-:W-:Y:S01]  /*261d0*/  IMAD.MOV.U32 R163, RZ, RZ, R162 ;  /* 0x000000ffffa37224 */ /* 0x000fe200078e00a2 */
[----:B------:R-:W-:-:S07]  /*261e0*/  MOV R162, R164 ;  /* 0x000000a400a27202 */ /* 0x000fce0000000f00 */
.L_x_22433:
[----:B------:R-:W-:Y:S05]  /*261f0*/  BSYNC.RECONVERGENT B1 ;  /* 0x0000000000017941 */ /* 0x000fea0003800200 */
.L_x_22432:
        /* <DEDUP_REMOVED lines=20> */
.L_x_22439:
        /* <DEDUP_REMOVED lines=15> */
.L_x_22441:
[----:B------:R-:W-:Y:S05]  /*26430*/  BSYNC.RECONVERGENT B2 ;  /* 0x0000000000027941 */ /* 0x000fea0003800200 */
.L_x_22440:
        /* <DEDUP_REMOVED lines=53> */
[----:B------:R-:W-:Y:S02]  /*26790*/  IADD3 R153, PT, PT, R2, -0x700cb87f, RZ ;  /* 0x8ff3478102997810 */ /* 0x000fe40007ffe0ff */
[----:B------:R-:W-:Y:S01]  /*267a0*/  MOV R166, R162 ;  /* 0x000000a200a67202 */ /* 0x000fe20000000f00 */
[----:B------:R-:W-:Y:S01]  /*267b0*/  IMAD.WIDE.U32 R164, R164, -0x2daee0ad, RZ ;  /* 0xd2511f53a4a47825 */ /* 0x000fe200078e00ff */
[----:B------:R-:W-:-:S03]  /*267c0*/  LOP3.LUT R152, R153, R152, R151, 0x96, !PT ;  /* 0x0000009899987212 */ /* 0x000fc600078e9697 */
[----:B------:R-:W-:Y:S02]  /*267d0*/  HFMA2 R151, -RZ, RZ, 0, 0 ;  /* 0x00000000ff977431 */ /* 0x000fe400000001ff */
[----:B------:R-:W-:Y:S01]  /*267e0*/  IMAD.MOV.U32 R162, RZ, RZ, R164 ;  /* 0x000000ffffa27224 */ /* 0x000fe200078e00a4 */
[----:B------:R-:W-:-:S07]  /*267f0*/  LOP3.LUT R153, R167, R170, R165, 0x96, !PT ;  /* 0x000000aaa7997212 */ /* 0x000fce00078e96a5 */
.L_x_22438:
[----:B------:R-:W-:Y:S05]  /*26800*/  BSYNC.RECONVERGENT B1 ;  /* 0x0000000000017941 */ /* 0x000fea0003800200 */
.L_x_22437:
        /* <DEDUP_REMOVED lines=16> */
.L_x_22401:
        /* <DEDUP_REMOVED lines=18> */
[----:B-1----:R-:W-:-:S03]  /*26a30*/  IMAD.WIDE.U32 R166, R159, 0x8, R166 ;  /* 0x000000089fa67825 */ /* 0x002fc600078e00a6 */
[----:B------:R0:W-:Y:S04]  /*26a40*/  STG.E.128 desc[UR6][R164.64+0x10], R140 ;  /* 0x0000108ca4007986 */ /* 0x0001e8000c101d06 */
[----:B------:R0:W-:Y:S02]  /*26a50*/  STG.E.64 desc[UR6][R166.64], R170 ;  /* 0x000000aaa6007986 */ /* 0x0001e4000c101b06 */
.L_x_22359:
[----:B------:R-:W-:Y:S05]  /*26a60*/  BSYNC.RECONVERGENT B0 ;  /* 0x0000000000007941 */ /* 0x000fea0003800200 */
.L_x_22358:
[----:B------:R-:W-:Y:S01]  /*26a70*/  FADD.FTZ R0, RZ, R120 ;  /* 0x00000078ff007221 */ /* 0x000fe20000010000 */
        /* <DEDUP_REMOVED lines=57> */
[----:B------:R-:W1:Y:S01]  /*26e10*/  SHFL.BFLY PT, R0, R161, 0x1, 0x1f ;  /* 0x0c201f00a1007f89 */ /* 0x000e6200000e0000 */
[----:B------:R-:W-:Y:S01]  /*26e20*/  LOP3.LUT P6, RZ, R168, 0x10, RZ, 0xc0, !PT ;  /* 0x00000010a8ff7812 */ /* 0x000fe200078cc0ff */
[----:B-1----:R-:W-:-:S05]  /*26e30*/  FADD.FTZ R162, R161, R0 ;  /* 0x00000000a1a27221 */ /* 0x002fca0000010000 */
[----:B------:R-:W1:Y:S02]  /*26e40*/  SHFL.BFLY PT, R159, R162, 0x2, 0x1f ;  /* 0x0c401f00a29f7f89 */ /* 0x000e6400000e0000 */
[----:B-1----:R-:W-:-:S05]  /*26e50*/  FADD.FTZ R163, R162, R159 ;  /* 0x0000009fa2a37221 */ /* 0x002fca0000010000 */
[----:B------:R-:W0:Y:S02]  /*26e60*/  SHFL.BFLY PT, R0, R163, 0x4, 0x1f ;  /* 0x0c801f00a3007f89 */ /* 0x000e2400000e0000 */
[----:B0-234-:R-:W-:-:S05]  /*26e70*/  FADD.FTZ R164, R163, R0 ;  /* 0x00000000a3a47221 */ /* 0x01dfca0000010000 */
        /* <DEDUP_REMOVED lines=112> */
.L_x_22467:
        /* <DEDUP_REMOVED lines=49> */
.L_x_22444:
[----:B------:R-:W-:Y:S05]  /*27890*/  BSYNC.RECONVERGENT B0 ;  /* 0x0000000000007941 */ /* 0x000fea0003800200 */
.L_x_22443:
        /* <DEDUP_REMOVED lines=35> */
.L_x_22446:
[----:B------:R-:W-:Y:S05]  /*27ad0*/  BSYNC.RECONVERGENT B0 ;  /* 0x0000000000007941 */ /* 0x000fea0003800200 */
.L_x_22445:
        /* <DEDUP_REMOVED lines=35> */
.L_x_22448:
[----:B------:R-:W-:Y:S05]  /*27d10*/  BSYNC.RECONVERGENT B0 ;  /* 0x0000000000007941 */ /* 0x000fea0003800200 */
.L_x_22447:
        /* <DEDUP_REMOVED lines=35> */
.L_x_22450:
[----:B------:R-:W-:Y:S05]  /*27f50*/  BSYNC.RECONVERGENT B0 ;  /* 0x0000000000007941 */ /* 0x000fea0003800200 */
.L_x_22449:
        /* <DEDUP_REMOVED lines=35> */
.L_x_22452:
[----:B------:R-:W-:Y:S05]  /*28190*/  BSYNC.RECONVERGENT B0 ;  /* 0x0000000000007941 */ /* 0x000fea0003800200 */
.L_x_22451:
        /* <DEDUP_REMOVED lines=34> */
.L_x_22454:
[----:B------:R-:W-:Y:S05]  /*283c0*/  BSYNC.RECONVERGENT B0 ;  /* 0x0000000000007941 */ /* 0x000fea0003800200 */
.L_x_22453:
[----:B01----:R-:W0:Y:S02]  /*283d0*/  LDC.64 R158, c[0x0][0x380] ;  /* 0x0000e000ff9e7b82 */ /* 0x003e240000000a00 */
[----:B0-----:R-:W-:-:S04]  /*283e0*/  LEA R154, R158, R154, 0x2 ;  /* 0x0000009a9e9a7211 */ /* 0x001fc800078e10ff */
[----:B------:R-:W-:-:S13]  /*283f0*/  ISETP.GE.AND P0, PT, R154, R159, PT ;  /* 0x0000009f9a00720c */ /* 0x000fda0003f06270 */
[----:B------:R-:W-:Y:S05]  /*28400*/  @!P0 BRA `(.L_x_22455) ;  /* 0xfffffd8800e08947 */ /* 0x000fea000383ffff */
[----:B------:R-:W-:Y:S05]  /*28410*/  EXIT ;  /* 0x000000000000794d */ /* 0x000fea0003800000 */
.L_x_22442:
[----:B0-234-:R-:W-:Y:S01]  /*28420*/  HFMA2 R170, -RZ, RZ, 0, 5.9604644775390625e-08 ;  /* 0x00000001ffaa7431 */ /* 0x01dfe200000001ff */
[----:B------:R-:W-:Y:S01]  /*28430*/  BSSY B0, `(.L_x_22456) ;  /* 0x0000007000007945 */ /* 0x000fe20003800000 */
[----:B------:R-:W-:Y:S01]  /*28440*/  IMAD.MOV.U32 R171, RZ, RZ, R161 ;  /* 0x000000ffffab7224 */ /* 0x000fe200078e00a1 */
[----:B------:R-:W-:Y:S01]  /*28450*/  MOV R166, 0xffffffff ;  /* 0xffffffff00a67802 */ /* 0x000fe20000000f00 */
[----:B------:R-:W-:-:S07]  /*28460*/  IMAD.MOV.U32 R173, RZ, RZ, 0x1f ;  /* 0x0000001fffad7424 */ /* 0x000fce00078e00ff */
[----:B-----5:R-:W-:Y:S05]  /*28470*/  WARPSYNC.COLLECTIVE R166, `(.L_x_22457) ;  /* 0x00000000a6087348 */ /* 0x020fea0003c00000 */
[----:B------:R0:W1:Y:S02]  /*28480*/  SHFL.BFLY P6, R167, R171, R170, R173 ;  /* 0x0c0000aaaba77389 */ /* 0x00006400000c00ad */
[----:B01---5:R-:W-:Y:S05]  /*28490*/  ENDCOLLECTIVE ;  /* 0x000000000000791b */ /* 0x023fea0003800000 */
.L_x_22457:
[----:B------:R-:W-:Y:S05]  /*284a0*/  BSYNC B0 ;  /* 0x0000000000007941 */ /* 0x000fea0003800000 */
.L_x_22456:
        /* <DEDUP_REMOVED lines=9> */
.L_x_22458:
[----:B------:R-:W-:Y:S01]  /*28540*/  HFMA2 R170, -RZ, RZ, 0, 2.384185791015625e-07 ;  /* 0x00000004ffaa7431 */ /* 0x000fe200000001ff */
[----:B------:R-:W-:-:S05]  /*28550*/  MOV R159, R167 ;  /* 0x000000a7009f7202 */ /* 0x000fca0000000f00 */
[----:B------:R-:W-:-:S04]  /*28560*/  FADD.FTZ R163, R162, R159 ;  /* 0x0000009fa2a37221 */ /* 0x000fc80000010000 */
[----:B------:R-:W-:-:S07]  /*28570*/  IMAD.MOV.U32 R171, RZ, RZ, R163 ;  /* 0x000000ffffab7224 */ /* 0x000fce00078e00a3 */
[----:B------:R-:W-:Y:S05]  /*28580*/  WARPSYNC.COLLECTIVE R166, `(.L_x_22459) ;  /* 0x00000000a6087348 */ /* 0x000fea0003c00000 */
[----:B------:R0:W1:Y:S02]  /*28590*/  SHFL.BFLY P6, R167, R171, R170, R173 ;  /* 0x0c0000aaaba77389 */ /* 0x00006400000c00ad */
[----:B01----:R-:W-:Y:S05]  /*285a0*/  ENDCOLLECTIVE ;  /* 0x000000000000791b */ /* 0x003fea0003800000 */
.L_x_22459:
[----:B------:R-:W-:Y:S02]  /*285b0*/  IMAD.MOV.U32 R170, RZ, RZ, 0x8 ;  /* 0x00000008ffaa7424 */ /* 0x000fe400078e00ff */
[----:B------:R-:W-:-:S04]  /*285c0*/  IMAD.MOV.U32 R0, RZ, RZ, R167 ;  /* 0x000000ffff007224 */ /* 0x000fc800078e00a7 */
[----:B------:R-:W-:-:S05]  /*285d0*/  FADD.FTZ R164, R163, R0 ;  /* 0x00000000a3a47221 */ /* 0x000fca0000010000 */
[----:B------:R-:W-:-:S07]  /*285e0*/  MOV R171, R164 ;  /* 0x000000a400ab7202 */ /* 0x000fce0000000f00 */
[----:B------:R-:W-:Y:S05]  /*285f0*/  WARPSYNC.COLLECTIVE R166, `(.L_x_22460) ;  /* 0x00000000a6087348 */ /* 0x000fea0003c00000 */
[----:B------:R0:W1:Y:S02]  /*28600*/  SHFL.BFLY P6, R167, R171, R170, R173 ;  /* 0x0c0000aaaba77389 */ /* 0x00006400000c00ad */
[----:B01----:R-:W-:Y:S05]  /*28610*/  ENDCOLLECTIVE ;  /* 0x000000000000791b */ /* 0x003fea0003800000 */
.L_x_22460:
        /* <DEDUP_REMOVED lines=8> */
.L_x_22461:
[----:B------:R-:W-:Y:S02]  /*286a0*/  IMAD.MOV.U32 R170, RZ, RZ, 0x1 ;  /* 0x00000001ffaa7424 */ /* 0x000fe400078e00ff */
[----:B------:R-:W-:Y:S01]  /*286b0*/  IMAD.MOV.U32 R0, RZ, RZ, R167 ;  /* 0x000000ffff007224 */ /* 0x000fe200078e00a7 */
        /* <DEDUP_REMOVED lines=104> */
.L_x_22462:
[----:B------:R-:W-:Y:S01]  /*28d40*/  HFMA2 R170, -RZ, RZ, 0, 1.1920928955078125e-07 ;  /* 0x00000002ffaa7431 */ /* 0x000fe200000001ff */
[----:B------:R-:W-:-:S05]  /*28d50*/  MOV R161, R167 ;  /* 0x000000a700a17202 */ /* 0x000fca0000000f00 */
[----:B------:R-:W-:-:S04]  /*28d60*/  FADD.FTZ R161, R0, R161 ;  /* 0x000000a100a17221 */ /* 0x000fc80000010000 */
[----:B------:R-:W-:-:S07]  /*28d70*/  IMAD.MOV.U32 R171, RZ, RZ, R161 ;  /* 0x000000ffffab7224 */ /* 0x000fce00078e00a1 */
[----:B------:R-:W-:Y:S05]  /*28d80*/  WARPSYNC.COLLECTIVE R166, `(.L_x_22463) ;  /* 0x00000000a6087348 */ /* 0x000fea0003c00000 */
[----:B------:R0:W1:Y:S02]  /*28d90*/  SHFL.BFLY P6, R167, R171, R170, R173 ;  /* 0x0c0000aaaba77389 */ /* 0x00006400000c00ad */
[----:B01----:R-:W-:Y:S05]  /*28da0*/  ENDCOLLECTIVE ;  /* 0x000000000000791b */ /* 0x003fea0003800000 */
.L_x_22463:
[----:B------:R-:W-:Y:S02]  /*28db0*/  IMAD.MOV.U32 R170, RZ, RZ, 0x4 ;  /* 0x00000004ffaa7424 */ /* 0x000fe400078e00ff */
[----:B------:R-:W-:-:S04]  /*28dc0*/  IMAD.MOV.U32 R162, RZ, RZ, R167 ;  /* 0x000000ffffa27224 */ /* 0x000fc800078e00a7 */
[----:B------:R-:W-:-:S05]  /*28dd0*/  FADD.FTZ R162, R161, R162 ;  /* 0x000000a2a1a27221 */ /* 0x000fca0000010000 */
[----:B------:R-:W-:-:S07]  /*28de0*/  MOV R171, R162 ;  /* 0x000000a200ab7202 */ /* 0x000fce0000000f00 */
[----:B------:R-:W-:Y:S05]  /*28df0*/  WARPSYNC.COLLECTIVE R166, `(.L_x_22464) ;  /* 0x00000000a6087348 */ /* 0x000fea0003c00000 */
[----:B------:R0:W1:Y:S02]  /*28e00*/  SHFL.BFLY P6, R167, R171, R170, R173 ;  /* 0x0c0000aaaba77389 */ /* 0x00006400000c00ad */
[----:B01----:R-:W-:Y:S05]  /*28e10*/  ENDCOLLECTIVE ;  /* 0x000000000000791b */ /* 0x003fea0003800000 */
.L_x_22464:
[----:B------:R-:W-:Y:S01]  /*28e20*/  HFMA2 R170, -RZ, RZ, 0, 4.76837158203125e-07 ;  /* 0x00000008ffaa7431 */ /* 0x000fe200000001ff */
[----:B------:R-:W-:-:S05]  /*28e30*/  MOV R163, R167 ;  /* 0x000000a700a37202 */ /* 0x000fca0000000f00 */
[----:B------:R-:W-:-:S04]  /*28e40*/  FADD.FTZ R163, R162, R163 ;  /* 0x000000a3a2a37221 */ /* 0x000fc80000010000 */
[----:B------:R-:W-:-:S07]  /*28e50*/  IMAD.MOV.U32 R171, RZ, RZ, R163 ;  /* 0x000000ffffab7224 */ /* 0x000fce00078e00a3 */
[----:B------:R-:W-:Y:S05]  /*28e60*/  WARPSYNC.COLLECTIVE R166, `(.L_x_22465) ;  /* 0x00000000a6087348 */ /* 0x000fea0003c00000 */
[----:B------:R0:W1:Y:S02]  /*28e70*/  SHFL.BFLY P6, R167, R171, R170, R173 ;  /* 0x0c0000aaaba77389 */ /* 0x00006400000c00ad */
[----:B01----:R-:W-:Y:S05]  /*28e80*/  ENDCOLLECTIVE ;  /* 0x000000000000791b */ /* 0x003fea0003800000 */
.L_x_22465:
[----:B------:R-:W-:Y:S02]  /*28e90*/  IMAD.MOV.U32 R170, RZ, RZ, 0x10 ;  /* 0x00000010ffaa7424 */ /* 0x000fe400078e00ff */
[----:B------:R-:W-:-:S04]  /*28ea0*/  IMAD.MOV.U32 R164, RZ, RZ, R167 ;  /* 0x000000ffffa47224 */ /* 0x000fc800078e00a7 */
[----:B------:R-:W-:-:S05]  /*28eb0*/  FADD.FTZ R164, R163, R164 ;  /* 0x000000a4a3a47221 */ /* 0x000fca0000010000 */
[----:B------:R-:W-:-:S07]  /*28ec0*/  MOV R171, R164 ;  /* 0x000000a400ab7202 */ /* 0x000fce0000000f00 */
[----:B------:R-:W-:Y:S05]  /*28ed0*/  WARPSYNC.COLLECTIVE R166, `(.L_x_22466) ;  /* 0x00000000a6087348 */ /* 0x000fea0003c00000 */
[----:B------:R0:W1:Y:S02]  /*28ee0*/  SHFL.BFLY P6, R167, R171, R170, R173 ;  /* 0x0c0000aaaba77389 */ /* 0x00006400000c00ad */
[----:B01----:R-:W-:Y:S05]  /*28ef0*/  ENDCOLLECTIVE ;  /* 0x000000000000791b */ /* 0x003fea0003800000 */
.L_x_22466:
[----:B------:R-:W-:Y:S01]  /*28f00*/  MOV R165, R167 ;  /* 0x000000a700a57202 */ /* 0x000fe20000000f00 */
[----:B------:R-:W-:Y:S06]  /*28f10*/  BRA `(.L_x_22467) ;  /* 0xffffffe400987947 */ /* 0x000fec000383ffff */
.L_x_22468:
        /* <DEDUP_REMOVED lines=14> */
.L_x_54400:


//--------------------- .text._ZN10layer_norm13ln_fwd_kernelINS_13Kernel_traitsIf13__nv_bfloat16fS2_fjLj1536ELj1ELj4ELj1ELj16ENS_18Kernel_traits_baseILj1536EfS2_fS2_fjLj128EEEEELb1ELb0ELb0ELb1EEEvNS_9FwdParamsE --------------------------
	.section	.text._ZN10layer_norm13ln_fwd_kernelINS_13Kernel_traitsIf13__nv_bfloat16fS2_fjLj1536ELj1ELj4ELj1ELj16ENS_18Kernel_traits_baseILj1536EfS2_fS2_fjLj128EEEEELb1ELb0ELb0ELb1EEEvNS_9FwdParamsE,"ax",@progbits
	.align	128
        .global         _ZN10layer_norm13ln_fwd_kernelINS_13Kernel_traitsIf13__nv_bfloat16fS2_fjLj1536ELj1ELj4ELj1ELj16ENS_18Kernel_traits_baseILj1536EfS2_fS2_fjLj128EEEEELb1ELb0ELb0ELb1EEEvNS_9FwdParamsE
        .type           _ZN10layer_norm13ln_fwd_kernelINS_13Kernel_traitsIf13__nv_bfloat16fS2_fjLj1536ELj1ELj4ELj1ELj16ENS_18Kernel_traits_baseILj1536EfS2_fS2_fjLj128EEEEELb1ELb0ELb0ELb1EEEvNS_9FwdParamsE,@function
        .size           _ZN10layer_norm13ln_fwd_kernelINS_13Kernel_traitsIf13__nv_bfloat16fS2_fjLj1536ELj1ELj4ELj1ELj16ENS_18Kernel_traits_baseILj1536EfS2_fS2_fjLj128EEEEELb1ELb0ELb0ELb1EEEvNS_9FwdParamsE,(.L_x_54401 - _ZN10layer_norm13ln_fwd_kernelINS_13Kernel_traitsIf13__nv_bfloat16fS2_fjLj1536ELj1ELj4ELj1ELj16ENS_18Kernel_traits_baseILj1536EfS2_fS2_fjLj128EEEEELb1ELb0ELb0ELb1EEEvNS_9FwdParamsE)
        .other          _ZN10layer_norm13ln_fwd_kernelINS_13Kernel_traitsIf13__nv_bfloat16fS2_fjLj1536ELj1ELj4ELj1ELj16ENS_18Kernel_traits_baseILj1536EfS2_fS2_fjLj128EEEEELb1ELb0ELb0ELb1EEEvNS_9FwdParamsE,@"STO_CUDA_ENTRY STV_DEFAULT"
_ZN10layer_norm13ln_fwd_kernelINS_13Kernel_traitsIf13__nv_bfloat16fS2_fjLj1536ELj1ELj4ELj1ELj16ENS_18Kernel_traits_baseILj1536EfS2_fS2_fjLj128EEEEELb1ELb0ELb0ELb1EEEvNS_9FwdParamsE:
.text._ZN10layer_norm13ln_fwd_kernelINS_13Kernel_traitsIf13__nv_bfloat16fS2_fjLj1536ELj1ELj4ELj1ELj16ENS_18Kernel_traits_baseILj1536EfS2_fS2_fjLj128EEEEELb1ELb0ELb0ELb1EEEvNS_9FwdParamsE:
        /* <DEDUP_REMOVED lines=18> */
[----:B----4-:R-:W-:-:S03]  /*0120*/  SHF.R.U32.HI R162, RZ, 0x5, R53 ;  /* 0x00000005ffa27819 */ /* 0x010fc60000011635 */
[----:B------:R-:W-:-:S03]  /*0130*/  UISETP.NE.AND.EX UP0, UPT, UR9, URZ, UPT, UP0 ;  /* 0x000000ff0900728c */ /* 0x000fc6000bf05300 */
[----:B------:R-:W3:Y:S01]  /*0140*/  LDC R0, c[0x0][0x360] ;  /* 0x0000d800ff007b82 */ /* 0x000ee20000000800 */
[----:B0-----:R-:W-:-:S06]  /*0150*/  USHF.L.U32 UR4, UR5, 0x2, URZ ;  /* 0x0000000205047899 */ /* 0x001fcc00080006ff */
[----:B------:R-:W-:Y:S01]  /*0160*/  LOP3.LUT R162, R162, UR4, RZ, 0xfc, !PT ;  /* 0x00000004a2a27c12 */ /* 0x000fe2000f8efcff */
[----:B---3--:R-:W-:Y:S01]  /*0170*/  IMAD R163, R0, UR5, R53 ;  /* 0x0000000500a37c24 */ /* 0x008fe2000f8e0235 */
[----:B------:R-:W-:Y:S02]  /*0180*/  LOP3.LUT R53, R53, 0x1f, RZ, 0xc0, !PT ;  /* 0x0000001f35357812 */ /* 0x000fe400078ec0ff */
[----:B-1----:R-:W-:-:S05]  /*0190*/  @P0 IADD3 R150, P1, PT, R4, R7, RZ ;  /* 0x0000000704960210 */ /* 0x002fca0007f3e0ff */
[----:B------:R-:W-:Y:S01]  /*01a0*/  @P0 IMAD.X R151, RZ, RZ, R5, P1 ;  /* 0x000000ffff970224 */ /* 0x000fe200008e0605 */
        /* <DEDUP_REMOVED lines=50> */
.L_x_22469:
[----:B------:R-:W0:Y:S01]  /*04d0*/  LDC.64 R4, c[0x0][0x3d0] ;  /* 0x0000f400ff047b82 */ /* 0x000e220000000a00 */
        /* <DEDUP_REMOVED lines=17> */
[----:B------:R-:W-:Y:S01]  /*05f0*/  CS2R R64, SRZ ;  /* 0x0000000000407805 */ /* 0x000fe2000001ff00 */
[----:B0-----:R-:W-:Y:S01]  /*0600*/  IMAD.WIDE.U32 R52, R53, 0x20, R4 ;  /* 0x0000002035347825 */ /* 0x001fe200078e0004 */
[----:B------:R-:W-:-:S02]  /*0610*/  CS2R R62, SRZ ;  /* 0x00000000003e7805 */ /* 0x000fc4000001ff00 */
[----:B------:R-:W-:Y:S02]  /*0620*/  CS2R R60, SRZ ;  /* 0x00000000003c7805 */ /* 0x000fe4000001ff00 */
[----:B------:R-:W-:Y:S02]  /*0630*/  CS2R R58, SRZ ;  /* 0x00000000003a7805 */ /* 0x000fe4000001ff00 */
[----:B------:R-:W-:Y:S01]  /*0640*/  CS2R R56, SRZ ;  /* 0x0000000000387805 */ /* 0x000fe2000001ff00 */
[----:B------:R-:W5:Y:S01]  /*0650*/  LDG.E.128 R4, desc[UR6][R52.64] ;  /* 0x0000000634047981 */ /* 0x000f62000c1e1d00 */
[----:B------:R-:W-:-:S03]  /*0660*/  CS2R R54, SRZ ;  /* 0x0000000000367805 */ /* 0x000fc6000001ff00 */
        /* <DEDUP_REMOVED lines=12> */
.L_x_22470:
[----:B------:R-:W1:Y:S02]  /*0730*/  LDCU UR4, c[0x0][0x384] ;  /* 0x00007080ff0477ac */ /* 0x000e640008000800 */
[----:B-1----:R-:W-:-:S13]  /*0740*/  ISETP.GE.AND P0, PT, R162, UR4, PT ;  /* 0x00000004a2007c0c */ /* 0x002fda000bf06270 */
[----:B------:R-:W-:Y:S05]  /*0750*/  @P0 EXIT ;  /* 0x000000000000094d */ /* 0x000fea0003800000 */
[----:B------:R-:W-:Y:S01]  /*0760*/  IMAD.HI.U32 R0, R163, -0x326172a9, RZ ;  /* 0xcd9e8d57a3007827 */ /* 0x000fe200078e00ff */
[----:B------:R-:W1:Y:S01]  /*0770*/  LDCU.64 UR4, c[0x0][0x3e0] ;  /* 0x00007c00ff0477ac */ /* 0x000e620008000a00 */
[----:B------:R-:W-:Y:S02]  /*0780*/  LOP3.LUT R185, R185, 0xfffffff7, RZ, 0xc0, !PT ;  /* 0xfffffff7b9b97812 */ /* 0x000fe400078ec0ff */
[----:B------:R-:W-:Y:S02]  /*0790*/  HFMA2 R159, -RZ, RZ, 0, 0 ;  /* 0x00000000ff9f7431 */ /* 0x000fe400000001ff */
[----:B0-----:R-:W-:Y:S01]  /*07a0*/  IMAD.HI.U32 R101, R186, -0x2daee0ad, RZ ;  /* 0xd2511f53ba657827 */ /* 0x001fe200078e00ff */
[----:B------:R-:W-:Y:S01]  /*07b0*/  LOP3.LUT R0, R161, R0, R2, 0x96, !PT ;  /* 0x00000000a1007212 */ /* 0x000fe200078e9602 */
[----:B------:R-:W0:Y:S01]  /*07c0*/  LDCU UR13, c[0x0][0x404] ;  /* 0x00008080ff0d77ac */ /* 0x000e220008000800 */
[----:B------:R-:W-:Y:S01]  /*07d0*/  LOP3.LUT R150, R150, 0x3, RZ, 0xc0, !PT ;  /* 0x0000000396967812 */ /* 0x000fe200078ec0ff */
[----:B------:R-:W-:Y:S01]  /*07e0*/  IMAD R105, R186, -0x2daee0ad, RZ ;  /* 0xd2511f53ba697824 */ /* 0x000fe200078e02ff */
[----:B------:R-:W-:Y:S01]  /*07f0*/  LOP3.LUT R101, R101, R3, RZ, 0x3c, !PT ;  /* 0x0000000365657212 */ /* 0x000fe200078e3cff */
[----:B------:R-:W-:Y:S01]  /*0800*/  IMAD R103, R163, -0x326172a9, RZ ;  /* 0xcd9e8d57a3677824 */ /* 0x000fe200078e02ff */
[----:B------:R-:W2:Y:S01]  /*0810*/  LDCU UR14, c[0x0][0x408] ;  /* 0x00008100ff0e77ac */ /* 0x000ea20008000800 */
        /* <DEDUP_REMOVED lines=16> */
[----:B------:R-:W-:Y:S01]  /*0920*/  IMAD R105, R100, -0x2daee0ad, RZ ;  /* 0xd2511f5364697824 */ /* 0x000fe200078e02ff */
[----:B------:R-:W0:Y:S01]  /*0930*/  LDCU.64 UR8, c[0x0][0x3a0] ;  /* 0x00007400ff0877ac */ /* 0x000e220008000a00 */
        /* <DEDUP_REMOVED lines=42> */
[----:B01234-:R-:W-:-:S07]  /*0be0*/  IMAD R188, R0, -0x2daee0ad, RZ ;  /* 0xd2511f5300bc7824 */ /* 0x01ffce00078e02ff */
.L_x_22963:
        /* <DEDUP_REMOVED lines=54> */
.L_x_54236:
[----:B------:R-:W-:Y:S05]  /*0f50*/  BRX R112 -0xf60                                        (*"BRANCH_TARGETS .L_x_54237,.L_x_54238,.L_x_54239"*) ;  /* 0xfffffff070287949 */ /* 0x000fea000383ffff */
.L_x_54239:
[----:B------:R-:W-:Y:S01]  /*0f60*/  IADD3 R114, PT, PT, R150, 0x1, RZ ;  /* 0x0000000196727810 */ /* 0x000fe20007ffe0ff */
[----:B------:R-:W-:Y:S02]  /*0f70*/  IMAD.MOV.U32 R120, RZ, RZ, R188 ;  /* 0x000000ffff787224 */ /* 0x000fe400078e00bc */
[----:B------:R-:W-:Y:S01]  /*0f80*/  IMAD.MOV.U32 R115, RZ, RZ, R158 ;  /* 0x000000ffff737224 */ /* 0x000fe200078e009e */
[----:B------:R-:W-:Y:S06]  /*0f90*/  BRA `(.L_x_22473) ;  /* 0x0000000000f07947 */ /* 0x000fec0003800000 */
.L_x_54237:
[----:B------:R-:W-:Y:S01]  /*0fa0*/  MOV R120, R188 ;  /* 0x000000bc00787202 */ /* 0x000fe20000000f00 */
[----:B------:R-:W-:Y:S02]  /*0fb0*/  IMAD.MOV.U32 R114, RZ, RZ, 0x3 ;  /* 0x00000003ff727424 */ /* 0x000fe400078e00ff */
[----:B------:R-:W-:Y:S01]  /*0fc0*/  IMAD.MOV.U32 R115, RZ, RZ, R160 ;  /* 0x000000ffff737224 */ /* 0x000fe200078e00a0 */
[----:B------:R-:W-:Y:S06]  /*0fd0*/  BRA `(.L_x_22473) ;  /* 0x0000000000e07947 */ /* 0x000fec0003800000 */
.L_x_54238:
        /* <DEDUP_REMOVED lines=13> */
.L_x_22475:
[----:B------:R-:W-:Y:S05]  /*10b0*/  BSYNC.RECONVERGENT B1 ;  /* 0x0000000000017941 */ /* 0x000fea0003800200 */
.L_x_22474:
        /* <DEDUP_REMOVED lines=42> */
.L_x_22473:
[----:B------:R-:W-:Y:S05]  /*1360*/  BSYNC.RECONVERGENT B0 ;  /* 0x0000000000007941 */ /* 0x000fea0003800200 */
.L_x_22472:
        /* <DEDUP_REMOVED lines=10> */
[----:B------:R-:W-:Y:S01]  /*1410*/  FMUL.FTZ R112, R112, R183 ;  /* 0x000000b770707220 */ /* 0x000fe20000410000 */
[----:B------:R-:W-:Y:S01]  /*1420*/  FSETP.GTU.FTZ.AND P0, PT, R113, R184, PT ;  /* 0x000000b87100720b */ /* 0x000fe20003f1c000 */
[----:B------:R-:W-:-:S03]  /*1430*/  IMAD.MOV.U32 R116, RZ, RZ, 0x2 ;  /* 0x00000002ff747424 */ /* 0x000fc600078e00ff */
[----:B------:R-:W-:Y:S01]  /*1440*/  FSEL R113, R112, RZ, !P0 ;  /* 0x000000ff70717208 */ /* 0x000fe20004000000 */
[----:B------:R-:W-:Y:S01]  /*1450*/  IMAD.MOV.U32 R112, RZ, RZ, R156 ;  /* 0x000000ffff707224 */ /* 0x000fe200078e009c */
        /* <DEDUP_REMOVED lines=12> */
.L_x_22478:
        /* <DEDUP_REMOVED lines=13> */
.L_x_22480:
[----:B------:R-:W-:Y:S05]  /*15f0*/  BSYNC.RECONVERGENT B1 ;  /* 0x0000000000017941 */ /* 0x000fea0003800200 */
.L_x_22479:
        /* <DEDUP_REMOVED lines=43> */
.L_x_22477:
[----:B------:R-:W-:Y:S05]  /*18b0*/  BSYNC.RECONVERGENT B0 ;  /* 0x0000000000007941 */ /* 0x000fea0003800200 */
.L_x_22476:
        /* <DEDUP_REMOVED lines=22> */
.L_x_22483:
        /* <DEDUP_REMOVED lines=13> */
.L_x_22485:
[----:B------:R-:W-:Y:S05]  /*1af0*/  BSYNC.RECONVERGENT B1 ;  /* 0x0000000000017941 */ /* 0x000fea0003800200 */
.L_x_22484:
        /* <DEDUP_REMOVED lines=43> */
.L_x_22482:
[----:B------:R-:W-:Y:S05]  /*1db0*/  BSYNC.RECONVERGENT B0 ;  /* 0x0000000000007941 */ /* 0x000fea0003800200 */
.L_x_22481:
        /* <DEDUP_REMOVED lines=23> */
.L_x_22488:
        /* <DEDUP_REMOVED lines=13> */
.L_x_22490:
[----:B------:R-:W-:Y:S05]  /*2000*/  BSYNC.RECONVERGENT B1 ;  /* 0x0000000000017941 */ /* 0x000fea0003800200 */
.L_x_22489:
        /* <DEDUP_REMOVED lines=43> */
.L_x_22487:
[----:B------:R-:W-:Y:S05]  /*22c0*/  BSYNC.RECONVERGENT B0 ;  /* 0x0000000000007941 */ /* 0x000fea0003800200 */
.L_x_22486:
        /* <DEDUP_REMOVED lines=22> */
.L_x_22493:
        /* <DEDUP_REMOVED lines=13> */
.L_x_22495:
[----:B------:R-:W-:Y:S05]  /*2500*/  BSYNC.RECONVERGENT B1 ;  /* 0x0000000000017941 */ /* 0x000fea0003800200 */
.L_x_22494:
        /* <DEDUP_REMOVED lines=43> */
.L_x_22492:
[----:B------:R-:W-:Y:S05]  /*27c0*/  BSYNC.RECONVERGENT B0 ;  /* 0x0000000000007941 */ /* 0x000fea0003800200 */
.L_x_22491:
        /* <DEDUP_REMOVED lines=23> */
.L_x_22498:
        /* <DEDUP_REMOVED lines=13> */
.L_x_22500:
[----:B------:R-:W-:Y:S05]  /*2a10*/  BSYNC.RECONVERGENT B1 ;  /* 0x0000000000017941 */ /* 0x000fea0003800200 */
.L_x_22499:
        /* <DEDUP_REMOVED lines=43> */
.L_x_22497:
[----:B------:R-:W-:Y:S05]  /*2cd0*/  BSYNC.RECONVERGENT B0 ;  /* 0x0000000000007941 */ /* 0x000fea0003800200 */
.L_x_22496:
        /* <DEDUP_REMOVED lines=22> */
.L_x_22503:
        /* <DEDUP_REMOVED lines=13> */
.L_x_22505:
[----:B------:R-:W-:Y:S05]  /*2f10*/  BSYNC.RECONVERGENT B1 ;  /* 0x0000000000017941 */ /* 0x000fea0003800200 */
.L_x_22504:
        /* <DEDUP_REMOVED lines=43> */
.L_x_22502:
[----:B------:R-:W-:Y:S05]  /*31d0*/  BSYNC.RECONVERGENT B0 ;  /* 0x0000000000007941 */ /* 0x000fea0003800200 */
.L_x_22501:
        /* <DEDUP_REMOVED lines=23> */
.L_x_22508:
        /* <DEDUP_REMOVED lines=15> */
.L_x_22510:
[----:B------:R-:W-:Y:S05]  /*3440*/  BSYNC.RECONVERGENT B1 ;  /* 0x0000000000017941 */ /* 0x000fea0003800200 */
.L_x_22509:
        /* <DEDUP_REMOVED lines=43> */
.L_x_22507:
[----:B------:R-:W-:Y:S05]  /*3700*/  BSYNC.RECONVERGENT B0 ;  /* 0x0000000000007941 */ /* 0x000fea0003800200 */
.L_x_22506:
        /* <DEDUP_REMOVED lines=10> */
.L_x_22471:
        /* <DEDUP_REMOVED lines=16> */
.L_x_22514:
        /* <DEDUP_REMOVED lines=13> */
.L_x_22516:
[----:B------:R-:W-:Y:S05]  /*3980*/  BSYNC.RECONVERGENT B1 ;  /* 0x0000000000017941 */ /* 0x000fea0003800200 */
.L_x_22515:
        /* <DEDUP_REMOVED lines=42> */
.L_x_22513:
[----:B------:R-:W-:Y:S05]  /*3c30*/  BSYNC.RECONVERGENT B0 ;  /* 0x0000000000007941 */ /* 0x000fea0003800200 */
.L_x_22512:
[----:B------:R-:W-:Y:S01]  /*3c40*/  I2FP.F32.U32 R101, R100 ;  /* 0x0000006400657245 */ /* 0x000fe20000201000 */
[----:B------:R-:W-:Y:S01]  /*3c50*/  IMAD.U32 R184, RZ, RZ, UR13 ;  /* 0x0000000dffb87e24 */ /* 0x000fe2000f8e00ff */
[----:B------:R-:W-:Y:S01]  /*3c60*/  ISETP.NE.AND P0, PT, R102, 0x1, PT ;  /* 0x000000016600780c */ /* 0x000fe20003f05270 */
[----:B------:R-:W-:Y:S01]  /*3c70*/  IMAD.U32 R183, RZ, RZ, UR14 ;  /* 0x0000000effb77e24 */ /* 0x000fe2000f8e00ff */
[C---:B-----5:R-:W-:Y:S01]  /*3c80*/  SHF.L.U32 R103, R104.reuse, 0x10, RZ ;  /* 0x0000001068677819 */ /* 0x060fe200000006ff */
[----:B------:R-:W-:Y:S01]  /*3c90*/  FFMA.FTZ R101, R101, R0, 1.1641532182693481445e-10 ;  /* 0x2f00000065657423 */ /* 0x000fe20000010000 */
[----:B------:R-:W-:Y:S01]  /*3ca0*/  LOP3.LUT R185, R185, 0xfffffffd, RZ, 0xc0, !PT ;  /* 0xfffffffdb9b97812 */ /* 0x000fe200078ec0ff */
[----:B------:R-:W-:Y:S01]  /*3cb0*/  BSSY.RECONVERGENT B0, `(.L_x_22517) ;  /* 0x000004a000007945 */ /* 0x000fe20003800200 */
[----:B------:R-:W-:Y:S01]  /*3cc0*/  PRMT R104, R104, 0x7632, R104 ;  /* 0x0000763268687816 */ /* 0x000fe20000000068 */
[----:B------:R-:W-:Y:S01]  /*3cd0*/  FMUL.FTZ R100, R103, R182 ;  /* 0x000000b667647220 */ /* 0x000fe20000410000 */
[----:B------:R-:W-:Y:S01]  /*3ce0*/  FSETP.LE.FTZ.AND P1, PT, R101, R184, PT ;  /* 0x000000b86500720b */ /* 0x000fe20003f33000 */
[----:B------:R-:W-:Y:S01]  /*3cf0*/  IMAD.MOV.U32 R108, RZ, RZ, 0x2 ;  /* 0x00000002ff6c7424 */ /* 0x000fe200078e00ff */
        /* <DEDUP_REMOVED lines=12> */
.L_x_22519:
        /* <DEDUP_REMOVED lines=13> */
.L_x_22521:
[----:B------:R-:W-:Y:S05]  /*3e90*/  BSYNC.RECONVERGENT B1 ;  /* 0x0000000000017941 */ /* 0x000fea0003800200 */
.L_x_22520:
        /* <DEDUP_REMOVED lines=43> */
.L_x_22518:
[----:B------:R-:W-:Y:S05]  /*4150*/  BSYNC.RECONVERGENT B0 ;  /* 0x0000000000007941 */ /* 0x000fea0003800200 */
.L_x_22517:
[----:B------:R-:W-:Y:S01]  /*4160*/  ISETP.NE.AND P1, PT, R108, 0x1, PT ;  /* 0x000000016c00780c */ /* 0x000fe20003f25270 */
[----:B------:R-:W-:Y:S01]  /*4170*/  IMAD.U32 R103, R104, 0x10000, RZ ;  /* 0x0001000068677824 */ /* 0x000fe200078e00ff */
[----:B------:R-:W-:Y:S01]  /*4180*/  I2FP.F32.U32 R101, R101 ;  /* 0x0000006500657245 */ /* 0x000fe20000201000 */
[----:B------:R-:W-:Y:S01]  /*4190*/  BSSY.RECONVERGENT B0, `(.L_x_22522) ;  /* 0x0000049000007945 */ /* 0x000fe20003800200 */
[----:B------:R-:W-:Y:S02]  /*41a0*/  IMAD.MOV.U32 R110, RZ, RZ, 0x2 ;  /* 0x00000002ff6e7424 */ /* 0x000fe400078e00ff */
[----:B------:R-:W-:Y:S01]  /*41b0*/  FMUL.FTZ R102, R103, R182 ;  /* 0x000000b667667220 */ /* 0x000fe20000410000 */
[----:B------:R-:W-:Y:S01]  /*41c0*/  MOV R103, R156 ;  /* 0x0000009c00677202 */ /* 0x000fe20000000f00 */
[----:B------:R-:W-:-:S05]  /*41d0*/  FFMA.FTZ R101, R101, R0, 1.1641532182693481445e-10 ;  /* 0x2f00000065657423 */ /* 0x000fca0000010000 */
[----:B------:R-:W-:Y:S01]  /*41e0*/  FSETP.LE.FTZ.AND P0, PT, R101, R184, PT ;  /* 0x000000b86500720b */ /* 0x000fe20003f13000 */
        /* <DEDUP_REMOVED lines=10> */
.L_x_22524:
        /* <DEDUP_REMOVED lines=13> */
.L_x_22526:
[----:B------:R-:W-:Y:S05]  /*4360*/  BSYNC.RECONVERGENT B1 ;  /* 0x0000000000017941 */ /* 0x000fea0003800200 */
.L_x_22525:
        /* <DEDUP_REMOVED lines=43> */
.L_x_22523:
[----:B------:R-:W-:Y:S05]  /*4620*/  BSYNC.RECONVERGENT B0 ;  /* 0x0000000000007941 */ /* 0x000fea0003800200 */
.L_x_22522:
        /* <DEDUP_REMOVED lines=20> */
.L_x_22529:
        /* <DEDUP_REMOVED lines=13> */
.L_x_22531:
[----:B------:R-:W-:Y:S05]  /*4840*/  BSYNC.RECONVERGENT B1 ;  /* 0x0000000000017941 */ /* 0x000fea0003800200 */
.L_x_22530:
        /* <DEDUP_REMOVED lines=43> */
.L_x_22528:
[----:B------:R-:W-:Y:S05]  /*4b00*/  BSYNC.RECONVERGENT B0 ;  /* 0x0000000000007941 */ /* 0x000fea0003800200 */
.L_x_22527:
[----:B------:R-:W-:Y:S01]  /*4b10*/  ISETP.NE.AND P3, PT, R108, 0x1, PT ;  /* 0x000000016c00780c */ /* 0x000fe20003f65270 */
[----:B------:R-:W-:Y:S01]  /*4b20*/  IMAD.U32 R103, R103, 0x10000, RZ ;  /* 0x0001000067677824 */ /* 0x000fe200078e00ff */
[----:B------:R-:W-:Y:S01]  /*4b30*/  I2FP.F32.U32 R105, R104 ;  /* 0x0000006800697245 */ /* 0x000fe20000201000 */
[----:B------:R-:W-:Y:S01]  /*4b40*/  BSSY.RECONVERGENT B0, `(.L_x_22532) ;  /* 0x0000049000007945 */ /* 0x000fe20003800200 */
[----:B------:R-:W-:Y:S02]  /*4b50*/  IMAD.MOV.U32 R110, RZ, RZ, 0x2 ;  /* 0x00000002ff6e7424 */ /* 0x000fe400078e00ff */
[----:B------:R-:W-:Y:S01]  /*4b60*/  FMUL.FTZ R104, R103, R182 ;  /* 0x000000b667687220 */ /* 0x000fe20000410000 */
[----:B------:R-:W-:-:S03]  /*4b70*/  FFMA.FTZ R105, R105, R0, 1.1641532182693481445e-10 ;  /* 0x2f00000069697423 */ /* 0x000fc60000010000 */
[----:B------:R-:W-:Y:S02]  /*4b80*/  FMUL.FTZ R103, R104, R183 ;  /* 0x000000b768677220 */ /* 0x000fe40000410000 */
        /* <DEDUP_REMOVED lines=11> */
.L_x_22534:
        /* <DEDUP_REMOVED lines=13> */
.L_x_22536:
[----:B------:R-:W-:Y:S05]  /*4d10*/  BSYNC.RECONVERGENT B1 ;  /* 0x0000000000017941 */ /* 0x000fea0003800200 */
.L_x_22535:
        /* <DEDUP_REMOVED lines=43> */
.L_x_22533:
[----:B------:R-:W-:Y:S05]  /*4fd0*/  BSYNC.RECONVERGENT B0 ;  /* 0x0000000000007941 */ /* 0x000fea0003800200 */
.L_x_22532:
        /* <DEDUP_REMOVED lines=20> */
.L_x_22539:
        /* <DEDUP_REMOVED lines=13> */
.L_x_22541:
[----:B------:R-:W-:Y:S05]  /*51f0*/  BSYNC.RECONVERGENT B1 ;  /* 0x0000000000017941 */ /* 0x000fea0003800200 */
.L_x_22540:
        /* <DEDUP_REMOVED lines=43> */
.L_x_22538:
[----:B------:R-:W-:Y:S05]  /*54b0*/  BSYNC.RECONVERGENT B0 ;  /* 0x0000000000007941 */ /* 0x000fea0003800200 */
.L_x_22537:
        /* <DEDUP_REMOVED lines=19> */
.L_x_22544:
        /* <DEDUP_REMOVED lines=13> */
.L_x_22546:
[----:B------:R-:W-:Y:S05]  /*56c0*/  BSYNC.RECONVERGENT B1 ;  /* 0x0000000000017941 */ /* 0x000fea0003800200 */
.L_x_22545:
        /* <DEDUP_REMOVED lines=43> */
.L_x_22543:
[----:B------:R-:W-:Y:S05]  /*5980*/  BSYNC.RECONVERGENT B0 ;  /* 0x0000000000007941 */ /* 0x000fea0003800200 */
.L_x_22542:
        /* <DEDUP_REMOVED lines=20> */
.L_x_22549:
        /* <DEDUP_REMOVED lines=15> */
.L_x_22551:
[----:B------:R-:W-:Y:S05]  /*5bc0*/  BSYNC.RECONVERGENT B1 ;  /* 0x0000000000017941 */ /* 0x000fea0003800200 */
.L_x_22550:
        /* <DEDUP_REMOVED lines=43> */
.L_x_22548:
[----:B------:R-:W-:Y:S05]  /*5e80*/  BSYNC.RECONVERGENT B0 ;  /* 0x0000000000007941 */ /* 0x000fea0003800200 */
.L_x_22547:
        /* <DEDUP_REMOVED lines=16> */
.L_x_22511:
        /* <DEDUP_REMOVED lines=45> */
.L_x_22555:
        /* <DEDUP_REMOVED lines=13> */
.L_x_22557:
[----:B------:R-:W-:Y:S05]  /*6330*/  BSYNC.RECONVERGENT B1 ;  /* 0x0000000000017941 */ /* 0x000fea0003800200 */
.L_x_22556:
        /* <DEDUP_REMOVED lines=43> */
.L_x_22554:
[----:B------:R-:W-:Y:S05]  /*65f0*/  BSYNC.RECONVERGENT B0 ;  /* 0x0000000000007941 */ /* 0x000fea0003800200 */
.L_x_22553:
[----:B------:R-:W-:Y:S01]  /*6600*/  I2FP.F32.U32 R123, R124 ;  /* 0x0000007c007b7245 */ /* 0x000fe20000201000 */
[C---:B-----5:R-:W-:Y:S01]  /*6610*/  IMAD.U32 R125, R112.reuse, 0x10000, RZ ;  /* 0x00010000707d7824 */ /* 0x060fe200078e00ff */
        /* <DEDUP_REMOVED lines=23> */
.L_x_22560:
        /* <DEDUP_REMOVED lines=13> */
.L_x_22562:
[----:B------:R-:W-:Y:S05]  /*6860*/  BSYNC.RECONVERGENT B1 ;  /* 0x0000000000017941 */ /* 0x000fea0003800200 */
.L_x_22561:
        /* <DEDUP_REMOVED lines=43> */
.L_x_22559:
[----:B------:R-:W-:Y:S05]  /*6b20*/  BSYNC.RECONVERGENT B0 ;  /* 0x0000000000007941 */ /* 0x000fea0003800200 */
.L_x_22558:
        /* <DEDUP_REMOVED lines=22> */
.L_x_22565:
        /* <DEDUP_REMOVED lines=13> */
.L_x_22567:
[----:B------:R-:W-:Y:S05]  /*6d60*/  BSYNC.RECONVERGENT B1 ;  /* 0x0000000000017941 */ /* 0x000fea0003800200 */
.L_x_22566:
        /* <DEDUP_REMOVED lines=43> */
.L_x_22564:
[----:B------:R-:W-:Y:S05]  /*7020*/  BSYNC.RECONVERGENT B0 ;  /* 0x0000000000007941 */ /* 0x000fea0003800200 */
.L_x_22563:
        /* <DEDUP_REMOVED lines=23> */
.L_x_22570:
        /* <DEDUP_REMOVED lines=13> */
.L_x_22572:
[----:B------:R-:W-:Y:S05]  /*7270*/  BSYNC.RECONVERGENT B1 ;  /* 0x0000000000017941 */ /* 0x000fea0003800200 */
.L_x_22571:
        /* <DEDUP_REMOVED lines=43> */
.L_x_22569:
[----:B------:R-:W-:Y:S05]  /*7530*/  BSYNC.RECONVERGENT B0 ;  /* 0x0000000000007941 */ /* 0x000fea0003800200 */
.L_x_22568:
        /* <DEDUP_REMOVED lines=22> */
.L_x_22575:
        /* <DEDUP_REMOVED lines=13> */
.L_x_22577:
[----:B------:R-:W-:Y:S05]  /*7770*/  BSYNC.RECONVERGENT B1 ;  /* 0x0000000000017941 */ /* 0x000fea0003800200 */
.L_x_22576:
        /* <DEDUP_REMOVED lines=43> */
.L_x_22574:
[----:B------:R-:W-:Y:S05]  /*7a30*/  BSYNC.RECONVERGENT B0 ;  /* 0x0000000000007941 */ /* 0x000fea0003800200 */
.L_x_22573:
        /* <DEDUP_REMOVED lines=23> */
.L_x_22580:
        /* <DEDUP_REMOVED lines=13> */
.L_x_22582:
[----:B------:R-:W-:Y:S05]  /*7c80*/  BSYNC.RECONVERGENT B1 ;  /* 0x0000000000017941 */ /* 0x000fea0003800200 */
.L_x_22581:
        /* <DEDUP_REMOVED lines=43> */
.L_x_22579:
[----:B------:R-:W-:Y:S05]  /*7f40*/  BSYNC.RECONVERGENT B0 ;  /* 0x0000000000007941 */ /* 0x000fea0003800200 */
.L_x_22578:
        /* <DEDUP_REMOVED lines=22> */
.L_x_22585:
        /* <DEDUP_REMOVED lines=13> */
.L_x_22587:
[----:B------:R-:W-:Y:S05]  /*8180*/  BSYNC.RECONVERGENT B1 ;  /* 0x0000000000017941 */ /* 0x000fea0003800200 */
.L_x_22586:
        /* <DEDUP_REMOVED lines=43> */
.L_x_22584:
[----:B------:R-:W-:Y:S05]  /*8440*/  BSYNC.RECONVERGENT B0 ;  /* 0x0000000000007941 */ /* 0x000fea0003800200 */
.L_x_22583:
        /* <DEDUP_REMOVED lines=23> */
.L_x_22590:
        /* <DEDUP_REMOVED lines=15> */
.L_x_22592:
[----:B------:R-:W-:Y:S05]  /*86b0*/  BSYNC.RECONVERGENT B1 ;  /* 0x0000000000017941 */ /* 0x000fea0003800200 */
.L_x_22591:
        /* <DEDUP_REMOVED lines=43> */
.L_x_22589:
[----:B------:R-:W-:Y:S05]  /*8970*/  BSYNC.RECONVERGENT B0 ;  /* 0x0000000000007941 */ /* 0x000fea0003800200 */
.L_x_22588:
        /* <DEDUP_REMOVED lines=10> */
.L_x_22552:
        /* <DEDUP_REMOVED lines=16> */
.L_x_22596:
        /* <DEDUP_REMOVED lines=13> */
.L_x_22598:
[----:B------:R-:W-:Y:S05]  /*8bf0*/  BSYNC.RECONVERGENT B1 ;  /* 0x0000000000017941 */ /* 0x000fea0003800200 */
.L_x_22597:
        /* <DEDUP_REMOVED lines=42> */
.L_x_22595:
[----:B------:R-:W-:Y:S05]  /*8ea0*/  BSYNC.RECONVERGENT B0 ;  /* 0x0000000000007941 */ /* 0x000fea0003800200 */
.L_x_22594:
        /* <DEDUP_REMOVED lines=22> */
.L_x_22601:
        /* <DEDUP_REMOVED lines=13> */
.L_x_22603:
[----:B------:R-:W-:Y:S05]  /*90e0*/  BSYNC.RECONVERGENT B1 ;  /* 0x0000000000017941 */ /* 0x000fea0003800200 */
.L_x_22602:
        /* <DEDUP_REMOVED lines=43> */
.L_x_22600:
[----:B------:R-:W-:Y:S05]  /*93a0*/  BSYNC.RECONVERGENT B0 ;  /* 0x0000000000007941 */ /* 0x000fea0003800200 */
.L_x_22599:
        /* <DEDUP_REMOVED lines=19> */
.L_x_22606:
        /* <DEDUP_REMOVED lines=13> */
.L_x_22608:
[----:B------:R-:W-:Y:S05]  /*95b0*/  BSYNC.RECONVERGENT B1 ;  /* 0x0000000000017941 */ /* 0x000fea0003800200 */
.L_x_22607:
        /* <DEDUP_REMOVED lines=43> */
.L_x_22605:
[----:B------:R-:W-:Y:S05]  /*9870*/  BSYNC.RECONVERGENT B0 ;  /* 0x0000000000007941 */ /* 0x000fea0003800200 */
.L_x_22604:
        /* <DEDUP_REMOVED lines=20> */
.L_x_22611:
        /* <DEDUP_REMOVED lines=13> */
.L_x_22613:
[----:B------:R-:W-:Y:S05]  /*9a90*/  BSYNC.RECONVERGENT B1 ;  /* 0x0000000000017941 */ /* 0x000fea0003800200 */
.L_x_22612:
        /* <DEDUP_REMOVED lines=43> */
.L_x_22610:
[----:B------:R-:W-:Y:S05]  /*9d50*/  BSYNC.RECONVERGENT B0 ;  /* 0x0000000000007941 */ /* 0x000fea0003800200 */
.L_x_22609:
        /* <DEDUP_REMOVED lines=19> */
.L_x_22616:
        /* <DEDUP_REMOVED lines=13> */
.L_x_22618:
[----:B------:R-:W-:Y:S05]  /*9f60*/  BSYNC.RECONVERGENT B1 ;  /* 0x0000000000017941 */ /* 0x000fea0003800200 */
.L_x_22617:
        /* <DEDUP_REMOVED lines=43> */
.L_x_22615:
[----:B------:R-:W-:Y:S05]  /*a220*/  BSYNC.RECONVERGENT B0 ;  /* 0x0000000000007941 */ /* 0x000fea0003800200 */
.L_x_22614:
        /* <DEDUP_REMOVED lines=20> */
.L_x_22621:
        /* <DEDUP_REMOVED lines=13> */
.L_x_22623:
[----:B------:R-:W-:Y:S05]  /*a440*/  BSYNC.RECONVERGENT B1 ;  /* 0x0000000000017941 */ /* 0x000fea0003800200 */
.L_x_22622:
        /* <DEDUP_REMOVED lines=43> */
.L_x_22620:
[----:B------:R-:W-:Y:S05]  /*a700*/  BSYNC.RECONVERGENT B0 ;  /* 0x0000000000007941 */ /* 0x000fea0003800200 */
.L_x_22619:
        /* <DEDUP_REMOVED lines=19> */
.L_x_22626:
        /* <DEDUP_REMOVED lines=13> */
.L_x_22628:
[----:B------:R-:W-:Y:S05]  /*a910*/  BSYNC.RECONVERGENT B1 ;  /* 0x0000000000017941 */ /* 0x000fea0003800200 */
.L_x_22627:
        /* <DEDUP_REMOVED lines=43> */
.L_x_22625:
[----:B------:R-:W-:Y:S05]  /*abd0*/  BSYNC.RECONVERGENT B0 ;  /* 0x0000000000007941 */ /* 0x000fea0003800200 */
.L_x_22624:
        /* <DEDUP_REMOVED lines=20> */
.L_x_22631:
        /* <DEDUP_REMOVED lines=15> */
.L_x_22633:
[----:B------:R-:W-:Y:S05]  /*ae10*/  BSYNC.RECONVERGENT B1 ;  /* 0x0000000000017941 */ /* 0x000fea0003800200 */
.L_x_22632:
        /* <DEDUP_REMOVED lines=43> */
.L_x_22630:
[----:B------:R-:W-:Y:S05]  /*b0d0*/  BSYNC.RECONVERGENT B0 ;  /* 0x0000000000007941 */ /* 0x000fea0003800200 */
.L_x_22629:
        /* <DEDUP_REMOVED lines=16> */
.L_x_22593:
        /* <DEDUP_REMOVED lines=43> */
.L_x_22637:
        /* <DEDUP_REMOVED lines=13> */
.L_x_22639:
[----:B------:R-:W-:Y:S05]  /*b560*/  BSYNC.RECONVERGENT B1 ;  /* 0x0000000000017941 */ /* 0x000fea0003800200 */
.L_x_22638:
        /* <DEDUP_REMOVED lines=42> */
.L_x_22636:
[----:B------:R-:W-:Y:S05]  /*b810*/  BSYNC.RECONVERGENT B0 ;  /* 0x0000000000007941 */ /* 0x000fea0003800200 */
.L_x_22635:
[----:B------:R-:W-:Y:S01]  /*b820*/  I2FP.F32.U32 R131, R132 ;  /* 0x0000008400837245 */ /* 0x000fe20000201000 */
[C---:B-----5:R-:W-:Y:S01]  /*b830*/  IMAD.U32 R133, R120.reuse, 0x10000, RZ ;  /* 0x0001000078857824 */ /* 0x060fe200078e00ff */
        /* <DEDUP_REMOVED lines=23> */
.L_x_22642:
        /* <DEDUP_REMOVED lines=13> */
.L_x_22644:
[----:B------:R-:W-:Y:S05]  /*ba80*/  BSYNC.RECONVERGENT B1 ;  /* 0x0000000000017941 */ /* 0x000fea0003800200 */
.L_x_22643:
        /* <DEDUP_REMOVED lines=43> */
.L_x_22641:
[----:B------:R-:W-:Y:S05]  /*bd40*/  BSYNC.RECONVERGENT B0 ;  /* 0x0000000000007941 */ /* 0x000fea0003800200 */
.L_x_22640:
        /* <DEDUP_REMOVED lines=22> */
.L_x_22647:
        /* <DEDUP_REMOVED lines=13> */
.L_x_22649:
[----:B------:R-:W-:Y:S05]  /*bf80*/  BSYNC.RECONVERGENT B1 ;  /* 0x0000000000017941 */ /* 0x000fea0003800200 */
.L_x_22648:
        /* <DEDUP_REMOVED lines=43> */
.L_x_22646:
[----:B------:R-:W-:Y:S05]  /*c240*/  BSYNC.RECONVERGENT B0 ;  /* 0x0000000000007941 */ /* 0x000fea0003800200 */
.L_x_22645:
        /* <DEDUP_REMOVED lines=23> */
.L_x_22652:
        /* <DEDUP_REMOVED lines=13> */
.L_x_22654:
[----:B------:R-:W-:Y:S05]  /*c490*/  BSYNC.RECONVERGENT B1 ;  /* 0x0000000000017941 */ /* 0x000fea0003800200 */
.L_x_22653:
        /* <DEDUP_REMOVED lines=43> */
.L_x_22651:
[----:B------:R-:W-:Y:S05]  /*c750*/  BSYNC.RECONVERGENT B0 ;  /* 0x0000000000007941 */ /* 0x000fea0003800200 */
.L_x_22650:
        /* <DEDUP_REMOVED lines=22> */
.L_x_22657:
        /* <DEDUP_REMOVED lines=13> */
.L_x_22659:
[----:B------:R-:W-:Y:S05]  /*c990*/  BSYNC.RECONVERGENT B1 ;  /* 0x0000000000017941 */ /* 0x000fea0003800200 */
.L_x_22658:
        /* <DEDUP_REMOVED lines=43> */
.L_x_22656:
[----:B------:R-:W-:Y:S05]  /*cc50*/  BSYNC.RECONVERGENT B0 ;  /* 0x0000000000007941 */ /* 0x000fea0003800200 */
.L_x_22655:
        /* <DEDUP_REMOVED lines=23> */
.L_x_22662:
        /* <DEDUP_REMOVED lines=13> */
.L_x_22664:
[----:B------:R-:W-:Y:S05]  /*cea0*/  BSYNC.RECONVERGENT B1 ;  /* 0x0000000000017941 */ /* 0x000fea0003800200 */
.L_x_22663:
        /* <DEDUP_REMOVED lines=43> */
.L_x_22661:
[----:B------:R-:W-:Y:S05]  /*d160*/  BSYNC.RECONVERGENT B0 ;  /* 0x0000000000007941 */ /* 0x000fea0003800200 */
.L_x_22660:
        /* <DEDUP_REMOVED lines=22> */
.L_x_22667:
        /* <DEDUP_REMOVED lines=13> */
.L_x_22669:
[----:B------:R-:W-:Y:S05]  /*d3a0*/  BSYNC.RECONVERGENT B1 ;  /* 0x0000000000017941 */ /* 0x000fea0003800200 */
.L_x_22668:
        /* <DEDUP_REMOVED lines=43> */
.L_x_22666:
[----:B------:R-:W-:Y:S05]  /*d660*/  BSYNC.RECONVERGENT B0 ;  /* 0x0000000000007941 */ /* 0x000fea0003800200 */
.L_x_22665:
        /* <DEDUP_REMOVED lines=23> */
.L_x_22672:
        /* <DEDUP_REMOVED lines=15> */
.L_x_22674:
[----:B------:R-:W-:Y:S05]  /*d8d0*/  BSYNC.RECONVERGENT B1 ;  /* 0x0000000000017941 */ /* 0x000fea0003800200 */
.L_x_22673:
        /* <DEDUP_REMOVED lines=43> */
.L_x_22671:
[----:B------:R-:W-:Y:S05]  /*db90*/  BSYNC.RECONVERGENT B0 ;  /* 0x0000000000007941 */ /* 0x000fea0003800200 */
.L_x_22670:
        /* <DEDUP_REMOVED lines=10> */
.L_x_22634:
        /* <DEDUP_REMOVED lines=16> */
.L_x_22678:
        /* <DEDUP_REMOVED lines=13> */
.L_x_22680:
[----:B------:R-:W-:Y:S05]  /*de10*/  BSYNC.RECONVERGENT B1 ;  /* 0x0000000000017941 */ /* 0x000fea0003800200 */
.L_x_22679:
        /* <DEDUP_REMOVED lines=40> */
[----:B------:R-:W-:Y:S01]  /*e0a0*/  LOP3.LUT R160, R172, R118, R137, 0x96, !PT ;  /* 0x00000076aca07212 */ /* 0x000fe200078e9689 */
[----:B------:R-:W-:-:S07]  /*e0b0*/  IMAD.MOV.U32 R118, RZ, RZ, RZ ;  /* 0x000000ffff767224 */ /* 0x000fce00078e00ff */
.L_x_22677:
[----:B------:R-:W-:Y:S05]  /*e0c0*/  BSYNC.RECONVERGENT B0 ;  /* 0x0000000000007941 */ /* 0x000fea0003800200 */
.L_x_22676:
[----:B------:R-:W-:Y:S01]  /*e0d0*/  I2FP.F32.U32 R117, R116 ;  /* 0x0000007400757245 */ /* 0x000fe20000201000 */
[----:B------:R-:W-:Y:S01]  /*e0e0*/  BSSY.RECONVERGENT B0, `(.L_x_22681) ;  /* 0x000004e000007945 */ /* 0x000fe20003800200 */
[----:B------:R-:W-:Y:S01]  /*e0f0*/  ISETP.NE.AND P0, PT, R118, 0x1, PT ;  /* 0x000000017600780c */ /* 0x000fe20003f05270 */
[----:B------:R-:W-:Y:S01]  /*e100*/  IMAD.MOV.U32 R124, RZ, RZ, 0x2 ;  /* 0x00000002ff7c7424 */ /* 0x000fe200078e00ff */
[C---:B-----5:R-:W-:Y:S01]  /*e110*/  SHF.L.U32 R119, R120.reuse, 0x10, RZ ;  /* 0x0000001078777819 */ /* 0x060fe200000006ff */
        /* <DEDUP_REMOVED lines=17> */
.L_x_22683:
        /* <DEDUP_REMOVED lines=13> */
.L_x_22685:
[----:B------:R-:W-:Y:S05]  /*e300*/  BSYNC.RECONVERGENT B1 ;  /* 0x0000000000017941 */ /* 0x000fea0003800200 */
.L_x_22684:
        /* <DEDUP_REMOVED lines=43> */
.L_x_22682:
[----:B------:R-:W-:Y:S05]  /*e5c0*/  BSYNC.RECONVERGENT B0 ;  /* 0x0000000000007941 */ /* 0x000fea0003800200 */
.L_x_22681:
[----:B------:R-:W-:Y:S01]  /*e5d0*/  ISETP.NE.AND P1, PT, R124, 0x1, PT ;  /* 0x000000017c00780c */ /* 0x000fe20003f25270 */
[----:B------:R-:W-:Y:S01]  /*e5e0*/  BSSY.RECONVERGENT B0, `(.L_x_22686) ;  /* 0x000004b000007945 */ /* 0x000fe20003800200 */
[----:B------:R-:W-:Y:S01]  /*e5f0*/  I2FP.F32.U32 R117, R117 ;  /* 0x0000007500757245 */ /* 0x000fe20000201000 */
[----:B------:R-:W-:Y:S01]  /*e600*/  IMAD.MOV.U32 R126, RZ, RZ, 0x2 ;  /* 0x00000002ff7e7424 */ /* 0x000fe200078e00ff */
[----:B------:R-:W-:-:S03]  /*e610*/  SHF.L.U32 R119, R120, 0x10, RZ ;  /* 0x0000001078777819 */ /* 0x000fc600000006ff */
[----:B------:R-:W-:Y:S02]  /*e620*/  FFMA.FTZ R117, R117, R0, 1.1641532182693481445e-10 ;  /* 0x2f00000075757423 */ /* 0x000fe40000010000 */
[----:B------:R-:W-:Y:S01]  /*e630*/  FMUL.FTZ R118, R119, R182 ;  /* 0x000000b677767220 */ /* 0x000fe20000410000 */
[----:B------:R-:W-:Y:S02]  /*e640*/  IMAD.MOV.U32 R119, RZ, RZ, R156 ;  /* 0x000000ffff777224 */ /* 0x000fe400078e009c */
        /* <DEDUP_REMOVED lines=11> */
.L_x_22688:
        /* <DEDUP_REMOVED lines=13> */
.L_x_22690:
[----:B------:R-:W-:Y:S05]  /*e7d0*/  BSYNC.RECONVERGENT B1 ;  /* 0x0000000000017941 */ /* 0x000fea0003800200 */
.L_x_22689:
        /* <DEDUP_REMOVED lines=43> */
.L_x_22687:
[----:B------:R-:W-:Y:S05]  /*ea90*/  BSYNC.RECONVERGENT B0 ;  /* 0x0000000000007941 */ /* 0x000fea0003800200 */
.L_x_22686:
        /* <DEDUP_REMOVED lines=20> */
.L_x_22693:
        /* <DEDUP_REMOVED lines=13> */
.L_x_22695:
[----:B------:R-:W-:Y:S05]  /*ecb0*/  BSYNC.RECONVERGENT B1 ;  /* 0x0000000000017941 */ /* 0x000fea0003800200 */
.L_x_22694:
        /* <DEDUP_REMOVED lines=43> */
.L_x_22692:
[----:B------:R-:W-:Y:S05]  /*ef70*/  BSYNC.RECONVERGENT B0 ;  /* 0x0000000000007941 */ /* 0x000fea0003800200 */
.L_x_22691:
[----:B------:R-:W-:Y:S01]  /*ef80*/  ISETP.NE.AND P3, PT, R124, 0x1, PT ;  /* 0x000000017c00780c */ /* 0x000fe20003f65270 */
[----:B------:R-:W-:Y:S01]  /*ef90*/  BSSY.RECONVERGENT B0, `(.L_x_22696) ;  /* 0x000004b000007945 */ /* 0x000fe20003800200 */
[----:B------:R-:W-:Y:S01]  /*efa0*/  I2FP.F32.U32 R121, R120 ;  /* 0x0000007800797245 */ /* 0x000fe20000201000 */
[----:B------:R-:W-:Y:S01]  /*efb0*/  IMAD.MOV.U32 R126, RZ, RZ, 0x2 ;  /* 0x00000002ff7e7424 */ /* 0x000fe200078e00ff */
[----:B------:R-:W-:-:S03]  /*efc0*/  SHF.L.U32 R119, R119, 0x10, RZ ;  /* 0x0000001077777819 */ /* 0x000fc600000006ff */
        /* <DEDUP_REMOVED lines=14> */
.L_x_22698:
        /* <DEDUP_REMOVED lines=13> */
.L_x_22700:
[----:B------:R-:W-:Y:S05]  /*f180*/  BSYNC.RECONVERGENT B1 ;  /* 0x0000000000017941 */ /* 0x000fea0003800200 */
.L_x_22699:
        /* <DEDUP_REMOVED lines=43> */
.L_x_22697:
[----:B------:R-:W-:Y:S05]  /*f440*/  BSYNC.RECONVERGENT B0 ;  /* 0x0000000000007941 */ /* 0x000fea0003800200 */
.L_x_22696:
        /* <DEDUP_REMOVED lines=20> */
.L_x_22703:
        /* <DEDUP_REMOVED lines=13> */
.L_x_22705:
[----:B------:R-:W-:Y:S05]  /*f660*/  BSYNC.RECONVERGENT B1 ;  /* 0x0000000000017941 */ /* 0x000fea0003800200 */
.L_x_22704:
        /* <DEDUP_REMOVED lines=43> */
.L_x_22702:
[----:B------:R-:W-:Y:S05]  /*f920*/  BSYNC.RECONVERGENT B0 ;  /* 0x0000000000007941 */ /* 0x000fea0003800200 */
.L_x_22701:
        /* <DEDUP_REMOVED lines=19> */
.L_x_22708:
        /* <DEDUP_REMOVED lines=13> */
.L_x_22710:
[----:B------:R-:W-:Y:S05]  /*fb30*/  BSYNC.RECONVERGENT B1 ;  /* 0x0000000000017941 */ /* 0x000fea0003800200 */
.L_x_22709:
        /* <DEDUP_REMOVED lines=43> */
.L_x_22707:
[----:B------:R-:W-:Y:S05]  /*fdf0*/  BSYNC.RECONVERGENT B0 ;  /* 0x0000000000007941 */ /* 0x000fea0003800200 */
.L_x_22706:
        /* <DEDUP_REMOVED lines=20> */
.L_x_22713:
        /* <DEDUP_REMOVED lines=15> */
.L_x_22715:
[----:B------:R-:W-:Y:S05]  /*10030*/  BSYNC.RECONVERGENT B1 ;  /* 0x0000000000017941 */ /* 0x000fea0003800200 */
.L_x_22714:
        /* <DEDUP_REMOVED lines=43> */
.L_x_22712:
[----:B------:R-:W-:Y:S05]  /*102f0*/  BSYNC.RECONVERGENT B0 ;  /* 0x0000000000007941 */ /* 0x000fea0003800200 */
.L_x_22711:
        /* <DEDUP_REMOVED lines=16> */
.L_x_22675:
        /* <DEDUP_REMOVED lines=43> */
.L_x_22719:
        /* <DEDUP_REMOVED lines=13> */
.L_x_22721:
[----:B------:R-:W-:Y:S05]  /*10780*/  BSYNC.RECONVERGENT B1 ;  /* 0x0000000000017941 */ /* 0x000fea0003800200 */
.L_x_22720:
        /* <DEDUP_REMOVED lines=42> */
.L_x_22718:
[----:B------:R-:W-:Y:S05]  /*10a30*/  BSYNC.RECONVERGENT B0 ;  /* 0x0000000000007941 */ /* 0x000fea0003800200 */
.L_x_22717:
[----:B------:R-:W-:Y:S01]  /*10a40*/  I2FP.F32.U32 R139, R144 ;  /* 0x00000090008b7245 */ /* 0x000fe20000201000 */
[----:B------:R-:W-:Y:S01]  /*10a50*/  BSSY.RECONVERGENT B0, `(.L_x_22722) ;  /* 0x0000051000007945 */ /* 0x000fe20003800200 */
[C---:B-----5:R-:W-:Y:S01]  /*10a60*/  SHF.L.U32 R145, R128.reuse, 0x10, RZ ;  /* 0x0000001080917819 */ /* 0x060fe200000006ff */
[----:B------:R-:W-:Y:S01]  /*10a70*/  IMAD.MOV.U32 R138, RZ, RZ, 0x2 ;  /* 0x00000002ff8a7424 */ /* 0x000fe200078e00ff */
[----:B------:R-:W-:Y:S01]  /*10a80*/  ISETP.NE.AND P1, PT, R137, 0x1, PT ;  /* 0x000000018900780c */ /* 0x000fe20003f25270 */
[----:B------:R-:W-:Y:S01]  /*10a90*/  FFMA.FTZ R139, R139, R0, 1.1641532182693481445e-10 ;  /* 0x2f0000008b8b7423 */ /* 0x000fe20000010000 */
[----:B------:R-:W-:Y:S01]  /*10aa0*/  LOP3.LUT R185, R185, 0xfffffffd, RZ, 0xc0, !PT ;  /* 0xfffffffdb9b97812 */ /* 0x000fe200078ec0ff */
[----:B------:R-:W-:Y:S01]  /*10ab0*/  FMUL.FTZ R136, R145, R182 ;  /* 0x000000b691887220 */ /* 0x000fe20000410000 */
[----:B------:R-:W-:Y:S02]  /*10ac0*/  PRMT R128, R128, 0x7632, R128 ;  /* 0x0000763280807816 */ /* 0x000fe40000000080 */
[----:B------:R-:W-:Y:S01]  /*10ad0*/  FSETP.GTU.FTZ.AND P0, PT, R139, R184, PT ;  /* 0x000000b88b00720b */ /* 0x000fe20003f1c000 */
[----:B------:R-:W-:-:S05]  /*10ae0*/  FMUL.FTZ R136, R136, R183 ;  /* 0x000000b788887220 */ /* 0x000fca0000410000 */
        /* <DEDUP_REMOVED lines=14> */
.L_x_22724:
        /* <DEDUP_REMOVED lines=13> */
.L_x_22726:
[----:B------:R-:W-:Y:S05]  /*10ca0*/  BSYNC.RECONVERGENT B1 ;  /* 0x0000000000017941 */ /* 0x000fea0003800200 */
.L_x_22725:
        /* <DEDUP_REMOVED lines=43> */
.L_x_22723:
[----:B------:R-:W-:Y:S05]  /*10f60*/  BSYNC.RECONVERGENT B0 ;  /* 0x0000000000007941 */ /* 0x000fea0003800200 */
.L_x_22722:
        /* <DEDUP_REMOVED lines=22> */
.L_x_22729:
        /* <DEDUP_REMOVED lines=13> */
.L_x_22731:
[----:B------:R-:W-:Y:S05]  /*111a0*/  BSYNC.RECONVERGENT B1 ;  /* 0x0000000000017941 */ /* 0x000fea0003800200 */
.L_x_22730:
        /* <DEDUP_REMOVED lines=43> */
.L_x_22728:
[----:B------:R-:W-:Y:S05]  /*11460*/  BSYNC.RECONVERGENT B0 ;  /* 0x0000000000007941 */ /* 0x000fea0003800200 */
.L_x_22727:
        /* <DEDUP_REMOVED lines=23> */
.L_x_22734:
        /* <DEDUP_REMOVED lines=13> */
.L_x_22736:
[----:B------:R-:W-:Y:S05]  /*116b0*/  BSYNC.RECONVERGENT B1 ;  /* 0x0000000000017941 */ /* 0x000fea0003800200 */
.L_x_22735:
        /* <DEDUP_REMOVED lines=43> */
.L_x_22733:
[----:B------:R-:W-:Y:S05]  /*11970*/  BSYNC.RECONVERGENT B0 ;  /* 0x0000000000007941 */ /* 0x000fea0003800200 */
.L_x_22732:
        /* <DEDUP_REMOVED lines=22> */
.L_x_22739:
        /* <DEDUP_REMOVED lines=13> */
.L_x_22741:
[----:B------:R-:W-:Y:S05]  /*11bb0*/  BSYNC.RECONVERGENT B1 ;  /* 0x0000000000017941 */ /* 0x000fea0003800200 */
.L_x_22740:
        /* <DEDUP_REMOVED lines=43> */
.L_x_22738:
[----:B------:R-:W-:Y:S05]  /*11e70*/  BSYNC.RECONVERGENT B0 ;  /* 0x0000000000007941 */ /* 0x000fea0003800200 */
.L_x_22737:
        /* <DEDUP_REMOVED lines=23> */
.L_x_22744:
        /* <DEDUP_REMOVED lines=13> */
.L_x_22746:
[----:B------:R-:W-:Y:S05]  /*120c0*/  BSYNC.RECONVERGENT B1 ;  /* 0x0000000000017941 */ /* 0x000fea0003800200 */
.L_x_22745:
        /* <DEDUP_REMOVED lines=43> */
.L_x_22743:
[----:B------:R-:W-:Y:S05]  /*12380*/  BSYNC.RECONVERGENT B0 ;  /* 0x0000000000007941 */ /* 0x000fea0003800200 */
.L_x_22742:
        /* <DEDUP_REMOVED lines=22> */
.L_x_22749:
        /* <DEDUP_REMOVED lines=13> */
.L_x_22751:
[----:B------:R-:W-:Y:S05]  /*125c0*/  BSYNC.RECONVERGENT B1 ;  /* 0x0000000000017941 */ /* 0x000fea0003800200 */
.L_x_22750:
        /* <DEDUP_REMOVED lines=43> */
.L_x_22748:
[----:B------:R-:W-:Y:S05]  /*12880*/  BSYNC.RECONVERGENT B0 ;  /* 0x0000000000007941 */ /* 0x000fea0003800200 */
.L_x_22747:
        /* <DEDUP_REMOVED lines=23> */
.L_x_22754:
        /* <DEDUP_REMOVED lines=15> */
.L_x_22756:
[----:B------:R-:W-:Y:S05]  /*12af0*/  BSYNC.RECONVERGENT B1 ;  /* 0x0000000000017941 */ /* 0x000fea0003800200 */
.L_x_22755:
        /* <DEDUP_REMOVED lines=43> */
.L_x_22753:
[----:B------:R-:W-:Y:S05]  /*12db0*/  BSYNC.RECONVERGENT B0 ;  /* 0x0000000000007941 */ /* 0x000fea0003800200 */
.L_x_22752:
        /* <DEDUP_REMOVED lines=10> */
.L_x_22716:
        /* <DEDUP_REMOVED lines=16> */
.L_x_22760:
        /* <DEDUP_REMOVED lines=13> */
.L_x_22762:
[----:B------:R-:W-:Y:S05]  /*13030*/  BSYNC.RECONVERGENT B1 ;  /* 0x0000000000017941 */ /* 0x000fea0003800200 */
.L_x_22761:
        /* <DEDUP_REMOVED lines=42> */
.L_x_22759:
[----:B------:R-:W-:Y:S05]  /*132e0*/  BSYNC.RECONVERGENT B0 ;  /* 0x0000000000007941 */ /* 0x000fea0003800200 */
.L_x_22758:
        /* <DEDUP_REMOVED lines=22> */
.L_x_22765:
        /* <DEDUP_REMOVED lines=13> */
.L_x_22767:
[----:B------:R-:W-:Y:S05]  /*13520*/  BSYNC.RECONVERGENT B1 ;  /* 0x0000000000017941 */ /* 0x000fea0003800200 */
.L_x_22766:
        /* <DEDUP_REMOVED lines=43> */
.L_x_22764:
[----:B------:R-:W-:Y:S05]  /*137e0*/  BSYNC.RECONVERGENT B0 ;  /* 0x0000000000007941 */ /* 0x000fea0003800200 */
.L_x_22763:
[----:B------:R-:W-:Y:S01]  /*137f0*/  ISETP.NE.AND P1, PT, R132, 0x1, PT ;  /* 0x000000018400780c */ /* 0x000fe20003f25270 */
[----:B------:R-:W-:Y:S01]  /*13800*/  IMAD.U32 R127, R128, 0x10000, RZ ;  /* 0x00010000807f7824 */ /* 0x000fe200078e00ff */
[----:B------:R-:W-:Y:S01]  /*13810*/  I2FP.F32.U32 R125, R125 ;  /* 0x0000007d007d7245 */ /* 0x000fe20000201000 */
[----:B------:R-:W-:Y:S01]  /*13820*/  BSSY.RECONVERGENT B0, `(.L_x_22768) ;  /* 0x0000049000007945 */ /* 0x000fe20003800200 */
[----:B------:R-:W-:Y:S02]  /*13830*/  HFMA2 R134, -RZ, RZ, 0, 1.1920928955078125e-07 ;  /* 0x00000002ff867431 */ /* 0x000fe400000001ff */
[----:B------:R-:W-:Y:S01]  /*13840*/  FMUL.FTZ R126, R127, R182 ;  /* 0x000000b67f7e7220 */ /* 0x000fe20000410000 */
[----:B------:R-:W-:Y:S02]  /*13850*/  IMAD.MOV.U32 R127, RZ, RZ, R156 ;  /* 0x000000ffff7f7224 */ /* 0x000fe400078e009c */
        /* <DEDUP_REMOVED lines=12> */
.L_x_22770:
        /* <DEDUP_REMOVED lines=13> */
.L_x_22772:
[----:B------:R-:W-:Y:S05]  /*139f0*/  BSYNC.RECONVERGENT B1 ;  /* 0x0000000000017941 */ /* 0x000fea0003800200 */
.L_x_22771:
        /* <DEDUP_REMOVED lines=43> */
.L_x_22769:
[----:B------:R-:W-:Y:S05]  /*13cb0*/  BSYNC.RECONVERGENT B0 ;  /* 0x0000000000007941 */ /* 0x000fea0003800200 */
.L_x_22768:
        /* <DEDUP_REMOVED lines=20> */
.L_x_22775:
        /* <DEDUP_REMOVED lines=13> */
.L_x_22777:
[----:B------:R-:W-:Y:S05]  /*13ed0*/  BSYNC.RECONVERGENT B1 ;  /* 0x0000000000017941 */ /* 0x000fea0003800200 */
.L_x_22776:
        /* <DEDUP_REMOVED lines=41> */
[----:B------:R-:W-:Y:S01]  /*14170*/  IMAD.MOV.U32 R128, RZ, RZ, R150 ;  /* 0x000000ffff807224 */ /* 0x000fe200078e0096 */
[----:B------:R-:W-:-:S07]  /*14180*/  MOV R150, R134 ;  /* 0x0000008600967202 */ /* 0x000fce0000000f00 */
.L_x_22774:
[----:B------:R-:W-:Y:S05]  /*14190*/  BSYNC.RECONVERGENT B0 ;  /* 0x0000000000007941 */ /* 0x000fea0003800200 */
.L_x_22773:
        /* <DEDUP_REMOVED lines=19> */
.L_x_22780:
        /* <DEDUP_REMOVED lines=13> */
.L_x_22782:
[----:B------:R-:W-:Y:S05]  /*143a0*/  BSYNC.RECONVERGENT B1 ;  /* 0x0000000000017941 */ /* 0x000fea0003800200 */
.L_x_22781:
        /* <DEDUP_REMOVED lines=43> */
.L_x_22779:
[----:B------:R-:W-:Y:S05]  /*14660*/  BSYNC.RECONVERGENT B0 ;  /* 0x0000000000007941 */ /* 0x000fea0003800200 */
.L_x_22778:
        /* <DEDUP_REMOVED lines=20> */
.L_x_22785:
        /* <DEDUP_REMOVED lines=13> */
.L_x_22787:
[----:B------:R-:W-:Y:S05]  /*14880*/  BSYNC.RECONVERGENT B1 ;  /* 0x0000000000017941 */ /* 0x000fea0003800200 */
.L_x_22786:
        /* <DEDUP_REMOVED lines=43> */
.L_x_22784:
[----:B------:R-:W-:Y:S05]  /*14b40*/  BSYNC.RECONVERGENT B0 ;  /* 0x0000000000007941 */ /* 0x000fea0003800200 */
.L_x_22783:
        /* <DEDUP_REMOVED lines=19> */
.L_x_22790:
        /* <DEDUP_REMOVED lines=13> */
.L_x_22792:
[----:B------:R-:W-:Y:S05]  /*14d50*/  BSYNC.RECONVERGENT B1 ;  /* 0x0000000000017941 */ /* 0x000fea0003800200 */
.L_x_22791:
        /* <DEDUP_REMOVED lines=43> */
.L_x_22789:
[----:B------:R-:W-:Y:S05]  /*15010*/  BSYNC.RECONVERGENT B0 ;  /* 0x0000000000007941 */ /* 0x000fea0003800200 */
.L_x_22788:
        /* <DEDUP_REMOVED lines=20> */
.L_x_22795:
        /* <DEDUP_REMOVED lines=15> */
.L_x_22797:
[----:B------:R-:W-:Y:S05]  /*15250*/  BSYNC.RECONVERGENT B1 ;  /* 0x0000000000017941 */ /* 0x000fea0003800200 */
.L_x_22796:
        /* <DEDUP_REMOVED lines=43> */
.L_x_22794:
[----:B------:R-:W-:Y:S05]  /*15510*/  BSYNC.RECONVERGENT B0 ;  /* 0x0000000000007941 */ /* 0x000fea0003800200 */
.L_x_22793:
        /* <DEDUP_REMOVED lines=16> */
.L_x_22757:
        /* <DEDUP_REMOVED lines=43> */
.L_x_22801:
        /* <DEDUP_REMOVED lines=13> */
.L_x_22803:
[----:B------:R-:W-:Y:S05]  /*159a0*/  BSYNC.RECONVERGENT B1 ;  /* 0x0000000000017941 */ /* 0x000fea0003800200 */
.L_x_22802:
        /* <DEDUP_REMOVED lines=43> */
.L_x_22800:
[----:B------:R-:W-:Y:S05]  /*15c60*/  BSYNC.RECONVERGENT B0 ;  /* 0x0000000000007941 */ /* 0x000fea0003800200 */
.L_x_22799:
        /* <DEDUP_REMOVED lines=25> */
.L_x_22806:
        /* <DEDUP_REMOVED lines=13> */
.L_x_22808:
[----:B------:R-:W-:Y:S05]  /*15ed0*/  BSYNC.RECONVERGENT B1 ;  /* 0x0000000000017941 */ /* 0x000fea0003800200 */
.L_x_22807:
        /* <DEDUP_REMOVED lines=43> */
.L_x_22805:
[----:B------:R-:W-:Y:S05]  /*16190*/  BSYNC.RECONVERGENT B0 ;  /* 0x0000000000007941 */ /* 0x000fea0003800200 */
.L_x_22804:
        /* <DEDUP_REMOVED lines=22> */
.L_x_22811:
        /* <DEDUP_REMOVED lines=13> */
.L_x_22813:
[----:B------:R-:W-:Y:S05]  /*163d0*/  BSYNC.RECONVERGENT B1 ;  /* 0x0000000000017941 */ /* 0x000fea0003800200 */
.L_x_22812:
        /* <DEDUP_REMOVED lines=43> */
.L_x_22810:
[----:B------:R-:W-:Y:S05]  /*16690*/  BSYNC.RECONVERGENT B0 ;  /* 0x0000000000007941 */ /* 0x000fea0003800200 */
.L_x_22809:
        /* <DEDUP_REMOVED lines=23> */
.L_x_22816:
        /* <DEDUP_REMOVED lines=13> */
.L_x_22818:
[----:B------:R-:W-:Y:S05]  /*168e0*/  BSYNC.RECONVERGENT B1 ;  /* 0x0000000000017941 */ /* 0x000fea0003800200 */
.L_x_22817:
        /* <DEDUP_REMOVED lines=43> */
.L_x_22815:
[----:B------:R-:W-:Y:S05]  /*16ba0*/  BSYNC.RECONVERGENT B0 ;  /* 0x0000000000007941 */ /* 0x000fea0003800200 */
.L_x_22814:
        /* <DEDUP_REMOVED lines=22> */
.L_x_22821:
        /* <DEDUP_REMOVED lines=13> */
.L_x_22823:
[----:B------:R-:W-:Y:S05]  /*16de0*/  BSYNC.RECONVERGENT B1 ;  /* 0x0000000000017941 */ /* 0x000fea0003800200 */
.L_x_22822:
        /* <DEDUP_REMOVED lines=43> */
.L_x_22820:
[----:B------:R-:W-:Y:S05]  /*170a0*/  BSYNC.RECONVERGENT B0 ;  /* 0x0000000000007941 */ /* 0x000fea0003800200 */
.L_x_22819:
        /* <DEDUP_REMOVED lines=23> */
.L_x_22826:
        /* <DEDUP_REMOVED lines=13> */
.L_x_22828:
[----:B------:R-:W-:Y:S05]  /*172f0*/  BSYNC.RECONVERGENT B1 ;  /* 0x0000000000017941 */ /* 0x000fea0003800200 */
.L_x_22827:
        /* <DEDUP_REMOVED lines=43> */
.L_x_22825:
[----:B------:R-:W-:Y:S05]  /*175b0*/  BSYNC.RECONVERGENT B0 ;  /* 0x0000000000007941 */ /* 0x000fea0003800200 */
.L_x_22824:
        /* <DEDUP_REMOVED lines=22> */
.L_x_22831:
        /* <DEDUP_REMOVED lines=13> */
.L_x_22833:
[----:B------:R-:W-:Y:S05]  /*177f0*/  BSYNC.RECONVERGENT B1 ;  /* 0x0000000000017941 */ /* 0x000fea0003800200 */
.L_x_22832:
        /* <DEDUP_REMOVED lines=43> */
.L_x_22830:
[----:B------:R-:W-:Y:S05]  /*17ab0*/  BSYNC.RECONVERGENT B0 ;  /* 0x0000000000007941 */ /* 0x000fea0003800200 */
.L_x_22829:
        /* <DEDUP_REMOVED lines=23> */
.L_x_22836:
        /* <DEDUP_REMOVED lines=15> */
.L_x_22838:
[----:B------:R-:W-:Y:S05]  /*17d20*/  BSYNC.RECONVERGENT B1 ;  /* 0x0000000000017941 */ /* 0x000fea0003800200 */
.L_x_22837:
        /* <DEDUP_REMOVED lines=43> */
.L_x_22835:
[----:B------:R-:W-:Y:S05]  /*17fe0*/  BSYNC.RECONVERGENT B0 ;  /* 0x0000000000007941 */ /* 0x000fea0003800200 */
.L_x_22834:
        /* <DEDUP_REMOVED lines=10> */
.L_x_22798:
        /* <DEDUP_REMOVED lines=16> */
.L_x_22842:
        /* <DEDUP_REMOVED lines=13> */
.L_x_22844:
[----:B------:R-:W-:Y:S05]  /*18260*/  BSYNC.RECONVERGENT B1 ;  /* 0x0000000000017941 */ /* 0x000fea0003800200 */
.L_x_22843:
        /* <DEDUP_REMOVED lines=41> */
[----:B------:R-:W-:Y:S01]  /*18500*/  IMAD.MOV.U32 R132, RZ, RZ, R150 ;  /* 0x000000ffff847224 */ /* 0x000fe200078e0096 */
[----:B------:R-:W-:-:S07]  /*18510*/  MOV R190, R144 ;  /* 0x0000009000be7202 */ /* 0x000fce0000000f00 */
.L_x_22841:
[----:B------:R-:W-:Y:S05]  /*18520*/  BSYNC.RECONVERGENT B0 ;  /* 0x0000000000007941 */ /* 0x000fea0003800200 */
.L_x_22840:
        /* <DEDUP_REMOVED lines=22> */
.L_x_22847:
        /* <DEDUP_REMOVED lines=13> */
.L_x_22849:
[----:B------:R-:W-:Y:S05]  /*18760*/  BSYNC.RECONVERGENT B1 ;  /* 0x0000000000017941 */ /* 0x000fea0003800200 */
.L_x_22848:
        /* <DEDUP_REMOVED lines=43> */
.L_x_22846:
[----:B------:R-:W-:Y:S05]  /*18a20*/  BSYNC.RECONVERGENT B0 ;  /* 0x0000000000007941 */ /* 0x000fea0003800200 */
.L_x_22845:
[----:B------:R-:W-:Y:S01]  /*18a30*/  ISETP.NE.AND P1, PT, R144, 0x1, PT ;  /* 0x000000019000780c */ /* 0x000fe20003f25270 */
[----:B------:R-:W-:Y:S01]  /*18a40*/  IMAD.U32 R135, R136, 0x10000, RZ ;  /* 0x0001000088877824 */ /* 0x000fe200078e00ff */
[----:B------:R-:W-:Y:S01]  /*18a50*/  I2FP.F32.U32 R133, R133 ;  /* 0x0000008500857245 */ /* 0x000fe20000201000 */
[----:B------:R-:W-:Y:S01]  /*18a60*/  BSSY.RECONVERGENT B0, `(.L_x_22850) ;  /* 0x0000049000007945 */ /* 0x000fe20003800200 */
[----:B------:R-:W-:Y:S01]  /*18a70*/  MOV R146, 0x2 ;  /* 0x0000000200927802 */ /* 0x000fe20000000f00 */
        /* <DEDUP_REMOVED lines=14> */
.L_x_22852:
        /* <DEDUP_REMOVED lines=13> */
.L_x_22854:
[----:B------:R-:W-:Y:S05]  /*18c30*/  BSYNC.RECONVERGENT B1 ;  /* 0x0000000000017941 */ /* 0x000fea0003800200 */
.L_x_22853:
        /* <DEDUP_REMOVED lines=43> */
.L_x_22851:
[----:B------:R-:W-:Y:S05]  /*18ef0*/  BSYNC.RECONVERGENT B0 ;  /* 0x0000000000007941 */ /* 0x000fea0003800200 */
.L_x_22850:
        /* <DEDUP_REMOVED lines=20> */
.L_x_22857:
        /* <DEDUP_REMOVED lines=13> */
.L_x_22859:
[----:B------:R-:W-:Y:S05]  /*19110*/  BSYNC.RECONVERGENT B1 ;  /* 0x0000000000017941 */ /* 0x000fea0003800200 */
.L_x_22858:
        /* <DEDUP_REMOVED lines=43> */
.L_x_22856:
[----:B------:R-:W-:Y:S05]  /*193d0*/  BSYNC.RECONVERGENT B0 ;  /* 0x0000000000007941 */ /* 0x000fea0003800200 */
.L_x_22855:
        /* <DEDUP_REMOVED lines=19> */
.L_x_22862:
        /* <DEDUP_REMOVED lines=13> */
.L_x_22864:
[----:B------:R-:W-:Y:S05]  /*195e0*/  BSYNC.RECONVERGENT B1 ;  /* 0x0000000000017941 */ /* 0x000fea0003800200 */
.L_x_22863:
        /* <DEDUP_REMOVED lines=43> */
.L_x_22861:
[----:B------:R-:W-:Y:S05]  /*198a0*/  BSYNC.RECONVERGENT B0 ;  /* 0x0000000000007941 */ /* 0x000fea0003800200 */
.L_x_22860:
        /* <DEDUP_REMOVED lines=20> */
.L_x_22867:
        /* <DEDUP_REMOVED lines=13> */
.L_x_22869:
[----:B------:R-:W-:Y:S05]  /*19ac0*/  BSYNC.RECONVERGENT B1 ;  /* 0x0000000000017941 */ /* 0x000fea0003800200 */
.L_x_22868:
        /* <DEDUP_REMOVED lines=43> */
.L_x_22866:
[----:B------:R-:W-:Y:S05]  /*19d80*/  BSYNC.RECONVERGENT B0 ;  /* 0x0000000000007941 */ /* 0x000fea0003800200 */
.L_x_22865:
        /* <DEDUP_REMOVED lines=19> */
.L_x_22872:
        /* <DEDUP_REMOVED lines=13> */
.L_x_22874:
[----:B------:R-:W-:Y:S05]  /*19f90*/  BSYNC.RECONVERGENT B1 ;  /* 0x0000000000017941 */ /* 0x000fea0003800200 */
.L_x_22873:
        /* <DEDUP_REMOVED lines=43> */
.L_x_22871:
[----:B------:R-:W-:Y:S05]  /*1a250*/  BSYNC.RECONVERGENT B0 ;  /* 0x0000000000007941 */ /* 0x000fea0003800200 */
.L_x_22870:
        /* <DEDUP_REMOVED lines=20> */
.L_x_22877:
        /* <DEDUP_REMOVED lines=15> */
.L_x_22879:
[----:B------:R-:W-:Y:S05]  /*1a490*/  BSYNC.RECONVERGENT B1 ;  /* 0x0000000000017941 */ /* 0x000fea0003800200 */
.L_x_22878:
        /* <DEDUP_REMOVED lines=43> */
.L_x_22876:
[----:B------:R-:W-:Y:S05]  /*1a750*/  BSYNC.RECONVERGENT B0 ;  /* 0x0000000000007941 */ /* 0x000fea0003800200 */
.L_x_22875:
        /* <DEDUP_REMOVED lines=16> */
.L_x_22839:
        /* <DEDUP_REMOVED lines=43> */
.L_x_22883:
        /* <DEDUP_REMOVED lines=13> */
.L_x_22885:
[----:B------:R-:W-:Y:S05]  /*1abe0*/  BSYNC.RECONVERGENT B1 ;  /* 0x0000000000017941 */ /* 0x000fea0003800200 */
.L_x_22884:
        /* <DEDUP_REMOVED lines=43> */
.L_x_22882:
[----:B------:R-:W-:Y:S05]  /*1aea0*/  BSYNC.RECONVERGENT B0 ;  /* 0x0000000000007941 */ /* 0x000fea0003800200 */
.L_x_22881:
        /* <DEDUP_REMOVED lines=25> */
.L_x_22888:
        /* <DEDUP_REMOVED lines=13> */
.L_x_22890:
[----:B------:R-:W-:Y:S05]  /*1b110*/  BSYNC.RECONVERGENT B1 ;  /* 0x0000000000017941 */ /* 0x000fea0003800200 */
.L_x_22889:
        /* <DEDUP_REMOVED lines=43> */
.L_x_22887:
[----:B------:R-:W-:Y:S05]  /*1b3d0*/  BSYNC.RECONVERGENT B0 ;  /* 0x0000000000007941 */ /* 0x000fea0003800200 */
.L_x_22886:
        /* <DEDUP_REMOVED lines=22> */
.L_x_22893:
        /* <DEDUP_REMOVED lines=13> */
.L_x_22895:
[----:B------:R-:W-:Y:S05]  /*1b610*/  BSYNC.RECONVERGENT B1 ;  /* 0x0000000000017941 */ /* 0x000fea0003800200 */
.L_x_22894:
        /* <DEDUP_REMOVED lines=43> */
.L_x_22892:
[----:B------:R-:W-:Y:S05]  /*1b8d0*/  BSYNC.RECONVERGENT B0 ;  /* 0x0000000000007941 */ /* 0x000fea0003800200 */
.L_x_22891:
        /* <DEDUP_REMOVED lines=23> */
.L_x_22898:
        /* <DEDUP_REMOVED lines=13> */
.L_x_22900:
[----:B------:R-:W-:Y:S05]  /*1bb20*/  BSYNC.RECONVERGENT B1 ;  /* 0x0000000000017941 */ /* 0x000fea0003800200 */
.L_x_22899:
        /* <DEDUP_REMOVED lines=43> */
.L_x_22897:
[----:B------:R-:W-:Y:S05]  /*1bde0*/  BSYNC.RECONVERGENT B0 ;  /* 0x0000000000007941 */ /* 0x000fea0003800200 */
.L_x_22896:
        /* <DEDUP_REMOVED lines=22> */
.L_x_22903:
        /* <DEDUP_REMOVED lines=13> */
.L_x_22905:
[----:B------:R-:W-:Y:S05]  /*1c020*/  BSYNC.RECONVERGENT B1 ;  /* 0x0000000000017941 */ /* 0x000fea0003800200 */
.L_x_22904:
        /* <DEDUP_REMOVED lines=43> */
.L_x_22902:
[----:B------:R-:W-:Y:S05]  /*1c2e0*/  BSYNC.RECONVERGENT B0 ;  /* 0x0000000000007941 */ /* 0x000fea0003800200 */
.L_x_22901:
        /* <DEDUP_REMOVED lines=23> */
.L_x_22908:
        /* <DEDUP_REMOVED lines=13> */
.L_x_22910:
[----:B------:R-:W-:Y:S05]  /*1c530*/  BSYNC.RECONVERGENT B1 ;  /* 0x0000000000017941 */ /* 0x000fea0003800200 */
.L_x_22909:
        /* <DEDUP_REMOVED lines=43> */
.L_x_22907:
[----:B------:R-:W-:Y:S05]  /*1c7f0*/  BSYNC.RECONVERGENT B0 ;  /* 0x0000000000007941 */ /* 0x000fea0003800200 */
.L_x_22906:
        /* <DEDUP_REMOVED lines=22> */
.L_x_22913:
        /* <DEDUP_REMOVED lines=13> */
.L_x_22915:
[----:B------:R-:W-:Y:S05]  /*1ca30*/  BSYNC.RECONVERGENT B1 ;  /* 0x0000000000017941 */ /* 0x000fea0003800200 */
.L_x_22914:
        /* <DEDUP_REMOVED lines=42> */
[----:B------:R-:W-:-:S07]  /*1cce0*/  IMAD.MOV.U32 R188, RZ, RZ, R200 ;  /* 0x000000ffffbc7224 */ /* 0x000fce00078e00c8 */
.L_x_22912:
[----:B------:R-:W-:Y:S05]  /*1ccf0*/  BSYNC.RECONVERGENT B0 ;  /* 0x0000000000007941 */ /* 0x000fea0003800200 */
.L_x_22911:
        /* <DEDUP_REMOVED lines=23> */
.L_x_22918:
        /* <DEDUP_REMOVED lines=15> */
.L_x_22920:
[----:B------:R-:W-:Y:S05]  /*1cf60*/  BSYNC.RECONVERGENT B1 ;  /* 0x0000000000017941 */ /* 0x000fea0003800200 */
.L_x_22919:
        /* <DEDUP_REMOVED lines=43> */
.L_x_22917:
[----:B------:R-:W-:Y:S05]  /*1d220*/  BSYNC.RECONVERGENT B0 ;  /* 0x0000000000007941 */ /* 0x000fea0003800200 */
.L_x_22916:
        /* <DEDUP_REMOVED lines=10> */
.L_x_22880:
        /* <DEDUP_REMOVED lines=16> */
.L_x_22924:
        /* <DEDUP_REMOVED lines=13> */
.L_x_22926:
[----:B------:R-:W-:Y:S05]  /*1d4a0*/  BSYNC.RECONVERGENT B1 ;  /* 0x0000000000017941 */ /* 0x000fea0003800200 */
.L_x_22925:
        /* <DEDUP_REMOVED lines=43> */
.L_x_22923:
[----:B------:R-:W-:Y:S05]  /*1d760*/  BSYNC.RECONVERGENT B0 ;  /* 0x0000000000007941 */ /* 0x000fea0003800200 */
.L_x_22922:
        /* <DEDUP_REMOVED lines=22> */
.L_x_22929:
        /* <DEDUP_REMOVED lines=13> */
.L_x_22931:
[----:B------:R-:W-:Y:S05]  /*1d9a0*/  BSYNC.RECONVERGENT B1 ;  /* 0x0000000000017941 */ /* 0x000fea0003800200 */
.L_x_22930:
        /* <DEDUP_REMOVED lines=43> */
.L_x_22928:
[----:B------:R-:W-:Y:S05]  /*1dc60*/  BSYNC.RECONVERGENT B0 ;  /* 0x0000000000007941 */ /* 0x000fea0003800200 */
.L_x_22927:
[----:B------:R-:W-:Y:S01]  /*1dc70*/  ISETP.NE.AND P1, PT, R152, 0x1, PT ;  /* 0x000000019800780c */ /* 0x000fe20003f25270 */
[----:B------:R-:W-:Y:S01]  /*1dc80*/  BSSY.RECONVERGENT B0, `(.L_x_22932) ;  /* 0x000004b000007945 */ /* 0x000fe20003800200 */
[----:B------:R-:W-:Y:S01]  /*1dc90*/  I2FP.F32.U32 R145, R145 ;  /* 0x0000009100917245 */ /* 0x000fe20000201000 */
[----:B------:R-:W-:Y:S01]  /*1dca0*/  IMAD.MOV.U32 R154, RZ, RZ, 0x2 ;  /* 0x00000002ff9a7424 */ /* 0x000fe200078e00ff */
[----:B------:R-:W-:-:S03]  /*1dcb0*/  SHF.L.U32 R147, R148, 0x10, RZ ;  /* 0x0000001094937819 */ /* 0x000fc600000006ff */
[----:B------:R-:W-:Y:S02]  /*1dcc0*/  FFMA.FTZ R145, R145, R0, 1.1641532182693481445e-10 ;  /* 0x2f00000091917423 */ /* 0x000fe40000010000 */
[----:B------:R-:W-:Y:S01]  /*1dcd0*/  FMUL.FTZ R146, R147, R182 ;  /* 0x000000b693927220 */ /* 0x000fe20000410000 */
[----:B------:R-:W-:Y:S02]  /*1dce0*/  MOV R147, R156 ;  /* 0x0000009c00937202 */ /* 0x000fe40000000f00 */
        /* <DEDUP_REMOVED lines=11> */
.L_x_22934:
        /* <DEDUP_REMOVED lines=13> */
.L_x_22936:
[----:B------:R-:W-:Y:S05]  /*1de70*/  BSYNC.RECONVERGENT B1 ;  /* 0x0000000000017941 */ /* 0x000fea0003800200 */
.L_x_22935:
        /* <DEDUP_REMOVED lines=43> */
.L_x_22933:
[----:B------:R-:W-:Y:S05]  /*1e130*/  BSYNC.RECONVERGENT B0 ;  /* 0x0000000000007941 */ /* 0x000fea0003800200 */
.L_x_22932:
        /* <DEDUP_REMOVED lines=20> */
.L_x_22939:
        /* <DEDUP_REMOVED lines=13> */
.L_x_22941:
[----:B------:R-:W-:Y:S05]  /*1e350*/  BSYNC.RECONVERGENT B1 ;  /* 0x0000000000017941 */ /* 0x000fea0003800200 */
.L_x_22940:
        /* <DEDUP_REMOVED lines=43> */
.L_x_22938:
[----:B------:R-:W-:Y:S05]  /*1e610*/  BSYNC.RECONVERGENT B0 ;  /* 0x0000000000007941 */ /* 0x000fea0003800200 */
.L_x_22937:
        /* <DEDUP_REMOVED lines=19> */
.L_x_22944:
        /* <DEDUP_REMOVED lines=13> */
.L_x_22946:
[----:B------:R-:W-:Y:S05]  /*1e820*/  BSYNC.RECONVERGENT B1 ;  /* 0x0000000000017941 */ /* 0x000fea0003800200 */
.L_x_22945:
        /* <DEDUP_REMOVED lines=43> */
.L_x_22943:
[----:B------:R-:W-:Y:S05]  /*1eae0*/  BSYNC.RECONVERGENT B0 ;  /* 0x0000000000007941 */ /* 0x000fea0003800200 */
.L_x_22942:
        /* <DEDUP_REMOVED lines=20> */
.L_x_22949:
        /* <DEDUP_REMOVED lines=13> */
.L_x_22951:
[----:B------:R-:W-:Y:S05]  /*1ed00*/  BSYNC.RECONVERGENT B1 ;  /* 0x0000000000017941 */ /* 0x000fea0003800200 */
.L_x_22950:
        /* <DEDUP_REMOVED lines=43> */
.L_x_22948:
[----:B------:R-:W-:Y:S05]  /*1efc0*/  BSYNC.RECONVERGENT B0 ;  /* 0x0000000000007941 */ /* 0x000fea0003800200 */
.L_x_22947:
        /* <DEDUP_REMOVED lines=19> */
.L_x_22954:
        /* <DEDUP_REMOVED lines=13> */
.L_x_22956:
[----:B------:R-:W-:Y:S05]  /*1f1d0*/  BSYNC.RECONVERGENT B1 ;  /* 0x0000000000017941 */ /* 0x000fea0003800200 */
.L_x_22955:
        /* <DEDUP_REMOVED lines=41> */
[----:B------:R-:W-:Y:S02]  /*1f470*/  LOP3.LUT R160, R172, R148, R199, 0x96, !PT ;  /* 0x00000094aca07212 */ /* 0x000fe400078e96c7 */
[----:B------:R-:W-:-:S07]  /*1f480*/  MOV R188, R198 ;  /* 0x000000c600bc7202 */ /* 0x000fce0000000f00 */
.L_x_22953:
[----:B------:R-:W-:Y:S05]  /*1f490*/  BSYNC.RECONVERGENT B0 ;  /* 0x0000000000007941 */ /* 0x000fea0003800200 */
.L_x_22952:
        /* <DEDUP_REMOVED lines=20> */
.L_x_22959:
        /* <DEDUP_REMOVED lines=15> */
.L_x_22961:
[----:B------:R-:W-:Y:S05]  /*1f6d0*/  BSYNC.RECONVERGENT B1 ;  /* 0x0000000000017941 */ /* 0x000fea0003800200 */
.L_x_22960:
        /* <DEDUP_REMOVED lines=43> */
.L_x_22958:
[----:B------:R-:W-:Y:S05]  /*1f990*/  BSYNC.RECONVERGENT B0 ;  /* 0x0000000000007941 */ /* 0x000fea0003800200 */
.L_x_22957:
        /* <DEDUP_REMOVED lines=16> */
.L_x_22921:
        /* <DEDUP_REMOVED lines=186> */
.L_x_22975:
[----:B------:R-:W-:Y:S01]  /*20640*/  FMUL.FTZ R0, R140, R140 ;  /* 0x0000008c8c007220 */ /* 0x000fe20000410000 */
[----:B------:R-:W-:Y:S01]  /*20650*/  ISETP.NE.AND P1, PT, RZ, UR12, PT ;  /* 0x0000000cff007c0c */ /* 0x000fe2000bf25270 */
[----:B01----:R-:W-:-:S03]  /*20660*/  FADD.FTZ R148, R148, R151 ;  /* 0x0000009794947221 */ /* 0x003fc60000010000 */
[----:B------:R-:W-:Y:S01]  /*20670*/  FSEL R0, R0, RZ, P1 ;  /* 0x000000ff00007208 */ /* 0x000fe20000800000 */
[----:B------:R-:W-:Y:S01]  /*20680*/  FFMA.FTZ R141, R148, R141, UR11 ;  /* 0x0000000b948d7e23 */ /* 0x000fe2000801008d */
[----:B------:R-:W-:-:S03]  /*20690*/  FSEL R142, R140, RZ, !P1 ;  /* 0x000000ff8c8e7208 */ /* 0x000fc60004800000 */
[----:B------:R-:W-:Y:S02]  /*206a0*/  FADD.FTZ R0, R141, R0 ;  /* 0x000000008d007221 */ /* 0x000fe40000010000 */
[C---:B------:R-:W-:Y:S01]  /*206b0*/  FADD.FTZ R141, -R142.reuse, R100 ;  /* 0x000000648e8d7221 */ /* 0x040fe20000010100 */
[C---:B------:R-:W-:Y:S01]  /*206c0*/  FADD.FTZ R143, -R142.reuse, R101 ;  /* 0x000000658e8f7221 */ /* 0x040fe20000010100 */
[----:B------:R-:W0:Y:S01]  /*206d0*/  MUFU.RSQ R203, R0 ;  /* 0x0000000000cb7308 */ /* 0x000e220000001400 */
[----:B------:R-:W1:Y:S01]  /*206e0*/  @!P0 LDC.64 R100, c[0x0][0x3c0] ;  /* 0x0000f000ff648b82 */ /* 0x000e620000000a00 */
[C---:B------:R-:W-:Y:S01]  /*206f0*/  FADD.FTZ R151, -R142.reuse, R104 ;  /* 0x000000688e977221 */ /* 0x040fe20000010100 */
[C---:B------:R-:W-:Y:S01]  /*20700*/  FADD.FTZ R164, -R142.reuse, R105 ;  /* 0x000000698ea47221 */ /* 0x040fe20000010100 */
[C---:B------:R-:W-:Y:S01]  /*20710*/  FADD.FTZ R165, -R142.reuse, R106 ;  /* 0x0000006a8ea57221 */ /* 0x040fe20000010100 */
[C---:B------:R-:W-:Y:S01]  /*20720*/  FADD.FTZ R166, -R142.reuse, R107 ;  /* 0x0000006b8ea67221 */ /* 0x040fe20000010100 */
[C---:B------:R-:W-:Y:S01]  /*20730*/  FADD.FTZ R148, -R142.reuse, R102 ;  /* 0x000000668e947221 */ /* 0x040fe20000010100 */
[C---:B------:R-:W-:Y:S01]  /*20740*/  FADD.FTZ R149, -R142.reuse, R103 ;  /* 0x000000678e957221 */ /* 0x040fe20000010100 */
[C---:B------:R-:W-:Y:S01]  /*20750*/  FADD.FTZ R167, -R142.reuse, R108 ;  /* 0x0000006c8ea77221 */ /* 0x040fe20000010100 */
[----:B------:R-:W2:Y:S01]  /*20760*/  @!P0 LDC.64 R106, c[0x0][0x3c8] ;  /* 0x0000f200ff6a8b82 */ /* 0x000ea20000000a00 */
[C---:B------:R-:W-:Y:S01]  /*20770*/  FADD.FTZ R109, -R142.reuse, R109 ;  /* 0x0000006d8e6d7221 */ /* 0x040fe20000010100 */
[C---:B------:R-:W-:Y:S01]  /*20780*/  FADD.FTZ R168, -R142.reuse, R122 ;  /* 0x0000007a8ea87221 */ /* 0x040fe20000010100 */
[C---:B------:R-:W-:Y:S01]  /*20790*/  FADD.FTZ R118, -R142.reuse, R118 ;  /* 0x000000768e767221 */ /* 0x040fe20000010100 */
[C---:B------:R-:W-:Y:S01]  /*207a0*/  FADD.FTZ R119, -R142.reuse, R119 ;  /* 0x000000778e777221 */ /* 0x040fe20000010100 */
[C---:B------:R-:W-:Y:S01]  /*207b0*/  FADD.FTZ R110, -R142.reuse, R110 ;  /* 0x0000006e8e6e7221 */ /* 0x040fe20000010100 */
[C---:B------:R-:W-:Y:S01]  /*207c0*/  FADD.FTZ R111, -R142.reuse, R111 ;  /* 0x0000006f8e6f7221 */ /* 0x040fe20000010100 */
[----:B------:R-:W-:Y:S01]  /*207d0*/  FADD.FTZ R112, -R142, R112 ;  /* 0x000000708e707221 */ /* 0x000fe20000010100 */
[----:B------:R-:W3:Y:S01]  /*207e0*/  LDC.64 R104, c[0x0][0x428] ;  /* 0x00010a00ff687b82 */ /* 0x000ee20000000a00 */
[C---:B0-----:R-:W-:Y:S01]  /*207f0*/  FMUL.FTZ R141, R203.reuse, R141 ;  /* 0x0000008dcb8d7220 */ /* 0x041fe20000410000 */
[C---:B------:R-:W-:Y:S01]  /*20800*/  FMUL.FTZ R102, R203.reuse, R143 ;  /* 0x0000008fcb667220 */ /* 0x040fe20000410000 */
[C---:B------:R-:W-:Y:S01]  /*20810*/  FMUL.FTZ R103, R203.reuse, R148 ;  /* 0x00000094cb677220 */ /* 0x040fe20000410000 */
[C---:B------:R-:W-:Y:S01]  /*20820*/  FMUL.FTZ R108, R203.reuse, R149 ;  /* 0x00000095cb6c7220 */ /* 0x040fe20000410000 */
[----:B------:R-:W-:Y:S01]  /*20830*/  FMUL.FTZ R122, R203, R109 ;  /* 0x0000006dcb7a7220 */ /* 0x000fe20000410000 */
[----:B------:R-:W-:Y:S01]  /*20840*/  FFMA.FTZ R109, R102, R5, R53 ;  /* 0x00000005666d7223 */ /* 0x000fe20000010035 */
[----:B------:R-:W-:Y:S01]  /*20850*/  FADD.FTZ R113, -R142, R113 ;  /* 0x000000718e717221 */ /* 0x000fe20000010100 */
[----:B-1----:R-:W-:-:S04]  /*20860*/  @!P0 IMAD.WIDE R100, R162, 0x4, R100 ;  /* 0x00000004a2648825 */ /* 0x002fc800078e0264 */
[----:B------:R-:W-:Y:S01]  /*20870*/  FFMA.FTZ R108, R108, R7, R55 ;  /* 0x000000076c6c7223 */ /* 0x000fe20000010037 */
[C---:B------:R-:W-:Y:S01]  /*20880*/  FADD.FTZ R114, -R142.reuse, R114 ;  /* 0x000000728e727221 */ /* 0x040fe20000010100 */
[C---:B------:R-:W-:Y:S01]  /*20890*/  FADD.FTZ R115, -R142.reuse, R115 ;  /* 0x000000738e737221 */ /* 0x040fe20000010100 */
[C---:B------:R-:W-:Y:S01]  /*208a0*/  FADD.FTZ R116, -R142.reuse, R116 ;  /* 0x000000748e747221 */ /* 0x040fe20000010100 */
[----:B------:R0:W-:Y:S01]  /*208b0*/  @!P0 STG.E desc[UR6][R100.64], R140 ;  /* 0x0000008c64008986 */ /* 0x0001e2000c101906 */
        /* <DEDUP_REMOVED lines=10> */
[----:B------:R-:W-:Y:S01]  /*20960*/  FMUL.FTZ R132, R203, R119 ;  /* 0x00000077cb847220 */ /* 0x000fe20000410000 */
[----:B0-----:R-:W-:Y:S01]  /*20970*/  FFMA.FTZ R100, R141, R4, R52 ;  /* 0x000000048d647223 */ /* 0x001fe20000010034 */
        /* <DEDUP_REMOVED lines=22> */
[----:B--2---:R-:W-:Y:S01]  /*20ae0*/  @!P0 IMAD.WIDE R106, R162, 0x4, R106 ;  /* 0x00000004a26a8825 */ /* 0x004fe200078e026a */
[----:B------:R-:W-:-:S03]  /*20af0*/  F2FP.BF16.F32.PACK_AB R100, R109, R100 ;  /* 0x000000646d64723e */ /* 0x000fc600000010ff */
[----:B------:R-:W-:Y:S01]  /*20b00*/  FFMA.FTZ R151, R151, R8, R56 ;  /* 0x0000000897977223 */ /* 0x000fe20000010038 */
[----:B------:R-:W-:Y:S01]  /*20b10*/  FFMA.FTZ R103, R165, R10, R58 ;  /* 0x0000000aa5677223 */ /* 0x000fe2000001003a */
[----:B---3--:R-:W-:-:S04]  /*20b20*/  IMAD.WIDE.U32 R120, R157, 0x10, R104 ;  /* 0x000000109d787825 */ /* 0x008fc800078e0068 */
[----:B------:R-:W-:Y:S01]  /*20b30*/  FFMA.FTZ R166, R166, R11, R59 ;  /* 0x0000000ba6a67223 */ /* 0x000fe2000001003b */
[----:B------:R-:W-:Y:S01]  /*20b40*/  FFMA.FTZ R164, R164, R9, R57 ;  /* 0x00000009a4a47223 */ /* 0x000fe20000010039 */
[----:B------:R-:W-:Y:S01]  /*20b50*/  FFMA.FTZ R132, R132, R23, R71 ;  /* 0x0000001784847223 */ /* 0x000fe20000010047 */
[----:B------:R-:W-:-:S04]  /*20b60*/  IMAD.WIDE.U32 R108, R189, 0x10, R104 ;  /* 0x00000010bd6c7825 */ /* 0x000fc800078e0068 */
[----:B------:R-:W-:Y:S01]  /*20b70*/  FMUL.FTZ R167, R203, R167 ;  /* 0x000000a7cba77220 */ /* 0x000fe20000410000 */
[----:B------:R0:W-:Y:S01]  /*20b80*/  @!P0 STG.E desc[UR6][R106.64], R203 ;  /* 0x000000cb6a008986 */ /* 0x0001e2000c101906 */
        /* <DEDUP_REMOVED lines=8> */
[----:B------:R-:W-:Y:S01]  /*20c10*/  FADD.FTZ R181, -R142, R135 ;  /* 0x000000878eb57221 */ /* 0x000fe20000010100 */
[----:B------:R-:W-:-:S04]  /*20c20*/  IMAD.WIDE.U32 R114, R195, 0x10, R104 ;  /* 0x00000010c3727825 */ /* 0x000fc800078e0068 */
[C---:B------:R-:W-:Y:S01]  /*20c30*/  FADD.FTZ R182, -R142.reuse, R136 ;  /* 0x000000888eb67221 */ /* 0x040fe20000010100 */
[----:B0-----:R-:W-:Y:S01]  /*20c40*/  FFMA.FTZ R106, R133, R24, R72 ;  /* 0x00000018856a7223 */ /* 0x001fe20000010048 */
[----:B------:R-:W-:Y:S01]  /*20c50*/  FADD.FTZ R183, -R142, R137 ;  /* 0x000000898eb77221 */ /* 0x000fe20000010100 */
[----:B------:R-:W-:-:S04]  /*20c60*/  IMAD.WIDE.U32 R116, R197, 0x10, R104 ;  /* 0x00000010c5747825 */ /* 0x000fc800078e0068 */
[----:B------:R-:W-:Y:S01]  /*20c70*/  FFMA.FTZ R105, R131, R22, R70 ;  /* 0x0000001683697223 */ /* 0x000fe20000010046 */
[C---:B------:R-:W-:Y:S01]  /*20c80*/  FADD.FTZ R184, -R142.reuse, R138 ;  /* 0x0000008a8eb87221 */ /* 0x040fe20000010100 */
[C---:B------:R-:W-:Y:S01]  /*20c90*/  FADD.FTZ R187, -R142.reuse, R139 ;  /* 0x0000008b8ebb7221 */ /* 0x040fe20000010100 */
[C---:B------:R-:W-:Y:S01]  /*20ca0*/  FADD.FTZ R190, -R142.reuse, R144 ;  /* 0x000000908ebe7221 */ /* 0x040fe20000010100 */
[----:B------:R-:W-:Y:S01]  /*20cb0*/  FADD.FTZ R192, -R142, R145 ;  /* 0x000000918ec07221 */ /* 0x000fe20000010100 */
[----:B------:R-:W-:Y:S01]  /*20cc0*/  F2FP.BF16.F32.PACK_AB R105, R132, R105 ;  /* 0x000000698469723e */ /* 0x000fe200000010ff */
[C---:B------:R-:W-:Y:S01]  /*20cd0*/  FADD.FTZ R194, -R142.reuse, R146 ;  /* 0x000000928ec27221 */ /* 0x040fe20000010100 */
[----:B------:R-:W0:Y:S01]  /*20ce0*/  LDC.64 R132, c[0x0][0x380] ;  /* 0x0000e000ff847b82 */ /* 0x000e220000000a00 */
[C---:B------:R-:W-:Y:S01]  /*20cf0*/  FADD.FTZ R196, -R142.reuse, R147 ;  /* 0x000000938ec47221 */ /* 0x040fe20000010100 */
[C---:B------:R-:W-:Y:S01]  /*20d00*/  FADD.FTZ R198, -R142.reuse, R152 ;  /* 0x000000988ec67221 */ /* 0x040fe20000010100 */
[C---:B------:R-:W-:Y:S01]  /*20d10*/  FADD.FTZ R199, -R142.reuse, R153 ;  /* 0x000000998ec77221 */ /* 0x040fe20000010100 */
[C---:B------:R-:W-:Y:S01]  /*20d20*/  FADD.FTZ R200, -R142.reuse, R154 ;  /* 0x0000009a8ec87221 */ /* 0x040fe20000010100 */
[----:B------:R-:W-:Y:S01]  /*20d30*/  FADD.FTZ R201, -R142, R155 ;  /* 0x0000009b8ec97221 */ /* 0x000fe20000010100 */
[C---:B------:R-:W-:Y:S01]  /*20d40*/  FMUL.FTZ R143, R203.reuse, R174 ;  /* 0x000000aecb8f7220 */ /* 0x040fe20000410000 */
[----:B------:R-:W-:Y:S01]  /*20d50*/  FMUL.FTZ R142, R203, R175 ;  /* 0x000000afcb8e7220 */ /* 0x000fe20000410000 */
[----:B------:R1:W-:Y:S01]  /*20d60*/  STG.E.128 desc[UR6][R120.64], R100 ;  /* 0x0000006478007986 */ /* 0x0003e2000c101d06 */
[----:B------:R-:W-:Y:S01]  /*20d70*/  FFMA.FTZ R123, R123, R14, R62 ;  /* 0x0000000e7b7b7223 */ /* 0x000fe2000001003e */
[----:B------:R-:W-:Y:S01]  /*20d80*/  FFMA.FTZ R124, R124, R15, R63 ;  /* 0x0000000f7c7c7223 */ /* 0x000fe2000001003f */
[----:B------:R-:W-:Y:S01]  /*20d90*/  FFMA.FTZ R104, R129, R20, R68 ;  /* 0x0000001481687223 */ /* 0x000fe20000010044 */
        /* <DEDUP_REMOVED lines=14> */
[----:B-1----:R-:W-:Y:S01]  /*20e80*/  F2FP.BF16.F32.PACK_AB R102, R126, R125 ;  /* 0x0000007d7e66723e */ /* 0x002fe200000010ff */
[----:B------:R-:W-:Y:S01]  /*20e90*/  FFMA.FTZ R121, R130, R21, R69 ;  /* 0x0000001582797223 */ /* 0x000fe20000010045 */
[----:B------:R-:W-:Y:S01]  /*20ea0*/  F2FP.BF16.F32.PACK_AB R100, R122, R167 ;  /* 0x000000a77a64723e */ /* 0x000fe200000010ff */
        /* <DEDUP_REMOVED lines=45> */
[----:B------:R-:W-:Y:S01]  /*21180*/  F2FP.BF16.F32.PACK_AB R106, R123, R106 ;  /* 0x0000006a7b6a723e */ /* 0x000fe200000010ff */
[----:B0-----:R-:W-:Y:S01]  /*21190*/  IMAD R162, R132, 0x4, R162 ;  /* 0x0000000484a27824 */ /* 0x001fe200078e02a2 */
        /* <DEDUP_REMOVED lines=11> */
[----:B------:R1:W-:Y:S01]  /*21250*/  STG.E.128 desc[UR6][R114.64], R124 ;  /* 0x0000007c72007986 */ /* 0x0003e2000c101d06 */
[----:B------:R-:W-:Y:S02]  /*21260*/  F2FP.BF16.F32.PACK_AB R129, R196, R169 ;  /* 0x000000a9c481723e */ /* 0x000fe400000010ff */
[----:B------:R-:W-:Y:S02]  /*21270*/  F2FP.BF16.F32.PACK_AB R128, R0, R155 ;  /* 0x0000009b0080723e */ /* 0x000fe400000010ff */
[----:B------:R-:W-:-:S03]  /*21280*/  ISETP.GE.AND P0, PT, R162, R133, PT ;  /* 0x00000085a200720c */ /* 0x000fc60003f06270 */
[----:B------:R1:W-:Y:S10]  /*21290*/  STG.E.128 desc[UR6][R116.64], R128 ;  /* 0x0000008074007986 */ /* 0x0003f4000c101d06 */
[----:B------:R-:W-:Y:S05]  /*212a0*/  @!P0 BRA `(.L_x_22963) ;  /* 0xfffffdf800508947 */ /* 0x000fea000383ffff */
[----:B------:R-:W-:Y:S05]  /*212b0*/  EXIT ;  /* 0x000000000000794d */ /* 0x000fea0003800000 */
.L_x_22962:
        /* <DEDUP_REMOVED lines=8> */
.L_x_22965:
[----:B------:R-:W-:Y:S05]  /*21340*/  BSYNC B0 ;  /* 0x0000000000007941 */ /* 0x000fea0003800000 */
.L_x_22964:
        /* <DEDUP_REMOVED lines=9> */
.L_x_22966:
[----:B------:R-:W-:Y:S02]  /*213e0*/  IMAD.MOV.U32 R166, RZ, RZ, 0x4 ;  /* 0x00000004ffa67424 */ /* 0x000fe400078e00ff */
[----:B------:R-:W-:-:S04]  /*213f0*/  IMAD.MOV.U32 R141, RZ, RZ, R151 ;  /* 0x000000ffff8d7224 */ /* 0x000fc800078e0097 */
[----:B------:R-:W-:-:S05]  /*21400*/  FADD.FTZ R143, R142, R141 ;  /* 0x0000008d8e8f7221 */ /* 0x000fca0000010000 */
[----:B------:R-:W-:-:S07]  /*21410*/  MOV R165, R143 ;  /* 0x0000008f00a57202 */ /* 0x000fce0000000f00 */
[----:B------:R-:W-:Y:S05]  /*21420*/  WARPSYNC.COLLECTIVE R164, `(.L_x_22967) ;  /* 0x00000000a4087348 */ /* 0x000fea0003c00000 */
[----:B------:R0:W1:Y:S02]  /*21430*/  SHFL.BFLY P1, R151, R165, R166, R167 ;  /* 0x0c0000a6a5977389 */ /* 0x00006400000200a7 */
[----:B01----:R-:W-:Y:S05]  /*21440*/  ENDCOLLECTIVE ;  /* 0x000000000000791b */ /* 0x003fea0003800000 */
.L_x_22967:
[----:B------:R-:W-:Y:S01]  /*21450*/  HFMA2 R166, -RZ, RZ, 0, 4.76837158203125e-07 ;  /* 0x00000008ffa67431 */ /* 0x000fe200000001ff */
[----:B------:R-:W-:-:S05]  /*21460*/  MOV R140, R151 ;  /* 0x00000097008c7202 */ /* 0x000fca0000000f00 */
[----:B------:R-:W-:-:S04]  /*21470*/  FADD.FTZ R148, R143, R140 ;  /* 0x0000008c8f947221 */ /* 0x000fc80000010000 */
[----:B------:R-:W-:-:S07]  /*21480*/  IMAD.MOV.U32 R165, RZ, RZ, R148 ;  /* 0x000000ffffa57224 */ /* 0x000fce00078e0094 */
[----:B------:R-:W-:Y:S05]  /*21490*/  WARPSYNC.COLLECTIVE R164, `(.L_x_22968) ;  /* 0x00000000a4087348 */ /* 0x000fea0003c00000 */
[----:B------:R0:W1:Y:S02]  /*214a0*/  SHFL.BFLY P1, R151, R165, R166, R167 ;  /* 0x0c0000a6a5977389 */ /* 0x00006400000200a7 */
[----:B01----:R-:W-:Y:S05]  /*214b0*/  ENDCOLLECTIVE ;  /* 0x000000000000791b */ /* 0x003fea0003800000 */
.L_x_22968:
        /* <DEDUP_REMOVED lines=8> */
.L_x_22969:
        /* <DEDUP_REMOVED lines=104> */
.L_x_22970:
[----:B------:R-:W-:Y:S02]  /*21bc0*/  IMAD.MOV.U32 R166, RZ, RZ, 0x2 ;  /* 0x00000002ffa67424 */ /* 0x000fe400078e00ff */
[----:B------:R-:W-:-:S04]  /*21bd0*/  IMAD.MOV.U32 R143, RZ, RZ, R151 ;  /* 0x000000ffff8f7224 */ /* 0x000fc800078e0097 */
[----:B------:R-:W-:-:S05]  /*21be0*/  FADD.FTZ R143, R0, R143 ;  /* 0x0000008f008f7221 */ /* 0x000fca0000010000 */
[----:B------:R-:W-:-:S07]  /*21bf0*/  MOV R165, R143 ;  /* 0x0000008f00a57202 */ /* 0x000fce0000000f00 */
[----:B------:R-:W-:Y:S05]  /*21c00*/  WARPSYNC.COLLECTIVE R164, `(.L_x_22971) ;  /* 0x00000000a4087348 */ /* 0x000fea0003c00000 */
[----:B------:R0:W1:Y:S02]  /*21c10*/  SHFL.BFLY P1, R151, R165, R166, R167 ;  /* 0x0c0000a6a5977389 */ /* 0x00006400000200a7 */
[----:B01----:R-:W-:Y:S05]  /*21c20*/  ENDCOLLECTIVE ;  /* 0x000000000000791b */ /* 0x003fea0003800000 */
.L_x_22971:
[----:B------:R-:W-:Y:S01]  /*21c30*/  HFMA2 R166, -RZ, RZ, 0, 2.384185791015625e-07 ;  /* 0x00000004ffa67431 */ /* 0x000fe200000001ff */
[----:B------:R-:W-:-:S05]  /*21c40*/  MOV R142, R151 ;  /* 0x00000097008e7202 */ /* 0x000fca0000000f00 */
[----:B------:R-:W-:-:S04]  /*21c50*/  FADD.FTZ R142, R143, R142 ;  /* 0x0000008e8f8e7221 */ /* 0x000fc80000010000 */
[----:B------:R-:W-:-:S07]  /*21c60*/  IMAD.MOV.U32 R165, RZ, RZ, R142 ;  /* 0x000000ffffa57224 */ /* 0x000fce00078e008e */
[----:B------:R-:W-:Y:S05]  /*21c70*/  WARPSYNC.COLLECTIVE R164, `(.L_x_22972) ;  /* 0x00000000a4087348 */ /* 0x000fea0003c00000 */
[----:B------:R0:W1:Y:S02]  /*21c80*/  SHFL.BFLY P1, R151, R165, R166, R167 ;  /* 0x0c0000a6a5977389 */ /* 0x00006400000200a7 */
[----:B01----:R-:W-:Y:S05]  /*21c90*/  ENDCOLLECTIVE ;  /* 0x000000000000791b */ /* 0x003fea0003800000 */
.L_x_22972:
[----:B------:R-:W-:Y:S02]  /*21ca0*/  IMAD.MOV.U32 R166, RZ, RZ, 0x8 ;  /* 0x00000008ffa67424 */ /* 0x000fe400078e00ff */
[----:B------:R-:W-:-:S04]  /*21cb0*/  IMAD.MOV.U32 R149, RZ, RZ, R151 ;  /* 0x000000ffff957224 */ /* 0x000fc800078e0097 */
[----:B------:R-:W-:-:S05]  /*21cc0*/  FADD.FTZ R149, R142, R149 ;  /* 0x000000958e957221 */ /* 0x000fca0000010000 */
[----:B------:R-:W-:-:S07]  /*21cd0*/  MOV R165, R149 ;  /* 0x0000009500a57202 */ /* 0x000fce0000000f00 */
[----:B------:R-:W-:Y:S05]  /*21ce0*/  WARPSYNC.COLLECTIVE R164, `(.L_x_22973) ;  /* 0x00000000a4087348 */ /* 0x000fea0003c00000 */
[----:B------:R0:W1:Y:S02]  /*21cf0*/  SHFL.BFLY P1, R151, R165, R166, R167 ;  /* 0x0c0000a6a5977389 */ /* 0x00006400000200a7 */
[----:B01----:R-:W-:Y:S05]  /*21d00*/  ENDCOLLECTIVE ;  /* 0x000000000000791b */ /* 0x003fea0003800000 */
.L_x_22973:
[----:B------:R-:W-:Y:S01]  /*21d10*/  HFMA2 R166, -RZ, RZ, 0, 9.5367431640625e-07 ;  /* 0x00000010ffa67431 */ /* 0x000fe200000001ff */
[----:B------:R-:W-:-:S05]  /*21d20*/  MOV R148, R151 ;  /* 0x0000009700947202 */ /* 0x000fca0000000f00 */
[----:B------:R-:W-:-:S04]  /*21d30*/  FADD.FTZ R148, R149, R148 ;  /* 0x0000009495947221 */ /* 0x000fc80000010000 */
[----:B------:R-:W-:-:S07]  /*21d40*/  IMAD.MOV.U32 R165, RZ, RZ, R148 ;  /* 0x000000ffffa57224 */ /* 0x000fce00078e0094 */
[----:B------:R-:W-:Y:S05]  /*21d50*/  WARPSYNC.COLLECTIVE R164, `(.L_x_22974) ;  /* 0x00000000a4087348 */ /* 0x000fea0003c00000 */
[----:B------:R0:W1:Y:S02]  /*21d60*/  SHFL.BFLY P1, R151, R165, R166, R167 ;  /* 0x0c0000a6a5977389 */ /* 0x00006400000200a7 */
[----:B01----:R-:W-:Y:S05]  /*21d70*/  ENDCOLLECTIVE ;  /* 0x000000000000791b */ /* 0x003fea0003800000 */
.L_x_22974:
[----:B------:R-:W-:Y:S05]  /*21d80*/  BRA `(.L_x_22975) ;  /* 0xffffffe8002c7947 */ /* 0x000fea000383ffff */
.L_x_22976:
        /* <DEDUP_REMOVED lines=15> */
.L_x_54401:


//--------------------- .text._ZN10layer_norm13ln_fwd_kernelINS_13Kernel_traitsIf13__nv_bfloat16fS2_fjLj1536ELj1ELj4ELj1ELj16ENS_18Kernel_traits_baseILj1536EfS2_fS2_fjLj128EEEEELb1ELb0ELb1ELb0EEEvNS_9FwdParamsE --------------------------
	.section	.text._ZN10layer_norm13ln_fwd_kernelINS_13Kernel_traitsIf13__nv_bfloat16fS2_fjLj1536ELj1ELj4ELj1ELj16ENS_18Kernel_traits_baseILj1536EfS2_fS2_fjLj128EEEEELb1ELb0ELb1ELb0EEEvNS_9FwdParamsE,"ax",@progbits
	.align	128
        .global         _ZN10layer_norm13ln_fwd_kernelINS_13Kernel_traitsIf13__nv_bfloat16fS2_fjLj1536ELj1ELj4ELj1ELj16ENS_18Kernel_traits_baseILj1536EfS2_fS2_fjLj128EEEEELb1ELb0ELb1ELb0EEEvNS_9FwdParamsE
        .type           _ZN10layer_norm13ln_fwd_kernelINS_13Kernel_traitsIf13__nv_bfloat16fS2_fjLj1536ELj1ELj4ELj1ELj16ENS_18Kernel_traits_baseILj1536EfS2_fS2_fjLj128EEEEELb1ELb0ELb1ELb0EEEvNS_9FwdParamsE,@function
        .size           _ZN10layer_norm13ln_fwd_kernelINS_13Kernel_traitsIf13__nv_bfloat16fS2_fjLj1536ELj1ELj4ELj1ELj16ENS_18Kernel_traits_baseILj1536EfS2_fS2_fjLj128EEEEELb1ELb0ELb1ELb0EEEvNS_9FwdParamsE,(.L_x_54402 - _ZN10layer_norm13ln_fwd_kernelINS_13Kernel_traitsIf13__nv_bfloat16fS2_fjLj1536ELj1ELj4ELj1ELj16ENS_18Kernel_traits_baseILj1536EfS2_fS2_fjLj128EEEEELb1ELb0ELb1ELb0EEEvNS_9FwdParamsE)
        .other          _ZN10layer_norm13ln_fwd_kernelINS_13Kernel_traitsIf13__nv_bfloat16fS2_fjLj1536ELj1ELj4ELj1ELj16ENS_18Kernel_traits_baseILj1536EfS2_fS2_fjLj128EEEEELb1ELb0ELb1ELb0EEEvNS_9FwdParamsE,@"STO_CUDA_ENTRY STV_DEFAULT"
_ZN10layer_norm13ln_fwd_kernelINS_13Kernel_traitsIf13__nv_bfloat16fS2_fjLj1536ELj1ELj4ELj1ELj16ENS_18Kernel_traits_baseILj1536EfS2_fS2_fjLj128EEEEELb1ELb0ELb1ELb0EEEvNS_9FwdParamsE:
.text._ZN10layer_norm13ln_fwd_kernelINS_13Kernel_traitsIf13__nv_bfloat16fS2_fjLj1536ELj1ELj4ELj1ELj16ENS_18Kernel_traits_baseILj1536EfS2_fS2_fjLj128EEEEELb1ELb0ELb1ELb0EEEvNS_9FwdParamsE:
        /* <DEDUP_REMOVED lines=33> */
[----:B------:R-:W-:Y:S02]  /*0210*/  LEA.HI.SX32 R168, R6, R7, 0x1d ;  /* 0x0000000706a87211 */ /* 0x000fe400078feaff */
[--C-:B------:R-:W-:Y:S01]  /*0220*/  SHF.R.U64 R177, R0, 0x2, R167.reuse ;  /* 0x0000000200b17819 */ /* 0x100fe200000012a7 */
        /* <DEDUP_REMOVED lines=50> */
[----:B------:R2:W5:Y:S03]  /*0550*/  @P1 LD.E.128 R68, desc[UR6][R10.64+0x10] ;  /* 0x000010060a441980 */ /* 0x000566000c101d00 */
[----:B------:R-:W-:Y:S01]  /*0560*/  @P2 VIADD R105, R105, 0x20 ;  /* 0x0000002069692836 */ /* 0x000fe20000000000 */
[----:B------:R2:W5:Y:S03]  /*0570*/  @P2 LDG.E.128 R64, desc[UR6][R12.64] ;  /* 0x000000060c402981 */ /* 0x000566000c1e1d00 */
[C---:B0-----:R-:W-:Y:S01]  /*0580*/  @P3 IMAD.WIDE.U32 R16, R105.reuse, 0x20, R16 ;  /* 0x0000002069103825 */ /* 0x041fe200078e0010 */
[----:B------:R2:W5:Y:S03]  /*0590*/  @P2 LDG.E.128 R60, desc[UR6][R12.64+0x10] ;  /* 0x000010060c3c2981 */ /* 0x000566000c1e1d00 */
[C---:B------:R-:W-:Y:S01]  /*05a0*/  @P3 IMAD.WIDE.U32 R18, R105.reuse, 0x20, R18 ;  /* 0x0000002069123825 */ /* 0x040fe200078e0012 */
[----:B------:R-:W-:Y:S01]  /*05b0*/  @P3 IADD3 R105, PT, PT, R105, 0x20, RZ ;  /* 0x0000002069693810 */ /* 0x000fe20007ffe0ff */
[----:B------:R2:W5:Y:S04]  /*05c0*/  @P2 LD.E.128 R56, desc[UR6][R14.64] ;  /* 0x000000060e382980 */ /* 0x000568000c101d00 */
[C---:B------:R-:W-:Y:S01]  /*05d0*/  @P4 IMAD.WIDE.U32 R100, R105.reuse, 0x20, R100 ;  /* 0x0000002069644825 */ /* 0x040fe200078e0064 */
[----:B------:R2:W5:Y:S03]  /*05e0*/  @P2 LD.E.128 R52, desc[UR6][R14.64+0x10] ;  /* 0x000010060e342980 */ /* 0x000566000c101d00 */
[C---:B------:R-:W-:Y:S01]  /*05f0*/  @P4 IMAD.WIDE.U32 R102, R105.reuse, 0x20, R102 ;  /* 0x0000002069664825 */ /* 0x040fe200078e0066 */
        /* <DEDUP_REMOVED lines=20> */
.L_x_22978:
        /* <DEDUP_REMOVED lines=26> */
[----:B-1----:R-:W-:Y:S02]  /*08e0*/  CS2R R20, SRZ ;  /* 0x0000000000147805 */ /* 0x002fe4000001ff00 */
[----:B------:R-:W-:Y:S01]  /*08f0*/  CS2R R58, SRZ ;  /* 0x00000000003a7805 */ /* 0x000fe2000001ff00 */
[----:B------:R-:W5:Y:S01]  /*0900*/  @P2 LDG.E.128 R64, desc[UR6][R26.64] ;  /* 0x000000061a402981 */ /* 0x000f62000c1e1d00 */
[----:B------:R-:W-:Y:S01]  /*0910*/  @P3 VIADD R105, R105, 0x20 ;  /* 0x0000002069693836 */ /* 0x000fe20000000000 */
[----:B------:R-:W-:-:S02]  /*0920*/  CS2R R56, SRZ ;  /* 0x0000000000387805 */ /* 0x000fc4000001ff00 */
[----:B------:R-:W-:Y:S01]  /*0930*/  CS2R R70, SRZ ;  /* 0x0000000000467805 */ /* 0x000fe2000001ff00 */
[----:B------:R1:W5:Y:S01]  /*0940*/  @P2 LDG.E.128 R60, desc[UR6][R26.64+0x10] ;  /* 0x000010061a3c2981 */ /* 0x000362000c1e1d00 */
[C---:B0-----:R-:W-:Y:S01]  /*0950*/  @P4 IMAD.WIDE.U32 R40, R105.reuse, 0x20, R40 ;  /* 0x0000002069284825 */ /* 0x041fe200078e0028 */
[----:B--2---:R-:W-:Y:S02]  /*0960*/  CS2R R24, SRZ ;  /* 0x0000000000187805 */ /* 0x004fe4000001ff00 */
[----:B------:R-:W-:Y:S01]  /*0970*/  CS2R R68, SRZ ;  /* 0x0000000000447805 */ /* 0x000fe2000001ff00 */
[----:B------:R-:W5:Y:S01]  /*0980*/  @P3 LDG.E.128 R48, desc[UR6][R38.64] ;  /* 0x0000000626303981 */ /* 0x000f62000c1e1d00 */
[----:B------:R-:W-:Y:S01]  /*0990*/  @P4 VIADD R105, R105, 0x20 ;  /* 0x0000002069694836 */ /* 0x000fe20000000000 */
[----:B------:R-:W-:Y:S02]  /*09a0*/  CS2R R74, SRZ ;  /* 0x00000000004a7805 */ /* 0x000fe4000001ff00 */
[----:B------:R-:W-:Y:S01]  /*09b0*/  CS2R R72, SRZ ;  /* 0x0000000000487805 */ /* 0x000fe2000001ff00 */
[----:B------:R0:W5:Y:S01]  /*09c0*/  @P3 LDG.E.128 R44, desc[UR6][R38.64+0x10] ;  /* 0x00001006262c3981 */ /* 0x000162000c1e1d00 */
[----:B----4-:R-:W-:Y:S01]  /*09d0*/  @P5 IMAD.WIDE.U32 R36, R105, 0x20, R42 ;  /* 0x0000002069245825 */ /* 0x010fe200078e002a */
[----:B-1----:R-:W-:-:S02]  /*09e0*/  CS2R R26, SRZ ;  /* 0x00000000001a7805 */ /* 0x002fc4000001ff00 */
[----:B------:R-:W-:Y:S01]  /*09f0*/  CS2R R42, SRZ ;  /* 0x00000000002a7805 */ /* 0x000fe2000001ff00 */
[----:B------:R-:W5:Y:S01]  /*0a00*/  @P4 LDG.E.128 R32, desc[UR6][R40.64] ;  /* 0x0000000628204981 */ /* 0x000f62000c1e1d00 */
[----:B------:R-:W-:Y:S02]  /*0a10*/  CS2R R86, SRZ ;  /* 0x0000000000567805 */ /* 0x000fe4000001ff00 */
[----:B------:R-:W-:Y:S02]  /*0a20*/  CS2R R84, SRZ ;  /* 0x0000000000547805 */ /* 0x000fe4000001ff00 */
[----:B------:R-:W-:Y:S01]  /*0a30*/  CS2R R90, SRZ ;  /* 0x00000000005a7805 */ /* 0x000fe2000001ff00 */
[----:B------:R1:W5:Y:S01]  /*0a40*/  @P4 LDG.E.128 R28, desc[UR6][R40.64+0x10] ;  /* 0x00001006281c4981 */ /* 0x000362000c1e1d00 */
[----:B------:R-:W-:Y:S02]  /*0a50*/  CS2R R88, SRZ ;  /* 0x0000000000587805 */ /* 0x000fe4000001ff00 */
[----:B0-----:R-:W-:-:S02]  /*0a60*/  CS2R R38, SRZ ;  /* 0x0000000000267805 */ /* 0x001fc4000001ff00 */
[----:B------:R-:W-:Y:S01]  /*0a70*/  @P5 CS2R R6, SRZ ;  /* 0x0000000000065805 */ /* 0x000fe2000001ff00 */
[----:B------:R-:W5:Y:S01]  /*0a80*/  @P5 LDG.E.128 R16, desc[UR6][R36.64] ;  /* 0x0000000624105981 */ /* 0x000f62000c1e1d00 */
[----:B------:R-:W-:Y:S02]  /*0a90*/  @P5 CS2R R4, SRZ ;  /* 0x0000000000045805 */ /* 0x000fe4000001ff00 */
[----:B------:R-:W-:Y:S02]  /*0aa0*/  @P5 CS2R R10, SRZ ;  /* 0x00000000000a5805 */ /* 0x000fe4000001ff00 */
[----:B------:R-:W-:Y:S01]  /*0ab0*/  @P5 CS2R R8, SRZ ;  /* 0x0000000000085805 */ /* 0x000fe2000001ff00 */
[----:B------:R0:W5:Y:S01]  /*0ac0*/  @P5 LDG.E.128 R12, desc[UR6][R36.64+0x10] ;  /* 0x00001006240c5981 */ /* 0x000162000c1e1d00 */
[----:B-1----:R-:W-:Y:S02]  /*0ad0*/  CS2R R40, SRZ ;  /* 0x0000000000287805 */ /* 0x002fe4000001ff00 */
[----:B0-----:R-:W-:-:S07]  /*0ae0*/  CS2R R36, SRZ ;  /* 0x0000000000247805 */ /* 0x001fce000001ff00 */
.L_x_22979:
[----:B------:R-:W-:Y:S05]  /*0af0*/  BSYNC.RECONVERGENT B0 ;  /* 0x0000000000007941 */ /* 0x000fea0003800200 */
.L_x_22977:
[----:B------:R-:W1:Y:S02]  /*0b00*/  LDCU UR4, c[0x0][0x384] ;  /* 0x00007080ff0477ac */ /* 0x000e640008000800 */
[----:B-1----:R-:W-:-:S13]  /*0b10*/  ISETP.GE.AND P0, PT, R166, UR4, PT ;  /* 0x00000004a6007c0c */ /* 0x002fda000bf06270 */
[----:B------:R-:W-:Y:S05]  /*0b20*/  @P0 EXIT ;  /* 0x000000000000094d */ /* 0x000fea0003800000 */
[----:B0-----:R-:W-:-:S04]  /*0b30*/  IMAD.HI.U32 R100, R169, -0x326172a9, RZ ;  /* 0xcd9e8d57a9647827 */ /* 0x001fc800078e00ff */
[----:B------:R-:W-:Y:S01]  /*0b40*/  HFMA2 R161, -RZ, RZ, 0, 0 ;  /* 0x00000000ffa17431 */ /* 0x000fe200000001ff */
[----:B------:R-:W-:Y:S01]  /*0b50*/  LOP3.LUT R163, R0, 0x3, RZ, 0xc0, !PT ;  /* 0x0000000300a37812 */ /* 0x000fe200078ec0ff */
[----:B------:R-:W0:Y:S01]  /*0b60*/  LDCU UR8, c[0x0][0x404] ;  /* 0x00008080ff0877ac */ /* 0x000e220008000800 */
[----:B------:R-:W-:Y:S01]  /*0b70*/  IMAD.HI.U32 R101, R177, -0x2daee0ad, RZ ;  /* 0xd2511f53b1657827 */ /* 0x000fe200078e00ff */
[----:B------:R-:W-:Y:S01]  /*0b80*/  LOP3.LUT R100, R167, R100, R2, 0x96, !PT ;  /* 0x00000064a7647212 */ /* 0x000fe200078e9602 */
[----:B------:R-:W1:Y:S02]  /*0b90*/  LDCU.U8 UR9, c[0x0][0x410] ;  /* 0x00008200ff0977ac */ /* 0x000e640008000000 */
[----:B------:R-:W-:Y:S01]  /*0ba0*/  IMAD R105, R177, -0x2daee0ad, RZ ;  /* 0xd2511f53b1697824 */ /* 0x000fe200078e02ff */
[----:B------:R-:W-:Y:S01]  /*0bb0*/  LOP3.LUT R101, R101, R3, RZ, 0x3c, !PT ;  /* 0x0000000365657212 */ /* 0x000fe200078e3cff */
[----:B------:R-:W-:Y:S01]  /*0bc0*/  IMAD R103, R169, -0x326172a9, RZ ;  /* 0xcd9e8d57a9677824 */ /* 0x000fe200078e02ff */
[----:B------:R-:W2:Y:S01]  /*0bd0*/  LDCU UR12, c[0x0][0x448] ;  /* 0x00008900ff0c77ac */ /* 0x000ea20008000800 */
[----:B------:R-:W-:Y:S01]  /*0be0*/  IMAD.HI.U32 R104, R100, -0x2daee0ad, RZ ;  /* 0xd2511f5364687827 */ /* 0x000fe200078e00ff */
[----:B------:R-:W3:Y:S03]  /*0bf0*/  LDCU.64 UR10, c[0x0][0x408] ;  /* 0x00008100ff0a77ac */ /* 0x000ee60008000a00 */
[----:B------:R-:W-:Y:S01]  /*0c00*/  IMAD.HI.U32 R102, R101, -0x326172a9, RZ ;  /* 0xcd9e8d5765667827 */ /* 0x000fe200078e00ff */
[----:B------:R-:W-:Y:S01]  /*0c10*/  LOP3.LUT R104, R107, R105, R104, 0x96, !PT ;  /* 0x000000696b687212 */ /* 0x000fe200078e9668 */
[----:B------:R-:W4:Y:S02]  /*0c20*/  LDCU.64 UR4, c[0x0][0x3a0] ;  /* 0x00007400ff0477ac */ /* 0x000f240008000a00 */
[----:B------:R-:W-:Y:S01]  /*0c30*/  IMAD R101, R101, -0x326172a9, RZ ;  /* 0xcd9e8d5765657824 */ /* 0x000fe200078e02ff */
[----:B------:R-:W-:Y:S01]  /*0c40*/  LOP3.LUT R102, R106, R103, R102, 0x96, !PT ;  /* 0x000000676a667212 */ /* 0x000fe200078e9666 */
[----:B------:R-:W-:-:S02]  /*0c50*/  IMAD R106, R100, -0x2daee0ad, RZ ;  /* 0xd2511f53646a7824 */ /* 0x000fc400078e02ff */
        /* <DEDUP_REMOVED lines=48> */
.L_x_23693:
        /* <DEDUP_REMOVED lines=11> */
[----:B------:R-:W-:Y:S01]  /*1010*/  LEA.HI R173, R173, R0, RZ, 0x3 ;  /* 0x00000000adad7211 */ /* 0x000fe200078f18ff */
[----:B------:R-:W-:-:S03]  /*1020*/  IMAD.MOV.U32 R0, RZ, RZ, RZ ;  /* 0x000000ffff007224 */ /* 0x000fc600078e00ff */
        /* <DEDUP_REMOVED lines=15> */
.L_x_22983:
[----:B------:R-:W-:Y:S05]  /*1120*/  BSYNC.RECONVERGENT B1 ;  /* 0x0000000000017941 */ /* 0x000fea0003800200 */
.L_x_22982:
        /* <DEDUP_REMOVED lines=29> */
.L_x_22990:
        /* <DEDUP_REMOVED lines=13> */
.L_x_22992:
[----:B------:R-:W-:Y:S05]  /*13d0*/  BSYNC.RECONVERGENT B4 ;  /* 0x0000000000047941 */ /* 0x000fea0003800200 */
.L_x_22991:
        /* <DEDUP_REMOVED lines=56> */
[----:B------:R-:W-:Y:S01]  /*1760*/  VIADD R165, R3, 0x96a522ad ;  /* 0x96a522ad03a57836 */ /* 0x000fe20000000000 */
[----:B------:R-:W-:Y:S01]  /*1770*/  MOV R176, R178 ;  /* 0x000000b200b07202 */ /* 0x000fe20000000f00 */
[----:B------:R-:W-:-:S03]  /*1780*/  IMAD.MOV.U32 R159, RZ, RZ, R160 ;  /* 0x000000ffff9f7224 */ /* 0x000fc600078e00a0 */
[----:B------:R-:W-:-:S07]  /*1790*/  LOP3.LUT R165, R165, R182, R179, 0x96, !PT ;  /* 0x000000b6a5a57212 */ /* 0x000fce00078e96b3 */
.L_x_22989:
[----:B------:R-:W-:Y:S05]  /*17a0*/  BSYNC.RECONVERGENT B3 ;  /* 0x0000000000037941 */ /* 0x000fea0003800200 */
.L_x_22988:
        /* <DEDUP_REMOVED lines=10> */
.L_x_22987:
[----:B------:R-:W-:Y:S05]  /*1850*/  BSYNC.RECONVERGENT B2 ;  /* 0x0000000000027941 */ /* 0x000fea0003800200 */
.L_x_22986:
        /* <DEDUP_REMOVED lines=20> */
.L_x_22997:
        /* <DEDUP_REMOVED lines=13> */
.L_x_22999:
[----:B------:R-:W-:Y:S05]  /*1a70*/  BSYNC.RECONVERGENT B4 ;  /* 0x0000000000047941 */ /* 0x000fea0003800200 */
.L_x_22998:
        /* <DEDUP_REMOVED lines=60> */
.L_x_22996:
[----:B------:R-:W-:Y:S05]  /*1e40*/  BSYNC.RECONVERGENT B3 ;  /* 0x0000000000037941 */ /* 0x000fea0003800200 */
.L_x_22995:
        /* <DEDUP_REMOVED lines=11> */
.L_x_22994:
[----:B------:R-:W-:Y:S05]  /*1f00*/  BSYNC.RECONVERGENT B2 ;  /* 0x0000000000027941 */ /* 0x000fea0003800200 */
.L_x_22993:
        /* <DEDUP_REMOVED lines=20> */
.L_x_23004:
        /* <DEDUP_REMOVED lines=13> */
.L_x_23006:
[----:B------:R-:W-:Y:S05]  /*2120*/  BSYNC.RECONVERGENT B4 ;  /* 0x0000000000047941 */ /* 0x000fea0003800200 */
.L_x_23005:
        /* <DEDUP_REMOVED lines=41> */
[----:B------:R-:W-:Y:S02]  /*23c0*/  HFMA2 R175, -RZ, RZ, 0, 0 ;  /* 0x00000000ffaf7431 */ /* 0x000fe400000001ff */
[----:B------:R-:W-:Y:S01]  /*23d0*/  IMAD.WIDE.U32 R178, R157, -0x2daee0ad, RZ ;  /* 0xd2511f539db27825 */ /* 0x000fe200078e00ff */
[----:B------:R-:W-:-:S03]  /*23e0*/  LOP3.LUT R163, R163, R164, R181, 0x96, !PT ;  /* 0x000000a4a3a37212 */ /* 0x000fc600078e96b5 */
        /* <DEDUP_REMOVED lines=9> */
[----:B------:R-:W-:-:S04]  /*2480*/  VIADD R165, R2, 0x8ff34781 ;  /* 0x8ff3478102a57836 */ /* 0x000fc80000000000 */
[----:B------:R-:W-:Y:S01]  /*2490*/  IMAD.WIDE.U32 R178, R157, -0x2daee0ad, RZ ;  /* 0xd2511f539db27825 */ /* 0x000fe200078e00ff */
[----:B------:R-:W-:Y:S02]  /*24a0*/  IADD3 R157, PT, PT, R3, -0x695add53, RZ ;  /* 0x96a522ad039d7810 */ /* 0x000fe40007ffe0ff */
[----:B------:R-:W-:Y:S01]  /*24b0*/  LOP3.LUT R164, R165, R164, R163, 0x96, !PT ;  /* 0x000000a4a5a47212 */ /* 0x000fe200078e96a3 */
[----:B------:R-:W-:Y:S01]  /*24c0*/  IMAD.MOV.U32 R176, RZ, RZ, R178 ;  /* 0x000000ffffb07224 */ /* 0x000fe200078e00b2 */
[----:B------:R-:W-:Y:S01]  /*24d0*/  LOP3.LUT R165, R157, R182, R179, 0x96, !PT ;  /* 0x000000b69da57212 */ /* 0x000fe200078e96b3 */
[----:B------:R-:W-:-:S07]  /*24e0*/  IMAD.MOV.U32 R157, RZ, RZ, R160 ;  /* 0x000000ffff9d7224 */ /* 0x000fce00078e00a0 */
.L_x_23003:
[----:B------:R-:W-:Y:S05]  /*24f0*/  BSYNC.RECONVERGENT B3 ;  /* 0x0000000000037941 */ /* 0x000fea0003800200 */
.L_x_23002:
        /* <DEDUP_REMOVED lines=10> */
.L_x_23001:
[----:B------:R-:W-:Y:S05]  /*25a0*/  BSYNC.RECONVERGENT B2 ;  /* 0x0000000000027941 */ /* 0x000fea0003800200 */
.L_x_23000:
        /* <DEDUP_REMOVED lines=20> */
.L_x_23011:
        /* <DEDUP_REMOVED lines=13> */
.L_x_23013:
[----:B------:R-:W-:Y:S05]  /*27c0*/  BSYNC.RECONVERGENT B4 ;  /* 0x0000000000047941 */ /* 0x000fea0003800200 */
.L_x_23012:
        /* <DEDUP_REMOVED lines=60> */
.L_x_23010:
[----:B------:R-:W-:Y:S05]  /*2b90*/  BSYNC.RECONVERGENT B3 ;  /* 0x0000000000037941 */ /* 0x000fea0003800200 */
.L_x_23009:
        /* <DEDUP_REMOVED lines=11> */
.L_x_23008:
[----:B------:R-:W-:Y:S05]  /*2c50*/  BSYNC.RECONVERGENT B2 ;  /* 0x0000000000027941 */ /* 0x000fea0003800200 */
.L_x_23007:
        /* <DEDUP_REMOVED lines=20> */
.L_x_23018:
        /* <DEDUP_REMOVED lines=13> */
.L_x_23020:
[----:B------:R-:W-:Y:S05]  /*2e70*/  BSYNC.RECONVERGENT B4 ;  /* 0x0000000000047941 */ /* 0x000fea0003800200 */
.L_x_23019:
        /* <DEDUP_REMOVED lines=44> */
[----:B------:R-:W-:Y:S01]  /*3140*/  IMAD.MOV.U32 R175, RZ, RZ, RZ ;  /* 0x000000ffffaf7224 */ /* 0x000fe200078e00ff */
[----:B------:R-:W-:-:S03]  /*3150*/  LOP3.LUT R155, R155, R162, R179, 0x96, !PT ;  /* 0x000000a29b9b7212 */ /* 0x000fc600078e96b3 */
        /* <DEDUP_REMOVED lines=11> */
[----:B------:R-:W-:-:S03]  /*3210*/  IMAD.MOV.U32 R176, RZ, RZ, R178 ;  /* 0x000000ffffb07224 */ /* 0x000fc600078e00b2 */
[----:B------:R-:W-:Y:S02]  /*3220*/  LOP3.LUT R165, R155, R182, R179, 0x96, !PT ;  /* 0x000000b69ba57212 */ /* 0x000fe400078e96b3 */
[----:B------:R-:W-:-:S07]  /*3230*/  MOV R155, R160 ;  /* 0x000000a0009b7202 */ /* 0x000fce0000000f00 */
.L_x_23017:
[----:B------:R-:W-:Y:S05]  /*3240*/  BSYNC.RECONVERGENT B3 ;  /* 0x0000000000037941 */ /* 0x000fea0003800200 */
.L_x_23016:
        /* <DEDUP_REMOVED lines=10> */
.L_x_23015:
[----:B------:R-:W-:Y:S05]  /*32f0*/  BSYNC.RECONVERGENT B2 ;  /* 0x0000000000027941 */ /* 0x000fea0003800200 */
.L_x_23014:
        /* <DEDUP_REMOVED lines=20> */
.L_x_23025:
        /* <DEDUP_REMOVED lines=13> */
.L_x_23027:
[----:B------:R-:W-:Y:S05]  /*3510*/  BSYNC.RECONVERGENT B4 ;  /* 0x0000000000047941 */ /* 0x000fea0003800200 */
.L_x_23026:
        /* <DEDUP_REMOVED lines=59> */
[----:B------:R-:W-:-:S07]  /*38d0*/  IMAD.MOV.U32 R160, RZ, RZ, R178 ;  /* 0x000000ffffa07224 */ /* 0x000fce00078e00b2 */
.L_x_23024:
[----:B------:R-:W-:Y:S05]  /*38e0*/  BSYNC.RECONVERGENT B3 ;  /* 0x0000000000037941 */ /* 0x000fea0003800200 */
.L_x_23023:
        /* <DEDUP_REMOVED lines=11> */
.L_x_23022:
[----:B------:R-:W-:Y:S05]  /*39a0*/  BSYNC.RECONVERGENT B2 ;  /* 0x0000000000027941 */ /* 0x000fea0003800200 */
.L_x_23021:
        /* <DEDUP_REMOVED lines=20> */
.L_x_23032:
        /* <DEDUP_REMOVED lines=13> */
.L_x_23034:
[----:B------:R-:W-:Y:S05]  /*3bc0*/  BSYNC.RECONVERGENT B4 ;  /* 0x0000000000047941 */ /* 0x000fea0003800200 */
.L_x_23033:
        /* <DEDUP_REMOVED lines=47> */
[----:B------:R-:W-:Y:S02]  /*3ec0*/  IMAD.MOV.U32 R175, RZ, RZ, RZ ;  /* 0x000000ffffaf7224 */ /* 0x000fe400078e00ff */
[----:B------:R-:W-:Y:S01]  /*3ed0*/  IMAD.WIDE.U32 R164, R153, -0x326172a9, RZ ;  /* 0xcd9e8d5799a47825 */ /* 0x000fe200078e00ff */
[C---:B------:R-:W-:Y:S02]  /*3ee0*/  IADD3 R153, PT, PT, R2.reuse, -0xe443238, RZ ;  /* 0xf1bbcdc802997810 */ /* 0x040fe40007ffe0ff */
[----:B------:R-:W-:Y:S02]  /*3ef0*/  LOP3.LUT R163, R163, R178, R183, 0x96, !PT ;  /* 0x000000b2a3a37212 */ /* 0x000fe400078e96b7 */
[----:B------:R-:W-:Y:S01]  /*3f00*/  LOP3.LUT R153, R153, R180, R165, 0x96, !PT ;  /* 0x000000b499997212 */ /* 0x000fe200078e96a5 */
[----:B------:R-:W-:-:S02]  /*3f10*/  VIADD R165, R2, 0x8ff34781 ;  /* 0x8ff3478102a57836 */ /* 0x000fc40000000000 */
[----:B------:R-:W-:-:S04]  /*3f20*/  IMAD.WIDE.U32 R162, R163, -0x326172a9, RZ ;  /* 0xcd9e8d57a3a27825 */ /* 0x000fc800078e00ff */
[----:B------:R-:W-:Y:S01]  /*3f30*/  IMAD.WIDE.U32 R178, R153, -0x2daee0ad, RZ ;  /* 0xd2511f5399b27825 */ /* 0x000fe200078e00ff */
[----:B------:R-:W-:-:S03]  /*3f40*/  LOP3.LUT R164, R165, R164, R163, 0x96, !PT ;  /* 0x000000a4a5a47212 */ /* 0x000fc600078e96a3 */
[----:B------:R-:W-:-:S05]  /*3f50*/  VIADD R153, R3, 0x96a522ad ;  /* 0x96a522ad03997836 */ /* 0x000fca0000000000 */
[----:B------:R-:W-:Y:S02]  /*3f60*/  LOP3.LUT R165, R153, R182, R179, 0x96, !PT ;  /* 0x000000b699a57212 */ /* 0x000fe400078e96b3 */
[----:B------:R-:W-:-:S07]  /*3f70*/  MOV R153, R160 ;  /* 0x000000a000997202 */ /* 0x000fce0000000f00 */
.L_x_23031:
[----:B------:R-:W-:Y:S05]  /*3f80*/  BSYNC.RECONVERGENT B3 ;  /* 0x0000000000037941 */ /* 0x000fea0003800200 */
.L_x_23030:
        /* <DEDUP_REMOVED lines=10> */
.L_x_23029:
[----:B------:R-:W-:Y:S05]  /*4030*/  BSYNC.RECONVERGENT B2 ;  /* 0x0000000000027941 */ /* 0x000fea0003800200 */
.L_x_23028:
        /* <DEDUP_REMOVED lines=19> */
.L_x_23038:
        /* <DEDUP_REMOVED lines=13> */
.L_x_23040:
[----:B------:R-:W-:Y:S05]  /*4240*/  BSYNC.RECONVERGENT B3 ;  /* 0x0000000000037941 */ /* 0x000fea0003800200 */
.L_x_23039:
        /* <DEDUP_REMOVED lines=51> */
[----:B------:R-:W-:-:S05]  /*4580*/  IMAD.WIDE.U32 R164, R165, -0x326172a9, RZ ;  /* 0xcd9e8d57a5a47825 */ /* 0x000fca00078e00ff */
        /* <DEDUP_REMOVED lines=8> */
.L_x_23037:
[----:B------:R-:W-:Y:S05]  /*4610*/  BSYNC.RECONVERGENT B2 ;  /* 0x0000000000027941 */ /* 0x000fea0003800200 */
.L_x_23036:
        /* <DEDUP_REMOVED lines=12> */
.L_x_22985:
        /* <DEDUP_REMOVED lines=21> */
.L_x_23045:
        /* <DEDUP_REMOVED lines=13> */
.L_x_23047:
[----:B------:R-:W-:Y:S05]  /*4900*/  BSYNC.RECONVERGENT B4 ;  /* 0x0000000000047941 */ /* 0x000fea0003800200 */
.L_x_23046:
        /* <DEDUP_REMOVED lines=56> */
[----:B------:R-:W-:Y:S02]  /*4c90*/  IMAD.MOV.U32 R176, RZ, RZ, R106 ;  /* 0x000000ffffb07224 */ /* 0x000fe400078e006a */
[----:B------:R-:W-:Y:S01]  /*4ca0*/  HFMA2 R106, -RZ, RZ, 0, 0 ;  /* 0x00000000ff6a7431 */ /* 0x000fe200000001ff */
[----:B------:R-:W-:Y:S01]  /*4cb0*/  LOP3.LUT R165, R165, R104, R107, 0x96, !PT ;  /* 0x00000068a5a57212 */ /* 0x000fe200078e966b */
[----:B------:R-:W-:-:S07]  /*4cc0*/  IMAD.MOV.U32 R104, RZ, RZ, R160 ;  /* 0x000000ffff687224 */ /* 0x000fce00078e00a0 */
.L_x_23044:
[----:B------:R-:W-:Y:S05]  /*4cd0*/  BSYNC.RECONVERGENT B3 ;  /* 0x0000000000037941 */ /* 0x000fea0003800200 */
.L_x_23043:
        /* <DEDUP_REMOVED lines=9> */
.L_x_23042:
[----:B------:R-:W-:Y:S05]  /*4d70*/  BSYNC.RECONVERGENT B2 ;  /* 0x0000000000027941 */ /* 0x000fea0003800200 */
.L_x_23041:
        /* <DEDUP_REMOVED lines=17> */
.L_x_23052:
        /* <DEDUP_REMOVED lines=13> */
.L_x_23054:
[----:B------:R-:W-:Y:S05]  /*4f60*/  BSYNC.RECONVERGENT B4 ;  /* 0x0000000000047941 */ /* 0x000fea0003800200 */
.L_x_23053:
        /* <DEDUP_REMOVED lines=59> */
[----:B------:R-:W-:-:S07]  /*5320*/  IMAD.MOV.U32 R107, RZ, RZ, RZ ;  /* 0x000000ffff6b7224 */ /* 0x000fce00078e00ff */
.L_x_23051:
[----:B------:R-:W-:Y:S05]  /*5330*/  BSYNC.RECONVERGENT B3 ;  /* 0x0000000000037941 */ /* 0x000fea0003800200 */
.L_x_23050:
        /* <DEDUP_REMOVED lines=10> */
.L_x_23049:
[----:B------:R-:W-:Y:S05]  /*53e0*/  BSYNC.RECONVERGENT B2 ;  /* 0x0000000000027941 */ /* 0x000fea0003800200 */
.L_x_23048:
        /* <DEDUP_REMOVED lines=17> */
.L_x_23059:
        /* <DEDUP_REMOVED lines=13> */
.L_x_23061:
[----:B------:R-:W-:Y:S05]  /*55d0*/  BSYNC.RECONVERGENT B4 ;  /* 0x0000000000047941 */ /* 0x000fea0003800200 */
.L_x_23060:
        /* <DEDUP_REMOVED lines=46> */
[----:B------:R-:W-:-:S04]  /*58c0*/  IMAD.WIDE.U32 R164, R129, -0x326172a9, RZ ;  /* 0xcd9e8d5781a47825 */ /* 0x000fc800078e00ff */
[----:B------:R-:W-:Y:S02]  /*58d0*/  VIADD R129, R2, 0xf1bbcdc8 ;  /* 0xf1bbcdc802817836 */ /* 0x000fe40000000000 */
[----:B------:R-:W-:-:S03]  /*58e0*/  VIADD R131, R3, 0xdb3d7428 ;  /* 0xdb3d742803837836 */ /* 0x000fc60000000000 */
        /* <DEDUP_REMOVED lines=8> */
[----:B------:R-:W-:Y:S01]  /*5970*/  MOV R176, R128 ;  /* 0x0000008000b07202 */ /* 0x000fe20000000f00 */
[----:B------:R-:W-:Y:S01]  /*5980*/  IMAD.MOV.U32 R128, RZ, RZ, RZ ;  /* 0x000000ffff807224 */ /* 0x000fe200078e00ff */
[----:B------:R-:W-:-:S07]  /*5990*/  LOP3.LUT R164, R107, R164, R163, 0x96, !PT ;  /* 0x000000a46ba47212 */ /* 0x000fce00078e96a3 */
.L_x_23058:
[----:B------:R-:W-:Y:S05]  /*59a0*/  BSYNC.RECONVERGENT B3 ;  /* 0x0000000000037941 */ /* 0x000fea0003800200 */
.L_x_23057:
        /* <DEDUP_REMOVED lines=9> */
.L_x_23056:
[----:B------:R-:W-:Y:S05]  /*5a40*/  BSYNC.RECONVERGENT B2 ;  /* 0x0000000000027941 */ /* 0x000fea0003800200 */
.L_x_23055:
        /* <DEDUP_REMOVED lines=17> */
.L_x_23066:
        /* <DEDUP_REMOVED lines=13> */
.L_x_23068:
[----:B------:R-:W-:Y:S05]  /*5c30*/  BSYNC.RECONVERGENT B4 ;  /* 0x0000000000047941 */ /* 0x000fea0003800200 */
.L_x_23067:
        /* <DEDUP_REMOVED lines=53> */
[----:B------:R-:W-:-:S04]  /*5f90*/  VIADD R129, R2, 0x8ff34781 ;  /* 0x8ff3478102817836 */ /* 0x000fc80000000000 */
[----:B------:R-:W-:Y:S01]  /*5fa0*/  IMAD.WIDE.U32 R178, R107, -0x2daee0ad, RZ ;  /* 0xd2511f536bb27825 */ /* 0x000fe200078e00ff */
[----:B------:R-:W-:-:S03]  /*5fb0*/  LOP3.LUT R164, R129, R130, R163, 0x96, !PT ;  /* 0x0000008281a47212 */ /* 0x000fc600078e96a3 */
[----:B------:R-:W-:Y:S02]  /*5fc0*/  HFMA2 R129, -RZ, RZ, 0, 0 ;  /* 0x00000000ff817431 */ /* 0x000fe400000001ff */
[----:B------:R-:W-:Y:S01]  /*5fd0*/  IMAD.MOV.U32 R107, RZ, RZ, R176 ;  /* 0x000000ffff6b7224 */ /* 0x000fe200078e00b0 */
[----:B------:R-:W-:Y:S01]  /*5fe0*/  LOP3.LUT R165, R165, R128, R179, 0x96, !PT ;  /* 0x00000080a5a57212 */ /* 0x000fe200078e96b3 */
[----:B------:R-:W-:-:S07]  /*5ff0*/  IMAD.MOV.U32 R176, RZ, RZ, R178 ;  /* 0x000000ffffb07224 */ /* 0x000fce00078e00b2 */
.L_x_23065:
[----:B------:R-:W-:Y:S05]  /*6000*/  BSYNC.RECONVERGENT B3 ;  /* 0x0000000000037941 */ /* 0x000fea0003800200 */
.L_x_23064:
        /* <DEDUP_REMOVED lines=10> */
.L_x_23063:
[----:B------:R-:W-:Y:S05]  /*60b0*/  BSYNC.RECONVERGENT B2 ;  /* 0x0000000000027941 */ /* 0x000fea0003800200 */
.L_x_23062:
        /* <DEDUP_REMOVED lines=17> */
.L_x_23073:
        /* <DEDUP_REMOVED lines=13> */
.L_x_23075:
[----:B------:R-:W-:Y:S05]  /*62a0*/  BSYNC.RECONVERGENT B4 ;  /* 0x0000000000047941 */ /* 0x000fea0003800200 */
.L_x_23074:
        /* <DEDUP_REMOVED lines=44> */
[----:B------:R-:W-:Y:S01]  /*6570*/  IADD3 R155, PT, PT, R2, -0xe443238, RZ ;  /* 0xf1bbcdc8029b7810 */ /* 0x000fe20007ffe0ff */
[----:B------:R-:W-:Y:S01]  /*6580*/  VIADD R165, R3, 0x96a522ad ;  /* 0x96a522ad03a57836 */ /* 0x000fe20000000000 */
        /* <DEDUP_REMOVED lines=14> */
.L_x_23072:
[----:B------:R-:W-:Y:S05]  /*6670*/  BSYNC.RECONVERGENT B3 ;  /* 0x0000000000037941 */ /* 0x000fea0003800200 */
.L_x_23071:
        /* <DEDUP_REMOVED lines=9> */
.L_x_23070:
[----:B------:R-:W-:Y:S05]  /*6710*/  BSYNC.RECONVERGENT B2 ;  /* 0x0000000000027941 */ /* 0x000fea0003800200 */
.L_x_23069:
        /* <DEDUP_REMOVED lines=17> */
.L_x_23080:
        /* <DEDUP_REMOVED lines=13> */
.L_x_23082:
[----:B------:R-:W-:Y:S05]  /*6900*/  BSYNC.RECONVERGENT B4 ;  /* 0x0000000000047941 */ /* 0x000fea0003800200 */
.L_x_23081:
        /* <DEDUP_REMOVED lines=54> */
[----:B------:R-:W-:Y:S02]  /*6c70*/  IMAD.MOV.U32 R131, RZ, RZ, RZ ;  /* 0x000000ffff837224 */ /* 0x000fe400078e00ff */
[----:B------:R-:W-:Y:S01]  /*6c80*/  IMAD.WIDE.U32 R178, R178, -0x2daee0ad, RZ ;  /* 0xd2511f53b2b27825 */ /* 0x000fe200078e00ff */
[----:B------:R-:W-:Y:S02]  /*6c90*/  LOP3.LUT R164, R129, R162, R181, 0x96, !PT ;  /* 0x000000a281a47212 */ /* 0x000fe400078e96b5 */
[----:B------:R-:W-:Y:S01]  /*6ca0*/  MOV R129, R176 ;  /* 0x000000b000817202 */ /* 0x000fe20000000f00 */
[----:B------:R-:W-:Y:S01]  /*6cb0*/  IMAD.MOV.U32 R162, RZ, RZ, R180 ;  /* 0x000000ffffa27224 */ /* 0x000fe200078e00b4 */
[----:B------:R-:W-:Y:S01]  /*6cc0*/  LOP3.LUT R165, R165, R130, R179, 0x96, !PT ;  /* 0x00000082a5a57212 */ /* 0x000fe200078e96b3 */
[----:B------:R-:W-:-:S07]  /*6cd0*/  IMAD.MOV.U32 R176, RZ, RZ, R178 ;  /* 0x000000ffffb07224 */ /* 0x000fce00078e00b2 */
.L_x_23079:
[----:B------:R-:W-:Y:S05]  /*6ce0*/  BSYNC.RECONVERGENT B3 ;  /* 0x0000000000037941 */ /* 0x000fea0003800200 */
.L_x_23078:
        /* <DEDUP_REMOVED lines=10> */
.L_x_23077:
[----:B------:R-:W-:Y:S05]  /*6d90*/  BSYNC.RECONVERGENT B2 ;  /* 0x0000000000027941 */ /* 0x000fea0003800200 */
.L_x_23076:
        /* <DEDUP_REMOVED lines=17> */
.L_x_23087:
        /* <DEDUP_REMOVED lines=13> */
.L_x_23089:
[----:B------:R-:W-:Y:S05]  /*6f80*/  BSYNC.RECONVERGENT B4 ;  /* 0x0000000000047941 */ /* 0x000fea0003800200 */
.L_x_23088:
        /* <DEDUP_REMOVED lines=57> */
[----:B------:R-:W-:-:S05]  /*7320*/  IMAD.WIDE.U32 R178, R178, -0x2daee0ad, RZ ;  /* 0xd2511f53b2b27825 */ /* 0x000fca00078e00ff */
[----:B------:R-:W-:Y:S02]  /*7330*/  LOP3.LUT R165, R165, R130, R179, 0x96, !PT ;  /* 0x00000082a5a57212 */ /* 0x000fe400078e96b3 */
[----:B------:R-:W-:Y:S01]  /*7340*/  MOV R130, R176 ;  /* 0x000000b000827202 */ /* 0x000fe20000000f00 */
[----:B------:R-:W-:-:S07]  /*7350*/  IMAD.MOV.U32 R176, RZ, RZ, R178 ;  /* 0x000000ffffb07224 */ /* 0x000fce00078e00b2 */
.L_x_23086:
[----:B------:R-:W-:Y:S05]  /*7360*/  BSYNC.RECONVERGENT B3 ;  /* 0x0000000000037941 */ /* 0x000fea0003800200 */
.L_x_23085:
[----:B------:R-:W-:Y:S01]  /*7370*/  I2FP.F32.U32 R130, R130 ;  /* 0x0000008200827245 */ /* 0x000fe20000201000 */
[----:B------:R-:W-:Y:S02]  /*7380*/  HFMA2 R131, -RZ, RZ, 0.1171875, 0 ;  /* 0x2f800000ff837431 */ /* 0x000fe400000001ff */
[----:B-----5:R-:W-:-:S03]  /*7390*/  IMAD.U32 R153, R103, 0x10000, RZ ;  /* 0x0001000067997824 */ /* 0x020fc600078e00ff */
[----:B------:R-:W-:Y:S01]  /*73a0*/  FFMA.FTZ R130, R130, R131, 1.1641532182693481445e-10 ;  /* 0x2f00000082827423 */ /* 0x000fe20000010083 */
[----:B------:R-:W-:-:S04]  /*73b0*/  FMUL.FTZ R153, R153, UR11 ;  /* 0x0000000b99997c20 */ /* 0x000fc80008410000 */
[----:B------:R-:W-:Y:S01]  /*73c0*/  FSETP.GTU.FTZ.AND P2, PT, R130, UR8, PT ;  /* 0x0000000882007c0b */ /* 0x000fe2000bf5c000 */
[----:B------:R-:W-:-:S03]  /*73d0*/  FMUL.FTZ R130, R153, UR10 ;  /* 0x0000000a99827c20 */ /* 0x000fc60008410000 */
[----:B------:R-:W-:Y:S02]  /*73e0*/  SEL R153, RZ, 0x1, P2 ;  /* 0x00000001ff997807 */ /* 0x000fe40001000000 */
[----:B------:R-:W-:-:S07]  /*73f0*/  FSEL R130, R130, RZ, !P2 ;  /* 0x000000ff82827208 */ /* 0x000fce0005000000 */
.L_x_23084:
[----:B------:R-:W-:Y:S05]  /*7400*/  BSYNC.RECONVERGENT B2 ;  /* 0x0000000000027941 */ /* 0x000fea0003800200 */
.L_x_23083:
[----:B------:R-:W-:Y:S01]  /*7410*/  IMAD.MOV.U32 R163, RZ, RZ, R160 ;  /* 0x000000ffffa37224 */ /* 0x000fe200078e00a0 */
[----:B------:R-:W-:Y:S01]  /*7420*/  MOV R131, RZ ;  /* 0x000000ff00837202 */ /* 0x000fe20000000f00 */
        /* <DEDUP_REMOVED lines=14> */
.L_x_23092:
        /* <DEDUP_REMOVED lines=13> */
.L_x_23094:
[----:B------:R-:W-:Y:S05]  /*75e0*/  BSYNC.RECONVERGENT B3 ;  /* 0x0000000000037941 */ /* 0x000fea0003800200 */
.L_x_23093:
        /* <DEDUP_REMOVED lines=56> */
[----:B------:R-:W-:-:S03]  /*7970*/  IMAD.MOV.U32 R163, RZ, RZ, RZ ;  /* 0x000000ffffa37224 */ /* 0x000fc600078e00ff */
[----:B------:R-:W-:Y:S01]  /*7980*/  LOP3.LUT R165, R131, R182, R179, 0x96, !PT ;  /* 0x000000b683a57212 */ /* 0x000fe200078e96b3 */
[----:B------:R-:W-:Y:S01]  /*7990*/  IMAD.MOV.U32 R131, RZ, RZ, R176 ;  /* 0x000000ffff837224 */ /* 0x000fe200078e00b0 */
[----:B------:R-:W-:-:S07]  /*79a0*/  MOV R176, R178 ;  /* 0x000000b200b07202 */ /* 0x000fce0000000f00 */
.L_x_23091:
[----:B------:R-:W-:Y:S05]  /*79b0*/  BSYNC.RECONVERGENT B2 ;  /* 0x0000000000027941 */ /* 0x000fea0003800200 */
.L_x_23090:
        /* <DEDUP_REMOVED lines=10> */
.L_x_23035:
[----:B------:R-:W-:Y:S05]  /*7a60*/  BSYNC.RECONVERGENT B1 ;  /* 0x0000000000017941 */ /* 0x000fea0003800200 */
.L_x_22984:
[----:B------:R-:W0:Y:S01]  /*7a70*/  LDC.64 R178, c[0x0][0x3a8] ;  /* 0x0000ea00ffb27b82 */ /* 0x000e220000000a00 */
[----:B------:R-:W-:Y:S01]  /*7a80*/  BSSY.RECONVERGENT B1, `(.L_x_23095) ;  /* 0x000001a000017945 */ /* 0x000fe20003800200 */
[----:B------:R-:W-:Y:S02]  /*7a90*/  IMAD.MOV.U32 R160, RZ, RZ, R176 ;  /* 0x000000ffffa07224 */ /* 0x000fe400078e00b0 */
[----:B0-----:R-:W-:-:S05]  /*7aa0*/  IMAD.WIDE.U32 R178, R173, 0x20, R178 ;  /* 0x00000020adb27825 */ /* 0x001fca00078e00b2 */
[----:B-----5:R0:W-:Y:S04]  /*7ab0*/  STG.E.128 desc[UR6][R178.64], R104 ;  /* 0x00000068b2007986 */ /* 0x0201e8000c101d06 */
[----:B------:R0:W-:Y:S01]  /*7ac0*/  STG.E.128 desc[UR6][R178.64+0x10], R128 ;  /* 0x00001080b2007986 */ /* 0x0001e2000c101d06 */
[----:B------:R-:W-:Y:S05]  /*7ad0*/  @!P1 BRA `(.L_x_23096) ;  /* 0x0000000000509947 */ /* 0x000fea0003800000 */
[----:B------:R-:W-:Y:S01]  /*7ae0*/  IMAD.U32 R176, R153, 0x10000, RZ ;  /* 0x0001000099b07824 */ /* 0x000fe200078e00ff */
[----:B------:R-:W1:Y:S01]  /*7af0*/  LDC.64 R184, c[0x0][0x3b0] ;  /* 0x0000ec00ffb87b82 */ /* 0x000e620000000a00 */
[----:B------:R-:W-:Y:S02]  /*7b00*/  LOP3.LUT R175, R152, 0xffff, RZ, 0xc0, !PT ;  /* 0x0000ffff98af7812 */ /* 0x000fe400078ec0ff */
[----:B------:R-:W-:Y:S02]  /*7b10*/  LOP3.LUT R180, R157, 0xff, RZ, 0xc0, !PT ;  /* 0x000000ff9db47812 */ /* 0x000fe400078ec0ff */
[----:B0-----:R-:W-:Y:S02]  /*7b20*/  LOP3.LUT R178, R176, 0xff0000, RZ, 0xc0, !PT ;  /* 0x00ff0000b0b27812 */ /* 0x001fe400078ec0ff */
        /* <DEDUP_REMOVED lines=12> */
[----:B-1----:R-:W-:Y:S01]  /*7bf0*/  IMAD.WIDE.U32 R178, R0, 0x8, R184 ;  /* 0x0000000800b27825 */ /* 0x002fe200078e00b8 */
[----:B------:R-:W-:-:S05]  /*7c00*/  LOP3.LUT R180, R180, 0xff, R159, 0xf8, !PT ;  /* 0x000000ffb4b47812 */ /* 0x000fca00078ef89f */
[----:B------:R1:W-:Y:S02]  /*7c10*/  STG.E.64 desc[UR6][R178.64], R180 ;  /* 0x000000b4b2007986 */ /* 0x0003e4000c101b06 */
.L_x_23096:
[----:B------:R-:W-:Y:S05]  /*7c20*/  BSYNC.RECONVERGENT B1 ;  /* 0x0000000000017941 */ /* 0x000fea0003800200 */
.L_x_23095:
[----:B------:R-:W-:Y:S01]  /*7c30*/  IADD3 R173, PT, PT, R173, 0x20, RZ ;  /* 0x00000020adad7810 */ /* 0x000fe20007ffe0ff */
[----:B------:R-:W-:-:S07]  /*7c40*/  VIADD R0, R0, 0x20 ;  /* 0x0000002000007836 */ /* 0x000fce0000000000 */
.L_x_22981:
[----:B------:R-:W-:Y:S05]  /*7c50*/  BSYNC.RECONVERGENT B0 ;  /* 0x0000000000007941 */ /* 0x000fea0003800200 */
.L_x_22980:
        /* <DEDUP_REMOVED lines=9> */
.L_x_23100:
[----:B------:R-:W-:Y:S05]  /*7cf0*/  BSYNC.RECONVERGENT B1 ;  /* 0x0000000000017941 */ /* 0x000fea0003800200 */
.L_x_23099:
        /* <DEDUP_REMOVED lines=29> */
.L_x_23107:
        /* <DEDUP_REMOVED lines=13> */
.L_x_23109:
[----:B------:R-:W-:Y:S05]  /*7fa0*/  BSYNC.RECONVERGENT B4 ;  /* 0x0000000000047941 */ /* 0x000fea0003800200 */
.L_x_23108:
        /* <DEDUP_REMOVED lines=60> */
.L_x_23106:
[----:B------:R-:W-:Y:S05]  /*8370*/  BSYNC.RECONVERGENT B3 ;  /* 0x0000000000037941 */ /* 0x000fea0003800200 */
.L_x_23105:
        /* <DEDUP_REMOVED lines=10> */
.L_x_23104:
[----:B------:R-:W-:Y:S05]  /*8420*/  BSYNC.RECONVERGENT B2 ;  /* 0x0000000000027941 */ /* 0x000fea0003800200 */
.L_x_23103:
        /* <DEDUP_REMOVED lines=20> */
.L_x_23114:
        /* <DEDUP_REMOVED lines=13> */
.L_x_23116:
[----:B------:R-:W-:Y:S05]  /*8640*/  BSYNC.RECONVERGENT B4 ;  /* 0x0000000000047941 */ /* 0x000fea0003800200 */
.L_x_23115:
        /* <DEDUP_REMOVED lines=60> */
.L_x_23113:
[----:B------:R-:W-:Y:S05]  /*8a10*/  BSYNC.RECONVERGENT B3 ;  /* 0x0000000000037941 */ /* 0x000fea0003800200 */
.L_x_23112:
        /* <DEDUP_REMOVED lines=11> */
.L_x_23111:
[----:B------:R-:W-:Y:S05]  /*8ad0*/  BSYNC.RECONVERGENT B2 ;  /* 0x0000000000027941 */ /* 0x000fea0003800200 */
.L_x_23110:
        /* <DEDUP_REMOVED lines=20> */
.L_x_23121:
        /* <DEDUP_REMOVED lines=13> */
.L_x_23123:
[----:B------:R-:W-:Y:S05]  /*8cf0*/  BSYNC.RECONVERGENT B4 ;  /* 0x0000000000047941 */ /* 0x000fea0003800200 */
.L_x_23122:
        /* <DEDUP_REMOVED lines=56> */
[----:B------:R-:W-:Y:S01]  /*9080*/  VIADD R157, R3, 0x96a522ad ;  /* 0x96a522ad039d7836 */ /* 0x000fe20000000000 */
[----:B------:R-:W-:-:S04]  /*9090*/  MOV R176, R178 ;  /* 0x000000b200b07202 */ /* 0x000fc80000000f00 */
[----:B------:R-:W-:Y:S01]  /*90a0*/  LOP3.LUT R165, R157, R184, R179, 0x96, !PT ;  /* 0x000000b89da57212 */ /* 0x000fe200078e96b3 */
[----:B------:R-:W-:-:S07]  /*90b0*/  IMAD.MOV.U32 R157, RZ, RZ, R160 ;  /* 0x000000ffff9d7224 */ /* 0x000fce00078e00a0 */
.L_x_23120:
[----:B------:R-:W-:Y:S05]  /*90c0*/  BSYNC.RECONVERGENT B3 ;  /* 0x0000000000037941 */ /* 0x000fea0003800200 */
.L_x_23119:
        /* <DEDUP_REMOVED lines=10> */
.L_x_23118:
[----:B------:R-:W-:Y:S05]  /*9170*/  BSYNC.RECONVERGENT B2 ;  /* 0x0000000000027941 */ /* 0x000fea0003800200 */
.L_x_23117:
        /* <DEDUP_REMOVED lines=20> */
.L_x_23128:
        /* <DEDUP_REMOVED lines=13> */
.L_x_23130:
[----:B------:R-:W-:Y:S05]  /*9390*/  BSYNC.RECONVERGENT B4 ;  /* 0x0000000000047941 */ /* 0x000fea0003800200 */
.L_x_23129:
        /* <DEDUP_REMOVED lines=60> */
.L_x_23127:
[----:B------:R-:W-:Y:S05]  /*9760*/  BSYNC.RECONVERGENT B3 ;  /* 0x0000000000037941 */ /* 0x000fea0003800200 */
.L_x_23126:
        /* <DEDUP_REMOVED lines=11> */
.L_x_23125:
[----:B------:R-:W-:Y:S05]  /*9820*/  BSYNC.RECONVERGENT B2 ;  /* 0x0000000000027941 */ /* 0x000fea0003800200 */
.L_x_23124:
        /* <DEDUP_REMOVED lines=20> */
.L_x_23135:
        /* <DEDUP_REMOVED lines=13> */
.L_x_23137:
[----:B------:R-:W-:Y:S05]  /*9a40*/  BSYNC.RECONVERGENT B4 ;  /* 0x0000000000047941 */ /* 0x000fea0003800200 */
.L_x_23136:
        /* <DEDUP_REMOVED lines=60> */
.L_x_23134:
[----:B------:R-:W-:Y:S05]  /*9e10*/  BSYNC.RECONVERGENT B3 ;  /* 0x0000000000037941 */ /* 0x000fea0003800200 */
.L_x_23133:
        /* <DEDUP_REMOVED lines=10> */
.L_x_23132:
[----:B------:R-:W-:Y:S05]  /*9ec0*/  BSYNC.RECONVERGENT B2 ;  /* 0x0000000000027941 */ /* 0x000fea0003800200 */
.L_x_23131:
        /* <DEDUP_REMOVED lines=20> */
.L_x_23142:
        /* <DEDUP_REMOVED lines=13> */
.L_x_23144:
[----:B------:R-:W-:Y:S05]  /*a0e0*/  BSYNC.RECONVERGENT B4 ;  /* 0x0000000000047941 */ /* 0x000fea0003800200 */
.L_x_23143:
        /* <DEDUP_REMOVED lines=60> */
.L_x_23141:
[----:B------:R-:W-:Y:S05]  /*a4b0*/  BSYNC.RECONVERGENT B3 ;  /* 0x0000000000037941 */ /* 0x000fea0003800200 */
.L_x_23140:
        /* <DEDUP_REMOVED lines=11> */
.L_x_23139:
[----:B------:R-:W-:Y:S05]  /*a570*/  BSYNC.RECONVERGENT B2 ;  /* 0x0000000000027941 */ /* 0x000fea0003800200 */
.L_x_23138:
        /* <DEDUP_REMOVED lines=20> */
.L_x_23149:
        /* <DEDUP_REMOVED lines=13> */
.L_x_23151:
[----:B------:R-:W-:Y:S05]  /*a790*/  BSYNC.RECONVERGENT B4 ;  /* 0x0000000000047941 */ /* 0x000fea0003800200 */
.L_x_23150:
        /* <DEDUP_REMOVED lines=41> */
[----:B------:R-:W-:Y:S02]  /*aa30*/  HFMA2 R175, -RZ, RZ, 0, 0 ;  /* 0x00000000ffaf7431 */ /* 0x000fe400000001ff */
        /* <DEDUP_REMOVED lines=14> */
[----:B------:R-:W-:-:S05]  /*ab20*/  VIADD R153, R3, 0x96a522ad ;  /* 0x96a522ad03997836 */ /* 0x000fca0000000000 */
[----:B------:R-:W-:Y:S01]  /*ab30*/  LOP3.LUT R165, R153, R184, R179, 0x96, !PT ;  /* 0x000000b899a57212 */ /* 0x000fe200078e96b3 */
[----:B------:R-:W-:-:S07]  /*ab40*/  IMAD.MOV.U32 R153, RZ, RZ, R160 ;  /* 0x000000ffff997224 */ /* 0x000fce00078e00a0 */
.L_x_23148:
[----:B------:R-:W-:Y:S05]  /*ab50*/  BSYNC.RECONVERGENT B3 ;  /* 0x0000000000037941 */ /* 0x000fea0003800200 */
.L_x_23147:
        /* <DEDUP_REMOVED lines=10> */
.L_x_23146:
[----:B------:R-:W-:Y:S05]  /*ac00*/  BSYNC.RECONVERGENT B2 ;  /* 0x0000000000027941 */ /* 0x000fea0003800200 */
.L_x_23145:
        /* <DEDUP_REMOVED lines=19> */
.L_x_23155:
        /* <DEDUP_REMOVED lines=13> */
.L_x_23157:
[----:B------:R-:W-:Y:S05]  /*ae10*/  BSYNC.RECONVERGENT B3 ;  /* 0x0000000000037941 */ /* 0x000fea0003800200 */
.L_x_23156:
        /* <DEDUP_REMOVED lines=60> */
.L_x_23154:
[----:B------:R-:W-:Y:S05]  /*b1e0*/  BSYNC.RECONVERGENT B2 ;  /* 0x0000000000027941 */ /* 0x000fea0003800200 */
.L_x_23153:
        /* <DEDUP_REMOVED lines=12> */
.L_x_23102:
[----:B------:R-:W-:Y:S01]  /*b2b0*/  BSSY.RECONVERGENT B2, `(.L_x_23158) ;  /* 0x0000069000027945 */ /* 0x000fe20003800200 */
[----:B------:R-:W-:Y:S01]  /*b2c0*/  IMAD.MOV.U32 R176, RZ, RZ, R160 ;  /* 0x000000ffffb07224 */ /* 0x000fe200078e00a0 */
[----:B------:R-:W-:Y:S01]  /*b2d0*/  MOV R110, R163 ;  /* 0x000000a3006e7202 */ /* 0x000fe20000000f00 */
        /* <DEDUP_REMOVED lines=18> */
.L_x_23162:
        /* <DEDUP_REMOVED lines=13> */
.L_x_23164:
[----:B------:R-:W-:Y:S05]  /*b4d0*/  BSYNC.RECONVERGENT B4 ;  /* 0x0000000000047941 */ /* 0x000fea0003800200 */
.L_x_23163:
        /* <DEDUP_REMOVED lines=60> */
.L_x_23161:
[----:B------:R-:W-:Y:S05]  /*b8a0*/  BSYNC.RECONVERGENT B3 ;  /* 0x0000000000037941 */ /* 0x000fea0003800200 */
.L_x_23160:
        /* <DEDUP_REMOVED lines=9> */
.L_x_23159:
[----:B------:R-:W-:Y:S05]  /*b940*/  BSYNC.RECONVERGENT B2 ;  /* 0x0000000000027941 */ /* 0x000fea0003800200 */
.L_x_23158:
        /* <DEDUP_REMOVED lines=17> */
.L_x_23169:
        /* <DEDUP_REMOVED lines=13> */
.L_x_23171:
[----:B------:R-:W-:Y:S05]  /*bb30*/  BSYNC.RECONVERGENT B4 ;  /* 0x0000000000047941 */ /* 0x000fea0003800200 */
.L_x_23170:
        /* <DEDUP_REMOVED lines=56> */
[----:B------:R-:W-:Y:S01]  /*bec0*/  IMAD.MOV.U32 R109, RZ, RZ, R176 ;  /* 0x000000ffff6d7224 */ /* 0x000fe200078e00b0 */
[----:B------:R-:W-:Y:S01]  /*bed0*/  MOV R176, R132 ;  /* 0x0000008400b07202 */ /* 0x000fe20000000f00 */
[----:B------:R-:W-:Y:S01]  /*bee0*/  IMAD.MOV.U32 R111, RZ, RZ, RZ ;  /* 0x000000ffff6f7224 */ /* 0x000fe200078e00ff */
[----:B------:R-:W-:-:S07]  /*bef0*/  LOP3.LUT R165, R165, R110, R133, 0x96, !PT ;  /* 0x0000006ea5a57212 */ /* 0x000fce00078e9685 */
.L_x_23168:
[----:B------:R-:W-:Y:S05]  /*bf00*/  BSYNC.RECONVERGENT B3 ;  /* 0x0000000000037941 */ /* 0x000fea0003800200 */
.L_x_23167:
        /* <DEDUP_REMOVED lines=10> */
.L_x_23166:
[----:B------:R-:W-:Y:S05]  /*bfb0*/  BSYNC.RECONVERGENT B2 ;  /* 0x0000000000027941 */ /* 0x000fea0003800200 */
.L_x_23165:
        /* <DEDUP_REMOVED lines=17> */
.L_x_23176:
        /* <DEDUP_REMOVED lines=13> */
.L_x_23178:
[----:B------:R-:W-:Y:S05]  /*c1a0*/  BSYNC.RECONVERGENT B4 ;  /* 0x0000000000047941 */ /* 0x000fea0003800200 */
.L_x_23177:
[----:B------:R-:W-:Y:S01]  /*c1b0*/  IMAD.WIDE.U32 R132, R169, -0x326172a9, RZ ;  /* 0xcd9e8d57a9847825 */ /* 0x000fe200078e00ff */
[----:B------:R-:W-:Y:S02]  /*c1c0*/  LOP3.LUT R162, R161, R111, R3, 0x96, !PT ;  /* 0x0000006fa1a27212 */ /* 0x000fe400078e9603 */
[----:B------:R-:W-:Y:S01]  /*c1d0*/  IADD3 R157, PT, PT, R3, 0x76cf5d0a, RZ ;  /* 0x76cf5d0a039d7810 */ /* 0x000fe20007ffe0ff */
[----:B------:R-:W-:Y:S01]  /*c1e0*/  VIADD R111, R2, 0x9e3779b9 ;  /* 0x9e3779b9026f7836 */ /* 0x000fe20000000000 */
[----:B------:R-:W-:Y:S01]  /*c1f0*/  LOP3.LUT R134, R167, R133, R2, 0x96, !PT ;  /* 0x00000085a7867212 */ /* 0x000fe200078e9602 */
[----:B------:R-:W-:Y:S02]  /*c200*/  VIADD R133, R3, 0xbb67ae85 ;  /* 0xbb67ae8503857836 */ /* 0x000fe40000000000 */
[----:B------:R-:W-:-:S04]  /*c210*/  IMAD.WIDE.U32 R162, R162, -0x326172a9, RZ ;  /* 0xcd9e8d57a2a27825 */ /* 0x000fc800078e00ff */
        /* <DEDUP_REMOVED lines=40> */
[----:B------:R-:W-:-:S03]  /*c4a0*/  IADD3 R133, PT, PT, R2, -0xe443238, RZ ;  /* 0xf1bbcdc802857810 */ /* 0x000fc60007ffe0ff */
        /* <DEDUP_REMOVED lines=12> */
.L_x_23175:
[----:B------:R-:W-:Y:S05]  /*c570*/  BSYNC.RECONVERGENT B3 ;  /* 0x0000000000037941 */ /* 0x000fea0003800200 */
.L_x_23174:
        /* <DEDUP_REMOVED lines=9> */
.L_x_23173:
[----:B------:R-:W-:Y:S05]  /*c610*/  BSYNC.RECONVERGENT B2 ;  /* 0x0000000000027941 */ /* 0x000fea0003800200 */
.L_x_23172:
        /* <DEDUP_REMOVED lines=17> */
.L_x_23183:
        /* <DEDUP_REMOVED lines=13> */
.L_x_23185:
[----:B------:R-:W-:Y:S05]  /*c800*/  BSYNC.RECONVERGENT B4 ;  /* 0x0000000000047941 */ /* 0x000fea0003800200 */
.L_x_23184:
        /* <DEDUP_REMOVED lines=45> */
[C---:B------:R-:W-:Y:S01]  /*cae0*/  VIADD R163, R3.reuse, 0xdb3d7428 ;  /* 0xdb3d742803a37836 */ /* 0x040fe20000000000 */
[----:B------:R-:W-:Y:S01]  /*caf0*/  IADD3 R165, PT, PT, R3, -0x695add53, RZ ;  /* 0x96a522ad03a57810 */ /* 0x000fe20007ffe0ff */
[----:B------:R-:W-:-:S04]  /*cb00*/  IMAD.WIDE.U32 R132, R133, -0x2daee0ad, RZ ;  /* 0xd2511f5385847825 */ /* 0x000fc800078e00ff */
[----:B------:R-:W-:Y:S01]  /*cb10*/  IMAD.WIDE.U32 R134, R111, -0x326172a9, RZ ;  /* 0xcd9e8d576f867825 */ /* 0x000fe200078e00ff */
[C---:B------:R-:W-:Y:S02]  /*cb20*/  IADD3 R111, PT, PT, R2.reuse, -0xe443238, RZ ;  /* 0xf1bbcdc8026f7810 */ /* 0x040fe40007ffe0ff */
[----:B------:R-:W-:Y:S01]  /*cb30*/  LOP3.LUT R163, R163, R162, R133, 0x96, !PT ;  /* 0x000000a2a3a37212 */ /* 0x000fe200078e9685 */
[----:B------:R-:W-:Y:S01]  /*cb40*/  VIADD R133, R2, 0x8ff34781 ;  /* 0x8ff3478102857836 */ /* 0x000fe20000000000 */
[----:B------:R-:W-:-:S03]  /*cb50*/  LOP3.LUT R111, R111, R164, R135, 0x96, !PT ;  /* 0x000000a46f6f7212 */ /* 0x000fc600078e9687 */
[----:B------:R-:W-:-:S04]  /*cb60*/  IMAD.WIDE.U32 R162, R163, -0x326172a9, RZ ;  /* 0xcd9e8d57a3a27825 */ /* 0x000fc800078e00ff */
[----:B0-----:R-:W-:Y:S01]  /*cb70*/  IMAD.WIDE.U32 R178, R111, -0x2daee0ad, RZ ;  /* 0xd2511f536fb27825 */ /* 0x001fe200078e00ff */
[----:B------:R-:W-:-:S03]  /*cb80*/  LOP3.LUT R164, R133, R134, R163, 0x96, !PT ;  /* 0x0000008685a47212 */ /* 0x000fc600078e96a3 */
[----:B------:R-:W-:Y:S01]  /*cb90*/  IMAD.MOV.U32 R111, RZ, RZ, R176 ;  /* 0x000000ffff6f7224 */ /* 0x000fe200078e00b0 */
[----:B------:R-:W-:Y:S01]  /*cba0*/  LOP3.LUT R165, R165, R132, R179, 0x96, !PT ;  /* 0x00000084a5a57212 */ /* 0x000fe200078e96b3 */
[----:B------:R-:W-:Y:S01]  /*cbb0*/  IMAD.MOV.U32 R133, RZ, RZ, RZ ;  /* 0x000000ffff857224 */ /* 0x000fe200078e00ff */
[----:B------:R-:W-:-:S07]  /*cbc0*/  MOV R176, R178 ;  /* 0x000000b200b07202 */ /* 0x000fce0000000f00 */
.L_x_23182:
[----:B------:R-:W-:Y:S05]  /*cbd0*/  BSYNC.RECONVERGENT B3 ;  /* 0x0000000000037941 */ /* 0x000fea0003800200 */
.L_x_23181:
        /* <DEDUP_REMOVED lines=10> */
.L_x_23180:
[----:B------:R-:W-:Y:S05]  /*cc80*/  BSYNC.RECONVERGENT B2 ;  /* 0x0000000000027941 */ /* 0x000fea0003800200 */
.L_x_23179:
        /* <DEDUP_REMOVED lines=17> */
.L_x_23190:
        /* <DEDUP_REMOVED lines=13> */
.L_x_23192:
[----:B------:R-:W-:Y:S05]  /*ce70*/  BSYNC.RECONVERGENT B4 ;  /* 0x0000000000047941 */ /* 0x000fea0003800200 */
.L_x_23191:
        /* <DEDUP_REMOVED lines=46> */
[----:B------:R-:W-:Y:S01]  /*d160*/  IMAD.WIDE.U32 R132, R133, -0x2daee0ad, RZ ;  /* 0xd2511f5385847825 */ /* 0x000fe200078e00ff */
[----:B------:R-:W-:-:S03]  /*d170*/  IADD3 R165, PT, PT, R3, -0x695add53, RZ ;  /* 0x96a522ad03a57810 */ /* 0x000fc60007ffe0ff */
[----:B------:R-:W-:-:S04]  /*d180*/  IMAD.WIDE.U32 R134, R135, -0x326172a9, RZ ;  /* 0xcd9e8d5787867825 */ /* 0x000fc800078e00ff */
[----:B------:R-:W-:Y:S01]  /*d190*/  VIADD R163, R3, 0xdb3d7428 ;  /* 0xdb3d742803a37836 */ /* 0x000fe20000000000 */
[----:B------:R-:W-:-:S04]  /*d1a0*/  LOP3.LUT R155, R155, R164, R135, 0x96, !PT ;  /* 0x000000a49b9b7212 */ /* 0x000fc800078e9687 */
[----:B------:R-:W-:Y:S01]  /*d1b0*/  LOP3.LUT R163, R163, R162, R133, 0x96, !PT ;  /* 0x000000a2a3a37212 */ /* 0x000fe200078e9685 */
[----:B0-----:R-:W-:-:S04]  /*d1c0*/  IMAD.WIDE.U32 R178, R155, -0x2daee0ad, RZ ;  /* 0xd2511f539bb27825 */ /* 0x001fc800078e00ff */
[----:B------:R-:W-:Y:S01]  /*d1d0*/  IMAD.WIDE.U32 R162, R163, -0x326172a9, RZ ;  /* 0xcd9e8d57a3a27825 */ /* 0x000fe200078e00ff */
[----:B------:R-:W-:-:S03]  /*d1e0*/  LOP3.LUT R165, R165, R132, R179, 0x96, !PT ;  /* 0x00000084a5a57212 */ /* 0x000fc600078e96b3 */
[----:B------:R-:W-:Y:S02]  /*d1f0*/  VIADD R133, R2, 0x8ff34781 ;  /* 0x8ff3478102857836 */ /* 0x000fe40000000000 */
[----:B------:R-:W-:Y:S01]  /*d200*/  IMAD.MOV.U32 R132, RZ, RZ, R176 ;  /* 0x000000ffff847224 */ /* 0x000fe200078e00b0 */
[----:B------:R-:W-:Y:S02]  /*d210*/  MOV R176, R178 ;  /* 0x000000b200b07202 */ /* 0x000fe40000000f00 */
[----:B------:R-:W-:Y:S01]  /*d220*/  LOP3.LUT R164, R133, R134, R163, 0x96, !PT ;  /* 0x0000008685a47212 */ /* 0x000fe200078e96a3 */
[----:B------:R-:W-:-:S07]  /*d230*/  IMAD.MOV.U32 R134, RZ, RZ, RZ ;  /* 0x000000ffff867224 */ /* 0x000fce00078e00ff */
.L_x_23189:
[----:B------:R-:W-:Y:S05]  /*d240*/  BSYNC.RECONVERGENT B3 ;  /* 0x0000000000037941 */ /* 0x000fea0003800200 */
.L_x_23188:
        /* <DEDUP_REMOVED lines=9> */
.L_x_23187:
[----:B------:R-:W-:Y:S05]  /*d2e0*/  BSYNC.RECONVERGENT B2 ;  /* 0x0000000000027941 */ /* 0x000fea0003800200 */
.L_x_23186:
        /* <DEDUP_REMOVED lines=17> */
.L_x_23197:
        /* <DEDUP_REMOVED lines=13> */
.L_x_23199:
[----:B------:R-:W-:Y:S05]  /*d4d0*/  BSYNC.RECONVERGENT B4 ;  /* 0x0000000000047941 */ /* 0x000fea0003800200 */
.L_x_23198:
[----:B------:R-:W-:Y:S01]  /*d4e0*/  IMAD.WIDE.U32 R162, R169, -0x326172a9, RZ ;  /* 0xcd9e8d57a9a27825 */ /* 0x000fe200078e00ff */
[----:B0-----:R-:W-:Y:S02]  /*d4f0*/  LOP3.LUT R178, R161, R135, R3, 0x96, !PT ;  /* 0x00000087a1b27212 */ /* 0x001fe400078e9603 */
        /* <DEDUP_REMOVED lines=48> */
[----:B------:R-:W-:Y:S01]  /*d800*/  HFMA2 R135, -RZ, RZ, 0, 0 ;  /* 0x00000000ff877431 */ /* 0x000fe200000001ff */
[----:B------:R-:W-:Y:S01]  /*d810*/  LOP3.LUT R178, R133, R178, R163, 0x96, !PT ;  /* 0x000000b285b27212 */ /* 0x000fe200078e96a3 */
[----:B------:R-:W-:Y:S02]  /*d820*/  VIADD R133, R2, 0x8ff34781 ;  /* 0x8ff3478102857836 */ /* 0x000fe40000000000 */
        /* <DEDUP_REMOVED lines=8> */
.L_x_23196:
[----:B------:R-:W-:Y:S05]  /*d8b0*/  BSYNC.RECONVERGENT B3 ;  /* 0x0000000000037941 */ /* 0x000fea0003800200 */
.L_x_23195:
        /* <DEDUP_REMOVED lines=10> */
.L_x_23194:
[----:B------:R-:W-:Y:S05]  /*d960*/  BSYNC.RECONVERGENT B2 ;  /* 0x0000000000027941 */ /* 0x000fea0003800200 */
.L_x_23193:
        /* <DEDUP_REMOVED lines=17> */
.L_x_23204:
        /* <DEDUP_REMOVED lines=13> */
.L_x_23206:
[----:B------:R-:W-:Y:S05]  /*db50*/  BSYNC.RECONVERGENT B4 ;  /* 0x0000000000047941 */ /* 0x000fea0003800200 */
.L_x_23205:
[----:B------:R-:W-:Y:S01]  /*db60*/  IMAD.WIDE.U32 R162, R169, -0x326172a9, RZ ;  /* 0xcd9e8d57a9a27825 */ /* 0x000fe200078e00ff */
[----:B0-----:R-:W-:Y:S02]  /*db70*/  LOP3.LUT R178, R161, R135, R3, 0x96, !PT ;  /* 0x00000087a1b27212 */ /* 0x001fe400078e9603 */
        /* <DEDUP_REMOVED lines=57> */
[----:B------:R-:W-:Y:S01]  /*df10*/  IMAD.MOV.U32 R134, RZ, RZ, R176 ;  /* 0x000000ffff867224 */ /* 0x000fe200078e00b0 */
[----:B------:R-:W-:-:S07]  /*df20*/  MOV R176, R178 ;  /* 0x000000b200b07202 */ /* 0x000fce0000000f00 */
.L_x_23203:
[----:B------:R-:W-:Y:S05]  /*df30*/  BSYNC.RECONVERGENT B3 ;  /* 0x0000000000037941 */ /* 0x000fea0003800200 */
.L_x_23202:
        /* <DEDUP_REMOVED lines=9> */
.L_x_23201:
[----:B------:R-:W-:Y:S05]  /*dfd0*/  BSYNC.RECONVERGENT B2 ;  /* 0x0000000000027941 */ /* 0x000fea0003800200 */
.L_x_23200:
        /* <DEDUP_REMOVED lines=16> */
.L_x_23209:
        /* <DEDUP_REMOVED lines=13> */
.L_x_23211:
[----:B------:R-:W-:Y:S05]  /*e1b0*/  BSYNC.RECONVERGENT B3 ;  /* 0x0000000000037941 */ /* 0x000fea0003800200 */
.L_x_23210:
[----:B------:R-:W-:Y:S01]  /*e1c0*/  IMAD.WIDE.U32 R164, R169, -0x326172a9, RZ ;  /* 0xcd9e8d57a9a47825 */ /* 0x000fe200078e00ff */
[----:B------:R-:W-:Y:S02]  /*e1d0*/  LOP3.LUT R182, R161, R163, R3, 0x96, !PT ;  /* 0x000000a3a1b67212 */ /* 0x000fe400078e9603 */
[----:B------:R-:W-:Y:S01]  /*e1e0*/  IADD3 R163, PT, PT, R3, -0x4498517b, RZ ;  /* 0xbb67ae8503a37810 */ /* 0x000fe20007ffe0ff */
[----:B------:R-:W-:Y:S01]  /*e1f0*/  VIADD R135, R2, 0x9e3779b9 ;  /* 0x9e3779b902877836 */ /* 0x000fe20000000000 */
[----:B0-----:R-:W-:Y:S01]  /*e200*/  LOP3.LUT R178, R167, R165, R2, 0x96, !PT ;  /* 0x000000a5a7b27212 */ /* 0x001fe200078e9602 */
        /* <DEDUP_REMOVED lines=51> */
[----:B------:R-:W-:Y:S01]  /*e540*/  IMAD.MOV.U32 R163, RZ, RZ, RZ ;  /* 0x000000ffffa37224 */ /* 0x000fe200078e00ff */
[----:B------:R-:W-:Y:S01]  /*e550*/  LOP3.LUT R165, R135, R184, R179, 0x96, !PT ;  /* 0x000000b887a57212 */ /* 0x000fe200078e96b3 */
[----:B------:R-:W-:Y:S01]  /*e560*/  IMAD.MOV.U32 R135, RZ, RZ, R176 ;  /* 0x000000ffff877224 */ /* 0x000fe200078e00b0 */
[----:B------:R-:W-:-:S07]  /*e570*/  MOV R176, R178 ;  /* 0x000000b200b07202 */ /* 0x000fce0000000f00 */
.L_x_23208:
[----:B------:R-:W-:Y:S05]  /*e580*/  BSYNC.RECONVERGENT B2 ;  /* 0x0000000000027941 */ /* 0x000fea0003800200 */
.L_x_23207:
        /* <DEDUP_REMOVED lines=10> */
.L_x_23152:
[----:B------:R-:W-:Y:S05]  /*e630*/  BSYNC.RECONVERGENT B1 ;  /* 0x0000000000017941 */ /* 0x000fea0003800200 */
.L_x_23101:
[----:B0-----:R-:W0:Y:S01]  /*e640*/  LDC.64 R178, c[0x0][0x3a8] ;  /* 0x0000ea00ffb27b82 */ /* 0x001e220000000a00 */
[----:B------:R-:W-:Y:S01]  /*e650*/  BSSY.RECONVERGENT B1, `(.L_x_23212) ;  /* 0x000001a000017945 */ /* 0x000fe20003800200 */
[----:B------:R-:W-:Y:S01]  /*e660*/  MOV R160, R176 ;  /* 0x000000b000a07202 */ /* 0x000fe20000000f00 */
[----:B0-----:R-:W-:-:S05]  /*e670*/  IMAD.WIDE.U32 R178, R173, 0x20, R178 ;  /* 0x00000020adb27825 */ /* 0x001fca00078e00b2 */
[----:B-----5:R0:W-:Y:S04]  /*e680*/  STG.E.128 desc[UR6][R178.64], R108 ;  /* 0x0000006cb2007986 */ /* 0x0201e8000c101d06 */
[----:B------:R0:W-:Y:S01]  /*e690*/  STG.E.128 desc[UR6][R178.64+0x10], R132 ;  /* 0x00001084b2007986 */ /* 0x0001e2000c101d06 */
[----:B------:R-:W-:Y:S05]  /*e6a0*/  @!P1 BRA `(.L_x_23213) ;  /* 0x0000000000509947 */ /* 0x000fea0003800000 */
[----:B------:R-:W-:Y:S01]  /*e6b0*/  IMAD.U32 R176, R153, 0x10000, RZ ;  /* 0x0001000099b07824 */ /* 0x000fe200078e00ff */
[----:B------:R-:W1:Y:S01]  /*e6c0*/  LDC.64 R186, c[0x0][0x3b0] ;  /* 0x0000ec00ffba7b82 */ /* 0x000e620000000a00 */
[----:B------:R-:W-:Y:S02]  /*e6d0*/  LOP3.LUT R175, R152, 0xffff, RZ, 0xc0, !PT ;  /* 0x0000ffff98af7812 */ /* 0x000fe400078ec0ff */
[----:B0-----:R-:W-:Y:S02]  /*e6e0*/  PRMT R178, R154, 0x7104, RZ ;  /* 0x000071049ab27816 */ /* 0x001fe400000000ff */
        /* <DEDUP_REMOVED lines=11> */
[----:B-1----:R-:W-:Y:S01]  /*e7a0*/  IMAD.WIDE.U32 R186, R0, 0x8, R186 ;  /* 0x0000000800ba7825 */ /* 0x002fe200078e00ba */
[----:B------:R-:W-:Y:S02]  /*e7b0*/  LOP3.LUT R178, R184, R178, R182, 0xfe, !PT ;  /* 0x000000b2b8b27212 */ /* 0x000fe400078efeb6 */
[----:B------:R-:W-:Y:S02]  /*e7c0*/  LOP3.LUT R179, R175, R185, RZ, 0xfc, !PT ;  /* 0x000000b9afb37212 */ /* 0x000fe400078efcff */
[----:B------:R-:W-:-:S05]  /*e7d0*/  LOP3.LUT R178, R178, 0xff, R159, 0xf8, !PT ;  /* 0x000000ffb2b27812 */ /* 0x000fca00078ef89f */
[----:B------:R1:W-:Y:S02]  /*e7e0*/  STG.E.64 desc[UR6][R186.64], R178 ;  /* 0x000000b2ba007986 */ /* 0x0003e4000c101b06 */
.L_x_23213:
[----:B------:R-:W-:Y:S05]  /*e7f0*/  BSYNC.RECONVERGENT B1 ;  /* 0x0000000000017941 */ /* 0x000fea0003800200 */
.L_x_23212:
[----:B------:R-:W-:Y:S01]  /*e800*/  IADD3 R173, PT, PT, R173, 0x20, RZ ;  /* 0x00000020adad7810 */ /* 0x000fe20007ffe0ff */
[----:B------:R-:W-:-:S07]  /*e810*/  VIADD R0, R0, 0x20 ;  /* 0x0000002000007836 */ /* 0x000fce0000000000 */
.L_x_23098:
[----:B------:R-:W-:Y:S05]  /*e820*/  BSYNC.RECONVERGENT B0 ;  /* 0x0000000000007941 */ /* 0x000fea0003800200 */
.L_x_23097:
        /* <DEDUP_REMOVED lines=9> */
.L_x_23217:
[----:B------:R-:W-:Y:S05]  /*e8c0*/  BSYNC.RECONVERGENT B1 ;  /* 0x0000000000017941 */ /* 0x000fea0003800200 */
.L_x_23216:
        /* <DEDUP_REMOVED lines=29> */
.L_x_23224:
        /* <DEDUP_REMOVED lines=13> */
.L_x_23226:
[----:B------:R-:W-:Y:S05]  /*eb70*/  BSYNC.RECONVERGENT B4 ;  /* 0x0000000000047941 */ /* 0x000fea0003800200 */
.L_x_23225:
        /* <DEDUP_REMOVED lines=53> */
[----:B------:R-:W-:-:S03]  /*eed0*/  IADD3 R165, PT, PT, R2, -0x700cb87f, RZ ;  /* 0x8ff3478102a57810 */ /* 0x000fc60007ffe0ff */
[----:B------:R-:W-:Y:S01]  /*eee0*/  IMAD.WIDE.U32 R178, R159, -0x2daee0ad, RZ ;  /* 0xd2511f539fb27825 */ /* 0x000fe200078e00ff */
[----:B------:R-:W-:-:S03]  /*eef0*/  LOP3.LUT R164, R165, R164, R163, 0x96, !PT ;  /* 0x000000a4a5a47212 */ /* 0x000fc600078e96a3 */
[----:B------:R-:W-:Y:S01]  /*ef00*/  VIADD R159, R3, 0x96a522ad ;  /* 0x96a522ad039f7836 */ /* 0x000fe20000000000 */
[----:B------:R-:W-:-:S04]  /*ef10*/  MOV R176, R178 ;  /* 0x000000b200b07202 */ /* 0x000fc80000000f00 */
[----:B------:R-:W-:Y:S01]  /*ef20*/  LOP3.LUT R165, R159, R186, R179, 0x96, !PT ;  /* 0x000000ba9fa57212 */ /* 0x000fe200078e96b3 */
[----:B------:R-:W-:-:S07]  /*ef30*/  IMAD.MOV.U32 R159, RZ, RZ, R160 ;  /* 0x000000ffff9f7224 */ /* 0x000fce00078e00a0 */
.L_x_23223:
[----:B------:R-:W-:Y:S05]  /*ef40*/  BSYNC.RECONVERGENT B3 ;  /* 0x0000000000037941 */ /* 0x000fea0003800200 */
.L_x_23222:
        /* <DEDUP_REMOVED lines=10> */
.L_x_23221:
[----:B------:R-:W-:Y:S05]  /*eff0*/  BSYNC.RECONVERGENT B2 ;  /* 0x0000000000027941 */ /* 0x000fea0003800200 */
.L_x_23220:
        /* <DEDUP_REMOVED lines=20> */
.L_x_23231:
        /* <DEDUP_REMOVED lines=13> */
.L_x_23233:
[----:B------:R-:W-:Y:S05]  /*f210*/  BSYNC.RECONVERGENT B4 ;  /* 0x0000000000047941 */ /* 0x000fea0003800200 */
.L_x_23232:
[----:B------:R-:W-:Y:S01]  /*f220*/  IMAD.WIDE.U32 R164, R169, -0x326172a9, RZ ;  /* 0xcd9e8d57a9a47825 */ /* 0x000fe200078e00ff */
[----:B------:R-:W-:Y:S02]  /*f230*/  LOP3.LUT R184, R161, R163, R3, 0x96, !PT ;  /* 0x000000a3a1b87212 */ /* 0x000fe400078e9603 */
[C---:B------:R-:W-:Y:S01]  /*f240*/  IADD3 R175, PT, PT, R2.reuse, 0x3c6ef372, RZ ;  /* 0x3c6ef37202af7810 */ /* 0x040fe20007ffe0ff */
[----:B------:R-:W-:Y:S01]  /*f250*/  VIADD R163, R2, 0x9e3779b9 ;  /* 0x9e3779b902a37836 */ /* 0x000fe20000000000 */
[----:B------:R-:W-:Y:S01]  /*f260*/  LOP3.LUT R178, R167, R165, R2, 0x96, !PT ;  /* 0x000000a5a7b27212 */ /* 0x000fe200078e9602 */
[----:B------:R-:W-:Y:S01]  /*f270*/  IMAD.WIDE.U32 R184, R184, -0x326172a9, RZ ;  /* 0xcd9e8d57b8b87825 */ /* 0x000fe200078e00ff */
[----:B------:R-:W-:Y:S02]  /*f280*/  IADD3 R165, PT, PT, R3, -0x4498517b, RZ ;  /* 0xbb67ae8503a57810 */ /* 0x000fe40007ffe0ff */
[----:B------:R-:W-:Y:S01]  /*f290*/  MOV R158, R176 ;  /* 0x000000b0009e7202 */ /* 0x000fe20000000f00 */
        /* <DEDUP_REMOVED lines=52> */
.L_x_23230:
[----:B------:R-:W-:Y:S05]  /*f5e0*/  BSYNC.RECONVERGENT B3 ;  /* 0x0000000000037941 */ /* 0x000fea0003800200 */
.L_x_23229:
        /* <DEDUP_REMOVED lines=11> */
.L_x_23228:
[----:B------:R-:W-:Y:S05]  /*f6a0*/  BSYNC.RECONVERGENT B2 ;  /* 0x0000000000027941 */ /* 0x000fea0003800200 */
.L_x_23227:
        /* <DEDUP_REMOVED lines=20> */
.L_x_23238:
        /* <DEDUP_REMOVED lines=13> */
.L_x_23240:
[----:B------:R-:W-:Y:S05]  /*f8c0*/  BSYNC.RECONVERGENT B4 ;  /* 0x0000000000047941 */ /* 0x000fea0003800200 */
.L_x_23239:
        /* <DEDUP_REMOVED lines=60> */
.L_x_23237:
[----:B------:R-:W-:Y:S05]  /*fc90*/  BSYNC.RECONVERGENT B3 ;  /* 0x0000000000037941 */ /* 0x000fea0003800200 */
.L_x_23236:
        /* <DEDUP_REMOVED lines=10> */
.L_x_23235:
[----:B------:R-:W-:Y:S05]  /*fd40*/  BSYNC.RECONVERGENT B2 ;  /* 0x0000000000027941 */ /* 0x000fea0003800200 */
.L_x_23234:
        /* <DEDUP_REMOVED lines=20> */
.L_x_23245:
        /* <DEDUP_REMOVED lines=13> */
.L_x_23247:
[----:B------:R-:W-:Y:S05]  /*ff60*/  BSYNC.RECONVERGENT B4 ;  /* 0x0000000000047941 */ /* 0x000fea0003800200 */
.L_x_23246:
        /* <DEDUP_REMOVED lines=60> */
.L_x_23244:
[----:B------:R-:W-:Y:S05]  /*10330*/  BSYNC.RECONVERGENT B3 ;  /* 0x0000000000037941 */ /* 0x000fea0003800200 */
.L_x_23243:
        /* <DEDUP_REMOVED lines=11> */
.L_x_23242:
[----:B------:R-:W-:Y:S05]  /*103f0*/  BSYNC.RECONVERGENT B2 ;  /* 0x0000000000027941 */ /* 0x000fea0003800200 */
.L_x_23241:
        /* <DEDUP_REMOVED lines=20> */
.L_x_23252:
        /* <DEDUP_REMOVED lines=13> */
.L_x_23254:
[----:B------:R-:W-:Y:S05]  /*10610*/  BSYNC.RECONVERGENT B4 ;  /* 0x0000000000047941 */ /* 0x000fea0003800200 */
.L_x_23253:
        /* <DEDUP_REMOVED lines=60> */
.L_x_23251:
[----:B------:R-:W-:Y:S05]  /*109e0*/  BSYNC.RECONVERGENT B3 ;  /* 0x0000000000037941 */ /* 0x000fea0003800200 */
.L_x_23250:
        /* <DEDUP_REMOVED lines=10> */
.L_x_23249:
[----:B------:R-:W-:Y:S05]  /*10a90*/  BSYNC.RECONVERGENT B2 ;  /* 0x0000000000027941 */ /* 0x000fea0003800200 */
.L_x_23248:
        /* <DEDUP_REMOVED lines=20> */
.L_x_23259:
        /* <DEDUP_REMOVED lines=13> */
.L_x_23261:
[----:B------:R-:W-:Y:S05]  /*10cb0*/  BSYNC.RECONVERGENT B4 ;  /* 0x0000000000047941 */ /* 0x000fea0003800200 */
.L_x_23260:
        /* <DEDUP_REMOVED lines=60> */
.L_x_23258:
[----:B------:R-:W-:Y:S05]  /*11080*/  BSYNC.RECONVERGENT B3 ;  /* 0x0000000000037941 */ /* 0x000fea0003800200 */
.L_x_23257:
        /* <DEDUP_REMOVED lines=11> */
.L_x_23256:
[----:B------:R-:W-:Y:S05]  /*11140*/  BSYNC.RECONVERGENT B2 ;  /* 0x0000000000027941 */ /* 0x000fea0003800200 */
.L_x_23255:
        /* <DEDUP_REMOVED lines=20> */
.L_x_23266:
        /* <DEDUP_REMOVED lines=13> */
.L_x_23268:
[----:B------:R-:W-:Y:S05]  /*11360*/  BSYNC.RECONVERGENT B4 ;  /* 0x0000000000047941 */ /* 0x000fea0003800200 */
.L_x_23267:
        /* <DEDUP_REMOVED lines=47> */
[----:B------:R-:W-:Y:S01]  /*11660*/  IMAD.MOV.U32 R175, RZ, RZ, RZ ;  /* 0x000000ffffaf7224 */ /* 0x000fe200078e00ff */
        /* <DEDUP_REMOVED lines=8> */
[----:B------:R-:W-:-:S05]  /*116f0*/  VIADD R153, R3, 0x96a522ad ;  /* 0x96a522ad03997836 */ /* 0x000fca0000000000 */
[----:B------:R-:W-:Y:S02]  /*11700*/  LOP3.LUT R165, R153, R186, R179, 0x96, !PT ;  /* 0x000000ba99a57212 */ /* 0x000fe400078e96b3 */
[----:B------:R-:W-:-:S07]  /*11710*/  MOV R153, R160 ;  /* 0x000000a000997202 */ /* 0x000fce0000000f00 */
.L_x_23265:
[----:B------:R-:W-:Y:S05]  /*11720*/  BSYNC.RECONVERGENT B3 ;  /* 0x0000000000037941 */ /* 0x000fea0003800200 */
.L_x_23264:
        /* <DEDUP_REMOVED lines=10> */
.L_x_23263:
[----:B------:R-:W-:Y:S05]  /*117d0*/  BSYNC.RECONVERGENT B2 ;  /* 0x0000000000027941 */ /* 0x000fea0003800200 */
.L_x_23262:
        /* <DEDUP_REMOVED lines=19> */
.L_x_23272:
        /* <DEDUP_REMOVED lines=13> */
.L_x_23274:
[----:B------:R-:W-:Y:S05]  /*119e0*/  BSYNC.RECONVERGENT B3 ;  /* 0x0000000000037941 */ /* 0x000fea0003800200 */
.L_x_23273:
[----:B------:R-:W-:Y:S01]  /*119f0*/  IMAD.WIDE.U32 R164, R169, -0x326172a9, RZ ;  /* 0xcd9e8d57a9a47825 */ /* 0x000fe200078e00ff */
[----:B------:R-:W-:Y:S02]  /*11a00*/  LOP3.LUT R186, R161, R163, R3, 0x96, !PT ;  /* 0x000000a3a1ba7212 */ /* 0x000fe400078e9603 */
[C---:B------:R-:W-:Y:S01]  /*11a10*/  IADD3 R163, PT, PT, R2.reuse, -0x61c88647, RZ ;  /* 0x9e3779b902a37810 */ /* 0x040fe20007ffe0ff */
        /* <DEDUP_REMOVED lines=53> */
[----:B------:R-:W-:-:S03]  /*11d70*/  LOP3.LUT R164, R165, R164, R163, 0x96, !PT ;  /* 0x000000a4a5a47212 */ /* 0x000fc600078e96a3 */
[----:B------:R-:W-:Y:S01]  /*11d80*/  HFMA2 R163, -RZ, RZ, 0, 0 ;  /* 0x00000000ffa37431 */ /* 0x000fe200000001ff */
[----:B------:R-:W-:Y:S02]  /*11d90*/  LOP3.LUT R165, R175, R188, R185, 0x96, !PT ;  /* 0x000000bcafa57212 */ /* 0x000fe400078e96b9 */
[----:B------:R-:W-:-:S07]  /*11da0*/  MOV R176, R184 ;  /* 0x000000b800b07202 */ /* 0x000fce0000000f00 */
.L_x_23271:
[----:B------:R-:W-:Y:S05]  /*11db0*/  BSYNC.RECONVERGENT B2 ;  /* 0x0000000000027941 */ /* 0x000fea0003800200 */
.L_x_23270:
        /* <DEDUP_REMOVED lines=12> */
.L_x_23219:
        /* <DEDUP_REMOVED lines=21> */
.L_x_23279:
        /* <DEDUP_REMOVED lines=13> */
.L_x_23281:
[----:B------:R-:W-:Y:S05]  /*120a0*/  BSYNC.RECONVERGENT B4 ;  /* 0x0000000000047941 */ /* 0x000fea0003800200 */
.L_x_23280:
        /* <DEDUP_REMOVED lines=55> */
[----:B------:R-:W-:-:S03]  /*12420*/  IMAD.WIDE.U32 R114, R115, -0x2daee0ad, RZ ;  /* 0xd2511f5373727825 */ /* 0x000fc600078e00ff */
[----:B------:R-:W-:Y:S01]  /*12430*/  MOV R176, R114 ;  /* 0x0000007200b07202 */ /* 0x000fe20000000f00 */
[----:B------:R-:W-:Y:S01]  /*12440*/  HFMA2 R114, -RZ, RZ, 0, 0 ;  /* 0x00000000ff727431 */ /* 0x000fe200000001ff */
[----:B------:R-:W-:Y:S01]  /*12450*/  LOP3.LUT R165, R165, R112, R115, 0x96, !PT ;  /* 0x00000070a5a57212 */ /* 0x000fe200078e9673 */
[----:B------:R-:W-:-:S07]  /*12460*/  IMAD.MOV.U32 R112, RZ, RZ, R160 ;  /* 0x000000ffff707224 */ /* 0x000fce00078e00a0 */
.L_x_23278:
[----:B------:R-:W-:Y:S05]  /*12470*/  BSYNC.RECONVERGENT B3 ;  /* 0x0000000000037941 */ /* 0x000fea0003800200 */
.L_x_23277:
        /* <DEDUP_REMOVED lines=9> */
.L_x_23276:
[----:B------:R-:W-:Y:S05]  /*12510*/  BSYNC.RECONVERGENT B2 ;  /* 0x0000000000027941 */ /* 0x000fea0003800200 */
.L_x_23275:
        /* <DEDUP_REMOVED lines=17> */
.L_x_23286:
        /* <DEDUP_REMOVED lines=13> */
.L_x_23288:
[----:B------:R-:W-:Y:S05]  /*12700*/  BSYNC.RECONVERGENT B4 ;  /* 0x0000000000047941 */ /* 0x000fea0003800200 */
.L_x_23287:
        /* <DEDUP_REMOVED lines=60> */
.L_x_23285:
[----:B------:R-:W-:Y:S05]  /*12ad0*/  BSYNC.RECONVERGENT B3 ;  /* 0x0000000000037941 */ /* 0x000fea0003800200 */
.L_x_23284:
        /* <DEDUP_REMOVED lines=10> */
.L_x_23283:
[----:B------:R-:W-:Y:S05]  /*12b80*/  BSYNC.RECONVERGENT B2 ;  /* 0x0000000000027941 */ /* 0x000fea0003800200 */
.L_x_23282:
        /* <DEDUP_REMOVED lines=17> */
.L_x_23293:
        /* <DEDUP_REMOVED lines=13> */
.L_x_23295:
[----:B------:R-:W-:Y:S05]  /*12d70*/  BSYNC.RECONVERGENT B4 ;  /* 0x0000000000047941 */ /* 0x000fea0003800200 */
.L_x_23294:
[----:B------:R-:W-:Y:S01]  /*12d80*/  IMAD.WIDE.U32 R136, R169, -0x326172a9, RZ ;  /* 0xcd9e8d57a9887825 */ /* 0x000fe200078e00ff */
[----:B------:R-:W-:Y:S02]  /*12d90*/  LOP3.LUT R162, R161, R115, R3, 0x96, !PT ;  /* 0x00000073a1a27212 */ /* 0x000fe400078e9603 */
[----:B------:R-:W-:Y:S02]  /*12da0*/  IADD3 R115, PT, PT, R2, -0x61c88647, RZ ;  /* 0x9e3779b902737810 */ /* 0x000fe40007ffe0ff */
[----:B------:R-:W-:Y:S01]  /*12db0*/  LOP3.LUT R138, R167, R137, R2, 0x96, !PT ;  /* 0x00000089a78a7212 */ /* 0x000fe200078e9602 */
[C---:B------:R-:W-:Y:S01]  /*12dc0*/  VIADD R137, R3.reuse, 0xbb67ae85 ;  /* 0xbb67ae8503897836 */ /* 0x040fe20000000000 */
[----:B------:R-:W-:Y:S01]  /*12dd0*/  IADD3 R157, PT, PT, R3, 0x76cf5d0a, RZ ;  /* 0x76cf5d0a039d7810 */ /* 0x000fe20007ffe0ff */
[----:B------:R-:W-:-:S04]  /*12de0*/  IMAD.WIDE.U32 R162, R162, -0x326172a9, RZ ;  /* 0xcd9e8d57a2a27825 */ /* 0x000fc800078e00ff */
[----:B------:R-:W-:Y:S01]  /*12df0*/  IMAD.WIDE.U32 R138, R138, -0x2daee0ad, RZ ;  /* 0xd2511f538a8a7825 */ /* 0x000fe200078e00ff */
[----:B------:R-:W-:-:S04]  /*12e00*/  LOP3.LUT R115, R115, R136, R163, 0x96, !PT ;  /* 0x0000008873737212 */ /* 0x000fc800078e96a3 */
        /* <DEDUP_REMOVED lines=43> */
[----:B------:R-:W-:Y:S02]  /*130c0*/  VIADD R165, R3, 0x96a522ad ;  /* 0x96a522ad03a57836 */ /* 0x000fe40000000000 */
[----:B------:R-:W-:-:S04]  /*130d0*/  IMAD.WIDE.U32 R162, R139, -0x326172a9, RZ ;  /* 0xcd9e8d578ba27825 */ /* 0x000fc800078e00ff */
[----:B------:R-:W-:Y:S01]  /*130e0*/  IMAD.WIDE.U32 R136, R137, -0x2daee0ad, RZ ;  /* 0xd2511f5389887825 */ /* 0x000fe200078e00ff */
[----:B------:R-:W-:-:S04]  /*130f0*/  LOP3.LUT R164, R115, R164, R163, 0x96, !PT ;  /* 0x000000a473a47212 */ /* 0x000fc800078e96a3 */
[----:B------:R-:W-:Y:S02]  /*13100*/  LOP3.LUT R165, R165, R114, R137, 0x96, !PT ;  /* 0x00000072a5a57212 */ /* 0x000fe400078e9689 */
[----:B------:R-:W-:Y:S01]  /*13110*/  MOV R114, R176 ;  /* 0x000000b000727202 */ /* 0x000fe20000000f00 */
[----:B------:R-:W-:Y:S02]  /*13120*/  IMAD.MOV.U32 R176, RZ, RZ, R136 ;  /* 0x000000ffffb07224 */ /* 0x000fe400078e0088 */
[----:B------:R-:W-:-:S07]  /*13130*/  HFMA2 R136, -RZ, RZ, 0, 0 ;  /* 0x00000000ff887431 */ /* 0x000fce00000001ff */
.L_x_23292:
[----:B------:R-:W-:Y:S05]  /*13140*/  BSYNC.RECONVERGENT B3 ;  /* 0x0000000000037941 */ /* 0x000fea0003800200 */
.L_x_23291:
        /* <DEDUP_REMOVED lines=9> */
.L_x_23290:
[----:B------:R-:W-:Y:S05]  /*131e0*/  BSYNC.RECONVERGENT B2 ;  /* 0x0000000000027941 */ /* 0x000fea0003800200 */
.L_x_23289:
        /* <DEDUP_REMOVED lines=17> */
.L_x_23300:
        /* <DEDUP_REMOVED lines=13> */
.L_x_23302:
[----:B------:R-:W-:Y:S05]  /*133d0*/  BSYNC.RECONVERGENT B4 ;  /* 0x0000000000047941 */ /* 0x000fea0003800200 */
.L_x_23301:
        /* <DEDUP_REMOVED lines=54> */
[----:B------:R-:W-:Y:S01]  /*13740*/  LOP3.LUT R164, R137, R138, R163, 0x96, !PT ;  /* 0x0000008a89a47212 */ /* 0x000fe200078e96a3 */
[----:B------:R-:W-:Y:S02]  /*13750*/  HFMA2 R137, -RZ, RZ, 0, 0 ;  /* 0x00000000ff897431 */ /* 0x000fe400000001ff */
[----:B01----:R-:W-:Y:S01]  /*13760*/  IMAD.WIDE.U32 R178, R115, -0x2daee0ad, RZ ;  /* 0xd2511f5373b27825 */ /* 0x003fe200078e00ff */
[----:B------:R-:W-:-:S03]  /*13770*/  MOV R115, R176 ;  /* 0x000000b000737202 */ /* 0x000fc60000000f00 */
[----:B------:R-:W-:Y:S01]  /*13780*/  IMAD.MOV.U32 R176, RZ, RZ, R178 ;  /* 0x000000ffffb07224 */ /* 0x000fe200078e00b2 */
[----:B------:R-:W-:-:S07]  /*13790*/  LOP3.LUT R165, R165, R136, R179, 0x96, !PT ;  /* 0x00000088a5a57212 */ /* 0x000fce00078e96b3 */
.L_x_23299:
[----:B------:R-:W-:Y:S05]  /*137a0*/  BSYNC.RECONVERGENT B3 ;  /* 0x0000000000037941 */ /* 0x000fea0003800200 */
.L_x_23298:
        /* <DEDUP_REMOVED lines=10> */
.L_x_23297:
[----:B------:R-:W-:Y:S05]  /*13850*/  BSYNC.RECONVERGENT B2 ;  /* 0x0000000000027941 */ /* 0x000fea0003800200 */
.L_x_23296:
        /* <DEDUP_REMOVED lines=17> */
.L_x_23307:
        /* <DEDUP_REMOVED lines=13> */
.L_x_23309:
[----:B------:R-:W-:Y:S05]  /*13a40*/  BSYNC.RECONVERGENT B4 ;  /* 0x0000000000047941 */ /* 0x000fea0003800200 */
.L_x_23308:
        /* <DEDUP_REMOVED lines=43> */
[C---:B------:R-:W-:Y:S02]  /*13d00*/  VIADD R139, R3.reuse, 0x1fd5c5a3 ;  /* 0x1fd5c5a3038b7836 */ /* 0x040fe40000000000 */
[----:B------:R-:W-:Y:S02]  /*13d10*/  VIADD R155, R2, 0xf1bbcdc8 ;  /* 0xf1bbcdc8029b7836 */ /* 0x000fe40000000000 */
        /* <DEDUP_REMOVED lines=9> */
[----:B01----:R-:W-:Y:S01]  /*13db0*/  IMAD.WIDE.U32 R178, R155, -0x2daee0ad, RZ ;  /* 0xd2511f539bb27825 */ /* 0x003fe200078e00ff */
[----:B------:R-:W-:-:S03]  /*13dc0*/  LOP3.LUT R164, R137, R138, R163, 0x96, !PT ;  /* 0x0000008a89a47212 */ /* 0x000fc600078e96a3 */
[----:B------:R-:W-:Y:S01]  /*13dd0*/  HFMA2 R138, -RZ, RZ, 0, 0 ;  /* 0x00000000ff8a7431 */ /* 0x000fe200000001ff */
[----:B------:R-:W-:Y:S02]  /*13de0*/  LOP3.LUT R165, R165, R136, R179, 0x96, !PT ;  /* 0x00000088a5a57212 */ /* 0x000fe400078e96b3 */
[----:B------:R-:W-:Y:S01]  /*13df0*/  MOV R136, R176 ;  /* 0x000000b000887202 */ /* 0x000fe20000000f00 */
[----:B------:R-:W-:-:S07]  /*13e00*/  IMAD.MOV.U32 R176, RZ, RZ, R178 ;  /* 0x000000ffffb07224 */ /* 0x000fce00078e00b2 */
.L_x_23306:
[----:B------:R-:W-:Y:S05]  /*13e10*/  BSYNC.RECONVERGENT B3 ;  /* 0x0000000000037941 */ /* 0x000fea0003800200 */
.L_x_23305:
        /* <DEDUP_REMOVED lines=9> */
.L_x_23304:
[----:B------:R-:W-:Y:S05]  /*13eb0*/  BSYNC.RECONVERGENT B2 ;  /* 0x0000000000027941 */ /* 0x000fea0003800200 */
.L_x_23303:
        /* <DEDUP_REMOVED lines=17> */
.L_x_23314:
        /* <DEDUP_REMOVED lines=13> */
.L_x_23316:
[----:B------:R-:W-:Y:S05]  /*140a0*/  BSYNC.RECONVERGENT B4 ;  /* 0x0000000000047941 */ /* 0x000fea0003800200 */
.L_x_23315:
        /* <DEDUP_REMOVED lines=59> */
[----:B------:R-:W-:-:S02]  /*14460*/  LOP3.LUT R165, R165, R138, R179, 0x96, !PT ;  /* 0x0000008aa5a57212 */ /* 0x000fc400078e96b3 */
[----:B------:R-:W-:-:S07]  /*14470*/  MOV R176, R178 ;  /* 0x000000b200b07202 */ /* 0x000fce0000000f00 */
.L_x_23313:
[----:B------:R-:W-:Y:S05]  /*14480*/  BSYNC.RECONVERGENT B3 ;  /* 0x0000000000037941 */ /* 0x000fea0003800200 */
.L_x_23312:
        /* <DEDUP_REMOVED lines=10> */
.L_x_23311:
[----:B------:R-:W-:Y:S05]  /*14530*/  BSYNC.RECONVERGENT B2 ;  /* 0x0000000000027941 */ /* 0x000fea0003800200 */
.L_x_23310:
        /* <DEDUP_REMOVED lines=17> */
.L_x_23321:
        /* <DEDUP_REMOVED lines=13> */
.L_x_23323:
[----:B------:R-:W-:Y:S05]  /*14720*/  BSYNC.RECONVERGENT B4 ;  /* 0x0000000000047941 */ /* 0x000fea0003800200 */
.L_x_23322:
[----:B------:R-:W-:Y:S01]  /*14730*/  IMAD.WIDE.U32 R162, R169, -0x326172a9, RZ ;  /* 0xcd9e8d57a9a27825 */ /* 0x000fe200078e00ff */
[----:B01----:R-:W-:-:S03]  /*14740*/  LOP3.LUT R178, R161, R139, R3, 0x96, !PT ;  /* 0x0000008ba1b27212 */ /* 0x003fc600078e9603 */
        /* <DEDUP_REMOVED lines=59> */
.L_x_23320:
[----:B------:R-:W-:Y:S05]  /*14b00*/  BSYNC.RECONVERGENT B3 ;  /* 0x0000000000037941 */ /* 0x000fea0003800200 */
.L_x_23319:
        /* <DEDUP_REMOVED lines=9> */
.L_x_23318:
[----:B------:R-:W-:Y:S05]  /*14ba0*/  BSYNC.RECONVERGENT B2 ;  /* 0x0000000000027941 */ /* 0x000fea0003800200 */
.L_x_23317:
        /* <DEDUP_REMOVED lines=16> */
.L_x_23326:
        /* <DEDUP_REMOVED lines=13> */
.L_x_23328:
[----:B------:R-:W-:Y:S05]  /*14d80*/  BSYNC.RECONVERGENT B3 ;  /* 0x0000000000037941 */ /* 0x000fea0003800200 */
.L_x_23327:
[----:B------:R-:W-:Y:S01]  /*14d90*/  IMAD.WIDE.U32 R164, R169, -0x326172a9, RZ ;  /* 0xcd9e8d57a9a47825 */ /* 0x000fe200078e00ff */
[----:B------:R-:W-:Y:S02]  /*14da0*/  LOP3.LUT R184, R161, R163, R3, 0x96, !PT ;  /* 0x000000a3a1b87212 */ /* 0x000fe400078e9603 */
[----:B------:R-:W-:Y:S01]  /*14db0*/  IADD3 R139, PT, PT, R2, -0x61c88647, RZ ;  /* 0x9e3779b9028b7810 */ /* 0x000fe20007ffe0ff */
[----:B------:R-:W-:Y:S01]  /*14dc0*/  VIADD R163, R3, 0xbb67ae85 ;  /* 0xbb67ae8503a37836 */ /* 0x000fe20000000000 */
        /* <DEDUP_REMOVED lines=56> */
.L_x_23325:
[----:B------:R-:W-:Y:S05]  /*15150*/  BSYNC.RECONVERGENT B2 ;  /* 0x0000000000027941 */ /* 0x000fea0003800200 */
.L_x_23324:
        /* <DEDUP_REMOVED lines=10> */
.L_x_23269:
[----:B------:R-:W-:Y:S05]  /*15200*/  BSYNC.RECONVERGENT B1 ;  /* 0x0000000000017941 */ /* 0x000fea0003800200 */
.L_x_23218:
[----:B01----:R-:W0:Y:S01]  /*15210*/  LDC.64 R178, c[0x0][0x3a8] ;  /* 0x0000ea00ffb27b82 */ /* 0x003e220000000a00 */
[----:B------:R-:W-:Y:S01]  /*15220*/  BSSY.RECONVERGENT B1, `(.L_x_23329) ;  /* 0x000001a000017945 */ /* 0x000fe20003800200 */
[----:B------:R-:W-:Y:S02]  /*15230*/  IMAD.MOV.U32 R160, RZ, RZ, R176 ;  /* 0x000000ffffa07224 */ /* 0x000fe400078e00b0 */
[----:B0-----:R-:W-:-:S05]  /*15240*/  IMAD.WIDE.U32 R178, R173, 0x20, R178 ;  /* 0x00000020adb27825 */ /* 0x001fca00078e00b2 */
[----:B-----5:R0:W-:Y:S04]  /*15250*/  STG.E.128 desc[UR6][R178.64], R112 ;  /* 0x00000070b2007986 */ /* 0x0201e8000c101d06 */
[----:B------:R0:W-:Y:S01]  /*15260*/  STG.E.128 desc[UR6][R178.64+0x10], R136 ;  /* 0x00001088b2007986 */ /* 0x0001e2000c101d06 */
[----:B------:R-:W-:Y:S05]  /*15270*/  @!P1 BRA `(.L_x_23330) ;  /* 0x0000000000509947 */ /* 0x000fea0003800000 */
[----:B------:R-:W-:Y:S01]  /*15280*/  SHF.L.U32 R176, R153, 0x10, RZ ;  /* 0x0000001099b07819 */ /* 0x000fe200000006ff */
[----:B------:R-:W1:Y:S01]  /*15290*/  LDC.64 R188, c[0x0][0x3b0] ;  /* 0x0000ec00ffbc7b82 */ /* 0x000e620000000a00 */
[----:B------:R-:W-:Y:S02]  /*152a0*/  LOP3.LUT R175, R152, 0xffff, RZ, 0xc0, !PT ;  /* 0x0000ffff98af7812 */ /* 0x000fe400078ec0ff */
[----:B------:R-:W-:Y:S02]  /*152b0*/  LOP3.LUT R176, R176, 0xff0000, RZ, 0xc0, !PT ;  /* 0x00ff0000b0b07812 */ /* 0x000fe400078ec0ff */
[----:B0-----:R-:W-:Y:S02]  /*152c0*/  PRMT R178, R154, 0x7104, RZ ;  /* 0x000071049ab27816 */ /* 0x001fe400000000ff */
        /* <DEDUP_REMOVED lines=15> */
.L_x_23330:
[----:B------:R-:W-:Y:S05]  /*153c0*/  BSYNC.RECONVERGENT B1 ;  /* 0x0000000000017941 */ /* 0x000fea0003800200 */
.L_x_23329:
[----:B------:R-:W-:Y:S01]  /*153d0*/  VIADD R173, R173, 0x20 ;  /* 0x00000020adad7836 */ /* 0x000fe20000000000 */
[----:B------:R-:W-:-:S07]  /*153e0*/  IADD3 R0, PT, PT, R0, 0x20, RZ ;  /* 0x0000002000007810 */ /* 0x000fce0007ffe0ff */
.L_x_23215:
[----:B------:R-:W-:Y:S05]  /*153f0*/  BSYNC.RECONVERGENT B0 ;  /* 0x0000000000007941 */ /* 0x000fea0003800200 */
.L_x_23214:
        /* <DEDUP_REMOVED lines=9> */
.L_x_23334:
[----:B------:R-:W-:Y:S05]  /*15490*/  BSYNC.RECONVERGENT B1 ;  /* 0x0000000000017941 */ /* 0x000fea0003800200 */
.L_x_23333:
        /* <DEDUP_REMOVED lines=29> */
.L_x_23341:
        /* <DEDUP_REMOVED lines=13> */
.L_x_23343:
[----:B------:R-:W-:Y:S05]  /*15740*/  BSYNC.RECONVERGENT B4 ;  /* 0x0000000000047941 */ /* 0x000fea0003800200 */
.L_x_23342:
        /* <DEDUP_REMOVED lines=60> */
.L_x_23340:
[----:B------:R-:W-:Y:S05]  /*15b10*/  BSYNC.RECONVERGENT B3 ;  /* 0x0000000000037941 */ /* 0x000fea0003800200 */
.L_x_23339:
        /* <DEDUP_REMOVED lines=10> */
.L_x_23338:
[----:B------:R-:W-:Y:S05]  /*15bc0*/  BSYNC.RECONVERGENT B2 ;  /* 0x0000000000027941 */ /* 0x000fea0003800200 */
.L_x_23337:
        /* <DEDUP_REMOVED lines=20> */
.L_x_23348:
        /* <DEDUP_REMOVED lines=13> */
.L_x_23350:
[----:B------:R-:W-:Y:S05]  /*15de0*/  BSYNC.RECONVERGENT B4 ;  /* 0x0000000000047941 */ /* 0x000fea0003800200 */
.L_x_23349:
        /* <DEDUP_REMOVED lines=60> */
.L_x_23347:
[----:B------:R-:W-:Y:S05]  /*161b0*/  BSYNC.RECONVERGENT B3 ;  /* 0x0000000000037941 */ /* 0x000fea0003800200 */
.L_x_23346:
        /* <DEDUP_REMOVED lines=11> */
.L_x_23345:
[----:B------:R-:W-:Y:S05]  /*16270*/  BSYNC.RECONVERGENT B2 ;  /* 0x0000000000027941 */ /* 0x000fea0003800200 */
.L_x_23344:
        /* <DEDUP_REMOVED lines=20> */
.L_x_23355:
        /* <DEDUP_REMOVED lines=13> */
.L_x_23357:
[----:B------:R-:W-:Y:S05]  /*16490*/  BSYNC.RECONVERGENT B4 ;  /* 0x0000000000047941 */ /* 0x000fea0003800200 */
.L_x_23356:
        /* <DEDUP_REMOVED lines=60> */
.L_x_23354:
[----:B------:R-:W-:Y:S05]  /*16860*/  BSYNC.RECONVERGENT B3 ;  /* 0x0000000000037941 */ /* 0x000fea0003800200 */
.L_x_23353:
        /* <DEDUP_REMOVED lines=10> */
.L_x_23352:
[----:B------:R-:W-:Y:S05]  /*16910*/  BSYNC.RECONVERGENT B2 ;  /* 0x0000000000027941 */ /* 0x000fea0003800200 */
.L_x_23351:
        /* <DEDUP_REMOVED lines=20> */
.L_x_23362:
        /* <DEDUP_REMOVED lines=13> */
.L_x_23364:
[----:B------:R-:W-:Y:S05]  /*16b30*/  BSYNC.RECONVERGENT B4 ;  /* 0x0000000000047941 */ /* 0x000fea0003800200 */
.L_x_23363:
        /* <DEDUP_REMOVED lines=60> */
.L_x_23361:
[----:B------:R-:W-:Y:S05]  /*16f00*/  BSYNC.RECONVERGENT B3 ;  /* 0x0000000000037941 */ /* 0x000fea0003800200 */
.L_x_23360:
        /* <DEDUP_REMOVED lines=11> */
.L_x_23359:
[----:B------:R-:W-:Y:S05]  /*16fc0*/  BSYNC.RECONVERGENT B2 ;  /* 0x0000000000027941 */ /* 0x000fea0003800200 */
.L_x_23358:
        /* <DEDUP_REMOVED lines=20> */
.L_x_23369:
        /* <DEDUP_REMOVED lines=13> */
.L_x_23371:
[----:B------:R-:W-:Y:S05]  /*171e0*/  BSYNC.RECONVERGENT B4 ;  /* 0x0000000000047941 */ /* 0x000fea0003800200 */
.L_x_23370:
        /* <DEDUP_REMOVED lines=60> */
.L_x_23368:
[----:B------:R-:W-:Y:S05]  /*175b0*/  BSYNC.RECONVERGENT B3 ;  /* 0x0000000000037941 */ /* 0x000fea0003800200 */
.L_x_23367:
        /* <DEDUP_REMOVED lines=10> */
.L_x_23366:
[----:B------:R-:W-:Y:S05]  /*17660*/  BSYNC.RECONVERGENT B2 ;  /* 0x0000000000027941 */ /* 0x000fea0003800200 */
.L_x_23365:
        /* <DEDUP_REMOVED lines=20> */
.L_x_23376:
        /* <DEDUP_REMOVED lines=13> */
.L_x_23378:
[----:B------:R-:W-:Y:S05]  /*17880*/  BSYNC.RECONVERGENT B4 ;  /* 0x0000000000047941 */ /* 0x000fea0003800200 */
.L_x_23377:
        /* <DEDUP_REMOVED lines=60> */
.L_x_23375:
[----:B------:R-:W-:Y:S05]  /*17c50*/  BSYNC.RECONVERGENT B3 ;  /* 0x0000000000037941 */ /* 0x000fea0003800200 */
.L_x_23374:
        /* <DEDUP_REMOVED lines=11> */
.L_x_23373:
[----:B------:R-:W-:Y:S05]  /*17d10*/  BSYNC.RECONVERGENT B2 ;  /* 0x0000000000027941 */ /* 0x000fea0003800200 */
.L_x_23372:
        /* <DEDUP_REMOVED lines=20> */
.L_x_23383:
        /* <DEDUP_REMOVED lines=13> */
.L_x_23385:
[----:B------:R-:W-:Y:S05]  /*17f30*/  BSYNC.RECONVERGENT B4 ;  /* 0x0000000000047941 */ /* 0x000fea0003800200 */
.L_x_23384:
        /* <DEDUP_REMOVED lines=59> */
.L_x_23382:
[----:B------:R-:W-:Y:S05]  /*182f0*/  BSYNC.RECONVERGENT B3 ;  /* 0x0000000000037941 */ /* 0x000fea0003800200 */
.L_x_23381:
        /* <DEDUP_REMOVED lines=10> */
.L_x_23380:
[----:B------:R-:W-:Y:S05]  /*183a0*/  BSYNC.RECONVERGENT B2 ;  /* 0x0000000000027941 */ /* 0x000fea0003800200 */
.L_x_23379:
        /* <DEDUP_REMOVED lines=19> */
.L_x_23389:
        /* <DEDUP_REMOVED lines=13> */
.L_x_23391:
[----:B------:R-:W-:Y:S05]  /*185b0*/  BSYNC.RECONVERGENT B3 ;  /* 0x0000000000037941 */ /* 0x000fea0003800200 */
.L_x_23390:
        /* <DEDUP_REMOVED lines=60> */
.L_x_23388:
[----:B------:R-:W-:Y:S05]  /*18980*/  BSYNC.RECONVERGENT B2 ;  /* 0x0000000000027941 */ /* 0x000fea0003800200 */
.L_x_23387:
        /* <DEDUP_REMOVED lines=12> */
.L_x_23336:
        /* <DEDUP_REMOVED lines=21> */
.L_x_23396:
        /* <DEDUP_REMOVED lines=13> */
.L_x_23398:
[----:B------:R-:W-:Y:S05]  /*18c70*/  BSYNC.RECONVERGENT B4 ;  /* 0x0000000000047941 */ /* 0x000fea0003800200 */
.L_x_23397:
        /* <DEDUP_REMOVED lines=60> */
.L_x_23395:
[----:B------:R-:W-:Y:S05]  /*19040*/  BSYNC.RECONVERGENT B3 ;  /* 0x0000000000037941 */ /* 0x000fea0003800200 */
.L_x_23394:
        /* <DEDUP_REMOVED lines=9> */
.L_x_23393:
[----:B------:R-:W-:Y:S05]  /*190e0*/  BSYNC.RECONVERGENT B2 ;  /* 0x0000000000027941 */ /* 0x000fea0003800200 */
.L_x_23392:
        /* <DEDUP_REMOVED lines=17> */
.L_x_23403:
        /* <DEDUP_REMOVED lines=13> */
.L_x_23405:
[----:B------:R-:W-:Y:S05]  /*192d0*/  BSYNC.RECONVERGENT B4 ;  /* 0x0000000000047941 */ /* 0x000fea0003800200 */
.L_x_23404:
        /* <DEDUP_REMOVED lines=60> */
.L_x_23402:
[----:B------:R-:W-:Y:S05]  /*196a0*/  BSYNC.RECONVERGENT B3 ;  /* 0x0000000000037941 */ /* 0x000fea0003800200 */
.L_x_23401:
        /* <DEDUP_REMOVED lines=10> */
.L_x_23400:
[----:B------:R-:W-:Y:S05]  /*19750*/  BSYNC.RECONVERGENT B2 ;  /* 0x0000000000027941 */ /* 0x000fea0003800200 */
.L_x_23399:
        /* <DEDUP_REMOVED lines=17> */
.L_x_23410:
        /* <DEDUP_REMOVED lines=13> */
.L_x_23412:
[----:B------:R-:W-:Y:S05]  /*19940*/  BSYNC.RECONVERGENT B4 ;  /* 0x0000000000047941 */ /* 0x000fea0003800200 */
.L_x_23411:
        /* <DEDUP_REMOVED lines=60> */
.L_x_23409:
[----:B------:R-:W-:Y:S05]  /*19d10*/  BSYNC.RECONVERGENT B3 ;  /* 0x0000000000037941 */ /* 0x000fea0003800200 */
.L_x_23408:
        /* <DEDUP_REMOVED lines=9> */
.L_x_23407:
[----:B------:R-:W-:Y:S05]  /*19db0*/  BSYNC.RECONVERGENT B2 ;  /* 0x0000000000027941 */ /* 0x000fea0003800200 */
.L_x_23406:
        /* <DEDUP_REMOVED lines=17> */
.L_x_23417:
        /* <DEDUP_REMOVED lines=13> */
.L_x_23419:
[----:B------:R-:W-:Y:S05]  /*19fa0*/  BSYNC.RECONVERGENT B4 ;  /* 0x0000000000047941 */ /* 0x000fea0003800200 */
.L_x_23418:
        /* <DEDUP_REMOVED lines=55> */
[----:B------:R-:W-:-:S03]  /*1a320*/  LOP3.LUT R164, R141, R142, R163, 0x96, !PT ;  /* 0x0000008e8da47212 */ /* 0x000fc600078e96a3 */
[----:B------:R-:W-:Y:S01]  /*1a330*/  IMAD.MOV.U32 R119, RZ, RZ, R176 ;  /* 0x000000ffff777224 */ /* 0x000fe200078e00b0 */
[----:B------:R-:W-:Y:S01]  /*1a340*/  LOP3.LUT R165, R165, R140, R179, 0x96, !PT ;  /* 0x0000008ca5a57212 */ /* 0x000fe200078e96b3 */
[----:B------:R-:W-:Y:S01]  /*1a350*/  IMAD.MOV.U32 R141, RZ, RZ, RZ ;  /* 0x000000ffff8d7224 */ /* 0x000fe200078e00ff */
[----:B------:R-:W-:-:S07]  /*1a360*/  MOV R176, R178 ;  /* 0x000000b200b07202 */ /* 0x000fce0000000f00 */
.L_x_23416:
[----:B------:R-:W-:Y:S05]  /*1a370*/  BSYNC.RECONVERGENT B3 ;  /* 0x0000000000037941 */ /* 0x000fea0003800200 */
.L_x_23415:
        /* <DEDUP_REMOVED lines=10> */
.L_x_23414:
[----:B------:R-:W-:Y:S05]  /*1a420*/  BSYNC.RECONVERGENT B2 ;  /* 0x0000000000027941 */ /* 0x000fea0003800200 */
.L_x_23413:
        /* <DEDUP_REMOVED lines=17> */
.L_x_23424:
        /* <DEDUP_REMOVED lines=13> */
.L_x_23426:
[----:B------:R-:W-:Y:S05]  /*1a610*/  BSYNC.RECONVERGENT B4 ;  /* 0x0000000000047941 */ /* 0x000fea0003800200 */
.L_x_23425:
        /* <DEDUP_REMOVED lines=52> */
[----:B01----:R-:W-:-:S04]  /*1a960*/  IMAD.WIDE.U32 R178, R155, -0x2daee0ad, RZ ;  /* 0xd2511f539bb27825 */ /* 0x003fc800078e00ff */
[----:B------:R-:W-:Y:S01]  /*1a970*/  IMAD.WIDE.U32 R162, R163, -0x326172a9, RZ ;  /* 0xcd9e8d57a3a27825 */ /* 0x000fe200078e00ff */
[----:B------:R-:W-:-:S03]  /*1a980*/  LOP3.LUT R165, R165, R140, R179, 0x96, !PT ;  /* 0x0000008ca5a57212 */ /* 0x000fc600078e96b3 */
[----:B------:R-:W-:Y:S02]  /*1a990*/  VIADD R141, R2, 0x8ff34781 ;  /* 0x8ff34781028d7836 */ /* 0x000fe40000000000 */
[----:B------:R-:W-:Y:S01]  /*1a9a0*/  IMAD.MOV.U32 R140, RZ, RZ, R176 ;  /* 0x000000ffff8c7224 */ /* 0x000fe200078e00b0 */
[----:B------:R-:W-:Y:S02]  /*1a9b0*/  MOV R176, R178 ;  /* 0x000000b200b07202 */ /* 0x000fe40000000f00 */
[----:B------:R-:W-:Y:S01]  /*1a9c0*/  LOP3.LUT R164, R141, R142, R163, 0x96, !PT ;  /* 0x0000008e8da47212 */ /* 0x000fe200078e96a3 */
[----:B------:R-:W-:-:S07]  /*1a9d0*/  IMAD.MOV.U32 R142, RZ, RZ, RZ ;  /* 0x000000ffff8e7224 */ /* 0x000fce00078e00ff */
.L_x_23423:
[----:B------:R-:W-:Y:S05]  /*1a9e0*/  BSYNC.RECONVERGENT B3 ;  /* 0x0000000000037941 */ /* 0x000fea0003800200 */
.L_x_23422:
        /* <DEDUP_REMOVED lines=9> */
.L_x_23421:
[----:B------:R-:W-:Y:S05]  /*1aa80*/  BSYNC.RECONVERGENT B2 ;  /* 0x0000000000027941 */ /* 0x000fea0003800200 */
.L_x_23420:
        /* <DEDUP_REMOVED lines=17> */
.L_x_23431:
        /* <DEDUP_REMOVED lines=13> */
.L_x_23433:
[----:B------:R-:W-:Y:S05]  /*1ac70*/  BSYNC.RECONVERGENT B4 ;  /* 0x0000000000047941 */ /* 0x000fea0003800200 */
.L_x_23432:
        /* <DEDUP_REMOVED lines=61> */
.L_x_23430:
[----:B------:R-:W-:Y:S05]  /*1b050*/  BSYNC.RECONVERGENT B3 ;  /* 0x0000000000037941 */ /* 0x000fea0003800200 */
.L_x_23429:
        /* <DEDUP_REMOVED lines=10> */
.L_x_23428:
[----:B------:R-:W-:Y:S05]  /*1b100*/  BSYNC.RECONVERGENT B2 ;  /* 0x0000000000027941 */ /* 0x000fea0003800200 */
.L_x_23427:
        /* <DEDUP_REMOVED lines=17> */
.L_x_23438:
        /* <DEDUP_REMOVED lines=13> */
.L_x_23440:
[----:B------:R-:W-:Y:S05]  /*1b2f0*/  BSYNC.RECONVERGENT B4 ;  /* 0x0000000000047941 */ /* 0x000fea0003800200 */
.L_x_23439:
        /* <DEDUP_REMOVED lines=61> */
.L_x_23437:
[----:B------:R-:W-:Y:S05]  /*1b6d0*/  BSYNC.RECONVERGENT B3 ;  /* 0x0000000000037941 */ /* 0x000fea0003800200 */
.L_x_23436:
        /* <DEDUP_REMOVED lines=9> */
.L_x_23435:
[----:B------:R-:W-:Y:S05]  /*1b770*/  BSYNC.RECONVERGENT B2 ;  /* 0x0000000000027941 */ /* 0x000fea0003800200 */
.L_x_23434:
        /* <DEDUP_REMOVED lines=16> */
.L_x_23443:
        /* <DEDUP_REMOVED lines=13> */
.L_x_23445:
[----:B------:R-:W-:Y:S05]  /*1b950*/  BSYNC.RECONVERGENT B3 ;  /* 0x0000000000037941 */ /* 0x000fea0003800200 */
.L_x_23444:
        /* <DEDUP_REMOVED lines=60> */
.L_x_23442:
[----:B------:R-:W-:Y:S05]  /*1bd20*/  BSYNC.RECONVERGENT B2 ;  /* 0x0000000000027941 */ /* 0x000fea0003800200 */
.L_x_23441:
        /* <DEDUP_REMOVED lines=10> */
.L_x_23386:
[----:B------:R-:W-:Y:S05]  /*1bdd0*/  BSYNC.RECONVERGENT B1 ;  /* 0x0000000000017941 */ /* 0x000fea0003800200 */
.L_x_23335:
[----:B01----:R-:W0:Y:S01]  /*1bde0*/  LDC.64 R178, c[0x0][0x3a8] ;  /* 0x0000ea00ffb27b82 */ /* 0x003e220000000a00 */
        /* <DEDUP_REMOVED lines=26> */
.L_x_23447:
[----:B------:R-:W-:Y:S05]  /*1bf90*/  BSYNC.RECONVERGENT B1 ;  /* 0x0000000000017941 */ /* 0x000fea0003800200 */
.L_x_23446:
[----:B------:R-:W-:Y:S01]  /*1bfa0*/  IADD3 R173, PT, PT, R173, 0x20, RZ ;  /* 0x00000020adad7810 */ /* 0x000fe20007ffe0ff */
[----:B------:R-:W-:-:S07]  /*1bfb0*/  VIADD R0, R0, 0x20 ;  /* 0x0000002000007836 */ /* 0x000fce0000000000 */
.L_x_23332:
[----:B------:R-:W-:Y:S05]  /*1bfc0*/  BSYNC.RECONVERGENT B0 ;  /* 0x0000000000007941 */ /* 0x000fea0003800200 */
.L_x_23331:
        /* <DEDUP_REMOVED lines=9> */
.L_x_23451:
[----:B------:R-:W-:Y:S05]  /*1c060*/  BSYNC.RECONVERGENT B1 ;  /* 0x0000000000017941 */ /* 0x000fea0003800200 */
.L_x_23450:
        /* <DEDUP_REMOVED lines=29> */
.L_x_23458:
        /* <DEDUP_REMOVED lines=13> */
.L_x_23460:
[----:B------:R-:W-:Y:S05]  /*1c310*/  BSYNC.RECONVERGENT B4 ;  /* 0x0000000000047941 */ /* 0x000fea0003800200 */
.L_x_23459:
        /* <DEDUP_REMOVED lines=60> */
.L_x_23457:
[----:B------:R-:W-:Y:S05]  /*1c6e0*/  BSYNC.RECONVERGENT B3 ;  /* 0x0000000000037941 */ /* 0x000fea0003800200 */
.L_x_23456:
        /* <DEDUP_REMOVED lines=10> */
.L_x_23455:
[----:B------:R-:W-:Y:S05]  /*1c790*/  BSYNC.RECONVERGENT B2 ;  /* 0x0000000000027941 */ /* 0x000fea0003800200 */
.L_x_23454:
        /* <DEDUP_REMOVED lines=20> */
.L_x_23465:
        /* <DEDUP_REMOVED lines=13> */
.L_x_23467:
[----:B------:R-:W-:Y:S05]  /*1c9b0*/  BSYNC.RECONVERGENT B4 ;  /* 0x0000000000047941 */ /* 0x000fea0003800200 */
.L_x_23466:
        /* <DEDUP_REMOVED lines=60> */
.L_x_23464:
[----:B------:R-:W-:Y:S05]  /*1cd80*/  BSYNC.RECONVERGENT B3 ;  /* 0x0000000000037941 */ /* 0x000fea0003800200 */
.L_x_23463:
        /* <DEDUP_REMOVED lines=11> */
.L_x_23462:
[----:B------:R-:W-:Y:S05]  /*1ce40*/  BSYNC.RECONVERGENT B2 ;  /* 0x0000000000027941 */ /* 0x000fea0003800200 */
.L_x_23461:
        /* <DEDUP_REMOVED lines=20> */
.L_x_23472:
        /* <DEDUP_REMOVED lines=13> */
.L_x_23474:
[----:B------:R-:W-:Y:S05]  /*1d060*/  BSYNC.RECONVERGENT B4 ;  /* 0x0000000000047941 */ /* 0x000fea0003800200 */
.L_x_23473:
        /* <DEDUP_REMOVED lines=60> */
.L_x_23471:
[----:B------:R-:W-:Y:S05]  /*1d430*/  BSYNC.RECONVERGENT B3 ;  /* 0x0000000000037941 */ /* 0x000fea0003800200 */
.L_x_23470:
        /* <DEDUP_REMOVED lines=10> */
.L_x_23469:
[----:B------:R-:W-:Y:S05]  /*1d4e0*/  BSYNC.RECONVERGENT B2 ;  /* 0x0000000000027941 */ /* 0x000fea0003800200 */
.L_x_23468:
        /* <DEDUP_REMOVED lines=20> */
.L_x_23479:
        /* <DEDUP_REMOVED lines=13> */
.L_x_23481:
[----:B------:R-:W-:Y:S05]  /*1d700*/  BSYNC.RECONVERGENT B4 ;  /* 0x0000000000047941 */ /* 0x000fea0003800200 */
.L_x_23480:
        /* <DEDUP_REMOVED lines=60> */
.L_x_23478:
[----:B------:R-:W-:Y:S05]  /*1dad0*/  BSYNC.RECONVERGENT B3 ;  /* 0x0000000000037941 */ /* 0x000fea0003800200 */
.L_x_23477:
        /* <DEDUP_REMOVED lines=11> */
.L_x_23476:
[----:B------:R-:W-:Y:S05]  /*1db90*/  BSYNC.RECONVERGENT B2 ;  /* 0x0000000000027941 */ /* 0x000fea0003800200 */
.L_x_23475:
        /* <DEDUP_REMOVED lines=20> */
.L_x_23486:
        /* <DEDUP_REMOVED lines=13> */
.L_x_23488:
[----:B------:R-:W-:Y:S05]  /*1ddb0*/  BSYNC.RECONVERGENT B4 ;  /* 0x0000000000047941 */ /* 0x000fea0003800200 */
.L_x_23487:
        /* <DEDUP_REMOVED lines=60> */
.L_x_23485:
[----:B------:R-:W-:Y:S05]  /*1e180*/  BSYNC.RECONVERGENT B3 ;  /* 0x0000000000037941 */ /* 0x000fea0003800200 */
.L_x_23484:
        /* <DEDUP_REMOVED lines=10> */
.L_x_23483:
[----:B------:R-:W-:Y:S05]  /*1e230*/  BSYNC.RECONVERGENT B2 ;  /* 0x0000000000027941 */ /* 0x000fea0003800200 */
.L_x_23482:
        /* <DEDUP_REMOVED lines=20> */
.L_x_23493:
        /* <DEDUP_REMOVED lines=13> */
.L_x_23495:
[----:B------:R-:W-:Y:S05]  /*1e450*/  BSYNC.RECONVERGENT B4 ;  /* 0x0000000000047941 */ /* 0x000fea0003800200 */
.L_x_23494:
        /* <DEDUP_REMOVED lines=60> */
.L_x_23492:
[----:B------:R-:W-:Y:S05]  /*1e820*/  BSYNC.RECONVERGENT B3 ;  /* 0x0000000000037941 */ /* 0x000fea0003800200 */
.L_x_23491:
        /* <DEDUP_REMOVED lines=11> */
.L_x_23490:
[----:B------:R-:W-:Y:S05]  /*1e8e0*/  BSYNC.RECONVERGENT B2 ;  /* 0x0000000000027941 */ /* 0x000fea0003800200 */
.L_x_23489:
        /* <DEDUP_REMOVED lines=20> */
.L_x_23500:
        /* <DEDUP_REMOVED lines=13> */
.L_x_23502:
[----:B------:R-:W-:Y:S05]  /*1eb00*/  BSYNC.RECONVERGENT B4 ;  /* 0x0000000000047941 */ /* 0x000fea0003800200 */
.L_x_23501:
        /* <DEDUP_REMOVED lines=59> */
.L_x_23499:
[----:B------:R-:W-:Y:S05]  /*1eec0*/  BSYNC.RECONVERGENT B3 ;  /* 0x0000000000037941 */ /* 0x000fea0003800200 */
.L_x_23498:
        /* <DEDUP_REMOVED lines=10> */
.L_x_23497:
[----:B------:R-:W-:Y:S05]  /*1ef70*/  BSYNC.RECONVERGENT B2 ;  /* 0x0000000000027941 */ /* 0x000fea0003800200 */
.L_x_23496:
        /* <DEDUP_REMOVED lines=19> */
.L_x_23506:
        /* <DEDUP_REMOVED lines=13> */
.L_x_23508:
[----:B------:R-:W-:Y:S05]  /*1f180*/  BSYNC.RECONVERGENT B3 ;  /* 0x0000000000037941 */ /* 0x000fea0003800200 */
.L_x_23507:
        /* <DEDUP_REMOVED lines=60> */
.L_x_23505:
[----:B------:R-:W-:Y:S05]  /*1f550*/  BSYNC.RECONVERGENT B2 ;  /* 0x0000000000027941 */ /* 0x000fea0003800200 */
.L_x_23504:
        /* <DEDUP_REMOVED lines=12> */
.L_x_23453:
        /* <DEDUP_REMOVED lines=21> */
.L_x_23513:
        /* <DEDUP_REMOVED lines=13> */
.L_x_23515:
[----:B------:R-:W-:Y:S05]  /*1f840*/  BSYNC.RECONVERGENT B4 ;  /* 0x0000000000047941 */ /* 0x000fea0003800200 */
.L_x_23514:
        /* <DEDUP_REMOVED lines=60> */
.L_x_23512:
[----:B------:R-:W-:Y:S05]  /*1fc10*/  BSYNC.RECONVERGENT B3 ;  /* 0x0000000000037941 */ /* 0x000fea0003800200 */
.L_x_23511:
        /* <DEDUP_REMOVED lines=9> */
.L_x_23510:
[----:B------:R-:W-:Y:S05]  /*1fcb0*/  BSYNC.RECONVERGENT B2 ;  /* 0x0000000000027941 */ /* 0x000fea0003800200 */
.L_x_23509:
        /* <DEDUP_REMOVED lines=17> */
.L_x_23520:
        /* <DEDUP_REMOVED lines=13> */
.L_x_23522:
[----:B------:R-:W-:Y:S05]  /*1fea0*/  BSYNC.RECONVERGENT B4 ;  /* 0x0000000000047941 */ /* 0x000fea0003800200 */
.L_x_23521:
        /* <DEDUP_REMOVED lines=60> */
.L_x_23519:
[----:B------:R-:W-:Y:S05]  /*20270*/  BSYNC.RECONVERGENT B3 ;  /* 0x0000000000037941 */ /* 0x000fea0003800200 */
.L_x_23518:
        /* <DEDUP_REMOVED lines=10> */
.L_x_23517:
[----:B------:R-:W-:Y:S05]  /*20320*/  BSYNC.RECONVERGENT B2 ;  /* 0x0000000000027941 */ /* 0x000fea0003800200 */
.L_x_23516:
        /* <DEDUP_REMOVED lines=17> */
.L_x_23527:
        /* <DEDUP_REMOVED lines=13> */
.L_x_23529:
[----:B------:R-:W-:Y:S05]  /*20510*/  BSYNC.RECONVERGENT B4 ;  /* 0x0000000000047941 */ /* 0x000fea0003800200 */
.L_x_23528:
        /* <DEDUP_REMOVED lines=60> */
.L_x_23526:
[----:B------:R-:W-:Y:S05]  /*208e0*/  BSYNC.RECONVERGENT B3 ;  /* 0x0000000000037941 */ /* 0x000fea0003800200 */
.L_x_23525:
        /* <DEDUP_REMOVED lines=9> */
.L_x_23524:
[----:B------:R-:W-:Y:S05]  /*20980*/  BSYNC.RECONVERGENT B2 ;  /* 0x0000000000027941 */ /* 0x000fea0003800200 */
.L_x_23523:
        /* <DEDUP_REMOVED lines=17> */
.L_x_23534:
        /* <DEDUP_REMOVED lines=13> */
.L_x_23536:
[----:B------:R-:W-:Y:S05]  /*20b70*/  BSYNC.RECONVERGENT B4 ;  /* 0x0000000000047941 */ /* 0x000fea0003800200 */
.L_x_23535:
        /* <DEDUP_REMOVED lines=60> */
.L_x_23533:
[----:B------:R-:W-:Y:S05]  /*20f40*/  BSYNC.RECONVERGENT B3 ;  /* 0x0000000000037941 */ /* 0x000fea0003800200 */
.L_x_23532:
        /* <DEDUP_REMOVED lines=10> */
.L_x_23531:
[----:B------:R-:W-:Y:S05]  /*20ff0*/  BSYNC.RECONVERGENT B2 ;  /* 0x0000000000027941 */ /* 0x000fea0003800200 */
.L_x_23530:
        /* <DEDUP_REMOVED lines=17> */
.L_x_23541:
        /* <DEDUP_REMOVED lines=13> */
.L_x_23543:
[----:B------:R-:W-:Y:S05]  /*211e0*/  BSYNC.RECONVERGENT B4 ;  /* 0x0000000000047941 */ /* 0x000fea0003800200 */
.L_x_23542:
        /* <DEDUP_REMOVED lines=60> */
.L_x_23540:
[----:B------:R-:W-:Y:S05]  /*215b0*/  BSYNC.RECONVERGENT B3 ;  /* 0x0000000000037941 */ /* 0x000fea0003800200 */
.L_x_23539:
        /* <DEDUP_REMOVED lines=9> */
.L_x_23538:
[----:B------:R-:W-:Y:S05]  /*21650*/  BSYNC.RECONVERGENT B2 ;  /* 0x0000000000027941 */ /* 0x000fea0003800200 */
.L_x_23537:
        /* <DEDUP_REMOVED lines=17> */
.L_x_23548:
        /* <DEDUP_REMOVED lines=13> */
.L_x_23550:
[----:B------:R-:W-:Y:S05]  /*21840*/  BSYNC.RECONVERGENT B4 ;  /* 0x0000000000047941 */ /* 0x000fea0003800200 */
.L_x_23549:
        /* <DEDUP_REMOVED lines=61> */
.L_x_23547:
[----:B------:R-:W-:Y:S05]  /*21c20*/  BSYNC.RECONVERGENT B3 ;  /* 0x0000000000037941 */ /* 0x000fea0003800200 */
.L_x_23546:
        /* <DEDUP_REMOVED lines=10> */
.L_x_23545:
[----:B------:R-:W-:Y:S05]  /*21cd0*/  BSYNC.RECONVERGENT B2 ;  /* 0x0000000000027941 */ /* 0x000fea0003800200 */
.L_x_23544:
        /* <DEDUP_REMOVED lines=17> */
.L_x_23555:
        /* <DEDUP_REMOVED lines=13> */
.L_x_23557:
[----:B------:R-:W-:Y:S05]  /*21ec0*/  BSYNC.RECONVERGENT B4 ;  /* 0x0000000000047941 */ /* 0x000fea0003800200 */
.L_x_23556:
        /* <DEDUP_REMOVED lines=61> */
.L_x_23554:
[----:B------:R-:W-:Y:S05]  /*222a0*/  BSYNC.RECONVERGENT B3 ;  /* 0x0000000000037941 */ /* 0x000fea0003800200 */
.L_x_23553:
[----:B------:R-:W-:Y:S01]  /*222b0*/  I2FP.F32.U32 R146, R146 ;  /* 0x0000009200927245 */ /* 0x000fe20000201000 */
[----:B------:R-:W-:Y:S01]  /*222c0*/  IMAD.MOV.U32 R147, RZ, RZ, 0x2f800000 ;  /* 0x2f800000ff937424 */ /* 0x000fe200078e00ff */
[----:B-----5:R-:W-:-:S03]  /*222d0*/  SHF.L.U32 R153, R103, 0x10, RZ ;  /* 0x0000001067997819 */ /* 0x020fc600000006ff */
[----:B------:R-:W-:Y:S02]  /*222e0*/  FFMA.FTZ R146, R146, R147, 1.1641532182693481445e-10 ;  /* 0x2f00000092927423 */ /* 0x000fe40000010093 */
[----:B------:R-:W-:-:S03]  /*222f0*/  FMUL.FTZ R153, R153, UR11 ;  /* 0x0000000b99997c20 */ /* 0x000fc60008410000 */
[----:B------:R-:W-:Y:S01]  /*22300*/  FSETP.GTU.FTZ.AND P2, PT, R146, UR8, PT ;  /* 0x0000000892007c0b */ /* 0x000fe2000bf5c000 */
[----:B------:R-:W-:-:S05]  /*22310*/  FMUL.FTZ R153, R153, UR10 ;  /* 0x0000000a99997c20 */ /* 0x000fca0008410000 */
[----:B------:R-:W-:Y:S02]  /*22320*/  FSEL R146, R153, RZ, !P2 ;  /* 0x000000ff99927208 */ /* 0x000fe40005000000 */
[----:B------:R-:W-:-:S07]  /*22330*/  SEL R153, RZ, 0x1, P2 ;  /* 0x00000001ff997807 */ /* 0x000fce0001000000 */
.L_x_23552:
[----:B------:R-:W-:Y:S05]  /*22340*/  BSYNC.RECONVERGENT B2 ;  /* 0x0000000000027941 */ /* 0x000fea0003800200 */
.L_x_23551:
        /* <DEDUP_REMOVED lines=16> */
.L_x_23560:
        /* <DEDUP_REMOVED lines=13> */
.L_x_23562:
[----:B------:R-:W-:Y:S05]  /*22520*/  BSYNC.RECONVERGENT B3 ;  /* 0x0000000000037941 */ /* 0x000fea0003800200 */
.L_x_23561:
[----:B------:R-:W-:Y:S01]  /*22530*/  IMAD.WIDE.U32 R164, R169, -0x326172a9, RZ ;  /* 0xcd9e8d57a9a47825 */ /* 0x000fe200078e00ff */
[----:B-1----:R-:W-:Y:S02]  /*22540*/  LOP3.LUT R186, R161, R163, R3, 0x96, !PT ;  /* 0x000000a3a1ba7212 */ /* 0x002fe400078e9603 */
[----:B------:R-:W-:Y:S01]  /*22550*/  IADD3 R147, PT, PT, R2, -0x61c88647, RZ ;  /* 0x9e3779b902937810 */ /* 0x000fe20007ffe0ff */
[----:B------:R-:W-:Y:S01]  /*22560*/  VIADD R163, R3, 0xbb67ae85 ;  /* 0xbb67ae8503a37836 */ /* 0x000fe20000000000 */
[----:B0-----:R-:W-:Y:S01]  /*22570*/  LOP3.LUT R178, R167, R165, R2, 0x96, !PT ;  /* 0x000000a5a7b27212 */ /* 0x001fe200078e9602 */
        /* <DEDUP_REMOVED lines=55> */
.L_x_23559:
[----:B------:R-:W-:Y:S05]  /*228f0*/  BSYNC.RECONVERGENT B2 ;  /* 0x0000000000027941 */ /* 0x000fea0003800200 */
.L_x_23558:
        /* <DEDUP_REMOVED lines=10> */
.L_x_23503:
[----:B------:R-:W-:Y:S05]  /*229a0*/  BSYNC.RECONVERGENT B1 ;  /* 0x0000000000017941 */ /* 0x000fea0003800200 */
.L_x_23452:
        /* <DEDUP_REMOVED lines=27> */
.L_x_23564:
[----:B------:R-:W-:Y:S05]  /*22b60*/  BSYNC.RECONVERGENT B1 ;  /* 0x0000000000017941 */ /* 0x000fea0003800200 */
.L_x_23563:
[----:B------:R-:W-:Y:S01]  /*22b70*/  VIADD R173, R173, 0x20 ;  /* 0x00000020adad7836 */ /* 0x000fe20000000000 */
[----:B------:R-:W-:-:S07]  /*22b80*/  IADD3 R0, PT, PT, R0, 0x20, RZ ;  /* 0x0000002000007810 */ /* 0x000fce0007ffe0ff */
.L_x_23449:
[----:B------:R-:W-:Y:S05]  /*22b90*/  BSYNC.RECONVERGENT B0 ;  /* 0x0000000000007941 */ /* 0x000fea0003800200 */
.L_x_23448:
        /* <DEDUP_REMOVED lines=9> */
.L_x_23568:
[----:B------:R-:W-:Y:S05]  /*22c30*/  BSYNC.RECONVERGENT B1 ;  /* 0x0000000000017941 */ /* 0x000fea0003800200 */
.L_x_23567:
        /* <DEDUP_REMOVED lines=29> */
.L_x_23575:
        /* <DEDUP_REMOVED lines=13> */
.L_x_23577:
[----:B------:R-:W-:Y:S05]  /*22ee0*/  BSYNC.RECONVERGENT B4 ;  /* 0x0000000000047941 */ /* 0x000fea0003800200 */
.L_x_23576:
        /* <DEDUP_REMOVED lines=59> */
.L_x_23574:
[----:B------:R-:W-:Y:S05]  /*232a0*/  BSYNC.RECONVERGENT B3 ;  /* 0x0000000000037941 */ /* 0x000fea0003800200 */
.L_x_23573:
        /* <DEDUP_REMOVED lines=10> */
.L_x_23572:
[----:B------:R-:W-:Y:S05]  /*23350*/  BSYNC.RECONVERGENT B2 ;  /* 0x0000000000027941 */ /* 0x000fea0003800200 */
.L_x_23571:
        /* <DEDUP_REMOVED lines=20> */
.L_x_23582:
        /* <DEDUP_REMOVED lines=13> */
.L_x_23584:
[----:B------:R-:W-:Y:S05]  /*23570*/  BSYNC.RECONVERGENT B4 ;  /* 0x0000000000047941 */ /* 0x000fea0003800200 */
.L_x_23583:
        /* <DEDUP_REMOVED lines=60> */
.L_x_23581:
[----:B------:R-:W-:Y:S05]  /*23940*/  BSYNC.RECONVERGENT B3 ;  /* 0x0000000000037941 */ /* 0x000fea0003800200 */
.L_x_23580:
        /* <DEDUP_REMOVED lines=11> */
.L_x_23579:
[----:B------:R-:W-:Y:S05]  /*23a00*/  BSYNC.RECONVERGENT B2 ;  /* 0x0000000000027941 */ /* 0x000fea0003800200 */
.L_x_23578:
        /* <DEDUP_REMOVED lines=20> */
.L_x_23589:
        /* <DEDUP_REMOVED lines=13> */
.L_x_23591:
[----:B------:R-:W-:Y:S05]  /*23c20*/  BSYNC.RECONVERGENT B4 ;  /* 0x0000000000047941 */ /* 0x000fea0003800200 */
.L_x_23590:
        /* <DEDUP_REMOVED lines=56> */
[----:B------:R-:W-:Y:S01]  /*23fb0*/  LOP3.LUT R165, R157, R186, R175, 0x96, !PT ;  /* 0x000000ba9da57212 */ /* 0x000fe200078e96af */
[----:B------:R-:W-:Y:S01]  /*23fc0*/  IMAD.MOV.U32 R175, RZ, RZ, RZ ;  /* 0x000000ffffaf7224 */ /* 0x000fe200078e00ff */
[----:B------:R-:W-:-:S07]  /*23fd0*/  MOV R157, R160 ;  /* 0x000000a0009d7202 */ /* 0x000fce0000000f00 */
.L_x_23588:
[----:B------:R-:W-:Y:S05]  /*23fe0*/  BSYNC.RECONVERGENT B3 ;  /* 0x0000000000037941 */ /* 0x000fea0003800200 */
.L_x_23587:
        /* <DEDUP_REMOVED lines=10> */
.L_x_23586:
[----:B------:R-:W-:Y:S05]  /*24090*/  BSYNC.RECONVERGENT B2 ;  /* 0x0000000000027941 */ /* 0x000fea0003800200 */
.L_x_23585:
        /* <DEDUP_REMOVED lines=20> */
.L_x_23596:
        /* <DEDUP_REMOVED lines=13> */
.L_x_23598:
[----:B------:R-:W-:Y:S05]  /*242b0*/  BSYNC.RECONVERGENT B4 ;  /* 0x0000000000047941 */ /* 0x000fea0003800200 */
.L_x_23597:
        /* <DEDUP_REMOVED lines=60> */
.L_x_23595:
[----:B------:R-:W-:Y:S05]  /*24680*/  BSYNC.RECONVERGENT B3 ;  /* 0x0000000000037941 */ /* 0x000fea0003800200 */
.L_x_23594:
        /* <DEDUP_REMOVED lines=11> */
.L_x_23593:
[----:B------:R-:W-:Y:S05]  /*24740*/  BSYNC.RECONVERGENT B2 ;  /* 0x0000000000027941 */ /* 0x000fea0003800200 */
.L_x_23592:
        /* <DEDUP_REMOVED lines=20> */
.L_x_23603:
        /* <DEDUP_REMOVED lines=13> */
.L_x_23605:
[----:B------:R-:W-:Y:S05]  /*24960*/  BSYNC.RECONVERGENT B4 ;  /* 0x0000000000047941 */ /* 0x000fea0003800200 */
.L_x_23604:
        /* <DEDUP_REMOVED lines=59> */
.L_x_23602:
[----:B------:R-:W-:Y:S05]  /*24d20*/  BSYNC.RECONVERGENT B3 ;  /* 0x0000000000037941 */ /* 0x000fea0003800200 */
.L_x_23601:
        /* <DEDUP_REMOVED lines=10> */
.L_x_23600:
[----:B------:R-:W-:Y:S05]  /*24dd0*/  BSYNC.RECONVERGENT B2 ;  /* 0x0000000000027941 */ /* 0x000fea0003800200 */
.L_x_23599:
        /* <DEDUP_REMOVED lines=20> */
.L_x_23610:
        /* <DEDUP_REMOVED lines=13> */
.L_x_23612:
[----:B------:R-:W-:Y:S05]  /*24ff0*/  BSYNC.RECONVERGENT B4 ;  /* 0x0000000000047941 */ /* 0x000fea0003800200 */
.L_x_23611:
        /* <DEDUP_REMOVED lines=60> */
.L_x_23609:
[----:B------:R-:W-:Y:S05]  /*253c0*/  BSYNC.RECONVERGENT B3 ;  /* 0x0000000000037941 */ /* 0x000fea0003800200 */
.L_x_23608:
        /* <DEDUP_REMOVED lines=11> */
.L_x_23607:
[----:B------:R-:W-:Y:S05]  /*25480*/  BSYNC.RECONVERGENT B2 ;  /* 0x0000000000027941 */ /* 0x000fea0003800200 */
.L_x_23606:
        /* <DEDUP_REMOVED lines=20> */
.L_x_23617:
        /* <DEDUP_REMOVED lines=13> */
.L_x_23619:
[----:B------:R-:W-:Y:S05]  /*256a0*/  BSYNC.RECONVERGENT B4 ;  /* 0x0000000000047941 */ /* 0x000fea0003800200 */
.L_x_23618:
        /* <DEDUP_REMOVED lines=59> */
.L_x_23616:
[----:B------:R-:W-:Y:S05]  /*25a60*/  BSYNC.RECONVERGENT B3 ;  /* 0x0000000000037941 */ /* 0x000fea0003800200 */
.L_x_23615:
        /* <DEDUP_REMOVED lines=10> */
.L_x_23614:
[----:B------:R-:W-:Y:S05]  /*25b10*/  BSYNC.RECONVERGENT B2 ;  /* 0x0000000000027941 */ /* 0x000fea0003800200 */
.L_x_23613:
        /* <DEDUP_REMOVED lines=19> */
.L_x_23623:
        /* <DEDUP_REMOVED lines=13> */
.L_x_23625:
[----:B------:R-:W-:Y:S05]  /*25d20*/  BSYNC.RECONVERGENT B3 ;  /* 0x0000000000037941 */ /* 0x000fea0003800200 */
.L_x_23624:
        /* <DEDUP_REMOVED lines=60> */
.L_x_23622:
[----:B------:R-:W-:Y:S05]  /*260f0*/  BSYNC.RECONVERGENT B2 ;  /* 0x0000000000027941 */ /* 0x000fea0003800200 */
.L_x_23621:
        /* <DEDUP_REMOVED lines=12> */
.L_x_23570:
        /* <DEDUP_REMOVED lines=21> */
.L_x_23630:
        /* <DEDUP_REMOVED lines=13> */
.L_x_23632:
[----:B------:R-:W-:Y:S05]  /*263e0*/  BSYNC.RECONVERGENT B4 ;  /* 0x0000000000047941 */ /* 0x000fea0003800200 */
.L_x_23631:
        /* <DEDUP_REMOVED lines=56> */
[----:B------:R-:W-:-:S05]  /*26770*/  IMAD.WIDE.U32 R174, R127, -0x2daee0ad, RZ ;  /* 0xd2511f537fae7825 */ /* 0x000fca00078e00ff */
[----:B------:R-:W-:Y:S02]  /*26780*/  LOP3.LUT R165, R165, R124, R175, 0x96, !PT ;  /* 0x0000007ca5a57212 */ /* 0x000fe400078e96af */
[----:B------:R-:W-:-:S07]  /*26790*/  MOV R124, R160 ;  /* 0x000000a0007c7202 */ /* 0x000fce0000000f00 */
.L_x_23629:
[----:B------:R-:W-:Y:S05]  /*267a0*/  BSYNC.RECONVERGENT B3 ;  /* 0x0000000000037941 */ /* 0x000fea0003800200 */
.L_x_23628:
        /* <DEDUP_REMOVED lines=9> */
.L_x_23627:
[----:B------:R-:W-:Y:S05]  /*26840*/  BSYNC.RECONVERGENT B2 ;  /* 0x0000000000027941 */ /* 0x000fea0003800200 */
.L_x_23626:
        /* <DEDUP_REMOVED lines=17> */
.L_x_23637:
        /* <DEDUP_REMOVED lines=13> */
.L_x_23639:
[----:B------:R-:W-:Y:S05]  /*26a30*/  BSYNC.RECONVERGENT B4 ;  /* 0x0000000000047941 */ /* 0x000fea0003800200 */
.L_x_23638:
        /* <DEDUP_REMOVED lines=60> */
.L_x_23636:
[----:B------:R-:W-:Y:S05]  /*26e00*/  BSYNC.RECONVERGENT B3 ;  /* 0x0000000000037941 */ /* 0x000fea0003800200 */
.L_x_23635:
        /* <DEDUP_REMOVED lines=10> */
.L_x_23634:
[----:B------:R-:W-:Y:S05]  /*26eb0*/  BSYNC.RECONVERGENT B2 ;  /* 0x0000000000027941 */ /* 0x000fea0003800200 */
.L_x_23633:
        /* <DEDUP_REMOVED lines=17> */
.L_x_23644:
        /* <DEDUP_REMOVED lines=13> */
.L_x_23646:
[----:B------:R-:W-:Y:S05]  /*270a0*/  BSYNC.RECONVERGENT B4 ;  /* 0x0000000000047941 */ /* 0x000fea0003800200 */
.L_x_23645:
        /* <DEDUP_REMOVED lines=60> */
.L_x_23643:
[----:B------:R-:W-:Y:S05]  /*27470*/  BSYNC.RECONVERGENT B3 ;  /* 0x0000000000037941 */ /* 0x000fea0003800200 */
.L_x_23642:
        /* <DEDUP_REMOVED lines=9> */
.L_x_23641:
[----:B------:R-:W-:Y:S05]  /*27510*/  BSYNC.RECONVERGENT B2 ;  /* 0x0000000000027941 */ /* 0x000fea0003800200 */
.L_x_23640:
        /* <DEDUP_REMOVED lines=17> */
.L_x_23651:
        /* <DEDUP_REMOVED lines=13> */
.L_x_23653:
[----:B------:R-:W-:Y:S05]  /*27700*/  BSYNC.RECONVERGENT B4 ;  /* 0x0000000000047941 */ /* 0x000fea0003800200 */
.L_x_23652:
        /* <DEDUP_REMOVED lines=60> */
.L_x_23650:
[----:B------:R-:W-:Y:S05]  /*27ad0*/  BSYNC.RECONVERGENT B3 ;  /* 0x0000000000037941 */ /* 0x000fea0003800200 */
.L_x_23649:
        /* <DEDUP_REMOVED lines=10> */
.L_x_23648:
[----:B------:R-:W-:Y:S05]  /*27b80*/  BSYNC.RECONVERGENT B2 ;  /* 0x0000000000027941 */ /* 0x000fea0003800200 */
.L_x_23647:
        /* <DEDUP_REMOVED lines=17> */
.L_x_23658:
        /* <DEDUP_REMOVED lines=13> */
.L_x_23660:
[----:B------:R-:W-:Y:S05]  /*27d70*/  BSYNC.RECONVERGENT B4 ;  /* 0x0000000000047941 */ /* 0x000fea0003800200 */
.L_x_23659:
        /* <DEDUP_REMOVED lines=60> */
.L_x_23657:
[----:B------:R-:W-:Y:S05]  /*28140*/  BSYNC.RECONVERGENT B3 ;  /* 0x0000000000037941 */ /* 0x000fea0003800200 */
.L_x_23656:
        /* <DEDUP_REMOVED lines=9> */
.L_x_23655:
[----:B------:R-:W-:Y:S05]  /*281e0*/  BSYNC.RECONVERGENT B2 ;  /* 0x0000000000027941 */ /* 0x000fea0003800200 */
.L_x_23654:
        /* <DEDUP_REMOVED lines=17> */
.L_x_23665:
        /* <DEDUP_REMOVED lines=13> */
.L_x_23667:
[----:B------:R-:W-:Y:S05]  /*283d0*/  BSYNC.RECONVERGENT B4 ;  /* 0x0000000000047941 */ /* 0x000fea0003800200 */
.L_x_23666:
        /* <DEDUP_REMOVED lines=61> */
.L_x_23664:
[----:B------:R-:W-:Y:S05]  /*287b0*/  BSYNC.RECONVERGENT B3 ;  /* 0x0000000000037941 */ /* 0x000fea0003800200 */
.L_x_23663:
        /* <DEDUP_REMOVED lines=10> */
.L_x_23662:
[----:B------:R-:W-:Y:S05]  /*28860*/  BSYNC.RECONVERGENT B2 ;  /* 0x0000000000027941 */ /* 0x000fea0003800200 */
.L_x_23661:
        /* <DEDUP_REMOVED lines=17> */
.L_x_23672:
        /* <DEDUP_REMOVED lines=13> */
.L_x_23674:
[----:B------:R-:W-:Y:S05]  /*28a50*/  BSYNC.RECONVERGENT B4 ;  /* 0x0000000000047941 */ /* 0x000fea0003800200 */
.L_x_23673:
        /* <DEDUP_REMOVED lines=61> */
.L_x_23671:
[----:B------:R-:W-:Y:S05]  /*28e30*/  BSYNC.RECONVERGENT B3 ;  /* 0x0000000000037941 */ /* 0x000fea0003800200 */
.L_x_23670:
        /* <DEDUP_REMOVED lines=9> */
.L_x_23669:
[----:B------:R-:W-:Y:S05]  /*28ed0*/  BSYNC.RECONVERGENT B2 ;  /* 0x0000000000027941 */ /* 0x000fea0003800200 */
.L_x_23668:
        /* <DEDUP_REMOVED lines=20> */
.L_x_23677:
        /* <DEDUP_REMOVED lines=13> */
.L_x_23679:
[----:B------:R-:W-:Y:S05]  /*290f0*/  BSYNC.RECONVERGENT B3 ;  /* 0x0000000000037941 */ /* 0x000fea0003800200 */
.L_x_23678:
[----:B------:R-:W-:Y:S01]  /*29100*/  IMAD.WIDE.U32 R164, R169, -0x326172a9, RZ ;  /* 0xcd9e8d57a9a47825 */ /* 0x000fe200078e00ff */
[----:B-1----:R-:W-:Y:S02]  /*29110*/  LOP3.LUT R186, R161, R163, R3, 0x96, !PT ;  /* 0x000000a3a1ba7212 */ /* 0x002fe400078e9603 */
        /* <DEDUP_REMOVED lines=58> */
.L_x_23676:
[----:B------:R-:W-:Y:S05]  /*294c0*/  BSYNC.RECONVERGENT B2 ;  /* 0x0000000000027941 */ /* 0x000fea0003800200 */
.L_x_23675:
        /* <DEDUP_REMOVED lines=10> */
.L_x_23620:
[----:B------:R-:W-:Y:S05]  /*29570*/  BSYNC.RECONVERGENT B1 ;  /* 0x0000000000017941 */ /* 0x000fea0003800200 */
.L_x_23569:
[----:B------:R-:W2:Y:S02]  /*29580*/  LDC.64 R174, c[0x0][0x3a8] ;  /* 0x0000ea00ffae7b82 */ /* 0x000ea40000000a00 */
[----:B--2---:R-:W-:-:S05]  /*29590*/  IMAD.WIDE.U32 R174, R173, 0x20, R174 ;  /* 0x00000020adae7825 */ /* 0x004fca00078e00ae */
        /* <DEDUP_REMOVED lines=17> */
[----:B------:R-:W-:Y:S02]  /*296b0*/  LOP3.LUT R173, R179, R173, R175, 0xfe, !PT ;  /* 0x000000adb3ad7212 */ /* 0x000fe400078efeaf */
[----:B------:R-:W-:Y:S01]  /*296c0*/  LOP3.LUT R178, R186, R174, R178, 0xfe, !PT ;  /* 0x000000aebab27212 */ /* 0x000fe200078efeb2 */
[----:B-1----:R-:W-:Y:S01]  /*296d0*/  IMAD.WIDE.U32 R174, R0, 0x8, R188 ;  /* 0x0000000800ae7825 */ /* 0x002fe200078e00bc */
[----:B------:R-:W-:Y:S02]  /*296e0*/  LOP3.LUT R179, R173, R187, RZ, 0xfc, !PT ;  /* 0x000000bbadb37212 */ /* 0x000fe400078efcff */
[----:B------:R-:W-:-:S05]  /*296f0*/  LOP3.LUT R178, R178, 0xff, R159, 0xf8, !PT ;  /* 0x000000ffb2b27812 */ /* 0x000fca00078ef89f */
[----:B------:R3:W-:Y:S02]  /*29700*/  STG.E.64 desc[UR6][R174.64], R178 ;  /* 0x000000b2ae007986 */ /* 0x0007e4000c101b06 */
.L_x_23566:
[----:B------:R-:W-:Y:S05]  /*29710*/  BSYNC.RECONVERGENT B0 ;  /* 0x0000000000007941 */ /* 0x000fea0003800200 */
.L_x_23565:
[----:B------:R-:W-:Y:S01]  /*29720*/  FADD.FTZ R0, RZ, R104 ;  /* 0x00000068ff007221 */ /* 0x000fe20000010000 */
        /* <DEDUP_REMOVED lines=13> */
[----:B01-3--:R-:W-:-:S05]  /*29800*/  FSEL R179, R0, RZ, P0 ;  /* 0x000000ff00b37208 */ /* 0x00bfca0000000000 */
        /* <DEDUP_REMOVED lines=30> */
[----:B------:R-:W-:Y:S02]  /*299f0*/  FADD.FTZ R0, R146, R173 ;  /* 0x000000ad92007221 */ /* 0x000fe40000010000 */
[----:B------:R-:W0:Y:S02]  /*29a00*/  S2R R173, SR_TID.X ;  /* 0x0000000000ad7919 */ /* 0x000e240000002100 */
[----:B------:R-:W-:-:S04]  /*29a10*/  @P4 FADD.FTZ R179, R147, R0 ;  /* 0x0000000093b34221 */ /* 0x000fc80000010000 */
[----:B------:R-:W-:-:S04]  /*29a20*/  FADD.FTZ R0, R124, R179 ;  /* 0x000000b37c007221 */ /* 0x000fc80000010000 */
[----:B--2---:R-:W-:-:S04]  /*29a30*/  FADD.FTZ R175, R125, R0 ;  /* 0x000000007daf7221 */ /* 0x004fc80000010000 */
[----:B------:R-:W-:-:S04]  /*29a40*/  FADD.FTZ R0, R126, R175 ;  /* 0x000000af7e007221 */ /* 0x000fc80000010000 */
[----:B------:R-:W-:-:S04]  /*29a50*/  FADD.FTZ R175, R127, R0 ;  /* 0x000000007faf7221 */ /* 0x000fc80000010000 */
[----:B------:R-:W-:-:S04]  /*29a60*/  FADD.FTZ R0, R148, R175 ;  /* 0x000000af94007221 */ /* 0x000fc80000010000 */
[----:B------:R-:W-:-:S04]  /*29a70*/  FADD.FTZ R175, R149, R0 ;  /* 0x0000000095af7221 */ /* 0x000fc80000010000 */
[----:B------:R-:W-:Y:S01]  /*29a80*/  FADD.FTZ R0, R150, R175 ;  /* 0x000000af96007221 */ /* 0x000fe20000010000 */
[----:B0-----:R-:W-:-:S03]  /*29a90*/  LOP3.LUT P6, RZ, R173, 0x1f, RZ, 0xc0, !PT ;  /* 0x0000001fadff7812 */ /* 0x001fc600078cc0ff */
[----:B------:R-:W-:Y:S01]  /*29aa0*/  @P5 FADD.FTZ R179, R151, R0 ;  /* 0x0000000097b35221 */ /* 0x000fe20000010000 */
[----:B------:R-:W-:Y:S01]  /*29ab0*/  P2R R0, PR, RZ, 0x40 ;  /* 0x00000040ff007803 */ /* 0x000fe20000000000 */
[----:B------:R-:W-:Y:S08]  /*29ac0*/  BRA.DIV UR13, `(.L_x_23680) ;  /* 0x000000160da07947 */ /* 0x000ff0000b800000 */
        /* <DEDUP_REMOVED lines=118> */
.L_x_23705:
        /* <DEDUP_REMOVED lines=17> */
[----:B------:R-:W-:Y:S01]  /*2a340*/  VIADD R172, R172, 0xffffffff ;  /* 0xffffffffacac7836 */ /* 0x000fe20000000000 */
[----:B------:R-:W-:Y:S01]  /*2a350*/  LOP3.LUT R170, R173, 0x1f, RZ, 0xc0, !PT ;  /* 0x0000001fadaa7812 */ /* 0x000fe200078ec0ff */
[----:B------:R-:W-:Y:S02]  /*2a360*/  BSSY.RECONVERGENT B1, `(.L_x_23683) ;  /* 0x0000027000017945 */ /* 0x000fe40003800200 */
[----:B------:R-:W-:-:S05]  /*2a370*/  IMAD R172, R172, R171, RZ ;  /* 0x000000abacac7224 */ /* 0x000fca00078e02ff */
[----:B------:R-:W-:-:S04]  /*2a380*/  SHF.R.S32.HI R171, RZ, 0x1f, R172 ;  /* 0x0000001fffab7819 */ /* 0x000fc800000114ac */
[----:B------:R-:W-:Y:S02]  /*2a390*/  LEA.HI R181, R171, R172, RZ, 0x3 ;  /* 0x000000acabb57211 */ /* 0x000fe400078f18ff */
[----:B------:R-:W-:Y:S02]  /*2a3a0*/  FSEL R171, R174, RZ, !P1 ;  /* 0x000000ffaeab7208 */ /* 0x000fe40004800000 */
        /* <DEDUP_REMOVED lines=34> */
.L_x_23684:
[----:B------:R-:W-:Y:S05]  /*2a5d0*/  BSYNC.RECONVERGENT B1 ;  /* 0x0000000000017941 */ /* 0x000fea0003800200 */
.L_x_23683:
        /* <DEDUP_REMOVED lines=35> */
.L_x_23686:
[----:B------:R-:W-:Y:S05]  /*2a810*/  BSYNC.RECONVERGENT B1 ;  /* 0x0000000000017941 */ /* 0x000fea0003800200 */
.L_x_23685:
        /* <DEDUP_REMOVED lines=35> */
.L_x_23688:
[----:B------:R-:W-:Y:S05]  /*2aa50*/  BSYNC.RECONVERGENT B1 ;  /* 0x0000000000017941 */ /* 0x000fea0003800200 */
.L_x_23687:
        /* <DEDUP_REMOVED lines=35> */
.L_x_23690:
[----:B------:R-:W-:Y:S05]  /*2ac90*/  BSYNC.RECONVERGENT B1 ;  /* 0x0000000000017941 */ /* 0x000fea0003800200 */
.L_x_23689:
        /* <DEDUP_REMOVED lines=35> */
.L_x_23692:
[----:B------:R-:W-:Y:S05]  /*2aed0*/  BSYNC.RECONVERGENT B1 ;  /* 0x0000000000017941 */ /* 0x000fea0003800200 */
.L_x_23691:
        /* <DEDUP_REMOVED lines=33> */
.L_x_23682:
[----:B------:R-:W-:Y:S05]  /*2b0f0*/  BSYNC.RECONVERGENT B0 ;  /* 0x0000000000007941 */ /* 0x000fea0003800200 */
.L_x_23681:
[----:B01234-:R-:W0:Y:S02]  /*2b100*/  LDC.64 R172, c[0x0][0x380] ;  /* 0x0000e000ffac7b82 */ /* 0x01fe240000000a00 */
[----:B0-----:R-:W-:-:S05]  /*2b110*/  IMAD R166, R172, 0x4, R166 ;  /* 0x00000004aca67824 */ /* 0x001fca00078e02a6 */
[----:B------:R-:W-:-:S13]  /*2b120*/  ISETP.GE.AND P0, PT, R166, R173, PT ;  /* 0x000000ada600720c */ /* 0x000fda0003f06270 */
[----:B------:R-:W-:Y:S05]  /*2b130*/  @!P0 BRA `(.L_x_23693) ;  /* 0xfffffd5c00888947 */ /* 0x000fea000383ffff */
[----:B------:R-:W-:Y:S05]  /*2b140*/  EXIT ;  /* 0x000000000000794d */ /* 0x000fea0003800000 */
.L_x_23680:
        /* <DEDUP_REMOVED lines=8> */
.L_x_23695:
[----:B------:R-:W-:Y:S05]  /*2b1d0*/  BSYNC B0 ;  /* 0x0000000000007941 */ /* 0x000fea0003800000 */
.L_x_23694:
        /* <DEDUP_REMOVED lines=9> */
.L_x_23696:
        /* <DEDUP_REMOVED lines=8> */
.L_x_23697:
[----:B------:R-:W-:Y:S01]  /*2b2f0*/  HFMA2 R190, -RZ, RZ, 0, 4.76837158203125e-07 ;  /* 0x00000008ffbe7431 */ /* 0x000fe200000001ff */
[----:B------:R-:W-:-:S05]  /*2b300*/  MOV R0, R187 ;  /* 0x000000bb00007202 */ /* 0x000fca0000000f00 */
[----:B------:R-:W-:-:S04]  /*2b310*/  FADD.FTZ R185, R181, R0 ;  /* 0x00000000b5b97221 */ /* 0x000fc80000010000 */
[----:B------:R-:W-:-:S07]  /*2b320*/  IMAD.MOV.U32 R189, RZ, RZ, R185 ;  /* 0x000000ffffbd7224 */ /* 0x000fce00078e00b9 */
[----:B------:R-:W-:Y:S05]  /*2b330*/  WARPSYNC.COLLECTIVE R188, `(.L_x_23698) ;  /* 0x00000000bc087348 */ /* 0x000fea0003c00000 */
[----:B------:R0:W1:Y:S02]  /*2b340*/  SHFL.BFLY P6, R187, R189, R190, R191 ;  /* 0x0c0000bebdbb7389 */ /* 0x00006400000c00bf */
[----:B01----:R-:W-:Y:S05]  /*2b350*/  ENDCOLLECTIVE ;  /* 0x000000000000791b */ /* 0x003fea0003800000 */
.L_x_23698:
[----:B------:R-:W-:Y:S02]  /*2b360*/  IMAD.MOV.U32 R190, RZ, RZ, 0x10 ;  /* 0x00000010ffbe7424 */ /* 0x000fe400078e00ff */
[----:B------:R-:W-:-:S04]  /*2b370*/  IMAD.MOV.U32 R0, RZ, RZ, R187 ;  /* 0x000000ffff007224 */ /* 0x000fc800078e00bb */
[----:B------:R-:W-:-:S05]  /*2b380*/  FADD.FTZ R186, R185, R0 ;  /* 0x00000000b9ba7221 */ /* 0x000fca0000010000 */
[----:B------:R-:W-:-:S07]  /*2b390*/  MOV R189, R186 ;  /* 0x000000ba00bd7202 */ /* 0x000fce0000000f00 */
[----:B------:R-:W-:Y:S05]  /*2b3a0*/  WARPSYNC.COLLECTIVE R188, `(.L_x_23699) ;  /* 0x00000000bc087348 */ /* 0x000fea0003c00000 */
[----:B------:R0:W1:Y:S02]  /*2b3b0*/  SHFL.BFLY P6, R187, R189, R190, R191 ;  /* 0x0c0000bebdbb7389 */ /* 0x00006400000c00bf */
[----:B01----:R-:W-:Y:S05]  /*2b3c0*/  ENDCOLLECTIVE ;  /* 0x000000000000791b */ /* 0x003fea0003800000 */
.L_x_23699:
[----:B------:R-:W-:Y:S02]  /*2b3d0*/  IMAD.MOV.U32 R190, RZ, RZ, 0x1 ;  /* 0x00000001ffbe7424 */ /* 0x000fe400078e00ff */
        /* <DEDUP_REMOVED lines=103> */
.L_x_23700:
[----:B------:R-:W-:Y:S01]  /*2ba50*/  HFMA2 R190, -RZ, RZ, 0, 1.1920928955078125e-07 ;  /* 0x00000002ffbe7431 */ /* 0x000fe200000001ff */
[----:B------:R-:W-:-:S05]  /*2ba60*/  MOV R179, R187 ;  /* 0x000000bb00b37202 */ /* 0x000fca0000000f00 */
[----:B------:R-:W-:-:S04]  /*2ba70*/  FADD.FTZ R179, R0, R179 ;  /* 0x000000b300b37221 */ /* 0x000fc80000010000 */
[----:B------:R-:W-:-:S07]  /*2ba80*/  IMAD.MOV.U32 R189, RZ, RZ, R179 ;  /* 0x000000ffffbd7224 */ /* 0x000fce00078e00b3 */
[----:B------:R-:W-:Y:S05]  /*2ba90*/  WARPSYNC.COLLECTIVE R188, `(.L_x_23701) ;  /* 0x00000000bc087348 */ /* 0x000fea0003c00000 */
[----:B------:R0:W1:Y:S02]  /*2baa0*/  SHFL.BFLY P6, R187, R189, R190, R191 ;  /* 0x0c0000bebdbb7389 */ /* 0x00006400000c00bf */
[----:B01----:R-:W-:Y:S05]  /*2bab0*/  ENDCOLLECTIVE ;  /* 0x000000000000791b */ /* 0x003fea0003800000 */
.L_x_23701:
[----:B------:R-:W-:Y:S02]  /*2bac0*/  IMAD.MOV.U32 R190, RZ, RZ, 0x4 ;  /* 0x00000004ffbe7424 */ /* 0x000fe400078e00ff */
[----:B------:R-:W-:-:S04]  /*2bad0*/  IMAD.MOV.U32 R178, RZ, RZ, R187 ;  /* 0x000000ffffb27224 */ /* 0x000fc800078e00bb */
[----:B------:R-:W-:-:S05]  /*2bae0*/  FADD.FTZ R178, R179, R178 ;  /* 0x000000b2b3b27221 */ /* 0x000fca0000010000 */
[----:B------:R-:W-:-:S07]  /*2baf0*/  MOV R189, R178 ;  /* 0x000000b200bd7202 */ /* 0x000fce0000000f00 */
[----:B------:R-:W-:Y:S05]  /*2bb00*/  WARPSYNC.COLLECTIVE R188, `(.L_x_23702) ;  /* 0x00000000bc087348 */ /* 0x000fea0003c00000 */
[----:B------:R0:W1:Y:S02]  /*2bb10*/  SHFL.BFLY P6, R187, R189, R190, R191 ;  /* 0x0c0000bebdbb7389 */ /* 0x00006400000c00bf */
[----:B01----:R-:W-:Y:S05]  /*2bb20*/  ENDCOLLECTIVE ;  /* 0x000000000000791b */ /* 0x003fea0003800000 */
.L_x_23702:
[----:B------:R-:W-:Y:S01]  /*2bb30*/  HFMA2 R190, -RZ, RZ, 0, 4.76837158203125e-07 ;  /* 0x00000008ffbe7431 */ /* 0x000fe200000001ff */
[----:B------:R-:W-:-:S05]  /*2bb40*/  MOV R181, R187 ;  /* 0x000000bb00b57202 */ /* 0x000fca0000000f00 */
[----:B------:R-:W-:-:S04]  /*2bb50*/  FADD.FTZ R181, R178, R181 ;  /* 0x000000b5b2b57221 */ /* 0x000fc80000010000 */
[----:B------:R-:W-:-:S07]  /*2bb60*/  IMAD.MOV.U32 R189, RZ, RZ, R181 ;  /* 0x000000ffffbd7224 */ /* 0x000fce00078e00b5 */
[----:B------:R-:W-:Y:S05]  /*2bb70*/  WARPSYNC.COLLECTIVE R188, `(.L_x_23703) ;  /* 0x00000000bc087348 */ /* 0x000fea0003c00000 */
[----:B------:R0:W1:Y:S02]  /*2bb80*/  SHFL.BFLY P6, R187, R189, R190, R191 ;  /* 0x0c0000bebdbb7389 */ /* 0x00006400000c00bf */
[----:B01----:R-:W-:Y:S05]  /*2bb90*/  ENDCOLLECTIVE ;  /* 0x000000000000791b */ /* 0x003fea0003800000 */
.L_x_23703:
[----:B------:R-:W-:Y:S02]  /*2bba0*/  IMAD.MOV.U32 R190, RZ, RZ, 0x10 ;  /* 0x00000010ffbe7424 */ /* 0x000fe400078e00ff */
[----:B------:R-:W-:-:S04]  /*2bbb0*/  IMAD.MOV.U32 R186, RZ, RZ, R187 ;  /* 0x000000ffffba7224 */ /* 0x000fc800078e00bb */
[----:B------:R-:W-:-:S05]  /*2bbc0*/  FADD.FTZ R186, R181, R186 ;  /* 0x000000bab5ba7221 */ /* 0x000fca0000010000 */
[----:B------:R-:W-:-:S07]  /*2bbd0*/  MOV R189, R186 ;  /* 0x000000ba00bd7202 */ /* 0x000fce0000000f00 */
[----:B------:R-:W-:Y:S05]  /*2bbe0*/  WARPSYNC.COLLECTIVE R188, `(.L_x_23704) ;  /* 0x00000000bc087348 */ /* 0x000fea0003c00000 */
[----:B------:R0:W1:Y:S02]  /*2bbf0*/  SHFL.BFLY P6, R187, R189, R190, R191 ;  /* 0x0c0000bebdbb7389 */ /* 0x00006400000c00bf */
[----:B01----:R-:W-:Y:S05]  /*2bc00*/  ENDCOLLECTIVE ;  /* 0x000000000000791b */ /* 0x003fea0003800000 */
.L_x_23704:
[----:B------:R-:W-:Y:S01]  /*2bc10*/  MOV R185, R187 ;  /* 0x000000bb00b97202 */ /* 0x000fe20000000f00 */
[----:B------:R-:W-:Y:S06]  /*2bc20*/  BRA `(.L_x_23705) ;  /* 0xffffffe400807947 */ /* 0x000fec000383ffff */
.L_x_23706:
        /* <DEDUP_REMOVED lines=13> */
.L_x_54402:


//--------------------- .text._ZN10layer_norm13ln_fwd_kernelINS_13Kernel_traitsIf13__nv_bfloat16fS2_fjLj1536ELj1ELj4ELj1ELj16ENS_18Kernel_traits_baseILj1536EfS2_fS2_fjLj128EEEEELb1ELb0ELb1ELb1EEEvNS_9FwdParamsE --------------------------
	.section	.text._ZN10layer_norm13ln_fwd_kernelINS_13Kernel_traitsIf13__nv_bfloat16fS2_fjLj1536ELj1ELj4ELj1ELj16ENS_18Kernel_traits_baseILj1536EfS2_fS2_fjLj128EEEEELb1ELb0ELb1ELb1EEEvNS_9FwdParamsE,"ax",@progbits
	.align	128
        .global         _ZN10layer_norm13ln_fwd_kernelINS_13Kernel_traitsIf13__nv_bfloat16fS2_fjLj1536ELj1ELj4ELj1ELj16ENS_18Kernel_traits_baseILj1536EfS2_fS2_fjLj128EEEEELb1ELb0ELb1ELb1EEEvNS_9FwdParamsE
        .type           _ZN10layer_norm13ln_fwd_kernelINS_13Kernel_traitsIf13__nv_bfloat16fS2_fjLj1536ELj1ELj4ELj1ELj16ENS_18Kernel_traits_baseILj1536EfS2_fS2_fjLj128EEEEELb1ELb0ELb1ELb1EEEvNS_9FwdParamsE,@function
        .size           _ZN10layer_norm13ln_fwd_kernelINS_13Kernel_traitsIf13__nv_bfloat16fS2_fjLj1536ELj1ELj4ELj1ELj16ENS_18Kernel_traits_baseILj1536EfS2_fS2_fjLj128EEEEELb1ELb0ELb1ELb1EEEvNS_9FwdParamsE,(.L_x_54403 - _ZN10layer_norm13ln_fwd_kernelINS_13Kernel_traitsIf13__nv_bfloat16fS2_fjLj1536ELj1ELj4ELj1ELj16ENS_18Kernel_traits_baseILj1536EfS2_fS2_fjLj128EEEEELb1ELb0ELb1ELb1EEEvNS_9FwdParamsE)
        .other          _ZN10layer_norm13ln_fwd_kernelINS_13Kernel_traitsIf13__nv_bfloat16fS2_fjLj1536ELj1ELj4ELj1ELj16ENS_18Kernel_traits_baseILj1536EfS2_fS2_fjLj128EEEEELb1ELb0ELb1ELb1EEEvNS_9FwdParamsE,@"STO_CUDA_ENTRY STV_DEFAULT"
_ZN10layer_norm13ln_fwd_kernelINS_13Kernel_traitsIf13__nv_bfloat16fS2_fjLj1536ELj1ELj4ELj1ELj16ENS_18Kernel_traits_baseILj1536EfS2_fS2_fjLj128EEEEELb1ELb0ELb1ELb1EEEvNS_9FwdParamsE:
.text._ZN10layer_norm13ln_fwd_kernelINS_13Kernel_traitsIf13__nv_bfloat16fS2_fjLj1536ELj1ELj4ELj1ELj16ENS_18Kernel_traits_baseILj1536EfS2_fS2_fjLj128EEEEELb1ELb0ELb1ELb1EEEvNS_9FwdParamsE:
        /* <DEDUP_REMOVED lines=77> */
.L_x_23707:
        /* <DEDUP_REMOVED lines=38> */
.L_x_23708:
[----:B------:R-:W1:Y:S02]  /*0730*/  LDCU UR4, c[0x0][0x384] ;  /* 0x00007080ff0477ac */ /* 0x000e640008000800 */
[----:B-1----:R-:W-:-:S13]  /*0740*/  ISETP.GE.AND P0, PT, R168, UR4, PT ;  /* 0x00000004a8007c0c */ /* 0x002fda000bf06270 */
[----:B------:R-:W-:Y:S05]  /*0750*/  @P0 EXIT ;  /* 0x000000000000094d */ /* 0x000fea0003800000 */
[----:B------:R-:W-:-:S04]  /*0760*/  IMAD.HI.U32 R0, R171, -0x326172a9, RZ ;  /* 0xcd9e8d57ab007827 */ /* 0x000fc800078e00ff */
[----:B------:R-:W-:Y:S01]  /*0770*/  HFMA2 R165, -RZ, RZ, 0, 0 ;  /* 0x00000000ffa57431 */ /* 0x000fe200000001ff */
[----:B------:R-:W-:Y:S01]  /*0780*/  LOP3.LUT R187, R187, 0x3, RZ, 0xc0, !PT ;  /* 0x00000003bbbb7812 */ /* 0x000fe200078ec0ff */
[----:B------:R-:W1:Y:S01]  /*0790*/  LDCU UR8, c[0x0][0x404] ;  /* 0x00008080ff0877ac */ /* 0x000e620008000800 */
[C---:B0-----:R-:W-:Y:S01]  /*07a0*/  IMAD.HI.U32 R101, R190.reuse, -0x2daee0ad, RZ ;  /* 0xd2511f53be657827 */ /* 0x041fe200078e00ff */
[----:B------:R-:W-:Y:S01]  /*07b0*/  LOP3.LUT R0, R169, R0, R2, 0x96, !PT ;  /* 0x00000000a9007212 */ /* 0x000fe200078e9602 */
[----:B------:R-:W0:Y:S02]  /*07c0*/  LDCU.U8 UR9, c[0x0][0x410] ;  /* 0x00008200ff0977ac */ /* 0x000e240008000000 */
[----:B------:R-:W-:Y:S01]  /*07d0*/  IMAD R105, R190, -0x2daee0ad, RZ ;  /* 0xd2511f53be697824 */ /* 0x000fe200078e02ff */
[----:B------:R-:W-:Y:S01]  /*07e0*/  LOP3.LUT R101, R101, R3, RZ, 0x3c, !PT ;  /* 0x0000000365657212 */ /* 0x000fe200078e3cff */
[----:B------:R-:W-:Y:S01]  /*07f0*/  IMAD R103, R171, -0x326172a9, RZ ;  /* 0xcd9e8d57ab677824 */ /* 0x000fe200078e02ff */
[----:B------:R-:W2:Y:S01]  /*0800*/  LDCU UR12, c[0x0][0x448] ;  /* 0x00008900ff0c77ac */ /* 0x000ea20008000800 */
[----:B------:R-:W-:Y:S01]  /*0810*/  IMAD.HI.U32 R102, R0, -0x2daee0ad, RZ ;  /* 0xd2511f5300667827 */ /* 0x000fe200078e00ff */
[----:B------:R-:W3:Y:S03]  /*0820*/  LDCU.64 UR10, c[0x0][0x408] ;  /* 0x00008100ff0a77ac */ /* 0x000ee60008000a00 */
[C---:B------:R-:W-:Y:S01]  /*0830*/  IMAD.HI.U32 R100, R101.reuse, -0x326172a9, RZ ;  /* 0xcd9e8d5765647827 */ /* 0x040fe200078e00ff */
        /* <DEDUP_REMOVED lines=53> */
.L_x_24400:
[----:B------:R-:W0:Y:S08]  /*0b90*/  LDC.64 R104, c[0x0][0x3f0] ;  /* 0x0000fc00ff687b82 */ /* 0x000e300000000a00 */
[----:B------:R-:W1:Y:S08]  /*0ba0*/  LDC R163, c[0x0][0x388] ;  /* 0x0000e200ffa37b82 */ /* 0x000e700000000800 */
[----:B------:R-:W2:Y:S01]  /*0bb0*/  LDC.64 R106, c[0x0][0x3f8] ;  /* 0x0000fe00ff6a7b82 */ /* 0x000ea20000000a00 */
[----:B0-----:R-:W-:-:S05]  /*0bc0*/  IMAD.WIDE R104, R168, 0x4, R104 ;  /* 0x00000004a8687825 */ /* 0x001fca00078e0268 */
[----:B------:R2:W3:Y:S01]  /*0bd0*/  LDG.E R185, desc[UR6][R104.64] ;  /* 0x0000000668b97981 */ /* 0x0004e2000c1e1900 */
[----:B------:R-:W-:Y:S02]  /*0be0*/  IMAD.MOV.U32 R144, RZ, RZ, RZ ;  /* 0x000000ffff907224 */ /* 0x000fe400078e00ff */
[----:B--2---:R-:W-:-:S05]  /*0bf0*/  IMAD.WIDE R104, R168, 0x4, R106 ;  /* 0x00000004a8687825 */ /* 0x004fca00078e026a */
[----:B-----5:R0:W5:Y:S01]  /*0c00*/  LDG.E R162, desc[UR6][R104.64] ;  /* 0x0000000668a27981 */ /* 0x020162000c1e1900 */
[----:B---3--:R-:W-:-:S13]  /*0c10*/  ISETP.GE.AND P1, PT, R185, 0x1, PT ;  /* 0x00000001b900780c */ /* 0x008fda0003f26270 */
[----:B------:R-:W2:Y:S01]  /*0c20*/  @P1 LDC.64 R108, c[0x0][0x390] ;  /* 0x0000e400ff6c1b82 */ /* 0x000ea20000000a00 */
[----:B------:R-:W-:-:S04]  /*0c30*/  @P1 VIADD R0, R185, 0xffffffff ;  /* 0xffffffffb9001836 */ /* 0x000fc80000000000 */
        /* <DEDUP_REMOVED lines=9> */
[----:B------:R-:W-:Y:S01]  /*0cd0*/  SHF.R.S32.HI R109, RZ, 0x1f, R0 ;  /* 0x0000001fff6d7819 */ /* 0x000fe20000011400 */
[----:B------:R-:W-:Y:S03]  /*0ce0*/  BSSY.RECONVERGENT B0, `(.L_x_23709) ;  /* 0x00005b2000007945 */ /* 0x000fe60003800200 */
        /* <DEDUP_REMOVED lines=9> */
[----:B------:R-:W-:Y:S01]  /*0d80*/  VIADD R177, R3, 0xbb67ae85 ;  /* 0xbb67ae8503b17836 */ /* 0x000fe20000000000 */
[C---:B------:R-:W-:Y:S01]  /*0d90*/  IADD3 R172, PT, PT, R2.reuse, 0x3c6ef372, RZ ;  /* 0x3c6ef37202ac7810 */ /* 0x040fe20007ffe0ff */
[C---:B------:R-:W-:Y:S01]  /*0da0*/  VIADD R176, R2.reuse, 0x1715609d ;  /* 0x1715609d02b07836 */ /* 0x040fe20000000000 */
[----:B------:R-:W-:Y:S01]  /*0db0*/  LEA.HI.SX32 R145, R109, R170, 0x1d ;  /* 0x000000aa6d917211 */ /* 0x000fe200078feaff */
[----:B------:R-:W-:-:S02]  /*0dc0*/  VIADD R174, R2, 0x5384540f ;  /* 0x5384540f02ae7836 */ /* 0x000fc40000000000 */
[C---:B------:R-:W-:Y:S02]  /*0dd0*/  VIADD R173, R3.reuse, 0xed9eba14 ;  /* 0xed9eba1403ad7836 */ /* 0x040fe40000000000 */
[----:B------:R-:W-:Y:S01]  /*0de0*/  VIADD R0, R3, 0x646e171e ;  /* 0x646e171e03007836 */ /* 0x000fe20000000000 */
[----:B0-----:R-:W-:Y:S06]  /*0df0*/  @!P0 BRA `(.L_x_23710) ;  /* 0x0000002c00bc8947 */ /* 0x001fec0003800000 */
        /* <DEDUP_REMOVED lines=25> */
.L_x_23715:
        /* <DEDUP_REMOVED lines=13> */
.L_x_23717:
[----:B------:R-:W-:Y:S05]  /*1060*/  BSYNC.RECONVERGENT B3 ;  /* 0x0000000000037941 */ /* 0x000fea0003800200 */
.L_x_23716:
        /* <DEDUP_REMOVED lines=35> */
[C---:B------:R-:W-:Y:S01]  /*12a0*/  VIADD R115, R3.reuse, 0xdb3d7428 ;  /* 0xdb3d742803737836 */ /* 0x040fe20000000000 */
[----:B------:R-:W-:Y:S01]  /*12b0*/  LOP3.LUT R114, R184, R118, R167, 0x96, !PT ;  /* 0x00000076b8727212 */ /* 0x000fe200078e96a7 */
[----:B------:R-:W-:-:S03]  /*12c0*/  VIADD R167, R3, 0x96a522ad ;  /* 0x96a522ad03a77836 */ /* 0x000fc60000000000 */
[----:B------:R-:W-:Y:S01]  /*12d0*/  LOP3.LUT R116, R115, R116, R113, 0x96, !PT ;  /* 0x0000007473747212 */ /* 0x000fe200078e9671 */
[----:B------:R-:W-:-:S04]  /*12e0*/  IMAD.WIDE.U32 R114, R114, -0x2daee0ad, RZ ;  /* 0xd2511f5372727825 */ /* 0x000fc800078e00ff */
[----:B------:R-:W-:Y:S01]  /*12f0*/  IMAD.WIDE.U32 R116, R116, -0x326172a9, RZ ;  /* 0xcd9e8d5774747825 */ /* 0x000fe200078e00ff */
[----:B------:R-:W-:-:S03]  /*1300*/  LOP3.LUT R167, R167, R112, R115, 0x96, !PT ;  /* 0x00000070a7a77212 */ /* 0x000fc600078e9673 */
[----:B------:R-:W-:Y:S02]  /*1310*/  IMAD.MOV.U32 R120, RZ, RZ, R114 ;  /* 0x000000ffff787224 */ /* 0x000fe400078e0072 */
[----:B------:R-:W-:Y:S01]  /*1320*/  HFMA2 R114, -RZ, RZ, 0, 0 ;  /* 0x00000000ff727431 */ /* 0x000fe200000001ff */
[----:B------:R-:W-:Y:S01]  /*1330*/  LOP3.LUT R166, R181, R166, R117, 0x96, !PT ;  /* 0x000000a6b5a67212 */ /* 0x000fe200078e9675 */
[----:B------:R-:W-:Y:S01]  /*1340*/  IMAD.MOV.U32 R112, RZ, RZ, R186 ;  /* 0x000000ffff707224 */ /* 0x000fe200078e00ba */
[----:B------:R-:W-:-:S07]  /*1350*/  MOV R164, R116 ;  /* 0x0000007400a47202 */ /* 0x000fce0000000f00 */
.L_x_23714:
[----:B------:R-:W-:Y:S05]  /*1360*/  BSYNC.RECONVERGENT B2 ;  /* 0x0000000000027941 */ /* 0x000fea0003800200 */
.L_x_23713:
        /* <DEDUP_REMOVED lines=10> */
.L_x_23712:
[----:B------:R-:W-:Y:S05]  /*1410*/  BSYNC.RECONVERGENT B1 ;  /* 0x0000000000017941 */ /* 0x000fea0003800200 */
.L_x_23711:
        /* <DEDUP_REMOVED lines=20> */
.L_x_23722:
        /* <DEDUP_REMOVED lines=13> */
.L_x_23724:
[----:B------:R-:W-:Y:S05]  /*1630*/  BSYNC.RECONVERGENT B3 ;  /* 0x0000000000037941 */ /* 0x000fea0003800200 */
.L_x_23723:
        /* <DEDUP_REMOVED lines=28> */
[----:B------:R-:W-:Y:S02]  /*1800*/  VIADD R115, R3, 0x1fd5c5a3 ;  /* 0x1fd5c5a303737836 */ /* 0x000fe40000000000 */
[----:B------:R-:W-:-:S04]  /*1810*/  IMAD.WIDE.U32 R118, R119, -0x326172a9, RZ ;  /* 0xcd9e8d5777767825 */ /* 0x000fc800078e00ff */
[----:B------:R-:W-:Y:S01]  /*1820*/  IMAD.WIDE.U32 R116, R116, -0x2daee0ad, RZ ;  /* 0xd2511f5374747825 */ /* 0x000fe200078e00ff */
[----:B------:R-:W-:-:S04]  /*1830*/  LOP3.LUT R113, R174, R114, R119, 0x96, !PT ;  /* 0x00000072ae717212 */ /* 0x000fc800078e9677 */
[----:B------:R-:W-:Y:S01]  /*1840*/  LOP3.LUT R115, R115, R112, R117, 0x96, !PT ;  /* 0x0000007073737212 */ /* 0x000fe200078e9675 */
[----:B------:R-:W-:-:S04]  /*1850*/  IMAD.WIDE.U32 R112, R113, -0x2daee0ad, RZ ;  /* 0xd2511f5371707825 */ /* 0x000fc800078e00ff */
[----:B------:R-:W-:-:S04]  /*1860*/  IMAD.WIDE.U32 R166, R115, -0x326172a9, RZ ;  /* 0xcd9e8d5773a67825 */ /* 0x000fc800078e00ff */
[C---:B------:R-:W-:Y:S01]  /*1870*/  VIADD R117, R3.reuse, 0xdb3d7428 ;  /* 0xdb3d742803757836 */ /* 0x040fe20000000000 */
[----:B------:R-:W-:Y:S02]  /*1880*/  LOP3.LUT R114, R184, R118, R167, 0x96, !PT ;  /* 0x00000076b8727212 */ /* 0x000fe400078e96a7 */
[----:B------:R-:W-:Y:S02]  /*1890*/  IADD3 R167, PT, PT, R3, -0x695add53, RZ ;  /* 0x96a522ad03a77810 */ /* 0x000fe40007ffe0ff */
[----:B------:R-:W-:Y:S01]  /*18a0*/  LOP3.LUT R117, R117, R116, R113, 0x96, !PT ;  /* 0x0000007475757212 */ /* 0x000fe200078e9671 */
[----:B------:R-:W-:Y:S01]  /*18b0*/  IMAD.WIDE.U32 R114, R114, -0x2daee0ad, RZ ;  /* 0xd2511f5372727825 */ /* 0x000fe200078e00ff */
[----:B------:R-:W-:-:S03]  /*18c0*/  MOV R113, R120 ;  /* 0x0000007800717202 */ /* 0x000fc60000000f00 */
[----:B------:R-:W-:Y:S01]  /*18d0*/  IMAD.WIDE.U32 R116, R117, -0x326172a9, RZ ;  /* 0xcd9e8d5775747825 */ /* 0x000fe200078e00ff */
[----:B------:R-:W-:-:S03]  /*18e0*/  LOP3.LUT R167, R167, R112, R115, 0x96, !PT ;  /* 0x00000070a7a77212 */ /* 0x000fc600078e9673 */
[----:B------:R-:W-:Y:S01]  /*18f0*/  IMAD.MOV.U32 R164, RZ, RZ, R116 ;  /* 0x000000ffffa47224 */ /* 0x000fe200078e0074 */
[----:B------:R-:W-:Y:S01]  /*1900*/  LOP3.LUT R166, R181, R166, R117, 0x96, !PT ;  /* 0x000000a6b5a67212 */ /* 0x000fe200078e9675 */
[----:B------:R-:W-:Y:S02]  /*1910*/  IMAD.MOV.U32 R121, RZ, RZ, R114 ;  /* 0x000000ffff797224 */ /* 0x000fe400078e0072 */
[----:B------:R-:W-:-:S07]  /*1920*/  IMAD.MOV.U32 R112, RZ, RZ, RZ ;  /* 0x000000ffff707224 */ /* 0x000fce00078e00ff */
.L_x_23721:
[----:B------:R-:W-:Y:S05]  /*1930*/  BSYNC.RECONVERGENT B2 ;  /* 0x0000000000027941 */ /* 0x000fea0003800200 */
.L_x_23720:
        /* <DEDUP_REMOVED lines=11> */
.L_x_23719:
[----:B------:R-:W-:Y:S05]  /*19f0*/  BSYNC.RECONVERGENT B1 ;  /* 0x0000000000017941 */ /* 0x000fea0003800200 */
.L_x_23718:
        /* <DEDUP_REMOVED lines=20> */
.L_x_23729:
        /* <DEDUP_REMOVED lines=13> */
.L_x_23731:
[----:B------:R-:W-:Y:S05]  /*1c10*/  BSYNC.RECONVERGENT B3 ;  /* 0x0000000000037941 */ /* 0x000fea0003800200 */
.L_x_23730:
        /* <DEDUP_REMOVED lines=10> */
[----:B------:R-:W-:Y:S02]  /*1cc0*/  LOP3.LUT R117, R117, R116, R113, 0x96, !PT ;  /* 0x0000007475757212 */ /* 0x000fe400078e9671 */
[----:B------:R-:W-:-:S03]  /*1cd0*/  LOP3.LUT R116, R172, R118, R115, 0x96, !PT ;  /* 0x00000076ac747212 */ /* 0x000fc600078e9673 */
        /* <DEDUP_REMOVED lines=31> */
[----:B------:R-:W-:Y:S01]  /*1ed0*/  MOV R120, R114 ;  /* 0x0000007200787202 */ /* 0x000fe20000000f00 */
[----:B------:R-:W-:Y:S02]  /*1ee0*/  IMAD.MOV.U32 R164, RZ, RZ, R116 ;  /* 0x000000ffffa47224 */ /* 0x000fe400078e0074 */
[----:B------:R-:W-:Y:S01]  /*1ef0*/  IMAD.MOV.U32 R114, RZ, RZ, R121 ;  /* 0x000000ffff727224 */ /* 0x000fe200078e0079 */
[----:B------:R-:W-:-:S07]  /*1f00*/  LOP3.LUT R167, R167, R112, R115, 0x96, !PT ;  /* 0x00000070a7a77212 */ /* 0x000fce00078e9673 */
.L_x_23728:
[----:B------:R-:W-:Y:S05]  /*1f10*/  BSYNC.RECONVERGENT B2 ;  /* 0x0000000000027941 */ /* 0x000fea0003800200 */
.L_x_23727:
        /* <DEDUP_REMOVED lines=10> */
.L_x_23726:
[----:B------:R-:W-:Y:S05]  /*1fc0*/  BSYNC.RECONVERGENT B1 ;  /* 0x0000000000017941 */ /* 0x000fea0003800200 */
.L_x_23725:
        /* <DEDUP_REMOVED lines=20> */
.L_x_23736:
        /* <DEDUP_REMOVED lines=13> */
.L_x_23738:
[----:B------:R-:W-:Y:S05]  /*21e0*/  BSYNC.RECONVERGENT B3 ;  /* 0x0000000000037941 */ /* 0x000fea0003800200 */
.L_x_23737:
        /* <DEDUP_REMOVED lines=47> */
.L_x_23735:
[----:B------:R-:W-:Y:S05]  /*24e0*/  BSYNC.RECONVERGENT B2 ;  /* 0x0000000000027941 */ /* 0x000fea0003800200 */
.L_x_23734:
        /* <DEDUP_REMOVED lines=11> */
.L_x_23733:
[----:B------:R-:W-:Y:S05]  /*25a0*/  BSYNC.RECONVERGENT B1 ;  /* 0x0000000000017941 */ /* 0x000fea0003800200 */
.L_x_23732:
        /* <DEDUP_REMOVED lines=20> */
.L_x_23743:
        /* <DEDUP_REMOVED lines=13> */
.L_x_23745:
[----:B------:R-:W-:Y:S05]  /*27c0*/  BSYNC.RECONVERGENT B3 ;  /* 0x0000000000037941 */ /* 0x000fea0003800200 */
.L_x_23744:
        /* <DEDUP_REMOVED lines=37> */
[----:B------:R-:W-:Y:S01]  /*2a20*/  IMAD.MOV.U32 R113, RZ, RZ, RZ ;  /* 0x000000ffff717224 */ /* 0x000fe200078e00ff */
        /* <DEDUP_REMOVED lines=9> */
.L_x_23742:
[----:B------:R-:W-:Y:S05]  /*2ac0*/  BSYNC.RECONVERGENT B2 ;  /* 0x0000000000027941 */ /* 0x000fea0003800200 */
.L_x_23741:
        /* <DEDUP_REMOVED lines=10> */
.L_x_23740:
[----:B------:R-:W-:Y:S05]  /*2b70*/  BSYNC.RECONVERGENT B1 ;  /* 0x0000000000017941 */ /* 0x000fea0003800200 */
.L_x_23739:
        /* <DEDUP_REMOVED lines=20> */
.L_x_23750:
        /* <DEDUP_REMOVED lines=13> */
.L_x_23752:
[----:B------:R-:W-:Y:S05]  /*2d90*/  BSYNC.RECONVERGENT B3 ;  /* 0x0000000000037941 */ /* 0x000fea0003800200 */
.L_x_23751:
        /* <DEDUP_REMOVED lines=47> */
.L_x_23749:
[----:B------:R-:W-:Y:S05]  /*3090*/  BSYNC.RECONVERGENT B2 ;  /* 0x0000000000027941 */ /* 0x000fea0003800200 */
.L_x_23748:
        /* <DEDUP_REMOVED lines=11> */
.L_x_23747:
[----:B------:R-:W-:Y:S05]  /*3150*/  BSYNC.RECONVERGENT B1 ;  /* 0x0000000000017941 */ /* 0x000fea0003800200 */
.L_x_23746:
        /* <DEDUP_REMOVED lines=20> */
.L_x_23757:
        /* <DEDUP_REMOVED lines=13> */
.L_x_23759:
[----:B------:R-:W-:Y:S05]  /*3370*/  BSYNC.RECONVERGENT B3 ;  /* 0x0000000000037941 */ /* 0x000fea0003800200 */
.L_x_23758:
        /* <DEDUP_REMOVED lines=47> */
.L_x_23756:
[----:B------:R-:W-:Y:S05]  /*3670*/  BSYNC.RECONVERGENT B2 ;  /* 0x0000000000027941 */ /* 0x000fea0003800200 */
.L_x_23755:
        /* <DEDUP_REMOVED lines=10> */
.L_x_23754:
[----:B------:R-:W-:Y:S05]  /*3720*/  BSYNC.RECONVERGENT B1 ;  /* 0x0000000000017941 */ /* 0x000fea0003800200 */
.L_x_23753:
        /* <DEDUP_REMOVED lines=19> */
.L_x_23763:
        /* <DEDUP_REMOVED lines=13> */
.L_x_23765:
[----:B------:R-:W-:Y:S05]  /*3930*/  BSYNC.RECONVERGENT B2 ;  /* 0x0000000000027941 */ /* 0x000fea0003800200 */
.L_x_23764:
        /* <DEDUP_REMOVED lines=46> */
.L_x_23762:
[----:B------:R-:W-:Y:S05]  /*3c20*/  BSYNC.RECONVERGENT B1 ;  /* 0x0000000000017941 */ /* 0x000fea0003800200 */
.L_x_23761:
        /* <DEDUP_REMOVED lines=12> */
.L_x_23710:
[----:B------:R-:W-:Y:S01]  /*3cf0*/  BSSY.RECONVERGENT B1, `(.L_x_23766) ;  /* 0x000005b000017945 */ /* 0x000fe20003800200 */
[C---:B------:R-:W-:Y:S01]  /*3d00*/  IADD3 R112, PT, PT, R3.reuse, 0x1fd5c5a3, RZ ;  /* 0x1fd5c5a303707810 */ /* 0x040fe20007ffe0ff */
[C---:B------:R-:W-:Y:S01]  /*3d10*/  VIADD R113, R3.reuse, 0x96a522ad ;  /* 0x96a522ad03717836 */ /* 0x040fe20000000000 */
[C---:B------:R-:W-:Y:S01]  /*3d20*/  IADD3 R115, PT, PT, R3.reuse, -0x24c28bd8, RZ ;  /* 0xdb3d742803737810 */ /* 0x040fe20007ffe0ff */
[----:B------:R-:W-:Y:S01]  /*3d30*/  VIADD R114, R3, 0x76cf5d0a ;  /* 0x76cf5d0a03727836 */ /* 0x000fe20000000000 */
[----:B------:R-:W-:Y:S01]  /*3d40*/  MOV R104, RZ ;  /* 0x000000ff00687202 */ /* 0x000fe20000000f00 */
        /* <DEDUP_REMOVED lines=19> */
.L_x_23770:
        /* <DEDUP_REMOVED lines=13> */
.L_x_23772:
[----:B------:R-:W-:Y:S05]  /*3f50*/  BSYNC.RECONVERGENT B3 ;  /* 0x0000000000037941 */ /* 0x000fea0003800200 */
.L_x_23771:
        /* <DEDUP_REMOVED lines=42> */
.L_x_23769:
[----:B------:R-:W-:Y:S05]  /*4200*/  BSYNC.RECONVERGENT B2 ;  /* 0x0000000000027941 */ /* 0x000fea0003800200 */
.L_x_23768:
        /* <DEDUP_REMOVED lines=9> */
.L_x_23767:
[----:B------:R-:W-:Y:S05]  /*42a0*/  BSYNC.RECONVERGENT B1 ;  /* 0x0000000000017941 */ /* 0x000fea0003800200 */
.L_x_23766:
        /* <DEDUP_REMOVED lines=17> */
.L_x_23777:
        /* <DEDUP_REMOVED lines=13> */
.L_x_23779:
[----:B------:R-:W-:Y:S05]  /*4490*/  BSYNC.RECONVERGENT B3 ;  /* 0x0000000000037941 */ /* 0x000fea0003800200 */
.L_x_23778:
        /* <DEDUP_REMOVED lines=43> */
.L_x_23776:
[----:B------:R-:W-:Y:S05]  /*4750*/  BSYNC.RECONVERGENT B2 ;  /* 0x0000000000027941 */ /* 0x000fea0003800200 */
.L_x_23775:
        /* <DEDUP_REMOVED lines=10> */
.L_x_23774:
[----:B------:R-:W-:Y:S05]  /*4800*/  BSYNC.RECONVERGENT B1 ;  /* 0x0000000000017941 */ /* 0x000fea0003800200 */
.L_x_23773:
        /* <DEDUP_REMOVED lines=17> */
.L_x_23784:
        /* <DEDUP_REMOVED lines=13> */
.L_x_23786:
[----:B------:R-:W-:Y:S05]  /*49f0*/  BSYNC.RECONVERGENT B3 ;  /* 0x0000000000037941 */ /* 0x000fea0003800200 */
.L_x_23785:
        /* <DEDUP_REMOVED lines=43> */
.L_x_23783:
[----:B------:R-:W-:Y:S05]  /*4cb0*/  BSYNC.RECONVERGENT B2 ;  /* 0x0000000000027941 */ /* 0x000fea0003800200 */
.L_x_23782:
        /* <DEDUP_REMOVED lines=9> */
.L_x_23781:
[----:B------:R-:W-:Y:S05]  /*4d50*/  BSYNC.RECONVERGENT B1 ;  /* 0x0000000000017941 */ /* 0x000fea0003800200 */
.L_x_23780:
        /* <DEDUP_REMOVED lines=17> */
.L_x_23791:
        /* <DEDUP_REMOVED lines=13> */
.L_x_23793:
[----:B------:R-:W-:Y:S05]  /*4f40*/  BSYNC.RECONVERGENT B3 ;  /* 0x0000000000037941 */ /* 0x000fea0003800200 */
.L_x_23792:
        /* <DEDUP_REMOVED lines=43> */
.L_x_23790:
[----:B------:R-:W-:Y:S05]  /*5200*/  BSYNC.RECONVERGENT B2 ;  /* 0x0000000000027941 */ /* 0x000fea0003800200 */
.L_x_23789:
        /* <DEDUP_REMOVED lines=10> */
.L_x_23788:
[----:B------:R-:W-:Y:S05]  /*52b0*/  BSYNC.RECONVERGENT B1 ;  /* 0x0000000000017941 */ /* 0x000fea0003800200 */
.L_x_23787:
        /* <DEDUP_REMOVED lines=17> */
.L_x_23798:
        /* <DEDUP_REMOVED lines=13> */
.L_x_23800:
[----:B------:R-:W-:Y:S05]  /*54a0*/  BSYNC.RECONVERGENT B3 ;  /* 0x0000000000037941 */ /* 0x000fea0003800200 */
.L_x_23799:
        /* <DEDUP_REMOVED lines=43> */
.L_x_23797:
[----:B------:R-:W-:Y:S05]  /*5760*/  BSYNC.RECONVERGENT B2 ;  /* 0x0000000000027941 */ /* 0x000fea0003800200 */
.L_x_23796:
        /* <DEDUP_REMOVED lines=9> */
.L_x_23795:
[----:B------:R-:W-:Y:S05]  /*5800*/  BSYNC.RECONVERGENT B1 ;  /* 0x0000000000017941 */ /* 0x000fea0003800200 */
.L_x_23794:
        /* <DEDUP_REMOVED lines=17> */
.L_x_23805:
        /* <DEDUP_REMOVED lines=13> */
.L_x_23807:
[----:B------:R-:W-:Y:S05]  /*59f0*/  BSYNC.RECONVERGENT B3 ;  /* 0x0000000000037941 */ /* 0x000fea0003800200 */
.L_x_23806:
        /* <DEDUP_REMOVED lines=43> */
.L_x_23804:
[----:B------:R-:W-:Y:S05]  /*5cb0*/  BSYNC.RECONVERGENT B2 ;  /* 0x0000000000027941 */ /* 0x000fea0003800200 */
.L_x_23803:
        /* <DEDUP_REMOVED lines=10> */
.L_x_23802:
[----:B------:R-:W-:Y:S05]  /*5d60*/  BSYNC.RECONVERGENT B1 ;  /* 0x0000000000017941 */ /* 0x000fea0003800200 */
.L_x_23801:
        /* <DEDUP_REMOVED lines=17> */
.L_x_23812:
        /* <DEDUP_REMOVED lines=13> */
.L_x_23814:
[----:B------:R-:W-:Y:S05]  /*5f50*/  BSYNC.RECONVERGENT B3 ;  /* 0x0000000000037941 */ /* 0x000fea0003800200 */
.L_x_23813:
        /* <DEDUP_REMOVED lines=43> */
.L_x_23811:
[----:B------:R-:W-:Y:S05]  /*6210*/  BSYNC.RECONVERGENT B2 ;  /* 0x0000000000027941 */ /* 0x000fea0003800200 */
.L_x_23810:
        /* <DEDUP_REMOVED lines=9> */
.L_x_23809:
[----:B------:R-:W-:Y:S05]  /*62b0*/  BSYNC.RECONVERGENT B1 ;  /* 0x0000000000017941 */ /* 0x000fea0003800200 */
.L_x_23808:
        /* <DEDUP_REMOVED lines=16> */
.L_x_23817:
        /* <DEDUP_REMOVED lines=13> */
.L_x_23819:
[----:B------:R-:W-:Y:S05]  /*6490*/  BSYNC.RECONVERGENT B2 ;  /* 0x0000000000027941 */ /* 0x000fea0003800200 */
.L_x_23818:
        /* <DEDUP_REMOVED lines=43> */
.L_x_23816:
[----:B------:R-:W-:Y:S05]  /*6750*/  BSYNC.RECONVERGENT B1 ;  /* 0x0000000000017941 */ /* 0x000fea0003800200 */
.L_x_23815:
        /* <DEDUP_REMOVED lines=10> */
.L_x_23760:
[----:B------:R-:W-:Y:S05]  /*6800*/  BSYNC.RECONVERGENT B0 ;  /* 0x0000000000007941 */ /* 0x000fea0003800200 */
.L_x_23709:
[----:B------:R-:W0:Y:S01]  /*6810*/  LDC.64 R152, c[0x0][0x3a8] ;  /* 0x0000ea00ff987b82 */ /* 0x000e220000000a00 */
[----:B------:R-:W-:Y:S01]  /*6820*/  BSSY.RECONVERGENT B0, `(.L_x_23820) ;  /* 0x0000019000007945 */ /* 0x000fe20003800200 */
[----:B0-----:R-:W-:-:S05]  /*6830*/  IMAD.WIDE.U32 R112, R145, 0x20, R152 ;  /* 0x0000002091707825 */ /* 0x001fca00078e0098 */
[----:B-----5:R0:W-:Y:S04]  /*6840*/  STG.E.128 desc[UR6][R112.64], R104 ;  /* 0x0000006870007986 */ /* 0x0201e8000c101d06 */
[----:B------:R0:W-:Y:S01]  /*6850*/  STG.E.128 desc[UR6][R112.64+0x10], R108 ;  /* 0x0000106c70007986 */ /* 0x0001e2000c101d06 */
[----:B------:R-:W-:Y:S05]  /*6860*/  @!P1 BRA `(.L_x_23821) ;  /* 0x0000000000509947 */ /* 0x000fea0003800000 */
        /* <DEDUP_REMOVED lines=20> */
.L_x_23821:
[----:B------:R-:W-:Y:S05]  /*69b0*/  BSYNC.RECONVERGENT B0 ;  /* 0x0000000000007941 */ /* 0x000fea0003800200 */
.L_x_23820:
[----:B------:R-:W-:Y:S04]  /*69c0*/  BSSY.RECONVERGENT B0, `(.L_x_23822) ;  /* 0x0000006000007945 */ /* 0x000fe80003800200 */
[----:B------:R-:W-:Y:S05]  /*69d0*/  @!P1 BRA `(.L_x_23823) ;  /* 0x0000000000109947 */ /* 0x000fea0003800000 */
[----:B------:R-:W2:Y:S01]  /*69e0*/  LDC.64 R100, c[0x0][0x390] ;  /* 0x0000e400ff647b82 */ /* 0x000ea20000000a00 */
[----:B------:R-:W-:-:S04]  /*69f0*/  VIADD R103, R144, 0x20 ;  /* 0x0000002090677836 */ /* 0x000fc80000000000 */
[----:B--2---:R-:W-:-:S06]  /*6a00*/  IMAD.WIDE.U32 R100, R103, 0x10, R100 ;  /* 0x0000001067647825 */ /* 0x004fcc00078e0064 */
[----:B------:R-:W5:Y:S02]  /*6a10*/  LDG.E.128 R100, desc[UR6][R100.64] ;  /* 0x0000000664647981 */ /* 0x000f64000c1e1d00 */
.L_x_23823:
[----:B------:R-:W-:Y:S05]  /*6a20*/  BSYNC.RECONVERGENT B0 ;  /* 0x0000000000007941 */ /* 0x000fea0003800200 */
.L_x_23822:
[----:B------:R-:W-:Y:S04]  /*6a30*/  BSSY.RECONVERGENT B0, `(.L_x_23824) ;  /* 0x00005bf000007945 */ /* 0x000fe80003800200 */
[----:B------:R-:W-:Y:S05]  /*6a40*/  @!P0 BRA `(.L_x_23825) ;  /* 0x0000002c00c08947 */ /* 0x000fea0003800000 */
[----:B------:R-:W2:Y:S01]  /*6a50*/  LDC.64 R122, c[0x0][0x3a0] ;  /* 0x0000e800ff7a7b82 */ /* 0x000ea20000000a00 */
[----:B01----:R-:W-:-:S05]  /*6a60*/  IADD3 R113, PT, PT, R145, 0x20, RZ ;  /* 0x0000002091717810 */ /* 0x003fca0007ffe0ff */
[----:B--2---:R-:W-:-:S05]  /*6a70*/  IMAD.WIDE.U32 R122, R113, 0x20, R122 ;  /* 0x00000020717a7825 */ /* 0x004fca00078e007a */
        /* <DEDUP_REMOVED lines=23> */
.L_x_23830:
        /* <DEDUP_REMOVED lines=13> */
.L_x_23832:
[----:B------:R-:W-:Y:S05]  /*6cc0*/  BSYNC.RECONVERGENT B3 ;  /* 0x0000000000037941 */ /* 0x000fea0003800200 */
.L_x_23831:
        /* <DEDUP_REMOVED lines=47> */
.L_x_23829:
[----:B------:R-:W-:Y:S05]  /*6fc0*/  BSYNC.RECONVERGENT B2 ;  /* 0x0000000000027941 */ /* 0x000fea0003800200 */
.L_x_23828:
        /* <DEDUP_REMOVED lines=10> */
.L_x_23827:
[----:B------:R-:W-:Y:S05]  /*7070*/  BSYNC.RECONVERGENT B1 ;  /* 0x0000000000017941 */ /* 0x000fea0003800200 */
.L_x_23826:
        /* <DEDUP_REMOVED lines=20> */
.L_x_23837:
        /* <DEDUP_REMOVED lines=13> */
.L_x_23839:
[----:B------:R-:W-:Y:S05]  /*7290*/  BSYNC.RECONVERGENT B3 ;  /* 0x0000000000037941 */ /* 0x000fea0003800200 */
.L_x_23838:
        /* <DEDUP_REMOVED lines=47> */
.L_x_23836:
[----:B------:R-:W-:Y:S05]  /*7590*/  BSYNC.RECONVERGENT B2 ;  /* 0x0000000000027941 */ /* 0x000fea0003800200 */
.L_x_23835:
        /* <DEDUP_REMOVED lines=11> */
.L_x_23834:
[----:B------:R-:W-:Y:S05]  /*7650*/  BSYNC.RECONVERGENT B1 ;  /* 0x0000000000017941 */ /* 0x000fea0003800200 */
.L_x_23833:
        /* <DEDUP_REMOVED lines=20> */
.L_x_23844:
        /* <DEDUP_REMOVED lines=13> */
.L_x_23846:
[----:B------:R-:W-:Y:S05]  /*7870*/  BSYNC.RECONVERGENT B3 ;  /* 0x0000000000037941 */ /* 0x000fea0003800200 */
.L_x_23845:
        /* <DEDUP_REMOVED lines=47> */
.L_x_23843:
[----:B------:R-:W-:Y:S05]  /*7b70*/  BSYNC.RECONVERGENT B2 ;  /* 0x0000000000027941 */ /* 0x000fea0003800200 */
.L_x_23842:
        /* <DEDUP_REMOVED lines=10> */
.L_x_23841:
[----:B------:R-:W-:Y:S05]  /*7c20*/  BSYNC.RECONVERGENT B1 ;  /* 0x0000000000017941 */ /* 0x000fea0003800200 */
.L_x_23840:
        /* <DEDUP_REMOVED lines=20> */
.L_x_23851:
        /* <DEDUP_REMOVED lines=13> */
.L_x_23853:
[----:B------:R-:W-:Y:S05]  /*7e40*/  BSYNC.RECONVERGENT B3 ;  /* 0x0000000000037941 */ /* 0x000fea0003800200 */
.L_x_23852:
        /* <DEDUP_REMOVED lines=47> */
.L_x_23850:
[----:B------:R-:W-:Y:S05]  /*8140*/  BSYNC.RECONVERGENT B2 ;  /* 0x0000000000027941 */ /* 0x000fea0003800200 */
.L_x_23849:
        /* <DEDUP_REMOVED lines=11> */
.L_x_23848:
[----:B------:R-:W-:Y:S05]  /*8200*/  BSYNC.RECONVERGENT B1 ;  /* 0x0000000000017941 */ /* 0x000fea0003800200 */
.L_x_23847:
        /* <DEDUP_REMOVED lines=20> */
.L_x_23858:
        /* <DEDUP_REMOVED lines=13> */
.L_x_23860:
[----:B------:R-:W-:Y:S05]  /*8420*/  BSYNC.RECONVERGENT B3 ;  /* 0x0000000000037941 */ /* 0x000fea0003800200 */
.L_x_23859:
        /* <DEDUP_REMOVED lines=47> */
.L_x_23857:
[----:B------:R-:W-:Y:S05]  /*8720*/  BSYNC.RECONVERGENT B2 ;  /* 0x0000000000027941 */ /* 0x000fea0003800200 */
.L_x_23856:
        /* <DEDUP_REMOVED lines=10> */
.L_x_23855:
[----:B------:R-:W-:Y:S05]  /*87d0*/  BSYNC.RECONVERGENT B1 ;  /* 0x0000000000017941 */ /* 0x000fea0003800200 */
.L_x_23854:
        /* <DEDUP_REMOVED lines=20> */
.L_x_23865:
        /* <DEDUP_REMOVED lines=13> */
.L_x_23867:
[----:B------:R-:W-:Y:S05]  /*89f0*/  BSYNC.RECONVERGENT B3 ;  /* 0x0000000000037941 */ /* 0x000fea0003800200 */
.L_x_23866:
        /* <DEDUP_REMOVED lines=47> */
.L_x_23864:
[----:B------:R-:W-:Y:S05]  /*8cf0*/  BSYNC.RECONVERGENT B2 ;  /* 0x0000000000027941 */ /* 0x000fea0003800200 */
.L_x_23863:
        /* <DEDUP_REMOVED lines=11> */
.L_x_23862:
[----:B------:R-:W-:Y:S05]  /*8db0*/  BSYNC.RECONVERGENT B1 ;  /* 0x0000000000017941 */ /* 0x000fea0003800200 */
.L_x_23861:
        /* <DEDUP_REMOVED lines=20> */
.L_x_23872:
        /* <DEDUP_REMOVED lines=13> */
.L_x_23874:
[----:B------:R-:W-:Y:S05]  /*8fd0*/  BSYNC.RECONVERGENT B3 ;  /* 0x0000000000037941 */ /* 0x000fea0003800200 */
.L_x_23873:
        /* <DEDUP_REMOVED lines=47> */
.L_x_23871:
[----:B------:R-:W-:Y:S05]  /*92d0*/  BSYNC.RECONVERGENT B2 ;  /* 0x0000000000027941 */ /* 0x000fea0003800200 */
.L_x_23870:
        /* <DEDUP_REMOVED lines=10> */
.L_x_23869:
[----:B------:R-:W-:Y:S05]  /*9380*/  BSYNC.RECONVERGENT B1 ;  /* 0x0000000000017941 */ /* 0x000fea0003800200 */
.L_x_23868:
        /* <DEDUP_REMOVED lines=19> */
.L_x_23878:
        /* <DEDUP_REMOVED lines=13> */
.L_x_23880:
[----:B------:R-:W-:Y:S05]  /*9590*/  BSYNC.RECONVERGENT B2 ;  /* 0x0000000000027941 */ /* 0x000fea0003800200 */
.L_x_23879:
        /* <DEDUP_REMOVED lines=46> */
.L_x_23877:
[----:B------:R-:W-:Y:S05]  /*9880*/  BSYNC.RECONVERGENT B1 ;  /* 0x0000000000017941 */ /* 0x000fea0003800200 */
.L_x_23876:
        /* <DEDUP_REMOVED lines=12> */
.L_x_23825:
[----:B------:R-:W-:Y:S01]  /*9950*/  BSSY.RECONVERGENT B1, `(.L_x_23881) ;  /* 0x000005b000017945 */ /* 0x000fe20003800200 */
[----:B------:R-:W-:Y:S01]  /*9960*/  IMAD.MOV.U32 R128, RZ, RZ, R120 ;  /* 0x000000ffff807224 */ /* 0x000fe200078e0078 */
[----:B-1----:R-:W-:Y:S01]  /*9970*/  MOV R114, R121 ;  /* 0x0000007900727202 */ /* 0x002fe20000000f00 */
[----:B0-----:R-:W-:Y:S01]  /*9980*/  IMAD.MOV.U32 R112, RZ, RZ, RZ ;  /* 0x000000ffff707224 */ /* 0x001fe200078e00ff */
        /* <DEDUP_REMOVED lines=17> */
.L_x_23885:
        /* <DEDUP_REMOVED lines=13> */
.L_x_23887:
[----:B------:R-:W-:Y:S05]  /*9b70*/  BSYNC.RECONVERGENT B3 ;  /* 0x0000000000037941 */ /* 0x000fea0003800200 */
.L_x_23886:
        /* <DEDUP_REMOVED lines=42> */
[----:B------:R-:W-:Y:S02]  /*9e20*/  IMAD.MOV.U32 R164, RZ, RZ, R114 ;  /* 0x000000ffffa47224 */ /* 0x000fe400078e0072 */
[----:B------:R-:W-:Y:S01]  /*9e30*/  HFMA2 R114, -RZ, RZ, 0, 0 ;  /* 0x00000000ff727431 */ /* 0x000fe200000001ff */
[----:B------:R-:W-:Y:S01]  /*9e40*/  LOP3.LUT R167, R167, R112, R129, 0x96, !PT ;  /* 0x00000070a7a77212 */ /* 0x000fe200078e9681 */
[----:B------:R-:W-:-:S07]  /*9e50*/  IMAD.MOV.U32 R112, RZ, RZ, R120 ;  /* 0x000000ffff707224 */ /* 0x000fce00078e0078 */
.L_x_23884:
[----:B------:R-:W-:Y:S05]  /*9e60*/  BSYNC.RECONVERGENT B2 ;  /* 0x0000000000027941 */ /* 0x000fea0003800200 */
.L_x_23883:
        /* <DEDUP_REMOVED lines=9> */
.L_x_23882:
[----:B------:R-:W-:Y:S05]  /*9f00*/  BSYNC.RECONVERGENT B1 ;  /* 0x0000000000017941 */ /* 0x000fea0003800200 */
.L_x_23881:
        /* <DEDUP_REMOVED lines=17> */
.L_x_23892:
        /* <DEDUP_REMOVED lines=13> */
.L_x_23894:
[----:B------:R-:W-:Y:S05]  /*a0f0*/  BSYNC.RECONVERGENT B3 ;  /* 0x0000000000037941 */ /* 0x000fea0003800200 */
.L_x_23893:
[----:B------:R-:W-:Y:S01]  /*a100*/  IMAD.WIDE.U32 R116, R171, -0x326172a9, RZ ;  /* 0xcd9e8d57ab747825 */ /* 0x000fe200078e00ff */
[----:B------:R-:W-:Y:S02]  /*a110*/  LOP3.LUT R120, R165, R115, R3, 0x96, !PT ;  /* 0x00000073a5787212 */ /* 0x000fe400078e9603 */
[----:B------:R-:W-:Y:S02]  /*a120*/  IADD3 R113, PT, PT, R3, 0x76cf5d0a, RZ ;  /* 0x76cf5d0a03717810 */ /* 0x000fe40007ffe0ff */
        /* <DEDUP_REMOVED lines=44> */
.L_x_23891:
[----:B------:R-:W-:Y:S05]  /*a3f0*/  BSYNC.RECONVERGENT B2 ;  /* 0x0000000000027941 */ /* 0x000fea0003800200 */
.L_x_23890:
        /* <DEDUP_REMOVED lines=10> */
.L_x_23889:
[----:B------:R-:W-:Y:S05]  /*a4a0*/  BSYNC.RECONVERGENT B1 ;  /* 0x0000000000017941 */ /* 0x000fea0003800200 */
.L_x_23888:
        /* <DEDUP_REMOVED lines=17> */
.L_x_23899:
        /* <DEDUP_REMOVED lines=13> */
.L_x_23901:
[----:B------:R-:W-:Y:S05]  /*a690*/  BSYNC.RECONVERGENT B3 ;  /* 0x0000000000037941 */ /* 0x000fea0003800200 */
.L_x_23900:
        /* <DEDUP_REMOVED lines=47> */
.L_x_23898:
[----:B------:R-:W-:Y:S05]  /*a990*/  BSYNC.RECONVERGENT B2 ;  /* 0x0000000000027941 */ /* 0x000fea0003800200 */
.L_x_23897:
        /* <DEDUP_REMOVED lines=9> */
.L_x_23896:
[----:B------:R-:W-:Y:S05]  /*aa30*/  BSYNC.RECONVERGENT B1 ;  /* 0x0000000000017941 */ /* 0x000fea0003800200 */
.L_x_23895:
        /* <DEDUP_REMOVED lines=17> */
.L_x_23906:
        /* <DEDUP_REMOVED lines=13> */
.L_x_23908:
[----:B------:R-:W-:Y:S05]  /*ac20*/  BSYNC.RECONVERGENT B3 ;  /* 0x0000000000037941 */ /* 0x000fea0003800200 */
.L_x_23907:
        /* <DEDUP_REMOVED lines=37> */
[----:B------:R-:W-:Y:S02]  /*ae80*/  HFMA2 R117, -RZ, RZ, 0, 0 ;  /* 0x00000000ff757431 */ /* 0x000fe400000001ff */
[----:B------:R-:W-:Y:S01]  /*ae90*/  IMAD.MOV.U32 R115, RZ, RZ, R128 ;  /* 0x000000ffff737224 */ /* 0x000fe200078e0080 */
        /* <DEDUP_REMOVED lines=8> */
.L_x_23905:
[----:B------:R-:W-:Y:S05]  /*af20*/  BSYNC.RECONVERGENT B2 ;  /* 0x0000000000027941 */ /* 0x000fea0003800200 */
.L_x_23904:
        /* <DEDUP_REMOVED lines=10> */
.L_x_23903:
[----:B------:R-:W-:Y:S05]  /*afd0*/  BSYNC.RECONVERGENT B1 ;  /* 0x0000000000017941 */ /* 0x000fea0003800200 */
.L_x_23902:
        /* <DEDUP_REMOVED lines=17> */
.L_x_23913:
        /* <DEDUP_REMOVED lines=13> */
.L_x_23915:
[----:B------:R-:W-:Y:S05]  /*b1c0*/  BSYNC.RECONVERGENT B3 ;  /* 0x0000000000037941 */ /* 0x000fea0003800200 */
.L_x_23914:
        /* <DEDUP_REMOVED lines=47> */
.L_x_23912:
[----:B------:R-:W-:Y:S05]  /*b4c0*/  BSYNC.RECONVERGENT B2 ;  /* 0x0000000000027941 */ /* 0x000fea0003800200 */
.L_x_23911:
        /* <DEDUP_REMOVED lines=9> */
.L_x_23910:
[----:B------:R-:W-:Y:S05]  /*b560*/  BSYNC.RECONVERGENT B1 ;  /* 0x0000000000017941 */ /* 0x000fea0003800200 */
.L_x_23909:
        /* <DEDUP_REMOVED lines=17> */
.L_x_23920:
        /* <DEDUP_REMOVED lines=13> */
.L_x_23922:
[----:B------:R-:W-:Y:S05]  /*b750*/  BSYNC.RECONVERGENT B3 ;  /* 0x0000000000037941 */ /* 0x000fea0003800200 */
.L_x_23921:
        /* <DEDUP_REMOVED lines=47> */
.L_x_23919:
[----:B------:R-:W-:Y:S05]  /*ba50*/  BSYNC.RECONVERGENT B2 ;  /* 0x0000000000027941 */ /* 0x000fea0003800200 */
.L_x_23918:
        /* <DEDUP_REMOVED lines=10> */
.L_x_23917:
[----:B------:R-:W-:Y:S05]  /*bb00*/  BSYNC.RECONVERGENT B1 ;  /* 0x0000000000017941 */ /* 0x000fea0003800200 */
.L_x_23916:
        /* <DEDUP_REMOVED lines=17> */
.L_x_23927:
        /* <DEDUP_REMOVED lines=13> */
.L_x_23929:
[----:B------:R-:W-:Y:S05]  /*bcf0*/  BSYNC.RECONVERGENT B3 ;  /* 0x0000000000037941 */ /* 0x000fea0003800200 */
.L_x_23928:
        /* <DEDUP_REMOVED lines=44> */
[----:B------:R-:W-:Y:S02]  /*bfc0*/  IMAD.MOV.U32 R128, RZ, RZ, R120 ;  /* 0x000000ffff807224 */ /* 0x000fe400078e0078 */
[----:B------:R-:W-:Y:S01]  /*bfd0*/  HFMA2 R120, -RZ, RZ, 0, 0 ;  /* 0x00000000ff787431 */ /* 0x000fe200000001ff */
[----:B------:R-:W-:-:S07]  /*bfe0*/  MOV R164, R122 ;  /* 0x0000007a00a47202 */ /* 0x000fce0000000f00 */
.L_x_23926:
[----:B------:R-:W-:Y:S05]  /*bff0*/  BSYNC.RECONVERGENT B2 ;  /* 0x0000000000027941 */ /* 0x000fea0003800200 */
.L_x_23925:
        /* <DEDUP_REMOVED lines=9> */
.L_x_23924:
[----:B------:R-:W-:Y:S05]  /*c090*/  BSYNC.RECONVERGENT B1 ;  /* 0x0000000000017941 */ /* 0x000fea0003800200 */
.L_x_23923:
        /* <DEDUP_REMOVED lines=16> */
.L_x_23932:
        /* <DEDUP_REMOVED lines=13> */
.L_x_23934:
[----:B------:R-:W-:Y:S05]  /*c270*/  BSYNC.RECONVERGENT B2 ;  /* 0x0000000000027941 */ /* 0x000fea0003800200 */
.L_x_23933:
[----:B------:R-:W-:Y:S01]  /*c280*/  IMAD.WIDE.U32 R122, R171, -0x326172a9, RZ ;  /* 0xcd9e8d57ab7a7825 */ /* 0x000fe200078e00ff */
[----:B------:R-:W-:Y:S02]  /*c290*/  LOP3.LUT R126, R165, R121, R3, 0x96, !PT ;  /* 0x00000079a57e7212 */ /* 0x000fe400078e9603 */
[----:B------:R-:W-:Y:S01]  /*c2a0*/  IADD3 R119, PT, PT, R3, 0x76cf5d0a, RZ ;  /* 0x76cf5d0a03777810 */ /* 0x000fe20007ffe0ff */
        /* <DEDUP_REMOVED lines=44> */
.L_x_23931:
[----:B------:R-:W-:Y:S05]  /*c570*/  BSYNC.RECONVERGENT B1 ;  /* 0x0000000000017941 */ /* 0x000fea0003800200 */
.L_x_23930:
        /* <DEDUP_REMOVED lines=10> */
.L_x_23875:
[----:B------:R-:W-:Y:S05]  /*c620*/  BSYNC.RECONVERGENT B0 ;  /* 0x0000000000007941 */ /* 0x000fea0003800200 */
.L_x_23824:
        /* <DEDUP_REMOVED lines=27> */
.L_x_23936:
[----:B------:R-:W-:Y:S05]  /*c7e0*/  BSYNC.RECONVERGENT B0 ;  /* 0x0000000000007941 */ /* 0x000fea0003800200 */
.L_x_23935:
[----:B------:R-:W-:Y:S04]  /*c7f0*/  BSSY.RECONVERGENT B0, `(.L_x_23937) ;  /* 0x0000006000007945 */ /* 0x000fe80003800200 */
[----:B------:R-:W-:Y:S05]  /*c800*/  @!P1 BRA `(.L_x_23938) ;  /* 0x0000000000109947 */ /* 0x000fea0003800000 */
[----:B------:R-:W2:Y:S01]  /*c810*/  LDC.64 R100, c[0x0][0x390] ;  /* 0x0000e400ff647b82 */ /* 0x000ea20000000a00 */
[----:B------:R-:W-:-:S04]  /*c820*/  VIADD R103, R144, 0x40 ;  /* 0x0000004090677836 */ /* 0x000fc80000000000 */
[----:B--2---:R-:W-:-:S06]  /*c830*/  IMAD.WIDE.U32 R100, R103, 0x10, R100 ;  /* 0x0000001067647825 */ /* 0x004fcc00078e0064 */
[----:B------:R-:W5:Y:S02]  /*c840*/  LDG.E.128 R100, desc[UR6][R100.64] ;  /* 0x0000000664647981 */ /* 0x000f64000c1e1d00 */
.L_x_23938:
[----:B------:R-:W-:Y:S05]  /*c850*/  BSYNC.RECONVERGENT B0 ;  /* 0x0000000000007941 */ /* 0x000fea0003800200 */
.L_x_23937:
[----:B------:R-:W-:Y:S04]  /*c860*/  BSSY.RECONVERGENT B0, `(.L_x_23939) ;  /* 0x00005bf000007945 */ /* 0x000fe80003800200 */
[----:B------:R-:W-:Y:S05]  /*c870*/  @!P0 BRA `(.L_x_23940) ;  /* 0x0000002c00c08947 */ /* 0x000fea0003800000 */
[----:B------:R-:W2:Y:S01]  /*c880*/  LDC.64 R130, c[0x0][0x3a0] ;  /* 0x0000e800ff827b82 */ /* 0x000ea20000000a00 */
[----:B01----:R-:W-:-:S04]  /*c890*/  VIADD R121, R145, 0x40 ;  /* 0x0000004091797836 */ /* 0x003fc80000000000 */
[----:B--2---:R-:W-:-:S05]  /*c8a0*/  IMAD.WIDE.U32 R130, R121, 0x20, R130 ;  /* 0x0000002079827825 */ /* 0x004fca00078e0082 */
        /* <DEDUP_REMOVED lines=23> */
.L_x_23945:
        /* <DEDUP_REMOVED lines=13> */
.L_x_23947:
[----:B------:R-:W-:Y:S05]  /*caf0*/  BSYNC.RECONVERGENT B3 ;  /* 0x0000000000037941 */ /* 0x000fea0003800200 */
.L_x_23946:
        /* <DEDUP_REMOVED lines=47> */
.L_x_23944:
[----:B------:R-:W-:Y:S05]  /*cdf0*/  BSYNC.RECONVERGENT B2 ;  /* 0x0000000000027941 */ /* 0x000fea0003800200 */
.L_x_23943:
        /* <DEDUP_REMOVED lines=10> */
.L_x_23942:
[----:B------:R-:W-:Y:S05]  /*cea0*/  BSYNC.RECONVERGENT B1 ;  /* 0x0000000000017941 */ /* 0x000fea0003800200 */
.L_x_23941:
        /* <DEDUP_REMOVED lines=20> */
.L_x_23952:
        /* <DEDUP_REMOVED lines=13> */
.L_x_23954:
[----:B------:R-:W-:Y:S05]  /*d0c0*/  BSYNC.RECONVERGENT B3 ;  /* 0x0000000000037941 */ /* 0x000fea0003800200 */
.L_x_23953:
        /* <DEDUP_REMOVED lines=47> */
.L_x_23951:
[----:B------:R-:W-:Y:S05]  /*d3c0*/  BSYNC.RECONVERGENT B2 ;  /* 0x0000000000027941 */ /* 0x000fea0003800200 */
.L_x_23950:
        /* <DEDUP_REMOVED lines=11> */
.L_x_23949:
[----:B------:R-:W-:Y:S05]  /*d480*/  BSYNC.RECONVERGENT B1 ;  /* 0x0000000000017941 */ /* 0x000fea0003800200 */
.L_x_23948:
        /* <DEDUP_REMOVED lines=20> */
.L_x_23959:
        /* <DEDUP_REMOVED lines=13> */
.L_x_23961:
[----:B------:R-:W-:Y:S05]  /*d6a0*/  BSYNC.RECONVERGENT B3 ;  /* 0x0000000000037941 */ /* 0x000fea0003800200 */
.L_x_23960:
        /* <DEDUP_REMOVED lines=47> */
.L_x_23958:
[----:B------:R-:W-:Y:S05]  /*d9a0*/  BSYNC.RECONVERGENT B2 ;  /* 0x0000000000027941 */ /* 0x000fea0003800200 */
.L_x_23957:
        /* <DEDUP_REMOVED lines=10> */
.L_x_23956:
[----:B------:R-:W-:Y:S05]  /*da50*/  BSYNC.RECONVERGENT B1 ;  /* 0x0000000000017941 */ /* 0x000fea0003800200 */
.L_x_23955:
        /* <DEDUP_REMOVED lines=20> */
.L_x_23966:
        /* <DEDUP_REMOVED lines=13> */
.L_x_23968:
[----:B------:R-:W-:Y:S05]  /*dc70*/  BSYNC.RECONVERGENT B3 ;  /* 0x0000000000037941 */ /* 0x000fea0003800200 */
.L_x_23967:
        /* <DEDUP_REMOVED lines=47> */
.L_x_23965:
[----:B------:R-:W-:Y:S05]  /*df70*/  BSYNC.RECONVERGENT B2 ;  /* 0x0000000000027941 */ /* 0x000fea0003800200 */
.L_x_23964:
        /* <DEDUP_REMOVED lines=11> */
.L_x_23963:
[----:B------:R-:W-:Y:S05]  /*e030*/  BSYNC.RECONVERGENT B1 ;  /* 0x0000000000017941 */ /* 0x000fea0003800200 */
.L_x_23962:
        /* <DEDUP_REMOVED lines=20> */
.L_x_23973:
        /* <DEDUP_REMOVED lines=13> */
.L_x_23975:
[----:B------:R-:W-:Y:S05]  /*e250*/  BSYNC.RECONVERGENT B3 ;  /* 0x0000000000037941 */ /* 0x000fea0003800200 */
.L_x_23974:
        /* <DEDUP_REMOVED lines=47> */
.L_x_23972:
[----:B------:R-:W-:Y:S05]  /*e550*/  BSYNC.RECONVERGENT B2 ;  /* 0x0000000000027941 */ /* 0x000fea0003800200 */
.L_x_23971:
        /* <DEDUP_REMOVED lines=10> */
.L_x_23970:
[----:B------:R-:W-:Y:S05]  /*e600*/  BSYNC.RECONVERGENT B1 ;  /* 0x0000000000017941 */ /* 0x000fea0003800200 */
.L_x_23969:
        /* <DEDUP_REMOVED lines=20> */
.L_x_23980:
        /* <DEDUP_REMOVED lines=13> */
.L_x_23982:
[----:B------:R-:W-:Y:S05]  /*e820*/  BSYNC.RECONVERGENT B3 ;  /* 0x0000000000037941 */ /* 0x000fea0003800200 */
.L_x_23981:
        /* <DEDUP_REMOVED lines=47> */
.L_x_23979:
[----:B------:R-:W-:Y:S05]  /*eb20*/  BSYNC.RECONVERGENT B2 ;  /* 0x0000000000027941 */ /* 0x000fea0003800200 */
.L_x_23978:
        /* <DEDUP_REMOVED lines=11> */
.L_x_23977:
[----:B------:R-:W-:Y:S05]  /*ebe0*/  BSYNC.RECONVERGENT B1 ;  /* 0x0000000000017941 */ /* 0x000fea0003800200 */
.L_x_23976:
        /* <DEDUP_REMOVED lines=20> */
.L_x_23987:
        /* <DEDUP_REMOVED lines=13> */
.L_x_23989:
[----:B------:R-:W-:Y:S05]  /*ee00*/  BSYNC.RECONVERGENT B3 ;  /* 0x0000000000037941 */ /* 0x000fea0003800200 */
.L_x_23988:
        /* <DEDUP_REMOVED lines=40> */
[----:B------:R-:W-:Y:S02]  /*f090*/  HFMA2 R129, -RZ, RZ, 0, 0 ;  /* 0x00000000ff817431 */ /* 0x000fe400000001ff */
[----:B------:R-:W-:Y:S01]  /*f0a0*/  IMAD.WIDE.U32 R132, R133, -0x326172a9, RZ ;  /* 0xcd9e8d5785847825 */ /* 0x000fe200078e00ff */
[----:B------:R-:W-:Y:S02]  /*f0b0*/  MOV R138, R130 ;  /* 0x00000082008a7202 */ /* 0x000fe40000000f00 */
[----:B------:R-:W-:Y:S01]  /*f0c0*/  LOP3.LUT R167, R167, R128, R131, 0x96, !PT ;  /* 0x00000080a7a77212 */ /* 0x000fe200078e9683 */
[----:B------:R-:W-:Y:S01]  /*f0d0*/  IMAD.MOV.U32 R164, RZ, RZ, R132 ;  /* 0x000000ffffa47224 */ /* 0x000fe200078e0084 */
[----:B------:R-:W-:Y:S01]  /*f0e0*/  LOP3.LUT R166, R181, R166, R133, 0x96, !PT ;  /* 0x000000a6b5a67212 */ /* 0x000fe200078e9685 */
[----:B------:R-:W-:-:S07]  /*f0f0*/  IMAD.MOV.U32 R130, RZ, RZ, R137 ;  /* 0x000000ffff827224 */ /* 0x000fce00078e0089 */
.L_x_23986:
[----:B------:R-:W-:Y:S05]  /*f100*/  BSYNC.RECONVERGENT B2 ;  /* 0x0000000000027941 */ /* 0x000fea0003800200 */
.L_x_23985:
        /* <DEDUP_REMOVED lines=10> */
.L_x_23984:
[----:B------:R-:W-:Y:S05]  /*f1b0*/  BSYNC.RECONVERGENT B1 ;  /* 0x0000000000017941 */ /* 0x000fea0003800200 */
.L_x_23983:
        /* <DEDUP_REMOVED lines=19> */
.L_x_23993:
        /* <DEDUP_REMOVED lines=13> */
.L_x_23995:
[----:B------:R-:W-:Y:S05]  /*f3c0*/  BSYNC.RECONVERGENT B2 ;  /* 0x0000000000027941 */ /* 0x000fea0003800200 */
.L_x_23994:
        /* <DEDUP_REMOVED lines=46> */
.L_x_23992:
[----:B------:R-:W-:Y:S05]  /*f6b0*/  BSYNC.RECONVERGENT B1 ;  /* 0x0000000000017941 */ /* 0x000fea0003800200 */
.L_x_23991:
        /* <DEDUP_REMOVED lines=12> */
.L_x_23940:
[----:B------:R-:W-:Y:S01]  /*f780*/  BSSY.RECONVERGENT B1, `(.L_x_23996) ;  /* 0x000005b000017945 */ /* 0x000fe20003800200 */
[----:B01----:R-:W-:Y:S01]  /*f790*/  HFMA2 R120, -RZ, RZ, 0, 0 ;  /* 0x00000000ff787431 */ /* 0x003fe200000001ff */
        /* <DEDUP_REMOVED lines=19> */
.L_x_24000:
        /* <DEDUP_REMOVED lines=13> */
.L_x_24002:
[----:B------:R-:W-:Y:S05]  /*f9a0*/  BSYNC.RECONVERGENT B3 ;  /* 0x0000000000037941 */ /* 0x000fea0003800200 */
.L_x_24001:
        /* <DEDUP_REMOVED lines=46> */
.L_x_23999:
[----:B------:R-:W-:Y:S05]  /*fc90*/  BSYNC.RECONVERGENT B2 ;  /* 0x0000000000027941 */ /* 0x000fea0003800200 */
.L_x_23998:
        /* <DEDUP_REMOVED lines=9> */
.L_x_23997:
[----:B------:R-:W-:Y:S05]  /*fd30*/  BSYNC.RECONVERGENT B1 ;  /* 0x0000000000017941 */ /* 0x000fea0003800200 */
.L_x_23996:
        /* <DEDUP_REMOVED lines=17> */
.L_x_24007:
        /* <DEDUP_REMOVED lines=13> */
.L_x_24009:
[----:B------:R-:W-:Y:S05]  /*ff20*/  BSYNC.RECONVERGENT B3 ;  /* 0x0000000000037941 */ /* 0x000fea0003800200 */
.L_x_24008:
        /* <DEDUP_REMOVED lines=38> */
[----:B------:R-:W-:Y:S02]  /*10190*/  MOV R121, R136 ;  /* 0x0000008800797202 */ /* 0x000fe40000000f00 */
[----:B------:R-:W-:Y:S01]  /*101a0*/  LOP3.LUT R124, R184, R128, R167, 0x96, !PT ;  /* 0x00000080b87c7212 */ /* 0x000fe200078e96a7 */
[----:B------:R-:W-:Y:S01]  /*101b0*/  IMAD.WIDE.U32 R126, R126, -0x326172a9, RZ ;  /* 0xcd9e8d577e7e7825 */ /* 0x000fe200078e00ff */
[----:B------:R-:W-:-:S03]  /*101c0*/  IADD3 R167, PT, PT, R3, -0x695add53, RZ ;  /* 0x96a522ad03a77810 */ /* 0x000fc60007ffe0ff */
[----:B------:R-:W-:Y:S01]  /*101d0*/  IMAD.WIDE.U32 R124, R124, -0x2daee0ad, RZ ;  /* 0xd2511f537c7c7825 */ /* 0x000fe200078e00ff */
[----:B------:R-:W-:-:S03]  /*101e0*/  LOP3.LUT R166, R181, R166, R127, 0x96, !PT ;  /* 0x000000a6b5a67212 */ /* 0x000fc600078e967f */
[----:B------:R-:W-:Y:S01]  /*101f0*/  IMAD.MOV.U32 R164, RZ, RZ, R126 ;  /* 0x000000ffffa47224 */ /* 0x000fe200078e007e */
[----:B------:R-:W-:Y:S01]  /*10200*/  LOP3.LUT R167, R167, R122, R125, 0x96, !PT ;  /* 0x0000007aa7a77212 */ /* 0x000fe200078e967d */
[----:B------:R-:W-:-:S07]  /*10210*/  IMAD.MOV.U32 R136, RZ, RZ, R124 ;  /* 0x000000ffff887224 */ /* 0x000fce00078e007c */
.L_x_24006:
[----:B------:R-:W-:Y:S05]  /*10220*/  BSYNC.RECONVERGENT B2 ;  /* 0x0000000000027941 */ /* 0x000fea0003800200 */
.L_x_24005:
        /* <DEDUP_REMOVED lines=10> */
.L_x_24004:
[----:B------:R-:W-:Y:S05]  /*102d0*/  BSYNC.RECONVERGENT B1 ;  /* 0x0000000000017941 */ /* 0x000fea0003800200 */
.L_x_24003:
        /* <DEDUP_REMOVED lines=17> */
.L_x_24014:
        /* <DEDUP_REMOVED lines=13> */
.L_x_24016:
[----:B------:R-:W-:Y:S05]  /*104c0*/  BSYNC.RECONVERGENT B3 ;  /* 0x0000000000037941 */ /* 0x000fea0003800200 */
.L_x_24015:
        /* <DEDUP_REMOVED lines=42> */
[----:B------:R-:W-:Y:S02]  /*10770*/  VIADD R167, R3, 0x96a522ad ;  /* 0x96a522ad03a77836 */ /* 0x000fe40000000000 */
[----:B------:R-:W-:Y:S01]  /*10780*/  IMAD.MOV.U32 R125, RZ, RZ, R136 ;  /* 0x000000ffff7d7224 */ /* 0x000fe200078e0088 */
[----:B------:R-:W-:Y:S01]  /*10790*/  MOV R136, R122 ;  /* 0x0000007a00887202 */ /* 0x000fe20000000f00 */
[----:B------:R-:W-:Y:S01]  /*107a0*/  IMAD.MOV.U32 R124, RZ, RZ, RZ ;  /* 0x000000ffff7c7224 */ /* 0x000fe200078e00ff */
[----:B------:R-:W-:-:S07]  /*107b0*/  LOP3.LUT R167, R167, R128, R123, 0x96, !PT ;  /* 0x00000080a7a77212 */ /* 0x000fce00078e967b */
.L_x_24013:
[----:B------:R-:W-:Y:S05]  /*107c0*/  BSYNC.RECONVERGENT B2 ;  /* 0x0000000000027941 */ /* 0x000fea0003800200 */
.L_x_24012:
        /* <DEDUP_REMOVED lines=9> */
.L_x_24011:
[----:B------:R-:W-:Y:S05]  /*10860*/  BSYNC.RECONVERGENT B1 ;  /* 0x0000000000017941 */ /* 0x000fea0003800200 */
.L_x_24010:
        /* <DEDUP_REMOVED lines=17> */
.L_x_24021:
        /* <DEDUP_REMOVED lines=13> */
.L_x_24023:
[----:B------:R-:W-:Y:S05]  /*10a50*/  BSYNC.RECONVERGENT B3 ;  /* 0x0000000000037941 */ /* 0x000fea0003800200 */
.L_x_24022:
        /* <DEDUP_REMOVED lines=47> */
.L_x_24020:
[----:B------:R-:W-:Y:S05]  /*10d50*/  BSYNC.RECONVERGENT B2 ;  /* 0x0000000000027941 */ /* 0x000fea0003800200 */
.L_x_24019:
        /* <DEDUP_REMOVED lines=10> */
.L_x_24018:
[----:B------:R-:W-:Y:S05]  /*10e00*/  BSYNC.RECONVERGENT B1 ;  /* 0x0000000000017941 */ /* 0x000fea0003800200 */
.L_x_24017:
        /* <DEDUP_REMOVED lines=17> */
.L_x_24028:
        /* <DEDUP_REMOVED lines=13> */
.L_x_24030:
[----:B------:R-:W-:Y:S05]  /*10ff0*/  BSYNC.RECONVERGENT B3 ;  /* 0x0000000000037941 */ /* 0x000fea0003800200 */
.L_x_24029:
        /* <DEDUP_REMOVED lines=47> */
.L_x_24027:
[----:B------:R-:W-:Y:S05]  /*112f0*/  BSYNC.RECONVERGENT B2 ;  /* 0x0000000000027941 */ /* 0x000fea0003800200 */
.L_x_24026:
        /* <DEDUP_REMOVED lines=9> */
.L_x_24025:
[----:B------:R-:W-:Y:S05]  /*11390*/  BSYNC.RECONVERGENT B1 ;  /* 0x0000000000017941 */ /* 0x000fea0003800200 */
.L_x_24024:
        /* <DEDUP_REMOVED lines=17> */
.L_x_24035:
        /* <DEDUP_REMOVED lines=13> */
.L_x_24037:
[----:B------:R-:W-:Y:S05]  /*11580*/  BSYNC.RECONVERGENT B3 ;  /* 0x0000000000037941 */ /* 0x000fea0003800200 */
.L_x_24036:
        /* <DEDUP_REMOVED lines=45> */
[----:B------:R-:W-:Y:S02]  /*11860*/  HFMA2 R127, -RZ, RZ, 0, 0 ;  /* 0x00000000ff7f7431 */ /* 0x000fe400000001ff */
[----:B------:R-:W-:-:S07]  /*11870*/  IMAD.MOV.U32 R136, RZ, RZ, R126 ;  /* 0x000000ffff887224 */ /* 0x000fce00078e007e */
.L_x_24034:
[----:B------:R-:W-:Y:S05]  /*11880*/  BSYNC.RECONVERGENT B2 ;  /* 0x0000000000027941 */ /* 0x000fea0003800200 */
.L_x_24033:
        /* <DEDUP_REMOVED lines=10> */
.L_x_24032:
[----:B------:R-:W-:Y:S05]  /*11930*/  BSYNC.RECONVERGENT B1 ;  /* 0x0000000000017941 */ /* 0x000fea0003800200 */
.L_x_24031:
        /* <DEDUP_REMOVED lines=17> */
.L_x_24042:
        /* <DEDUP_REMOVED lines=13> */
.L_x_24044:
[----:B------:R-:W-:Y:S05]  /*11b20*/  BSYNC.RECONVERGENT B3 ;  /* 0x0000000000037941 */ /* 0x000fea0003800200 */
.L_x_24043:
        /* <DEDUP_REMOVED lines=47> */
.L_x_24041:
[----:B------:R-:W-:Y:S05]  /*11e20*/  BSYNC.RECONVERGENT B2 ;  /* 0x0000000000027941 */ /* 0x000fea0003800200 */
.L_x_24040:
        /* <DEDUP_REMOVED lines=9> */
.L_x_24039:
[----:B------:R-:W-:Y:S05]  /*11ec0*/  BSYNC.RECONVERGENT B1 ;  /* 0x0000000000017941 */ /* 0x000fea0003800200 */
.L_x_24038:
        /* <DEDUP_REMOVED lines=16> */
.L_x_24047:
        /* <DEDUP_REMOVED lines=13> */
.L_x_24049:
[----:B------:R-:W-:Y:S05]  /*120a0*/  BSYNC.RECONVERGENT B2 ;  /* 0x0000000000027941 */ /* 0x000fea0003800200 */
.L_x_24048:
        /* <DEDUP_REMOVED lines=47> */
.L_x_24046:
[----:B------:R-:W-:Y:S05]  /*123a0*/  BSYNC.RECONVERGENT B1 ;  /* 0x0000000000017941 */ /* 0x000fea0003800200 */
.L_x_24045:
        /* <DEDUP_REMOVED lines=10> */
.L_x_23990:
[----:B------:R-:W-:Y:S05]  /*12450*/  BSYNC.RECONVERGENT B0 ;  /* 0x0000000000007941 */ /* 0x000fea0003800200 */
.L_x_23939:
[----:B------:R-:W-:Y:S01]  /*12460*/  VIADD R129, R145, 0x40 ;  /* 0x0000004091817836 */ /* 0x000fe20000000000 */
[----:B------:R-:W-:Y:S03]  /*12470*/  BSSY.RECONVERGENT B0, `(.L_x_24050) ;  /* 0x000001a000007945 */ /* 0x000fe60003800200 */
[----:B------:R-:W-:-:S05]  /*12480*/  IMAD.WIDE.U32 R128, R129, 0x20, R152 ;  /* 0x0000002081807825 */ /* 0x000fca00078e0098 */
[----:B-----5:R0:W-:Y:S04]  /*12490*/  STG.E.128 desc[UR6][R128.64], R120 ;  /* 0x0000007880007986 */ /* 0x0201e8000c101d06 */
        /* <DEDUP_REMOVED lines=19> */
[----:B------:R-:W-:Y:S02]  /*125d0*/  LOP3.LUT R133, R139, R133, RZ, 0xfc, !PT ;  /* 0x000000858b857212 */ /* 0x000fe400078efcff */
[----:B------:R-:W-:Y:S01]  /*125e0*/  LOP3.LUT R132, R128, 0xff, R161, 0xf8, !PT ;  /* 0x000000ff80847812 */ /* 0x000fe200078ef8a1 */
[----:B0-----:R-:W-:-:S05]  /*125f0*/  IMAD.WIDE.U32 R128, R129, 0x8, R134 ;  /* 0x0000000881807825 */ /* 0x001fca00078e0086 */
[----:B------:R1:W-:Y:S02]  /*12600*/  STG.E.64 desc[UR6][R128.64], R132 ;  /* 0x0000008480007986 */ /* 0x0003e4000c101b06 */
.L_x_24051:
[----:B------:R-:W-:Y:S05]  /*12610*/  BSYNC.RECONVERGENT B0 ;  /* 0x0000000000007941 */ /* 0x000fea0003800200 */
.L_x_24050:
[----:B------:R-:W-:Y:S04]  /*12620*/  BSSY.RECONVERGENT B0, `(.L_x_24052) ;  /* 0x0000006000007945 */ /* 0x000fe80003800200 */
[----:B------:R-:W-:Y:S05]  /*12630*/  @!P1 BRA `(.L_x_24053) ;  /* 0x0000000000109947 */ /* 0x000fea0003800000 */
[----:B------:R-:W2:Y:S01]  /*12640*/  LDC.64 R100, c[0x0][0x390] ;  /* 0x0000e400ff647b82 */ /* 0x000ea20000000a00 */
[----:B------:R-:W-:-:S05]  /*12650*/  IADD3 R103, PT, PT, R144, 0x60, RZ ;  /* 0x0000006090677810 */ /* 0x000fca0007ffe0ff */
[----:B--2---:R-:W-:-:S06]  /*12660*/  IMAD.WIDE.U32 R100, R103, 0x10, R100 ;  /* 0x0000001067647825 */ /* 0x004fcc00078e0064 */
[----:B------:R-:W5:Y:S02]  /*12670*/  LDG.E.128 R100, desc[UR6][R100.64] ;  /* 0x0000000664647981 */ /* 0x000f64000c1e1d00 */
.L_x_24053:
[----:B------:R-:W-:Y:S05]  /*12680*/  BSYNC.RECONVERGENT B0 ;  /* 0x0000000000007941 */ /* 0x000fea0003800200 */
.L_x_24052:
        /* <DEDUP_REMOVED lines=28> */
.L_x_24060:
        /* <DEDUP_REMOVED lines=13> */
.L_x_24062:
[----:B------:R-:W-:Y:S05]  /*12920*/  BSYNC.RECONVERGENT B3 ;  /* 0x0000000000037941 */ /* 0x000fea0003800200 */
.L_x_24061:
        /* <DEDUP_REMOVED lines=46> */
[----:B------:R-:W-:-:S07]  /*12c10*/  MOV R140, R136 ;  /* 0x00000088008c7202 */ /* 0x000fce0000000f00 */
.L_x_24059:
[----:B------:R-:W-:Y:S05]  /*12c20*/  BSYNC.RECONVERGENT B2 ;  /* 0x0000000000027941 */ /* 0x000fea0003800200 */
.L_x_24058:
        /* <DEDUP_REMOVED lines=10> */
.L_x_24057:
[----:B------:R-:W-:Y:S05]  /*12cd0*/  BSYNC.RECONVERGENT B1 ;  /* 0x0000000000017941 */ /* 0x000fea0003800200 */
.L_x_24056:
        /* <DEDUP_REMOVED lines=20> */
.L_x_24067:
        /* <DEDUP_REMOVED lines=13> */
.L_x_24069:
[----:B------:R-:W-:Y:S05]  /*12ef0*/  BSYNC.RECONVERGENT B3 ;  /* 0x0000000000037941 */ /* 0x000fea0003800200 */
.L_x_24068:
        /* <DEDUP_REMOVED lines=47> */
.L_x_24066:
[----:B------:R-:W-:Y:S05]  /*131f0*/  BSYNC.RECONVERGENT B2 ;  /* 0x0000000000027941 */ /* 0x000fea0003800200 */
.L_x_24065:
        /* <DEDUP_REMOVED lines=11> */
.L_x_24064:
[----:B------:R-:W-:Y:S05]  /*132b0*/  BSYNC.RECONVERGENT B1 ;  /* 0x0000000000017941 */ /* 0x000fea0003800200 */
.L_x_24063:
        /* <DEDUP_REMOVED lines=20> */
.L_x_24074:
        /* <DEDUP_REMOVED lines=13> */
.L_x_24076:
[----:B------:R-:W-:Y:S05]  /*134d0*/  BSYNC.RECONVERGENT B3 ;  /* 0x0000000000037941 */ /* 0x000fea0003800200 */
.L_x_24075:
        /* <DEDUP_REMOVED lines=47> */
.L_x_24073:
[----:B------:R-:W-:Y:S05]  /*137d0*/  BSYNC.RECONVERGENT B2 ;  /* 0x0000000000027941 */ /* 0x000fea0003800200 */
.L_x_24072:
        /* <DEDUP_REMOVED lines=10> */
.L_x_24071:
[----:B------:R-:W-:Y:S05]  /*13880*/  BSYNC.RECONVERGENT B1 ;  /* 0x0000000000017941 */ /* 0x000fea0003800200 */
.L_x_24070:
        /* <DEDUP_REMOVED lines=20> */
.L_x_24081:
        /* <DEDUP_REMOVED lines=13> */
.L_x_24083:
[----:B------:R-:W-:Y:S05]  /*13aa0*/  BSYNC.RECONVERGENT B3 ;  /* 0x0000000000037941 */ /* 0x000fea0003800200 */
.L_x_24082:
        /* <DEDUP_REMOVED lines=47> */
.L_x_24080:
[----:B------:R-:W-:Y:S05]  /*13da0*/  BSYNC.RECONVERGENT B2 ;  /* 0x0000000000027941 */ /* 0x000fea0003800200 */
.L_x_24079:
        /* <DEDUP_REMOVED lines=11> */
.L_x_24078:
[----:B------:R-:W-:Y:S05]  /*13e60*/  BSYNC.RECONVERGENT B1 ;  /* 0x0000000000017941 */ /* 0x000fea0003800200 */
.L_x_24077:
        /* <DEDUP_REMOVED lines=20> */
.L_x_24088:
        /* <DEDUP_REMOVED lines=13> */
.L_x_24090:
[----:B------:R-:W-:Y:S05]  /*14080*/  BSYNC.RECONVERGENT B3 ;  /* 0x0000000000037941 */ /* 0x000fea0003800200 */
.L_x_24089:
        /* <DEDUP_REMOVED lines=47> */
.L_x_24087:
[----:B------:R-:W-:Y:S05]  /*14380*/  BSYNC.RECONVERGENT B2 ;  /* 0x0000000000027941 */ /* 0x000fea0003800200 */
.L_x_24086:
        /* <DEDUP_REMOVED lines=10> */
.L_x_24085:
[----:B------:R-:W-:Y:S05]  /*14430*/  BSYNC.RECONVERGENT B1 ;  /* 0x0000000000017941 */ /* 0x000fea0003800200 */
.L_x_24084:
        /* <DEDUP_REMOVED lines=20> */
.L_x_24095:
        /* <DEDUP_REMOVED lines=13> */
.L_x_24097:
[----:B------:R-:W-:Y:S05]  /*14650*/  BSYNC.RECONVERGENT B3 ;  /* 0x0000000000037941 */ /* 0x000fea0003800200 */
.L_x_24096:
        /* <DEDUP_REMOVED lines=47> */
.L_x_24094:
[----:B------:R-:W-:Y:S05]  /*14950*/  BSYNC.RECONVERGENT B2 ;  /* 0x0000000000027941 */ /* 0x000fea0003800200 */
.L_x_24093:
        /* <DEDUP_REMOVED lines=11> */
.L_x_24092:
[----:B------:R-:W-:Y:S05]  /*14a10*/  BSYNC.RECONVERGENT B1 ;  /* 0x0000000000017941 */ /* 0x000fea0003800200 */
.L_x_24091:
        /* <DEDUP_REMOVED lines=20> */
.L_x_24102:
        /* <DEDUP_REMOVED lines=13> */
.L_x_24104:
[----:B------:R-:W-:Y:S05]  /*14c30*/  BSYNC.RECONVERGENT B3 ;  /* 0x0000000000037941 */ /* 0x000fea0003800200 */
.L_x_24103:
        /* <DEDUP_REMOVED lines=47> */
.L_x_24101:
[----:B------:R-:W-:Y:S05]  /*14f30*/  BSYNC.RECONVERGENT B2 ;  /* 0x0000000000027941 */ /* 0x000fea0003800200 */
.L_x_24100:
        /* <DEDUP_REMOVED lines=10> */
.L_x_24099:
[----:B------:R-:W-:Y:S05]  /*14fe0*/  BSYNC.RECONVERGENT B1 ;  /* 0x0000000000017941 */ /* 0x000fea0003800200 */
.L_x_24098:
        /* <DEDUP_REMOVED lines=19> */
.L_x_24108:
        /* <DEDUP_REMOVED lines=13> */
.L_x_24110:
[----:B------:R-:W-:Y:S05]  /*151f0*/  BSYNC.RECONVERGENT B2 ;  /* 0x0000000000027941 */ /* 0x000fea0003800200 */
.L_x_24109:
        /* <DEDUP_REMOVED lines=44> */
[----:B------:R-:W-:Y:S02]  /*154c0*/  HFMA2 R147, -RZ, RZ, 0, 0 ;  /* 0x00000000ff937431 */ /* 0x000fe400000001ff */
[----:B------:R-:W-:-:S07]  /*154d0*/  IMAD.MOV.U32 R136, RZ, RZ, R138 ;  /* 0x000000ffff887224 */ /* 0x000fce00078e008a */
.L_x_24107:
[----:B------:R-:W-:Y:S05]  /*154e0*/  BSYNC.RECONVERGENT B1 ;  /* 0x0000000000017941 */ /* 0x000fea0003800200 */
.L_x_24106:
        /* <DEDUP_REMOVED lines=12> */
.L_x_24055:
        /* <DEDUP_REMOVED lines=21> */
.L_x_24115:
        /* <DEDUP_REMOVED lines=13> */
.L_x_24117:
[----:B------:R-:W-:Y:S05]  /*157d0*/  BSYNC.RECONVERGENT B3 ;  /* 0x0000000000037941 */ /* 0x000fea0003800200 */
.L_x_24116:
        /* <DEDUP_REMOVED lines=43> */
[----:B------:R-:W-:-:S05]  /*15a90*/  VIADD R167, R3, 0x96a522ad ;  /* 0x96a522ad03a77836 */ /* 0x000fca0000000000 */
[----:B------:R-:W-:Y:S01]  /*15aa0*/  LOP3.LUT R167, R167, R128, R147, 0x96, !PT ;  /* 0x00000080a7a77212 */ /* 0x000fe200078e9693 */
[----:B------:R-:W-:-:S07]  /*15ab0*/  IMAD.MOV.U32 R128, RZ, RZ, R136 ;  /* 0x000000ffff807224 */ /* 0x000fce00078e0088 */
.L_x_24114:
[----:B------:R-:W-:Y:S05]  /*15ac0*/  BSYNC.RECONVERGENT B2 ;  /* 0x0000000000027941 */ /* 0x000fea0003800200 */
.L_x_24113:
        /* <DEDUP_REMOVED lines=9> */
.L_x_24112:
[----:B------:R-:W-:Y:S05]  /*15b60*/  BSYNC.RECONVERGENT B1 ;  /* 0x0000000000017941 */ /* 0x000fea0003800200 */
.L_x_24111:
        /* <DEDUP_REMOVED lines=17> */
.L_x_24122:
        /* <DEDUP_REMOVED lines=13> */
.L_x_24124:
[----:B------:R-:W-:Y:S05]  /*15d50*/  BSYNC.RECONVERGENT B3 ;  /* 0x0000000000037941 */ /* 0x000fea0003800200 */
.L_x_24123:
        /* <DEDUP_REMOVED lines=47> */
.L_x_24121:
[----:B------:R-:W-:Y:S05]  /*16050*/  BSYNC.RECONVERGENT B2 ;  /* 0x0000000000027941 */ /* 0x000fea0003800200 */
.L_x_24120:
        /* <DEDUP_REMOVED lines=10> */
.L_x_24119:
[----:B------:R-:W-:Y:S05]  /*16100*/  BSYNC.RECONVERGENT B1 ;  /* 0x0000000000017941 */ /* 0x000fea0003800200 */
.L_x_24118:
        /* <DEDUP_REMOVED lines=17> */
.L_x_24129:
        /* <DEDUP_REMOVED lines=13> */
.L_x_24131:
[----:B------:R-:W-:Y:S05]  /*162f0*/  BSYNC.RECONVERGENT B3 ;  /* 0x0000000000037941 */ /* 0x000fea0003800200 */
.L_x_24130:
        /* <DEDUP_REMOVED lines=47> */
.L_x_24128:
[----:B------:R-:W-:Y:S05]  /*165f0*/  BSYNC.RECONVERGENT B2 ;  /* 0x0000000000027941 */ /* 0x000fea0003800200 */
.L_x_24127:
        /* <DEDUP_REMOVED lines=9> */
.L_x_24126:
[----:B------:R-:W-:Y:S05]  /*16690*/  BSYNC.RECONVERGENT B1 ;  /* 0x0000000000017941 */ /* 0x000fea0003800200 */
.L_x_24125:
        /* <DEDUP_REMOVED lines=17> */
.L_x_24136:
        /* <DEDUP_REMOVED lines=13> */
.L_x_24138:
[----:B------:R-:W-:Y:S05]  /*16880*/  BSYNC.RECONVERGENT B3 ;  /* 0x0000000000037941 */ /* 0x000fea0003800200 */
.L_x_24137:
        /* <DEDUP_REMOVED lines=47> */
.L_x_24135:
[----:B------:R-:W-:Y:S05]  /*16b80*/  BSYNC.RECONVERGENT B2 ;  /* 0x0000000000027941 */ /* 0x000fea0003800200 */
.L_x_24134:
        /* <DEDUP_REMOVED lines=10> */
.L_x_24133:
[----:B------:R-:W-:Y:S05]  /*16c30*/  BSYNC.RECONVERGENT B1 ;  /* 0x0000000000017941 */ /* 0x000fea0003800200 */
.L_x_24132:
        /* <DEDUP_REMOVED lines=17> */
.L_x_24143:
        /* <DEDUP_REMOVED lines=13> */
.L_x_24145:
[----:B------:R-:W-:Y:S05]  /*16e20*/  BSYNC.RECONVERGENT B3 ;  /* 0x0000000000037941 */ /* 0x000fea0003800200 */
.L_x_24144:
        /* <DEDUP_REMOVED lines=47> */
.L_x_24142:
[----:B------:R-:W-:Y:S05]  /*17120*/  BSYNC.RECONVERGENT B2 ;  /* 0x0000000000027941 */ /* 0x000fea0003800200 */
.L_x_24141:
        /* <DEDUP_REMOVED lines=9> */
.L_x_24140:
[----:B------:R-:W-:Y:S05]  /*171c0*/  BSYNC.RECONVERGENT B1 ;  /* 0x0000000000017941 */ /* 0x000fea0003800200 */
.L_x_24139:
        /* <DEDUP_REMOVED lines=17> */
.L_x_24150:
        /* <DEDUP_REMOVED lines=13> */
.L_x_24152:
[----:B------:R-:W-:Y:S05]  /*173b0*/  BSYNC.RECONVERGENT B3 ;  /* 0x0000000000037941 */ /* 0x000fea0003800200 */
.L_x_24151:
        /* <DEDUP_REMOVED lines=47> */
.L_x_24149:
[----:B------:R-:W-:Y:S05]  /*176b0*/  BSYNC.RECONVERGENT B2 ;  /* 0x0000000000027941 */ /* 0x000fea0003800200 */
.L_x_24148:
        /* <DEDUP_REMOVED lines=10> */
.L_x_24147:
[----:B------:R-:W-:Y:S05]  /*17760*/  BSYNC.RECONVERGENT B1 ;  /* 0x0000000000017941 */ /* 0x000fea0003800200 */
.L_x_24146:
        /* <DEDUP_REMOVED lines=17> */
.L_x_24157:
        /* <DEDUP_REMOVED lines=13> */
.L_x_24159:
[----:B------:R-:W-:Y:S05]  /*17950*/  BSYNC.RECONVERGENT B3 ;  /* 0x0000000000037941 */ /* 0x000fea0003800200 */
.L_x_24158:
        /* <DEDUP_REMOVED lines=47> */
.L_x_24156:
[----:B------:R-:W-:Y:S05]  /*17c50*/  BSYNC.RECONVERGENT B2 ;  /* 0x0000000000027941 */ /* 0x000fea0003800200 */
.L_x_24155:
        /* <DEDUP_REMOVED lines=9> */
.L_x_24154:
[----:B------:R-:W-:Y:S05]  /*17cf0*/  BSYNC.RECONVERGENT B1 ;  /* 0x0000000000017941 */ /* 0x000fea0003800200 */
.L_x_24153:
        /* <DEDUP_REMOVED lines=16> */
.L_x_24162:
        /* <DEDUP_REMOVED lines=13> */
.L_x_24164:
[----:B------:R-:W-:Y:S05]  /*17ed0*/  BSYNC.RECONVERGENT B2 ;  /* 0x0000000000027941 */ /* 0x000fea0003800200 */
.L_x_24163:
        /* <DEDUP_REMOVED lines=47> */
.L_x_24161:
[----:B------:R-:W-:Y:S05]  /*181d0*/  BSYNC.RECONVERGENT B1 ;  /* 0x0000000000017941 */ /* 0x000fea0003800200 */
.L_x_24160:
        /* <DEDUP_REMOVED lines=10> */
.L_x_24105:
[----:B------:R-:W-:Y:S05]  /*18280*/  BSYNC.RECONVERGENT B0 ;  /* 0x0000000000007941 */ /* 0x000fea0003800200 */
.L_x_24054:
        /* <DEDUP_REMOVED lines=27> */
.L_x_24166:
[----:B------:R-:W-:Y:S05]  /*18440*/  BSYNC.RECONVERGENT B0 ;  /* 0x0000000000007941 */ /* 0x000fea0003800200 */
.L_x_24165:
[----:B------:R-:W-:Y:S04]  /*18450*/  BSSY.RECONVERGENT B0, `(.L_x_24167) ;  /* 0x0000006000007945 */ /* 0x000fe80003800200 */
[----:B------:R-:W-:Y:S05]  /*18460*/  @!P1 BRA `(.L_x_24168) ;  /* 0x0000000000109947 */ /* 0x000fea0003800000 */
[----:B------:R-:W2:Y:S01]  /*18470*/  LDC.64 R100, c[0x0][0x390] ;  /* 0x0000e400ff647b82 */ /* 0x000ea20000000a00 */
[----:B------:R-:W-:-:S04]  /*18480*/  VIADD R103, R144, 0x80 ;  /* 0x0000008090677836 */ /* 0x000fc80000000000 */
[----:B--2---:R-:W-:-:S06]  /*18490*/  IMAD.WIDE.U32 R100, R103, 0x10, R100 ;  /* 0x0000001067647825 */ /* 0x004fcc00078e0064 */
[----:B------:R-:W5:Y:S02]  /*184a0*/  LDG.E.128 R100, desc[UR6][R100.64] ;  /* 0x0000000664647981 */ /* 0x000f64000c1e1d00 */
.L_x_24168:
[----:B------:R-:W-:Y:S05]  /*184b0*/  BSYNC.RECONVERGENT B0 ;  /* 0x0000000000007941 */ /* 0x000fea0003800200 */
.L_x_24167:
        /* <DEDUP_REMOVED lines=28> */
.L_x_24175:
        /* <DEDUP_REMOVED lines=13> */
.L_x_24177:
[----:B------:R-:W-:Y:S05]  /*18750*/  BSYNC.RECONVERGENT B3 ;  /* 0x0000000000037941 */ /* 0x000fea0003800200 */
.L_x_24176:
        /* <DEDUP_REMOVED lines=47> */
.L_x_24174:
[----:B------:R-:W-:Y:S05]  /*18a50*/  BSYNC.RECONVERGENT B2 ;  /* 0x0000000000027941 */ /* 0x000fea0003800200 */
.L_x_24173:
        /* <DEDUP_REMOVED lines=10> */
.L_x_24172:
[----:B------:R-:W-:Y:S05]  /*18b00*/  BSYNC.RECONVERGENT B1 ;  /* 0x0000000000017941 */ /* 0x000fea0003800200 */
.L_x_24171:
        /* <DEDUP_REMOVED lines=20> */
.L_x_24182:
        /* <DEDUP_REMOVED lines=13> */
.L_x_24184:
[----:B------:R-:W-:Y:S05]  /*18d20*/  BSYNC.RECONVERGENT B3 ;  /* 0x0000000000037941 */ /* 0x000fea0003800200 */
.L_x_24183:
        /* <DEDUP_REMOVED lines=38> */
[----:B------:R-:W-:-:S03]  /*18f90*/  LOP3.LUT R186, R184, R186, R151, 0x96, !PT ;  /* 0x000000bab8ba7212 */ /* 0x000fc600078e9697 */
[----:B------:R-:W-:Y:S01]  /*18fa0*/  IMAD.WIDE.U32 R188, R167, -0x326172a9, RZ ;  /* 0xcd9e8d57a7bc7825 */ /* 0x000fe200078e00ff */
[----:B------:R-:W-:-:S03]  /*18fb0*/  IADD3 R167, PT, PT, R3, -0x695add53, RZ ;  /* 0x96a522ad03a77810 */ /* 0x000fc60007ffe0ff */
[----:B------:R-:W-:Y:S01]  /*18fc0*/  IMAD.WIDE.U32 R186, R186, -0x2daee0ad, RZ ;  /* 0xd2511f53baba7825 */ /* 0x000fe200078e00ff */
[----:B------:R-:W-:-:S03]  /*18fd0*/  LOP3.LUT R166, R181, R150, R189, 0x96, !PT ;  /* 0x00000096b5a67212 */ /* 0x000fc600078e96bd */
[----:B------:R-:W-:Y:S01]  /*18fe0*/  IMAD.MOV.U32 R164, RZ, RZ, R188 ;  /* 0x000000ffffa47224 */ /* 0x000fe200078e00bc */
[----:B------:R-:W-:Y:S01]  /*18ff0*/  LOP3.LUT R167, R167, R146, R187, 0x96, !PT ;  /* 0x00000092a7a77212 */ /* 0x000fe200078e96bb */
[----:B------:R-:W-:Y:S01]  /*19000*/  IMAD.MOV.U32 R150, RZ, RZ, R148 ;  /* 0x000000ffff967224 */ /* 0x000fe200078e0094 */
[----:B------:R-:W-:-:S07]  /*19010*/  MOV R146, R186 ;  /* 0x000000ba00927202 */ /* 0x000fce0000000f00 */
.L_x_24181:
[----:B------:R-:W-:Y:S05]  /*19020*/  BSYNC.RECONVERGENT B2 ;  /* 0x0000000000027941 */ /* 0x000fea0003800200 */
.L_x_24180:
        /* <DEDUP_REMOVED lines=11> */
.L_x_24179:
[----:B------:R-:W-:Y:S05]  /*190e0*/  BSYNC.RECONVERGENT B1 ;  /* 0x0000000000017941 */ /* 0x000fea0003800200 */
.L_x_24178:
        /* <DEDUP_REMOVED lines=20> */
.L_x_24189:
        /* <DEDUP_REMOVED lines=13> */
.L_x_24191:
[----:B------:R-:W-:Y:S05]  /*19300*/  BSYNC.RECONVERGENT B3 ;  /* 0x0000000000037941 */ /* 0x000fea0003800200 */
.L_x_24190:
        /* <DEDUP_REMOVED lines=47> */
.L_x_24188:
[----:B------:R-:W-:Y:S05]  /*19600*/  BSYNC.RECONVERGENT B2 ;  /* 0x0000000000027941 */ /* 0x000fea0003800200 */
.L_x_24187:
        /* <DEDUP_REMOVED lines=10> */
.L_x_24186:
[----:B------:R-:W-:Y:S05]  /*196b0*/  BSYNC.RECONVERGENT B1 ;  /* 0x0000000000017941 */ /* 0x000fea0003800200 */
.L_x_24185:
        /* <DEDUP_REMOVED lines=20> */
.L_x_24196:
        /* <DEDUP_REMOVED lines=13> */
.L_x_24198:
[----:B------:R-:W-:Y:S05]  /*198d0*/  BSYNC.RECONVERGENT B3 ;  /* 0x0000000000037941 */ /* 0x000fea0003800200 */
.L_x_24197:
        /* <DEDUP_REMOVED lines=47> */
.L_x_24195:
[----:B------:R-:W-:Y:S05]  /*19bd0*/  BSYNC.RECONVERGENT B2 ;  /* 0x0000000000027941 */ /* 0x000fea0003800200 */
.L_x_24194:
        /* <DEDUP_REMOVED lines=11> */
.L_x_24193:
[----:B------:R-:W-:Y:S05]  /*19c90*/  BSYNC.RECONVERGENT B1 ;  /* 0x0000000000017941 */ /* 0x000fea0003800200 */
.L_x_24192:
        /* <DEDUP_REMOVED lines=20> */
.L_x_24203:
        /* <DEDUP_REMOVED lines=13> */
.L_x_24205:
[----:B------:R-:W-:Y:S05]  /*19eb0*/  BSYNC.RECONVERGENT B3 ;  /* 0x0000000000037941 */ /* 0x000fea0003800200 */
.L_x_24204:
        /* <DEDUP_REMOVED lines=47> */
.L_x_24202:
[----:B------:R-:W-:Y:S05]  /*1a1b0*/  BSYNC.RECONVERGENT B2 ;  /* 0x0000000000027941 */ /* 0x000fea0003800200 */
.L_x_24201:
        /* <DEDUP_REMOVED lines=10> */
.L_x_24200:
[----:B------:R-:W-:Y:S05]  /*1a260*/  BSYNC.RECONVERGENT B1 ;  /* 0x0000000000017941 */ /* 0x000fea0003800200 */
.L_x_24199:
        /* <DEDUP_REMOVED lines=20> */
.L_x_24210:
        /* <DEDUP_REMOVED lines=13> */
.L_x_24212:
[----:B------:R-:W-:Y:S05]  /*1a480*/  BSYNC.RECONVERGENT B3 ;  /* 0x0000000000037941 */ /* 0x000fea0003800200 */
.L_x_24211:
        /* <DEDUP_REMOVED lines=47> */
.L_x_24209:
[----:B------:R-:W-:Y:S05]  /*1a780*/  BSYNC.RECONVERGENT B2 ;  /* 0x0000000000027941 */ /* 0x000fea0003800200 */
.L_x_24208:
        /* <DEDUP_REMOVED lines=11> */
.L_x_24207:
[----:B------:R-:W-:Y:S05]  /*1a840*/  BSYNC.RECONVERGENT B1 ;  /* 0x0000000000017941 */ /* 0x000fea0003800200 */
.L_x_24206:
        /* <DEDUP_REMOVED lines=20> */
.L_x_24217:
        /* <DEDUP_REMOVED lines=13> */
.L_x_24219:
[----:B------:R-:W-:Y:S05]  /*1aa60*/  BSYNC.RECONVERGENT B3 ;  /* 0x0000000000037941 */ /* 0x000fea0003800200 */
.L_x_24218:
        /* <DEDUP_REMOVED lines=47> */
.L_x_24216:
[----:B------:R-:W-:Y:S05]  /*1ad60*/  BSYNC.RECONVERGENT B2 ;  /* 0x0000000000027941 */ /* 0x000fea0003800200 */
.L_x_24215:
        /* <DEDUP_REMOVED lines=10> */
.L_x_24214:
[----:B------:R-:W-:Y:S05]  /*1ae10*/  BSYNC.RECONVERGENT B1 ;  /* 0x0000000000017941 */ /* 0x000fea0003800200 */
.L_x_24213:
        /* <DEDUP_REMOVED lines=19> */
.L_x_24223:
        /* <DEDUP_REMOVED lines=13> */
.L_x_24225:
[----:B------:R-:W-:Y:S05]  /*1b020*/  BSYNC.RECONVERGENT B2 ;  /* 0x0000000000027941 */ /* 0x000fea0003800200 */
.L_x_24224:
        /* <DEDUP_REMOVED lines=46> */
.L_x_24222:
[----:B------:R-:W-:Y:S05]  /*1b310*/  BSYNC.RECONVERGENT B1 ;  /* 0x0000000000017941 */ /* 0x000fea0003800200 */
.L_x_24221:
        /* <DEDUP_REMOVED lines=12> */
.L_x_24170:
        /* <DEDUP_REMOVED lines=21> */
.L_x_24230:
        /* <DEDUP_REMOVED lines=13> */
.L_x_24232:
[----:B------:R-:W-:Y:S05]  /*1b600*/  BSYNC.RECONVERGENT B3 ;  /* 0x0000000000037941 */ /* 0x000fea0003800200 */
.L_x_24231:
        /* <DEDUP_REMOVED lines=46> */
.L_x_24229:
[----:B------:R-:W-:Y:S05]  /*1b8f0*/  BSYNC.RECONVERGENT B2 ;  /* 0x0000000000027941 */ /* 0x000fea0003800200 */
.L_x_24228:
        /* <DEDUP_REMOVED lines=9> */
.L_x_24227:
[----:B------:R-:W-:Y:S05]  /*1b990*/  BSYNC.RECONVERGENT B1 ;  /* 0x0000000000017941 */ /* 0x000fea0003800200 */
.L_x_24226:
        /* <DEDUP_REMOVED lines=17> */
.L_x_24237:
        /* <DEDUP_REMOVED lines=13> */
.L_x_24239:
[----:B------:R-:W-:Y:S05]  /*1bb80*/  BSYNC.RECONVERGENT B3 ;  /* 0x0000000000037941 */ /* 0x000fea0003800200 */
.L_x_24238:
        /* <DEDUP_REMOVED lines=47> */
.L_x_24236:
[----:B------:R-:W-:Y:S05]  /*1be80*/  BSYNC.RECONVERGENT B2 ;  /* 0x0000000000027941 */ /* 0x000fea0003800200 */
.L_x_24235:
        /* <DEDUP_REMOVED lines=10> */
.L_x_24234:
[----:B------:R-:W-:Y:S05]  /*1bf30*/  BSYNC.RECONVERGENT B1 ;  /* 0x0000000000017941 */ /* 0x000fea0003800200 */
.L_x_24233:
        /* <DEDUP_REMOVED lines=17> */
.L_x_24244:
        /* <DEDUP_REMOVED lines=13> */
.L_x_24246:
[----:B------:R-:W-:Y:S05]  /*1c120*/  BSYNC.RECONVERGENT B3 ;  /* 0x0000000000037941 */ /* 0x000fea0003800200 */
.L_x_24245:
        /* <DEDUP_REMOVED lines=47> */
.L_x_24243:
[----:B------:R-:W-:Y:S05]  /*1c420*/  BSYNC.RECONVERGENT B2 ;  /* 0x0000000000027941 */ /* 0x000fea0003800200 */
.L_x_24242:
        /* <DEDUP_REMOVED lines=9> */
.L_x_24241:
[----:B------:R-:W-:Y:S05]  /*1c4c0*/  BSYNC.RECONVERGENT B1 ;  /* 0x0000000000017941 */ /* 0x000fea0003800200 */
.L_x_24240:
        /* <DEDUP_REMOVED lines=17> */
.L_x_24251:
        /* <DEDUP_REMOVED lines=13> */
.L_x_24253:
[----:B------:R-:W-:Y:S05]  /*1c6b0*/  BSYNC.RECONVERGENT B3 ;  /* 0x0000000000037941 */ /* 0x000fea0003800200 */
.L_x_24252:
        /* <DEDUP_REMOVED lines=47> */
.L_x_24250:
[----:B------:R-:W-:Y:S05]  /*1c9b0*/  BSYNC.RECONVERGENT B2 ;  /* 0x0000000000027941 */ /* 0x000fea0003800200 */
.L_x_24249:
        /* <DEDUP_REMOVED lines=10> */
.L_x_24248:
[----:B------:R-:W-:Y:S05]  /*1ca60*/  BSYNC.RECONVERGENT B1 ;  /* 0x0000000000017941 */ /* 0x000fea0003800200 */
.L_x_24247:
        /* <DEDUP_REMOVED lines=17> */
.L_x_24258:
        /* <DEDUP_REMOVED lines=13> */
.L_x_24260:
[----:B------:R-:W-:Y:S05]  /*1cc50*/  BSYNC.RECONVERGENT B3 ;  /* 0x0000000000037941 */ /* 0x000fea0003800200 */
.L_x_24259:
        /* <DEDUP_REMOVED lines=47> */
.L_x_24257:
[----:B------:R-:W-:Y:S05]  /*1cf50*/  BSYNC.RECONVERGENT B2 ;  /* 0x0000000000027941 */ /* 0x000fea0003800200 */
.L_x_24256:
        /* <DEDUP_REMOVED lines=9> */
.L_x_24255:
[----:B------:R-:W-:Y:S05]  /*1cff0*/  BSYNC.RECONVERGENT B1 ;  /* 0x0000000000017941 */ /* 0x000fea0003800200 */
.L_x_24254:
        /* <DEDUP_REMOVED lines=17> */
.L_x_24265:
        /* <DEDUP_REMOVED lines=13> */
.L_x_24267:
[----:B------:R-:W-:Y:S05]  /*1d1e0*/  BSYNC.RECONVERGENT B3 ;  /* 0x0000000000037941 */ /* 0x000fea0003800200 */
.L_x_24266:
        /* <DEDUP_REMOVED lines=47> */
.L_x_24264:
[----:B------:R-:W-:Y:S05]  /*1d4e0*/  BSYNC.RECONVERGENT B2 ;  /* 0x0000000000027941 */ /* 0x000fea0003800200 */
.L_x_24263:
        /* <DEDUP_REMOVED lines=10> */
.L_x_24262:
[----:B------:R-:W-:Y:S05]  /*1d590*/  BSYNC.RECONVERGENT B1 ;  /* 0x0000000000017941 */ /* 0x000fea0003800200 */
.L_x_24261:
        /* <DEDUP_REMOVED lines=17> */
.L_x_24272:
        /* <DEDUP_REMOVED lines=13> */
.L_x_24274:
[----:B------:R-:W-:Y:S05]  /*1d780*/  BSYNC.RECONVERGENT B3 ;  /* 0x0000000000037941 */ /* 0x000fea0003800200 */
.L_x_24273:
        /* <DEDUP_REMOVED lines=47> */
.L_x_24271:
[----:B------:R-:W-:Y:S05]  /*1da80*/  BSYNC.RECONVERGENT B2 ;  /* 0x0000000000027941 */ /* 0x000fea0003800200 */
.L_x_24270:
        /* <DEDUP_REMOVED lines=9> */
.L_x_24269:
[----:B------:R-:W-:Y:S05]  /*1db20*/  BSYNC.RECONVERGENT B1 ;  /* 0x0000000000017941 */ /* 0x000fea0003800200 */
.L_x_24268:
        /* <DEDUP_REMOVED lines=16> */
.L_x_24277:
        /* <DEDUP_REMOVED lines=13> */
.L_x_24279:
[----:B------:R-:W-:Y:S05]  /*1dd00*/  BSYNC.RECONVERGENT B2 ;  /* 0x0000000000027941 */ /* 0x000fea0003800200 */
.L_x_24278:
        /* <DEDUP_REMOVED lines=37> */
[----:B------:R-:W-:Y:S02]  /*1df60*/  MOV R143, R188 ;  /* 0x000000bc008f7202 */ /* 0x000fe40000000f00 */
[----:B------:R-:W-:Y:S02]  /*1df70*/  LOP3.LUT R151, R151, R150, R147, 0x96, !PT ;  /* 0x0000009697977212 */ /* 0x000fe400078e9693 */
[----:B------:R-:W-:-:S03]  /*1df80*/  LOP3.LUT R150, R184, R166, R149, 0x96, !PT ;  /* 0x000000a6b8967212 */ /* 0x000fc600078e9695 */
[----:B------:R-:W-:-:S04]  /*1df90*/  IMAD.WIDE.U32 R186, R151, -0x326172a9, RZ ;  /* 0xcd9e8d5797ba7825 */ /* 0x000fc800078e00ff */
[----:B------:R-:W-:Y:S01]  /*1dfa0*/  IMAD.WIDE.U32 R150, R150, -0x2daee0ad, RZ ;  /* 0xd2511f5396967825 */ /* 0x000fe200078e00ff */
[----:B------:R-:W-:-:S03]  /*1dfb0*/  LOP3.LUT R166, R181, R148, R187, 0x96, !PT ;  /* 0x00000094b5a67212 */ /* 0x000fc600078e96bb */
[----:B------:R-:W-:Y:S02]  /*1dfc0*/  HFMA2 R187, -RZ, RZ, 0, 0 ;  /* 0x00000000ffbb7431 */ /* 0x000fe400000001ff */
[----:B------:R-:W-:Y:S01]  /*1dfd0*/  IMAD.MOV.U32 R164, RZ, RZ, R186 ;  /* 0x000000ffffa47224 */ /* 0x000fe200078e00ba */
[----:B------:R-:W-:Y:S01]  /*1dfe0*/  LOP3.LUT R167, R167, R146, R151, 0x96, !PT ;  /* 0x00000092a7a77212 */ /* 0x000fe200078e9697 */
[----:B------:R-:W-:-:S07]  /*1dff0*/  IMAD.MOV.U32 R188, RZ, RZ, R150 ;  /* 0x000000ffffbc7224 */ /* 0x000fce00078e0096 */
.L_x_24276:
[----:B------:R-:W-:Y:S05]  /*1e000*/  BSYNC.RECONVERGENT B1 ;  /* 0x0000000000017941 */ /* 0x000fea0003800200 */
.L_x_24275:
        /* <DEDUP_REMOVED lines=10> */
.L_x_24220:
[----:B------:R-:W-:Y:S05]  /*1e0b0*/  BSYNC.RECONVERGENT B0 ;  /* 0x0000000000007941 */ /* 0x000fea0003800200 */
.L_x_24169:
[----:B------:R-:W-:Y:S01]  /*1e0c0*/  VIADD R147, R145, 0x80 ;  /* 0x0000008091937836 */ /* 0x000fe20000000000 */
[----:B------:R-:W-:Y:S01]  /*1e0d0*/  BSSY.RECONVERGENT B0, `(.L_x_24280) ;  /* 0x000001b000007945 */ /* 0x000fe20003800200 */
[----:B------:R-:W-:Y:S02]  /*1e0e0*/  IADD3 R189, PT, PT, R144, 0xa0, RZ ;  /* 0x000000a090bd7810 */ /* 0x000fe40007ffe0ff */
[----:B------:R-:W-:-:S05]  /*1e0f0*/  IMAD.WIDE.U32 R146, R147, 0x20, R152 ;  /* 0x0000002093927825 */ /* 0x000fca00078e0098 */
        /* <DEDUP_REMOVED lines=20> */
[----:B------:R-:W-:Y:S01]  /*1e240*/  LOP3.LUT R193, R191, R193, RZ, 0xfc, !PT ;  /* 0x000000c1bfc17212 */ /* 0x000fe200078efcff */
[----:B0-----:R-:W-:Y:S01]  /*1e250*/  IMAD.WIDE.U32 R146, R149, 0x8, R146 ;  /* 0x0000000895927825 */ /* 0x001fe200078e0092 */
[----:B------:R-:W-:-:S05]  /*1e260*/  LOP3.LUT R192, R148, 0xff, R161, 0xf8, !PT ;  /* 0x000000ff94c07812 */ /* 0x000fca00078ef8a1 */
[----:B------:R1:W-:Y:S02]  /*1e270*/  STG.E.64 desc[UR6][R146.64], R192 ;  /* 0x000000c092007986 */ /* 0x0003e4000c101b06 */
.L_x_24281:
[----:B------:R-:W-:Y:S05]  /*1e280*/  BSYNC.RECONVERGENT B0 ;  /* 0x0000000000007941 */ /* 0x000fea0003800200 */
.L_x_24280:
[----:B------:R-:W-:Y:S04]  /*1e290*/  BSSY.RECONVERGENT B0, `(.L_x_24282) ;  /* 0x0000005000007945 */ /* 0x000fe80003800200 */
[----:B------:R-:W-:Y:S05]  /*1e2a0*/  @!P1 BRA `(.L_x_24283) ;  /* 0x00000000000c9947 */ /* 0x000fea0003800000 */
[----:B------:R-:W2:Y:S02]  /*1e2b0*/  LDC.64 R100, c[0x0][0x390] ;  /* 0x0000e400ff647b82 */ /* 0x000ea40000000a00 */
[----:B--2---:R-:W-:-:S06]  /*1e2c0*/  IMAD.WIDE.U32 R100, R189, 0x10, R100 ;  /* 0x00000010bd647825 */ /* 0x004fcc00078e0064 */
[----:B------:R-:W5:Y:S02]  /*1e2d0*/  LDG.E.128 R100, desc[UR6][R100.64] ;  /* 0x0000000664647981 */ /* 0x000f64000c1e1d00 */
.L_x_24283:
[----:B------:R-:W-:Y:S05]  /*1e2e0*/  BSYNC.RECONVERGENT B0 ;  /* 0x0000000000007941 */ /* 0x000fea0003800200 */
.L_x_24282:
[----:B------:R-:W-:Y:S01]  /*1e2f0*/  BSSY.RECONVERGENT B0, `(.L_x_24284) ;  /* 0x00005be000007945 */ /* 0x000fe20003800200 */
[----:B------:R-:W-:-:S03]  /*1e300*/  VIADD R191, R145, 0xa0 ;  /* 0x000000a091bf7836 */ /* 0x000fc60000000000 */
[----:B------:R-:W-:Y:S05]  /*1e310*/  @!P0 BRA `(.L_x_24285) ;  /* 0x0000002c00b88947 */ /* 0x000fea0003800000 */
[----:B-1----:R-:W1:Y:S02]  /*1e320*/  LDC.64 R192, c[0x0][0x3a0] ;  /* 0x0000e800ffc07b82 */ /* 0x002e640000000a00 */
[----:B-1----:R-:W-:-:S05]  /*1e330*/  IMAD.WIDE.U32 R192, R191, 0x20, R192 ;  /* 0x00000020bfc07825 */ /* 0x002fca00078e00c0 */
[----:B0-----:R0:W5:Y:S04]  /*1e340*/  LDG.E.128 R144, desc[UR6][R192.64] ;  /* 0x00000006c0907981 */ /* 0x001168000c1e1d00 */
        /* <DEDUP_REMOVED lines=22> */
.L_x_24290:
        /* <DEDUP_REMOVED lines=13> */
.L_x_24292:
[----:B------:R-:W-:Y:S05]  /*1e580*/  BSYNC.RECONVERGENT B3 ;  /* 0x0000000000037941 */ /* 0x000fea0003800200 */
.L_x_24291:
        /* <DEDUP_REMOVED lines=40> */
[----:B------:R-:W-:Y:S01]  /*1e810*/  IMAD.WIDE.U32 R194, R161, -0x326172a9, RZ ;  /* 0xcd9e8d57a1c27825 */ /* 0x000fe200078e00ff */
[----:B------:R-:W-:-:S03]  /*1e820*/  MOV R161, R188 ;  /* 0x000000bc00a17202 */ /* 0x000fc60000000f00 */
[----:B------:R-:W-:Y:S01]  /*1e830*/  IMAD.WIDE.U32 R192, R192, -0x2daee0ad, RZ ;  /* 0xd2511f53c0c07825 */ /* 0x000fe200078e00ff */
[----:B------:R-:W-:Y:S02]  /*1e840*/  LOP3.LUT R166, R181, R166, R195, 0x96, !PT ;  /* 0x000000a6b5a67212 */ /* 0x000fe400078e96c3 */
[----:B------:R-:W-:Y:S02]  /*1e850*/  MOV R164, R194 ;  /* 0x000000c200a47202 */ /* 0x000fe40000000f00 */
[----:B------:R-:W-:Y:S01]  /*1e860*/  LOP3.LUT R167, R167, R186, R193, 0x96, !PT ;  /* 0x000000baa7a77212 */ /* 0x000fe200078e96c1 */
[----:B------:R-:W-:-:S07]  /*1e870*/  IMAD.MOV.U32 R186, RZ, RZ, R192 ;  /* 0x000000ffffba7224 */ /* 0x000fce00078e00c0 */
.L_x_24289:
[----:B------:R-:W-:Y:S05]  /*1e880*/  BSYNC.RECONVERGENT B2 ;  /* 0x0000000000027941 */ /* 0x000fea0003800200 */
.L_x_24288:
        /* <DEDUP_REMOVED lines=10> */
.L_x_24287:
[----:B------:R-:W-:Y:S05]  /*1e930*/  BSYNC.RECONVERGENT B1 ;  /* 0x0000000000017941 */ /* 0x000fea0003800200 */
.L_x_24286:
        /* <DEDUP_REMOVED lines=20> */
.L_x_24297:
        /* <DEDUP_REMOVED lines=13> */
.L_x_24299:
[----:B------:R-:W-:Y:S05]  /*1eb50*/  BSYNC.RECONVERGENT B3 ;  /* 0x0000000000037941 */ /* 0x000fea0003800200 */
.L_x_24298:
[----:B------:R-:W-:Y:S01]  /*1eb60*/  IMAD.WIDE.U32 R192, R171, -0x326172a9, RZ ;  /* 0xcd9e8d57abc07825 */ /* 0x000fe200078e00ff */
[----:B------:R-:W-:Y:S02]  /*1eb70*/  LOP3.LUT R196, R165, R167, R3, 0x96, !PT ;  /* 0x000000a7a5c47212 */ /* 0x000fe400078e9603 */
[----:B------:R-:W-:Y:S01]  /*1eb80*/  IADD3 R185, PT, PT, R3, 0x76cf5d0a, RZ ;  /* 0x76cf5d0a03b97810 */ /* 0x000fe20007ffe0ff */
[----:B------:R-:W-:Y:S01]  /*1eb90*/  IMAD.MOV.U32 R187, RZ, RZ, RZ ;  /* 0x000000ffffbb7224 */ /* 0x000fe200078e00ff */
        /* <DEDUP_REMOVED lines=43> */
.L_x_24296:
[----:B------:R-:W-:Y:S05]  /*1ee50*/  BSYNC.RECONVERGENT B2 ;  /* 0x0000000000027941 */ /* 0x000fea0003800200 */
.L_x_24295:
        /* <DEDUP_REMOVED lines=11> */
.L_x_24294:
[----:B------:R-:W-:Y:S05]  /*1ef10*/  BSYNC.RECONVERGENT B1 ;  /* 0x0000000000017941 */ /* 0x000fea0003800200 */
.L_x_24293:
        /* <DEDUP_REMOVED lines=20> */
.L_x_24304:
        /* <DEDUP_REMOVED lines=13> */
.L_x_24306:
[----:B------:R-:W-:Y:S05]  /*1f130*/  BSYNC.RECONVERGENT B3 ;  /* 0x0000000000037941 */ /* 0x000fea0003800200 */
.L_x_24305:
        /* <DEDUP_REMOVED lines=47> */
.L_x_24303:
[----:B------:R-:W-:Y:S05]  /*1f430*/  BSYNC.RECONVERGENT B2 ;  /* 0x0000000000027941 */ /* 0x000fea0003800200 */
.L_x_24302:
        /* <DEDUP_REMOVED lines=10> */
.L_x_24301:
[----:B------:R-:W-:Y:S05]  /*1f4e0*/  BSYNC.RECONVERGENT B1 ;  /* 0x0000000000017941 */ /* 0x000fea0003800200 */
.L_x_24300:
        /* <DEDUP_REMOVED lines=20> */
.L_x_24311:
        /* <DEDUP_REMOVED lines=13> */
.L_x_24313:
[----:B------:R-:W-:Y:S05]  /*1f700*/  BSYNC.RECONVERGENT B3 ;  /* 0x0000000000037941 */ /* 0x000fea0003800200 */
.L_x_24312:
        /* <DEDUP_REMOVED lines=47> */
.L_x_24310:
[----:B------:R-:W-:Y:S05]  /*1fa00*/  BSYNC.RECONVERGENT B2 ;  /* 0x0000000000027941 */ /* 0x000fea0003800200 */
.L_x_24309:
        /* <DEDUP_REMOVED lines=11> */
.L_x_24308:
[----:B------:R-:W-:Y:S05]  /*1fac0*/  BSYNC.RECONVERGENT B1 ;  /* 0x0000000000017941 */ /* 0x000fea0003800200 */
.L_x_24307:
        /* <DEDUP_REMOVED lines=20> */
.L_x_24318:
        /* <DEDUP_REMOVED lines=13> */
.L_x_24320:
[----:B------:R-:W-:Y:S05]  /*1fce0*/  BSYNC.RECONVERGENT B3 ;  /* 0x0000000000037941 */ /* 0x000fea0003800200 */
.L_x_24319:
        /* <DEDUP_REMOVED lines=47> */
.L_x_24317:
[----:B------:R-:W-:Y:S05]  /*1ffe0*/  BSYNC.RECONVERGENT B2 ;  /* 0x0000000000027941 */ /* 0x000fea0003800200 */
.L_x_24316:
        /* <DEDUP_REMOVED lines=10> */
.L_x_24315:
[----:B------:R-:W-:Y:S05]  /*20090*/  BSYNC.RECONVERGENT B1 ;  /* 0x0000000000017941 */ /* 0x000fea0003800200 */
.L_x_24314:
        /* <DEDUP_REMOVED lines=20> */
.L_x_24325:
        /* <DEDUP_REMOVED lines=13> */
.L_x_24327:
[----:B------:R-:W-:Y:S05]  /*202b0*/  BSYNC.RECONVERGENT B3 ;  /* 0x0000000000037941 */ /* 0x000fea0003800200 */
.L_x_24326:
        /* <DEDUP_REMOVED lines=47> */
.L_x_24324:
[----:B------:R-:W-:Y:S05]  /*205b0*/  BSYNC.RECONVERGENT B2 ;  /* 0x0000000000027941 */ /* 0x000fea0003800200 */
.L_x_24323:
        /* <DEDUP_REMOVED lines=11> */
.L_x_24322:
[----:B------:R-:W-:Y:S05]  /*20670*/  BSYNC.RECONVERGENT B1 ;  /* 0x0000000000017941 */ /* 0x000fea0003800200 */
.L_x_24321:
        /* <DEDUP_REMOVED lines=20> */
.L_x_24332:
        /* <DEDUP_REMOVED lines=13> */
.L_x_24334:
[----:B------:R-:W-:Y:S05]  /*20890*/  BSYNC.RECONVERGENT B3 ;  /* 0x0000000000037941 */ /* 0x000fea0003800200 */
.L_x_24333:
[----:B------:R-:W-:Y:S01]  /*208a0*/  IMAD.WIDE.U32 R186, R171, -0x326172a9, RZ ;  /* 0xcd9e8d57abba7825 */ /* 0x000fe200078e00ff */
[----:B------:R-:W-:-:S03]  /*208b0*/  LOP3.LUT R194, R165, R167, R3, 0x96, !PT ;  /* 0x000000a7a5c27212 */ /* 0x000fc600078e9603 */
[----:B------:R-:W-:Y:S01]  /*208c0*/  HFMA2 R185, -RZ, RZ, 0, 0 ;  /* 0x00000000ffb97431 */ /* 0x000fe200000001ff */
        /* <DEDUP_REMOVED lines=43> */
.L_x_24331:
[----:B------:R-:W-:Y:S05]  /*20b80*/  BSYNC.RECONVERGENT B2 ;  /* 0x0000000000027941 */ /* 0x000fea0003800200 */
.L_x_24330:
        /* <DEDUP_REMOVED lines=10> */
.L_x_24329:
[----:B------:R-:W-:Y:S05]  /*20c30*/  BSYNC.RECONVERGENT B1 ;  /* 0x0000000000017941 */ /* 0x000fea0003800200 */
.L_x_24328:
        /* <DEDUP_REMOVED lines=19> */
.L_x_24338:
        /* <DEDUP_REMOVED lines=13> */
.L_x_24340:
[----:B------:R-:W-:Y:S05]  /*20e40*/  BSYNC.RECONVERGENT B2 ;  /* 0x0000000000027941 */ /* 0x000fea0003800200 */
.L_x_24339:
[----:B------:R-:W-:Y:S01]  /*20e50*/  IMAD.WIDE.U32 R186, R171, -0x326172a9, RZ ;  /* 0xcd9e8d57abba7825 */ /* 0x000fe200078e00ff */
[----:B------:R-:W-:Y:S02]  /*20e60*/  LOP3.LUT R196, R165, R167, R3, 0x96, !PT ;  /* 0x000000a7a5c47212 */ /* 0x000fe400078e9603 */
[----:B------:R-:W-:Y:S02]  /*20e70*/  MOV R154, R192 ;  /* 0x000000c0009a7202 */ /* 0x000fe40000000f00 */
        /* <DEDUP_REMOVED lines=42> */
[----:B------:R-:W-:-:S07]  /*21120*/  IMAD.MOV.U32 R187, RZ, RZ, RZ ;  /* 0x000000ffffbb7224 */ /* 0x000fce00078e00ff */
.L_x_24337:
[----:B------:R-:W-:Y:S05]  /*21130*/  BSYNC.RECONVERGENT B1 ;  /* 0x0000000000017941 */ /* 0x000fea0003800200 */
.L_x_24336:
        /* <DEDUP_REMOVED lines=12> */
.L_x_24285:
[----:B------:R-:W-:Y:S01]  /*21200*/  BSSY.RECONVERGENT B1, `(.L_x_24341) ;  /* 0x000005b000017945 */ /* 0x000fe20003800200 */
[----:B------:R-:W-:Y:S01]  /*21210*/  HFMA2 R144, -RZ, RZ, 0, 0 ;  /* 0x00000000ff907431 */ /* 0x000fe200000001ff */
        /* <DEDUP_REMOVED lines=19> */
.L_x_24345:
        /* <DEDUP_REMOVED lines=13> */
.L_x_24347:
[----:B------:R-:W-:Y:S05]  /*21420*/  BSYNC.RECONVERGENT B3 ;  /* 0x0000000000037941 */ /* 0x000fea0003800200 */
.L_x_24346:
        /* <DEDUP_REMOVED lines=46> */
.L_x_24344:
[----:B------:R-:W-:Y:S05]  /*21710*/  BSYNC.RECONVERGENT B2 ;  /* 0x0000000000027941 */ /* 0x000fea0003800200 */
.L_x_24343:
        /* <DEDUP_REMOVED lines=9> */
.L_x_24342:
[----:B------:R-:W-:Y:S05]  /*217b0*/  BSYNC.RECONVERGENT B1 ;  /* 0x0000000000017941 */ /* 0x000fea0003800200 */
.L_x_24341:
        /* <DEDUP_REMOVED lines=17> */
.L_x_24352:
        /* <DEDUP_REMOVED lines=13> */
.L_x_24354:
[----:B------:R-:W-:Y:S05]  /*219a0*/  BSYNC.RECONVERGENT B3 ;  /* 0x0000000000037941 */ /* 0x000fea0003800200 */
.L_x_24353:
        /* <DEDUP_REMOVED lines=38> */
[----:B------:R-:W-:Y:S01]  /*21c10*/  LOP3.LUT R151, R151, R150, R147, 0x96, !PT ;  /* 0x0000009697977212 */ /* 0x000fe200078e9693 */
[----:B------:R-:W-:Y:S01]  /*21c20*/  HFMA2 R147, -RZ, RZ, 0, 0 ;  /* 0x00000000ff937431 */ /* 0x000fe200000001ff */
[----:B------:R-:W-:-:S03]  /*21c30*/  LOP3.LUT R150, R184, R166, R149, 0x96, !PT ;  /* 0x000000a6b8967212 */ /* 0x000fc600078e9695 */
[----:B------:R-:W-:-:S04]  /*21c40*/  IMAD.WIDE.U32 R192, R151, -0x326172a9, RZ ;  /* 0xcd9e8d5797c07825 */ /* 0x000fc800078e00ff */
[----:B------:R-:W-:Y:S01]  /*21c50*/  IMAD.WIDE.U32 R150, R150, -0x2daee0ad, RZ ;  /* 0xd2511f5396967825 */ /* 0x000fe200078e00ff */
[----:B------:R-:W-:-:S03]  /*21c60*/  LOP3.LUT R166, R181, R148, R193, 0x96, !PT ;  /* 0x00000094b5a67212 */ /* 0x000fc600078e96c1 */
[----:B------:R-:W-:Y:S01]  /*21c70*/  IMAD.MOV.U32 R164, RZ, RZ, R192 ;  /* 0x000000ffffa47224 */ /* 0x000fe200078e00c0 */
[----:B------:R-:W-:Y:S01]  /*21c80*/  LOP3.LUT R167, R167, R146, R151, 0x96, !PT ;  /* 0x00000092a7a77212 */ /* 0x000fe200078e9697 */
[----:B------:R-:W-:-:S07]  /*21c90*/  IMAD.MOV.U32 R186, RZ, RZ, R150 ;  /* 0x000000ffffba7224 */ /* 0x000fce00078e0096 */
.L_x_24351:
[----:B------:R-:W-:Y:S05]  /*21ca0*/  BSYNC.RECONVERGENT B2 ;  /* 0x0000000000027941 */ /* 0x000fea0003800200 */
.L_x_24350:
        /* <DEDUP_REMOVED lines=10> */
.L_x_24349:
[----:B------:R-:W-:Y:S05]  /*21d50*/  BSYNC.RECONVERGENT B1 ;  /* 0x0000000000017941 */ /* 0x000fea0003800200 */
.L_x_24348:
        /* <DEDUP_REMOVED lines=17> */
.L_x_24359:
        /* <DEDUP_REMOVED lines=13> */
.L_x_24361:
[----:B------:R-:W-:Y:S05]  /*21f40*/  BSYNC.RECONVERGENT B3 ;  /* 0x0000000000037941 */ /* 0x000fea0003800200 */
.L_x_24360:
        /* <DEDUP_REMOVED lines=47> */
.L_x_24358:
[----:B------:R-:W-:Y:S05]  /*22240*/  BSYNC.RECONVERGENT B2 ;  /* 0x0000000000027941 */ /* 0x000fea0003800200 */
.L_x_24357:
        /* <DEDUP_REMOVED lines=9> */
.L_x_24356:
[----:B------:R-:W-:Y:S05]  /*222e0*/  BSYNC.RECONVERGENT B1 ;  /* 0x0000000000017941 */ /* 0x000fea0003800200 */
.L_x_24355:
        /* <DEDUP_REMOVED lines=17> */
.L_x_24366:
        /* <DEDUP_REMOVED lines=13> */
.L_x_24368:
[----:B------:R-:W-:Y:S05]  /*224d0*/  BSYNC.RECONVERGENT B3 ;  /* 0x0000000000037941 */ /* 0x000fea0003800200 */
.L_x_24367:
        /* <DEDUP_REMOVED lines=46> */
[----:B------:R-:W-:-:S07]  /*227c0*/  IMAD.MOV.U32 R186, RZ, RZ, R192 ;  /* 0x000000ffffba7224 */ /* 0x000fce00078e00c0 */
.L_x_24365:
[----:B------:R-:W-:Y:S05]  /*227d0*/  BSYNC.RECONVERGENT B2 ;  /* 0x0000000000027941 */ /* 0x000fea0003800200 */
.L_x_24364:
        /* <DEDUP_REMOVED lines=10> */
.L_x_24363:
[----:B------:R-:W-:Y:S05]  /*22880*/  BSYNC.RECONVERGENT B1 ;  /* 0x0000000000017941 */ /* 0x000fea0003800200 */
.L_x_24362:
        /* <DEDUP_REMOVED lines=17> */
.L_x_24373:
        /* <DEDUP_REMOVED lines=13> */
.L_x_24375:
[----:B------:R-:W-:Y:S05]  /*22a70*/  BSYNC.RECONVERGENT B3 ;  /* 0x0000000000037941 */ /* 0x000fea0003800200 */
.L_x_24374:
        /* <DEDUP_REMOVED lines=47> */
.L_x_24372:
[----:B------:R-:W-:Y:S05]  /*22d70*/  BSYNC.RECONVERGENT B2 ;  /* 0x0000000000027941 */ /* 0x000fea0003800200 */
.L_x_24371:
        /* <DEDUP_REMOVED lines=9> */
.L_x_24370:
[----:B------:R-:W-:Y:S05]  /*22e10*/  BSYNC.RECONVERGENT B1 ;  /* 0x0000000000017941 */ /* 0x000fea0003800200 */
.L_x_24369:
        /* <DEDUP_REMOVED lines=17> */
.L_x_24380:
        /* <DEDUP_REMOVED lines=13> */
.L_x_24382:
[----:B------:R-:W-:Y:S05]  /*23000*/  BSYNC.RECONVERGENT B3 ;  /* 0x0000000000037941 */ /* 0x000fea0003800200 */
.L_x_24381:
        /* <DEDUP_REMOVED lines=47> */
.L_x_24379:
[----:B------:R-:W-:Y:S05]  /*23300*/  BSYNC.RECONVERGENT B2 ;  /* 0x0000000000027941 */ /* 0x000fea0003800200 */
.L_x_24378:
        /* <DEDUP_REMOVED lines=10> */
.L_x_24377:
[----:B------:R-:W-:Y:S05]  /*233b0*/  BSYNC.RECONVERGENT B1 ;  /* 0x0000000000017941 */ /* 0x000fea0003800200 */
.L_x_24376:
        /* <DEDUP_REMOVED lines=17> */
.L_x_24387:
        /* <DEDUP_REMOVED lines=13> */
.L_x_24389:
[----:B------:R-:W-:Y:S05]  /*235a0*/  BSYNC.RECONVERGENT B3 ;  /* 0x0000000000037941 */ /* 0x000fea0003800200 */
.L_x_24388:
[----:B------:R-:W-:Y:S01]  /*235b0*/  IMAD.WIDE.U32 R166, R171, -0x326172a9, RZ ;  /* 0xcd9e8d57aba67825 */ /* 0x000fe200078e00ff */
[----:B------:R-:W-:Y:S02]  /*235c0*/  LOP3.LUT R194, R165, R151, R3, 0x96, !PT ;  /* 0x00000097a5c27212 */ /* 0x000fe400078e9603 */
[----:B------:R-:W-:Y:S02]  /*235d0*/  IADD3 R155, PT, PT, R3, 0x76cf5d0a, RZ ;  /* 0x76cf5d0a039b7810 */ /* 0x000fe40007ffe0ff */
        /* <DEDUP_REMOVED lines=44> */
.L_x_24386:
[----:B------:R-:W-:Y:S05]  /*238a0*/  BSYNC.RECONVERGENT B2 ;  /* 0x0000000000027941 */ /* 0x000fea0003800200 */
.L_x_24385:
        /* <DEDUP_REMOVED lines=9> */
.L_x_24384:
[----:B------:R-:W-:Y:S05]  /*23940*/  BSYNC.RECONVERGENT B1 ;  /* 0x0000000000017941 */ /* 0x000fea0003800200 */
.L_x_24383:
        /* <DEDUP_REMOVED lines=16> */
.L_x_24392:
        /* <DEDUP_REMOVED lines=13> */
.L_x_24394:
[----:B------:R-:W-:Y:S05]  /*23b20*/  BSYNC.RECONVERGENT B2 ;  /* 0x0000000000027941 */ /* 0x000fea0003800200 */
.L_x_24393:
        /* <DEDUP_REMOVED lines=40> */
[----:B------:R-:W-:Y:S01]  /*23db0*/  IMAD.WIDE.U32 R176, R151, -0x326172a9, RZ ;  /* 0xcd9e8d5797b07825 */ /* 0x000fe200078e00ff */
[----:B------:R-:W-:-:S03]  /*23dc0*/  MOV R151, R186 ;  /* 0x000000ba00977202 */ /* 0x000fc60000000f00 */
[----:B------:R-:W-:Y:S01]  /*23dd0*/  IMAD.WIDE.U32 R172, R172, -0x2daee0ad, RZ ;  /* 0xd2511f53acac7825 */ /* 0x000fe200078e00ff */
[----:B------:R-:W-:-:S03]  /*23de0*/  LOP3.LUT R166, R181, R166, R177, 0x96, !PT ;  /* 0x000000a6b5a67212 */ /* 0x000fc600078e96b1 */
[----:B------:R-:W-:Y:S01]  /*23df0*/  IMAD.MOV.U32 R164, RZ, RZ, R176 ;  /* 0x000000ffffa47224 */ /* 0x000fe200078e00b0 */
[----:B------:R-:W-:Y:S01]  /*23e00*/  LOP3.LUT R167, R167, R174, R173, 0x96, !PT ;  /* 0x000000aea7a77212 */ /* 0x000fe200078e96ad */
[----:B------:R-:W-:-:S07]  /*23e10*/  IMAD.MOV.U32 R186, RZ, RZ, R172 ;  /* 0x000000ffffba7224 */ /* 0x000fce00078e00ac */
.L_x_24391:
[----:B------:R-:W-:Y:S05]  /*23e20*/  BSYNC.RECONVERGENT B1 ;  /* 0x0000000000017941 */ /* 0x000fea0003800200 */
.L_x_24390:
        /* <DEDUP_REMOVED lines=10> */
.L_x_24335:
[----:B------:R-:W-:Y:S05]  /*23ed0*/  BSYNC.RECONVERGENT B0 ;  /* 0x0000000000007941 */ /* 0x000fea0003800200 */
.L_x_24284:
[----:B------:R-:W-:Y:S01]  /*23ee0*/  FADD.FTZ R0, RZ, R104 ;  /* 0x00000068ff007221 */ /* 0x000fe20000010000 */
[----:B------:R-:W0:Y:S01]  /*23ef0*/  S2R R172, SR_TID.X ;  /* 0x0000000000ac7919 */ /* 0x000e220000002100 */
[----:B------:R-:W-:Y:S01]  /*23f00*/  IMAD.WIDE.U32 R152, R191, 0x20, R152 ;  /* 0x00000020bf987825 */ /* 0x000fe200078e0098 */
[----:B------:R-:W-:Y:S03]  /*23f10*/  BSSY.RECONVERGENT B0, `(.L_x_24395) ;  /* 0x0000047000007945 */ /* 0x000fe60003800200 */
[----:B------:R-:W-:Y:S01]  /*23f20*/  FADD.FTZ R173, R0, R105 ;  /* 0x0000006900ad7221 */ /* 0x000fe20000010000 */
[----:B-----5:R1:W-:Y:S03]  /*23f30*/  STG.E.128 desc[UR6][R152.64], R144 ;  /* 0x0000009098007986 */ /* 0x0203e6000c101d06 */
        /* <DEDUP_REMOVED lines=63> */
[----:B------:R-:W-:Y:S01]  /*24330*/  LOP3.LUT R174, R176, R152, R174, 0xfe, !PT ;  /* 0x00000098b0ae7212 */ /* 0x000fe200078efeae */
[----:B0-----:R-:W-:Y:S01]  /*24340*/  IMAD.WIDE.U32 R152, R189, 0x8, R178 ;  /* 0x00000008bd987825 */ /* 0x001fe200078e00b2 */
[----:B------:R-:W-:Y:S02]  /*24350*/  LOP3.LUT R175, R173, R177, RZ, 0xfc, !PT ;  /* 0x000000b1adaf7212 */ /* 0x000fe400078efcff */
[----:B------:R-:W-:-:S05]  /*24360*/  LOP3.LUT R174, R174, 0xff, R161, 0xf8, !PT ;  /* 0x000000ffaeae7812 */ /* 0x000fca00078ef8a1 */
[----:B------:R0:W-:Y:S02]  /*24370*/  STG.E.64 desc[UR6][R152.64], R174 ;  /* 0x000000ae98007986 */ /* 0x0001e4000c101b06 */
.L_x_24396:
[----:B------:R-:W-:Y:S05]  /*24380*/  BSYNC.RECONVERGENT B0 ;  /* 0x0000000000007941 */ /* 0x000fea0003800200 */
.L_x_24395:
[----:B------:R-:W-:Y:S01]  /*24390*/  UMOV UR13, 0xffffffff ;  /* 0xffffffff000d7882 */ /* 0x000fe20000000000 */
[----:B------:R-:W-:Y:S02]  /*243a0*/  FADD.FTZ R0, R0, R151 ;  /* 0x0000009700007221 */ /* 0x000fe40000010000 */
[----:B------:R-:W-:Y:S05]  /*243b0*/  BRA.DIV UR13, `(.L_x_24397) ;  /* 0x000000160d307947 */ /* 0x000fea000b800000 */
[----:B0-----:R-:W0:Y:S02]  /*243c0*/  SHFL.BFLY PT, R153, R0, 0x1, 0x1f ;  /* 0x0c201f0000997f89 */ /* 0x001e2400000e0000 */
        /* <DEDUP_REMOVED lines=116> */
.L_x_24412:
        /* <DEDUP_REMOVED lines=17> */
[----:B------:R-:W-:Y:S02]  /*24c20*/  FSEL R152, R152, RZ, !P1 ;  /* 0x000000ff98987208 */ /* 0x000fe40004800000 */
[----:B------:R-:W-:Y:S01]  /*24c30*/  LOP3.LUT R170, R172, 0x1f, RZ, 0xc0, !PT ;  /* 0x0000001facaa7812 */ /* 0x000fe200078ec0ff */
[----:B------:R-:W-:Y:S02]  /*24c40*/  IMAD R162, R162, R163, RZ ;  /* 0x000000a3a2a27224 */ /* 0x000fe400078e02ff */
        /* <DEDUP_REMOVED lines=9> */
[----:B------:R-:W-:Y:S01]  /*24ce0*/  FMUL.FTZ R108, R0, R107 ;  /* 0x0000006b006c7220 */ /* 0x000fe20000410000 */
[C---:B------:R-:W-:Y:S01]  /*24cf0*/  FADD.FTZ R175, -R152.reuse, R110 ;  /* 0x0000006e98af7221 */ /* 0x040fe20000010100 */
[----:B------:R-:W-:Y:S01]  /*24d00*/  FADD.FTZ R111, -R152, R111 ;  /* 0x0000006f986f7221 */ /* 0x000fe20000010100 */
[----:B------:R-:W-:Y:S01]  /*24d10*/  FMUL.FTZ R110, R0, R109 ;  /* 0x0000006d006e7220 */ /* 0x000fe20000410000 */
[----:B------:R-:W-:Y:S01]  /*24d20*/  SHF.R.S32.HI R105, RZ, 0x1f, R162 ;  /* 0x0000001fff697819 */ /* 0x000fe200000114a2 */
[----:B------:R-:W-:Y:S01]  /*24d30*/  FFMA.FTZ R104, R153, R96, R48 ;  /* 0x0000006099687223 */ /* 0x000fe20000010030 */
[----:B------:R-:W-:Y:S01]  /*24d40*/  FFMA.FTZ R163, R163, R98, R50 ;  /* 0x00000062a3a37223 */ /* 0x000fe20000010032 */
[----:B------:R-:W-:Y:S01]  /*24d50*/  FFMA.FTZ R108, R108, R99, R51 ;  /* 0x000000636c6c7223 */ /* 0x000fe20000010033 */
[----:B------:R-:W-:Y:S01]  /*24d60*/  FFMA.FTZ R109, R106, R97, R49 ;  /* 0x000000616a6d7223 */ /* 0x000fe20000010031 */
[----:B------:R-:W-:Y:S01]  /*24d70*/  FADD.FTZ R177, -R152, R112 ;  /* 0x0000007098b17221 */ /* 0x000fe20000010100 */
[----:B------:R-:W-:Y:S01]  /*24d80*/  FMUL.FTZ R112, R0, R111 ;  /* 0x0000006f00707220 */ /* 0x000fe20000410000 */
[----:B------:R-:W-:Y:S01]  /*24d90*/  LEA.HI R111, R105, R162, RZ, 0x3 ;  /* 0x000000a2696f7211 */ /* 0x000fe200078f18ff */
[----:B------:R-:W-:Y:S01]  /*24da0*/  FADD.FTZ R113, -R152, R113 ;  /* 0x0000007198717221 */ /* 0x000fe20000010100 */
[----:B------:R-:W-:Y:S01]  /*24db0*/  F2FP.BF16.F32.PACK_AB R105, R108, R163 ;  /* 0x000000a36c69723e */ /* 0x000fe200000010ff */
[C---:B------:R-:W-:Y:S01]  /*24dc0*/  FMUL.FTZ R173, R0.reuse, R173 ;  /* 0x000000ad00ad7220 */ /* 0x040fe20000410000 */
[----:B------:R-:W-:Y:S01]  /*24dd0*/  F2FP.BF16.F32.PACK_AB R104, R109, R104 ;  /* 0x000000686d68723e */ /* 0x000fe200000010ff */
[----:B------:R-:W-:Y:S01]  /*24de0*/  FMUL.FTZ R175, R0, R175 ;  /* 0x000000af00af7220 */ /* 0x000fe20000410000 */
[----:B------:R-:W0:Y:S01]  /*24df0*/  LDC.64 R108, c[0x0][0x428] ;  /* 0x00010a00ff6c7b82 */ /* 0x000e220000000a00 */
[----:B------:R-:W-:Y:S01]  /*24e00*/  FADD.FTZ R185, -R152, R120 ;  /* 0x0000007898b97221 */ /* 0x000fe20000010100 */
[----:B------:R-:W-:Y:S01]  /*24e10*/  FFMA.FTZ R173, R173, R92, R44 ;  /* 0x0000005cadad7223 */ /* 0x000fe2000001002c */
[----:B------:R-:W-:Y:S01]  /*24e20*/  FFMA.FTZ R110, R110, R93, R45 ;  /* 0x0000005d6e6e7223 */ /* 0x000fe2000001002d */
[----:B------:R-:W-:Y:S01]  /*24e30*/  FMUL.FTZ R120, R0, R113 ;  /* 0x0000007100787220 */ /* 0x000fe20000410000 */
[----:B------:R-:W-:Y:S01]  /*24e40*/  FFMA.FTZ R107, R175, R94, R46 ;  /* 0x0000005eaf6b7223 */ /* 0x000fe2000001002e */
[----:B------:R-:W-:Y:S01]  /*24e50*/  FFMA.FTZ R112, R112, R95, R47 ;  /* 0x0000005f70707223 */ /* 0x000fe2000001002f */
[----:B------:R-:W-:Y:S01]  /*24e60*/  LEA.HI.SX32 R113, R111, R170, 0x1d ;  /* 0x000000aa6f717211 */ /* 0x000fe200078feaff */
[C---:B------:R-:W-:Y:S01]  /*24e70*/  FADD.FTZ R179, -R152.reuse, R114 ;  /* 0x0000007298b37221 */ /* 0x040fe20000010100 */
[----:B------:R-:W-:Y:S01]  /*24e80*/  FADD.FTZ R115, -R152, R115 ;  /* 0x0000007398737221 */ /* 0x000fe20000010100 */
[----:B------:R-:W-:Y:S01]  /*24e90*/  F2FP.BF16.F32.PACK_AB R106, R110, R173 ;  /* 0x000000ad6e6a723e */ /* 0x000fe200000010ff */
[----:B------:R-:W-:Y:S01]  /*24ea0*/  FADD.FTZ R189, -R152, R122 ;  /* 0x0000007a98bd7221 */ /* 0x000fe20000010100 */
[----:B------:R-:W-:Y:S01]  /*24eb0*/  F2FP.BF16.F32.PACK_AB R107, R112, R107 ;  /* 0x0000006b706b723e */ /* 0x000fe200000010ff */
[C---:B------:R-:W-:Y:S01]  /*24ec0*/  FMUL.FTZ R179, R0.reuse, R179 ;  /* 0x000000b300b37220 */ /* 0x040fe20000410000 */
[----:B------:R-:W-:Y:S01]  /*24ed0*/  FMUL.FTZ R122, R0, R115 ;  /* 0x00000073007a7220 */ /* 0x000fe20000410000 */
[C---:B------:R-:W-:Y:S01]  /*24ee0*/  FADD.FTZ R117, -R152.reuse, R117 ;  /* 0x0000007598757221 */ /* 0x040fe20000010100 */
[C---:B------:R-:W-:Y:S01]  /*24ef0*/  FADD.FTZ R199, -R152.reuse, R132 ;  /* 0x0000008498c77221 */ /* 0x040fe20000010100 */
[C---:B------:R-:W-:Y:S01]  /*24f00*/  FADD.FTZ R133, -R152.reuse, R133 ;  /* 0x0000008598857221 */ /* 0x040fe20000010100 */
[C---:B------:R-:W-:Y:S01]  /*24f10*/  FADD.FTZ R121, -R152.reuse, R121 ;  /* 0x0000007998797221 */ /* 0x040fe20000010100 */
[C---:B------:R-:W-:Y:S01]  /*24f20*/  FADD.FTZ R119, -R152.reuse, R119 ;  /* 0x0000007798777221 */ /* 0x040fe20000010100 */
[----:B------:R-:W-:Y:S01]  /*24f30*/  FADD.FTZ R125, -R152, R125 ;  /* 0x0000007d987d7221 */ /* 0x000fe20000010100 */
[----:B------:R-:W-:Y:S01]  /*24f40*/  FFMA.FTZ R122, R122, R91, R43 ;  /* 0x0000005b7a7a7223 */ /* 0x000fe2000001002b */
[C---:B------:R-:W-:Y:S01]  /*24f50*/  FADD.FTZ R193, -R152.reuse, R126 ;  /* 0x0000007e98c17221 */ /* 0x040fe20000010100 */
[----:B------:R-:W-:Y:S01]  /*24f60*/  FADD.FTZ R127, -R152, R127 ;  /* 0x0000007f987f7221 */ /* 0x000fe20000010100 */
[----:B0-----:R-:W-:-:S04]  /*24f70*/  IMAD.WIDE.U32 R110, R113, 0x10, R108 ;  /* 0x00000010716e7825 */ /* 0x001fc800078e006c */
[C---:B------:R-:W-:Y:S01]  /*24f80*/  FADD.FTZ R209, -R152.reuse, R142 ;  /* 0x0000008e98d17221 */ /* 0x040fe20000010100 */
[----:B------:R-:W-:Y:S01]  /*24f90*/  FADD.FTZ R197, -R152, R130 ;  /* 0x0000008298c57221 */ /* 0x000fe20000010100 */
[C---:B------:R-:W-:Y:S01]  /*24fa0*/  FMUL.FTZ R126, R0.reuse, R117 ;  /* 0x00000075007e7220 */ /* 0x040fe20000410000 */
[C---:B------:R-:W-:Y:S01]  /*24fb0*/  FMUL.FTZ R199, R0.reuse, R199 ;  /* 0x000000c700c77220 */ /* 0x040fe20000410000 */
[----:B------:R0:W-:Y:S01]  /*24fc0*/  STG.E.128 desc[UR6][R110.64], R104 ;  /* 0x000000686e007986 */ /* 0x0001e2000c101d06 */
[----:B------:R-:W-:Y:S01]  /*24fd0*/  FMUL.FTZ R142, R0, R133 ;  /* 0x00000085008e7220 */ /* 0x000fe20000410000 */
[C---:B------:R-:W-:Y:S01]  /*24fe0*/  FADD.FTZ R195, -R152.reuse, R128 ;  /* 0x0000008098c37221 */ /* 0x040fe20000010100 */
[----:B------:R-:W-:Y:S01]  /*24ff0*/  FADD.FTZ R201, -R152, R134 ;  /* 0x0000008698c97221 */ /* 0x000fe20000010100 */
[----:B------:R-:W-:Y:S01]  /*25000*/  FMUL.FTZ R130, R0, R121 ;  /* 0x0000007900827220 */ /* 0x000fe20000410000 */
[C---:B------:R-:W-:Y:S01]  /*25010*/  VIADD R115, R113.reuse, 0x20 ;  /* 0x0000002071737836 */ /* 0x040fe20000000000 */
[C---:B------:R-:W-:Y:S01]  /*25020*/  IADD3 R117, PT, PT, R113.reuse, 0x40, RZ ;  /* 0x0000004071757810 */ /* 0x040fe20007ffe0ff */
[C---:B------:R-:W-:Y:S01]  /*25030*/  FADD.FTZ R183, -R152.reuse, R118 ;  /* 0x0000007698b77221 */ /* 0x040fe20000010100 */
[C---:B------:R-:W-:Y:S01]  /*25040*/  FADD.FTZ R129, -R152.reuse, R129 ;  /* 0x0000008198817221 */ /* 0x040fe20000010100 */
[----:B------:R-:W-:Y:S01]  /*25050*/  FADD.FTZ R203, -R152, R136 ;  /* 0x0000008898cb7221 */ /* 0x000fe20000010100 */
[C---:B------:R-:W-:Y:S01]  /*25060*/  FMUL.FTZ R128, R0.reuse, R119 ;  /* 0x0000007700807220 */ /* 0x040fe20000410000 */
[C---:B------:R-:W-:Y:S01]  /*25070*/  FMUL.FTZ R134, R0.reuse, R125 ;  /* 0x0000007d00867220 */ /* 0x040fe20000410000 */
[C---:B------:R-:W-:Y:S01]  /*25080*/  IADD3 R121, PT, PT, R113.reuse, 0x80, RZ ;  /* 0x0000008071797810 */ /* 0x040fe20007ffe0ff */
[----:B------:R-:W-:Y:S01]  /*25090*/  FMUL.FTZ R136, R0, R127 ;  /* 0x0000007f00887220 */ /* 0x000fe20000410000 */
[----:B------:R-:W-:-:S02]  /*250a0*/  VIADD R119, R113, 0x60 ;  /* 0x0000006071777836 */ /* 0x000fc40000000000 */
[----:B------:R-:W-:Y:S01]  /*250b0*/  FMUL.FTZ R177, R0, R177 ;  /* 0x000000b100b17220 */ /* 0x000fe20000410000 */
[----:B------:R-:W-:Y:S02]  /*250c0*/  VIADD R125, R113, 0xa0 ;  /* 0x000000a0717d7836 */ /* 0x000fe40000000000 */
[----:B------:R-:W-:Y:S01]  /*250d0*/  FFMA.FTZ R127, R142, R69, R21 ;  /* 0x000000458e7f7223 */ /* 0x000fe20000010015 */
[----:B0-----:R-:W-:Y:S01]  /*250e0*/  FFMA.FTZ R105, R179, R90, R42 ;  /* 0x0000005ab3697223 */ /* 0x001fe2000001002a */
[C---:B------:R-:W-:Y:S01]  /*250f0*/  FADD.FTZ R181, -R152.reuse, R116 ;  /* 0x0000007498b57221 */ /* 0x040fe20000010100 */
[----:B------:R-:W-:Y:S01]  /*25100*/  FADD.FTZ R205, -R152, R138 ;  /* 0x0000008a98cd7221 */ /* 0x000fe20000010100 */
[----:B------:R-:W-:Y:S01]  /*25110*/  FMUL.FTZ R185, R0, R185 ;  /* 0x000000b900b97220 */ /* 0x000fe20000410000 */
[----:B------:R-:W-:Y:S01]  /*25120*/  IMAD.WIDE.U32 R112, R115, 0x10, R108 ;  /* 0x0000001073707825 */ /* 0x000fe200078e006c */
[----:B------:R-:W-:-:S03]  /*25130*/  F2FP.BF16.F32.PACK_AB R105, R122, R105 ;  /* 0x000000697a69723e */ /* 0x000fc600000010ff */
[----:B------:R-:W-:Y:S01]  /*25140*/  FFMA.FTZ R122, R199, R68, R20 ;  /* 0x00000044c77a7223 */ /* 0x000fe20000010014 */
[C---:B------:R-:W-:Y:S01]  /*25150*/  FADD.FTZ R123, -R152.reuse, R123 ;  /* 0x0000007b987b7221 */ /* 0x040fe20000010100 */
[----:B------:R-:W-:Y:S01]  /*25160*/  FADD.FTZ R191, -R152, R124 ;  /* 0x0000007c98bf7221 */ /* 0x000fe20000010100 */
[C---:B------:R-:W-:Y:S01]  /*25170*/  FMUL.FTZ R183, R0.reuse, R183 ;  /* 0x000000b700b77220 */ /* 0x040fe20000410000 */
[C---:B------:R-:W-:Y:S01]  /*25180*/  FMUL.FTZ R195, R0.reuse, R195 ;  /* 0x000000c300c37220 */ /* 0x040fe20000410000 */
[----:B------:R-:W-:Y:S01]  /*25190*/  FMUL.FTZ R138, R0, R129 ;  /* 0x00000081008a7220 */ /* 0x000fe20000410000 */
[----:B------:R-:W-:-:S04]  /*251a0*/  IMAD.WIDE.U32 R114, R117, 0x10, R108 ;  /* 0x0000001075727825 */ /* 0x000fc800078e006c */
[C---:B------:R-:W-:Y:S01]  /*251b0*/  FADD.FTZ R131, -R152.reuse, R131 ;  /* 0x0000008398837221 */ /* 0x040fe20000010100 */
[C---:B------:R-:W-:Y:S01]  /*251c0*/  FADD.FTZ R135, -R152.reuse, R135 ;  /* 0x0000008798877221 */ /* 0x040fe20000010100 */
[----:B------:R-:W-:Y:S01]  /*251d0*/  FADD.FTZ R137, -R152, R137 ;  /* 0x0000008998897221 */ /* 0x000fe20000010100 */
        /* <DEDUP_REMOVED lines=17> */
[----:B------:R-:W-:Y:S01]  /*252f0*/  FMUL.FTZ R181, R0, R181 ;  /* 0x000000b500b57220 */ /* 0x000fe20000410000 */
[----:B------:R-:W-:Y:S01]  /*25300*/  FFMA.FTZ R108, R185, R80, R32 ;  /* 0x00000050b96c7223 */ /* 0x000fe20000010020 */
[----:B------:R-:W-:Y:S01]  /*25310*/  FFMA.FTZ R121, R130, R81, R33 ;  /* 0x0000005182797223 */ /* 0x000fe20000010021 */
[----:B------:R-:W-:Y:S01]  /*25320*/  F2FP.BF16.F32.PACK_AB R122, R127, R122 ;  /* 0x0000007a7f7a723e */ /* 0x000fe200000010ff */
        /* <DEDUP_REMOVED lines=79> */
.L_x_24399:
[----:B------:R-:W-:Y:S05]  /*25820*/  BSYNC.RECONVERGENT B0 ;  /* 0x0000000000007941 */ /* 0x000fea0003800200 */
.L_x_24398:
[----:B0-----:R-:W0:Y:S02]  /*25830*/  LDC.64 R104, c[0x0][0x380] ;  /* 0x0000e000ff687b82 */ /* 0x001e240000000a00 */
[----:B0-----:R-:W-:-:S04]  /*25840*/  LEA R168, R104, R168, 0x2 ;  /* 0x000000a868a87211 */ /* 0x001fc800078e10ff */
[----:B------:R-:W-:-:S13]  /*25850*/  ISETP.GE.AND P0, PT, R168, R105, PT ;  /* 0x00000069a800720c */ /* 0x000fda0003f06270 */
[----:B------:R-:W-:Y:S05]  /*25860*/  @!P0 BRA `(.L_x_24400) ;  /* 0xfffffdb000c88947 */ /* 0x000fea000383ffff */
[----:B------:R-:W-:Y:S05]  /*25870*/  EXIT ;  /* 0x000000000000794d */ /* 0x000fea0003800000 */
.L_x_24397:
[----:B------:R-:W-:Y:S01]  /*25880*/  HFMA2 R180, -RZ, RZ, 0, 5.9604644775390625e-08 ;  /* 0x00000001ffb47431 */ /* 0x000fe200000001ff */
[----:B------:R-:W-:Y:S01]  /*25890*/  BSSY B0, `(.L_x_24401) ;  /* 0x0000007000007945 */ /* 0x000fe20003800000 */
[----:B------:R-:W-:Y:S01]  /*258a0*/  IMAD.MOV.U32 R179, RZ, RZ, R0 ;  /* 0x000000ffffb37224 */ /* 0x000fe200078e0000 */
[----:B------:R-:W-:Y:S01]  /*258b0*/  MOV R178, 0xffffffff ;  /* 0xffffffff00b27802 */ /* 0x000fe20000000f00 */
[----:B------:R-:W-:-:S07]  /*258c0*/  IMAD.MOV.U32 R181, RZ, RZ, 0x1f ;  /* 0x0000001fffb57424 */ /* 0x000fce00078e00ff */
[----:B0-----:R-:W-:Y:S05]  /*258d0*/  WARPSYNC.COLLECTIVE R178, `(.L_x_24402) ;  /* 0x00000000b2087348 */ /* 0x001fea0003c00000 */
[----:B------:R1:W2:Y:S02]  /*258e0*/  SHFL.BFLY P1, R177, R179, R180, R181 ;  /* 0x0c0000b4b3b17389 */ /* 0x0002a400000200b5 */
[----:B012---:R-:W-:Y:S05]  /*258f0*/  ENDCOLLECTIVE ;  /* 0x000000000000791b */ /* 0x007fea0003800000 */
.L_x_24402:
[----:B------:R-:W-:Y:S05]  /*25900*/  BSYNC B0 ;  /* 0x0000000000007941 */ /* 0x000fea0003800000 */
.L_x_24401:
        /* <DEDUP_REMOVED lines=9> */
.L_x_24403:
[----:B------:R-:W-:Y:S01]  /*259a0*/  HFMA2 R180, -RZ, RZ, 0, 2.384185791015625e-07 ;  /* 0x00000004ffb47431 */ /* 0x000fe200000001ff */
[----:B------:R-:W-:-:S05]  /*259b0*/  MOV R152, R177 ;  /* 0x000000b100987202 */ /* 0x000fca0000000f00 */
[----:B------:R-:W-:-:S04]  /*259c0*/  FADD.FTZ R174, R173, R152 ;  /* 0x00000098adae7221 */ /* 0x000fc80000010000 */
[----:B------:R-:W-:-:S07]  /*259d0*/  IMAD.MOV.U32 R179, RZ, RZ, R174 ;  /* 0x000000ffffb37224 */ /* 0x000fce00078e00ae */
[----:B------:R-:W-:Y:S05]  /*259e0*/  WARPSYNC.COLLECTIVE R178, `(.L_x_24404) ;  /* 0x00000000b2087348 */ /* 0x000fea0003c00000 */
[----:B------:R0:W1:Y:S02]  /*259f0*/  SHFL.BFLY P1, R177, R179, R180, R181 ;  /* 0x0c0000b4b3b17389 */ /* 0x00006400000200b5 */
[----:B01----:R-:W-:Y:S05]  /*25a00*/  ENDCOLLECTIVE ;  /* 0x000000000000791b */ /* 0x003fea0003800000 */
.L_x_24404:
        /* <DEDUP_REMOVED lines=8> */
.L_x_24405:
[----:B------:R-:W-:Y:S01]  /*25a90*/  HFMA2 R180, -RZ, RZ, 0, 9.5367431640625e-07 ;  /* 0x00000010ffb47431 */ /* 0x000fe200000001ff */
[----:B------:R-:W-:-:S05]  /*25aa0*/  MOV R152, R177 ;  /* 0x000000b100987202 */ /* 0x000fca0000000f00 */
[----:B------:R-:W-:-:S04]  /*25ab0*/  FADD.FTZ R176, R175, R152 ;  /* 0x00000098afb07221 */ /* 0x000fc80000010000 */
[----:B------:R-:W-:-:S07]  /*25ac0*/  IMAD.MOV.U32 R179, RZ, RZ, R176 ;  /* 0x000000ffffb37224 */ /* 0x000fce00078e00b0 */
[----:B------:R-:W-:Y:S05]  /*25ad0*/  WARPSYNC.COLLECTIVE R178, `(.L_x_24406) ;  /* 0x00000000b2087348 */ /* 0x000fea0003c00000 */
[----:B------:R0:W1:Y:S02]  /*25ae0*/  SHFL.BFLY P1, R177, R179, R180, R181 ;  /* 0x0c0000b4b3b17389 */ /* 0x00006400000200b5 */
[----:B01----:R-:W-:Y:S05]  /*25af0*/  ENDCOLLECTIVE ;  /* 0x000000000000791b */ /* 0x003fea0003800000 */
.L_x_24406:
        /* <DEDUP_REMOVED lines=103> */
.L_x_24407:
[----:B------:R-:W-:Y:S02]  /*26170*/  IMAD.MOV.U32 R180, RZ, RZ, 0x2 ;  /* 0x00000002ffb47424 */ /* 0x000fe400078e00ff */
[----:B------:R-:W-:-:S04]  /*26180*/  IMAD.MOV.U32 R173, RZ, RZ, R177 ;  /* 0x000000ffffad7224 */ /* 0x000fc800078e00b1 */
[----:B------:R-:W-:-:S05]  /*26190*/  FADD.FTZ R173, R0, R173 ;  /* 0x000000ad00ad7221 */ /* 0x000fca0000010000 */
[----:B------:R-:W-:-:S07]  /*261a0*/  MOV R179, R173 ;  /* 0x000000ad00b37202 */ /* 0x000fce0000000f00 */
[----:B------:R-:W-:Y:S05]  /*261b0*/  WARPSYNC.COLLECTIVE R178, `(.L_x_24408) ;  /* 0x00000000b2087348 */ /* 0x000fea0003c00000 */
[----:B------:R0:W1:Y:S02]  /*261c0*/  SHFL.BFLY P1, R177, R179, R180, R181 ;  /* 0x0c0000b4b3b17389 */ /* 0x00006400000200b5 */
[----:B01----:R-:W-:Y:S05]  /*261d0*/  ENDCOLLECTIVE ;  /* 0x000000000000791b */ /* 0x003fea0003800000 */
.L_x_24408:
[----:B------:R-:W-:Y:S01]  /*261e0*/  HFMA2 R180, -RZ, RZ, 0, 2.384185791015625e-07 ;  /* 0x00000004ffb47431 */ /* 0x000fe200000001ff */
[----:B------:R-:W-:-:S05]  /*261f0*/  MOV R174, R177 ;  /* 0x000000b100ae7202 */ /* 0x000fca0000000f00 */
[----:B------:R-:W-:-:S04]  /*26200*/  FADD.FTZ R174, R173, R174 ;  /* 0x000000aeadae7221 */ /* 0x000fc80000010000 */
[----:B------:R-:W-:-:S07]  /*26210*/  IMAD.MOV.U32 R179, RZ, RZ, R174 ;  /* 0x000000ffffb37224 */ /* 0x000fce00078e00ae */
[----:B------:R-:W-:Y:S05]  /*26220*/  WARPSYNC.COLLECTIVE R178, `(.L_x_24409) ;  /* 0x00000000b2087348 */ /* 0x000fea0003c00000 */
[----:B------:R0:W1:Y:S02]  /*26230*/  SHFL.BFLY P1, R177, R179, R180, R181 ;  /* 0x0c0000b4b3b17389 */ /* 0x00006400000200b5 */
[----:B01----:R-:W-:Y:S05]  /*26240*/  ENDCOLLECTIVE ;  /* 0x000000000000791b */ /* 0x003fea0003800000 */
.L_x_24409:
[----:B------:R-:W-:Y:S02]  /*26250*/  IMAD.MOV.U32 R180, RZ, RZ, 0x8 ;  /* 0x00000008ffb47424 */ /* 0x000fe400078e00ff */
[----:B------:R-:W-:-:S04]  /*26260*/  IMAD.MOV.U32 R175, RZ, RZ, R177 ;  /* 0x000000ffffaf7224 */ /* 0x000fc800078e00b1 */
[----:B------:R-:W-:-:S05]  /*26270*/  FADD.FTZ R175, R174, R175 ;  /* 0x000000afaeaf7221 */ /* 0x000fca0000010000 */
[----:B------:R-:W-:-:S07]  /*26280*/  MOV R179, R175 ;  /* 0x000000af00b37202 */ /* 0x000fce0000000f00 */
[----:B------:R-:W-:Y:S05]  /*26290*/  WARPSYNC.COLLECTIVE R178, `(.L_x_24410) ;  /* 0x00000000b2087348 */ /* 0x000fea0003c00000 */
[----:B------:R0:W1:Y:S02]  /*262a0*/  SHFL.BFLY P1, R177, R179, R180, R181 ;  /* 0x0c0000b4b3b17389 */ /* 0x00006400000200b5 */
[----:B01----:R-:W-:Y:S05]  /*262b0*/  ENDCOLLECTIVE ;  /* 0x000000000000791b */ /* 0x003fea0003800000 */
.L_x_24410:
[----:B------:R-:W-:Y:S01]  /*262c0*/  HFMA2 R180, -RZ, RZ, 0, 9.5367431640625e-07 ;  /* 0x00000010ffb47431 */ /* 0x000fe200000001ff */
[----:B------:R-:W-:-:S05]  /*262d0*/  MOV R176, R177 ;  /* 0x000000b100b07202 */ /* 0x000fca0000000f00 */
[----:B------:R-:W-:-:S04]  /*262e0*/  FADD.FTZ R176, R175, R176 ;  /* 0x000000b0afb07221 */ /* 0x000fc80000010000 */
[----:B------:R-:W-:-:S07]  /*262f0*/  IMAD.MOV.U32 R179, RZ, RZ, R176 ;  /* 0x000000ffffb37224 */ /* 0x000fce00078e00b0 */
[----:B------:R-:W-:Y:S05]  /*26300*/  WARPSYNC.COLLECTIVE R178, `(.L_x_24411) ;  /* 0x00000000b2087348 */ /* 0x000fea0003c00000 */
[----:B------:R0:W1:Y:S02]  /*26310*/  SHFL.BFLY P1, R177, R179, R180, R181 ;  /* 0x0c0000b4b3b17389 */ /* 0x00006400000200b5 */
[----:B01----:R-:W-:Y:S05]  /*26320*/  ENDCOLLECTIVE ;  /* 0x000000000000791b */ /* 0x003fea0003800000 */
.L_x_24411:
[----:B------:R-:W-:Y:S05]  /*26330*/  BRA `(.L_x_24412) ;  /* 0xffffffe400f47947 */ /* 0x000fea000383ffff */
.L_x_24413:
        /* <DEDUP_REMOVED lines=12> */
.L_x_54403:


//--------------------- .text._ZN10layer_norm13ln_fwd_kernelINS_13Kernel_traitsIf13__nv_bfloat16fS2_fjLj1536ELj1ELj4ELj1ELj16ENS_18Kernel_traits_baseILj1536EfS2_fS2_fjLj128EEEEELb1ELb1ELb0ELb0EEEvNS_9FwdParamsE --------------------------
	.section	.text._ZN10layer_norm13ln_fwd_kernelINS_13Kernel_traitsIf13__nv_bfloat16fS2_fjLj1536ELj1ELj4ELj1ELj16ENS_18Kernel_traits_baseILj1536EfS2_fS2_fjLj128EEEEELb1ELb1ELb0ELb0EEEvNS_9FwdParamsE,"ax",@progbits
	.align	128
        .global         _ZN10layer_norm13ln_fwd_kernelINS_13Kernel_traitsIf13__nv_bfloat16fS2_fjLj1536ELj1ELj4ELj1ELj16ENS_18Kernel_traits_baseILj1536EfS2_fS2_fjLj128EEEEELb1ELb1ELb0ELb0EEEvNS_9FwdParamsE
        .type           _ZN10layer_norm13ln_fwd_kernelINS_13Kernel_traitsIf13__nv_bfloat16fS2_fjLj1536ELj1ELj4ELj1ELj16ENS_18Kernel_traits_baseILj1536EfS2_fS2_fjLj128EEEEELb1ELb1ELb0ELb0EEEvNS_9FwdParamsE,@function
        .size           _ZN10layer_norm13ln_fwd_kernelINS_13Kernel_traitsIf13__nv_bfloat16fS2_fjLj1536ELj1ELj4ELj1ELj16ENS_18Kernel_traits_baseILj1536EfS2_fS2_fjLj128EEEEELb1ELb1ELb0ELb0EEEvNS_9FwdParamsE,(.L_x_54404 - _ZN10layer_norm13ln_fwd_kernelINS_13Kernel_traitsIf13__nv_bfloat16fS2_fjLj1536ELj1ELj4ELj1ELj16ENS_18Kernel_traits_baseILj1536EfS2_fS2_fjLj128EEEEELb1ELb1ELb0ELb0EEEvNS_9FwdParamsE)
        .other          _ZN10layer_norm13ln_fwd_kernelINS_13Kernel_traitsIf13__nv_bfloat16fS2_fjLj1536ELj1ELj4ELj1ELj16ENS_18Kernel_traits_baseILj1536EfS2_fS2_fjLj128EEEEELb1ELb1ELb0ELb0EEEvNS_9FwdParamsE,@"STO_CUDA_ENTRY STV_DEFAULT"
_ZN10layer_norm13ln_fwd_kernelINS_13Kernel_traitsIf13__nv_bfloat16fS2_fjLj1536ELj1ELj4ELj1ELj16ENS_18Kernel_traits_baseILj1536EfS2_fS2_fjLj128EEEEELb1ELb1ELb0ELb0EEEvNS_9FwdParamsE:
.text._ZN10layer_norm13ln_fwd_kernelINS_13Kernel_traitsIf13__nv_bfloat16fS2_fjLj1536ELj1ELj4ELj1ELj16ENS_18Kernel_traits_baseILj1536EfS2_fS2_fjLj128EEEEELb1ELb1ELb0ELb0EEEvNS_9FwdParamsE:
        /* <DEDUP_REMOVED lines=14> */
[----:B------:R-:W3:Y:S01]  /*00e0*/  @P0 LDC R9, c[0x0][0x460] ;  /* 0x00011800ff090b82 */ /* 0x000ee20000000800 */
[----:B----4-:R-:W-:-:S06]  /*00f0*/  @P0 IMAD.MOV.U32 R5, RZ, RZ, R7 ;  /* 0x000000ffff050224 */ /* 0x010fcc00078e0007 */
[----:B------:R-:W3:Y:S01]  /*0100*/  @P0 LDG.E.64 R4, desc[UR8][R4.64] ;  /* 0x0000000804040981 */ /* 0x000ee2000c1e1b00 */
[----:B------:R-:W4:Y:S01]  /*0110*/  S2UR UR5, SR_CTAID.X ;  /* 0x00000000000579c3 */ /* 0x000f220000002500 */
[----:B0-----:R-:W-:Y:S01]  /*0120*/  UISETP.NE.U32.AND UP0, UPT, UR10, URZ, UPT ;  /* 0x000000ff0a00728c */ /* 0x001fe2000bf05070 */
[----:B------:R-:W-:Y:S03]  /*0130*/  BSSY.RECONVERGENT B0, `(.L_x_24414) ;  /* 0x00000cd000007945 */ /* 0x000fe60003800200 */
[----:B------:R-:W-:Y:S02]  /*0140*/  UISETP.NE.AND.EX UP0, UPT, UR11, URZ, UPT, UP0 ;  /* 0x000000ff0b00728c */ /* 0x000fe4000bf05300 */
[----:B----4-:R-:W-:Y:S01]  /*0150*/  USHF.L.U32 UR4, UR5, 0x2, URZ ;  /* 0x0000000205047899 */ /* 0x010fe200080006ff */
[----:B--2---:R-:W-:Y:S02]  /*0160*/  @P0 R2UR UR7, R3 ;  /* 0x00000000030702ca */ /* 0x004fe400000e0000 */
[----:B------:R-:W0:Y:S01]  /*0170*/  LDC R3, c[0x0][0x360] ;  /* 0x0000d800ff037b82 */ /* 0x000e220000000800 */
[----:B------:R-:W-:-:S02]  /*0180*/  @P0 R2UR UR6, R2 ;  /* 0x00000000020602ca */ /* 0x000fc400000e0000 */
[----:B-----5:R-:W-:-:S04]  /*0190*/  SHF.R.S32.HI R2, RZ, 0x1f, R215 ;  /* 0x0000001fff027819 */ /* 0x020fc800000114d7 */
[----:B------:R-:W-:Y:S02]  /*01a0*/  LEA.HI R215, R2, R215, RZ, 0x3 ;  /* 0x000000d702d77211 */ /* 0x000fe400078f18ff */
[----:B-1----:R-:W-:Y:S02]  /*01b0*/  LOP3.LUT R2, R214, 0x1f, RZ, 0xc0, !PT ;  /* 0x0000001fd6027812 */ /* 0x002fe400078ec0ff */
[----:B------:R-:W-:Y:S02]  /*01c0*/  UIADD3 UR15, UPT, UPT, UR7, -0x4498517b, URZ ;  /* 0xbb67ae85070f7890 */ /* 0x000fe4000fffe0ff */
[----:B------:R-:W-:Y:S01]  /*01d0*/  UIADD3 UR17, UPT, UPT, UR7, 0x76cf5d0a, URZ ;  /* 0x76cf5d0a07117890 */ /* 0x000fe2000fffe0ff */
[----:B---3--:R-:W-:Y:S01]  /*01e0*/  @P0 IADD3 R0, P1, PT, R4, R9, RZ ;  /* 0x0000000904000210 */ /* 0x008fe20007f3e0ff */
[----:B------:R-:W-:Y:S01]  /*01f0*/  UIADD3 UR14, UPT, UPT, UR6, -0x61c88647, URZ ;  /* 0x9e3779b9060e7890 */ /* 0x000fe2000fffe0ff */
[----:B------:R-:W-:Y:S01]  /*0200*/  LOP3.LUT R4, R2, 0x1f, RZ, 0x3c, !PT ;  /* 0x0000001f02047812 */ /* 0x000fe200078e3cff */
[----:B------:R-:W-:-:S02]  /*0210*/  UIADD3 UR16, UPT, UPT, UR6, 0x3c6ef372, URZ ;  /* 0x3c6ef37206107890 */ /* 0x000fc4000fffe0ff */
[----:B------:R-:W-:Y:S01]  /*0220*/  @P0 IMAD.X R7, RZ, RZ, R5, P1 ;  /* 0x000000ffff070224 */ /* 0x000fe200008e0605 */
[----:B------:R-:W-:Y:S01]  /*0230*/  LEA.HI.SX32 R215, R215, R4, 0x1d ;  /* 0x00000004d7d77211 */ /* 0x000fe200078feaff */
[----:B------:R-:W-:Y:S02]  /*0240*/  UIADD3 UR18, UPT, UPT, UR6, -0x255992d5, URZ ;  /* 0xdaa66d2b06127890 */ /* 0x000fe4000fffe0ff */
[----:B------:R-:W-:Y:S01]  /*0250*/  UIADD3 UR19, UPT, UPT, UR7, 0x32370b8f, URZ ;  /* 0x32370b8f07137890 */ /* 0x000fe2000fffe0ff */
[--C-:B0-----:R-:W-:Y:S01]  /*0260*/  IMAD R216, R3, UR5, R214.reuse ;  /* 0x0000000503d87c24 */ /* 0x101fe2000f8e02d6 */
[----:B------:R-:W-:Y:S01]  /*0270*/  SHF.R.U32.HI R214, RZ, 0x5, R214 ;  /* 0x00000005ffd67819 */ /* 0x000fe200000116d6 */
[----:B------:R-:W-:Y:S01]  /*0280*/  UIADD3 UR20, UPT, UPT, UR6, 0x78dde6e4, URZ ;  /* 0x78dde6e406147890 */ /* 0x000fe2000fffe0ff */
[--C-:B------:R-:W-:Y:S01]  /*0290*/  SHF.R.U64 R213, R0, 0x2, R7.reuse ;  /* 0x0000000200d57819 */ /* 0x100fe20000001207 */
[----:B------:R-:W-:Y:S01]  /*02a0*/  UIADD3 UR21, UPT, UPT, UR7, -0x126145ec, URZ ;  /* 0xed9eba1407157890 */ /* 0x000fe2000fffe0ff */
[----:B------:R-:W-:Y:S01]  /*02b0*/  LOP3.LUT R214, R214, UR4, RZ, 0xfc, !PT ;  /* 0x00000004d6d67c12 */ /* 0x000fe2000f8efcff */
[----:B------:R-:W-:Y:S01]  /*02c0*/  UIADD3 UR22, UPT, UPT, UR6, 0x1715609d, URZ ;  /* 0x1715609d06167890 */ /* 0x000fe2000fffe0ff */
[----:B------:R-:W-:Y:S01]  /*02d0*/  SHF.R.U32.HI R212, RZ, 0x2, R7 ;  /* 0x00000002ffd47819 */ /* 0x000fe20000011607 */
[----:B------:R-:W-:-:S02]  /*02e0*/  UIADD3 UR23, UPT, UPT, UR7, -0x56f99767, URZ ;  /* 0xa906689907177890 */ /* 0x000fc4000fffe0ff */
[----:B------:R-:W-:Y:S02]  /*02f0*/  UIADD3 UR24, UPT, UPT, UR6, -0x4ab325aa, URZ ;  /* 0xb54cda5606187890 */ /* 0x000fe4000fffe0ff */
[----:B------:R-:W-:Y:S02]  /*0300*/  UIADD3 UR25, UPT, UPT, UR7, 0x646e171e, URZ ;  /* 0x646e171e07197890 */ /* 0x000fe4000fffe0ff */
[----:B------:R-:W-:Y:S02]  /*0310*/  UIADD3 UR26, UPT, UPT, UR6, 0x5384540f, URZ ;  /* 0x5384540f061a7890 */ /* 0x000fe4000fffe0ff */
[----:B------:R-:W-:Y:S02]  /*0320*/  UIADD3 UR27, UPT, UPT, UR7, 0x1fd5c5a3, URZ ;  /* 0x1fd5c5a3071b7890 */ /* 0x000fe4000fffe0ff */
[----:B------:R-:W-:Y:S02]  /*0330*/  UIADD3 UR28, UPT, UPT, UR6, -0xe443238, URZ ;  /* 0xf1bbcdc8061c7890 */ /* 0x000fe4000fffe0ff */
[----:B------:R-:W-:-:S02]  /*0340*/  UIADD3 UR29, UPT, UPT, UR7, -0x24c28bd8, URZ ;  /* 0xdb3d7428071d7890 */ /* 0x000fc4000fffe0ff */
        /* <DEDUP_REMOVED lines=88> */
.L_x_24415:
        /* <DEDUP_REMOVED lines=21> */
[----:B------:R-:W5:Y:S03]  /*0a20*/  @P0 LDG.E.128 R128, desc[UR8][R40.64+0x10] ;  /* 0x0000100828800981 */ /* 0x000f66000c1e1d00 */
[----:B------:R-:W-:Y:S01]  /*0a30*/  @P1 VIADD R2, R2, 0x20 ;  /* 0x0000002002021836 */ /* 0x000fe20000000000 */
[----:B------:R-:W5:Y:S02]  /*0a40*/  @P1 LDG.E.128 R124, desc[UR8][R42.64] ;  /* 0x000000082a7c1981 */ /* 0x000f64000c1e1d00 */
[----:B------:R-:W3:Y:S01]  /*0a50*/  @P3 LDC.64 R68, c[0x0][0x3e8] ;  /* 0x0000fa00ff443b82 */ /* 0x000ee20000000a00 */
[C---:B0-----:R-:W-:Y:S01]  /*0a60*/  @P2 IMAD.WIDE.U32 R46, R2.reuse, 0x20, R46 ;  /* 0x00000020022e2825 */ /* 0x041fe200078e002e */
[----:B------:R0:W5:Y:S06]  /*0a70*/  @P1 LDG.E.128 R120, desc[UR8][R42.64+0x10] ;  /* 0x000010082a781981 */ /* 0x00016c000c1e1d00 */
[----:B------:R-:W4:Y:S01]  /*0a80*/  @P4 LDC.64 R4, c[0x0][0x3d0] ;  /* 0x0000f400ff044b82 */ /* 0x000f220000000a00 */
[C---:B-1----:R-:W-:Y:S01]  /*0a90*/  @P2 IMAD.WIDE.U32 R64, R2.reuse, 0x20, R64 ;  /* 0x0000002002402825 */ /* 0x042fe200078e0040 */
[----:B------:R-:W5:Y:S03]  /*0aa0*/  @P1 LDG.E.128 R108, desc[UR8][R44.64] ;  /* 0x000000082c6c1981 */ /* 0x000f66000c1e1d00 */
[----:B------:R-:W-:Y:S01]  /*0ab0*/  @P2 VIADD R2, R2, 0x20 ;  /* 0x0000002002022836 */ /* 0x000fe20000000000 */
[----:B------:R1:W5:Y:S02]  /*0ac0*/  @P1 LDG.E.128 R104, desc[UR8][R44.64+0x10] ;  /* 0x000010082c681981 */ /* 0x000364000c1e1d00 */
[----:B------:R-:W1:Y:S01]  /*0ad0*/  @P4 LDC.64 R88, c[0x0][0x3e8] ;  /* 0x0000fa00ff584b82 */ /* 0x000e620000000a00 */
[C---:B--2---:R-:W-:Y:S01]  /*0ae0*/  @P3 IMAD.WIDE.U32 R66, R2.reuse, 0x20, R66 ;  /* 0x0000002002423825 */ /* 0x044fe200078e0042 */
[----:B------:R-:W5:Y:S06]  /*0af0*/  @P2 LDG.E.128 R100, desc[UR8][R46.64] ;  /* 0x000000082e642981 */ /* 0x000f6c000c1e1d00 */
[----:B------:R-:W2:Y:S01]  /*0b00*/  @P5 LDC.64 R90, c[0x0][0x3d0] ;  /* 0x0000f400ff5a5b82 */ /* 0x000ea20000000a00 */
[C---:B---3--:R-:W-:Y:S01]  /*0b10*/  @P3 IMAD.WIDE.U32 R68, R2.reuse, 0x20, R68 ;  /* 0x0000002002443825 */ /* 0x048fe200078e0044 */
[----:B------:R-:W-:Y:S01]  /*0b20*/  @P3 IADD3 R2, PT, PT, R2, 0x20, RZ ;  /* 0x0000002002023810 */ /* 0x000fe20007ffe0ff */
[----:B------:R3:W5:Y:S05]  /*0b30*/  @P2 LDG.E.128 R96, desc[UR8][R46.64+0x10] ;  /* 0x000010082e602981 */ /* 0x00076a000c1e1d00 */
[----:B------:R-:W2:Y:S01]  /*0b40*/  @P5 LDC.64 R92, c[0x0][0x3e8] ;  /* 0x0000fa00ff5c5b82 */ /* 0x000ea20000000a00 */
[----:B----4-:R-:W-:Y:S01]  /*0b50*/  @P4 IMAD.WIDE.U32 R70, R2, 0x20, R4 ;  /* 0x0000002002464825 */ /* 0x010fe200078e0004 */
[----:B------:R-:W5:Y:S01]  /*0b60*/  @P2 LDG.E.128 R84, desc[UR8][R64.64] ;  /* 0x0000000840542981 */ /* 0x000f62000c1e1d00 */
[----:B0-----:R-:W-:-:S02]  /*0b70*/  CS2R R42, SRZ ;  /* 0x00000000002a7805 */ /* 0x001fc4000001ff00 */
[----:B------:R-:W-:Y:S02]  /*0b80*/  CS2R R40, SRZ ;  /* 0x0000000000287805 */ /* 0x000fe4000001ff00 */
[----:B-1----:R-:W-:Y:S01]  /*0b90*/  CS2R R44, SRZ ;  /* 0x00000000002c7805 */ /* 0x002fe2000001ff00 */
[----:B------:R0:W5:Y:S01]  /*0ba0*/  @P2 LDG.E.128 R80, desc[UR8][R64.64+0x10] ;  /* 0x0000100840502981 */ /* 0x000162000c1e1d00 */
[C---:B------:R-:W-:Y:S01]  /*0bb0*/  @P4 IMAD.WIDE.U32 R88, R2.reuse, 0x20, R88 ;  /* 0x0000002002584825 */ /* 0x040fe200078e0058 */
[----:B---3--:R-:W-:Y:S02]  /*0bc0*/  CS2R R46, SRZ ;  /* 0x00000000002e7805 */ /* 0x008fe4000001ff00 */
[----:B------:R-:W5:Y:S01]  /*0bd0*/  @P3 LDG.E.128 R76, desc[UR8][R66.64] ;  /* 0x00000008424c3981 */ /* 0x000f62000c1e1d00 */
[----:B------:R-:W-:Y:S01]  /*0be0*/  @P4 VIADD R2, R2, 0x20 ;  /* 0x0000002002024836 */ /* 0x000fe20000000000 */
[----:B------:R-:W-:Y:S02]  /*0bf0*/  CS2R R94, SRZ ;  /* 0x00000000005e7805 */ /* 0x000fe4000001ff00 */
[----:B------:R1:W5:Y:S01]  /*0c00*/  @P3 LDG.E.128 R72, desc[UR8][R66.64+0x10] ;  /* 0x0000100842483981 */ /* 0x000362000c1e1d00 */
[----:B--2---:R-:W-:Y:S01]  /*0c10*/  @P5 IMAD.WIDE.U32 R4, R2, 0x20, R90 ;  /* 0x0000002002045825 */ /* 0x004fe200078e005a */
[----:B0-----:R-:W-:-:S02]  /*0c20*/  CS2R R64, SRZ ;  /* 0x0000000000407805 */ /* 0x001fc4000001ff00 */
[----:B------:R-:W5:Y:S04]  /*0c30*/  @P3 LDG.E.128 R60, desc[UR8][R68.64] ;  /* 0x00000008443c3981 */ /* 0x000f68000c1e1d00 */
[----:B------:R-:W5:Y:S01]  /*0c40*/  @P5 LDG.E.128 R28, desc[UR8][R4.64] ;  /* 0x00000008041c5981 */ /* 0x000f62000c1e1d00 */
[----:B------:R-:W-:-:S03]  /*0c50*/  @P5 IMAD.WIDE.U32 R2, R2, 0x20, R92 ;  /* 0x0000002002025825 */ /* 0x000fc600078e005c */
[----:B------:R-:W5:Y:S04]  /*0c60*/  @P5 LDG.E.128 R24, desc[UR8][R4.64+0x10] ;  /* 0x0000100804185981 */ /* 0x000f68000c1e1d00 */
[----:B------:R-:W5:Y:S04]  /*0c70*/  @P5 LDG.E.128 R12, desc[UR8][R2.64] ;  /* 0x00000008020c5981 */ /* 0x000f68000c1e1d00 */
[----:B------:R-:W5:Y:S01]  /*0c80*/  @P5 LDG.E.128 R8, desc[UR8][R2.64+0x10] ;  /* 0x0000100802085981 */ /* 0x000f62000c1e1d00 */
[----:B-1----:R-:W-:Y:S02]  /*0c90*/  CS2R R66, SRZ ;  /* 0x0000000000427805 */ /* 0x002fe4000001ff00 */
[----:B------:R-:W-:-:S02]  /*0ca0*/  CS2R R90, SRZ ;  /* 0x00000000005a7805 */ /* 0x000fc4000001ff00 */
[----:B------:R-:W-:Y:S01]  /*0cb0*/  CS2R R92, SRZ ;  /* 0x00000000005c7805 */ /* 0x000fe2000001ff00 */
[----:B------:R0:W5:Y:S01]  /*0cc0*/  @P3 LDG.E.128 R56, desc[UR8][R68.64+0x10] ;  /* 0x0000100844383981 */ /* 0x000162000c1e1d00 */
[----:B------:R-:W-:Y:S02]  /*0cd0*/  CS2R R114, SRZ ;  /* 0x0000000000727805 */ /* 0x000fe4000001ff00 */
[----:B------:R-:W-:Y:S02]  /*0ce0*/  CS2R R112, SRZ ;  /* 0x0000000000707805 */ /* 0x000fe4000001ff00 */
[----:B------:R-:W-:Y:S01]  /*0cf0*/  CS2R R118, SRZ ;  /* 0x0000000000767805 */ /* 0x000fe2000001ff00 */
[----:B------:R-:W5:Y:S01]  /*0d00*/  @P4 LDG.E.128 R52, desc[UR8][R70.64] ;  /* 0x0000000846344981 */ /* 0x000f62000c1e1d00 */
[----:B------:R-:W-:Y:S02]  /*0d10*/  CS2R R116, SRZ ;  /* 0x0000000000747805 */ /* 0x000fe4000001ff00 */
[----:B------:R-:W-:-:S02]  /*0d20*/  CS2R R138, SRZ ;  /* 0x00000000008a7805 */ /* 0x000fc4000001ff00 */
[----:B------:R-:W-:Y:S01]  /*0d30*/  CS2R R136, SRZ ;  /* 0x0000000000887805 */ /* 0x000fe2000001ff00 */
[----:B------:R1:W5:Y:S01]  /*0d40*/  @P4 LDG.E.128 R48, desc[UR8][R70.64+0x10] ;  /* 0x0000100846304981 */ /* 0x000362000c1e1d00 */
[----:B------:R-:W-:Y:S02]  /*0d50*/  CS2R R142, SRZ ;  /* 0x00000000008e7805 */ /* 0x000fe4000001ff00 */
[----:B0-----:R-:W-:Y:S02]  /*0d60*/  CS2R R68, SRZ ;  /* 0x0000000000447805 */ /* 0x001fe4000001ff00 */
[----:B------:R-:W-:Y:S01]  /*0d70*/  CS2R R140, SRZ ;  /* 0x00000000008c7805 */ /* 0x000fe2000001ff00 */
[----:B------:R-:W5:Y:S01]  /*0d80*/  @P4 LDG.E.128 R36, desc[UR8][R88.64] ;  /* 0x0000000858244981 */ /* 0x000f62000c1e1d00 */
[----:B------:R-:W-:Y:S02]  /*0d90*/  @P5 CS2R R18, SRZ ;  /* 0x0000000000125805 */ /* 0x000fe4000001ff00 */
[----:B------:R-:W-:-:S02]  /*0da0*/  @P5 CS2R R16, SRZ ;  /* 0x0000000000105805 */ /* 0x000fc4000001ff00 */
[----:B------:R-:W-:Y:S01]  /*0db0*/  @P5 CS2R R22, SRZ ;  /* 0x0000000000165805 */ /* 0x000fe2000001ff00 */
[----:B------:R0:W5:Y:S01]  /*0dc0*/  @P4 LDG.E.128 R32, desc[UR8][R88.64+0x10] ;  /* 0x0000100858204981 */ /* 0x000162000c1e1d00 */
[----:B------:R-:W-:Y:S02]  /*0dd0*/  @P5 CS2R R20, SRZ ;  /* 0x0000000000145805 */ /* 0x000fe4000001ff00 */
[----:B-1----:R-:W-:Y:S02]  /*0de0*/  CS2R R70, SRZ ;  /* 0x0000000000467805 */ /* 0x002fe4000001ff00 */
[----:B0-----:R-:W-:-:S07]  /*0df0*/  CS2R R88, SRZ ;  /* 0x0000000000587805 */ /* 0x001fce000001ff00 */
.L_x_24416:
[----:B------:R-:W-:Y:S05]  /*0e00*/  BSYNC.RECONVERGENT B0 ;  /* 0x0000000000007941 */ /* 0x000fea0003800200 */
.L_x_24414:
        /* <DEDUP_REMOVED lines=9> */
[----:B------:R-:W1:Y:S02]  /*0ea0*/  LDCU UR32, c[0x0][0x388] ;  /* 0x00007100ff2077ac */ /* 0x000e640008000800 */
[----:B------:R-:W-:Y:S01]  /*0eb0*/  IMAD R5, R216, -0x326172a9, RZ ;  /* 0xcd9e8d57d8057824 */ /* 0x000fe200078e02ff */
[----:B------:R-:W-:Y:S01]  /*0ec0*/  LOP3.LUT R2, R2, UR7, RZ, 0x3c, !PT ;  /* 0x0000000702027c12 */ /* 0x000fe2000f8e3cff */
[----:B------:R-:W-:Y:S01]  /*0ed0*/  IMAD R7, R213, -0x2daee0ad, RZ ;  /* 0xd2511f53d5077824 */ /* 0x000fe200078e02ff */
[----:B------:R-:W2:Y:S01]  /*0ee0*/  LDCU.U8 UR12, c[0x0][0x410] ;  /* 0x00008200ff0c77ac */ /* 0x000ea20008000000 */
[----:B------:R-:W-:Y:S01]  /*0ef0*/  IMAD.HI.U32 R6, R3, -0x2daee0ad, RZ ;  /* 0xd2511f5303067827 */ /* 0x000fe200078e00ff */
[----:B------:R-:W3:Y:S03]  /*0f00*/  LDCU UR13, c[0x0][0x448] ;  /* 0x00008900ff0d77ac */ /* 0x000ee60008000800 */
[----:B------:R-:W-:Y:S01]  /*0f10*/  IMAD.HI.U32 R4, R2, -0x326172a9, RZ ;  /* 0xcd9e8d5702047827 */ /* 0x000fe200078e00ff */
[----:B------:R-:W-:Y:S01]  /*0f20*/  LOP3.LUT R6, R7, UR15, R6, 0x96, !PT ;  /* 0x0000000f07067c12 */ /* 0x000fe2000f8e9606 */
[----:B0-----:R-:W-:-:S02]  /*0f30*/  UISETP.NE.U32.AND UP0, UPT, UR4, URZ, UPT ;  /* 0x000000ff0400728c */ /* 0x001fc4000bf05070 */
[----:B------:R-:W-:Y:S01]  /*0f40*/  IMAD R152, R3, -0x2daee0ad, RZ ;  /* 0xd2511f5303987824 */ /* 0x000fe200078e02ff */
[----:B------:R-:W-:Y:S01]  /*0f50*/  LOP3.LUT R4, R5, UR14, R4, 0x96, !PT ;  /* 0x0000000e05047c12 */ /* 0x000fe2000f8e9604 */
[----:B------:R-:W-:Y:S01]  /*0f60*/  IMAD R5, R2, -0x326172a9, RZ ;  /* 0xcd9e8d5702057824 */ /* 0x000fe200078e02ff */
[----:B------:R-:W0:Y:S01]  /*0f70*/  LDCU.64 UR10, c[0x0][0x3a0] ;  /* 0x00007400ff0a77ac */ /* 0x000e220008000a00 */
[----:B------:R-:W-:Y:S01]  /*0f80*/  IMAD.HI.U32 R2, R6, -0x326172a9, RZ ;  /* 0xcd9e8d5706027827 */ /* 0x000fe200078e00ff */
[----:B------:R-:W-:-:S03]  /*0f90*/  UISETP.NE.AND.EX UP0, UPT, UR5, URZ, UPT, UP0 ;  /* 0x000000ff0500728c */ /* 0x000fc6000bf05300 */
        /* <DEDUP_REMOVED lines=48> */
.L_x_24934:
        /* <DEDUP_REMOVED lines=42> */
.L_x_54240:
[----:B------:R-:W-:Y:S05]  /*1540*/  BRX R160 -0x1550                                       (*"BRANCH_TARGETS .L_x_54241,.L_x_54242,.L_x_54243"*) ;  /* 0xffffffe8a0ac7949 */ /* 0x000fea000383ffff */
.L_x_54243:
[----:B------:R-:W-:Y:S01]  /*1550*/  IADD3 R162, PT, PT, R209, 0x1, RZ ;  /* 0x00000001d1a27810 */ /* 0x000fe20007ffe0ff */
[----:B------:R-:W-:Y:S02]  /*1560*/  IMAD.MOV.U32 R220, RZ, RZ, R3 ;  /* 0x000000ffffdc7224 */ /* 0x000fe400078e0003 */
[----:B------:R-:W-:Y:S01]  /*1570*/  IMAD.MOV.U32 R163, RZ, RZ, R210 ;  /* 0x000000ffffa37224 */ /* 0x000fe200078e00d2 */
[----:B------:R-:W-:Y:S06]  /*1580*/  BRA `(.L_x_24422) ;  /* 0x0000000000f07947 */ /* 0x000fec0003800000 */
.L_x_54241:
[----:B------:R-:W-:Y:S01]  /*1590*/  MOV R220, R3 ;  /* 0x0000000300dc7202 */ /* 0x000fe20000000f00 */
[----:B------:R-:W-:Y:S02]  /*15a0*/  IMAD.MOV.U32 R162, RZ, RZ, 0x3 ;  /* 0x00000003ffa27424 */ /* 0x000fe400078e00ff */
[----:B------:R-:W-:Y:S01]  /*15b0*/  IMAD.MOV.U32 R163, RZ, RZ, R211 ;  /* 0x000000ffffa37224 */ /* 0x000fe200078e00d3 */
[----:B------:R-:W-:Y:S06]  /*15c0*/  BRA `(.L_x_24422) ;  /* 0x0000000000e07947 */ /* 0x000fec0003800000 */
.L_x_54242:
        /* <DEDUP_REMOVED lines=13> */
.L_x_24424:
[----:B------:R-:W-:Y:S05]  /*16a0*/  BSYNC.RECONVERGENT B3 ;  /* 0x0000000000037941 */ /* 0x000fea0003800200 */
.L_x_24423:
        /* <DEDUP_REMOVED lines=42> */
.L_x_24422:
[----:B------:R-:W-:Y:S05]  /*1950*/  BSYNC.RECONVERGENT B2 ;  /* 0x0000000000027941 */ /* 0x000fea0003800200 */
.L_x_24421:
        /* <DEDUP_REMOVED lines=11> */
[----:B------:R-:W-:Y:S01]  /*1a10*/  IMAD.MOV.U32 R163, RZ, RZ, R2 ;  /* 0x000000ffffa37224 */ /* 0x000fe200078e0002 */
[----:B0-----:R-:W-:-:S04]  /*1a20*/  FSETP.GTU.FTZ.AND P0, PT, R160, R3, PT ;  /* 0x00000003a000720b */ /* 0x001fc80003f1c000 */
[----:B------:R-:W-:Y:S01]  /*1a30*/  PLOP3.LUT P2, PT, P0, PT, PT, 0x8, 0x80 ;  /* 0x000000000080781c */ /* 0x000fe2000074e170 */
[----:B-1----:R-:W-:-:S05]  /*1a40*/  FMUL.FTZ R192, R192, R195 ;  /* 0x000000c3c0c07220 */ /* 0x002fca0000410000 */
[----:B------:R-:W-:Y:S01]  /*1a50*/  FSEL R161, R192, RZ, !P0 ;  /* 0x000000ffc0a17208 */ /* 0x000fe20004000000 */
[----:B------:R-:W-:-:S06]  /*1a60*/  HFMA2 R192, -RZ, RZ, 0, 1.1920928955078125e-07 ;  /* 0x00000002ffc07431 */ /* 0x000fcc00000001ff */
[----:B------:R-:W-:Y:S01]  /*1a70*/  @P2 LOP3.LUT R0, R0, 0x2, RZ, 0xfc, !PT ;  /* 0x0000000200002812 */ /* 0x000fe200078efcff */
[----:B------:R-:W-:Y:S01]  /*1a80*/  FFMA.FTZ R160, R161, R132, R152 ;  /* 0x00000084a1a07223 */ /* 0x000fe20000010098 */
        /* <DEDUP_REMOVED lines=9> */
.L_x_24427:
        /* <DEDUP_REMOVED lines=13> */
.L_x_24429:
[----:B------:R-:W-:Y:S05]  /*1bf0*/  BSYNC.RECONVERGENT B3 ;  /* 0x0000000000037941 */ /* 0x000fea0003800200 */
.L_x_24428:
        /* <DEDUP_REMOVED lines=43> */
.L_x_24426:
[----:B------:R-:W-:Y:S05]  /*1eb0*/  BSYNC.RECONVERGENT B2 ;  /* 0x0000000000027941 */ /* 0x000fea0003800200 */
.L_x_24425:
        /* <DEDUP_REMOVED lines=22> */
.L_x_24432:
        /* <DEDUP_REMOVED lines=13> */
.L_x_24434:
[----:B------:R-:W-:Y:S05]  /*20f0*/  BSYNC.RECONVERGENT B3 ;  /* 0x0000000000037941 */ /* 0x000fea0003800200 */
.L_x_24433:
        /* <DEDUP_REMOVED lines=43> */
.L_x_24431:
[----:B------:R-:W-:Y:S05]  /*23b0*/  BSYNC.RECONVERGENT B2 ;  /* 0x0000000000027941 */ /* 0x000fea0003800200 */
.L_x_24430:
        /* <DEDUP_REMOVED lines=23> */
.L_x_24437:
        /* <DEDUP_REMOVED lines=13> */
.L_x_24439:
[----:B------:R-:W-:Y:S05]  /*2600*/  BSYNC.RECONVERGENT B3 ;  /* 0x0000000000037941 */ /* 0x000fea0003800200 */
.L_x_24438:
        /* <DEDUP_REMOVED lines=43> */
.L_x_24436:
[----:B------:R-:W-:Y:S05]  /*28c0*/  BSYNC.RECONVERGENT B2 ;  /* 0x0000000000027941 */ /* 0x000fea0003800200 */
.L_x_24435:
        /* <DEDUP_REMOVED lines=22> */
.L_x_24442:
        /* <DEDUP_REMOVED lines=13> */
.L_x_24444:
[----:B------:R-:W-:Y:S05]  /*2b00*/  BSYNC.RECONVERGENT B3 ;  /* 0x0000000000037941 */ /* 0x000fea0003800200 */
.L_x_24443:
        /* <DEDUP_REMOVED lines=43> */
.L_x_24441:
[----:B------:R-:W-:Y:S05]  /*2dc0*/  BSYNC.RECONVERGENT B2 ;  /* 0x0000000000027941 */ /* 0x000fea0003800200 */
.L_x_24440:
        /* <DEDUP_REMOVED lines=23> */
.L_x_24447:
        /* <DEDUP_REMOVED lines=13> */
.L_x_24449:
[----:B------:R-:W-:Y:S05]  /*3010*/  BSYNC.RECONVERGENT B3 ;  /* 0x0000000000037941 */ /* 0x000fea0003800200 */
.L_x_24448:
        /* <DEDUP_REMOVED lines=43> */
.L_x_24446:
[----:B------:R-:W-:Y:S05]  /*32d0*/  BSYNC.RECONVERGENT B2 ;  /* 0x0000000000027941 */ /* 0x000fea0003800200 */
.L_x_24445:
        /* <DEDUP_REMOVED lines=22> */
.L_x_24452:
        /* <DEDUP_REMOVED lines=13> */
.L_x_24454:
[----:B------:R-:W-:Y:S05]  /*3510*/  BSYNC.RECONVERGENT B3 ;  /* 0x0000000000037941 */ /* 0x000fea0003800200 */
.L_x_24453:
        /* <DEDUP_REMOVED lines=43> */
.L_x_24451:
[----:B------:R-:W-:Y:S05]  /*37d0*/  BSYNC.RECONVERGENT B2 ;  /* 0x0000000000027941 */ /* 0x000fea0003800200 */
.L_x_24450:
        /* <DEDUP_REMOVED lines=23> */
.L_x_24457:
        /* <DEDUP_REMOVED lines=15> */
.L_x_24459:
[----:B------:R-:W-:Y:S05]  /*3a40*/  BSYNC.RECONVERGENT B3 ;  /* 0x0000000000037941 */ /* 0x000fea0003800200 */
.L_x_24458:
        /* <DEDUP_REMOVED lines=43> */
.L_x_24456:
[----:B------:R-:W-:Y:S05]  /*3d00*/  BSYNC.RECONVERGENT B2 ;  /* 0x0000000000027941 */ /* 0x000fea0003800200 */
.L_x_24455:
        /* <DEDUP_REMOVED lines=10> */
.L_x_24420:
        /* <DEDUP_REMOVED lines=16> */
.L_x_24463:
        /* <DEDUP_REMOVED lines=13> */
.L_x_24465:
[----:B------:R-:W-:Y:S05]  /*3f80*/  BSYNC.RECONVERGENT B3 ;  /* 0x0000000000037941 */ /* 0x000fea0003800200 */
.L_x_24464:
        /* <DEDUP_REMOVED lines=42> */
.L_x_24462:
[----:B------:R-:W-:Y:S05]  /*4230*/  BSYNC.RECONVERGENT B2 ;  /* 0x0000000000027941 */ /* 0x000fea0003800200 */
.L_x_24461:
[----:B------:R-:W0:Y:S01]  /*4240*/  LDC R3, c[0x0][0x404] ;  /* 0x00010100ff037b82 */ /* 0x000e220000000800 */
[----:B------:R-:W-:Y:S01]  /*4250*/  I2FP.F32.U32 R163, R160 ;  /* 0x000000a000a37245 */ /* 0x000fe20000201000 */
[----:B------:R-:W-:Y:S01]  /*4260*/  IMAD.MOV.U32 R160, RZ, RZ, 0x2f800000 ;  /* 0x2f800000ffa07424 */ /* 0x000fe200078e00ff */
[----:B------:R-:W-:Y:S01]  /*4270*/  ISETP.NE.AND P1, PT, R192, 0x1, PT ;  /* 0x00000001c000780c */ /* 0x000fe20003f25270 */
[----:B------:R-:W-:Y:S01]  /*4280*/  BSSY.RECONVERGENT B2, `(.L_x_24466) ;  /* 0x0000050000027945 */ /* 0x000fe20003800200 */
[----:B------:R-:W-:Y:S01]  /*4290*/  LOP3.LUT R0, R0, 0xfffffffd, RZ, 0xc0, !PT ;  /* 0xfffffffd00007812 */ /* 0x000fe200078ec0ff */
[----:B------:R-:W-:Y:S01]  /*42a0*/  FFMA.FTZ R162, R163, R160, 1.1641532182693481445e-10 ;  /* 0x2f000000a3a27423 */ /* 0x000fe200000100a0 */
[C---:B-----5:R-:W-:Y:S01]  /*42b0*/  IMAD.U32 R163, R4.reuse, 0x10000, RZ ;  /* 0x0001000004a37824 */ /* 0x060fe200078e00ff */
[----:B------:R-:W1:Y:S01]  /*42c0*/  LDC R161, c[0x0][0x408] ;  /* 0x00010200ffa17b82 */ /* 0x000e620000000800 */
[----:B------:R-:W-:Y:S01]  /*42d0*/  HFMA2 R194, -RZ, RZ, 0, 1.1920928955078125e-07 ;  /* 0x00000002ffc27431 */ /* 0x000fe200000001ff */
[----:B------:R-:W-:-:S02]  /*42e0*/  PRMT R4, R4, 0x7632, R4 ;  /* 0x0000763204047816 */ /* 0x000fc40000000004 */
[----:B0-----:R-:W-:Y:S01]  /*42f0*/  FSETP.GTU.FTZ.AND P0, PT, R162, R3, PT ;  /* 0x00000003a200720b */ /* 0x001fe20003f1c000 */
[----:B------:R-:W-:-:S03]  /*4300*/  FMUL.FTZ R162, R163, R218 ;  /* 0x000000daa3a27220 */ /* 0x000fc60000410000 */
[----:B------:R-:W-:Y:S01]  /*4310*/  PLOP3.LUT P2, PT, P0, PT, PT, 0x8, 0x80 ;  /* 0x000000000080781c */ /* 0x000fe2000074e170 */
[----:B-1----:R-:W-:Y:S01]  /*4320*/  FMUL.FTZ R163, R162, R161 ;  /* 0x000000a1a2a37220 */ /* 0x002fe20000410000 */
[----:B------:R-:W-:-:S04]  /*4330*/  IMAD.MOV.U32 R162, RZ, RZ, R2 ;  /* 0x000000ffffa27224 */ /* 0x000fc800078e0002 */
[----:B------:R-:W-:-:S07]  /*4340*/  FSEL R163, R163, RZ, !P0 ;  /* 0x000000ffa3a37208 */ /* 0x000fce0004000000 */
        /* <DEDUP_REMOVED lines=10> */
.L_x_24468:
        /* <DEDUP_REMOVED lines=13> */
.L_x_24470:
[----:B------:R-:W-:Y:S05]  /*44c0*/  BSYNC.RECONVERGENT B3 ;  /* 0x0000000000037941 */ /* 0x000fea0003800200 */
.L_x_24469:
        /* <DEDUP_REMOVED lines=43> */
.L_x_24467:
[----:B------:R-:W-:Y:S05]  /*4780*/  BSYNC.RECONVERGENT B2 ;  /* 0x0000000000027941 */ /* 0x000fea0003800200 */
.L_x_24466:
[----:B------:R-:W-:Y:S01]  /*4790*/  I2FP.F32.U32 R193, R162 ;  /* 0x000000a200c17245 */ /* 0x000fe20000201000 */
[----:B------:R-:W-:Y:S01]  /*47a0*/  BSSY.RECONVERGENT B2, `(.L_x_24471) ;  /* 0x000004d000027945 */ /* 0x000fe20003800200 */
[----:B------:R-:W-:Y:S01]  /*47b0*/  ISETP.NE.AND P2, PT, R194, 0x1, PT ;  /* 0x00000001c200780c */ /* 0x000fe20003f45270 */
[----:B------:R-:W-:Y:S02]  /*47c0*/  HFMA2 R195, -RZ, RZ, 0, 1.1920928955078125e-07 ;  /* 0x00000002ffc37431 */ /* 0x000fe400000001ff */
[----:B------:R-:W-:Y:S01]  /*47d0*/  FFMA.FTZ R162, R193, R160, 1.1641532182693481445e-10 ;  /* 0x2f000000c1a27423 */ /* 0x000fe200000100a0 */
[----:B------:R-:W-:-:S04]  /*47e0*/  IMAD.U32 R193, R4, 0x10000, RZ ;  /* 0x0001000004c17824 */ /* 0x000fc800078e00ff */
[----:B------:R-:W-:Y:S01]  /*47f0*/  FMUL.FTZ R4, R193, R218 ;  /* 0x000000dac1047220 */ /* 0x000fe20000410000 */
[----:B------:R-:W-:Y:S01]  /*4800*/  FSETP.GTU.FTZ.AND P1, PT, R162, R3, PT ;  /* 0x00000003a200720b */ /* 0x000fe20003f3c000 */
[----:B------:R-:W-:Y:S02]  /*4810*/  IMAD.MOV.U32 R162, RZ, RZ, R2 ;  /* 0x000000ffffa27224 */ /* 0x000fe400078e0002 */
[----:B------:R-:W-:Y:S01]  /*4820*/  FMUL.FTZ R4, R4, R161 ;  /* 0x000000a104047220 */ /* 0x000fe20000410000 */
[----:B------:R-:W-:-:S04]  /*4830*/  PLOP3.LUT P0, PT, P1, PT, PT, 0x8, 0x80 ;  /* 0x000000000080781c */ /* 0x000fc80000f0e170 */
[----:B------:R-:W-:Y:S01]  /*4840*/  FSEL R4, R4, RZ, !P1 ;  /* 0x000000ff04047208 */ /* 0x000fe20004800000 */
        /* <DEDUP_REMOVED lines=9> */
.L_x_24473:
        /* <DEDUP_REMOVED lines=13> */
.L_x_24475:
[----:B------:R-:W-:Y:S05]  /*49b0*/  BSYNC.RECONVERGENT B3 ;  /* 0x0000000000037941 */ /* 0x000fea0003800200 */
.L_x_24474:
        /* <DEDUP_REMOVED lines=43> */
.L_x_24472:
[----:B------:R-:W-:Y:S05]  /*4c70*/  BSYNC.RECONVERGENT B2 ;  /* 0x0000000000027941 */ /* 0x000fea0003800200 */
.L_x_24471:
[----:B------:R-:W-:Y:S01]  /*4c80*/  I2FP.F32.U32 R193, R162 ;  /* 0x000000a200c17245 */ /* 0x000fe20000201000 */
[----:B------:R-:W-:Y:S01]  /*4c90*/  BSSY.RECONVERGENT B2, `(.L_x_24476) ;  /* 0x000004e000027945 */ /* 0x000fe20003800200 */
[----:B------:R-:W-:Y:S01]  /*4ca0*/  ISETP.NE.AND P3, PT, R195, 0x1, PT ;  /* 0x00000001c300780c */ /* 0x000fe20003f65270 */
[----:B------:R-:W-:Y:S02]  /*4cb0*/  HFMA2 R194, -RZ, RZ, 0, 1.1920928955078125e-07 ;  /* 0x00000002ffc27431 */ /* 0x000fe400000001ff */
[----:B------:R-:W-:Y:S02]  /*4cc0*/  IMAD.MOV.U32 R192, RZ, RZ, R2 ;  /* 0x000000ffffc07224 */ /* 0x000fe400078e0002 */
[----:B------:R-:W-:Y:S01]  /*4cd0*/  FFMA.FTZ R162, R193, R160, 1.1641532182693481445e-10 ;  /* 0x2f000000c1a27423 */ /* 0x000fe200000100a0 */
[----:B------:R-:W-:-:S04]  /*4ce0*/  IMAD.U32 R193, R5, 0x10000, RZ ;  /* 0x0001000005c17824 */ /* 0x000fc800078e00ff */
[----:B------:R-:W-:Y:S01]  /*4cf0*/  FSETP.GTU.FTZ.AND P2, PT, R162, R3, PT ;  /* 0x00000003a200720b */ /* 0x000fe20003f5c000 */
[----:B------:R-:W-:-:S03]  /*4d00*/  FMUL.FTZ R162, R193, R218 ;  /* 0x000000dac1a27220 */ /* 0x000fc60000410000 */
[----:B------:R-:W-:Y:S01]  /*4d10*/  PLOP3.LUT P1, PT, P2, PT, PT, 0x8, 0x80 ;  /* 0x000000000080781c */ /* 0x000fe2000172e170 */
[----:B------:R-:W-:Y:S01]  /*4d20*/  FMUL.FTZ R193, R162, R161 ;  /* 0x000000a1a2c17220 */ /* 0x000fe20000410000 */
[----:B------:R-:W-:-:S04]  /*4d30*/  PRMT R162, R5, 0x7632, R162 ;  /* 0x0000763205a27816 */ /* 0x000fc800000000a2 */
[----:B------:R-:W-:Y:S01]  /*4d40*/  FSEL R5, R193, RZ, !P2 ;  /* 0x000000ffc1057208 */ /* 0x000fe20005000000 */
        /* <DEDUP_REMOVED lines=9> */
.L_x_24478:
        /* <DEDUP_REMOVED lines=13> */
.L_x_24480:
[----:B------:R-:W-:Y:S05]  /*4eb0*/  BSYNC.RECONVERGENT B3 ;  /* 0x0000000000037941 */ /* 0x000fea0003800200 */
.L_x_24479:
        /* <DEDUP_REMOVED lines=43> */
.L_x_24477:
[----:B------:R-:W-:Y:S05]  /*5170*/  BSYNC.RECONVERGENT B2 ;  /* 0x0000000000027941 */ /* 0x000fea0003800200 */
.L_x_24476:
        /* <DEDUP_REMOVED lines=21> */
.L_x_24483:
        /* <DEDUP_REMOVED lines=13> */
.L_x_24485:
[----:B------:R-:W-:Y:S05]  /*53a0*/  BSYNC.RECONVERGENT B3 ;  /* 0x0000000000037941 */ /* 0x000fea0003800200 */
.L_x_24484:
        /* <DEDUP_REMOVED lines=43> */
.L_x_24482:
[----:B------:R-:W-:Y:S05]  /*5660*/  BSYNC.RECONVERGENT B2 ;  /* 0x0000000000027941 */ /* 0x000fea0003800200 */
.L_x_24481:
        /* <DEDUP_REMOVED lines=9> */
[----:B------:R-:W-:Y:S02]  /*5700*/  HFMA2 R194, -RZ, RZ, 0, 1.1920928955078125e-07 ;  /* 0x00000002ffc27431 */ /* 0x000fe400000001ff */
[----:B------:R-:W-:Y:S01]  /*5710*/  IMAD.MOV.U32 R162, RZ, RZ, R2 ;  /* 0x000000ffffa27224 */ /* 0x000fe200078e0002 */
        /* <DEDUP_REMOVED lines=11> */
.L_x_24488:
        /* <DEDUP_REMOVED lines=13> */
.L_x_24490:
[----:B------:R-:W-:Y:S05]  /*58a0*/  BSYNC.RECONVERGENT B3 ;  /* 0x0000000000037941 */ /* 0x000fea0003800200 */
.L_x_24489:
        /* <DEDUP_REMOVED lines=43> */
.L_x_24487:
[----:B------:R-:W-:Y:S05]  /*5b60*/  BSYNC.RECONVERGENT B2 ;  /* 0x0000000000027941 */ /* 0x000fea0003800200 */
.L_x_24486:
        /* <DEDUP_REMOVED lines=21> */
.L_x_24493:
        /* <DEDUP_REMOVED lines=13> */
.L_x_24495:
[----:B------:R-:W-:Y:S05]  /*5d90*/  BSYNC.RECONVERGENT B3 ;  /* 0x0000000000037941 */ /* 0x000fea0003800200 */
.L_x_24494:
        /* <DEDUP_REMOVED lines=43> */
.L_x_24492:
[----:B------:R-:W-:Y:S05]  /*6050*/  BSYNC.RECONVERGENT B2 ;  /* 0x0000000000027941 */ /* 0x000fea0003800200 */
.L_x_24491:
        /* <DEDUP_REMOVED lines=22> */
.L_x_24498:
        /* <DEDUP_REMOVED lines=15> */
.L_x_24500:
[----:B------:R-:W-:Y:S05]  /*62b0*/  BSYNC.RECONVERGENT B3 ;  /* 0x0000000000037941 */ /* 0x000fea0003800200 */
.L_x_24499:
        /* <DEDUP_REMOVED lines=41> */
[----:B------:R-:W-:Y:S02]  /*6550*/  LOP3.LUT R211, R194, UR31, R223, 0x96, !PT ;  /* 0x0000001fc2d37c12 */ /* 0x000fe4000f8e96df */
[----:B------:R-:W-:-:S07]  /*6560*/  MOV R220, R222 ;  /* 0x000000de00dc7202 */ /* 0x000fce0000000f00 */
.L_x_24497:
[----:B------:R-:W-:Y:S05]  /*6570*/  BSYNC.RECONVERGENT B2 ;  /* 0x0000000000027941 */ /* 0x000fea0003800200 */
.L_x_24496:
[----:B------:R-:W-:Y:S01]  /*6580*/  I2FP.F32.U32 R195, R195 ;  /* 0x000000c300c37245 */ /* 0x000fe20000201000 */
[----:B------:R-:W-:-:S04]  /*6590*/  IMAD.U32 R221, R162, 0x10000, RZ ;  /* 0x00010000a2dd7824 */ /* 0x000fc800078e00ff */
[----:B------:R-:W-:Y:S01]  /*65a0*/  FMUL.FTZ R194, R221, R218 ;  /* 0x000000daddc27220 */ /* 0x000fe20000410000 */
[----:B------:R-:W-:Y:S01]  /*65b0*/  FFMA.FTZ R162, R195, R160, 1.1641532182693481445e-10 ;  /* 0x2f000000c3a27423 */ /* 0x000fe200000100a0 */
[----:B------:R-:W-:Y:S01]  /*65c0*/  FMUL.FTZ R160, R163, R132 ;  /* 0x00000084a3a07220 */ /* 0x000fe20000410000 */
[----:B------:R-:W-:Y:S01]  /*65d0*/  FMUL.FTZ R163, R192, R135 ;  /* 0x00000087c0a37220 */ /* 0x000fe20000410000 */
[----:B------:R-:W-:Y:S01]  /*65e0*/  FMUL.FTZ R194, R194, R161 ;  /* 0x000000a1c2c27220 */ /* 0x000fe20000410000 */
[----:B------:R-:W-:Y:S01]  /*65f0*/  FMUL.FTZ R161, R4, R133 ;  /* 0x0000008504a17220 */ /* 0x000fe20000410000 */
[----:B------:R-:W-:Y:S01]  /*6600*/  FSETP.GTU.FTZ.AND P6, PT, R162, R3, PT ;  /* 0x00000003a200720b */ /* 0x000fe20003fdc000 */
[----:B------:R-:W-:Y:S01]  /*6610*/  FMUL.FTZ R192, R193, R128 ;  /* 0x00000080c1c07220 */ /* 0x000fe20000410000 */
[----:B------:R-:W-:Y:S01]  /*6620*/  FMUL.FTZ R162, R5, R134 ;  /* 0x0000008605a27220 */ /* 0x000fe20000410000 */
[----:B------:R-:W-:Y:S01]  /*6630*/  FMUL.FTZ R193, R6, R129 ;  /* 0x0000008106c17220 */ /* 0x000fe20000410000 */
[----:B------:R-:W-:Y:S01]  /*6640*/  FSEL R4, R194, RZ, !P6 ;  /* 0x000000ffc2047208 */ /* 0x000fe20007000000 */
[----:B------:R-:W-:Y:S01]  /*6650*/  FMUL.FTZ R194, R7, R130 ;  /* 0x0000008207c27220 */ /* 0x000fe20000410000 */
[----:B------:R-:W-:-:S03]  /*6660*/  PLOP3.LUT P6, PT, P6, PT, PT, 0x8, 0x80 ;  /* 0x000000000080781c */ /* 0x000fc600037ce170 */
[----:B------:R-:W-:-:S10]  /*6670*/  FMUL.FTZ R195, R4, R131 ;  /* 0x0000008304c37220 */ /* 0x000fd40000410000 */
.L_x_24460:
        /* <DEDUP_REMOVED lines=22> */
.L_x_24419:
[----:B------:R-:W-:Y:S05]  /*67e0*/  BSYNC.RECONVERGENT B1 ;  /* 0x0000000000017941 */ /* 0x000fea0003800200 */
.L_x_24418:
        /* <DEDUP_REMOVED lines=31> */
.L_x_24506:
        /* <DEDUP_REMOVED lines=13> */
.L_x_24508:
[----:B------:R-:W-:Y:S05]  /*6ab0*/  BSYNC.RECONVERGENT B3 ;  /* 0x0000000000037941 */ /* 0x000fea0003800200 */
.L_x_24507:
        /* <DEDUP_REMOVED lines=42> */
.L_x_24505:
[----:B------:R-:W-:Y:S05]  /*6d60*/  BSYNC.RECONVERGENT B2 ;  /* 0x0000000000027941 */ /* 0x000fea0003800200 */
.L_x_24504:
        /* <DEDUP_REMOVED lines=12> */
[----:B0-----:R-:W-:-:S04]  /*6e30*/  FSETP.GTU.FTZ.AND P0, PT, R164, R3, PT ;  /* 0x00000003a400720b */ /* 0x001fc80003f1c000 */
[----:B------:R-:W-:Y:S01]  /*6e40*/  PLOP3.LUT P2, PT, P0, PT, PT, 0x8, 0x80 ;  /* 0x000000000080781c */ /* 0x000fe2000074e170 */
[----:B-1----:R-:W-:-:S05]  /*6e50*/  FMUL.FTZ R166, R166, R199 ;  /* 0x000000c7a6a67220 */ /* 0x002fca0000410000 */
[----:B------:R-:W-:Y:S02]  /*6e60*/  FSEL R165, R166, RZ, !P0 ;  /* 0x000000ffa6a57208 */ /* 0x000fe40004000000 */
[----:B------:R-:W-:-:S05]  /*6e70*/  MOV R166, R2 ;  /* 0x0000000200a67202 */ /* 0x000fca0000000f00 */
[----:B------:R-:W-:Y:S01]  /*6e80*/  @P2 LOP3.LUT R0, R0, 0x2, RZ, 0xfc, !PT ;  /* 0x0000000200002812 */ /* 0x000fe200078efcff */
[----:B------:R-:W-:Y:S01]  /*6e90*/  FFMA.FTZ R164, R165, R108, R152 ;  /* 0x0000006ca5a47223 */ /* 0x000fe20000010098 */
        /* <DEDUP_REMOVED lines=9> */
.L_x_24511:
        /* <DEDUP_REMOVED lines=13> */
.L_x_24513:
[----:B------:R-:W-:Y:S05]  /*7000*/  BSYNC.RECONVERGENT B3 ;  /* 0x0000000000037941 */ /* 0x000fea0003800200 */
.L_x_24512:
        /* <DEDUP_REMOVED lines=43> */
.L_x_24510:
[----:B------:R-:W-:Y:S05]  /*72c0*/  BSYNC.RECONVERGENT B2 ;  /* 0x0000000000027941 */ /* 0x000fea0003800200 */
.L_x_24509:
        /* <DEDUP_REMOVED lines=22> */
.L_x_24516:
        /* <DEDUP_REMOVED lines=13> */
.L_x_24518:
[----:B------:R-:W-:Y:S05]  /*7500*/  BSYNC.RECONVERGENT B3 ;  /* 0x0000000000037941 */ /* 0x000fea0003800200 */
.L_x_24517:
        /* <DEDUP_REMOVED lines=40> */
[----:B------:R-:W-:Y:S01]  /*7790*/  LOP3.LUT R211, R166, UR31, R225, 0x96, !PT ;  /* 0x0000001fa6d37c12 */ /* 0x000fe2000f8e96e1 */
[----:B------:R-:W-:Y:S02]  /*77a0*/  IMAD.MOV.U32 R166, RZ, RZ, R222 ;  /* 0x000000ffffa67224 */ /* 0x000fe400078e00de */
[----:B------:R-:W-:-:S07]  /*77b0*/  IMAD.MOV.U32 R222, RZ, RZ, R224 ;  /* 0x000000ffffde7224 */ /* 0x000fce00078e00e0 */
.L_x_24515:
[----:B------:R-:W-:Y:S05]  /*77c0*/  BSYNC.RECONVERGENT B2 ;  /* 0x0000000000027941 */ /* 0x000fea0003800200 */
.L_x_24514:
        /* <DEDUP_REMOVED lines=23> */
.L_x_24521:
        /* <DEDUP_REMOVED lines=13> */
.L_x_24523:
[----:B------:R-:W-:Y:S05]  /*7a10*/  BSYNC.RECONVERGENT B3 ;  /* 0x0000000000037941 */ /* 0x000fea0003800200 */
.L_x_24522:
        /* <DEDUP_REMOVED lines=43> */
.L_x_24520:
[----:B------:R-:W-:Y:S05]  /*7cd0*/  BSYNC.RECONVERGENT B2 ;  /* 0x0000000000027941 */ /* 0x000fea0003800200 */
.L_x_24519:
        /* <DEDUP_REMOVED lines=22> */
.L_x_24526:
        /* <DEDUP_REMOVED lines=13> */
.L_x_24528:
[----:B------:R-:W-:Y:S05]  /*7f10*/  BSYNC.RECONVERGENT B3 ;  /* 0x0000000000037941 */ /* 0x000fea0003800200 */
.L_x_24527:
        /* <DEDUP_REMOVED lines=43> */
.L_x_24525:
[----:B------:R-:W-:Y:S05]  /*81d0*/  BSYNC.RECONVERGENT B2 ;  /* 0x0000000000027941 */ /* 0x000fea0003800200 */
.L_x_24524:
        /* <DEDUP_REMOVED lines=23> */
.L_x_24531:
        /* <DEDUP_REMOVED lines=13> */
.L_x_24533:
[----:B------:R-:W-:Y:S05]  /*8420*/  BSYNC.RECONVERGENT B3 ;  /* 0x0000000000037941 */ /* 0x000fea0003800200 */
.L_x_24532:
        /* <DEDUP_REMOVED lines=43> */
.L_x_24530:
[----:B------:R-:W-:Y:S05]  /*86e0*/  BSYNC.RECONVERGENT B2 ;  /* 0x0000000000027941 */ /* 0x000fea0003800200 */
.L_x_24529:
        /* <DEDUP_REMOVED lines=22> */
.L_x_24536:
        /* <DEDUP_REMOVED lines=13> */
.L_x_24538:
[----:B------:R-:W-:Y:S05]  /*8920*/  BSYNC.RECONVERGENT B3 ;  /* 0x0000000000037941 */ /* 0x000fea0003800200 */
.L_x_24537:
        /* <DEDUP_REMOVED lines=43> */
.L_x_24535:
[----:B------:R-:W-:Y:S05]  /*8be0*/  BSYNC.RECONVERGENT B2 ;  /* 0x0000000000027941 */ /* 0x000fea0003800200 */
.L_x_24534:
        /* <DEDUP_REMOVED lines=23> */
.L_x_24541:
        /* <DEDUP_REMOVED lines=15> */
.L_x_24543:
[----:B------:R-:W-:Y:S05]  /*8e50*/  BSYNC.RECONVERGENT B3 ;  /* 0x0000000000037941 */ /* 0x000fea0003800200 */
.L_x_24542:
        /* <DEDUP_REMOVED lines=43> */
.L_x_24540:
[----:B------:R-:W-:Y:S05]  /*9110*/  BSYNC.RECONVERGENT B2 ;  /* 0x0000000000027941 */ /* 0x000fea0003800200 */
.L_x_24539:
        /* <DEDUP_REMOVED lines=10> */
.L_x_24503:
        /* <DEDUP_REMOVED lines=16> */
.L_x_24547:
        /* <DEDUP_REMOVED lines=13> */
.L_x_24549:
[----:B------:R-:W-:Y:S05]  /*9390*/  BSYNC.RECONVERGENT B3 ;  /* 0x0000000000037941 */ /* 0x000fea0003800200 */
.L_x_24548:
        /* <DEDUP_REMOVED lines=42> */
.L_x_24546:
[----:B------:R-:W-:Y:S05]  /*9640*/  BSYNC.RECONVERGENT B2 ;  /* 0x0000000000027941 */ /* 0x000fea0003800200 */
.L_x_24545:
[----:B------:R-:W0:Y:S01]  /*9650*/  LDC R3, c[0x0][0x404] ;  /* 0x00010100ff037b82 */ /* 0x000e220000000800 */
[----:B------:R-:W-:Y:S01]  /*9660*/  I2FP.F32.U32 R167, R164 ;  /* 0x000000a400a77245 */ /* 0x000fe20000201000 */
[----:B------:R-:W-:Y:S01]  /*9670*/  HFMA2 R164, -RZ, RZ, 0.1171875, 0 ;  /* 0x2f800000ffa47431 */ /* 0x000fe200000001ff */
[----:B------:R-:W-:Y:S01]  /*9680*/  ISETP.NE.AND P1, PT, R196, 0x1, PT ;  /* 0x00000001c400780c */ /* 0x000fe20003f25270 */
[----:B------:R-:W-:Y:S01]  /*9690*/  BSSY.RECONVERGENT B2, `(.L_x_24550) ;  /* 0x0000050000027945 */ /* 0x000fe20003800200 */
[----:B------:R-:W-:Y:S01]  /*96a0*/  LOP3.LUT R0, R0, 0xfffffffd, RZ, 0xc0, !PT ;  /* 0xfffffffd00007812 */ /* 0x000fe200078ec0ff */
[----:B------:R-:W-:Y:S02]  /*96b0*/  IMAD.MOV.U32 R198, RZ, RZ, 0x2 ;  /* 0x00000002ffc67424 */ /* 0x000fe400078e00ff */
[----:B------:R-:W-:Y:S01]  /*96c0*/  FFMA.FTZ R166, R167, R164, 1.1641532182693481445e-10 ;  /* 0x2f000000a7a67423 */ /* 0x000fe200000100a4 */
[----:B------:R-:W1:Y:S01]  /*96d0*/  LDC R165, c[0x0][0x408] ;  /* 0x00010200ffa57b82 */ /* 0x000e620000000800 */
[C---:B-----5:R-:W-:Y:S01]  /*96e0*/  IMAD.U32 R167, R4.reuse, 0x10000, RZ ;  /* 0x0001000004a77824 */ /* 0x060fe200078e00ff */
[----:B------:R-:W-:-:S02]  /*96f0*/  PRMT R4, R4, 0x7632, R4 ;  /* 0x0000763204047816 */ /* 0x000fc40000000004 */
[----:B0-----:R-:W-:Y:S01]  /*9700*/  FSETP.GTU.FTZ.AND P0, PT, R166, R3, PT ;  /* 0x00000003a600720b */ /* 0x001fe20003f1c000 */
[----:B------:R-:W-:-:S03]  /*9710*/  FMUL.FTZ R166, R167, R218 ;  /* 0x000000daa7a67220 */ /* 0x000fc60000410000 */
[----:B------:R-:W-:Y:S01]  /*9720*/  PLOP3.LUT P2, PT, P0, PT, PT, 0x8, 0x80 ;  /* 0x000000000080781c */ /* 0x000fe2000074e170 */
[----:B-1----:R-:W-:Y:S01]  /*9730*/  FMUL.FTZ R167, R166, R165 ;  /* 0x000000a5a6a77220 */ /* 0x002fe20000410000 */
[----:B------:R-:W-:-:S04]  /*9740*/  MOV R166, R2 ;  /* 0x0000000200a67202 */ /* 0x000fc80000000f00 */
        /* <DEDUP_REMOVED lines=11> */
.L_x_24552:
        /* <DEDUP_REMOVED lines=13> */
.L_x_24554:
[----:B------:R-:W-:Y:S05]  /*98d0*/  BSYNC.RECONVERGENT B3 ;  /* 0x0000000000037941 */ /* 0x000fea0003800200 */
.L_x_24553:
        /* <DEDUP_REMOVED lines=43> */
.L_x_24551:
[----:B------:R-:W-:Y:S05]  /*9b90*/  BSYNC.RECONVERGENT B2 ;  /* 0x0000000000027941 */ /* 0x000fea0003800200 */
.L_x_24550:
[----:B------:R-:W-:Y:S01]  /*9ba0*/  I2FP.F32.U32 R197, R166 ;  /* 0x000000a600c57245 */ /* 0x000fe20000201000 */
[----:B------:R-:W-:Y:S01]  /*9bb0*/  BSSY.RECONVERGENT B2, `(.L_x_24555) ;  /* 0x000004d000027945 */ /* 0x000fe20003800200 */
[----:B------:R-:W-:Y:S01]  /*9bc0*/  ISETP.NE.AND P2, PT, R198, 0x1, PT ;  /* 0x00000001c600780c */ /* 0x000fe20003f45270 */
[----:B------:R-:W-:Y:S02]  /*9bd0*/  IMAD.MOV.U32 R199, RZ, RZ, 0x2 ;  /* 0x00000002ffc77424 */ /* 0x000fe400078e00ff */
[----:B------:R-:W-:Y:S01]  /*9be0*/  FFMA.FTZ R166, R197, R164, 1.1641532182693481445e-10 ;  /* 0x2f000000c5a67423 */ /* 0x000fe200000100a4 */
[----:B------:R-:W-:-:S04]  /*9bf0*/  IMAD.U32 R197, R4, 0x10000, RZ ;  /* 0x0001000004c57824 */ /* 0x000fc800078e00ff */
[----:B------:R-:W-:Y:S01]  /*9c00*/  FMUL.FTZ R4, R197, R218 ;  /* 0x000000dac5047220 */ /* 0x000fe20000410000 */
[----:B------:R-:W-:Y:S02]  /*9c10*/  FSETP.GTU.FTZ.AND P1, PT, R166, R3, PT ;  /* 0x00000003a600720b */ /* 0x000fe40003f3c000 */
[----:B------:R-:W-:Y:S01]  /*9c20*/  MOV R166, R2 ;  /* 0x0000000200a67202 */ /* 0x000fe20000000f00 */
        /* <DEDUP_REMOVED lines=12> */
.L_x_24557:
        /* <DEDUP_REMOVED lines=13> */
.L_x_24559:
[----:B------:R-:W-:Y:S05]  /*9dc0*/  BSYNC.RECONVERGENT B3 ;  /* 0x0000000000037941 */ /* 0x000fea0003800200 */
.L_x_24558:
        /* <DEDUP_REMOVED lines=43> */
.L_x_24556:
[----:B------:R-:W-:Y:S05]  /*a080*/  BSYNC.RECONVERGENT B2 ;  /* 0x0000000000027941 */ /* 0x000fea0003800200 */
.L_x_24555:
[----:B------:R-:W-:Y:S01]  /*a090*/  I2FP.F32.U32 R197, R166 ;  /* 0x000000a600c57245 */ /* 0x000fe20000201000 */
[----:B------:R-:W-:Y:S01]  /*a0a0*/  BSSY.RECONVERGENT B2, `(.L_x_24560) ;  /* 0x000004e000027945 */ /* 0x000fe20003800200 */
[----:B------:R-:W-:Y:S01]  /*a0b0*/  ISETP.NE.AND P3, PT, R199, 0x1, PT ;  /* 0x00000001c700780c */ /* 0x000fe20003f65270 */
[----:B------:R-:W-:Y:S01]  /*a0c0*/  IMAD.MOV.U32 R198, RZ, RZ, 0x2 ;  /* 0x00000002ffc67424 */ /* 0x000fe200078e00ff */
[----:B------:R-:W-:Y:S01]  /*a0d0*/  MOV R196, R2 ;  /* 0x0000000200c47202 */ /* 0x000fe20000000f00 */
        /* <DEDUP_REMOVED lines=17> */
.L_x_24562:
        /* <DEDUP_REMOVED lines=13> */
.L_x_24564:
[----:B------:R-:W-:Y:S05]  /*a2c0*/  BSYNC.RECONVERGENT B3 ;  /* 0x0000000000037941 */ /* 0x000fea0003800200 */
.L_x_24563:
        /* <DEDUP_REMOVED lines=43> */
.L_x_24561:
[----:B------:R-:W-:Y:S05]  /*a580*/  BSYNC.RECONVERGENT B2 ;  /* 0x0000000000027941 */ /* 0x000fea0003800200 */
.L_x_24560:
        /* <DEDUP_REMOVED lines=21> */
.L_x_24567:
        /* <DEDUP_REMOVED lines=13> */
.L_x_24569:
[----:B------:R-:W-:Y:S05]  /*a7b0*/  BSYNC.RECONVERGENT B3 ;  /* 0x0000000000037941 */ /* 0x000fea0003800200 */
.L_x_24568:
        /* <DEDUP_REMOVED lines=43> */
.L_x_24566:
[----:B------:R-:W-:Y:S05]  /*aa70*/  BSYNC.RECONVERGENT B2 ;  /* 0x0000000000027941 */ /* 0x000fea0003800200 */
.L_x_24565:
        /* <DEDUP_REMOVED lines=22> */
.L_x_24572:
        /* <DEDUP_REMOVED lines=13> */
.L_x_24574:
[----:B------:R-:W-:Y:S05]  /*acb0*/  BSYNC.RECONVERGENT B3 ;  /* 0x0000000000037941 */ /* 0x000fea0003800200 */
.L_x_24573:
        /* <DEDUP_REMOVED lines=43> */
.L_x_24571:
[----:B------:R-:W-:Y:S05]  /*af70*/  BSYNC.RECONVERGENT B2 ;  /* 0x0000000000027941 */ /* 0x000fea0003800200 */
.L_x_24570:
        /* <DEDUP_REMOVED lines=21> */
.L_x_24577:
        /* <DEDUP_REMOVED lines=13> */
.L_x_24579:
[----:B------:R-:W-:Y:S05]  /*b1a0*/  BSYNC.RECONVERGENT B3 ;  /* 0x0000000000037941 */ /* 0x000fea0003800200 */
.L_x_24578:
        /* <DEDUP_REMOVED lines=43> */
.L_x_24576:
[----:B------:R-:W-:Y:S05]  /*b460*/  BSYNC.RECONVERGENT B2 ;  /* 0x0000000000027941 */ /* 0x000fea0003800200 */
.L_x_24575:
        /* <DEDUP_REMOVED lines=22> */
.L_x_24582:
        /* <DEDUP_REMOVED lines=15> */
.L_x_24584:
[----:B------:R-:W-:Y:S05]  /*b6c0*/  BSYNC.RECONVERGENT B3 ;  /* 0x0000000000037941 */ /* 0x000fea0003800200 */
.L_x_24583:
        /* <DEDUP_REMOVED lines=43> */
.L_x_24581:
[----:B------:R-:W-:Y:S05]  /*b980*/  BSYNC.RECONVERGENT B2 ;  /* 0x0000000000027941 */ /* 0x000fea0003800200 */
.L_x_24580:
        /* <DEDUP_REMOVED lines=16> */
.L_x_24544:
        /* <DEDUP_REMOVED lines=22> */
.L_x_24502:
[----:B------:R-:W-:Y:S05]  /*bbf0*/  BSYNC.RECONVERGENT B1 ;  /* 0x0000000000017941 */ /* 0x000fea0003800200 */
.L_x_24501:
        /* <DEDUP_REMOVED lines=9> */
[----:B0-----:R-:W-:-:S04]  /*bc90*/  IMAD.WIDE.U32 R4, R220, 0x10, R4 ;  /* 0x00000010dc047825 */ /* 0x001fc800078e0004 */
[----:B-1----:R-:W-:Y:S02]  /*bca0*/  @P0 IMAD.WIDE.U32 R168, R220, 0x20, R6 ;  /* 0x00000020dca80825 */ /* 0x002fe400078e0006 */
[----:B------:R-:W5:Y:S04]  /*bcb0*/  LDG.E.128 R4, desc[UR8][R4.64] ;  /* 0x0000000804047981 */ /* 0x000f68000c1e1d00 */
[----:B------:R0:W5:Y:S04]  /*bcc0*/  @P0 LDG.E.128 R152, desc[UR8][R168.64] ;  /* 0x00000008a8980981 */ /* 0x000168000c1e1d00 */
        /* <DEDUP_REMOVED lines=18> */
.L_x_24590:
        /* <DEDUP_REMOVED lines=13> */
.L_x_24592:
[----:B------:R-:W-:Y:S05]  /*bec0*/  BSYNC.RECONVERGENT B3 ;  /* 0x0000000000037941 */ /* 0x000fea0003800200 */
.L_x_24591:
        /* <DEDUP_REMOVED lines=42> */
.L_x_24589:
[----:B------:R-:W-:Y:S05]  /*c170*/  BSYNC.RECONVERGENT B2 ;  /* 0x0000000000027941 */ /* 0x000fea0003800200 */
.L_x_24588:
        /* <DEDUP_REMOVED lines=12> */
[----:B0-----:R-:W-:-:S04]  /*c240*/  FSETP.GTU.FTZ.AND P0, PT, R168, R3, PT ;  /* 0x00000003a800720b */ /* 0x001fc80003f1c000 */
[----:B------:R-:W-:Y:S01]  /*c250*/  PLOP3.LUT P2, PT, P0, PT, PT, 0x8, 0x80 ;  /* 0x000000000080781c */ /* 0x000fe2000074e170 */
[----:B-1----:R-:W-:-:S05]  /*c260*/  FMUL.FTZ R170, R170, R203 ;  /* 0x000000cbaaaa7220 */ /* 0x002fca0000410000 */
[----:B------:R-:W-:Y:S01]  /*c270*/  FSEL R169, R170, RZ, !P0 ;  /* 0x000000ffaaa97208 */ /* 0x000fe20004000000 */
[----:B------:R-:W-:-:S06]  /*c280*/  IMAD.MOV.U32 R170, RZ, RZ, R2 ;  /* 0x000000ffffaa7224 */ /* 0x000fcc00078e0002 */
[----:B------:R-:W-:Y:S01]  /*c290*/  @P2 LOP3.LUT R0, R0, 0x2, RZ, 0xfc, !PT ;  /* 0x0000000200002812 */ /* 0x000fe200078efcff */
[----:B------:R-:W-:Y:S01]  /*c2a0*/  FFMA.FTZ R168, R169, R84, R152 ;  /* 0x00000054a9a87223 */ /* 0x000fe20000010098 */
        /* <DEDUP_REMOVED lines=9> */
.L_x_24595:
        /* <DEDUP_REMOVED lines=13> */
.L_x_24597:
[----:B------:R-:W-:Y:S05]  /*c410*/  BSYNC.RECONVERGENT B3 ;  /* 0x0000000000037941 */ /* 0x000fea0003800200 */
.L_x_24596:
        /* <DEDUP_REMOVED lines=43> */
.L_x_24594:
[----:B------:R-:W-:Y:S05]  /*c6d0*/  BSYNC.RECONVERGENT B2 ;  /* 0x0000000000027941 */ /* 0x000fea0003800200 */
.L_x_24593:
        /* <DEDUP_REMOVED lines=9> */
[----:B------:R-:W-:Y:S02]  /*c770*/  IMAD.MOV.U32 R170, RZ, RZ, R2 ;  /* 0x000000ffffaa7224 */ /* 0x000fe400078e0002 */
[----:B------:R-:W-:Y:S02]  /*c780*/  PLOP3.LUT P0, PT, P1, PT, PT, 0x8, 0x80 ;  /* 0x000000000080781c */ /* 0x000fe40000f0e170 */
[----:B------:R-:W-:-:S05]  /*c790*/  FSEL R4, R4, RZ, !P1 ;  /* 0x000000ff04047208 */ /* 0x000fca0004800000 */
        /* <DEDUP_REMOVED lines=10> */
.L_x_24600:
        /* <DEDUP_REMOVED lines=13> */
.L_x_24602:
[----:B------:R-:W-:Y:S05]  /*c910*/  BSYNC.RECONVERGENT B3 ;  /* 0x0000000000037941 */ /* 0x000fea0003800200 */
.L_x_24601:
        /* <DEDUP_REMOVED lines=43> */
.L_x_24599:
[----:B------:R-:W-:Y:S05]  /*cbd0*/  BSYNC.RECONVERGENT B2 ;  /* 0x0000000000027941 */ /* 0x000fea0003800200 */
.L_x_24598:
        /* <DEDUP_REMOVED lines=23> */
.L_x_24605:
        /* <DEDUP_REMOVED lines=13> */
.L_x_24607:
[----:B------:R-:W-:Y:S05]  /*ce20*/  BSYNC.RECONVERGENT B3 ;  /* 0x0000000000037941 */ /* 0x000fea0003800200 */
.L_x_24606:
        /* <DEDUP_REMOVED lines=43> */
.L_x_24604:
[----:B------:R-:W-:Y:S05]  /*d0e0*/  BSYNC.RECONVERGENT B2 ;  /* 0x0000000000027941 */ /* 0x000fea0003800200 */
.L_x_24603:
        /* <DEDUP_REMOVED lines=22> */
.L_x_24610:
        /* <DEDUP_REMOVED lines=13> */
.L_x_24612:
[----:B------:R-:W-:Y:S05]  /*d320*/  BSYNC.RECONVERGENT B3 ;  /* 0x0000000000037941 */ /* 0x000fea0003800200 */
.L_x_24611:
        /* <DEDUP_REMOVED lines=43> */
.L_x_24609:
[----:B------:R-:W-:Y:S05]  /*d5e0*/  BSYNC.RECONVERGENT B2 ;  /* 0x0000000000027941 */ /* 0x000fea0003800200 */
.L_x_24608:
        /* <DEDUP_REMOVED lines=23> */
.L_x_24615:
        /* <DEDUP_REMOVED lines=13> */
.L_x_24617:
[----:B------:R-:W-:Y:S05]  /*d830*/  BSYNC.RECONVERGENT B3 ;  /* 0x0000000000037941 */ /* 0x000fea0003800200 */
.L_x_24616:
        /* <DEDUP_REMOVED lines=43> */
.L_x_24614:
[----:B------:R-:W-:Y:S05]  /*daf0*/  BSYNC.RECONVERGENT B2 ;  /* 0x0000000000027941 */ /* 0x000fea0003800200 */
.L_x_24613:
        /* <DEDUP_REMOVED lines=22> */
.L_x_24620:
        /* <DEDUP_REMOVED lines=13> */
.L_x_24622:
[----:B------:R-:W-:Y:S05]  /*dd30*/  BSYNC.RECONVERGENT B3 ;  /* 0x0000000000037941 */ /* 0x000fea0003800200 */
.L_x_24621:
        /* <DEDUP_REMOVED lines=43> */
.L_x_24619:
[----:B------:R-:W-:Y:S05]  /*dff0*/  BSYNC.RECONVERGENT B2 ;  /* 0x0000000000027941 */ /* 0x000fea0003800200 */
.L_x_24618:
        /* <DEDUP_REMOVED lines=23> */
.L_x_24625:
        /* <DEDUP_REMOVED lines=15> */
.L_x_24627:
[----:B------:R-:W-:Y:S05]  /*e260*/  BSYNC.RECONVERGENT B3 ;  /* 0x0000000000037941 */ /* 0x000fea0003800200 */
.L_x_24626:
        /* <DEDUP_REMOVED lines=43> */
.L_x_24624:
[----:B------:R-:W-:Y:S05]  /*e520*/  BSYNC.RECONVERGENT B2 ;  /* 0x0000000000027941 */ /* 0x000fea0003800200 */
.L_x_24623:
        /* <DEDUP_REMOVED lines=10> */
.L_x_24587:
        /* <DEDUP_REMOVED lines=16> */
.L_x_24631:
        /* <DEDUP_REMOVED lines=13> */
.L_x_24633:
[----:B------:R-:W-:Y:S05]  /*e7a0*/  BSYNC.RECONVERGENT B3 ;  /* 0x0000000000037941 */ /* 0x000fea0003800200 */
.L_x_24632:
        /* <DEDUP_REMOVED lines=42> */
.L_x_24630:
[----:B------:R-:W-:Y:S05]  /*ea50*/  BSYNC.RECONVERGENT B2 ;  /* 0x0000000000027941 */ /* 0x000fea0003800200 */
.L_x_24629:
        /* <DEDUP_REMOVED lines=27> */
.L_x_24636:
        /* <DEDUP_REMOVED lines=13> */
.L_x_24638:
[----:B------:R-:W-:Y:S05]  /*ece0*/  BSYNC.RECONVERGENT B3 ;  /* 0x0000000000037941 */ /* 0x000fea0003800200 */
.L_x_24637:
        /* <DEDUP_REMOVED lines=43> */
.L_x_24635:
[----:B------:R-:W-:Y:S05]  /*efa0*/  BSYNC.RECONVERGENT B2 ;  /* 0x0000000000027941 */ /* 0x000fea0003800200 */
.L_x_24634:
[----:B------:R-:W-:Y:S01]  /*efb0*/  I2FP.F32.U32 R201, R170 ;  /* 0x000000aa00c97245 */ /* 0x000fe20000201000 */
[----:B------:R-:W-:Y:S01]  /*efc0*/  BSSY.RECONVERGENT B2, `(.L_x_24639) ;  /* 0x000004d000027945 */ /* 0x000fe20003800200 */
[----:B------:R-:W-:Y:S01]  /*efd0*/  ISETP.NE.AND P2, PT, R202, 0x1, PT ;  /* 0x00000001ca00780c */ /* 0x000fe20003f45270 */
[----:B------:R-:W-:Y:S02]  /*efe0*/  IMAD.MOV.U32 R209, RZ, RZ, 0x2 ;  /* 0x00000002ffd17424 */ /* 0x000fe400078e00ff */
[----:B------:R-:W-:Y:S01]  /*eff0*/  FFMA.FTZ R170, R201, R168, 1.1641532182693481445e-10 ;  /* 0x2f000000c9aa7423 */ /* 0x000fe200000100a8 */
[----:B------:R-:W-:-:S04]  /*f000*/  SHF.L.U32 R201, R4, 0x10, RZ ;  /* 0x0000001004c97819 */ /* 0x000fc800000006ff */
[----:B------:R-:W-:Y:S01]  /*f010*/  FSETP.GTU.FTZ.AND P1, PT, R170, R3, PT ;  /* 0x00000003aa00720b */ /* 0x000fe20003f3c000 */
[----:B------:R-:W-:Y:S01]  /*f020*/  FMUL.FTZ R4, R201, R218 ;  /* 0x000000dac9047220 */ /* 0x000fe20000410000 */
[----:B------:R-:W-:Y:S02]  /*f030*/  IMAD.MOV.U32 R170, RZ, RZ, R2 ;  /* 0x000000ffffaa7224 */ /* 0x000fe400078e0002 */
[----:B------:R-:W-:Y:S01]  /*f040*/  PLOP3.LUT P0, PT, P1, PT, PT, 0x8, 0x80 ;  /* 0x000000000080781c */ /* 0x000fe20000f0e170 */
[----:B------:R-:W-:-:S05]  /*f050*/  FMUL.FTZ R4, R4, R169 ;  /* 0x000000a904047220 */ /* 0x000fca0000410000 */
[----:B------:R-:W-:Y:S01]  /*f060*/  FSEL R4, R4, RZ, !P1 ;  /* 0x000000ff04047208 */ /* 0x000fe20004800000 */
        /* <DEDUP_REMOVED lines=9> */
.L_x_24641:
        /* <DEDUP_REMOVED lines=13> */
.L_x_24643:
[----:B------:R-:W-:Y:S05]  /*f1d0*/  BSYNC.RECONVERGENT B3 ;  /* 0x0000000000037941 */ /* 0x000fea0003800200 */
.L_x_24642:
        /* <DEDUP_REMOVED lines=43> */
.L_x_24640:
[----:B------:R-:W-:Y:S05]  /*f490*/  BSYNC.RECONVERGENT B2 ;  /* 0x0000000000027941 */ /* 0x000fea0003800200 */
.L_x_24639:
        /* <DEDUP_REMOVED lines=22> */
.L_x_24646:
        /* <DEDUP_REMOVED lines=13> */
.L_x_24648:
[----:B------:R-:W-:Y:S05]  /*f6d0*/  BSYNC.RECONVERGENT B3 ;  /* 0x0000000000037941 */ /* 0x000fea0003800200 */
.L_x_24647:
        /* <DEDUP_REMOVED lines=43> */
.L_x_24645:
[----:B------:R-:W-:Y:S05]  /*f990*/  BSYNC.RECONVERGENT B2 ;  /* 0x0000000000027941 */ /* 0x000fea0003800200 */
.L_x_24644:
        /* <DEDUP_REMOVED lines=21> */
.L_x_24651:
        /* <DEDUP_REMOVED lines=13> */
.L_x_24653:
[----:B------:R-:W-:Y:S05]  /*fbc0*/  BSYNC.RECONVERGENT B3 ;  /* 0x0000000000037941 */ /* 0x000fea0003800200 */
.L_x_24652:
        /* <DEDUP_REMOVED lines=43> */
.L_x_24650:
[----:B------:R-:W-:Y:S05]  /*fe80*/  BSYNC.RECONVERGENT B2 ;  /* 0x0000000000027941 */ /* 0x000fea0003800200 */
.L_x_24649:
        /* <DEDUP_REMOVED lines=22> */
.L_x_24656:
        /* <DEDUP_REMOVED lines=13> */
.L_x_24658:
[----:B------:R-:W-:Y:S05]  /*100c0*/  BSYNC.RECONVERGENT B3 ;  /* 0x0000000000037941 */ /* 0x000fea0003800200 */
.L_x_24657:
        /* <DEDUP_REMOVED lines=43> */
.L_x_24655:
[----:B------:R-:W-:Y:S05]  /*10380*/  BSYNC.RECONVERGENT B2 ;  /* 0x0000000000027941 */ /* 0x000fea0003800200 */
.L_x_24654:
        /* <DEDUP_REMOVED lines=21> */
.L_x_24661:
        /* <DEDUP_REMOVED lines=13> */
.L_x_24663:
[----:B------:R-:W-:Y:S05]  /*105b0*/  BSYNC.RECONVERGENT B3 ;  /* 0x0000000000037941 */ /* 0x000fea0003800200 */
.L_x_24662:
        /* <DEDUP_REMOVED lines=43> */
.L_x_24660:
[----:B------:R-:W-:Y:S05]  /*10870*/  BSYNC.RECONVERGENT B2 ;  /* 0x0000000000027941 */ /* 0x000fea0003800200 */
.L_x_24659:
        /* <DEDUP_REMOVED lines=22> */
.L_x_24666:
        /* <DEDUP_REMOVED lines=15> */
.L_x_24668:
[----:B------:R-:W-:Y:S05]  /*10ad0*/  BSYNC.RECONVERGENT B3 ;  /* 0x0000000000037941 */ /* 0x000fea0003800200 */
.L_x_24667:
        /* <DEDUP_REMOVED lines=43> */
.L_x_24665:
[----:B------:R-:W-:Y:S05]  /*10d90*/  BSYNC.RECONVERGENT B2 ;  /* 0x0000000000027941 */ /* 0x000fea0003800200 */
.L_x_24664:
[----:B------:R-:W-:Y:S02]  /*10da0*/  SHF.L.U32 R221, R170, 0x10, RZ ;  /* 0x00000010aadd7819 */ /* 0x000fe400000006ff */
[----:B------:R-:W-:-:S03]  /*10db0*/  I2FP.F32.U32 R203, R203 ;  /* 0x000000cb00cb7245 */ /* 0x000fc60000201000 */
[----:B------:R-:W-:Y:S02]  /*10dc0*/  FMUL.FTZ R202, R221, R218 ;  /* 0x000000daddca7220 */ /* 0x000fe40000410000 */
        /* <DEDUP_REMOVED lines=13> */
.L_x_24628:
        /* <DEDUP_REMOVED lines=20> */
[----:B------:R-:W-:-:S03]  /*10fe0*/  VIADD R220, R220, 0x20 ;  /* 0x00000020dcdc7836 */ /* 0x000fc60000000000 */
[----:B------:R3:W-:Y:S04]  /*10ff0*/  STG.E.64 desc[UR8][R4.64], R6 ;  /* 0x0000000604007986 */ /* 0x0007e8000c101b08 */
.L_x_24586:
[----:B------:R-:W-:Y:S05]  /*11000*/  BSYNC.RECONVERGENT B1 ;  /* 0x0000000000017941 */ /* 0x000fea0003800200 */
.L_x_24585:
        /* <DEDUP_REMOVED lines=31> */
.L_x_24674:
        /* <DEDUP_REMOVED lines=13> */
.L_x_24676:
[----:B------:R-:W-:Y:S05]  /*112d0*/  BSYNC.RECONVERGENT B3 ;  /* 0x0000000000037941 */ /* 0x000fea0003800200 */
.L_x_24675:
        /* <DEDUP_REMOVED lines=42> */
.L_x_24673:
[----:B------:R-:W-:Y:S05]  /*11580*/  BSYNC.RECONVERGENT B2 ;  /* 0x0000000000027941 */ /* 0x000fea0003800200 */
.L_x_24672:
        /* <DEDUP_REMOVED lines=11> */
[----:B------:R-:W-:-:S02]  /*11640*/  PRMT R4, R4, 0x7632, R4 ;  /* 0x0000763204047816 */ /* 0x000fc40000000004 */
        /* <DEDUP_REMOVED lines=16> */
.L_x_24679:
        /* <DEDUP_REMOVED lines=13> */
.L_x_24681:
[----:B------:R-:W-:Y:S05]  /*11820*/  BSYNC.RECONVERGENT B3 ;  /* 0x0000000000037941 */ /* 0x000fea0003800200 */
.L_x_24680:
        /* <DEDUP_REMOVED lines=43> */
.L_x_24678:
[----:B------:R-:W-:Y:S05]  /*11ae0*/  BSYNC.RECONVERGENT B2 ;  /* 0x0000000000027941 */ /* 0x000fea0003800200 */
.L_x_24677:
        /* <DEDUP_REMOVED lines=22> */
.L_x_24684:
        /* <DEDUP_REMOVED lines=13> */
.L_x_24686:
[----:B------:R-:W-:Y:S05]  /*11d20*/  BSYNC.RECONVERGENT B3 ;  /* 0x0000000000037941 */ /* 0x000fea0003800200 */
.L_x_24685:
        /* <DEDUP_REMOVED lines=43> */
.L_x_24683:
[----:B------:R-:W-:Y:S05]  /*11fe0*/  BSYNC.RECONVERGENT B2 ;  /* 0x0000000000027941 */ /* 0x000fea0003800200 */
.L_x_24682:
        /* <DEDUP_REMOVED lines=23> */
.L_x_24689:
        /* <DEDUP_REMOVED lines=13> */
.L_x_24691:
[----:B------:R-:W-:Y:S05]  /*12230*/  BSYNC.RECONVERGENT B3 ;  /* 0x0000000000037941 */ /* 0x000fea0003800200 */
.L_x_24690:
        /* <DEDUP_REMOVED lines=43> */
.L_x_24688:
[----:B------:R-:W-:Y:S05]  /*124f0*/  BSYNC.RECONVERGENT B2 ;  /* 0x0000000000027941 */ /* 0x000fea0003800200 */
.L_x_24687:
        /* <DEDUP_REMOVED lines=22> */
.L_x_24694:
        /* <DEDUP_REMOVED lines=13> */
.L_x_24696:
[----:B------:R-:W-:Y:S05]  /*12730*/  BSYNC.RECONVERGENT B3 ;  /* 0x0000000000037941 */ /* 0x000fea0003800200 */
.L_x_24695:
        /* <DEDUP_REMOVED lines=43> */
.L_x_24693:
[----:B------:R-:W-:Y:S05]  /*129f0*/  BSYNC.RECONVERGENT B2 ;  /* 0x0000000000027941 */ /* 0x000fea0003800200 */
.L_x_24692:
        /* <DEDUP_REMOVED lines=23> */
.L_x_24699:
        /* <DEDUP_REMOVED lines=13> */
.L_x_24701:
[----:B------:R-:W-:Y:S05]  /*12c40*/  BSYNC.RECONVERGENT B3 ;  /* 0x0000000000037941 */ /* 0x000fea0003800200 */
.L_x_24700:
        /* <DEDUP_REMOVED lines=43> */
.L_x_24698:
[----:B------:R-:W-:Y:S05]  /*12f00*/  BSYNC.RECONVERGENT B2 ;  /* 0x0000000000027941 */ /* 0x000fea0003800200 */
.L_x_24697:
        /* <DEDUP_REMOVED lines=22> */
.L_x_24704:
        /* <DEDUP_REMOVED lines=13> */
.L_x_24706:
[----:B------:R-:W-:Y:S05]  /*13140*/  BSYNC.RECONVERGENT B3 ;  /* 0x0000000000037941 */ /* 0x000fea0003800200 */
.L_x_24705:
        /* <DEDUP_REMOVED lines=43> */
.L_x_24703:
[----:B------:R-:W-:Y:S05]  /*13400*/  BSYNC.RECONVERGENT B2 ;  /* 0x0000000000027941 */ /* 0x000fea0003800200 */
.L_x_24702:
        /* <DEDUP_REMOVED lines=23> */
.L_x_24709:
        /* <DEDUP_REMOVED lines=15> */
.L_x_24711:
[----:B------:R-:W-:Y:S05]  /*13670*/  BSYNC.RECONVERGENT B3 ;  /* 0x0000000000037941 */ /* 0x000fea0003800200 */
.L_x_24710:
        /* <DEDUP_REMOVED lines=43> */
.L_x_24708:
[----:B------:R-:W-:Y:S05]  /*13930*/  BSYNC.RECONVERGENT B2 ;  /* 0x0000000000027941 */ /* 0x000fea0003800200 */
.L_x_24707:
        /* <DEDUP_REMOVED lines=10> */
.L_x_24671:
        /* <DEDUP_REMOVED lines=16> */
.L_x_24715:
        /* <DEDUP_REMOVED lines=13> */
.L_x_24717:
[----:B------:R-:W-:Y:S05]  /*13bb0*/  BSYNC.RECONVERGENT B3 ;  /* 0x0000000000037941 */ /* 0x000fea0003800200 */
.L_x_24716:
        /* <DEDUP_REMOVED lines=42> */
.L_x_24714:
[----:B------:R-:W-:Y:S05]  /*13e60*/  BSYNC.RECONVERGENT B2 ;  /* 0x0000000000027941 */ /* 0x000fea0003800200 */
.L_x_24713:
        /* <DEDUP_REMOVED lines=27> */
.L_x_24720:
        /* <DEDUP_REMOVED lines=13> */
.L_x_24722:
[----:B------:R-:W-:Y:S05]  /*140f0*/  BSYNC.RECONVERGENT B3 ;  /* 0x0000000000037941 */ /* 0x000fea0003800200 */
.L_x_24721:
        /* <DEDUP_REMOVED lines=43> */
.L_x_24719:
[----:B------:R-:W-:Y:S05]  /*143b0*/  BSYNC.RECONVERGENT B2 ;  /* 0x0000000000027941 */ /* 0x000fea0003800200 */
.L_x_24718:
        /* <DEDUP_REMOVED lines=21> */
.L_x_24725:
        /* <DEDUP_REMOVED lines=13> */
.L_x_24727:
[----:B------:R-:W-:Y:S05]  /*145e0*/  BSYNC.RECONVERGENT B3 ;  /* 0x0000000000037941 */ /* 0x000fea0003800200 */
.L_x_24726:
        /* <DEDUP_REMOVED lines=43> */
.L_x_24724:
[----:B------:R-:W-:Y:S05]  /*148a0*/  BSYNC.RECONVERGENT B2 ;  /* 0x0000000000027941 */ /* 0x000fea0003800200 */
.L_x_24723:
        /* <DEDUP_REMOVED lines=9> */
[----:B------:R-:W-:Y:S01]  /*14940*/  IMAD.MOV.U32 R204, RZ, RZ, R2 ;  /* 0x000000ffffcc7224 */ /* 0x000fe200078e0002 */
[----:B------:R-:W-:Y:S02]  /*14950*/  PRMT R174, R5, 0x7632, R174 ;  /* 0x0000763205ae7816 */ /* 0x000fe400000000ae */
        /* <DEDUP_REMOVED lines=11> */
.L_x_24730:
        /* <DEDUP_REMOVED lines=13> */
.L_x_24732:
[----:B------:R-:W-:Y:S05]  /*14ae0*/  BSYNC.RECONVERGENT B3 ;  /* 0x0000000000037941 */ /* 0x000fea0003800200 */
.L_x_24731:
        /* <DEDUP_REMOVED lines=43> */
.L_x_24729:
[----:B------:R-:W-:Y:S05]  /*14da0*/  BSYNC.RECONVERGENT B2 ;  /* 0x0000000000027941 */ /* 0x000fea0003800200 */
.L_x_24728:
        /* <DEDUP_REMOVED lines=21> */
.L_x_24735:
        /* <DEDUP_REMOVED lines=13> */
.L_x_24737:
[----:B------:R-:W-:Y:S05]  /*14fd0*/  BSYNC.RECONVERGENT B3 ;  /* 0x0000000000037941 */ /* 0x000fea0003800200 */
.L_x_24736:
        /* <DEDUP_REMOVED lines=43> */
.L_x_24734:
[----:B------:R-:W-:Y:S05]  /*15290*/  BSYNC.RECONVERGENT B2 ;  /* 0x0000000000027941 */ /* 0x000fea0003800200 */
.L_x_24733:
[----:B------:R-:W-:Y:S01]  /*152a0*/  I2FP.F32.U32 R205, R205 ;  /* 0x000000cd00cd7245 */ /* 0x000fe20000201000 */
[C---:B------:R-:W-:Y:S01]  /*152b0*/  IMAD.U32 R207, R6.reuse, 0x10000, RZ ;  /* 0x0001000006cf7824 */ /* 0x040fe200078e00ff */
        /* <DEDUP_REMOVED lines=20> */
.L_x_24740:
        /* <DEDUP_REMOVED lines=13> */
.L_x_24742:
[----:B------:R-:W-:Y:S05]  /*154d0*/  BSYNC.RECONVERGENT B3 ;  /* 0x0000000000037941 */ /* 0x000fea0003800200 */
.L_x_24741:
        /* <DEDUP_REMOVED lines=43> */
.L_x_24739:
[----:B------:R-:W-:Y:S05]  /*15790*/  BSYNC.RECONVERGENT B2 ;  /* 0x0000000000027941 */ /* 0x000fea0003800200 */
.L_x_24738:
        /* <DEDUP_REMOVED lines=21> */
.L_x_24745:
        /* <DEDUP_REMOVED lines=13> */
.L_x_24747:
[----:B------:R-:W-:Y:S05]  /*159c0*/  BSYNC.RECONVERGENT B3 ;  /* 0x0000000000037941 */ /* 0x000fea0003800200 */
.L_x_24746:
        /* <DEDUP_REMOVED lines=43> */
.L_x_24744:
[----:B------:R-:W-:Y:S05]  /*15c80*/  BSYNC.RECONVERGENT B2 ;  /* 0x0000000000027941 */ /* 0x000fea0003800200 */
.L_x_24743:
        /* <DEDUP_REMOVED lines=22> */
.L_x_24750:
        /* <DEDUP_REMOVED lines=15> */
.L_x_24752:
[----:B------:R-:W-:Y:S05]  /*15ee0*/  BSYNC.RECONVERGENT B3 ;  /* 0x0000000000037941 */ /* 0x000fea0003800200 */
.L_x_24751:
        /* <DEDUP_REMOVED lines=43> */
.L_x_24749:
[----:B------:R-:W-:Y:S05]  /*161a0*/  BSYNC.RECONVERGENT B2 ;  /* 0x0000000000027941 */ /* 0x000fea0003800200 */
.L_x_24748:
        /* <DEDUP_REMOVED lines=16> */
.L_x_24712:
        /* <DEDUP_REMOVED lines=22> */
.L_x_24670:
[----:B------:R-:W-:Y:S05]  /*16410*/  BSYNC.RECONVERGENT B1 ;  /* 0x0000000000017941 */ /* 0x000fea0003800200 */
.L_x_24669:
        /* <DEDUP_REMOVED lines=31> */
.L_x_24758:
        /* <DEDUP_REMOVED lines=13> */
.L_x_24760:
[----:B------:R-:W-:Y:S05]  /*166e0*/  BSYNC.RECONVERGENT B3 ;  /* 0x0000000000037941 */ /* 0x000fea0003800200 */
.L_x_24759:
        /* <DEDUP_REMOVED lines=42> */
.L_x_24757:
[----:B------:R-:W-:Y:S05]  /*16990*/  BSYNC.RECONVERGENT B2 ;  /* 0x0000000000027941 */ /* 0x000fea0003800200 */
.L_x_24756:
        /* <DEDUP_REMOVED lines=15> */
[----:B------:R-:W-:Y:S02]  /*16a90*/  PLOP3.LUT P1, PT, P1, PT, PT, 0x8, 0x80 ;  /* 0x000000000080781c */ /* 0x000fe40000f2e170 */
[----:B------:R-:W-:Y:S01]  /*16aa0*/  MOV R178, R2 ;  /* 0x0000000200b27202 */ /* 0x000fe20000000f00 */
        /* <DEDUP_REMOVED lines=11> */
.L_x_24763:
        /* <DEDUP_REMOVED lines=13> */
.L_x_24765:
[----:B------:R-:W-:Y:S05]  /*16c30*/  BSYNC.RECONVERGENT B3 ;  /* 0x0000000000037941 */ /* 0x000fea0003800200 */
.L_x_24764:
        /* <DEDUP_REMOVED lines=43> */
.L_x_24762:
[----:B------:R-:W-:Y:S05]  /*16ef0*/  BSYNC.RECONVERGENT B2 ;  /* 0x0000000000027941 */ /* 0x000fea0003800200 */
.L_x_24761:
        /* <DEDUP_REMOVED lines=22> */
.L_x_24768:
        /* <DEDUP_REMOVED lines=13> */
.L_x_24770:
[----:B------:R-:W-:Y:S05]  /*17130*/  BSYNC.RECONVERGENT B3 ;  /* 0x0000000000037941 */ /* 0x000fea0003800200 */
.L_x_24769:
        /* <DEDUP_REMOVED lines=43> */
.L_x_24767:
[----:B------:R-:W-:Y:S05]  /*173f0*/  BSYNC.RECONVERGENT B2 ;  /* 0x0000000000027941 */ /* 0x000fea0003800200 */
.L_x_24766:
        /* <DEDUP_REMOVED lines=23> */
.L_x_24773:
        /* <DEDUP_REMOVED lines=13> */
.L_x_24775:
[----:B------:R-:W-:Y:S05]  /*17640*/  BSYNC.RECONVERGENT B3 ;  /* 0x0000000000037941 */ /* 0x000fea0003800200 */
.L_x_24774:
        /* <DEDUP_REMOVED lines=43> */
.L_x_24772:
[----:B------:R-:W-:Y:S05]  /*17900*/  BSYNC.RECONVERGENT B2 ;  /* 0x0000000000027941 */ /* 0x000fea0003800200 */
.L_x_24771:
        /* <DEDUP_REMOVED lines=22> */
.L_x_24778:
        /* <DEDUP_REMOVED lines=13> */
.L_x_24780:
[----:B------:R-:W-:Y:S05]  /*17b40*/  BSYNC.RECONVERGENT B3 ;  /* 0x0000000000037941 */ /* 0x000fea0003800200 */
.L_x_24779:
        /* <DEDUP_REMOVED lines=43> */
.L_x_24777:
[----:B------:R-:W-:Y:S05]  /*17e00*/  BSYNC.RECONVERGENT B2 ;  /* 0x0000000000027941 */ /* 0x000fea0003800200 */
.L_x_24776:
        /* <DEDUP_REMOVED lines=23> */
.L_x_24783:
        /* <DEDUP_REMOVED lines=13> */
.L_x_24785:
[----:B------:R-:W-:Y:S05]  /*18050*/  BSYNC.RECONVERGENT B3 ;  /* 0x0000000000037941 */ /* 0x000fea0003800200 */
.L_x_24784:
        /* <DEDUP_REMOVED lines=43> */
.L_x_24782:
[----:B------:R-:W-:Y:S05]  /*18310*/  BSYNC.RECONVERGENT B2 ;  /* 0x0000000000027941 */ /* 0x000fea0003800200 */
.L_x_24781:
        /* <DEDUP_REMOVED lines=22> */
.L_x_24788:
        /* <DEDUP_REMOVED lines=13> */
.L_x_24790:
[----:B------:R-:W-:Y:S05]  /*18550*/  BSYNC.RECONVERGENT B3 ;  /* 0x0000000000037941 */ /* 0x000fea0003800200 */
.L_x_24789:
        /* <DEDUP_REMOVED lines=43> */
.L_x_24787:
[----:B------:R-:W-:Y:S05]  /*18810*/  BSYNC.RECONVERGENT B2 ;  /* 0x0000000000027941 */ /* 0x000fea0003800200 */
.L_x_24786:
        /* <DEDUP_REMOVED lines=23> */
.L_x_24793:
        /* <DEDUP_REMOVED lines=15> */
.L_x_24795:
[----:B------:R-:W-:Y:S05]  /*18a80*/  BSYNC.RECONVERGENT B3 ;  /* 0x0000000000037941 */ /* 0x000fea0003800200 */
.L_x_24794:
        /* <DEDUP_REMOVED lines=43> */
.L_x_24792:
[----:B------:R-:W-:Y:S05]  /*18d40*/  BSYNC.RECONVERGENT B2 ;  /* 0x0000000000027941 */ /* 0x000fea0003800200 */
.L_x_24791:
        /* <DEDUP_REMOVED lines=10> */
.L_x_24755:
        /* <DEDUP_REMOVED lines=16> */
.L_x_24799:
        /* <DEDUP_REMOVED lines=13> */
.L_x_24801:
[----:B------:R-:W-:Y:S05]  /*18fc0*/  BSYNC.RECONVERGENT B3 ;  /* 0x0000000000037941 */ /* 0x000fea0003800200 */
.L_x_24800:
        /* <DEDUP_REMOVED lines=42> */
.L_x_24798:
[----:B------:R-:W-:Y:S05]  /*19270*/  BSYNC.RECONVERGENT B2 ;  /* 0x0000000000027941 */ /* 0x000fea0003800200 */
.L_x_24797:
        /* <DEDUP_REMOVED lines=13> */
[----:B-1----:R-:W-:-:S04]  /*19350*/  FSETP.GTU.FTZ.AND P1, PT, R177, R178, PT ;  /* 0x000000b2b100720b */ /* 0x002fc80003f3c000 */
[----:B------:R-:W-:Y:S01]  /*19360*/  FSEL R177, R180, RZ, !P1 ;  /* 0x000000ffb4b17208 */ /* 0x000fe20004800000 */
[----:B------:R-:W-:Y:S01]  /*19370*/  HFMA2 R180, -RZ, RZ, 0, 1.1920928955078125e-07 ;  /* 0x00000002ffb47431 */ /* 0x000fe200000001ff */
        /* <DEDUP_REMOVED lines=11> */
.L_x_24804:
        /* <DEDUP_REMOVED lines=13> */
.L_x_24806:
[----:B------:R-:W-:Y:S05]  /*19500*/  BSYNC.RECONVERGENT B3 ;  /* 0x0000000000037941 */ /* 0x000fea0003800200 */
.L_x_24805:
        /* <DEDUP_REMOVED lines=43> */
.L_x_24803:
[----:B------:R-:W-:Y:S05]  /*197c0*/  BSYNC.RECONVERGENT B2 ;  /* 0x0000000000027941 */ /* 0x000fea0003800200 */
.L_x_24802:
        /* <DEDUP_REMOVED lines=21> */
.L_x_24809:
        /* <DEDUP_REMOVED lines=13> */
.L_x_24811:
[----:B------:R-:W-:Y:S05]  /*199f0*/  BSYNC.RECONVERGENT B3 ;  /* 0x0000000000037941 */ /* 0x000fea0003800200 */
.L_x_24810:
        /* <DEDUP_REMOVED lines=43> */
.L_x_24808:
[----:B------:R-:W-:Y:S05]  /*19cb0*/  BSYNC.RECONVERGENT B2 ;  /* 0x0000000000027941 */ /* 0x000fea0003800200 */
.L_x_24807:
[----:B------:R-:W-:Y:S01]  /*19cc0*/  I2FP.F32.U32 R179, R179 ;  /* 0x000000b300b37245 */ /* 0x000fe20000201000 */
[----:B------:R-:W-:Y:S01]  /*19cd0*/  IMAD.U32 R183, R5, 0x10000, RZ ;  /* 0x0001000005b77824 */ /* 0x000fe200078e00ff */
[----:B------:R-:W-:Y:S01]  /*19ce0*/  ISETP.NE.AND P2, PT, R209, 0x1, PT ;  /* 0x00000001d100780c */ /* 0x000fe20003f45270 */
[----:B------:R-:W-:Y:S01]  /*19cf0*/  BSSY.RECONVERGENT B2, `(.L_x_24812) ;  /* 0x000004c000027945 */ /* 0x000fe20003800200 */
[----:B------:R-:W-:Y:S02]  /*19d00*/  IMAD.MOV.U32 R180, RZ, RZ, R2 ;  /* 0x000000ffffb47224 */ /* 0x000fe400078e0002 */
[----:B------:R-:W-:Y:S01]  /*19d10*/  FFMA.FTZ R181, R179, R176, 1.1641532182693481445e-10 ;  /* 0x2f000000b3b57423 */ /* 0x000fe200000100b0 */
[----:B------:R-:W-:Y:S01]  /*19d20*/  FMUL.FTZ R182, R183, R218 ;  /* 0x000000dab7b67220 */ /* 0x000fe20000410000 */
[----:B------:R-:W-:Y:S02]  /*19d30*/  PRMT R179, R5, 0x7632, R179 ;  /* 0x0000763205b37816 */ /* 0x000fe400000000b3 */
[----:B------:R-:W-:Y:S01]  /*19d40*/  MOV R183, 0x2 ;  /* 0x0000000200b77802 */ /* 0x000fe20000000f00 */
        /* <DEDUP_REMOVED lines=13> */
.L_x_24814:
        /* <DEDUP_REMOVED lines=13> */
.L_x_24816:
[----:B------:R-:W-:Y:S05]  /*19ef0*/  BSYNC.RECONVERGENT B3 ;  /* 0x0000000000037941 */ /* 0x000fea0003800200 */
.L_x_24815:
        /* <DEDUP_REMOVED lines=43> */
.L_x_24813:
[----:B------:R-:W-:Y:S05]  /*1a1b0*/  BSYNC.RECONVERGENT B2 ;  /* 0x0000000000027941 */ /* 0x000fea0003800200 */
.L_x_24812:
        /* <DEDUP_REMOVED lines=21> */
.L_x_24819:
        /* <DEDUP_REMOVED lines=13> */
.L_x_24821:
[----:B------:R-:W-:Y:S05]  /*1a3e0*/  BSYNC.RECONVERGENT B3 ;  /* 0x0000000000037941 */ /* 0x000fea0003800200 */
.L_x_24820:
        /* <DEDUP_REMOVED lines=43> */
.L_x_24818:
[----:B------:R-:W-:Y:S05]  /*1a6a0*/  BSYNC.RECONVERGENT B2 ;  /* 0x0000000000027941 */ /* 0x000fea0003800200 */
.L_x_24817:
        /* <DEDUP_REMOVED lines=22> */
.L_x_24824:
        /* <DEDUP_REMOVED lines=13> */
.L_x_24826:
[----:B------:R-:W-:Y:S05]  /*1a8e0*/  BSYNC.RECONVERGENT B3 ;  /* 0x0000000000037941 */ /* 0x000fea0003800200 */
.L_x_24825:
        /* <DEDUP_REMOVED lines=43> */
.L_x_24823:
[----:B------:R-:W-:Y:S05]  /*1aba0*/  BSYNC.RECONVERGENT B2 ;  /* 0x0000000000027941 */ /* 0x000fea0003800200 */
.L_x_24822:
        /* <DEDUP_REMOVED lines=21> */
.L_x_24829:
        /* <DEDUP_REMOVED lines=13> */
.L_x_24831:
[----:B------:R-:W-:Y:S05]  /*1add0*/  BSYNC.RECONVERGENT B3 ;  /* 0x0000000000037941 */ /* 0x000fea0003800200 */
.L_x_24830:
        /* <DEDUP_REMOVED lines=43> */
.L_x_24828:
[----:B------:R-:W-:Y:S05]  /*1b090*/  BSYNC.RECONVERGENT B2 ;  /* 0x0000000000027941 */ /* 0x000fea0003800200 */
.L_x_24827:
        /* <DEDUP_REMOVED lines=22> */
.L_x_24834:
        /* <DEDUP_REMOVED lines=15> */
.L_x_24836:
[----:B------:R-:W-:Y:S05]  /*1b2f0*/  BSYNC.RECONVERGENT B3 ;  /* 0x0000000000037941 */ /* 0x000fea0003800200 */
.L_x_24835:
        /* <DEDUP_REMOVED lines=43> */
.L_x_24833:
[----:B------:R-:W-:Y:S05]  /*1b5b0*/  BSYNC.RECONVERGENT B2 ;  /* 0x0000000000027941 */ /* 0x000fea0003800200 */
.L_x_24832:
[----:B------:R-:W-:Y:S01]  /*1b5c0*/  IMAD.U32 R183, R179, 0x10000, RZ ;  /* 0x00010000b3b77824 */ /* 0x000fe200078e00ff */
[----:B------:R-:W-:-:S03]  /*1b5d0*/  I2FP.F32.U32 R179, R182 ;  /* 0x000000b600b37245 */ /* 0x000fc60000201000 */
[----:B------:R-:W-:Y:S02]  /*1b5e0*/  FMUL.FTZ R182, R183, R218 ;  /* 0x000000dab7b67220 */ /* 0x000fe40000410000 */
[----:B------:R-:W-:Y:S01]  /*1b5f0*/  FFMA.FTZ R179, R179, R176, 1.1641532182693481445e-10 ;  /* 0x2f000000b3b37423 */ /* 0x000fe200000100b0 */
[----:B------:R-:W-:Y:S01]  /*1b600*/  FMUL.FTZ R176, R177, R36 ;  /* 0x00000024b1b07220 */ /* 0x000fe20000410000 */
[----:B------:R-:W-:Y:S01]  /*1b610*/  FMUL.FTZ R182, R182, R3 ;  /* 0x00000003b6b67220 */ /* 0x000fe20000410000 */
[----:B------:R-:W-:Y:S02]  /*1b620*/  FMUL.FTZ R177, R4, R37 ;  /* 0x0000002504b17220 */ /* 0x000fe40000410000 */
[----:B------:R-:W-:Y:S01]  /*1b630*/  FSETP.GTU.FTZ.AND P6, PT, R179, R178, PT ;  /* 0x000000b2b300720b */ /* 0x000fe20003fdc000 */
[----:B------:R-:W-:Y:S01]  /*1b640*/  FMUL.FTZ R179, R180, R39 ;  /* 0x00000027b4b37220 */ /* 0x000fe20000410000 */
[----:B------:R-:W-:Y:S01]  /*1b650*/  FMUL.FTZ R180, R181, R32 ;  /* 0x00000020b5b47220 */ /* 0x000fe20000410000 */
[----:B------:R-:W-:Y:S01]  /*1b660*/  FMUL.FTZ R178, R5, R38 ;  /* 0x0000002605b27220 */ /* 0x000fe20000410000 */
[----:B------:R-:W-:Y:S01]  /*1b670*/  FSEL R4, R182, RZ, !P6 ;  /* 0x000000ffb6047208 */ /* 0x000fe20007000000 */
[----:B------:R-:W-:Y:S01]  /*1b680*/  FMUL.FTZ R181, R6, R33 ;  /* 0x0000002106b57220 */ /* 0x000fe20000410000 */
[----:B------:R-:W-:Y:S01]  /*1b690*/  PLOP3.LUT P6, PT, P6, PT, PT, 0x8, 0x80 ;  /* 0x000000000080781c */ /* 0x000fe200037ce170 */
[----:B------:R-:W-:-:S02]  /*1b6a0*/  FMUL.FTZ R182, R7, R34 ;  /* 0x0000002207b67220 */ /* 0x000fc40000410000 */
[----:B------:R-:W-:-:S10]  /*1b6b0*/  FMUL.FTZ R183, R4, R35 ;  /* 0x0000002304b77220 */ /* 0x000fd40000410000 */
.L_x_24796:
        /* <DEDUP_REMOVED lines=22> */
.L_x_24754:
[----:B------:R-:W-:Y:S05]  /*1b820*/  BSYNC.RECONVERGENT B1 ;  /* 0x0000000000017941 */ /* 0x000fea0003800200 */
.L_x_24753:
        /* <DEDUP_REMOVED lines=31> */
.L_x_24842:
        /* <DEDUP_REMOVED lines=13> */
.L_x_24844:
[----:B------:R-:W-:Y:S05]  /*1baf0*/  BSYNC.RECONVERGENT B3 ;  /* 0x0000000000037941 */ /* 0x000fea0003800200 */
.L_x_24843:
        /* <DEDUP_REMOVED lines=42> */
.L_x_24841:
[----:B------:R-:W-:Y:S05]  /*1bda0*/  BSYNC.RECONVERGENT B2 ;  /* 0x0000000000027941 */ /* 0x000fea0003800200 */
.L_x_24840:
        /* <DEDUP_REMOVED lines=28> */
.L_x_24847:
        /* <DEDUP_REMOVED lines=13> */
.L_x_24849:
[----:B------:R-:W-:Y:S05]  /*1c040*/  BSYNC.RECONVERGENT B3 ;  /* 0x0000000000037941 */ /* 0x000fea0003800200 */
.L_x_24848:
        /* <DEDUP_REMOVED lines=43> */
.L_x_24846:
[----:B------:R-:W-:Y:S05]  /*1c300*/  BSYNC.RECONVERGENT B2 ;  /* 0x0000000000027941 */ /* 0x000fea0003800200 */
.L_x_24845:
        /* <DEDUP_REMOVED lines=22> */
.L_x_24852:
        /* <DEDUP_REMOVED lines=13> */
.L_x_24854:
[----:B------:R-:W-:Y:S05]  /*1c540*/  BSYNC.RECONVERGENT B3 ;  /* 0x0000000000037941 */ /* 0x000fea0003800200 */
.L_x_24853:
        /* <DEDUP_REMOVED lines=43> */
.L_x_24851:
[----:B------:R-:W-:Y:S05]  /*1c800*/  BSYNC.RECONVERGENT B2 ;  /* 0x0000000000027941 */ /* 0x000fea0003800200 */
.L_x_24850:
        /* <DEDUP_REMOVED lines=23> */
.L_x_24857:
        /* <DEDUP_REMOVED lines=13> */
.L_x_24859:
[----:B------:R-:W-:Y:S05]  /*1ca50*/  BSYNC.RECONVERGENT B3 ;  /* 0x0000000000037941 */ /* 0x000fea0003800200 */
.L_x_24858:
        /* <DEDUP_REMOVED lines=43> */
.L_x_24856:
[----:B------:R-:W-:Y:S05]  /*1cd10*/  BSYNC.RECONVERGENT B2 ;  /* 0x0000000000027941 */ /* 0x000fea0003800200 */
.L_x_24855:
        /* <DEDUP_REMOVED lines=22> */
.L_x_24862:
        /* <DEDUP_REMOVED lines=13> */
.L_x_24864:
[----:B------:R-:W-:Y:S05]  /*1cf50*/  BSYNC.RECONVERGENT B3 ;  /* 0x0000000000037941 */ /* 0x000fea0003800200 */
.L_x_24863:
        /* <DEDUP_REMOVED lines=43> */
.L_x_24861:
[----:B------:R-:W-:Y:S05]  /*1d210*/  BSYNC.RECONVERGENT B2 ;  /* 0x0000000000027941 */ /* 0x000fea0003800200 */
.L_x_24860:
        /* <DEDUP_REMOVED lines=23> */
.L_x_24867:
        /* <DEDUP_REMOVED lines=13> */
.L_x_24869:
[----:B------:R-:W-:Y:S05]  /*1d460*/  BSYNC.RECONVERGENT B3 ;  /* 0x0000000000037941 */ /* 0x000fea0003800200 */
.L_x_24868:
        /* <DEDUP_REMOVED lines=43> */
.L_x_24866:
[----:B------:R-:W-:Y:S05]  /*1d720*/  BSYNC.RECONVERGENT B2 ;  /* 0x0000000000027941 */ /* 0x000fea0003800200 */
.L_x_24865:
        /* <DEDUP_REMOVED lines=22> */
.L_x_24872:
        /* <DEDUP_REMOVED lines=13> */
.L_x_24874:
[----:B------:R-:W-:Y:S05]  /*1d960*/  BSYNC.RECONVERGENT B3 ;  /* 0x0000000000037941 */ /* 0x000fea0003800200 */
.L_x_24873:
        /* <DEDUP_REMOVED lines=43> */
.L_x_24871:
[----:B------:R-:W-:Y:S05]  /*1dc20*/  BSYNC.RECONVERGENT B2 ;  /* 0x0000000000027941 */ /* 0x000fea0003800200 */
.L_x_24870:
        /* <DEDUP_REMOVED lines=23> */
.L_x_24877:
        /* <DEDUP_REMOVED lines=15> */
.L_x_24879:
[----:B------:R-:W-:Y:S05]  /*1de90*/  BSYNC.RECONVERGENT B3 ;  /* 0x0000000000037941 */ /* 0x000fea0003800200 */
.L_x_24878:
        /* <DEDUP_REMOVED lines=43> */
.L_x_24876:
[----:B------:R-:W-:Y:S05]  /*1e150*/  BSYNC.RECONVERGENT B2 ;  /* 0x0000000000027941 */ /* 0x000fea0003800200 */
.L_x_24875:
[----:B------:R-:W-:Y:S01]  /*1e160*/  I2FP.F32.U32 R4, R4 ;  /* 0x0000000400047245 */ /* 0x000fe20000201000 */
[----:B------:R-:W-:Y:S02]  /*1e170*/  HFMA2 R5, -RZ, RZ, 0.1171875, 0 ;  /* 0x2f800000ff057431 */ /* 0x000fe400000001ff */
[----:B------:R-:W-:-:S03]  /*1e180*/  IMAD.U32 R7, R7, 0x10000, RZ ;  /* 0x0001000007077824 */ /* 0x000fc600078e00ff */
        /* <DEDUP_REMOVED lines=8> */
.L_x_24839:
        /* <DEDUP_REMOVED lines=16> */
.L_x_24883:
        /* <DEDUP_REMOVED lines=13> */
.L_x_24885:
[----:B------:R-:W-:Y:S05]  /*1e3e0*/  BSYNC.RECONVERGENT B3 ;  /* 0x0000000000037941 */ /* 0x000fea0003800200 */
.L_x_24884:
        /* <DEDUP_REMOVED lines=42> */
.L_x_24882:
[----:B------:R-:W-:Y:S05]  /*1e690*/  BSYNC.RECONVERGENT B2 ;  /* 0x0000000000027941 */ /* 0x000fea0003800200 */
.L_x_24881:
        /* <DEDUP_REMOVED lines=10> */
[----:B------:R-:W-:Y:S01]  /*1e740*/  IMAD.MOV.U32 R190, RZ, RZ, 0x2 ;  /* 0x00000002ffbe7424 */ /* 0x000fe200078e00ff */
[----:B------:R-:W-:-:S02]  /*1e750*/  MOV R187, R2 ;  /* 0x0000000200bb7202 */ /* 0x000fc40000000f00 */
[----:B0-----:R-:W-:Y:S01]  /*1e760*/  FMUL.FTZ R188, R188, R3 ;  /* 0x00000003bcbc7220 */ /* 0x001fe20000410000 */
[----:B-1----:R-:W-:-:S04]  /*1e770*/  FSETP.GTU.FTZ.AND P0, PT, R185, R186, PT ;  /* 0x000000bab900720b */ /* 0x002fc80003f1c000 */
        /* <DEDUP_REMOVED lines=13> */
.L_x_24888:
        /* <DEDUP_REMOVED lines=13> */
.L_x_24890:
[----:B------:R-:W-:Y:S05]  /*1e920*/  BSYNC.RECONVERGENT B3 ;  /* 0x0000000000037941 */ /* 0x000fea0003800200 */
.L_x_24889:
        /* <DEDUP_REMOVED lines=43> */
.L_x_24887:
[----:B------:R-:W-:Y:S05]  /*1ebe0*/  BSYNC.RECONVERGENT B2 ;  /* 0x0000000000027941 */ /* 0x000fea0003800200 */
.L_x_24886:
        /* <DEDUP_REMOVED lines=21> */
.L_x_24893:
        /* <DEDUP_REMOVED lines=13> */
.L_x_24895:
[----:B------:R-:W-:Y:S05]  /*1ee10*/  BSYNC.RECONVERGENT B3 ;  /* 0x0000000000037941 */ /* 0x000fea0003800200 */
.L_x_24894:
        /* <DEDUP_REMOVED lines=43> */
.L_x_24892:
[----:B------:R-:W-:Y:S05]  /*1f0d0*/  BSYNC.RECONVERGENT B2 ;  /* 0x0000000000027941 */ /* 0x000fea0003800200 */
.L_x_24891:
[----:B------:R-:W-:Y:S01]  /*1f0e0*/  I2FP.F32.U32 R187, R188 ;  /* 0x000000bc00bb7245 */ /* 0x000fe20000201000 */
[----:B------:R-:W-:Y:S01]  /*1f0f0*/  BSSY.RECONVERGENT B2, `(.L_x_24896) ;  /* 0x000004e000027945 */ /* 0x000fe20003800200 */
[----:B------:R-:W-:Y:S02]  /*1f100*/  SHF.L.U32 R191, R5, 0x10, RZ ;  /* 0x0000001005bf7819 */ /* 0x000fe400000006ff */
        /* <DEDUP_REMOVED lines=19> */
.L_x_24898:
        /* <DEDUP_REMOVED lines=13> */
.L_x_24900:
[----:B------:R-:W-:Y:S05]  /*1f310*/  BSYNC.RECONVERGENT B3 ;  /* 0x0000000000037941 */ /* 0x000fea0003800200 */
.L_x_24899:
        /* <DEDUP_REMOVED lines=43> */
.L_x_24897:
[----:B------:R-:W-:Y:S05]  /*1f5d0*/  BSYNC.RECONVERGENT B2 ;  /* 0x0000000000027941 */ /* 0x000fea0003800200 */
.L_x_24896:
        /* <DEDUP_REMOVED lines=21> */
.L_x_24903:
        /* <DEDUP_REMOVED lines=13> */
.L_x_24905:
[----:B------:R-:W-:Y:S05]  /*1f800*/  BSYNC.RECONVERGENT B3 ;  /* 0x0000000000037941 */ /* 0x000fea0003800200 */
.L_x_24904:
        /* <DEDUP_REMOVED lines=43> */
.L_x_24902:
[----:B------:R-:W-:Y:S05]  /*1fac0*/  BSYNC.RECONVERGENT B2 ;  /* 0x0000000000027941 */ /* 0x000fea0003800200 */
.L_x_24901:
        /* <DEDUP_REMOVED lines=22> */
.L_x_24908:
        /* <DEDUP_REMOVED lines=13> */
.L_x_24910:
[----:B------:R-:W-:Y:S05]  /*1fd00*/  BSYNC.RECONVERGENT B3 ;  /* 0x0000000000037941 */ /* 0x000fea0003800200 */
.L_x_24909:
        /* <DEDUP_REMOVED lines=43> */
.L_x_24907:
[----:B------:R-:W-:Y:S05]  /*1ffc0*/  BSYNC.RECONVERGENT B2 ;  /* 0x0000000000027941 */ /* 0x000fea0003800200 */
.L_x_24906:
        /* <DEDUP_REMOVED lines=21> */
.L_x_24913:
        /* <DEDUP_REMOVED lines=13> */
.L_x_24915:
[----:B------:R-:W-:Y:S05]  /*201f0*/  BSYNC.RECONVERGENT B3 ;  /* 0x0000000000037941 */ /* 0x000fea0003800200 */
.L_x_24914:
        /* <DEDUP_REMOVED lines=43> */
.L_x_24912:
[----:B------:R-:W-:Y:S05]  /*204b0*/  BSYNC.RECONVERGENT B2 ;  /* 0x0000000000027941 */ /* 0x000fea0003800200 */
.L_x_24911:
        /* <DEDUP_REMOVED lines=22> */
.L_x_24918:
        /* <DEDUP_REMOVED lines=15> */
.L_x_24920:
[----:B------:R-:W-:Y:S05]  /*20710*/  BSYNC.RECONVERGENT B3 ;  /* 0x0000000000037941 */ /* 0x000fea0003800200 */
.L_x_24919:
        /* <DEDUP_REMOVED lines=43> */
.L_x_24917:
[----:B------:R-:W-:Y:S05]  /*209d0*/  BSYNC.RECONVERGENT B2 ;  /* 0x0000000000027941 */ /* 0x000fea0003800200 */
.L_x_24916:
[----:B------:R-:W-:Y:S01]  /*209e0*/  I2FP.F32.U32 R187, R190 ;  /* 0x000000be00bb7245 */ /* 0x000fe20000201000 */
[----:B------:R-:W-:Y:S01]  /*209f0*/  FMUL.FTZ R190, R7, R10 ;  /* 0x0000000a07be7220 */ /* 0x000fe20000410000 */
[----:B------:R-:W-:Y:S01]  /*20a00*/  SHF.L.U32 R191, R184, 0x10, RZ ;  /* 0x00000010b8bf7819 */ /* 0x000fe200000006ff */
[----:B------:R-:W-:-:S04]  /*20a10*/  IMAD.MOV.U32 R184, RZ, RZ, 0x2f800000 ;  /* 0x2f800000ffb87424 */ /* 0x000fc800078e00ff */
[----:B------:R-:W-:Y:S01]  /*20a20*/  FMUL.FTZ R218, R191, R218 ;  /* 0x000000dabfda7220 */ /* 0x000fe20000410000 */
        /* <DEDUP_REMOVED lines=12> */
.L_x_24880:
        /* <DEDUP_REMOVED lines=21> */
.L_x_24838:
[----:B------:R-:W-:Y:S05]  /*20c40*/  BSYNC.RECONVERGENT B1 ;  /* 0x0000000000017941 */ /* 0x000fea0003800200 */
.L_x_24837:
        /* <DEDUP_REMOVED lines=177> */
.L_x_24946:
        /* <DEDUP_REMOVED lines=12> */
[----:B0-----:R-:W-:-:S04]  /*21820*/  @!P5 IMAD.WIDE R6, R214, 0x4, R220 ;  /* 0x00000004d606d825 */ /* 0x001fc800078e02dc */
[----:B-1----:R-:W-:Y:S01]  /*21830*/  @!P5 IMAD.WIDE R220, R214, 0x4, R222 ;  /* 0x00000004d6dcd825 */ /* 0x002fe200078e02de */
[----:B------:R0:W-:Y:S04]  /*21840*/  @!P5 STG.E desc[UR8][R6.64], R5 ;  /* 0x000000050600d986 */ /* 0x0001e8000c101908 */
        /* <DEDUP_REMOVED lines=34> */
.L_x_24923:
[----:B------:R-:W-:Y:S05]  /*21a70*/  BSYNC.RECONVERGENT B1 ;  /* 0x0000000000017941 */ /* 0x000fea0003800200 */
.L_x_24922:
        /* <DEDUP_REMOVED lines=35> */
.L_x_24925:
[----:B------:R-:W-:Y:S05]  /*21cb0*/  BSYNC.RECONVERGENT B1 ;  /* 0x0000000000017941 */ /* 0x000fea0003800200 */
.L_x_24924:
        /* <DEDUP_REMOVED lines=35> */
.L_x_24927:
[----:B------:R-:W-:Y:S05]  /*21ef0*/  BSYNC.RECONVERGENT B1 ;  /* 0x0000000000017941 */ /* 0x000fea0003800200 */
.L_x_24926:
        /* <DEDUP_REMOVED lines=35> */
.L_x_24929:
[----:B------:R-:W-:Y:S05]  /*22130*/  BSYNC.RECONVERGENT B1 ;  /* 0x0000000000017941 */ /* 0x000fea0003800200 */
.L_x_24928:
        /* <DEDUP_REMOVED lines=35> */
.L_x_24931:
[----:B------:R-:W-:Y:S05]  /*22370*/  BSYNC.RECONVERGENT B1 ;  /* 0x0000000000017941 */ /* 0x000fea0003800200 */
.L_x_24930:
        /* <DEDUP_REMOVED lines=34> */
.L_x_24933:
[----:B------:R-:W-:Y:S05]  /*225a0*/  BSYNC.RECONVERGENT B1 ;  /* 0x0000000000017941 */ /* 0x000fea0003800200 */
.L_x_24932:
[----:B01234-:R-:W0:Y:S02]  /*225b0*/  LDC.64 R4, c[0x0][0x380] ;  /* 0x0000e000ff047b82 */ /* 0x01fe240000000a00 */
[----:B0-----:R-:W-:-:S04]  /*225c0*/  LEA R214, R4, R214, 0x2 ;  /* 0x000000d604d67211 */ /* 0x001fc800078e10ff */
[----:B------:R-:W-:-:S13]  /*225d0*/  ISETP.GE.AND P0, PT, R214, R5, PT ;  /* 0x00000005d600720c */ /* 0x000fda0003f06270 */
[----:B------:R-:W-:Y:S05]  /*225e0*/  @!P0 BRA `(.L_x_24934) ;  /* 0xfffffdec002c8947 */ /* 0x000fea000383ffff */
[----:B------:R-:W-:Y:S05]  /*225f0*/  BSYNC B0 ;  /* 0x0000000000007941 */ /* 0x000fea0003800000 */
.L_x_24417:
[----:B------:R-:W-:Y:S05]  /*22600*/  EXIT ;  /* 0x000000000000794d */ /* 0x000fea0003800000 */
.L_x_24921:
        /* <DEDUP_REMOVED lines=8> */
.L_x_24936:
[----:B------:R-:W-:Y:S05]  /*22690*/  BSYNC B1 ;  /* 0x0000000000017941 */ /* 0x000fea0003800000 */
.L_x_24935:
        /* <DEDUP_REMOVED lines=10> */
.L_x_24937:
[----:B------:R-:W-:Y:S01]  /*22740*/  HFMA2 R224, -RZ, RZ, 0, 2.384185791015625e-07 ;  /* 0x00000004ffe07431 */ /* 0x000fe200000001ff */
[----:B------:R-:W-:-:S05]  /*22750*/  MOV R4, R221 ;  /* 0x000000dd00047202 */ /* 0x000fca0000000f00 */
[----:B------:R-:W-:-:S04]  /*22760*/  FADD.FTZ R218, R7, R4 ;  /* 0x0000000407da7221 */ /* 0x000fc80000010000 */
[----:B------:R-:W-:-:S07]  /*22770*/  IMAD.MOV.U32 R223, RZ, RZ, R218 ;  /* 0x000000ffffdf7224 */ /* 0x000fce00078e00da */
[----:B------:R-:W-:Y:S05]  /*22780*/  WARPSYNC.COLLECTIVE R222, `(.L_x_24938) ;  /* 0x00000000de087348 */ /* 0x000fea0003c00000 */
[----:B------:R0:W1:Y:S02]  /*22790*/  SHFL.BFLY P6, R221, R223, R224, R225 ;  /* 0x0c0000e0dfdd7389 */ /* 0x00006400000c00e1 */
[----:B01----:R-:W-:Y:S05]  /*227a0*/  ENDCOLLECTIVE ;  /* 0x000000000000791b */ /* 0x003fea0003800000 */
.L_x_24938:
[----:B------:R-:W-:Y:S02]  /*227b0*/  IMAD.MOV.U32 R224, RZ, RZ, 0x8 ;  /* 0x00000008ffe07424 */ /* 0x000fe400078e00ff */
[----:B------:R-:W-:-:S04]  /*227c0*/  IMAD.MOV.U32 R219, RZ, RZ, R221 ;  /* 0x000000ffffdb7224 */ /* 0x000fc800078e00dd */
[----:B------:R-:W-:-:S05]  /*227d0*/  FADD.FTZ R219, R218, R219 ;  /* 0x000000dbdadb7221 */ /* 0x000fca0000010000 */
[----:B------:R-:W-:-:S07]  /*227e0*/  MOV R223, R219 ;  /* 0x000000db00df7202 */ /* 0x000fce0000000f00 */
[----:B------:R-:W-:Y:S05]  /*227f0*/  WARPSYNC.COLLECTIVE R222, `(.L_x_24939) ;  /* 0x00000000de087348 */ /* 0x000fea0003c00000 */
[----:B------:R0:W1:Y:S02]  /*22800*/  SHFL.BFLY P6, R221, R223, R224, R225 ;  /* 0x0c0000e0dfdd7389 */ /* 0x00006400000c00e1 */
[----:B01----:R-:W-:Y:S05]  /*22810*/  ENDCOLLECTIVE ;  /* 0x000000000000791b */ /* 0x003fea0003800000 */
.L_x_24939:
[----:B------:R-:W-:Y:S01]  /*22820*/  HFMA2 R224, -RZ, RZ, 0, 9.5367431640625e-07 ;  /* 0x00000010ffe07431 */ /* 0x000fe200000001ff */
[----:B------:R-:W-:-:S05]  /*22830*/  MOV R4, R221 ;  /* 0x000000dd00047202 */ /* 0x000fca0000000f00 */
[----:B------:R-:W-:-:S04]  /*22840*/  FADD.FTZ R220, R219, R4 ;  /* 0x00000004dbdc7221 */ /* 0x000fc80000010000 */
[----:B------:R-:W-:-:S07]  /*22850*/  IMAD.MOV.U32 R223, RZ, RZ, R220 ;  /* 0x000000ffffdf7224 */ /* 0x000fce00078e00dc */
[----:B------:R-:W-:Y:S05]  /*22860*/  WARPSYNC.COLLECTIVE R222, `(.L_x_24940) ;  /* 0x00000000de087348 */ /* 0x000fea0003c00000 */
[----:B------:R0:W1:Y:S02]  /*22870*/  SHFL.BFLY P6, R221, R223, R224, R225 ;  /* 0x0c0000e0dfdd7389 */ /* 0x00006400000c00e1 */
[----:B01----:R-:W-:Y:S05]  /*22880*/  ENDCOLLECTIVE ;  /* 0x000000000000791b */ /* 0x003fea0003800000 */
.L_x_24940:
[----:B------:R-:W-:Y:S01]  /*22890*/  MOV R224, 0x1 ;  /* 0x0000000100e07802 */ /* 0x000fe20000000f00 */
[----:B------:R-:W-:Y:S01]  /*228a0*/  FADD.FTZ R5, R220, R221 ;  /* 0x000000dddc057221 */ /* 0x000fe20000010000 */
[----:B------:R-:W-:-:S03]  /*228b0*/  LOP3.LUT P6, RZ, R0, 0x10, RZ, 0xc0, !PT ;  /* 0x0000001000ff7812 */ /* 0x000fc600078cc0ff */
        /* <DEDUP_REMOVED lines=102> */
.L_x_24941:
[----:B------:R-:W-:Y:S02]  /*22f20*/  IMAD.MOV.U32 R224, RZ, RZ, 0x2 ;  /* 0x00000002ffe07424 */ /* 0x000fe400078e00ff */
[----:B------:R-:W-:-:S04]  /*22f30*/  IMAD.MOV.U32 R7, RZ, RZ, R221 ;  /* 0x000000ffff077224 */ /* 0x000fc800078e00dd */
[----:B------:R-:W-:-:S05]  /*22f40*/  FADD.FTZ R7, R4, R7 ;  /* 0x0000000704077221 */ /* 0x000fca0000010000 */
[----:B------:R-:W-:-:S07]  /*22f50*/  MOV R223, R7 ;  /* 0x0000000700df7202 */ /* 0x000fce0000000f00 */
[----:B------:R-:W-:Y:S05]  /*22f60*/  WARPSYNC.COLLECTIVE R222, `(.L_x_24942) ;  /* 0x00000000de087348 */ /* 0x000fea0003c00000 */
[----:B------:R0:W1:Y:S02]  /*22f70*/  SHFL.BFLY P6, R221, R223, R224, R225 ;  /* 0x0c0000e0dfdd7389 */ /* 0x00006400000c00e1 */
[----:B01----:R-:W-:Y:S05]  /*22f80*/  ENDCOLLECTIVE ;  /* 0x000000000000791b */ /* 0x003fea0003800000 */
.L_x_24942:
[----:B------:R-:W-:Y:S01]  /*22f90*/  HFMA2 R224, -RZ, RZ, 0, 2.384185791015625e-07 ;  /* 0x00000004ffe07431 */ /* 0x000fe200000001ff */
[----:B------:R-:W-:-:S05]  /*22fa0*/  MOV R218, R221 ;  /* 0x000000dd00da7202 */ /* 0x000fca0000000f00 */
[----:B------:R-:W-:-:S04]  /*22fb0*/  FADD.FTZ R218, R7, R218 ;  /* 0x000000da07da7221 */ /* 0x000fc80000010000 */
[----:B------:R-:W-:-:S07]  /*22fc0*/  IMAD.MOV.U32 R223, RZ, RZ, R218 ;  /* 0x000000ffffdf7224 */ /* 0x000fce00078e00da */
[----:B------:R-:W-:Y:S05]  /*22fd0*/  WARPSYNC.COLLECTIVE R222, `(.L_x_24943) ;  /* 0x00000000de087348 */ /* 0x000fea0003c00000 */
[----:B------:R0:W1:Y:S02]  /*22fe0*/  SHFL.BFLY P6, R221, R223, R224, R225 ;  /* 0x0c0000e0dfdd7389 */ /* 0x00006400000c00e1 */
[----:B01----:R-:W-:Y:S05]  /*22ff0*/  ENDCOLLECTIVE ;  /* 0x000000000000791b */ /* 0x003fea0003800000 */
.L_x_24943:
[----:B------:R-:W-:Y:S02]  /*23000*/  IMAD.MOV.U32 R224, RZ, RZ, 0x8 ;  /* 0x00000008ffe07424 */ /* 0x000fe400078e00ff */
[----:B------:R-:W-:-:S04]  /*23010*/  IMAD.MOV.U32 R219, RZ, RZ, R221 ;  /* 0x000000ffffdb7224 */ /* 0x000fc800078e00dd */
[----:B------:R-:W-:-:S05]  /*23020*/  FADD.FTZ R219, R218, R219 ;  /* 0x000000dbdadb7221 */ /* 0x000fca0000010000 */
[----:B------:R-:W-:-:S07]  /*23030*/  MOV R223, R219 ;  /* 0x000000db00df7202 */ /* 0x000fce0000000f00 */
[----:B------:R-:W-:Y:S05]  /*23040*/  WARPSYNC.COLLECTIVE R222, `(.L_x_24944) ;  /* 0x00000000de087348 */ /* 0x000fea0003c00000 */
[----:B------:R0:W1:Y:S02]  /*23050*/  SHFL.BFLY P6, R221, R223, R224, R225 ;  /* 0x0c0000e0dfdd7389 */ /* 0x00006400000c00e1 */
[----:B01----:R-:W-:Y:S05]  /*23060*/  ENDCOLLECTIVE ;  /* 0x000000000000791b */ /* 0x003fea0003800000 */
.L_x_24944:
[----:B------:R-:W-:Y:S01]  /*23070*/  HFMA2 R224, -RZ, RZ, 0, 9.5367431640625e-07 ;  /* 0x00000010ffe07431 */ /* 0x000fe200000001ff */
[----:B------:R-:W-:-:S05]  /*23080*/  MOV R220, R221 ;  /* 0x000000dd00dc7202 */ /* 0x000fca0000000f00 */
[----:B------:R-:W-:-:S04]  /*23090*/  FADD.FTZ R220, R219, R220 ;  /* 0x000000dcdbdc7221 */ /* 0x000fc80000010000 */
[----:B------:R-:W-:-:S07]  /*230a0*/  IMAD.MOV.U32 R223, RZ, RZ, R220 ;  /* 0x000000ffffdf7224 */ /* 0x000fce00078e00dc */
[----:B------:R-:W-:Y:S05]  /*230b0*/  WARPSYNC.COLLECTIVE R222, `(.L_x_24945) ;  /* 0x00000000de087348 */ /* 0x000fea0003c00000 */
[----:B------:R0:W1:Y:S02]  /*230c0*/  SHFL.BFLY P6, R221, R223, R224, R225 ;  /* 0x0c0000e0dfdd7389 */ /* 0x00006400000c00e1 */
[----:B01----:R-:W-:Y:S05]  /*230d0*/  ENDCOLLECTIVE ;  /* 0x000000000000791b */ /* 0x003fea0003800000 */
.L_x_24945:
[----:B------:R-:W-:Y:S05]  /*230e0*/  BRA `(.L_x_24946) ;  /* 0xffffffe4009c7947 */ /* 0x000fea000383ffff */
.L_x_24947:
        /* <DEDUP_REMOVED lines=9> */
.L_x_54404:


//--------------------- .text._ZN10layer_norm13ln_fwd_kernelINS_13Kernel_traitsIf13__nv_bfloat16fS2_fjLj1536ELj1ELj4ELj1ELj16ENS_18Kernel_traits_baseILj1536EfS2_fS2_fjLj128EEEEELb1ELb1ELb0ELb1EEEvNS_9FwdParamsE --------------------------
	.section	.text._ZN10layer_norm13ln_fwd_kernelINS_13Kernel_traitsIf13__nv_bfloat16fS2_fjLj1536ELj1ELj4ELj1ELj16ENS_18Kernel_traits_baseILj1536EfS2_fS2_fjLj128EEEEELb1ELb1ELb0ELb1EEEvNS_9FwdParamsE,"ax",@progbits
	.align	128
        .global         _ZN10layer_norm13ln_fwd_kernelINS_13Kernel_traitsIf13__nv_bfloat16fS2_fjLj1536ELj1ELj4ELj1ELj16ENS_18Kernel_traits_baseILj1536EfS2_fS2_fjLj128EEEEELb1ELb1ELb0ELb1EEEvNS_9FwdParamsE
        .type           _ZN10layer_norm13ln_fwd_kernelINS_13Kernel_traitsIf13__nv_bfloat16fS2_fjLj1536ELj1ELj4ELj1ELj16ENS_18Kernel_traits_baseILj1536EfS2_fS2_fjLj128EEEEELb1ELb1ELb0ELb1EEEvNS_9FwdParamsE,@function
        .size           _ZN10layer_norm13ln_fwd_kernelINS_13Kernel_traitsIf13__nv_bfloat16fS2_fjLj1536ELj1ELj4ELj1ELj16ENS_18Kernel_traits_baseILj1536EfS2_fS2_fjLj128EEEEELb1ELb1ELb0ELb1EEEvNS_9FwdParamsE,(.L_x_54405 - _ZN10layer_norm13ln_fwd_kernelINS_13Kernel_traitsIf13__nv_bfloat16fS2_fjLj1536ELj1ELj4ELj1ELj16ENS_18Kernel_traits_baseILj1536EfS2_fS2_fjLj128EEEEELb1ELb1ELb0ELb1EEEvNS_9FwdParamsE)
        .other          _ZN10layer_norm13ln_fwd_kernelINS_13Kernel_traitsIf13__nv_bfloat16fS2_fjLj1536ELj1ELj4ELj1ELj16ENS_18Kernel_traits_baseILj1536EfS2_fS2_fjLj128EEEEELb1ELb1ELb0ELb1EEEvNS_9FwdParamsE,@"STO_CUDA_ENTRY STV_DEFAULT"
_ZN10layer_norm13ln_fwd_kernelINS_13Kernel_traitsIf13__nv_bfloat16fS2_fjLj1536ELj1ELj4ELj1ELj16ENS_18Kernel_traits_baseILj1536EfS2_fS2_fjLj128EEEEELb1ELb1ELb0ELb1EEEvNS_9FwdParamsE:
.text._ZN10layer_norm13ln_fwd_kernelINS_13Kernel_traitsIf13__nv_bfloat16fS2_fjLj1536ELj1ELj4ELj1ELj16ENS_18Kernel_traits_baseILj1536EfS2_fS2_fjLj128EEEEELb1ELb1ELb0ELb1EEEvNS_9FwdParamsE:
[----:B------:R-:W-:Y:S01]  /*0000*/  LDC R1, c[0x0][0x37c] ;  /* 0x0000df00ff017b82 */ /* 0x000fe20000000800 */
[----:B------:R-:W0:Y:S01]  /*0010*/  LDCU.U8 UR4, c[0x0][0x464] ;  /* 0x00008c80ff0477ac */ /* 0x000e220008000000 */
[----:B------:R-:W1:Y:S01]  /*0020*/  LDCU.64 UR6, c[0x0][0x450] ;  /* 0x00008a00ff0677ac */ /* 0x000e620008000a00 */
[----:B------:R-:W2:Y:S05]  /*0030*/  LDCU.64 UR8, c[0x0][0x358] ;  /* 0x00006b00ff0877ac */ /* 0x000eaa0008000a00 */
[----:B------:R-:W3:Y:S01]  /*0040*/  LDC R218, c[0x0][0x458] ;  /* 0x00011600ffda7b82 */ /* 0x000ee20000000800 */
[----:B------:R-:W4:Y:S07]  /*0050*/  LDCU.64 UR10, c[0x0][0x438] ;  /* 0x00008700ff0a77ac */ /* 0x000f2e0008000a00 */
[----:B------:R-:W5:Y:S01]  /*0060*/  LDC R219, c[0x0][0x45c] ;  /* 0x00011700ffdb7b82 */ /* 0x000f620000000800 */
[----:B0-----:R-:W-:Y:S01]  /*0070*/  ISETP.NE.AND P0, PT, RZ, UR4, PT ;  /* 0x00000004ff007c0c */ /* 0x001fe2000bf05270 */
[----:B-1----:R-:W-:-:S02]  /*0080*/  IMAD.U32 R2, RZ, RZ, UR6 ;  /* 0x00000006ff027e24 */ /* 0x002fc4000f8e00ff */
[----:B------:R-:W-:-:S10]  /*0090*/  IMAD.U32 R3, RZ, RZ, UR7 ;  /* 0x00000007ff037e24 */ /* 0x000fd4000f8e00ff */
[----:B--2---:R-:W2:Y:S01]  /*00a0*/  @P0 LDG.E.64 R2, desc[UR8][R2.64] ;  /* 0x0000000802020981 */ /* 0x004ea2000c1e1b00 */
[----:B------:R-:W0:Y:S01]  /*00b0*/  @P0 LDC R7, c[0x0][0x460] ;  /* 0x00011800ff070b82 */ /* 0x000e220000000800 */
[----:B---3--:R-:W-:Y:S01]  /*00c0*/  @P0 MOV R4, R218 ;  /* 0x000000da00040202 */ /* 0x008fe20000000f00 */
[----:B-----5:R-:W-:-:S06]  /*00d0*/  @P0 IMAD.MOV.U32 R5, RZ, RZ, R219 ;  /* 0x000000ffff050224 */ /* 0x020fcc00078e00db */
[----:B------:R-:W0:Y:S01]  /*00e0*/  @P0 LDG.E.64 R4, desc[UR8][R4.64] ;  /* 0x0000000804040981 */ /* 0x000e22000c1e1b00 */
[----:B------:R-:W1:Y:S01]  /*00f0*/  S2UR UR5, SR_CTAID.X ;  /* 0x00000000000579c3 */ /* 0x000e620000002500 */
[----:B----4-:R-:W-:Y:S01]  /*0100*/  UISETP.NE.U32.AND UP0, UPT, UR10, URZ, UPT ;  /* 0x000000ff0a00728c */ /* 0x010fe2000bf05070 */
[----:B------:R-:W3:Y:S03]  /*0110*/  S2R R6, SR_TID.X ;  /* 0x0000000000067919 */ /* 0x000ee60000002100 */
[----:B------:R-:W-:Y:S02]  /*0120*/  UISETP.NE.AND.EX UP0, UPT, UR11, URZ, UPT, UP0 ;  /* 0x000000ff0b00728c */ /* 0x000fe4000bf05300 */
[----:B-1----:R-:W-:Y:S01]  /*0130*/  USHF.L.U32 UR4, UR5, 0x2, URZ ;  /* 0x0000000205047899 */ /* 0x002fe200080006ff */
[----:B---3--:R-:W-:-:S05]  /*0140*/  SHF.R.U32.HI R10, RZ, 0x5, R6 ;  /* 0x00000005ff0a7819 */ /* 0x008fca0000011606 */
[----:B------:R-:W-:Y:S02]  /*0150*/  LOP3.LUT R10, R10, UR4, RZ, 0xfc, !PT ;  /* 0x000000040a0a7c12 */ /* 0x000fe4000f8efcff */
[----:B--2---:R-:W-:Y:S02]  /*0160*/  @P0 R2UR UR7, R3 ;  /* 0x00000000030702ca */ /* 0x004fe400000e0000 */
[----:B------:R-:W1:Y:S01]  /*0170*/  LDC R3, c[0x0][0x360] ;  /* 0x0000d800ff037b82 */ /* 0x000e620000000800 */
[----:B------:R-:W-:Y:S02]  /*0180*/  @P0 R2UR UR6, R2 ;  /* 0x00000000020602ca */ /* 0x000fe400000e0000 */
[----:B------:R-:W-:-:S08]  /*0190*/  LOP3.LUT R2, R6, 0x1f, RZ, 0xc0, !PT ;  /* 0x0000001f06027812 */ /* 0x000fd000078ec0ff */
[----:B------:R-:W-:Y:S02]  /*01a0*/  UIADD3 UR14, UPT, UPT, UR7, -0x4498517b, URZ ;  /* 0xbb67ae85070e7890 */ /* 0x000fe4000fffe0ff */
[----:B------:R-:W-:Y:S01]  /*01b0*/  UIADD3 UR16, UPT, UPT, UR7, 0x76cf5d0a, URZ ;  /* 0x76cf5d0a07107890 */ /* 0x000fe2000fffe0ff */
[----:B0-----:R-:W-:Y:S01]  /*01c0*/  @P0 IADD3 R218, P1, PT, R4, R7, RZ ;  /* 0x0000000704da0210 */ /* 0x001fe20007f3e0ff */
[----:B------:R-:W-:Y:S02]  /*01d0*/  UIADD3 UR10, UPT, UPT, UR6, -0x61c88647, URZ ;  /* 0x9e3779b9060a7890 */ /* 0x000fe4000fffe0ff */
[----:B------:R-:W-:Y:S02]  /*01e0*/  UIADD3 UR15, UPT, UPT, UR6, 0x3c6ef372, URZ ;  /* 0x3c6ef372060f7890 */ /* 0x000fe4000fffe0ff */
[----:B------:R-:W-:Y:S01]  /*01f0*/  @P0 IMAD.X R219, RZ, RZ, R5, P1 ;  /* 0x000000ffffdb0224 */ /* 0x000fe200008e0605 */
[----:B------:R-:W-:Y:S02]  /*0200*/  UIADD3 UR17, UPT, UPT, UR6, -0x255992d5, URZ ;  /* 0xdaa66d2b06117890 */ /* 0x000fe4000fffe0ff */
[----:B------:R-:W-:Y:S01]  /*0210*/  UIADD3 UR18, UPT, UPT, UR7, 0x32370b8f, URZ ;  /* 0x32370b8f07127890 */ /* 0x000fe2000fffe0ff */
[----:B-1----:R-:W-:Y:S01]  /*0220*/  IMAD R0, R3, UR5, R6 ;  /* 0x0000000503007c24 */ /* 0x002fe2000f8e0206 */
[--C-:B------:R-:W-:Y:S01]  /*0230*/  SHF.R.U64 R3, R218, 0x2, R219.reuse ;  /* 0x00000002da037819 */ /* 0x100fe200000012db */
[----:B------:R-:W-:Y:S01]  /*0240*/  UIADD3 UR19, UPT, UPT, UR6, 0x78dde6e4, URZ ;  /* 0x78dde6e406137890 */ /* 0x000fe2000fffe0ff */
[----:B------:R-:W-:Y:S01]  /*0250*/  SHF.R.U32.HI R4, RZ, 0x2, R219 ;  /* 0x00000002ff047819 */ /* 0x000fe200000116db */
[----:B------:R-:W-:-:S02]  /*0260*/  UIADD3 UR20, UPT, UPT, UR7, -0x126145ec, URZ ;  /* 0xed9eba1407147890 */ /* 0x000fc4000fffe0ff */
[----:B------:R-:W-:Y:S02]  /*0270*/  UIADD3 UR21, UPT, UPT, UR6, 0x1715609d, URZ ;  /* 0x1715609d06157890 */ /* 0x000fe4000fffe0ff */
[----:B------:R-:W-:Y:S02]  /*0280*/  UIADD3 UR22, UPT, UPT, UR7, -0x56f99767, URZ ;  /* 0xa906689907167890 */ /* 0x000fe4000fffe0ff */
[----:B------:R-:W-:Y:S02]  /*0290*/  UIADD3 UR23, UPT, UPT, UR6, -0x4ab325aa, URZ ;  /* 0xb54cda5606177890 */ /* 0x000fe4000fffe0ff */
[----:B------:R-:W-:Y:S02]  /*02a0*/  UIADD3 UR24, UPT, UPT, UR7, 0x646e171e, URZ ;  /* 0x646e171e07187890 */ /* 0x000fe4000fffe0ff */
[----:B------:R-:W-:Y:S02]  /*02b0*/  UIADD3 UR25, UPT, UPT, UR6, 0x5384540f, URZ ;  /* 0x5384540f06197890 */ /* 0x000fe4000fffe0ff */
[----:B------:R-:W-:-:S02]  /*02c0*/  UIADD3 UR26, UPT, UPT, UR7, 0x1fd5c5a3, URZ ;  /* 0x1fd5c5a3071a7890 */ /* 0x000fc4000fffe0ff */
        /* <DEDUP_REMOVED lines=48> */
.L_x_24948:
        /* <DEDUP_REMOVED lines=52> */
.L_x_24949:
        /* <DEDUP_REMOVED lines=9> */
[----:B------:R-:W0:Y:S02]  /*09a0*/  LDCU UR32, c[0x0][0x404] ;  /* 0x00008080ff2077ac */ /* 0x000e240008000800 */
[----:B------:R-:W-:Y:S01]  /*09b0*/  IMAD R12, R3, -0x2daee0ad, RZ ;  /* 0xd2511f53030c7824 */ /* 0x000fe200078e02ff */
[----:B------:R-:W-:Y:S01]  /*09c0*/  LOP3.LUT R6, R6, UR7, RZ, 0x3c, !PT ;  /* 0x0000000706067c12 */ /* 0x000fe2000f8e3cff */
[C---:B------:R-:W-:Y:S01]  /*09d0*/  IMAD.HI.U32 R9, R5.reuse, -0x2daee0ad, RZ ;  /* 0xd2511f5305097827 */ /* 0x040fe200078e00ff */
[----:B------:R-:W2:Y:S03]  /*09e0*/  LDCU UR33, c[0x0][0x408] ;  /* 0x00008100ff2177ac */ /* 0x000ea60008000800 */
[----:B------:R-:W-:Y:S01]  /*09f0*/  IMAD R8, R0, -0x326172a9, RZ ;  /* 0xcd9e8d5700087824 */ /* 0x000fe200078e02ff */
[----:B------:R-:W-:Y:S01]  /*0a00*/  LOP3.LUT R9, R12, UR14, R9, 0x96, !PT ;  /* 0x0000000e0c097c12 */ /* 0x000fe2000f8e9609 */
[----:B------:R-:W-:Y:S01]  /*0a10*/  IMAD.HI.U32 R7, R6, -0x326172a9, RZ ;  /* 0xcd9e8d5706077827 */ /* 0x000fe200078e00ff */
[----:B------:R-:W3:Y:S03]  /*0a20*/  LDCU UR12, c[0x0][0x388] ;  /* 0x00007100ff0c77ac */ /* 0x000ee60008000800 */
[----:B------:R-:W-:Y:S01]  /*0a30*/  IMAD R11, R5, -0x2daee0ad, RZ ;  /* 0xd2511f53050b7824 */ /* 0x000fe200078e02ff */
[----:B------:R-:W-:Y:S01]  /*0a40*/  LOP3.LUT R7, R8, UR10, R7, 0x96, !PT ;  /* 0x0000000a08077c12 */ /* 0x000fe2000f8e9607 */
[----:B------:R-:W-:Y:S01]  /*0a50*/  IMAD R6, R6, -0x326172a9, RZ ;  /* 0xcd9e8d5706067824 */ /* 0x000fe200078e02ff */
[----:B-1----:R-:W-:Y:S01]  /*0a60*/  UISETP.NE.U32.AND UP0, UPT, UR4, URZ, UPT ;  /* 0x000000ff0400728c */ /* 0x002fe2000bf05070 */
[----:B------:R-:W-:Y:S01]  /*0a70*/  IMAD.HI.U32 R5, R9, -0x326172a9, RZ ;  /* 0xcd9e8d5709057827 */ /* 0x000fe200078e00ff */
[----:B------:R-:W1:Y:S03]  /*0a80*/  LDCU.U8 UR31, c[0x0][0x410] ;  /* 0x00008200ff1f77ac */ /* 0x000e660008000000 */
[C---:B------:R-:W-:Y:S01]  /*0a90*/  IMAD.HI.U32 R8, R7.reuse, -0x2daee0ad, RZ ;  /* 0xd2511f5307087827 */ /* 0x040fe200078e00ff */
        /* <DEDUP_REMOVED lines=9> */
[----:B------:R-:W-:-:S03]  /*0b30*/  UISETP.NE.AND.EX UP0, UPT, UR5, URZ, UPT, UP0 ;  /* 0x000000ff0500728c */ /* 0x000fc6000bf05300 */
        /* <DEDUP_REMOVED lines=38> */
[----:B------:R-:W-:Y:S02]  /*0da0*/  HFMA2 R7, -RZ, RZ, 0, 0 ;  /* 0x00000000ff077431 */ /* 0x000fe400000001ff */
[----:B01234-:R-:W-:-:S07]  /*0db0*/  IMAD R8, R14, -0x326172a9, RZ ;  /* 0xcd9e8d570e087824 */ /* 0x01ffce00078e02ff */
.L_x_25443:
[----:B-1----:R-:W0:Y:S01]  /*0dc0*/  LDC.64 R212, c[0x0][0x390] ;  /* 0x0000e400ffd47b82 */ /* 0x002e220000000a00 */
        /* <DEDUP_REMOVED lines=16> */
[----:B------:R-:W-:-:S02]  /*0ed0*/  ISETP.NE.AND.EX P0, PT, RZ, UR11, PT, P0 ;  /* 0x0000000bff007c0c */ /* 0x000fc4000bf05300 */
[----:B------:R-:W-:-:S04]  /*0ee0*/  MOV R227, UR6 ;  /* 0x0000000600e37c02 */ /* 0x000fc80008000f00 */
[----:B------:R-:W-:-:S05]  /*0ef0*/  IADD3 R227, PT, PT, R227, -0x61c88647, RZ ;  /* 0x9e3779b9e3e37810 */ /* 0x000fca0007ffe0ff */
[----:B--2---:R-:W-:Y:S02]  /*0f00*/  @P1 IMAD.U32 R219, R12, 0x10000, RZ ;  /* 0x000100000cdb1824 */ /* 0x004fe400078e00ff */
        /* <DEDUP_REMOVED lines=16> */
.L_x_54244:
[----:B------:R-:W-:Y:S05]  /*1010*/  BRX R12 -0x1020                                        (*"BRANCH_TARGETS .L_x_54245,.L_x_54246,.L_x_54247"*) ;  /* 0xffffffec0cf87949 */ /* 0x000fea000383ffff */
.L_x_54247:
[----:B------:R-:W-:Y:S01]  /*1020*/  IADD3 R11, PT, PT, R218, 0x1, RZ ;  /* 0x00000001da0b7810 */ /* 0x000fe20007ffe0ff */
[----:B------:R-:W-:Y:S02]  /*1030*/  IMAD.MOV.U32 R14, RZ, RZ, R216 ;  /* 0x000000ffff0e7224 */ /* 0x000fe400078e00d8 */
[----:B------:R-:W-:Y:S01]  /*1040*/  IMAD.MOV.U32 R20, RZ, RZ, R6 ;  /* 0x000000ffff147224 */ /* 0x000fe200078e0006 */
[----:B------:R-:W-:Y:S06]  /*1050*/  BRA `(.L_x_24953) ;  /* 0x0000000000f47947 */ /* 0x000fec0003800000 */
.L_x_54245:
[----:B------:R-:W-:Y:S01]  /*1060*/  MOV R14, R216 ;  /* 0x000000d8000e7202 */ /* 0x000fe20000000f00 */
[----:B------:R-:W-:Y:S02]  /*1070*/  IMAD.MOV.U32 R11, RZ, RZ, 0x3 ;  /* 0x00000003ff0b7424 */ /* 0x000fe400078e00ff */
[----:B------:R-:W-:Y:S01]  /*1080*/  IMAD.MOV.U32 R20, RZ, RZ, R5 ;  /* 0x000000ffff147224 */ /* 0x000fe200078e0005 */
[----:B------:R-:W-:Y:S06]  /*1090*/  BRA `(.L_x_24953) ;  /* 0x0000000000e47947 */ /* 0x000fec0003800000 */
.L_x_54246:
        /* <DEDUP_REMOVED lines=13> */
.L_x_24955:
[----:B------:R-:W-:Y:S05]  /*1170*/  BSYNC.RECONVERGENT B2 ;  /* 0x0000000000027941 */ /* 0x000fea0003800200 */
.L_x_24954:
[----:B------:R-:W-:Y:S01]  /*1180*/  IMAD.WIDE.U32 R20, R0, -0x326172a9, RZ ;  /* 0xcd9e8d5700147825 */ /* 0x000fe200078e00ff */
[----:B------:R-:W-:-:S03]  /*1190*/  LOP3.LUT R24, R7, UR7, R13, 0x96, !PT ;  /* 0x0000000707187c12 */ /* 0x000fc6000f8e960d */
[----:B------:R-:W-:Y:S01]  /*11a0*/  IMAD.MOV.U32 R11, RZ, RZ, RZ ;  /* 0x000000ffff0b7224 */ /* 0x000fe200078e00ff */
        /* <DEDUP_REMOVED lines=40> */
.L_x_24953:
[----:B------:R-:W-:Y:S05]  /*1430*/  BSYNC.RECONVERGENT B1 ;  /* 0x0000000000017941 */ /* 0x000fea0003800200 */
.L_x_24952:
        /* <DEDUP_REMOVED lines=26> */
.L_x_24958:
        /* <DEDUP_REMOVED lines=13> */
.L_x_24960:
[----:B------:R-:W-:Y:S05]  /*16b0*/  BSYNC.RECONVERGENT B2 ;  /* 0x0000000000027941 */ /* 0x000fea0003800200 */
.L_x_24959:
        /* <DEDUP_REMOVED lines=43> */
.L_x_24957:
[----:B------:R-:W-:Y:S05]  /*1970*/  BSYNC.RECONVERGENT B1 ;  /* 0x0000000000017941 */ /* 0x000fea0003800200 */
.L_x_24956:
        /* <DEDUP_REMOVED lines=23> */
.L_x_24963:
        /* <DEDUP_REMOVED lines=13> */
.L_x_24965:
[----:B------:R-:W-:Y:S05]  /*1bc0*/  BSYNC.RECONVERGENT B2 ;  /* 0x0000000000027941 */ /* 0x000fea0003800200 */
.L_x_24964:
[----:B------:R-:W-:Y:S01]  /*1bd0*/  IMAD.WIDE.U32 R20, R0, -0x326172a9, RZ ;  /* 0xcd9e8d5700147825 */ /* 0x000fe200078e00ff */
[----:B------:R-:W-:-:S03]  /*1be0*/  LOP3.LUT R24, R7, UR7, R13, 0x96, !PT ;  /* 0x0000000707187c12 */ /* 0x000fc6000f8e960d */
[----:B------:R-:W-:Y:S01]  /*1bf0*/  IMAD.MOV.U32 R11, RZ, RZ, R14 ;  /* 0x000000ffff0b7224 */ /* 0x000fe200078e000e */
        /* <DEDUP_REMOVED lines=40> */
.L_x_24962:
[----:B------:R-:W-:Y:S05]  /*1e80*/  BSYNC.RECONVERGENT B1 ;  /* 0x0000000000017941 */ /* 0x000fea0003800200 */
.L_x_24961:
        /* <DEDUP_REMOVED lines=23> */
.L_x_24968:
        /* <DEDUP_REMOVED lines=13> */
.L_x_24970:
[----:B------:R-:W-:Y:S05]  /*20d0*/  BSYNC.RECONVERGENT B2 ;  /* 0x0000000000027941 */ /* 0x000fea0003800200 */
.L_x_24969:
        /* <DEDUP_REMOVED lines=43> */
.L_x_24967:
[----:B------:R-:W-:Y:S05]  /*2390*/  BSYNC.RECONVERGENT B1 ;  /* 0x0000000000017941 */ /* 0x000fea0003800200 */
.L_x_24966:
        /* <DEDUP_REMOVED lines=22> */
.L_x_24973:
        /* <DEDUP_REMOVED lines=13> */
.L_x_24975:
[----:B------:R-:W-:Y:S05]  /*25d0*/  BSYNC.RECONVERGENT B2 ;  /* 0x0000000000027941 */ /* 0x000fea0003800200 */
.L_x_24974:
        /* <DEDUP_REMOVED lines=43> */
.L_x_24972:
[----:B------:R-:W-:Y:S05]  /*2890*/  BSYNC.RECONVERGENT B1 ;  /* 0x0000000000017941 */ /* 0x000fea0003800200 */
.L_x_24971:
        /* <DEDUP_REMOVED lines=23> */
.L_x_24978:
        /* <DEDUP_REMOVED lines=13> */
.L_x_24980:
[----:B------:R-:W-:Y:S05]  /*2ae0*/  BSYNC.RECONVERGENT B2 ;  /* 0x0000000000027941 */ /* 0x000fea0003800200 */
.L_x_24979:
        /* <DEDUP_REMOVED lines=43> */
.L_x_24977:
[----:B------:R-:W-:Y:S05]  /*2da0*/  BSYNC.RECONVERGENT B1 ;  /* 0x0000000000017941 */ /* 0x000fea0003800200 */
.L_x_24976:
        /* <DEDUP_REMOVED lines=22> */
.L_x_24983:
        /* <DEDUP_REMOVED lines=13> */
.L_x_24985:
[----:B------:R-:W-:Y:S05]  /*2fe0*/  BSYNC.RECONVERGENT B2 ;  /* 0x0000000000027941 */ /* 0x000fea0003800200 */
.L_x_24984:
        /* <DEDUP_REMOVED lines=43> */
.L_x_24982:
[----:B------:R-:W-:Y:S05]  /*32a0*/  BSYNC.RECONVERGENT B1 ;  /* 0x0000000000017941 */ /* 0x000fea0003800200 */
.L_x_24981:
        /* <DEDUP_REMOVED lines=23> */
.L_x_24988:
        /* <DEDUP_REMOVED lines=15> */
.L_x_24990:
[----:B------:R-:W-:Y:S05]  /*3510*/  BSYNC.RECONVERGENT B2 ;  /* 0x0000000000027941 */ /* 0x000fea0003800200 */
.L_x_24989:
[----:B------:R-:W-:Y:S01]  /*3520*/  IMAD.WIDE.U32 R16, R0, -0x326172a9, RZ ;  /* 0xcd9e8d5700107825 */ /* 0x000fe200078e00ff */
[----:B------:R-:W-:-:S03]  /*3530*/  LOP3.LUT R20, R7, UR7, R13, 0x96, !PT ;  /* 0x0000000707147c12 */ /* 0x000fc6000f8e960d */
[----:B------:R-:W-:Y:S01]  /*3540*/  HFMA2 R28, -RZ, RZ, 0, 0 ;  /* 0x00000000ff1c7431 */ /* 0x000fe200000001ff */
        /* <DEDUP_REMOVED lines=40> */
.L_x_24987:
[----:B------:R-:W-:Y:S05]  /*37d0*/  BSYNC.RECONVERGENT B1 ;  /* 0x0000000000017941 */ /* 0x000fea0003800200 */
.L_x_24986:
        /* <DEDUP_REMOVED lines=10> */
.L_x_24951:
        /* <DEDUP_REMOVED lines=16> */
.L_x_24994:
        /* <DEDUP_REMOVED lines=13> */
.L_x_24996:
[----:B------:R-:W-:Y:S05]  /*3a50*/  BSYNC.RECONVERGENT B2 ;  /* 0x0000000000027941 */ /* 0x000fea0003800200 */
.L_x_24995:
        /* <DEDUP_REMOVED lines=43> */
.L_x_24993:
[----:B------:R-:W-:Y:S05]  /*3d10*/  BSYNC.RECONVERGENT B1 ;  /* 0x0000000000017941 */ /* 0x000fea0003800200 */
.L_x_24992:
[----:B------:R-:W-:Y:S01]  /*3d20*/  I2FP.F32.U32 R11, R11 ;  /* 0x0000000b000b7245 */ /* 0x000fe20000201000 */
[----:B------:R-:W-:Y:S01]  /*3d30*/  IMAD.U32 R225, RZ, RZ, UR32 ;  /* 0x00000020ffe17e24 */ /* 0x000fe2000f8e00ff */
[----:B------:R-:W-:Y:S01]  /*3d40*/  ISETP.NE.AND P2, PT, R13, 0x1, PT ;  /* 0x000000010d00780c */ /* 0x000fe20003f45270 */
[----:B-----5:R-:W-:Y:S01]  /*3d50*/  IMAD.U32 R20, R16, 0x10000, RZ ;  /* 0x0001000010147824 */ /* 0x020fe200078e00ff */
[----:B------:R-:W-:Y:S01]  /*3d60*/  MOV R226, UR33 ;  /* 0x0000002100e27c02 */ /* 0x000fe20008000f00 */
[----:B------:R-:W-:Y:S01]  /*3d70*/  FFMA.FTZ R12, R11, R224, 1.1641532182693481445e-10 ;  /* 0x2f0000000b0c7423 */ /* 0x000fe200000100e0 */
[----:B------:R-:W-:Y:S01]  /*3d80*/  BSSY.RECONVERGENT B1, `(.L_x_24997) ;  /* 0x000004c000017945 */ /* 0x000fe20003800200 */
[----:B------:R-:W-:Y:S01]  /*3d90*/  FMUL.FTZ R11, R20, R219 ;  /* 0x000000db140b7220 */ /* 0x000fe20000410000 */
[----:B------:R-:W-:Y:S01]  /*3da0*/  PRMT R16, R16, 0x7632, R16 ;  /* 0x0000763210107816 */ /* 0x000fe20000000010 */
[----:B------:R-:W-:Y:S01]  /*3db0*/  IMAD.MOV.U32 R20, RZ, RZ, 0x2 ;  /* 0x00000002ff147424 */ /* 0x000fe200078e00ff */
[----:B------:R-:W-:Y:S01]  /*3dc0*/  FSETP.GTU.FTZ.AND P1, PT, R12, R225, PT ;  /* 0x000000e10c00720b */ /* 0x000fe20003f3c000 */
[----:B------:R-:W-:Y:S01]  /*3dd0*/  FMUL.FTZ R11, R11, R226 ;  /* 0x000000e20b0b7220 */ /* 0x000fe20000410000 */
[----:B------:R-:W-:-:S02]  /*3de0*/  IMAD.MOV.U32 R12, RZ, RZ, R8 ;  /* 0x000000ffff0c7224 */ /* 0x000fc400078e0008 */
[----:B------:R-:W-:Y:S02]  /*3df0*/  PLOP3.LUT P3, PT, P1, PT, PT, 0x8, 0x80 ;  /* 0x000000000080781c */ /* 0x000fe40000f6e170 */
[----:B------:R-:W-:Y:S02]  /*3e00*/  FSEL R11, R11, RZ, !P1 ;  /* 0x000000ff0b0b7208 */ /* 0x000fe40004800000 */
        /* <DEDUP_REMOVED lines=10> */
.L_x_24999:
        /* <DEDUP_REMOVED lines=13> */
.L_x_25001:
[----:B------:R-:W-:Y:S05]  /*3f80*/  BSYNC.RECONVERGENT B2 ;  /* 0x0000000000027941 */ /* 0x000fea0003800200 */
.L_x_25000:
        /* <DEDUP_REMOVED lines=43> */
.L_x_24998:
[----:B------:R-:W-:Y:S05]  /*4240*/  BSYNC.RECONVERGENT B1 ;  /* 0x0000000000017941 */ /* 0x000fea0003800200 */
.L_x_24997:
[----:B------:R-:W-:Y:S01]  /*4250*/  I2FP.F32.U32 R13, R12 ;  /* 0x0000000c000d7245 */ /* 0x000fe20000201000 */
[----:B------:R-:W-:Y:S01]  /*4260*/  BSSY.RECONVERGENT B1, `(.L_x_25002) ;  /* 0x000004e000017945 */ /* 0x000fe20003800200 */
[----:B------:R-:W-:Y:S01]  /*4270*/  ISETP.NE.AND P2, PT, R20, 0x1, PT ;  /* 0x000000011400780c */ /* 0x000fe20003f45270 */
[----:B------:R-:W-:Y:S01]  /*4280*/  IMAD.MOV.U32 R21, RZ, RZ, 0x2 ;  /* 0x00000002ff157424 */ /* 0x000fe200078e00ff */
[----:B------:R-:W-:Y:S01]  /*4290*/  SHF.L.U32 R16, R16, 0x10, RZ ;  /* 0x0000001010107819 */ /* 0x000fe200000006ff */
[----:B------:R-:W-:-:S04]  /*42a0*/  FFMA.FTZ R12, R13, R224, 1.1641532182693481445e-10 ;  /* 0x2f0000000d0c7423 */ /* 0x000fc800000100e0 */
[----:B------:R-:W-:Y:S01]  /*42b0*/  FMUL.FTZ R13, R16, R219 ;  /* 0x000000db100d7220 */ /* 0x000fe20000410000 */
[----:B------:R-:W-:-:S03]  /*42c0*/  FSETP.GTU.FTZ.AND P1, PT, R12, R225, PT ;  /* 0x000000e10c00720b */ /* 0x000fc60003f3c000 */
[----:B------:R-:W-:Y:S01]  /*42d0*/  FMUL.FTZ R12, R13, R226 ;  /* 0x000000e20d0c7220 */ /* 0x000fe20000410000 */
[----:B------:R-:W-:Y:S01]  /*42e0*/  PLOP3.LUT P3, PT, P1, PT, PT, 0x8, 0x80 ;  /* 0x000000000080781c */ /* 0x000fe20000f6e170 */
[----:B------:R-:W-:-:S03]  /*42f0*/  IMAD.MOV.U32 R13, RZ, RZ, R8 ;  /* 0x000000ffff0d7224 */ /* 0x000fc600078e0008 */
        /* <DEDUP_REMOVED lines=11> */
.L_x_25004:
        /* <DEDUP_REMOVED lines=13> */
.L_x_25006:
[----:B------:R-:W-:Y:S05]  /*4480*/  BSYNC.RECONVERGENT B2 ;  /* 0x0000000000027941 */ /* 0x000fea0003800200 */
.L_x_25005:
[----:B------:R-:W-:Y:S01]  /*4490*/  IMAD.WIDE.U32 R22, R0, -0x326172a9, RZ ;  /* 0xcd9e8d5700167825 */ /* 0x000fe200078e00ff */
[----:B------:R-:W-:Y:S02]  /*44a0*/  LOP3.LUT R28, R7, UR7, R21, 0x96, !PT ;  /* 0x00000007071c7c12 */ /* 0x000fe4000f8e9615 */
[----:B------:R-:W-:Y:S02]  /*44b0*/  MOV R13, R14 ;  /* 0x0000000e000d7202 */ /* 0x000fe40000000f00 */
        /* <DEDUP_REMOVED lines=40> */
.L_x_25003:
[----:B------:R-:W-:Y:S05]  /*4740*/  BSYNC.RECONVERGENT B1 ;  /* 0x0000000000017941 */ /* 0x000fea0003800200 */
.L_x_25002:
[----:B------:R-:W-:Y:S01]  /*4750*/  I2FP.F32.U32 R13, R13 ;  /* 0x0000000d000d7245 */ /* 0x000fe20000201000 */
[----:B------:R-:W-:Y:S01]  /*4760*/  BSSY.RECONVERGENT B1, `(.L_x_25007) ;  /* 0x000004e000017945 */ /* 0x000fe20003800200 */
[----:B------:R-:W-:Y:S02]  /*4770*/  ISETP.NE.AND P3, PT, R21, 0x1, PT ;  /* 0x000000011500780c */ /* 0x000fe40003f65270 */
[----:B------:R-:W-:Y:S01]  /*4780*/  SHF.L.U32 R20, R17, 0x10, RZ ;  /* 0x0000001011147819 */ /* 0x000fe200000006ff */
[----:B------:R-:W-:Y:S01]  /*4790*/  FFMA.FTZ R16, R13, R224, 1.1641532182693481445e-10 ;  /* 0x2f0000000d107423 */ /* 0x000fe200000100e0 */
[----:B------:R-:W-:-:S03]  /*47a0*/  PRMT R28, R17, 0x7632, R28 ;  /* 0x00007632111c7816 */ /* 0x000fc6000000001c */
[----:B------:R-:W-:Y:S01]  /*47b0*/  FMUL.FTZ R13, R20, R219 ;  /* 0x000000db140d7220 */ /* 0x000fe20000410000 */
[----:B------:R-:W-:Y:S01]  /*47c0*/  FSETP.GTU.FTZ.AND P2, PT, R16, R225, PT ;  /* 0x000000e11000720b */ /* 0x000fe20003f5c000 */
[----:B------:R-:W-:Y:S02]  /*47d0*/  IMAD.MOV.U32 R20, RZ, RZ, 0x2 ;  /* 0x00000002ff147424 */ /* 0x000fe400078e00ff */
[----:B------:R-:W-:Y:S01]  /*47e0*/  FMUL.FTZ R13, R13, R226 ;  /* 0x000000e20d0d7220 */ /* 0x000fe20000410000 */
[----:B------:R-:W-:Y:S01]  /*47f0*/  PLOP3.LUT P1, PT, P2, PT, PT, 0x8, 0x80 ;  /* 0x000000000080781c */ /* 0x000fe2000172e170 */
[----:B------:R-:W-:-:S03]  /*4800*/  IMAD.MOV.U32 R16, RZ, RZ, R8 ;  /* 0x000000ffff107224 */ /* 0x000fc600078e0008 */
        /* <DEDUP_REMOVED lines=10> */
.L_x_25009:
        /* <DEDUP_REMOVED lines=13> */
.L_x_25011:
[----:B------:R-:W-:Y:S05]  /*4980*/  BSYNC.RECONVERGENT B2 ;  /* 0x0000000000027941 */ /* 0x000fea0003800200 */
.L_x_25010:
        /* <DEDUP_REMOVED lines=43> */
.L_x_25008:
[----:B------:R-:W-:Y:S05]  /*4c40*/  BSYNC.RECONVERGENT B1 ;  /* 0x0000000000017941 */ /* 0x000fea0003800200 */
.L_x_25007:
        /* <DEDUP_REMOVED lines=21> */
.L_x_25014:
        /* <DEDUP_REMOVED lines=13> */
.L_x_25016:
[----:B------:R-:W-:Y:S05]  /*4e70*/  BSYNC.RECONVERGENT B2 ;  /* 0x0000000000027941 */ /* 0x000fea0003800200 */
.L_x_25015:
        /* <DEDUP_REMOVED lines=43> */
.L_x_25013:
[----:B------:R-:W-:Y:S05]  /*5130*/  BSYNC.RECONVERGENT B1 ;  /* 0x0000000000017941 */ /* 0x000fea0003800200 */
.L_x_25012:
        /* <DEDUP_REMOVED lines=22> */
.L_x_25019:
        /* <DEDUP_REMOVED lines=13> */
.L_x_25021:
[----:B------:R-:W-:Y:S05]  /*5370*/  BSYNC.RECONVERGENT B2 ;  /* 0x0000000000027941 */ /* 0x000fea0003800200 */
.L_x_25020:
        /* <DEDUP_REMOVED lines=43> */
.L_x_25018:
[----:B------:R-:W-:Y:S05]  /*5630*/  BSYNC.RECONVERGENT B1 ;  /* 0x0000000000017941 */ /* 0x000fea0003800200 */
.L_x_25017:
        /* <DEDUP_REMOVED lines=21> */
.L_x_25024:
        /* <DEDUP_REMOVED lines=13> */
.L_x_25026:
[----:B------:R-:W-:Y:S05]  /*5860*/  BSYNC.RECONVERGENT B2 ;  /* 0x0000000000027941 */ /* 0x000fea0003800200 */
.L_x_25025:
        /* <DEDUP_REMOVED lines=43> */
.L_x_25023:
[----:B------:R-:W-:Y:S05]  /*5b20*/  BSYNC.RECONVERGENT B1 ;  /* 0x0000000000017941 */ /* 0x000fea0003800200 */
.L_x_25022:
        /* <DEDUP_REMOVED lines=22> */
.L_x_25029:
        /* <DEDUP_REMOVED lines=15> */
.L_x_25031:
[----:B------:R-:W-:Y:S05]  /*5d80*/  BSYNC.RECONVERGENT B2 ;  /* 0x0000000000027941 */ /* 0x000fea0003800200 */
.L_x_25030:
        /* <DEDUP_REMOVED lines=43> */
.L_x_25028:
[----:B------:R-:W-:Y:S05]  /*6040*/  BSYNC.RECONVERGENT B1 ;  /* 0x0000000000017941 */ /* 0x000fea0003800200 */
.L_x_25027:
[----:B------:R-:W-:Y:S01]  /*6050*/  I2FP.F32.U32 R21, R21 ;  /* 0x0000001500157245 */ /* 0x000fe20000201000 */
[----:B------:R-:W-:Y:S01]  /*6060*/  FMUL.FTZ R57, R12, R113 ;  /* 0x000000710c397220 */ /* 0x000fe20000410000 */
[----:B------:R-:W-:Y:S01]  /*6070*/  SHF.L.U32 R30, R30, 0x10, RZ ;  /* 0x000000101e1e7819 */ /* 0x000fe200000006ff */
[----:B------:R-:W-:Y:S01]  /*6080*/  FMUL.FTZ R56, R11, R112 ;  /* 0x000000700b387220 */ /* 0x000fe20000410000 */
        /* <DEDUP_REMOVED lines=8> */
[----:B------:R-:W-:-:S04]  /*6110*/  FMUL.FTZ R54, R19, R110 ;  /* 0x0000006e13367220 */ /* 0x000fc80000410000 */
[----:B------:R-:W-:Y:S02]  /*6120*/  FSEL R12, R21, RZ, !P6 ;  /* 0x000000ff150c7208 */ /* 0x000fe40007000000 */
[----:B------:R-:W-:-:S03]  /*6130*/  PLOP3.LUT P6, PT, P6, PT, PT, 0x8, 0x80 ;  /* 0x000000000080781c */ /* 0x000fc600037ce170 */
[----:B------:R-:W-:-:S10]  /*6140*/  FMUL.FTZ R55, R12, R111 ;  /* 0x0000006f0c377220 */ /* 0x000fd40000410000 */
.L_x_24991:
[----:B------:R-:W0:Y:S01]  /*6150*/  LDC.64 R222, c[0x0][0x3a8] ;  /* 0x0000ea00ffde7b82 */ /* 0x000e220000000a00 */
[----:B------:R-:W-:Y:S02]  /*6160*/  SEL R16, RZ, 0x10000, !P5 ;  /* 0x00010000ff107807 */ /* 0x000fe40006800000 */
[----:B------:R-:W-:Y:S02]  /*6170*/  ISETP.NE.AND P5, PT, R27, RZ, PT ;  /* 0x000000ff1b00720c */ /* 0x000fe40003fa5270 */
[----:B------:R-:W-:Y:S02]  /*6180*/  SEL R17, RZ, 0x1000000, !P6 ;  /* 0x01000000ff117807 */ /* 0x000fe40007000000 */
[----:B------:R-:W-:Y:S01]  /*6190*/  SEL R27, RZ, 0x100, !P4 ;  /* 0x00000100ff1b7807 */ /* 0x000fe20006000000 */
[----:B------:R-:W1:Y:S01]  /*61a0*/  LDC.64 R220, c[0x0][0x3b0] ;  /* 0x0000ec00ffdc7b82 */ /* 0x000e620000000a00 */
[----:B------:R-:W-:Y:S02]  /*61b0*/  ISETP.NE.AND P6, PT, R26, RZ, PT ;  /* 0x000000ff1a00720c */ /* 0x000fe40003fc5270 */
        /* <DEDUP_REMOVED lines=12> */
[C---:B------:R-:W-:Y:S01]  /*6280*/  IMAD.WIDE.U32 R16, R12.reuse, 0x10, R212 ;  /* 0x000000100c107825 */ /* 0x040fe200078e00d4 */
[----:B------:R0:W-:Y:S03]  /*6290*/  STG.E.128 desc[UR8][R20.64], R56 ;  /* 0x0000003814007986 */ /* 0x0001e6000c101d08 */
[----:B-1----:R-:W-:Y:S01]  /*62a0*/  IMAD.WIDE.U32 R22, R15, 0x8, R220 ;  /* 0x000000080f167825 */ /* 0x002fe200078e00dc */
[----:B------:R0:W-:Y:S04]  /*62b0*/  STG.E.128 desc[UR8][R20.64+0x10], R52 ;  /* 0x0000103414007986 */ /* 0x0001e8000c101d08 */
[----:B------:R0:W-:Y:S01]  /*62c0*/  STG.E.64 desc[UR8][R22.64], R26 ;  /* 0x0000001a16007986 */ /* 0x0001e2000c101b08 */
[----:B--2---:R-:W-:-:S03]  /*62d0*/  @P0 IMAD.WIDE.U32 R24, R12, 0x20, R24 ;  /* 0x000000200c180825 */ /* 0x004fc600078e0018 */
[----:B------:R-:W5:Y:S04]  /*62e0*/  LDG.E.128 R16, desc[UR8][R16.64] ;  /* 0x0000000810107981 */ /* 0x000f68000c1e1d00 */
[----:B------:R0:W5:Y:S04]  /*62f0*/  @P0 LDG.E.128 R64, desc[UR8][R24.64] ;  /* 0x0000000818400981 */ /* 0x000168000c1e1d00 */
        /* <DEDUP_REMOVED lines=18> */
.L_x_25035:
        /* <DEDUP_REMOVED lines=13> */
.L_x_25037:
[----:B------:R-:W-:Y:S05]  /*64f0*/  BSYNC.RECONVERGENT B2 ;  /* 0x0000000000027941 */ /* 0x000fea0003800200 */
.L_x_25036:
        /* <DEDUP_REMOVED lines=43> */
.L_x_25034:
[----:B------:R-:W-:Y:S05]  /*67b0*/  BSYNC.RECONVERGENT B1 ;  /* 0x0000000000017941 */ /* 0x000fea0003800200 */
.L_x_25033:
        /* <DEDUP_REMOVED lines=12> */
[----:B------:R-:W-:Y:S02]  /*6880*/  PLOP3.LUT P3, PT, P1, PT, PT, 0x8, 0x80 ;  /* 0x000000000080781c */ /* 0x000fe40000f6e170 */
[----:B------:R-:W-:-:S05]  /*6890*/  FSEL R11, R11, RZ, !P1 ;  /* 0x000000ff0b0b7208 */ /* 0x000fca0004800000 */
[----:B------:R-:W-:-:S06]  /*68a0*/  FFMA.FTZ R48, R11, R104, R64 ;  /* 0x000000680b307223 */ /* 0x000fcc0000010040 */
        /* <DEDUP_REMOVED lines=10> */
.L_x_25040:
        /* <DEDUP_REMOVED lines=13> */
.L_x_25042:
[----:B------:R-:W-:Y:S05]  /*6a20*/  BSYNC.RECONVERGENT B2 ;  /* 0x0000000000027941 */ /* 0x000fea0003800200 */
.L_x_25041:
        /* <DEDUP_REMOVED lines=43> */
.L_x_25039:
[----:B------:R-:W-:Y:S05]  /*6ce0*/  BSYNC.RECONVERGENT B1 ;  /* 0x0000000000017941 */ /* 0x000fea0003800200 */
.L_x_25038:
        /* <DEDUP_REMOVED lines=8> */
[----:B------:R-:W-:Y:S01]  /*6d70*/  FSETP.GTU.FTZ.AND P1, PT, R14, R225, PT ;  /* 0x000000e10e00720b */ /* 0x000fe20003f3c000 */
[----:B------:R-:W-:-:S03]  /*6d80*/  FMUL.FTZ R11, R11, R226 ;  /* 0x000000e20b0b7220 */ /* 0x000fc60000410000 */
[----:B------:R-:W-:Y:S02]  /*6d90*/  PLOP3.LUT P3, PT, P1, PT, PT, 0x8, 0x80 ;  /* 0x000000000080781c */ /* 0x000fe40000f6e170 */
[----:B------:R-:W-:Y:S02]  /*6da0*/  FSEL R14, R11, RZ, !P1 ;  /* 0x000000ff0b0e7208 */ /* 0x000fe40004800000 */
[----:B------:R-:W-:-:S03]  /*6db0*/  MOV R11, R8 ;  /* 0x00000008000b7202 */ /* 0x000fc60000000f00 */
        /* <DEDUP_REMOVED lines=11> */
.L_x_25045:
        /* <DEDUP_REMOVED lines=13> */
.L_x_25047:
[----:B------:R-:W-:Y:S05]  /*6f40*/  BSYNC.RECONVERGENT B2 ;  /* 0x0000000000027941 */ /* 0x000fea0003800200 */
.L_x_25046:
        /* <DEDUP_REMOVED lines=43> */
.L_x_25044:
[----:B------:R-:W-:Y:S05]  /*7200*/  BSYNC.RECONVERGENT B1 ;  /* 0x0000000000017941 */ /* 0x000fea0003800200 */
.L_x_25043:
        /* <DEDUP_REMOVED lines=23> */
.L_x_25050:
        /* <DEDUP_REMOVED lines=13> */
.L_x_25052:
[----:B------:R-:W-:Y:S05]  /*7450*/  BSYNC.RECONVERGENT B2 ;  /* 0x0000000000027941 */ /* 0x000fea0003800200 */
.L_x_25051:
        /* <DEDUP_REMOVED lines=43> */
.L_x_25049:
[----:B------:R-:W-:Y:S05]  /*7710*/  BSYNC.RECONVERGENT B1 ;  /* 0x0000000000017941 */ /* 0x000fea0003800200 */
.L_x_25048:
        /* <DEDUP_REMOVED lines=22> */
.L_x_25055:
        /* <DEDUP_REMOVED lines=13> */
.L_x_25057:
[----:B------:R-:W-:Y:S05]  /*7950*/  BSYNC.RECONVERGENT B2 ;  /* 0x0000000000027941 */ /* 0x000fea0003800200 */
.L_x_25056:
        /* <DEDUP_REMOVED lines=43> */
.L_x_25054:
[----:B------:R-:W-:Y:S05]  /*7c10*/  BSYNC.RECONVERGENT B1 ;  /* 0x0000000000017941 */ /* 0x000fea0003800200 */
.L_x_25053:
        /* <DEDUP_REMOVED lines=23> */
.L_x_25060:
        /* <DEDUP_REMOVED lines=13> */
.L_x_25062:
[----:B------:R-:W-:Y:S05]  /*7e60*/  BSYNC.RECONVERGENT B2 ;  /* 0x0000000000027941 */ /* 0x000fea0003800200 */
.L_x_25061:
        /* <DEDUP_REMOVED lines=43> */
.L_x_25059:
[----:B------:R-:W-:Y:S05]  /*8120*/  BSYNC.RECONVERGENT B1 ;  /* 0x0000000000017941 */ /* 0x000fea0003800200 */
.L_x_25058:
        /* <DEDUP_REMOVED lines=22> */
.L_x_25065:
        /* <DEDUP_REMOVED lines=13> */
.L_x_25067:
[----:B------:R-:W-:Y:S05]  /*8360*/  BSYNC.RECONVERGENT B2 ;  /* 0x0000000000027941 */ /* 0x000fea0003800200 */
.L_x_25066:
        /* <DEDUP_REMOVED lines=43> */
.L_x_25064:
[----:B------:R-:W-:Y:S05]  /*8620*/  BSYNC.RECONVERGENT B1 ;  /* 0x0000000000017941 */ /* 0x000fea0003800200 */
.L_x_25063:
        /* <DEDUP_REMOVED lines=23> */
.L_x_25070:
        /* <DEDUP_REMOVED lines=15> */
.L_x_25072:
[----:B------:R-:W-:Y:S05]  /*8890*/  BSYNC.RECONVERGENT B2 ;  /* 0x0000000000027941 */ /* 0x000fea0003800200 */
.L_x_25071:
        /* <DEDUP_REMOVED lines=43> */
.L_x_25069:
[----:B------:R-:W-:Y:S05]  /*8b50*/  BSYNC.RECONVERGENT B1 ;  /* 0x0000000000017941 */ /* 0x000fea0003800200 */
.L_x_25068:
        /* <DEDUP_REMOVED lines=10> */
.L_x_25032:
        /* <DEDUP_REMOVED lines=16> */
.L_x_25076:
        /* <DEDUP_REMOVED lines=13> */
.L_x_25078:
[----:B------:R-:W-:Y:S05]  /*8dd0*/  BSYNC.RECONVERGENT B2 ;  /* 0x0000000000027941 */ /* 0x000fea0003800200 */
.L_x_25077:
        /* <DEDUP_REMOVED lines=43> */
.L_x_25075:
[----:B------:R-:W-:Y:S05]  /*9090*/  BSYNC.RECONVERGENT B1 ;  /* 0x0000000000017941 */ /* 0x000fea0003800200 */
.L_x_25074:
        /* <DEDUP_REMOVED lines=24> */
.L_x_25081:
        /* <DEDUP_REMOVED lines=13> */
.L_x_25083:
[----:B------:R-:W-:Y:S05]  /*92f0*/  BSYNC.RECONVERGENT B2 ;  /* 0x0000000000027941 */ /* 0x000fea0003800200 */
.L_x_25082:
        /* <DEDUP_REMOVED lines=43> */
.L_x_25080:
[----:B------:R-:W-:Y:S05]  /*95b0*/  BSYNC.RECONVERGENT B1 ;  /* 0x0000000000017941 */ /* 0x000fea0003800200 */
.L_x_25079:
[----:B------:R-:W-:Y:S01]  /*95c0*/  I2FP.F32.U32 R13, R13 ;  /* 0x0000000d000d7245 */ /* 0x000fe20000201000 */
[----:B------:R-:W-:Y:S01]  /*95d0*/  IMAD.U32 R16, R16, 0x10000, RZ ;  /* 0x0001000010107824 */ /* 0x000fe200078e00ff */
[----:B------:R-:W-:Y:S01]  /*95e0*/  ISETP.NE.AND P2, PT, R22, 0x1, PT ;  /* 0x000000011600780c */ /* 0x000fe20003f45270 */
[----:B------:R-:W-:Y:S01]  /*95f0*/  BSSY.RECONVERGENT B1, `(.L_x_25084) ;  /* 0x000004d000017945 */ /* 0x000fe20003800200 */
[----:B------:R-:W-:Y:S01]  /*9600*/  LOP3.LUT R9, R9, 0xfffffffd, RZ, 0xc0, !PT ;  /* 0xfffffffd09097812 */ /* 0x000fe200078ec0ff */
[----:B------:R-:W-:Y:S01]  /*9610*/  FFMA.FTZ R14, R13, R224, 1.1641532182693481445e-10 ;  /* 0x2f0000000d0e7423 */ /* 0x000fe200000100e0 */
[----:B------:R-:W-:Y:S01]  /*9620*/  FMUL.FTZ R13, R16, R219 ;  /* 0x000000db100d7220 */ /* 0x000fe20000410000 */
[----:B------:R-:W-:Y:S01]  /*9630*/  IMAD.MOV.U32 R21, RZ, RZ, 0x2 ;  /* 0x00000002ff157424 */ /* 0x000fe200078e00ff */
[----:B------:R-:W-:Y:S02]  /*9640*/  MOV R16, R8 ;  /* 0x0000000800107202 */ /* 0x000fe40000000f00 */
[----:B------:R-:W-:Y:S01]  /*9650*/  FSETP.GTU.FTZ.AND P1, PT, R14, R225, PT ;  /* 0x000000e10e00720b */ /* 0x000fe20003f3c000 */
[----:B------:R-:W-:-:S03]  /*9660*/  FMUL.FTZ R13, R13, R226 ;  /* 0x000000e20d0d7220 */ /* 0x000fc60000410000 */
        /* <DEDUP_REMOVED lines=12> */
.L_x_25086:
        /* <DEDUP_REMOVED lines=13> */
.L_x_25088:
[----:B------:R-:W-:Y:S05]  /*9800*/  BSYNC.RECONVERGENT B2 ;  /* 0x0000000000027941 */ /* 0x000fea0003800200 */
.L_x_25087:
        /* <DEDUP_REMOVED lines=43> */
.L_x_25085:
[----:B------:R-:W-:Y:S05]  /*9ac0*/  BSYNC.RECONVERGENT B1 ;  /* 0x0000000000017941 */ /* 0x000fea0003800200 */
.L_x_25084:
        /* <DEDUP_REMOVED lines=22> */
.L_x_25091:
        /* <DEDUP_REMOVED lines=13> */
.L_x_25093:
[----:B------:R-:W-:Y:S05]  /*9d00*/  BSYNC.RECONVERGENT B2 ;  /* 0x0000000000027941 */ /* 0x000fea0003800200 */
.L_x_25092:
        /* <DEDUP_REMOVED lines=43> */
.L_x_25090:
[----:B------:R-:W-:Y:S05]  /*9fc0*/  BSYNC.RECONVERGENT B1 ;  /* 0x0000000000017941 */ /* 0x000fea0003800200 */
.L_x_25089:
[----:B------:R-:W-:Y:S01]  /*9fd0*/  I2FP.F32.U32 R21, R16 ;  /* 0x0000001000157245 */ /* 0x000fe20000201000 */
[----:B------:R-:W-:Y:S01]  /*9fe0*/  IMAD.U32 R22, R17, 0x10000, RZ ;  /* 0x0001000011167824 */ /* 0x000fe200078e00ff */
[----:B------:R-:W-:Y:S01]  /*9ff0*/  ISETP.NE.AND P4, PT, R23, 0x1, PT ;  /* 0x000000011700780c */ /* 0x000fe20003f85270 */
[----:B------:R-:W-:Y:S01]  /*a000*/  BSSY.RECONVERGENT B1, `(.L_x_25094) ;  /* 0x000004b000017945 */ /* 0x000fe20003800200 */
[----:B------:R-:W-:Y:S02]  /*a010*/  IMAD.MOV.U32 R25, RZ, RZ, 0x2 ;  /* 0x00000002ff197424 */ /* 0x000fe400078e00ff */
[----:B------:R-:W-:Y:S01]  /*a020*/  FFMA.FTZ R16, R21, R224, 1.1641532182693481445e-10 ;  /* 0x2f00000015107423 */ /* 0x000fe200000100e0 */
[----:B------:R-:W-:-:S04]  /*a030*/  FMUL.FTZ R17, R22, R219 ;  /* 0x000000db16117220 */ /* 0x000fc80000410000 */
        /* <DEDUP_REMOVED lines=14> */
.L_x_25096:
        /* <DEDUP_REMOVED lines=13> */
.L_x_25098:
[----:B------:R-:W-:Y:S05]  /*a1f0*/  BSYNC.RECONVERGENT B2 ;  /* 0x0000000000027941 */ /* 0x000fea0003800200 */
.L_x_25097:
        /* <DEDUP_REMOVED lines=43> */
.L_x_25095:
[----:B------:R-:W-:Y:S05]  /*a4b0*/  BSYNC.RECONVERGENT B1 ;  /* 0x0000000000017941 */ /* 0x000fea0003800200 */
.L_x_25094:
        /* <DEDUP_REMOVED lines=22> */
.L_x_25101:
        /* <DEDUP_REMOVED lines=13> */
.L_x_25103:
[----:B------:R-:W-:Y:S05]  /*a6f0*/  BSYNC.RECONVERGENT B2 ;  /* 0x0000000000027941 */ /* 0x000fea0003800200 */
.L_x_25102:
        /* <DEDUP_REMOVED lines=43> */
.L_x_25100:
[----:B------:R-:W-:Y:S05]  /*a9b0*/  BSYNC.RECONVERGENT B1 ;  /* 0x0000000000017941 */ /* 0x000fea0003800200 */
.L_x_25099:
        /* <DEDUP_REMOVED lines=21> */
.L_x_25106:
        /* <DEDUP_REMOVED lines=13> */
.L_x_25108:
[----:B------:R-:W-:Y:S05]  /*abe0*/  BSYNC.RECONVERGENT B2 ;  /* 0x0000000000027941 */ /* 0x000fea0003800200 */
.L_x_25107:
        /* <DEDUP_REMOVED lines=43> */
.L_x_25105:
[----:B------:R-:W-:Y:S05]  /*aea0*/  BSYNC.RECONVERGENT B1 ;  /* 0x0000000000017941 */ /* 0x000fea0003800200 */
.L_x_25104:
[----:B------:R-:W-:Y:S01]  /*aeb0*/  I2FP.F32.U32 R21, R22 ;  /* 0x0000001600157245 */ /* 0x000fe20000201000 */
[----:B------:R-:W-:Y:S01]  /*aec0*/  IMAD.U32 R24, R19, 0x10000, RZ ;  /* 0x0001000013187824 */ /* 0x000fe200078e00ff */
[----:B------:R-:W-:Y:S01]  /*aed0*/  ISETP.NE.AND P6, PT, R26, 0x1, PT ;  /* 0x000000011a00780c */ /* 0x000fe20003fc5270 */
[----:B------:R-:W-:Y:S01]  /*aee0*/  BSSY.RECONVERGENT B1, `(.L_x_25109) ;  /* 0x000004e000017945 */ /* 0x000fe20003800200 */
[----:B------:R-:W-:Y:S02]  /*aef0*/  IMAD.MOV.U32 R30, RZ, RZ, 0x2 ;  /* 0x00000002ff1e7424 */ /* 0x000fe400078e00ff */
[----:B------:R-:W-:Y:S01]  /*af00*/  FFMA.FTZ R22, R21, R224, 1.1641532182693481445e-10 ;  /* 0x2f00000015167423 */ /* 0x000fe200000100e0 */
[----:B------:R-:W-:Y:S01]  /*af10*/  FMUL.FTZ R25, R24, R219 ;  /* 0x000000db18197220 */ /* 0x000fe20000410000 */
[----:B------:R-:W-:Y:S02]  /*af20*/  PRMT R21, R19, 0x7632, R21 ;  /* 0x0000763213157816 */ /* 0x000fe40000000015 */
[----:B------:R-:W-:Y:S01]  /*af30*/  MOV R23, R8 ;  /* 0x0000000800177202 */ /* 0x000fe20000000f00 */
        /* <DEDUP_REMOVED lines=13> */
.L_x_25111:
        /* <DEDUP_REMOVED lines=15> */
.L_x_25113:
[----:B------:R-:W-:Y:S05]  /*b100*/  BSYNC.RECONVERGENT B2 ;  /* 0x0000000000027941 */ /* 0x000fea0003800200 */
.L_x_25112:
        /* <DEDUP_REMOVED lines=43> */
.L_x_25110:
[----:B------:R-:W-:Y:S05]  /*b3c0*/  BSYNC.RECONVERGENT B1 ;  /* 0x0000000000017941 */ /* 0x000fea0003800200 */
.L_x_25109:
[----:B------:R-:W-:Y:S01]  /*b3d0*/  I2FP.F32.U32 R23, R23 ;  /* 0x0000001700177245 */ /* 0x000fe20000201000 */
[----:B------:R-:W-:Y:S02]  /*b3e0*/  IMAD.U32 R24, R21, 0x10000, RZ ;  /* 0x0001000015187824 */ /* 0x000fe400078e00ff */
[----:B------:R-:W-:Y:S01]  /*b3f0*/  FMUL.FTZ R49, R14, R105 ;  /* 0x000000690e317220 */ /* 0x000fe20000410000 */
[----:B------:R-:W-:Y:S01]  /*b400*/  FMUL.FTZ R48, R11, R104 ;  /* 0x000000680b307220 */ /* 0x000fe20000410000 */
[----:B------:R-:W-:Y:S01]  /*b410*/  FMUL.FTZ R50, R13, R106 ;  /* 0x0000006a0d327220 */ /* 0x000fe20000410000 */
[----:B------:R-:W-:Y:S01]  /*b420*/  FFMA.FTZ R22, R23, R224, 1.1641532182693481445e-10 ;  /* 0x2f00000017167423 */ /* 0x000fe200000100e0 */
[----:B------:R-:W-:Y:S01]  /*b430*/  FMUL.FTZ R21, R24, R219 ;  /* 0x000000db18157220 */ /* 0x000fe20000410000 */
[----:B------:R-:W-:Y:S01]  /*b440*/  FMUL.FTZ R51, R16, R107 ;  /* 0x0000006b10337220 */ /* 0x000fe20000410000 */
[----:B------:R-:W-:Y:S01]  /*b450*/  FMUL.FTZ R44, R17, R100 ;  /* 0x00000064112c7220 */ /* 0x000fe20000410000 */
[----:B------:R-:W-:Y:S01]  /*b460*/  FMUL.FTZ R45, R18, R101 ;  /* 0x00000065122d7220 */ /* 0x000fe20000410000 */
[----:B------:R-:W-:Y:S01]  /*b470*/  FMUL.FTZ R21, R21, R226 ;  /* 0x000000e215157220 */ /* 0x000fe20000410000 */
[----:B------:R-:W-:Y:S01]  /*b480*/  FSETP.GTU.FTZ.AND P6, PT, R22, R225, PT ;  /* 0x000000e11600720b */ /* 0x000fe20003fdc000 */
[----:B------:R-:W-:-:S03]  /*b490*/  FMUL.FTZ R46, R19, R102 ;  /* 0x00000066132e7220 */ /* 0x000fc60000410000 */
[----:B------:R-:W-:Y:S02]  /*b4a0*/  FSEL R14, R21, RZ, !P6 ;  /* 0x000000ff150e7208 */ /* 0x000fe40007000000 */
[----:B------:R-:W-:-:S03]  /*b4b0*/  PLOP3.LUT P6, PT, P6, PT, PT, 0x8, 0x80 ;  /* 0x000000000080781c */ /* 0x000fc600037ce170 */
[----:B------:R-:W-:-:S10]  /*b4c0*/  FMUL.FTZ R47, R14, R103 ;  /* 0x000000670e2f7220 */ /* 0x000fd40000410000 */
.L_x_25073:
        /* <DEDUP_REMOVED lines=14> */
[----:B------:R-:W-:Y:S01]  /*b5b0*/  LOP3.LUT R13, R13, R11, R14, 0xfe, !PT ;  /* 0x0000000b0d0d7212 */ /* 0x000fe200078efe0e */
[----:B------:R-:W-:Y:S01]  /*b5c0*/  VIADD R11, R15, 0x40 ;  /* 0x000000400f0b7836 */ /* 0x000fe20000000000 */
[----:B------:R-:W-:Y:S02]  /*b5d0*/  SEL R28, RZ, 0x1, !P3 ;  /* 0x00000001ff1c7807 */ /* 0x000fe40005800000 */
[----:B------:R-:W-:Y:S01]  /*b5e0*/  SEL R14, RZ, 0x1, !P6 ;  /* 0x00000001ff0e7807 */ /* 0x000fe20007000000 */
[----:B------:R-:W-:Y:S01]  /*b5f0*/  IMAD.WIDE.U32 R16, R11, 0x10, R212 ;  /* 0x000000100b107825 */ /* 0x000fe200078e00d4 */
[----:B------:R-:W-:-:S02]  /*b600*/  LOP3.LUT R29, R29, R28, RZ, 0xfc, !PT ;  /* 0x0000001c1d1d7212 */ /* 0x000fc400078efcff */
[----:B------:R-:W-:Y:S01]  /*b610*/  LOP3.LUT R28, R13, R14, RZ, 0xfc, !PT ;  /* 0x0000000e0d1c7212 */ /* 0x000fe200078efcff */
[----:B0-----:R-:W-:-:S04]  /*b620*/  @P0 IMAD.WIDE.U32 R26, R11, 0x20, R26 ;  /* 0x000000200b1a0825 */ /* 0x001fc800078e001a */
[----:B------:R1:W-:Y:S04]  /*b630*/  STG.E.64 desc[UR8][R24.64], R28 ;  /* 0x0000001c18007986 */ /* 0x0003e8000c101b08 */
[----:B------:R1:W5:Y:S04]  /*b640*/  @P0 LDG.E.128 R64, desc[UR8][R26.64] ;  /* 0x000000081a400981 */ /* 0x000368000c1e1d00 */
[----:B------:R1:W5:Y:S04]  /*b650*/  @P0 LDG.E.128 R60, desc[UR8][R26.64+0x10] ;  /* 0x000010081a3c0981 */ /* 0x000368000c1e1d00 */
[----:B------:R-:W5:Y:S01]  /*b660*/  LDG.E.128 R16, desc[UR8][R16.64] ;  /* 0x0000000810107981 */ /* 0x000f62000c1e1d00 */
[----:B------:R-:W-:Y:S05]  /*b670*/  @!P0 BRA `(.L_x_25114) ;  /* 0x0000002800388947 */ /* 0x000fea0003800000 */
[----:B------:R-:W-:Y:S01]  /*b680*/  ISETP.NE.AND P1, PT, R30, 0x1, PT ;  /* 0x000000011e00780c */ /* 0x000fe20003f25270 */
[----:B------:R-:W-:Y:S01]  /*b690*/  BSSY.RECONVERGENT B1, `(.L_x_25115) ;  /* 0x0000048000017945 */ /* 0x000fe20003800200 */
[----:B------:R-:W-:Y:S02]  /*b6a0*/  HFMA2 R21, -RZ, RZ, 0, 1.1920928955078125e-07 ;  /* 0x00000002ff157431 */ /* 0x000fe400000001ff */
[----:B------:R-:W-:Y:S02]  /*b6b0*/  IMAD.MOV.U32 R13, RZ, RZ, R8 ;  /* 0x000000ffff0d7224 */ /* 0x000fe400078e0008 */
[----:B-1----:R-:W-:-:S07]  /*b6c0*/  IMAD.MOV.U32 R22, RZ, RZ, R20 ;  /* 0x000000ffff167224 */ /* 0x002fce00078e0014 */
        /* <DEDUP_REMOVED lines=11> */
.L_x_25117:
        /* <DEDUP_REMOVED lines=13> */
.L_x_25119:
[----:B------:R-:W-:Y:S05]  /*b850*/  BSYNC.RECONVERGENT B2 ;  /* 0x0000000000027941 */ /* 0x000fea0003800200 */
.L_x_25118:
        /* <DEDUP_REMOVED lines=43> */
.L_x_25116:
[----:B------:R-:W-:Y:S05]  /*bb10*/  BSYNC.RECONVERGENT B1 ;  /* 0x0000000000017941 */ /* 0x000fea0003800200 */
.L_x_25115:
        /* <DEDUP_REMOVED lines=25> */
.L_x_25122:
        /* <DEDUP_REMOVED lines=13> */
.L_x_25124:
[----:B------:R-:W-:Y:S05]  /*bd80*/  BSYNC.RECONVERGENT B2 ;  /* 0x0000000000027941 */ /* 0x000fea0003800200 */
.L_x_25123:
        /* <DEDUP_REMOVED lines=43> */
.L_x_25121:
[----:B------:R-:W-:Y:S05]  /*c040*/  BSYNC.RECONVERGENT B1 ;  /* 0x0000000000017941 */ /* 0x000fea0003800200 */
.L_x_25120:
        /* <DEDUP_REMOVED lines=8> */
[----:B------:R-:W-:Y:S01]  /*c0d0*/  FSETP.GTU.FTZ.AND P1, PT, R14, R225, PT ;  /* 0x000000e10e00720b */ /* 0x000fe20003f3c000 */
[----:B------:R-:W-:-:S03]  /*c0e0*/  FMUL.FTZ R13, R13, R226 ;  /* 0x000000e20d0d7220 */ /* 0x000fc60000410000 */
[----:B------:R-:W-:Y:S02]  /*c0f0*/  PLOP3.LUT P3, PT, P1, PT, PT, 0x8, 0x80 ;  /* 0x000000000080781c */ /* 0x000fe40000f6e170 */
[----:B------:R-:W-:Y:S01]  /*c100*/  FSEL R14, R13, RZ, !P1 ;  /* 0x000000ff0d0e7208 */ /* 0x000fe20004800000 */
[----:B------:R-:W-:-:S04]  /*c110*/  IMAD.MOV.U32 R13, RZ, RZ, R8 ;  /* 0x000000ffff0d7224 */ /* 0x000fc800078e0008 */
        /* <DEDUP_REMOVED lines=11> */
.L_x_25127:
        /* <DEDUP_REMOVED lines=13> */
.L_x_25129:
[----:B------:R-:W-:Y:S05]  /*c2a0*/  BSYNC.RECONVERGENT B2 ;  /* 0x0000000000027941 */ /* 0x000fea0003800200 */
.L_x_25128:
        /* <DEDUP_REMOVED lines=43> */
.L_x_25126:
[----:B------:R-:W-:Y:S05]  /*c560*/  BSYNC.RECONVERGENT B1 ;  /* 0x0000000000017941 */ /* 0x000fea0003800200 */
.L_x_25125:
        /* <DEDUP_REMOVED lines=23> */
.L_x_25132:
        /* <DEDUP_REMOVED lines=13> */
.L_x_25134:
[----:B------:R-:W-:Y:S05]  /*c7b0*/  BSYNC.RECONVERGENT B2 ;  /* 0x0000000000027941 */ /* 0x000fea0003800200 */
.L_x_25133:
        /* <DEDUP_REMOVED lines=43> */
.L_x_25131:
[----:B------:R-:W-:Y:S05]  /*ca70*/  BSYNC.RECONVERGENT B1 ;  /* 0x0000000000017941 */ /* 0x000fea0003800200 */
.L_x_25130:
        /* <DEDUP_REMOVED lines=22> */
.L_x_25137:
        /* <DEDUP_REMOVED lines=13> */
.L_x_25139:
[----:B------:R-:W-:Y:S05]  /*ccb0*/  BSYNC.RECONVERGENT B2 ;  /* 0x0000000000027941 */ /* 0x000fea0003800200 */
.L_x_25138:
        /* <DEDUP_REMOVED lines=43> */
.L_x_25136:
[----:B------:R-:W-:Y:S05]  /*cf70*/  BSYNC.RECONVERGENT B1 ;  /* 0x0000000000017941 */ /* 0x000fea0003800200 */
.L_x_25135:
        /* <DEDUP_REMOVED lines=23> */
.L_x_25142:
        /* <DEDUP_REMOVED lines=13> */
.L_x_25144:
[----:B------:R-:W-:Y:S05]  /*d1c0*/  BSYNC.RECONVERGENT B2 ;  /* 0x0000000000027941 */ /* 0x000fea0003800200 */
.L_x_25143:
        /* <DEDUP_REMOVED lines=43> */
.L_x_25141:
[----:B------:R-:W-:Y:S05]  /*d480*/  BSYNC.RECONVERGENT B1 ;  /* 0x0000000000017941 */ /* 0x000fea0003800200 */
.L_x_25140:
        /* <DEDUP_REMOVED lines=22> */
.L_x_25147:
        /* <DEDUP_REMOVED lines=13> */
.L_x_25149:
[----:B------:R-:W-:Y:S05]  /*d6c0*/  BSYNC.RECONVERGENT B2 ;  /* 0x0000000000027941 */ /* 0x000fea0003800200 */
.L_x_25148:
        /* <DEDUP_REMOVED lines=43> */
.L_x_25146:
[----:B------:R-:W-:Y:S05]  /*d980*/  BSYNC.RECONVERGENT B1 ;  /* 0x0000000000017941 */ /* 0x000fea0003800200 */
.L_x_25145:
        /* <DEDUP_REMOVED lines=23> */
.L_x_25152:
        /* <DEDUP_REMOVED lines=15> */
.L_x_25154:
[----:B------:R-:W-:Y:S05]  /*dbf0*/  BSYNC.RECONVERGENT B2 ;  /* 0x0000000000027941 */ /* 0x000fea0003800200 */
.L_x_25153:
        /* <DEDUP_REMOVED lines=43> */
.L_x_25151:
[----:B------:R-:W-:Y:S05]  /*deb0*/  BSYNC.RECONVERGENT B1 ;  /* 0x0000000000017941 */ /* 0x000fea0003800200 */
.L_x_25150:
        /* <DEDUP_REMOVED lines=10> */
.L_x_25114:
        /* <DEDUP_REMOVED lines=16> */
.L_x_25158:
        /* <DEDUP_REMOVED lines=13> */
.L_x_25160:
[----:B------:R-:W-:Y:S05]  /*e130*/  BSYNC.RECONVERGENT B2 ;  /* 0x0000000000027941 */ /* 0x000fea0003800200 */
.L_x_25159:
        /* <DEDUP_REMOVED lines=43> */
.L_x_25157:
[----:B------:R-:W-:Y:S05]  /*e3f0*/  BSYNC.RECONVERGENT B1 ;  /* 0x0000000000017941 */ /* 0x000fea0003800200 */
.L_x_25156:
        /* <DEDUP_REMOVED lines=24> */
.L_x_25163:
        /* <DEDUP_REMOVED lines=13> */
.L_x_25165:
[----:B------:R-:W-:Y:S05]  /*e650*/  BSYNC.RECONVERGENT B2 ;  /* 0x0000000000027941 */ /* 0x000fea0003800200 */
.L_x_25164:
        /* <DEDUP_REMOVED lines=43> */
.L_x_25162:
[----:B------:R-:W-:Y:S05]  /*e910*/  BSYNC.RECONVERGENT B1 ;  /* 0x0000000000017941 */ /* 0x000fea0003800200 */
.L_x_25161:
[----:B------:R-:W-:Y:S01]  /*e920*/  I2FP.F32.U32 R21, R14 ;  /* 0x0000000e00157245 */ /* 0x000fe20000201000 */
[----:B------:R-:W-:Y:S01]  /*e930*/  IMAD.U32 R16, R16, 0x10000, RZ ;  /* 0x0001000010107824 */ /* 0x000fe200078e00ff */
[----:B------:R-:W-:Y:S01]  /*e940*/  ISETP.NE.AND P2, PT, R20, 0x1, PT ;  /* 0x000000011400780c */ /* 0x000fe20003f45270 */
[----:B------:R-:W-:Y:S01]  /*e950*/  BSSY.RECONVERGENT B1, `(.L_x_25166) ;  /* 0x000004d000017945 */ /* 0x000fe20003800200 */
[----:B------:R-:W-:Y:S01]  /*e960*/  LOP3.LUT R9, R9, 0xfffffffd, RZ, 0xc0, !PT ;  /* 0xfffffffd09097812 */ /* 0x000fe200078ec0ff */
[----:B------:R-:W-:Y:S01]  /*e970*/  FFMA.FTZ R14, R21, R224, 1.1641532182693481445e-10 ;  /* 0x2f000000150e7423 */ /* 0x000fe200000100e0 */
[----:B------:R-:W-:Y:S01]  /*e980*/  FMUL.FTZ R21, R16, R219 ;  /* 0x000000db10157220 */ /* 0x000fe20000410000 */
[----:B------:R-:W-:Y:S02]  /*e990*/  HFMA2 R23, -RZ, RZ, 0, 1.1920928955078125e-07 ;  /* 0x00000002ff177431 */ /* 0x000fe400000001ff */
[----:B------:R-:W-:Y:S01]  /*e9a0*/  IMAD.MOV.U32 R16, RZ, RZ, R8 ;  /* 0x000000ffff107224 */ /* 0x000fe200078e0008 */
        /* <DEDUP_REMOVED lines=14> */
.L_x_25168:
        /* <DEDUP_REMOVED lines=13> */
.L_x_25170:
[----:B------:R-:W-:Y:S05]  /*eb60*/  BSYNC.RECONVERGENT B2 ;  /* 0x0000000000027941 */ /* 0x000fea0003800200 */
.L_x_25169:
        /* <DEDUP_REMOVED lines=43> */
.L_x_25167:
[----:B------:R-:W-:Y:S05]  /*ee20*/  BSYNC.RECONVERGENT B1 ;  /* 0x0000000000017941 */ /* 0x000fea0003800200 */
.L_x_25166:
        /* <DEDUP_REMOVED lines=9> */
[----:B------:R-:W-:Y:S02]  /*eec0*/  FSETP.GTU.FTZ.AND P2, PT, R16, R225, PT ;  /* 0x000000e11000720b */ /* 0x000fe40003f5c000 */
[----:B------:R-:W-:Y:S02]  /*eed0*/  PRMT R16, R17, 0x7632, R16 ;  /* 0x0000763211107816 */ /* 0x000fe40000000010 */
        /* <DEDUP_REMOVED lines=11> */
.L_x_25173:
        /* <DEDUP_REMOVED lines=13> */
.L_x_25175:
[----:B------:R-:W-:Y:S05]  /*f060*/  BSYNC.RECONVERGENT B2 ;  /* 0x0000000000027941 */ /* 0x000fea0003800200 */
.L_x_25174:
        /* <DEDUP_REMOVED lines=43> */
.L_x_25172:
[----:B------:R-:W-:Y:S05]  /*f320*/  BSYNC.RECONVERGENT B1 ;  /* 0x0000000000017941 */ /* 0x000fea0003800200 */
.L_x_25171:
        /* <DEDUP_REMOVED lines=21> */
.L_x_25178:
        /* <DEDUP_REMOVED lines=13> */
.L_x_25180:
[----:B------:R-:W-:Y:S05]  /*f550*/  BSYNC.RECONVERGENT B2 ;  /* 0x0000000000027941 */ /* 0x000fea0003800200 */
.L_x_25179:
        /* <DEDUP_REMOVED lines=43> */
.L_x_25177:
[----:B------:R-:W-:Y:S05]  /*f810*/  BSYNC.RECONVERGENT B1 ;  /* 0x0000000000017941 */ /* 0x000fea0003800200 */
.L_x_25176:
        /* <DEDUP_REMOVED lines=22> */
.L_x_25183:
        /* <DEDUP_REMOVED lines=13> */
.L_x_25185:
[----:B------:R-:W-:Y:S05]  /*fa50*/  BSYNC.RECONVERGENT B2 ;  /* 0x0000000000027941 */ /* 0x000fea0003800200 */
.L_x_25184:
        /* <DEDUP_REMOVED lines=43> */
.L_x_25182:
[----:B------:R-:W-:Y:S05]  /*fd10*/  BSYNC.RECONVERGENT B1 ;  /* 0x0000000000017941 */ /* 0x000fea0003800200 */
.L_x_25181:
        /* <DEDUP_REMOVED lines=21> */
.L_x_25188:
        /* <DEDUP_REMOVED lines=13> */
.L_x_25190:
[----:B------:R-:W-:Y:S05]  /*ff40*/  BSYNC.RECONVERGENT B2 ;  /* 0x0000000000027941 */ /* 0x000fea0003800200 */
.L_x_25189:
        /* <DEDUP_REMOVED lines=43> */
.L_x_25187:
[----:B------:R-:W-:Y:S05]  /*10200*/  BSYNC.RECONVERGENT B1 ;  /* 0x0000000000017941 */ /* 0x000fea0003800200 */
.L_x_25186:
        /* <DEDUP_REMOVED lines=22> */
.L_x_25193:
        /* <DEDUP_REMOVED lines=15> */
.L_x_25195:
[----:B------:R-:W-:Y:S05]  /*10460*/  BSYNC.RECONVERGENT B2 ;  /* 0x0000000000027941 */ /* 0x000fea0003800200 */
.L_x_25194:
        /* <DEDUP_REMOVED lines=43> */
.L_x_25192:
[----:B------:R-:W-:Y:S05]  /*10720*/  BSYNC.RECONVERGENT B1 ;  /* 0x0000000000017941 */ /* 0x000fea0003800200 */
.L_x_25191:
        /* <DEDUP_REMOVED lines=16> */
.L_x_25155:
[----:B------:R-:W0:Y:S01]  /*10830*/  @P0 LDC.64 R16, c[0x0][0x3a0] ;  /* 0x0000e800ff100b82 */ /* 0x000e220000000a00 */
[----:B------:R-:W-:Y:S01]  /*10840*/  SEL R20, RZ, 0x10000, !P5 ;  /* 0x00010000ff147807 */ /* 0x000fe20006800000 */
[----:B------:R-:W-:Y:S01]  /*10850*/  IMAD.WIDE.U32 R24, R11, 0x8, R220 ;  /* 0x000000080b187825 */ /* 0x000fe200078e00dc */
[----:B------:R-:W-:Y:S02]  /*10860*/  LOP3.LUT P5, RZ, R9, 0x2, RZ, 0xc0, !PT ;  /* 0x0000000209ff7812 */ /* 0x000fe400078ac0ff */
[----:B------:R-:W-:Y:S02]  /*10870*/  SEL R18, RZ, 0x1000000, !P2 ;  /* 0x01000000ff127807 */ /* 0x000fe40005000000 */
[----:B------:R-:W-:Y:S02]  /*10880*/  SEL R14, RZ, 0x10000, !P1 ;  /* 0x00010000ff0e7807 */ /* 0x000fe40004800000 */
[----:B------:R-:W-:Y:S02]  /*10890*/  SEL R13, RZ, 0x100, !P5 ;  /* 0x00000100ff0d7807 */ /* 0x000fe40006800000 */
[----:B------:R-:W-:-:S02]  /*108a0*/  SEL R19, RZ, 0x1000000, !P6 ;  /* 0x01000000ff137807 */ /* 0x000fc40007000000 */
[----:B------:R-:W-:Y:S02]  /*108b0*/  SEL R29, RZ, 0x100, !P4 ;  /* 0x00000100ff1d7807 */ /* 0x000fe40006000000 */
[----:B------:R-:W-:Y:S02]  /*108c0*/  LOP3.LUT P6, RZ, R9, 0x4, RZ, 0xc0, !PT ;  /* 0x0000000409ff7812 */ /* 0x000fe400078cc0ff */
[----:B------:R-:W-:Y:S02]  /*108d0*/  LOP3.LUT R13, R13, R18, R14, 0xfe, !PT ;  /* 0x000000120d0d7212 */ /* 0x000fe400078efe0e */
[----:B------:R-:W-:Y:S02]  /*108e0*/  IADD3 R14, PT, PT, R15, 0x60, RZ ;  /* 0x000000600f0e7810 */ /* 0x000fe40007ffe0ff */
[----:B------:R-:W-:Y:S01]  /*108f0*/  LOP3.LUT R29, R29, R19, R20, 0xfe, !PT ;  /* 0x000000131d1d7212 */ /* 0x000fe200078efe14 */
[----:B------:R-:W-:Y:S01]  /*10900*/  IMAD.WIDE.U32 R20, R11, 0x20, R222 ;  /* 0x000000200b147825 */ /* 0x000fe200078e00de */
[----:B------:R-:W-:-:S02]  /*10910*/  SEL R28, RZ, 0x1, !P3 ;  /* 0x00000001ff1c7807 */ /* 0x000fc40005800000 */
[----:B------:R-:W-:Y:S01]  /*10920*/  SEL R18, RZ, 0x1, !P6 ;  /* 0x00000001ff127807 */ /* 0x000fe20007000000 */
[C---:B0-----:R-:W-:Y:S01]  /*10930*/  @P0 IMAD.WIDE.U32 R26, R14.reuse, 0x20, R16 ;  /* 0x000000200e1a0825 */ /* 0x041fe200078e0010 */
[----:B------:R-:W-:Y:S01]  /*10940*/  LOP3.LUT R29, R29, R28, RZ, 0xfc, !PT ;  /* 0x0000001c1d1d7212 */ /* 0x000fe200078efcff */
[----:B------:R0:W-:Y:S01]  /*10950*/  STG.E.128 desc[UR8][R20.64], R40 ;  /* 0x0000002814007986 */ /* 0x0001e2000c101d08 */
[----:B------:R-:W-:Y:S01]  /*10960*/  LOP3.LUT R28, R13, R18, RZ, 0xfc, !PT ;  /* 0x000000120d1c7212 */ /* 0x000fe200078efcff */
[----:B------:R-:W-:Y:S02]  /*10970*/  IMAD.WIDE.U32 R16, R14, 0x10, R212 ;  /* 0x000000100e107825 */ /* 0x000fe400078e00d4 */
[----:B------:R0:W-:Y:S04]  /*10980*/  STG.E.128 desc[UR8][R20.64+0x10], R36 ;  /* 0x0000102414007986 */ /* 0x0001e8000c101d08 */
[----:B------:R0:W-:Y:S04]  /*10990*/  STG.E.64 desc[UR8][R24.64], R28 ;  /* 0x0000001c18007986 */ /* 0x0001e8000c101b08 */
[----:B------:R0:W5:Y:S04]  /*109a0*/  @P0 LDG.E.128 R64, desc[UR8][R26.64] ;  /* 0x000000081a400981 */ /* 0x000168000c1e1d00 */
[----:B------:R0:W5:Y:S04]  /*109b0*/  @P0 LDG.E.128 R60, desc[UR8][R26.64+0x10] ;  /* 0x000010081a3c0981 */ /* 0x000168000c1e1d00 */
[----:B------:R-:W5:Y:S01]  /*109c0*/  LDG.E.128 R16, desc[UR8][R16.64] ;  /* 0x0000000810107981 */ /* 0x000f62000c1e1d00 */
        /* <DEDUP_REMOVED lines=17> */
.L_x_25199:
        /* <DEDUP_REMOVED lines=13> */
.L_x_25201:
[----:B------:R-:W-:Y:S05]  /*10bb0*/  BSYNC.RECONVERGENT B2 ;  /* 0x0000000000027941 */ /* 0x000fea0003800200 */
.L_x_25200:
        /* <DEDUP_REMOVED lines=43> */
.L_x_25198:
[----:B------:R-:W-:Y:S05]  /*10e70*/  BSYNC.RECONVERGENT B1 ;  /* 0x0000000000017941 */ /* 0x000fea0003800200 */
.L_x_25197:
[----:B------:R-:W-:Y:S01]  /*10e80*/  I2FP.F32.U32 R13, R13 ;  /* 0x0000000d000d7245 */ /* 0x000fe20000201000 */
[----:B------:R-:W-:Y:S01]  /*10e90*/  BSSY.RECONVERGENT B1, `(.L_x_25202) ;  /* 0x0000051000017945 */ /* 0x000fe20003800200 */
[----:B-----5:R-:W-:Y:S01]  /*10ea0*/  SHF.L.U32 R24, R16, 0x10, RZ ;  /* 0x0000001010187819 */ /* 0x020fe200000006ff */
[----:B------:R-:W-:Y:S01]  /*10eb0*/  IMAD.MOV.U32 R21, RZ, RZ, R8 ;  /* 0x000000ffff157224 */ /* 0x000fe200078e0008 */
[----:B------:R-:W-:Y:S01]  /*10ec0*/  ISETP.NE.AND P2, PT, R23, 0x1, PT ;  /* 0x000000011700780c */ /* 0x000fe20003f45270 */
[----:B------:R-:W-:Y:S01]  /*10ed0*/  FFMA.FTZ R22, R13, R224, 1.1641532182693481445e-10 ;  /* 0x2f0000000d167423 */ /* 0x000fe200000100e0 */
[----:B------:R-:W-:Y:S01]  /*10ee0*/  LOP3.LUT R9, R9, 0xfffffffb, RZ, 0xc0, !PT ;  /* 0xfffffffb09097812 */ /* 0x000fe200078ec0ff */
[----:B------:R-:W-:Y:S01]  /*10ef0*/  FMUL.FTZ R13, R24, R219 ;  /* 0x000000db180d7220 */ /* 0x000fe20000410000 */
[----:B------:R-:W-:Y:S01]  /*10f00*/  PRMT R16, R16, 0x7632, R16 ;  /* 0x0000763210107816 */ /* 0x000fe20000000010 */
[----:B------:R-:W-:Y:S01]  /*10f10*/  IMAD.MOV.U32 R24, RZ, RZ, 0x2 ;  /* 0x00000002ff187424 */ /* 0x000fe200078e00ff */
[----:B------:R-:W-:Y:S01]  /*10f20*/  FSETP.GTU.FTZ.AND P1, PT, R22, R225, PT ;  /* 0x000000e11600720b */ /* 0x000fe20003f3c000 */
[----:B------:R-:W-:-:S03]  /*10f30*/  FMUL.FTZ R13, R13, R226 ;  /* 0x000000e20d0d7220 */ /* 0x000fc60000410000 */
        /* <DEDUP_REMOVED lines=13> */
.L_x_25204:
        /* <DEDUP_REMOVED lines=13> */
.L_x_25206:
[----:B------:R-:W-:Y:S05]  /*110e0*/  BSYNC.RECONVERGENT B2 ;  /* 0x0000000000027941 */ /* 0x000fea0003800200 */
.L_x_25205:
        /* <DEDUP_REMOVED lines=43> */
.L_x_25203:
[----:B------:R-:W-:Y:S05]  /*113a0*/  BSYNC.RECONVERGENT B1 ;  /* 0x0000000000017941 */ /* 0x000fea0003800200 */
.L_x_25202:
        /* <DEDUP_REMOVED lines=24> */
.L_x_25209:
        /* <DEDUP_REMOVED lines=13> */
.L_x_25211:
[----:B------:R-:W-:Y:S05]  /*11600*/  BSYNC.RECONVERGENT B2 ;  /* 0x0000000000027941 */ /* 0x000fea0003800200 */
.L_x_25210:
        /* <DEDUP_REMOVED lines=43> */
.L_x_25208:
[----:B------:R-:W-:Y:S05]  /*118c0*/  BSYNC.RECONVERGENT B1 ;  /* 0x0000000000017941 */ /* 0x000fea0003800200 */
.L_x_25207:
        /* <DEDUP_REMOVED lines=23> */
.L_x_25214:
        /* <DEDUP_REMOVED lines=13> */
.L_x_25216:
[----:B------:R-:W-:Y:S05]  /*11b10*/  BSYNC.RECONVERGENT B2 ;  /* 0x0000000000027941 */ /* 0x000fea0003800200 */
.L_x_25215:
        /* <DEDUP_REMOVED lines=43> */
.L_x_25213:
[----:B------:R-:W-:Y:S05]  /*11dd0*/  BSYNC.RECONVERGENT B1 ;  /* 0x0000000000017941 */ /* 0x000fea0003800200 */
.L_x_25212:
        /* <DEDUP_REMOVED lines=11> */
[----:B------:R-:W-:-:S04]  /*11e90*/  IMAD.MOV.U32 R13, RZ, RZ, R8 ;  /* 0x000000ffff0d7224 */ /* 0x000fc800078e0008 */
        /* <DEDUP_REMOVED lines=10> */
.L_x_25219:
        /* <DEDUP_REMOVED lines=13> */
.L_x_25221:
[----:B------:R-:W-:Y:S05]  /*12010*/  BSYNC.RECONVERGENT B2 ;  /* 0x0000000000027941 */ /* 0x000fea0003800200 */
.L_x_25220:
        /* <DEDUP_REMOVED lines=43> */
.L_x_25218:
[----:B------:R-:W-:Y:S05]  /*122d0*/  BSYNC.RECONVERGENT B1 ;  /* 0x0000000000017941 */ /* 0x000fea0003800200 */
.L_x_25217:
        /* <DEDUP_REMOVED lines=23> */
.L_x_25224:
        /* <DEDUP_REMOVED lines=13> */
.L_x_25226:
[----:B------:R-:W-:Y:S05]  /*12520*/  BSYNC.RECONVERGENT B2 ;  /* 0x0000000000027941 */ /* 0x000fea0003800200 */
.L_x_25225:
        /* <DEDUP_REMOVED lines=43> */
.L_x_25223:
[----:B------:R-:W-:Y:S05]  /*127e0*/  BSYNC.RECONVERGENT B1 ;  /* 0x0000000000017941 */ /* 0x000fea0003800200 */
.L_x_25222:
        /* <DEDUP_REMOVED lines=22> */
.L_x_25229:
        /* <DEDUP_REMOVED lines=13> */
.L_x_25231:
[----:B------:R-:W-:Y:S05]  /*12a20*/  BSYNC.RECONVERGENT B2 ;  /* 0x0000000000027941 */ /* 0x000fea0003800200 */
.L_x_25230:
        /* <DEDUP_REMOVED lines=43> */
.L_x_25228:
[----:B------:R-:W-:Y:S05]  /*12ce0*/  BSYNC.RECONVERGENT B1 ;  /* 0x0000000000017941 */ /* 0x000fea0003800200 */
.L_x_25227:
        /* <DEDUP_REMOVED lines=23> */
.L_x_25234:
        /* <DEDUP_REMOVED lines=15> */
.L_x_25236:
[----:B------:R-:W-:Y:S05]  /*12f50*/  BSYNC.RECONVERGENT B2 ;  /* 0x0000000000027941 */ /* 0x000fea0003800200 */
.L_x_25235:
        /* <DEDUP_REMOVED lines=43> */
.L_x_25233:
[----:B------:R-:W-:Y:S05]  /*13210*/  BSYNC.RECONVERGENT B1 ;  /* 0x0000000000017941 */ /* 0x000fea0003800200 */
.L_x_25232:
        /* <DEDUP_REMOVED lines=10> */
.L_x_25196:
        /* <DEDUP_REMOVED lines=16> */
.L_x_25240:
        /* <DEDUP_REMOVED lines=13> */
.L_x_25242:
[----:B------:R-:W-:Y:S05]  /*13490*/  BSYNC.RECONVERGENT B2 ;  /* 0x0000000000027941 */ /* 0x000fea0003800200 */
.L_x_25241:
        /* <DEDUP_REMOVED lines=43> */
.L_x_25239:
[----:B------:R-:W-:Y:S05]  /*13750*/  BSYNC.RECONVERGENT B1 ;  /* 0x0000000000017941 */ /* 0x000fea0003800200 */
.L_x_25238:
[----:B------:R-:W-:Y:S01]  /*13760*/  I2FP.F32.U32 R13, R13 ;  /* 0x0000000d000d7245 */ /* 0x000fe20000201000 */
[----:B------:R-:W-:Y:S01]  /*13770*/  BSSY.RECONVERGENT B1, `(.L_x_25243) ;  /* 0x0000050000017945 */ /* 0x000fe20003800200 */
[----:B------:R-:W-:Y:S01]  /*13780*/  ISETP.NE.AND P2, PT, R23, 0x1, PT ;  /* 0x000000011700780c */ /* 0x000fe20003f45270 */
[----:B------:R-:W-:Y:S01]  /*13790*/  IMAD.MOV.U32 R21, RZ, RZ, R8 ;  /* 0x000000ffff157224 */ /* 0x000fe200078e0008 */
[C---:B-----5:R-:W-:Y:S01]  /*137a0*/  SHF.L.U32 R24, R16.reuse, 0x10, RZ ;  /* 0x0000001010187819 */ /* 0x060fe200000006ff */
[----:B------:R-:W-:Y:S01]  /*137b0*/  FFMA.FTZ R22, R13, R224, 1.1641532182693481445e-10 ;  /* 0x2f0000000d167423 */ /* 0x000fe200000100e0 */
[----:B------:R-:W-:Y:S02]  /*137c0*/  LOP3.LUT R9, R9, 0xfffffffb, RZ, 0xc0, !PT ;  /* 0xfffffffb09097812 */ /* 0x000fe400078ec0ff */
[----:B------:R-:W-:Y:S01]  /*137d0*/  PRMT R16, R16, 0x7632, R16 ;  /* 0x0000763210107816 */ /* 0x000fe20000000010 */
[----:B------:R-:W-:Y:S01]  /*137e0*/  FMUL.FTZ R13, R24, R219 ;  /* 0x000000db180d7220 */ /* 0x000fe20000410000 */
[----:B------:R-:W-:Y:S01]  /*137f0*/  FSETP.GTU.FTZ.AND P1, PT, R22, R225, PT ;  /* 0x000000e11600720b */ /* 0x000fe20003f3c000 */
[----:B------:R-:W-:-:S02]  /*13800*/  IMAD.MOV.U32 R24, RZ, RZ, 0x2 ;  /* 0x00000002ff187424 */ /* 0x000fc400078e00ff */
        /* <DEDUP_REMOVED lines=13> */
.L_x_25245:
        /* <DEDUP_REMOVED lines=13> */
.L_x_25247:
[----:B------:R-:W-:Y:S05]  /*139b0*/  BSYNC.RECONVERGENT B2 ;  /* 0x0000000000027941 */ /* 0x000fea0003800200 */
.L_x_25246:
        /* <DEDUP_REMOVED lines=43> */
.L_x_25244:
[----:B------:R-:W-:Y:S05]  /*13c70*/  BSYNC.RECONVERGENT B1 ;  /* 0x0000000000017941 */ /* 0x000fea0003800200 */
.L_x_25243:
[----:B------:R-:W-:Y:S01]  /*13c80*/  I2FP.F32.U32 R21, R21 ;  /* 0x0000001500157245 */ /* 0x000fe20000201000 */
[----:B------:R-:W-:Y:S01]  /*13c90*/  BSSY.RECONVERGENT B1, `(.L_x_25248) ;  /* 0x000004f000017945 */ /* 0x000fe20003800200 */
[----:B------:R-:W-:Y:S01]  /*13ca0*/  ISETP.NE.AND P2, PT, R24, 0x1, PT ;  /* 0x000000011800780c */ /* 0x000fe20003f45270 */
[----:B------:R-:W-:Y:S01]  /*13cb0*/  IMAD.MOV.U32 R25, RZ, RZ, 0x2 ;  /* 0x00000002ff197424 */ /* 0x000fe200078e00ff */
[----:B------:R-:W-:Y:S01]  /*13cc0*/  SHF.L.U32 R16, R16, 0x10, RZ ;  /* 0x0000001010107819 */ /* 0x000fe200000006ff */
[----:B------:R-:W-:Y:S01]  /*13cd0*/  FFMA.FTZ R22, R21, R224, 1.1641532182693481445e-10 ;  /* 0x2f00000015167423 */ /* 0x000fe200000100e0 */
[----:B------:R-:W-:-:S03]  /*13ce0*/  LOP3.LUT R9, R9, 0xfffffffd, RZ, 0xc0, !PT ;  /* 0xfffffffd09097812 */ /* 0x000fc600078ec0ff */
[----:B------:R-:W-:Y:S01]  /*13cf0*/  FMUL.FTZ R21, R16, R219 ;  /* 0x000000db10157220 */ /* 0x000fe20000410000 */
[----:B------:R-:W-:-:S03]  /*13d00*/  FSETP.GTU.FTZ.AND P1, PT, R22, R225, PT ;  /* 0x000000e11600720b */ /* 0x000fc60003f3c000 */
[----:B------:R-:W-:Y:S01]  /*13d10*/  FMUL.FTZ R16, R21, R226 ;  /* 0x000000e215107220 */ /* 0x000fe20000410000 */
[----:B------:R-:W-:Y:S01]  /*13d20*/  PLOP3.LUT P3, PT, P1, PT, PT, 0x8, 0x80 ;  /* 0x000000000080781c */ /* 0x000fe20000f6e170 */
[----:B------:R-:W-:-:S03]  /*13d30*/  IMAD.MOV.U32 R21, RZ, RZ, R8 ;  /* 0x000000ffff157224 */ /* 0x000fc600078e0008 */
        /* <DEDUP_REMOVED lines=11> */
.L_x_25250:
        /* <DEDUP_REMOVED lines=13> */
.L_x_25252:
[----:B------:R-:W-:Y:S05]  /*13ec0*/  BSYNC.RECONVERGENT B2 ;  /* 0x0000000000027941 */ /* 0x000fea0003800200 */
.L_x_25251:
        /* <DEDUP_REMOVED lines=43> */
.L_x_25249:
[----:B------:R-:W-:Y:S05]  /*14180*/  BSYNC.RECONVERGENT B1 ;  /* 0x0000000000017941 */ /* 0x000fea0003800200 */
.L_x_25248:
[----:B------:R-:W-:Y:S01]  /*14190*/  I2FP.F32.U32 R21, R21 ;  /* 0x0000001500157245 */ /* 0x000fe20000201000 */
[----:B------:R-:W-:Y:S01]  /*141a0*/  BSSY.RECONVERGENT B1, `(.L_x_25253) ;  /* 0x000004e000017945 */ /* 0x000fe20003800200 */
[----:B------:R-:W-:Y:S01]  /*141b0*/  ISETP.NE.AND P3, PT, R25, 0x1, PT ;  /* 0x000000011900780c */ /* 0x000fe20003f65270 */
[----:B------:R-:W-:Y:S01]  /*141c0*/  IMAD.MOV.U32 R26, RZ, RZ, 0x2 ;  /* 0x00000002ff1a7424 */ /* 0x000fe200078e00ff */
[----:B------:R-:W-:Y:S01]  /*141d0*/  SHF.L.U32 R24, R17, 0x10, RZ ;  /* 0x0000001011187819 */ /* 0x000fe200000006ff */
[----:B------:R-:W-:-:S04]  /*141e0*/  FFMA.FTZ R22, R21, R224, 1.1641532182693481445e-10 ;  /* 0x2f00000015167423 */ /* 0x000fc800000100e0 */
[----:B------:R-:W-:Y:S01]  /*141f0*/  FMUL.FTZ R21, R24, R219 ;  /* 0x000000db18157220 */ /* 0x000fe20000410000 */
[----:B------:R-:W-:Y:S01]  /*14200*/  FSETP.GTU.FTZ.AND P2, PT, R22, R225, PT ;  /* 0x000000e11600720b */ /* 0x000fe20003f5c000 */
[----:B------:R-:W-:Y:S02]  /*14210*/  IMAD.MOV.U32 R22, RZ, RZ, R8 ;  /* 0x000000ffff167224 */ /* 0x000fe400078e0008 */
[----:B------:R-:W-:Y:S01]  /*14220*/  FMUL.FTZ R23, R21, R226 ;  /* 0x000000e215177220 */ /* 0x000fe20000410000 */
[----:B------:R-:W-:Y:S02]  /*14230*/  PRMT R21, R17, 0x7632, R21 ;  /* 0x0000763211157816 */ /* 0x000fe40000000015 */
        /* <DEDUP_REMOVED lines=11> */
.L_x_25255:
        /* <DEDUP_REMOVED lines=13> */
.L_x_25257:
[----:B------:R-:W-:Y:S05]  /*143c0*/  BSYNC.RECONVERGENT B2 ;  /* 0x0000000000027941 */ /* 0x000fea0003800200 */
.L_x_25256:
        /* <DEDUP_REMOVED lines=43> */
.L_x_25254:
[----:B------:R-:W-:Y:S05]  /*14680*/  BSYNC.RECONVERGENT B1 ;  /* 0x0000000000017941 */ /* 0x000fea0003800200 */
.L_x_25253:
        /* <DEDUP_REMOVED lines=21> */
.L_x_25260:
        /* <DEDUP_REMOVED lines=13> */
.L_x_25262:
[----:B------:R-:W-:Y:S05]  /*148b0*/  BSYNC.RECONVERGENT B2 ;  /* 0x0000000000027941 */ /* 0x000fea0003800200 */
.L_x_25261:
        /* <DEDUP_REMOVED lines=43> */
.L_x_25259:
[----:B------:R-:W-:Y:S05]  /*14b70*/  BSYNC.RECONVERGENT B1 ;  /* 0x0000000000017941 */ /* 0x000fea0003800200 */
.L_x_25258:
[----:B------:R-:W-:Y:S01]  /*14b80*/  I2FP.F32.U32 R21, R23 ;  /* 0x0000001700157245 */ /* 0x000fe20000201000 */
[C---:B------:R-:W-:Y:S01]  /*14b90*/  IMAD.U32 R26, R18.reuse, 0x10000, RZ ;  /* 0x00010000121a7824 */ /* 0x040fe200078e00ff */
        /* <DEDUP_REMOVED lines=20> */
.L_x_25265:
        /* <DEDUP_REMOVED lines=13> */
.L_x_25267:
[----:B------:R-:W-:Y:S05]  /*14db0*/  BSYNC.RECONVERGENT B2 ;  /* 0x0000000000027941 */ /* 0x000fea0003800200 */
.L_x_25266:
        /* <DEDUP_REMOVED lines=43> */
.L_x_25264:
[----:B------:R-:W-:Y:S05]  /*15070*/  BSYNC.RECONVERGENT B1 ;  /* 0x0000000000017941 */ /* 0x000fea0003800200 */
.L_x_25263:
        /* <DEDUP_REMOVED lines=21> */
.L_x_25270:
        /* <DEDUP_REMOVED lines=13> */
.L_x_25272:
[----:B------:R-:W-:Y:S05]  /*152a0*/  BSYNC.RECONVERGENT B2 ;  /* 0x0000000000027941 */ /* 0x000fea0003800200 */
.L_x_25271:
        /* <DEDUP_REMOVED lines=43> */
.L_x_25269:
[----:B------:R-:W-:Y:S05]  /*15560*/  BSYNC.RECONVERGENT B1 ;  /* 0x0000000000017941 */ /* 0x000fea0003800200 */
.L_x_25268:
        /* <DEDUP_REMOVED lines=22> */
.L_x_25275:
        /* <DEDUP_REMOVED lines=15> */
.L_x_25277:
[----:B------:R-:W-:Y:S05]  /*157c0*/  BSYNC.RECONVERGENT B2 ;  /* 0x0000000000027941 */ /* 0x000fea0003800200 */
.L_x_25276:
        /* <DEDUP_REMOVED lines=43> */
.L_x_25274:
[----:B------:R-:W-:Y:S05]  /*15a80*/  BSYNC.RECONVERGENT B1 ;  /* 0x0000000000017941 */ /* 0x000fea0003800200 */
.L_x_25273:
        /* <DEDUP_REMOVED lines=16> */
.L_x_25237:
        /* <DEDUP_REMOVED lines=16> */
[----:B0-----:R-:W-:Y:S01]  /*15c90*/  @P0 IMAD.WIDE.U32 R26, R13, 0x20, R16 ;  /* 0x000000200d1a0825 */ /* 0x001fe200078e0010 */
        /* <DEDUP_REMOVED lines=26> */
.L_x_25281:
        /* <DEDUP_REMOVED lines=13> */
.L_x_25283:
[----:B------:R-:W-:Y:S05]  /*15f10*/  BSYNC.RECONVERGENT B2 ;  /* 0x0000000000027941 */ /* 0x000fea0003800200 */
.L_x_25282:
        /* <DEDUP_REMOVED lines=43> */
.L_x_25280:
[----:B------:R-:W-:Y:S05]  /*161d0*/  BSYNC.RECONVERGENT B1 ;  /* 0x0000000000017941 */ /* 0x000fea0003800200 */
.L_x_25279:
        /* <DEDUP_REMOVED lines=9> */
[----:B------:R-:W-:Y:S01]  /*16270*/  IMAD.MOV.U32 R22, RZ, RZ, R8 ;  /* 0x000000ffff167224 */ /* 0x000fe200078e0008 */
        /* <DEDUP_REMOVED lines=15> */
.L_x_25286:
        /* <DEDUP_REMOVED lines=13> */
.L_x_25288:
[----:B------:R-:W-:Y:S05]  /*16440*/  BSYNC.RECONVERGENT B2 ;  /* 0x0000000000027941 */ /* 0x000fea0003800200 */
.L_x_25287:
        /* <DEDUP_REMOVED lines=43> */
.L_x_25285:
[----:B------:R-:W-:Y:S05]  /*16700*/  BSYNC.RECONVERGENT B1 ;  /* 0x0000000000017941 */ /* 0x000fea0003800200 */
.L_x_25284:
        /* <DEDUP_REMOVED lines=24> */
.L_x_25291:
        /* <DEDUP_REMOVED lines=13> */
.L_x_25293:
[----:B------:R-:W-:Y:S05]  /*16960*/  BSYNC.RECONVERGENT B2 ;  /* 0x0000000000027941 */ /* 0x000fea0003800200 */
.L_x_25292:
        /* <DEDUP_REMOVED lines=43> */
.L_x_25290:
[----:B------:R-:W-:Y:S05]  /*16c20*/  BSYNC.RECONVERGENT B1 ;  /* 0x0000000000017941 */ /* 0x000fea0003800200 */
.L_x_25289:
        /* <DEDUP_REMOVED lines=23> */
.L_x_25296:
        /* <DEDUP_REMOVED lines=13> */
.L_x_25298:
[----:B------:R-:W-:Y:S05]  /*16e70*/  BSYNC.RECONVERGENT B2 ;  /* 0x0000000000027941 */ /* 0x000fea0003800200 */
.L_x_25297:
        /* <DEDUP_REMOVED lines=43> */
.L_x_25295:
[----:B------:R-:W-:Y:S05]  /*17130*/  BSYNC.RECONVERGENT B1 ;  /* 0x0000000000017941 */ /* 0x000fea0003800200 */
.L_x_25294:
        /* <DEDUP_REMOVED lines=22> */
.L_x_25301:
        /* <DEDUP_REMOVED lines=13> */
.L_x_25303:
[----:B------:R-:W-:Y:S05]  /*17370*/  BSYNC.RECONVERGENT B2 ;  /* 0x0000000000027941 */ /* 0x000fea0003800200 */
.L_x_25302:
        /* <DEDUP_REMOVED lines=43> */
.L_x_25300:
[----:B------:R-:W-:Y:S05]  /*17630*/  BSYNC.RECONVERGENT B1 ;  /* 0x0000000000017941 */ /* 0x000fea0003800200 */
.L_x_25299:
        /* <DEDUP_REMOVED lines=23> */
.L_x_25306:
        /* <DEDUP_REMOVED lines=13> */
.L_x_25308:
[----:B------:R-:W-:Y:S05]  /*17880*/  BSYNC.RECONVERGENT B2 ;  /* 0x0000000000027941 */ /* 0x000fea0003800200 */
.L_x_25307:
        /* <DEDUP_REMOVED lines=43> */
.L_x_25305:
[----:B------:R-:W-:Y:S05]  /*17b40*/  BSYNC.RECONVERGENT B1 ;  /* 0x0000000000017941 */ /* 0x000fea0003800200 */
.L_x_25304:
        /* <DEDUP_REMOVED lines=22> */
.L_x_25311:
        /* <DEDUP_REMOVED lines=13> */
.L_x_25313:
[----:B------:R-:W-:Y:S05]  /*17d80*/  BSYNC.RECONVERGENT B2 ;  /* 0x0000000000027941 */ /* 0x000fea0003800200 */
.L_x_25312:
        /* <DEDUP_REMOVED lines=43> */
.L_x_25310:
[----:B------:R-:W-:Y:S05]  /*18040*/  BSYNC.RECONVERGENT B1 ;  /* 0x0000000000017941 */ /* 0x000fea0003800200 */
.L_x_25309:
        /* <DEDUP_REMOVED lines=23> */
.L_x_25316:
        /* <DEDUP_REMOVED lines=15> */
.L_x_25318:
[----:B------:R-:W-:Y:S05]  /*182b0*/  BSYNC.RECONVERGENT B2 ;  /* 0x0000000000027941 */ /* 0x000fea0003800200 */
.L_x_25317:
        /* <DEDUP_REMOVED lines=43> */
.L_x_25315:
[----:B------:R-:W-:Y:S05]  /*18570*/  BSYNC.RECONVERGENT B1 ;  /* 0x0000000000017941 */ /* 0x000fea0003800200 */
.L_x_25314:
        /* <DEDUP_REMOVED lines=10> */
.L_x_25278:
        /* <DEDUP_REMOVED lines=16> */
.L_x_25322:
        /* <DEDUP_REMOVED lines=13> */
.L_x_25324:
[----:B------:R-:W-:Y:S05]  /*187f0*/  BSYNC.RECONVERGENT B2 ;  /* 0x0000000000027941 */ /* 0x000fea0003800200 */
.L_x_25323:
        /* <DEDUP_REMOVED lines=43> */
.L_x_25321:
[----:B------:R-:W-:Y:S05]  /*18ab0*/  BSYNC.RECONVERGENT B1 ;  /* 0x0000000000017941 */ /* 0x000fea0003800200 */
.L_x_25320:
[----:B------:R-:W-:Y:S01]  /*18ac0*/  I2FP.F32.U32 R21, R21 ;  /* 0x0000001500157245 */ /* 0x000fe20000201000 */
[----:B------:R-:W-:Y:S01]  /*18ad0*/  BSSY.RECONVERGENT B1, `(.L_x_25325) ;  /* 0x0000050000017945 */ /* 0x000fe20003800200 */
[----:B------:R-:W-:Y:S02]  /*18ae0*/  ISETP.NE.AND P2, PT, R23, 0x1, PT ;  /* 0x000000011700780c */ /* 0x000fe40003f45270 */
        /* <DEDUP_REMOVED lines=8> */
[----:B------:R-:W-:Y:S02]  /*18b70*/  PLOP3.LUT P3, PT, P1, PT, PT, 0x8, 0x80 ;  /* 0x000000000080781c */ /* 0x000fe40000f6e170 */
[----:B------:R-:W-:Y:S02]  /*18b80*/  MOV R21, R8 ;  /* 0x0000000800157202 */ /* 0x000fe40000000f00 */
        /* <DEDUP_REMOVED lines=11> */
.L_x_25327:
        /* <DEDUP_REMOVED lines=13> */
.L_x_25329:
[----:B------:R-:W-:Y:S05]  /*18d10*/  BSYNC.RECONVERGENT B2 ;  /* 0x0000000000027941 */ /* 0x000fea0003800200 */
.L_x_25328:
        /* <DEDUP_REMOVED lines=43> */
.L_x_25326:
[----:B------:R-:W-:Y:S05]  /*18fd0*/  BSYNC.RECONVERGENT B1 ;  /* 0x0000000000017941 */ /* 0x000fea0003800200 */
.L_x_25325:
        /* <DEDUP_REMOVED lines=8> */
[----:B------:R-:W-:Y:S02]  /*19060*/  FSETP.GTU.FTZ.AND P1, PT, R20, R225, PT ;  /* 0x000000e11400720b */ /* 0x000fe40003f3c000 */
[----:B------:R-:W-:Y:S01]  /*19070*/  MOV R16, R8 ;  /* 0x0000000800107202 */ /* 0x000fe20000000f00 */
        /* <DEDUP_REMOVED lines=13> */
.L_x_25332:
        /* <DEDUP_REMOVED lines=13> */
.L_x_25334:
[----:B------:R-:W-:Y:S05]  /*19220*/  BSYNC.RECONVERGENT B2 ;  /* 0x0000000000027941 */ /* 0x000fea0003800200 */
.L_x_25333:
        /* <DEDUP_REMOVED lines=43> */
.L_x_25331:
[----:B------:R-:W-:Y:S05]  /*194e0*/  BSYNC.RECONVERGENT B1 ;  /* 0x0000000000017941 */ /* 0x000fea0003800200 */
.L_x_25330:
[----:B------:R-:W-:Y:S01]  /*194f0*/  I2FP.F32.U32 R21, R16 ;  /* 0x0000001000157245 */ /* 0x000fe20000201000 */
[----:B------:R-:W-:Y:S01]  /*19500*/  BSSY.RECONVERGENT B1, `(.L_x_25335) ;  /* 0x000004e000017945 */ /* 0x000fe20003800200 */
[----:B------:R-:W-:Y:S01]  /*19510*/  ISETP.NE.AND P3, PT, R24, 0x1, PT ;  /* 0x000000011800780c */ /* 0x000fe20003f65270 */
[----:B------:R-:W-:Y:S01]  /*19520*/  IMAD.MOV.U32 R26, RZ, RZ, 0x2 ;  /* 0x00000002ff1a7424 */ /* 0x000fe200078e00ff */
[----:B------:R-:W-:Y:S01]  /*19530*/  SHF.L.U32 R22, R17, 0x10, RZ ;  /* 0x0000001011167819 */ /* 0x000fe200000006ff */
[----:B------:R-:W-:Y:S01]  /*19540*/  FFMA.FTZ R16, R21, R224, 1.1641532182693481445e-10 ;  /* 0x2f00000015107423 */ /* 0x000fe200000100e0 */
[----:B------:R-:W-:-:S03]  /*19550*/  PRMT R17, R17, 0x7632, R17 ;  /* 0x0000763211117816 */ /* 0x000fc60000000011 */
        /* <DEDUP_REMOVED lines=15> */
.L_x_25337:
        /* <DEDUP_REMOVED lines=13> */
.L_x_25339:
[----:B------:R-:W-:Y:S05]  /*19720*/  BSYNC.RECONVERGENT B2 ;  /* 0x0000000000027941 */ /* 0x000fea0003800200 */
.L_x_25338:
        /* <DEDUP_REMOVED lines=43> */
.L_x_25336:
[----:B------:R-:W-:Y:S05]  /*199e0*/  BSYNC.RECONVERGENT B1 ;  /* 0x0000000000017941 */ /* 0x000fea0003800200 */
.L_x_25335:
        /* <DEDUP_REMOVED lines=21> */
.L_x_25342:
        /* <DEDUP_REMOVED lines=13> */
.L_x_25344:
[----:B------:R-:W-:Y:S05]  /*19c10*/  BSYNC.RECONVERGENT B2 ;  /* 0x0000000000027941 */ /* 0x000fea0003800200 */
.L_x_25343:
        /* <DEDUP_REMOVED lines=43> */
.L_x_25341:
[----:B------:R-:W-:Y:S05]  /*19ed0*/  BSYNC.RECONVERGENT B1 ;  /* 0x0000000000017941 */ /* 0x000fea0003800200 */
.L_x_25340:
        /* <DEDUP_REMOVED lines=22> */
.L_x_25347:
        /* <DEDUP_REMOVED lines=13> */
.L_x_25349:
[----:B------:R-:W-:Y:S05]  /*1a110*/  BSYNC.RECONVERGENT B2 ;  /* 0x0000000000027941 */ /* 0x000fea0003800200 */
.L_x_25348:
        /* <DEDUP_REMOVED lines=43> */
.L_x_25346:
[----:B------:R-:W-:Y:S05]  /*1a3d0*/  BSYNC.RECONVERGENT B1 ;  /* 0x0000000000017941 */ /* 0x000fea0003800200 */
.L_x_25345:
        /* <DEDUP_REMOVED lines=21> */
.L_x_25352:
        /* <DEDUP_REMOVED lines=13> */
.L_x_25354:
[----:B------:R-:W-:Y:S05]  /*1a600*/  BSYNC.RECONVERGENT B2 ;  /* 0x0000000000027941 */ /* 0x000fea0003800200 */
.L_x_25353:
        /* <DEDUP_REMOVED lines=43> */
.L_x_25351:
[----:B------:R-:W-:Y:S05]  /*1a8c0*/  BSYNC.RECONVERGENT B1 ;  /* 0x0000000000017941 */ /* 0x000fea0003800200 */
.L_x_25350:
[----:B------:R-:W-:Y:S01]  /*1a8d0*/  I2FP.F32.U32 R17, R16 ;  /* 0x0000001000117245 */ /* 0x000fe20000201000 */
[----:B------:R-:W-:Y:S01]  /*1a8e0*/  BSSY.RECONVERGENT B1, `(.L_x_25355) ;  /* 0x0000050000017945 */ /* 0x000fe20003800200 */
[----:B------:R-:W-:Y:S01]  /*1a8f0*/  SHF.L.U32 R24, R19, 0x10, RZ ;  /* 0x0000001013187819 */ /* 0x000fe200000006ff */
[----:B------:R-:W-:Y:S01]  /*1a900*/  IMAD.MOV.U32 R232, RZ, RZ, 0x2 ;  /* 0x00000002ffe87424 */ /* 0x000fe200078e00ff */
[----:B------:R-:W-:Y:S01]  /*1a910*/  ISETP.NE.AND P6, PT, R26, 0x1, PT ;  /* 0x000000011a00780c */ /* 0x000fe20003fc5270 */
[----:B------:R-:W-:Y:S01]  /*1a920*/  FFMA.FTZ R16, R17, R224, 1.1641532182693481445e-10 ;  /* 0x2f00000011107423 */ /* 0x000fe200000100e0 */
[----:B------:R-:W-:Y:S01]  /*1a930*/  MOV R17, R8 ;  /* 0x0000000800117202 */ /* 0x000fe20000000f00 */
[----:B------:R-:W-:Y:S01]  /*1a940*/  FMUL.FTZ R27, R24, R219 ;  /* 0x000000db181b7220 */ /* 0x000fe20000410000 */
[----:B------:R-:W-:Y:S02]  /*1a950*/  PRMT R24, R19, 0x7632, R24 ;  /* 0x0000763213187816 */ /* 0x000fe40000000018 */
        /* <DEDUP_REMOVED lines=13> */
.L_x_25357:
        /* <DEDUP_REMOVED lines=15> */
.L_x_25359:
[----:B------:R-:W-:Y:S05]  /*1ab20*/  BSYNC.RECONVERGENT B2 ;  /* 0x0000000000027941 */ /* 0x000fea0003800200 */
.L_x_25358:
        /* <DEDUP_REMOVED lines=41> */
[----:B------:R-:W-:Y:S02]  /*1adc0*/  LOP3.LUT R5, R16, UR30, R27, 0x96, !PT ;  /* 0x0000001e10057c12 */ /* 0x000fe4000f8e961b */
[----:B------:R-:W-:-:S07]  /*1add0*/  MOV R218, R26 ;  /* 0x0000001a00da7202 */ /* 0x000fce0000000f00 */
.L_x_25356:
[----:B------:R-:W-:Y:S05]  /*1ade0*/  BSYNC.RECONVERGENT B1 ;  /* 0x0000000000017941 */ /* 0x000fea0003800200 */
.L_x_25355:
[----:B------:R-:W-:Y:S01]  /*1adf0*/  I2FP.F32.U32 R17, R17 ;  /* 0x0000001100117245 */ /* 0x000fe20000201000 */
[----:B------:R-:W-:Y:S01]  /*1ae00*/  FMUL.FTZ R26, R23, R82 ;  /* 0x00000052171a7220 */ /* 0x000fe20000410000 */
[----:B------:R-:W-:Y:S01]  /*1ae10*/  SHF.L.U32 R24, R24, 0x10, RZ ;  /* 0x0000001018187819 */ /* 0x000fe200000006ff */
[----:B------:R-:W-:Y:S01]  /*1ae20*/  FMUL.FTZ R27, R22, R83 ;  /* 0x00000053161b7220 */ /* 0x000fe20000410000 */
[----:B------:R-:W-:Y:S01]  /*1ae30*/  FMUL.FTZ R22, R19, R78 ;  /* 0x0000004e13167220 */ /* 0x000fe20000410000 */
[----:B------:R-:W-:Y:S02]  /*1ae40*/  FFMA.FTZ R16, R17, R224, 1.1641532182693481445e-10 ;  /* 0x2f00000011107423 */ /* 0x000fe400000100e0 */
[----:B------:R-:W-:Y:S01]  /*1ae50*/  FMUL.FTZ R17, R24, R219 ;  /* 0x000000db18117220 */ /* 0x000fe20000410000 */
[----:B------:R-:W-:Y:S01]  /*1ae60*/  FMUL.FTZ R24, R25, R80 ;  /* 0x0000005019187220 */ /* 0x000fe20000410000 */
[----:B------:R-:W-:Y:S01]  /*1ae70*/  FMUL.FTZ R25, R20, R81 ;  /* 0x0000005114197220 */ /* 0x000fe20000410000 */
[----:B------:R-:W-:Y:S01]  /*1ae80*/  FSETP.GTU.FTZ.AND P6, PT, R16, R225, PT ;  /* 0x000000e11000720b */ /* 0x000fe20003fdc000 */
[----:B------:R-:W-:Y:S01]  /*1ae90*/  FMUL.FTZ R17, R17, R226 ;  /* 0x000000e211117220 */ /* 0x000fe20000410000 */
[----:B------:R-:W-:Y:S01]  /*1aea0*/  FMUL.FTZ R20, R21, R76 ;  /* 0x0000004c15147220 */ /* 0x000fe20000410000 */
[----:B------:R-:W-:-:S03]  /*1aeb0*/  FMUL.FTZ R21, R18, R77 ;  /* 0x0000004d12157220 */ /* 0x000fc60000410000 */
[----:B------:R-:W-:Y:S02]  /*1aec0*/  FSEL R16, R17, RZ, !P6 ;  /* 0x000000ff11107208 */ /* 0x000fe40007000000 */
[----:B------:R-:W-:-:S03]  /*1aed0*/  PLOP3.LUT P6, PT, P6, PT, PT, 0x8, 0x80 ;  /* 0x000000000080781c */ /* 0x000fc600037ce170 */
[----:B------:R-:W-:-:S10]  /*1aee0*/  FMUL.FTZ R23, R16, R79 ;  /* 0x0000004f10177220 */ /* 0x000fd40000410000 */
.L_x_25319:
[----:B------:R-:W0:Y:S01]  /*1aef0*/  @P0 LDC.64 R230, c[0x0][0x3a0] ;  /* 0x0000e800ffe60b82 */ /* 0x000e220000000a00 */
[----:B------:R-:W-:Y:S01]  /*1af00*/  SEL R19, RZ, 0x10000, !P5 ;  /* 0x00010000ff137807 */ /* 0x000fe20006800000 */
[----:B------:R-:W-:Y:S01]  /*1af10*/  VIADD R217, R15, 0xa0 ;  /* 0x000000a00fd97836 */ /* 0x000fe20000000000 */
[----:B------:R-:W-:Y:S01]  /*1af20*/  LOP3.LUT P5, RZ, R9, 0x2, RZ, 0xc0, !PT ;  /* 0x0000000209ff7812 */ /* 0x000fe200078ac0ff */
[----:B------:R-:W-:Y:S01]  /*1af30*/  IMAD.WIDE.U32 R228, R13, 0x8, R220 ;  /* 0x000000080de47825 */ /* 0x000fe200078e00dc */
[----:B------:R-:W-:Y:S02]  /*1af40*/  SEL R215, RZ, 0x1000000, !P6 ;  /* 0x01000000ffd77807 */ /* 0x000fe40007000000 */
[----:B------:R-:W-:Y:S01]  /*1af50*/  SEL R214, RZ, 0x100, !P4 ;  /* 0x00000100ffd67807 */ /* 0x000fe20006000000 */
[----:B------:R-:W-:Y:S01]  /*1af60*/  IMAD.WIDE.U32 R212, R217, 0x10, R212 ;  /* 0x00000010d9d47825 */ /* 0x000fe200078e00d4 */
[----:B------:R-:W-:Y:S02]  /*1af70*/  LOP3.LUT P6, RZ, R9, 0x4, RZ, 0xc0, !PT ;  /* 0x0000000409ff7812 */ /* 0x000fe400078cc0ff */
[----:B------:R-:W-:-:S02]  /*1af80*/  SEL R16, RZ, 0x1000000, !P2 ;  /* 0x01000000ff107807 */ /* 0x000fc40005000000 */
[----:B------:R-:W-:Y:S02]  /*1af90*/  SEL R17, RZ, 0x10000, !P1 ;  /* 0x00010000ff117807 */ /* 0x000fe40004800000 */
[----:B------:R-:W-:Y:S02]  /*1afa0*/  SEL R18, RZ, 0x100, !P5 ;  /* 0x00000100ff127807 */ /* 0x000fe40006800000 */
[----:B------:R-:W-:Y:S02]  /*1afb0*/  LOP3.LUT R214, R214, R215, R19, 0xfe, !PT ;  /* 0x000000d7d6d67212 */ /* 0x000fe400078efe13 */
[----:B------:R-:W-:Y:S01]  /*1afc0*/  LOP3.LUT R18, R18, R16, R17, 0xfe, !PT ;  /* 0x0000001012127212 */ /* 0x000fe200078efe11 */
[----:B------:R-:W-:Y:S01]  /*1afd0*/  IMAD.WIDE.U32 R16, R13, 0x20, R222 ;  /* 0x000000200d107825 */ /* 0x000fe200078e00de */
[----:B------:R-:W-:Y:S02]  /*1afe0*/  SEL R19, RZ, 0x1, !P3 ;  /* 0x00000001ff137807 */ /* 0x000fe40005800000 */
[----:B------:R-:W-:Y:S01]  /*1aff0*/  SEL R215, RZ, 0x1, !P6 ;  /* 0x00000001ffd77807 */ /* 0x000fe20007000000 */
[----:B0-----:R-:W-:Y:S01]  /*1b000*/  @P0 IMAD.WIDE.U32 R230, R217, 0x20, R230 ;  /* 0x00000020d9e60825 */ /* 0x001fe200078e00e6 */
[----:B------:R-:W-:Y:S01]  /*1b010*/  LOP3.LUT R19, R214, R19, RZ, 0xfc, !PT ;  /* 0x00000013d6137212 */ /* 0x000fe200078efcff */
[----:B------:R0:W-:Y:S01]  /*1b020*/  STG.E.128 desc[UR8][R16.64], R24 ;  /* 0x0000001810007986 */ /* 0x0001e2000c101d08 */
[----:B------:R-:W-:-:S03]  /*1b030*/  LOP3.LUT R18, R18, R215, RZ, 0xfc, !PT ;  /* 0x000000d712127212 */ /* 0x000fc600078efcff */
        /* <DEDUP_REMOVED lines=22> */
.L_x_25363:
        /* <DEDUP_REMOVED lines=13> */
.L_x_25365:
[----:B------:R-:W-:Y:S05]  /*1b270*/  BSYNC.RECONVERGENT B2 ;  /* 0x0000000000027941 */ /* 0x000fea0003800200 */
.L_x_25364:
        /* <DEDUP_REMOVED lines=43> */
.L_x_25362:
[----:B------:R-:W-:Y:S05]  /*1b530*/  BSYNC.RECONVERGENT B1 ;  /* 0x0000000000017941 */ /* 0x000fea0003800200 */
.L_x_25361:
        /* <DEDUP_REMOVED lines=11> */
[----:B------:R-:W-:-:S02]  /*1b5f0*/  MOV R18, R8 ;  /* 0x0000000800127202 */ /* 0x000fc40000000f00 */
        /* <DEDUP_REMOVED lines=13> */
.L_x_25368:
        /* <DEDUP_REMOVED lines=13> */
.L_x_25370:
[----:B------:R-:W-:Y:S05]  /*1b7a0*/  BSYNC.RECONVERGENT B2 ;  /* 0x0000000000027941 */ /* 0x000fea0003800200 */
.L_x_25369:
        /* <DEDUP_REMOVED lines=43> */
.L_x_25367:
[----:B------:R-:W-:Y:S05]  /*1ba60*/  BSYNC.RECONVERGENT B1 ;  /* 0x0000000000017941 */ /* 0x000fea0003800200 */
.L_x_25366:
        /* <DEDUP_REMOVED lines=9> */
[----:B------:R-:W-:-:S03]  /*1bb00*/  FMUL.FTZ R17, R17, R226 ;  /* 0x000000e211117220 */ /* 0x000fc60000410000 */
[----:B------:R-:W-:Y:S02]  /*1bb10*/  PLOP3.LUT P0, PT, P1, PT, PT, 0x8, 0x80 ;  /* 0x000000000080781c */ /* 0x000fe40000f0e170 */
[----:B------:R-:W-:-:S05]  /*1bb20*/  FSEL R18, R17, RZ, !P1 ;  /* 0x000000ff11127208 */ /* 0x000fca0004800000 */
[----:B------:R-:W-:Y:S01]  /*1bb30*/  FFMA.FTZ R17, R18, R73, R65 ;  /* 0x0000004912117223 */ /* 0x000fe20000010041 */
        /* <DEDUP_REMOVED lines=9> */
.L_x_25373:
        /* <DEDUP_REMOVED lines=13> */
.L_x_25375:
[----:B------:R-:W-:Y:S05]  /*1bca0*/  BSYNC.RECONVERGENT B2 ;  /* 0x0000000000027941 */ /* 0x000fea0003800200 */
.L_x_25374:
        /* <DEDUP_REMOVED lines=43> */
.L_x_25372:
[----:B------:R-:W-:Y:S05]  /*1bf60*/  BSYNC.RECONVERGENT B1 ;  /* 0x0000000000017941 */ /* 0x000fea0003800200 */
.L_x_25371:
        /* <DEDUP_REMOVED lines=9> */
[----:B------:R-:W-:-:S03]  /*1c000*/  FMUL.FTZ R19, R19, R226 ;  /* 0x000000e213137220 */ /* 0x000fc60000410000 */
[----:B------:R-:W-:Y:S02]  /*1c010*/  PLOP3.LUT P1, PT, P2, PT, PT, 0x8, 0x80 ;  /* 0x000000000080781c */ /* 0x000fe4000172e170 */
[----:B------:R-:W-:Y:S02]  /*1c020*/  FSEL R229, R19, RZ, !P2 ;  /* 0x000000ff13e57208 */ /* 0x000fe40005000000 */
[----:B------:R-:W-:-:S03]  /*1c030*/  PRMT R19, R213, 0x7632, R19 ;  /* 0x00007632d5137816 */ /* 0x000fc60000000013 */
        /* <DEDUP_REMOVED lines=10> */
.L_x_25378:
        /* <DEDUP_REMOVED lines=13> */
.L_x_25380:
[----:B------:R-:W-:Y:S05]  /*1c1b0*/  BSYNC.RECONVERGENT B2 ;  /* 0x0000000000027941 */ /* 0x000fea0003800200 */
.L_x_25379:
        /* <DEDUP_REMOVED lines=43> */
.L_x_25377:
[----:B------:R-:W-:Y:S05]  /*1c470*/  BSYNC.RECONVERGENT B1 ;  /* 0x0000000000017941 */ /* 0x000fea0003800200 */
.L_x_25376:
        /* <DEDUP_REMOVED lines=22> */
.L_x_25383:
        /* <DEDUP_REMOVED lines=13> */
.L_x_25385:
[----:B------:R-:W-:Y:S05]  /*1c6b0*/  BSYNC.RECONVERGENT B2 ;  /* 0x0000000000027941 */ /* 0x000fea0003800200 */
.L_x_25384:
        /* <DEDUP_REMOVED lines=43> */
.L_x_25382:
[----:B------:R-:W-:Y:S05]  /*1c970*/  BSYNC.RECONVERGENT B1 ;  /* 0x0000000000017941 */ /* 0x000fea0003800200 */
.L_x_25381:
        /* <DEDUP_REMOVED lines=23> */
.L_x_25388:
        /* <DEDUP_REMOVED lines=13> */
.L_x_25390:
[----:B------:R-:W-:Y:S05]  /*1cbc0*/  BSYNC.RECONVERGENT B2 ;  /* 0x0000000000027941 */ /* 0x000fea0003800200 */
.L_x_25389:
        /* <DEDUP_REMOVED lines=43> */
.L_x_25387:
[----:B------:R-:W-:Y:S05]  /*1ce80*/  BSYNC.RECONVERGENT B1 ;  /* 0x0000000000017941 */ /* 0x000fea0003800200 */
.L_x_25386:
        /* <DEDUP_REMOVED lines=22> */
.L_x_25393:
        /* <DEDUP_REMOVED lines=13> */
.L_x_25395:
[----:B------:R-:W-:Y:S05]  /*1d0c0*/  BSYNC.RECONVERGENT B2 ;  /* 0x0000000000027941 */ /* 0x000fea0003800200 */
.L_x_25394:
        /* <DEDUP_REMOVED lines=43> */
.L_x_25392:
[----:B------:R-:W-:Y:S05]  /*1d380*/  BSYNC.RECONVERGENT B1 ;  /* 0x0000000000017941 */ /* 0x000fea0003800200 */
.L_x_25391:
        /* <DEDUP_REMOVED lines=23> */
.L_x_25398:
        /* <DEDUP_REMOVED lines=15> */
.L_x_25400:
[----:B------:R-:W-:Y:S05]  /*1d5f0*/  BSYNC.RECONVERGENT B2 ;  /* 0x0000000000027941 */ /* 0x000fea0003800200 */
.L_x_25399:
        /* <DEDUP_REMOVED lines=43> */
.L_x_25397:
[----:B------:R-:W-:Y:S05]  /*1d8b0*/  BSYNC.RECONVERGENT B1 ;  /* 0x0000000000017941 */ /* 0x000fea0003800200 */
.L_x_25396:
        /* <DEDUP_REMOVED lines=10> */
.L_x_25360:
[----:B------:R-:W-:Y:S01]  /*1d960*/  ISETP.NE.AND P0, PT, R232, 0x1, PT ;  /* 0x00000001e800780c */ /* 0x000fe20003f05270 */
[----:B------:R-:W-:Y:S01]  /*1d970*/  IMAD.U32 R235, RZ, RZ, UR6 ;  /* 0x00000006ffeb7e24 */ /* 0x000fe2000f8e00ff */
[----:B------:R-:W-:Y:S01]  /*1d980*/  BSSY.RECONVERGENT B1, `(.L_x_25402) ;  /* 0x0000049000017945 */ /* 0x000fe20003800200 */
[----:B0-----:R-:W-:Y:S02]  /*1d990*/  HFMA2 R19, -RZ, RZ, 0, 1.1920928955078125e-07 ;  /* 0x00000002ff137431 */ /* 0x001fe400000001ff */
[----:B------:R-:W-:Y:S01]  /*1d9a0*/  IMAD.MOV.U32 R16, RZ, RZ, R8 ;  /* 0x000000ffff107224 */ /* 0x000fe200078e0008 */
[----:B------:R-:W-:Y:S01]  /*1d9b0*/  MOV R216, R218 ;  /* 0x000000da00d87202 */ /* 0x000fe20000000f00 */
[----:B------:R-:W-:-:S06]  /*1d9c0*/  VIADD R235, R235, 0x9e3779b9 ;  /* 0x9e3779b9ebeb7836 */ /* 0x000fcc0000000000 */
        /* <DEDUP_REMOVED lines=11> */
.L_x_25404:
        /* <DEDUP_REMOVED lines=13> */
.L_x_25406:
[----:B------:R-:W-:Y:S05]  /*1db50*/  BSYNC.RECONVERGENT B2 ;  /* 0x0000000000027941 */ /* 0x000fea0003800200 */
.L_x_25405:
        /* <DEDUP_REMOVED lines=43> */
.L_x_25403:
[----:B------:R-:W-:Y:S05]  /*1de10*/  BSYNC.RECONVERGENT B1 ;  /* 0x0000000000017941 */ /* 0x000fea0003800200 */
.L_x_25402:
        /* <DEDUP_REMOVED lines=24> */
.L_x_25409:
        /* <DEDUP_REMOVED lines=13> */
.L_x_25411:
[----:B------:R-:W-:Y:S05]  /*1e070*/  BSYNC.RECONVERGENT B2 ;  /* 0x0000000000027941 */ /* 0x000fea0003800200 */
.L_x_25410:
        /* <DEDUP_REMOVED lines=43> */
.L_x_25408:
[----:B------:R-:W-:Y:S05]  /*1e330*/  BSYNC.RECONVERGENT B1 ;  /* 0x0000000000017941 */ /* 0x000fea0003800200 */
.L_x_25407:
        /* <DEDUP_REMOVED lines=21> */
.L_x_25414:
        /* <DEDUP_REMOVED lines=13> */
.L_x_25416:
[----:B------:R-:W-:Y:S05]  /*1e560*/  BSYNC.RECONVERGENT B2 ;  /* 0x0000000000027941 */ /* 0x000fea0003800200 */
.L_x_25415:
        /* <DEDUP_REMOVED lines=43> */
.L_x_25413:
[----:B------:R-:W-:Y:S05]  /*1e820*/  BSYNC.RECONVERGENT B1 ;  /* 0x0000000000017941 */ /* 0x000fea0003800200 */
.L_x_25412:
        /* <DEDUP_REMOVED lines=22> */
.L_x_25419:
        /* <DEDUP_REMOVED lines=13> */
.L_x_25421:
[----:B------:R-:W-:Y:S05]  /*1ea60*/  BSYNC.RECONVERGENT B2 ;  /* 0x0000000000027941 */ /* 0x000fea0003800200 */
.L_x_25420:
        /* <DEDUP_REMOVED lines=43> */
.L_x_25418:
[----:B------:R-:W-:Y:S05]  /*1ed20*/  BSYNC.RECONVERGENT B1 ;  /* 0x0000000000017941 */ /* 0x000fea0003800200 */
.L_x_25417:
        /* <DEDUP_REMOVED lines=21> */
.L_x_25424:
        /* <DEDUP_REMOVED lines=13> */
.L_x_25426:
[----:B------:R-:W-:Y:S05]  /*1ef50*/  BSYNC.RECONVERGENT B2 ;  /* 0x0000000000027941 */ /* 0x000fea0003800200 */
.L_x_25425:
        /* <DEDUP_REMOVED lines=43> */
.L_x_25423:
[----:B------:R-:W-:Y:S05]  /*1f210*/  BSYNC.RECONVERGENT B1 ;  /* 0x0000000000017941 */ /* 0x000fea0003800200 */
.L_x_25422:
[----:B------:R-:W-:Y:S01]  /*1f220*/  I2FP.F32.U32 R17, R213 ;  /* 0x000000d500117245 */ /* 0x000fe20000201000 */
[----:B------:R-:W-:Y:S01]  /*1f230*/  IMAD.U32 R218, R214, 0x10000, RZ ;  /* 0x00010000d6da7824 */ /* 0x000fe200078e00ff */
        /* <DEDUP_REMOVED lines=20> */
.L_x_25429:
        /* <DEDUP_REMOVED lines=13> */
.L_x_25431:
[----:B------:R-:W-:Y:S05]  /*1f450*/  BSYNC.RECONVERGENT B2 ;  /* 0x0000000000027941 */ /* 0x000fea0003800200 */
.L_x_25430:
        /* <DEDUP_REMOVED lines=43> */
.L_x_25428:
[----:B------:R-:W-:Y:S05]  /*1f710*/  BSYNC.RECONVERGENT B1 ;  /* 0x0000000000017941 */ /* 0x000fea0003800200 */
.L_x_25427:
        /* <DEDUP_REMOVED lines=21> */
.L_x_25434:
        /* <DEDUP_REMOVED lines=13> */
.L_x_25436:
[----:B------:R-:W-:Y:S05]  /*1f940*/  BSYNC.RECONVERGENT B2 ;  /* 0x0000000000027941 */ /* 0x000fea0003800200 */
.L_x_25435:
        /* <DEDUP_REMOVED lines=43> */
.L_x_25433:
[----:B------:R-:W-:Y:S05]  /*1fc00*/  BSYNC.RECONVERGENT B1 ;  /* 0x0000000000017941 */ /* 0x000fea0003800200 */
.L_x_25432:
        /* <DEDUP_REMOVED lines=22> */
.L_x_25439:
        /* <DEDUP_REMOVED lines=15> */
.L_x_25441:
[----:B------:R-:W-:Y:S05]  /*1fe60*/  BSYNC.RECONVERGENT B2 ;  /* 0x0000000000027941 */ /* 0x000fea0003800200 */
.L_x_25440:
        /* <DEDUP_REMOVED lines=43> */
.L_x_25438:
[----:B------:R-:W-:Y:S05]  /*20120*/  BSYNC.RECONVERGENT B1 ;  /* 0x0000000000017941 */ /* 0x000fea0003800200 */
.L_x_25437:
[----:B------:R-:W-:Y:S01]  /*20130*/  I2FP.F32.U32 R17, R17 ;  /* 0x0000001100117245 */ /* 0x000fe20000201000 */
[----:B------:R-:W-:Y:S02]  /*20140*/  IMAD.U32 R234, R234, 0x10000, RZ ;  /* 0x00010000eaea7824 */ /* 0x000fe400078e00ff */
[----:B------:R-:W-:Y:S02]  /*20150*/  FMUL.FTZ R16, R227, R72 ;  /* 0x00000048e3107220 */ /* 0x000fe40000410000 */
        /* <DEDUP_REMOVED lines=10> */
[----:B------:R-:W-:-:S02]  /*20200*/  FSEL R224, R219, RZ, !P6 ;  /* 0x000000ffdbe07208 */ /* 0x000fc40007000000 */
[----:B------:R-:W-:-:S03]  /*20210*/  PLOP3.LUT P6, PT, P6, PT, PT, 0x8, 0x80 ;  /* 0x000000000080781c */ /* 0x000fc600037ce170 */
[----:B------:R-:W-:-:S10]  /*20220*/  FMUL.FTZ R215, R224, R71 ;  /* 0x00000047e0d77220 */ /* 0x000fd40000410000 */
.L_x_25401:
        /* <DEDUP_REMOVED lines=17> */
[----:B------:R-:W-:Y:S01]  /*20340*/  SEL R219, RZ, 0x1, !P3 ;  /* 0x00000001ffdb7807 */ /* 0x000fe20005800000 */
[----:B------:R-:W-:Y:S01]  /*20350*/  UMOV UR4, 0xffffffff ;  /* 0xffffffff00047882 */ /* 0x000fe20000000000 */
[----:B------:R-:W-:Y:S01]  /*20360*/  LOP3.LUT R226, R226, R228, R227, 0xfe, !PT ;  /* 0x000000e4e2e27212 */ /* 0x000fe200078efee3 */
[----:B------:R-:W-:Y:S01]  /*20370*/  FADD.FTZ R225, R224, R53 ;  /* 0x00000035e0e17221 */ /* 0x000fe20000010000 */
[----:B------:R-:W-:-:S02]  /*20380*/  SEL R227, RZ, 0x1, !P6 ;  /* 0x00000001ffe37807 */ /* 0x000fc40007000000 */
        /* <DEDUP_REMOVED lines=164> */
.L_x_25455:
[----:B------:R-:W-:Y:S01]  /*20dd0*/  FMUL.FTZ R219, R220, R220 ;  /* 0x000000dcdcdb7220 */ /* 0x000fe20000410000 */
[----:B------:R-:W-:Y:S01]  /*20de0*/  ISETP.NE.AND P1, PT, RZ, UR31, PT ;  /* 0x0000001fff007c0c */ /* 0x000fe2000bf25270 */
[----:B-1----:R-:W-:-:S03]  /*20df0*/  FADD.FTZ R226, R225, R226 ;  /* 0x000000e2e1e27221 */ /* 0x002fc60000010000 */
[----:B------:R-:W-:Y:S01]  /*20e00*/  FSEL R222, R219, RZ, P1 ;  /* 0x000000ffdbde7208 */ /* 0x000fe20000800000 */
[----:B------:R-:W-:Y:S01]  /*20e10*/  FFMA.FTZ R221, R226, R221, UR13 ;  /* 0x0000000de2dd7e23 */ /* 0x000fe200080100dd */
[----:B------:R-:W-:-:S03]  /*20e20*/  FSEL R219, R220, RZ, !P1 ;  /* 0x000000ffdcdb7208 */ /* 0x000fc60004800000 */
[----:B------:R-:W-:Y:S02]  /*20e30*/  FADD.FTZ R221, R221, R222 ;  /* 0x000000dedddd7221 */ /* 0x000fe40000010000 */
[C---:B------:R-:W-:Y:S01]  /*20e40*/  FADD.FTZ R222, -R219.reuse, R40 ;  /* 0x00000028dbde7221 */ /* 0x040fe20000010100 */
[C---:B------:R-:W-:Y:S01]  /*20e50*/  FADD.FTZ R223, -R219.reuse, R41 ;  /* 0x00000029dbdf7221 */ /* 0x040fe20000010100 */
[C---:B------:R-:W-:Y:S01]  /*20e60*/  FADD.FTZ R232, -R219.reuse, R16 ;  /* 0x00000010dbe87221 */ /* 0x040fe20000010100 */
[----:B------:R-:W1:Y:S01]  /*20e70*/  @!P0 LDC.64 R40, c[0x0][0x3c0] ;  /* 0x0000f000ff288b82 */ /* 0x000e620000000a00 */
[----:B------:R-:W2:Y:S01]  /*20e80*/  MUFU.RSQ R221, R221 ;  /* 0x000000dd00dd7308 */ /* 0x000ea20000001400 */
[C---:B------:R-:W-:Y:S01]  /*20e90*/  FADD.FTZ R234, -R219.reuse, R17 ;  /* 0x00000011dbea7221 */ /* 0x040fe20000010100 */
[C---:B------:R-:W-:Y:S01]  /*20ea0*/  FADD.FTZ R224, -R219.reuse, R32 ;  /* 0x00000020dbe07221 */ /* 0x040fe20000010100 */
[C---:B0-----:R-:W-:Y:S01]  /*20eb0*/  FADD.FTZ R225, -R219.reuse, R33 ;  /* 0x00000021dbe17221 */ /* 0x041fe20000010100 */
        /* <DEDUP_REMOVED lines=9> */
[C---:B------:R-:W-:Y:S01]  /*20f50*/  FADD.FTZ R51, -R219.reuse, R51 ;  /* 0x00000033db337221 */ /* 0x040fe20000010100 */
[C---:B------:R-:W-:Y:S01]  /*20f60*/  FADD.FTZ R34, -R219.reuse, R34 ;  /* 0x00000022db227221 */ /* 0x040fe20000010100 */
[----:B------:R-:W3:Y:S01]  /*20f70*/  @!P0 LDC.64 R32, c[0x0][0x3c8] ;  /* 0x0000f200ff208b82 */ /* 0x000ee20000000a00 */
[C---:B------:R-:W-:Y:S01]  /*20f80*/  FADD.FTZ R56, -R219.reuse, R56 ;  /* 0x00000038db387221 */ /* 0x040fe20000010100 */
[----:B------:R-:W-:Y:S01]  /*20f90*/  FADD.FTZ R44, -R219, R44 ;  /* 0x0000002cdb2c7221 */ /* 0x000fe20000010100 */
[C---:B--2---:R-:W-:Y:S01]  /*20fa0*/  FMUL.FTZ R23, R221.reuse, R52 ;  /* 0x00000034dd177220 */ /* 0x044fe20000410000 */
[----:B------:R-:W-:Y:S01]  /*20fb0*/  FMUL.FTZ R27, R221, R54 ;  /* 0x00000036dd1b7220 */ /* 0x000fe20000410000 */
[----:B------:R-:W-:Y:S01]  /*20fc0*/  FADD.FTZ R35, -R219, R35 ;  /* 0x00000023db237221 */ /* 0x000fe20000010100 */
[----:B------:R-:W-:Y:S01]  /*20fd0*/  FMUL.FTZ R52, R221, R53 ;  /* 0x00000035dd347220 */ /* 0x000fe20000410000 */
[----:B------:R-:W-:Y:S01]  /*20fe0*/  FADD.FTZ R57, -R219, R57 ;  /* 0x00000039db397221 */ /* 0x000fe20000010100 */
[----:B-1----:R-:W-:-:S04]  /*20ff0*/  @!P0 IMAD.WIDE R40, R10, 0x4, R40 ;  /* 0x000000040a288825 */ /* 0x002fc800078e0228 */
[C---:B------:R-:W-:Y:S01]  /*21000*/  FADD.FTZ R58, -R219.reuse, R58 ;  /* 0x0000003adb3a7221 */ /* 0x040fe20000010100 */
[C---:B------:R-:W-:Y:S01]  /*21010*/  FADD.FTZ R49, -R219.reuse, R49 ;  /* 0x00000031db317221 */ /* 0x040fe20000010100 */
[C---:B------:R-:W-:Y:S01]  /*21020*/  FADD.FTZ R45, -R219.reuse, R45 ;  /* 0x0000002ddb2d7221 */ /* 0x040fe20000010100 */
[----:B------:R-:W-:Y:S01]  /*21030*/  FADD.FTZ R28, -R219, R28 ;  /* 0x0000001cdb1c7221 */ /* 0x000fe20000010100 */
[----:B------:R1:W-:Y:S01]  /*21040*/  @!P0 STG.E desc[UR8][R40.64], R220 ;  /* 0x000000dc28008986 */ /* 0x0003e2000c101908 */
[----:B------:R-:W-:Y:S01]  /*21050*/  FMUL.FTZ R227, R221, R22 ;  /* 0x00000016dde37220 */ /* 0x000fe20000410000 */
[C---:B------:R-:W-:Y:S01]  /*21060*/  FADD.FTZ R59, -R219.reuse, R59 ;  /* 0x0000003bdb3b7221 */ /* 0x040fe20000010100 */
[C---:B------:R-:W-:Y:S01]  /*21070*/  FADD.FTZ R50, -R219.reuse, R50 ;  /* 0x00000032db327221 */ /* 0x040fe20000010100 */
[C---:B------:R-:W-:Y:S01]  /*21080*/  FADD.FTZ R46, -R219.reuse, R46 ;  /* 0x0000002edb2e7221 */ /* 0x040fe20000010100 */
[----:B------:R-:W-:Y:S01]  /*21090*/  FADD.FTZ R29, -R219, R29 ;  /* 0x0000001ddb1d7221 */ /* 0x000fe20000010100 */
[----:B------:R-:W-:Y:S01]  /*210a0*/  FMUL.FTZ R54, R221, R55 ;  /* 0x00000037dd367220 */ /* 0x000fe20000410000 */
[----:B------:R-:W-:Y:S01]  /*210b0*/  FFMA.FTZ R22, R23, R204, R156 ;  /* 0x000000cc17167223 */ /* 0x000fe2000001009c */
[C---:B------:R-:W-:Y:S01]  /*210c0*/  FADD.FTZ R47, -R219.reuse, R47 ;  /* 0x0000002fdb2f7221 */ /* 0x040fe20000010100 */
[C---:B------:R-:W-:Y:S01]  /*210d0*/  FADD.FTZ R24, -R219.reuse, R24 ;  /* 0x00000018db187221 */ /* 0x040fe20000010100 */
[----:B------:R-:W-:Y:S01]  /*210e0*/  FADD.FTZ R236, -R219, R19 ;  /* 0x00000013dbec7221 */ /* 0x000fe20000010100 */
[C---:B------:R-:W-:Y:S01]  /*210f0*/  FMUL.FTZ R55, R221.reuse, R34 ;  /* 0x00000022dd377220 */ /* 0x040fe20000410000 */
[C---:B-1----:R-:W-:Y:S01]  /*21100*/  FMUL.FTZ R41, R221.reuse, R48 ;  /* 0x00000030dd297220 */ /* 0x042fe20000410000 */
[----:B------:R-:W-:Y:S01]  /*21110*/  FMUL.FTZ R48, R221, R51 ;  /* 0x00000033dd307220 */ /* 0x000fe20000410000 */
[----:B------:R-:W-:Y:S01]  /*21120*/  FFMA.FTZ R23, R27, R206, R158 ;  /* 0x000000ce1b177223 */ /* 0x000fe2000001009e */
[C---:B------:R-:W-:Y:S01]  /*21130*/  FADD.FTZ R42, -R219.reuse, R42 ;  /* 0x0000002adb2a7221 */ /* 0x040fe20000010100 */
[C---:B------:R-:W-:Y:S01]  /*21140*/  FADD.FTZ R25, -R219.reuse, R25 ;  /* 0x00000019db197221 */ /* 0x040fe20000010100 */
[C---:B------:R-:W-:Y:S01]  /*21150*/  FADD.FTZ R20, -R219.reuse, R20 ;  /* 0x00000014db147221 */ /* 0x040fe20000010100 */
[----:B------:R-:W-:Y:S01]  /*21160*/  FADD.FTZ R228, -R219, R21 ;  /* 0x00000015dbe47221 */ /* 0x000fe20000010100 */
[C---:B------:R-:W-:Y:S01]  /*21170*/  FMUL.FTZ R19, R221.reuse, R56 ;  /* 0x00000038dd137220 */ /* 0x040fe20000410000 */
[C---:B------:R-:W-:Y:S01]  /*21180*/  FMUL.FTZ R51, R221.reuse, R44 ;  /* 0x0000002cdd337220 */ /* 0x040fe20000410000 */
        /* <DEDUP_REMOVED lines=11> */
[----:B------:R-:W-:Y:S01]  /*21240*/  FADD.FTZ R36, -R219, R36 ;  /* 0x00000024db247221 */ /* 0x000fe20000010100 */
[C---:B------:R-:W-:Y:S01]  /*21250*/  FMUL.FTZ R58, R221.reuse, R59 ;  /* 0x0000003bdd3a7220 */ /* 0x040fe20000410000 */
[C---:B------:R-:W-:Y:S01]  /*21260*/  FMUL.FTZ R49, R221.reuse, R50 ;  /* 0x00000032dd317220 */ /* 0x040fe20000410000 */
[C---:B------:R-:W-:Y:S01]  /*21270*/  FMUL.FTZ R45, R221.reuse, R46 ;  /* 0x0000002edd2d7220 */ /* 0x040fe20000410000 */
[----:B------:R-:W-:Y:S01]  /*21280*/  FMUL.FTZ R28, R221, R29 ;  /* 0x0000001ddd1c7220 */ /* 0x000fe20000410000 */
[----:B------:R-:W-:Y:S01]  /*21290*/  FADD.FTZ R37, -R219, R37 ;  /* 0x00000025db257221 */ /* 0x000fe20000010100 */
[C---:B------:R-:W-:Y:S01]  /*212a0*/  FMUL.FTZ R46, R221.reuse, R47 ;  /* 0x0000002fdd2e7220 */ /* 0x040fe20000410000 */
[C---:B------:R-:W-:Y:S01]  /*212b0*/  FMUL.FTZ R50, R221.reuse, R223 ;  /* 0x000000dfdd327220 */ /* 0x040fe20000410000 */
[----:B------:R-:W-:Y:S01]  /*212c0*/  FMUL.FTZ R29, R221, R24 ;  /* 0x00000018dd1d7220 */ /* 0x000fe20000410000 */
        /* <DEDUP_REMOVED lines=13> */
[----:B------:R-:W-:Y:S01]  /*213a0*/  FADD.FTZ R18, -R219, R18 ;  /* 0x00000012db127221 */ /* 0x000fe20000010100 */
[----:B------:R-:W-:Y:S01]  /*213b0*/  FMUL.FTZ R43, R221, R36 ;  /* 0x00000024dd2b7220 */ /* 0x000fe20000410000 */
[----:B------:R-:W-:Y:S01]  /*213c0*/  FFMA.FTZ R21, R21, R210, R162 ;  /* 0x000000d215157223 */ /* 0x000fe200000100a2 */
[----:B------:R-:W-:Y:S01]  /*213d0*/  FFMA.FTZ R54, R54, R207, R159 ;  /* 0x000000cf36367223 */ /* 0x000fe2000001009f */
[----:B------:R-:W-:Y:S01]  /*213e0*/  FFMA.FTZ R58, R58, R211, R163 ;  /* 0x000000d33a3a7223 */ /* 0x000fe200000100a3 */
[----:B0-----:R-:W-:-:S04]  /*213f0*/  IMAD.WIDE.U32 R26, R12, 0x10, R16 ;  /* 0x000000100c1a7825 */ /* 0x001fc800078e0010 */
[----:B------:R-:W-:Y:S01]  /*21400*/  FADD.FTZ R212, -R219, R212 ;  /* 0x000000d4dbd47221 */ /* 0x000fe20000010100 */
[----:B------:R-:W-:Y:S01]  /*21410*/  FMUL.FTZ R36, R221, R37 ;  /* 0x00000025dd247220 */ /* 0x000fe20000410000 */
[----:B------:R-:W-:Y:S01]  /*21420*/  FFMA.FTZ R12, R41, R200, R152 ;  /* 0x000000c8290c7223 */ /* 0x000fe20000010098 */
[----:B------:R-:W-:-:S04]  /*21430*/  IMAD.WIDE.U32 R30, R11, 0x10, R16 ;  /* 0x000000100b1e7825 */ /* 0x000fc800078e0010 */
[----:B------:R-:W-:Y:S01]  /*21440*/  FFMA.FTZ R11, R40, R201, R153 ;  /* 0x000000c9280b7223 */ /* 0x000fe20000010099 */
[C---:B------:R-:W-:Y:S01]  /*21450*/  FMUL.FTZ R37, R221.reuse, R38 ;  /* 0x00000026dd257220 */ /* 0x040fe20000410000 */
[----:B------:R-:W-:Y:S01]  /*21460*/  FMUL.FTZ R38, R221, R225 ;  /* 0x000000e1dd267220 */ /* 0x000fe20000410000 */
[----:B------:R-:W-:Y:S01]  /*21470*/  FADD.FTZ R39, -R219, R39 ;  /* 0x00000027db277221 */ /* 0x000fe20000010100 */
[----:B---3--:R-:W-:-:S04]  /*21480*/  @!P0 IMAD.WIDE R32, R10, 0x4, R32 ;  /* 0x000000040a208825 */ /* 0x008fc800078e0220 */
[----:B------:R-:W-:Y:S01]  /*21490*/  FMUL.FTZ R225, R221, R18 ;  /* 0x00000012dde17220 */ /* 0x000fe20000410000 */
[----:B------:R-:W-:Y:S01]  /*214a0*/  F2FP.BF16.F32.PACK_AB R20, R20, R19 ;  /* 0x000000131414723e */ /* 0x000fe200000010ff */
[----:B------:R-:W-:Y:S01]  /*214b0*/  FADD.FTZ R238, -R219, R213 ;  /* 0x000000d5dbee7221 */ /* 0x000fe20000010100 */
[----:B------:R-:W-:Y:S01]  /*214c0*/  FMUL.FTZ R229, R221, R212 ;  /* 0x000000d4dde57220 */ /* 0x000fe20000410000 */
[----:B------:R-:W-:Y:S01]  /*214d0*/  F2FP.BF16.F32.PACK_AB R23, R54, R23 ;  /* 0x000000173617723e */ /* 0x000fe200000010ff */
[--C-:B------:R-:W-:Y:S01]  /*214e0*/  IMAD.WIDE.U32 R18, R15, 0x10, R16.reuse ;  /* 0x000000100f127825 */ /* 0x100fe200078e0010 */
[----:B------:R-:W-:Y:S01]  /*214f0*/  F2FP.BF16.F32.PACK_AB R21, R58, R21 ;  /* 0x000000153a15723e */ /* 0x000fe200000010ff */
[----:B------:R-:W0:Y:S01]  /*21500*/  LDC.64 R40, c[0x0][0x380] ;  /* 0x0000e000ff287b82 */ /* 0x000e220000000a00 */
[----:B------:R-:W-:Y:S01]  /*21510*/  F2FP.BF16.F32.PACK_AB R12, R11, R12 ;  /* 0x0000000c0b0c723e */ /* 0x000fe200000010ff */
[----:B------:R-:W-:-:S04]  /*21520*/  IMAD.WIDE.U32 R56, R14, 0x10, R16 ;  /* 0x000000100e387825 */ /* 0x000fc800078e0010 */
[----:B------:R-:W-:Y:S01]  /*21530*/  FFMA.FTZ R11, R50, R193, R145 ;  /* 0x000000c1320b7223 */ /* 0x000fe20000010091 */
[C---:B------:R-:W-:Y:S01]  /*21540*/  FMUL.FTZ R220, R221.reuse, R39 ;  /* 0x00000027dddc7220 */ /* 0x040fe20000410000 */
[----:B------:R-:W-:Y:S01]  /*21550*/  FMUL.FTZ R39, R221, R224 ;  /* 0x000000e0dd277220 */ /* 0x000fe20000410000 */
[----:B------:R-:W-:-:S04]  /*21560*/  IMAD.WIDE.U32 R58, R13, 0x10, R16 ;  /* 0x000000100d3a7825 */ /* 0x000fc800078e0010 */
[----:B------:R-:W-:Y:S01]  /*21570*/  FMUL.FTZ R226, R221, R226 ;  /* 0x000000e2dde27220 */ /* 0x000fe20000410000 */
[----:B------:R1:W-:Y:S01]  /*21580*/  @!P0 STG.E desc[UR8][R32.64], R221 ;  /* 0x000000dd20008986 */ /* 0x0003e2000c101908 */
[----:B------:R-:W-:Y:S01]  /*21590*/  FFMA.FTZ R14, R51, R196, R148 ;  /* 0x000000c4330e7223 */ /* 0x000fe20000010094 */
[----:B------:R-:W-:-:S04]  /*215a0*/  IMAD.WIDE.U32 R212, R217, 0x10, R16 ;  /* 0x00000010d9d47825 */ /* 0x000fc800078e0010 */
[----:B------:R-:W-:Y:S01]  /*215b0*/  FFMA.FTZ R16, R47, R192, R144 ;  /* 0x000000c02f107223 */ /* 0x000fe20000010090 */
[----:B------:R2:W-:Y:S01]  /*215c0*/  STG.E.128 desc[UR8][R18.64], R20 ;  /* 0x0000001412007986 */ /* 0x0005e2000c101d08 */
[----:B------:R-:W-:Y:S01]  /*215d0*/  FFMA.FTZ R17, R44, R197, R149 ;  /* 0x000000c52c117223 */ /* 0x000fe20000010095 */
[----:B------:R-:W-:Y:S01]  /*215e0*/  FADD.FTZ R214, -R219, R214 ;  /* 0x000000d6dbd67221 */ /* 0x000fe20000010100 */
[----:B------:R-:W-:Y:S01]  /*215f0*/  FFMA.FTZ R37, R37, R190, R142 ;  /* 0x000000be25257223 */ /* 0x000fe2000001008e */
[----:B------:R-:W-:Y:S01]  /*21600*/  F2FP.BF16.F32.PACK_AB R16, R11, R16 ;  /* 0x000000100b10723e */ /* 0x000fe200000010ff */
[----:B------:R-:W-:Y:S01]  /*21610*/  FFMA.FTZ R220, R220, R191, R143 ;  /* 0x000000bfdcdc7223 */ /* 0x000fe2000001008f */
[----:B------:R-:W-:Y:S01]  /*21620*/  FFMA.FTZ R11, R38, R185, R137 ;  /* 0x000000b9260b7223 */ /* 0x000fe20000010089 */
[----:B------:R-:W-:Y:S01]  /*21630*/  FFMA.FTZ R25, R25, R178, R130 ;  /* 0x000000b219197223 */ /* 0x000fe20000010082 */
[----:B-1----:R-:W-:Y:S01]  /*21640*/  FFMA.FTZ R33, R28, R181, R133 ;  /* 0x000000b51c217223 */ /* 0x002fe20000010085 */
        /* <DEDUP_REMOVED lines=63> */
[----:B------:R-:W-:Y:S05]  /*21a40*/  BSYNC B0 ;  /* 0x0000000000007941 */ /* 0x000fea0003800000 */
.L_x_24950:
[----:B------:R-:W-:Y:S05]  /*21a50*/  EXIT ;  /* 0x000000000000794d */ /* 0x000fea0003800000 */
.L_x_25442:
        /* <DEDUP_REMOVED lines=8> */
.L_x_25445:
[----:B------:R-:W-:Y:S05]  /*21ae0*/  BSYNC B1 ;  /* 0x0000000000017941 */ /* 0x000fea0003800000 */
.L_x_25444:
        /* <DEDUP_REMOVED lines=10> */
.L_x_25446:
[----:B------:R-:W-:Y:S01]  /*21b90*/  HFMA2 R229, -RZ, RZ, 0, 2.384185791015625e-07 ;  /* 0x00000004ffe57431 */ /* 0x000fe200000001ff */
[----:B------:R-:W-:-:S05]  /*21ba0*/  MOV R219, R228 ;  /* 0x000000e400db7202 */ /* 0x000fca0000000f00 */
[----:B------:R-:W-:-:S04]  /*21bb0*/  FADD.FTZ R223, R222, R219 ;  /* 0x000000dbdedf7221 */ /* 0x000fc80000010000 */
[----:B------:R-:W-:-:S07]  /*21bc0*/  IMAD.MOV.U32 R230, RZ, RZ, R223 ;  /* 0x000000ffffe67224 */ /* 0x000fce00078e00df */
[----:B------:R-:W-:Y:S05]  /*21bd0*/  WARPSYNC.COLLECTIVE R227, `(.L_x_25447) ;  /* 0x00000000e3087348 */ /* 0x000fea0003c00000 */
[----:B------:R0:W1:Y:S02]  /*21be0*/  SHFL.BFLY P1, R228, R230, R229, R232 ;  /* 0x0c0000e5e6e47389 */ /* 0x00006400000200e8 */
[----:B01----:R-:W-:Y:S05]  /*21bf0*/  ENDCOLLECTIVE ;  /* 0x000000000000791b */ /* 0x003fea0003800000 */
.L_x_25447:
[----:B------:R-:W-:Y:S02]  /*21c00*/  IMAD.MOV.U32 R229, RZ, RZ, 0x8 ;  /* 0x00000008ffe57424 */ /* 0x000fe400078e00ff */
[----:B------:R-:W-:-:S04]  /*21c10*/  IMAD.MOV.U32 R220, RZ, RZ, R228 ;  /* 0x000000ffffdc7224 */ /* 0x000fc800078e00e4 */
[----:B------:R-:W-:-:S05]  /*21c20*/  FADD.FTZ R224, R223, R220 ;  /* 0x000000dcdfe07221 */ /* 0x000fca0000010000 */
[----:B------:R-:W-:-:S07]  /*21c30*/  MOV R230, R224 ;  /* 0x000000e000e67202 */ /* 0x000fce0000000f00 */
[----:B------:R-:W-:Y:S05]  /*21c40*/  WARPSYNC.COLLECTIVE R227, `(.L_x_25448) ;  /* 0x00000000e3087348 */ /* 0x000fea0003c00000 */
[----:B------:R0:W1:Y:S02]  /*21c50*/  SHFL.BFLY P1, R228, R230, R229, R232 ;  /* 0x0c0000e5e6e47389 */ /* 0x00006400000200e8 */
[----:B01----:R-:W-:Y:S05]  /*21c60*/  ENDCOLLECTIVE ;  /* 0x000000000000791b */ /* 0x003fea0003800000 */
.L_x_25448:
[----:B------:R-:W-:Y:S01]  /*21c70*/  HFMA2 R229, -RZ, RZ, 0, 9.5367431640625e-07 ;  /* 0x00000010ffe57431 */ /* 0x000fe200000001ff */
[----:B------:R-:W-:-:S05]  /*21c80*/  MOV R219, R228 ;  /* 0x000000e400db7202 */ /* 0x000fca0000000f00 */
[----:B------:R-:W-:-:S04]  /*21c90*/  FADD.FTZ R225, R224, R219 ;  /* 0x000000dbe0e17221 */ /* 0x000fc80000010000 */
[----:B------:R-:W-:-:S07]  /*21ca0*/  IMAD.MOV.U32 R230, RZ, RZ, R225 ;  /* 0x000000ffffe67224 */ /* 0x000fce00078e00e1 */
[----:B------:R-:W-:Y:S05]  /*21cb0*/  WARPSYNC.COLLECTIVE R227, `(.L_x_25449) ;  /* 0x00000000e3087348 */ /* 0x000fea0003c00000 */
[----:B------:R0:W1:Y:S02]  /*21cc0*/  SHFL.BFLY P1, R228, R230, R229, R232 ;  /* 0x0c0000e5e6e47389 */ /* 0x00006400000200e8 */
[----:B01----:R-:W-:Y:S05]  /*21cd0*/  ENDCOLLECTIVE ;  /* 0x000000000000791b */ /* 0x003fea0003800000 */
.L_x_25449:
        /* <DEDUP_REMOVED lines=104> */
.L_x_25450:
[----:B------:R-:W-:Y:S01]  /*22360*/  HFMA2 R229, -RZ, RZ, 0, 1.1920928955078125e-07 ;  /* 0x00000002ffe57431 */ /* 0x000fe200000001ff */
[----:B------:R-:W-:-:S05]  /*22370*/  MOV R222, R228 ;  /* 0x000000e400de7202 */ /* 0x000fca0000000f00 */
[----:B------:R-:W-:-:S04]  /*22380*/  FADD.FTZ R222, R219, R222 ;  /* 0x000000dedbde7221 */ /* 0x000fc80000010000 */
[----:B------:R-:W-:-:S07]  /*22390*/  IMAD.MOV.U32 R230, RZ, RZ, R222 ;  /* 0x000000ffffe67224 */ /* 0x000fce00078e00de */
[----:B------:R-:W-:Y:S05]  /*223a0*/  WARPSYNC.COLLECTIVE R227, `(.L_x_25451) ;  /* 0x00000000e3087348 */ /* 0x000fea0003c00000 */
[----:B------:R0:W1:Y:S02]  /*223b0*/  SHFL.BFLY P1, R228, R230, R229, R232 ;  /* 0x0c0000e5e6e47389 */ /* 0x00006400000200e8 */
[----:B01----:R-:W-:Y:S05]  /*223c0*/  ENDCOLLECTIVE ;  /* 0x000000000000791b */ /* 0x003fea0003800000 */
.L_x_25451:
[----:B------:R-:W-:Y:S02]  /*223d0*/  IMAD.MOV.U32 R229, RZ, RZ, 0x4 ;  /* 0x00000004ffe57424 */ /* 0x000fe400078e00ff */
[----:B------:R-:W-:-:S04]  /*223e0*/  IMAD.MOV.U32 R223, RZ, RZ, R228 ;  /* 0x000000ffffdf7224 */ /* 0x000fc800078e00e4 */
[----:B------:R-:W-:-:S05]  /*223f0*/  FADD.FTZ R223, R222, R223 ;  /* 0x000000dfdedf7221 */ /* 0x000fca0000010000 */
[----:B------:R-:W-:-:S07]  /*22400*/  MOV R230, R223 ;  /* 0x000000df00e67202 */ /* 0x000fce0000000f00 */
[----:B------:R-:W-:Y:S05]  /*22410*/  WARPSYNC.COLLECTIVE R227, `(.L_x_25452) ;  /* 0x00000000e3087348 */ /* 0x000fea0003c00000 */
[----:B------:R0:W1:Y:S02]  /*22420*/  SHFL.BFLY P1, R228, R230, R229, R232 ;  /* 0x0c0000e5e6e47389 */ /* 0x00006400000200e8 */
[----:B01----:R-:W-:Y:S05]  /*22430*/  ENDCOLLECTIVE ;  /* 0x000000000000791b */ /* 0x003fea0003800000 */
.L_x_25452:
[----:B------:R-:W-:Y:S01]  /*22440*/  HFMA2 R229, -RZ, RZ, 0, 4.76837158203125e-07 ;  /* 0x00000008ffe57431 */ /* 0x000fe200000001ff */
[----:B------:R-:W-:-:S05]  /*22450*/  MOV R224, R228 ;  /* 0x000000e400e07202 */ /* 0x000fca0000000f00 */
[----:B------:R-:W-:-:S04]  /*22460*/  FADD.FTZ R224, R223, R224 ;  /* 0x000000e0dfe07221 */ /* 0x000fc80000010000 */
[----:B------:R-:W-:-:S07]  /*22470*/  IMAD.MOV.U32 R230, RZ, RZ, R224 ;  /* 0x000000ffffe67224 */ /* 0x000fce00078e00e0 */
[----:B------:R-:W-:Y:S05]  /*22480*/  WARPSYNC.COLLECTIVE R227, `(.L_x_25453) ;  /* 0x00000000e3087348 */ /* 0x000fea0003c00000 */
[----:B------:R0:W1:Y:S02]  /*22490*/  SHFL.BFLY P1, R228, R230, R229, R232 ;  /* 0x0c0000e5e6e47389 */ /* 0x00006400000200e8 */
[----:B01----:R-:W-:Y:S05]  /*224a0*/  ENDCOLLECTIVE ;  /* 0x000000000000791b */ /* 0x003fea0003800000 */
.L_x_25453:
[----:B------:R-:W-:Y:S02]  /*224b0*/  IMAD.MOV.U32 R229, RZ, RZ, 0x10 ;  /* 0x00000010ffe57424 */ /* 0x000fe400078e00ff */
[----:B------:R-:W-:-:S04]  /*224c0*/  IMAD.MOV.U32 R225, RZ, RZ, R228 ;  /* 0x000000ffffe17224 */ /* 0x000fc800078e00e4 */
[----:B------:R-:W-:-:S05]  /*224d0*/  FADD.FTZ R225, R224, R225 ;  /* 0x000000e1e0e17221 */ /* 0x000fca0000010000 */
[----:B------:R-:W-:-:S07]  /*224e0*/  MOV R230, R225 ;  /* 0x000000e100e67202 */ /* 0x000fce0000000f00 */
[----:B------:R-:W-:Y:S05]  /*224f0*/  WARPSYNC.COLLECTIVE R227, `(.L_x_25454) ;  /* 0x00000000e3087348 */ /* 0x000fea0003c00000 */
[----:B------:R0:W1:Y:S02]  /*22500*/  SHFL.BFLY P1, R228, R230, R229, R232 ;  /* 0x0c0000e5e6e47389 */ /* 0x00006400000200e8 */
[----:B01----:R-:W-:Y:S05]  /*22510*/  ENDCOLLECTIVE ;  /* 0x000000000000791b */ /* 0x003fea0003800000 */
.L_x_25454:
[----:B------:R-:W-:Y:S01]  /*22520*/  MOV R226, R228 ;  /* 0x000000e400e27202 */ /* 0x000fe20000000f00 */
[----:B------:R-:W-:Y:S06]  /*22530*/  BRA `(.L_x_25455) ;  /* 0xffffffe800247947 */ /* 0x000fec000383ffff */
.L_x_25456:
        /* <DEDUP_REMOVED lines=12> */
.L_x_54405:


//--------------------- .text._ZN10layer_norm13ln_fwd_kernelINS_13Kernel_traitsIf13__nv_bfloat16fS2_fjLj1536ELj1ELj4ELj1ELj16ENS_18Kernel_traits_baseILj1536EfS2_fS2_fjLj128EEEEELb1ELb1ELb1ELb0EEEvNS_9FwdParamsE --------------------------
	.section	.text._ZN10layer_norm13ln_fwd_kernelINS_13Kernel_traitsIf13__nv_bfloat16fS2_fjLj1536ELj1ELj4ELj1ELj16ENS_18Kernel_traits_baseILj1536EfS2_fS2_fjLj128EEEEELb1ELb1ELb1ELb0EEEvNS_9FwdParamsE,"ax",@progbits
	.align	128
        .global         _ZN10layer_norm13ln_fwd_kernelINS_13Kernel_traitsIf13__nv_bfloat16fS2_fjLj1536ELj1ELj4ELj1ELj16ENS_18Kernel_traits_baseILj1536EfS2_fS2_fjLj128EEEEELb1ELb1ELb1ELb0EEEvNS_9FwdParamsE
        .type           _ZN10layer_norm13ln_fwd_kernelINS_13Kernel_traitsIf13__nv_bfloat16fS2_fjLj1536ELj1ELj4ELj1ELj16ENS_18Kernel_traits_baseILj1536EfS2_fS2_fjLj128EEEEELb1ELb1ELb1ELb0EEEvNS_9FwdParamsE,@function
        .size           _ZN10layer_norm13ln_fwd_kernelINS_13Kernel_traitsIf13__nv_bfloat16fS2_fjLj1536ELj1ELj4ELj1ELj16ENS_18Kernel_traits_baseILj1536EfS2_fS2_fjLj128EEEEELb1ELb1ELb1ELb0EEEvNS_9FwdParamsE,(.L_x_54406 - _ZN10layer_norm13ln_fwd_kernelINS_13Kernel_traitsIf13__nv_bfloat16fS2_fjLj1536ELj1ELj4ELj1ELj16ENS_18Kernel_traits_baseILj1536EfS2_fS2_fjLj128EEEEELb1ELb1ELb1ELb0EEEvNS_9FwdParamsE)
        .other          _ZN10layer_norm13ln_fwd_kernelINS_13Kernel_traitsIf13__nv_bfloat16fS2_fjLj1536ELj1ELj4ELj1ELj16ENS_18Kernel_traits_baseILj1536EfS2_fS2_fjLj128EEEEELb1ELb1ELb1ELb0EEEvNS_9FwdParamsE,@"STO_CUDA_ENTRY STV_DEFAULT"
_ZN10layer_norm13ln_fwd_kernelINS_13Kernel_traitsIf13__nv_bfloat16fS2_fjLj1536ELj1ELj4ELj1ELj16ENS_18Kernel_traits_baseILj1536EfS2_fS2_fjLj128EEEEELb1ELb1ELb1ELb0EEEvNS_9FwdParamsE:
.text._ZN10layer_norm13ln_fwd_kernelINS_13Kernel_traitsIf13__nv_bfloat16fS2_fjLj1536ELj1ELj4ELj1ELj16ENS_18Kernel_traits_baseILj1536EfS2_fS2_fjLj128EEEEELb1ELb1ELb1ELb0EEEvNS_9FwdParamsE:
        /* <DEDUP_REMOVED lines=89> */
[----:B------:R4:W5:Y:S03]  /*0590*/  @P1 LDG.E.128 R40, desc[UR6][R136.64+0x10] ;  /* 0x0000100688281981 */ /* 0x000966000c1e1d00 */
[----:B------:R-:W-:Y:S01]  /*05a0*/  @P1 VIADD R7, R7, 0x20 ;  /* 0x0000002007071836 */ /* 0x000fe20000000000 */
[----:B------:R4:W5:Y:S03]  /*05b0*/  @P1 LD.E.128 R44, desc[UR6][R138.64] ;  /* 0x000000068a2c1980 */ /* 0x000966000c101d00 */
[C---:B-1----:R-:W-:Y:S01]  /*05c0*/  @P2 IMAD.WIDE.U32 R142, R7.reuse, 0x20, R142 ;  /* 0x00000020078e2825 */ /* 0x042fe200078e008e */
[----:B------:R4:W5:Y:S03]  /*05d0*/  @P1 LD.E.128 R48, desc[UR6][R138.64+0x10] ;  /* 0x000010068a301980 */ /* 0x000966000c101d00 */
[C---:B------:R-:W-:Y:S01]  /*05e0*/  @P2 IMAD.WIDE.U32 R144, R7.reuse, 0x20, R144 ;  /* 0x0000002007902825 */ /* 0x040fe200078e0090 */
[----:B------:R4:W5:Y:S03]  /*05f0*/  @P1 LDG.E.128 R52, desc[UR6][R140.64] ;  /* 0x000000068c341981 */ /* 0x000966000c1e1d00 */
        /* <DEDUP_REMOVED lines=44> */
.L_x_25458:
        /* <DEDUP_REMOVED lines=24> */
[----:B------:R-:W5:Y:S06]  /*0a40*/  @P0 LDG.E.128 R32, desc[UR6][R24.64+0x10] ;  /* 0x0000100618200981 */ /* 0x000f6c000c1e1d00 */
[----:B------:R-:W0:Y:S01]  /*0a50*/  @P4 LDC.64 R8, c[0x0][0x3d0] ;  /* 0x0000f400ff084b82 */ /* 0x000e220000000a00 */
[C---:B-1----:R-:W-:Y:S01]  /*0a60*/  @P2 IMAD.WIDE.U32 R48, R7.reuse, 0x20, R48 ;  /* 0x0000002007302825 */ /* 0x042fe200078e0030 */
[----:B------:R-:W5:Y:S03]  /*0a70*/  @P1 LDG.E.128 R36, desc[UR6][R26.64] ;  /* 0x000000061a241981 */ /* 0x000f66000c1e1d00 */
[----:B------:R-:W-:Y:S01]  /*0a80*/  @P2 VIADD R7, R7, 0x20 ;  /* 0x0000002007072836 */ /* 0x000fe20000000000 */
[----:B------:R-:W5:Y:S02]  /*0a90*/  @P1 LDG.E.128 R40, desc[UR6][R26.64+0x10] ;  /* 0x000010061a281981 */ /* 0x000f64000c1e1d00 */
        /* <DEDUP_REMOVED lines=9> */
[----:B0-----:R-:W-:Y:S01]  /*0b30*/  @P4 IMAD.WIDE.U32 R70, R7, 0x20, R8 ;  /* 0x0000002007464825 */ /* 0x001fe200078e0008 */
[----:B------:R-:W5:Y:S01]  /*0b40*/  @P2 LDG.E.128 R64, desc[UR6][R46.64+0x10] ;  /* 0x000010062e402981 */ /* 0x000f62000c1e1d00 */
[----:B------:R-:W-:-:S02]  /*0b50*/  CS2R R122, SRZ ;  /* 0x00000000007a7805 */ /* 0x000fc4000001ff00 */
[----:B------:R-:W-:Y:S02]  /*0b60*/  CS2R R120, SRZ ;  /* 0x0000000000787805 */ /* 0x000fe4000001ff00 */
[----:B------:R-:W-:Y:S01]  /*0b70*/  CS2R R118, SRZ ;  /* 0x0000000000767805 */ /* 0x000fe2000001ff00 */
[----:B------:R-:W5:Y:S01]  /*0b80*/  @P2 LDG.E.128 R76, desc[UR6][R48.64] ;  /* 0x00000006304c2981 */ /* 0x000f62000c1e1d00 */
[C---:B-1----:R-:W-:Y:S01]  /*0b90*/  @P4 IMAD.WIDE.U32 R72, R7.reuse, 0x20, R20 ;  /* 0x0000002007484825 */ /* 0x042fe200078e0014 */
[----:B------:R-:W-:Y:S02]  /*0ba0*/  @P4 IADD3 R7, PT, PT, R7, 0x20, RZ ;  /* 0x0000002007074810 */ /* 0x000fe40007ffe0ff */
[----:B------:R-:W5:Y:S01]  /*0bb0*/  @P2 LDG.E.128 R80, desc[UR6][R48.64+0x10] ;  /* 0x0000100630502981 */ /* 0x000f62000c1e1d00 */
[----:B------:R-:W-:Y:S02]  /*0bc0*/  CS2R R116, SRZ ;  /* 0x0000000000747805 */ /* 0x000fe4000001ff00 */
[----:B------:R-:W-:-:S02]  /*0bd0*/  CS2R R98, SRZ ;  /* 0x0000000000627805 */ /* 0x000fc4000001ff00 */
[----:B------:R-:W-:Y:S01]  /*0be0*/  CS2R R96, SRZ ;  /* 0x0000000000607805 */ /* 0x000fe2000001ff00 */
[----:B------:R-:W5:Y:S01]  /*0bf0*/  @P3 LDG.E.128 R84, desc[UR6][R50.64] ;  /* 0x0000000632543981 */ /* 0x000f62000c1e1d00 */
[C---:B--2---:R-:W-:Y:S01]  /*0c00*/  @P5 IMAD.WIDE.U32 R8, R7.reuse, 0x20, R74 ;  /* 0x0000002007085825 */ /* 0x044fe200078e004a */
[----:B------:R-:W-:Y:S02]  /*0c10*/  CS2R R94, SRZ ;  /* 0x00000000005e7805 */ /* 0x000fe4000001ff00 */
[----:B------:R0:W5:Y:S04]  /*0c20*/  @P3 LDG.E.128 R88, desc[UR6][R50.64+0x10] ;  /* 0x0000100632583981 */ /* 0x000168000c1e1d00 */
[----:B------:R-:W5:Y:S04]  /*0c30*/  @P5 LDG.E.128 R132, desc[UR6][R8.64] ;  /* 0x0000000608845981 */ /* 0x000f68000c1e1d00 */
[----:B------:R-:W5:Y:S01]  /*0c40*/  @P5 LDG.E.128 R136, desc[UR6][R8.64+0x10] ;  /* 0x0000100608885981 */ /* 0x000f62000c1e1d00 */
[----:B---3--:R-:W-:Y:S01]  /*0c50*/  @P5 IMAD.WIDE.U32 R20, R7, 0x20, R92 ;  /* 0x0000002007145825 */ /* 0x008fe200078e005c */
[----:B------:R-:W-:-:S02]  /*0c60*/  CS2R R92, SRZ ;  /* 0x00000000005c7805 */ /* 0x000fc4000001ff00 */
[----:B------:R-:W-:Y:S01]  /*0c70*/  CS2R R74, SRZ ;  /* 0x00000000004a7805 */ /* 0x000fe2000001ff00 */
[----:B------:R-:W5:Y:S01]  /*0c80*/  @P3 LDG.E.128 R100, desc[UR6][R68.64] ;  /* 0x0000000644643981 */ /* 0x000f62000c1e1d00 */
[----:B0-----:R-:W-:Y:S02]  /*0c90*/  CS2R R50, SRZ ;  /* 0x0000000000327805 */ /* 0x001fe4000001ff00 */
[----:B------:R-:W-:Y:S02]  /*0ca0*/  CS2R R48, SRZ ;  /* 0x0000000000307805 */ /* 0x000fe4000001ff00 */
[----:B------:R-:W-:Y:S01]  /*0cb0*/  CS2R R46, SRZ ;  /* 0x00000000002e7805 */ /* 0x000fe2000001ff00 */
[----:B------:R0:W5:Y:S01]  /*0cc0*/  @P3 LDG.E.128 R104, desc[UR6][R68.64+0x10] ;  /* 0x0000100644683981 */ /* 0x000162000c1e1d00 */
[----:B------:R-:W-:Y:S02]  /*0cd0*/  CS2R R44, SRZ ;  /* 0x00000000002c7805 */ /* 0x000fe4000001ff00 */
[----:B------:R-:W-:-:S02]  /*0ce0*/  CS2R R26, SRZ ;  /* 0x00000000001a7805 */ /* 0x000fc4000001ff00 */
[----:B------:R-:W-:Y:S01]  /*0cf0*/  CS2R R24, SRZ ;  /* 0x0000000000187805 */ /* 0x000fe2000001ff00 */
[----:B------:R-:W5:Y:S01]  /*0d00*/  @P4 LDG.E.128 R108, desc[UR6][R70.64] ;  /* 0x00000006466c4981 */ /* 0x000f62000c1e1d00 */
[----:B------:R-:W-:Y:S02]  /*0d10*/  CS2R R22, SRZ ;  /* 0x0000000000167805 */ /* 0x000fe4000001ff00 */
[----:B------:R-:W-:Y:S02]  /*0d20*/  @P5 CS2R R146, SRZ ;  /* 0x0000000000925805 */ /* 0x000fe4000001ff00 */
[----:B------:R-:W-:Y:S01]  /*0d30*/  @P5 CS2R R144, SRZ ;  /* 0x0000000000905805 */ /* 0x000fe2000001ff00 */
[----:B------:R1:W5:Y:S01]  /*0d40*/  @P4 LDG.E.128 R112, desc[UR6][R70.64+0x10] ;  /* 0x0000100646704981 */ /* 0x000362000c1e1d00 */
[----:B------:R-:W-:Y:S02]  /*0d50*/  @P5 CS2R R142, SRZ ;  /* 0x00000000008e5805 */ /* 0x000fe4000001ff00 */
[----:B0-----:R-:W-:-:S02]  /*0d60*/  CS2R R68, SRZ ;  /* 0x0000000000447805 */ /* 0x001fc4000001ff00 */
[----:B------:R-:W-:Y:S01]  /*0d70*/  @P5 CS2R R140, SRZ ;  /* 0x00000000008c5805 */ /* 0x000fe2000001ff00 */
[----:B------:R-:W5:Y:S04]  /*0d80*/  @P4 LDG.E.128 R124, desc[UR6][R72.64] ;  /* 0x00000006487c4981 */ /* 0x000f68000c1e1d00 */
[----:B------:R0:W5:Y:S01]  /*0d90*/  @P4 LDG.E.128 R128, desc[UR6][R72.64+0x10] ;  /* 0x0000100648804981 */ /* 0x000162000c1e1d00 */
[----:B-1----:R-:W-:-:S03]  /*0da0*/  CS2R R70, SRZ ;  /* 0x0000000000467805 */ /* 0x002fc6000001ff00 */
[----:B------:R-:W5:Y:S04]  /*0db0*/  @P5 LDG.E.128 R148, desc[UR6][R20.64] ;  /* 0x0000000614945981 */ /* 0x000f68000c1e1d00 */
[----:B------:R1:W5:Y:S01]  /*0dc0*/  @P5 LDG.E.128 R152, desc[UR6][R20.64+0x10] ;  /* 0x0000100614985981 */ /* 0x000362000c1e1d00 */
[----:B0-----:R-:W-:Y:S02]  /*0dd0*/  CS2R R72, SRZ ;  /* 0x0000000000487805 */ /* 0x001fe4000001ff00 */
[----:B-1----:R-:W-:-:S07]  /*0de0*/  CS2R R20, SRZ ;  /* 0x0000000000147805 */ /* 0x002fce000001ff00 */
.L_x_25459:
[----:B------:R-:W-:Y:S05]  /*0df0*/  BSYNC.RECONVERGENT B0 ;  /* 0x0000000000007941 */ /* 0x000fea0003800200 */
.L_x_25457:
[----:B------:R-:W1:Y:S02]  /*0e00*/  LDCU UR8, c[0x0][0x384] ;  /* 0x00007080ff0877ac */ /* 0x000e640008000800 */
[----:B-1----:R-:W-:-:S13]  /*0e10*/  ISETP.GE.AND P0, PT, R4, UR8, PT ;  /* 0x0000000804007c0c */ /* 0x002fda000bf06270 */
[----:B------:R-:W-:Y:S05]  /*0e20*/  @P0 EXIT ;  /* 0x000000000000094d */ /* 0x000fea0003800000 */
[----:B------:R-:W-:Y:S01]  /*0e30*/  IMAD.HI.U32 R7, R2, -0x326172a9, RZ ;  /* 0xcd9e8d5702077827 */ /* 0x000fe200078e00ff */
[----:B------:R-:W-:Y:S01]  /*0e40*/  BSSY B0, `(.L_x_25460) ;  /* 0x0002540000007945 */ /* 0x000fe20003800000 */
[----:B------:R-:W1:Y:S02]  /*0e50*/  LDCU.64 UR8, c[0x0][0x408] ;  /* 0x00008100ff0877ac */ /* 0x000e640008000a00 */
[----:B0-----:R-:W-:Y:S01]  /*0e60*/  IMAD.HI.U32 R8, R5, -0x2daee0ad, RZ ;  /* 0xd2511f5305087827 */ /* 0x001fe200078e00ff */
[----:B------:R-:W-:-:S03]  /*0e70*/  LOP3.LUT R7, R6, UR4, R7, 0x96, !PT ;  /* 0x0000000406077c12 */ /* 0x000fc6000f8e9607 */
[----:B------:R-:W-:Y:S01]  /*0e80*/  IMAD R158, R5, -0x2daee0ad, RZ ;  /* 0xd2511f53059e7824 */ /* 0x000fe200078e02ff */
[----:B------:R-:W-:Y:S01]  /*0e90*/  LOP3.LUT R8, R8, UR5, RZ, 0x3c, !PT ;  /* 0x0000000508087c12 */ /* 0x000fe2000f8e3cff */
[----:B------:R-:W-:-:S04]  /*0ea0*/  IMAD.HI.U32 R11, R7, -0x2daee0ad, RZ ;  /* 0xd2511f53070b7827 */ /* 0x000fc800078e00ff */
[----:B------:R-:W-:Y:S01]  /*0eb0*/  IMAD R156, R2, -0x326172a9, RZ ;  /* 0xcd9e8d57029c7824 */ /* 0x000fe200078e02ff */
[----:B------:R-:W-:Y:S01]  /*0ec0*/  LOP3.LUT R11, R158, UR20, R11, 0x96, !PT ;  /* 0x000000149e0b7c12 */ /* 0x000fe2000f8e960b */
[----:B------:R-:W-:Y:S01]  /*0ed0*/  IMAD.HI.U32 R9, R8, -0x326172a9, RZ ;  /* 0xcd9e8d5708097827 */ /* 0x000fe200078e00ff */
[----:B------:R-:W0:Y:S03]  /*0ee0*/  LDCU UR20, c[0x0][0x404] ;  /* 0x00008080ff1477ac */ /* 0x000e260008000800 */
[----:B------:R-:W-:Y:S01]  /*0ef0*/  IMAD R157, R7, -0x2daee0ad, RZ ;  /* 0xd2511f53079d7824 */ /* 0x000fe200078e02ff */
[----:B------:R-:W-:Y:S01]  /*0f00*/  LOP3.LUT R9, R156, UR10, R9, 0x96, !PT ;  /* 0x0000000a9c097c12 */ /* 0x000fe2000f8e9609 */
[----:B------:R-:W-:Y:S01]  /*0f10*/  IMAD R8, R8, -0x326172a9, RZ ;  /* 0xcd9e8d5708087824 */ /* 0x000fe200078e02ff */
[----:B------:R-:W2:Y:S01]  /*0f20*/  LDCU.64 UR10, c[0x0][0x3a0] ;  /* 0x00007400ff0a77ac */ /* 0x000ea20008000a00 */
[----:B------:R-:W-:-:S04]  /*0f30*/  IMAD.HI.U32 R7, R11, -0x326172a9, RZ ;  /* 0xcd9e8d570b077827 */ /* 0x000fc800078e00ff */
[C---:B------:R-:W-:Y:S01]  /*0f40*/  IMAD.HI.U32 R156, R9.reuse, -0x2daee0ad, RZ ;  /* 0xd2511f53099c7827 */ /* 0x040fe200078e00ff */
[----:B------:R-:W-:Y:S01]  /*0f50*/  LOP3.LUT R7, R8, UR21, R7, 0x96, !PT ;  /* 0x0000001508077c12 */ /* 0x000fe2000f8e9607 */
[----:B------:R-:W3:Y:S02]  /*0f60*/  LDCU.U8 UR21, c[0x0][0x410] ;  /* 0x00008200ff1577ac */ /* 0x000ee40008000000 */
[----:B------:R-:W-:Y:S01]  /*0f70*/  IMAD R158, R9, -0x2daee0ad, RZ ;  /* 0xd2511f53099e7824 */ /* 0x000fe200078e02ff */
[----:B------:R-:W-:Y:S01]  /*0f80*/  LOP3.LUT R156, R157, UR22, R156, 0x96, !PT ;  /* 0x000000169d9c7c12 */ /* 0x000fe2000f8e969c */
[----:B------:R-:W-:Y:S01]  /*0f90*/  IMAD.HI.U32 R9, R7, -0x2daee0ad, RZ ;  /* 0xd2511f5307097827 */ /* 0x000fe200078e00ff */
[----:B------:R-:W4:Y:S03]  /*0fa0*/  LDCU UR22, c[0x0][0x448] ;  /* 0x00008900ff1677ac */ /* 0x000f260008000800 */
        /* <DEDUP_REMOVED lines=43> */
[----:B01234-:R-:W-:-:S07]  /*1260*/  IMAD.MOV.U32 R10, RZ, RZ, RZ ;  /* 0x000000ffff0a7224 */ /* 0x01ffce00078e00ff */
.L_x_26164:
[----:B------:R-:W0:Y:S08]  /*1270*/  LDC.64 R216, c[0x0][0x3f0] ;  /* 0x0000fc00ffd87b82 */ /* 0x000e300000000a00 */
[----:B------:R-:W1:Y:S08]  /*1280*/  LDC.64 R218, c[0x0][0x3f8] ;  /* 0x0000fe00ffda7b82 */ /* 0x000e700000000a00 */
[----:B------:R-:W2:Y:S01]  /*1290*/  LDC R237, c[0x0][0x388] ;  /* 0x0000e200ffed7b82 */ /* 0x000ea20000000800 */
[----:B0-----:R-:W-:-:S05]  /*12a0*/  IMAD.WIDE R216, R4, 0x4, R216 ;  /* 0x0000000404d87825 */ /* 0x001fca00078e02d8 */
[----:B------:R-:W3:Y:S01]  /*12b0*/  LDG.E R234, desc[UR6][R216.64] ;  /* 0x00000006d8ea7981 */ /* 0x000ee2000c1e1900 */
[----:B-1----:R-:W-:-:S05]  /*12c0*/  IMAD.WIDE R218, R4, 0x4, R218 ;  /* 0x0000000404da7825 */ /* 0x002fca00078e02da */
[----:B-----5:R0:W5:Y:S01]  /*12d0*/  LDG.E R235, desc[UR6][R218.64] ;  /* 0x00000006daeb7981 */ /* 0x020162000c1e1900 */
[----:B------:R-:W-:Y:S01]  /*12e0*/  ISETP.GE.U32.AND P0, PT, R3, 0x20, PT ;  /* 0x000000200300780c */ /* 0x000fe20003f06070 */
[----:B------:R-:W-:Y:S01]  /*12f0*/  IMAD.U32 R240, RZ, RZ, UR4 ;  /* 0x00000004fff07e24 */ /* 0x000fe2000f8e00ff */
[----:B------:R-:W-:Y:S01]  /*1300*/  MOV R241, UR5 ;  /* 0x0000000500f17c02 */ /* 0x000fe20008000f00 */
[----:B--2---:R-:W-:Y:S01]  /*1310*/  IMAD R230, R4, R237, RZ ;  /* 0x000000ed04e67224 */ /* 0x004fe200078e02ff */
[----:B------:R-:W-:Y:S01]  /*1320*/  MOV R244, UR4 ;  /* 0x0000000400f47c02 */ /* 0x000fe20008000f00 */
[----:B------:R-:W-:Y:S01]  /*1330*/  IMAD.U32 R238, RZ, RZ, UR4 ;  /* 0x00000004ffee7e24 */ /* 0x000fe2000f8e00ff */
[----:B------:R-:W-:Y:S01]  /*1340*/  BSSY.RECONVERGENT B1, `(.L_x_25461) ;  /* 0x00005ed000017945 */ /* 0x000fe20003800200 */
[----:B------:R-:W-:Y:S01]  /*1350*/  IMAD.U32 R243, RZ, RZ, UR5 ;  /* 0x00000005fff37e24 */ /* 0x000fe2000f8e00ff */
[----:B------:R-:W-:Y:S01]  /*1360*/  SHF.R.S32.HI R231, RZ, 0x1f, R230 ;  /* 0x0000001fffe77819 */ /* 0x000fe200000114e6 */
[----:B------:R-:W-:-:S02]  /*1370*/  IMAD.U32 R242, RZ, RZ, UR5 ;  /* 0x00000005fff27e24 */ /* 0x000fc4000f8e00ff */
[----:B------:R-:W-:Y:S02]  /*1380*/  HFMA2 R239, -RZ, RZ, 0, 0 ;  /* 0x00000000ffef7431 */ /* 0x000fe400000001ff */
[----:B------:R-:W-:Y:S01]  /*1390*/  VIADD R238, R238, 0x78dde6e4 ;  /* 0x78dde6e4eeee7836 */ /* 0x000fe20000000000 */
[----:B------:R-:W-:Y:S01]  /*13a0*/  LEA.HI R231, R231, R230, RZ, 0x3 ;  /* 0x000000e6e7e77211 */ /* 0x000fe200078f18ff */
[----:B------:R-:W-:Y:S01]  /*13b0*/  VIADD R241, R241, 0xbb67ae85 ;  /* 0xbb67ae85f1f17836 */ /* 0x000fe20000000000 */
[----:B------:R-:W-:Y:S01]  /*13c0*/  IADD3 R240, PT, PT, R240, -0x61c88647, RZ ;  /* 0x9e3779b9f0f07810 */ /* 0x000fe20007ffe0ff */
[----:B------:R-:W-:Y:S01]  /*13d0*/  VIADD R243, R243, 0x76cf5d0a ;  /* 0x76cf5d0af3f37836 */ /* 0x000fe20000000000 */
[----:B------:R-:W-:Y:S01]  /*13e0*/  LEA.HI.SX32 R236, R231, R0, 0x1d ;  /* 0x00000000e7ec7211 */ /* 0x000fe200078feaff */
[----:B------:R-:W-:Y:S01]  /*13f0*/  VIADD R242, R242, 0x32370b8f ;  /* 0x32370b8ff2f27836 */ /* 0x000fe20000000000 */
[----:B------:R-:W-:Y:S02]  /*1400*/  IADD3 R244, PT, PT, R244, 0x3c6ef372, RZ ;  /* 0x3c6ef372f4f47810 */ /* 0x000fe40007ffe0ff */
        /* <DEDUP_REMOVED lines=14> */
.L_x_25464:
[----:B------:R-:W-:Y:S05]  /*14f0*/  BSYNC.RECONVERGENT B2 ;  /* 0x0000000000027941 */ /* 0x000fea0003800200 */
.L_x_25463:
        /* <DEDUP_REMOVED lines=10> */
[----:B------:R-:W-:Y:S02]  /*15a0*/  @!P2 IMAD.MOV.U32 R230, RZ, RZ, R220 ;  /* 0x000000ffffe6a224 */ /* 0x000fe400078e00dc */
[----:B------:R-:W-:Y:S01]  /*15b0*/  @!P2 IMAD.MOV.U32 R172, RZ, RZ, R9 ;  /* 0x000000ffffaca224 */ /* 0x000fe200078e0009 */
[----:B--2---:R-:W-:Y:S01]  /*15c0*/  @!P2 MOV R168, R160 ;  /* 0x000000a000a8a202 */ /* 0x004fe20000000f00 */
        /* <DEDUP_REMOVED lines=17> */
.L_x_25471:
        /* <DEDUP_REMOVED lines=13> */
.L_x_25473:
[----:B------:R-:W-:Y:S05]  /*17b0*/  BSYNC.RECONVERGENT B5 ;  /* 0x0000000000057941 */ /* 0x000fea0003800200 */
.L_x_25472:
        /* <DEDUP_REMOVED lines=16> */
[----:B------:R-:W-:Y:S01]  /*18c0*/  LOP3.LUT R169, R8, UR23, R171, 0x96, !PT ;  /* 0x0000001708a97c12 */ /* 0x000fe2000f8e96ab */
[----:B------:R-:W-:-:S03]  /*18d0*/  UIADD3 UR23, UPT, UPT, UR4, 0x1715609d, URZ ;  /* 0x1715609d04177890 */ /* 0x000fc6000fffe0ff */
[----:B------:R-:W-:Y:S01]  /*18e0*/  LOP3.LUT R8, R242, R168, R173, 0x96, !PT ;  /* 0x000000a8f2087212 */ /* 0x000fe200078e96ad */
[----:B------:R-:W-:-:S04]  /*18f0*/  IMAD.WIDE.U32 R168, R169, -0x2daee0ad, RZ ;  /* 0xd2511f53a9a87825 */ /* 0x000fc800078e00ff */
[----:B------:R-:W-:Y:S01]  /*1900*/  IMAD.WIDE.U32 R8, R8, -0x326172a9, RZ ;  /* 0xcd9e8d5708087825 */ /* 0x000fe200078e00ff */
[----:B------:R-:W-:-:S04]  /*1910*/  LOP3.LUT R171, R172, UR12, R169, 0x96, !PT ;  /* 0x0000000cacab7c12 */ /* 0x000fc8000f8e96a9 */
[----:B------:R-:W-:Y:S01]  /*1920*/  LOP3.LUT R172, R238, R170, R9, 0x96, !PT ;  /* 0x000000aaeeac7212 */ /* 0x000fe200078e9609 */
[----:B------:R-:W-:-:S04]  /*1930*/  IMAD.WIDE.U32 R170, R171, -0x326172a9, RZ ;  /* 0xcd9e8d57abaa7825 */ /* 0x000fc800078e00ff */
[----:B------:R-:W-:Y:S01]  /*1940*/  IMAD.WIDE.U32 R172, R172, -0x2daee0ad, RZ ;  /* 0xd2511f53acac7825 */ /* 0x000fe200078e00ff */
[----:B------:R-:W-:Y:S01]  /*1950*/  LOP3.LUT R169, R8, UR23, R171, 0x96, !PT ;  /* 0x0000001708a97c12 */ /* 0x000fe2000f8e96ab */
[----:B------:R-:W-:-:S03]  /*1960*/  UIADD3 UR23, UPT, UPT, UR4, -0x700cb87f, URZ ;  /* 0x8ff3478104177890 */ /* 0x000fc6000fffe0ff */
        /* <DEDUP_REMOVED lines=19> */
.L_x_25470:
[----:B------:R-:W-:Y:S05]  /*1aa0*/  BSYNC.RECONVERGENT B4 ;  /* 0x0000000000047941 */ /* 0x000fea0003800200 */
.L_x_25469:
        /* <DEDUP_REMOVED lines=8> */
[----:B------:R-:W-:-:S03]  /*1b30*/  SEL R11, RZ, 0x1, P3 ;  /* 0x00000001ff0b7807 */ /* 0x000fc60001800000 */
[----:B------:R-:W-:-:S07]  /*1b40*/  FFMA.FTZ R168, R9, R28, R160 ;  /* 0x0000001c09a87223 */ /* 0x000fce00000100a0 */
.L_x_25468:
[----:B------:R-:W-:Y:S05]  /*1b50*/  BSYNC.RECONVERGENT B3 ;  /* 0x0000000000037941 */ /* 0x000fea0003800200 */
.L_x_25467:
[----:B------:R-:W-:Y:S01]  /*1b60*/  BSSY.RECONVERGENT B3, `(.L_x_25474) ;  /* 0x000005a000037945 */ /* 0x000fe20003800200 */
[----:B------:R-:W-:Y:S02]  /*1b70*/  IMAD.MOV.U32 R9, RZ, RZ, R172 ;  /* 0x000000ffff097224 */ /* 0x000fe400078e00ac */
        /* <DEDUP_REMOVED lines=15> */
.L_x_25478:
        /* <DEDUP_REMOVED lines=13> */
.L_x_25480:
[----:B------:R-:W-:Y:S05]  /*1d40*/  BSYNC.RECONVERGENT B5 ;  /* 0x0000000000057941 */ /* 0x000fea0003800200 */
.L_x_25479:
[----:B------:R-:W-:Y:S01]  /*1d50*/  IMAD.WIDE.U32 R8, R2, -0x326172a9, RZ ;  /* 0xcd9e8d5702087825 */ /* 0x000fe200078e00ff */
[----:B------:R-:W-:Y:S01]  /*1d60*/  LOP3.LUT R170, R10, UR5, R173, 0x96, !PT ;  /* 0x000000050aaa7c12 */ /* 0x000fe2000f8e96ad */
[----:B------:R-:W-:Y:S02]  /*1d70*/  UIADD3 UR23, UPT, UPT, UR4, -0x255992d5, URZ ;  /* 0xdaa66d2b04177890 */ /* 0x000fe4000fffe0ff */
[----:B------:R-:W-:Y:S01]  /*1d80*/  UIADD3 UR24, UPT, UPT, UR5, -0x695add53, URZ ;  /* 0x96a522ad05187890 */ /* 0x000fe2000fffe0ff */
[----:B------:R-:W-:Y:S01]  /*1d90*/  LOP3.LUT R174, R6, UR4, R9, 0x96, !PT ;  /* 0x0000000406ae7c12 */ /* 0x000fe2000f8e9609 */
        /* <DEDUP_REMOVED lines=42> */
.L_x_25477:
[----:B------:R-:W-:Y:S05]  /*2040*/  BSYNC.RECONVERGENT B4 ;  /* 0x0000000000047941 */ /* 0x000fea0003800200 */
.L_x_25476:
        /* <DEDUP_REMOVED lines=10> */
[----:B------:R-:W-:-:S07]  /*20f0*/  FFMA.FTZ R169, R170, R29, R161 ;  /* 0x0000001daaa97223 */ /* 0x000fce00000100a1 */
.L_x_25475:
[----:B------:R-:W-:Y:S05]  /*2100*/  BSYNC.RECONVERGENT B3 ;  /* 0x0000000000037941 */ /* 0x000fea0003800200 */
.L_x_25474:
        /* <DEDUP_REMOVED lines=17> */
.L_x_25485:
        /* <DEDUP_REMOVED lines=13> */
.L_x_25487:
[----:B------:R-:W-:Y:S05]  /*22f0*/  BSYNC.RECONVERGENT B5 ;  /* 0x0000000000057941 */ /* 0x000fea0003800200 */
.L_x_25486:
[----:B------:R-:W-:Y:S01]  /*2300*/  IMAD.WIDE.U32 R8, R2, -0x326172a9, RZ ;  /* 0xcd9e8d5702087825 */ /* 0x000fe200078e00ff */
[----:B------:R-:W-:Y:S01]  /*2310*/  LOP3.LUT R170, R10, UR5, R173, 0x96, !PT ;  /* 0x000000050aaa7c12 */ /* 0x000fe2000f8e96ad */
[----:B------:R-:W-:Y:S02]  /*2320*/  UIADD3 UR23, UPT, UPT, UR4, -0x255992d5, URZ ;  /* 0xdaa66d2b04177890 */ /* 0x000fe4000fffe0ff */
        /* <DEDUP_REMOVED lines=43> */
.L_x_25484:
[----:B------:R-:W-:Y:S05]  /*25e0*/  BSYNC.RECONVERGENT B4 ;  /* 0x0000000000047941 */ /* 0x000fea0003800200 */
.L_x_25483:
        /* <DEDUP_REMOVED lines=10> */
.L_x_25482:
[----:B------:R-:W-:Y:S05]  /*2690*/  BSYNC.RECONVERGENT B3 ;  /* 0x0000000000037941 */ /* 0x000fea0003800200 */
.L_x_25481:
        /* <DEDUP_REMOVED lines=17> */
.L_x_25492:
        /* <DEDUP_REMOVED lines=13> */
.L_x_25494:
[----:B------:R-:W-:Y:S05]  /*2880*/  BSYNC.RECONVERGENT B5 ;  /* 0x0000000000057941 */ /* 0x000fea0003800200 */
.L_x_25493:
        /* <DEDUP_REMOVED lines=47> */
.L_x_25491:
[----:B------:R-:W-:Y:S05]  /*2b80*/  BSYNC.RECONVERGENT B4 ;  /* 0x0000000000047941 */ /* 0x000fea0003800200 */
.L_x_25490:
        /* <DEDUP_REMOVED lines=11> */
.L_x_25489:
[----:B------:R-:W-:Y:S05]  /*2c40*/  BSYNC.RECONVERGENT B3 ;  /* 0x0000000000037941 */ /* 0x000fea0003800200 */
.L_x_25488:
[----:B------:R-:W-:Y:S01]  /*2c50*/  BSSY.RECONVERGENT B3, `(.L_x_25495) ;  /* 0x0000059000037945 */ /* 0x000fe20003800200 */
[----:B------:R-:W-:Y:S01]  /*2c60*/  MOV R174, R9 ;  /* 0x0000000900ae7202 */ /* 0x000fe20000000f00 */
[----:B-----5:R-:W-:Y:S02]  /*2c70*/  IMAD.MOV.U32 R172, RZ, RZ, R164 ;  /* 0x000000ffffac7224 */ /* 0x020fe400078e00a4 */
        /* <DEDUP_REMOVED lines=14> */
.L_x_25499:
        /* <DEDUP_REMOVED lines=13> */
.L_x_25501:
[----:B------:R-:W-:Y:S05]  /*2e30*/  BSYNC.RECONVERGENT B5 ;  /* 0x0000000000057941 */ /* 0x000fea0003800200 */
.L_x_25500:
        /* <DEDUP_REMOVED lines=47> */
.L_x_25498:
[----:B------:R-:W-:Y:S05]  /*3130*/  BSYNC.RECONVERGENT B4 ;  /* 0x0000000000047941 */ /* 0x000fea0003800200 */
.L_x_25497:
        /* <DEDUP_REMOVED lines=10> */
.L_x_25496:
[----:B------:R-:W-:Y:S05]  /*31e0*/  BSYNC.RECONVERGENT B3 ;  /* 0x0000000000037941 */ /* 0x000fea0003800200 */
.L_x_25495:
        /* <DEDUP_REMOVED lines=17> */
.L_x_25506:
        /* <DEDUP_REMOVED lines=13> */
.L_x_25508:
[----:B------:R-:W-:Y:S05]  /*33d0*/  BSYNC.RECONVERGENT B5 ;  /* 0x0000000000057941 */ /* 0x000fea0003800200 */
.L_x_25507:
        /* <DEDUP_REMOVED lines=47> */
.L_x_25505:
[----:B------:R-:W-:Y:S05]  /*36d0*/  BSYNC.RECONVERGENT B4 ;  /* 0x0000000000047941 */ /* 0x000fea0003800200 */
.L_x_25504:
[----:B------:R-:W-:Y:S01]  /*36e0*/  PRMT R174, R158, 0x7632, R174 ;  /* 0x000076329eae7816 */ /* 0x000fe200000000ae */
        /* <DEDUP_REMOVED lines=10> */
.L_x_25503:
[----:B------:R-:W-:Y:S05]  /*3790*/  BSYNC.RECONVERGENT B3 ;  /* 0x0000000000037941 */ /* 0x000fea0003800200 */
.L_x_25502:
        /* <DEDUP_REMOVED lines=17> */
.L_x_25513:
        /* <DEDUP_REMOVED lines=13> */
.L_x_25515:
[----:B------:R-:W-:Y:S05]  /*3980*/  BSYNC.RECONVERGENT B5 ;  /* 0x0000000000057941 */ /* 0x000fea0003800200 */
.L_x_25514:
[----:B------:R-:W-:Y:S01]  /*3990*/  LOP3.LUT R174, R10, UR5, R217, 0x96, !PT ;  /* 0x000000050aae7c12 */ /* 0x000fe2000f8e96d9 */
[----:B------:R-:W-:Y:S01]  /*39a0*/  IMAD.WIDE.U32 R8, R2, -0x326172a9, RZ ;  /* 0xcd9e8d5702087825 */ /* 0x000fe200078e00ff */
[----:B------:R-:W-:-:S03]  /*39b0*/  UIADD3 UR23, UPT, UPT, UR4, -0x255992d5, URZ ;  /* 0xdaa66d2b04177890 */ /* 0x000fc6000fffe0ff */
[----:B------:R-:W-:Y:S01]  /*39c0*/  IMAD.WIDE.U32 R174, R174, -0x326172a9, RZ ;  /* 0xcd9e8d57aeae7825 */ /* 0x000fe200078e00ff */
[----:B------:R-:W-:-:S04]  /*39d0*/  LOP3.LUT R9, R6, UR4, R9, 0x96, !PT ;  /* 0x0000000406097c12 */ /* 0x000fc8000f8e9609 */
        /* <DEDUP_REMOVED lines=8> */
[----:B------:R-:W-:Y:S01]  /*3a60*/  LOP3.LUT R217, R8, UR23, R175, 0x96, !PT ;  /* 0x0000001708d97c12 */ /* 0x000fe2000f8e96af */
[----:B------:R-:W-:Y:S01]  /*3a70*/  IMAD.WIDE.U32 R8, R9, -0x2daee0ad, RZ ;  /* 0xd2511f5309087825 */ /* 0x000fe200078e00ff */
[----:B------:R-:W-:-:S04]  /*3a80*/  UIADD3 UR23, UPT, UPT, UR4, 0x1715609d, URZ ;  /* 0x1715609d04177890 */ /* 0x000fc8000fffe0ff */
[----:B------:R-:W-:Y:S01]  /*3a90*/  LOP3.LUT R9, R242, R216, R9, 0x96, !PT ;  /* 0x000000d8f2097212 */ /* 0x000fe200078e9609 */
[----:B------:R-:W-:-:S05]  /*3aa0*/  IMAD.WIDE.U32 R216, R217, -0x2daee0ad, RZ ;  /* 0xd2511f53d9d87825 */ /* 0x000fca00078e00ff */
[----:B------:R-:W-:Y:S01]  /*3ab0*/  LOP3.LUT R175, R8, UR12, R217, 0x96, !PT ;  /* 0x0000000c08af7c12 */ /* 0x000fe2000f8e96d9 */
[----:B------:R-:W-:-:S05]  /*3ac0*/  IMAD.WIDE.U32 R8, R9, -0x326172a9, RZ ;  /* 0xcd9e8d5709087825 */ /* 0x000fca00078e00ff */
[----:B------:R-:W-:Y:S01]  /*3ad0*/  LOP3.LUT R9, R238, R174, R9, 0x96, !PT ;  /* 0x000000aeee097212 */ /* 0x000fe200078e9609 */
[----:B------:R-:W-:-:S05]  /*3ae0*/  IMAD.WIDE.U32 R174, R175, -0x326172a9, RZ ;  /* 0xcd9e8d57afae7825 */ /* 0x000fca00078e00ff */
[----:B------:R-:W-:Y:S01]  /*3af0*/  LOP3.LUT R217, R8, UR23, R175, 0x96, !PT ;  /* 0x0000001708d97c12 */ /* 0x000fe2000f8e96af */
[----:B------:R-:W-:Y:S01]  /*3b00*/  IMAD.WIDE.U32 R8, R9, -0x2daee0ad, RZ ;  /* 0xd2511f5309087825 */ /* 0x000fe200078e00ff */
[----:B------:R-:W-:-:S04]  /*3b10*/  UIADD3 UR23, UPT, UPT, UR4, -0x700cb87f, URZ ;  /* 0x8ff3478104177890 */ /* 0x000fc8000fffe0ff */
        /* <DEDUP_REMOVED lines=15> */
[----:B------:R-:W-:Y:S01]  /*3c10*/  UIADD3 UR23, UPT, UPT, UR5, -0x695add53, URZ ;  /* 0x96a522ad05177890 */ /* 0x000fe2000fffe0ff */
[----:B------:R-:W-:Y:S01]  /*3c20*/  IMAD.WIDE.U32 R174, R174, -0x2daee0ad, RZ ;  /* 0xd2511f53aeae7825 */ /* 0x000fe200078e00ff */
[----:B------:R-:W-:-:S04]  /*3c30*/  MOV R222, R218 ;  /* 0x000000da00de7202 */ /* 0x000fc80000000f00 */
[----:B------:R-:W-:Y:S01]  /*3c40*/  LOP3.LUT R7, R216, UR23, R175, 0x96, !PT ;  /* 0x00000017d8077c12 */ /* 0x000fe2000f8e96af */
[----:B------:R-:W-:Y:S02]  /*3c50*/  HFMA2 R216, -RZ, RZ, 0, 0 ;  /* 0x00000000ffd87431 */ /* 0x000fe400000001ff */
[----:B------:R-:W-:Y:S02]  /*3c60*/  IMAD.MOV.U32 R175, RZ, RZ, R230 ;  /* 0x000000ffffaf7224 */ /* 0x000fe400078e00e6 */
[----:B------:R-:W-:-:S07]  /*3c70*/  IMAD.MOV.U32 R230, RZ, RZ, R174 ;  /* 0x000000ffffe67224 */ /* 0x000fce00078e00ae */
.L_x_25512:
[----:B------:R-:W-:Y:S05]  /*3c80*/  BSYNC.RECONVERGENT B4 ;  /* 0x0000000000047941 */ /* 0x000fea0003800200 */
.L_x_25511:
        /* <DEDUP_REMOVED lines=10> */
.L_x_25510:
[----:B------:R-:W-:Y:S05]  /*3d30*/  BSYNC.RECONVERGENT B3 ;  /* 0x0000000000037941 */ /* 0x000fea0003800200 */
.L_x_25509:
        /* <DEDUP_REMOVED lines=16> */
.L_x_25519:
        /* <DEDUP_REMOVED lines=13> */
.L_x_25521:
[----:B------:R-:W-:Y:S05]  /*3f10*/  BSYNC.RECONVERGENT B4 ;  /* 0x0000000000047941 */ /* 0x000fea0003800200 */
.L_x_25520:
[----:B------:R-:W-:Y:S01]  /*3f20*/  LOP3.LUT R216, R10, UR5, R219, 0x96, !PT ;  /* 0x000000050ad87c12 */ /* 0x000fe2000f8e96db */
[----:B------:R-:W-:Y:S01]  /*3f30*/  IMAD.WIDE.U32 R8, R2, -0x326172a9, RZ ;  /* 0xcd9e8d5702087825 */ /* 0x000fe200078e00ff */
[----:B------:R-:W-:-:S03]  /*3f40*/  UIADD3 UR23, UPT, UPT, UR4, -0x255992d5, URZ ;  /* 0xdaa66d2b04177890 */ /* 0x000fc6000fffe0ff */
[----:B------:R-:W-:Y:S01]  /*3f50*/  IMAD.WIDE.U32 R216, R216, -0x326172a9, RZ ;  /* 0xcd9e8d57d8d87825 */ /* 0x000fe200078e00ff */
[----:B------:R-:W-:-:S03]  /*3f60*/  LOP3.LUT R9, R6, UR4, R9, 0x96, !PT ;  /* 0x0000000406097c12 */ /* 0x000fc6000f8e9609 */
        /* <DEDUP_REMOVED lines=37> */
[----:B------:R-:W-:Y:S01]  /*41c0*/  UIADD3 UR23, UPT, UPT, UR5, -0x695add53, URZ ;  /* 0x96a522ad05177890 */ /* 0x000fe2000fffe0ff */
[----:B------:R-:W-:Y:S01]  /*41d0*/  MOV R222, R216 ;  /* 0x000000d800de7202 */ /* 0x000fe20000000f00 */
[----:B------:R-:W-:-:S04]  /*41e0*/  IMAD.WIDE.U32 R216, R7, -0x2daee0ad, RZ ;  /* 0xd2511f5307d87825 */ /* 0x000fc800078e00ff */
[----:B------:R-:W-:Y:S01]  /*41f0*/  IMAD.MOV.U32 R230, RZ, RZ, R216 ;  /* 0x000000ffffe67224 */ /* 0x000fe200078e00d8 */
[----:B------:R-:W-:-:S07]  /*4200*/  LOP3.LUT R7, R218, UR23, R217, 0x96, !PT ;  /* 0x00000017da077c12 */ /* 0x000fce000f8e96d9 */
.L_x_25518:
[----:B------:R-:W-:Y:S05]  /*4210*/  BSYNC.RECONVERGENT B3 ;  /* 0x0000000000037941 */ /* 0x000fea0003800200 */
.L_x_25517:
        /* <DEDUP_REMOVED lines=12> */
.L_x_25466:
        /* <DEDUP_REMOVED lines=21> */
.L_x_25526:
        /* <DEDUP_REMOVED lines=13> */
.L_x_25528:
[----:B------:R-:W-:Y:S05]  /*4500*/  BSYNC.RECONVERGENT B5 ;  /* 0x0000000000057941 */ /* 0x000fea0003800200 */
.L_x_25527:
        /* <DEDUP_REMOVED lines=46> */
.L_x_25525:
[----:B------:R-:W-:Y:S05]  /*47f0*/  BSYNC.RECONVERGENT B4 ;  /* 0x0000000000047941 */ /* 0x000fea0003800200 */
.L_x_25524:
[----:B------:R-:W-:Y:S01]  /*4800*/  I2FP.F32.U32 R9, R11 ;  /* 0x0000000b00097245 */ /* 0x000fe20000201000 */
[----:B------:R-:W-:Y:S02]  /*4810*/  IMAD.MOV.U32 R168, RZ, RZ, 0x2f800000 ;  /* 0x2f800000ffa87424 */ /* 0x000fe400078e00ff */
[----:B-----5:R-:W-:Y:S02]  /*4820*/  IMAD.U32 R11, R156, 0x10000, RZ ;  /* 0x000100009c0b7824 */ /* 0x020fe400078e00ff */
[----:B------:R-:W-:Y:S02]  /*4830*/  FFMA.FTZ R9, R9, R168, 1.1641532182693481445e-10 ;  /* 0x2f00000009097423 */ /* 0x000fe400000100a8 */
[----:B------:R-:W-:-:S03]  /*4840*/  FMUL.FTZ R11, R11, UR9 ;  /* 0x000000090b0b7c20 */ /* 0x000fc60008410000 */
[----:B------:R-:W-:Y:S01]  /*4850*/  FSETP.GTU.FTZ.AND P2, PT, R9, UR20, PT ;  /* 0x0000001409007c0b */ /* 0x000fe2000bf5c000 */
[----:B------:R-:W-:-:S05]  /*4860*/  FMUL.FTZ R11, R11, UR8 ;  /* 0x000000080b0b7c20 */ /* 0x000fca0008410000 */
[----:B------:R-:W-:Y:S02]  /*4870*/  FSEL R9, R11, RZ, !P2 ;  /* 0x000000ff0b097208 */ /* 0x000fe40005000000 */
[----:B------:R-:W-:-:S03]  /*4880*/  SEL R11, RZ, 0x1, P2 ;  /* 0x00000001ff0b7807 */ /* 0x000fc60001000000 */
[----:B------:R-:W-:-:S07]  /*4890*/  FMUL.FTZ R168, R9, R28 ;  /* 0x0000001c09a87220 */ /* 0x000fce0000410000 */
.L_x_25523:
[----:B------:R-:W-:Y:S05]  /*48a0*/  BSYNC.RECONVERGENT B3 ;  /* 0x0000000000037941 */ /* 0x000fea0003800200 */
.L_x_25522:
        /* <DEDUP_REMOVED lines=17> */
.L_x_25533:
        /* <DEDUP_REMOVED lines=13> */
.L_x_25535:
[----:B------:R-:W-:Y:S05]  /*4a90*/  BSYNC.RECONVERGENT B5 ;  /* 0x0000000000057941 */ /* 0x000fea0003800200 */
.L_x_25534:
        /* <DEDUP_REMOVED lines=47> */
.L_x_25532:
[----:B------:R-:W-:Y:S05]  /*4d90*/  BSYNC.RECONVERGENT B4 ;  /* 0x0000000000047941 */ /* 0x000fea0003800200 */
.L_x_25531:
        /* <DEDUP_REMOVED lines=11> */
.L_x_25530:
[----:B------:R-:W-:Y:S05]  /*4e50*/  BSYNC.RECONVERGENT B3 ;  /* 0x0000000000037941 */ /* 0x000fea0003800200 */
.L_x_25529:
        /* <DEDUP_REMOVED lines=17> */
.L_x_25540:
        /* <DEDUP_REMOVED lines=13> */
.L_x_25542:
[----:B------:R-:W-:Y:S05]  /*5040*/  BSYNC.RECONVERGENT B5 ;  /* 0x0000000000057941 */ /* 0x000fea0003800200 */
.L_x_25541:
        /* <DEDUP_REMOVED lines=46> */
.L_x_25539:
[----:B------:R-:W-:Y:S05]  /*5330*/  BSYNC.RECONVERGENT B4 ;  /* 0x0000000000047941 */ /* 0x000fea0003800200 */
.L_x_25538:
        /* <DEDUP_REMOVED lines=10> */
.L_x_25537:
[----:B------:R-:W-:Y:S05]  /*53e0*/  BSYNC.RECONVERGENT B3 ;  /* 0x0000000000037941 */ /* 0x000fea0003800200 */
.L_x_25536:
        /* <DEDUP_REMOVED lines=17> */
.L_x_25547:
        /* <DEDUP_REMOVED lines=13> */
.L_x_25549:
[----:B------:R-:W-:Y:S05]  /*55d0*/  BSYNC.RECONVERGENT B5 ;  /* 0x0000000000057941 */ /* 0x000fea0003800200 */
.L_x_25548:
        /* <DEDUP_REMOVED lines=47> */
.L_x_25546:
[----:B------:R-:W-:Y:S05]  /*58d0*/  BSYNC.RECONVERGENT B4 ;  /* 0x0000000000047941 */ /* 0x000fea0003800200 */
.L_x_25545:
        /* <DEDUP_REMOVED lines=11> */
.L_x_25544:
[----:B------:R-:W-:Y:S05]  /*5990*/  BSYNC.RECONVERGENT B3 ;  /* 0x0000000000037941 */ /* 0x000fea0003800200 */
.L_x_25543:
        /* <DEDUP_REMOVED lines=17> */
.L_x_25554:
        /* <DEDUP_REMOVED lines=13> */
.L_x_25556:
[----:B------:R-:W-:Y:S05]  /*5b80*/  BSYNC.RECONVERGENT B5 ;  /* 0x0000000000057941 */ /* 0x000fea0003800200 */
.L_x_25555:
        /* <DEDUP_REMOVED lines=47> */
.L_x_25553:
[----:B------:R-:W-:Y:S05]  /*5e80*/  BSYNC.RECONVERGENT B4 ;  /* 0x0000000000047941 */ /* 0x000fea0003800200 */
.L_x_25552:
        /* <DEDUP_REMOVED lines=10> */
.L_x_25551:
[----:B------:R-:W-:Y:S05]  /*5f30*/  BSYNC.RECONVERGENT B3 ;  /* 0x0000000000037941 */ /* 0x000fea0003800200 */
.L_x_25550:
        /* <DEDUP_REMOVED lines=17> */
.L_x_25561:
        /* <DEDUP_REMOVED lines=13> */
.L_x_25563:
[----:B------:R-:W-:Y:S05]  /*6120*/  BSYNC.RECONVERGENT B5 ;  /* 0x0000000000057941 */ /* 0x000fea0003800200 */
.L_x_25562:
        /* <DEDUP_REMOVED lines=47> */
.L_x_25560:
[----:B------:R-:W-:Y:S05]  /*6420*/  BSYNC.RECONVERGENT B4 ;  /* 0x0000000000047941 */ /* 0x000fea0003800200 */
.L_x_25559:
        /* <DEDUP_REMOVED lines=11> */
.L_x_25558:
[----:B------:R-:W-:Y:S05]  /*64e0*/  BSYNC.RECONVERGENT B3 ;  /* 0x0000000000037941 */ /* 0x000fea0003800200 */
.L_x_25557:
        /* <DEDUP_REMOVED lines=17> */
.L_x_25568:
        /* <DEDUP_REMOVED lines=13> */
.L_x_25570:
[----:B------:R-:W-:Y:S05]  /*66d0*/  BSYNC.RECONVERGENT B5 ;  /* 0x0000000000057941 */ /* 0x000fea0003800200 */
.L_x_25569:
        /* <DEDUP_REMOVED lines=41> */
[----:B------:R-:W-:Y:S01]  /*6970*/  UIADD3 UR23, UPT, UPT, UR5, -0x695add53, URZ ;  /* 0x96a522ad05177890 */ /* 0x000fe2000fffe0ff */
[----:B------:R-:W-:-:S05]  /*6980*/  IMAD.WIDE.U32 R174, R174, -0x2daee0ad, RZ ;  /* 0xd2511f53aeae7825 */ /* 0x000fca00078e00ff */
[----:B------:R-:W-:Y:S01]  /*6990*/  LOP3.LUT R7, R216, UR23, R175, 0x96, !PT ;  /* 0x00000017d8077c12 */ /* 0x000fe2000f8e96af */
[----:B------:R-:W-:Y:S01]  /*69a0*/  IMAD.MOV.U32 R216, RZ, RZ, RZ ;  /* 0x000000ffffd87224 */ /* 0x000fe200078e00ff */
[----:B------:R-:W-:Y:S01]  /*69b0*/  MOV R175, R230 ;  /* 0x000000e600af7202 */ /* 0x000fe20000000f00 */
[----:B------:R-:W-:-:S07]  /*69c0*/  IMAD.MOV.U32 R230, RZ, RZ, R174 ;  /* 0x000000ffffe67224 */ /* 0x000fce00078e00ae */
.L_x_25567:
[----:B------:R-:W-:Y:S05]  /*69d0*/  BSYNC.RECONVERGENT B4 ;  /* 0x0000000000047941 */ /* 0x000fea0003800200 */
.L_x_25566:
        /* <DEDUP_REMOVED lines=8> */
[----:B------:R-:W-:-:S05]  /*6a60*/  FSEL R9, R9, RZ, !P2 ;  /* 0x000000ff09097208 */ /* 0x000fca0005000000 */
[----:B------:R-:W-:-:S07]  /*6a70*/  FMUL.FTZ R174, R9, R34 ;  /* 0x0000002209ae7220 */ /* 0x000fce0000410000 */
.L_x_25565:
[----:B------:R-:W-:Y:S05]  /*6a80*/  BSYNC.RECONVERGENT B3 ;  /* 0x0000000000037941 */ /* 0x000fea0003800200 */
.L_x_25564:
        /* <DEDUP_REMOVED lines=16> */
.L_x_25573:
        /* <DEDUP_REMOVED lines=13> */
.L_x_25575:
[----:B------:R-:W-:Y:S05]  /*6c60*/  BSYNC.RECONVERGENT B4 ;  /* 0x0000000000047941 */ /* 0x000fea0003800200 */
.L_x_25574:
[----:B------:R-:W-:Y:S01]  /*6c70*/  LOP3.LUT R216, R10, UR5, R219, 0x96, !PT ;  /* 0x000000050ad87c12 */ /* 0x000fe2000f8e96db */
[----:B------:R-:W-:Y:S01]  /*6c80*/  IMAD.WIDE.U32 R8, R2, -0x326172a9, RZ ;  /* 0xcd9e8d5702087825 */ /* 0x000fe200078e00ff */
[----:B------:R-:W-:Y:S01]  /*6c90*/  UIADD3 UR23, UPT, UPT, UR4, -0x255992d5, URZ ;  /* 0xdaa66d2b04177890 */ /* 0x000fe2000fffe0ff */
[----:B------:R-:W-:Y:S02]  /*6ca0*/  MOV R175, R230 ;  /* 0x000000e600af7202 */ /* 0x000fe40000000f00 */
        /* <DEDUP_REMOVED lines=38> */
[----:B------:R-:W-:Y:S01]  /*6f10*/  UIADD3 UR23, UPT, UPT, UR5, -0x695add53, URZ ;  /* 0x96a522ad05177890 */ /* 0x000fe2000fffe0ff */
[----:B------:R-:W-:-:S04]  /*6f20*/  IMAD.WIDE.U32 R216, R7, -0x2daee0ad, RZ ;  /* 0xd2511f5307d87825 */ /* 0x000fc800078e00ff */
[----:B------:R-:W-:Y:S01]  /*6f30*/  IMAD.MOV.U32 R230, RZ, RZ, R216 ;  /* 0x000000ffffe67224 */ /* 0x000fe200078e00d8 */
[----:B------:R-:W-:Y:S01]  /*6f40*/  LOP3.LUT R7, R218, UR23, R217, 0x96, !PT ;  /* 0x00000017da077c12 */ /* 0x000fe2000f8e96d9 */
[----:B------:R-:W-:-:S07]  /*6f50*/  IMAD.MOV.U32 R9, RZ, RZ, RZ ;  /* 0x000000ffff097224 */ /* 0x000fce00078e00ff */
.L_x_25572:
[----:B------:R-:W-:Y:S05]  /*6f60*/  BSYNC.RECONVERGENT B3 ;  /* 0x0000000000037941 */ /* 0x000fea0003800200 */
.L_x_25571:
        /* <DEDUP_REMOVED lines=11> */
.L_x_25516:
[----:B------:R-:W-:Y:S05]  /*7020*/  BSYNC.RECONVERGENT B2 ;  /* 0x0000000000027941 */ /* 0x000fea0003800200 */
.L_x_25465:
[----:B------:R-:W0:Y:S01]  /*7030*/  LDC.64 R216, c[0x0][0x3a8] ;  /* 0x0000ea00ffd87b82 */ /* 0x000e220000000a00 */
[----:B------:R-:W-:Y:S01]  /*7040*/  BSSY.RECONVERGENT B2, `(.L_x_25576) ;  /* 0x000001a000027945 */ /* 0x000fe20003800200 */
[----:B------:R-:W-:Y:S02]  /*7050*/  IMAD.MOV.U32 R220, RZ, RZ, R230 ;  /* 0x000000ffffdc7224 */ /* 0x000fe400078e00e6 */
[----:B0-----:R-:W-:-:S05]  /*7060*/  IMAD.WIDE.U32 R216, R236, 0x20, R216 ;  /* 0x00000020ecd87825 */ /* 0x001fca00078e00d8 */
[----:B------:R0:W-:Y:S04]  /*7070*/  STG.E.128 desc[UR6][R216.64], R168 ;  /* 0x000000a8d8007986 */ /* 0x0001e8000c101d06 */
[----:B------:R0:W-:Y:S01]  /*7080*/  STG.E.128 desc[UR6][R216.64+0x10], R172 ;  /* 0x000010acd8007986 */ /* 0x0001e2000c101d06 */
[----:B------:R-:W-:Y:S05]  /*7090*/  @!P1 BRA `(.L_x_25577) ;  /* 0x0000000000509947 */ /* 0x000fea0003800000 */
[----:B0-----:R-:W-:Y:S02]  /*70a0*/  SHF.L.U32 R216, R227, 0x10, RZ ;  /* 0x00000010e3d87819 */ /* 0x001fe400000006ff */
[----:B------:R-:W-:Y:S02]  /*70b0*/  PRMT R218, R226, 0x7104, RZ ;  /* 0x00007104e2da7816 */ /* 0x000fe400000000ff */
[----:B------:R-:W-:Y:S02]  /*70c0*/  LOP3.LUT R219, R216, 0xff0000, RZ, 0xc0, !PT ;  /* 0x00ff0000d8db7812 */ /* 0x000fe400078ec0ff */
[----:B------:R-:W-:Y:S02]  /*70d0*/  LOP3.LUT R216, R228, 0xffff, RZ, 0xc0, !PT ;  /* 0x0000ffffe4d87812 */ /* 0x000fe400078ec0ff */
[----:B------:R-:W-:Y:S02]  /*70e0*/  LOP3.LUT R232, R224, 0xff, RZ, 0xc0, !PT ;  /* 0x000000ffe0e87812 */ /* 0x000fe400078ec0ff */
[----:B------:R-:W-:-:S02]  /*70f0*/  PRMT R219, R219, 0x4210, R216 ;  /* 0x00004210dbdb7816 */ /* 0x000fc400000000d8 */
[----:B------:R-:W0:Y:S01]  /*7100*/  LDC.64 R216, c[0x0][0x3b0] ;  /* 0x0000ec00ffd87b82 */ /* 0x000e220000000a00 */
        /* <DEDUP_REMOVED lines=13> */
.L_x_25577:
[----:B------:R-:W-:Y:S05]  /*71e0*/  BSYNC.RECONVERGENT B2 ;  /* 0x0000000000027941 */ /* 0x000fea0003800200 */
.L_x_25576:
[----:B------:R-:W-:Y:S02]  /*71f0*/  VIADD R236, R236, 0x20 ;  /* 0x00000020ecec7836 */ /* 0x000fe40000000000 */
[----:B------:R-:W-:-:S07]  /*7200*/  VIADD R239, R239, 0x20 ;  /* 0x00000020efef7836 */ /* 0x000fce0000000000 */
.L_x_25462:
[----:B------:R-:W-:Y:S05]  /*7210*/  BSYNC.RECONVERGENT B1 ;  /* 0x0000000000017941 */ /* 0x000fea0003800200 */
.L_x_25461:
        /* <DEDUP_REMOVED lines=19> */
[----:B--2---:R-:W-:Y:S02]  /*7350*/  IMAD.MOV.U32 R178, RZ, RZ, R9 ;  /* 0x000000ffffb27224 */ /* 0x004fe400078e0009 */
[----:B-----5:R-:W-:-:S08]  /*7360*/  IMAD.MOV.U32 R176, RZ, RZ, R160 ;  /* 0x000000ffffb07224 */ /* 0x020fd000078e00a0 */
[----:B------:R-:W-:Y:S05]  /*7370*/  @!P2 BRA `(.L_x_25583) ;  /* 0x00000004005ca947 */ /* 0x000fea0003800000 */
        /* <DEDUP_REMOVED lines=16> */
.L_x_25586:
        /* <DEDUP_REMOVED lines=13> */
.L_x_25588:
[----:B------:R-:W-:Y:S05]  /*7550*/  BSYNC.RECONVERGENT B5 ;  /* 0x0000000000057941 */ /* 0x000fea0003800200 */
.L_x_25587:
        /* <DEDUP_REMOVED lines=46> */
.L_x_25585:
[----:B------:R-:W-:Y:S05]  /*7840*/  BSYNC.RECONVERGENT B4 ;  /* 0x0000000000047941 */ /* 0x000fea0003800200 */
.L_x_25584:
[----:B------:R-:W-:Y:S01]  /*7850*/  I2FP.F32.U32 R9, R11 ;  /* 0x0000000b00097245 */ /* 0x000fe20000201000 */
[----:B------:R-:W-:Y:S02]  /*7860*/  IMAD.MOV.U32 R176, RZ, RZ, 0x2f800000 ;  /* 0x2f800000ffb07424 */ /* 0x000fe400078e00ff */
[----:B------:R-:W-:Y:S02]  /*7870*/  IMAD.U32 R11, R156, 0x10000, RZ ;  /* 0x000100009c0b7824 */ /* 0x000fe400078e00ff */
[----:B------:R-:W-:Y:S02]  /*7880*/  FFMA.FTZ R9, R9, R176, 1.1641532182693481445e-10 ;  /* 0x2f00000009097423 */ /* 0x000fe400000100b0 */
[----:B------:R-:W-:-:S03]  /*7890*/  FMUL.FTZ R11, R11, UR9 ;  /* 0x000000090b0b7c20 */ /* 0x000fc60008410000 */
[----:B------:R-:W-:Y:S01]  /*78a0*/  FSETP.GTU.FTZ.AND P3, PT, R9, UR20, PT ;  /* 0x0000001409007c0b */ /* 0x000fe2000bf7c000 */
[----:B------:R-:W-:-:S05]  /*78b0*/  FMUL.FTZ R11, R11, UR8 ;  /* 0x000000080b0b7c20 */ /* 0x000fca0008410000 */
[----:B------:R-:W-:Y:S02]  /*78c0*/  FSEL R9, R11, RZ, !P3 ;  /* 0x000000ff0b097208 */ /* 0x000fe40005800000 */
[----:B------:R-:W-:-:S03]  /*78d0*/  SEL R11, RZ, 0x1, P3 ;  /* 0x00000001ff0b7807 */ /* 0x000fc60001800000 */
[----:B------:R-:W-:-:S07]  /*78e0*/  FFMA.FTZ R176, R9, R52, R160 ;  /* 0x0000003409b07223 */ /* 0x000fce00000100a0 */
.L_x_25583:
[----:B------:R-:W-:Y:S05]  /*78f0*/  BSYNC.RECONVERGENT B3 ;  /* 0x0000000000037941 */ /* 0x000fea0003800200 */
.L_x_25582:
        /* <DEDUP_REMOVED lines=17> */
.L_x_25593:
        /* <DEDUP_REMOVED lines=13> */
.L_x_25595:
[----:B------:R-:W-:Y:S05]  /*7ae0*/  BSYNC.RECONVERGENT B5 ;  /* 0x0000000000057941 */ /* 0x000fea0003800200 */
.L_x_25594:
        /* <DEDUP_REMOVED lines=47> */
.L_x_25592:
[----:B------:R-:W-:Y:S05]  /*7de0*/  BSYNC.RECONVERGENT B4 ;  /* 0x0000000000047941 */ /* 0x000fea0003800200 */
.L_x_25591:
        /* <DEDUP_REMOVED lines=11> */
.L_x_25590:
[----:B------:R-:W-:Y:S05]  /*7ea0*/  BSYNC.RECONVERGENT B3 ;  /* 0x0000000000037941 */ /* 0x000fea0003800200 */
.L_x_25589:
        /* <DEDUP_REMOVED lines=17> */
.L_x_25600:
        /* <DEDUP_REMOVED lines=13> */
.L_x_25602:
[----:B------:R-:W-:Y:S05]  /*8090*/  BSYNC.RECONVERGENT B5 ;  /* 0x0000000000057941 */ /* 0x000fea0003800200 */
.L_x_25601:
        /* <DEDUP_REMOVED lines=46> */
.L_x_25599:
[----:B------:R-:W-:Y:S05]  /*8380*/  BSYNC.RECONVERGENT B4 ;  /* 0x0000000000047941 */ /* 0x000fea0003800200 */
.L_x_25598:
        /* <DEDUP_REMOVED lines=9> */
[----:B------:R-:W-:-:S07]  /*8420*/  FFMA.FTZ R178, R9, R54, R162 ;  /* 0x0000003609b27223 */ /* 0x000fce00000100a2 */
.L_x_25597:
[----:B------:R-:W-:Y:S05]  /*8430*/  BSYNC.RECONVERGENT B3 ;  /* 0x0000000000037941 */ /* 0x000fea0003800200 */
.L_x_25596:
        /* <DEDUP_REMOVED lines=17> */
.L_x_25607:
        /* <DEDUP_REMOVED lines=13> */
.L_x_25609:
[----:B------:R-:W-:Y:S05]  /*8620*/  BSYNC.RECONVERGENT B5 ;  /* 0x0000000000057941 */ /* 0x000fea0003800200 */
.L_x_25608:
[----:B------:R-:W-:Y:S01]  /*8630*/  IMAD.WIDE.U32 R8, R2, -0x326172a9, RZ ;  /* 0xcd9e8d5702087825 */ /* 0x000fe200078e00ff */
[----:B------:R-:W-:Y:S01]  /*8640*/  LOP3.LUT R180, R10, UR5, R183, 0x96, !PT ;  /* 0x000000050ab47c12 */ /* 0x000fe2000f8e96b7 */
[----:B------:R-:W-:Y:S01]  /*8650*/  UIADD3 UR23, UPT, UPT, UR4, -0x255992d5, URZ ;  /* 0xdaa66d2b04177890 */ /* 0x000fe2000fffe0ff */
[----:B------:R-:W-:Y:S01]  /*8660*/  MOV R179, R232 ;  /* 0x000000e800b37202 */ /* 0x000fe20000000f00 */
[----:B------:R-:W-:Y:S01]  /*8670*/  UIADD3 UR24, UPT, UPT, UR5, -0x695add53, URZ ;  /* 0x96a522ad05187890 */ /* 0x000fe2000fffe0ff */
[----:B01----:R-:W-:Y:S01]  /*8680*/  LOP3.LUT R216, R6, UR4, R9, 0x96, !PT ;  /* 0x0000000406d87c12 */ /* 0x003fe2000f8e9609 */
        /* <DEDUP_REMOVED lines=41> */
.L_x_25606:
[----:B------:R-:W-:Y:S05]  /*8920*/  BSYNC.RECONVERGENT B4 ;  /* 0x0000000000047941 */ /* 0x000fea0003800200 */
.L_x_25605:
[----:B------:R-:W-:Y:S01]  /*8930*/  PRMT R180, R157, 0x7632, R180 ;  /* 0x000076329db47816 */ /* 0x000fe200000000b4 */
        /* <DEDUP_REMOVED lines=10> */
.L_x_25604:
[----:B------:R-:W-:Y:S05]  /*89e0*/  BSYNC.RECONVERGENT B3 ;  /* 0x0000000000037941 */ /* 0x000fea0003800200 */
.L_x_25603:
        /* <DEDUP_REMOVED lines=17> */
.L_x_25614:
        /* <DEDUP_REMOVED lines=13> */
.L_x_25616:
[----:B------:R-:W-:Y:S05]  /*8bd0*/  BSYNC.RECONVERGENT B5 ;  /* 0x0000000000057941 */ /* 0x000fea0003800200 */
.L_x_25615:
[----:B------:R-:W-:Y:S01]  /*8be0*/  IMAD.WIDE.U32 R8, R2, -0x326172a9, RZ ;  /* 0xcd9e8d5702087825 */ /* 0x000fe200078e00ff */
[----:B------:R-:W-:Y:S01]  /*8bf0*/  LOP3.LUT R180, R10, UR5, R183, 0x96, !PT ;  /* 0x000000050ab47c12 */ /* 0x000fe2000f8e96b7 */
[----:B------:R-:W-:Y:S02]  /*8c00*/  UIADD3 UR23, UPT, UPT, UR4, -0x255992d5, URZ ;  /* 0xdaa66d2b04177890 */ /* 0x000fe4000fffe0ff */
        /* <DEDUP_REMOVED lines=44> */
.L_x_25613:
[----:B------:R-:W-:Y:S05]  /*8ed0*/  BSYNC.RECONVERGENT B4 ;  /* 0x0000000000047941 */ /* 0x000fea0003800200 */
.L_x_25612:
        /* <DEDUP_REMOVED lines=10> */
.L_x_25611:
[----:B------:R-:W-:Y:S05]  /*8f80*/  BSYNC.RECONVERGENT B3 ;  /* 0x0000000000037941 */ /* 0x000fea0003800200 */
.L_x_25610:
        /* <DEDUP_REMOVED lines=17> */
.L_x_25621:
        /* <DEDUP_REMOVED lines=13> */
.L_x_25623:
[----:B------:R-:W-:Y:S05]  /*9170*/  BSYNC.RECONVERGENT B5 ;  /* 0x0000000000057941 */ /* 0x000fea0003800200 */
.L_x_25622:
        /* <DEDUP_REMOVED lines=47> */
.L_x_25620:
[----:B------:R-:W-:Y:S05]  /*9470*/  BSYNC.RECONVERGENT B4 ;  /* 0x0000000000047941 */ /* 0x000fea0003800200 */
.L_x_25619:
[----:B------:R-:W-:Y:S01]  /*9480*/  PRMT R182, R158, 0x7632, R182 ;  /* 0x000076329eb67816 */ /* 0x000fe200000000b6 */
        /* <DEDUP_REMOVED lines=10> */
.L_x_25618:
[----:B------:R-:W-:Y:S05]  /*9530*/  BSYNC.RECONVERGENT B3 ;  /* 0x0000000000037941 */ /* 0x000fea0003800200 */
.L_x_25617:
[----:B------:R-:W-:Y:S01]  /*9540*/  BSSY.RECONVERGENT B3, `(.L_x_25624) ;  /* 0x0000059000037945 */ /* 0x000fe20003800200 */
[----:B01----:R-:W-:Y:S01]  /*9550*/  IMAD.MOV.U32 R216, RZ, RZ, R9 ;  /* 0x000000ffffd87224 */ /* 0x003fe200078e0009 */
        /* <DEDUP_REMOVED lines=15> */
.L_x_25628:
        /* <DEDUP_REMOVED lines=13> */
.L_x_25630:
[----:B------:R-:W-:Y:S05]  /*9720*/  BSYNC.RECONVERGENT B5 ;  /* 0x0000000000057941 */ /* 0x000fea0003800200 */
.L_x_25629:
        /* <DEDUP_REMOVED lines=47> */
.L_x_25627:
[----:B------:R-:W-:Y:S05]  /*9a20*/  BSYNC.RECONVERGENT B4 ;  /* 0x0000000000047941 */ /* 0x000fea0003800200 */
.L_x_25626:
        /* <DEDUP_REMOVED lines=9> */
[----:B------:R-:W-:-:S07]  /*9ac0*/  FFMA.FTZ R182, R9, R58, R166 ;  /* 0x0000003a09b67223 */ /* 0x000fce00000100a6 */
.L_x_25625:
[----:B------:R-:W-:Y:S05]  /*9ad0*/  BSYNC.RECONVERGENT B3 ;  /* 0x0000000000037941 */ /* 0x000fea0003800200 */
.L_x_25624:
        /* <DEDUP_REMOVED lines=16> */
.L_x_25634:
        /* <DEDUP_REMOVED lines=13> */
.L_x_25636:
[----:B------:R-:W-:Y:S05]  /*9cb0*/  BSYNC.RECONVERGENT B4 ;  /* 0x0000000000047941 */ /* 0x000fea0003800200 */
.L_x_25635:
        /* <DEDUP_REMOVED lines=43> */
[----:B------:R-:W-:-:S04]  /*9f70*/  IMAD.WIDE.U32 R216, R216, -0x2daee0ad, RZ ;  /* 0xd2511f53d8d87825 */ /* 0x000fc800078e00ff */
[----:B------:R-:W-:Y:S01]  /*9f80*/  IMAD.MOV.U32 R232, RZ, RZ, R216 ;  /* 0x000000ffffe87224 */ /* 0x000fe200078e00d8 */
[----:B------:R-:W-:Y:S01]  /*9f90*/  LOP3.LUT R7, R218, UR23, R217, 0x96, !PT ;  /* 0x00000017da077c12 */ /* 0x000fe2000f8e96d9 */
[----:B------:R-:W-:-:S07]  /*9fa0*/  IMAD.MOV.U32 R9, RZ, RZ, RZ ;  /* 0x000000ffff097224 */ /* 0x000fce00078e00ff */
.L_x_25633:
[----:B------:R-:W-:Y:S05]  /*9fb0*/  BSYNC.RECONVERGENT B3 ;  /* 0x0000000000037941 */ /* 0x000fea0003800200 */
.L_x_25632:
        /* <DEDUP_REMOVED lines=12> */
.L_x_25581:
[----:B------:R-:W-:Y:S01]  /*a080*/  BSSY.RECONVERGENT B3, `(.L_x_25637) ;  /* 0x000005c000037945 */ /* 0x000fe20003800200 */
[----:B------:R-:W-:Y:S01]  /*a090*/  IMAD.MOV.U32 R232, RZ, RZ, R220 ;  /* 0x000000ffffe87224 */ /* 0x000fe200078e00dc */
[----:B--2---:R-:W-:Y:S01]  /*a0a0*/  MOV R178, R9 ;  /* 0x0000000900b27202 */ /* 0x004fe20000000f00 */
        /* <DEDUP_REMOVED lines=18> */
.L_x_25641:
        /* <DEDUP_REMOVED lines=13> */
.L_x_25643:
[----:B------:R-:W-:Y:S05]  /*a2a0*/  BSYNC.RECONVERGENT B5 ;  /* 0x0000000000057941 */ /* 0x000fea0003800200 */
.L_x_25642:
        /* <DEDUP_REMOVED lines=46> */
.L_x_25640:
[----:B------:R-:W-:Y:S05]  /*a590*/  BSYNC.RECONVERGENT B4 ;  /* 0x0000000000047941 */ /* 0x000fea0003800200 */
.L_x_25639:
        /* <DEDUP_REMOVED lines=10> */
.L_x_25638:
[----:B------:R-:W-:Y:S05]  /*a640*/  BSYNC.RECONVERGENT B3 ;  /* 0x0000000000037941 */ /* 0x000fea0003800200 */
.L_x_25637:
        /* <DEDUP_REMOVED lines=17> */
.L_x_25648:
        /* <DEDUP_REMOVED lines=13> */
.L_x_25650:
[----:B------:R-:W-:Y:S05]  /*a830*/  BSYNC.RECONVERGENT B5 ;  /* 0x0000000000057941 */ /* 0x000fea0003800200 */
.L_x_25649:
        /* <DEDUP_REMOVED lines=47> */
.L_x_25647:
[----:B------:R-:W-:Y:S05]  /*ab30*/  BSYNC.RECONVERGENT B4 ;  /* 0x0000000000047941 */ /* 0x000fea0003800200 */
.L_x_25646:
        /* <DEDUP_REMOVED lines=11> */
.L_x_25645:
[----:B------:R-:W-:Y:S05]  /*abf0*/  BSYNC.RECONVERGENT B3 ;  /* 0x0000000000037941 */ /* 0x000fea0003800200 */
.L_x_25644:
        /* <DEDUP_REMOVED lines=17> */
.L_x_25655:
        /* <DEDUP_REMOVED lines=13> */
.L_x_25657:
[----:B------:R-:W-:Y:S05]  /*ade0*/  BSYNC.RECONVERGENT B5 ;  /* 0x0000000000057941 */ /* 0x000fea0003800200 */
.L_x_25656:
        /* <DEDUP_REMOVED lines=46> */
.L_x_25654:
[----:B------:R-:W-:Y:S05]  /*b0d0*/  BSYNC.RECONVERGENT B4 ;  /* 0x0000000000047941 */ /* 0x000fea0003800200 */
.L_x_25653:
        /* <DEDUP_REMOVED lines=10> */
.L_x_25652:
[----:B------:R-:W-:Y:S05]  /*b180*/  BSYNC.RECONVERGENT B3 ;  /* 0x0000000000037941 */ /* 0x000fea0003800200 */
.L_x_25651:
        /* <DEDUP_REMOVED lines=17> */
.L_x_25662:
        /* <DEDUP_REMOVED lines=13> */
.L_x_25664:
[----:B------:R-:W-:Y:S05]  /*b370*/  BSYNC.RECONVERGENT B5 ;  /* 0x0000000000057941 */ /* 0x000fea0003800200 */
.L_x_25663:
[----:B------:R-:W-:Y:S01]  /*b380*/  IMAD.WIDE.U32 R8, R2, -0x326172a9, RZ ;  /* 0xcd9e8d5702087825 */ /* 0x000fe200078e00ff */
[----:B------:R-:W-:Y:S01]  /*b390*/  LOP3.LUT R180, R10, UR5, R183, 0x96, !PT ;  /* 0x000000050ab47c12 */ /* 0x000fe2000f8e96b7 */
[----:B------:R-:W-:Y:S02]  /*b3a0*/  UIADD3 UR23, UPT, UPT, UR4, -0x255992d5, URZ ;  /* 0xdaa66d2b04177890 */ /* 0x000fe4000fffe0ff */
[----:B------:R-:W-:Y:S01]  /*b3b0*/  UIADD3 UR24, UPT, UPT, UR5, -0x695add53, URZ ;  /* 0x96a522ad05187890 */ /* 0x000fe2000fffe0ff */
[----:B01----:R-:W-:Y:S01]  /*b3c0*/  LOP3.LUT R216, R6, UR4, R9, 0x96, !PT ;  /* 0x0000000406d87c12 */ /* 0x003fe2000f8e9609 */
        /* <DEDUP_REMOVED lines=42> */
.L_x_25661:
[----:B------:R-:W-:Y:S05]  /*b670*/  BSYNC.RECONVERGENT B4 ;  /* 0x0000000000047941 */ /* 0x000fea0003800200 */
.L_x_25660:
        /* <DEDUP_REMOVED lines=11> */
.L_x_25659:
[----:B------:R-:W-:Y:S05]  /*b730*/  BSYNC.RECONVERGENT B3 ;  /* 0x0000000000037941 */ /* 0x000fea0003800200 */
.L_x_25658:
        /* <DEDUP_REMOVED lines=17> */
.L_x_25669:
        /* <DEDUP_REMOVED lines=13> */
.L_x_25671:
[----:B------:R-:W-:Y:S05]  /*b920*/  BSYNC.RECONVERGENT B5 ;  /* 0x0000000000057941 */ /* 0x000fea0003800200 */
.L_x_25670:
        /* <DEDUP_REMOVED lines=47> */
.L_x_25668:
[----:B------:R-:W-:Y:S05]  /*bc20*/  BSYNC.RECONVERGENT B4 ;  /* 0x0000000000047941 */ /* 0x000fea0003800200 */
.L_x_25667:
        /* <DEDUP_REMOVED lines=10> */
.L_x_25666:
[----:B------:R-:W-:Y:S05]  /*bcd0*/  BSYNC.RECONVERGENT B3 ;  /* 0x0000000000037941 */ /* 0x000fea0003800200 */
.L_x_25665:
        /* <DEDUP_REMOVED lines=17> */
.L_x_25676:
        /* <DEDUP_REMOVED lines=13> */
.L_x_25678:
[----:B------:R-:W-:Y:S05]  /*bec0*/  BSYNC.RECONVERGENT B5 ;  /* 0x0000000000057941 */ /* 0x000fea0003800200 */
.L_x_25677:
        /* <DEDUP_REMOVED lines=47> */
.L_x_25675:
[----:B------:R-:W-:Y:S05]  /*c1c0*/  BSYNC.RECONVERGENT B4 ;  /* 0x0000000000047941 */ /* 0x000fea0003800200 */
.L_x_25674:
        /* <DEDUP_REMOVED lines=11> */
.L_x_25673:
[----:B------:R-:W-:Y:S05]  /*c280*/  BSYNC.RECONVERGENT B3 ;  /* 0x0000000000037941 */ /* 0x000fea0003800200 */
.L_x_25672:
[----:B------:R-:W-:Y:S01]  /*c290*/  BSSY.RECONVERGENT B3, `(.L_x_25679) ;  /* 0x0000059000037945 */ /* 0x000fe20003800200 */
[----:B01----:R-:W-:Y:S02]  /*c2a0*/  IMAD.MOV.U32 R216, RZ, RZ, R9 ;  /* 0x000000ffffd87224 */ /* 0x003fe400078e0009 */
        /* <DEDUP_REMOVED lines=15> */
.L_x_25683:
        /* <DEDUP_REMOVED lines=13> */
.L_x_25685:
[----:B------:R-:W-:Y:S05]  /*c470*/  BSYNC.RECONVERGENT B5 ;  /* 0x0000000000057941 */ /* 0x000fea0003800200 */
.L_x_25684:
        /* <DEDUP_REMOVED lines=44> */
[----:B------:R-:W-:Y:S01]  /*c740*/  IMAD.MOV.U32 R183, RZ, RZ, R232 ;  /* 0x000000ffffb77224 */ /* 0x000fe200078e00e8 */
[----:B------:R-:W-:Y:S01]  /*c750*/  MOV R232, R182 ;  /* 0x000000b600e87202 */ /* 0x000fe20000000f00 */
[----:B------:R-:W-:-:S07]  /*c760*/  IMAD.MOV.U32 R216, RZ, RZ, RZ ;  /* 0x000000ffffd87224 */ /* 0x000fce00078e00ff */
.L_x_25682:
[----:B------:R-:W-:Y:S05]  /*c770*/  BSYNC.RECONVERGENT B4 ;  /* 0x0000000000047941 */ /* 0x000fea0003800200 */
.L_x_25681:
        /* <DEDUP_REMOVED lines=10> */
.L_x_25680:
[----:B------:R-:W-:Y:S05]  /*c820*/  BSYNC.RECONVERGENT B3 ;  /* 0x0000000000037941 */ /* 0x000fea0003800200 */
.L_x_25679:
        /* <DEDUP_REMOVED lines=16> */
.L_x_25688:
        /* <DEDUP_REMOVED lines=13> */
.L_x_25690:
[----:B------:R-:W-:Y:S05]  /*ca00*/  BSYNC.RECONVERGENT B4 ;  /* 0x0000000000047941 */ /* 0x000fea0003800200 */
.L_x_25689:
        /* <DEDUP_REMOVED lines=44> */
[----:B------:R-:W-:Y:S01]  /*ccd0*/  IMAD.MOV.U32 R9, RZ, RZ, RZ ;  /* 0x000000ffff097224 */ /* 0x000fe200078e00ff */
[----:B------:R-:W-:Y:S02]  /*cce0*/  LOP3.LUT R7, R218, UR23, R217, 0x96, !PT ;  /* 0x00000017da077c12 */ /* 0x000fe4000f8e96d9 */
[----:B------:R-:W-:-:S07]  /*ccf0*/  MOV R232, R216 ;  /* 0x000000d800e87202 */ /* 0x000fce0000000f00 */
.L_x_25687:
[----:B------:R-:W-:Y:S05]  /*cd00*/  BSYNC.RECONVERGENT B3 ;  /* 0x0000000000037941 */ /* 0x000fea0003800200 */
.L_x_25686:
        /* <DEDUP_REMOVED lines=11> */
.L_x_25631:
[----:B------:R-:W-:Y:S05]  /*cdc0*/  BSYNC.RECONVERGENT B1 ;  /* 0x0000000000017941 */ /* 0x000fea0003800200 */
.L_x_25580:
[----:B------:R-:W0:Y:S01]  /*cdd0*/  LDC.64 R216, c[0x0][0x3a8] ;  /* 0x0000ea00ffd87b82 */ /* 0x000e220000000a00 */
[----:B------:R-:W-:Y:S01]  /*cde0*/  BSSY.RECONVERGENT B1, `(.L_x_25691) ;  /* 0x000001a000017945 */ /* 0x000fe20003800200 */
[----:B------:R-:W-:Y:S02]  /*cdf0*/  IMAD.MOV.U32 R220, RZ, RZ, R232 ;  /* 0x000000ffffdc7224 */ /* 0x000fe400078e00e8 */
[----:B0-----:R-:W-:-:S05]  /*ce00*/  IMAD.WIDE.U32 R216, R236, 0x20, R216 ;  /* 0x00000020ecd87825 */ /* 0x001fca00078e00d8 */
[----:B------:R0:W-:Y:S04]  /*ce10*/  STG.E.128 desc[UR6][R216.64], R176 ;  /* 0x000000b0d8007986 */ /* 0x0001e8000c101d06 */
[----:B------:R0:W-:Y:S01]  /*ce20*/  STG.E.128 desc[UR6][R216.64+0x10], R180 ;  /* 0x000010b4d8007986 */ /* 0x0001e2000c101d06 */
[----:B------:R-:W-:Y:S05]  /*ce30*/  @!P1 BRA `(.L_x_25692) ;  /* 0x0000000000509947 */ /* 0x000fea0003800000 */
[----:B0-----:R-:W-:Y:S01]  /*ce40*/  IMAD.U32 R216, R227, 0x10000, RZ ;  /* 0x00010000e3d87824 */ /* 0x001fe200078e00ff */
[----:B------:R-:W-:Y:S02]  /*ce50*/  PRMT R219, R226, 0x7104, RZ ;  /* 0x00007104e2db7816 */ /* 0x000fe400000000ff */
[----:B------:R-:W-:Y:S02]  /*ce60*/  LOP3.LUT R232, R224, 0xff, RZ, 0xc0, !PT ;  /* 0x000000ffe0e87812 */ /* 0x000fe400078ec0ff */
[----:B------:R-:W-:Y:S02]  /*ce70*/  LOP3.LUT R217, R216, 0xff0000, RZ, 0xc0, !PT ;  /* 0x00ff0000d8d97812 */ /* 0x000fe400078ec0ff */
[----:B------:R-:W-:Y:S01]  /*ce80*/  LOP3.LUT R216, R228, 0xffff, RZ, 0xc0, !PT ;  /* 0x0000ffffe4d87812 */ /* 0x000fe200078ec0ff */
[----:B------:R-:W-:Y:S01]  /*ce90*/  IMAD.WIDE.U32 R232, R232, 0x1000000, RZ ;  /* 0x01000000e8e87825 */ /* 0x000fe200078e00ff */
[----:B------:R-:W-:Y:S02]  /*cea0*/  LOP3.LUT R230, R223, 0xff, RZ, 0xc0, !PT ;  /* 0x000000ffdfe67812 */ /* 0x000fe400078ec0ff */
[----:B------:R-:W-:-:S02]  /*ceb0*/  PRMT R218, R217, 0x4210, R216 ;  /* 0x00004210d9da7816 */ /* 0x000fc400000000d8 */
[----:B------:R-:W0:Y:S01]  /*cec0*/  LDC.64 R216, c[0x0][0x3b0] ;  /* 0x0000ec00ffd87b82 */ /* 0x000e220000000a00 */
[----:B------:R-:W-:Y:S01]  /*ced0*/  IMAD.WIDE.U32 R230, R230, 0x10000, RZ ;  /* 0x00010000e6e67825 */ /* 0x000fe200078e00ff */
[----:B------:R-:W-:Y:S02]  /*cee0*/  LOP3.LUT R218, R218, 0xff00, R219, 0xf8, !PT ;  /* 0x0000ff00dada7812 */ /* 0x000fe400078ef8db */
[----:B------:R-:W-:Y:S02]  /*cef0*/  LOP3.LUT R219, R221, 0xff, RZ, 0xc0, !PT ;  /* 0x000000ffdddb7812 */ /* 0x000fe400078ec0ff */
        /* <DEDUP_REMOVED lines=8> */
.L_x_25692:
[----:B------:R-:W-:Y:S05]  /*cf80*/  BSYNC.RECONVERGENT B1 ;  /* 0x0000000000017941 */ /* 0x000fea0003800200 */
.L_x_25691:
[----:B------:R-:W-:Y:S01]  /*cf90*/  IADD3 R236, PT, PT, R236, 0x20, RZ ;  /* 0x00000020ecec7810 */ /* 0x000fe20007ffe0ff */
[----:B------:R-:W-:-:S07]  /*cfa0*/  VIADD R239, R239, 0x20 ;  /* 0x00000020efef7836 */ /* 0x000fce0000000000 */
.L_x_25579:
[----:B------:R-:W-:Y:S05]  /*cfb0*/  BSYNC.RECONVERGENT B2 ;  /* 0x0000000000027941 */ /* 0x000fea0003800200 */
.L_x_25578:
        /* <DEDUP_REMOVED lines=14> */
[----:B------:R-:W-:Y:S01]  /*d0a0*/  IMAD.U32 R231, RZ, RZ, UR4 ;  /* 0x00000004ffe77e24 */ /* 0x000fe2000f8e00ff */
[----:B------:R-:W-:Y:S04]  /*d0b0*/  BSSY.RECONVERGENT B1, `(.L_x_25695) ;  /* 0x00005ad000017945 */ /* 0x000fe80003800200 */
[----:B------:R-:W-:Y:S01]  /*d0c0*/  IADD3 R231, PT, PT, R231, 0x3c6ef372, RZ ;  /* 0x3c6ef372e7e77810 */ /* 0x000fe20007ffe0ff */
[----:B------:R-:W-:Y:S06]  /*d0d0*/  @!P2 BRA `(.L_x_25696) ;  /* 0x0000002c0058a947 */ /* 0x000fec0003800000 */
[----:B------:R-:W-:Y:S01]  /*d0e0*/  ISETP.GT.AND P2, PT, R234, RZ, PT ;  /* 0x000000ffea00720c */ /* 0x000fe20003f44270 */
[----:B------:R-:W-:Y:S01]  /*d0f0*/  BSSY.RECONVERGENT B3, `(.L_x_25697) ;  /* 0x000005c000037945 */ /* 0x000fe20003800200 */
[----:B------:R-:W-:Y:S01]  /*d100*/  IMAD.MOV.U32 R232, RZ, RZ, R220 ;  /* 0x000000ffffe87224 */ /* 0x000fe200078e00dc */
[----:B--2--5:R-:W-:Y:S01]  /*d110*/  MOV R184, R160 ;  /* 0x000000a000b87202 */ /* 0x024fe20000000f00 */
[----:B------:R-:W-:-:S09]  /*d120*/  IMAD.MOV.U32 R186, RZ, RZ, R9 ;  /* 0x000000ffffba7224 */ /* 0x000fd200078e0009 */
        /* <DEDUP_REMOVED lines=17> */
.L_x_25701:
        /* <DEDUP_REMOVED lines=13> */
.L_x_25703:
[----:B------:R-:W-:Y:S05]  /*d310*/  BSYNC.RECONVERGENT B5 ;  /* 0x0000000000057941 */ /* 0x000fea0003800200 */
.L_x_25702:
        /* <DEDUP_REMOVED lines=46> */
.L_x_25700:
[----:B------:R-:W-:Y:S05]  /*d600*/  BSYNC.RECONVERGENT B4 ;  /* 0x0000000000047941 */ /* 0x000fea0003800200 */
.L_x_25699:
        /* <DEDUP_REMOVED lines=9> */
[----:B------:R-:W-:-:S07]  /*d6a0*/  FFMA.FTZ R184, R9, R76, R160 ;  /* 0x0000004c09b87223 */ /* 0x000fce00000100a0 */
.L_x_25698:
[----:B------:R-:W-:Y:S05]  /*d6b0*/  BSYNC.RECONVERGENT B3 ;  /* 0x0000000000037941 */ /* 0x000fea0003800200 */
.L_x_25697:
        /* <DEDUP_REMOVED lines=17> */
.L_x_25708:
        /* <DEDUP_REMOVED lines=13> */
.L_x_25710:
[----:B------:R-:W-:Y:S05]  /*d8a0*/  BSYNC.RECONVERGENT B5 ;  /* 0x0000000000057941 */ /* 0x000fea0003800200 */
.L_x_25709:
        /* <DEDUP_REMOVED lines=47> */
.L_x_25707:
[----:B------:R-:W-:Y:S05]  /*dba0*/  BSYNC.RECONVERGENT B4 ;  /* 0x0000000000047941 */ /* 0x000fea0003800200 */
.L_x_25706:
[----:B------:R-:W-:Y:S01]  /*dbb0*/  PRMT R186, R156, 0x7632, R186 ;  /* 0x000076329cba7816 */ /* 0x000fe200000000ba */
        /* <DEDUP_REMOVED lines=10> */
.L_x_25705:
[----:B------:R-:W-:Y:S05]  /*dc60*/  BSYNC.RECONVERGENT B3 ;  /* 0x0000000000037941 */ /* 0x000fea0003800200 */
.L_x_25704:
        /* <DEDUP_REMOVED lines=17> */
.L_x_25715:
        /* <DEDUP_REMOVED lines=13> */
.L_x_25717:
[----:B------:R-:W-:Y:S05]  /*de50*/  BSYNC.RECONVERGENT B5 ;  /* 0x0000000000057941 */ /* 0x000fea0003800200 */
.L_x_25716:
        /* <DEDUP_REMOVED lines=46> */
.L_x_25714:
[----:B------:R-:W-:Y:S05]  /*e140*/  BSYNC.RECONVERGENT B4 ;  /* 0x0000000000047941 */ /* 0x000fea0003800200 */
.L_x_25713:
        /* <DEDUP_REMOVED lines=10> */
.L_x_25712:
[----:B------:R-:W-:Y:S05]  /*e1f0*/  BSYNC.RECONVERGENT B3 ;  /* 0x0000000000037941 */ /* 0x000fea0003800200 */
.L_x_25711:
        /* <DEDUP_REMOVED lines=17> */
.L_x_25722:
        /* <DEDUP_REMOVED lines=13> */
.L_x_25724:
[----:B------:R-:W-:Y:S05]  /*e3e0*/  BSYNC.RECONVERGENT B5 ;  /* 0x0000000000057941 */ /* 0x000fea0003800200 */
.L_x_25723:
        /* <DEDUP_REMOVED lines=47> */
.L_x_25721:
[----:B------:R-:W-:Y:S05]  /*e6e0*/  BSYNC.RECONVERGENT B4 ;  /* 0x0000000000047941 */ /* 0x000fea0003800200 */
.L_x_25720:
        /* <DEDUP_REMOVED lines=11> */
.L_x_25719:
[----:B------:R-:W-:Y:S05]  /*e7a0*/  BSYNC.RECONVERGENT B3 ;  /* 0x0000000000037941 */ /* 0x000fea0003800200 */
.L_x_25718:
        /* <DEDUP_REMOVED lines=17> */
.L_x_25729:
        /* <DEDUP_REMOVED lines=13> */
.L_x_25731:
[----:B------:R-:W-:Y:S05]  /*e990*/  BSYNC.RECONVERGENT B5 ;  /* 0x0000000000057941 */ /* 0x000fea0003800200 */
.L_x_25730:
        /* <DEDUP_REMOVED lines=47> */
.L_x_25728:
[----:B------:R-:W-:Y:S05]  /*ec90*/  BSYNC.RECONVERGENT B4 ;  /* 0x0000000000047941 */ /* 0x000fea0003800200 */
.L_x_25727:
        /* <DEDUP_REMOVED lines=10> */
.L_x_25726:
[----:B------:R-:W-:Y:S05]  /*ed40*/  BSYNC.RECONVERGENT B3 ;  /* 0x0000000000037941 */ /* 0x000fea0003800200 */
.L_x_25725:
        /* <DEDUP_REMOVED lines=17> */
.L_x_25736:
        /* <DEDUP_REMOVED lines=13> */
.L_x_25738:
[----:B------:R-:W-:Y:S05]  /*ef30*/  BSYNC.RECONVERGENT B5 ;  /* 0x0000000000057941 */ /* 0x000fea0003800200 */
.L_x_25737:
        /* <DEDUP_REMOVED lines=47> */
.L_x_25735:
[----:B------:R-:W-:Y:S05]  /*f230*/  BSYNC.RECONVERGENT B4 ;  /* 0x0000000000047941 */ /* 0x000fea0003800200 */
.L_x_25734:
[----:B------:R-:W-:Y:S01]  /*f240*/  PRMT R190, R158, 0x7632, R190 ;  /* 0x000076329ebe7816 */ /* 0x000fe200000000be */
[----:B01----:R-:W-:Y:S01]  /*f250*/  IMAD.MOV.U32 R216, RZ, RZ, 0x2f800000 ;  /* 0x2f800000ffd87424 */ /* 0x003fe200078e00ff */
        /* <DEDUP_REMOVED lines=9> */
.L_x_25733:
[----:B------:R-:W-:Y:S05]  /*f2f0*/  BSYNC.RECONVERGENT B3 ;  /* 0x0000000000037941 */ /* 0x000fea0003800200 */
.L_x_25732:
[----:B------:R-:W-:Y:S01]  /*f300*/  BSSY.RECONVERGENT B3, `(.L_x_25739) ;  /* 0x0000059000037945 */ /* 0x000fe20003800200 */
[----:B01----:R-:W-:Y:S01]  /*f310*/  MOV R216, R9 ;  /* 0x0000000900d87202 */ /* 0x003fe20000000f00 */
        /* <DEDUP_REMOVED lines=15> */
.L_x_25743:
        /* <DEDUP_REMOVED lines=13> */
.L_x_25745:
[----:B------:R-:W-:Y:S05]  /*f4e0*/  BSYNC.RECONVERGENT B5 ;  /* 0x0000000000057941 */ /* 0x000fea0003800200 */
.L_x_25744:
        /* <DEDUP_REMOVED lines=47> */
.L_x_25742:
[----:B------:R-:W-:Y:S05]  /*f7e0*/  BSYNC.RECONVERGENT B4 ;  /* 0x0000000000047941 */ /* 0x000fea0003800200 */
.L_x_25741:
        /* <DEDUP_REMOVED lines=10> */
.L_x_25740:
[----:B------:R-:W-:Y:S05]  /*f890*/  BSYNC.RECONVERGENT B3 ;  /* 0x0000000000037941 */ /* 0x000fea0003800200 */
.L_x_25739:
        /* <DEDUP_REMOVED lines=16> */
.L_x_25749:
        /* <DEDUP_REMOVED lines=13> */
.L_x_25751:
[----:B------:R-:W-:Y:S05]  /*fa70*/  BSYNC.RECONVERGENT B4 ;  /* 0x0000000000047941 */ /* 0x000fea0003800200 */
.L_x_25750:
[----:B------:R-:W-:Y:S01]  /*fa80*/  LOP3.LUT R216, R10, UR5, R9, 0x96, !PT ;  /* 0x000000050ad87c12 */ /* 0x000fe2000f8e9609 */
[----:B------:R-:W-:Y:S01]  /*fa90*/  IMAD.WIDE.U32 R218, R2, -0x326172a9, RZ ;  /* 0xcd9e8d5702da7825 */ /* 0x000fe200078e00ff */
[----:B------:R-:W-:Y:S02]  /*faa0*/  UIADD3 UR23, UPT, UPT, UR4, -0x255992d5, URZ ;  /* 0xdaa66d2b04177890 */ /* 0x000fe4000fffe0ff */
[----:B------:R-:W-:Y:S01]  /*fab0*/  UIADD3 UR24, UPT, UPT, UR5, -0x695add53, URZ ;  /* 0x96a522ad05187890 */ /* 0x000fe2000fffe0ff */
        /* <DEDUP_REMOVED lines=43> */
.L_x_25748:
[----:B------:R-:W-:Y:S05]  /*fd70*/  BSYNC.RECONVERGENT B3 ;  /* 0x0000000000037941 */ /* 0x000fea0003800200 */
.L_x_25747:
        /* <DEDUP_REMOVED lines=12> */
.L_x_25696:
        /* <DEDUP_REMOVED lines=21> */
.L_x_25756:
        /* <DEDUP_REMOVED lines=13> */
.L_x_25758:
[----:B------:R-:W-:Y:S05]  /*10060*/  BSYNC.RECONVERGENT B5 ;  /* 0x0000000000057941 */ /* 0x000fea0003800200 */
.L_x_25757:
        /* <DEDUP_REMOVED lines=46> */
.L_x_25755:
[----:B------:R-:W-:Y:S05]  /*10350*/  BSYNC.RECONVERGENT B4 ;  /* 0x0000000000047941 */ /* 0x000fea0003800200 */
.L_x_25754:
        /* <DEDUP_REMOVED lines=10> */
.L_x_25753:
[----:B------:R-:W-:Y:S05]  /*10400*/  BSYNC.RECONVERGENT B3 ;  /* 0x0000000000037941 */ /* 0x000fea0003800200 */
.L_x_25752:
        /* <DEDUP_REMOVED lines=17> */
.L_x_25763:
        /* <DEDUP_REMOVED lines=13> */
.L_x_25765:
[----:B------:R-:W-:Y:S05]  /*105f0*/  BSYNC.RECONVERGENT B5 ;  /* 0x0000000000057941 */ /* 0x000fea0003800200 */
.L_x_25764:
        /* <DEDUP_REMOVED lines=47> */
.L_x_25762:
[----:B------:R-:W-:Y:S05]  /*108f0*/  BSYNC.RECONVERGENT B4 ;  /* 0x0000000000047941 */ /* 0x000fea0003800200 */
.L_x_25761:
        /* <DEDUP_REMOVED lines=11> */
.L_x_25760:
[----:B------:R-:W-:Y:S05]  /*109b0*/  BSYNC.RECONVERGENT B3 ;  /* 0x0000000000037941 */ /* 0x000fea0003800200 */
.L_x_25759:
        /* <DEDUP_REMOVED lines=17> */
.L_x_25770:
        /* <DEDUP_REMOVED lines=13> */
.L_x_25772:
[----:B------:R-:W-:Y:S05]  /*10ba0*/  BSYNC.RECONVERGENT B5 ;  /* 0x0000000000057941 */ /* 0x000fea0003800200 */
.L_x_25771:
        /* <DEDUP_REMOVED lines=46> */
.L_x_25769:
[----:B------:R-:W-:Y:S05]  /*10e90*/  BSYNC.RECONVERGENT B4 ;  /* 0x0000000000047941 */ /* 0x000fea0003800200 */
.L_x_25768:
        /* <DEDUP_REMOVED lines=10> */
.L_x_25767:
[----:B------:R-:W-:Y:S05]  /*10f40*/  BSYNC.RECONVERGENT B3 ;  /* 0x0000000000037941 */ /* 0x000fea0003800200 */
.L_x_25766:
        /* <DEDUP_REMOVED lines=17> */
.L_x_25777:
        /* <DEDUP_REMOVED lines=13> */
.L_x_25779:
[----:B------:R-:W-:Y:S05]  /*11130*/  BSYNC.RECONVERGENT B5 ;  /* 0x0000000000057941 */ /* 0x000fea0003800200 */
.L_x_25778:
        /* <DEDUP_REMOVED lines=47> */
.L_x_25776:
[----:B------:R-:W-:Y:S05]  /*11430*/  BSYNC.RECONVERGENT B4 ;  /* 0x0000000000047941 */ /* 0x000fea0003800200 */
.L_x_25775:
        /* <DEDUP_REMOVED lines=11> */
.L_x_25774:
[----:B------:R-:W-:Y:S05]  /*114f0*/  BSYNC.RECONVERGENT B3 ;  /* 0x0000000000037941 */ /* 0x000fea0003800200 */
.L_x_25773:
        /* <DEDUP_REMOVED lines=17> */
.L_x_25784:
        /* <DEDUP_REMOVED lines=13> */
.L_x_25786:
[----:B------:R-:W-:Y:S05]  /*116e0*/  BSYNC.RECONVERGENT B5 ;  /* 0x0000000000057941 */ /* 0x000fea0003800200 */
.L_x_25785:
        /* <DEDUP_REMOVED lines=47> */
.L_x_25783:
[----:B------:R-:W-:Y:S05]  /*119e0*/  BSYNC.RECONVERGENT B4 ;  /* 0x0000000000047941 */ /* 0x000fea0003800200 */
.L_x_25782:
        /* <DEDUP_REMOVED lines=10> */
.L_x_25781:
[----:B------:R-:W-:Y:S05]  /*11a90*/  BSYNC.RECONVERGENT B3 ;  /* 0x0000000000037941 */ /* 0x000fea0003800200 */
.L_x_25780:
        /* <DEDUP_REMOVED lines=17> */
.L_x_25791:
        /* <DEDUP_REMOVED lines=13> */
.L_x_25793:
[----:B------:R-:W-:Y:S05]  /*11c80*/  BSYNC.RECONVERGENT B5 ;  /* 0x0000000000057941 */ /* 0x000fea0003800200 */
.L_x_25792:
        /* <DEDUP_REMOVED lines=47> */
.L_x_25790:
[----:B------:R-:W-:Y:S05]  /*11f80*/  BSYNC.RECONVERGENT B4 ;  /* 0x0000000000047941 */ /* 0x000fea0003800200 */
.L_x_25789:
        /* <DEDUP_REMOVED lines=11> */
.L_x_25788:
[----:B------:R-:W-:Y:S05]  /*12040*/  BSYNC.RECONVERGENT B3 ;  /* 0x0000000000037941 */ /* 0x000fea0003800200 */
.L_x_25787:
        /* <DEDUP_REMOVED lines=17> */
.L_x_25798:
        /* <DEDUP_REMOVED lines=13> */
.L_x_25800:
[----:B------:R-:W-:Y:S05]  /*12230*/  BSYNC.RECONVERGENT B5 ;  /* 0x0000000000057941 */ /* 0x000fea0003800200 */
.L_x_25799:
        /* <DEDUP_REMOVED lines=44> */
[----:B------:R-:W-:Y:S01]  /*12500*/  IMAD.MOV.U32 R191, RZ, RZ, R232 ;  /* 0x000000ffffbf7224 */ /* 0x000fe200078e00e8 */
[----:B------:R-:W-:Y:S01]  /*12510*/  MOV R232, R190 ;  /* 0x000000be00e87202 */ /* 0x000fe20000000f00 */
[----:B------:R-:W-:-:S07]  /*12520*/  IMAD.MOV.U32 R216, RZ, RZ, RZ ;  /* 0x000000ffffd87224 */ /* 0x000fce00078e00ff */
.L_x_25797:
[----:B------:R-:W-:Y:S05]  /*12530*/  BSYNC.RECONVERGENT B4 ;  /* 0x0000000000047941 */ /* 0x000fea0003800200 */
.L_x_25796:
        /* <DEDUP_REMOVED lines=10> */
.L_x_25795:
[----:B------:R-:W-:Y:S05]  /*125e0*/  BSYNC.RECONVERGENT B3 ;  /* 0x0000000000037941 */ /* 0x000fea0003800200 */
.L_x_25794:
        /* <DEDUP_REMOVED lines=16> */
.L_x_25803:
        /* <DEDUP_REMOVED lines=13> */
.L_x_25805:
[----:B------:R-:W-:Y:S05]  /*127c0*/  BSYNC.RECONVERGENT B4 ;  /* 0x0000000000047941 */ /* 0x000fea0003800200 */
.L_x_25804:
[----:B------:R-:W-:Y:S01]  /*127d0*/  LOP3.LUT R216, R10, UR5, R9, 0x96, !PT ;  /* 0x000000050ad87c12 */ /* 0x000fe2000f8e9609 */
[----:B------:R-:W-:Y:S01]  /*127e0*/  IMAD.WIDE.U32 R218, R2, -0x326172a9, RZ ;  /* 0xcd9e8d5702da7825 */ /* 0x000fe200078e00ff */
[----:B------:R-:W-:Y:S01]  /*127f0*/  UIADD3 UR23, UPT, UPT, UR4, -0x255992d5, URZ ;  /* 0xdaa66d2b04177890 */ /* 0x000fe2000fffe0ff */
[----:B------:R-:W-:Y:S01]  /*12800*/  MOV R191, R232 ;  /* 0x000000e800bf7202 */ /* 0x000fe20000000f00 */
[----:B------:R-:W-:Y:S01]  /*12810*/  UIADD3 UR24, UPT, UPT, UR5, -0x695add53, URZ ;  /* 0x96a522ad05187890 */ /* 0x000fe2000fffe0ff */
        /* <DEDUP_REMOVED lines=42> */
.L_x_25802:
[----:B------:R-:W-:Y:S05]  /*12ac0*/  BSYNC.RECONVERGENT B3 ;  /* 0x0000000000037941 */ /* 0x000fea0003800200 */
.L_x_25801:
        /* <DEDUP_REMOVED lines=11> */
.L_x_25746:
[----:B------:R-:W-:Y:S05]  /*12b80*/  BSYNC.RECONVERGENT B1 ;  /* 0x0000000000017941 */ /* 0x000fea0003800200 */
.L_x_25695:
        /* <DEDUP_REMOVED lines=27> */
.L_x_25807:
[----:B------:R-:W-:Y:S05]  /*12d40*/  BSYNC.RECONVERGENT B1 ;  /* 0x0000000000017941 */ /* 0x000fea0003800200 */
.L_x_25806:
[----:B------:R-:W-:Y:S01]  /*12d50*/  VIADD R236, R236, 0x20 ;  /* 0x00000020ecec7836 */ /* 0x000fe20000000000 */
[----:B------:R-:W-:-:S07]  /*12d60*/  IADD3 R239, PT, PT, R239, 0x20, RZ ;  /* 0x00000020efef7810 */ /* 0x000fce0007ffe0ff */
.L_x_25694:
[----:B------:R-:W-:Y:S05]  /*12d70*/  BSYNC.RECONVERGENT B2 ;  /* 0x0000000000027941 */ /* 0x000fea0003800200 */
.L_x_25693:
        /* <DEDUP_REMOVED lines=15> */
[----:B------:R-:W-:Y:S01]  /*12e70*/  MOV R233, UR4 ;  /* 0x0000000400e97c02 */ /* 0x000fe20008000f00 */
[----:B------:R-:W-:Y:S02]  /*12e80*/  BSSY.RECONVERGENT B1, `(.L_x_25810) ;  /* 0x00005b0000017945 */ /* 0x000fe40003800200 */
[----:B------:R-:W-:Y:S01]  /*12e90*/  VIADD R231, R231, 0x76cf5d0a ;  /* 0x76cf5d0ae7e77836 */ /* 0x000fe20000000000 */
[----:B------:R-:W-:Y:S01]  /*12ea0*/  IADD3 R233, PT, PT, R233, 0x3c6ef372, RZ ;  /* 0x3c6ef372e9e97810 */ /* 0x000fe20007ffe0ff */
[----:B------:R-:W-:Y:S06]  /*12eb0*/  @!P2 BRA `(.L_x_25811) ;  /* 0x0000002c005ca947 */ /* 0x000fec0003800000 */
        /* <DEDUP_REMOVED lines=22> */
.L_x_25816:
        /* <DEDUP_REMOVED lines=13> */
.L_x_25818:
[----:B------:R-:W-:Y:S05]  /*130f0*/  BSYNC.RECONVERGENT B5 ;  /* 0x0000000000057941 */ /* 0x000fea0003800200 */
.L_x_25817:
        /* <DEDUP_REMOVED lines=47> */
.L_x_25815:
[----:B------:R-:W-:Y:S05]  /*133f0*/  BSYNC.RECONVERGENT B4 ;  /* 0x0000000000047941 */ /* 0x000fea0003800200 */
.L_x_25814:
        /* <DEDUP_REMOVED lines=10> */
.L_x_25813:
[----:B------:R-:W-:Y:S05]  /*134a0*/  BSYNC.RECONVERGENT B3 ;  /* 0x0000000000037941 */ /* 0x000fea0003800200 */
.L_x_25812:
        /* <DEDUP_REMOVED lines=17> */
.L_x_25823:
        /* <DEDUP_REMOVED lines=13> */
.L_x_25825:
[----:B------:R-:W-:Y:S05]  /*13690*/  BSYNC.RECONVERGENT B5 ;  /* 0x0000000000057941 */ /* 0x000fea0003800200 */
.L_x_25824:
        /* <DEDUP_REMOVED lines=47> */
.L_x_25822:
[----:B------:R-:W-:Y:S05]  /*13990*/  BSYNC.RECONVERGENT B4 ;  /* 0x0000000000047941 */ /* 0x000fea0003800200 */
.L_x_25821:
        /* <DEDUP_REMOVED lines=11> */
.L_x_25820:
[----:B------:R-:W-:Y:S05]  /*13a50*/  BSYNC.RECONVERGENT B3 ;  /* 0x0000000000037941 */ /* 0x000fea0003800200 */
.L_x_25819:
        /* <DEDUP_REMOVED lines=17> */
.L_x_25830:
        /* <DEDUP_REMOVED lines=13> */
.L_x_25832:
[----:B------:R-:W-:Y:S05]  /*13c40*/  BSYNC.RECONVERGENT B5 ;  /* 0x0000000000057941 */ /* 0x000fea0003800200 */
.L_x_25831:
        /* <DEDUP_REMOVED lines=46> */
.L_x_25829:
[----:B------:R-:W-:Y:S05]  /*13f30*/  BSYNC.RECONVERGENT B4 ;  /* 0x0000000000047941 */ /* 0x000fea0003800200 */
.L_x_25828:
        /* <DEDUP_REMOVED lines=10> */
.L_x_25827:
[----:B------:R-:W-:Y:S05]  /*13fe0*/  BSYNC.RECONVERGENT B3 ;  /* 0x0000000000037941 */ /* 0x000fea0003800200 */
.L_x_25826:
        /* <DEDUP_REMOVED lines=17> */
.L_x_25837:
        /* <DEDUP_REMOVED lines=13> */
.L_x_25839:
[----:B------:R-:W-:Y:S05]  /*141d0*/  BSYNC.RECONVERGENT B5 ;  /* 0x0000000000057941 */ /* 0x000fea0003800200 */
.L_x_25838:
        /* <DEDUP_REMOVED lines=47> */
.L_x_25836:
[----:B------:R-:W-:Y:S05]  /*144d0*/  BSYNC.RECONVERGENT B4 ;  /* 0x0000000000047941 */ /* 0x000fea0003800200 */
.L_x_25835:
        /* <DEDUP_REMOVED lines=11> */
.L_x_25834:
[----:B------:R-:W-:Y:S05]  /*14590*/  BSYNC.RECONVERGENT B3 ;  /* 0x0000000000037941 */ /* 0x000fea0003800200 */
.L_x_25833:
        /* <DEDUP_REMOVED lines=17> */
.L_x_25844:
        /* <DEDUP_REMOVED lines=13> */
.L_x_25846:
[----:B------:R-:W-:Y:S05]  /*14780*/  BSYNC.RECONVERGENT B5 ;  /* 0x0000000000057941 */ /* 0x000fea0003800200 */
.L_x_25845:
        /* <DEDUP_REMOVED lines=47> */
.L_x_25843:
[----:B------:R-:W-:Y:S05]  /*14a80*/  BSYNC.RECONVERGENT B4 ;  /* 0x0000000000047941 */ /* 0x000fea0003800200 */
.L_x_25842:
        /* <DEDUP_REMOVED lines=10> */
.L_x_25841:
[----:B------:R-:W-:Y:S05]  /*14b30*/  BSYNC.RECONVERGENT B3 ;  /* 0x0000000000037941 */ /* 0x000fea0003800200 */
.L_x_25840:
        /* <DEDUP_REMOVED lines=17> */
.L_x_25851:
        /* <DEDUP_REMOVED lines=13> */
.L_x_25853:
[----:B------:R-:W-:Y:S05]  /*14d20*/  BSYNC.RECONVERGENT B5 ;  /* 0x0000000000057941 */ /* 0x000fea0003800200 */
.L_x_25852:
        /* <DEDUP_REMOVED lines=47> */
.L_x_25850:
[----:B------:R-:W-:Y:S05]  /*15020*/  BSYNC.RECONVERGENT B4 ;  /* 0x0000000000047941 */ /* 0x000fea0003800200 */
.L_x_25849:
        /* <DEDUP_REMOVED lines=11> */
.L_x_25848:
[----:B------:R-:W-:Y:S05]  /*150e0*/  BSYNC.RECONVERGENT B3 ;  /* 0x0000000000037941 */ /* 0x000fea0003800200 */
.L_x_25847:
        /* <DEDUP_REMOVED lines=17> */
.L_x_25858:
        /* <DEDUP_REMOVED lines=13> */
.L_x_25860:
[----:B------:R-:W-:Y:S05]  /*152d0*/  BSYNC.RECONVERGENT B5 ;  /* 0x0000000000057941 */ /* 0x000fea0003800200 */
.L_x_25859:
        /* <DEDUP_REMOVED lines=44> */
[----:B------:R-:W-:Y:S01]  /*155a0*/  HFMA2 R216, -RZ, RZ, 0, 0 ;  /* 0x00000000ffd87431 */ /* 0x000fe200000001ff */
[----:B------:R-:W-:Y:S01]  /*155b0*/  MOV R199, R230 ;  /* 0x000000e600c77202 */ /* 0x000fe20000000f00 */
[----:B------:R-:W-:-:S07]  /*155c0*/  IMAD.MOV.U32 R230, RZ, RZ, R198 ;  /* 0x000000ffffe67224 */ /* 0x000fce00078e00c6 */
.L_x_25857:
[----:B------:R-:W-:Y:S05]  /*155d0*/  BSYNC.RECONVERGENT B4 ;  /* 0x0000000000047941 */ /* 0x000fea0003800200 */
.L_x_25856:
        /* <DEDUP_REMOVED lines=10> */
.L_x_25855:
[----:B------:R-:W-:Y:S05]  /*15680*/  BSYNC.RECONVERGENT B3 ;  /* 0x0000000000037941 */ /* 0x000fea0003800200 */
.L_x_25854:
        /* <DEDUP_REMOVED lines=16> */
.L_x_25864:
        /* <DEDUP_REMOVED lines=13> */
.L_x_25866:
[----:B------:R-:W-:Y:S05]  /*15860*/  BSYNC.RECONVERGENT B4 ;  /* 0x0000000000047941 */ /* 0x000fea0003800200 */
.L_x_25865:
        /* <DEDUP_REMOVED lines=47> */
.L_x_25863:
[----:B------:R-:W-:Y:S05]  /*15b60*/  BSYNC.RECONVERGENT B3 ;  /* 0x0000000000037941 */ /* 0x000fea0003800200 */
.L_x_25862:
        /* <DEDUP_REMOVED lines=12> */
.L_x_25811:
        /* <DEDUP_REMOVED lines=21> */
.L_x_25871:
        /* <DEDUP_REMOVED lines=13> */
.L_x_25873:
[----:B------:R-:W-:Y:S05]  /*15e50*/  BSYNC.RECONVERGENT B5 ;  /* 0x0000000000057941 */ /* 0x000fea0003800200 */
.L_x_25872:
        /* <DEDUP_REMOVED lines=47> */
.L_x_25870:
[----:B------:R-:W-:Y:S05]  /*16150*/  BSYNC.RECONVERGENT B4 ;  /* 0x0000000000047941 */ /* 0x000fea0003800200 */
.L_x_25869:
        /* <DEDUP_REMOVED lines=9> */
[----:B------:R-:W-:-:S07]  /*161f0*/  FMUL.FTZ R192, R9, R100 ;  /* 0x0000006409c07220 */ /* 0x000fce0000410000 */
.L_x_25868:
[----:B------:R-:W-:Y:S05]  /*16200*/  BSYNC.RECONVERGENT B3 ;  /* 0x0000000000037941 */ /* 0x000fea0003800200 */
.L_x_25867:
        /* <DEDUP_REMOVED lines=17> */
.L_x_25878:
        /* <DEDUP_REMOVED lines=13> */
.L_x_25880:
[----:B------:R-:W-:Y:S05]  /*163f0*/  BSYNC.RECONVERGENT B5 ;  /* 0x0000000000057941 */ /* 0x000fea0003800200 */
.L_x_25879:
        /* <DEDUP_REMOVED lines=47> */
.L_x_25877:
[----:B------:R-:W-:Y:S05]  /*166f0*/  BSYNC.RECONVERGENT B4 ;  /* 0x0000000000047941 */ /* 0x000fea0003800200 */
.L_x_25876:
        /* <DEDUP_REMOVED lines=11> */
.L_x_25875:
[----:B------:R-:W-:Y:S05]  /*167b0*/  BSYNC.RECONVERGENT B3 ;  /* 0x0000000000037941 */ /* 0x000fea0003800200 */
.L_x_25874:
        /* <DEDUP_REMOVED lines=17> */
.L_x_25885:
        /* <DEDUP_REMOVED lines=13> */
.L_x_25887:
[----:B------:R-:W-:Y:S05]  /*169a0*/  BSYNC.RECONVERGENT B5 ;  /* 0x0000000000057941 */ /* 0x000fea0003800200 */
.L_x_25886:
        /* <DEDUP_REMOVED lines=46> */
.L_x_25884:
[----:B------:R-:W-:Y:S05]  /*16c90*/  BSYNC.RECONVERGENT B4 ;  /* 0x0000000000047941 */ /* 0x000fea0003800200 */
.L_x_25883:
        /* <DEDUP_REMOVED lines=10> */
.L_x_25882:
[----:B------:R-:W-:Y:S05]  /*16d40*/  BSYNC.RECONVERGENT B3 ;  /* 0x0000000000037941 */ /* 0x000fea0003800200 */
.L_x_25881:
        /* <DEDUP_REMOVED lines=17> */
.L_x_25892:
        /* <DEDUP_REMOVED lines=13> */
.L_x_25894:
[----:B------:R-:W-:Y:S05]  /*16f30*/  BSYNC.RECONVERGENT B5 ;  /* 0x0000000000057941 */ /* 0x000fea0003800200 */
.L_x_25893:
        /* <DEDUP_REMOVED lines=47> */
.L_x_25891:
[----:B------:R-:W-:Y:S05]  /*17230*/  BSYNC.RECONVERGENT B4 ;  /* 0x0000000000047941 */ /* 0x000fea0003800200 */
.L_x_25890:
        /* <DEDUP_REMOVED lines=11> */
.L_x_25889:
[----:B------:R-:W-:Y:S05]  /*172f0*/  BSYNC.RECONVERGENT B3 ;  /* 0x0000000000037941 */ /* 0x000fea0003800200 */
.L_x_25888:
        /* <DEDUP_REMOVED lines=17> */
.L_x_25899:
        /* <DEDUP_REMOVED lines=13> */
.L_x_25901:
[----:B------:R-:W-:Y:S05]  /*174e0*/  BSYNC.RECONVERGENT B5 ;  /* 0x0000000000057941 */ /* 0x000fea0003800200 */
.L_x_25900:
        /* <DEDUP_REMOVED lines=47> */
.L_x_25898:
[----:B------:R-:W-:Y:S05]  /*177e0*/  BSYNC.RECONVERGENT B4 ;  /* 0x0000000000047941 */ /* 0x000fea0003800200 */
.L_x_25897:
        /* <DEDUP_REMOVED lines=10> */
.L_x_25896:
[----:B------:R-:W-:Y:S05]  /*17890*/  BSYNC.RECONVERGENT B3 ;  /* 0x0000000000037941 */ /* 0x000fea0003800200 */
.L_x_25895:
        /* <DEDUP_REMOVED lines=17> */
.L_x_25906:
        /* <DEDUP_REMOVED lines=13> */
.L_x_25908:
[----:B------:R-:W-:Y:S05]  /*17a80*/  BSYNC.RECONVERGENT B5 ;  /* 0x0000000000057941 */ /* 0x000fea0003800200 */
.L_x_25907:
        /* <DEDUP_REMOVED lines=47> */
.L_x_25905:
[----:B------:R-:W-:Y:S05]  /*17d80*/  BSYNC.RECONVERGENT B4 ;  /* 0x0000000000047941 */ /* 0x000fea0003800200 */
.L_x_25904:
        /* <DEDUP_REMOVED lines=11> */
.L_x_25903:
[----:B------:R-:W-:Y:S05]  /*17e40*/  BSYNC.RECONVERGENT B3 ;  /* 0x0000000000037941 */ /* 0x000fea0003800200 */
.L_x_25902:
        /* <DEDUP_REMOVED lines=17> */
.L_x_25913:
        /* <DEDUP_REMOVED lines=13> */
.L_x_25915:
[----:B------:R-:W-:Y:S05]  /*18030*/  BSYNC.RECONVERGENT B5 ;  /* 0x0000000000057941 */ /* 0x000fea0003800200 */
.L_x_25914:
        /* <DEDUP_REMOVED lines=47> */
.L_x_25912:
[----:B------:R-:W-:Y:S05]  /*18330*/  BSYNC.RECONVERGENT B4 ;  /* 0x0000000000047941 */ /* 0x000fea0003800200 */
.L_x_25911:
        /* <DEDUP_REMOVED lines=10> */
.L_x_25910:
[----:B------:R-:W-:Y:S05]  /*183e0*/  BSYNC.RECONVERGENT B3 ;  /* 0x0000000000037941 */ /* 0x000fea0003800200 */
.L_x_25909:
        /* <DEDUP_REMOVED lines=16> */
.L_x_25918:
        /* <DEDUP_REMOVED lines=13> */
.L_x_25920:
[----:B------:R-:W-:Y:S05]  /*185c0*/  BSYNC.RECONVERGENT B4 ;  /* 0x0000000000047941 */ /* 0x000fea0003800200 */
.L_x_25919:
        /* <DEDUP_REMOVED lines=47> */
.L_x_25917:
[----:B------:R-:W-:Y:S05]  /*188c0*/  BSYNC.RECONVERGENT B3 ;  /* 0x0000000000037941 */ /* 0x000fea0003800200 */
.L_x_25916:
        /* <DEDUP_REMOVED lines=11> */
.L_x_25861:
[----:B------:R-:W-:Y:S05]  /*18980*/  BSYNC.RECONVERGENT B1 ;  /* 0x0000000000017941 */ /* 0x000fea0003800200 */
.L_x_25810:
        /* <DEDUP_REMOVED lines=27> */
.L_x_25922:
[----:B------:R-:W-:Y:S05]  /*18b40*/  BSYNC.RECONVERGENT B1 ;  /* 0x0000000000017941 */ /* 0x000fea0003800200 */
.L_x_25921:
[----:B------:R-:W-:Y:S01]  /*18b50*/  VIADD R236, R236, 0x20 ;  /* 0x00000020ecec7836 */ /* 0x000fe20000000000 */
[----:B------:R-:W-:-:S07]  /*18b60*/  IADD3 R239, PT, PT, R239, 0x20, RZ ;  /* 0x00000020efef7810 */ /* 0x000fce0007ffe0ff */
.L_x_25809:
[----:B------:R-:W-:Y:S05]  /*18b70*/  BSYNC.RECONVERGENT B2 ;  /* 0x0000000000027941 */ /* 0x000fea0003800200 */
.L_x_25808:
        /* <DEDUP_REMOVED lines=16> */
[----:B------:R-:W-:Y:S01]  /*18c80*/  IMAD.U32 R241, RZ, RZ, UR4 ;  /* 0x00000004fff17e24 */ /* 0x000fe2000f8e00ff */
[----:B------:R-:W-:Y:S02]  /*18c90*/  BSSY.RECONVERGENT B1, `(.L_x_25925) ;  /* 0x00005b1000017945 */ /* 0x000fe40003800200 */
[----:B------:R-:W-:Y:S01]  /*18ca0*/  IADD3 R231, PT, PT, R231, 0x76cf5d0a, RZ ;  /* 0x76cf5d0ae7e77810 */ /* 0x000fe20007ffe0ff */
        /* <DEDUP_REMOVED lines=25> */
.L_x_25931:
        /* <DEDUP_REMOVED lines=13> */
.L_x_25933:
[----:B------:R-:W-:Y:S05]  /*18f10*/  BSYNC.RECONVERGENT B5 ;  /* 0x0000000000057941 */ /* 0x000fea0003800200 */
.L_x_25932:
        /* <DEDUP_REMOVED lines=47> */
.L_x_25930:
[----:B------:R-:W-:Y:S05]  /*19210*/  BSYNC.RECONVERGENT B4 ;  /* 0x0000000000047941 */ /* 0x000fea0003800200 */
.L_x_25929:
        /* <DEDUP_REMOVED lines=10> */
.L_x_25928:
[----:B------:R-:W-:Y:S05]  /*192c0*/  BSYNC.RECONVERGENT B3 ;  /* 0x0000000000037941 */ /* 0x000fea0003800200 */
.L_x_25927:
        /* <DEDUP_REMOVED lines=17> */
.L_x_25938:
        /* <DEDUP_REMOVED lines=13> */
.L_x_25940:
[----:B------:R-:W-:Y:S05]  /*194b0*/  BSYNC.RECONVERGENT B5 ;  /* 0x0000000000057941 */ /* 0x000fea0003800200 */
.L_x_25939:
        /* <DEDUP_REMOVED lines=47> */
.L_x_25937:
[----:B------:R-:W-:Y:S05]  /*197b0*/  BSYNC.RECONVERGENT B4 ;  /* 0x0000000000047941 */ /* 0x000fea0003800200 */
.L_x_25936:
        /* <DEDUP_REMOVED lines=11> */
.L_x_25935:
[----:B------:R-:W-:Y:S05]  /*19870*/  BSYNC.RECONVERGENT B3 ;  /* 0x0000000000037941 */ /* 0x000fea0003800200 */
.L_x_25934:
        /* <DEDUP_REMOVED lines=17> */
.L_x_25945:
        /* <DEDUP_REMOVED lines=13> */
.L_x_25947:
[----:B------:R-:W-:Y:S05]  /*19a60*/  BSYNC.RECONVERGENT B5 ;  /* 0x0000000000057941 */ /* 0x000fea0003800200 */
.L_x_25946:
        /* <DEDUP_REMOVED lines=46> */
.L_x_25944:
[----:B------:R-:W-:Y:S05]  /*19d50*/  BSYNC.RECONVERGENT B4 ;  /* 0x0000000000047941 */ /* 0x000fea0003800200 */
.L_x_25943:
        /* <DEDUP_REMOVED lines=10> */
.L_x_25942:
[----:B------:R-:W-:Y:S05]  /*19e00*/  BSYNC.RECONVERGENT B3 ;  /* 0x0000000000037941 */ /* 0x000fea0003800200 */
.L_x_25941:
        /* <DEDUP_REMOVED lines=17> */
.L_x_25952:
        /* <DEDUP_REMOVED lines=13> */
.L_x_25954:
[----:B------:R-:W-:Y:S05]  /*19ff0*/  BSYNC.RECONVERGENT B5 ;  /* 0x0000000000057941 */ /* 0x000fea0003800200 */
.L_x_25953:
        /* <DEDUP_REMOVED lines=47> */
.L_x_25951:
[----:B------:R-:W-:Y:S05]  /*1a2f0*/  BSYNC.RECONVERGENT B4 ;  /* 0x0000000000047941 */ /* 0x000fea0003800200 */
.L_x_25950:
        /* <DEDUP_REMOVED lines=11> */
.L_x_25949:
[----:B------:R-:W-:Y:S05]  /*1a3b0*/  BSYNC.RECONVERGENT B3 ;  /* 0x0000000000037941 */ /* 0x000fea0003800200 */
.L_x_25948:
        /* <DEDUP_REMOVED lines=17> */
.L_x_25959:
        /* <DEDUP_REMOVED lines=13> */
.L_x_25961:
[----:B------:R-:W-:Y:S05]  /*1a5a0*/  BSYNC.RECONVERGENT B5 ;  /* 0x0000000000057941 */ /* 0x000fea0003800200 */
.L_x_25960:
        /* <DEDUP_REMOVED lines=47> */
.L_x_25958:
[----:B------:R-:W-:Y:S05]  /*1a8a0*/  BSYNC.RECONVERGENT B4 ;  /* 0x0000000000047941 */ /* 0x000fea0003800200 */
.L_x_25957:
        /* <DEDUP_REMOVED lines=10> */
.L_x_25956:
[----:B------:R-:W-:Y:S05]  /*1a950*/  BSYNC.RECONVERGENT B3 ;  /* 0x0000000000037941 */ /* 0x000fea0003800200 */
.L_x_25955:
        /* <DEDUP_REMOVED lines=17> */
.L_x_25966:
        /* <DEDUP_REMOVED lines=13> */
.L_x_25968:
[----:B------:R-:W-:Y:S05]  /*1ab40*/  BSYNC.RECONVERGENT B5 ;  /* 0x0000000000057941 */ /* 0x000fea0003800200 */
.L_x_25967:
        /* <DEDUP_REMOVED lines=47> */
.L_x_25965:
[----:B------:R-:W-:Y:S05]  /*1ae40*/  BSYNC.RECONVERGENT B4 ;  /* 0x0000000000047941 */ /* 0x000fea0003800200 */
.L_x_25964:
        /* <DEDUP_REMOVED lines=11> */
.L_x_25963:
[----:B------:R-:W-:Y:S05]  /*1af00*/  BSYNC.RECONVERGENT B3 ;  /* 0x0000000000037941 */ /* 0x000fea0003800200 */
.L_x_25962:
        /* <DEDUP_REMOVED lines=17> */
.L_x_25973:
        /* <DEDUP_REMOVED lines=13> */
.L_x_25975:
[----:B------:R-:W-:Y:S05]  /*1b0f0*/  BSYNC.RECONVERGENT B5 ;  /* 0x0000000000057941 */ /* 0x000fea0003800200 */
.L_x_25974:
        /* <DEDUP_REMOVED lines=47> */
.L_x_25972:
[----:B------:R-:W-:Y:S05]  /*1b3f0*/  BSYNC.RECONVERGENT B4 ;  /* 0x0000000000047941 */ /* 0x000fea0003800200 */
.L_x_25971:
        /* <DEDUP_REMOVED lines=10> */
.L_x_25970:
[----:B------:R-:W-:Y:S05]  /*1b4a0*/  BSYNC.RECONVERGENT B3 ;  /* 0x0000000000037941 */ /* 0x000fea0003800200 */
.L_x_25969:
        /* <DEDUP_REMOVED lines=16> */
.L_x_25979:
        /* <DEDUP_REMOVED lines=13> */
.L_x_25981:
[----:B------:R-:W-:Y:S05]  /*1b680*/  BSYNC.RECONVERGENT B4 ;  /* 0x0000000000047941 */ /* 0x000fea0003800200 */
.L_x_25980:
        /* <DEDUP_REMOVED lines=47> */
.L_x_25978:
[----:B------:R-:W-:Y:S05]  /*1b980*/  BSYNC.RECONVERGENT B3 ;  /* 0x0000000000037941 */ /* 0x000fea0003800200 */
.L_x_25977:
        /* <DEDUP_REMOVED lines=12> */
.L_x_25926:
        /* <DEDUP_REMOVED lines=21> */
.L_x_25986:
        /* <DEDUP_REMOVED lines=13> */
.L_x_25988:
[----:B------:R-:W-:Y:S05]  /*1bc70*/  BSYNC.RECONVERGENT B5 ;  /* 0x0000000000057941 */ /* 0x000fea0003800200 */
.L_x_25987:
        /* <DEDUP_REMOVED lines=47> */
.L_x_25985:
[----:B------:R-:W-:Y:S05]  /*1bf70*/  BSYNC.RECONVERGENT B4 ;  /* 0x0000000000047941 */ /* 0x000fea0003800200 */
.L_x_25984:
        /* <DEDUP_REMOVED lines=10> */
.L_x_25983:
[----:B------:R-:W-:Y:S05]  /*1c020*/  BSYNC.RECONVERGENT B3 ;  /* 0x0000000000037941 */ /* 0x000fea0003800200 */
.L_x_25982:
        /* <DEDUP_REMOVED lines=17> */
.L_x_25993:
        /* <DEDUP_REMOVED lines=13> */
.L_x_25995:
[----:B------:R-:W-:Y:S05]  /*1c210*/  BSYNC.RECONVERGENT B5 ;  /* 0x0000000000057941 */ /* 0x000fea0003800200 */
.L_x_25994:
        /* <DEDUP_REMOVED lines=47> */
.L_x_25992:
[----:B------:R-:W-:Y:S05]  /*1c510*/  BSYNC.RECONVERGENT B4 ;  /* 0x0000000000047941 */ /* 0x000fea0003800200 */
.L_x_25991:
        /* <DEDUP_REMOVED lines=11> */
.L_x_25990:
[----:B------:R-:W-:Y:S05]  /*1c5d0*/  BSYNC.RECONVERGENT B3 ;  /* 0x0000000000037941 */ /* 0x000fea0003800200 */
.L_x_25989:
        /* <DEDUP_REMOVED lines=17> */
.L_x_26000:
        /* <DEDUP_REMOVED lines=13> */
.L_x_26002:
[----:B------:R-:W-:Y:S05]  /*1c7c0*/  BSYNC.RECONVERGENT B5 ;  /* 0x0000000000057941 */ /* 0x000fea0003800200 */
.L_x_26001:
        /* <DEDUP_REMOVED lines=46> */
.L_x_25999:
[----:B------:R-:W-:Y:S05]  /*1cab0*/  BSYNC.RECONVERGENT B4 ;  /* 0x0000000000047941 */ /* 0x000fea0003800200 */
.L_x_25998:
        /* <DEDUP_REMOVED lines=10> */
.L_x_25997:
[----:B------:R-:W-:Y:S05]  /*1cb60*/  BSYNC.RECONVERGENT B3 ;  /* 0x0000000000037941 */ /* 0x000fea0003800200 */
.L_x_25996:
        /* <DEDUP_REMOVED lines=17> */
.L_x_26007:
        /* <DEDUP_REMOVED lines=13> */
.L_x_26009:
[----:B------:R-:W-:Y:S05]  /*1cd50*/  BSYNC.RECONVERGENT B5 ;  /* 0x0000000000057941 */ /* 0x000fea0003800200 */
.L_x_26008:
        /* <DEDUP_REMOVED lines=47> */
.L_x_26006:
[----:B------:R-:W-:Y:S05]  /*1d050*/  BSYNC.RECONVERGENT B4 ;  /* 0x0000000000047941 */ /* 0x000fea0003800200 */
.L_x_26005:
        /* <DEDUP_REMOVED lines=11> */
.L_x_26004:
[----:B------:R-:W-:Y:S05]  /*1d110*/  BSYNC.RECONVERGENT B3 ;  /* 0x0000000000037941 */ /* 0x000fea0003800200 */
.L_x_26003:
        /* <DEDUP_REMOVED lines=17> */
.L_x_26014:
        /* <DEDUP_REMOVED lines=13> */
.L_x_26016:
[----:B------:R-:W-:Y:S05]  /*1d300*/  BSYNC.RECONVERGENT B5 ;  /* 0x0000000000057941 */ /* 0x000fea0003800200 */
.L_x_26015:
        /* <DEDUP_REMOVED lines=47> */
.L_x_26013:
[----:B------:R-:W-:Y:S05]  /*1d600*/  BSYNC.RECONVERGENT B4 ;  /* 0x0000000000047941 */ /* 0x000fea0003800200 */
.L_x_26012:
        /* <DEDUP_REMOVED lines=10> */
.L_x_26011:
[----:B------:R-:W-:Y:S05]  /*1d6b0*/  BSYNC.RECONVERGENT B3 ;  /* 0x0000000000037941 */ /* 0x000fea0003800200 */
.L_x_26010:
        /* <DEDUP_REMOVED lines=17> */
.L_x_26021:
        /* <DEDUP_REMOVED lines=13> */
.L_x_26023:
[----:B------:R-:W-:Y:S05]  /*1d8a0*/  BSYNC.RECONVERGENT B5 ;  /* 0x0000000000057941 */ /* 0x000fea0003800200 */
.L_x_26022:
        /* <DEDUP_REMOVED lines=47> */
.L_x_26020:
[----:B------:R-:W-:Y:S05]  /*1dba0*/  BSYNC.RECONVERGENT B4 ;  /* 0x0000000000047941 */ /* 0x000fea0003800200 */
.L_x_26019:
        /* <DEDUP_REMOVED lines=11> */
.L_x_26018:
[----:B------:R-:W-:Y:S05]  /*1dc60*/  BSYNC.RECONVERGENT B3 ;  /* 0x0000000000037941 */ /* 0x000fea0003800200 */
.L_x_26017:
        /* <DEDUP_REMOVED lines=17> */
.L_x_26028:
        /* <DEDUP_REMOVED lines=13> */
.L_x_26030:
[----:B------:R-:W-:Y:S05]  /*1de50*/  BSYNC.RECONVERGENT B5 ;  /* 0x0000000000057941 */ /* 0x000fea0003800200 */
.L_x_26029:
        /* <DEDUP_REMOVED lines=47> */
.L_x_26027:
[----:B------:R-:W-:Y:S05]  /*1e150*/  BSYNC.RECONVERGENT B4 ;  /* 0x0000000000047941 */ /* 0x000fea0003800200 */
.L_x_26026:
        /* <DEDUP_REMOVED lines=10> */
.L_x_26025:
[----:B------:R-:W-:Y:S05]  /*1e200*/  BSYNC.RECONVERGENT B3 ;  /* 0x0000000000037941 */ /* 0x000fea0003800200 */
.L_x_26024:
        /* <DEDUP_REMOVED lines=16> */
.L_x_26033:
        /* <DEDUP_REMOVED lines=13> */
.L_x_26035:
[----:B------:R-:W-:Y:S05]  /*1e3e0*/  BSYNC.RECONVERGENT B4 ;  /* 0x0000000000047941 */ /* 0x000fea0003800200 */
.L_x_26034:
        /* <DEDUP_REMOVED lines=47> */
.L_x_26032:
[----:B------:R-:W-:Y:S05]  /*1e6e0*/  BSYNC.RECONVERGENT B3 ;  /* 0x0000000000037941 */ /* 0x000fea0003800200 */
.L_x_26031:
        /* <DEDUP_REMOVED lines=11> */
.L_x_25976:
[----:B------:R-:W-:Y:S05]  /*1e7a0*/  BSYNC.RECONVERGENT B1 ;  /* 0x0000000000017941 */ /* 0x000fea0003800200 */
.L_x_25925:
        /* <DEDUP_REMOVED lines=8> */
[----:B------:R-:W-:Y:S02]  /*1e830*/  LOP3.LUT R216, R228, 0xffff, RZ, 0xc0, !PT ;  /* 0x0000ffffe4d87812 */ /* 0x000fe400078ec0ff */
[----:B------:R-:W-:Y:S02]  /*1e840*/  LOP3.LUT R217, R217, 0xff0000, RZ, 0xc0, !PT ;  /* 0x00ff0000d9d97812 */ /* 0x000fe400078ec0ff */
[----:B------:R-:W-:Y:S02]  /*1e850*/  PRMT R219, R226, 0x7104, RZ ;  /* 0x00007104e2db7816 */ /* 0x000fe400000000ff */
[----:B------:R-:W-:Y:S02]  /*1e860*/  PRMT R218, R217, 0x4210, R216 ;  /* 0x00004210d9da7816 */ /* 0x000fe400000000d8 */
[----:B------:R-:W0:Y:S01]  /*1e870*/  LDC.64 R216, c[0x0][0x3b0] ;  /* 0x0000ec00ffd87b82 */ /* 0x000e220000000a00 */
        /* <DEDUP_REMOVED lines=8> */
[----:B------:R-:W-:Y:S02]  /*1e900*/  LOP3.LUT R241, R231, R241, R233, 0xfe, !PT ;  /* 0x000000f1e7f17212 */ /* 0x000fe400078efee9 */
[----:B------:R-:W-:Y:S02]  /*1e910*/  LOP3.LUT R230, R218, R232, R230, 0xfe, !PT ;  /* 0x000000e8dae67212 */ /* 0x000fe400078efee6 */
[----:B------:R-:W-:Y:S02]  /*1e920*/  LOP3.LUT R219, R241, R219, RZ, 0xfc, !PT ;  /* 0x000000dbf1db7212 */ /* 0x000fe400078efcff */
[----:B------:R-:W-:Y:S01]  /*1e930*/  LOP3.LUT R218, R230, 0xff, R11, 0xf8, !PT ;  /* 0x000000ffe6da7812 */ /* 0x000fe200078ef80b */
[----:B0-----:R-:W-:-:S05]  /*1e940*/  IMAD.WIDE.U32 R216, R239, 0x8, R216 ;  /* 0x00000008efd87825 */ /* 0x001fca00078e00d8 */
[----:B------:R1:W-:Y:S02]  /*1e950*/  STG.E.64 desc[UR6][R216.64], R218 ;  /* 0x000000dad8007986 */ /* 0x0003e4000c101b06 */
.L_x_26037:
[----:B------:R-:W-:Y:S05]  /*1e960*/  BSYNC.RECONVERGENT B1 ;  /* 0x0000000000017941 */ /* 0x000fea0003800200 */
.L_x_26036:
[----:B------:R-:W-:Y:S01]  /*1e970*/  VIADD R236, R236, 0x20 ;  /* 0x00000020ecec7836 */ /* 0x000fe20000000000 */
[----:B------:R-:W-:-:S07]  /*1e980*/  IADD3 R239, PT, PT, R239, 0x20, RZ ;  /* 0x00000020efef7810 */ /* 0x000fce0007ffe0ff */
.L_x_25924:
[----:B------:R-:W-:Y:S05]  /*1e990*/  BSYNC.RECONVERGENT B2 ;  /* 0x0000000000027941 */ /* 0x000fea0003800200 */
.L_x_25923:
        /* <DEDUP_REMOVED lines=17> */
[----:B------:R-:W-:Y:S01]  /*1eab0*/  MOV R231, UR4 ;  /* 0x0000000400e77c02 */ /* 0x000fe20008000f00 */
[----:B------:R-:W-:Y:S01]  /*1eac0*/  BSSY.RECONVERGENT B1, `(.L_x_26040) ;  /* 0x00005ba000017945 */ /* 0x000fe20003800200 */
[----:B------:R-:W-:Y:S01]  /*1ead0*/  VIADD R241, R241, 0xbb67ae85 ;  /* 0xbb67ae85f1f17836 */ /* 0x000fe20000000000 */
[----:B------:R-:W-:Y:S01]  /*1eae0*/  IADD3 R233, PT, PT, R233, 0x3c6ef372, RZ ;  /* 0x3c6ef372e9e97810 */ /* 0x000fe20007ffe0ff */
[----:B------:R-:W-:Y:S01]  /*1eaf0*/  VIADD R230, R230, 0x76cf5d0a ;  /* 0x76cf5d0ae6e67836 */ /* 0x000fe20000000000 */
[----:B------:R-:W-:Y:S01]  /*1eb00*/  IADD3 R231, PT, PT, R231, -0x61c88647, RZ ;  /* 0x9e3779b9e7e77810 */ /* 0x000fe20007ffe0ff */
[----:B--2---:R-:W-:Y:S06]  /*1eb10*/  @!P2 BRA `(.L_x_26041) ;  /* 0x0000002c006ca947 */ /* 0x004fec0003800000 */
[----:B------:R-:W-:Y:S01]  /*1eb20*/  ISETP.GT.AND P2, PT, R234, RZ, PT ;  /* 0x000000ffea00720c */ /* 0x000fe20003f44270 */
[----:B------:R-:W-:Y:S01]  /*1eb30*/  BSSY.RECONVERGENT B3, `(.L_x_26042) ;  /* 0x000005d000037945 */ /* 0x000fe20003800200 */
[----:B------:R-:W-:Y:S01]  /*1eb40*/  IMAD.MOV.U32 R232, RZ, RZ, R220 ;  /* 0x000000ffffe87224 */ /* 0x000fe200078e00dc */
[----:B------:R-:W-:Y:S01]  /*1eb50*/  MOV R210, R9 ;  /* 0x0000000900d27202 */ /* 0x000fe20000000f00 */
        /* <DEDUP_REMOVED lines=18> */
.L_x_26046:
        /* <DEDUP_REMOVED lines=13> */
.L_x_26048:
[----:B------:R-:W-:Y:S05]  /*1ed50*/  BSYNC.RECONVERGENT B5 ;  /* 0x0000000000057941 */ /* 0x000fea0003800200 */
.L_x_26047:
        /* <DEDUP_REMOVED lines=47> */
.L_x_26045:
[----:B------:R-:W-:Y:S05]  /*1f050*/  BSYNC.RECONVERGENT B4 ;  /* 0x0000000000047941 */ /* 0x000fea0003800200 */
.L_x_26044:
        /* <DEDUP_REMOVED lines=10> */
.L_x_26043:
[----:B------:R-:W-:Y:S05]  /*1f100*/  BSYNC.RECONVERGENT B3 ;  /* 0x0000000000037941 */ /* 0x000fea0003800200 */
.L_x_26042:
        /* <DEDUP_REMOVED lines=17> */
.L_x_26053:
        /* <DEDUP_REMOVED lines=13> */
.L_x_26055:
[----:B------:R-:W-:Y:S05]  /*1f2f0*/  BSYNC.RECONVERGENT B5 ;  /* 0x0000000000057941 */ /* 0x000fea0003800200 */
.L_x_26054:
        /* <DEDUP_REMOVED lines=47> */
.L_x_26052:
[----:B------:R-:W-:Y:S05]  /*1f5f0*/  BSYNC.RECONVERGENT B4 ;  /* 0x0000000000047941 */ /* 0x000fea0003800200 */
.L_x_26051:
        /* <DEDUP_REMOVED lines=11> */
.L_x_26050:
[----:B------:R-:W-:Y:S05]  /*1f6b0*/  BSYNC.RECONVERGENT B3 ;  /* 0x0000000000037941 */ /* 0x000fea0003800200 */
.L_x_26049:
        /* <DEDUP_REMOVED lines=17> */
.L_x_26060:
        /* <DEDUP_REMOVED lines=13> */
.L_x_26062:
[----:B------:R-:W-:Y:S05]  /*1f8a0*/  BSYNC.RECONVERGENT B5 ;  /* 0x0000000000057941 */ /* 0x000fea0003800200 */
.L_x_26061:
        /* <DEDUP_REMOVED lines=46> */
.L_x_26059:
[----:B------:R-:W-:Y:S05]  /*1fb90*/  BSYNC.RECONVERGENT B4 ;  /* 0x0000000000047941 */ /* 0x000fea0003800200 */
.L_x_26058:
        /* <DEDUP_REMOVED lines=10> */
.L_x_26057:
[----:B------:R-:W-:Y:S05]  /*1fc40*/  BSYNC.RECONVERGENT B3 ;  /* 0x0000000000037941 */ /* 0x000fea0003800200 */
.L_x_26056:
        /* <DEDUP_REMOVED lines=17> */
.L_x_26067:
        /* <DEDUP_REMOVED lines=13> */
.L_x_26069:
[----:B------:R-:W-:Y:S05]  /*1fe30*/  BSYNC.RECONVERGENT B5 ;  /* 0x0000000000057941 */ /* 0x000fea0003800200 */
.L_x_26068:
        /* <DEDUP_REMOVED lines=47> */
.L_x_26066:
[----:B------:R-:W-:Y:S05]  /*20130*/  BSYNC.RECONVERGENT B4 ;  /* 0x0000000000047941 */ /* 0x000fea0003800200 */
.L_x_26065:
        /* <DEDUP_REMOVED lines=11> */
.L_x_26064:
[----:B------:R-:W-:Y:S05]  /*201f0*/  BSYNC.RECONVERGENT B3 ;  /* 0x0000000000037941 */ /* 0x000fea0003800200 */
.L_x_26063:
        /* <DEDUP_REMOVED lines=17> */
.L_x_26074:
        /* <DEDUP_REMOVED lines=13> */
.L_x_26076:
[----:B------:R-:W-:Y:S05]  /*203e0*/  BSYNC.RECONVERGENT B5 ;  /* 0x0000000000057941 */ /* 0x000fea0003800200 */
.L_x_26075:
        /* <DEDUP_REMOVED lines=47> */
.L_x_26073:
[----:B------:R-:W-:Y:S05]  /*206e0*/  BSYNC.RECONVERGENT B4 ;  /* 0x0000000000047941 */ /* 0x000fea0003800200 */
.L_x_26072:
        /* <DEDUP_REMOVED lines=10> */
.L_x_26071:
[----:B------:R-:W-:Y:S05]  /*20790*/  BSYNC.RECONVERGENT B3 ;  /* 0x0000000000037941 */ /* 0x000fea0003800200 */
.L_x_26070:
        /* <DEDUP_REMOVED lines=17> */
.L_x_26081:
        /* <DEDUP_REMOVED lines=13> */
.L_x_26083:
[----:B------:R-:W-:Y:S05]  /*20980*/  BSYNC.RECONVERGENT B5 ;  /* 0x0000000000057941 */ /* 0x000fea0003800200 */
.L_x_26082:
        /* <DEDUP_REMOVED lines=47> */
.L_x_26080:
[----:B------:R-:W-:Y:S05]  /*20c80*/  BSYNC.RECONVERGENT B4 ;  /* 0x0000000000047941 */ /* 0x000fea0003800200 */
.L_x_26079:
        /* <DEDUP_REMOVED lines=11> */
.L_x_26078:
[----:B------:R-:W-:Y:S05]  /*20d40*/  BSYNC.RECONVERGENT B3 ;  /* 0x0000000000037941 */ /* 0x000fea0003800200 */
.L_x_26077:
        /* <DEDUP_REMOVED lines=17> */
.L_x_26088:
        /* <DEDUP_REMOVED lines=13> */
.L_x_26090:
[----:B------:R-:W-:Y:S05]  /*20f30*/  BSYNC.RECONVERGENT B5 ;  /* 0x0000000000057941 */ /* 0x000fea0003800200 */
.L_x_26089:
        /* <DEDUP_REMOVED lines=47> */
.L_x_26087:
[----:B------:R-:W-:Y:S05]  /*21230*/  BSYNC.RECONVERGENT B4 ;  /* 0x0000000000047941 */ /* 0x000fea0003800200 */
.L_x_26086:
        /* <DEDUP_REMOVED lines=10> */
.L_x_26085:
[----:B------:R-:W-:Y:S05]  /*212e0*/  BSYNC.RECONVERGENT B3 ;  /* 0x0000000000037941 */ /* 0x000fea0003800200 */
.L_x_26084:
[----:B------:R-:W-:Y:S01]  /*212f0*/  IMAD.MOV.U32 R220, RZ, RZ, R232 ;  /* 0x000000ffffdc7224 */ /* 0x000fe200078e00e8 */
        /* <DEDUP_REMOVED lines=19> */
.L_x_26094:
        /* <DEDUP_REMOVED lines=13> */
.L_x_26096:
[----:B------:R-:W-:Y:S05]  /*21500*/  BSYNC.RECONVERGENT B4 ;  /* 0x0000000000047941 */ /* 0x000fea0003800200 */
.L_x_26095:
        /* <DEDUP_REMOVED lines=47> */
.L_x_26093:
[----:B------:R-:W-:Y:S05]  /*21800*/  BSYNC.RECONVERGENT B3 ;  /* 0x0000000000037941 */ /* 0x000fea0003800200 */
.L_x_26092:
        /* <DEDUP_REMOVED lines=12> */
.L_x_26041:
        /* <DEDUP_REMOVED lines=21> */
.L_x_26101:
        /* <DEDUP_REMOVED lines=13> */
.L_x_26103:
[----:B------:R-:W-:Y:S05]  /*21af0*/  BSYNC.RECONVERGENT B5 ;  /* 0x0000000000057941 */ /* 0x000fea0003800200 */
.L_x_26102:
        /* <DEDUP_REMOVED lines=47> */
.L_x_26100:
[----:B------:R-:W-:Y:S05]  /*21df0*/  BSYNC.RECONVERGENT B4 ;  /* 0x0000000000047941 */ /* 0x000fea0003800200 */
.L_x_26099:
        /* <DEDUP_REMOVED lines=10> */
.L_x_26098:
[----:B------:R-:W-:Y:S05]  /*21ea0*/  BSYNC.RECONVERGENT B3 ;  /* 0x0000000000037941 */ /* 0x000fea0003800200 */
.L_x_26097:
        /* <DEDUP_REMOVED lines=17> */
.L_x_26108:
        /* <DEDUP_REMOVED lines=13> */
.L_x_26110:
[----:B------:R-:W-:Y:S05]  /*22090*/  BSYNC.RECONVERGENT B5 ;  /* 0x0000000000057941 */ /* 0x000fea0003800200 */
.L_x_26109:
        /* <DEDUP_REMOVED lines=47> */
.L_x_26107:
[----:B------:R-:W-:Y:S05]  /*22390*/  BSYNC.RECONVERGENT B4 ;  /* 0x0000000000047941 */ /* 0x000fea0003800200 */
.L_x_26106:
        /* <DEDUP_REMOVED lines=11> */
.L_x_26105:
[----:B------:R-:W-:Y:S05]  /*22450*/  BSYNC.RECONVERGENT B3 ;  /* 0x0000000000037941 */ /* 0x000fea0003800200 */
.L_x_26104:
        /* <DEDUP_REMOVED lines=17> */
.L_x_26115:
        /* <DEDUP_REMOVED lines=13> */
.L_x_26117:
[----:B------:R-:W-:Y:S05]  /*22640*/  BSYNC.RECONVERGENT B5 ;  /* 0x0000000000057941 */ /* 0x000fea0003800200 */
.L_x_26116:
        /* <DEDUP_REMOVED lines=46> */
.L_x_26114:
[----:B------:R-:W-:Y:S05]  /*22930*/  BSYNC.RECONVERGENT B4 ;  /* 0x0000000000047941 */ /* 0x000fea0003800200 */
.L_x_26113:
        /* <DEDUP_REMOVED lines=10> */
.L_x_26112:
[----:B------:R-:W-:Y:S05]  /*229e0*/  BSYNC.RECONVERGENT B3 ;  /* 0x0000000000037941 */ /* 0x000fea0003800200 */
.L_x_26111:
        /* <DEDUP_REMOVED lines=17> */
.L_x_26122:
        /* <DEDUP_REMOVED lines=13> */
.L_x_26124:
[----:B------:R-:W-:Y:S05]  /*22bd0*/  BSYNC.RECONVERGENT B5 ;  /* 0x0000000000057941 */ /* 0x000fea0003800200 */
.L_x_26123:
        /* <DEDUP_REMOVED lines=47> */
.L_x_26121:
[----:B------:R-:W-:Y:S05]  /*22ed0*/  BSYNC.RECONVERGENT B4 ;  /* 0x0000000000047941 */ /* 0x000fea0003800200 */
.L_x_26120:
        /* <DEDUP_REMOVED lines=11> */
.L_x_26119:
[----:B------:R-:W-:Y:S05]  /*22f90*/  BSYNC.RECONVERGENT B3 ;  /* 0x0000000000037941 */ /* 0x000fea0003800200 */
.L_x_26118:
        /* <DEDUP_REMOVED lines=17> */
.L_x_26129:
        /* <DEDUP_REMOVED lines=13> */
.L_x_26131:
[----:B------:R-:W-:Y:S05]  /*23180*/  BSYNC.RECONVERGENT B5 ;  /* 0x0000000000057941 */ /* 0x000fea0003800200 */
.L_x_26130:
        /* <DEDUP_REMOVED lines=47> */
.L_x_26128:
[----:B------:R-:W-:Y:S05]  /*23480*/  BSYNC.RECONVERGENT B4 ;  /* 0x0000000000047941 */ /* 0x000fea0003800200 */
.L_x_26127:
        /* <DEDUP_REMOVED lines=10> */
.L_x_26126:
[----:B------:R-:W-:Y:S05]  /*23530*/  BSYNC.RECONVERGENT B3 ;  /* 0x0000000000037941 */ /* 0x000fea0003800200 */
.L_x_26125:
        /* <DEDUP_REMOVED lines=17> */
.L_x_26136:
        /* <DEDUP_REMOVED lines=13> */
.L_x_26138:
[----:B------:R-:W-:Y:S05]  /*23720*/  BSYNC.RECONVERGENT B5 ;  /* 0x0000000000057941 */ /* 0x000fea0003800200 */
.L_x_26137:
        /* <DEDUP_REMOVED lines=47> */
.L_x_26135:
[----:B------:R-:W-:Y:S05]  /*23a20*/  BSYNC.RECONVERGENT B4 ;  /* 0x0000000000047941 */ /* 0x000fea0003800200 */
.L_x_26134:
        /* <DEDUP_REMOVED lines=11> */
.L_x_26133:
[----:B------:R-:W-:Y:S05]  /*23ae0*/  BSYNC.RECONVERGENT B3 ;  /* 0x0000000000037941 */ /* 0x000fea0003800200 */
.L_x_26132:
        /* <DEDUP_REMOVED lines=17> */
.L_x_26143:
        /* <DEDUP_REMOVED lines=13> */
.L_x_26145:
[----:B------:R-:W-:Y:S05]  /*23cd0*/  BSYNC.RECONVERGENT B5 ;  /* 0x0000000000057941 */ /* 0x000fea0003800200 */
.L_x_26144:
        /* <DEDUP_REMOVED lines=47> */
.L_x_26142:
[----:B------:R-:W-:Y:S05]  /*23fd0*/  BSYNC.RECONVERGENT B4 ;  /* 0x0000000000047941 */ /* 0x000fea0003800200 */
.L_x_26141:
        /* <DEDUP_REMOVED lines=10> */
.L_x_26140:
[----:B------:R-:W-:Y:S05]  /*24080*/  BSYNC.RECONVERGENT B3 ;  /* 0x0000000000037941 */ /* 0x000fea0003800200 */
.L_x_26139:
        /* <DEDUP_REMOVED lines=20> */
.L_x_26148:
        /* <DEDUP_REMOVED lines=13> */
.L_x_26150:
[----:B------:R-:W-:Y:S05]  /*242a0*/  BSYNC.RECONVERGENT B4 ;  /* 0x0000000000047941 */ /* 0x000fea0003800200 */
.L_x_26149:
        /* <DEDUP_REMOVED lines=47> */
.L_x_26147:
[----:B------:R-:W-:Y:S05]  /*245a0*/  BSYNC.RECONVERGENT B3 ;  /* 0x0000000000037941 */ /* 0x000fea0003800200 */
.L_x_26146:
        /* <DEDUP_REMOVED lines=11> */
.L_x_26091:
[----:B------:R-:W-:Y:S05]  /*24660*/  BSYNC.RECONVERGENT B1 ;  /* 0x0000000000017941 */ /* 0x000fea0003800200 */
.L_x_26040:
[----:B------:R-:W0:Y:S02]  /*24670*/  LDC.64 R216, c[0x0][0x3a8] ;  /* 0x0000ea00ffd87b82 */ /* 0x000e240000000a00 */
[----:B0-----:R-:W-:-:S05]  /*24680*/  IMAD.WIDE.U32 R216, R236, 0x20, R216 ;  /* 0x00000020ecd87825 */ /* 0x001fca00078e00d8 */
[----:B------:R2:W-:Y:S04]  /*24690*/  STG.E.128 desc[UR6][R216.64], R208 ;  /* 0x000000d0d8007986 */ /* 0x0005e8000c101d06 */
[----:B------:R2:W-:Y:S01]  /*246a0*/  STG.E.128 desc[UR6][R216.64+0x10], R212 ;  /* 0x000010d4d8007986 */ /* 0x0005e2000c101d06 */
[----:B------:R-:W-:Y:S05]  /*246b0*/  @!P1 BRA `(.L_x_26039) ;  /* 0x0000000000509947 */ /* 0x000fea0003800000 */
[----:B--2---:R-:W-:Y:S01]  /*246c0*/  IMAD.U32 R216, R227, 0x10000, RZ ;  /* 0x00010000e3d87824 */ /* 0x004fe200078e00ff */
        /* <DEDUP_REMOVED lines=19> */
.L_x_26039:
[----:B------:R-:W-:Y:S05]  /*24800*/  BSYNC.RECONVERGENT B2 ;  /* 0x0000000000027941 */ /* 0x000fea0003800200 */
.L_x_26038:
        /* <DEDUP_REMOVED lines=178> */
.L_x_26176:
        /* <DEDUP_REMOVED lines=19> */
[----:B0-----:R-:W-:-:S03]  /*25460*/  FSEL R234, R231, RZ, !P1 ;  /* 0x000000ffe7ea7208 */ /* 0x001fc60004800000 */
        /* <DEDUP_REMOVED lines=8> */
[----:B------:R-:W0:Y:S01]  /*254f0*/  LDC.64 R230, c[0x0][0x428] ;  /* 0x00010a00ffe67b82 */ /* 0x000e220000000a00 */
[--C-:B------:R-:W-:Y:S01]  /*25500*/  FADD.FTZ R235, R171, -R234.reuse ;  /* 0x800000eaabeb7221 */ /* 0x100fe20000010000 */
[C---:B------:R-:W-:Y:S01]  /*25510*/  FMUL.FTZ R217, R232.reuse, R217 ;  /* 0x000000d9e8d97220 */ /* 0x040fe20000410000 */
[----:B------:R-:W-:Y:S01]  /*25520*/  FMUL.FTZ R218, R232, R219 ;  /* 0x000000dbe8da7220 */ /* 0x000fe20000410000 */
[--C-:B------:R-:W-:Y:S01]  /*25530*/  FADD.FTZ R219, R170, -R234.reuse ;  /* 0x800000eaaadb7221 */ /* 0x100fe20000010000 */
[----:B------:R-:W-:Y:S01]  /*25540*/  FADD.FTZ R237, R174, -R234 ;  /* 0x800000eaaeed7221 */ /* 0x000fe20000010000 */
[----:B------:R-:W-:Y:S01]  /*25550*/  FFMA.FTZ R216, R217, R12, R20 ;  /* 0x0000000cd9d87223 */ /* 0x000fe20000010014 */
[----:B------:R-:W-:Y:S01]  /*25560*/  FFMA.FTZ R217, R218, R13, R21 ;  /* 0x0000000ddad97223 */ /* 0x000fe20000010015 */
[C---:B------:R-:W-:Y:S01]  /*25570*/  FMUL.FTZ R218, R232.reuse, R235 ;  /* 0x000000ebe8da7220 */ /* 0x040fe20000410000 */
[--C-:B------:R-:W-:Y:S01]  /*25580*/  FADD.FTZ R239, R175, -R234.reuse ;  /* 0x800000eaafef7221 */ /* 0x100fe20000010000 */
[C---:B------:R-:W-:Y:S01]  /*25590*/  FMUL.FTZ R219, R232.reuse, R219 ;  /* 0x000000dbe8db7220 */ /* 0x040fe20000410000 */
[----:B------:R-:W-:Y:S01]  /*255a0*/  FMUL.FTZ R237, R232, R237 ;  /* 0x000000ede8ed7220 */ /* 0x000fe20000410000 */
[----:B------:R-:W-:Y:S01]  /*255b0*/  F2FP.BF16.F32.PACK_AB R216, R217, R216 ;  /* 0x000000d8d9d8723e */ /* 0x000fe200000010ff */
[----:B------:R-:W-:Y:S01]  /*255c0*/  FADD.FTZ R217, R172, -R234 ;  /* 0x800000eaacd97221 */ /* 0x000fe20000010000 */
[----:B------:R-:W-:Y:S01]  /*255d0*/  FMUL.FTZ R238, R232, R239 ;  /* 0x000000efe8ee7220 */ /* 0x000fe20000410000 */
[----:B------:R-:W-:-:S02]  /*255e0*/  FFMA.FTZ R218, R218, R15, R23 ;  /* 0x0000000fdada7223 */ /* 0x000fc40000010017 */
[----:B------:R-:W-:Y:S01]  /*255f0*/  FMUL.FTZ R235, R232, R217 ;  /* 0x000000d9e8eb7220 */ /* 0x000fe20000410000 */
[----:B------:R-:W-:Y:S01]  /*25600*/  FADD.FTZ R217, R173, -R234 ;  /* 0x800000eaadd97221 */ /* 0x000fe20000010000 */
[----:B------:R-:W-:Y:S02]  /*25610*/  FFMA.FTZ R238, R238, R19, R27 ;  /* 0x00000013eeee7223 */ /* 0x000fe4000001001b */
[----:B------:R-:W-:Y:S01]  /*25620*/  FFMA.FTZ R235, R235, R16, R24 ;  /* 0x00000010ebeb7223 */ /* 0x000fe20000010018 */
[----:B------:R-:W-:Y:S01]  /*25630*/  FMUL.FTZ R236, R232, R217 ;  /* 0x000000d9e8ec7220 */ /* 0x000fe20000410000 */
[----:B------:R-:W-:Y:S01]  /*25640*/  FFMA.FTZ R217, R219, R14, R22 ;  /* 0x0000000edbd97223 */ /* 0x000fe20000010016 */
[----:B------:R-:W-:Y:S01]  /*25650*/  FFMA.FTZ R219, R237, R18, R26 ;  /* 0x00000012eddb7223 */ /* 0x000fe2000001001a */
[----:B0-----:R-:W-:-:S04]  /*25660*/  IMAD.WIDE.U32 R230, R233, 0x10, R230 ;  /* 0x00000010e9e67825 */ /* 0x001fc800078e00e6 */
[----:B------:R-:W-:Y:S01]  /*25670*/  FFMA.FTZ R236, R236, R17, R25 ;  /* 0x00000011ecec7223 */ /* 0x000fe20000010019 */
[----:B------:R-:W-:Y:S01]  /*25680*/  F2FP.BF16.F32.PACK_AB R217, R218, R217 ;  /* 0x000000d9dad9723e */ /* 0x000fe200000010ff */
[----:B------:R-:W-:Y:S01]  /*25690*/  VIADD R233, R233, 0x20 ;  /* 0x00000020e9e97836 */ /* 0x000fe20000000000 */
[----:B------:R-:W-:Y:S02]  /*256a0*/  F2FP.BF16.F32.PACK_AB R219, R238, R219 ;  /* 0x000000dbeedb723e */ /* 0x000fe400000010ff */
[----:B------:R-:W-:-:S05]  /*256b0*/  F2FP.BF16.F32.PACK_AB R218, R236, R235 ;  /* 0x000000ebecda723e */ /* 0x000fca00000010ff */
[----:B------:R0:W-:Y:S02]  /*256c0*/  STG.E.128 desc[UR6][R230.64], R216 ;  /* 0x000000d8e6007986 */ /* 0x0001e4000c101d06 */
.L_x_26155:
[----:B------:R-:W-:Y:S05]  /*256d0*/  BSYNC.RECONVERGENT B2 ;  /* 0x0000000000027941 */ /* 0x000fea0003800200 */
.L_x_26154:
[----:B------:R-:W-:Y:S01]  /*256e0*/  LOP3.LUT P0, RZ, R229, 0x20, RZ, 0xc0, !PT ;  /* 0x00000020e5ff7812 */ /* 0x000fe2000780c0ff */
[----:B------:R-:W-:-:S12]  /*256f0*/  BSSY.RECONVERGENT B2, `(.L_x_26156) ;  /* 0x0000022000027945 */ /* 0x000fd80003800200 */
        /* <DEDUP_REMOVED lines=28> */
[----:B------:R-:W-:Y:S02]  /*258c0*/  IADD3 R233, PT, PT, R233, 0x20, RZ ;  /* 0x00000020e9e97810 */ /* 0x000fe40007ffe0ff */
[----:B------:R-:W-:Y:S02]  /*258d0*/  F2FP.BF16.F32.PACK_AB R217, R218, R217 ;  /* 0x000000d9dad9723e */ /* 0x000fe400000010ff */
[----:B------:R-:W-:Y:S02]  /*258e0*/  F2FP.BF16.F32.PACK_AB R218, R236, R235 ;  /* 0x000000ebecda723e */ /* 0x000fe400000010ff */
[----:B------:R-:W-:-:S05]  /*258f0*/  F2FP.BF16.F32.PACK_AB R219, R238, R219 ;  /* 0x000000dbeedb723e */ /* 0x000fca00000010ff */
[----:B------:R1:W-:Y:S02]  /*25900*/  STG.E.128 desc[UR6][R230.64], R216 ;  /* 0x000000d8e6007986 */ /* 0x0003e4000c101d06 */
.L_x_26157:
[----:B------:R-:W-:Y:S05]  /*25910*/  BSYNC.RECONVERGENT B2 ;  /* 0x0000000000027941 */ /* 0x000fea0003800200 */
.L_x_26156:
[----:B------:R-:W-:Y:S01]  /*25920*/  LOP3.LUT P0, RZ, R229, 0x10, RZ, 0xc0, !PT ;  /* 0x00000010e5ff7812 */ /* 0x000fe2000780c0ff */
        /* <DEDUP_REMOVED lines=34> */
.L_x_26159:
[----:B------:R-:W-:Y:S05]  /*25b50*/  BSYNC.RECONVERGENT B2 ;  /* 0x0000000000027941 */ /* 0x000fea0003800200 */
.L_x_26158:
        /* <DEDUP_REMOVED lines=8> */
[C---:B------:R-:W-:Y:S01]  /*25be0*/  FMUL.FTZ R217, R232.reuse, R217 ;  /* 0x000000d9e8d97220 */ /* 0x040fe20000410000 */
[----:B------:R-:W-:Y:S01]  /*25bf0*/  FMUL.FTZ R216, R232, R219 ;  /* 0x000000dbe8d87220 */ /* 0x000fe20000410000 */
[----:B------:R-:W-:Y:S01]  /*25c00*/  FADD.FTZ R219, R196, -R234 ;  /* 0x800000eac4db7221 */ /* 0x000fe20000010000 */
[----:B------:R-:W-:Y:S01]  /*25c10*/  FMUL.FTZ R236, R232, R237 ;  /* 0x000000ede8ec7220 */ /* 0x000fe20000410000 */
[----:B------:R-:W-:Y:S01]  /*25c20*/  FFMA.FTZ R217, R217, R86, R94 ;  /* 0x00000056d9d97223 */ /* 0x000fe2000001005e */
[----:B------:R-:W-:Y:S01]  /*25c30*/  FFMA.FTZ R216, R216, R87, R95 ;  /* 0x00000057d8d87223 */ /* 0x000fe2000001005f */
[----:B------:R-:W-:Y:S01]  /*25c40*/  FMUL.FTZ R235, R232, R219 ;  /* 0x000000dbe8eb7220 */ /* 0x000fe20000410000 */
[--C-:B------:R-:W-:Y:S01]  /*25c50*/  FADD.FTZ R237, R199, -R234.reuse ;  /* 0x800000eac7ed7221 */ /* 0x100fe20000010000 */
[--C-:B------:R-:W-:Y:S01]  /*25c60*/  FADD.FTZ R219, R193, -R234.reuse ;  /* 0x800000eac1db7221 */ /* 0x100fe20000010000 */
[----:B------:R-:W-:Y:S01]  /*25c70*/  FADD.FTZ R241, R192, -R234 ;  /* 0x800000eac0f17221 */ /* 0x000fe20000010000 */
        /* <DEDUP_REMOVED lines=15> */
[----:B------:R-:W-:-:S03]  /*25d70*/  IADD3 R233, PT, PT, R233, 0x20, RZ ;  /* 0x00000020e9e97810 */ /* 0x000fc60007ffe0ff */
[----:B------:R3:W-:Y:S04]  /*25d80*/  STG.E.128 desc[UR6][R230.64], R216 ;  /* 0x000000d8e6007986 */ /* 0x0007e8000c101d06 */
.L_x_26161:
[----:B------:R-:W-:Y:S05]  /*25d90*/  BSYNC.RECONVERGENT B2 ;  /* 0x0000000000027941 */ /* 0x000fea0003800200 */
.L_x_26160:
[----:B------:R-:W-:Y:S01]  /*25da0*/  LOP3.LUT P0, RZ, R229, 0x2, RZ, 0xc0, !PT ;  /* 0x00000002e5ff7812 */ /* 0x000fe2000780c0ff */
        /* <DEDUP_REMOVED lines=34> */
.L_x_26163:
[----:B------:R-:W-:Y:S05]  /*25fd0*/  BSYNC.RECONVERGENT B2 ;  /* 0x0000000000027941 */ /* 0x000fea0003800200 */
.L_x_26162:
[----:B------:R-:W-:-:S13]  /*25fe0*/  LOP3.LUT P0, RZ, R229, 0x1, RZ, 0xc0, !PT ;  /* 0x00000001e5ff7812 */ /* 0x000fda000780c0ff */
[----:B------:R-:W-:Y:S05]  /*25ff0*/  @!P0 BRA `(.L_x_26153) ;  /* 0x00000000007c8947 */ /* 0x000fea0003800000 */
[----:B01234-:R-:W0:Y:S01]  /*26000*/  LDC.64 R216, c[0x0][0x428] ;  /* 0x00010a00ffd87b82 */ /* 0x01fe220000000a00 */
[--C-:B------:R-:W-:Y:S01]  /*26010*/  FADD.FTZ R231, R214, -R234.reuse ;  /* 0x800000ead6e77221 */ /* 0x100fe20000010000 */
[--C-:B------:R-:W-:Y:S01]  /*26020*/  FADD.FTZ R247, R215, -R234.reuse ;  /* 0x800000ead7f77221 */ /* 0x100fe20000010000 */
[--C-:B------:R-:W-:Y:S01]  /*26030*/  FADD.FTZ R219, R208, -R234.reuse ;  /* 0x800000ead0db7221 */ /* 0x100fe20000010000 */
[--C-:B------:R-:W-:Y:S01]  /*26040*/  FADD.FTZ R243, R213, -R234.reuse ;  /* 0x800000ead5f37221 */ /* 0x100fe20000010000 */
[C---:B------:R-:W-:Y:S01]  /*26050*/  FMUL.FTZ R245, R232.reuse, R231 ;  /* 0x000000e7e8f57220 */ /* 0x040fe20000410000 */
[----:B------:R-:W-:Y:S01]  /*26060*/  FMUL.FTZ R230, R232, R247 ;  /* 0x000000f7e8e67220 */ /* 0x000fe20000410000 */
[--C-:B------:R-:W-:Y:S01]  /*26070*/  FADD.FTZ R235, R209, -R234.reuse ;  /* 0x800000ead1eb7221 */ /* 0x100fe20000010000 */
[--C-:B------:R-:W-:Y:S01]  /*26080*/  FADD.FTZ R237, R210, -R234.reuse ;  /* 0x800000ead2ed7221 */ /* 0x100fe20000010000 */
[--C-:B------:R-:W-:Y:S01]  /*26090*/  FADD.FTZ R239, R211, -R234.reuse ;  /* 0x800000ead3ef7221 */ /* 0x100fe20000010000 */
[----:B------:R-:W-:Y:S01]  /*260a0*/  FADD.FTZ R241, R212, -R234 ;  /* 0x800000ead4f17221 */ /* 0x000fe20000010000 */
[----:B------:R-:W-:Y:S01]  /*260b0*/  FMUL.FTZ R231, R232, R219 ;  /* 0x000000dbe8e77220 */ /* 0x000fe20000410000 */
[----:B------:R-:W-:Y:S01]  /*260c0*/  FFMA.FTZ R219, R245, R138, R146 ;  /* 0x0000008af5db7223 */ /* 0x000fe20000010092 */
        /* <DEDUP_REMOVED lines=12> */
[----:B------:R-:W-:Y:S01]  /*26190*/  FFMA.FTZ R235, R218, R133, R141 ;  /* 0x00000085daeb7223 */ /* 0x000fe2000001008d */
[----:B0-----:R-:W-:-:S02]  /*261a0*/  IMAD.WIDE.U32 R230, R233, 0x10, R216 ;  /* 0x00000010e9e67825 */ /* 0x001fc400078e00d8 */
[----:B------:R-:W-:Y:S02]  /*261b0*/  F2FP.BF16.F32.PACK_AB R218, R236, R241 ;  /* 0x000000f1ecda723e */ /* 0x000fe400000010ff */
[----:B------:R-:W-:Y:S02]  /*261c0*/  F2FP.BF16.F32.PACK_AB R217, R234, R237 ;  /* 0x000000edead9723e */ /* 0x000fe400000010ff */
[----:B------:R-:W-:-:S05]  /*261d0*/  F2FP.BF16.F32.PACK_AB R216, R235, R232 ;  /* 0x000000e8ebd8723e */ /* 0x000fca00000010ff */
[----:B------:R0:W-:Y:S02]  /*261e0*/  STG.E.128 desc[UR6][R230.64], R216 ;  /* 0x000000d8e6007986 */ /* 0x0001e4000c101d06 */
.L_x_26153:
[----:B------:R-:W-:Y:S05]  /*261f0*/  BSYNC.RECONVERGENT B1 ;  /* 0x0000000000017941 */ /* 0x000fea0003800200 */
.L_x_26152:
[----:B01234-:R-:W0:Y:S02]  /*26200*/  LDC.64 R216, c[0x0][0x380] ;  /* 0x0000e000ffd87b82 */ /* 0x01fe240000000a00 */
[----:B0-----:R-:W-:-:S04]  /*26210*/  LEA R4, R216, R4, 0x2 ;  /* 0x00000004d8047211 */ /* 0x001fc800078e10ff */
[----:B------:R-:W-:-:S13]  /*26220*/  ISETP.GE.AND P0, PT, R4, R217, PT ;  /* 0x000000d90400720c */ /* 0x000fda0003f06270 */
[----:B------:R-:W-:Y:S05]  /*26230*/  @!P0 BRA `(.L_x_26164) ;  /* 0xfffffdb0000c8947 */ /* 0x000fea000383ffff */
[----:B------:R-:W-:Y:S05]  /*26240*/  BSYNC B0 ;  /* 0x0000000000007941 */ /* 0x000fea0003800000 */
.L_x_25460:
[----:B------:R-:W-:Y:S05]  /*26250*/  EXIT ;  /* 0x000000000000794d */ /* 0x000fea0003800000 */
.L_x_26151:
        /* <DEDUP_REMOVED lines=8> */
.L_x_26166:
[----:B------:R-:W-:Y:S05]  /*262e0*/  BSYNC B1 ;  /* 0x0000000000017941 */ /* 0x000fea0003800000 */
.L_x_26165:
        /* <DEDUP_REMOVED lines=10> */
.L_x_26167:
[----:B------:R-:W-:Y:S01]  /*26390*/  HFMA2 R240, -RZ, RZ, 0, 2.384185791015625e-07 ;  /* 0x00000004fff07431 */ /* 0x000fe200000001ff */
[----:B------:R-:W-:-:S05]  /*263a0*/  MOV R219, R238 ;  /* 0x000000ee00db7202 */ /* 0x000fca0000000f00 */
[----:B------:R-:W-:-:S04]  /*263b0*/  FADD.FTZ R219, R218, R219 ;  /* 0x000000dbdadb7221 */ /* 0x000fc80000010000 */
[----:B------:R-:W-:-:S07]  /*263c0*/  IMAD.MOV.U32 R239, RZ, RZ, R219 ;  /* 0x000000ffffef7224 */ /* 0x000fce00078e00db */
[----:B------:R-:W-:Y:S05]  /*263d0*/  WARPSYNC.COLLECTIVE R236, `(.L_x_26168) ;  /* 0x00000000ec087348 */ /* 0x000fea0003c00000 */
[----:B------:R0:W1:Y:S02]  /*263e0*/  SHFL.BFLY P6, R238, R239, R240, R241 ;  /* 0x0c0000f0efee7389 */ /* 0x00006400000c00f1 */
[----:B01----:R-:W-:Y:S05]  /*263f0*/  ENDCOLLECTIVE ;  /* 0x000000000000791b */ /* 0x003fea0003800000 */
.L_x_26168:
[----:B------:R-:W-:Y:S02]  /*26400*/  IMAD.MOV.U32 R240, RZ, RZ, 0x8 ;  /* 0x00000008fff07424 */ /* 0x000fe400078e00ff */
[----:B------:R-:W-:-:S04]  /*26410*/  IMAD.MOV.U32 R216, RZ, RZ, R238 ;  /* 0x000000ffffd87224 */ /* 0x000fc800078e00ee */
[----:B------:R-:W-:-:S05]  /*26420*/  FADD.FTZ R233, R219, R216 ;  /* 0x000000d8dbe97221 */ /* 0x000fca0000010000 */
[----:B------:R-:W-:-:S07]  /*26430*/  MOV R239, R233 ;  /* 0x000000e900ef7202 */ /* 0x000fce0000000f00 */
[----:B------:R-:W-:Y:S05]  /*26440*/  WARPSYNC.COLLECTIVE R236, `(.L_x_26169) ;  /* 0x00000000ec087348 */ /* 0x000fea0003c00000 */
[----:B------:R0:W1:Y:S02]  /*26450*/  SHFL.BFLY P6, R238, R239, R240, R241 ;  /* 0x0c0000f0efee7389 */ /* 0x00006400000c00f1 */
[----:B01----:R-:W-:Y:S05]  /*26460*/  ENDCOLLECTIVE ;  /* 0x000000000000791b */ /* 0x003fea0003800000 */
.L_x_26169:
[----:B------:R-:W-:Y:S01]  /*26470*/  HFMA2 R240, -RZ, RZ, 0, 9.5367431640625e-07 ;  /* 0x00000010fff07431 */ /* 0x000fe200000001ff */
[----:B------:R-:W-:-:S05]  /*26480*/  MOV R216, R238 ;  /* 0x000000ee00d87202 */ /* 0x000fca0000000f00 */
[----:B------:R-:W-:-:S04]  /*26490*/  FADD.FTZ R234, R233, R216 ;  /* 0x000000d8e9ea7221 */ /* 0x000fc80000010000 */
[----:B------:R-:W-:-:S07]  /*264a0*/  IMAD.MOV.U32 R239, RZ, RZ, R234 ;  /* 0x000000ffffef7224 */ /* 0x000fce00078e00ea */
[----:B------:R-:W-:Y:S05]  /*264b0*/  WARPSYNC.COLLECTIVE R236, `(.L_x_26170) ;  /* 0x00000000ec087348 */ /* 0x000fea0003c00000 */
[----:B------:R0:W1:Y:S02]  /*264c0*/  SHFL.BFLY P6, R238, R239, R240, R241 ;  /* 0x0c0000f0efee7389 */ /* 0x00006400000c00f1 */
[----:B01----:R-:W-:Y:S05]  /*264d0*/  ENDCOLLECTIVE ;  /* 0x000000000000791b */ /* 0x003fea0003800000 */
.L_x_26170:
        /* <DEDUP_REMOVED lines=105> */
.L_x_26171:
[----:B------:R-:W-:Y:S01]  /*26b70*/  HFMA2 R240, -RZ, RZ, 0, 1.1920928955078125e-07 ;  /* 0x00000002fff07431 */ /* 0x000fe200000001ff */
[----:B------:R-:W-:-:S05]  /*26b80*/  MOV R217, R238 ;  /* 0x000000ee00d97202 */ /* 0x000fca0000000f00 */
[----:B------:R-:W-:-:S04]  /*26b90*/  FADD.FTZ R217, R216, R217 ;  /* 0x000000d9d8d97221 */ /* 0x000fc80000010000 */
[----:B------:R-:W-:-:S07]  /*26ba0*/  IMAD.MOV.U32 R239, RZ, RZ, R217 ;  /* 0x000000ffffef7224 */ /* 0x000fce00078e00d9 */
[----:B------:R-:W-:Y:S05]  /*26bb0*/  WARPSYNC.COLLECTIVE R236, `(.L_x_26172) ;  /* 0x00000000ec087348 */ /* 0x000fea0003c00000 */
[----:B------:R0:W1:Y:S02]  /*26bc0*/  SHFL.BFLY P6, R238, R239, R240, R241 ;  /* 0x0c0000f0efee7389 */ /* 0x00006400000c00f1 */
[----:B01----:R-:W-:Y:S05]  /*26bd0*/  ENDCOLLECTIVE ;  /* 0x000000000000791b */ /* 0x003fea0003800000 */
.L_x_26172:
[----:B------:R-:W-:Y:S02]  /*26be0*/  IMAD.MOV.U32 R240, RZ, RZ, 0x4 ;  /* 0x00000004fff07424 */ /* 0x000fe400078e00ff */
[----:B------:R-:W-:-:S04]  /*26bf0*/  IMAD.MOV.U32 R218, RZ, RZ, R238 ;  /* 0x000000ffffda7224 */ /* 0x000fc800078e00ee */
[----:B------:R-:W-:-:S05]  /*26c00*/  FADD.FTZ R218, R217, R218 ;  /* 0x000000dad9da7221 */ /* 0x000fca0000010000 */
[----:B------:R-:W-:-:S07]  /*26c10*/  MOV R239, R218 ;  /* 0x000000da00ef7202 */ /* 0x000fce0000000f00 */
[----:B------:R-:W-:Y:S05]  /*26c20*/  WARPSYNC.COLLECTIVE R236, `(.L_x_26173) ;  /* 0x00000000ec087348 */ /* 0x000fea0003c00000 */
[----:B------:R0:W1:Y:S02]  /*26c30*/  SHFL.BFLY P6, R238, R239, R240, R241 ;  /* 0x0c0000f0efee7389 */ /* 0x00006400000c00f1 */
[----:B01----:R-:W-:Y:S05]  /*26c40*/  ENDCOLLECTIVE ;  /* 0x000000000000791b */ /* 0x003fea0003800000 */
.L_x_26173:
[----:B------:R-:W-:Y:S01]  /*26c50*/  HFMA2 R240, -RZ, RZ, 0, 4.76837158203125e-07 ;  /* 0x00000008fff07431 */ /* 0x000fe200000001ff */
[----:B------:R-:W-:-:S05]  /*26c60*/  MOV R219, R238 ;  /* 0x000000ee00db7202 */ /* 0x000fca0000000f00 */
[----:B------:R-:W-:-:S04]  /*26c70*/  FADD.FTZ R219, R218, R219 ;  /* 0x000000dbdadb7221 */ /* 0x000fc80000010000 */
[----:B------:R-:W-:-:S07]  /*26c80*/  IMAD.MOV.U32 R239, RZ, RZ, R219 ;  /* 0x000000ffffef7224 */ /* 0x000fce00078e00db */
[----:B------:R-:W-:Y:S05]  /*26c90*/  WARPSYNC.COLLECTIVE R236, `(.L_x_26174) ;  /* 0x00000000ec087348 */ /* 0x000fea0003c00000 */
[----:B------:R0:W1:Y:S02]  /*26ca0*/  SHFL.BFLY P6, R238, R239, R240, R241 ;  /* 0x0c0000f0efee7389 */ /* 0x00006400000c00f1 */
[----:B01----:R-:W-:Y:S05]  /*26cb0*/  ENDCOLLECTIVE ;  /* 0x000000000000791b */ /* 0x003fea0003800000 */
.L_x_26174:
[----:B------:R-:W-:Y:S02]  /*26cc0*/  IMAD.MOV.U32 R240, RZ, RZ, 0x10 ;  /* 0x00000010fff07424 */ /* 0x000fe400078e00ff */
[----:B------:R-:W-:-:S04]  /*26cd0*/  IMAD.MOV.U32 R234, RZ, RZ, R238 ;  /* 0x000000ffffea7224 */ /* 0x000fc800078e00ee */
[----:B------:R-:W-:-:S05]  /*26ce0*/  FADD.FTZ R234, R219, R234 ;  /* 0x000000eadbea7221 */ /* 0x000fca0000010000 */
[----:B------:R-:W-:-:S07]  /*26cf0*/  MOV R239, R234 ;  /* 0x000000ea00ef7202 */ /* 0x000fce0000000f00 */
[----:B------:R-:W-:Y:S05]  /*26d00*/  WARPSYNC.COLLECTIVE R236, `(.L_x_26175) ;  /* 0x00000000ec087348 */ /* 0x000fea0003c00000 */
[----:B------:R0:W1:Y:S02]  /*26d10*/  SHFL.BFLY P6, R238, R239, R240, R241 ;  /* 0x0c0000f0efee7389 */ /* 0x00006400000c00f1 */
[----:B01----:R-:W-:Y:S05]  /*26d20*/  ENDCOLLECTIVE ;  /* 0x000000000000791b */ /* 0x003fea0003800000 */
.L_x_26175:
[----:B------:R-:W-:Y:S01]  /*26d30*/  MOV R233, R238 ;  /* 0x000000ee00e97202 */ /* 0x000fe20000000f00 */
[----:B------:R-:W-:Y:S06]  /*26d40*/  BRA `(.L_x_26176) ;  /* 0xffffffe400787947 */ /* 0x000fec000383ffff */
.L_x_26177:
        /* <DEDUP_REMOVED lines=11> */
.L_x_54406:


//--------------------- .text._ZN10layer_norm13ln_fwd_kernelINS_13Kernel_traitsIf13__nv_bfloat16fS2_fjLj1536ELj1ELj4ELj1ELj16ENS_18Kernel_traits_baseILj1536EfS2_fS2_fjLj128EEEEELb1ELb1ELb1ELb1EEEvNS_9FwdParamsE --------------------------
	.section	.text._ZN10layer_norm13ln_fwd_kernelINS_13Kernel_traitsIf13__nv_bfloat16fS2_fjLj1536ELj1ELj4ELj1ELj16ENS_18Kernel_traits_baseILj1536EfS2_fS2_fjLj128EEEEELb1ELb1ELb1ELb1EEEvNS_9FwdParamsE,"ax",@progbits
	.align	128
        .global         _ZN10layer_norm13ln_fwd_kernelINS_13Kernel_traitsIf13__nv_bfloat16fS2_fjLj1536ELj1ELj4ELj1ELj16ENS_18Kernel_traits_baseILj1536EfS2_fS2_fjLj128EEEEELb1ELb1ELb1ELb1EEEvNS_9FwdParamsE
        .type           _ZN10layer_norm13ln_fwd_kernelINS_13Kernel_traitsIf13__nv_bfloat16fS2_fjLj1536ELj1ELj4ELj1ELj16ENS_18Kernel_traits_baseILj1536EfS2_fS2_fjLj128EEEEELb1ELb1ELb1ELb1EEEvNS_9FwdParamsE,@function
        .size           _ZN10layer_norm13ln_fwd_kernelINS_13Kernel_traitsIf13__nv_bfloat16fS2_fjLj1536ELj1ELj4ELj1ELj16ENS_18Kernel_traits_baseILj1536EfS2_fS2_fjLj128EEEEELb1ELb1ELb1ELb1EEEvNS_9FwdParamsE,(.L_x_54407 - _ZN10layer_norm13ln_fwd_kernelINS_13Kernel_traitsIf13__nv_bfloat16fS2_fjLj1536ELj1ELj4ELj1ELj16ENS_18Kernel_traits_baseILj1536EfS2_fS2_fjLj128EEEEELb1ELb1ELb1ELb1EEEvNS_9FwdParamsE)
        .other          _ZN10layer_norm13ln_fwd_kernelINS_13Kernel_traitsIf13__nv_bfloat16fS2_fjLj1536ELj1ELj4ELj1ELj16ENS_18Kernel_traits_baseILj1536EfS2_fS2_fjLj128EEEEELb1ELb1ELb1ELb1EEEvNS_9FwdParamsE,@"STO_CUDA_ENTRY STV_DEFAULT"
_ZN10layer_norm13ln_fwd_kernelINS_13Kernel_traitsIf13__nv_bfloat16fS2_fjLj1536ELj1ELj4ELj1ELj16ENS_18Kernel_traits_baseILj1536EfS2_fS2_fjLj128EEEEELb1ELb1ELb1ELb1EEEvNS_9FwdParamsE:
.text._ZN10layer_norm13ln_fwd_kernelINS_13Kernel_traitsIf13__nv_bfloat16fS2_fjLj1536ELj1ELj4ELj1ELj16ENS_18Kernel_traits_baseILj1536EfS2_fS2_fjLj128EEEEELb1ELb1ELb1ELb1EEEvNS_9FwdParamsE:
        /* <DEDUP_REMOVED lines=93> */
.L_x_26178:
        /* <DEDUP_REMOVED lines=52> */
.L_x_26179:
[----:B------:R-:W1:Y:S02]  /*0910*/  LDCU UR4, c[0x0][0x384] ;  /* 0x00007080ff0477ac */ /* 0x000e640008000800 */
[----:B-1----:R-:W-:-:S13]  /*0920*/  ISETP.GE.AND P0, PT, R9, UR4, PT ;  /* 0x0000000409007c0c */ /* 0x002fda000bf06270 */
[----:B------:R-:W-:Y:S05]  /*0930*/  @P0 EXIT ;  /* 0x000000000000094d */ /* 0x000fea0003800000 */
[----:B------:R-:W-:Y:S01]  /*0940*/  IMAD.HI.U32 R0, R11, -0x326172a9, RZ ;  /* 0xcd9e8d570b007827 */ /* 0x000fe200078e00ff */
[----:B------:R-:W-:Y:S01]  /*0950*/  BSSY B0, `(.L_x_26180) ;  /* 0x0002348000007945 */ /* 0x000fe20003800000 */
[----:B------:R-:W1:Y:S02]  /*0960*/  LDCU.U8 UR11, c[0x0][0x410] ;  /* 0x00008200ff0b77ac */ /* 0x000e640008000000 */
[C---:B0-----:R-:W-:Y:S01]  /*0970*/  IMAD.HI.U32 R2, R8.reuse, -0x2daee0ad, RZ ;  /* 0xd2511f5308027827 */ /* 0x041fe200078e00ff */
[----:B------:R-:W-:Y:S01]  /*0980*/  LOP3.LUT R0, R7, UR6, R0, 0x96, !PT ;  /* 0x0000000607007c12 */ /* 0x000fe2000f8e9600 */
[----:B------:R-:W0:Y:S02]  /*0990*/  LDCU UR14, c[0x0][0x448] ;  /* 0x00008900ff0e77ac */ /* 0x000e240008000800 */
[----:B------:R-:W-:Y:S01]  /*09a0*/  IMAD R6, R8, -0x2daee0ad, RZ ;  /* 0xd2511f5308067824 */ /* 0x000fe200078e02ff */
[----:B------:R-:W-:Y:S01]  /*09b0*/  LOP3.LUT R2, R2, UR7, RZ, 0x3c, !PT ;  /* 0x0000000702027c12 */ /* 0x000fe2000f8e3cff */
[----:B------:R-:W-:Y:S01]  /*09c0*/  IMAD.HI.U32 R5, R0, -0x2daee0ad, RZ ;  /* 0xd2511f5300057827 */ /* 0x000fe200078e00ff */
[----:B------:R-:W2:Y:S03]  /*09d0*/  LDCU.64 UR12, c[0x0][0x408] ;  /* 0x00008100ff0c77ac */ /* 0x000ea60008000a00 */
[----:B------:R-:W-:Y:S01]  /*09e0*/  IMAD R4, R11, -0x326172a9, RZ ;  /* 0xcd9e8d570b047824 */ /* 0x000fe200078e02ff */
[----:B------:R-:W-:Y:S01]  /*09f0*/  LOP3.LUT R5, R6, UR16, R5, 0x96, !PT ;  /* 0x0000001006057c12 */ /* 0x000fe2000f8e9605 */
[----:B------:R-:W-:Y:S01]  /*0a00*/  IMAD.HI.U32 R3, R2, -0x326172a9, RZ ;  /* 0xcd9e8d5702037827 */ /* 0x000fe200078e00ff */
[----:B------:R-:W3:Y:S03]  /*0a10*/  LDCU.64 UR4, c[0x0][0x3a0] ;  /* 0x00007400ff0477ac */ /* 0x000ee60008000a00 */
        /* <DEDUP_REMOVED lines=40> */
[----:B------:R-:W-:Y:S01]  /*0ca0*/  LOP3.LUT R4, R158, 0x3, RZ, 0xc0, !PT ;  /* 0x000000039e047812 */ /* 0x000fe200078ec0ff */
        /* <DEDUP_REMOVED lines=9> */
[----:B------:R-:W-:Y:S01]  /*0d40*/  HFMA2 R3, -RZ, RZ, 0, 0 ;  /* 0x00000000ff037431 */ /* 0x000fe200000001ff */
[----:B------:R-:W-:Y:S01]  /*0d50*/  LOP3.LUT R5, R2, UR30, R5, 0x96, !PT ;  /* 0x0000001e02057c12 */ /* 0x000fe2000f8e9605 */
[----:B------:R-:W-:Y:S02]  /*0d60*/  IMAD R2, R0, -0x2daee0ad, RZ ;  /* 0xd2511f5300027824 */ /* 0x000fe400078e02ff */
[----:B01234-:R-:W-:-:S07]  /*0d70*/  IMAD R0, R159, -0x326172a9, RZ ;  /* 0xcd9e8d579f007824 */ /* 0x01ffce00078e02ff */
.L_x_26862:
[----:B------:R-:W0:Y:S08]  /*0d80*/  LDC.64 R230, c[0x0][0x3f0] ;  /* 0x0000fc00ffe67b82 */ /* 0x000e300000000a00 */
[----:B------:R-:W1:Y:S01]  /*0d90*/  LDC R232, c[0x0][0x388] ;  /* 0x0000e200ffe87b82 */ /* 0x000e620000000800 */
[----:B0-----:R-:W-:-:S06]  /*0da0*/  IMAD.WIDE R230, R9, 0x4, R230 ;  /* 0x0000000409e67825 */ /* 0x001fcc00078e02e6 */
        /* <DEDUP_REMOVED lines=13> */
[----:B-----5:R0:W5:Y:S01]  /*0e80*/  LDG.E R233, desc[UR8][R168.64] ;  /* 0x00000008a8e97981 */ /* 0x020162000c1e1900 */
        /* <DEDUP_REMOVED lines=40> */
.L_x_26187:
        /* <DEDUP_REMOVED lines=13> */
.L_x_26189:
[----:B------:R-:W-:Y:S05]  /*11e0*/  BSYNC.RECONVERGENT B4 ;  /* 0x0000000000047941 */ /* 0x000fea0003800200 */
.L_x_26188:
        /* <DEDUP_REMOVED lines=42> */
.L_x_26186:
[----:B------:R-:W-:Y:S05]  /*1490*/  BSYNC.RECONVERGENT B3 ;  /* 0x0000000000037941 */ /* 0x000fea0003800200 */
.L_x_26185:
        /* <DEDUP_REMOVED lines=10> */
.L_x_26184:
[----:B------:R-:W-:Y:S05]  /*1540*/  BSYNC.RECONVERGENT B2 ;  /* 0x0000000000027941 */ /* 0x000fea0003800200 */
.L_x_26183:
        /* <DEDUP_REMOVED lines=17> */
.L_x_26194:
        /* <DEDUP_REMOVED lines=13> */
.L_x_26196:
[----:B------:R-:W-:Y:S05]  /*1730*/  BSYNC.RECONVERGENT B4 ;  /* 0x0000000000047941 */ /* 0x000fea0003800200 */
.L_x_26195:
        /* <DEDUP_REMOVED lines=43> */
.L_x_26193:
[----:B------:R-:W-:Y:S05]  /*19f0*/  BSYNC.RECONVERGENT B3 ;  /* 0x0000000000037941 */ /* 0x000fea0003800200 */
.L_x_26192:
        /* <DEDUP_REMOVED lines=10> */
.L_x_26191:
[----:B------:R-:W-:Y:S05]  /*1aa0*/  BSYNC.RECONVERGENT B2 ;  /* 0x0000000000027941 */ /* 0x000fea0003800200 */
.L_x_26190:
        /* <DEDUP_REMOVED lines=17> */
.L_x_26201:
        /* <DEDUP_REMOVED lines=13> */
.L_x_26203:
[----:B------:R-:W-:Y:S05]  /*1c90*/  BSYNC.RECONVERGENT B4 ;  /* 0x0000000000047941 */ /* 0x000fea0003800200 */
.L_x_26202:
        /* <DEDUP_REMOVED lines=43> */
.L_x_26200:
[----:B------:R-:W-:Y:S05]  /*1f50*/  BSYNC.RECONVERGENT B3 ;  /* 0x0000000000037941 */ /* 0x000fea0003800200 */
.L_x_26199:
        /* <DEDUP_REMOVED lines=10> */
.L_x_26198:
[----:B------:R-:W-:Y:S05]  /*2000*/  BSYNC.RECONVERGENT B2 ;  /* 0x0000000000027941 */ /* 0x000fea0003800200 */
.L_x_26197:
        /* <DEDUP_REMOVED lines=17> */
.L_x_26208:
        /* <DEDUP_REMOVED lines=13> */
.L_x_26210:
[----:B------:R-:W-:Y:S05]  /*21f0*/  BSYNC.RECONVERGENT B4 ;  /* 0x0000000000047941 */ /* 0x000fea0003800200 */
.L_x_26209:
        /* <DEDUP_REMOVED lines=43> */
.L_x_26207:
[----:B------:R-:W-:Y:S05]  /*24b0*/  BSYNC.RECONVERGENT B3 ;  /* 0x0000000000037941 */ /* 0x000fea0003800200 */
.L_x_26206:
        /* <DEDUP_REMOVED lines=10> */
.L_x_26205:
[----:B------:R-:W-:Y:S05]  /*2560*/  BSYNC.RECONVERGENT B2 ;  /* 0x0000000000027941 */ /* 0x000fea0003800200 */
.L_x_26204:
        /* <DEDUP_REMOVED lines=17> */
.L_x_26215:
        /* <DEDUP_REMOVED lines=13> */
.L_x_26217:
[----:B------:R-:W-:Y:S05]  /*2750*/  BSYNC.RECONVERGENT B4 ;  /* 0x0000000000047941 */ /* 0x000fea0003800200 */
.L_x_26216:
        /* <DEDUP_REMOVED lines=43> */
.L_x_26214:
[----:B------:R-:W-:Y:S05]  /*2a10*/  BSYNC.RECONVERGENT B3 ;  /* 0x0000000000037941 */ /* 0x000fea0003800200 */
.L_x_26213:
        /* <DEDUP_REMOVED lines=10> */
.L_x_26212:
[----:B------:R-:W-:Y:S05]  /*2ac0*/  BSYNC.RECONVERGENT B2 ;  /* 0x0000000000027941 */ /* 0x000fea0003800200 */
.L_x_26211:
        /* <DEDUP_REMOVED lines=17> */
.L_x_26222:
        /* <DEDUP_REMOVED lines=13> */
.L_x_26224:
[----:B------:R-:W-:Y:S05]  /*2cb0*/  BSYNC.RECONVERGENT B4 ;  /* 0x0000000000047941 */ /* 0x000fea0003800200 */
.L_x_26223:
        /* <DEDUP_REMOVED lines=43> */
.L_x_26221:
[----:B------:R-:W-:Y:S05]  /*2f70*/  BSYNC.RECONVERGENT B3 ;  /* 0x0000000000037941 */ /* 0x000fea0003800200 */
.L_x_26220:
        /* <DEDUP_REMOVED lines=10> */
.L_x_26219:
[----:B------:R-:W-:Y:S05]  /*3020*/  BSYNC.RECONVERGENT B2 ;  /* 0x0000000000027941 */ /* 0x000fea0003800200 */
.L_x_26218:
        /* <DEDUP_REMOVED lines=17> */
.L_x_26229:
        /* <DEDUP_REMOVED lines=13> */
.L_x_26231:
[----:B------:R-:W-:Y:S05]  /*3210*/  BSYNC.RECONVERGENT B4 ;  /* 0x0000000000047941 */ /* 0x000fea0003800200 */
.L_x_26230:
        /* <DEDUP_REMOVED lines=43> */
.L_x_26228:
[----:B------:R-:W-:Y:S05]  /*34d0*/  BSYNC.RECONVERGENT B3 ;  /* 0x0000000000037941 */ /* 0x000fea0003800200 */
.L_x_26227:
        /* <DEDUP_REMOVED lines=10> */
.L_x_26226:
[----:B------:R-:W-:Y:S05]  /*3580*/  BSYNC.RECONVERGENT B2 ;  /* 0x0000000000027941 */ /* 0x000fea0003800200 */
.L_x_26225:
        /* <DEDUP_REMOVED lines=16> */
.L_x_26235:
        /* <DEDUP_REMOVED lines=13> */
.L_x_26237:
[----:B------:R-:W-:Y:S05]  /*3760*/  BSYNC.RECONVERGENT B3 ;  /* 0x0000000000037941 */ /* 0x000fea0003800200 */
.L_x_26236:
        /* <DEDUP_REMOVED lines=43> */
.L_x_26234:
[----:B------:R-:W-:Y:S05]  /*3a20*/  BSYNC.RECONVERGENT B2 ;  /* 0x0000000000027941 */ /* 0x000fea0003800200 */
.L_x_26233:
        /* <DEDUP_REMOVED lines=9> */
[----:B------:R-:W-:Y:S01]  /*3ac0*/  FFMA.FTZ R175, R176, R115, R159 ;  /* 0x00000073b0af7223 */ /* 0x000fe2000001009f */
[----:B------:R-:W-:Y:S06]  /*3ad0*/  BRA `(.L_x_26232) ;  /* 0x0000002800c47947 */ /* 0x000fec0003800000 */
.L_x_26182:
        /* <DEDUP_REMOVED lines=21> */
.L_x_26242:
        /* <DEDUP_REMOVED lines=13> */
.L_x_26244:
[----:B------:R-:W-:Y:S05]  /*3d00*/  BSYNC.RECONVERGENT B4 ;  /* 0x0000000000047941 */ /* 0x000fea0003800200 */
.L_x_26243:
        /* <DEDUP_REMOVED lines=42> */
.L_x_26241:
[----:B------:R-:W-:Y:S05]  /*3fb0*/  BSYNC.RECONVERGENT B3 ;  /* 0x0000000000037941 */ /* 0x000fea0003800200 */
.L_x_26240:
        /* <DEDUP_REMOVED lines=10> */
.L_x_26239:
[----:B------:R-:W-:Y:S05]  /*4060*/  BSYNC.RECONVERGENT B2 ;  /* 0x0000000000027941 */ /* 0x000fea0003800200 */
.L_x_26238:
        /* <DEDUP_REMOVED lines=17> */
.L_x_26249:
        /* <DEDUP_REMOVED lines=13> */
.L_x_26251:
[----:B------:R-:W-:Y:S05]  /*4250*/  BSYNC.RECONVERGENT B4 ;  /* 0x0000000000047941 */ /* 0x000fea0003800200 */
.L_x_26250:
        /* <DEDUP_REMOVED lines=43> */
.L_x_26248:
[----:B------:R-:W-:Y:S05]  /*4510*/  BSYNC.RECONVERGENT B3 ;  /* 0x0000000000037941 */ /* 0x000fea0003800200 */
.L_x_26247:
        /* <DEDUP_REMOVED lines=10> */
.L_x_26246:
[----:B------:R-:W-:Y:S05]  /*45c0*/  BSYNC.RECONVERGENT B2 ;  /* 0x0000000000027941 */ /* 0x000fea0003800200 */
.L_x_26245:
        /* <DEDUP_REMOVED lines=17> */
.L_x_26256:
        /* <DEDUP_REMOVED lines=13> */
.L_x_26258:
[----:B------:R-:W-:Y:S05]  /*47b0*/  BSYNC.RECONVERGENT B4 ;  /* 0x0000000000047941 */ /* 0x000fea0003800200 */
.L_x_26257:
        /* <DEDUP_REMOVED lines=43> */
.L_x_26255:
[----:B------:R-:W-:Y:S05]  /*4a70*/  BSYNC.RECONVERGENT B3 ;  /* 0x0000000000037941 */ /* 0x000fea0003800200 */
.L_x_26254:
        /* <DEDUP_REMOVED lines=10> */
.L_x_26253:
[----:B------:R-:W-:Y:S05]  /*4b20*/  BSYNC.RECONVERGENT B2 ;  /* 0x0000000000027941 */ /* 0x000fea0003800200 */
.L_x_26252:
        /* <DEDUP_REMOVED lines=17> */
.L_x_26263:
        /* <DEDUP_REMOVED lines=13> */
.L_x_26265:
[----:B------:R-:W-:Y:S05]  /*4d10*/  BSYNC.RECONVERGENT B4 ;  /* 0x0000000000047941 */ /* 0x000fea0003800200 */
.L_x_26264:
        /* <DEDUP_REMOVED lines=43> */
.L_x_26262:
[----:B------:R-:W-:Y:S05]  /*4fd0*/  BSYNC.RECONVERGENT B3 ;  /* 0x0000000000037941 */ /* 0x000fea0003800200 */
.L_x_26261:
        /* <DEDUP_REMOVED lines=10> */
.L_x_26260:
[----:B------:R-:W-:Y:S05]  /*5080*/  BSYNC.RECONVERGENT B2 ;  /* 0x0000000000027941 */ /* 0x000fea0003800200 */
.L_x_26259:
        /* <DEDUP_REMOVED lines=17> */
.L_x_26270:
        /* <DEDUP_REMOVED lines=13> */
.L_x_26272:
[----:B------:R-:W-:Y:S05]  /*5270*/  BSYNC.RECONVERGENT B4 ;  /* 0x0000000000047941 */ /* 0x000fea0003800200 */
.L_x_26271:
        /* <DEDUP_REMOVED lines=43> */
.L_x_26269:
[----:B------:R-:W-:Y:S05]  /*5530*/  BSYNC.RECONVERGENT B3 ;  /* 0x0000000000037941 */ /* 0x000fea0003800200 */
.L_x_26268:
        /* <DEDUP_REMOVED lines=10> */
.L_x_26267:
[----:B------:R-:W-:Y:S05]  /*55e0*/  BSYNC.RECONVERGENT B2 ;  /* 0x0000000000027941 */ /* 0x000fea0003800200 */
.L_x_26266:
        /* <DEDUP_REMOVED lines=17> */
.L_x_26277:
        /* <DEDUP_REMOVED lines=13> */
.L_x_26279:
[----:B------:R-:W-:Y:S05]  /*57d0*/  BSYNC.RECONVERGENT B4 ;  /* 0x0000000000047941 */ /* 0x000fea0003800200 */
.L_x_26278:
        /* <DEDUP_REMOVED lines=43> */
.L_x_26276:
[----:B------:R-:W-:Y:S05]  /*5a90*/  BSYNC.RECONVERGENT B3 ;  /* 0x0000000000037941 */ /* 0x000fea0003800200 */
.L_x_26275:
        /* <DEDUP_REMOVED lines=10> */
.L_x_26274:
[----:B------:R-:W-:Y:S05]  /*5b40*/  BSYNC.RECONVERGENT B2 ;  /* 0x0000000000027941 */ /* 0x000fea0003800200 */
.L_x_26273:
        /* <DEDUP_REMOVED lines=17> */
.L_x_26284:
        /* <DEDUP_REMOVED lines=13> */
.L_x_26286:
[----:B------:R-:W-:Y:S05]  /*5d30*/  BSYNC.RECONVERGENT B4 ;  /* 0x0000000000047941 */ /* 0x000fea0003800200 */
.L_x_26285:
        /* <DEDUP_REMOVED lines=43> */
.L_x_26283:
[----:B------:R-:W-:Y:S05]  /*5ff0*/  BSYNC.RECONVERGENT B3 ;  /* 0x0000000000037941 */ /* 0x000fea0003800200 */
.L_x_26282:
        /* <DEDUP_REMOVED lines=10> */
.L_x_26281:
[----:B------:R-:W-:Y:S05]  /*60a0*/  BSYNC.RECONVERGENT B2 ;  /* 0x0000000000027941 */ /* 0x000fea0003800200 */
.L_x_26280:
        /* <DEDUP_REMOVED lines=16> */
.L_x_26289:
        /* <DEDUP_REMOVED lines=13> */
.L_x_26291:
[----:B------:R-:W-:Y:S05]  /*6280*/  BSYNC.RECONVERGENT B3 ;  /* 0x0000000000037941 */ /* 0x000fea0003800200 */
.L_x_26290:
        /* <DEDUP_REMOVED lines=43> */
.L_x_26288:
[----:B------:R-:W-:Y:S05]  /*6540*/  BSYNC.RECONVERGENT B2 ;  /* 0x0000000000027941 */ /* 0x000fea0003800200 */
.L_x_26287:
        /* <DEDUP_REMOVED lines=10> */
.L_x_26232:
[----:B------:R-:W-:Y:S05]  /*65f0*/  BSYNC.RECONVERGENT B1 ;  /* 0x0000000000017941 */ /* 0x000fea0003800200 */
.L_x_26181:
        /* <DEDUP_REMOVED lines=8> */
[----:B-1----:R-:W-:-:S03]  /*6680*/  @P1 IMAD.WIDE.U32 R186, R2, 0x10, R186 ;  /* 0x0000001002ba1825 */ /* 0x002fc600078e00ba */
[----:B------:R0:W-:Y:S01]  /*6690*/  STG.E.128 desc[UR8][R180.64+0x10], R172 ;  /* 0x000010acb4007986 */ /* 0x0001e2000c101d08 */
[----:B------:R-:W-:Y:S05]  /*66a0*/  @!P1 BRA `(.L_x_26293) ;  /* 0x0000000000509947 */ /* 0x000fea0003800000 */
[----:B------:R-:W-:Y:S01]  /*66b0*/  IMAD.U32 R179, R222, 0x10000, RZ ;  /* 0x00010000deb37824 */ /* 0x000fe200078e00ff */
[----:B0-----:R-:W0:Y:S01]  /*66c0*/  LDC.64 R180, c[0x0][0x3b0] ;  /* 0x0000ec00ffb47b82 */ /* 0x001e220000000a00 */
        /* <DEDUP_REMOVED lines=18> */
.L_x_26293:
[----:B------:R-:W-:Y:S05]  /*67f0*/  BSYNC.RECONVERGENT B1 ;  /* 0x0000000000017941 */ /* 0x000fea0003800200 */
.L_x_26292:
[----:B--2---:R-:W-:Y:S01]  /*6800*/  @P0 IMAD.WIDE.U32 R176, R185, 0x20, R176 ;  /* 0x00000020b9b00825 */ /* 0x004fe200078e00b0 */
[----:B------:R-:W2:Y:S04]  /*6810*/  @P1 LDG.E.128 R164, desc[UR8][R186.64] ;  /* 0x00000008baa41981 */ /* 0x000ea8000c1e1d00 */
[----:B------:R3:W5:Y:S04]  /*6820*/  @P0 LDG.E.128 R160, desc[UR8][R176.64] ;  /* 0x00000008b0a00981 */ /* 0x000768000c1e1d00 */
[----:B------:R3:W5:Y:S01]  /*6830*/  @P0 LDG.E.128 R156, desc[UR8][R176.64+0x10] ;  /* 0x00001008b09c0981 */ /* 0x000762000c1e1d00 */
[----:B------:R-:W-:Y:S01]  /*6840*/  BSSY.RECONVERGENT B1, `(.L_x_26294) ;  /* 0x000056c000017945 */ /* 0x000fe20003800200 */
[----:B--2---:R-:W-:-:S02]  /*6850*/  PRMT R4, R167, 0x7632, R4 ;  /* 0x00007632a7047816 */ /* 0x004fc40000000004 */
[----:B------:R-:W-:Y:S02]  /*6860*/  PRMT R182, R166, 0x7632, R182 ;  /* 0x00007632a6b67816 */ /* 0x000fe400000000b6 */
[----:B01----:R-:W-:Y:S02]  /*6870*/  PRMT R180, R165, 0x7632, R180 ;  /* 0x00007632a5b47816 */ /* 0x003fe400000000b4 */
[----:B------:R-:W-:Y:S01]  /*6880*/  PRMT R179, R164, 0x7632, R179 ;  /* 0x00007632a4b37816 */ /* 0x000fe200000000b3 */
[----:B---3--:R-:W-:Y:S06]  /*6890*/  @!P0 BRA `(.L_x_26295) ;  /* 0x0000002800d08947 */ /* 0x008fec0003800000 */
        /* <DEDUP_REMOVED lines=22> */
.L_x_26300:
        /* <DEDUP_REMOVED lines=13> */
.L_x_26302:
[----:B------:R-:W-:Y:S05]  /*6ad0*/  BSYNC.RECONVERGENT B4 ;  /* 0x0000000000047941 */ /* 0x000fea0003800200 */
.L_x_26301:
        /* <DEDUP_REMOVED lines=43> */
.L_x_26299:
[----:B------:R-:W-:Y:S05]  /*6d90*/  BSYNC.RECONVERGENT B3 ;  /* 0x0000000000037941 */ /* 0x000fea0003800200 */
.L_x_26298:
        /* <DEDUP_REMOVED lines=10> */
.L_x_26297:
[----:B------:R-:W-:Y:S05]  /*6e40*/  BSYNC.RECONVERGENT B2 ;  /* 0x0000000000027941 */ /* 0x000fea0003800200 */
.L_x_26296:
        /* <DEDUP_REMOVED lines=17> */
.L_x_26307:
        /* <DEDUP_REMOVED lines=13> */
.L_x_26309:
[----:B------:R-:W-:Y:S05]  /*7030*/  BSYNC.RECONVERGENT B4 ;  /* 0x0000000000047941 */ /* 0x000fea0003800200 */
.L_x_26308:
        /* <DEDUP_REMOVED lines=43> */
.L_x_26306:
[----:B------:R-:W-:Y:S05]  /*72f0*/  BSYNC.RECONVERGENT B3 ;  /* 0x0000000000037941 */ /* 0x000fea0003800200 */
.L_x_26305:
        /* <DEDUP_REMOVED lines=10> */
.L_x_26304:
[----:B------:R-:W-:Y:S05]  /*73a0*/  BSYNC.RECONVERGENT B2 ;  /* 0x0000000000027941 */ /* 0x000fea0003800200 */
.L_x_26303:
        /* <DEDUP_REMOVED lines=17> */
.L_x_26314:
        /* <DEDUP_REMOVED lines=13> */
.L_x_26316:
[----:B------:R-:W-:Y:S05]  /*7590*/  BSYNC.RECONVERGENT B4 ;  /* 0x0000000000047941 */ /* 0x000fea0003800200 */
.L_x_26315:
        /* <DEDUP_REMOVED lines=43> */
.L_x_26313:
[----:B------:R-:W-:Y:S05]  /*7850*/  BSYNC.RECONVERGENT B3 ;  /* 0x0000000000037941 */ /* 0x000fea0003800200 */
.L_x_26312:
        /* <DEDUP_REMOVED lines=10> */
.L_x_26311:
[----:B------:R-:W-:Y:S05]  /*7900*/  BSYNC.RECONVERGENT B2 ;  /* 0x0000000000027941 */ /* 0x000fea0003800200 */
.L_x_26310:
        /* <DEDUP_REMOVED lines=17> */
.L_x_26321:
        /* <DEDUP_REMOVED lines=13> */
.L_x_26323:
[----:B------:R-:W-:Y:S05]  /*7af0*/  BSYNC.RECONVERGENT B4 ;  /* 0x0000000000047941 */ /* 0x000fea0003800200 */
.L_x_26322:
        /* <DEDUP_REMOVED lines=43> */
.L_x_26320:
[----:B------:R-:W-:Y:S05]  /*7db0*/  BSYNC.RECONVERGENT B3 ;  /* 0x0000000000037941 */ /* 0x000fea0003800200 */
.L_x_26319:
        /* <DEDUP_REMOVED lines=10> */
.L_x_26318:
[----:B------:R-:W-:Y:S05]  /*7e60*/  BSYNC.RECONVERGENT B2 ;  /* 0x0000000000027941 */ /* 0x000fea0003800200 */
.L_x_26317:
        /* <DEDUP_REMOVED lines=17> */
.L_x_26328:
        /* <DEDUP_REMOVED lines=13> */
.L_x_26330:
[----:B------:R-:W-:Y:S05]  /*8050*/  BSYNC.RECONVERGENT B4 ;  /* 0x0000000000047941 */ /* 0x000fea0003800200 */
.L_x_26329:
        /* <DEDUP_REMOVED lines=43> */
.L_x_26327:
[----:B------:R-:W-:Y:S05]  /*8310*/  BSYNC.RECONVERGENT B3 ;  /* 0x0000000000037941 */ /* 0x000fea0003800200 */
.L_x_26326:
        /* <DEDUP_REMOVED lines=10> */
.L_x_26325:
[----:B------:R-:W-:Y:S05]  /*83c0*/  BSYNC.RECONVERGENT B2 ;  /* 0x0000000000027941 */ /* 0x000fea0003800200 */
.L_x_26324:
        /* <DEDUP_REMOVED lines=17> */
.L_x_26335:
        /* <DEDUP_REMOVED lines=13> */
.L_x_26337:
[----:B------:R-:W-:Y:S05]  /*85b0*/  BSYNC.RECONVERGENT B4 ;  /* 0x0000000000047941 */ /* 0x000fea0003800200 */
.L_x_26336:
        /* <DEDUP_REMOVED lines=43> */
.L_x_26334:
[----:B------:R-:W-:Y:S05]  /*8870*/  BSYNC.RECONVERGENT B3 ;  /* 0x0000000000037941 */ /* 0x000fea0003800200 */
.L_x_26333:
        /* <DEDUP_REMOVED lines=10> */
.L_x_26332:
[----:B------:R-:W-:Y:S05]  /*8920*/  BSYNC.RECONVERGENT B2 ;  /* 0x0000000000027941 */ /* 0x000fea0003800200 */
.L_x_26331:
        /* <DEDUP_REMOVED lines=17> */
.L_x_26342:
        /* <DEDUP_REMOVED lines=13> */
.L_x_26344:
[----:B------:R-:W-:Y:S05]  /*8b10*/  BSYNC.RECONVERGENT B4 ;  /* 0x0000000000047941 */ /* 0x000fea0003800200 */
.L_x_26343:
        /* <DEDUP_REMOVED lines=43> */
.L_x_26341:
[----:B------:R-:W-:Y:S05]  /*8dd0*/  BSYNC.RECONVERGENT B3 ;  /* 0x0000000000037941 */ /* 0x000fea0003800200 */
.L_x_26340:
        /* <DEDUP_REMOVED lines=10> */
.L_x_26339:
[----:B------:R-:W-:Y:S05]  /*8e80*/  BSYNC.RECONVERGENT B2 ;  /* 0x0000000000027941 */ /* 0x000fea0003800200 */
.L_x_26338:
        /* <DEDUP_REMOVED lines=16> */
.L_x_26348:
        /* <DEDUP_REMOVED lines=13> */
.L_x_26350:
[----:B------:R-:W-:Y:S05]  /*9060*/  BSYNC.RECONVERGENT B3 ;  /* 0x0000000000037941 */ /* 0x000fea0003800200 */
.L_x_26349:
        /* <DEDUP_REMOVED lines=43> */
.L_x_26347:
[----:B------:R-:W-:Y:S05]  /*9320*/  BSYNC.RECONVERGENT B2 ;  /* 0x0000000000027941 */ /* 0x000fea0003800200 */
.L_x_26346:
        /* <DEDUP_REMOVED lines=11> */
.L_x_26295:
        /* <DEDUP_REMOVED lines=21> */
.L_x_26355:
        /* <DEDUP_REMOVED lines=13> */
.L_x_26357:
[----:B------:R-:W-:Y:S05]  /*9600*/  BSYNC.RECONVERGENT B4 ;  /* 0x0000000000047941 */ /* 0x000fea0003800200 */
.L_x_26356:
        /* <DEDUP_REMOVED lines=43> */
.L_x_26354:
[----:B------:R-:W-:Y:S05]  /*98c0*/  BSYNC.RECONVERGENT B3 ;  /* 0x0000000000037941 */ /* 0x000fea0003800200 */
.L_x_26353:
        /* <DEDUP_REMOVED lines=10> */
.L_x_26352:
[----:B------:R-:W-:Y:S05]  /*9970*/  BSYNC.RECONVERGENT B2 ;  /* 0x0000000000027941 */ /* 0x000fea0003800200 */
.L_x_26351:
        /* <DEDUP_REMOVED lines=17> */
.L_x_26362:
        /* <DEDUP_REMOVED lines=13> */
.L_x_26364:
[----:B------:R-:W-:Y:S05]  /*9b60*/  BSYNC.RECONVERGENT B4 ;  /* 0x0000000000047941 */ /* 0x000fea0003800200 */
.L_x_26363:
        /* <DEDUP_REMOVED lines=43> */
.L_x_26361:
[----:B------:R-:W-:Y:S05]  /*9e20*/  BSYNC.RECONVERGENT B3 ;  /* 0x0000000000037941 */ /* 0x000fea0003800200 */
.L_x_26360:
        /* <DEDUP_REMOVED lines=10> */
.L_x_26359:
[----:B------:R-:W-:Y:S05]  /*9ed0*/  BSYNC.RECONVERGENT B2 ;  /* 0x0000000000027941 */ /* 0x000fea0003800200 */
.L_x_26358:
        /* <DEDUP_REMOVED lines=17> */
.L_x_26369:
        /* <DEDUP_REMOVED lines=13> */
.L_x_26371:
[----:B------:R-:W-:Y:S05]  /*a0c0*/  BSYNC.RECONVERGENT B4 ;  /* 0x0000000000047941 */ /* 0x000fea0003800200 */
.L_x_26370:
        /* <DEDUP_REMOVED lines=43> */
.L_x_26368:
[----:B------:R-:W-:Y:S05]  /*a380*/  BSYNC.RECONVERGENT B3 ;  /* 0x0000000000037941 */ /* 0x000fea0003800200 */
.L_x_26367:
        /* <DEDUP_REMOVED lines=10> */
.L_x_26366:
[----:B------:R-:W-:Y:S05]  /*a430*/  BSYNC.RECONVERGENT B2 ;  /* 0x0000000000027941 */ /* 0x000fea0003800200 */
.L_x_26365:
        /* <DEDUP_REMOVED lines=17> */
.L_x_26376:
        /* <DEDUP_REMOVED lines=13> */
.L_x_26378:
[----:B------:R-:W-:Y:S05]  /*a620*/  BSYNC.RECONVERGENT B4 ;  /* 0x0000000000047941 */ /* 0x000fea0003800200 */
.L_x_26377:
        /* <DEDUP_REMOVED lines=43> */
.L_x_26375:
[----:B------:R-:W-:Y:S05]  /*a8e0*/  BSYNC.RECONVERGENT B3 ;  /* 0x0000000000037941 */ /* 0x000fea0003800200 */
.L_x_26374:
        /* <DEDUP_REMOVED lines=10> */
.L_x_26373:
[----:B------:R-:W-:Y:S05]  /*a990*/  BSYNC.RECONVERGENT B2 ;  /* 0x0000000000027941 */ /* 0x000fea0003800200 */
.L_x_26372:
        /* <DEDUP_REMOVED lines=17> */
.L_x_26383:
        /* <DEDUP_REMOVED lines=13> */
.L_x_26385:
[----:B------:R-:W-:Y:S05]  /*ab80*/  BSYNC.RECONVERGENT B4 ;  /* 0x0000000000047941 */ /* 0x000fea0003800200 */
.L_x_26384:
        /* <DEDUP_REMOVED lines=43> */
.L_x_26382:
[----:B------:R-:W-:Y:S05]  /*ae40*/  BSYNC.RECONVERGENT B3 ;  /* 0x0000000000037941 */ /* 0x000fea0003800200 */
.L_x_26381:
        /* <DEDUP_REMOVED lines=10> */
.L_x_26380:
[----:B------:R-:W-:Y:S05]  /*aef0*/  BSYNC.RECONVERGENT B2 ;  /* 0x0000000000027941 */ /* 0x000fea0003800200 */
.L_x_26379:
        /* <DEDUP_REMOVED lines=17> */
.L_x_26390:
        /* <DEDUP_REMOVED lines=13> */
.L_x_26392:
[----:B------:R-:W-:Y:S05]  /*b0e0*/  BSYNC.RECONVERGENT B4 ;  /* 0x0000000000047941 */ /* 0x000fea0003800200 */
.L_x_26391:
        /* <DEDUP_REMOVED lines=43> */
.L_x_26389:
[----:B------:R-:W-:Y:S05]  /*b3a0*/  BSYNC.RECONVERGENT B3 ;  /* 0x0000000000037941 */ /* 0x000fea0003800200 */
.L_x_26388:
        /* <DEDUP_REMOVED lines=10> */
.L_x_26387:
[----:B------:R-:W-:Y:S05]  /*b450*/  BSYNC.RECONVERGENT B2 ;  /* 0x0000000000027941 */ /* 0x000fea0003800200 */
.L_x_26386:
        /* <DEDUP_REMOVED lines=17> */
.L_x_26397:
        /* <DEDUP_REMOVED lines=13> */
.L_x_26399:
[----:B------:R-:W-:Y:S05]  /*b640*/  BSYNC.RECONVERGENT B4 ;  /* 0x0000000000047941 */ /* 0x000fea0003800200 */
.L_x_26398:
        /* <DEDUP_REMOVED lines=43> */
.L_x_26396:
[----:B------:R-:W-:Y:S05]  /*b900*/  BSYNC.RECONVERGENT B3 ;  /* 0x0000000000037941 */ /* 0x000fea0003800200 */
.L_x_26395:
        /* <DEDUP_REMOVED lines=10> */
.L_x_26394:
[----:B------:R-:W-:Y:S05]  /*b9b0*/  BSYNC.RECONVERGENT B2 ;  /* 0x0000000000027941 */ /* 0x000fea0003800200 */
.L_x_26393:
        /* <DEDUP_REMOVED lines=16> */
.L_x_26402:
        /* <DEDUP_REMOVED lines=13> */
.L_x_26404:
[----:B------:R-:W-:Y:S05]  /*bb90*/  BSYNC.RECONVERGENT B3 ;  /* 0x0000000000037941 */ /* 0x000fea0003800200 */
.L_x_26403:
        /* <DEDUP_REMOVED lines=43> */
.L_x_26401:
[----:B------:R-:W-:Y:S05]  /*be50*/  BSYNC.RECONVERGENT B2 ;  /* 0x0000000000027941 */ /* 0x000fea0003800200 */
.L_x_26400:
        /* <DEDUP_REMOVED lines=10> */
.L_x_26345:
[----:B------:R-:W-:Y:S05]  /*bf00*/  BSYNC.RECONVERGENT B1 ;  /* 0x0000000000017941 */ /* 0x000fea0003800200 */
.L_x_26294:
[----:B------:R-:W-:Y:S01]  /*bf10*/  IMAD.WIDE.U32 R190, R185, 0x20, R224 ;  /* 0x00000020b9be7825 */ /* 0x000fe200078e00e0 */
[----:B------:R-:W0:Y:S01]  /*bf20*/  @P0 LDC.64 R192, c[0x0][0x3a0] ;  /* 0x0000e800ffc00b82 */ /* 0x000e220000000a00 */
[----:B------:R-:W-:Y:S02]  /*bf30*/  BSSY.RECONVERGENT B1, `(.L_x_26405) ;  /* 0x000001d000017945 */ /* 0x000fe40003800200 */
[----:B------:R-:W-:Y:S01]  /*bf40*/  @P0 VIADD R195, R231, 0x40 ;  /* 0x00000040e7c30836 */ /* 0x000fe20000000000 */
[----:B------:R1:W-:Y:S01]  /*bf50*/  STG.E.128 desc[UR8][R190.64], R176 ;  /* 0x000000b0be007986 */ /* 0x0003e2000c101d08 */
[----:B------:R-:W-:-:S03]  /*bf60*/  VIADD R4, R234, 0x40 ;  /* 0x00000040ea047836 */ /* 0x000fc60000000000 */
[----:B------:R-:W2:Y:S01]  /*bf70*/  @P1 LDC.64 R188, c[0x0][0x390] ;  /* 0x0000e400ffbc1b82 */ /* 0x000ea20000000a00 */
[----:B------:R1:W-:Y:S01]  /*bf80*/  STG.E.128 desc[UR8][R190.64+0x10], R180 ;  /* 0x000010b4be007986 */ /* 0x0003e2000c101d08 */
        /* <DEDUP_REMOVED lines=23> */
.L_x_26406:
[----:B------:R-:W-:Y:S05]  /*c100*/  BSYNC.RECONVERGENT B1 ;  /* 0x0000000000017941 */ /* 0x000fea0003800200 */
.L_x_26405:
        /* <DEDUP_REMOVED lines=8> */
[----:B-1---5:R-:W-:Y:S01]  /*c190*/  MOV R184, R160 ;  /* 0x000000a000b87202 */ /* 0x022fe20000000f00 */
        /* <DEDUP_REMOVED lines=18> */
.L_x_26413:
        /* <DEDUP_REMOVED lines=13> */
.L_x_26415:
[----:B------:R-:W-:Y:S05]  /*c390*/  BSYNC.RECONVERGENT B4 ;  /* 0x0000000000047941 */ /* 0x000fea0003800200 */
.L_x_26414:
[----:B------:R-:W-:Y:S01]  /*c3a0*/  IMAD.WIDE.U32 R188, R11, -0x326172a9, RZ ;  /* 0xcd9e8d570bbc7825 */ /* 0x000fe200078e00ff */
[----:B0-----:R-:W-:-:S03]  /*c3b0*/  LOP3.LUT R192, R3, UR7, R185, 0x96, !PT ;  /* 0x0000000703c07c12 */ /* 0x001fc6000f8e96b9 */
        /* <DEDUP_REMOVED lines=40> */
.L_x_26412:
[----:B------:R-:W-:Y:S05]  /*c640*/  BSYNC.RECONVERGENT B3 ;  /* 0x0000000000037941 */ /* 0x000fea0003800200 */
.L_x_26411:
        /* <DEDUP_REMOVED lines=10> */
.L_x_26410:
[----:B------:R-:W-:Y:S05]  /*c6f0*/  BSYNC.RECONVERGENT B2 ;  /* 0x0000000000027941 */ /* 0x000fea0003800200 */
.L_x_26409:
        /* <DEDUP_REMOVED lines=17> */
.L_x_26420:
        /* <DEDUP_REMOVED lines=13> */
.L_x_26422:
[----:B------:R-:W-:Y:S05]  /*c8e0*/  BSYNC.RECONVERGENT B4 ;  /* 0x0000000000047941 */ /* 0x000fea0003800200 */
.L_x_26421:
[----:B------:R-:W-:Y:S01]  /*c8f0*/  IMAD.WIDE.U32 R188, R11, -0x326172a9, RZ ;  /* 0xcd9e8d570bbc7825 */ /* 0x000fe200078e00ff */
[----:B0-----:R-:W-:-:S03]  /*c900*/  LOP3.LUT R192, R3, UR7, R187, 0x96, !PT ;  /* 0x0000000703c07c12 */ /* 0x001fc6000f8e96bb */
        /* <DEDUP_REMOVED lines=41> */
.L_x_26419:
[----:B------:R-:W-:Y:S05]  /*cba0*/  BSYNC.RECONVERGENT B3 ;  /* 0x0000000000037941 */ /* 0x000fea0003800200 */
.L_x_26418:
[----:B------:R-:W-:Y:S02]  /*cbb0*/  PRMT R186, R164, 0x7632, R186 ;  /* 0x00007632a4ba7816 */ /* 0x000fe400000000ba */
        /* <DEDUP_REMOVED lines=10> */
.L_x_26417:
[----:B------:R-:W-:Y:S05]  /*cc60*/  BSYNC.RECONVERGENT B2 ;  /* 0x0000000000027941 */ /* 0x000fea0003800200 */
.L_x_26416:
        /* <DEDUP_REMOVED lines=17> */
.L_x_26427:
        /* <DEDUP_REMOVED lines=13> */
.L_x_26429:
[----:B------:R-:W-:Y:S05]  /*ce50*/  BSYNC.RECONVERGENT B4 ;  /* 0x0000000000047941 */ /* 0x000fea0003800200 */
.L_x_26428:
        /* <DEDUP_REMOVED lines=43> */
.L_x_26426:
[----:B------:R-:W-:Y:S05]  /*d110*/  BSYNC.RECONVERGENT B3 ;  /* 0x0000000000037941 */ /* 0x000fea0003800200 */
.L_x_26425:
        /* <DEDUP_REMOVED lines=10> */
.L_x_26424:
[----:B------:R-:W-:Y:S05]  /*d1c0*/  BSYNC.RECONVERGENT B2 ;  /* 0x0000000000027941 */ /* 0x000fea0003800200 */
.L_x_26423:
        /* <DEDUP_REMOVED lines=17> */
.L_x_26434:
        /* <DEDUP_REMOVED lines=13> */
.L_x_26436:
[----:B------:R-:W-:Y:S05]  /*d3b0*/  BSYNC.RECONVERGENT B4 ;  /* 0x0000000000047941 */ /* 0x000fea0003800200 */
.L_x_26435:
[----:B0-----:R-:W-:Y:S01]  /*d3c0*/  IMAD.WIDE.U32 R190, R11, -0x326172a9, RZ ;  /* 0xcd9e8d570bbe7825 */ /* 0x001fe200078e00ff */
        /* <DEDUP_REMOVED lines=42> */
.L_x_26433:
[----:B------:R-:W-:Y:S05]  /*d670*/  BSYNC.RECONVERGENT B3 ;  /* 0x0000000000037941 */ /* 0x000fea0003800200 */
.L_x_26432:
        /* <DEDUP_REMOVED lines=11> */
.L_x_26431:
[----:B------:R-:W-:Y:S05]  /*d730*/  BSYNC.RECONVERGENT B2 ;  /* 0x0000000000027941 */ /* 0x000fea0003800200 */
.L_x_26430:
        /* <DEDUP_REMOVED lines=17> */
.L_x_26441:
        /* <DEDUP_REMOVED lines=13> */
.L_x_26443:
[----:B------:R-:W-:Y:S05]  /*d920*/  BSYNC.RECONVERGENT B4 ;  /* 0x0000000000047941 */ /* 0x000fea0003800200 */
.L_x_26442:
[----:B0-----:R-:W-:Y:S01]  /*d930*/  IMAD.WIDE.U32 R190, R11, -0x326172a9, RZ ;  /* 0xcd9e8d570bbe7825 */ /* 0x001fe200078e00ff */
        /* <DEDUP_REMOVED lines=42> */
.L_x_26440:
[----:B------:R-:W-:Y:S05]  /*dbe0*/  BSYNC.RECONVERGENT B3 ;  /* 0x0000000000037941 */ /* 0x000fea0003800200 */
.L_x_26439:
[----:B------:R-:W-:Y:S01]  /*dbf0*/  I2FP.F32.U32 R188, R188 ;  /* 0x000000bc00bc7245 */ /* 0x000fe20000201000 */
[----:B------:R-:W-:Y:S01]  /*dc00*/  IMAD.MOV.U32 R189, RZ, RZ, 0x2f800000 ;  /* 0x2f800000ffbd7424 */ /* 0x000fe200078e00ff */
[----:B0-----:R-:W-:-:S03]  /*dc10*/  SHF.L.U32 R190, R166, 0x10, RZ ;  /* 0x00000010a6be7819 */ /* 0x001fc600000006ff */
[----:B------:R-:W-:Y:S02]  /*dc20*/  FFMA.FTZ R188, R188, R189, 1.1641532182693481445e-10 ;  /* 0x2f000000bcbc7423 */ /* 0x000fe400000100bd */
[----:B------:R-:W-:-:S03]  /*dc30*/  FMUL.FTZ R190, R190, UR13 ;  /* 0x0000000dbebe7c20 */ /* 0x000fc60008410000 */
[----:B------:R-:W-:Y:S01]  /*dc40*/  FSETP.GTU.FTZ.AND P3, PT, R188, UR10, PT ;  /* 0x0000000abc007c0b */ /* 0x000fe2000bf7c000 */
[----:B------:R-:W-:-:S03]  /*dc50*/  FMUL.FTZ R189, R190, UR12 ;  /* 0x0000000cbebd7c20 */ /* 0x000fc60008410000 */
[----:B------:R-:W-:Y:S02]  /*dc60*/  SEL R220, RZ, 0x1, P3 ;  /* 0x00000001ffdc7807 */ /* 0x000fe40001800000 */
[----:B------:R-:W-:-:S05]  /*dc70*/  FSEL R189, R189, RZ, !P3 ;  /* 0x000000ffbdbd7208 */ /* 0x000fca0005800000 */
[----:B------:R-:W-:-:S07]  /*dc80*/  FFMA.FTZ R188, R189, R128, R156 ;  /* 0x00000080bdbc7223 */ /* 0x000fce000001009c */
.L_x_26438:
[----:B------:R-:W-:Y:S05]  /*dc90*/  BSYNC.RECONVERGENT B2 ;  /* 0x0000000000027941 */ /* 0x000fea0003800200 */
.L_x_26437:
[----:B------:R-:W-:Y:S01]  /*dca0*/  BSSY.RECONVERGENT B2, `(.L_x_26444) ;  /* 0x0000056000027945 */ /* 0x000fe20003800200 */
[----:B0-----:R-:W-:Y:S02]  /*dcb0*/  IMAD.MOV.U32 R191, RZ, RZ, R2 ;  /* 0x000000ffffbf7224 */ /* 0x001fe400078e0002 */
        /* <DEDUP_REMOVED lines=15> */
.L_x_26448:
        /* <DEDUP_REMOVED lines=13> */
.L_x_26450:
[----:B------:R-:W-:Y:S05]  /*de80*/  BSYNC.RECONVERGENT B4 ;  /* 0x0000000000047941 */ /* 0x000fea0003800200 */
.L_x_26449:
        /* <DEDUP_REMOVED lines=43> */
.L_x_26447:
[----:B------:R-:W-:Y:S05]  /*e140*/  BSYNC.RECONVERGENT B3 ;  /* 0x0000000000037941 */ /* 0x000fea0003800200 */
.L_x_26446:
        /* <DEDUP_REMOVED lines=11> */
.L_x_26445:
[----:B------:R-:W-:Y:S05]  /*e200*/  BSYNC.RECONVERGENT B2 ;  /* 0x0000000000027941 */ /* 0x000fea0003800200 */
.L_x_26444:
        /* <DEDUP_REMOVED lines=17> */
.L_x_26455:
        /* <DEDUP_REMOVED lines=13> */
.L_x_26457:
[----:B------:R-:W-:Y:S05]  /*e3f0*/  BSYNC.RECONVERGENT B4 ;  /* 0x0000000000047941 */ /* 0x000fea0003800200 */
.L_x_26456:
        /* <DEDUP_REMOVED lines=43> */
.L_x_26454:
[----:B------:R-:W-:Y:S05]  /*e6b0*/  BSYNC.RECONVERGENT B3 ;  /* 0x0000000000037941 */ /* 0x000fea0003800200 */
.L_x_26453:
        /* <DEDUP_REMOVED lines=10> */
.L_x_26452:
[----:B------:R-:W-:Y:S05]  /*e760*/  BSYNC.RECONVERGENT B2 ;  /* 0x0000000000027941 */ /* 0x000fea0003800200 */
.L_x_26451:
        /* <DEDUP_REMOVED lines=16> */
.L_x_26461:
        /* <DEDUP_REMOVED lines=13> */
.L_x_26463:
[----:B------:R-:W-:Y:S05]  /*e940*/  BSYNC.RECONVERGENT B3 ;  /* 0x0000000000037941 */ /* 0x000fea0003800200 */
.L_x_26462:
        /* <DEDUP_REMOVED lines=43> */
.L_x_26460:
[----:B------:R-:W-:Y:S05]  /*ec00*/  BSYNC.RECONVERGENT B2 ;  /* 0x0000000000027941 */ /* 0x000fea0003800200 */
.L_x_26459:
        /* <DEDUP_REMOVED lines=12> */
.L_x_26408:
[----:B------:R-:W-:Y:S01]  /*ecd0*/  BSSY.RECONVERGENT B2, `(.L_x_26464) ;  /* 0x0000058000027945 */ /* 0x000fe20003800200 */
[----:B------:R-:W-:Y:S01]  /*ece0*/  IMAD.MOV.U32 R194, RZ, RZ, R186 ;  /* 0x000000ffffc27224 */ /* 0x000fe200078e00ba */
[----:B------:R-:W-:Y:S01]  /*ecf0*/  MOV R2, R187 ;  /* 0x000000bb00027202 */ /* 0x000fe20000000f00 */
[----:B-1----:R-:W-:Y:S01]  /*ed00*/  IMAD.MOV.U32 R184, RZ, RZ, RZ ;  /* 0x000000ffffb87224 */ /* 0x002fe200078e00ff */
        /* <DEDUP_REMOVED lines=17> */
.L_x_26468:
        /* <DEDUP_REMOVED lines=13> */
.L_x_26470:
[----:B------:R-:W-:Y:S05]  /*eef0*/  BSYNC.RECONVERGENT B4 ;  /* 0x0000000000047941 */ /* 0x000fea0003800200 */
.L_x_26469:
[----:B------:R-:W-:Y:S01]  /*ef00*/  IMAD.WIDE.U32 R188, R11, -0x326172a9, RZ ;  /* 0xcd9e8d570bbc7825 */ /* 0x000fe200078e00ff */
[----:B0-----:R-:W-:-:S03]  /*ef10*/  LOP3.LUT R192, R3, UR7, R185, 0x96, !PT ;  /* 0x0000000703c07c12 */ /* 0x001fc6000f8e96b9 */
        /* <DEDUP_REMOVED lines=40> */
.L_x_26467:
[----:B------:R-:W-:Y:S05]  /*f1a0*/  BSYNC.RECONVERGENT B3 ;  /* 0x0000000000037941 */ /* 0x000fea0003800200 */
.L_x_26466:
        /* <DEDUP_REMOVED lines=10> */
.L_x_26465:
[----:B------:R-:W-:Y:S05]  /*f250*/  BSYNC.RECONVERGENT B2 ;  /* 0x0000000000027941 */ /* 0x000fea0003800200 */
.L_x_26464:
        /* <DEDUP_REMOVED lines=17> */
.L_x_26475:
        /* <DEDUP_REMOVED lines=13> */
.L_x_26477:
[----:B------:R-:W-:Y:S05]  /*f440*/  BSYNC.RECONVERGENT B4 ;  /* 0x0000000000047941 */ /* 0x000fea0003800200 */
.L_x_26476:
        /* <DEDUP_REMOVED lines=43> */
.L_x_26474:
[----:B------:R-:W-:Y:S05]  /*f700*/  BSYNC.RECONVERGENT B3 ;  /* 0x0000000000037941 */ /* 0x000fea0003800200 */
.L_x_26473:
        /* <DEDUP_REMOVED lines=11> */
.L_x_26472:
[----:B------:R-:W-:Y:S05]  /*f7c0*/  BSYNC.RECONVERGENT B2 ;  /* 0x0000000000027941 */ /* 0x000fea0003800200 */
.L_x_26471:
        /* <DEDUP_REMOVED lines=17> */
.L_x_26482:
        /* <DEDUP_REMOVED lines=13> */
.L_x_26484:
[----:B------:R-:W-:Y:S05]  /*f9b0*/  BSYNC.RECONVERGENT B4 ;  /* 0x0000000000047941 */ /* 0x000fea0003800200 */
.L_x_26483:
        /* <DEDUP_REMOVED lines=43> */
.L_x_26481:
[----:B------:R-:W-:Y:S05]  /*fc70*/  BSYNC.RECONVERGENT B3 ;  /* 0x0000000000037941 */ /* 0x000fea0003800200 */
.L_x_26480:
        /* <DEDUP_REMOVED lines=10> */
.L_x_26479:
[----:B------:R-:W-:Y:S05]  /*fd20*/  BSYNC.RECONVERGENT B2 ;  /* 0x0000000000027941 */ /* 0x000fea0003800200 */
.L_x_26478:
        /* <DEDUP_REMOVED lines=17> */
.L_x_26489:
        /* <DEDUP_REMOVED lines=13> */
.L_x_26491:
[----:B------:R-:W-:Y:S05]  /*ff10*/  BSYNC.RECONVERGENT B4 ;  /* 0x0000000000047941 */ /* 0x000fea0003800200 */
.L_x_26490:
        /* <DEDUP_REMOVED lines=43> */
.L_x_26488:
[----:B------:R-:W-:Y:S05]  /*101d0*/  BSYNC.RECONVERGENT B3 ;  /* 0x0000000000037941 */ /* 0x000fea0003800200 */
.L_x_26487:
        /* <DEDUP_REMOVED lines=11> */
.L_x_26486:
[----:B------:R-:W-:Y:S05]  /*10290*/  BSYNC.RECONVERGENT B2 ;  /* 0x0000000000027941 */ /* 0x000fea0003800200 */
.L_x_26485:
        /* <DEDUP_REMOVED lines=17> */
.L_x_26496:
        /* <DEDUP_REMOVED lines=13> */
.L_x_26498:
[----:B------:R-:W-:Y:S05]  /*10480*/  BSYNC.RECONVERGENT B4 ;  /* 0x0000000000047941 */ /* 0x000fea0003800200 */
.L_x_26497:
[----:B0-----:R-:W-:Y:S01]  /*10490*/  IMAD.WIDE.U32 R190, R11, -0x326172a9, RZ ;  /* 0xcd9e8d570bbe7825 */ /* 0x001fe200078e00ff */
        /* <DEDUP_REMOVED lines=42> */
.L_x_26495:
[----:B------:R-:W-:Y:S05]  /*10740*/  BSYNC.RECONVERGENT B3 ;  /* 0x0000000000037941 */ /* 0x000fea0003800200 */
.L_x_26494:
[----:B------:R-:W-:Y:S01]  /*10750*/  I2FP.F32.U32 R188, R188 ;  /* 0x000000bc00bc7245 */ /* 0x000fe20000201000 */
[----:B------:R-:W-:Y:S01]  /*10760*/  IMAD.MOV.U32 R189, RZ, RZ, 0x2f800000 ;  /* 0x2f800000ffbd7424 */ /* 0x000fe200078e00ff */
[----:B0----5:R-:W-:-:S03]  /*10770*/  SHF.L.U32 R190, R166, 0x10, RZ ;  /* 0x00000010a6be7819 */ /* 0x021fc600000006ff */
[----:B------:R-:W-:Y:S02]  /*10780*/  FFMA.FTZ R188, R188, R189, 1.1641532182693481445e-10 ;  /* 0x2f000000bcbc7423 */ /* 0x000fe400000100bd */
[----:B------:R-:W-:-:S03]  /*10790*/  FMUL.FTZ R190, R190, UR13 ;  /* 0x0000000dbebe7c20 */ /* 0x000fc60008410000 */
[----:B------:R-:W-:Y:S01]  /*107a0*/  FSETP.GTU.FTZ.AND P2, PT, R188, UR10, PT ;  /* 0x0000000abc007c0b */ /* 0x000fe2000bf5c000 */
[----:B------:R-:W-:-:S03]  /*107b0*/  FMUL.FTZ R189, R190, UR12 ;  /* 0x0000000cbebd7c20 */ /* 0x000fc60008410000 */
[----:B------:R-:W-:Y:S02]  /*107c0*/  SEL R220, RZ, 0x1, P2 ;  /* 0x00000001ffdc7807 */ /* 0x000fe40001000000 */
[----:B------:R-:W-:-:S05]  /*107d0*/  FSEL R189, R189, RZ, !P2 ;  /* 0x000000ffbdbd7208 */ /* 0x000fca0005000000 */
[----:B------:R-:W-:-:S07]  /*107e0*/  FMUL.FTZ R188, R189, R128 ;  /* 0x00000080bdbc7220 */ /* 0x000fce0000410000 */
.L_x_26493:
[----:B------:R-:W-:Y:S05]  /*107f0*/  BSYNC.RECONVERGENT B2 ;  /* 0x0000000000027941 */ /* 0x000fea0003800200 */
.L_x_26492:
[----:B------:R-:W-:Y:S01]  /*10800*/  BSSY.RECONVERGENT B2, `(.L_x_26499) ;  /* 0x0000056000027945 */ /* 0x000fe20003800200 */
[----:B0-----:R-:W-:Y:S01]  /*10810*/  IMAD.MOV.U32 R191, RZ, RZ, R2 ;  /* 0x000000ffffbf7224 */ /* 0x001fe200078e0002 */
        /* <DEDUP_REMOVED lines=15> */
.L_x_26503:
        /* <DEDUP_REMOVED lines=13> */
.L_x_26505:
[----:B------:R-:W-:Y:S05]  /*109e0*/  BSYNC.RECONVERGENT B4 ;  /* 0x0000000000047941 */ /* 0x000fea0003800200 */
.L_x_26504:
        /* <DEDUP_REMOVED lines=43> */
.L_x_26502:
[----:B------:R-:W-:Y:S05]  /*10ca0*/  BSYNC.RECONVERGENT B3 ;  /* 0x0000000000037941 */ /* 0x000fea0003800200 */
.L_x_26501:
        /* <DEDUP_REMOVED lines=11> */
.L_x_26500:
[----:B------:R-:W-:Y:S05]  /*10d60*/  BSYNC.RECONVERGENT B2 ;  /* 0x0000000000027941 */ /* 0x000fea0003800200 */
.L_x_26499:
        /* <DEDUP_REMOVED lines=17> */
.L_x_26510:
        /* <DEDUP_REMOVED lines=13> */
.L_x_26512:
[----:B------:R-:W-:Y:S05]  /*10f50*/  BSYNC.RECONVERGENT B4 ;  /* 0x0000000000047941 */ /* 0x000fea0003800200 */
.L_x_26511:
        /* <DEDUP_REMOVED lines=43> */
.L_x_26509:
[----:B------:R-:W-:Y:S05]  /*11210*/  BSYNC.RECONVERGENT B3 ;  /* 0x0000000000037941 */ /* 0x000fea0003800200 */
.L_x_26508:
        /* <DEDUP_REMOVED lines=10> */
.L_x_26507:
[----:B------:R-:W-:Y:S05]  /*112c0*/  BSYNC.RECONVERGENT B2 ;  /* 0x0000000000027941 */ /* 0x000fea0003800200 */
.L_x_26506:
        /* <DEDUP_REMOVED lines=16> */
.L_x_26515:
        /* <DEDUP_REMOVED lines=13> */
.L_x_26517:
[----:B------:R-:W-:Y:S05]  /*114a0*/  BSYNC.RECONVERGENT B3 ;  /* 0x0000000000037941 */ /* 0x000fea0003800200 */
.L_x_26516:
        /* <DEDUP_REMOVED lines=43> */
.L_x_26514:
[----:B------:R-:W-:Y:S05]  /*11760*/  BSYNC.RECONVERGENT B2 ;  /* 0x0000000000027941 */ /* 0x000fea0003800200 */
.L_x_26513:
        /* <DEDUP_REMOVED lines=11> */
.L_x_26458:
[----:B------:R-:W-:Y:S05]  /*11820*/  BSYNC.RECONVERGENT B1 ;  /* 0x0000000000017941 */ /* 0x000fea0003800200 */
.L_x_26407:
[C---:B------:R-:W-:Y:S01]  /*11830*/  IADD3 R199, PT, PT, R231.reuse, 0x40, RZ ;  /* 0x00000040e7c77810 */ /* 0x040fe20007ffe0ff */
        /* <DEDUP_REMOVED lines=31> */
.L_x_26519:
[----:B------:R-:W-:Y:S05]  /*11a30*/  BSYNC.RECONVERGENT B1 ;  /* 0x0000000000017941 */ /* 0x000fea0003800200 */
.L_x_26518:
        /* <DEDUP_REMOVED lines=8> */
[----:B------:R-:W-:Y:S01]  /*11ac0*/  IMAD.MOV.U32 R4, RZ, RZ, R195 ;  /* 0x000000ffff047224 */ /* 0x000fe200078e00c3 */
[----:B-1---5:R-:W-:-:S09]  /*11ad0*/  MOV R192, R160 ;  /* 0x000000a000c07202 */ /* 0x022fd20000000f00 */
        /* <DEDUP_REMOVED lines=17> */
.L_x_26526:
        /* <DEDUP_REMOVED lines=13> */
.L_x_26528:
[----:B------:R-:W-:Y:S05]  /*11cc0*/  BSYNC.RECONVERGENT B4 ;  /* 0x0000000000047941 */ /* 0x000fea0003800200 */
.L_x_26527:
[----:B------:R-:W-:Y:S01]  /*11cd0*/  IMAD.WIDE.U32 R192, R11, -0x326172a9, RZ ;  /* 0xcd9e8d570bc07825 */ /* 0x000fe200078e00ff */
[----:B0-----:R-:W-:-:S04]  /*11ce0*/  LOP3.LUT R198, R3, UR7, R5, 0x96, !PT ;  /* 0x0000000703c67c12 */ /* 0x001fc8000f8e9605 */
        /* <DEDUP_REMOVED lines=39> */
[----:B------:R-:W-:Y:S01]  /*11f60*/  IMAD.MOV.U32 R192, RZ, RZ, R194 ;  /* 0x000000ffffc07224 */ /* 0x000fe200078e00c2 */
[----:B------:R-:W-:-:S07]  /*11f70*/  MOV R2, R196 ;  /* 0x000000c400027202 */ /* 0x000fce0000000f00 */
.L_x_26525:
[----:B------:R-:W-:Y:S05]  /*11f80*/  BSYNC.RECONVERGENT B3 ;  /* 0x0000000000037941 */ /* 0x000fea0003800200 */
.L_x_26524:
        /* <DEDUP_REMOVED lines=10> */
.L_x_26523:
[----:B------:R-:W-:Y:S05]  /*12030*/  BSYNC.RECONVERGENT B2 ;  /* 0x0000000000027941 */ /* 0x000fea0003800200 */
.L_x_26522:
        /* <DEDUP_REMOVED lines=17> */
.L_x_26533:
        /* <DEDUP_REMOVED lines=13> */
.L_x_26535:
[----:B------:R-:W-:Y:S05]  /*12220*/  BSYNC.RECONVERGENT B4 ;  /* 0x0000000000047941 */ /* 0x000fea0003800200 */
.L_x_26534:
        /* <DEDUP_REMOVED lines=43> */
.L_x_26532:
[----:B------:R-:W-:Y:S05]  /*124e0*/  BSYNC.RECONVERGENT B3 ;  /* 0x0000000000037941 */ /* 0x000fea0003800200 */
.L_x_26531:
[----:B------:R-:W-:Y:S02]  /*124f0*/  PRMT R194, R164, 0x7632, R194 ;  /* 0x00007632a4c27816 */ /* 0x000fe400000000c2 */
        /* <DEDUP_REMOVED lines=10> */
.L_x_26530:
[----:B------:R-:W-:Y:S05]  /*125a0*/  BSYNC.RECONVERGENT B2 ;  /* 0x0000000000027941 */ /* 0x000fea0003800200 */
.L_x_26529:
        /* <DEDUP_REMOVED lines=17> */
.L_x_26540:
        /* <DEDUP_REMOVED lines=13> */
.L_x_26542:
[----:B------:R-:W-:Y:S05]  /*12790*/  BSYNC.RECONVERGENT B4 ;  /* 0x0000000000047941 */ /* 0x000fea0003800200 */
.L_x_26541:
        /* <DEDUP_REMOVED lines=43> */
.L_x_26539:
[----:B------:R-:W-:Y:S05]  /*12a50*/  BSYNC.RECONVERGENT B3 ;  /* 0x0000000000037941 */ /* 0x000fea0003800200 */
.L_x_26538:
        /* <DEDUP_REMOVED lines=10> */
.L_x_26537:
[----:B------:R-:W-:Y:S05]  /*12b00*/  BSYNC.RECONVERGENT B2 ;  /* 0x0000000000027941 */ /* 0x000fea0003800200 */
.L_x_26536:
        /* <DEDUP_REMOVED lines=17> */
.L_x_26547:
        /* <DEDUP_REMOVED lines=13> */
.L_x_26549:
[----:B------:R-:W-:Y:S05]  /*12cf0*/  BSYNC.RECONVERGENT B4 ;  /* 0x0000000000047941 */ /* 0x000fea0003800200 */
.L_x_26548:
        /* <DEDUP_REMOVED lines=43> */
.L_x_26546:
[----:B------:R-:W-:Y:S05]  /*12fb0*/  BSYNC.RECONVERGENT B3 ;  /* 0x0000000000037941 */ /* 0x000fea0003800200 */
.L_x_26545:
        /* <DEDUP_REMOVED lines=11> */
.L_x_26544:
[----:B------:R-:W-:Y:S05]  /*13070*/  BSYNC.RECONVERGENT B2 ;  /* 0x0000000000027941 */ /* 0x000fea0003800200 */
.L_x_26543:
        /* <DEDUP_REMOVED lines=17> */
.L_x_26554:
        /* <DEDUP_REMOVED lines=13> */
.L_x_26556:
[----:B------:R-:W-:Y:S05]  /*13260*/  BSYNC.RECONVERGENT B4 ;  /* 0x0000000000047941 */ /* 0x000fea0003800200 */
.L_x_26555:
        /* <DEDUP_REMOVED lines=43> */
.L_x_26553:
[----:B------:R-:W-:Y:S05]  /*13520*/  BSYNC.RECONVERGENT B3 ;  /* 0x0000000000037941 */ /* 0x000fea0003800200 */
.L_x_26552:
        /* <DEDUP_REMOVED lines=10> */
.L_x_26551:
[----:B------:R-:W-:Y:S05]  /*135d0*/  BSYNC.RECONVERGENT B2 ;  /* 0x0000000000027941 */ /* 0x000fea0003800200 */
.L_x_26550:
[----:B------:R-:W-:Y:S01]  /*135e0*/  BSSY.RECONVERGENT B2, `(.L_x_26557) ;  /* 0x0000056000027945 */ /* 0x000fe20003800200 */
[----:B0-----:R-:W-:Y:S01]  /*135f0*/  IMAD.MOV.U32 R199, RZ, RZ, R4 ;  /* 0x000000ffffc77224 */ /* 0x001fe200078e0004 */
        /* <DEDUP_REMOVED lines=15> */
.L_x_26561:
        /* <DEDUP_REMOVED lines=13> */
.L_x_26563:
[----:B------:R-:W-:Y:S05]  /*137c0*/  BSYNC.RECONVERGENT B4 ;  /* 0x0000000000047941 */ /* 0x000fea0003800200 */
.L_x_26562:
        /* <DEDUP_REMOVED lines=43> */
.L_x_26560:
[----:B------:R-:W-:Y:S05]  /*13a80*/  BSYNC.RECONVERGENT B3 ;  /* 0x0000000000037941 */ /* 0x000fea0003800200 */
.L_x_26559:
        /* <DEDUP_REMOVED lines=11> */
.L_x_26558:
[----:B------:R-:W-:Y:S05]  /*13b40*/  BSYNC.RECONVERGENT B2 ;  /* 0x0000000000027941 */ /* 0x000fea0003800200 */
.L_x_26557:
        /* <DEDUP_REMOVED lines=17> */
.L_x_26568:
        /* <DEDUP_REMOVED lines=13> */
.L_x_26570:
[----:B------:R-:W-:Y:S05]  /*13d30*/  BSYNC.RECONVERGENT B4 ;  /* 0x0000000000047941 */ /* 0x000fea0003800200 */
.L_x_26569:
        /* <DEDUP_REMOVED lines=43> */
.L_x_26567:
[----:B------:R-:W-:Y:S05]  /*13ff0*/  BSYNC.RECONVERGENT B3 ;  /* 0x0000000000037941 */ /* 0x000fea0003800200 */
.L_x_26566:
        /* <DEDUP_REMOVED lines=10> */
.L_x_26565:
[----:B------:R-:W-:Y:S05]  /*140a0*/  BSYNC.RECONVERGENT B2 ;  /* 0x0000000000027941 */ /* 0x000fea0003800200 */
.L_x_26564:
        /* <DEDUP_REMOVED lines=16> */
.L_x_26574:
        /* <DEDUP_REMOVED lines=13> */
.L_x_26576:
[----:B------:R-:W-:Y:S05]  /*14280*/  BSYNC.RECONVERGENT B3 ;  /* 0x0000000000037941 */ /* 0x000fea0003800200 */
.L_x_26575:
        /* <DEDUP_REMOVED lines=43> */
.L_x_26573:
[----:B------:R-:W-:Y:S05]  /*14540*/  BSYNC.RECONVERGENT B2 ;  /* 0x0000000000027941 */ /* 0x000fea0003800200 */
.L_x_26572:
        /* <DEDUP_REMOVED lines=12> */
.L_x_26521:
[----:B------:R-:W-:Y:S01]  /*14610*/  BSSY.RECONVERGENT B2, `(.L_x_26577) ;  /* 0x0000059000027945 */ /* 0x000fe20003800200 */
[----:B-1----:R-:W-:Y:S01]  /*14620*/  HFMA2 R192, -RZ, RZ, 0, 0 ;  /* 0x00000000ffc07431 */ /* 0x002fe200000001ff */
        /* <DEDUP_REMOVED lines=19> */
.L_x_26581:
        /* <DEDUP_REMOVED lines=13> */
.L_x_26583:
[----:B------:R-:W-:Y:S05]  /*14830*/  BSYNC.RECONVERGENT B4 ;  /* 0x0000000000047941 */ /* 0x000fea0003800200 */
.L_x_26582:
        /* <DEDUP_REMOVED lines=43> */
.L_x_26580:
[----:B------:R-:W-:Y:S05]  /*14af0*/  BSYNC.RECONVERGENT B3 ;  /* 0x0000000000037941 */ /* 0x000fea0003800200 */
.L_x_26579:
        /* <DEDUP_REMOVED lines=10> */
.L_x_26578:
[----:B------:R-:W-:Y:S05]  /*14ba0*/  BSYNC.RECONVERGENT B2 ;  /* 0x0000000000027941 */ /* 0x000fea0003800200 */
.L_x_26577:
        /* <DEDUP_REMOVED lines=17> */
.L_x_26588:
        /* <DEDUP_REMOVED lines=13> */
.L_x_26590:
[----:B------:R-:W-:Y:S05]  /*14d90*/  BSYNC.RECONVERGENT B4 ;  /* 0x0000000000047941 */ /* 0x000fea0003800200 */
.L_x_26589:
        /* <DEDUP_REMOVED lines=43> */
.L_x_26587:
[----:B------:R-:W-:Y:S05]  /*15050*/  BSYNC.RECONVERGENT B3 ;  /* 0x0000000000037941 */ /* 0x000fea0003800200 */
.L_x_26586:
        /* <DEDUP_REMOVED lines=11> */
.L_x_26585:
[----:B------:R-:W-:Y:S05]  /*15110*/  BSYNC.RECONVERGENT B2 ;  /* 0x0000000000027941 */ /* 0x000fea0003800200 */
.L_x_26584:
        /* <DEDUP_REMOVED lines=17> */
.L_x_26595:
        /* <DEDUP_REMOVED lines=13> */
.L_x_26597:
[----:B------:R-:W-:Y:S05]  /*15300*/  BSYNC.RECONVERGENT B4 ;  /* 0x0000000000047941 */ /* 0x000fea0003800200 */
.L_x_26596:
        /* <DEDUP_REMOVED lines=43> */
.L_x_26594:
[----:B------:R-:W-:Y:S05]  /*155c0*/  BSYNC.RECONVERGENT B3 ;  /* 0x0000000000037941 */ /* 0x000fea0003800200 */
.L_x_26593:
        /* <DEDUP_REMOVED lines=10> */
.L_x_26592:
[----:B------:R-:W-:Y:S05]  /*15670*/  BSYNC.RECONVERGENT B2 ;  /* 0x0000000000027941 */ /* 0x000fea0003800200 */
.L_x_26591:
        /* <DEDUP_REMOVED lines=17> */
.L_x_26602:
        /* <DEDUP_REMOVED lines=13> */
.L_x_26604:
[----:B------:R-:W-:Y:S05]  /*15860*/  BSYNC.RECONVERGENT B4 ;  /* 0x0000000000047941 */ /* 0x000fea0003800200 */
.L_x_26603:
        /* <DEDUP_REMOVED lines=43> */
.L_x_26601:
[----:B------:R-:W-:Y:S05]  /*15b20*/  BSYNC.RECONVERGENT B3 ;  /* 0x0000000000037941 */ /* 0x000fea0003800200 */
.L_x_26600:
        /* <DEDUP_REMOVED lines=11> */
.L_x_26599:
[----:B------:R-:W-:Y:S05]  /*15be0*/  BSYNC.RECONVERGENT B2 ;  /* 0x0000000000027941 */ /* 0x000fea0003800200 */
.L_x_26598:
        /* <DEDUP_REMOVED lines=17> */
.L_x_26609:
        /* <DEDUP_REMOVED lines=13> */
.L_x_26611:
[----:B------:R-:W-:Y:S05]  /*15dd0*/  BSYNC.RECONVERGENT B4 ;  /* 0x0000000000047941 */ /* 0x000fea0003800200 */
.L_x_26610:
        /* <DEDUP_REMOVED lines=43> */
.L_x_26608:
[----:B------:R-:W-:Y:S05]  /*16090*/  BSYNC.RECONVERGENT B3 ;  /* 0x0000000000037941 */ /* 0x000fea0003800200 */
.L_x_26607:
        /* <DEDUP_REMOVED lines=10> */
.L_x_26606:
[----:B------:R-:W-:Y:S05]  /*16140*/  BSYNC.RECONVERGENT B2 ;  /* 0x0000000000027941 */ /* 0x000fea0003800200 */
.L_x_26605:
        /* <DEDUP_REMOVED lines=17> */
.L_x_26616:
        /* <DEDUP_REMOVED lines=13> */
.L_x_26618:
[----:B------:R-:W-:Y:S05]  /*16330*/  BSYNC.RECONVERGENT B4 ;  /* 0x0000000000047941 */ /* 0x000fea0003800200 */
.L_x_26617:
        /* <DEDUP_REMOVED lines=43> */
.L_x_26615:
[----:B------:R-:W-:Y:S05]  /*165f0*/  BSYNC.RECONVERGENT B3 ;  /* 0x0000000000037941 */ /* 0x000fea0003800200 */
.L_x_26614:
        /* <DEDUP_REMOVED lines=11> */
.L_x_26613:
[----:B------:R-:W-:Y:S05]  /*166b0*/  BSYNC.RECONVERGENT B2 ;  /* 0x0000000000027941 */ /* 0x000fea0003800200 */
.L_x_26612:
        /* <DEDUP_REMOVED lines=17> */
.L_x_26623:
        /* <DEDUP_REMOVED lines=13> */
.L_x_26625:
[----:B------:R-:W-:Y:S05]  /*168a0*/  BSYNC.RECONVERGENT B4 ;  /* 0x0000000000047941 */ /* 0x000fea0003800200 */
.L_x_26624:
        /* <DEDUP_REMOVED lines=43> */
.L_x_26622:
[----:B------:R-:W-:Y:S05]  /*16b60*/  BSYNC.RECONVERGENT B3 ;  /* 0x0000000000037941 */ /* 0x000fea0003800200 */
.L_x_26621:
        /* <DEDUP_REMOVED lines=10> */
.L_x_26620:
[----:B------:R-:W-:Y:S05]  /*16c10*/  BSYNC.RECONVERGENT B2 ;  /* 0x0000000000027941 */ /* 0x000fea0003800200 */
.L_x_26619:
        /* <DEDUP_REMOVED lines=16> */
.L_x_26628:
        /* <DEDUP_REMOVED lines=13> */
.L_x_26630:
[----:B------:R-:W-:Y:S05]  /*16df0*/  BSYNC.RECONVERGENT B3 ;  /* 0x0000000000037941 */ /* 0x000fea0003800200 */
.L_x_26629:
        /* <DEDUP_REMOVED lines=43> */
.L_x_26627:
[----:B------:R-:W-:Y:S05]  /*170b0*/  BSYNC.RECONVERGENT B2 ;  /* 0x0000000000027941 */ /* 0x000fea0003800200 */
.L_x_26626:
        /* <DEDUP_REMOVED lines=11> */
.L_x_26571:
[----:B------:R-:W-:Y:S05]  /*17170*/  BSYNC.RECONVERGENT B1 ;  /* 0x0000000000017941 */ /* 0x000fea0003800200 */
.L_x_26520:
        /* <DEDUP_REMOVED lines=33> */
.L_x_26632:
[----:B------:R-:W-:Y:S05]  /*17390*/  BSYNC.RECONVERGENT B1 ;  /* 0x0000000000017941 */ /* 0x000fea0003800200 */
.L_x_26631:
        /* <DEDUP_REMOVED lines=8> */
[----:B-1----:R-:W-:Y:S01]  /*17420*/  MOV R202, R212 ;  /* 0x000000d400ca7202 */ /* 0x002fe20000000f00 */
        /* <DEDUP_REMOVED lines=18> */
.L_x_26639:
        /* <DEDUP_REMOVED lines=13> */
.L_x_26641:
[----:B------:R-:W-:Y:S05]  /*17620*/  BSYNC.RECONVERGENT B4 ;  /* 0x0000000000047941 */ /* 0x000fea0003800200 */
.L_x_26640:
        /* <DEDUP_REMOVED lines=43> */
.L_x_26638:
[----:B------:R-:W-:Y:S05]  /*178e0*/  BSYNC.RECONVERGENT B3 ;  /* 0x0000000000037941 */ /* 0x000fea0003800200 */
.L_x_26637:
        /* <DEDUP_REMOVED lines=10> */
.L_x_26636:
[----:B------:R-:W-:Y:S05]  /*17990*/  BSYNC.RECONVERGENT B2 ;  /* 0x0000000000027941 */ /* 0x000fea0003800200 */
.L_x_26635:
        /* <DEDUP_REMOVED lines=17> */
.L_x_26646:
        /* <DEDUP_REMOVED lines=13> */
.L_x_26648:
[----:B------:R-:W-:Y:S05]  /*17b80*/  BSYNC.RECONVERGENT B4 ;  /* 0x0000000000047941 */ /* 0x000fea0003800200 */
.L_x_26647:
        /* <DEDUP_REMOVED lines=43> */
.L_x_26645:
[----:B------:R-:W-:Y:S05]  /*17e40*/  BSYNC.RECONVERGENT B3 ;  /* 0x0000000000037941 */ /* 0x000fea0003800200 */
.L_x_26644:
[----:B------:R-:W-:Y:S01]  /*17e50*/  PRMT R202, R164, 0x7632, R202 ;  /* 0x00007632a4ca7816 */ /* 0x000fe200000000ca */
[----:B0-----:R-:W-:Y:S01]  /*17e60*/  IMAD.MOV.U32 R204, RZ, RZ, 0x2f800000 ;  /* 0x2f800000ffcc7424 */ /* 0x001fe200078e00ff */
        /* <DEDUP_REMOVED lines=9> */
.L_x_26643:
[----:B------:R-:W-:Y:S05]  /*17f00*/  BSYNC.RECONVERGENT B2 ;  /* 0x0000000000027941 */ /* 0x000fea0003800200 */
.L_x_26642:
        /* <DEDUP_REMOVED lines=17> */
.L_x_26653:
        /* <DEDUP_REMOVED lines=13> */
.L_x_26655:
[----:B------:R-:W-:Y:S05]  /*180f0*/  BSYNC.RECONVERGENT B4 ;  /* 0x0000000000047941 */ /* 0x000fea0003800200 */
.L_x_26654:
        /* <DEDUP_REMOVED lines=43> */
.L_x_26652:
[----:B------:R-:W-:Y:S05]  /*183b0*/  BSYNC.RECONVERGENT B3 ;  /* 0x0000000000037941 */ /* 0x000fea0003800200 */
.L_x_26651:
        /* <DEDUP_REMOVED lines=10> */
.L_x_26650:
[----:B------:R-:W-:Y:S05]  /*18460*/  BSYNC.RECONVERGENT B2 ;  /* 0x0000000000027941 */ /* 0x000fea0003800200 */
.L_x_26649:
        /* <DEDUP_REMOVED lines=17> */
.L_x_26660:
        /* <DEDUP_REMOVED lines=13> */
.L_x_26662:
[----:B------:R-:W-:Y:S05]  /*18650*/  BSYNC.RECONVERGENT B4 ;  /* 0x0000000000047941 */ /* 0x000fea0003800200 */
.L_x_26661:
        /* <DEDUP_REMOVED lines=43> */
.L_x_26659:
[----:B------:R-:W-:Y:S05]  /*18910*/  BSYNC.RECONVERGENT B3 ;  /* 0x0000000000037941 */ /* 0x000fea0003800200 */
.L_x_26658:
        /* <DEDUP_REMOVED lines=11> */
.L_x_26657:
[----:B------:R-:W-:Y:S05]  /*189d0*/  BSYNC.RECONVERGENT B2 ;  /* 0x0000000000027941 */ /* 0x000fea0003800200 */
.L_x_26656:
        /* <DEDUP_REMOVED lines=17> */
.L_x_26667:
        /* <DEDUP_REMOVED lines=13> */
.L_x_26669:
[----:B------:R-:W-:Y:S05]  /*18bc0*/  BSYNC.RECONVERGENT B4 ;  /* 0x0000000000047941 */ /* 0x000fea0003800200 */
.L_x_26668:
        /* <DEDUP_REMOVED lines=43> */
.L_x_26666:
[----:B------:R-:W-:Y:S05]  /*18e80*/  BSYNC.RECONVERGENT B3 ;  /* 0x0000000000037941 */ /* 0x000fea0003800200 */
.L_x_26665:
        /* <DEDUP_REMOVED lines=10> */
.L_x_26664:
[----:B------:R-:W-:Y:S05]  /*18f30*/  BSYNC.RECONVERGENT B2 ;  /* 0x0000000000027941 */ /* 0x000fea0003800200 */
.L_x_26663:
        /* <DEDUP_REMOVED lines=17> */
.L_x_26674:
        /* <DEDUP_REMOVED lines=13> */
.L_x_26676:
[----:B------:R-:W-:Y:S05]  /*19120*/  BSYNC.RECONVERGENT B4 ;  /* 0x0000000000047941 */ /* 0x000fea0003800200 */
.L_x_26675:
        /* <DEDUP_REMOVED lines=43> */
.L_x_26673:
[----:B------:R-:W-:Y:S05]  /*193e0*/  BSYNC.RECONVERGENT B3 ;  /* 0x0000000000037941 */ /* 0x000fea0003800200 */
.L_x_26672:
        /* <DEDUP_REMOVED lines=11> */
.L_x_26671:
[----:B------:R-:W-:Y:S05]  /*194a0*/  BSYNC.RECONVERGENT B2 ;  /* 0x0000000000027941 */ /* 0x000fea0003800200 */
.L_x_26670:
        /* <DEDUP_REMOVED lines=17> */
.L_x_26681:
        /* <DEDUP_REMOVED lines=13> */
.L_x_26683:
[----:B------:R-:W-:Y:S05]  /*19690*/  BSYNC.RECONVERGENT B4 ;  /* 0x0000000000047941 */ /* 0x000fea0003800200 */
.L_x_26682:
        /* <DEDUP_REMOVED lines=43> */
.L_x_26680:
[----:B------:R-:W-:Y:S05]  /*19950*/  BSYNC.RECONVERGENT B3 ;  /* 0x0000000000037941 */ /* 0x000fea0003800200 */
.L_x_26679:
        /* <DEDUP_REMOVED lines=10> */
.L_x_26678:
[----:B------:R-:W-:Y:S05]  /*19a00*/  BSYNC.RECONVERGENT B2 ;  /* 0x0000000000027941 */ /* 0x000fea0003800200 */
.L_x_26677:
        /* <DEDUP_REMOVED lines=16> */
.L_x_26687:
        /* <DEDUP_REMOVED lines=13> */
.L_x_26689:
[----:B------:R-:W-:Y:S05]  /*19be0*/  BSYNC.RECONVERGENT B3 ;  /* 0x0000000000037941 */ /* 0x000fea0003800200 */
.L_x_26688:
        /* <DEDUP_REMOVED lines=43> */
.L_x_26686:
[----:B------:R-:W-:Y:S05]  /*19ea0*/  BSYNC.RECONVERGENT B2 ;  /* 0x0000000000027941 */ /* 0x000fea0003800200 */
.L_x_26685:
        /* <DEDUP_REMOVED lines=12> */
.L_x_26634:
[----:B------:R-:W-:Y:S01]  /*19f70*/  BSSY.RECONVERGENT B2, `(.L_x_26690) ;  /* 0x0000059000027945 */ /* 0x000fe20003800200 */
[----:B------:R-:W-:Y:S01]  /*19f80*/  IMAD.MOV.U32 R4, RZ, RZ, R2 ;  /* 0x000000ffff047224 */ /* 0x000fe200078e0002 */
[----:B-1----:R-:W-:Y:S01]  /*19f90*/  MOV R202, R212 ;  /* 0x000000d400ca7202 */ /* 0x002fe20000000f00 */
        /* <DEDUP_REMOVED lines=18> */
.L_x_26694:
        /* <DEDUP_REMOVED lines=13> */
.L_x_26696:
[----:B------:R-:W-:Y:S05]  /*1a190*/  BSYNC.RECONVERGENT B4 ;  /* 0x0000000000047941 */ /* 0x000fea0003800200 */
.L_x_26695:
        /* <DEDUP_REMOVED lines=43> */
.L_x_26693:
[----:B------:R-:W-:Y:S05]  /*1a450*/  BSYNC.RECONVERGENT B3 ;  /* 0x0000000000037941 */ /* 0x000fea0003800200 */
.L_x_26692:
        /* <DEDUP_REMOVED lines=10> */
.L_x_26691:
[----:B------:R-:W-:Y:S05]  /*1a500*/  BSYNC.RECONVERGENT B2 ;  /* 0x0000000000027941 */ /* 0x000fea0003800200 */
.L_x_26690:
        /* <DEDUP_REMOVED lines=17> */
.L_x_26701:
        /* <DEDUP_REMOVED lines=13> */
.L_x_26703:
[----:B------:R-:W-:Y:S05]  /*1a6f0*/  BSYNC.RECONVERGENT B4 ;  /* 0x0000000000047941 */ /* 0x000fea0003800200 */
.L_x_26702:
        /* <DEDUP_REMOVED lines=43> */
.L_x_26700:
[----:B------:R-:W-:Y:S05]  /*1a9b0*/  BSYNC.RECONVERGENT B3 ;  /* 0x0000000000037941 */ /* 0x000fea0003800200 */
.L_x_26699:
[----:B-----5:R-:W-:Y:S01]  /*1a9c0*/  PRMT R202, R164, 0x7632, R202 ;  /* 0x00007632a4ca7816 */ /* 0x020fe200000000ca */
        /* <DEDUP_REMOVED lines=10> */
.L_x_26698:
[----:B------:R-:W-:Y:S05]  /*1aa70*/  BSYNC.RECONVERGENT B2 ;  /* 0x0000000000027941 */ /* 0x000fea0003800200 */
.L_x_26697:
        /* <DEDUP_REMOVED lines=17> */
.L_x_26708:
        /* <DEDUP_REMOVED lines=13> */
.L_x_26710:
[----:B------:R-:W-:Y:S05]  /*1ac60*/  BSYNC.RECONVERGENT B4 ;  /* 0x0000000000047941 */ /* 0x000fea0003800200 */
.L_x_26709:
        /* <DEDUP_REMOVED lines=43> */
.L_x_26707:
[----:B------:R-:W-:Y:S05]  /*1af20*/  BSYNC.RECONVERGENT B3 ;  /* 0x0000000000037941 */ /* 0x000fea0003800200 */
.L_x_26706:
        /* <DEDUP_REMOVED lines=10> */
.L_x_26705:
[----:B------:R-:W-:Y:S05]  /*1afd0*/  BSYNC.RECONVERGENT B2 ;  /* 0x0000000000027941 */ /* 0x000fea0003800200 */
.L_x_26704:
        /* <DEDUP_REMOVED lines=17> */
.L_x_26715:
        /* <DEDUP_REMOVED lines=13> */
.L_x_26717:
[----:B------:R-:W-:Y:S05]  /*1b1c0*/  BSYNC.RECONVERGENT B4 ;  /* 0x0000000000047941 */ /* 0x000fea0003800200 */
.L_x_26716:
        /* <DEDUP_REMOVED lines=43> */
.L_x_26714:
[----:B------:R-:W-:Y:S05]  /*1b480*/  BSYNC.RECONVERGENT B3 ;  /* 0x0000000000037941 */ /* 0x000fea0003800200 */
.L_x_26713:
        /* <DEDUP_REMOVED lines=11> */
.L_x_26712:
[----:B------:R-:W-:Y:S05]  /*1b540*/  BSYNC.RECONVERGENT B2 ;  /* 0x0000000000027941 */ /* 0x000fea0003800200 */
.L_x_26711:
        /* <DEDUP_REMOVED lines=17> */
.L_x_26722:
        /* <DEDUP_REMOVED lines=13> */
.L_x_26724:
[----:B------:R-:W-:Y:S05]  /*1b730*/  BSYNC.RECONVERGENT B4 ;  /* 0x0000000000047941 */ /* 0x000fea0003800200 */
.L_x_26723:
        /* <DEDUP_REMOVED lines=43> */
.L_x_26721:
[----:B------:R-:W-:Y:S05]  /*1b9f0*/  BSYNC.RECONVERGENT B3 ;  /* 0x0000000000037941 */ /* 0x000fea0003800200 */
.L_x_26720:
        /* <DEDUP_REMOVED lines=10> */
.L_x_26719:
[----:B------:R-:W-:Y:S05]  /*1baa0*/  BSYNC.RECONVERGENT B2 ;  /* 0x0000000000027941 */ /* 0x000fea0003800200 */
.L_x_26718:
        /* <DEDUP_REMOVED lines=17> */
.L_x_26729:
        /* <DEDUP_REMOVED lines=13> */
.L_x_26731:
[----:B------:R-:W-:Y:S05]  /*1bc90*/  BSYNC.RECONVERGENT B4 ;  /* 0x0000000000047941 */ /* 0x000fea0003800200 */
.L_x_26730:
        /* <DEDUP_REMOVED lines=43> */
.L_x_26728:
[----:B------:R-:W-:Y:S05]  /*1bf50*/  BSYNC.RECONVERGENT B3 ;  /* 0x0000000000037941 */ /* 0x000fea0003800200 */
.L_x_26727:
        /* <DEDUP_REMOVED lines=11> */
.L_x_26726:
[----:B------:R-:W-:Y:S05]  /*1c010*/  BSYNC.RECONVERGENT B2 ;  /* 0x0000000000027941 */ /* 0x000fea0003800200 */
.L_x_26725:
        /* <DEDUP_REMOVED lines=17> */
.L_x_26736:
        /* <DEDUP_REMOVED lines=13> */
.L_x_26738:
[----:B------:R-:W-:Y:S05]  /*1c200*/  BSYNC.RECONVERGENT B4 ;  /* 0x0000000000047941 */ /* 0x000fea0003800200 */
.L_x_26737:
        /* <DEDUP_REMOVED lines=43> */
.L_x_26735:
[----:B------:R-:W-:Y:S05]  /*1c4c0*/  BSYNC.RECONVERGENT B3 ;  /* 0x0000000000037941 */ /* 0x000fea0003800200 */
.L_x_26734:
        /* <DEDUP_REMOVED lines=10> */
.L_x_26733:
[----:B------:R-:W-:Y:S05]  /*1c570*/  BSYNC.RECONVERGENT B2 ;  /* 0x0000000000027941 */ /* 0x000fea0003800200 */
.L_x_26732:
        /* <DEDUP_REMOVED lines=16> */
.L_x_26741:
        /* <DEDUP_REMOVED lines=13> */
.L_x_26743:
[----:B------:R-:W-:Y:S05]  /*1c750*/  BSYNC.RECONVERGENT B3 ;  /* 0x0000000000037941 */ /* 0x000fea0003800200 */
.L_x_26742:
        /* <DEDUP_REMOVED lines=43> */
.L_x_26740:
[----:B------:R-:W-:Y:S05]  /*1ca10*/  BSYNC.RECONVERGENT B2 ;  /* 0x0000000000027941 */ /* 0x000fea0003800200 */
.L_x_26739:
        /* <DEDUP_REMOVED lines=11> */
.L_x_26684:
[----:B------:R-:W-:Y:S05]  /*1cad0*/  BSYNC.RECONVERGENT B1 ;  /* 0x0000000000017941 */ /* 0x000fea0003800200 */
.L_x_26633:
[C---:B------:R-:W-:Y:S01]  /*1cae0*/  VIADD R213, R231.reuse, 0x80 ;  /* 0x00000080e7d57836 */ /* 0x040fe20000000000 */
        /* <DEDUP_REMOVED lines=32> */
.L_x_26745:
[----:B------:R-:W-:Y:S05]  /*1ccf0*/  BSYNC.RECONVERGENT B1 ;  /* 0x0000000000017941 */ /* 0x000fea0003800200 */
.L_x_26744:
        /* <DEDUP_REMOVED lines=8> */
[----:B-1----:R-:W-:Y:S01]  /*1cd80*/  IMAD.MOV.U32 R210, RZ, RZ, R236 ;  /* 0x000000ffffd27224 */ /* 0x002fe200078e00ec */
        /* <DEDUP_REMOVED lines=18> */
.L_x_26752:
        /* <DEDUP_REMOVED lines=13> */
.L_x_26754:
[----:B------:R-:W-:Y:S05]  /*1cf80*/  BSYNC.RECONVERGENT B4 ;  /* 0x0000000000047941 */ /* 0x000fea0003800200 */
.L_x_26753:
        /* <DEDUP_REMOVED lines=41> */
[----:B------:R-:W-:Y:S01]  /*1d220*/  LOP3.LUT R6, R208, UR31, R211, 0x96, !PT ;  /* 0x0000001fd0067c12 */ /* 0x000fe2000f8e96d3 */
[----:B------:R-:W-:-:S07]  /*1d230*/  IMAD.MOV.U32 R208, RZ, RZ, R4 ;  /* 0x000000ffffd07224 */ /* 0x000fce00078e0004 */
.L_x_26751:
[----:B------:R-:W-:Y:S05]  /*1d240*/  BSYNC.RECONVERGENT B3 ;  /* 0x0000000000037941 */ /* 0x000fea0003800200 */
.L_x_26750:
        /* <DEDUP_REMOVED lines=10> */
.L_x_26749:
[----:B------:R-:W-:Y:S05]  /*1d2f0*/  BSYNC.RECONVERGENT B2 ;  /* 0x0000000000027941 */ /* 0x000fea0003800200 */
.L_x_26748:
        /* <DEDUP_REMOVED lines=17> */
.L_x_26759:
        /* <DEDUP_REMOVED lines=13> */
.L_x_26761:
[----:B------:R-:W-:Y:S05]  /*1d4e0*/  BSYNC.RECONVERGENT B4 ;  /* 0x0000000000047941 */ /* 0x000fea0003800200 */
.L_x_26760:
        /* <DEDUP_REMOVED lines=43> */
.L_x_26758:
[----:B------:R-:W-:Y:S05]  /*1d7a0*/  BSYNC.RECONVERGENT B3 ;  /* 0x0000000000037941 */ /* 0x000fea0003800200 */
.L_x_26757:
[----:B------:R-:W-:Y:S01]  /*1d7b0*/  PRMT R210, R164, 0x7632, R210 ;  /* 0x00007632a4d27816 */ /* 0x000fe200000000d2 */
[----:B0-----:R-:W-:Y:S01]  /*1d7c0*/  HFMA2 R212, -RZ, RZ, 0.1171875, 0 ;  /* 0x2f800000ffd47431 */ /* 0x001fe200000001ff */
        /* <DEDUP_REMOVED lines=9> */
.L_x_26756:
[----:B------:R-:W-:Y:S05]  /*1d860*/  BSYNC.RECONVERGENT B2 ;  /* 0x0000000000027941 */ /* 0x000fea0003800200 */
.L_x_26755:
[----:B------:R-:W-:Y:S01]  /*1d870*/  BSSY.RECONVERGENT B2, `(.L_x_26762) ;  /* 0x0000055000027945 */ /* 0x000fe20003800200 */
[----:B0-----:R-:W-:Y:S01]  /*1d880*/  MOV R212, R4 ;  /* 0x0000000400d47202 */ /* 0x001fe20000000f00 */
        /* <DEDUP_REMOVED lines=15> */
.L_x_26766:
        /* <DEDUP_REMOVED lines=13> */
.L_x_26768:
[----:B------:R-:W-:Y:S05]  /*1da50*/  BSYNC.RECONVERGENT B4 ;  /* 0x0000000000047941 */ /* 0x000fea0003800200 */
.L_x_26767:
        /* <DEDUP_REMOVED lines=43> */
.L_x_26765:
[----:B------:R-:W-:Y:S05]  /*1dd10*/  BSYNC.RECONVERGENT B3 ;  /* 0x0000000000037941 */ /* 0x000fea0003800200 */
.L_x_26764:
        /* <DEDUP_REMOVED lines=10> */
.L_x_26763:
[----:B------:R-:W-:Y:S05]  /*1ddc0*/  BSYNC.RECONVERGENT B2 ;  /* 0x0000000000027941 */ /* 0x000fea0003800200 */
.L_x_26762:
        /* <DEDUP_REMOVED lines=17> */
.L_x_26773:
        /* <DEDUP_REMOVED lines=13> */
.L_x_26775:
[----:B------:R-:W-:Y:S05]  /*1dfb0*/  BSYNC.RECONVERGENT B4 ;  /* 0x0000000000047941 */ /* 0x000fea0003800200 */
.L_x_26774:
        /* <DEDUP_REMOVED lines=43> */
.L_x_26772:
[----:B------:R-:W-:Y:S05]  /*1e270*/  BSYNC.RECONVERGENT B3 ;  /* 0x0000000000037941 */ /* 0x000fea0003800200 */
.L_x_26771:
        /* <DEDUP_REMOVED lines=11> */
.L_x_26770:
[----:B------:R-:W-:Y:S05]  /*1e330*/  BSYNC.RECONVERGENT B2 ;  /* 0x0000000000027941 */ /* 0x000fea0003800200 */
.L_x_26769:
        /* <DEDUP_REMOVED lines=17> */
.L_x_26780:
        /* <DEDUP_REMOVED lines=13> */
.L_x_26782:
[----:B------:R-:W-:Y:S05]  /*1e520*/  BSYNC.RECONVERGENT B4 ;  /* 0x0000000000047941 */ /* 0x000fea0003800200 */
.L_x_26781:
        /* <DEDUP_REMOVED lines=43> */
.L_x_26779:
[----:B------:R-:W-:Y:S05]  /*1e7e0*/  BSYNC.RECONVERGENT B3 ;  /* 0x0000000000037941 */ /* 0x000fea0003800200 */
.L_x_26778:
        /* <DEDUP_REMOVED lines=10> */
.L_x_26777:
[----:B------:R-:W-:Y:S05]  /*1e890*/  BSYNC.RECONVERGENT B2 ;  /* 0x0000000000027941 */ /* 0x000fea0003800200 */
.L_x_26776:
        /* <DEDUP_REMOVED lines=17> */
.L_x_26787:
        /* <DEDUP_REMOVED lines=13> */
.L_x_26789:
[----:B------:R-:W-:Y:S05]  /*1ea80*/  BSYNC.RECONVERGENT B4 ;  /* 0x0000000000047941 */ /* 0x000fea0003800200 */
.L_x_26788:
        /* <DEDUP_REMOVED lines=43> */
.L_x_26786:
[----:B------:R-:W-:Y:S05]  /*1ed40*/  BSYNC.RECONVERGENT B3 ;  /* 0x0000000000037941 */ /* 0x000fea0003800200 */
.L_x_26785:
        /* <DEDUP_REMOVED lines=11> */
.L_x_26784:
[----:B------:R-:W-:Y:S05]  /*1ee00*/  BSYNC.RECONVERGENT B2 ;  /* 0x0000000000027941 */ /* 0x000fea0003800200 */
.L_x_26783:
        /* <DEDUP_REMOVED lines=17> */
.L_x_26794:
        /* <DEDUP_REMOVED lines=13> */
.L_x_26796:
[----:B------:R-:W-:Y:S05]  /*1eff0*/  BSYNC.RECONVERGENT B4 ;  /* 0x0000000000047941 */ /* 0x000fea0003800200 */
.L_x_26795:
        /* <DEDUP_REMOVED lines=43> */
.L_x_26793:
[----:B------:R-:W-:Y:S05]  /*1f2b0*/  BSYNC.RECONVERGENT B3 ;  /* 0x0000000000037941 */ /* 0x000fea0003800200 */
.L_x_26792:
        /* <DEDUP_REMOVED lines=10> */
.L_x_26791:
[----:B------:R-:W-:Y:S05]  /*1f360*/  BSYNC.RECONVERGENT B2 ;  /* 0x0000000000027941 */ /* 0x000fea0003800200 */
.L_x_26790:
        /* <DEDUP_REMOVED lines=16> */
.L_x_26800:
        /* <DEDUP_REMOVED lines=13> */
.L_x_26802:
[----:B------:R-:W-:Y:S05]  /*1f540*/  BSYNC.RECONVERGENT B3 ;  /* 0x0000000000037941 */ /* 0x000fea0003800200 */
.L_x_26801:
        /* <DEDUP_REMOVED lines=43> */
.L_x_26799:
[----:B------:R-:W-:Y:S05]  /*1f800*/  BSYNC.RECONVERGENT B2 ;  /* 0x0000000000027941 */ /* 0x000fea0003800200 */
.L_x_26798:
        /* <DEDUP_REMOVED lines=12> */
.L_x_26747:
        /* <DEDUP_REMOVED lines=21> */
.L_x_26807:
        /* <DEDUP_REMOVED lines=13> */
.L_x_26809:
[----:B------:R-:W-:Y:S05]  /*1faf0*/  BSYNC.RECONVERGENT B4 ;  /* 0x0000000000047941 */ /* 0x000fea0003800200 */
.L_x_26808:
        /* <DEDUP_REMOVED lines=43> */
.L_x_26806:
[----:B------:R-:W-:Y:S05]  /*1fdb0*/  BSYNC.RECONVERGENT B3 ;  /* 0x0000000000037941 */ /* 0x000fea0003800200 */
.L_x_26805:
        /* <DEDUP_REMOVED lines=10> */
.L_x_26804:
[----:B------:R-:W-:Y:S05]  /*1fe60*/  BSYNC.RECONVERGENT B2 ;  /* 0x0000000000027941 */ /* 0x000fea0003800200 */
.L_x_26803:
        /* <DEDUP_REMOVED lines=17> */
.L_x_26814:
        /* <DEDUP_REMOVED lines=13> */
.L_x_26816:
[----:B------:R-:W-:Y:S05]  /*20050*/  BSYNC.RECONVERGENT B4 ;  /* 0x0000000000047941 */ /* 0x000fea0003800200 */
.L_x_26815:
        /* <DEDUP_REMOVED lines=43> */
.L_x_26813:
[----:B------:R-:W-:Y:S05]  /*20310*/  BSYNC.RECONVERGENT B3 ;  /* 0x0000000000037941 */ /* 0x000fea0003800200 */
.L_x_26812:
[----:B-----5:R-:W-:Y:S01]  /*20320*/  PRMT R210, R164, 0x7632, R210 ;  /* 0x00007632a4d27816 */ /* 0x020fe200000000d2 */
        /* <DEDUP_REMOVED lines=10> */
.L_x_26811:
[----:B------:R-:W-:Y:S05]  /*203d0*/  BSYNC.RECONVERGENT B2 ;  /* 0x0000000000027941 */ /* 0x000fea0003800200 */
.L_x_26810:
        /* <DEDUP_REMOVED lines=17> */
.L_x_26821:
        /* <DEDUP_REMOVED lines=13> */
.L_x_26823:
[----:B------:R-:W-:Y:S05]  /*205c0*/  BSYNC.RECONVERGENT B4 ;  /* 0x0000000000047941 */ /* 0x000fea0003800200 */
.L_x_26822:
        /* <DEDUP_REMOVED lines=43> */
.L_x_26820:
[----:B------:R-:W-:Y:S05]  /*20880*/  BSYNC.RECONVERGENT B3 ;  /* 0x0000000000037941 */ /* 0x000fea0003800200 */
.L_x_26819:
        /* <DEDUP_REMOVED lines=10> */
.L_x_26818:
[----:B------:R-:W-:Y:S05]  /*20930*/  BSYNC.RECONVERGENT B2 ;  /* 0x0000000000027941 */ /* 0x000fea0003800200 */
.L_x_26817:
        /* <DEDUP_REMOVED lines=17> */
.L_x_26828:
        /* <DEDUP_REMOVED lines=13> */
.L_x_26830:
[----:B------:R-:W-:Y:S05]  /*20b20*/  BSYNC.RECONVERGENT B4 ;  /* 0x0000000000047941 */ /* 0x000fea0003800200 */
.L_x_26829:
        /* <DEDUP_REMOVED lines=43> */
.L_x_26827:
[----:B------:R-:W-:Y:S05]  /*20de0*/  BSYNC.RECONVERGENT B3 ;  /* 0x0000000000037941 */ /* 0x000fea0003800200 */
.L_x_26826:
        /* <DEDUP_REMOVED lines=11> */
.L_x_26825:
[----:B------:R-:W-:Y:S05]  /*20ea0*/  BSYNC.RECONVERGENT B2 ;  /* 0x0000000000027941 */ /* 0x000fea0003800200 */
.L_x_26824:
        /* <DEDUP_REMOVED lines=17> */
.L_x_26835:
        /* <DEDUP_REMOVED lines=13> */
.L_x_26837:
[----:B------:R-:W-:Y:S05]  /*21090*/  BSYNC.RECONVERGENT B4 ;  /* 0x0000000000047941 */ /* 0x000fea0003800200 */
.L_x_26836:
        /* <DEDUP_REMOVED lines=43> */
.L_x_26834:
[----:B------:R-:W-:Y:S05]  /*21350*/  BSYNC.RECONVERGENT B3 ;  /* 0x0000000000037941 */ /* 0x000fea0003800200 */
.L_x_26833:
        /* <DEDUP_REMOVED lines=10> */
.L_x_26832:
[----:B------:R-:W-:Y:S05]  /*21400*/  BSYNC.RECONVERGENT B2 ;  /* 0x0000000000027941 */ /* 0x000fea0003800200 */
.L_x_26831:
        /* <DEDUP_REMOVED lines=17> */
.L_x_26842:
        /* <DEDUP_REMOVED lines=13> */
.L_x_26844:
[----:B------:R-:W-:Y:S05]  /*215f0*/  BSYNC.RECONVERGENT B4 ;  /* 0x0000000000047941 */ /* 0x000fea0003800200 */
.L_x_26843:
        /* <DEDUP_REMOVED lines=43> */
.L_x_26841:
[----:B------:R-:W-:Y:S05]  /*218b0*/  BSYNC.RECONVERGENT B3 ;  /* 0x0000000000037941 */ /* 0x000fea0003800200 */
.L_x_26840:
        /* <DEDUP_REMOVED lines=11> */
.L_x_26839:
[----:B------:R-:W-:Y:S05]  /*21970*/  BSYNC.RECONVERGENT B2 ;  /* 0x0000000000027941 */ /* 0x000fea0003800200 */
.L_x_26838:
        /* <DEDUP_REMOVED lines=17> */
.L_x_26849:
        /* <DEDUP_REMOVED lines=13> */
.L_x_26851:
[----:B------:R-:W-:Y:S05]  /*21b60*/  BSYNC.RECONVERGENT B4 ;  /* 0x0000000000047941 */ /* 0x000fea0003800200 */
.L_x_26850:
        /* <DEDUP_REMOVED lines=43> */
.L_x_26848:
[----:B------:R-:W-:Y:S05]  /*21e20*/  BSYNC.RECONVERGENT B3 ;  /* 0x0000000000037941 */ /* 0x000fea0003800200 */
.L_x_26847:
        /* <DEDUP_REMOVED lines=10> */
.L_x_26846:
[----:B------:R-:W-:Y:S05]  /*21ed0*/  BSYNC.RECONVERGENT B2 ;  /* 0x0000000000027941 */ /* 0x000fea0003800200 */
.L_x_26845:
        /* <DEDUP_REMOVED lines=16> */
.L_x_26854:
        /* <DEDUP_REMOVED lines=13> */
.L_x_26856:
[----:B------:R-:W-:Y:S05]  /*220b0*/  BSYNC.RECONVERGENT B3 ;  /* 0x0000000000037941 */ /* 0x000fea0003800200 */
.L_x_26855:
        /* <DEDUP_REMOVED lines=43> */
.L_x_26853:
[----:B------:R-:W-:Y:S05]  /*22370*/  BSYNC.RECONVERGENT B2 ;  /* 0x0000000000027941 */ /* 0x000fea0003800200 */
.L_x_26852:
        /* <DEDUP_REMOVED lines=11> */
.L_x_26797:
[----:B------:R-:W-:Y:S05]  /*22430*/  BSYNC.RECONVERGENT B1 ;  /* 0x0000000000017941 */ /* 0x000fea0003800200 */
.L_x_26746:
[----:B------:R-:W-:Y:S01]  /*22440*/  FADD.FTZ R226, RZ, R168 ;  /* 0x000000a8ffe27221 */ /* 0x000fe20000010000 */
[----:B------:R-:W0:Y:S01]  /*22450*/  S2R R234, SR_TID.X ;  /* 0x0000000000ea7919 */ /* 0x000e220000002100 */
        /* <DEDUP_REMOVED lines=72> */
.L_x_26858:
[----:B------:R-:W-:Y:S05]  /*228e0*/  BSYNC.RECONVERGENT B1 ;  /* 0x0000000000017941 */ /* 0x000fea0003800200 */
.L_x_26857:
        /* <DEDUP_REMOVED lines=120> */
.L_x_26874:
[----:B01----:R-:W-:Y:S01]  /*23070*/  FADD.FTZ R228, R228, R235 ;  /* 0x000000ebe4e47221 */ /* 0x003fe20000010000 */
[----:B------:R-:W-:Y:S01]  /*23080*/  FMUL.FTZ R229, R231, R231 ;  /* 0x000000e7e7e57220 */ /* 0x000fe20000410000 */
        /* <DEDUP_REMOVED lines=15> */
[----:B------:R-:W-:-:S04]  /*23180*/  VIADD R233, R233, 0xffffffff ;  /* 0xffffffffe9e97836 */ /* 0x000fc80000000000 */
        /* <DEDUP_REMOVED lines=9> */
[----:B------:R-:W-:Y:S01]  /*23220*/  FMUL.FTZ R171, R229, R170 ;  /* 0x000000aae5ab7220 */ /* 0x000fe20000410000 */
[----:B------:R-:W-:Y:S01]  /*23230*/  FFMA.FTZ R170, R183, R16, R64 ;  /* 0x00000010b7aa7223 */ /* 0x000fe20000010040 */
[----:B------:R-:W-:Y:S01]  /*23240*/  FFMA.FTZ R168, R169, R12, R60 ;  /* 0x0000000ca9a87223 */ /* 0x000fe2000001003c */
[----:B------:R-:W-:Y:S01]  /*23250*/  FFMA.FTZ R183, R224, R13, R61 ;  /* 0x0000000de0b77223 */ /* 0x000fe2000001003d */
[----:B------:R-:W-:Y:S01]  /*23260*/  FADD.FTZ R240, -R10, R182 ;  /* 0x000000b60af07221 */ /* 0x000fe20000010100 */
[----:B------:R-:W-:-:S02]  /*23270*/  IMAD R232, R233, R232, RZ ;  /* 0x000000e8e9e87224 */ /* 0x000fc400078e02ff */
[C---:B------:R-:W-:Y:S01]  /*23280*/  FADD.FTZ R236, -R10.reuse, R174 ;  /* 0x000000ae0aec7221 */ /* 0x040fe20000010100 */
[C---:B------:R-:W-:Y:S01]  /*23290*/  FADD.FTZ R172, -R10.reuse, R176 ;  /* 0x000000b00aac7221 */ /* 0x040fe20000010100 */
[----:B------:R-:W-:Y:S01]  /*232a0*/  F2FP.BF16.F32.PACK_AB R168, R183, R168 ;  /* 0x000000a8b7a8723e */ /* 0x000fe200000010ff */
[C---:B------:R-:W-:Y:S01]  /*232b0*/  FADD.FTZ R230, -R10.reuse, R173 ;  /* 0x000000ad0ae67221 */ /* 0x040fe20000010100 */
[----:B------:R-:W0:Y:S01]  /*232c0*/  LDC.64 R182, c[0x0][0x428] ;  /* 0x00010a00ffb67b82 */ /* 0x000e220000000a00 */
[C---:B------:R-:W-:Y:S01]  /*232d0*/  FADD.FTZ R176, -R10.reuse, R178 ;  /* 0x000000b20ab07221 */ /* 0x040fe20000010100 */
[C---:B------:R-:W-:Y:S01]  /*232e0*/  FADD.FTZ R178, -R10.reuse, R179 ;  /* 0x000000b30ab27221 */ /* 0x040fe20000010100 */
[C---:B------:R-:W-:Y:S01]  /*232f0*/  FADD.FTZ R242, -R10.reuse, R175 ;  /* 0x000000af0af27221 */ /* 0x040fe20000010100 */
[C---:B------:R-:W-:Y:S01]  /*23300*/  FADD.FTZ R179, -R10.reuse, R199 ;  /* 0x000000c70ab37221 */ /* 0x040fe20000010100 */
[----:B------:R-:W-:Y:S01]  /*23310*/  SHF.R.S32.HI R227, RZ, 0x1f, R232 ;  /* 0x0000001fffe37819 */ /* 0x000fe200000114e8 */
[C---:B------:R-:W-:Y:S01]  /*23320*/  FADD.FTZ R174, -R10.reuse, R177 ;  /* 0x000000b10aae7221 */ /* 0x040fe20000010100 */
        /* <DEDUP_REMOVED lines=36> */
[----:B------:R-:W-:Y:S01]  /*23570*/  FMUL.FTZ R242, R229, R242 ;  /* 0x000000f2e5f27220 */ /* 0x000fe20000410000 */
[----:B------:R-:W-:Y:S01]  /*23580*/  FFMA.FTZ R169, R171, R14, R62 ;  /* 0x0000000eaba97223 */ /* 0x000fe2000001003e */
[----:B------:R-:W-:Y:S01]  /*23590*/  LEA.HI R227, R227, R232, RZ, 0x3 ;  /* 0x000000e8e3e37211 */ /* 0x000fe200078f18ff */
[----:B------:R-:W-:Y:S01]  /*235a0*/  FFMA.FTZ R171, R199, R18, R66 ;  /* 0x00000012c7ab7223 */ /* 0x000fe20000010042 */
[----:B------:R-:W-:Y:S01]  /*235b0*/  LOP3.LUT R10, R234, 0x1f, RZ, 0xc0, !PT ;  /* 0x0000001fea0a7812 */ /* 0x000fe200078ec0ff */
[----:B------:R-:W-:Y:S01]  /*235c0*/  FFMA.FTZ R199, R230, R17, R65 ;  /* 0x00000011e6c77223 */ /* 0x000fe20000010041 */
[C---:B------:R-:W-:Y:S01]  /*235d0*/  FMUL.FTZ R205, R229.reuse, R180 ;  /* 0x000000b4e5cd7220 */ /* 0x040fe20000410000 */
[----:B------:R-:W-:Y:S01]  /*235e0*/  FMUL.FTZ R180, R229, R175 ;  /* 0x000000afe5b47220 */ /* 0x000fe20000410000 */
[----:B------:R-:W-:Y:S01]  /*235f0*/  FFMA.FTZ R242, R242, R19, R67 ;  /* 0x00000013f2f27223 */ /* 0x000fe20000010043 */
[----:B------:R-:W-:Y:S01]  /*23600*/  FFMA.FTZ R226, R226, R15, R63 ;  /* 0x0000000fe2e27223 */ /* 0x000fe2000001003f */
[----:B------:R-:W-:Y:S01]  /*23610*/  LEA.HI.SX32 R175, R227, R10, 0x1d ;  /* 0x0000000ae3af7211 */ /* 0x000fe200078feaff */
[----:B------:R-:W-:Y:S01]  /*23620*/  FMUL.FTZ R201, R229, R176 ;  /* 0x000000b0e5c97220 */ /* 0x000fe20000410000 */
[----:B------:R-:W-:Y:S01]  /*23630*/  F2FP.BF16.F32.PACK_AB R170, R199, R170 ;  /* 0x000000aac7aa723e */ /* 0x000fe200000010ff */
[C---:B------:R-:W-:Y:S01]  /*23640*/  FMUL.FTZ R199, R229.reuse, R172 ;  /* 0x000000ace5c77220 */ /* 0x040fe20000410000 */
[----:B------:R-:W-:Y:S01]  /*23650*/  FMUL.FTZ R176, R229, R173 ;  /* 0x000000ade5b07220 */ /* 0x000fe20000410000 */
[----:B------:R-:W-:Y:S01]  /*23660*/  F2FP.BF16.F32.PACK_AB R171, R242, R171 ;  /* 0x000000abf2ab723e */ /* 0x000fe200000010ff */
[----:B0-----:R-:W-:Y:S01]  /*23670*/  IMAD.WIDE.U32 R172, R175, 0x10, R182 ;  /* 0x00000010afac7825 */ /* 0x001fe200078e00b6 */
[----:B------:R-:W-:-:S03]  /*23680*/  F2FP.BF16.F32.PACK_AB R169, R226, R169 ;  /* 0x000000a9e2a9723e */ /* 0x000fc600000010ff */
[C---:B------:R-:W-:Y:S01]  /*23690*/  FMUL.FTZ R178, R229.reuse, R178 ;  /* 0x000000b2e5b27220 */ /* 0x040fe20000410000 */
[C---:B------:R-:W-:Y:S01]  /*236a0*/  FMUL.FTZ R207, R229.reuse, R186 ;  /* 0x000000bae5cf7220 */ /* 0x040fe20000410000 */
[C---:B------:R-:W-:Y:S01]  /*236b0*/  FMUL.FTZ R186, R229.reuse, R177 ;  /* 0x000000b1e5ba7220 */ /* 0x040fe20000410000 */
[C---:B------:R-:W-:Y:S01]  /*236c0*/  FMUL.FTZ R203, R229.reuse, R184 ;  /* 0x000000b8e5cb7220 */ /* 0x040fe20000410000 */
[----:B------:R0:W-:Y:S01]  /*236d0*/  STG.E.128 desc[UR8][R172.64], R168 ;  /* 0x000000a8ac007986 */ /* 0x0001e2000c101d08 */
        /* <DEDUP_REMOVED lines=19> */
[C---:B------:R-:W-:Y:S01]  /*23810*/  IADD3 R189, PT, PT, R175.reuse, 0x20, RZ ;  /* 0x00000020afbd7810 */ /* 0x040fe20007ffe0ff */
[----:B------:R-:W-:Y:S01]  /*23820*/  FFMA.FTZ R199, R186, R41, R89 ;  /* 0x00000029bac77223 */ /* 0x000fe20000010059 */
[C---:B------:R-:W-:Y:S01]  /*23830*/  IADD3 R193, PT, PT, R175.reuse, 0x60, RZ ;  /* 0x00000060afc17810 */ /* 0x040fe20007ffe0ff */
[----:B------:R-:W-:Y:S01]  /*23840*/  VIADD R191, R175, 0x40 ;  /* 0x00000040afbf7836 */ /* 0x000fe20000000000 */
[----:B------:R-:W-:Y:S01]  /*23850*/  F2FP.BF16.F32.PACK_AB R169, R178, R169 ;  /* 0x000000a9b2a9723e */ /* 0x000fe200000010ff */
[----:B------:R-:W-:Y:S01]  /*23860*/  FFMA.FTZ R178, R233, R40, R88 ;  /* 0x00000028e9b27223 */ /* 0x000fe20000010058 */
[C---:B------:R-:W-:Y:S01]  /*23870*/  IADD3 R197, PT, PT, R175.reuse, 0xa0, RZ ;  /* 0x000000a0afc57810 */ /* 0x040fe20007ffe0ff */
[----:B------:R-:W-:-:S02]  /*23880*/  VIADD R195, R175, 0x80 ;  /* 0x00000080afc37836 */ /* 0x000fc40000000000 */
[C---:B------:R-:W-:Y:S01]  /*23890*/  FMUL.FTZ R174, R229.reuse, R174 ;  /* 0x000000aee5ae7220 */ /* 0x040fe20000410000 */
[C---:B------:R-:W-:Y:S01]  /*238a0*/  FMUL.FTZ R213, R229.reuse, R188 ;  /* 0x000000bce5d57220 */ /* 0x040fe20000410000 */
[C---:B------:R-:W-:Y:S01]  /*238b0*/  FMUL.FTZ R250, R229.reuse, R250 ;  /* 0x000000fae5fa7220 */ /* 0x040fe20000410000 */
[C---:B------:R-:W-:Y:S01]  /*238c0*/  FMUL.FTZ R231, R229.reuse, R190 ;  /* 0x000000bee5e77220 */ /* 0x040fe20000410000 */
[C---:B------:R-:W-:Y:S01]  /*238d0*/  FMUL.FTZ R209, R229.reuse, R192 ;  /* 0x000000c0e5d17220 */ /* 0x040fe20000410000 */
[----:B------:R-:W-:Y:S01]  /*238e0*/  FMUL.FTZ R215, R229, R194 ;  /* 0x000000c2e5d77220 */ /* 0x000fe20000410000 */
[----:B------:R-:W-:Y:S01]  /*238f0*/  IMAD.WIDE.U32 R188, R189, 0x10, R182 ;  /* 0x00000010bdbc7825 */ /* 0x000fe200078e00b6 */
[----:B------:R-:W-:-:S03]  /*23900*/  F2FP.BF16.F32.PACK_AB R178, R199, R178 ;  /* 0x000000b2c7b2723e */ /* 0x000fc600000010ff */
[----:B------:R-:W-:Y:S01]  /*23910*/  FFMA.FTZ R173, R174, R21, R69 ;  /* 0x00000015aead7223 */ /* 0x000fe20000010045 */
[----:B------:R-:W-:Y:S01]  /*23920*/  FFMA.FTZ R199, R202, R49, R97 ;  /* 0x00000031cac77223 */ /* 0x000fe20000010061 */
        /* <DEDUP_REMOVED lines=9> */
[----:B------:R-:W-:Y:S01]  /*239c0*/  FFMA.FTZ R174, R213, R32, R80 ;  /* 0x00000020d5ae7223 */ /* 0x000fe20000010050 */
[----:B------:R-:W-:Y:S01]  /*239d0*/  FFMA.FTZ R215, R215, R38, R86 ;  /* 0x00000026d7d77223 */ /* 0x000fe20000010056 */
[----:B------:R-:W-:Y:S01]  /*239e0*/  FFMA.FTZ R180, R180, R39, R87 ;  /* 0x00000027b4b47223 */ /* 0x000fe20000010057 */
[----:B------:R-:W-:-:S04]  /*239f0*/  IMAD.WIDE.U32 R196, R197, 0x10, R182 ;  /* 0x00000010c5c47825 */ /* 0x000fc800078e00b6 */
[----:B------:R-:W-:Y:S01]  /*23a00*/  FFMA.FTZ R182, R181, R48, R96 ;  /* 0x00000030b5b67223 */ /* 0x000fe20000010060 */
[----:B------:R-:W-:Y:S01]  /*23a10*/  FFMA.FTZ R183, R250, R33, R81 ;  /* 0x00000021fab77223 */ /* 0x000fe20000010051 */
[----:B------:R-:W-:Y:S01]  /*23a20*/  FMUL.FTZ R224, R229, R179 ;  /* 0x000000b3e5e07220 */ /* 0x000fe20000410000 */
[----:B------:R-:W-:Y:S01]  /*23a30*/  FFMA.FTZ R186, R177, R46, R94 ;  /* 0x0000002eb1ba7223 */ /* 0x000fe2000001005e */
[----:B------:R-:W-:Y:S01]  /*23a40*/  FFMA.FTZ R181, R198, R47, R95 ;  /* 0x0000002fc6b57223 */ /* 0x000fe2000001005f */
[C---:B------:R-:W-:Y:S01]  /*23a50*/  FMUL.FTZ R227, R229.reuse, R212 ;  /* 0x000000d4e5e37220 */ /* 0x040fe20000410000 */
[----:B------:R-:W-:Y:S01]  /*23a60*/  FMUL.FTZ R239, R229, R214 ;  /* 0x000000d6e5ef7220 */ /* 0x000fe20000410000 */
        /* <DEDUP_REMOVED lines=47> */
[----:B------:R-:W-:-:S05]  /*23d60*/  F2FP.BF16.F32.PACK_AB R184, R201, R184 ;  /* 0x000000b8c9b8723e */ /* 0x000fca00000010ff */
[----:B------:R0:W-:Y:S02]  /*23d70*/  STG.E.128 desc[UR8][R196.64], R184 ;  /* 0x000000b8c4007986 */ /* 0x0001e4000c101d08 */
.L_x_26861:
[----:B------:R-:W-:Y:S05]  /*23d80*/  BSYNC.RECONVERGENT B1 ;  /* 0x0000000000017941 */ /* 0x000fea0003800200 */
.L_x_26860:
[----:B0-----:R-:W0:Y:S02]  /*23d90*/  LDC.64 R168, c[0x0][0x380] ;  /* 0x0000e000ffa87b82 */ /* 0x001e240000000a00 */
[----:B0-----:R-:W-:-:S05]  /*23da0*/  IMAD R9, R168, 0x4, R9 ;  /* 0x00000004a8097824 */ /* 0x001fca00078e0209 */
[----:B------:R-:W-:-:S13]  /*23db0*/  ISETP.GE.AND P0, PT, R9, R169, PT ;  /* 0x000000a90900720c */ /* 0x000fda0003f06270 */
[----:B------:R-:W-:Y:S05]  /*23dc0*/  @!P0 BRA `(.L_x_26862) ;  /* 0xfffffdcc00ec8947 */ /* 0x000fea000383ffff */
[----:B------:R-:W-:Y:S05]  /*23dd0*/  BSYNC B0 ;  /* 0x0000000000007941 */ /* 0x000fea0003800000 */
.L_x_26180:
[----:B------:R-:W-:Y:S05]  /*23de0*/  EXIT ;  /* 0x000000000000794d */ /* 0x000fea0003800000 */
.L_x_26859:
[----:B------:R-:W-:Y:S01]  /*23df0*/  HFMA2 R239, -RZ, RZ, 0, 1.847743988037109375e-06 ;  /* 0x0000001fffef7431 */ /* 0x000fe200000001ff */
[----:B------:R-:W-:Y:S01]  /*23e00*/  BSSY B1, `(.L_x_26863) ;  /* 0x0000007000017945 */ /* 0x000fe20003800000 */
[----:B------:R-:W-:Y:S01]  /*23e10*/  MOV R237, R236 ;  /* 0x000000ec00ed7202 */ /* 0x000fe20000000f00 */
[----:B------:R-:W-:Y:S02]  /*23e20*/  IMAD.MOV.U32 R238, RZ, RZ, 0x1 ;  /* 0x00000001ffee7424 */ /* 0x000fe400078e00ff */
[----:B0-----:R-:W-:-:S07]  /*23e30*/  IMAD.MOV.U32 R230, RZ, RZ, -0x1 ;  /* 0xffffffffffe67424 */ /* 0x001fce00078e00ff */
[----:B-----5:R-:W-:Y:S05]  /*23e40*/  WARPSYNC.COLLECTIVE R230, `(.L_x_26864) ;  /* 0x00000000e6087348 */ /* 0x020fea0003c00000 */
[----:B------:R0:W1:Y:S02]  /*23e50*/  SHFL.BFLY P1, R235, R237, R238, R239 ;  /* 0x0c0000eeedeb7389 */ /* 0x00006400000200ef */
[----:B01---5:R-:W-:Y:S05]  /*23e60*/  ENDCOLLECTIVE ;  /* 0x000000000000791b */ /* 0x023fea0003800000 */
.L_x_26864:
[----:B------:R-:W-:Y:S05]  /*23e70*/  BSYNC B1 ;  /* 0x0000000000017941 */ /* 0x000fea0003800000 */
.L_x_26863:
        /* <DEDUP_REMOVED lines=9> */
.L_x_26865:
[----:B------:R-:W-:Y:S02]  /*23f10*/  IMAD.MOV.U32 R238, RZ, RZ, 0x4 ;  /* 0x00000004ffee7424 */ /* 0x000fe400078e00ff */
[----:B------:R-:W-:-:S04]  /*23f20*/  IMAD.MOV.U32 R225, RZ, RZ, R235 ;  /* 0x000000ffffe17224 */ /* 0x000fc800078e00eb */
[----:B------:R-:W-:-:S05]  /*23f30*/  FADD.FTZ R227, R226, R225 ;  /* 0x000000e1e2e37221 */ /* 0x000fca0000010000 */
[----:B------:R-:W-:-:S07]  /*23f40*/  MOV R237, R227 ;  /* 0x000000e300ed7202 */ /* 0x000fce0000000f00 */
[----:B------:R-:W-:Y:S05]  /*23f50*/  WARPSYNC.COLLECTIVE R230, `(.L_x_26866) ;  /* 0x00000000e6087348 */ /* 0x000fea0003c00000 */
[----:B------:R0:W1:Y:S02]  /*23f60*/  SHFL.BFLY P1, R235, R237, R238, R239 ;  /* 0x0c0000eeedeb7389 */ /* 0x00006400000200ef */
[----:B01----:R-:W-:Y:S05]  /*23f70*/  ENDCOLLECTIVE ;  /* 0x000000000000791b */ /* 0x003fea0003800000 */
.L_x_26866:
[----:B------:R-:W-:Y:S01]  /*23f80*/  HFMA2 R238, -RZ, RZ, 0, 4.76837158203125e-07 ;  /* 0x00000008ffee7431 */ /* 0x000fe200000001ff */
[----:B------:R-:W-:-:S05]  /*23f90*/  MOV R224, R235 ;  /* 0x000000eb00e07202 */ /* 0x000fca0000000f00 */
[----:B------:R-:W-:-:S04]  /*23fa0*/  FADD.FTZ R228, R227, R224 ;  /* 0x000000e0e3e47221 */ /* 0x000fc80000010000 */
[----:B------:R-:W-:-:S07]  /*23fb0*/  IMAD.MOV.U32 R237, RZ, RZ, R228 ;  /* 0x000000ffffed7224 */ /* 0x000fce00078e00e4 */
[----:B------:R-:W-:Y:S05]  /*23fc0*/  WARPSYNC.COLLECTIVE R230, `(.L_x_26867) ;  /* 0x00000000e6087348 */ /* 0x000fea0003c00000 */
[----:B------:R0:W1:Y:S02]  /*23fd0*/  SHFL.BFLY P1, R235, R237, R238, R239 ;  /* 0x0c0000eeedeb7389 */ /* 0x00006400000200ef */
[----:B01----:R-:W-:Y:S05]  /*23fe0*/  ENDCOLLECTIVE ;  /* 0x000000000000791b */ /* 0x003fea0003800000 */
.L_x_26867:
        /* <DEDUP_REMOVED lines=8> */
.L_x_26868:
        /* <DEDUP_REMOVED lines=104> */
.L_x_26869:
[----:B------:R-:W-:Y:S02]  /*246f0*/  IMAD.MOV.U32 R238, RZ, RZ, 0x2 ;  /* 0x00000002ffee7424 */ /* 0x000fe400078e00ff */
[----:B------:R-:W-:-:S04]  /*24700*/  IMAD.MOV.U32 R227, RZ, RZ, R235 ;  /* 0x000000ffffe37224 */ /* 0x000fc800078e00eb */
[----:B------:R-:W-:-:S05]  /*24710*/  FADD.FTZ R227, R224, R227 ;  /* 0x000000e3e0e37221 */ /* 0x000fca0000010000 */
[----:B------:R-:W-:-:S07]  /*24720*/  MOV R237, R227 ;  /* 0x000000e300ed7202 */ /* 0x000fce0000000f00 */
[----:B------:R-:W-:Y:S05]  /*24730*/  WARPSYNC.COLLECTIVE R230, `(.L_x_26870) ;  /* 0x00000000e6087348 */ /* 0x000fea0003c00000 */
[----:B------:R0:W1:Y:S02]  /*24740*/  SHFL.BFLY P1, R235, R237, R238, R239 ;  /* 0x0c0000eeedeb7389 */ /* 0x00006400000200ef */
[----:B01----:R-:W-:Y:S05]  /*24750*/  ENDCOLLECTIVE ;  /* 0x000000000000791b */ /* 0x003fea0003800000 */
.L_x_26870:
[----:B------:R-:W-:Y:S01]  /*24760*/  HFMA2 R238, -RZ, RZ, 0, 2.384185791015625e-07 ;  /* 0x00000004ffee7431 */ /* 0x000fe200000001ff */
[----:B------:R-:W-:-:S05]  /*24770*/  MOV R226, R235 ;  /* 0x000000eb00e27202 */ /* 0x000fca0000000f00 */
[----:B------:R-:W-:-:S04]  /*24780*/  FADD.FTZ R226, R227, R226 ;  /* 0x000000e2e3e27221 */ /* 0x000fc80000010000 */
[----:B------:R-:W-:-:S07]  /*24790*/  IMAD.MOV.U32 R237, RZ, RZ, R226 ;  /* 0x000000ffffed7224 */ /* 0x000fce00078e00e2 */
[----:B------:R-:W-:Y:S05]  /*247a0*/  WARPSYNC.COLLECTIVE R230, `(.L_x_26871) ;  /* 0x00000000e6087348 */ /* 0x000fea0003c00000 */
[----:B------:R0:W1:Y:S02]  /*247b0*/  SHFL.BFLY P1, R235, R237, R238, R239 ;  /* 0x0c0000eeedeb7389 */ /* 0x00006400000200ef */
[----:B01----:R-:W-:Y:S05]  /*247c0*/  ENDCOLLECTIVE ;  /* 0x000000000000791b */ /* 0x003fea0003800000 */
.L_x_26871:
[----:B------:R-:W-:Y:S02]  /*247d0*/  IMAD.MOV.U32 R238, RZ, RZ, 0x8 ;  /* 0x00000008ffee7424 */ /* 0x000fe400078e00ff */
[----:B------:R-:W-:-:S04]  /*247e0*/  IMAD.MOV.U32 R229, RZ, RZ, R235 ;  /* 0x000000ffffe57224 */ /* 0x000fc800078e00eb */
[----:B------:R-:W-:-:S05]  /*247f0*/  FADD.FTZ R229, R226, R229 ;  /* 0x000000e5e2e57221 */ /* 0x000fca0000010000 */
[----:B------:R-:W-:-:S07]  /*24800*/  MOV R237, R229 ;  /* 0x000000e500ed7202 */ /* 0x000fce0000000f00 */
[----:B------:R-:W-:Y:S05]  /*24810*/  WARPSYNC.COLLECTIVE R230, `(.L_x_26872) ;  /* 0x00000000e6087348 */ /* 0x000fea0003c00000 */
[----:B------:R0:W1:Y:S02]  /*24820*/  SHFL.BFLY P1, R235, R237, R238, R239 ;  /* 0x0c0000eeedeb7389 */ /* 0x00006400000200ef */
[----:B01----:R-:W-:Y:S05]  /*24830*/  ENDCOLLECTIVE ;  /* 0x000000000000791b */ /* 0x003fea0003800000 */
.L_x_26872:
[----:B------:R-:W-:Y:S01]  /*24840*/  HFMA2 R238, -RZ, RZ, 0, 9.5367431640625e-07 ;  /* 0x00000010ffee7431 */ /* 0x000fe200000001ff */
[----:B------:R-:W-:-:S05]  /*24850*/  MOV R228, R235 ;  /* 0x000000eb00e47202 */ /* 0x000fca0000000f00 */
[----:B------:R-:W-:-:S04]  /*24860*/  FADD.FTZ R228, R229, R228 ;  /* 0x000000e4e5e47221 */ /* 0x000fc80000010000 */
[----:B------:R-:W-:-:S07]  /*24870*/  IMAD.MOV.U32 R237, RZ, RZ, R228 ;  /* 0x000000ffffed7224 */ /* 0x000fce00078e00e4 */
[----:B------:R-:W-:Y:S05]  /*24880*/  WARPSYNC.COLLECTIVE R230, `(.L_x_26873) ;  /* 0x00000000e6087348 */ /* 0x000fea0003c00000 */
[----:B------:R0:W1:Y:S02]  /*24890*/  SHFL.BFLY P1, R235, R237, R238, R239 ;  /* 0x0c0000eeedeb7389 */ /* 0x00006400000200ef */
[----:B01----:R-:W-:Y:S05]  /*248a0*/  ENDCOLLECTIVE ;  /* 0x000000000000791b */ /* 0x003fea0003800000 */
.L_x_26873:
[----:B------:R-:W-:Y:S05]  /*248b0*/  BRA `(.L_x_26874) ;  /* 0xffffffe400ec7947 */ /* 0x000fea000383ffff */
.L_x_26875:
        /* <DEDUP_REMOVED lines=12> */
.L_x_54407:


//--------------------- .text._ZN10layer_norm13ln_fwd_kernelINS_13Kernel_traitsIf6__halfS2_S2_fjLj1536ELj1ELj4ELj1ELj16ENS_18Kernel_traits_baseILj1536EfS2_S2_S2_fjLj128EEEEELb0ELb0ELb0ELb0EEEvNS_9FwdParamsE --------------------------
	.section	.text._ZN10layer_norm13ln_fwd_kernelINS_13Kernel_traitsIf6__halfS2_S2_fjLj1536ELj1ELj4ELj1ELj16ENS_18Kernel_traits_baseILj1536EfS2_S2_S2_fjLj128EEEEELb0ELb0ELb0ELb0EEEvNS_9FwdParamsE,"ax",@progbits
	.align	128
        .global         _ZN10layer_norm13ln_fwd_kernelINS_13Kernel_traitsIf6__halfS2_S2_fjLj1536ELj1ELj4ELj1ELj16ENS_18Kernel_traits_baseILj1536EfS2_S2_S2_fjLj128EEEEELb0ELb0ELb0ELb0EEEvNS_9FwdParamsE
        .type           _ZN10layer_norm13ln_fwd_kernelINS_13Kernel_traitsIf6__halfS2_S2_fjLj1536ELj1ELj4ELj1ELj16ENS_18Kernel_traits_baseILj1536EfS2_S2_S2_fjLj128EEEEELb0ELb0ELb0ELb0EEEvNS_9FwdParamsE,@function
        .size           _ZN10layer_norm13ln_fwd_kernelINS_13Kernel_traitsIf6__halfS2_S2_fjLj1536ELj1ELj4ELj1ELj16ENS_18Kernel_traits_baseILj1536EfS2_S2_S2_fjLj128EEEEELb0ELb0ELb0ELb0EEEvNS_9FwdParamsE,(.L_x_54408 - _ZN10layer_norm13ln_fwd_kernelINS_13Kernel_traitsIf6__halfS2_S2_fjLj1536ELj1ELj4ELj1ELj16ENS_18Kernel_traits_baseILj1536EfS2_S2_S2_fjLj128EEEEELb0ELb0ELb0ELb0EEEvNS_9FwdParamsE)
        .other          _ZN10layer_norm13ln_fwd_kernelINS_13Kernel_traitsIf6__halfS2_S2_fjLj1536ELj1ELj4ELj1ELj16ENS_18Kernel_traits_baseILj1536EfS2_S2_S2_fjLj128EEEEELb0ELb0ELb0ELb0EEEvNS_9FwdParamsE,@"STO_CUDA_ENTRY STV_DEFAULT"
_ZN10layer_norm13ln_fwd_kernelINS_13Kernel_traitsIf6__halfS2_S2_fjLj1536ELj1ELj4ELj1ELj16ENS_18Kernel_traits_baseILj1536EfS2_S2_S2_fjLj128EEEEELb0ELb0ELb0ELb0EEEvNS_9FwdParamsE:
.text._ZN10layer_norm13ln_fwd_kernelINS_13Kernel_traitsIf6__halfS2_S2_fjLj1536ELj1ELj4ELj1ELj16ENS_18Kernel_traits_baseILj1536EfS2_S2_S2_fjLj128EEEEELb0ELb0ELb0ELb0EEEvNS_9FwdParamsE:
        /* <DEDUP_REMOVED lines=80> */
.L_x_26877:
        /* <DEDUP_REMOVED lines=60> */
.L_x_26878:
[----:B------:R-:W-:Y:S05]  /*08c0*/  BSYNC.RECONVERGENT B0 ;  /* 0x0000000000007941 */ /* 0x000fea0003800200 */
.L_x_26876:
        /* <DEDUP_REMOVED lines=10> */
.L_x_26922:
        /* <DEDUP_REMOVED lines=14> */
[----:B------:R-:W-:Y:S01]  /*0a50*/  LOP3.LUT P0, RZ, R15, R17, RZ, 0xfc, P0 ;  /* 0x000000110fff7212 */ /* 0x000fe2000000fcff */
[----:B--2---:R-:W-:Y:S01]  /*0a60*/  @P4 HADD2.F32 R161, -RZ, R120.H0_H0 ;  /* 0x20000078ffa14230 */ /* 0x004fe20000004100 */
[----:B------:R-:W-:Y:S11]  /*0a70*/  @!P3 BRA `(.L_x_26880) ;  /* 0x000000040048b947 */ /* 0x000ff60003800000 */
        /* <DEDUP_REMOVED lines=9> */
[--C-:B-----5:R-:W-:Y:S02]  /*0b10*/  HADD2.F32 R4, -RZ, R123.reuse.H0_H0 ;  /* 0x2000007bff047230 */ /* 0x120fe40000004100 */
[----:B------:R-:W-:Y:S02]  /*0b20*/  HADD2.F32 R6, -RZ, R123.H1_H1 ;  /* 0x3000007bff067230 */ /* 0x000fe40000004100 */
[----:B------:R-:W-:Y:S02]  /*0b30*/  HADD2.F32 R8, -RZ, R121.H0_H0 ;  /* 0x20000079ff087230 */ /* 0x000fe40000004100 */
[--C-:B------:R-:W-:Y:S02]  /*0b40*/  HADD2.F32 R144, -RZ, R122.reuse.H0_H0 ;  /* 0x2000007aff907230 */ /* 0x100fe40000004100 */
[----:B------:R-:W-:Y:S02]  /*0b50*/  HADD2.F32 R122, -RZ, R122.H1_H1 ;  /* 0x3000007aff7a7230 */ /* 0x000fe40000004100 */
[----:B--2---:R-:W-:-:S02]  /*0b60*/  HADD2.F32 R5, -RZ, R23.H0_H0 ;  /* 0x20000017ff057230 */ /* 0x004fc40000004100 */
[----:B------:R-:W-:Y:S02]  /*0b70*/  HADD2.F32 R23, -RZ, R23.H1_H1 ;  /* 0x30000017ff177230 */ /* 0x000fe40000004100 */
[----:B------:R-:W-:Y:S02]  /*0b80*/  HADD2.F32 R7, -RZ, R20.H0_H0 ;  /* 0x20000014ff077230 */ /* 0x000fe40000004100 */
[-C--:B------:R-:W-:Y:S01]  /*0b90*/  FFMA.FTZ R4, R4, R161.reuse, R5 ;  /* 0x000000a104047223 */ /* 0x080fe20000010005 */
[----:B------:R-:W-:Y:S02]  /*0ba0*/  HADD2.F32 R145, -RZ, R22.H1_H1 ;  /* 0x30000016ff917230 */ /* 0x000fe40000004100 */
[----:B------:R-:W-:Y:S01]  /*0bb0*/  FFMA.FTZ R5, R6, R161, R23 ;  /* 0x000000a106057223 */ /* 0x000fe20000010017 */
[----:B------:R-:W-:Y:S02]  /*0bc0*/  HADD2.F32 R6, -RZ, R120.H0_H0 ;  /* 0x20000078ff067230 */ /* 0x000fe40000004100 */
[----:B------:R-:W-:-:S02]  /*0bd0*/  HADD2.F32 R23, -RZ, R22.H0_H0 ;  /* 0x20000016ff177230 */ /* 0x000fc40000004100 */
[-C--:B------:R-:W-:Y:S01]  /*0be0*/  FFMA.FTZ R145, R122, R161.reuse, R145 ;  /* 0x000000a17a917223 */ /* 0x080fe20000010091 */
[----:B------:R-:W-:Y:S02]  /*0bf0*/  HADD2.F32 R120, -RZ, R120.H1_H1 ;  /* 0x30000078ff787230 */ /* 0x000fe40000004100 */
[-C--:B------:R-:W-:Y:S01]  /*0c00*/  FFMA.FTZ R6, R6, R161.reuse, R7 ;  /* 0x000000a106067223 */ /* 0x080fe20000010007 */
[--C-:B------:R-:W-:Y:S02]  /*0c10*/  HADD2.F32 R7, -RZ, R21.reuse.H0_H0 ;  /* 0x20000015ff077230 */ /* 0x100fe40000004100 */
[----:B------:R-:W-:Y:S02]  /*0c20*/  HADD2.F32 R21, -RZ, R21.H1_H1 ;  /* 0x30000015ff157230 */ /* 0x000fe40000004100 */
[----:B------:R-:W-:Y:S02]  /*0c30*/  HADD2.F32 R143, -RZ, R20.H1_H1 ;  /* 0x30000014ff8f7230 */ /* 0x000fe40000004100 */
[-C--:B------:R-:W-:Y:S01]  /*0c40*/  FFMA.FTZ R7, R8, R161.reuse, R7 ;  /* 0x000000a108077223 */ /* 0x080fe20000010007 */
[-C--:B------:R-:W-:Y:S01]  /*0c50*/  FFMA.FTZ R8, R144, R161.reuse, R23 ;  /* 0x000000a190087223 */ /* 0x080fe20000010017 */
[----:B------:R-:W-:Y:S01]  /*0c60*/  HADD2.F32 R144, -RZ, R121.H1_H1 ;  /* 0x30000079ff907230 */ /* 0x000fe20000004100 */
[----:B------:R-:W-:Y:S01]  /*0c70*/  F2FP.F16.F32.PACK_AB R23, R5, R4 ;  /* 0x000000040517723e */ /* 0x000fe200000000ff */
[----:B------:R-:W-:-:S02]  /*0c80*/  FFMA.FTZ R143, R120, R161, R143 ;  /* 0x000000a1788f7223 */ /* 0x000fc4000001008f */
[----:B------:R-:W-:Y:S01]  /*0c90*/  F2FP.F16.F32.PACK_AB R22, R145, R8 ;  /* 0x000000089116723e */ /* 0x000fe200000000ff */
[----:B------:R-:W-:Y:S02]  /*0ca0*/  FFMA.FTZ R144, R144, R161, R21 ;  /* 0x000000a190907223 */ /* 0x000fe40000010015 */
[----:B------:R-:W-:-:S03]  /*0cb0*/  F2FP.F16.F32.PACK_AB R20, R143, R6 ;  /* 0x000000068f14723e */ /* 0x000fc600000000ff */
[----:B------:R-:W-:Y:S01]  /*0cc0*/  F2FP.F16.F32.PACK_AB R21, R144, R7 ;  /* 0x000000079015723e */ /* 0x000fe200000000ff */
[----:B------:R-:W-:Y:S06]  /*0cd0*/  BRA `(.L_x_26882) ;  /* 0x0000000000a07947 */ /* 0x000fec0003800000 */
.L_x_26881:
[----:B------:R-:W-:-:S04]  /*0ce0*/  ISETP.NE.U32.AND P4, PT, R16, RZ, PT ;  /* 0x000000ff1000720c */ /* 0x000fc80003f85070 */
[----:B------:R-:W-:-:S13]  /*0cf0*/  ISETP.NE.AND.EX P4, PT, R17, RZ, PT, P4 ;  /* 0x000000ff1100720c */ /* 0x000fda0003f85340 */
[----:B------:R-:W-:Y:S05]  /*0d00*/  @!P4 BRA `(.L_x_26883) ;  /* 0x000000000054c947 */ /* 0x000fea0003800000 */
[----:B-----5:R-:W-:Y:S02]  /*0d10*/  HADD2.F32 R6, -RZ, R120.H0_H0 ;  /* 0x20000078ff067230 */ /* 0x020fe40000004100 */
[--C-:B------:R-:W-:Y:S02]  /*0d20*/  HADD2.F32 R4, -RZ, R121.reuse.H0_H0 ;  /* 0x20000079ff047230 */ /* 0x100fe40000004100 */
[----:B------:R-:W-:Y:S02]  /*0d30*/  HADD2.F32 R8, -RZ, R122.H0_H0 ;  /* 0x2000007aff087230 */ /* 0x000fe40000004100 */
[-C--:B------:R-:W-:Y:S01]  /*0d40*/  FMUL.FTZ R6, R6, R161.reuse ;  /* 0x000000a106067220 */ /* 0x080fe20000410000 */
[----:B------:R-:W-:Y:S02]  /*0d50*/  HADD2.F32 R120, -RZ, R120.H1_H1 ;  /* 0x30000078ff787230 */ /* 0x000fe40000004100 */
        /* <DEDUP_REMOVED lines=9> */
[----:B------:R-:W-:Y:S01]  /*0df0*/  FMUL.FTZ R4, R20, R161 ;  /* 0x000000a114047220 */ /* 0x000fe20000410000 */
[----:B------:R-:W-:Y:S01]  /*0e00*/  F2FP.F16.F32.PACK_AB R21, R144, R7 ;  /* 0x000000079015723e */ /* 0x000fe200000000ff */
[----:B------:R-:W-:-:S02]  /*0e10*/  FMUL.FTZ R5, R22, R161 ;  /* 0x000000a116057220 */ /* 0x000fc40000410000 */
[----:B------:R-:W-:Y:S02]  /*0e20*/  F2FP.F16.F32.PACK_AB R22, R145, R8 ;  /* 0x000000089116723e */ /* 0x000fe400000000ff */
[----:B------:R-:W-:Y:S02]  /*0e30*/  F2FP.F16.F32.PACK_AB R20, R143, R6 ;  /* 0x000000068f14723e */ /* 0x000fe400000000ff */
[----:B------:R-:W-:Y:S01]  /*0e40*/  F2FP.F16.F32.PACK_AB R23, R5, R4 ;  /* 0x000000040517723e */ /* 0x000fe200000000ff */
[----:B------:R-:W-:Y:S06]  /*0e50*/  BRA `(.L_x_26882) ;  /* 0x0000000000407947 */ /* 0x000fec0003800000 */
.L_x_26883:
        /* <DEDUP_REMOVED lines=16> */
.L_x_26882:
[----:B------:R-:W0:Y:S01]  /*0f60*/  @P0 LDC.64 R120, c[0x0][0x3a8] ;  /* 0x0000ea00ff780b82 */ /* 0x000e220000000a00 */
[C---:B------:R-:W-:Y:S01]  /*0f70*/  IADD3 R162, PT, PT, R142.reuse, 0x20, RZ ;  /* 0x000000208ea27810 */ /* 0x040fe20007ffe0ff */
[----:B0-----:R-:W-:-:S05]  /*0f80*/  @P0 IMAD.WIDE.U32 R120, R142, 0x10, R120 ;  /* 0x000000108e780825 */ /* 0x001fca00078e0078 */
[----:B------:R2:W-:Y:S02]  /*0f90*/  @P0 STG.E.128 desc[UR6][R120.64], R20 ;  /* 0x0000001478000986 */ /* 0x0005e4000c101d06 */
.L_x_26880:
[----:B-1-3--:R-:W-:Y:S05]  /*0fa0*/  BSYNC.RECONVERGENT B0 ;  /* 0x0000000000007941 */ /* 0x00afea0003800200 */
.L_x_26879:
        /* <DEDUP_REMOVED lines=13> */
[--C-:B-----5:R-:W-:Y:S02]  /*1080*/  HADD2.F32 R10, -RZ, R123.reuse.H0_H0 ;  /* 0x2000007bff0a7230 */ /* 0x120fe40000004100 */
[----:B------:R-:W-:Y:S02]  /*1090*/  HADD2.F32 R12, -RZ, R123.H1_H1 ;  /* 0x3000007bff0c7230 */ /* 0x000fe40000004100 */
[----:B------:R-:W-:Y:S02]  /*10a0*/  HADD2.F32 R146, -RZ, R121.H0_H0 ;  /* 0x20000079ff927230 */ /* 0x000fe40000004100 */
[--C-:B--2---:R-:W-:Y:S02]  /*10b0*/  HADD2.F32 R9, -RZ, R23.reuse.H0_H0 ;  /* 0x20000017ff097230 */ /* 0x104fe40000004100 */
[----:B------:R-:W-:Y:S02]  /*10c0*/  HADD2.F32 R23, -RZ, R23.H1_H1 ;  /* 0x30000017ff177230 */ /* 0x000fe40000004100 */
[----:B------:R-:W-:-:S02]  /*10d0*/  HADD2.F32 R11, -RZ, R20.H0_H0 ;  /* 0x20000014ff0b7230 */ /* 0x000fc40000004100 */
[-C--:B------:R-:W-:Y:S01]  /*10e0*/  FFMA.FTZ R9, R10, R161.reuse, R9 ;  /* 0x000000a10a097223 */ /* 0x080fe20000010009 */
[--C-:B------:R-:W-:Y:S02]  /*10f0*/  HADD2.F32 R13, -RZ, R21.reuse.H0_H0 ;  /* 0x20000015ff0d7230 */ /* 0x100fe40000004100 */
[-C--:B------:R-:W-:Y:S01]  /*1100*/  FFMA.FTZ R10, R12, R161.reuse, R23 ;  /* 0x000000a10c0a7223 */ /* 0x080fe20000010017 */
[--C-:B------:R-:W-:Y:S02]  /*1110*/  HADD2.F32 R12, -RZ, R120.reuse.H0_H0 ;  /* 0x20000078ff0c7230 */ /* 0x100fe40000004100 */
[----:B------:R-:W-:Y:S02]  /*1120*/  HADD2.F32 R147, -RZ, R21.H1_H1 ;  /* 0x30000015ff937230 */ /* 0x000fe40000004100 */
[----:B------:R-:W-:Y:S02]  /*1130*/  HADD2.F32 R120, -RZ, R120.H1_H1 ;  /* 0x30000078ff787230 */ /* 0x000fe40000004100 */
[-C--:B------:R-:W-:Y:S01]  /*1140*/  FFMA.FTZ R11, R12, R161.reuse, R11 ;  /* 0x000000a10c0b7223 */ /* 0x080fe2000001000b */
[----:B------:R-:W-:Y:S01]  /*1150*/  FFMA.FTZ R12, R146, R161, R13 ;  /* 0x000000a1920c7223 */ /* 0x000fe2000001000d */
[----:B------:R-:W-:-:S02]  /*1160*/  HADD2.F32 R146, -RZ, R122.H0_H0 ;  /* 0x2000007aff927230 */ /* 0x000fc40000004100 */
[----:B------:R-:W-:Y:S02]  /*1170*/  HADD2.F32 R13, -RZ, R22.H0_H0 ;  /* 0x20000016ff0d7230 */ /* 0x000fe40000004100 */
[----:B------:R-:W-:Y:S02]  /*1180*/  HADD2.F32 R122, -RZ, R122.H1_H1 ;  /* 0x3000007aff7a7230 */ /* 0x000fe40000004100 */
[----:B------:R-:W-:Y:S02]  /*1190*/  HADD2.F32 R23, -RZ, R22.H1_H1 ;  /* 0x30000016ff177230 */ /* 0x000fe40000004100 */
[-C--:B------:R-:W-:Y:S01]  /*11a0*/  FFMA.FTZ R13, R146, R161.reuse, R13 ;  /* 0x000000a1920d7223 */ /* 0x080fe2000001000d */
[----:B------:R-:W-:Y:S02]  /*11b0*/  HADD2.F32 R146, -RZ, R121.H1_H1 ;  /* 0x30000079ff927230 */ /* 0x000fe40000004100 */
[----:B------:R-:W-:Y:S02]  /*11c0*/  HADD2.F32 R21, -RZ, R20.H1_H1 ;  /* 0x30000014ff157230 */ /* 0x000fe40000004100 */
[----:B------:R-:W-:Y:S01]  /*11d0*/  FFMA.FTZ R148, R122, R161, R23 ;  /* 0x000000a17a947223 */ /* 0x000fe20000010017 */
[----:B------:R-:W-:Y:S01]  /*11e0*/  F2FP.F16.F32.PACK_AB R23, R10, R9 ;  /* 0x000000090a17723e */ /* 0x000fe200000000ff */
[-C--:B------:R-:W-:Y:S01]  /*11f0*/  FFMA.FTZ R147, R146, R161.reuse, R147 ;  /* 0x000000a192937223 */ /* 0x080fe20000010093 */
[----:B------:R-:W-:-:S02]  /*1200*/  FFMA.FTZ R146, R120, R161, R21 ;  /* 0x000000a178927223 */ /* 0x000fc40000010015 */
[----:B------:R-:W-:Y:S02]  /*1210*/  F2FP.F16.F32.PACK_AB R22, R148, R13 ;  /* 0x0000000d9416723e */ /* 0x000fe400000000ff */
[----:B------:R-:W-:Y:S02]  /*1220*/  F2FP.F16.F32.PACK_AB R21, R147, R12 ;  /* 0x0000000c9315723e */ /* 0x000fe400000000ff */
[----:B------:R-:W-:Y:S01]  /*1230*/  F2FP.F16.F32.PACK_AB R20, R146, R11 ;  /* 0x0000000b9214723e */ /* 0x000fe200000000ff */
[----:B------:R-:W-:Y:S06]  /*1240*/  BRA `(.L_x_26887) ;  /* 0x0000000000a07947 */ /* 0x000fec0003800000 */
.L_x_26886:
[----:B------:R-:W-:-:S04]  /*1250*/  ISETP.NE.U32.AND P1, PT, R16, RZ, PT ;  /* 0x000000ff1000720c */ /* 0x000fc80003f25070 */
[----:B------:R-:W-:-:S13]  /*1260*/  ISETP.NE.AND.EX P1, PT, R17, RZ, PT, P1 ;  /* 0x000000ff1100720c */ /* 0x000fda0003f25310 */
[----:B------:R-:W-:Y:S05]  /*1270*/  @P1 BRA `(.L_x_26888) ;  /* 0x0000000000441947 */ /* 0x000fea0003800000 */
[----:B-----5:R-:W-:Y:S02]  /*1280*/  HADD2.F32 R10, -RZ, R120.H0_H0 ;  /* 0x20000078ff0a7230 */ /* 0x020fe40000004100 */
[----:B------:R-:W-:Y:S02]  /*1290*/  HADD2.F32 R148, -RZ, R121.H1_H1 ;  /* 0x30000079ff947230 */ /* 0x000fe40000004100 */
[----:B------:R-:W-:Y:S02]  /*12a0*/  HADD2.F32 R164, -RZ, R122.H0_H0 ;  /* 0x2000007affa47230 */ /* 0x000fe40000004100 */
[-C--:B------:R-:W-:Y:S01]  /*12b0*/  FMUL.FTZ R11, R10, R161.reuse ;  /* 0x000000a10a0b7220 */ /* 0x080fe20000410000 */
[----:B------:R-:W-:Y:S02]  /*12c0*/  HADD2.F32 R9, -RZ, R123.H0_H0 ;  /* 0x2000007bff097230 */ /* 0x000fe40000004100 */
        /* <DEDUP_REMOVED lines=12> */
.L_x_26888:
        /* <DEDUP_REMOVED lines=20> */
.L_x_26887:
[----:B------:R-:W1:Y:S02]  /*14d0*/  @P0 LDC.64 R120, c[0x0][0x3a8] ;  /* 0x0000ea00ff780b82 */ /* 0x000e640000000a00 */
[C---:B-1----:R-:W-:Y:S01]  /*14e0*/  @P0 IMAD.WIDE.U32 R120, R162.reuse, 0x10, R120 ;  /* 0x00000010a2780825 */ /* 0x042fe200078e0078 */
[----:B------:R-:W-:-:S04]  /*14f0*/  IADD3 R162, PT, PT, R162, 0x20, RZ ;  /* 0x00000020a2a27810 */ /* 0x000fc80007ffe0ff */
[----:B------:R1:W-:Y:S03]  /*1500*/  @P0 STG.E.128 desc[UR6][R120.64], R20 ;  /* 0x0000001478000986 */ /* 0x0003e6000c101d06 */
.L_x_26885:
[----:B------:R-:W-:Y:S05]  /*1510*/  BSYNC.RECONVERGENT B0 ;  /* 0x0000000000007941 */ /* 0x000fea0003800200 */
.L_x_26884:
        /* <DEDUP_REMOVED lines=20> */
[----:B------:R-:W-:Y:S02]  /*1660*/  HADD2.F32 R124, -RZ, R120.H0_H0 ;  /* 0x20000078ff7c7230 */ /* 0x000fe40000004100 */
[-C--:B------:R-:W-:Y:S01]  /*1670*/  FFMA.FTZ R126, R126, R161.reuse, R23 ;  /* 0x000000a17e7e7223 */ /* 0x080fe20000010017 */
[----:B------:R-:W-:Y:S02]  /*1680*/  HADD2.F32 R23, -RZ, R20.H0_H0 ;  /* 0x20000014ff177230 */ /* 0x000fe40000004100 */
[-C--:B------:R-:W-:Y:S01]  /*1690*/  FFMA.FTZ R19, R150, R161.reuse, R123 ;  /* 0x000000a196137223 */ /* 0x080fe2000001007b */
[----:B------:R-:W-:Y:S02]  /*16a0*/  HADD2.F32 R120, -RZ, R120.H1_H1 ;  /* 0x30000078ff787230 */ /* 0x000fe40000004100 */
[----:B------:R-:W-:Y:S02]  /*16b0*/  HADD2.F32 R150, -RZ, R121.H1_H1 ;  /* 0x30000079ff967230 */ /* 0x000fe40000004100 */
[----:B------:R-:W-:Y:S01]  /*16c0*/  FFMA.FTZ R18, R124, R161, R23 ;  /* 0x000000a17c127223 */ /* 0x000fe20000010017 */
[----:B------:R-:W-:-:S02]  /*16d0*/  HADD2.F32 R124, -RZ, R122.H0_H0 ;  /* 0x2000007aff7c7230 */ /* 0x000fc40000004100 */
[----:B------:R-:W-:Y:S02]  /*16e0*/  HADD2.F32 R23, -RZ, R22.H0_H0 ;  /* 0x20000016ff177230 */ /* 0x000fe40000004100 */
[----:B------:R-:W-:Y:S02]  /*16f0*/  HADD2.F32 R122, -RZ, R122.H1_H1 ;  /* 0x3000007aff7a7230 */ /* 0x000fe40000004100 */
[----:B------:R-:W-:Y:S02]  /*1700*/  HADD2.F32 R151, -RZ, R22.H1_H1 ;  /* 0x30000016ff977230 */ /* 0x000fe40000004100 */
[----:B------:R-:W-:Y:S01]  /*1710*/  FFMA.FTZ R124, R124, R161, R23 ;  /* 0x000000a17c7c7223 */ /* 0x000fe20000010017 */
[----:B------:R-:W-:Y:S01]  /*1720*/  HADD2.F32 R21, -RZ, R21.H1_H1 ;  /* 0x30000015ff157230 */ /* 0x000fe20000004100 */
[----:B------:R-:W-:Y:S01]  /*1730*/  F2FP.F16.F32.PACK_AB R23, R126, R125 ;  /* 0x0000007d7e17723e */ /* 0x000fe200000000ff */
[----:B------:R-:W-:Y:S02]  /*1740*/  HADD2.F32 R149, -RZ, R20.H1_H1 ;  /* 0x30000014ff957230 */ /* 0x000fe40000004100 */
[-C--:B------:R-:W-:Y:S01]  /*1750*/  FFMA.FTZ R151, R122, R161.reuse, R151 ;  /* 0x000000a17a977223 */ /* 0x080fe20000010097 */
[----:B------:R-:W-:-:S02]  /*1760*/  FFMA.FTZ R150, R150, R161, R21 ;  /* 0x000000a196967223 */ /* 0x000fc40000010015 */
[----:B------:R-:W-:Y:S02]  /*1770*/  FFMA.FTZ R149, R120, R161, R149 ;  /* 0x000000a178957223 */ /* 0x000fe40000010095 */
[----:B------:R-:W-:Y:S02]  /*1780*/  F2FP.F16.F32.PACK_AB R22, R151, R124 ;  /* 0x0000007c9716723e */ /* 0x000fe400000000ff */
[----:B------:R-:W-:Y:S02]  /*1790*/  F2FP.F16.F32.PACK_AB R21, R150, R19 ;  /* 0x000000139615723e */ /* 0x000fe400000000ff */
[----:B------:R-:W-:Y:S01]  /*17a0*/  F2FP.F16.F32.PACK_AB R20, R149, R18 ;  /* 0x000000129514723e */ /* 0x000fe200000000ff */
[----:B------:R-:W-:Y:S06]  /*17b0*/  BRA `(.L_x_26892) ;  /* 0x0000000000a07947 */ /* 0x000fec0003800000 */
.L_x_26891:
[----:B------:R-:W-:-:S04]  /*17c0*/  ISETP.NE.U32.AND P1, PT, R16, RZ, PT ;  /* 0x000000ff1000720c */ /* 0x000fc80003f25070 */
[----:B------:R-:W-:-:S13]  /*17d0*/  ISETP.NE.AND.EX P1, PT, R17, RZ, PT, P1 ;  /* 0x000000ff1100720c */ /* 0x000fda0003f25310 */
[----:B------:R-:W-:Y:S05]  /*17e0*/  @P1 BRA `(.L_x_26893) ;  /* 0x0000000000441947 */ /* 0x000fea0003800000 */
[----:B-----5:R-:W-:Y:S02]  /*17f0*/  HADD2.F32 R124, -RZ, R121.H0_H0 ;  /* 0x20000079ff7c7230 */ /* 0x020fe40000004100 */
        /* <DEDUP_REMOVED lines=16> */
.L_x_26893:
        /* <DEDUP_REMOVED lines=20> */
.L_x_26892:
[----:B------:R-:W1:Y:S02]  /*1a40*/  @P0 LDC.64 R120, c[0x0][0x3a8] ;  /* 0x0000ea00ff780b82 */ /* 0x000e640000000a00 */
[C---:B-1----:R-:W-:Y:S01]  /*1a50*/  @P0 IMAD.WIDE.U32 R120, R162.reuse, 0x10, R120 ;  /* 0x00000010a2780825 */ /* 0x042fe200078e0078 */
[----:B------:R-:W-:-:S04]  /*1a60*/  IADD3 R162, PT, PT, R162, 0x20, RZ ;  /* 0x00000020a2a27810 */ /* 0x000fc80007ffe0ff */
[----:B------:R1:W-:Y:S03]  /*1a70*/  @P0 STG.E.128 desc[UR6][R120.64], R20 ;  /* 0x0000001478000986 */ /* 0x0003e6000c101d06 */
.L_x_26890:
[----:B------:R-:W-:Y:S05]  /*1a80*/  BSYNC.RECONVERGENT B0 ;  /* 0x0000000000007941 */ /* 0x000fea0003800200 */
.L_x_26889:
        /* <DEDUP_REMOVED lines=22> */
[--C-:B------:R-:W-:Y:S02]  /*1bf0*/  HADD2.F32 R128, -RZ, R120.reuse.H0_H0 ;  /* 0x20000078ff807230 */ /* 0x100fe40000004100 */
[--C-:B------:R-:W-:Y:S02]  /*1c00*/  HADD2.F32 R23, -RZ, R21.reuse.H0_H0 ;  /* 0x20000015ff177230 */ /* 0x100fe40000004100 */
[----:B------:R-:W-:Y:S02]  /*1c10*/  HADD2.F32 R153, -RZ, R21.H1_H1 ;  /* 0x30000015ff997230 */ /* 0x000fe40000004100 */
[----:B------:R-:W-:Y:S01]  /*1c20*/  FFMA.FTZ R127, R128, R161, R127 ;  /* 0x000000a1807f7223 */ /* 0x000fe2000001007f */
[----:B------:R-:W-:-:S02]  /*1c30*/  HADD2.F32 R120, -RZ, R120.H1_H1 ;  /* 0x30000078ff787230 */ /* 0x000fc40000004100 */
[-C--:B------:R-:W-:Y:S01]  /*1c40*/  FFMA.FTZ R128, R152, R161.reuse, R23 ;  /* 0x000000a198807223 */ /* 0x080fe20000010017 */
[--C-:B------:R-:W-:Y:S02]  /*1c50*/  HADD2.F32 R152, -RZ, R122.reuse.H0_H0 ;  /* 0x2000007aff987230 */ /* 0x100fe40000004100 */
[----:B------:R-:W-:Y:S02]  /*1c60*/  HADD2.F32 R122, -RZ, R122.H1_H1 ;  /* 0x3000007aff7a7230 */ /* 0x000fe40000004100 */
[----:B------:R-:W-:Y:S02]  /*1c70*/  HADD2.F32 R23, -RZ, R22.H1_H1 ;  /* 0x30000016ff177230 */ /* 0x000fe40000004100 */
[----:B------:R-:W-:Y:S01]  /*1c80*/  FFMA.FTZ R129, R152, R161, R129 ;  /* 0x000000a198817223 */ /* 0x000fe20000010081 */
[----:B------:R-:W-:Y:S02]  /*1c90*/  HADD2.F32 R152, -RZ, R121.H1_H1 ;  /* 0x30000079ff987230 */ /* 0x000fe40000004100 */
        /* <DEDUP_REMOVED lines=9> */
.L_x_26896:
[----:B------:R-:W-:-:S04]  /*1d30*/  ISETP.NE.U32.AND P1, PT, R16, RZ, PT ;  /* 0x000000ff1000720c */ /* 0x000fc80003f25070 */
[----:B------:R-:W-:-:S13]  /*1d40*/  ISETP.NE.AND.EX P1, PT, R17, RZ, PT, P1 ;  /* 0x000000ff1100720c */ /* 0x000fda0003f25310 */
[----:B------:R-:W-:Y:S05]  /*1d50*/  @P1 BRA `(.L_x_26898) ;  /* 0x0000000000441947 */ /* 0x000fea0003800000 */
        /* <DEDUP_REMOVED lines=17> */
.L_x_26898:
[----:B-----5:R-:W-:Y:S02]  /*1e70*/  HADD2.F32 R130, -RZ, R122.H0_H0 ;  /* 0x2000007aff827230 */ /* 0x020fe40000004100 */
[--C-:B------:R-:W-:Y:S02]  /*1e80*/  HADD2.F32 R20, -RZ, R120.reuse.H0_H0 ;  /* 0x20000078ff147230 */ /* 0x100fe40000004100 */
        /* <DEDUP_REMOVED lines=12> */
[----:B------:R-:W-:Y:S01]  /*1f50*/  F2FP.F16.F32.PACK_AB R23, R131, R130 ;  /* 0x000000828317723e */ /* 0x000fe200000000ff */
[----:B------:R-:W-:Y:S01]  /*1f60*/  FMUL.FTZ R153, R22, R161 ;  /* 0x000000a116997220 */ /* 0x000fe20000410000 */
[----:B------:R-:W-:Y:S01]  /*1f70*/  F2FP.F16.F32.PACK_AB R20, R152, R127 ;  /* 0x0000007f9814723e */ /* 0x000fe200000000ff */
[----:B------:R-:W-:-:S03]  /*1f80*/  FMUL.FTZ R154, R122, R161 ;  /* 0x000000a17a9a7220 */ /* 0x000fc60000410000 */
[----:B------:R-:W-:Y:S02]  /*1f90*/  F2FP.F16.F32.PACK_AB R21, R153, R128 ;  /* 0x000000809915723e */ /* 0x000fe400000000ff */
[----:B------:R-:W-:-:S07]  /*1fa0*/  F2FP.F16.F32.PACK_AB R22, R154, R129 ;  /* 0x000000819a16723e */ /* 0x000fce00000000ff */
.L_x_26897:
[----:B------:R-:W1:Y:S02]  /*1fb0*/  @P0 LDC.64 R120, c[0x0][0x3a8] ;  /* 0x0000ea00ff780b82 */ /* 0x000e640000000a00 */
[C---:B-1----:R-:W-:Y:S01]  /*1fc0*/  @P0 IMAD.WIDE.U32 R120, R162.reuse, 0x10, R120 ;  /* 0x00000010a2780825 */ /* 0x042fe200078e0078 */
[----:B------:R-:W-:-:S04]  /*1fd0*/  IADD3 R162, PT, PT, R162, 0x20, RZ ;  /* 0x00000020a2a27810 */ /* 0x000fc80007ffe0ff */
[----:B------:R1:W-:Y:S03]  /*1fe0*/  @P0 STG.E.128 desc[UR6][R120.64], R20 ;  /* 0x0000001478000986 */ /* 0x0003e6000c101d06 */
.L_x_26895:
[----:B------:R-:W-:Y:S05]  /*1ff0*/  BSYNC.RECONVERGENT B0 ;  /* 0x0000000000007941 */ /* 0x000fea0003800200 */
.L_x_26894:
        /* <DEDUP_REMOVED lines=15> */
[--C-:B------:R-:W-:Y:S02]  /*20f0*/  HADD2.F32 R134, -RZ, R121.reuse.H0_H0 ;  /* 0x20000079ff867230 */ /* 0x100fe40000004100 */
[----:B------:R-:W-:Y:S02]  /*2100*/  HADD2.F32 R156, -RZ, R121.H1_H1 ;  /* 0x30000079ff9c7230 */ /* 0x000fe40000004100 */
[--C-:B--2---:R-:W-:Y:S02]  /*2110*/  HADD2.F32 R135, -RZ, R23.reuse.H0_H0 ;  /* 0x20000017ff877230 */ /* 0x104fe40000004100 */
[----:B------:R-:W-:-:S02]  /*2120*/  HADD2.F32 R23, -RZ, R23.H1_H1 ;  /* 0x30000017ff177230 */ /* 0x000fc40000004100 */
[----:B------:R-:W-:Y:S02]  /*2130*/  HADD2.F32 R133, -RZ, R21.H0_H0 ;  /* 0x20000015ff857230 */ /* 0x000fe40000004100 */
[-C--:B------:R-:W-:Y:S01]  /*2140*/  FFMA.FTZ R135, R132, R161.reuse, R135 ;  /* 0x000000a184877223 */ /* 0x080fe20000010087 */
[----:B------:R-:W-:Y:S02]  /*2150*/  HADD2.F32 R132, -RZ, R120.H0_H0 ;  /* 0x20000078ff847230 */ /* 0x000fe40000004100 */
[-C--:B------:R-:W-:Y:S01]  /*2160*/  FFMA.FTZ R136, R136, R161.reuse, R23 ;  /* 0x000000a188887223 */ /* 0x080fe20000010017 */
[----:B------:R-:W-:Y:S02]  /*2170*/  HADD2.F32 R23, -RZ, R20.H0_H0 ;  /* 0x20000014ff177230 */ /* 0x000fe40000004100 */
[----:B------:R-:W-:Y:S01]  /*2180*/  FFMA.FTZ R133, R134, R161, R133 ;  /* 0x000000a186857223 */ /* 0x000fe20000010085 */
[----:B------:R-:W-:Y:S02]  /*2190*/  HADD2.F32 R134, -RZ, R122.H0_H0 ;  /* 0x2000007aff867230 */ /* 0x000fe40000004100 */
[----:B------:R-:W-:-:S02]  /*21a0*/  HADD2.F32 R120, -RZ, R120.H1_H1 ;  /* 0x30000078ff787230 */ /* 0x000fc40000004100 */
[-C--:B------:R-:W-:Y:S01]  /*21b0*/  FFMA.FTZ R132, R132, R161.reuse, R23 ;  /* 0x000000a184847223 */ /* 0x080fe20000010017 */
[----:B------:R-:W-:Y:S02]  /*21c0*/  HADD2.F32 R23, -RZ, R22.H0_H0 ;  /* 0x20000016ff177230 */ /* 0x000fe40000004100 */
[----:B------:R-:W-:Y:S02]  /*21d0*/  HADD2.F32 R122, -RZ, R122.H1_H1 ;  /* 0x3000007aff7a7230 */ /* 0x000fe40000004100 */
[----:B------:R-:W-:Y:S02]  /*21e0*/  HADD2.F32 R157, -RZ, R22.H1_H1 ;  /* 0x30000016ff9d7230 */ /* 0x000fe40000004100 */
[----:B------:R-:W-:Y:S01]  /*21f0*/  FFMA.FTZ R134, R134, R161, R23 ;  /* 0x000000a186867223 */ /* 0x000fe20000010017 */
[----:B------:R-:W-:Y:S01]  /*2200*/  HADD2.F32 R21, -RZ, R21.H1_H1 ;  /* 0x30000015ff157230 */ /* 0x000fe20000004100 */
[----:B------:R-:W-:Y:S01]  /*2210*/  F2FP.F16.F32.PACK_AB R23, R136, R135 ;  /* 0x000000878817723e */ /* 0x000fe200000000ff */
[----:B------:R-:W-:-:S02]  /*2220*/  HADD2.F32 R155, -RZ, R20.H1_H1 ;  /* 0x30000014ff9b7230 */ /* 0x000fc40000004100 */
[-C--:B------:R-:W-:Y:S01]  /*2230*/  FFMA.FTZ R157, R122, R161.reuse, R157 ;  /* 0x000000a17a9d7223 */ /* 0x080fe2000001009d */
[-C--:B------:R-:W-:Y:S02]  /*2240*/  FFMA.FTZ R156, R156, R161.reuse, R21 ;  /* 0x000000a19c9c7223 */ /* 0x080fe40000010015 */
[----:B------:R-:W-:Y:S02]  /*2250*/  FFMA.FTZ R155, R120, R161, R155 ;  /* 0x000000a1789b7223 */ /* 0x000fe4000001009b */
[----:B------:R-:W-:Y:S02]  /*2260*/  F2FP.F16.F32.PACK_AB R22, R157, R134 ;  /* 0x000000869d16723e */ /* 0x000fe400000000ff */
[----:B------:R-:W-:Y:S02]  /*2270*/  F2FP.F16.F32.PACK_AB R21, R156, R133 ;  /* 0x000000859c15723e */ /* 0x000fe400000000ff */
[----:B------:R-:W-:Y:S01]  /*2280*/  F2FP.F16.F32.PACK_AB R20, R155, R132 ;  /* 0x000000849b14723e */ /* 0x000fe200000000ff */
[----:B------:R-:W-:Y:S06]  /*2290*/  BRA `(.L_x_26902) ;  /* 0x0000000000a07947 */ /* 0x000fec0003800000 */
.L_x_26901:
        /* <DEDUP_REMOVED lines=20> */
.L_x_26903:
        /* <DEDUP_REMOVED lines=20> */
.L_x_26902:
[----:B------:R-:W1:Y:S02]  /*2520*/  @P0 LDC.64 R120, c[0x0][0x3a8] ;  /* 0x0000ea00ff780b82 */ /* 0x000e640000000a00 */
[C---:B-1----:R-:W-:Y:S01]  /*2530*/  @P0 IMAD.WIDE.U32 R120, R162.reuse, 0x10, R120 ;  /* 0x00000010a2780825 */ /* 0x042fe200078e0078 */
[----:B------:R-:W-:-:S04]  /*2540*/  IADD3 R162, PT, PT, R162, 0x20, RZ ;  /* 0x00000020a2a27810 */ /* 0x000fc80007ffe0ff */
[----:B------:R1:W-:Y:S03]  /*2550*/  @P0 STG.E.128 desc[UR6][R120.64], R20 ;  /* 0x0000001478000986 */ /* 0x0003e6000c101d06 */
.L_x_26900:
[----:B------:R-:W-:Y:S05]  /*2560*/  BSYNC.RECONVERGENT B0 ;  /* 0x0000000000007941 */ /* 0x000fea0003800200 */
.L_x_26899:
        /* <DEDUP_REMOVED lines=13> */
[--C-:B-----5:R-:W-:Y:S02]  /*2640*/  HADD2.F32 R16, -RZ, R123.reuse.H1_H1 ;  /* 0x3000007bff107230 */ /* 0x120fe40000004100 */
[----:B------:R-:W-:Y:S02]  /*2650*/  HADD2.F32 R140, -RZ, R123.H0_H0 ;  /* 0x2000007bff8c7230 */ /* 0x000fe40000004100 */
[----:B------:R-:W-:Y:S02]  /*2660*/  HADD2.F32 R138, -RZ, R121.H0_H0 ;  /* 0x20000079ff8a7230 */ /* 0x000fe40000004100 */
[--C-:B-1----:R-:W-:Y:S02]  /*2670*/  HADD2.F32 R14, -RZ, R122.reuse.H0_H0 ;  /* 0x2000007aff0e7230 */ /* 0x102fe40000004100 */
[----:B------:R-:W-:Y:S02]  /*2680*/  HADD2.F32 R122, -RZ, R122.H1_H1 ;  /* 0x3000007aff7a7230 */ /* 0x000fe40000004100 */
[----:B--2---:R-:W-:-:S02]  /*2690*/  HADD2.F32 R17, -RZ, R23.H0_H0 ;  /* 0x20000017ff117230 */ /* 0x004fc40000004100 */
[----:B------:R-:W-:Y:S02]  /*26a0*/  HADD2.F32 R23, -RZ, R23.H1_H1 ;  /* 0x30000017ff177230 */ /* 0x000fe40000004100 */
[----:B------:R-:W-:Y:S02]  /*26b0*/  HADD2.F32 R15, -RZ, R21.H0_H0 ;  /* 0x20000015ff0f7230 */ /* 0x000fe40000004100 */
[-C--:B------:R-:W-:Y:S01]  /*26c0*/  FFMA.FTZ R140, R140, R161.reuse, R17 ;  /* 0x000000a18c8c7223 */ /* 0x080fe20000010011 */
[----:B------:R-:W-:Y:S02]  /*26d0*/  HADD2.F32 R139, -RZ, R22.H0_H0 ;  /* 0x20000016ff8b7230 */ /* 0x000fe40000004100 */
[-C--:B------:R-:W-:Y:S01]  /*26e0*/  FFMA.FTZ R141, R16, R161.reuse, R23 ;  /* 0x000000a1108d7223 */ /* 0x080fe20000010017 */
[----:B------:R-:W-:Y:S02]  /*26f0*/  HADD2.F32 R16, -RZ, R120.H0_H0 ;  /* 0x20000078ff107230 */ /* 0x000fe40000004100 */
[----:B------:R-:W-:Y:S01]  /*2700*/  FFMA.FTZ R138, R138, R161, R15 ;  /* 0x000000a18a8a7223 */ /* 0x000fe2000001000f */
[----:B------:R-:W-:-:S02]  /*2710*/  HADD2.F32 R137, -RZ, R20.H0_H0 ;  /* 0x20000014ff897230 */ /* 0x000fc40000004100 */
[-C--:B------:R-:W-:Y:S01]  /*2720*/  FFMA.FTZ R139, R14, R161.reuse, R139 ;  /* 0x000000a10e8b7223 */ /* 0x080fe2000001008b */
[----:B------:R-:W-:Y:S01]  /*2730*/  HADD2.F32 R120, -RZ, R120.H1_H1 ;  /* 0x30000078ff787230 */ /* 0x000fe20000004100 */
[----:B------:R-:W-:Y:S01]  /*2740*/  F2FP.F16.F32.PACK_AB R23, R141, R140 ;  /* 0x0000008c8d17723e */ /* 0x000fe200000000ff */
[----:B------:R-:W-:Y:S02]  /*2750*/  HADD2.F32 R14, -RZ, R121.H1_H1 ;  /* 0x30000079ff0e7230 */ /* 0x000fe40000004100 */
[----:B------:R-:W-:Y:S01]  /*2760*/  FFMA.FTZ R137, R16, R161, R137 ;  /* 0x000000a110897223 */ /* 0x000fe20000010089 */
[----:B------:R-:W-:Y:S02]  /*2770*/  HADD2.F32 R17, -RZ, R22.H1_H1 ;  /* 0x30000016ff117230 */ /* 0x000fe40000004100 */
[----:B------:R-:W-:Y:S02]  /*2780*/  HADD2.F32 R21, -RZ, R21.H1_H1 ;  /* 0x30000015ff157230 */ /* 0x000fe40000004100 */
        /* <DEDUP_REMOVED lines=8> */
.L_x_26906:
[----:B------:R-:W-:-:S04]  /*2810*/  ISETP.NE.U32.AND P1, PT, R16, RZ, PT ;  /* 0x000000ff1000720c */ /* 0x000fc80003f25070 */
[----:B------:R-:W-:-:S13]  /*2820*/  ISETP.NE.AND.EX P1, PT, R17, RZ, PT, P1 ;  /* 0x000000ff1100720c */ /* 0x000fda0003f25310 */
[----:B------:R-:W-:Y:S05]  /*2830*/  @P1 BRA `(.L_x_26908) ;  /* 0x0000000000441947 */ /* 0x000fea0003800000 */
[--C-:B-----5:R-:W-:Y:S02]  /*2840*/  HADD2.F32 R158, -RZ, R123.reuse.H1_H1 ;  /* 0x3000007bff9e7230 */ /* 0x120fe40000004100 */
[----:B------:R-:W-:Y:S02]  /*2850*/  HADD2.F32 R14, -RZ, R120.H0_H0 ;  /* 0x20000078ff0e7230 */ /* 0x000fe40000004100 */
[----:B------:R-:W-:Y:S02]  /*2860*/  HADD2.F32 R160, -RZ, R122.H0_H0 ;  /* 0x2000007affa07230 */ /* 0x000fe40000004100 */
[-C--:B------:R-:W-:Y:S01]  /*2870*/  FMUL.FTZ R141, R158, R161.reuse ;  /* 0x000000a19e8d7220 */ /* 0x080fe20000410000 */
[----:B------:R-:W-:Y:S02]  /*2880*/  HADD2.F32 R140, -RZ, R123.H0_H0 ;  /* 0x2000007bff8c7230 */ /* 0x000fe40000004100 */
        /* <DEDUP_REMOVED lines=12> */
.L_x_26908:
        /* <DEDUP_REMOVED lines=20> */
.L_x_26907:
[----:B------:R-:W1:Y:S02]  /*2a90*/  @P0 LDC.64 R14, c[0x0][0x3a8] ;  /* 0x0000ea00ff0e0b82 */ /* 0x000e640000000a00 */
[----:B-1----:R-:W-:-:S05]  /*2aa0*/  @P0 IMAD.WIDE.U32 R14, R162, 0x10, R14 ;  /* 0x00000010a20e0825 */ /* 0x002fca00078e000e */
[----:B------:R1:W-:Y:S02]  /*2ab0*/  @P0 STG.E.128 desc[UR6][R14.64], R20 ;  /* 0x000000140e000986 */ /* 0x0003e4000c101d06 */
.L_x_26905:
[----:B------:R-:W-:Y:S05]  /*2ac0*/  BSYNC.RECONVERGENT B0 ;  /* 0x0000000000007941 */ /* 0x000fea0003800200 */
.L_x_26904:
        /* <DEDUP_REMOVED lines=179> */
.L_x_26934:
        /* <DEDUP_REMOVED lines=30> */
[----:B------:R-:W-:Y:S01]  /*37e0*/  F2FP.F16.F32.PACK_AB R121, R122, R121 ;  /* 0x000000797a79723e */ /* 0x000fe200000000ff */
[--C-:B------:R-:W-:Y:S01]  /*37f0*/  FADD.FTZ R122, R4, -R14.reuse ;  /* 0x8000000e047a7221 */ /* 0x100fe20000010000 */
[----:B------:R-:W-:Y:S01]  /*3800*/  F2FP.F16.F32.PACK_AB R120, R16, R17 ;  /* 0x000000111078723e */ /* 0x000fe200000000ff */
        /* <DEDUP_REMOVED lines=8> */
[----:B------:R-:W-:Y:S02]  /*3890*/  F2FP.F16.F32.PACK_AB R123, R162, R123 ;  /* 0x0000007ba27b723e */ /* 0x000fe400000000ff */
[----:B------:R-:W-:-:S05]  /*38a0*/  FFMA.FTZ R16, R16, R113, R105 ;  /* 0x0000007110107223 */ /* 0x000fca0000010069 */
[----:B------:R-:W-:Y:S02]  /*38b0*/  F2FP.F16.F32.PACK_AB R122, R16, R17 ;  /* 0x00000011107a723e */ /* 0x000fe400000000ff */
[----:B------:R-:W1:Y:S02]  /*38c0*/  LDC.64 R16, c[0x0][0x428] ;  /* 0x00010a00ff107b82 */ /* 0x000e640000000a00 */
[C---:B-1----:R-:W-:Y:S01]  /*38d0*/  IMAD.WIDE.U32 R16, R142.reuse, 0x10, R16 ;  /* 0x000000108e107825 */ /* 0x042fe200078e0010 */
[----:B------:R-:W-:-:S04]  /*38e0*/  IADD3 R142, PT, PT, R142, 0x20, RZ ;  /* 0x000000208e8e7810 */ /* 0x000fc80007ffe0ff */
[----:B------:R2:W-:Y:S03]  /*38f0*/  STG.E.128 desc[UR6][R16.64], R120 ;  /* 0x0000007810007986 */ /* 0x0005e6000c101d06 */
.L_x_26911:
[----:B------:R-:W-:Y:S05]  /*3900*/  BSYNC.RECONVERGENT B0 ;  /* 0x0000000000007941 */ /* 0x000fea0003800200 */
.L_x_26910:
        /* <DEDUP_REMOVED lines=35> */
.L_x_26913:
[----:B------:R-:W-:Y:S05]  /*3b40*/  BSYNC.RECONVERGENT B0 ;  /* 0x0000000000007941 */ /* 0x000fea0003800200 */
.L_x_26912:
        /* <DEDUP_REMOVED lines=35> */
.L_x_26915:
[----:B------:R-:W-:Y:S05]  /*3d80*/  BSYNC.RECONVERGENT B0 ;  /* 0x0000000000007941 */ /* 0x000fea0003800200 */
.L_x_26914:
        /* <DEDUP_REMOVED lines=35> */
.L_x_26917:
[----:B------:R-:W-:Y:S05]  /*3fc0*/  BSYNC.RECONVERGENT B0 ;  /* 0x0000000000007941 */ /* 0x000fea0003800200 */
.L_x_26916:
        /* <DEDUP_REMOVED lines=35> */
.L_x_26919:
[----:B------:R-:W-:Y:S05]  /*4200*/  BSYNC.RECONVERGENT B0 ;  /* 0x0000000000007941 */ /* 0x000fea0003800200 */
.L_x_26918:
        /* <DEDUP_REMOVED lines=26> */
[----:B------:R-:W-:Y:S01]  /*43b0*/  F2FP.F16.F32.PACK_AB R123, R14, R123 ;  /* 0x0000007b0e7b723e */ /* 0x000fe200000000ff */
[----:B------:R-:W-:Y:S01]  /*43c0*/  FFMA.FTZ R16, R16, R37, R29 ;  /* 0x0000002510107223 */ /* 0x000fe2000001001d */
[----:B------:R-:W-:-:S02]  /*43d0*/  F2FP.F16.F32.PACK_AB R122, R15, R122 ;  /* 0x0000007a0f7a723e */ /* 0x000fc400000000ff */
[----:B------:R-:W1:Y:S01]  /*43e0*/  LDC.64 R14, c[0x0][0x428] ;  /* 0x00010a00ff0e7b82 */ /* 0x000e620000000a00 */
[----:B------:R-:W-:Y:S02]  /*43f0*/  F2FP.F16.F32.PACK_AB R121, R120, R121 ;  /* 0x000000797879723e */ /* 0x000fe400000000ff */
[----:B------:R-:W-:Y:S01]  /*4400*/  F2FP.F16.F32.PACK_AB R120, R16, R17 ;  /* 0x000000111078723e */ /* 0x000fe200000000ff */
[----:B-1----:R-:W-:-:S05]  /*4410*/  IMAD.WIDE.U32 R14, R142, 0x10, R14 ;  /* 0x000000108e0e7825 */ /* 0x002fca00078e000e */
[----:B------:R1:W-:Y:S02]  /*4420*/  STG.E.128 desc[UR6][R14.64], R120 ;  /* 0x000000780e007986 */ /* 0x0003e4000c101d06 */
.L_x_26921:
[----:B------:R-:W-:Y:S05]  /*4430*/  BSYNC.RECONVERGENT B0 ;  /* 0x0000000000007941 */ /* 0x000fea0003800200 */
.L_x_26920:
[----:B-1----:R-:W1:Y:S02]  /*4440*/  LDC.64 R14, c[0x0][0x380] ;  /* 0x0000e000ff0e7b82 */ /* 0x002e640000000a00 */
[----:B-1----:R-:W-:-:S04]  /*4450*/  LEA R3, R14, R3, 0x2 ;  /* 0x000000030e037211 */ /* 0x002fc800078e10ff */
[----:B------:R-:W-:-:S13]  /*4460*/  ISETP.GE.AND P0, PT, R3, R15, PT ;  /* 0x0000000f0300720c */ /* 0x000fda0003f06270 */
[----:B------:R-:W-:Y:S05]  /*4470*/  @!P0 BRA `(.L_x_26922) ;  /* 0xffffffc4003c8947 */ /* 0x000fea000383ffff */
[----:B------:R-:W-:Y:S05]  /*4480*/  EXIT ;  /* 0x000000000000794d */ /* 0x000fea0003800000 */
.L_x_26909:
        /* <DEDUP_REMOVED lines=8> */
.L_x_26924:
[----:B------:R-:W-:Y:S05]  /*4510*/  BSYNC B0 ;  /* 0x0000000000007941 */ /* 0x000fea0003800000 */
.L_x_26923:
        /* <DEDUP_REMOVED lines=9> */
.L_x_26925:
[----:B------:R-:W-:Y:S01]  /*45b0*/  HFMA2 R120, -RZ, RZ, 0, 2.384185791015625e-07 ;  /* 0x00000004ff787431 */ /* 0x000fe200000001ff */
[----:B------:R-:W-:-:S05]  /*45c0*/  MOV R122, R163 ;  /* 0x000000a3007a7202 */ /* 0x000fca0000000f00 */
[----:B------:R-:W-:-:S05]  /*45d0*/  FADD.FTZ R122, R121, R122 ;  /* 0x0000007a797a7221 */ /* 0x000fca0000010000 */
[----:B------:R-:W-:-:S07]  /*45e0*/  MOV R165, R122 ;  /* 0x0000007a00a57202 */ /* 0x000fce0000000f00 */
[----:B------:R-:W-:Y:S05]  /*45f0*/  WARPSYNC.COLLECTIVE R16, `(.L_x_26926) ;  /* 0x0000000010087348 */ /* 0x000fea0003c00000 */
[----:B------:R0:W1:Y:S02]  /*4600*/  SHFL.BFLY P6, R163, R165, R120, R17 ;  /* 0x0c000078a5a37389 */ /* 0x00006400000c0011 */
[----:B01----:R-:W-:Y:S05]  /*4610*/  ENDCOLLECTIVE ;  /* 0x000000000000791b */ /* 0x003fea0003800000 */
.L_x_26926:
        /* <DEDUP_REMOVED lines=8> */
.L_x_26927:
[----:B------:R-:W-:Y:S01]  /*46a0*/  HFMA2 R120, -RZ, RZ, 0, 9.5367431640625e-07 ;  /* 0x00000010ff787431 */ /* 0x000fe200000001ff */
[----:B------:R-:W-:-:S05]  /*46b0*/  MOV R162, R163 ;  /* 0x000000a300a27202 */ /* 0x000fca0000000f00 */
[----:B------:R-:W-:-:S05]  /*46c0*/  FADD.FTZ R162, R161, R162 ;  /* 0x000000a2a1a27221 */ /* 0x000fca0000010000 */
[----:B------:R-:W-:-:S07]  /*46d0*/  MOV R165, R162 ;  /* 0x000000a200a57202 */ /* 0x000fce0000000f00 */
[----:B------:R-:W-:Y:S05]  /*46e0*/  WARPSYNC.COLLECTIVE R16, `(.L_x_26928) ;  /* 0x0000000010087348 */ /* 0x000fea0003c00000 */
[----:B------:R0:W1:Y:S02]  /*46f0*/  SHFL.BFLY P6, R163, R165, R120, R17 ;  /* 0x0c000078a5a37389 */ /* 0x00006400000c0011 */
[----:B01----:R-:W-:Y:S05]  /*4700*/  ENDCOLLECTIVE ;  /* 0x000000000000791b */ /* 0x003fea0003800000 */
.L_x_26928:
        /* <DEDUP_REMOVED lines=109> */
.L_x_26929:
[----:B------:R-:W-:Y:S01]  /*4de0*/  HFMA2 R120, -RZ, RZ, 0, 1.1920928955078125e-07 ;  /* 0x00000002ff787431 */ /* 0x000fe200000001ff */
[----:B------:R-:W-:-:S05]  /*4df0*/  MOV R121, R163 ;  /* 0x000000a300797202 */ /* 0x000fca0000000f00 */
[----:B------:R-:W-:-:S05]  /*4e00*/  FADD.FTZ R121, R14, R121 ;  /* 0x000000790e797221 */ /* 0x000fca0000010000 */
[----:B------:R-:W-:-:S07]  /*4e10*/  MOV R165, R121 ;  /* 0x0000007900a57202 */ /* 0x000fce0000000f00 */
[----:B------:R-:W-:Y:S05]  /*4e20*/  WARPSYNC.COLLECTIVE R16, `(.L_x_26930) ;  /* 0x0000000010087348 */ /* 0x000fea0003c00000 */
[----:B------:R0:W1:Y:S02]  /*4e30*/  SHFL.BFLY P6, R163, R165, R120, R17 ;  /* 0x0c000078a5a37389 */ /* 0x00006400000c0011 */
[----:B01----:R-:W-:Y:S05]  /*4e40*/  ENDCOLLECTIVE ;  /* 0x000000000000791b */ /* 0x003fea0003800000 */
.L_x_26930:
[----:B------:R-:W-:Y:S01]  /*4e50*/  HFMA2 R120, -RZ, RZ, 0, 2.384185791015625e-07 ;  /* 0x00000004ff787431 */ /* 0x000fe200000001ff */
[----:B------:R-:W-:-:S05]  /*4e60*/  MOV R122, R163 ;  /* 0x000000a3007a7202 */ /* 0x000fca0000000f00 */
[----:B------:R-:W-:-:S05]  /*4e70*/  FADD.FTZ R122, R121, R122 ;  /* 0x0000007a797a7221 */ /* 0x000fca0000010000 */
[----:B------:R-:W-:-:S07]  /*4e80*/  MOV R165, R122 ;  /* 0x0000007a00a57202 */ /* 0x000fce0000000f00 */
[----:B------:R-:W-:Y:S05]  /*4e90*/  WARPSYNC.COLLECTIVE R16, `(.L_x_26931) ;  /* 0x0000000010087348 */ /* 0x000fea0003c00000 */
[----:B------:R0:W1:Y:S02]  /*4ea0*/  SHFL.BFLY P6, R163, R165, R120, R17 ;  /* 0x0c000078a5a37389 */ /* 0x00006400000c0011 */
[----:B01----:R-:W-:Y:S05]  /*4eb0*/  ENDCOLLECTIVE ;  /* 0x000000000000791b */ /* 0x003fea0003800000 */
.L_x_26931:
[----:B------:R-:W-:Y:S01]  /*4ec0*/  HFMA2 R120, -RZ, RZ, 0, 4.76837158203125e-07 ;  /* 0x00000008ff787431 */ /* 0x000fe200000001ff */
[----:B------:R-:W-:-:S05]  /*4ed0*/  MOV R161, R163 ;  /* 0x000000a300a17202 */ /* 0x000fca0000000f00 */
[----:B------:R-:W-:-:S05]  /*4ee0*/  FADD.FTZ R161, R122, R161 ;  /* 0x000000a17aa17221 */ /* 0x000fca0000010000 */
[----:B------:R-:W-:-:S07]  /*4ef0*/  MOV R165, R161 ;  /* 0x000000a100a57202 */ /* 0x000fce0000000f00 */
[----:B------:R-:W-:Y:S05]  /*4f00*/  WARPSYNC.COLLECTIVE R16, `(.L_x_26932) ;  /* 0x0000000010087348 */ /* 0x000fea0003c00000 */
[----:B------:R0:W1:Y:S02]  /*4f10*/  SHFL.BFLY P6, R163, R165, R120, R17 ;  /* 0x0c000078a5a37389 */ /* 0x00006400000c0011 */
[----:B01----:R-:W-:Y:S05]  /*4f20*/  ENDCOLLECTIVE ;  /* 0x000000000000791b */ /* 0x003fea0003800000 */
.L_x_26932:
[----:B------:R-:W-:Y:S01]  /*4f30*/  HFMA2 R120, -RZ, RZ, 0, 9.5367431640625e-07 ;  /* 0x00000010ff787431 */ /* 0x000fe200000001ff */
[----:B------:R-:W-:-:S05]  /*4f40*/  MOV R162, R163 ;  /* 0x000000a300a27202 */ /* 0x000fca0000000f00 */
[----:B------:R-:W-:-:S05]  /*4f50*/  FADD.FTZ R162, R161, R162 ;  /* 0x000000a2a1a27221 */ /* 0x000fca0000010000 */
[----:B------:R-:W-:-:S07]  /*4f60*/  MOV R165, R162 ;  /* 0x000000a200a57202 */ /* 0x000fce0000000f00 */
[----:B------:R-:W-:Y:S05]  /*4f70*/  WARPSYNC.COLLECTIVE R16, `(.L_x_26933) ;  /* 0x0000000010087348 */ /* 0x000fea0003c00000 */
[----:B------:R0:W1:Y:S02]  /*4f80*/  SHFL.BFLY P6, R163, R165, R120, R17 ;  /* 0x0c000078a5a37389 */ /* 0x00006400000c0011 */
[----:B01----:R-:W-:Y:S05]  /*4f90*/  ENDCOLLECTIVE ;  /* 0x000000000000791b */ /* 0x003fea0003800000 */
.L_x_26933:
[----:B------:R-:W-:Y:S05]  /*4fa0*/  BRA `(.L_x_26934) ;  /* 0xffffffe400947947 */ /* 0x000fea000383ffff */
.L_x_26935:
        /* <DEDUP_REMOVED lines=13> */
.L_x_54408:


//--------------------- .text._ZN10layer_norm13ln_fwd_kernelINS_13Kernel_traitsIf6__halfS2_S2_fjLj1536ELj1ELj4ELj1ELj16ENS_18Kernel_traits_baseILj1536EfS2_S2_S2_fjLj128EEEEELb0ELb0ELb0ELb1EEEvNS_9FwdParamsE --------------------------
	.section	.text._ZN10layer_norm13ln_fwd_kernelINS_13Kernel_traitsIf6__halfS2_S2_fjLj1536ELj1ELj4ELj1ELj16ENS_18Kernel_traits_baseILj1536EfS2_S2_S2_fjLj128EEEEELb0ELb0ELb0ELb1EEEvNS_9FwdParamsE,"ax",@progbits
	.align	128
        .global         _ZN10layer_norm13ln_fwd_kernelINS_13Kernel_traitsIf6__halfS2_S2_fjLj1536ELj1ELj4ELj1ELj16ENS_18Kernel_traits_baseILj1536EfS2_S2_S2_fjLj128EEEEELb0ELb0ELb0ELb1EEEvNS_9FwdParamsE
        .type           _ZN10layer_norm13ln_fwd_kernelINS_13Kernel_traitsIf6__halfS2_S2_fjLj1536ELj1ELj4ELj1ELj16ENS_18Kernel_traits_baseILj1536EfS2_S2_S2_fjLj128EEEEELb0ELb0ELb0ELb1EEEvNS_9FwdParamsE,@function
        .size           _ZN10layer_norm13ln_fwd_kernelINS_13Kernel_traitsIf6__halfS2_S2_fjLj1536ELj1ELj4ELj1ELj16ENS_18Kernel_traits_baseILj1536EfS2_S2_S2_fjLj128EEEEELb0ELb0ELb0ELb1EEEvNS_9FwdParamsE,(.L_x_54409 - _ZN10layer_norm13ln_fwd_kernelINS_13Kernel_traitsIf6__halfS2_S2_fjLj1536ELj1ELj4ELj1ELj16ENS_18Kernel_traits_baseILj1536EfS2_S2_S2_fjLj128EEEEELb0ELb0ELb0ELb1EEEvNS_9FwdParamsE)
        .other          _ZN10layer_norm13ln_fwd_kernelINS_13Kernel_traitsIf6__halfS2_S2_fjLj1536ELj1ELj4ELj1ELj16ENS_18Kernel_traits_baseILj1536EfS2_S2_S2_fjLj128EEEEELb0ELb0ELb0ELb1EEEvNS_9FwdParamsE,@"STO_CUDA_ENTRY STV_DEFAULT"
_ZN10layer_norm13ln_fwd_kernelINS_13Kernel_traitsIf6__halfS2_S2_fjLj1536ELj1ELj4ELj1ELj16ENS_18Kernel_traits_baseILj1536EfS2_S2_S2_fjLj128EEEEELb0ELb0ELb0ELb1EEEvNS_9FwdParamsE:
.text._ZN10layer_norm13ln_fwd_kernelINS_13Kernel_traitsIf6__halfS2_S2_fjLj1536ELj1ELj4ELj1ELj16ENS_18Kernel_traits_baseILj1536EfS2_S2_S2_fjLj128EEEEELb0ELb0ELb0ELb1EEEvNS_9FwdParamsE:
        /* <DEDUP_REMOVED lines=45> */
.L_x_26936:
        /* <DEDUP_REMOVED lines=38> */
.L_x_26937:
        /* <DEDUP_REMOVED lines=10> */
.L_x_26957:
        /* <DEDUP_REMOVED lines=14> */
[----:B------:R-:W-:Y:S02]  /*06b0*/  HFMA2 R125, -RZ, RZ, 1.875, 0 ;  /* 0x3f800000ff7d7431 */ /* 0x000fe400000001ff */
[----:B---3--:R-:W-:-:S06]  /*06c0*/  @P1 HADD2.F32 R125, -RZ, R2.H0_H0 ;  /* 0x20000002ff7d1230 */ /* 0x008fcc0000004100 */
[----:B------:R-:W-:Y:S05]  /*06d0*/  BRA.U !UP0, `(.L_x_26938) ;  /* 0x0000000108807547 */ /* 0x000fea000b800000 */
[----:B------:R-:W0:Y:S02]  /*06e0*/  LDC.64 R4, c[0x0][0x3a0] ;  /* 0x0000e800ff047b82 */ /* 0x000e240000000a00 */
[----:B0-----:R-:W-:-:S06]  /*06f0*/  IMAD.WIDE.U32 R4, R11, 0x10, R4 ;  /* 0x000000100b047825 */ /* 0x001fcc00078e0004 */
[----:B------:R-:W2:Y:S01]  /*0700*/  LDG.E.128 R4, desc[UR6][R4.64] ;  /* 0x0000000604047981 */ /* 0x000ea2000c1e1d00 */
[----:B-----5:R-:W-:Y:S02]  /*0710*/  HADD2.F32 R122, -RZ, R116.H0_H0 ;  /* 0x20000074ff7a7230 */ /* 0x020fe40000004100 */
[----:B------:R-:W-:Y:S02]  /*0720*/  HADD2.F32 R120, -RZ, R118.H0_H0 ;  /* 0x20000076ff787230 */ /* 0x000fe40000004100 */
[----:B------:R-:W-:Y:S02]  /*0730*/  HADD2.F32 R116, -RZ, R116.H1_H1 ;  /* 0x30000074ff747230 */ /* 0x000fe40000004100 */
[--C-:B------:R-:W-:Y:S02]  /*0740*/  HADD2.F32 R0, -RZ, R117.reuse.H0_H0 ;  /* 0x20000075ff007230 */ /* 0x100fe40000004100 */
[----:B------:R-:W-:Y:S02]  /*0750*/  HADD2.F32 R14, -RZ, R117.H1_H1 ;  /* 0x30000075ff0e7230 */ /* 0x000fe40000004100 */
[----:B------:R-:W-:-:S02]  /*0760*/  HADD2.F32 R118, -RZ, R118.H1_H1 ;  /* 0x30000076ff767230 */ /* 0x000fc40000004100 */
[--C-:B------:R-:W-:Y:S02]  /*0770*/  HADD2.F32 R124, -RZ, R119.reuse.H0_H0 ;  /* 0x20000077ff7c7230 */ /* 0x100fe40000004100 */
        /* <DEDUP_REMOVED lines=22> */
.L_x_26938:
[----:B----4-:R-:W-:-:S04]  /*08e0*/  UISETP.NE.U32.AND UP1, UPT, UR10, URZ, UPT ;  /* 0x000000ff0a00728c */ /* 0x010fc8000bf25070 */
        /* <DEDUP_REMOVED lines=22> */
[----:B------:R-:W-:Y:S01]  /*0a50*/  F2FP.F16.F32.PACK_AB R19, R123, R124 ;  /* 0x0000007c7b13723e */ /* 0x000fe200000000ff */
[----:B------:R-:W-:Y:S06]  /*0a60*/  BRA `(.L_x_26939) ;  /* 0x0000000000407947 */ /* 0x000fec0003800000 */
.L_x_26940:
        /* <DEDUP_REMOVED lines=16> */
.L_x_26939:
        /* <DEDUP_REMOVED lines=39> */
.L_x_26941:
[----:B----4-:R-:W-:-:S04]  /*0de0*/  UISETP.NE.U32.AND UP1, UPT, UR10, URZ, UPT ;  /* 0x000000ff0a00728c */ /* 0x010fc8000bf25070 */
        /* <DEDUP_REMOVED lines=19> */
.L_x_26943:
        /* <DEDUP_REMOVED lines=20> */
.L_x_26942:
        /* <DEDUP_REMOVED lines=39> */
.L_x_26944:
[----:B----4-:R-:W-:-:S04]  /*12d0*/  UISETP.NE.U32.AND UP1, UPT, UR10, URZ, UPT ;  /* 0x000000ff0a00728c */ /* 0x010fc8000bf25070 */
        /* <DEDUP_REMOVED lines=19> */
.L_x_26946:
        /* <DEDUP_REMOVED lines=20> */
.L_x_26945:
        /* <DEDUP_REMOVED lines=39> */
.L_x_26947:
[----:B----4-:R-:W-:-:S04]  /*17c0*/  UISETP.NE.U32.AND UP1, UPT, UR10, URZ, UPT ;  /* 0x000000ff0a00728c */ /* 0x010fc8000bf25070 */
[----:B------:R-:W-:-:S09]  /*17d0*/  UISETP.NE.AND.EX UP1, UPT, UR11, URZ, UPT, UP1 ;  /* 0x000000ff0b00728c */ /* 0x000fd2000bf25310 */
[----:B------:R-:W-:Y:S05]  /*17e0*/  BRA.U UP1, `(.L_x_26949) ;  /* 0x0000000101447547 */ /* 0x000fea000b800000 */
[--C-:B-----5:R-:W-:Y:S02]  /*17f0*/  HADD2.F32 R138, -RZ, R117.reuse.H0_H0 ;  /* 0x20000075ff8a7230 */ /* 0x120fe40000004100 */
[----:B0-----:R-:W-:Y:S02]  /*1800*/  HADD2.F32 R136, -RZ, R116.H0_H0 ;  /* 0x20000074ff887230 */ /* 0x001fe40000004100 */
        /* <DEDUP_REMOVED lines=15> */
.L_x_26949:
[----:B0----5:R-:W-:Y:S02]  /*1900*/  HADD2.F32 R136, -RZ, R116.H0_H0 ;  /* 0x20000074ff887230 */ /* 0x021fe40000004100 */
        /* <DEDUP_REMOVED lines=19> */
.L_x_26948:
        /* <DEDUP_REMOVED lines=11> */
[----:B------:R-:W-:Y:S02]  /*1af0*/  HADD2.F32 R148, -RZ, R117.H0_H0 ;  /* 0x20000075ff947230 */ /* 0x000fe40000004100 */
[--C-:B------:R-:W-:Y:S02]  /*1b00*/  HADD2.F32 R152, -RZ, R119.reuse.H0_H0 ;  /* 0x20000077ff987230 */ /* 0x100fe40000004100 */
[----:B------:R-:W-:Y:S02]  /*1b10*/  HADD2.F32 R154, -RZ, R119.H1_H1 ;  /* 0x30000077ff9a7230 */ /* 0x000fe40000004100 */
[----:B------:R-:W-:Y:S02]  /*1b20*/  HADD2.F32 R116, -RZ, R116.H1_H1 ;  /* 0x30000074ff747230 */ /* 0x000fe40000004100 */
[----:B--2---:R-:W-:-:S02]  /*1b30*/  HADD2.F32 R145, -RZ, R16.H0_H0 ;  /* 0x20000010ff917230 */ /* 0x004fc40000004100 */
[----:B------:R-:W-:Y:S02]  /*1b40*/  HADD2.F32 R147, -RZ, R17.H0_H0 ;  /* 0x20000011ff937230 */ /* 0x000fe40000004100 */
[--C-:B------:R-:W-:Y:S02]  /*1b50*/  HADD2.F32 R149, -RZ, R19.reuse.H0_H0 ;  /* 0x20000013ff957230 */ /* 0x100fe40000004100 */
[-C--:B------:R-:W-:Y:S01]  /*1b60*/  FFMA.FTZ R145, R146, R125.reuse, R145 ;  /* 0x0000007d92917223 */ /* 0x080fe20000010091 */
[----:B------:R-:W-:Y:S02]  /*1b70*/  HADD2.F32 R155, -RZ, R19.H1_H1 ;  /* 0x30000013ff9b7230 */ /* 0x000fe40000004100 */
[----:B------:R-:W-:Y:S01]  /*1b80*/  FFMA.FTZ R146, R148, R125, R147 ;  /* 0x0000007d94927223 */ /* 0x000fe20000010093 */
[----:B------:R-:W-:Y:S02]  /*1b90*/  HADD2.F32 R148, -RZ, R118.H0_H0 ;  /* 0x20000076ff947230 */ /* 0x000fe40000004100 */
[----:B------:R-:W-:-:S02]  /*1ba0*/  HADD2.F32 R147, -RZ, R18.H0_H0 ;  /* 0x20000012ff937230 */ /* 0x000fc40000004100 */
[-C--:B------:R-:W-:Y:S01]  /*1bb0*/  FFMA.FTZ R155, R154, R125.reuse, R155 ;  /* 0x0000007d9a9b7223 */ /* 0x080fe2000001009b */
[----:B------:R-:W-:Y:S02]  /*1bc0*/  HADD2.F32 R153, -RZ, R17.H1_H1 ;  /* 0x30000011ff997230 */ /* 0x000fe40000004100 */
[----:B------:R-:W-:Y:S02]  /*1bd0*/  HADD2.F32 R118, -RZ, R118.H1_H1 ;  /* 0x30000076ff767230 */ /* 0x000fe40000004100 */
[-C--:B------:R-:W-:Y:S01]  /*1be0*/  FFMA.FTZ R147, R148, R125.reuse, R147 ;  /* 0x0000007d94937223 */ /* 0x080fe20000010093 */
[----:B------:R-:W-:Y:S01]  /*1bf0*/  FFMA.FTZ R148, R152, R125, R149 ;  /* 0x0000007d98947223 */ /* 0x000fe20000010095 */
[----:B------:R-:W-:Y:S02]  /*1c00*/  HADD2.F32 R152, -RZ, R117.H1_H1 ;  /* 0x30000075ff987230 */ /* 0x000fe40000004100 */
[----:B------:R-:W-:Y:S02]  /*1c10*/  HADD2.F32 R19, -RZ, R18.H1_H1 ;  /* 0x30000012ff137230 */ /* 0x000fe40000004100 */
        /* <DEDUP_REMOVED lines=9> */
.L_x_26950:
[----:B----4-:R-:W-:-:S04]  /*1cb0*/  UISETP.NE.U32.AND UP1, UPT, UR10, URZ, UPT ;  /* 0x000000ff0a00728c */ /* 0x010fc8000bf25070 */
[----:B------:R-:W-:-:S09]  /*1cc0*/  UISETP.NE.AND.EX UP1, UPT, UR11, URZ, UPT, UP1 ;  /* 0x000000ff0b00728c */ /* 0x000fd2000bf25310 */
[----:B------:R-:W-:Y:S05]  /*1cd0*/  BRA.U UP1, `(.L_x_26952) ;  /* 0x0000000101447547 */ /* 0x000fea000b800000 */
[----:B0----5:R-:W-:Y:S02]  /*1ce0*/  HADD2.F32 R146, -RZ, R116.H0_H0 ;  /* 0x20000074ff927230 */ /* 0x021fe40000004100 */
[--C-:B------:R-:W-:Y:S02]  /*1cf0*/  HADD2.F32 R148, -RZ, R117.reuse.H0_H0 ;  /* 0x20000075ff947230 */ /* 0x100fe40000004100 */
        /* <DEDUP_REMOVED lines=15> */
.L_x_26952:
[----:B-----5:R-:W-:Y:S02]  /*1df0*/  HADD2.F32 R148, -RZ, R118.H0_H0 ;  /* 0x20000076ff947230 */ /* 0x020fe40000004100 */
[--C-:B0-----:R-:W-:Y:S02]  /*1e00*/  HADD2.F32 R16, -RZ, R116.reuse.H0_H0 ;  /* 0x20000074ff107230 */ /* 0x101fe40000004100 */
        /* <DEDUP_REMOVED lines=18> */
.L_x_26951:
        /* <DEDUP_REMOVED lines=20> */
[-C--:B------:R-:W-:Y:S01]  /*2070*/  FFMA.FTZ R151, R156, R125.reuse, R19 ;  /* 0x0000007d9c977223 */ /* 0x080fe20000010013 */
[----:B------:R-:W-:Y:S02]  /*2080*/  HADD2.F32 R156, -RZ, R116.H0_H0 ;  /* 0x20000074ff9c7230 */ /* 0x000fe40000004100 */
[----:B------:R-:W-:Y:S01]  /*2090*/  FFMA.FTZ R157, R158, R125, R157 ;  /* 0x0000007d9e9d7223 */ /* 0x000fe2000001009d */
[----:B------:R-:W-:-:S02]  /*20a0*/  HADD2.F32 R19, -RZ, R16.H0_H0 ;  /* 0x20000010ff137230 */ /* 0x000fc40000004100 */
[-C--:B------:R-:W-:Y:S01]  /*20b0*/  FFMA.FTZ R159, R118, R125.reuse, R159 ;  /* 0x0000007d769f7223 */ /* 0x080fe2000001009f */
[----:B------:R-:W-:Y:S02]  /*20c0*/  HADD2.F32 R116, -RZ, R116.H1_H1 ;  /* 0x30000074ff747230 */ /* 0x000fe40000004100 */
[----:B------:R-:W-:Y:S02]  /*20d0*/  HADD2.F32 R17, -RZ, R17.H1_H1 ;  /* 0x30000011ff117230 */ /* 0x000fe40000004100 */
[----:B------:R-:W-:Y:S01]  /*20e0*/  FFMA.FTZ R156, R156, R125, R19 ;  /* 0x0000007d9c9c7223 */ /* 0x000fe20000010013 */
[----:B------:R-:W-:Y:S02]  /*20f0*/  HADD2.F32 R19, -RZ, R18.H0_H0 ;  /* 0x20000012ff137230 */ /* 0x000fe40000004100 */
[----:B------:R-:W-:-:S03]  /*2100*/  HADD2.F32 R161, -RZ, R16.H1_H1 ;  /* 0x30000010ffa17230 */ /* 0x000fc60000004100 */
[-C--:B------:R-:W-:Y:S01]  /*2110*/  FFMA.FTZ R158, R160, R125.reuse, R19 ;  /* 0x0000007da09e7223 */ /* 0x080fe20000010013 */
[----:B------:R-:W-:Y:S02]  /*2120*/  HADD2.F32 R160, -RZ, R117.H1_H1 ;  /* 0x30000075ffa07230 */ /* 0x000fe40000004100 */
[-C--:B------:R-:W-:Y:S01]  /*2130*/  FFMA.FTZ R161, R116, R125.reuse, R161 ;  /* 0x0000007d74a17223 */ /* 0x080fe200000100a1 */
[----:B------:R-:W-:Y:S02]  /*2140*/  F2FP.F16.F32.PACK_AB R19, R151, R150 ;  /* 0x000000969713723e */ /* 0x000fe400000000ff */
[----:B------:R-:W-:Y:S01]  /*2150*/  F2FP.F16.F32.PACK_AB R18, R159, R158 ;  /* 0x0000009e9f12723e */ /* 0x000fe200000000ff */
[----:B------:R-:W-:Y:S01]  /*2160*/  FFMA.FTZ R160, R160, R125, R17 ;  /* 0x0000007da0a07223 */ /* 0x000fe20000010011 */
[----:B------:R-:W-:-:S04]  /*2170*/  F2FP.F16.F32.PACK_AB R16, R161, R156 ;  /* 0x0000009ca110723e */ /* 0x000fc800000000ff */
[----:B------:R-:W-:Y:S01]  /*2180*/  F2FP.F16.F32.PACK_AB R17, R160, R157 ;  /* 0x0000009da011723e */ /* 0x000fe200000000ff */
[----:B------:R-:W-:Y:S06]  /*2190*/  BRA `(.L_x_26954) ;  /* 0x0000000000a07947 */ /* 0x000fec0003800000 */
.L_x_26953:
[----:B----4-:R-:W-:-:S04]  /*21a0*/  UISETP.NE.U32.AND UP0, UPT, UR10, URZ, UPT ;  /* 0x000000ff0a00728c */ /* 0x010fc8000bf05070 */
[----:B------:R-:W-:-:S09]  /*21b0*/  UISETP.NE.AND.EX UP0, UPT, UR11, URZ, UPT, UP0 ;  /* 0x000000ff0b00728c */ /* 0x000fd2000bf05300 */
[----:B------:R-:W-:Y:S05]  /*21c0*/  BRA.U UP0, `(.L_x_26955) ;  /* 0x0000000100447547 */ /* 0x000fea000b800000 */
[----:B0----5:R-:W-:Y:S02]  /*21d0*/  HADD2.F32 R156, -RZ, R116.H0_H0 ;  /* 0x20000074ff9c7230 */ /* 0x021fe40000004100 */
[----:B------:R-:W-:Y:S02]  /*21e0*/  HADD2.F32 R158, -RZ, R117.H0_H0 ;  /* 0x20000075ff9e7230 */ /* 0x000fe40000004100 */
        /* <DEDUP_REMOVED lines=15> */
.L_x_26955:
[----:B0----5:R-:W-:Y:S02]  /*22e0*/  HADD2.F32 R156, -RZ, R116.H0_H0 ;  /* 0x20000074ff9c7230 */ /* 0x021fe40000004100 */
        /* <DEDUP_REMOVED lines=14> */
[-C--:B------:R-:W-:Y:S01]  /*23d0*/  FMUL.FTZ R160, R160, R125.reuse ;  /* 0x0000007da0a07220 */ /* 0x080fe20000410000 */
[----:B------:R-:W-:Y:S01]  /*23e0*/  F2FP.F16.F32.PACK_AB R16, R161, R156 ;  /* 0x0000009ca110723e */ /* 0x000fe200000000ff */
[----:B------:R-:W-:-:S03]  /*23f0*/  FMUL.FTZ R159, R118, R125 ;  /* 0x0000007d769f7220 */ /* 0x000fc60000410000 */
[----:B------:R-:W-:Y:S02]  /*2400*/  F2FP.F16.F32.PACK_AB R17, R160, R157 ;  /* 0x0000009da011723e */ /* 0x000fe400000000ff */
[----:B------:R-:W-:-:S07]  /*2410*/  F2FP.F16.F32.PACK_AB R18, R159, R158 ;  /* 0x0000009e9f12723e */ /* 0x000fce00000000ff */
.L_x_26954:
        /* <DEDUP_REMOVED lines=171> */
.L_x_26969:
        /* <DEDUP_REMOVED lines=39> */
[----:B------:R-:W-:Y:S01]  /*3140*/  F2FP.F16.F32.PACK_AB R119, R118, R119 ;  /* 0x000000777677723e */ /* 0x000fe200000000ff */
        /* <DEDUP_REMOVED lines=13> */
[----:B------:R-:W-:Y:S01]  /*3220*/  F2FP.F16.F32.PACK_AB R118, R118, R117 ;  /* 0x000000757676723e */ /* 0x000fe200000000ff */
[----:B------:R-:W-:Y:S01]  /*3230*/  FADD.FTZ R164, -R126, R135 ;  /* 0x000000877ea47221 */ /* 0x000fe20000010100 */
[----:B------:R-:W-:Y:S01]  /*3240*/  F2FP.F16.F32.PACK_AB R116, R14, R13 ;  /* 0x0000000d0e74723e */ /* 0x000fe200000000ff */
[----:B------:R-:W-:Y:S01]  /*3250*/  FADD.FTZ R137, -R126, R137 ;  /* 0x000000897e897221 */ /* 0x000fe20000010100 */
[----:B------:R-:W-:Y:S01]  /*3260*/  F2FP.F16.F32.PACK_AB R117, R162, R15 ;  /* 0x0000000fa275723e */ /* 0x000fe200000000ff */
        /* <DEDUP_REMOVED lines=75> */
[----:B------:R-:W-:-:S03]  /*3720*/  F2FP.F16.F32.PACK_AB R121, R120, R5 ;  /* 0x000000057879723e */ /* 0x000fc600000000ff */
[----:B------:R-:W-:Y:S01]  /*3730*/  FFMA.FTZ R119, R119, R94, R46 ;  /* 0x0000005e77777223 */ /* 0x000fe2000001002e */
[----:B------:R-:W-:Y:S01]  /*3740*/  FFMA.FTZ R8, R8, R95, R47 ;  /* 0x0000005f08087223 */ /* 0x000fe2000001002f */
[----:B------:R-:W-:Y:S01]  /*3750*/  IMAD.WIDE.U32 R162, R127, 0x10, R122 ;  /* 0x000000107fa27825 */ /* 0x000fe200078e007a */
[----:B------:R-:W-:-:S03]  /*3760*/  F2FP.F16.F32.PACK_AB R120, R2, R3 ;  /* 0x000000030278723e */ /* 0x000fc600000000ff */
[----:B------:R-:W-:Y:S01]  /*3770*/  FFMA.FTZ R3, R14, R85, R37 ;  /* 0x000000550e037223 */ /* 0x000fe20000010025 */
[----:B------:R-:W-:Y:S01]  /*3780*/  FFMA.FTZ R13, R13, R98, R50 ;  /* 0x000000620d0d7223 */ /* 0x000fe20000010032 */
[----:B0-----:R-:W-:Y:S01]  /*3790*/  IMAD.WIDE.U32 R164, R144, 0x10, R122 ;  /* 0x0000001090a47825 */ /* 0x001fe200078e007a */
[----:B------:R-:W-:-:S03]  /*37a0*/  F2FP.F16.F32.PACK_AB R131, R8, R119 ;  /* 0x000000770883723e */ /* 0x000fc600000000ff */
[----:B------:R-:W-:Y:S01]  /*37b0*/  FFMA.FTZ R8, R117, R88, R40 ;  /* 0x0000005875087223 */ /* 0x000fe20000010028 */
[----:B------:R-:W-:Y:S01]  /*37c0*/  FFMA.FTZ R116, R116, R99, R51 ;  /* 0x0000006374747223 */ /* 0x000fe20000010033 */
[----:B------:R-:W-:Y:S01]  /*37d0*/  IMAD.WIDE.U32 R148, R149, 0x10, R122 ;  /* 0x0000001095947825 */ /* 0x000fe200078e007a */
[----:B------:R-:W-:-:S03]  /*37e0*/  F2FP.F16.F32.PACK_AB R123, R10, R9 ;  /* 0x000000090a7b723e */ /* 0x000fc600000000ff */
[----:B------:R-:W-:Y:S01]  /*37f0*/  FFMA.FTZ R10, R129, R84, R36 ;  /* 0x00000054810a7223 */ /* 0x000fe20000010024 */
[----:B------:R-:W-:Y:S01]  /*3800*/  FFMA.FTZ R7, R7, R100, R52 ;  /* 0x0000006407077223 */ /* 0x000fe20000010034 */
[----:B------:R-:W-:Y:S01]  /*3810*/  F2FP.F16.F32.PACK_AB R129, R116, R13 ;  /* 0x0000000d7481723e */ /* 0x000fe200000000ff */
[----:B------:R-:W-:Y:S01]  /*3820*/  FFMA.FTZ R4, R4, R101, R53 ;  /* 0x0000006504047223 */ /* 0x000fe20000010035 */
[----:B------:R-:W-:Y:S01]  /*3830*/  FFMA.FTZ R13, R154, R77, R29 ;  /* 0x0000004d9a0d7223 */ /* 0x000fe2000001001d */
[----:B------:R-:W-:Y:S01]  /*3840*/  F2FP.F16.F32.PACK_AB R10, R3, R10 ;  /* 0x0000000a030a723e */ /* 0x000fe200000000ff */
[----:B------:R-:W-:Y:S01]  /*3850*/  FFMA.FTZ R3, R6, R89, R41 ;  /* 0x0000005906037223 */ /* 0x000fe20000010029 */
[----:B------:R-:W-:Y:S01]  /*3860*/  FFMA.FTZ R6, R147, R76, R28 ;  /* 0x0000004c93067223 */ /* 0x000fe2000001001c */
[----:B------:R-:W-:Y:S01]  /*3870*/  FFMA.FTZ R15, R15, R92, R44 ;  /* 0x0000005c0f0f7223 */ /* 0x000fe2000001002c */
[----:B------:R-:W-:Y:S01]  /*3880*/  FFMA.FTZ R130, R130, R93, R45 ;  /* 0x0000005d82827223 */ /* 0x000fe2000001002d */
[----:B------:R-:W-:Y:S01]  /*3890*/  FFMA.FTZ R5, R133, R82, R34 ;  /* 0x0000005285057223 */ /* 0x000fe20000010022 */
[----:B------:R-:W-:Y:S01]  /*38a0*/  F2FP.F16.F32.PACK_AB R8, R3, R8 ;  /* 0x000000080308723e */ /* 0x000fe200000000ff */
[----:B------:R-:W-:Y:S01]  /*38b0*/  FFMA.FTZ R118, R118, R83, R35 ;  /* 0x0000005376767223 */ /* 0x000fe20000010023 */
[----:B------:R-:W0:Y:S01]  /*38c0*/  LDC.64 R2, c[0x0][0x380] ;  /* 0x0000e000ff027b82 */ /* 0x000e220000000a00 */
[----:B------:R-:W-:Y:S01]  /*38d0*/  FFMA.FTZ R11, R11, R96, R48 ;  /* 0x000000600b0b7223 */ /* 0x000fe20000010030 */
[----:B------:R-:W-:Y:S01]  /*38e0*/  FFMA.FTZ R128, R128, R97, R49 ;  /* 0x0000006180807223 */ /* 0x000fe20000010031 */
[----:B------:R-:W-:Y:S01]  /*38f0*/  F2FP.F16.F32.PACK_AB R122, R4, R7 ;  /* 0x00000007047a723e */ /* 0x000fe200000000ff */
[----:B------:R-:W-:Y:S01]  /*3900*/  FFMA.FTZ R139, R139, R86, R38 ;  /* 0x000000568b8b7223 */ /* 0x000fe20000010026 */
[----:B------:R-:W-:Y:S01]  /*3910*/  FFMA.FTZ R140, R140, R87, R39 ;  /* 0x000000578c8c7223 */ /* 0x000fe20000010027 */
[----:B------:R-:W-:Y:S01]  /*3920*/  FFMA.FTZ R9, R137, R90, R42 ;  /* 0x0000005a89097223 */ /* 0x000fe2000001002a */
[----:B------:R-:W-:Y:S01]  /*3930*/  FFMA.FTZ R142, R142, R91, R43 ;  /* 0x0000005b8e8e7223 */ /* 0x000fe2000001002b */
[----:B------:R-:W-:Y:S01]  /*3940*/  F2FP.F16.F32.PACK_AB R6, R13, R6 ;  /* 0x000000060d06723e */ /* 0x000fe200000000ff */
[----:B------:R-:W-:Y:S01]  /*3950*/  FFMA.FTZ R7, R141, R78, R30 ;  /* 0x0000004e8d077223 */ /* 0x000fe2000001001e */
[----:B------:R-:W-:Y:S01]  /*3960*/  F2FP.F16.F32.PACK_AB R130, R130, R15 ;  /* 0x0000000f8282723e */ /* 0x000fe200000000ff */
[----:B------:R-:W-:Y:S01]  /*3970*/  FFMA.FTZ R134, R134, R79, R31 ;  /* 0x0000004f86867223 */ /* 0x000fe2000001001f */
[----:B------:R-:W-:Y:S01]  /*3980*/  F2FP.F16.F32.PACK_AB R5, R118, R5 ;  /* 0x000000057605723e */ /* 0x000fe200000000ff */
        /* <DEDUP_REMOVED lines=22> */
[----:B------:R-:W-:Y:S02]  /*3af0*/  F2FP.F16.F32.PACK_AB R116, R15, R116 ;  /* 0x000000740f74723e */ /* 0x000fe400000000ff */
[----:B0-----:R-:W-:-:S03]  /*3b00*/  LEA R12, R2, R12, 0x2 ;  /* 0x0000000c020c7211 */ /* 0x001fc600078e10ff */
[----:B------:R1:W-:Y:S01]  /*3b10*/  STG.E.128 desc[UR6][R148.64], R116 ;  /* 0x0000007494007986 */ /* 0x0003e2000c101d06 */
[----:B------:R-:W-:-:S13]  /*3b20*/  ISETP.GE.AND P2, PT, R12, R3, PT ;  /* 0x000000030c00720c */ /* 0x000fda0003f46270 */
[----:B------:R-:W-:Y:S05]  /*3b30*/  @!P2 BRA `(.L_x_26957) ;  /* 0xffffffc800a4a947 */ /* 0x000fea000383ffff */
[----:B----4-:R-:W-:Y:S05]  /*3b40*/  EXIT ;  /* 0x000000000000794d */ /* 0x010fea0003800000 */
.L_x_26956:
[----:B------:R-:W-:Y:S01]  /*3b50*/  HFMA2 R119, -RZ, RZ, 0, 5.9604644775390625e-08 ;  /* 0x00000001ff777431 */ /* 0x000fe200000001ff */
[----:B------:R-:W-:Y:S01]  /*3b60*/  BSSY B0, `(.L_x_26958) ;  /* 0x0000006000007945 */ /* 0x000fe20003800000 */
[----:B------:R-:W-:Y:S02]  /*3b70*/  MOV R118, 0x1f ;  /* 0x0000001f00767802 */ /* 0x000fe40000000f00 */
[----:B------:R-:W-:-:S07]  /*3b80*/  MOV R117, 0xffffffff ;  /* 0xffffffff00757802 */ /* 0x000fce0000000f00 */
[----:B----4-:R-:W-:Y:S05]  /*3b90*/  WARPSYNC.COLLECTIVE R117, `(.L_x_26959) ;  /* 0x0000000075087348 */ /* 0x010fea0003c00000 */
[----:B------:R0:W1:Y:S02]  /*3ba0*/  SHFL.BFLY P3, R116, R126, R119, R118 ;  /* 0x0c0000777e747389 */ /* 0x0000640000060076 */
[----:B01--4-:R-:W-:Y:S05]  /*3bb0*/  ENDCOLLECTIVE ;  /* 0x000000000000791b */ /* 0x013fea0003800000 */
.L_x_26959:
[----:B------:R-:W-:Y:S05]  /*3bc0*/  BSYNC B0 ;  /* 0x0000000000007941 */ /* 0x000fea0003800000 */
.L_x_26958:
        /* <DEDUP_REMOVED lines=9> */
.L_x_26960:
[----:B------:R-:W-:Y:S02]  /*3c60*/  HFMA2 R119, -RZ, RZ, 0, 2.384185791015625e-07 ;  /* 0x00000004ff777431 */ /* 0x000fe400000001ff */
[----:B------:R-:W-:-:S05]  /*3c70*/  FADD.FTZ R164, R162, R116 ;  /* 0x00000074a2a47221 */ /* 0x000fca0000010000 */
[----:B------:R-:W-:-:S07]  /*3c80*/  MOV R126, R164 ;  /* 0x000000a4007e7202 */ /* 0x000fce0000000f00 */
[----:B------:R-:W-:Y:S05]  /*3c90*/  WARPSYNC.COLLECTIVE R117, `(.L_x_26961) ;  /* 0x0000000075087348 */ /* 0x000fea0003c00000 */
[----:B------:R0:W1:Y:S02]  /*3ca0*/  SHFL.BFLY P3, R116, R126, R119, R118 ;  /* 0x0c0000777e747389 */ /* 0x0000640000060076 */
[----:B01----:R-:W-:Y:S05]  /*3cb0*/  ENDCOLLECTIVE ;  /* 0x000000000000791b */ /* 0x003fea0003800000 */
.L_x_26961:
[----:B------:R-:W-:Y:S02]  /*3cc0*/  HFMA2 R119, -RZ, RZ, 0, 4.76837158203125e-07 ;  /* 0x00000008ff777431 */ /* 0x000fe400000001ff */
[----:B------:R-:W-:-:S05]  /*3cd0*/  FADD.FTZ R165, R164, R116 ;  /* 0x00000074a4a57221 */ /* 0x000fca0000010000 */
[----:B------:R-:W-:-:S07]  /*3ce0*/  MOV R126, R165 ;  /* 0x000000a5007e7202 */ /* 0x000fce0000000f00 */
[----:B------:R-:W-:Y:S05]  /*3cf0*/  WARPSYNC.COLLECTIVE R117, `(.L_x_26962) ;  /* 0x0000000075087348 */ /* 0x000fea0003c00000 */
[----:B------:R0:W1:Y:S02]  /*3d00*/  SHFL.BFLY P3, R116, R126, R119, R118 ;  /* 0x0c0000777e747389 */ /* 0x0000640000060076 */
[----:B01----:R-:W-:Y:S05]  /*3d10*/  ENDCOLLECTIVE ;  /* 0x000000000000791b */ /* 0x003fea0003800000 */
.L_x_26962:
[----:B------:R-:W-:Y:S02]  /*3d20*/  HFMA2 R119, -RZ, RZ, 0, 9.5367431640625e-07 ;  /* 0x00000010ff777431 */ /* 0x000fe400000001ff */
[----:B------:R-:W-:-:S05]  /*3d30*/  FADD.FTZ R165, R165, R116 ;  /* 0x00000074a5a57221 */ /* 0x000fca0000010000 */
[----:B------:R-:W-:-:S07]  /*3d40*/  MOV R126, R165 ;  /* 0x000000a5007e7202 */ /* 0x000fce0000000f00 */
[----:B------:R-:W-:Y:S05]  /*3d50*/  WARPSYNC.COLLECTIVE R117, `(.L_x_26963) ;  /* 0x0000000075087348 */ /* 0x000fea0003c00000 */
[----:B------:R0:W1:Y:S02]  /*3d60*/  SHFL.BFLY P3, R116, R126, R119, R118 ;  /* 0x0c0000777e747389 */ /* 0x0000640000060076 */
[----:B01----:R-:W-:Y:S05]  /*3d70*/  ENDCOLLECTIVE ;  /* 0x000000000000791b */ /* 0x003fea0003800000 */
.L_x_26963:
        /* <DEDUP_REMOVED lines=103> */
.L_x_26964:
[----:B------:R-:W-:Y:S02]  /*43f0*/  HFMA2 R119, -RZ, RZ, 0, 1.1920928955078125e-07 ;  /* 0x00000002ff777431 */ /* 0x000fe400000001ff */
[----:B------:R-:W-:-:S05]  /*4400*/  FADD.FTZ R162, R126, R116 ;  /* 0x000000747ea27221 */ /* 0x000fca0000010000 */
[----:B------:R-:W-:-:S07]  /*4410*/  MOV R126, R162 ;  /* 0x000000a2007e7202 */ /* 0x000fce0000000f00 */
[----:B------:R-:W-:Y:S05]  /*4420*/  WARPSYNC.COLLECTIVE R117, `(.L_x_26965) ;  /* 0x0000000075087348 */ /* 0x000fea0003c00000 */
[----:B------:R0:W1:Y:S02]  /*4430*/  SHFL.BFLY P3, R116, R126, R119, R118 ;  /* 0x0c0000777e747389 */ /* 0x0000640000060076 */
[----:B01----:R-:W-:Y:S05]  /*4440*/  ENDCOLLECTIVE ;  /* 0x000000000000791b */ /* 0x003fea0003800000 */
.L_x_26965:
[----:B------:R-:W-:Y:S02]  /*4450*/  HFMA2 R119, -RZ, RZ, 0, 2.384185791015625e-07 ;  /* 0x00000004ff777431 */ /* 0x000fe400000001ff */
[----:B------:R-:W-:-:S05]  /*4460*/  FADD.FTZ R164, R162, R116 ;  /* 0x00000074a2a47221 */ /* 0x000fca0000010000 */
[----:B------:R-:W-:-:S07]  /*4470*/  MOV R126, R164 ;  /* 0x000000a4007e7202 */ /* 0x000fce0000000f00 */
[----:B------:R-:W-:Y:S05]  /*4480*/  WARPSYNC.COLLECTIVE R117, `(.L_x_26966) ;  /* 0x0000000075087348 */ /* 0x000fea0003c00000 */
[----:B------:R0:W1:Y:S02]  /*4490*/  SHFL.BFLY P3, R116, R126, R119, R118 ;  /* 0x0c0000777e747389 */ /* 0x0000640000060076 */
[----:B01----:R-:W-:Y:S05]  /*44a0*/  ENDCOLLECTIVE ;  /* 0x000000000000791b */ /* 0x003fea0003800000 */
.L_x_26966:
[----:B------:R-:W-:Y:S02]  /*44b0*/  HFMA2 R119, -RZ, RZ, 0, 4.76837158203125e-07 ;  /* 0x00000008ff777431 */ /* 0x000fe400000001ff */
[----:B------:R-:W-:-:S05]  /*44c0*/  FADD.FTZ R165, R164, R116 ;  /* 0x00000074a4a57221 */ /* 0x000fca0000010000 */
[----:B------:R-:W-:-:S07]  /*44d0*/  MOV R126, R165 ;  /* 0x000000a5007e7202 */ /* 0x000fce0000000f00 */
[----:B------:R-:W-:Y:S05]  /*44e0*/  WARPSYNC.COLLECTIVE R117, `(.L_x_26967) ;  /* 0x0000000075087348 */ /* 0x000fea0003c00000 */
[----:B------:R0:W1:Y:S02]  /*44f0*/  SHFL.BFLY P3, R116, R126, R119, R118 ;  /* 0x0c0000777e747389 */ /* 0x0000640000060076 */
[----:B01----:R-:W-:Y:S05]  /*4500*/  ENDCOLLECTIVE ;  /* 0x000000000000791b */ /* 0x003fea0003800000 */
.L_x_26967:
[----:B------:R-:W-:Y:S02]  /*4510*/  HFMA2 R119, -RZ, RZ, 0, 9.5367431640625e-07 ;  /* 0x00000010ff777431 */ /* 0x000fe400000001ff */
[----:B------:R-:W-:-:S05]  /*4520*/  FADD.FTZ R165, R165, R116 ;  /* 0x00000074a5a57221 */ /* 0x000fca0000010000 */
[----:B------:R-:W-:-:S07]  /*4530*/  MOV R126, R165 ;  /* 0x000000a5007e7202 */ /* 0x000fce0000000f00 */
[----:B------:R-:W-:Y:S05]  /*4540*/  WARPSYNC.COLLECTIVE R117, `(.L_x_26968) ;  /* 0x0000000075087348 */ /* 0x000fea0003c00000 */
[----:B------:R0:W1:Y:S02]  /*4550*/  SHFL.BFLY P3, R116, R126, R119, R118 ;  /* 0x0c0000777e747389 */ /* 0x0000640000060076 */
[----:B01----:R-:W-:Y:S05]  /*4560*/  ENDCOLLECTIVE ;  /* 0x000000000000791b */ /* 0x003fea0003800000 */
.L_x_26968:
[----:B------:R-:W-:Y:S05]  /*4570*/  BRA `(.L_x_26969) ;  /* 0xffffffe800547947 */ /* 0x000fea000383ffff */
.L_x_26970:
        /* <DEDUP_REMOVED lines=16> */
.L_x_54409:


//--------------------- .text._ZN10layer_norm13ln_fwd_kernelINS_13Kernel_traitsIf6__halfS2_S2_fjLj1536ELj1ELj4ELj1ELj16ENS_18Kernel_traits_baseILj1536EfS2_S2_S2_fjLj128EEEEELb0ELb0ELb1ELb0EEEvNS_9FwdParamsE --------------------------
	.section	.text._ZN10layer_norm13ln_fwd_kernelINS_13Kernel_traitsIf6__halfS2_S2_fjLj1536ELj1ELj4ELj1ELj16ENS_18Kernel_traits_baseILj1536EfS2_S2_S2_fjLj128EEEEELb0ELb0ELb1ELb0EEEvNS_9FwdParamsE,"ax",@progbits
	.align	128
        .global         _ZN10layer_norm13ln_fwd_kernelINS_13Kernel_traitsIf6__halfS2_S2_fjLj1536ELj1ELj4ELj1ELj16ENS_18Kernel_traits_baseILj1536EfS2_S2_S2_fjLj128EEEEELb0ELb0ELb1ELb0EEEvNS_9FwdParamsE
        .type           _ZN10layer_norm13ln_fwd_kernelINS_13Kernel_traitsIf6__halfS2_S2_fjLj1536ELj1ELj4ELj1ELj16ENS_18Kernel_traits_baseILj1536EfS2_S2_S2_fjLj128EEEEELb0ELb0ELb1ELb0EEEvNS_9FwdParamsE,@function
        .size           _ZN10layer_norm13ln_fwd_kernelINS_13Kernel_traitsIf6__halfS2_S2_fjLj1536ELj1ELj4ELj1ELj16ENS_18Kernel_traits_baseILj1536EfS2_S2_S2_fjLj128EEEEELb0ELb0ELb1ELb0EEEvNS_9FwdParamsE,(.L_x_54410 - _ZN10layer_norm13ln_fwd_kernelINS_13Kernel_traitsIf6__halfS2_S2_fjLj1536ELj1ELj4ELj1ELj16ENS_18Kernel_traits_baseILj1536EfS2_S2_S2_fjLj128EEEEELb0ELb0ELb1ELb0EEEvNS_9FwdParamsE)
        .other          _ZN10layer_norm13ln_fwd_kernelINS_13Kernel_traitsIf6__halfS2_S2_fjLj1536ELj1ELj4ELj1ELj16ENS_18Kernel_traits_baseILj1536EfS2_S2_S2_fjLj128EEEEELb0ELb0ELb1ELb0EEEvNS_9FwdParamsE,@"STO_CUDA_ENTRY STV_DEFAULT"
_ZN10layer_norm13ln_fwd_kernelINS_13Kernel_traitsIf6__halfS2_S2_fjLj1536ELj1ELj4ELj1ELj16ENS_18Kernel_traits_baseILj1536EfS2_S2_S2_fjLj128EEEEELb0ELb0ELb1ELb0EEEvNS_9FwdParamsE:
.text._ZN10layer_norm13ln_fwd_kernelINS_13Kernel_traitsIf6__halfS2_S2_fjLj1536ELj1ELj4ELj1ELj16ENS_18Kernel_traits_baseILj1536EfS2_S2_S2_fjLj128EEEEELb0ELb0ELb1ELb0EEEvNS_9FwdParamsE:
        /* <DEDUP_REMOVED lines=80> */
.L_x_26972:
        /* <DEDUP_REMOVED lines=60> */
.L_x_26973:
[----:B------:R-:W-:Y:S05]  /*08c0*/  BSYNC.RECONVERGENT B0 ;  /* 0x0000000000007941 */ /* 0x000fea0003800200 */
.L_x_26971:
[----:B------:R-:W1:Y:S01]  /*08d0*/  LDCU UR4, c[0x0][0x384] ;  /* 0x00007080ff0477ac */ /* 0x000e620008000800 */
[----:B------:R-:W2:Y:S01]  /*08e0*/  LDCU.U8 UR5, c[0x0][0x410] ;  /* 0x00008200ff0577ac */ /* 0x000ea20008000000 */
[----:B------:R-:W3:Y:S01]  /*08f0*/  LDCU UR10, c[0x0][0x448] ;  /* 0x00008900ff0a77ac */ /* 0x000ee20008000800 */
[----:B------:R-:W4:Y:S01]  /*0900*/  LDCU.64 UR8, c[0x0][0x3a0] ;  /* 0x00007400ff0877ac */ /* 0x000f220008000a00 */
[----:B-1----:R-:W-:-:S13]  /*0910*/  ISETP.GE.AND P0, PT, R3, UR4, PT ;  /* 0x0000000403007c0c */ /* 0x002fda000bf06270 */
[----:B--234-:R-:W-:Y:S05]  /*0920*/  @P0 EXIT ;  /* 0x000000000000094d */ /* 0x01cfea0003800000 */
.L_x_27023:
        /* <DEDUP_REMOVED lines=9> */
[----:B------:R-:W-:Y:S01]  /*09c0*/  BSSY.RECONVERGENT B0, `(.L_x_26974) ;  /* 0x0000077000007945 */ /* 0x000fe20003800200 */
[----:B---3--:R-:W-:-:S13]  /*09d0*/  ISETP.GE.AND P0, PT, R159, 0x1, PT ;  /* 0x000000019f00780c */ /* 0x008fda0003f06270 */
        /* <DEDUP_REMOVED lines=9> */
[----:B-1----:R-:W-:Y:S06]  /*0a70*/  @!P4 BRA `(.L_x_26975) ;  /* 0x0000000400acc947 */ /* 0x002fec0003800000 */
[----:B------:R-:W-:Y:S04]  /*0a80*/  BSSY.RECONVERGENT B1, `(.L_x_26976) ;  /* 0x0000005000017945 */ /* 0x000fe80003800200 */
[----:B------:R-:W-:Y:S05]  /*0a90*/  @!P0 BRA `(.L_x_26977) ;  /* 0x00000000000c8947 */ /* 0x000fea0003800000 */
[----:B0-----:R-:W0:Y:S02]  /*0aa0*/  LDC.64 R4, c[0x0][0x390] ;  /* 0x0000e400ff047b82 */ /* 0x001e240000000a00 */
[----:B0-----:R-:W-:-:S05]  /*0ab0*/  IMAD.WIDE.U32 R4, R160, 0x10, R4 ;  /* 0x00000010a0047825 */ /* 0x001fca00078e0004 */
[----:B------:R1:W5:Y:S02]  /*0ac0*/  LDG.E.128 R16, desc[UR6][R4.64] ;  /* 0x0000000604107981 */ /* 0x000364000c1e1d00 */
.L_x_26977:
[----:B------:R-:W-:Y:S05]  /*0ad0*/  BSYNC.RECONVERGENT B1 ;  /* 0x0000000000017941 */ /* 0x000fea0003800200 */
.L_x_26976:
[----:B------:R-:W-:-:S04]  /*0ae0*/  UISETP.NE.U32.AND UP0, UPT, UR8, URZ, UPT ;  /* 0x000000ff0800728c */ /* 0x000fc8000bf05070 */
[----:B------:R-:W-:-:S09]  /*0af0*/  UISETP.NE.AND.EX UP0, UPT, UR9, URZ, UPT, UP0 ;  /* 0x000000ff0900728c */ /* 0x000fd2000bf05300 */
[----:B------:R-:W-:Y:S05]  /*0b00*/  BRA.U !UP0, `(.L_x_26978) ;  /* 0x0000000108c47547 */ /* 0x000fea000b800000 */
[----:B01----:R-:W0:Y:S02]  /*0b10*/  LDC.64 R4, c[0x0][0x3a0] ;  /* 0x0000e800ff047b82 */ /* 0x003e240000000a00 */
        /* <DEDUP_REMOVED lines=9> */
[----:B------:R-:W4:Y:S01]  /*0bb0*/  @P1 LDC R161, c[0x0][0x40c] ;  /* 0x00010300ffa11b82 */ /* 0x000f220000000800 */
[----:B--2---:R-:W-:-:S02]  /*0bc0*/  HADD2.F32 R4, -RZ, R116.H1_H1 ;  /* 0x30000074ff047230 */ /* 0x004fc40000004100 */
[----:B------:R-:W-:-:S03]  /*0bd0*/  HADD2.F32 R150, -RZ, R119.H1_H1 ;  /* 0x30000077ff967230 */ /* 0x000fc60000004100 */
[----:B0-----:R-:W-:Y:S01]  /*0be0*/  @P1 FFMA.FTZ R4, R5, R15, R4 ;  /* 0x0000000f05041223 */ /* 0x001fe20000010004 */
[--C-:B------:R-:W-:Y:S02]  /*0bf0*/  HADD2.F32 R5, -RZ, R117.reuse.H0_H0 ;  /* 0x20000075ff057230 */ /* 0x100fe40000004100 */
[----:B------:R-:W-:Y:S02]  /*0c00*/  HADD2.F32 R15, -RZ, R117.H1_H1 ;  /* 0x30000075ff0f7230 */ /* 0x000fe40000004100 */
[----:B------:R-:W-:Y:S02]  /*0c10*/  @P1 HADD2.F32 R117, -RZ, R18.H0_H0 ;  /* 0x20000012ff751230 */ /* 0x000fe40000004100 */
[----:B-1----:R-:W-:Y:S01]  /*0c20*/  @P1 FFMA.FTZ R5, R120, R131, R5 ;  /* 0x0000008378051223 */ /* 0x002fe20000010005 */
[----:B------:R-:W-:Y:S01]  /*0c30*/  @P1 HADD2.F32 R120, -RZ, R17.H1_H1 ;  /* 0x30000011ff781230 */ /* 0x000fe20000004100 */
[----:B------:R-:W0:Y:S04]  /*0c40*/  @P1 LDC R131, c[0x0][0x40c] ;  /* 0x00010300ff831b82 */ /* 0x000e280000000800 */
[----:B---3--:R-:W-:Y:S01]  /*0c50*/  @P1 FFMA.FTZ R15, R120, R132, R15 ;  /* 0x00000084780f1223 */ /* 0x008fe2000001000f */
[----:B------:R-:W-:-:S03]  /*0c60*/  HADD2.F32 R120, -RZ, R118.H0_H0 ;  /* 0x20000076ff787230 */ /* 0x000fc60000004100 */
[----:B------:R-:W1:Y:S02]  /*0c70*/  @P1 LDC R132, c[0x0][0x40c] ;  /* 0x00010300ff841b82 */ /* 0x000e640000000800 */
[----:B0-----:R-:W-:Y:S01]  /*0c80*/  @P1 FFMA.FTZ R120, R117, R131, R120 ;  /* 0x0000008375781223 */ /* 0x001fe20000010078 */
[----:B------:R-:W-:Y:S02]  /*0c90*/  HADD2.F32 R131, -RZ, R118.H1_H1 ;  /* 0x30000076ff837230 */ /* 0x000fe40000004100 */
[----:B------:R-:W-:Y:S02]  /*0ca0*/  @P1 HADD2.F32 R118, -RZ, R18.H1_H1 ;  /* 0x30000012ff761230 */ /* 0x000fe40000004100 */
[----:B------:R-:W-:Y:S01]  /*0cb0*/  @P1 HADD2.F32 R117, -RZ, R19.H0_H0 ;  /* 0x20000013ff751230 */ /* 0x000fe20000004100 */
[----:B------:R-:W-:Y:S02]  /*0cc0*/  F2FP.F16.F32.PACK_AB R163, RZ, R120 ;  /* 0x00000078ffa3723e */ /* 0x000fe400000000ff */
[----:B-1----:R-:W-:Y:S01]  /*0cd0*/  @P1 FFMA.FTZ R131, R118, R132, R131 ;  /* 0x0000008476831223 */ /* 0x002fe20000010083 */
[----:B------:R-:W-:Y:S01]  /*0ce0*/  HADD2.F32 R132, -RZ, R119.H0_H0 ;  /* 0x20000077ff847230 */ /* 0x000fe20000004100 */
[----:B------:R-:W0:Y:S03]  /*0cf0*/  @P1 LDC R118, c[0x0][0x40c] ;  /* 0x00010300ff761b82 */ /* 0x000e260000000800 */
[----:B------:R-:W-:Y:S01]  /*0d00*/  F2FP.F16.F32.PACK_AB R164, RZ, R131 ;  /* 0x00000083ffa4723e */ /* 0x000fe200000000ff */
[----:B----4-:R-:W-:Y:S01]  /*0d10*/  @P1 FFMA.FTZ R132, R117, R144, R132 ;  /* 0x0000009075841223 */ /* 0x010fe20000010084 */
[----:B------:R-:W-:-:S02]  /*0d20*/  HADD2.F32 R144, -RZ, R116.H0_H0 ;  /* 0x20000074ff907230 */ /* 0x000fc40000004100 */
[----:B------:R-:W-:Y:S02]  /*0d30*/  @P1 HADD2.F32 R116, -RZ, R16.H0_H0 ;  /* 0x20000010ff741230 */ /* 0x000fe40000004100 */
[----:B------:R-:W-:Y:S01]  /*0d40*/  @P1 HADD2.F32 R117, -RZ, R19.H1_H1 ;  /* 0x30000013ff751230 */ /* 0x000fe20000004100 */
[----:B------:R-:W-:Y:S02]  /*0d50*/  F2FP.F16.F32.PACK_AB R119, RZ, R132 ;  /* 0x00000084ff77723e */ /* 0x000fe400000000ff */
[----:B------:R-:W-:Y:S01]  /*0d60*/  @P1 FFMA.FTZ R144, R116, R161, R144 ;  /* 0x000000a174901223 */ /* 0x000fe20000010090 */
[----:B------:R-:W-:-:S04]  /*0d70*/  F2FP.F16.F32.PACK_AB R116, RZ, R4 ;  /* 0x00000004ff74723e */ /* 0x000fc800000000ff */
[----:B------:R-:W-:-:S04]  /*0d80*/  F2FP.F16.F32.PACK_AB R162, RZ, R144 ;  /* 0x00000090ffa2723e */ /* 0x000fc800000000ff */
[----:B------:R-:W-:Y:S01]  /*0d90*/  PRMT R116, R162, 0x5410, R116 ;  /* 0x00005410a2747816 */ /* 0x000fe20000000074 */
[----:B0-----:R-:W-:Y:S01]  /*0da0*/  @P1 FFMA.FTZ R150, R117, R118, R150 ;  /* 0x0000007675961223 */ /* 0x001fe20000010096 */
[----:B------:R-:W-:Y:S02]  /*0db0*/  F2FP.F16.F32.PACK_AB R117, RZ, R5 ;  /* 0x00000005ff75723e */ /* 0x000fe400000000ff */
[----:B------:R-:W-:Y:S02]  /*0dc0*/  F2FP.F16.F32.PACK_AB R118, RZ, R15 ;  /* 0x0000000fff76723e */ /* 0x000fe400000000ff */
[----:B------:R-:W-:Y:S02]  /*0dd0*/  F2FP.F16.F32.PACK_AB R161, RZ, R150 ;  /* 0x00000096ffa1723e */ /* 0x000fe400000000ff */
[----:B------:R-:W-:Y:S02]  /*0de0*/  PRMT R117, R117, 0x5410, R118 ;  /* 0x0000541075757816 */ /* 0x000fe40000000076 */
[----:B------:R-:W-:-:S02]  /*0df0*/  PRMT R118, R163, 0x5410, R164 ;  /* 0x00005410a3767816 */ /* 0x000fc400000000a4 */
[----:B------:R-:W-:Y:S01]  /*0e00*/  PRMT R119, R119, 0x5410, R161 ;  /* 0x0000541077777816 */ /* 0x000fe200000000a1 */
[----:B------:R-:W-:Y:S06]  /*0e10*/  BRA `(.L_x_26979) ;  /* 0x0000000000b07947 */ /* 0x000fec0003800000 */
.L_x_26978:
[----:B01----:R-:W0:Y:S01]  /*0e20*/  @P0 LDC R5, c[0x0][0x40c] ;  /* 0x00010300ff050b82 */ /* 0x003e220000000800 */
[--C-:B-----5:R-:W-:Y:S01]  /*0e30*/  @P0 HADD2.F32 R4, -RZ, R16.reuse.H0_H0 ;  /* 0x20000010ff040230 */ /* 0x120fe20000004100 */
[----:B------:R-:W-:Y:S01]  /*0e40*/  MOV R144, RZ ;  /* 0x000000ff00907202 */ /* 0x000fe20000000f00 */
[----:B------:R-:W-:Y:S01]  /*0e50*/  @P0 HADD2.F32 R15, -RZ, R17.H0_H0 ;  /* 0x20000011ff0f0230 */ /* 0x000fe20000004100 */
[----:B------:R-:W-:Y:S01]  /*0e60*/  MOV R120, RZ ;  /* 0x000000ff00787202 */ /* 0x000fe20000000f00 */
[----:B------:R-:W-:Y:S01]  /*0e70*/  HFMA2 R131, -RZ, RZ, 0, 0 ;  /* 0x00000000ff837431 */ /* 0x000fe200000001ff */
[----:B------:R-:W-:Y:S01]  /*0e80*/  MOV R132, RZ ;  /* 0x000000ff00847202 */ /* 0x000fe20000000f00 */
[----:B------:R-:W-:Y:S01]  /*0e90*/  HFMA2 R150, -RZ, RZ, 0, 0 ;  /* 0x00000000ff967431 */ /* 0x000fe200000001ff */
[----:B------:R-:W1:Y:S08]  /*0ea0*/  @P0 LDC R116, c[0x0][0x40c] ;  /* 0x00010300ff740b82 */ /* 0x000e700000000800 */
[----:B------:R-:W2:Y:S08]  /*0eb0*/  @P0 LDC R118, c[0x0][0x40c] ;  /* 0x00010300ff760b82 */ /* 0x000eb00000000800 */
[----:B------:R-:W3:Y:S01]  /*0ec0*/  @P0 LDC R117, c[0x0][0x40c] ;  /* 0x00010300ff750b82 */ /* 0x000ee20000000800 */
[----:B0-----:R-:W-:Y:S01]  /*0ed0*/  @P0 FMUL.FTZ R144, R4, R5 ;  /* 0x0000000504900220 */ /* 0x001fe20000410000 */
[----:B------:R-:W-:-:S02]  /*0ee0*/  @P0 HADD2.F32 R5, -RZ, R16.H1_H1 ;  /* 0x30000010ff050230 */ /* 0x000fc40000004100 */
[----:B------:R-:W-:-:S04]  /*0ef0*/  HFMA2 R4, -RZ, RZ, 0, 0 ;  /* 0x00000000ff047431 */ /* 0x000fc800000001ff */
[----:B------:R-:W0:Y:S01]  /*0f00*/  @P0 LDC R119, c[0x0][0x40c] ;  /* 0x00010300ff770b82 */ /* 0x000e220000000800 */
[----:B-1----:R-:W-:Y:S01]  /*0f10*/  @P0 FMUL.FTZ R4, R5, R116 ;  /* 0x0000007405040220 */ /* 0x002fe20000410000 */
[----:B------:R-:W-:Y:S01]  /*0f20*/  @P0 HADD2.F32 R116, -RZ, R17.H1_H1 ;  /* 0x30000011ff740230 */ /* 0x000fe20000004100 */
[----:B------:R-:W-:Y:S01]  /*0f30*/  MOV R5, RZ ;  /* 0x000000ff00057202 */ /* 0x000fe20000000f00 */
[----:B--2---:R-:W-:Y:S01]  /*0f40*/  @P0 FMUL.FTZ R5, R15, R118 ;  /* 0x000000760f050220 */ /* 0x004fe20000410000 */
[----:B------:R-:W-:-:S03]  /*0f50*/  HFMA2 R15, -RZ, RZ, 0, 0 ;  /* 0x00000000ff0f7431 */ /* 0x000fc600000001ff */
[----:B------:R-:W1:Y:S01]  /*0f60*/  @P0 LDC R161, c[0x0][0x40c] ;  /* 0x00010300ffa10b82 */ /* 0x000e620000000800 */
[----:B------:R-:W-:Y:S01]  /*0f70*/  F2FP.F16.F32.PACK_AB R163, RZ, R5 ;  /* 0x00000005ffa3723e */ /* 0x000fe200000000ff */
[----:B---3--:R-:W-:Y:S01]  /*0f80*/  @P0 FMUL.FTZ R15, R116, R117 ;  /* 0x00000075740f0220 */ /* 0x008fe20000410000 */
[----:B------:R-:W-:-:S05]  /*0f90*/  @P0 HADD2.F32 R116, -RZ, R18.H0_H0 ;  /* 0x20000012ff740230 */ /* 0x000fca0000004100 */
[----:B------:R-:W2:Y:S01]  /*0fa0*/  @P0 LDC R117, c[0x0][0x40c] ;  /* 0x00010300ff750b82 */ /* 0x000ea20000000800 */
[----:B------:R-:W-:Y:S01]  /*0fb0*/  F2FP.F16.F32.PACK_AB R164, RZ, R15 ;  /* 0x0000000fffa4723e */ /* 0x000fe200000000ff */
[----:B0-----:R-:W-:Y:S01]  /*0fc0*/  @P0 FMUL.FTZ R120, R116, R119 ;  /* 0x0000007774780220 */ /* 0x001fe20000410000 */
[----:B------:R-:W-:-:S05]  /*0fd0*/  @P0 HADD2.F32 R116, -RZ, R18.H1_H1 ;  /* 0x30000012ff740230 */ /* 0x000fca0000004100 */
[----:B------:R-:W0:Y:S01]  /*0fe0*/  @P0 LDC R119, c[0x0][0x40c] ;  /* 0x00010300ff770b82 */ /* 0x000e220000000800 */
[----:B------:R-:W-:Y:S01]  /*0ff0*/  F2FP.F16.F32.PACK_AB R118, RZ, R120 ;  /* 0x00000078ff76723e */ /* 0x000fe200000000ff */
[----:B--2---:R-:W-:Y:S01]  /*1000*/  @P0 FMUL.FTZ R131, R116, R117 ;  /* 0x0000007574830220 */ /* 0x004fe20000410000 */
[----:B------:R-:W-:Y:S01]  /*1010*/  @P0 HADD2.F32 R116, -RZ, R19.H0_H0 ;  /* 0x20000013ff740230 */ /* 0x000fe20000004100 */
[----:B------:R-:W-:-:S03]  /*1020*/  F2FP.F16.F32.PACK_AB R117, RZ, R4 ;  /* 0x00000004ff75723e */ /* 0x000fc600000000ff */
[----:B------:R-:W-:Y:S01]  /*1030*/  F2FP.F16.F32.PACK_AB R162, RZ, R131 ;  /* 0x00000083ffa2723e */ /* 0x000fe200000000ff */
[----:B-1----:R-:W-:Y:S01]  /*1040*/  @P0 FMUL.FTZ R132, R116, R161 ;  /* 0x000000a174840220 */ /* 0x002fe20000410000 */
[----:B------:R-:W-:Y:S02]  /*1050*/  @P0 HADD2.F32 R116, -RZ, R19.H1_H1 ;  /* 0x30000013ff740230 */ /* 0x000fe40000004100 */
[----:B------:R-:W-:-:S03]  /*1060*/  PRMT R118, R118, 0x5410, R162 ;  /* 0x0000541076767816 */ /* 0x000fc600000000a2 */
[----:B0-----:R-:W-:Y:S01]  /*1070*/  @P0 FMUL.FTZ R150, R116, R119 ;  /* 0x0000007774960220 */ /* 0x001fe20000410000 */
[----:B------:R-:W-:Y:S02]  /*1080*/  F2FP.F16.F32.PACK_AB R116, RZ, R144 ;  /* 0x00000090ff74723e */ /* 0x000fe400000000ff */
[----:B------:R-:W-:Y:S02]  /*1090*/  F2FP.F16.F32.PACK_AB R119, RZ, R132 ;  /* 0x00000084ff77723e */ /* 0x000fe400000000ff */
[----:B------:R-:W-:Y:S02]  /*10a0*/  F2FP.F16.F32.PACK_AB R161, RZ, R150 ;  /* 0x00000096ffa1723e */ /* 0x000fe400000000ff */
[----:B------:R-:W-:Y:S02]  /*10b0*/  PRMT R116, R116, 0x5410, R117 ;  /* 0x0000541074747816 */ /* 0x000fe40000000075 */
[----:B------:R-:W-:Y:S02]  /*10c0*/  PRMT R117, R163, 0x5410, R164 ;  /* 0x00005410a3757816 */ /* 0x000fe400000000a4 */
[----:B------:R-:W-:-:S07]  /*10d0*/  PRMT R119, R119, 0x5410, R161 ;  /* 0x0000541077777816 */ /* 0x000fce00000000a1 */
.L_x_26979:
[----:B------:R-:W0:Y:S01]  /*10e0*/  LDC.64 R162, c[0x0][0x3a8] ;  /* 0x0000ea00ffa27b82 */ /* 0x000e220000000a00 */
[----:B------:R-:W-:Y:S01]  /*10f0*/  IADD3 R160, PT, PT, R160, 0x20, RZ ;  /* 0x00000020a0a07810 */ /* 0x000fe20007ffe0ff */
[C---:B0-----:R-:W-:Y:S01]  /*1100*/  IMAD.WIDE.U32 R162, R158.reuse, 0x10, R162 ;  /* 0x000000109ea27825 */ /* 0x041fe200078e00a2 */
[----:B------:R-:W-:-:S04]  /*1110*/  IADD3 R158, PT, PT, R158, 0x20, RZ ;  /* 0x000000209e9e7810 */ /* 0x000fc80007ffe0ff */
[----:B------:R1:W-:Y:S03]  /*1120*/  STG.E.128 desc[UR6][R162.64], R116 ;  /* 0x00000074a2007986 */ /* 0x0003e6000c101d06 */
.L_x_26975:
[----:B------:R-:W-:Y:S05]  /*1130*/  BSYNC.RECONVERGENT B0 ;  /* 0x0000000000007941 */ /* 0x000fea0003800200 */
.L_x_26974:
        /* <DEDUP_REMOVED lines=9> */
.L_x_26983:
[----:B------:R-:W-:Y:S05]  /*11d0*/  BSYNC.RECONVERGENT B1 ;  /* 0x0000000000017941 */ /* 0x000fea0003800200 */
.L_x_26982:
        /* <DEDUP_REMOVED lines=8> */
[----:B0----5:R-:W-:Y:S02]  /*1260*/  @P1 HADD2.F32 R7, -RZ, R16.H1_H1 ;  /* 0x30000010ff071230 */ /* 0x021fe40000004100 */
[----:B------:R-:W-:Y:S02]  /*1270*/  @P1 HADD2.F32 R122, -RZ, R17.H0_H0 ;  /* 0x20000011ff7a1230 */ /* 0x000fe40000004100 */
[----:B------:R-:W-:-:S03]  /*1280*/  @P1 HADD2.F32 R145, -RZ, R19.H0_H0 ;  /* 0x20000013ff911230 */ /* 0x000fc60000004100 */
[----:B------:R-:W0:Y:S08]  /*1290*/  @P1 LDC R133, c[0x0][0x40c] ;  /* 0x00010300ff851b82 */ /* 0x000e300000000800 */
[----:B------:R-:W3:Y:S08]  /*12a0*/  @P1 LDC R134, c[0x0][0x40c] ;  /* 0x00010300ff861b82 */ /* 0x000ef00000000800 */
[----:B------:R-:W4:Y:S01]  /*12b0*/  @P1 LDC R151, c[0x0][0x40c] ;  /* 0x00010300ff971b82 */ /* 0x000f220000000800 */
[----:B--2---:R-:W-:-:S05]  /*12c0*/  HADD2.F32 R6, -RZ, R116.H1_H1 ;  /* 0x30000074ff067230 */ /* 0x004fca0000004100 */
[----:B-1----:R-:W-:Y:S01]  /*12d0*/  @P1 FFMA.FTZ R6, R7, R121, R6 ;  /* 0x0000007907061223 */ /* 0x002fe20000010006 */
[--C-:B------:R-:W-:Y:S02]  /*12e0*/  HADD2.F32 R7, -RZ, R117.reuse.H0_H0 ;  /* 0x20000075ff077230 */ /* 0x100fe40000004100 */
[----:B------:R-:W-:Y:S02]  /*12f0*/  HADD2.F32 R121, -RZ, R117.H1_H1 ;  /* 0x30000075ff797230 */ /* 0x000fe40000004100 */
[----:B------:R-:W-:Y:S02]  /*1300*/  @P1 HADD2.F32 R117, -RZ, R18.H0_H0 ;  /* 0x20000012ff751230 */ /* 0x000fe40000004100 */
[----:B0-----:R-:W-:Y:S01]  /*1310*/  @P1 FFMA.FTZ R7, R122, R133, R7 ;  /* 0x000000857a071223 */ /* 0x001fe20000010007 */
[----:B------:R-:W-:Y:S01]  /*1320*/  @P1 HADD2.F32 R122, -RZ, R17.H1_H1 ;  /* 0x30000011ff7a1230 */ /* 0x000fe20000004100 */
[----:B------:R-:W0:Y:S04]  /*1330*/  @P1 LDC R133, c[0x0][0x40c] ;  /* 0x00010300ff851b82 */ /* 0x000e280000000800 */
[----:B---3--:R-:W-:Y:S01]  /*1340*/  @P1 FFMA.FTZ R121, R122, R134, R121 ;  /* 0x000000867a791223 */ /* 0x008fe20000010079 */
[----:B------:R-:W-:-:S03]  /*1350*/  HADD2.F32 R122, -RZ, R118.H0_H0 ;  /* 0x20000076ff7a7230 */ /* 0x000fc60000004100 */
[----:B------:R-:W1:Y:S02]  /*1360*/  @P1 LDC R134, c[0x0][0x40c] ;  /* 0x00010300ff861b82 */ /* 0x000e640000000800 */
[----:B0-----:R-:W-:Y:S01]  /*1370*/  @P1 FFMA.FTZ R122, R117, R133, R122 ;  /* 0x00000085757a1223 */ /* 0x001fe2000001007a */
[----:B------:R-:W-:-:S05]  /*1380*/  HADD2.F32 R133, -RZ, R118.H1_H1 ;  /* 0x30000076ff857230 */ /* 0x000fca0000004100 */
[----:B------:R-:W0:Y:S01]  /*1390*/  @P1 LDC R117, c[0x0][0x40c] ;  /* 0x00010300ff751b82 */ /* 0x000e220000000800 */
[----:B------:R-:W-:Y:S01]  /*13a0*/  @P1 HADD2.F32 R118, -RZ, R18.H1_H1 ;  /* 0x30000012ff761230 */ /* 0x000fe20000004100 */
[----:B------:R-:W-:-:S04]  /*13b0*/  F2FP.F16.F32.PACK_AB R163, RZ, R122 ;  /* 0x0000007affa3723e */ /* 0x000fc800000000ff */
[----:B-1----:R-:W-:Y:S01]  /*13c0*/  @P1 FFMA.FTZ R133, R118, R134, R133 ;  /* 0x0000008676851223 */ /* 0x002fe20000010085 */
[--C-:B------:R-:W-:Y:S01]  /*13d0*/  HADD2.F32 R134, -RZ, R119.reuse.H0_H0 ;  /* 0x20000077ff867230 */ /* 0x100fe20000004100 */
[----:B------:R-:W1:Y:S03]  /*13e0*/  @P1 LDC R118, c[0x0][0x40c] ;  /* 0x00010300ff761b82 */ /* 0x000e660000000800 */
[----:B------:R-:W-:Y:S01]  /*13f0*/  F2FP.F16.F32.PACK_AB R164, RZ, R133 ;  /* 0x00000085ffa4723e */ /* 0x000fe200000000ff */
[----:B----4-:R-:W-:Y:S01]  /*1400*/  @P1 FFMA.FTZ R134, R145, R151, R134 ;  /* 0x0000009791861223 */ /* 0x010fe20000010086 */
[----:B------:R-:W-:Y:S02]  /*1410*/  HADD2.F32 R145, -RZ, R116.H0_H0 ;  /* 0x20000074ff917230 */ /* 0x000fe40000004100 */
[----:B------:R-:W-:Y:S02]  /*1420*/  @P1 HADD2.F32 R116, -RZ, R16.H0_H0 ;  /* 0x20000010ff741230 */ /* 0x000fe40000004100 */
[----:B------:R-:W-:Y:S01]  /*1430*/  HADD2.F32 R151, -RZ, R119.H1_H1 ;  /* 0x30000077ff977230 */ /* 0x000fe20000004100 */
[----:B------:R-:W-:-:S02]  /*1440*/  F2FP.F16.F32.PACK_AB R119, RZ, R134 ;  /* 0x00000086ff77723e */ /* 0x000fc400000000ff */
[----:B0-----:R-:W-:Y:S01]  /*1450*/  @P1 FFMA.FTZ R145, R116, R117, R145 ;  /* 0x0000007574911223 */ /* 0x001fe20000010091 */
[----:B------:R-:W-:Y:S01]  /*1460*/  @P1 HADD2.F32 R116, -RZ, R19.H1_H1 ;  /* 0x30000013ff741230 */ /* 0x000fe20000004100 */
[----:B------:R-:W-:-:S03]  /*1470*/  F2FP.F16.F32.PACK_AB R117, RZ, R7 ;  /* 0x00000007ff75723e */ /* 0x000fc600000000ff */
[----:B------:R-:W-:Y:S01]  /*1480*/  F2FP.F16.F32.PACK_AB R162, RZ, R145 ;  /* 0x00000091ffa2723e */ /* 0x000fe200000000ff */
[----:B-1----:R-:W-:Y:S01]  /*1490*/  @P1 FFMA.FTZ R151, R116, R118, R151 ;  /* 0x0000007674971223 */ /* 0x002fe20000010097 */
        /* <DEDUP_REMOVED lines=8> */
.L_x_26984:
[----:B0-----:R-:W0:Y:S01]  /*1520*/  @P0 LDC R7, c[0x0][0x40c] ;  /* 0x00010300ff070b82 */ /* 0x001e220000000800 */
[----:B-----5:R-:W-:Y:S01]  /*1530*/  @P0 HADD2.F32 R6, -RZ, R16.H0_H0 ;  /* 0x20000010ff060230 */ /* 0x020fe20000004100 */
[----:B------:R-:W-:Y:S01]  /*1540*/  MOV R145, RZ ;  /* 0x000000ff00917202 */ /* 0x000fe20000000f00 */
[----:B------:R-:W-:Y:S01]  /*1550*/  HFMA2 R121, -RZ, RZ, 0, 0 ;  /* 0x00000000ff797431 */ /* 0x000fe200000001ff */
[----:B------:R-:W-:Y:S01]  /*1560*/  MOV R122, RZ ;  /* 0x000000ff007a7202 */ /* 0x000fe20000000f00 */
[----:B------:R-:W-:Y:S01]  /*1570*/  HFMA2 R133, -RZ, RZ, 0, 0 ;  /* 0x00000000ff857431 */ /* 0x000fe200000001ff */
[----:B------:R-:W-:Y:S02]  /*1580*/  MOV R134, RZ ;  /* 0x000000ff00867202 */ /* 0x000fe40000000f00 */
[----:B------:R-:W1:Y:S08]  /*1590*/  @P0 LDC R116, c[0x0][0x40c] ;  /* 0x00010300ff740b82 */ /* 0x000e700000000800 */
[----:B------:R-:W2:Y:S01]  /*15a0*/  @P0 LDC R117, c[0x0][0x40c] ;  /* 0x00010300ff750b82 */ /* 0x000ea20000000800 */
[----:B0-----:R-:W-:-:S07]  /*15b0*/  @P0 FMUL.FTZ R145, R6, R7 ;  /* 0x0000000706910220 */ /* 0x001fce0000410000 */
[----:B------:R-:W0:Y:S01]  /*15c0*/  @P0 LDC R119, c[0x0][0x40c] ;  /* 0x00010300ff770b82 */ /* 0x000e220000000800 */
[----:B------:R-:W-:Y:S02]  /*15d0*/  @P0 HADD2.F32 R7, -RZ, R16.H1_H1 ;  /* 0x30000010ff070230 */ /* 0x000fe40000004100 */
[----:B------:R-:W-:-:S03]  /*15e0*/  HFMA2 R6, -RZ, RZ, 0, 0 ;  /* 0x00000000ff067431 */ /* 0x000fc600000001ff */
[----:B-1----:R-:W-:Y:S01]  /*15f0*/  @P0 FMUL.FTZ R6, R7, R116 ;  /* 0x0000007407060220 */ /* 0x002fe20000410000 */
[--C-:B------:R-:W-:Y:S01]  /*1600*/  @P0 HADD2.F32 R116, -RZ, R17.reuse.H0_H0 ;  /* 0x20000011ff740230 */ /* 0x100fe20000004100 */
[----:B------:R-:W-:Y:S01]  /*1610*/  MOV R7, RZ ;  /* 0x000000ff00077202 */ /* 0x000fe20000000f00 */
[----:B------:R-:W1:Y:S03]  /*1620*/  @P0 LDC R151, c[0x0][0x40c] ;  /* 0x00010300ff970b82 */ /* 0x000e660000000800 */
[----:B--2---:R-:W-:Y:S01]  /*1630*/  @P0 FMUL.FTZ R7, R116, R117 ;  /* 0x0000007574070220 */ /* 0x004fe20000410000 */
[----:B------:R-:W-:-:S04]  /*1640*/  @P0 HADD2.F32 R116, -RZ, R17.H1_H1 ;  /* 0x30000011ff740230 */ /* 0x000fc80000004100 */
[----:B------:R-:W2:Y:S01]  /*1650*/  @P0 LDC R117, c[0x0][0x40c] ;  /* 0x00010300ff750b82 */ /* 0x000ea20000000800 */
[----:B------:R-:W-:Y:S01]  /*1660*/  F2FP.F16.F32.PACK_AB R163, RZ, R7 ;  /* 0x00000007ffa3723e */ /* 0x000fe200000000ff */
[----:B0-----:R-:W-:Y:S01]  /*1670*/  @P0 FMUL.FTZ R121, R116, R119 ;  /* 0x0000007774790220 */ /* 0x001fe20000410000 */
[----:B------:R-:W-:-:S05]  /*1680*/  @P0 HADD2.F32 R116, -RZ, R18.H0_H0 ;  /* 0x20000012ff740230 */ /* 0x000fca0000004100 */
[----:B------:R-:W0:Y:S01]  /*1690*/  @P0 LDC R119, c[0x0][0x40c] ;  /* 0x00010300ff770b82 */ /* 0x000e220000000800 */
[----:B------:R-:W-:Y:S01]  /*16a0*/  F2FP.F16.F32.PACK_AB R164, RZ, R121 ;  /* 0x00000079ffa4723e */ /* 0x000fe200000000ff */
[----:B--2---:R-:W-:Y:S01]  /*16b0*/  @P0 FMUL.FTZ R122, R116, R117 ;  /* 0x00000075747a0220 */ /* 0x004fe20000410000 */
[----:B------:R-:W-:-:S05]  /*16c0*/  @P0 HADD2.F32 R116, -RZ, R18.H1_H1 ;  /* 0x30000012ff740230 */ /* 0x000fca0000004100 */
[----:B------:R-:W2:Y:S01]  /*16d0*/  @P0 LDC R117, c[0x0][0x40c] ;  /* 0x00010300ff750b82 */ /* 0x000ea20000000800 */
[----:B------:R-:W-:Y:S01]  /*16e0*/  F2FP.F16.F32.PACK_AB R118, RZ, R122 ;  /* 0x0000007aff76723e */ /* 0x000fe200000000ff */
[----:B0-----:R-:W-:Y:S01]  /*16f0*/  @P0 FMUL.FTZ R133, R116, R119 ;  /* 0x0000007774850220 */ /* 0x001fe20000410000 */
[----:B------:R-:W-:-:S04]  /*1700*/  @P0 HADD2.F32 R116, -RZ, R19.H0_H0 ;  /* 0x20000013ff740230 */ /* 0x000fc80000004100 */
[----:B------:R-:W-:Y:S01]  /*1710*/  F2FP.F16.F32.PACK_AB R162, RZ, R133 ;  /* 0x00000085ffa2723e */ /* 0x000fe200000000ff */
[----:B-1----:R-:W-:Y:S01]  /*1720*/  @P0 FMUL.FTZ R134, R116, R151 ;  /* 0x0000009774860220 */ /* 0x002fe20000410000 */
[----:B------:R-:W-:Y:S02]  /*1730*/  @P0 HADD2.F32 R116, -RZ, R19.H1_H1 ;  /* 0x30000013ff740230 */ /* 0x000fe40000004100 */
[----:B------:R-:W-:Y:S01]  /*1740*/  HFMA2 R151, -RZ, RZ, 0, 0 ;  /* 0x00000000ff977431 */ /* 0x000fe200000001ff */
[----:B------:R-:W-:Y:S02]  /*1750*/  PRMT R118, R118, 0x5410, R162 ;  /* 0x0000541076767816 */ /* 0x000fe400000000a2 */
[----:B------:R-:W-:Y:S01]  /*1760*/  F2FP.F16.F32.PACK_AB R119, RZ, R134 ;  /* 0x00000086ff77723e */ /* 0x000fe200000000ff */
[----:B--2---:R-:W-:Y:S01]  /*1770*/  @P0 FMUL.FTZ R151, R116, R117 ;  /* 0x0000007574970220 */ /* 0x004fe20000410000 */
[----:B------:R-:W-:Y:S02]  /*1780*/  F2FP.F16.F32.PACK_AB R116, RZ, R145 ;  /* 0x00000091ff74723e */ /* 0x000fe400000000ff */
[----:B------:R-:W-:-:S02]  /*1790*/  F2FP.F16.F32.PACK_AB R117, RZ, R6 ;  /* 0x00000006ff75723e */ /* 0x000fc400000000ff */
[----:B------:R-:W-:Y:S02]  /*17a0*/  F2FP.F16.F32.PACK_AB R161, RZ, R151 ;  /* 0x00000097ffa1723e */ /* 0x000fe400000000ff */
[----:B------:R-:W-:Y:S02]  /*17b0*/  PRMT R116, R116, 0x5410, R117 ;  /* 0x0000541074747816 */ /* 0x000fe40000000075 */
[----:B------:R-:W-:Y:S02]  /*17c0*/  PRMT R117, R163, 0x5410, R164 ;  /* 0x00005410a3757816 */ /* 0x000fe400000000a4 */
[----:B------:R-:W-:-:S07]  /*17d0*/  PRMT R119, R119, 0x5410, R161 ;  /* 0x0000541077777816 */ /* 0x000fce00000000a1 */
.L_x_26985:
[----:B------:R-:W0:Y:S01]  /*17e0*/  LDC.64 R162, c[0x0][0x3a8] ;  /* 0x0000ea00ffa27b82 */ /* 0x000e220000000a00 */
[----:B------:R-:W-:Y:S01]  /*17f0*/  IADD3 R160, PT, PT, R160, 0x20, RZ ;  /* 0x00000020a0a07810 */ /* 0x000fe20007ffe0ff */
[C---:B0-----:R-:W-:Y:S01]  /*1800*/  IMAD.WIDE.U32 R162, R158.reuse, 0x10, R162 ;  /* 0x000000109ea27825 */ /* 0x041fe200078e00a2 */
[----:B------:R-:W-:-:S04]  /*1810*/  IADD3 R158, PT, PT, R158, 0x20, RZ ;  /* 0x000000209e9e7810 */ /* 0x000fc80007ffe0ff */
[----:B------:R1:W-:Y:S03]  /*1820*/  STG.E.128 desc[UR6][R162.64], R116 ;  /* 0x00000074a2007986 */ /* 0x0003e6000c101d06 */
.L_x_26981:
[----:B------:R-:W-:Y:S05]  /*1830*/  BSYNC.RECONVERGENT B0 ;  /* 0x0000000000007941 */ /* 0x000fea0003800200 */
.L_x_26980:
        /* <DEDUP_REMOVED lines=9> */
.L_x_26989:
[----:B------:R-:W-:Y:S05]  /*18d0*/  BSYNC.RECONVERGENT B1 ;  /* 0x0000000000017941 */ /* 0x000fea0003800200 */
.L_x_26988:
        /* <DEDUP_REMOVED lines=8> */
[----:B-----5:R-:W-:Y:S02]  /*1960*/  @P1 HADD2.F32 R9, -RZ, R16.H1_H1 ;  /* 0x30000010ff091230 */ /* 0x020fe40000004100 */
[----:B------:R-:W-:-:S05]  /*1970*/  @P1 HADD2.F32 R124, -RZ, R17.H0_H0 ;  /* 0x20000011ff7c1230 */ /* 0x000fca0000004100 */
[----:B------:R-:W3:Y:S08]  /*1980*/  @P1 LDC R135, c[0x0][0x40c] ;  /* 0x00010300ff871b82 */ /* 0x000ef00000000800 */
[----:B------:R-:W4:Y:S08]  /*1990*/  @P1 LDC R136, c[0x0][0x40c] ;  /* 0x00010300ff881b82 */ /* 0x000f300000000800 */
[----:B------:R-:W0:Y:S08]  /*19a0*/  @P1 LDC R146, c[0x0][0x40c] ;  /* 0x00010300ff921b82 */ /* 0x000e300000000800 */
[----:B------:R-:W0:Y:S01]  /*19b0*/  @P1 LDC R161, c[0x0][0x40c] ;  /* 0x00010300ffa11b82 */ /* 0x000e220000000800 */
[----:B--2---:R-:W-:-:S02]  /*19c0*/  HADD2.F32 R8, -RZ, R116.H1_H1 ;  /* 0x30000074ff087230 */ /* 0x004fc40000004100 */
[----:B------:R-:W-:-:S03]  /*19d0*/  HADD2.F32 R152, -RZ, R119.H1_H1 ;  /* 0x30000077ff987230 */ /* 0x000fc60000004100 */
[----:B-1----:R-:W-:Y:S01]  /*19e0*/  @P1 FFMA.FTZ R8, R9, R123, R8 ;  /* 0x0000007b09081223 */ /* 0x002fe20000010008 */
[--C-:B------:R-:W-:Y:S02]  /*19f0*/  HADD2.F32 R9, -RZ, R117.reuse.H0_H0 ;  /* 0x20000075ff097230 */ /* 0x100fe40000004100 */
[----:B------:R-:W-:Y:S02]  /*1a00*/  HADD2.F32 R123, -RZ, R117.H1_H1 ;  /* 0x30000075ff7b7230 */ /* 0x000fe40000004100 */
[----:B------:R-:W-:Y:S02]  /*1a10*/  @P1 HADD2.F32 R117, -RZ, R18.H0_H0 ;  /* 0x20000012ff751230 */ /* 0x000fe40000004100 */
[----:B---3--:R-:W-:Y:S01]  /*1a20*/  @P1 FFMA.FTZ R9, R124, R135, R9 ;  /* 0x000000877c091223 */ /* 0x008fe20000010009 */
[----:B------:R-:W-:Y:S01]  /*1a30*/  @P1 HADD2.F32 R124, -RZ, R17.H1_H1 ;  /* 0x30000011ff7c1230 */ /* 0x000fe20000004100 */
[----:B------:R-:W1:Y:S04]  /*1a40*/  @P1 LDC R135, c[0x0][0x40c] ;  /* 0x00010300ff871b82 */ /* 0x000e680000000800 */
[----:B----4-:R-:W-:Y:S01]  /*1a50*/  @P1 FFMA.FTZ R123, R124, R136, R123 ;  /* 0x000000887c7b1223 */ /* 0x010fe2000001007b */
[----:B------:R-:W-:-:S03]  /*1a60*/  HADD2.F32 R124, -RZ, R118.H0_H0 ;  /* 0x20000076ff7c7230 */ /* 0x000fc60000004100 */
[----:B------:R-:W2:Y:S02]  /*1a70*/  @P1 LDC R136, c[0x0][0x40c] ;  /* 0x00010300ff881b82 */ /* 0x000ea40000000800 */
[----:B-1----:R-:W-:Y:S01]  /*1a80*/  @P1 FFMA.FTZ R124, R117, R135, R124 ;  /* 0x00000087757c1223 */ /* 0x002fe2000001007c */
[----:B------:R-:W-:Y:S02]  /*1a90*/  HADD2.F32 R135, -RZ, R118.H1_H1 ;  /* 0x30000076ff877230 */ /* 0x000fe40000004100 */
[----:B------:R-:W-:Y:S02]  /*1aa0*/  @P1 HADD2.F32 R118, -RZ, R18.H1_H1 ;  /* 0x30000012ff761230 */ /* 0x000fe40000004100 */
[----:B------:R-:W-:Y:S01]  /*1ab0*/  @P1 HADD2.F32 R117, -RZ, R19.H0_H0 ;  /* 0x20000013ff751230 */ /* 0x000fe20000004100 */
[----:B------:R-:W-:Y:S02]  /*1ac0*/  F2FP.F16.F32.PACK_AB R163, RZ, R124 ;  /* 0x0000007cffa3723e */ /* 0x000fe400000000ff */
[----:B--2---:R-:W-:Y:S01]  /*1ad0*/  @P1 FFMA.FTZ R135, R118, R136, R135 ;  /* 0x0000008876871223 */ /* 0x004fe20000010087 */
[----:B------:R-:W-:Y:S01]  /*1ae0*/  HADD2.F32 R136, -RZ, R119.H0_H0 ;  /* 0x20000077ff887230 */ /* 0x000fe20000004100 */
[----:B------:R-:W1:Y:S03]  /*1af0*/  @P1 LDC R118, c[0x0][0x40c] ;  /* 0x00010300ff761b82 */ /* 0x000e660000000800 */
[----:B------:R-:W-:Y:S01]  /*1b00*/  F2FP.F16.F32.PACK_AB R164, RZ, R135 ;  /* 0x00000087ffa4723e */ /* 0x000fe200000000ff */
[----:B0-----:R-:W-:Y:S01]  /*1b10*/  @P1 FFMA.FTZ R136, R117, R146, R136 ;  /* 0x0000009275881223 */ /* 0x001fe20000010088 */
[----:B------:R-:W-:Y:S01]  /*1b20*/  HADD2.F32 R146, -RZ, R116.H0_H0 ;  /* 0x20000074ff927230 */ /* 0x000fe20000004100 */
[----:B------:R-:W-:Y:S01]  /*1b30*/  F2FP.F16.F32.PACK_AB R116, RZ, R8 ;  /* 0x00000008ff74723e */ /* 0x000fe200000000ff */
[----:B------:R-:W-:-:S02]  /*1b40*/  @P1 HADD2.F32 R117, -RZ, R16.H0_H0 ;  /* 0x20000010ff751230 */ /* 0x000fc40000004100 */
[----:B------:R-:W-:-:S03]  /*1b50*/  F2FP.F16.F32.PACK_AB R119, RZ, R136 ;  /* 0x00000088ff77723e */ /* 0x000fc600000000ff */
[----:B-1----:R-:W-:Y:S01]  /*1b60*/  @P1 FFMA.FTZ R146, R117, R118, R146 ;  /* 0x0000007675921223 */ /* 0x002fe20000010092 */
[----:B------:R-:W-:Y:S01]  /*1b70*/  @P1 HADD2.F32 R117, -RZ, R19.H1_H1 ;  /* 0x30000013ff751230 */ /* 0x000fe20000004100 */
[----:B------:R-:W-:-:S03]  /*1b80*/  F2FP.F16.F32.PACK_AB R118, RZ, R123 ;  /* 0x0000007bff76723e */ /* 0x000fc600000000ff */
[----:B------:R-:W-:Y:S01]  /*1b90*/  F2FP.F16.F32.PACK_AB R162, RZ, R146 ;  /* 0x00000092ffa2723e */ /* 0x000fe200000000ff */
[----:B------:R-:W-:Y:S01]  /*1ba0*/  @P1 FFMA.FTZ R152, R117, R161, R152 ;  /* 0x000000a175981223 */ /* 0x000fe20000010098 */
[----:B------:R-:W-:Y:S02]  /*1bb0*/  F2FP.F16.F32.PACK_AB R117, RZ, R9 ;  /* 0x00000009ff75723e */ /* 0x000fe400000000ff */
[----:B------:R-:W-:Y:S02]  /*1bc0*/  PRMT R116, R162, 0x5410, R116 ;  /* 0x00005410a2747816 */ /* 0x000fe40000000074 */
[----:B------:R-:W-:Y:S02]  /*1bd0*/  F2FP.F16.F32.PACK_AB R161, RZ, R152 ;  /* 0x00000098ffa1723e */ /* 0x000fe400000000ff */
[----:B------:R-:W-:Y:S02]  /*1be0*/  PRMT R117, R117, 0x5410, R118 ;  /* 0x0000541075757816 */ /* 0x000fe40000000076 */
[----:B------:R-:W-:-:S02]  /*1bf0*/  PRMT R118, R163, 0x5410, R164 ;  /* 0x00005410a3767816 */ /* 0x000fc400000000a4 */
[----:B------:R-:W-:Y:S01]  /*1c00*/  PRMT R119, R119, 0x5410, R161 ;  /* 0x0000541077777816 */ /* 0x000fe200000000a1 */
[----:B------:R-:W-:Y:S06]  /*1c10*/  BRA `(.L_x_26991) ;  /* 0x0000000000b07947 */ /* 0x000fec0003800000 */
.L_x_26990:
[----:B------:R-:W1:Y:S01]  /*1c20*/  @P0 LDC R9, c[0x0][0x40c] ;  /* 0x00010300ff090b82 */ /* 0x000e620000000800 */
[----:B-----5:R-:W-:Y:S01]  /*1c30*/  @P0 HADD2.F32 R8, -RZ, R16.H0_H0 ;  /* 0x20000010ff080230 */ /* 0x020fe20000004100 */
[----:B------:R-:W-:Y:S01]  /*1c40*/  MOV R146, RZ ;  /* 0x000000ff00927202 */ /* 0x000fe20000000f00 */
[----:B------:R-:W-:Y:S01]  /*1c50*/  HFMA2 R123, -RZ, RZ, 0, 0 ;  /* 0x00000000ff7b7431 */ /* 0x000fe200000001ff */
[----:B------:R-:W-:Y:S01]  /*1c60*/  MOV R124, RZ ;  /* 0x000000ff007c7202 */ /* 0x000fe20000000f00 */
[----:B------:R-:W-:Y:S01]  /*1c70*/  HFMA2 R135, -RZ, RZ, 0, 0 ;  /* 0x00000000ff877431 */ /* 0x000fe200000001ff */
[----:B------:R-:W-:Y:S01]  /*1c80*/  MOV R136, RZ ;  /* 0x000000ff00887202 */ /* 0x000fe20000000f00 */
[----:B------:R-:W-:Y:S01]  /*1c90*/  HFMA2 R152, -RZ, RZ, 0, 0 ;  /* 0x00000000ff987431 */ /* 0x000fe200000001ff */
[----:B------:R-:W2:Y:S08]  /*1ca0*/  @P0 LDC R116, c[0x0][0x40c] ;  /* 0x00010300ff740b82 */ /* 0x000eb00000000800 */
[----:B------:R-:W3:Y:S01]  /*1cb0*/  @P0 LDC R117, c[0x0][0x40c] ;  /* 0x00010300ff750b82 */ /* 0x000ee20000000800 */
[----:B-1----:R-:W-:-:S07]  /*1cc0*/  @P0 FMUL.FTZ R146, R8, R9 ;  /* 0x0000000908920220 */ /* 0x002fce0000410000 */
[----:B------:R-:W1:Y:S01]  /*1cd0*/  @P0 LDC R119, c[0x0][0x40c] ;  /* 0x00010300ff770b82 */ /* 0x000e620000000800 */
[----:B------:R-:W-:Y:S02]  /*1ce0*/  @P0 HADD2.F32 R9, -RZ, R16.H1_H1 ;  /* 0x30000010ff090230 */ /* 0x000fe40000004100 */
[----:B------:R-:W-:-:S03]  /*1cf0*/  HFMA2 R8, -RZ, RZ, 0, 0 ;  /* 0x00000000ff087431 */ /* 0x000fc600000001ff */
[----:B--2---:R-:W-:Y:S01]  /*1d00*/  @P0 FMUL.FTZ R8, R9, R116 ;  /* 0x0000007409080220 */ /* 0x004fe20000410000 */
[--C-:B------:R-:W-:Y:S01]  /*1d10*/  @P0 HADD2.F32 R116, -RZ, R17.reuse.H0_H0 ;  /* 0x20000011ff740230 */ /* 0x100fe20000004100 */
[----:B------:R-:W-:Y:S01]  /*1d20*/  MOV R9, RZ ;  /* 0x000000ff00097202 */ /* 0x000fe20000000f00 */
[----:B------:R-:W2:Y:S03]  /*1d30*/  @P0 LDC R161, c[0x0][0x40c] ;  /* 0x00010300ffa10b82 */ /* 0x000ea60000000800 */
[----:B---3--:R-:W-:Y:S01]  /*1d40*/  @P0 FMUL.FTZ R9, R116, R117 ;  /* 0x0000007574090220 */ /* 0x008fe20000410000 */
[----:B------:R-:W-:-:S04]  /*1d50*/  @P0 HADD2.F32 R116, -RZ, R17.H1_H1 ;  /* 0x30000011ff740230 */ /* 0x000fc80000004100 */
[----:B------:R-:W3:Y:S01]  /*1d60*/  @P0 LDC R117, c[0x0][0x40c] ;  /* 0x00010300ff750b82 */ /* 0x000ee20000000800 */
[----:B------:R-:W-:Y:S01]  /*1d70*/  F2FP.F16.F32.PACK_AB R163, RZ, R9 ;  /* 0x00000009ffa3723e */ /* 0x000fe200000000ff */
[----:B-1----:R-:W-:Y:S01]  /*1d80*/  @P0 FMUL.FTZ R123, R116, R119 ;  /* 0x00000077747b0220 */ /* 0x002fe20000410000 */
[----:B------:R-:W-:-:S05]  /*1d90*/  @P0 HADD2.F32 R116, -RZ, R18.H0_H0 ;  /* 0x20000012ff740230 */ /* 0x000fca0000004100 */
[----:B------:R-:W1:Y:S01]  /*1da0*/  @P0 LDC R119, c[0x0][0x40c] ;  /* 0x00010300ff770b82 */ /* 0x000e620000000800 */
[----:B------:R-:W-:Y:S01]  /*1db0*/  F2FP.F16.F32.PACK_AB R164, RZ, R123 ;  /* 0x0000007bffa4723e */ /* 0x000fe200000000ff */
[----:B---3--:R-:W-:Y:S01]  /*1dc0*/  @P0 FMUL.FTZ R124, R116, R117 ;  /* 0x00000075747c0220 */ /* 0x008fe20000410000 */
[----:B------:R-:W-:-:S05]  /*1dd0*/  @P0 HADD2.F32 R116, -RZ, R18.H1_H1 ;  /* 0x30000012ff740230 */ /* 0x000fca0000004100 */
[----:B------:R-:W3:Y:S01]  /*1de0*/  @P0 LDC R117, c[0x0][0x40c] ;  /* 0x00010300ff750b82 */ /* 0x000ee20000000800 */
[----:B------:R-:W-:Y:S01]  /*1df0*/  F2FP.F16.F32.PACK_AB R118, RZ, R124 ;  /* 0x0000007cff76723e */ /* 0x000fe200000000ff */
[----:B-1----:R-:W-:Y:S01]  /*1e00*/  @P0 FMUL.FTZ R135, R116, R119 ;  /* 0x0000007774870220 */ /* 0x002fe20000410000 */
[----:B------:R-:W-:-:S04]  /*1e10*/  @P0 HADD2.F32 R116, -RZ, R19.H0_H0 ;  /* 0x20000013ff740230 */ /* 0x000fc80000004100 */
[----:B------:R-:W-:Y:S01]  /*1e20*/  F2FP.F16.F32.PACK_AB R162, RZ, R135 ;  /* 0x00000087ffa2723e */ /* 0x000fe200000000ff */
[----:B--2---:R-:W-:Y:S01]  /*1e30*/  @P0 FMUL.FTZ R136, R116, R161 ;  /* 0x000000a174880220 */ /* 0x004fe20000410000 */
[----:B------:R-:W-:Y:S02]  /*1e40*/  @P0 HADD2.F32 R116, -RZ, R19.H1_H1 ;  /* 0x30000013ff740230 */ /* 0x000fe40000004100 */
[----:B------:R-:W-:Y:S02]  /*1e50*/  PRMT R118, R118, 0x5410, R162 ;  /* 0x0000541076767816 */ /* 0x000fe400000000a2 */
[----:B------:R-:W-:Y:S01]  /*1e60*/  F2FP.F16.F32.PACK_AB R119, RZ, R136 ;  /* 0x00000088ff77723e */ /* 0x000fe200000000ff */
[----:B---3--:R-:W-:Y:S01]  /*1e70*/  @P0 FMUL.FTZ R152, R116, R117 ;  /* 0x0000007574980220 */ /* 0x008fe20000410000 */
[----:B------:R-:W-:Y:S02]  /*1e80*/  F2FP.F16.F32.PACK_AB R116, RZ, R146 ;  /* 0x00000092ff74723e */ /* 0x000fe400000000ff */
[----:B------:R-:W-:-:S02]  /*1e90*/  F2FP.F16.F32.PACK_AB R117, RZ, R8 ;  /* 0x00000008ff75723e */ /* 0x000fc400000000ff */
[----:B------:R-:W-:Y:S02]  /*1ea0*/  F2FP.F16.F32.PACK_AB R161, RZ, R152 ;  /* 0x00000098ffa1723e */ /* 0x000fe400000000ff */
[----:B------:R-:W-:Y:S02]  /*1eb0*/  PRMT R116, R116, 0x5410, R117 ;  /* 0x0000541074747816 */ /* 0x000fe40000000075 */
[----:B------:R-:W-:Y:S02]  /*1ec0*/  PRMT R117, R163, 0x5410, R164 ;  /* 0x00005410a3757816 */ /* 0x000fe400000000a4 */
[----:B------:R-:W-:-:S07]  /*1ed0*/  PRMT R119, R119, 0x5410, R161 ;  /* 0x0000541077777816 */ /* 0x000fce00000000a1 */
.L_x_26991:
[----:B------:R-:W1:Y:S01]  /*1ee0*/  LDC.64 R162, c[0x0][0x3a8] ;  /* 0x0000ea00ffa27b82 */ /* 0x000e620000000a00 */
[----:B------:R-:W-:Y:S01]  /*1ef0*/  IADD3 R160, PT, PT, R160, 0x20, RZ ;  /* 0x00000020a0a07810 */ /* 0x000fe20007ffe0ff */
[C---:B-1----:R-:W-:Y:S01]  /*1f00*/  IMAD.WIDE.U32 R162, R158.reuse, 0x10, R162 ;  /* 0x000000109ea27825 */ /* 0x042fe200078e00a2 */
[----:B------:R-:W-:-:S04]  /*1f10*/  IADD3 R158, PT, PT, R158, 0x20, RZ ;  /* 0x000000209e9e7810 */ /* 0x000fc80007ffe0ff */
[----:B------:R1:W-:Y:S03]  /*1f20*/  STG.E.128 desc[UR6][R162.64], R116 ;  /* 0x00000074a2007986 */ /* 0x0003e6000c101d06 */
.L_x_26987:
[----:B------:R-:W-:Y:S05]  /*1f30*/  BSYNC.RECONVERGENT B0 ;  /* 0x0000000000007941 */ /* 0x000fea0003800200 */
.L_x_26986:
        /* <DEDUP_REMOVED lines=9> */
.L_x_26995:
[----:B------:R-:W-:Y:S05]  /*1fd0*/  BSYNC.RECONVERGENT B1 ;  /* 0x0000000000017941 */ /* 0x000fea0003800200 */
.L_x_26994:
        /* <DEDUP_REMOVED lines=9> */
[----:B------:R-:W-:Y:S02]  /*2070*/  @P1 HADD2.F32 R126, -RZ, R17.H0_H0 ;  /* 0x20000011ff7e1230 */ /* 0x000fe40000004100 */
[----:B------:R-:W-:-:S03]  /*2080*/  @P1 HADD2.F32 R147, -RZ, R19.H0_H0 ;  /* 0x20000013ff931230 */ /* 0x000fc60000004100 */
[----:B------:R-:W3:Y:S08]  /*2090*/  @P1 LDC R137, c[0x0][0x40c] ;  /* 0x00010300ff891b82 */ /* 0x000ef00000000800 */
[----:B------:R-:W4:Y:S08]  /*20a0*/  @P1 LDC R138, c[0x0][0x40c] ;  /* 0x00010300ff8a1b82 */ /* 0x000f300000000800 */
[----:B------:R-:W0:Y:S01]  /*20b0*/  @P1 LDC R153, c[0x0][0x40c] ;  /* 0x00010300ff991b82 */ /* 0x000e220000000800 */
[----:B--2---:R-:W-:-:S05]  /*20c0*/  HADD2.F32 R10, -RZ, R116.H1_H1 ;  /* 0x30000074ff0a7230 */ /* 0x004fca0000004100 */
        /* <DEDUP_REMOVED lines=11> */
[----:B------:R-:W-:-:S05]  /*2180*/  HADD2.F32 R137, -RZ, R118.H1_H1 ;  /* 0x30000076ff897230 */ /* 0x000fca0000004100 */
[----:B------:R-:W1:Y:S01]  /*2190*/  @P1 LDC R117, c[0x0][0x40c] ;  /* 0x00010300ff751b82 */ /* 0x000e620000000800 */
[----:B------:R-:W-:Y:S01]  /*21a0*/  @P1 HADD2.F32 R118, -RZ, R18.H1_H1 ;  /* 0x30000012ff761230 */ /* 0x000fe20000004100 */
[----:B------:R-:W-:-:S04]  /*21b0*/  F2FP.F16.F32.PACK_AB R163, RZ, R126 ;  /* 0x0000007effa3723e */ /* 0x000fc800000000ff */
[----:B--2---:R-:W-:Y:S01]  /*21c0*/  @P1 FFMA.FTZ R137, R118, R138, R137 ;  /* 0x0000008a76891223 */ /* 0x004fe20000010089 */
[--C-:B------:R-:W-:Y:S01]  /*21d0*/  HADD2.F32 R138, -RZ, R119.reuse.H0_H0 ;  /* 0x20000077ff8a7230 */ /* 0x100fe20000004100 */
[----:B------:R-:W2:Y:S03]  /*21e0*/  @P1 LDC R118, c[0x0][0x40c] ;  /* 0x00010300ff761b82 */ /* 0x000ea60000000800 */
[----:B------:R-:W-:Y:S01]  /*21f0*/  F2FP.F16.F32.PACK_AB R164, RZ, R137 ;  /* 0x00000089ffa4723e */ /* 0x000fe200000000ff */
[----:B0-----:R-:W-:Y:S01]  /*2200*/  @P1 FFMA.FTZ R138, R147, R153, R138 ;  /* 0x00000099938a1223 */ /* 0x001fe2000001008a */
[----:B------:R-:W-:Y:S02]  /*2210*/  HADD2.F32 R147, -RZ, R116.H0_H0 ;  /* 0x20000074ff937230 */ /* 0x000fe40000004100 */
[----:B------:R-:W-:Y:S02]  /*2220*/  @P1 HADD2.F32 R116, -RZ, R16.H0_H0 ;  /* 0x20000010ff741230 */ /* 0x000fe40000004100 */
[----:B------:R-:W-:Y:S01]  /*2230*/  HADD2.F32 R153, -RZ, R119.H1_H1 ;  /* 0x30000077ff997230 */ /* 0x000fe20000004100 */
[----:B------:R-:W-:-:S02]  /*2240*/  F2FP.F16.F32.PACK_AB R119, RZ, R138 ;  /* 0x0000008aff77723e */ /* 0x000fc400000000ff */
[----:B-1----:R-:W-:Y:S01]  /*2250*/  @P1 FFMA.FTZ R147, R116, R117, R147 ;  /* 0x0000007574931223 */ /* 0x002fe20000010093 */
[----:B------:R-:W-:Y:S01]  /*2260*/  @P1 HADD2.F32 R116, -RZ, R19.H1_H1 ;  /* 0x30000013ff741230 */ /* 0x000fe20000004100 */
[----:B------:R-:W-:-:S03]  /*2270*/  F2FP.F16.F32.PACK_AB R117, RZ, R11 ;  /* 0x0000000bff75723e */ /* 0x000fc600000000ff */
[----:B------:R-:W-:Y:S01]  /*2280*/  F2FP.F16.F32.PACK_AB R162, RZ, R147 ;  /* 0x00000093ffa2723e */ /* 0x000fe200000000ff */
[----:B--2---:R-:W-:Y:S01]  /*2290*/  @P1 FFMA.FTZ R153, R116, R118, R153 ;  /* 0x0000007674991223 */ /* 0x004fe20000010099 */
        /* <DEDUP_REMOVED lines=8> */
.L_x_26996:
[----:B------:R-:W1:Y:S01]  /*2320*/  @P0 LDC R11, c[0x0][0x40c] ;  /* 0x00010300ff0b0b82 */ /* 0x000e620000000800 */
[----:B-----5:R-:W-:Y:S01]  /*2330*/  @P0 HADD2.F32 R10, -RZ, R16.H0_H0 ;  /* 0x20000010ff0a0230 */ /* 0x020fe20000004100 */
[----:B------:R-:W-:Y:S01]  /*2340*/  MOV R147, RZ ;  /* 0x000000ff00937202 */ /* 0x000fe20000000f00 */
[----:B------:R-:W-:Y:S01]  /*2350*/  HFMA2 R125, -RZ, RZ, 0, 0 ;  /* 0x00000000ff7d7431 */ /* 0x000fe200000001ff */
[----:B------:R-:W-:Y:S01]  /*2360*/  MOV R126, RZ ;  /* 0x000000ff007e7202 */ /* 0x000fe20000000f00 */
[----:B------:R-:W-:Y:S01]  /*2370*/  HFMA2 R137, -RZ, RZ, 0, 0 ;  /* 0x00000000ff897431 */ /* 0x000fe200000001ff */
[----:B------:R-:W-:Y:S02]  /*2380*/  MOV R138, RZ ;  /* 0x000000ff008a7202 */ /* 0x000fe40000000f00 */
        /* <DEDUP_REMOVED lines=27> */
[----:B------:R-:W-:Y:S01]  /*2540*/  HFMA2 R153, -RZ, RZ, 0, 0 ;  /* 0x00000000ff997431 */ /* 0x000fe200000001ff */
        /* <DEDUP_REMOVED lines=9> */
.L_x_26997:
[----:B------:R-:W1:Y:S01]  /*25e0*/  LDC.64 R162, c[0x0][0x3a8] ;  /* 0x0000ea00ffa27b82 */ /* 0x000e620000000a00 */
[----:B------:R-:W-:Y:S01]  /*25f0*/  IADD3 R160, PT, PT, R160, 0x20, RZ ;  /* 0x00000020a0a07810 */ /* 0x000fe20007ffe0ff */
[C---:B-1----:R-:W-:Y:S01]  /*2600*/  IMAD.WIDE.U32 R162, R158.reuse, 0x10, R162 ;  /* 0x000000109ea27825 */ /* 0x042fe200078e00a2 */
[----:B------:R-:W-:-:S04]  /*2610*/  IADD3 R158, PT, PT, R158, 0x20, RZ ;  /* 0x000000209e9e7810 */ /* 0x000fc80007ffe0ff */
[----:B------:R1:W-:Y:S03]  /*2620*/  STG.E.128 desc[UR6][R162.64], R116 ;  /* 0x00000074a2007986 */ /* 0x0003e6000c101d06 */
.L_x_26993:
[----:B------:R-:W-:Y:S05]  /*2630*/  BSYNC.RECONVERGENT B0 ;  /* 0x0000000000007941 */ /* 0x000fea0003800200 */
.L_x_26992:
        /* <DEDUP_REMOVED lines=9> */
.L_x_27001:
[----:B------:R-:W-:Y:S05]  /*26d0*/  BSYNC.RECONVERGENT B1 ;  /* 0x0000000000017941 */ /* 0x000fea0003800200 */
.L_x_27000:
        /* <DEDUP_REMOVED lines=52> */
.L_x_27002:
        /* <DEDUP_REMOVED lines=44> */
.L_x_27003:
[----:B------:R-:W1:Y:S01]  /*2ce0*/  LDC.64 R162, c[0x0][0x3a8] ;  /* 0x0000ea00ffa27b82 */ /* 0x000e620000000a00 */
[----:B------:R-:W-:Y:S01]  /*2cf0*/  IADD3 R160, PT, PT, R160, 0x20, RZ ;  /* 0x00000020a0a07810 */ /* 0x000fe20007ffe0ff */
[C---:B-1----:R-:W-:Y:S01]  /*2d00*/  IMAD.WIDE.U32 R162, R158.reuse, 0x10, R162 ;  /* 0x000000109ea27825 */ /* 0x042fe200078e00a2 */
[----:B------:R-:W-:-:S04]  /*2d10*/  IADD3 R158, PT, PT, R158, 0x20, RZ ;  /* 0x000000209e9e7810 */ /* 0x000fc80007ffe0ff */
[----:B------:R1:W-:Y:S03]  /*2d20*/  STG.E.128 desc[UR6][R162.64], R116 ;  /* 0x00000074a2007986 */ /* 0x0003e6000c101d06 */
.L_x_26999:
[----:B------:R-:W-:Y:S05]  /*2d30*/  BSYNC.RECONVERGENT B0 ;  /* 0x0000000000007941 */ /* 0x000fea0003800200 */
.L_x_26998:
        /* <DEDUP_REMOVED lines=9> */
.L_x_27007:
[----:B------:R-:W-:Y:S05]  /*2dd0*/  BSYNC.RECONVERGENT B1 ;  /* 0x0000000000017941 */ /* 0x000fea0003800200 */
.L_x_27006:
        /* <DEDUP_REMOVED lines=8> */
[----:B-----5:R-:W-:-:S07]  /*2e60*/  @P0 HADD2.F32 R129, -RZ, R17.H0_H0 ;  /* 0x20000011ff810230 */ /* 0x020fce0000004100 */
[----:B------:R-:W3:Y:S08]  /*2e70*/  @P0 LDC R141, c[0x0][0x40c] ;  /* 0x00010300ff8d0b82 */ /* 0x000ef00000000800 */
[----:B------:R-:W4:Y:S08]  /*2e80*/  @P0 LDC R142, c[0x0][0x40c] ;  /* 0x00010300ff8e0b82 */ /* 0x000f300000000800 */
[----:B------:R-:W0:Y:S08]  /*2e90*/  @P0 LDC R155, c[0x0][0x40c] ;  /* 0x00010300ff9b0b82 */ /* 0x000e300000000800 */
[----:B------:R-:W0:Y:S01]  /*2ea0*/  @P0 LDC R149, c[0x0][0x40c] ;  /* 0x00010300ff950b82 */ /* 0x000e220000000800 */
[----:B--2---:R-:W-:-:S02]  /*2eb0*/  HADD2.F32 R14, -RZ, R117.H0_H0 ;  /* 0x20000075ff0e7230 */ /* 0x004fc40000004100 */
[----:B------:R-:W-:-:S03]  /*2ec0*/  HADD2.F32 R143, -RZ, R119.H0_H0 ;  /* 0x20000077ff8f7230 */ /* 0x000fc60000004100 */
[----:B-1----:R-:W-:Y:S01]  /*2ed0*/  @P0 FFMA.FTZ R14, R129, R130, R14 ;  /* 0x00000082810e0223 */ /* 0x002fe2000001000e */
[----:B------:R-:W-:Y:S02]  /*2ee0*/  HADD2.F32 R129, -RZ, R117.H1_H1 ;  /* 0x30000075ff817230 */ /* 0x000fe40000004100 */
[----:B------:R-:W-:Y:S02]  /*2ef0*/  @P0 HADD2.F32 R130, -RZ, R17.H1_H1 ;  /* 0x30000011ff820230 */ /* 0x000fe40000004100 */
[----:B------:R-:W-:-:S03]  /*2f00*/  @P0 HADD2.F32 R117, -RZ, R18.H0_H0 ;  /* 0x20000012ff750230 */ /* 0x000fc60000004100 */
[----:B---3--:R-:W-:Y:S01]  /*2f10*/  @P0 FFMA.FTZ R129, R130, R141, R129 ;  /* 0x0000008d82810223 */ /* 0x008fe20000010081 */
[--C-:B------:R-:W-:Y:S01]  /*2f20*/  HADD2.F32 R130, -RZ, R118.reuse.H0_H0 ;  /* 0x20000076ff827230 */ /* 0x100fe20000004100 */
[----:B------:R-:W1:Y:S04]  /*2f30*/  @P0 LDC R141, c[0x0][0x40c] ;  /* 0x00010300ff8d0b82 */ /* 0x000e680000000800 */
[----:B----4-:R-:W-:Y:S01]  /*2f40*/  @P0 FFMA.FTZ R130, R117, R142, R130 ;  /* 0x0000008e75820223 */ /* 0x010fe20000010082 */
[----:B------:R-:W-:Y:S02]  /*2f50*/  HADD2.F32 R142, -RZ, R118.H1_H1 ;  /* 0x30000076ff8e7230 */ /* 0x000fe40000004100 */
[----:B------:R-:W-:Y:S02]  /*2f60*/  @P0 HADD2.F32 R117, -RZ, R18.H1_H1 ;  /* 0x30000012ff750230 */ /* 0x000fe40000004100 */
[----:B------:R-:W-:Y:S01]  /*2f70*/  @P0 HADD2.F32 R118, -RZ, R19.H0_H0 ;  /* 0x20000013ff760230 */ /* 0x000fe20000004100 */
[----:B------:R-:W-:-:S04]  /*2f80*/  F2FP.F16.F32.PACK_AB R160, RZ, R130 ;  /* 0x00000082ffa0723e */ /* 0x000fc800000000ff */
[----:B0-----:R-:W-:Y:S01]  /*2f90*/  @P0 FFMA.FTZ R143, R118, R155, R143 ;  /* 0x0000009b768f0223 */ /* 0x001fe2000001008f */
[----:B------:R-:W-:Y:S02]  /*2fa0*/  @P0 HADD2.F32 R118, -RZ, R16.H1_H1 ;  /* 0x30000010ff760230 */ /* 0x000fe40000004100 */
[----:B------:R-:W-:Y:S02]  /*2fb0*/  HADD2.F32 R155, -RZ, R119.H1_H1 ;  /* 0x30000077ff9b7230 */ /* 0x000fe40000004100 */
[----:B------:R-:W-:Y:S01]  /*2fc0*/  F2FP.F16.F32.PACK_AB R162, RZ, R143 ;  /* 0x0000008fffa2723e */ /* 0x000fe200000000ff */
[----:B-1----:R-:W-:Y:S01]  /*2fd0*/  @P0 FFMA.FTZ R142, R117, R141, R142 ;  /* 0x0000008d758e0223 */ /* 0x002fe2000001008e */
[--C-:B------:R-:W-:Y:S01]  /*2fe0*/  HADD2.F32 R141, -RZ, R116.reuse.H1_H1 ;  /* 0x30000074ff8d7230 */ /* 0x100fe20000004100 */
[----:B------:R-:W0:Y:S03]  /*2ff0*/  @P0 LDC R117, c[0x0][0x40c] ;  /* 0x00010300ff750b82 */ /* 0x000e260000000800 */
[----:B------:R-:W-:Y:S01]  /*3000*/  F2FP.F16.F32.PACK_AB R161, RZ, R142 ;  /* 0x0000008effa1723e */ /* 0x000fe200000000ff */
[----:B------:R-:W-:Y:S01]  /*3010*/  @P0 FFMA.FTZ R141, R118, R149, R141 ;  /* 0x00000095768d0223 */ /* 0x000fe2000001008d */
[----:B------:R-:W-:-:S02]  /*3020*/  HADD2.F32 R149, -RZ, R116.H0_H0 ;  /* 0x20000074ff957230 */ /* 0x000fc40000004100 */
[----:B------:R-:W-:Y:S01]  /*3030*/  @P0 HADD2.F32 R116, -RZ, R16.H0_H0 ;  /* 0x20000010ff740230 */ /* 0x000fe20000004100 */
[----:B------:R-:W1:Y:S01]  /*3040*/  @P0 LDC R118, c[0x0][0x40c] ;  /* 0x00010300ff760b82 */ /* 0x000e620000000800 */
[----:B------:R-:W-:-:S03]  /*3050*/  F2FP.F16.F32.PACK_AB R159, RZ, R141 ;  /* 0x0000008dff9f723e */ /* 0x000fc600000000ff */
[----:B0-----:R-:W-:Y:S01]  /*3060*/  @P0 FFMA.FTZ R149, R116, R117, R149 ;  /* 0x0000007574950223 */ /* 0x001fe20000010095 */
[----:B------:R-:W-:Y:S01]  /*3070*/  @P0 HADD2.F32 R116, -RZ, R19.H1_H1 ;  /* 0x30000013ff740230 */ /* 0x000fe20000004100 */
[----:B------:R-:W-:-:S04]  /*3080*/  F2FP.F16.F32.PACK_AB R117, RZ, R14 ;  /* 0x0000000eff75723e */ /* 0x000fc800000000ff */
[----:B-1----:R-:W-:Y:S01]  /*3090*/  @P0 FFMA.FTZ R155, R116, R118, R155 ;  /* 0x00000076749b0223 */ /* 0x002fe2000001009b */
        /* <DEDUP_REMOVED lines=8> */
.L_x_27008:
[----:B------:R-:W1:Y:S01]  /*3120*/  @P0 LDC R117, c[0x0][0x40c] ;  /* 0x00010300ff750b82 */ /* 0x000e620000000800 */
[--C-:B-----5:R-:W-:Y:S01]  /*3130*/  @P0 HADD2.F32 R14, -RZ, R16.reuse.H0_H0 ;  /* 0x20000010ff0e0230 */ /* 0x120fe20000004100 */
[----:B------:R-:W-:Y:S01]  /*3140*/  MOV R149, RZ ;  /* 0x000000ff00957202 */ /* 0x000fe20000000f00 */
[----:B------:R-:W-:Y:S02]  /*3150*/  HFMA2 R141, -RZ, RZ, 0, 0 ;  /* 0x00000000ff8d7431 */ /* 0x000fe400000001ff */
[----:B------:R-:W-:Y:S01]  /*3160*/  @P0 HADD2.F32 R116, -RZ, R17.H0_H0 ;  /* 0x20000011ff740230 */ /* 0x000fe20000004100 */
[----:B------:R-:W-:Y:S02]  /*3170*/  MOV R130, RZ ;  /* 0x000000ff00827202 */ /* 0x000fe40000000f00 */
[----:B------:R-:W-:Y:S01]  /*3180*/  CS2R R142, SRZ ;  /* 0x00000000008e7805 */ /* 0x000fe2000001ff00 */
[----:B------:R-:W2:Y:S08]  /*3190*/  @P0 LDC R119, c[0x0][0x40c] ;  /* 0x00010300ff770b82 */ /* 0x000eb00000000800 */
[----:B------:R-:W3:Y:S01]  /*31a0*/  @P0 LDC R129, c[0x0][0x40c] ;  /* 0x00010300ff810b82 */ /* 0x000ee20000000800 */
[----:B-1----:R-:W-:Y:S01]  /*31b0*/  @P0 FMUL.FTZ R149, R14, R117 ;  /* 0x000000750e950220 */ /* 0x002fe20000410000 */
[----:B------:R-:W-:-:S06]  /*31c0*/  @P0 HADD2.F32 R14, -RZ, R16.H1_H1 ;  /* 0x30000010ff0e0230 */ /* 0x000fcc0000004100 */
[----:B------:R-:W1:Y:S01]  /*31d0*/  @P0 LDC R117, c[0x0][0x40c] ;  /* 0x00010300ff750b82 */ /* 0x000e620000000800 */
[----:B--2---:R-:W-:Y:S01]  /*31e0*/  @P0 FMUL.FTZ R141, R14, R119 ;  /* 0x000000770e8d0220 */ /* 0x004fe20000410000 */
[----:B------:R-:W-:-:S06]  /*31f0*/  MOV R14, RZ ;  /* 0x000000ff000e7202 */ /* 0x000fcc0000000f00 */
[----:B------:R-:W2:Y:S01]  /*3200*/  @P0 LDC R119, c[0x0][0x40c] ;  /* 0x00010300ff770b82 */ /* 0x000ea20000000800 */
[----:B---3--:R-:W-:Y:S01]  /*3210*/  @P0 FMUL.FTZ R14, R116, R129 ;  /* 0x00000081740e0220 */ /* 0x008fe20000410000 */
[----:B------:R-:W-:Y:S02]  /*3220*/  @P0 HADD2.F32 R116, -RZ, R17.H1_H1 ;  /* 0x30000011ff740230 */ /* 0x000fe40000004100 */
[----:B------:R-:W-:-:S04]  /*3230*/  HFMA2 R129, -RZ, RZ, 0, 0 ;  /* 0x00000000ff817431 */ /* 0x000fc800000001ff */
[----:B------:R-:W3:Y:S01]  /*3240*/  @P0 LDC R155, c[0x0][0x40c] ;  /* 0x00010300ff9b0b82 */ /* 0x000ee20000000800 */
[----:B------:R-:W-:Y:S01]  /*3250*/  F2FP.F16.F32.PACK_AB R118, RZ, R14 ;  /* 0x0000000eff76723e */ /* 0x000fe200000000ff */
[----:B-1----:R-:W-:Y:S01]  /*3260*/  @P0 FMUL.FTZ R129, R116, R117 ;  /* 0x0000007574810220 */ /* 0x002fe20000410000 */
[----:B------:R-:W-:-:S05]  /*3270*/  @P0 HADD2.F32 R116, -RZ, R18.H0_H0 ;  /* 0x20000012ff740230 */ /* 0x000fca0000004100 */
[----:B------:R-:W1:Y:S01]  /*3280*/  @P0 LDC R117, c[0x0][0x40c] ;  /* 0x00010300ff750b82 */ /* 0x000e620000000800 */
[----:B--2---:R-:W-:Y:S01]  /*3290*/  @P0 FMUL.FTZ R130, R116, R119 ;  /* 0x0000007774820220 */ /* 0x004fe20000410000 */
[----:B------:R-:W-:-:S06]  /*32a0*/  @P0 HADD2.F32 R116, -RZ, R18.H1_H1 ;  /* 0x30000012ff740230 */ /* 0x000fcc0000004100 */
[----:B------:R-:W2:Y:S01]  /*32b0*/  @P0 LDC R119, c[0x0][0x40c] ;  /* 0x00010300ff770b82 */ /* 0x000ea20000000800 */
[----:B------:R-:W-:Y:S01]  /*32c0*/  F2FP.F16.F32.PACK_AB R159, RZ, R130 ;  /* 0x00000082ff9f723e */ /* 0x000fe200000000ff */
[----:B-1----:R-:W-:Y:S01]  /*32d0*/  @P0 FMUL.FTZ R142, R116, R117 ;  /* 0x00000075748e0220 */ /* 0x002fe20000410000 */
[----:B------:R-:W-:Y:S01]  /*32e0*/  @P0 HADD2.F32 R116, -RZ, R19.H0_H0 ;  /* 0x20000013ff740230 */ /* 0x000fe20000004100 */
[----:B------:R-:W-:-:S03]  /*32f0*/  F2FP.F16.F32.PACK_AB R117, RZ, R141 ;  /* 0x0000008dff75723e */ /* 0x000fc600000000ff */
[----:B------:R-:W-:Y:S01]  /*3300*/  F2FP.F16.F32.PACK_AB R160, RZ, R142 ;  /* 0x0000008effa0723e */ /* 0x000fe200000000ff */
[----:B---3--:R-:W-:Y:S01]  /*3310*/  @P0 FMUL.FTZ R143, R116, R155 ;  /* 0x0000009b748f0220 */ /* 0x008fe20000410000 */
[----:B------:R-:W-:Y:S02]  /*3320*/  @P0 HADD2.F32 R116, -RZ, R19.H1_H1 ;  /* 0x30000013ff740230 */ /* 0x000fe40000004100 */
[----:B------:R-:W-:Y:S02]  /*3330*/  HFMA2 R155, -RZ, RZ, 0, 0 ;  /* 0x00000000ff9b7431 */ /* 0x000fe400000001ff */
[----:B------:R-:W-:Y:S01]  /*3340*/  F2FP.F16.F32.PACK_AB R161, RZ, R143 ;  /* 0x0000008fffa1723e */ /* 0x000fe200000000ff */
[----:B--2---:R-:W-:Y:S01]  /*3350*/  @P0 FMUL.FTZ R155, R116, R119 ;  /* 0x00000077749b0220 */ /* 0x004fe20000410000 */
[----:B------:R-:W-:Y:S02]  /*3360*/  F2FP.F16.F32.PACK_AB R116, RZ, R149 ;  /* 0x00000095ff74723e */ /* 0x000fe400000000ff */
[----:B------:R-:W-:-:S02]  /*3370*/  F2FP.F16.F32.PACK_AB R119, RZ, R129 ;  /* 0x00000081ff77723e */ /* 0x000fc400000000ff */
[----:B------:R-:W-:Y:S02]  /*3380*/  F2FP.F16.F32.PACK_AB R162, RZ, R155 ;  /* 0x0000009bffa2723e */ /* 0x000fe400000000ff */
[----:B------:R-:W-:Y:S02]  /*3390*/  PRMT R116, R116, 0x5410, R117 ;  /* 0x0000541074747816 */ /* 0x000fe40000000075 */
[----:B------:R-:W-:Y:S02]  /*33a0*/  PRMT R117, R118, 0x5410, R119 ;  /* 0x0000541076757816 */ /* 0x000fe40000000077 */
[----:B------:R-:W-:Y:S02]  /*33b0*/  PRMT R118, R159, 0x5410, R160 ;  /* 0x000054109f767816 */ /* 0x000fe400000000a0 */
[----:B------:R-:W-:-:S07]  /*33c0*/  PRMT R119, R161, 0x5410, R162 ;  /* 0x00005410a1777816 */ /* 0x000fce00000000a2 */
.L_x_27009:
[----:B------:R-:W1:Y:S02]  /*33d0*/  LDC.64 R160, c[0x0][0x3a8] ;  /* 0x0000ea00ffa07b82 */ /* 0x000e640000000a00 */
[----:B-1----:R-:W-:-:S05]  /*33e0*/  IMAD.WIDE.U32 R160, R158, 0x10, R160 ;  /* 0x000000109ea07825 */ /* 0x002fca00078e00a0 */
[----:B------:R1:W-:Y:S02]  /*33f0*/  STG.E.128 desc[UR6][R160.64], R116 ;  /* 0x00000074a0007986 */ /* 0x0003e4000c101d06 */
.L_x_27005:
[----:B------:R-:W-:Y:S05]  /*3400*/  BSYNC.RECONVERGENT B0 ;  /* 0x0000000000007941 */ /* 0x000fea0003800200 */
.L_x_27004:
        /* <DEDUP_REMOVED lines=177> */
.L_x_27035:
        /* <DEDUP_REMOVED lines=18> */
[----:B------:R-:W-:-:S05]  /*4040*/  IMAD R157, R157, R156, RZ ;  /* 0x0000009c9d9d7224 */ /* 0x000fca00078e02ff */
[----:B--2---:R-:W-:-:S04]  /*4050*/  SHF.R.S32.HI R116, RZ, 0x1f, R157 ;  /* 0x0000001fff747819 */ /* 0x004fc8000001149d */
[----:B------:R-:W-:Y:S02]  /*4060*/  LEA.HI R117, R116, R157, RZ, 0x3 ;  /* 0x0000009d74757211 */ /* 0x000fe400078f18ff */
[----:B------:R-:W-:Y:S02]  /*4070*/  FSEL R157, R159, RZ, !P1 ;  /* 0x000000ff9f9d7208 */ /* 0x000fe40004800000 */
        /* <DEDUP_REMOVED lines=16> */
[----:B------:R-:W-:Y:S01]  /*4180*/  F2FP.F16.F32.PACK_AB R116, R117, R116 ;  /* 0x000000747574723e */ /* 0x000fe200000000ff */
[--C-:B------:R-:W-:Y:S01]  /*4190*/  FADD.FTZ R163, R150, -R157.reuse ;  /* 0x8000009d96a37221 */ /* 0x100fe20000010000 */
[----:B------:R-:W-:Y:S01]  /*41a0*/  F2FP.F16.F32.PACK_AB R117, R160, R159 ;  /* 0x0000009fa075723e */ /* 0x000fe200000000ff */
        /* <DEDUP_REMOVED lines=9> */
[----:B------:R-:W-:Y:S02]  /*4240*/  F2FP.F16.F32.PACK_AB R118, R119, R118 ;  /* 0x000000767776723e */ /* 0x000fe400000000ff */
[----:B------:R-:W-:Y:S02]  /*4250*/  F2FP.F16.F32.PACK_AB R119, R162, R161 ;  /* 0x000000a1a277723e */ /* 0x000fe400000000ff */
[----:B------:R-:W2:Y:S02]  /*4260*/  LDC.64 R160, c[0x0][0x428] ;  /* 0x00010a00ffa07b82 */ /* 0x000ea40000000a00 */
[C---:B--2---:R-:W-:Y:S01]  /*4270*/  IMAD.WIDE.U32 R160, R156.reuse, 0x10, R160 ;  /* 0x000000109ca07825 */ /* 0x044fe200078e00a0 */
[----:B------:R-:W-:-:S04]  /*4280*/  IADD3 R156, PT, PT, R156, 0x20, RZ ;  /* 0x000000209c9c7810 */ /* 0x000fc80007ffe0ff */
[----:B------:R2:W-:Y:S03]  /*4290*/  STG.E.128 desc[UR6][R160.64], R116 ;  /* 0x00000074a0007986 */ /* 0x0005e6000c101d06 */
.L_x_27014:
[----:B------:R-:W-:Y:S05]  /*42a0*/  BSYNC.RECONVERGENT B1 ;  /* 0x0000000000017941 */ /* 0x000fea0003800200 */
.L_x_27013:
        /* <DEDUP_REMOVED lines=35> */
.L_x_27016:
[----:B------:R-:W-:Y:S05]  /*44e0*/  BSYNC.RECONVERGENT B1 ;  /* 0x0000000000017941 */ /* 0x000fea0003800200 */
.L_x_27015:
        /* <DEDUP_REMOVED lines=35> */
.L_x_27018:
[----:B------:R-:W-:Y:S05]  /*4720*/  BSYNC.RECONVERGENT B1 ;  /* 0x0000000000017941 */ /* 0x000fea0003800200 */
.L_x_27017:
        /* <DEDUP_REMOVED lines=35> */
.L_x_27020:
[----:B------:R-:W-:Y:S05]  /*4960*/  BSYNC.RECONVERGENT B1 ;  /* 0x0000000000017941 */ /* 0x000fea0003800200 */
.L_x_27019:
        /* <DEDUP_REMOVED lines=35> */
.L_x_27022:
[----:B------:R-:W-:Y:S05]  /*4ba0*/  BSYNC.RECONVERGENT B1 ;  /* 0x0000000000017941 */ /* 0x000fea0003800200 */
.L_x_27021:
        /* <DEDUP_REMOVED lines=28> */
[----:B------:R-:W2:Y:S02]  /*4d70*/  LDC.64 R158, c[0x0][0x428] ;  /* 0x00010a00ff9e7b82 */ /* 0x000ea40000000a00 */
[----:B------:R-:W-:-:S02]  /*4d80*/  F2FP.F16.F32.PACK_AB R117, R160, R117 ;  /* 0x00000075a075723e */ /* 0x000fc400000000ff */
[----:B------:R-:W-:Y:S01]  /*4d90*/  F2FP.F16.F32.PACK_AB R116, R116, R161 ;  /* 0x000000a17474723e */ /* 0x000fe200000000ff */
[----:B--2---:R-:W-:-:S05]  /*4da0*/  IMAD.WIDE.U32 R158, R156, 0x10, R158 ;  /* 0x000000109c9e7825 */ /* 0x004fca00078e009e */
[----:B------:R2:W-:Y:S02]  /*4db0*/  STG.E.128 desc[UR6][R158.64], R116 ;  /* 0x000000749e007986 */ /* 0x0005e4000c101d06 */
.L_x_27012:
[----:B------:R-:W-:Y:S05]  /*4dc0*/  BSYNC.RECONVERGENT B0 ;  /* 0x0000000000007941 */ /* 0x000fea0003800200 */
.L_x_27011:
[----:B--234-:R-:W2:Y:S02]  /*4dd0*/  LDC.64 R116, c[0x0][0x380] ;  /* 0x0000e000ff747b82 */ /* 0x01cea40000000a00 */
[----:B--2---:R-:W-:-:S04]  /*4de0*/  LEA R3, R116, R3, 0x2 ;  /* 0x0000000374037211 */ /* 0x004fc800078e10ff */
[----:B------:R-:W-:-:S13]  /*4df0*/  ISETP.GE.AND P0, PT, R3, R117, PT ;  /* 0x000000750300720c */ /* 0x000fda0003f06270 */
[----:B------:R-:W-:Y:S05]  /*4e00*/  @!P0 BRA `(.L_x_27023) ;  /* 0xffffffb800c88947 */ /* 0x000fea000383ffff */
[----:B------:R-:W-:Y:S05]  /*4e10*/  EXIT ;  /* 0x000000000000794d */ /* 0x000fea0003800000 */
.L_x_27010:
        /* <DEDUP_REMOVED lines=8> */
.L_x_27025:
[----:B------:R-:W-:Y:S05]  /*4ea0*/  BSYNC B0 ;  /* 0x0000000000007941 */ /* 0x000fea0003800000 */
.L_x_27024:
        /* <DEDUP_REMOVED lines=9> */
.L_x_27026:
[----:B------:R-:W-:Y:S02]  /*4f40*/  HFMA2 R158, -RZ, RZ, 0, 2.384185791015625e-07 ;  /* 0x00000004ff9e7431 */ /* 0x000fe400000001ff */
[----:B------:R-:W-:-:S05]  /*4f50*/  FADD.FTZ R162, R161, R160 ;  /* 0x000000a0a1a27221 */ /* 0x000fca0000010000 */
[----:B------:R-:W-:-:S07]  /*4f60*/  MOV R165, R162 ;  /* 0x000000a200a57202 */ /* 0x000fce0000000f00 */
[----:B------:R-:W-:Y:S05]  /*4f70*/  WARPSYNC.COLLECTIVE R118, `(.L_x_27027) ;  /* 0x0000000076087348 */ /* 0x000fea0003c00000 */
[----:B------:R0:W1:Y:S02]  /*4f80*/  SHFL.BFLY P6, R160, R165, R158, R119 ;  /* 0x0c00009ea5a07389 */ /* 0x00006400000c0077 */
[----:B01----:R-:W-:Y:S05]  /*4f90*/  ENDCOLLECTIVE ;  /* 0x000000000000791b */ /* 0x003fea0003800000 */
.L_x_27027:
[----:B------:R-:W-:Y:S02]  /*4fa0*/  HFMA2 R158, -RZ, RZ, 0, 4.76837158203125e-07 ;  /* 0x00000008ff9e7431 */ /* 0x000fe400000001ff */
[----:B------:R-:W-:-:S05]  /*4fb0*/  FADD.FTZ R163, R162, R160 ;  /* 0x000000a0a2a37221 */ /* 0x000fca0000010000 */
[----:B------:R-:W-:-:S07]  /*4fc0*/  MOV R165, R163 ;  /* 0x000000a300a57202 */ /* 0x000fce0000000f00 */
[----:B------:R-:W-:Y:S05]  /*4fd0*/  WARPSYNC.COLLECTIVE R118, `(.L_x_27028) ;  /* 0x0000000076087348 */ /* 0x000fea0003c00000 */
[----:B------:R0:W1:Y:S02]  /*4fe0*/  SHFL.BFLY P6, R160, R165, R158, R119 ;  /* 0x0c00009ea5a07389 */ /* 0x00006400000c0077 */
[----:B01----:R-:W-:Y:S05]  /*4ff0*/  ENDCOLLECTIVE ;  /* 0x000000000000791b */ /* 0x003fea0003800000 */
.L_x_27028:
[----:B------:R-:W-:Y:S02]  /*5000*/  HFMA2 R158, -RZ, RZ, 0, 9.5367431640625e-07 ;  /* 0x00000010ff9e7431 */ /* 0x000fe400000001ff */
[----:B------:R-:W-:-:S05]  /*5010*/  FADD.FTZ R164, R163, R160 ;  /* 0x000000a0a3a47221 */ /* 0x000fca0000010000 */
[----:B------:R-:W-:-:S07]  /*5020*/  MOV R165, R164 ;  /* 0x000000a400a57202 */ /* 0x000fce0000000f00 */
[----:B------:R-:W-:Y:S05]  /*5030*/  WARPSYNC.COLLECTIVE R118, `(.L_x_27029) ;  /* 0x0000000076087348 */ /* 0x000fea0003c00000 */
[----:B------:R0:W1:Y:S02]  /*5040*/  SHFL.BFLY P6, R160, R165, R158, R119 ;  /* 0x0c00009ea5a07389 */ /* 0x00006400000c0077 */
[----:B01----:R-:W-:Y:S05]  /*5050*/  ENDCOLLECTIVE ;  /* 0x000000000000791b */ /* 0x003fea0003800000 */
.L_x_27029:
        /* <DEDUP_REMOVED lines=107> */
.L_x_27030:
[----:B------:R-:W-:Y:S02]  /*5710*/  HFMA2 R158, -RZ, RZ, 0, 1.1920928955078125e-07 ;  /* 0x00000002ff9e7431 */ /* 0x000fe400000001ff */
[----:B------:R-:W-:-:S05]  /*5720*/  FADD.FTZ R161, R116, R160 ;  /* 0x000000a074a17221 */ /* 0x000fca0000010000 */
[----:B------:R-:W-:-:S07]  /*5730*/  MOV R165, R161 ;  /* 0x000000a100a57202 */ /* 0x000fce0000000f00 */
[----:B------:R-:W-:Y:S05]  /*5740*/  WARPSYNC.COLLECTIVE R118, `(.L_x_27031) ;  /* 0x0000000076087348 */ /* 0x000fea0003c00000 */
[----:B------:R0:W1:Y:S02]  /*5750*/  SHFL.BFLY P6, R160, R165, R158, R119 ;  /* 0x0c00009ea5a07389 */ /* 0x00006400000c0077 */
[----:B01----:R-:W-:Y:S05]  /*5760*/  ENDCOLLECTIVE ;  /* 0x000000000000791b */ /* 0x003fea0003800000 */
.L_x_27031:
[----:B------:R-:W-:Y:S02]  /*5770*/  HFMA2 R158, -RZ, RZ, 0, 2.384185791015625e-07 ;  /* 0x00000004ff9e7431 */ /* 0x000fe400000001ff */
[----:B------:R-:W-:-:S05]  /*5780*/  FADD.FTZ R162, R161, R160 ;  /* 0x000000a0a1a27221 */ /* 0x000fca0000010000 */
[----:B------:R-:W-:-:S07]  /*5790*/  MOV R165, R162 ;  /* 0x000000a200a57202 */ /* 0x000fce0000000f00 */
[----:B------:R-:W-:Y:S05]  /*57a0*/  WARPSYNC.COLLECTIVE R118, `(.L_x_27032) ;  /* 0x0000000076087348 */ /* 0x000fea0003c00000 */
[----:B------:R0:W1:Y:S02]  /*57b0*/  SHFL.BFLY P6, R160, R165, R158, R119 ;  /* 0x0c00009ea5a07389 */ /* 0x00006400000c0077 */
[----:B01----:R-:W-:Y:S05]  /*57c0*/  ENDCOLLECTIVE ;  /* 0x000000000000791b */ /* 0x003fea0003800000 */
.L_x_27032:
[----:B------:R-:W-:Y:S02]  /*57d0*/  HFMA2 R158, -RZ, RZ, 0, 4.76837158203125e-07 ;  /* 0x00000008ff9e7431 */ /* 0x000fe400000001ff */
[----:B------:R-:W-:-:S05]  /*57e0*/  FADD.FTZ R163, R162, R160 ;  /* 0x000000a0a2a37221 */ /* 0x000fca0000010000 */
[----:B------:R-:W-:-:S07]  /*57f0*/  MOV R165, R163 ;  /* 0x000000a300a57202 */ /* 0x000fce0000000f00 */
[----:B------:R-:W-:Y:S05]  /*5800*/  WARPSYNC.COLLECTIVE R118, `(.L_x_27033) ;  /* 0x0000000076087348 */ /* 0x000fea0003c00000 */
[----:B------:R0:W1:Y:S02]  /*5810*/  SHFL.BFLY P6, R160, R165, R158, R119 ;  /* 0x0c00009ea5a07389 */ /* 0x00006400000c0077 */
[----:B01----:R-:W-:Y:S05]  /*5820*/  ENDCOLLECTIVE ;  /* 0x000000000000791b */ /* 0x003fea0003800000 */
.L_x_27033:
[----:B------:R-:W-:Y:S02]  /*5830*/  HFMA2 R158, -RZ, RZ, 0, 9.5367431640625e-07 ;  /* 0x00000010ff9e7431 */ /* 0x000fe400000001ff */
[----:B------:R-:W-:-:S05]  /*5840*/  FADD.FTZ R164, R163, R160 ;  /* 0x000000a0a3a47221 */ /* 0x000fca0000010000 */
[----:B------:R-:W-:-:S07]  /*5850*/  MOV R165, R164 ;  /* 0x000000a400a57202 */ /* 0x000fce0000000f00 */
[----:B------:R-:W-:Y:S05]  /*5860*/  WARPSYNC.COLLECTIVE R118, `(.L_x_27034) ;  /* 0x0000000076087348 */ /* 0x000fea0003c00000 */
[----:B------:R0:W1:Y:S02]  /*5870*/  SHFL.BFLY P6, R160, R165, R158, R119 ;  /* 0x0c00009ea5a07389 */ /* 0x00006400000c0077 */
[----:B01----:R-:W-:Y:S05]  /*5880*/  ENDCOLLECTIVE ;  /* 0x000000000000791b */ /* 0x003fea0003800000 */
.L_x_27034:
[----:B------:R-:W-:Y:S05]  /*5890*/  BRA `(.L_x_27035) ;  /* 0xffffffe400a07947 */ /* 0x000fea000383ffff */
.L_x_27036:
        /* <DEDUP_REMOVED lines=14> */
.L_x_54410:


//--------------------- .text._ZN10layer_norm13ln_fwd_kernelINS_13Kernel_traitsIf6__halfS2_S2_fjLj1536ELj1ELj4ELj1ELj16ENS_18Kernel_traits_baseILj1536EfS2_S2_S2_fjLj128EEEEELb0ELb0ELb1ELb1EEEvNS_9FwdParamsE --------------------------
	.section	.text._ZN10layer_norm13ln_fwd_kernelINS_13Kernel_traitsIf6__halfS2_S2_fjLj1536ELj1ELj4ELj1ELj16ENS_18Kernel_traits_baseILj1536EfS2_S2_S2_fjLj128EEEEELb0ELb0ELb1ELb1EEEvNS_9FwdParamsE,"ax",@progbits
	.align	128
        .global         _ZN10layer_norm13ln_fwd_kernelINS_13Kernel_traitsIf6__halfS2_S2_fjLj1536ELj1ELj4ELj1ELj16ENS_18Kernel_traits_baseILj1536EfS2_S2_S2_fjLj128EEEEELb0ELb0ELb1ELb1EEEvNS_9FwdParamsE
        .type           _ZN10layer_norm13ln_fwd_kernelINS_13Kernel_traitsIf6__halfS2_S2_fjLj1536ELj1ELj4ELj1ELj16ENS_18Kernel_traits_baseILj1536EfS2_S2_S2_fjLj128EEEEELb0ELb0ELb1ELb1EEEvNS_9FwdParamsE,@function
        .size           _ZN10layer_norm13ln_fwd_kernelINS_13Kernel_traitsIf6__halfS2_S2_fjLj1536ELj1ELj4ELj1ELj16ENS_18Kernel_traits_baseILj1536EfS2_S2_S2_fjLj128EEEEELb0ELb0ELb1ELb1EEEvNS_9FwdParamsE,(.L_x_54411 - _ZN10layer_norm13ln_fwd_kernelINS_13Kernel_traitsIf6__halfS2_S2_fjLj1536ELj1ELj4ELj1ELj16ENS_18Kernel_traits_baseILj1536EfS2_S2_S2_fjLj128EEEEELb0ELb0ELb1ELb1EEEvNS_9FwdParamsE)
        .other          _ZN10layer_norm13ln_fwd_kernelINS_13Kernel_traitsIf6__halfS2_S2_fjLj1536ELj1ELj4ELj1ELj16ENS_18Kernel_traits_baseILj1536EfS2_S2_S2_fjLj128EEEEELb0ELb0ELb1ELb1EEEvNS_9FwdParamsE,@"STO_CUDA_ENTRY STV_DEFAULT"
_ZN10layer_norm13ln_fwd_kernelINS_13Kernel_traitsIf6__halfS2_S2_fjLj1536ELj1ELj4ELj1ELj16ENS_18Kernel_traits_baseILj1536EfS2_S2_S2_fjLj128EEEEELb0ELb0ELb1ELb1EEEvNS_9FwdParamsE:
.text._ZN10layer_norm13ln_fwd_kernelINS_13Kernel_traitsIf6__halfS2_S2_fjLj1536ELj1ELj4ELj1ELj16ENS_18Kernel_traits_baseILj1536EfS2_S2_S2_fjLj128EEEEELb0ELb0ELb1ELb1EEEvNS_9FwdParamsE:
        /* <DEDUP_REMOVED lines=41> */
.L_x_27037:
        /* <DEDUP_REMOVED lines=38> */
.L_x_27038:
[----:B------:R-:W1:Y:S01]  /*04f0*/  LDCU UR4, c[0x0][0x384] ;  /* 0x00007080ff0477ac */ /* 0x000e620008000800 */
[----:B------:R-:W2:Y:S01]  /*0500*/  LDCU.U8 UR5, c[0x0][0x410] ;  /* 0x00008200ff0577ac */ /* 0x000ea20008000000 */
[----:B------:R-:W3:Y:S01]  /*0510*/  LDCU UR10, c[0x0][0x448] ;  /* 0x00008900ff0a77ac */ /* 0x000ee20008000800 */
[----:B------:R-:W4:Y:S01]  /*0520*/  LDCU.64 UR8, c[0x0][0x3a0] ;  /* 0x00007400ff0877ac */ /* 0x000f220008000a00 */
[----:B-1----:R-:W-:-:S13]  /*0530*/  ISETP.GE.AND P0, PT, R11, UR4, PT ;  /* 0x000000040b007c0c */ /* 0x002fda000bf06270 */
[----:B--234-:R-:W-:Y:S05]  /*0540*/  @P0 EXIT ;  /* 0x000000000000094d */ /* 0x01cfea0003800000 */
.L_x_27054:
[----:B0-----:R-:W0:Y:S08]  /*0550*/  LDC.64 R2, c[0x0][0x3f0] ;  /* 0x0000fc00ff027b82 */ /* 0x001e300000000a00 */
[----:B-1----:R-:W1:Y:S08]  /*0560*/  LDC R10, c[0x0][0x388] ;  /* 0x0000e200ff0a7b82 */ /* 0x002e700000000800 */
        /* <DEDUP_REMOVED lines=74> */
.L_x_27039:
        /* <DEDUP_REMOVED lines=30> */
[----:B------:R-:W-:-:S04]  /*0bf0*/  F2FP.F16.F32.PACK_AB R116, RZ, R2 ;  /* 0x00000002ff74723e */ /* 0x000fc800000000ff */
[----:B------:R-:W-:Y:S01]  /*0c00*/  PRMT R116, R116, 0x5410, R13 ;  /* 0x0000541074747816 */ /* 0x000fe2000000000d */
[----:B-1----:R-:W-:Y:S01]  /*0c10*/  @P0 FMUL.FTZ R4, R117, R118 ;  /* 0x0000007675040220 */ /* 0x002fe20000410000 */
[----:B------:R-:W-:Y:S02]  /*0c20*/  F2FP.F16.F32.PACK_AB R117, RZ, R7 ;  /* 0x00000007ff75723e */ /* 0x000fe400000000ff */
[----:B------:R-:W-:Y:S02]  /*0c30*/  F2FP.F16.F32.PACK_AB R118, RZ, R5 ;  /* 0x00000005ff76723e */ /* 0x000fe400000000ff */
[----:B------:R-:W-:Y:S02]  /*0c40*/  F2FP.F16.F32.PACK_AB R15, RZ, R4 ;  /* 0x00000004ff0f723e */ /* 0x000fe400000000ff */
[----:B------:R-:W-:Y:S01]  /*0c50*/  PRMT R117, R117, 0x5410, R14 ;  /* 0x0000541075757816 */ /* 0x000fe2000000000e */
[----:B--2---:R-:W-:Y:S01]  /*0c60*/  @P0 FMUL.FTZ R3, R119, R120 ;  /* 0x0000007877030220 */ /* 0x004fe20000410000 */
[----:B------:R-:W-:-:S04]  /*0c70*/  PRMT R118, R118, 0x5410, R15 ;  /* 0x0000541076767816 */ /* 0x000fc8000000000f */
[----:B------:R-:W-:Y:S01]  /*0c80*/  F2FP.F16.F32.PACK_AB R119, RZ, R3 ;  /* 0x00000003ff77723e */ /* 0x000fe200000000ff */
[----:B---3--:R-:W-:-:S05]  /*0c90*/  @P0 FMUL.FTZ R0, R121, R122 ;  /* 0x0000007a79000220 */ /* 0x008fca0000410000 */
[----:B------:R-:W-:-:S04]  /*0ca0*/  F2FP.F16.F32.PACK_AB R120, RZ, R0 ;  /* 0x00000000ff78723e */ /* 0x000fc800000000ff */
[----:B------:R-:W-:-:S07]  /*0cb0*/  PRMT R119, R119, 0x5410, R120 ;  /* 0x0000541077777816 */ /* 0x000fce0000000078 */
.L_x_27040:
        /* <DEDUP_REMOVED lines=58> */
.L_x_27041:
[----:B0-----:R-:W0:Y:S01]  /*1060*/  @P0 LDC R117, c[0x0][0x40c] ;  /* 0x00010300ff750b82 */ /* 0x001e220000000800 */
[--C-:B-----5:R-:W-:Y:S01]  /*1070*/  @P0 HADD2.F32 R116, -RZ, R16.reuse.H0_H0 ;  /* 0x20000010ff740230 */ /* 0x120fe20000004100 */
[----:B------:R-:W-:Y:S01]  /*1080*/  MOV R123, RZ ;  /* 0x000000ff007b7202 */ /* 0x000fe20000000f00 */
[----:B------:R-:W-:Y:S02]  /*1090*/  @P0 HADD2.F32 R118, -RZ, R16.H1_H1 ;  /* 0x30000010ff760230 */ /* 0x000fe40000004100 */
[----:B------:R-:W-:Y:S02]  /*10a0*/  HFMA2 R120, -RZ, RZ, 0, 0 ;  /* 0x00000000ff787431 */ /* 0x000fe400000001ff */
[----:B------:R-:W-:Y:S01]  /*10b0*/  @P0 HADD2.F32 R121, -RZ, R17.H0_H0 ;  /* 0x20000011ff790230 */ /* 0x000fe20000004100 */
[----:B------:R-:W-:Y:S01]  /*10c0*/  MOV R13, RZ ;  /* 0x000000ff000d7202 */ /* 0x000fe20000000f00 */
[----:B------:R-:W-:Y:S01]  /*10d0*/  @P0 HADD2.F32 R134, -RZ, R19.H1_H1 ;  /* 0x30000013ff860230 */ /* 0x000fe20000004100 */
[----:B------:R-:W1:Y:S01]  /*10e0*/  @P0 LDC R119, c[0x0][0x40c] ;  /* 0x00010300ff770b82 */ /* 0x000e620000000800 */
[----:B------:R-:W-:-:S02]  /*10f0*/  CS2R R124, SRZ ;  /* 0x00000000007c7805 */ /* 0x000fc4000001ff00 */
[----:B------:R-:W-:-:S05]  /*1100*/  MOV R126, RZ ;  /* 0x000000ff007e7202 */ /* 0x000fca0000000f00 */
        /* <DEDUP_REMOVED lines=32> */
.L_x_27042:
        /* <DEDUP_REMOVED lines=57> */
.L_x_27043:
        /* <DEDUP_REMOVED lines=42> */
.L_x_27044:
        /* <DEDUP_REMOVED lines=27> */
[----:B------:R-:W-:Y:S02]  /*1af0*/  @P1 HADD2.F32 R143, -RZ, R17.H1_H1 ;  /* 0x30000011ff8f1230 */ /* 0x000fe40000004100 */
[--C-:B------:R-:W-:Y:S02]  /*1b00*/  HADD2.F32 R142, -RZ, R118.reuse.H0_H0 ;  /* 0x20000076ff8e7230 */ /* 0x100fe40000004100 */
[----:B------:R-:W-:Y:S02]  /*1b10*/  HADD2.F32 R141, -RZ, R118.H1_H1 ;  /* 0x30000076ff8d7230 */ /* 0x000fe40000004100 */
[----:B---3--:R-:W-:Y:S01]  /*1b20*/  @P1 FFMA.FTZ R140, R143, R144, R140 ;  /* 0x000000908f8c1223 */ /* 0x008fe2000001008c */
[----:B------:R-:W-:-:S02]  /*1b30*/  @P1 HADD2.F32 R117, -RZ, R18.H0_H0 ;  /* 0x20000012ff751230 */ /* 0x000fc40000004100 */
[----:B------:R-:W-:Y:S02]  /*1b40*/  @P1 HADD2.F32 R118, -RZ, R18.H1_H1 ;  /* 0x30000012ff761230 */ /* 0x000fe40000004100 */
[----:B------:R-:W-:Y:S02]  /*1b50*/  HADD2.F32 R144, -RZ, R116.H0_H0 ;  /* 0x20000074ff907230 */ /* 0x000fe40000004100 */
[----:B----4-:R-:W-:Y:S01]  /*1b60*/  @P1 FFMA.FTZ R142, R117, R145, R142 ;  /* 0x00000091758e1223 */ /* 0x010fe2000001008e */
[--C-:B------:R-:W-:Y:S02]  /*1b70*/  HADD2.F32 R145, -RZ, R119.reuse.H0_H0 ;  /* 0x20000077ff917230 */ /* 0x100fe40000004100 */
[----:B------:R-:W-:Y:S01]  /*1b80*/  @P1 FFMA.FTZ R141, R118, R147, R141 ;  /* 0x00000093768d1223 */ /* 0x000fe2000001008d */
[----:B------:R-:W-:Y:S02]  /*1b90*/  HADD2.F32 R143, -RZ, R119.H1_H1 ;  /* 0x30000077ff8f7230 */ /* 0x000fe40000004100 */
[----:B------:R-:W-:Y:S01]  /*1ba0*/  @P1 HADD2.F32 R116, -RZ, R19.H0_H0 ;  /* 0x20000013ff741230 */ /* 0x000fe20000004100 */
[----:B------:R-:W-:Y:S01]  /*1bb0*/  F2FP.F16.F32.PACK_AB R147, RZ, R142 ;  /* 0x0000008eff93723e */ /* 0x000fe200000000ff */
[----:B------:R-:W-:-:S02]  /*1bc0*/  @P1 HADD2.F32 R117, -RZ, R16.H0_H0 ;  /* 0x20000010ff751230 */ /* 0x000fc40000004100 */
[----:B------:R-:W-:Y:S02]  /*1bd0*/  @P1 HADD2.F32 R118, -RZ, R19.H1_H1 ;  /* 0x30000013ff761230 */ /* 0x000fe40000004100 */
[----:B------:R-:W-:Y:S01]  /*1be0*/  @P1 FFMA.FTZ R145, R116, R148, R145 ;  /* 0x0000009474911223 */ /* 0x000fe20000010091 */
[----:B------:R-:W-:Y:S01]  /*1bf0*/  F2FP.F16.F32.PACK_AB R148, RZ, R141 ;  /* 0x0000008dff94723e */ /* 0x000fe200000000ff */
[----:B------:R-:W-:Y:S01]  /*1c00*/  @P1 FFMA.FTZ R144, R117, R146, R144 ;  /* 0x0000009275901223 */ /* 0x000fe20000010090 */
[----:B------:R-:W-:Y:S01]  /*1c10*/  F2FP.F16.F32.PACK_AB R117, RZ, R138 ;  /* 0x0000008aff75723e */ /* 0x000fe200000000ff */
        /* <DEDUP_REMOVED lines=11> */
.L_x_27045:
[----:B-1----:R-:W0:Y:S01]  /*1cd0*/  @P0 LDC R117, c[0x0][0x40c] ;  /* 0x00010300ff750b82 */ /* 0x002e220000000800 */
[--C-:B-----5:R-:W-:Y:S01]  /*1ce0*/  @P0 HADD2.F32 R116, -RZ, R16.reuse.H0_H0 ;  /* 0x20000010ff740230 */ /* 0x120fe20000004100 */
[----:B------:R-:W-:Y:S01]  /*1cf0*/  CS2R R144, SRZ ;  /* 0x0000000000907805 */ /* 0x000fe2000001ff00 */
[----:B------:R-:W-:Y:S01]  /*1d00*/  @P0 HADD2.F32 R118, -RZ, R16.H1_H1 ;  /* 0x30000010ff760230 */ /* 0x000fe20000004100 */
[----:B------:R-:W-:Y:S01]  /*1d10*/  CS2R R138, SRZ ;  /* 0x00000000008a7805 */ /* 0x000fe2000001ff00 */
[--C-:B------:R-:W-:Y:S01]  /*1d20*/  @P0 HADD2.F32 R141, -RZ, R17.reuse.H0_H0 ;  /* 0x20000011ff8d0230 */ /* 0x100fe20000004100 */
[----:B------:R-:W-:Y:S01]  /*1d30*/  MOV R140, RZ ;  /* 0x000000ff008c7202 */ /* 0x000fe20000000f00 */
[----:B------:R-:W-:Y:S01]  /*1d40*/  @P0 HADD2.F32 R143, -RZ, R17.H1_H1 ;  /* 0x30000011ff8f0230 */ /* 0x000fe20000004100 */
        /* <DEDUP_REMOVED lines=12> */
[----:B------:R-:W-:-:S06]  /*1e10*/  HFMA2 R141, -RZ, RZ, 0, 0 ;  /* 0x00000000ff8d7431 */ /* 0x000fcc00000001ff */
[----:B------:R-:W2:Y:S01]  /*1e20*/  @P0 LDC R149, c[0x0][0x40c] ;  /* 0x00010300ff950b82 */ /* 0x000ea20000000800 */
[----:B---3--:R-:W-:Y:S01]  /*1e30*/  @P0 FMUL.FTZ R140, R143, R146 ;  /* 0x000000928f8c0220 */ /* 0x008fe20000410000 */
[----:B------:R-:W-:-:S06]  /*1e40*/  CS2R R142, SRZ ;  /* 0x00000000008e7805 */ /* 0x000fcc000001ff00 */
        /* <DEDUP_REMOVED lines=17> */
.L_x_27046:
        /* <DEDUP_REMOVED lines=20> */
[----:B------:R-:W4:Y:S01]  /*20a0*/  @P1 LDC R154, c[0x0][0x40c] ;  /* 0x00010300ff9a1b82 */ /* 0x000f220000000800 */
[----:B--2---:R-:W-:-:S05]  /*20b0*/  HADD2.F32 R147, -RZ, R116.H1_H1 ;  /* 0x30000074ff937230 */ /* 0x004fca0000004100 */
[----:B0-----:R-:W-:Y:S01]  /*20c0*/  @P1 FFMA.FTZ R147, R146, R148, R147 ;  /* 0x0000009492931223 */ /* 0x001fe20000010093 */
[----:B------:R-:W-:Y:S02]  /*20d0*/  HADD2.F32 R146, -RZ, R117.H0_H0 ;  /* 0x20000075ff927230 */ /* 0x000fe40000004100 */
[----:B------:R-:W-:-:S03]  /*20e0*/  @P1 HADD2.F32 R148, -RZ, R17.H1_H1 ;  /* 0x30000011ff941230 */ /* 0x000fc60000004100 */
[----:B-1----:R-:W-:Y:S01]  /*20f0*/  @P1 FFMA.FTZ R146, R149, R150, R146 ;  /* 0x0000009695921223 */ /* 0x002fe20000010092 */
[----:B------:R-:W-:Y:S01]  /*2100*/  HADD2.F32 R149, -RZ, R117.H1_H1 ;  /* 0x30000075ff957230 */ /* 0x000fe20000004100 */
[----:B------:R-:W0:Y:S01]  /*2110*/  @P1 LDC R150, c[0x0][0x40c] ;  /* 0x00010300ff961b82 */ /* 0x000e220000000800 */
[----:B------:R-:W-:-:S03]  /*2120*/  @P1 HADD2.F32 R117, -RZ, R18.H0_H0 ;  /* 0x20000012ff751230 */ /* 0x000fc60000004100 */
[----:B---3--:R-:W-:Y:S01]  /*2130*/  @P1 FFMA.FTZ R149, R148, R151, R149 ;  /* 0x0000009794951223 */ /* 0x008fe20000010095 */
[--C-:B------:R-:W-:Y:S02]  /*2140*/  HADD2.F32 R148, -RZ, R118.reuse.H0_H0 ;  /* 0x20000076ff947230 */ /* 0x100fe40000004100 */
[----:B------:R-:W-:Y:S02]  /*2150*/  HADD2.F32 R151, -RZ, R118.H1_H1 ;  /* 0x30000076ff977230 */ /* 0x000fe40000004100 */
[----:B------:R-:W-:-:S05]  /*2160*/  @P1 HADD2.F32 R118, -RZ, R18.H1_H1 ;  /* 0x30000012ff761230 */ /* 0x000fca0000004100 */
[----:B----4-:R-:W-:Y:S01]  /*2170*/  @P1 FFMA.FTZ R151, R118, R152, R151 ;  /* 0x0000009876971223 */ /* 0x010fe20000010097 */
[----:B------:R-:W-:Y:S01]  /*2180*/  HADD2.F32 R152, -RZ, R116.H0_H0 ;  /* 0x20000074ff987230 */ /* 0x000fe20000004100 */
[----:B------:R-:W1:Y:S01]  /*2190*/  @P1 LDC R118, c[0x0][0x40c] ;  /* 0x00010300ff761b82 */ /* 0x000e620000000800 */
[----:B------:R-:W-:Y:S02]  /*21a0*/  @P1 HADD2.F32 R116, -RZ, R19.H1_H1 ;  /* 0x30000013ff741230 */ /* 0x000fe40000004100 */
[----:B------:R-:W-:Y:S01]  /*21b0*/  F2FP.F16.F32.PACK_AB R156, RZ, R151 ;  /* 0x00000097ff9c723e */ /* 0x000fe200000000ff */
[----:B0-----:R-:W-:Y:S01]  /*21c0*/  @P1 FFMA.FTZ R148, R117, R150, R148 ;  /* 0x0000009675941223 */ /* 0x001fe20000010094 */
[----:B------:R-:W-:Y:S02]  /*21d0*/  HADD2.F32 R150, -RZ, R119.H0_H0 ;  /* 0x20000077ff967230 */ /* 0x000fe40000004100 */
[----:B------:R-:W-:Y:S02]  /*21e0*/  @P1 HADD2.F32 R117, -RZ, R19.H0_H0 ;  /* 0x20000013ff751230 */ /* 0x000fe40000004100 */
[----:B------:R-:W-:-:S03]  /*21f0*/  F2FP.F16.F32.PACK_AB R155, RZ, R148 ;  /* 0x00000094ff9b723e */ /* 0x000fc600000000ff */
[----:B------:R-:W-:Y:S01]  /*2200*/  @P1 FFMA.FTZ R150, R117, R153, R150 ;  /* 0x0000009975961223 */ /* 0x000fe20000010096 */
[----:B------:R-:W-:Y:S02]  /*2210*/  @P1 HADD2.F32 R117, -RZ, R16.H0_H0 ;  /* 0x20000010ff751230 */ /* 0x000fe40000004100 */
[----:B------:R-:W-:Y:S02]  /*2220*/  HADD2.F32 R153, -RZ, R119.H1_H1 ;  /* 0x30000077ff997230 */ /* 0x000fe40000004100 */
[----:B------:R-:W-:Y:S01]  /*2230*/  F2FP.F16.F32.PACK_AB R157, RZ, R150 ;  /* 0x00000096ff9d723e */ /* 0x000fe200000000ff */
[----:B-1----:R-:W-:Y:S02]  /*2240*/  @P1 FFMA.FTZ R152, R117, R118, R152 ;  /* 0x0000007675981223 */ /* 0x002fe40000010098 */
        /* <DEDUP_REMOVED lines=11> */
.L_x_27047:
[----:B-1----:R-:W0:Y:S01]  /*2300*/  @P0 LDC R117, c[0x0][0x40c] ;  /* 0x00010300ff750b82 */ /* 0x002e220000000800 */
[--C-:B-----5:R-:W-:Y:S01]  /*2310*/  @P0 HADD2.F32 R116, -RZ, R16.reuse.H0_H0 ;  /* 0x20000010ff740230 */ /* 0x120fe20000004100 */
[----:B------:R-:W-:Y:S01]  /*2320*/  MOV R152, RZ ;  /* 0x000000ff00987202 */ /* 0x000fe20000000f00 */
[----:B------:R-:W-:Y:S01]  /*2330*/  @P0 HADD2.F32 R118, -RZ, R16.H1_H1 ;  /* 0x30000010ff760230 */ /* 0x000fe20000004100 */
[----:B------:R-:W-:-:S04]  /*2340*/  CS2R R146, SRZ ;  /* 0x0000000000927805 */ /* 0x000fc8000001ff00 */
[----:B------:R-:W1:Y:S08]  /*2350*/  @P0 LDC R119, c[0x0][0x40c] ;  /* 0x00010300ff770b82 */ /* 0x000e700000000800 */
[----:B------:R-:W2:Y:S08]  /*2360*/  @P0 LDC R149, c[0x0][0x40c] ;  /* 0x00010300ff950b82 */ /* 0x000eb00000000800 */
[----:B------:R-:W3:Y:S01]  /*2370*/  @P0 LDC R151, c[0x0][0x40c] ;  /* 0x00010300ff970b82 */ /* 0x000ee20000000800 */
[----:B0-----:R-:W-:Y:S01]  /*2380*/  @P0 FMUL.FTZ R152, R116, R117 ;  /* 0x0000007574980220 */ /* 0x001fe20000410000 */
[----:B------:R-:W-:-:S06]  /*2390*/  @P0 HADD2.F32 R116, -RZ, R17.H0_H0 ;  /* 0x20000011ff740230 */ /* 0x000fcc0000004100 */
[----:B------:R-:W0:Y:S01]  /*23a0*/  @P0 LDC R153, c[0x0][0x40c] ;  /* 0x00010300ff990b82 */ /* 0x000e220000000800 */
[----:B-1----:R-:W-:-:S07]  /*23b0*/  @P0 FMUL.FTZ R147, R118, R119 ;  /* 0x0000007776930220 */ /* 0x002fce0000410000 */
[----:B------:R-:W1:Y:S01]  /*23c0*/  @P0 LDC R117, c[0x0][0x40c] ;  /* 0x00010300ff750b82 */ /* 0x000e620000000800 */
[----:B--2---:R-:W-:Y:S01]  /*23d0*/  @P0 FMUL.FTZ R146, R116, R149 ;  /* 0x0000009574920220 */ /* 0x004fe20000410000 */
[----:B------:R-:W-:Y:S01]  /*23e0*/  @P0 HADD2.F32 R116, -RZ, R17.H1_H1 ;  /* 0x30000011ff740230 */ /* 0x000fe20000004100 */
[----:B------:R-:W-:-:S03]  /*23f0*/  CS2R R148, SRZ ;  /* 0x0000000000947805 */ /* 0x000fc6000001ff00 */
[----:B------:R-:W-:Y:S02]  /*2400*/  F2FP.F16.F32.PACK_AB R118, RZ, R146 ;  /* 0x00000092ff76723e */ /* 0x000fe400000000ff */
[----:B------:R-:W2:Y:S01]  /*2410*/  @P0 LDC R119, c[0x0][0x40c] ;  /* 0x00010300ff770b82 */ /* 0x000ea20000000800 */
[----:B---3--:R-:W-:Y:S01]  /*2420*/  @P0 FMUL.FTZ R149, R116, R151 ;  /* 0x0000009774950220 */ /* 0x008fe20000410000 */
[----:B------:R-:W-:Y:S01]  /*2430*/  @P0 HADD2.F32 R116, -RZ, R18.H0_H0 ;  /* 0x20000012ff740230 */ /* 0x000fe20000004100 */
[----:B------:R-:W-:-:S05]  /*2440*/  CS2R R150, SRZ ;  /* 0x0000000000967805 */ /* 0x000fca000001ff00 */
[----:B------:R-:W3:Y:S01]  /*2450*/  @P0 LDC R155, c[0x0][0x40c] ;  /* 0x00010300ff9b0b82 */ /* 0x000ee20000000800 */
[----:B0-----:R-:W-:Y:S01]  /*2460*/  @P0 FMUL.FTZ R148, R116, R153 ;  /* 0x0000009974940220 */ /* 0x001fe20000410000 */
[----:B------:R-:W-:Y:S02]  /*2470*/  @P0 HADD2.F32 R116, -RZ, R18.H1_H1 ;  /* 0x30000012ff740230 */ /* 0x000fe40000004100 */
[----:B------:R-:W-:Y:S02]  /*2480*/  HFMA2 R153, -RZ, RZ, 0, 0 ;  /* 0x00000000ff997431 */ /* 0x000fe400000001ff */
[----:B------:R-:W-:Y:S01]  /*2490*/  F2FP.F16.F32.PACK_AB R154, RZ, R148 ;  /* 0x00000094ff9a723e */ /* 0x000fe200000000ff */
[----:B-1----:R-:W-:Y:S01]  /*24a0*/  @P0 FMUL.FTZ R151, R116, R117 ;  /* 0x0000007574970220 */ /* 0x002fe20000410000 */
[----:B------:R-:W-:Y:S01]  /*24b0*/  @P0 HADD2.F32 R116, -RZ, R19.H0_H0 ;  /* 0x20000013ff740230 */ /* 0x000fe20000004100 */
[----:B------:R-:W-:-:S04]  /*24c0*/  F2FP.F16.F32.PACK_AB R117, RZ, R147 ;  /* 0x00000093ff75723e */ /* 0x000fc800000000ff */
[----:B--2---:R-:W-:Y:S01]  /*24d0*/  @P0 FMUL.FTZ R150, R116, R119 ;  /* 0x0000007774960220 */ /* 0x004fe20000410000 */
[----:B------:R-:W-:Y:S01]  /*24e0*/  @P0 HADD2.F32 R116, -RZ, R19.H1_H1 ;  /* 0x30000013ff740230 */ /* 0x000fe20000004100 */
[----:B------:R-:W-:-:S03]  /*24f0*/  F2FP.F16.F32.PACK_AB R119, RZ, R149 ;  /* 0x00000095ff77723e */ /* 0x000fc600000000ff */
[----:B------:R-:W-:Y:S01]  /*2500*/  F2FP.F16.F32.PACK_AB R156, RZ, R150 ;  /* 0x00000096ff9c723e */ /* 0x000fe200000000ff */
[----:B---3--:R-:W-:Y:S01]  /*2510*/  @P0 FMUL.FTZ R153, R116, R155 ;  /* 0x0000009b74990220 */ /* 0x008fe20000410000 */
[----:B------:R-:W-:Y:S02]  /*2520*/  F2FP.F16.F32.PACK_AB R116, RZ, R152 ;  /* 0x00000098ff74723e */ /* 0x000fe400000000ff */
[----:B------:R-:W-:Y:S02]  /*2530*/  F2FP.F16.F32.PACK_AB R155, RZ, R151 ;  /* 0x00000097ff9b723e */ /* 0x000fe400000000ff */
[----:B------:R-:W-:Y:S02]  /*2540*/  F2FP.F16.F32.PACK_AB R157, RZ, R153 ;  /* 0x00000099ff9d723e */ /* 0x000fe400000000ff */
[----:B------:R-:W-:Y:S02]  /*2550*/  PRMT R116, R116, 0x5410, R117 ;  /* 0x0000541074747816 */ /* 0x000fe40000000075 */
[----:B------:R-:W-:-:S02]  /*2560*/  PRMT R117, R118, 0x5410, R119 ;  /* 0x0000541076757816 */ /* 0x000fc40000000077 */
[----:B------:R-:W-:Y:S02]  /*2570*/  PRMT R118, R154, 0x5410, R155 ;  /* 0x000054109a767816 */ /* 0x000fe4000000009b */
[----:B------:R-:W-:-:S07]  /*2580*/  PRMT R119, R156, 0x5410, R157 ;  /* 0x000054109c777816 */ /* 0x000fce000000009d */
.L_x_27048:
        /* <DEDUP_REMOVED lines=14> */
[----:B-----5:R-:W-:-:S07]  /*2670*/  @P0 HADD2.F32 R128, -RZ, R17.H0_H0 ;  /* 0x20000011ff800230 */ /* 0x020fce0000004100 */
[----:B------:R-:W1:Y:S08]  /*2680*/  @P0 LDC R154, c[0x0][0x40c] ;  /* 0x00010300ff9a0b82 */ /* 0x000e700000000800 */
[----:B------:R-:W3:Y:S08]  /*2690*/  @P0 LDC R155, c[0x0][0x40c] ;  /* 0x00010300ff9b0b82 */ /* 0x000ef00000000800 */
[----:B------:R-:W4:Y:S01]  /*26a0*/  @P0 LDC R157, c[0x0][0x40c] ;  /* 0x00010300ff9d0b82 */ /* 0x000f220000000800 */
[----:B--2---:R-:W-:-:S02]  /*26b0*/  HADD2.F32 R127, -RZ, R117.H0_H0 ;  /* 0x20000075ff7f7230 */ /* 0x004fc40000004100 */
[----:B------:R-:W-:Y:S02]  /*26c0*/  HADD2.F32 R156, -RZ, R118.H1_H1 ;  /* 0x30000076ff9c7230 */ /* 0x000fe40000004100 */
[----:B------:R-:W-:Y:S02]  /*26d0*/  HADD2.F32 R158, -RZ, R119.H1_H1 ;  /* 0x30000077ff9e7230 */ /* 0x000fe40000004100 */
[----:B0-----:R-:W-:Y:S01]  /*26e0*/  @P0 FFMA.FTZ R127, R128, R129, R127 ;  /* 0x00000081807f0223 */ /* 0x001fe2000001007f */
[----:B------:R-:W-:Y:S02]  /*26f0*/  HADD2.F32 R129, -RZ, R117.H1_H1 ;  /* 0x30000075ff817230 */ /* 0x000fe40000004100 */
[----:B------:R-:W-:Y:S02]  /*2700*/  @P0 HADD2.F32 R128, -RZ, R17.H1_H1 ;  /* 0x30000011ff800230 */ /* 0x000fe40000004100 */
[----:B------:R-:W-:-:S03]  /*2710*/  @P0 HADD2.F32 R117, -RZ, R18.H0_H0 ;  /* 0x20000012ff750230 */ /* 0x000fc60000004100 */
[----:B-1----:R-:W-:Y:S01]  /*2720*/  @P0 FFMA.FTZ R129, R128, R154, R129 ;  /* 0x0000009a80810223 */ /* 0x002fe20000010081 */
[----:B------:R-:W-:Y:S01]  /*2730*/  HADD2.F32 R128, -RZ, R118.H0_H0 ;  /* 0x20000076ff807230 */ /* 0x000fe20000004100 */
[----:B------:R-:W0:Y:S04]  /*2740*/  @P0 LDC R154, c[0x0][0x40c] ;  /* 0x00010300ff9a0b82 */ /* 0x000e280000000800 */
[----:B---3--:R-:W-:Y:S01]  /*2750*/  @P0 FFMA.FTZ R128, R117, R155, R128 ;  /* 0x0000009b75800223 */ /* 0x008fe20000010080 */
[----:B------:R-:W-:Y:S02]  /*2760*/  @P0 HADD2.F32 R117, -RZ, R18.H1_H1 ;  /* 0x30000012ff750230 */ /* 0x000fe40000004100 */
[----:B------:R-:W-:Y:S01]  /*2770*/  HADD2.F32 R155, -RZ, R119.H0_H0 ;  /* 0x20000077ff9b7230 */ /* 0x000fe20000004100 */
[----:B------:R-:W1:Y:S01]  /*2780*/  @P0 LDC R118, c[0x0][0x40c] ;  /* 0x00010300ff760b82 */ /* 0x000e620000000800 */
[----:B------:R-:W-:Y:S01]  /*2790*/  F2FP.F16.F32.PACK_AB R162, RZ, R128 ;  /* 0x00000080ffa2723e */ /* 0x000fe200000000ff */
[----:B0-----:R-:W-:Y:S01]  /*27a0*/  @P0 FFMA.FTZ R156, R117, R154, R156 ;  /* 0x0000009a759c0223 */ /* 0x001fe2000001009c */
[----:B------:R-:W-:-:S05]  /*27b0*/  @P0 HADD2.F32 R154, -RZ, R19.H0_H0 ;  /* 0x20000013ff9a0230 */ /* 0x000fca0000004100 */
[----:B------:R-:W0:Y:S01]  /*27c0*/  @P0 LDC R117, c[0x0][0x40c] ;  /* 0x00010300ff750b82 */ /* 0x000e220000000800 */
[----:B------:R-:W-:Y:S01]  /*27d0*/  F2FP.F16.F32.PACK_AB R163, RZ, R156 ;  /* 0x0000009cffa3723e */ /* 0x000fe200000000ff */
[----:B----4-:R-:W-:Y:S01]  /*27e0*/  @P0 FFMA.FTZ R155, R154, R157, R155 ;  /* 0x0000009d9a9b0223 */ /* 0x010fe2000001009b */
[----:B------:R-:W-:Y:S02]  /*27f0*/  HADD2.F32 R154, -RZ, R116.H1_H1 ;  /* 0x30000074ff9a7230 */ /* 0x000fe40000004100 */
[----:B------:R-:W-:Y:S02]  /*2800*/  @P0 HADD2.F32 R157, -RZ, R16.H1_H1 ;  /* 0x30000010ff9d0230 */ /* 0x000fe40000004100 */
[----:B------:R-:W-:-:S03]  /*2810*/  F2FP.F16.F32.PACK_AB R119, RZ, R155 ;  /* 0x0000009bff77723e */ /* 0x000fc600000000ff */
[----:B-1----:R-:W-:Y:S01]  /*2820*/  @P0 FFMA.FTZ R154, R157, R118, R154 ;  /* 0x000000769d9a0223 */ /* 0x002fe2000001009a */
[----:B------:R-:W-:Y:S01]  /*2830*/  HADD2.F32 R157, -RZ, R116.H0_H0 ;  /* 0x20000074ff9d7230 */ /* 0x000fe20000004100 */
[----:B------:R-:W1:Y:S01]  /*2840*/  @P0 LDC R118, c[0x0][0x40c] ;  /* 0x00010300ff760b82 */ /* 0x000e620000000800 */
[----:B------:R-:W-:Y:S02]  /*2850*/  @P0 HADD2.F32 R116, -RZ, R16.H0_H0 ;  /* 0x20000010ff740230 */ /* 0x000fe40000004100 */
[----:B------:R-:W-:-:S03]  /*2860*/  F2FP.F16.F32.PACK_AB R161, RZ, R154 ;  /* 0x0000009affa1723e */ /* 0x000fc600000000ff */
[----:B0-----:R-:W-:Y:S01]  /*2870*/  @P0 FFMA.FTZ R157, R116, R117, R157 ;  /* 0x00000075749d0223 */ /* 0x001fe2000001009d */
[----:B------:R-:W-:-:S04]  /*2880*/  @P0 HADD2.F32 R117, -RZ, R19.H1_H1 ;  /* 0x30000013ff750230 */ /* 0x000fc80000004100 */
[----:B------:R-:W-:-:S04]  /*2890*/  F2FP.F16.F32.PACK_AB R116, RZ, R157 ;  /* 0x0000009dff74723e */ /* 0x000fc800000000ff */
[----:B------:R-:W-:Y:S01]  /*28a0*/  PRMT R116, R116, 0x5410, R161 ;  /* 0x0000541074747816 */ /* 0x000fe200000000a1 */
[----:B-1----:R-:W-:Y:S01]  /*28b0*/  @P0 FFMA.FTZ R158, R117, R118, R158 ;  /* 0x00000076759e0223 */ /* 0x002fe2000001009e */
[----:B------:R-:W-:Y:S02]  /*28c0*/  F2FP.F16.F32.PACK_AB R117, RZ, R127 ;  /* 0x0000007fff75723e */ /* 0x000fe400000000ff */
[----:B------:R-:W-:Y:S02]  /*28d0*/  F2FP.F16.F32.PACK_AB R118, RZ, R129 ;  /* 0x00000081ff76723e */ /* 0x000fe400000000ff */
[----:B------:R-:W-:Y:S02]  /*28e0*/  F2FP.F16.F32.PACK_AB R160, RZ, R158 ;  /* 0x0000009effa0723e */ /* 0x000fe400000000ff */
[----:B------:R-:W-:Y:S02]  /*28f0*/  PRMT R117, R117, 0x5410, R118 ;  /* 0x0000541075757816 */ /* 0x000fe40000000076 */
[----:B------:R-:W-:-:S02]  /*2900*/  PRMT R118, R162, 0x5410, R163 ;  /* 0x00005410a2767816 */ /* 0x000fc400000000a3 */
[----:B------:R-:W-:Y:S01]  /*2910*/  PRMT R119, R119, 0x5410, R160 ;  /* 0x0000541077777816 */ /* 0x000fe200000000a0 */
[----:B------:R-:W-:Y:S06]  /*2920*/  BRA `(.L_x_27050) ;  /* 0x0000000000a47947 */ /* 0x000fec0003800000 */
.L_x_27049:
[----:B-1----:R-:W0:Y:S01]  /*2930*/  @P0 LDC R117, c[0x0][0x40c] ;  /* 0x00010300ff750b82 */ /* 0x002e220000000800 */
[--C-:B-----5:R-:W-:Y:S01]  /*2940*/  @P0 HADD2.F32 R116, -RZ, R16.reuse.H0_H0 ;  /* 0x20000010ff740230 */ /* 0x120fe20000004100 */
[----:B------:R-:W-:Y:S02]  /*2950*/  CS2R R156, SRZ ;  /* 0x00000000009c7805 */ /* 0x000fe4000001ff00 */
[----:B------:R-:W-:Y:S02]  /*2960*/  CS2R R154, SRZ ;  /* 0x00000000009a7805 */ /* 0x000fe4000001ff00 */
[----:B------:R-:W-:Y:S01]  /*2970*/  MOV R127, RZ ;  /* 0x000000ff007f7202 */ /* 0x000fe20000000f00 */
[----:B------:R-:W-:Y:S01]  /*2980*/  HFMA2 R158, -RZ, RZ, 0, 0 ;  /* 0x00000000ff9e7431 */ /* 0x000fe200000001ff */
[----:B------:R-:W1:Y:S08]  /*2990*/  @P0 LDC R119, c[0x0][0x40c] ;  /* 0x00010300ff770b82 */ /* 0x000e700000000800 */
[----:B------:R-:W2:Y:S01]  /*29a0*/  @P0 LDC R129, c[0x0][0x40c] ;  /* 0x00010300ff810b82 */ /* 0x000ea20000000800 */
[----:B0-----:R-:W-:Y:S01]  /*29b0*/  @P0 FMUL.FTZ R157, R116, R117 ;  /* 0x00000075749d0220 */ /* 0x001fe20000410000 */
[----:B------:R-:W-:-:S06]  /*29c0*/  @P0 HADD2.F32 R116, -RZ, R16.H1_H1 ;  /* 0x30000010ff740230 */ /* 0x000fcc0000004100 */
[----:B------:R-:W0:Y:S01]  /*29d0*/  @P0 LDC R117, c[0x0][0x40c] ;  /* 0x00010300ff750b82 */ /* 0x000e220000000800 */
[----:B-1----:R-:W-:Y:S01]  /*29e0*/  @P0 FMUL.FTZ R154, R116, R119 ;  /* 0x00000077749a0220 */ /* 0x002fe20000410000 */
[----:B------:R-:W-:-:S06]  /*29f0*/  @P0 HADD2.F32 R116, -RZ, R17.H0_H0 ;  /* 0x20000011ff740230 */ /* 0x000fcc0000004100 */
[----:B------:R-:W1:Y:S01]  /*2a00*/  @P0 LDC R119, c[0x0][0x40c] ;  /* 0x00010300ff770b82 */ /* 0x000e620000000800 */
[----:B--2---:R-:W-:Y:S01]  /*2a10*/  @P0 FMUL.FTZ R127, R116, R129 ;  /* 0x00000081747f0220 */ /* 0x004fe20000410000 */
[----:B------:R-:W-:Y:S01]  /*2a20*/  @P0 HADD2.F32 R116, -RZ, R17.H1_H1 ;  /* 0x30000011ff740230 */ /* 0x000fe20000004100 */
[----:B------:R-:W-:-:S05]  /*2a30*/  CS2R R128, SRZ ;  /* 0x0000000000807805 */ /* 0x000fca000001ff00 */
[----:B------:R-:W2:Y:S01]  /*2a40*/  @P0 LDC R161, c[0x0][0x40c] ;  /* 0x00010300ffa10b82 */ /* 0x000ea20000000800 */
[----:B------:R-:W-:Y:S01]  /*2a50*/  F2FP.F16.F32.PACK_AB R118, RZ, R127 ;  /* 0x0000007fff76723e */ /* 0x000fe200000000ff */
[----:B0-----:R-:W-:Y:S01]  /*2a60*/  @P0 FMUL.FTZ R129, R116, R117 ;  /* 0x0000007574810220 */ /* 0x001fe20000410000 */
[----:B------:R-:W-:-:S05]  /*2a70*/  @P0 HADD2.F32 R116, -RZ, R18.H0_H0 ;  /* 0x20000012ff740230 */ /* 0x000fca0000004100 */
[----:B------:R-:W0:Y:S01]  /*2a80*/  @P0 LDC R117, c[0x0][0x40c] ;  /* 0x00010300ff750b82 */ /* 0x000e220000000800 */
[----:B-1----:R-:W-:Y:S01]  /*2a90*/  @P0 FMUL.FTZ R128, R116, R119 ;  /* 0x0000007774800220 */ /* 0x002fe20000410000 */
[----:B------:R-:W-:-:S06]  /*2aa0*/  @P0 HADD2.F32 R116, -RZ, R18.H1_H1 ;  /* 0x30000012ff740230 */ /* 0x000fcc0000004100 */
[----:B------:R-:W1:Y:S01]  /*2ab0*/  @P0 LDC R119, c[0x0][0x40c] ;  /* 0x00010300ff770b82 */ /* 0x000e620000000800 */
[----:B------:R-:W-:Y:S01]  /*2ac0*/  F2FP.F16.F32.PACK_AB R162, RZ, R128 ;  /* 0x00000080ffa2723e */ /* 0x000fe200000000ff */
[----:B0-----:R-:W-:Y:S01]  /*2ad0*/  @P0 FMUL.FTZ R156, R116, R117 ;  /* 0x00000075749c0220 */ /* 0x001fe20000410000 */
[----:B------:R-:W-:Y:S01]  /*2ae0*/  @P0 HADD2.F32 R116, -RZ, R19.H0_H0 ;  /* 0x20000013ff740230 */ /* 0x000fe20000004100 */
[----:B------:R-:W-:-:S03]  /*2af0*/  F2FP.F16.F32.PACK_AB R117, RZ, R154 ;  /* 0x0000009aff75723e */ /* 0x000fc600000000ff */
[----:B------:R-:W-:Y:S01]  /*2b00*/  F2FP.F16.F32.PACK_AB R163, RZ, R156 ;  /* 0x0000009cffa3723e */ /* 0x000fe200000000ff */
[----:B--2---:R-:W-:Y:S01]  /*2b10*/  @P0 FMUL.FTZ R155, R116, R161 ;  /* 0x000000a1749b0220 */ /* 0x004fe20000410000 */
[----:B------:R-:W-:Y:S01]  /*2b20*/  @P0 HADD2.F32 R116, -RZ, R19.H1_H1 ;  /* 0x30000013ff740230 */ /* 0x000fe20000004100 */
[----:B------:R-:W-:-:S04]  /*2b30*/  F2FP.F16.F32.PACK_AB R161, RZ, R129 ;  /* 0x00000081ffa1723e */ /* 0x000fc800000000ff */
[----:B-1----:R-:W-:Y:S01]  /*2b40*/  @P0 FMUL.FTZ R158, R116, R119 ;  /* 0x00000077749e0220 */ /* 0x002fe20000410000 */
[----:B------:R-:W-:Y:S02]  /*2b50*/  F2FP.F16.F32.PACK_AB R116, RZ, R157 ;  /* 0x0000009dff74723e */ /* 0x000fe400000000ff */
[----:B------:R-:W-:Y:S02]  /*2b60*/  F2FP.F16.F32.PACK_AB R119, RZ, R155 ;  /* 0x0000009bff77723e */ /* 0x000fe400000000ff */
[----:B------:R-:W-:Y:S02]  /*2b70*/  F2FP.F16.F32.PACK_AB R160, RZ, R158 ;  /* 0x0000009effa0723e */ /* 0x000fe400000000ff */
[----:B------:R-:W-:Y:S02]  /*2b80*/  PRMT R116, R116, 0x5410, R117 ;  /* 0x0000541074747816 */ /* 0x000fe40000000075 */
[----:B------:R-:W-:Y:S02]  /*2b90*/  PRMT R117, R118, 0x5410, R161 ;  /* 0x0000541076757816 */ /* 0x000fe400000000a1 */
[----:B------:R-:W-:-:S02]  /*2ba0*/  PRMT R118, R162, 0x5410, R163 ;  /* 0x00005410a2767816 */ /* 0x000fc400000000a3 */
[----:B------:R-:W-:-:S07]  /*2bb0*/  PRMT R119, R119, 0x5410, R160 ;  /* 0x0000541077777816 */ /* 0x000fce00000000a0 */
.L_x_27050:
        /* <DEDUP_REMOVED lines=170> */
.L_x_27066:
        /* <DEDUP_REMOVED lines=30> */
[----:B------:R-:W-:-:S02]  /*3840*/  IMAD R9, R9, R10, RZ ;  /* 0x0000000a09097224 */ /* 0x000fc400078e02ff */
[C---:B------:R-:W-:Y:S01]  /*3850*/  FADD.FTZ R2, -R15.reuse, R2 ;  /* 0x000000020f027221 */ /* 0x040fe20000010100 */
[C---:B------:R-:W-:Y:S01]  /*3860*/  FADD.FTZ R6, -R15.reuse, R6 ;  /* 0x000000060f067221 */ /* 0x040fe20000010100 */
[----:B------:R-:W-:Y:S01]  /*3870*/  F2FP.F16.F32.PACK_AB R119, R0, R5 ;  /* 0x000000050077723e */ /* 0x000fe200000000ff */
[----:B------:R-:W-:Y:S01]  /*3880*/  FADD.FTZ R8, -R15, R8 ;  /* 0x000000080f087221 */ /* 0x000fe20000010100 */
[----:B------:R-:W-:Y:S01]  /*3890*/  F2FP.F16.F32.PACK_AB R118, R4, R3 ;  /* 0x000000030476723e */ /* 0x000fe200000000ff */
[C---:B------:R-:W-:Y:S01]  /*38a0*/  FMUL.FTZ R6, R159.reuse, R6 ;  /* 0x000000069f067220 */ /* 0x040fe20000410000 */
[----:B------:R-:W1:Y:S01]  /*38b0*/  LDC.64 R4, c[0x0][0x428] ;  /* 0x00010a00ff047b82 */ /* 0x000e620000000a00 */
[----:B------:R-:W-:Y:S01]  /*38c0*/  SHF.R.S32.HI R0, RZ, 0x1f, R9 ;  /* 0x0000001fff007819 */ /* 0x000fe20000011409 */
[----:B------:R-:W-:Y:S01]  /*38d0*/  FMUL.FTZ R8, R159, R8 ;  /* 0x000000089f087220 */ /* 0x000fe20000410000 */
[----:B------:R-:W-:Y:S01]  /*38e0*/  FFMA.FTZ R6, R6, R115, R67 ;  /* 0x0000007306067223 */ /* 0x000fe20000010043 */
[C---:B------:R-:W-:Y:S01]  /*38f0*/  FADD.FTZ R124, -R15.reuse, R124 ;  /* 0x0000007c0f7c7221 */ /* 0x040fe20000010100 */
[----:B------:R-:W-:Y:S01]  /*3900*/  LEA.HI R3, R0, R9, RZ, 0x3 ;  /* 0x0000000900037211 */ /* 0x000fe200078f18ff */
[----:B------:R-:W-:Y:S01]  /*3910*/  FADD.FTZ R0, -R15, R7 ;  /* 0x000000070f007221 */ /* 0x000fe20000010100 */
[----:B------:R-:W-:Y:S01]  /*3920*/  FMUL.FTZ R7, R159, R2 ;  /* 0x000000029f077220 */ /* 0x000fe20000410000 */
[----:B------:R-:W-:Y:S01]  /*3930*/  FFMA.FTZ R8, R8, R113, R65 ;  /* 0x0000007108087223 */ /* 0x000fe20000010041 */
[----:B------:R-:W-:Y:S01]  /*3940*/  LEA.HI.SX32 R3, R3, R12, 0x1d ;  /* 0x0000000c03037211 */ /* 0x000fe200078feaff */
[----:B------:R-:W-:Y:S01]  /*3950*/  FMUL.FTZ R9, R159, R0 ;  /* 0x000000009f097220 */ /* 0x000fe20000410000 */
[----:B------:R-:W-:Y:S01]  /*3960*/  FFMA.FTZ R7, R7, R112, R64 ;  /* 0x0000007007077223 */ /* 0x000fe20000010040 */
[C---:B------:R-:W-:Y:S01]  /*3970*/  FADD.FTZ R10, -R15.reuse, R131 ;  /* 0x000000830f0a7221 */ /* 0x040fe20000010100 */
[----:B------:R-:W-:Y:S01]  /*3980*/  FADD.FTZ R0, -R15, R123 ;  /* 0x0000007b0f007221 */ /* 0x000fe20000010100 */
[----:B------:R-:W-:Y:S01]  /*3990*/  FFMA.FTZ R9, R9, R114, R66 ;  /* 0x0000007209097223 */ /* 0x000fe20000010042 */
[C---:B------:R-:W-:Y:S01]  /*39a0*/  FADD.FTZ R120, -R15.reuse, R120 ;  /* 0x000000780f787221 */ /* 0x040fe20000010100 */
[----:B------:R-:W-:Y:S01]  /*39b0*/  F2FP.F16.F32.PACK_AB R116, R8, R7 ;  /* 0x000000070874723e */ /* 0x000fe200000000ff */
[C---:B------:R-:W-:Y:S01]  /*39c0*/  FADD.FTZ R2, -R15.reuse, R13 ;  /* 0x0000000d0f027221 */ /* 0x040fe20000010100 */
[C---:B------:R-:W-:Y:S01]  /*39d0*/  FADD.FTZ R126, -R15.reuse, R126 ;  /* 0x0000007e0f7e7221 */ /* 0x040fe20000010100 */
[----:B------:R-:W-:Y:S01]  /*39e0*/  F2FP.F16.F32.PACK_AB R117, R6, R9 ;  /* 0x000000090675723e */ /* 0x000fe200000000ff */
[C---:B------:R-:W-:Y:S01]  /*39f0*/  FADD.FTZ R6, -R15.reuse, R121 ;  /* 0x000000790f067221 */ /* 0x040fe20000010100 */
[C---:B------:R-:W-:Y:S01]  /*3a00*/  FADD.FTZ R8, -R15.reuse, R125 ;  /* 0x0000007d0f087221 */ /* 0x040fe20000010100 */
[C---:B------:R-:W-:Y:S01]  /*3a10*/  FADD.FTZ R122, -R15.reuse, R122 ;  /* 0x0000007a0f7a7221 */ /* 0x040fe20000010100 */
[----:B------:R-:W-:Y:S01]  /*3a20*/  FADD.FTZ R134, -R15, R134 ;  /* 0x000000860f867221 */ /* 0x000fe20000010100 */
        /* <DEDUP_REMOVED lines=44> */
[----:B------:R-:W-:Y:S01]  /*3cf0*/  IADD3 R153, PT, PT, R3, 0x20, RZ ;  /* 0x0000002003997810 */ /* 0x000fe20007ffe0ff */
[----:B------:R-:W-:Y:S01]  /*3d00*/  FFMA.FTZ R9, R9, R106, R58 ;  /* 0x0000006a09097223 */ /* 0x000fe2000001003a */
[C---:B------:R-:W-:Y:S01]  /*3d10*/  IADD3 R151, PT, PT, R3.reuse, 0x40, RZ ;  /* 0x0000004003977810 */ /* 0x040fe20007ffe0ff */
[----:B------:R-:W-:Y:S01]  /*3d20*/  FFMA.FTZ R6, R6, R107, R59 ;  /* 0x0000006b06067223 */ /* 0x000fe2000001003b */
[----:B------:R-:W-:Y:S01]  /*3d30*/  IADD3 R127, PT, PT, R3, 0x60, RZ ;  /* 0x00000060037f7810 */ /* 0x000fe20007ffe0ff */
[----:B------:R-:W-:Y:S01]  /*3d40*/  FMUL.FTZ R132, R159, R132 ;  /* 0x000000849f847220 */ /* 0x000fe20000410000 */
[----:B------:R-:W-:Y:S01]  /*3d50*/  IADD3 R15, PT, PT, R3, 0x80, RZ ;  /* 0x00000080030f7810 */ /* 0x000fe20007ffe0ff */
[----:B------:R-:W-:Y:S01]  /*3d60*/  FMUL.FTZ R137, R159, R164 ;  /* 0x000000a49f897220 */ /* 0x000fe20000410000 */
[----:B------:R-:W-:Y:S01]  /*3d70*/  IADD3 R165, PT, PT, R3, 0xa0, RZ ;  /* 0x000000a003a57810 */ /* 0x000fe20007ffe0ff */
        /* <DEDUP_REMOVED lines=8> */
[C---:B------:R-:W-:Y:S01]  /*3e00*/  FMUL.FTZ R7, R159.reuse, R0 ;  /* 0x000000009f077220 */ /* 0x040fe20000410000 */
[----:B------:R-:W-:Y:S01]  /*3e10*/  FMUL.FTZ R120, R159, R120 ;  /* 0x000000789f787220 */ /* 0x000fe20000410000 */
[----:B------:R-:W-:Y:S01]  /*3e20*/  F2FP.F16.F32.PACK_AB R141, R6, R9 ;  /* 0x00000009068d723e */ /* 0x000fe200000000ff */
[----:B------:R-:W-:-:S04]  /*3e30*/  IMAD.WIDE.U32 R150, R151, 0x10, R4 ;  /* 0x0000001097967825 */ /* 0x000fc800078e0004 */
[----:B------:R-:W-:Y:S01]  /*3e40*/  FFMA.FTZ R3, R132, R97, R49 ;  /* 0x0000006184037223 */ /* 0x000fe20000010031 */
[----:B------:R-:W-:Y:S01]  /*3e50*/  FFMA.FTZ R116, R116, R87, R39 ;  /* 0x0000005774747223 */ /* 0x000fe20000010027 */
[----:B------:R-:W-:Y:S01]  /*3e60*/  FMUL.FTZ R8, R159, R8 ;  /* 0x000000089f087220 */ /* 0x000fe20000410000 */
[----:B------:R-:W-:-:S04]  /*3e70*/  IMAD.WIDE.U32 R126, R127, 0x10, R4 ;  /* 0x000000107f7e7825 */ /* 0x000fc800078e0004 */
[----:B------:R-:W-:Y:S01]  /*3e80*/  FMUL.FTZ R118, R159, R118 ;  /* 0x000000769f767220 */ /* 0x000fe20000410000 */
[----:B------:R-:W-:Y:S01]  /*3e90*/  FFMA.FTZ R122, R122, R103, R55 ;  /* 0x000000677a7a7223 */ /* 0x000fe20000010037 */
[----:B------:R-:W-:Y:S01]  /*3ea0*/  FFMA.FTZ R6, R121, R92, R44 ;  /* 0x0000005c79067223 */ /* 0x000fe2000001002c */
[----:B------:R-:W-:-:S04]  /*3eb0*/  IMAD.WIDE.U32 R14, R15, 0x10, R4 ;  /* 0x000000100f0e7825 */ /* 0x000fc800078e0004 */
[----:B------:R-:W-:Y:S01]  /*3ec0*/  FFMA.FTZ R9, R136, R93, R45 ;  /* 0x0000005d88097223 */ /* 0x000fe2000001002d */
[C---:B------:R-:W-:Y:S01]  /*3ed0*/  FMUL.FTZ R130, R159.reuse, R130 ;  /* 0x000000829f827220 */ /* 0x040fe20000410000 */
[----:B------:R-:W-:Y:S01]  /*3ee0*/  FMUL.FTZ R125, R159, R144 ;  /* 0x000000909f7d7220 */ /* 0x000fe20000410000 */
[----:B------:R-:W-:-:S04]  /*3ef0*/  IMAD.WIDE.U32 R164, R165, 0x10, R4 ;  /* 0x00000010a5a47825 */ /* 0x000fc800078e0004 */
[----:B------:R-:W-:Y:S01]  /*3f00*/  FFMA.FTZ R5, R119, R98, R50 ;  /* 0x0000006277057223 */ /* 0x000fe20000010032 */
        /* <DEDUP_REMOVED lines=11> */
[----:B------:R-:W-:Y:S01]  /*3fc0*/  FMUL.FTZ R131, R159, R138 ;  /* 0x0000008a9f837220 */ /* 0x000fe20000410000 */
[----:B------:R-:W-:Y:S01]  /*3fd0*/  F2FP.F16.F32.PACK_AB R119, R116, R119 ;  /* 0x000000777477723e */ /* 0x000fe200000000ff */
[----:B------:R-:W-:Y:S01]  /*3fe0*/  FFMA.FTZ R130, R130, R99, R51 ;  /* 0x0000006382827223 */ /* 0x000fe20000010033 */
[----:B------:R-:W-:Y:S01]  /*3ff0*/  F2FP.F16.F32.PACK_AB R143, R122, R143 ;  /* 0x0000008f7a8f723e */ /* 0x000fe200000000ff */
[----:B------:R-:W-:Y:S01]  /*4000*/  FFMA.FTZ R116, R125, R88, R40 ;  /* 0x000000587d747223 */ /* 0x000fe20000010028 */
[----:B------:R-:W-:Y:S01]  /*4010*/  F2FP.F16.F32.PACK_AB R6, R9, R6 ;  /* 0x000000060906723e */ /* 0x000fe200000000ff */
[----:B------:R-:W-:Y:S01]  /*4020*/  FFMA.FTZ R3, R160, R89, R41 ;  /* 0x00000059a0037223 */ /* 0x000fe20000010029 */
[C---:B------:R-:W-:Y:S01]  /*4030*/  FMUL.FTZ R0, R159.reuse, R140 ;  /* 0x0000008c9f007220 */ /* 0x040fe20000410000 */
        /* <DEDUP_REMOVED lines=11> */
[----:B------:R-:W-:Y:S01]  /*40f0*/  FMUL.FTZ R158, R159, R158 ;  /* 0x0000009e9f9e7220 */ /* 0x000fe20000410000 */
[----:B------:R-:W-:Y:S01]  /*4100*/  F2FP.F16.F32.PACK_AB R140, R120, R7 ;  /* 0x00000007788c723e */ /* 0x000fe200000000ff */
[----:B------:R-:W-:Y:S01]  /*4110*/  FFMA.FTZ R117, R131, R90, R42 ;  /* 0x0000005a83757223 */ /* 0x000fe2000001002a */
        /* <DEDUP_REMOVED lines=36> */
.L_x_27053:
[----:B------:R-:W-:Y:S05]  /*4360*/  BSYNC.RECONVERGENT B0 ;  /* 0x0000000000007941 */ /* 0x000fea0003800200 */
.L_x_27052:
[----:B------:R-:W2:Y:S02]  /*4370*/  LDC.64 R2, c[0x0][0x380] ;  /* 0x0000e000ff027b82 */ /* 0x000ea40000000a00 */
[----:B--2---:R-:W-:-:S04]  /*4380*/  LEA R11, R2, R11, 0x2 ;  /* 0x0000000b020b7211 */ /* 0x004fc800078e10ff */
[----:B------:R-:W-:-:S13]  /*4390*/  ISETP.GE.AND P0, PT, R11, R3, PT ;  /* 0x000000030b00720c */ /* 0x000fda0003f06270 */
[----:B------:R-:W-:Y:S05]  /*43a0*/  @!P0 BRA `(.L_x_27054) ;  /* 0xffffffc000688947 */ /* 0x000fea000383ffff */
[----:B------:R-:W-:Y:S05]  /*43b0*/  EXIT ;  /* 0x000000000000794d */ /* 0x000fea0003800000 */
.L_x_27051:
        /* <DEDUP_REMOVED lines=8> */
.L_x_27056:
[----:B------:R-:W-:Y:S05]  /*4440*/  BSYNC B0 ;  /* 0x0000000000007941 */ /* 0x000fea0003800000 */
.L_x_27055:
        /* <DEDUP_REMOVED lines=9> */
.L_x_27057:
[----:B------:R-:W-:Y:S01]  /*44e0*/  HFMA2 R118, -RZ, RZ, 0, 2.384185791015625e-07 ;  /* 0x00000004ff767431 */ /* 0x000fe200000001ff */
[----:B------:R-:W-:-:S05]  /*44f0*/  MOV R160, R163 ;  /* 0x000000a300a07202 */ /* 0x000fca0000000f00 */
[----:B------:R-:W-:-:S05]  /*4500*/  FADD.FTZ R160, R159, R160 ;  /* 0x000000a09fa07221 */ /* 0x000fca0000010000 */
[----:B------:R-:W-:-:S07]  /*4510*/  MOV R165, R160 ;  /* 0x000000a000a57202 */ /* 0x000fce0000000f00 */
[----:B------:R-:W-:Y:S05]  /*4520*/  WARPSYNC.COLLECTIVE R116, `(.L_x_27058) ;  /* 0x0000000074087348 */ /* 0x000fea0003c00000 */
[----:B------:R0:W1:Y:S02]  /*4530*/  SHFL.BFLY P0, R163, R165, R118, R117 ;  /* 0x0c000076a5a37389 */ /* 0x0000640000000075 */
[----:B01----:R-:W-:Y:S05]  /*4540*/  ENDCOLLECTIVE ;  /* 0x000000000000791b */ /* 0x003fea0003800000 */
.L_x_27058:
        /* <DEDUP_REMOVED lines=8> */
.L_x_27059:
[----:B------:R-:W-:Y:S01]  /*45d0*/  HFMA2 R118, -RZ, RZ, 0, 9.5367431640625e-07 ;  /* 0x00000010ff767431 */ /* 0x000fe200000001ff */
[----:B------:R-:W-:-:S05]  /*45e0*/  MOV R162, R163 ;  /* 0x000000a300a27202 */ /* 0x000fca0000000f00 */
[----:B------:R-:W-:-:S05]  /*45f0*/  FADD.FTZ R162, R161, R162 ;  /* 0x000000a2a1a27221 */ /* 0x000fca0000010000 */
[----:B------:R-:W-:-:S07]  /*4600*/  MOV R165, R162 ;  /* 0x000000a200a57202 */ /* 0x000fce0000000f00 */
[----:B------:R-:W-:Y:S05]  /*4610*/  WARPSYNC.COLLECTIVE R116, `(.L_x_27060) ;  /* 0x0000000074087348 */ /* 0x000fea0003c00000 */
[----:B------:R0:W1:Y:S02]  /*4620*/  SHFL.BFLY P0, R163, R165, R118, R117 ;  /* 0x0c000076a5a37389 */ /* 0x0000640000000075 */
[----:B01----:R-:W-:Y:S05]  /*4630*/  ENDCOLLECTIVE ;  /* 0x000000000000791b */ /* 0x003fea0003800000 */
.L_x_27060:
        /* <DEDUP_REMOVED lines=105> */
.L_x_27061:
[----:B------:R-:W-:Y:S01]  /*4cd0*/  HFMA2 R118, -RZ, RZ, 0, 1.1920928955078125e-07 ;  /* 0x00000002ff767431 */ /* 0x000fe200000001ff */
[----:B------:R-:W-:-:S05]  /*4ce0*/  MOV R159, R163 ;  /* 0x000000a3009f7202 */ /* 0x000fca0000000f00 */
[----:B------:R-:W-:-:S05]  /*4cf0*/  FADD.FTZ R159, R14, R159 ;  /* 0x0000009f0e9f7221 */ /* 0x000fca0000010000 */
[----:B------:R-:W-:-:S07]  /*4d00*/  MOV R165, R159 ;  /* 0x0000009f00a57202 */ /* 0x000fce0000000f00 */
[----:B------:R-:W-:Y:S05]  /*4d10*/  WARPSYNC.COLLECTIVE R116, `(.L_x_27062) ;  /* 0x0000000074087348 */ /* 0x000fea0003c00000 */
[----:B------:R0:W1:Y:S02]  /*4d20*/  SHFL.BFLY P0, R163, R165, R118, R117 ;  /* 0x0c000076a5a37389 */ /* 0x0000640000000075 */
[----:B01----:R-:W-:Y:S05]  /*4d30*/  ENDCOLLECTIVE ;  /* 0x000000000000791b */ /* 0x003fea0003800000 */
.L_x_27062:
[----:B------:R-:W-:Y:S01]  /*4d40*/  HFMA2 R118, -RZ, RZ, 0, 2.384185791015625e-07 ;  /* 0x00000004ff767431 */ /* 0x000fe200000001ff */
[----:B------:R-:W-:-:S05]  /*4d50*/  MOV R160, R163 ;  /* 0x000000a300a07202 */ /* 0x000fca0000000f00 */
[----:B------:R-:W-:-:S05]  /*4d60*/  FADD.FTZ R160, R159, R160 ;  /* 0x000000a09fa07221 */ /* 0x000fca0000010000 */
[----:B------:R-:W-:-:S07]  /*4d70*/  MOV R165, R160 ;  /* 0x000000a000a57202 */ /* 0x000fce0000000f00 */
[----:B------:R-:W-:Y:S05]  /*4d80*/  WARPSYNC.COLLECTIVE R116, `(.L_x_27063) ;  /* 0x0000000074087348 */ /* 0x000fea0003c00000 */
[----:B------:R0:W1:Y:S02]  /*4d90*/  SHFL.BFLY P0, R163, R165, R118, R117 ;  /* 0x0c000076a5a37389 */ /* 0x0000640000000075 */
[----:B01----:R-:W-:Y:S05]  /*4da0*/  ENDCOLLECTIVE ;  /* 0x000000000000791b */ /* 0x003fea0003800000 */
.L_x_27063:
[----:B------:R-:W-:Y:S01]  /*4db0*/  HFMA2 R118, -RZ, RZ, 0, 4.76837158203125e-07 ;  /* 0x00000008ff767431 */ /* 0x000fe200000001ff */
[----:B------:R-:W-:-:S05]  /*4dc0*/  MOV R161, R163 ;  /* 0x000000a300a17202 */ /* 0x000fca0000000f00 */
[----:B------:R-:W-:-:S05]  /*4dd0*/  FADD.FTZ R161, R160, R161 ;  /* 0x000000a1a0a17221 */ /* 0x000fca0000010000 */
[----:B------:R-:W-:-:S07]  /*4de0*/  MOV R165, R161 ;  /* 0x000000a100a57202 */ /* 0x000fce0000000f00 */
[----:B------:R-:W-:Y:S05]  /*4df0*/  WARPSYNC.COLLECTIVE R116, `(.L_x_27064) ;  /* 0x0000000074087348 */ /* 0x000fea0003c00000 */
[----:B------:R0:W1:Y:S02]  /*4e00*/  SHFL.BFLY P0, R163, R165, R118, R117 ;  /* 0x0c000076a5a37389 */ /* 0x0000640000000075 */
[----:B01----:R-:W-:Y:S05]  /*4e10*/  ENDCOLLECTIVE ;  /* 0x000000000000791b */ /* 0x003fea0003800000 */
.L_x_27064:
[----:B------:R-:W-:Y:S01]  /*4e20*/  HFMA2 R118, -RZ, RZ, 0, 9.5367431640625e-07 ;  /* 0x00000010ff767431 */ /* 0x000fe200000001ff */
[----:B------:R-:W-:-:S05]  /*4e30*/  MOV R162, R163 ;  /* 0x000000a300a27202 */ /* 0x000fca0000000f00 */
[----:B------:R-:W-:-:S05]  /*4e40*/  FADD.FTZ R162, R161, R162 ;  /* 0x000000a2a1a27221 */ /* 0x000fca0000010000 */
[----:B------:R-:W-:-:S07]  /*4e50*/  MOV R165, R162 ;  /* 0x000000a200a57202 */ /* 0x000fce0000000f00 */
[----:B------:R-:W-:Y:S05]  /*4e60*/  WARPSYNC.COLLECTIVE R116, `(.L_x_27065) ;  /* 0x0000000074087348 */ /* 0x000fea0003c00000 */
[----:B------:R0:W1:Y:S02]  /*4e70*/  SHFL.BFLY P0, R163, R165, R118, R117 ;  /* 0x0c000076a5a37389 */ /* 0x0000640000000075 */
[----:B01----:R-:W-:Y:S05]  /*4e80*/  ENDCOLLECTIVE ;  /* 0x000000000000791b */ /* 0x003fea0003800000 */
.L_x_27065:
[----:B------:R-:W-:Y:S05]  /*4e90*/  BRA `(.L_x_27066) ;  /* 0xffffffe400f07947 */ /* 0x000fea000383ffff */
.L_x_27067:
        /* <DEDUP_REMOVED lines=14> */
.L_x_54411:


//--------------------- .text._ZN10layer_norm13ln_fwd_kernelINS_13Kernel_traitsIf6__halfS2_S2_fjLj1536ELj1ELj4ELj1ELj16ENS_18Kernel_traits_baseILj1536EfS2_S2_S2_fjLj128EEEEELb0ELb1ELb0ELb0EEEvNS_9FwdParamsE --------------------------
	.section	.text._ZN10layer_norm13ln_fwd_kernelINS_13Kernel_traitsIf6__halfS2_S2_fjLj1536ELj1ELj4ELj1ELj16ENS_18Kernel_traits_baseILj1536EfS2_S2_S2_fjLj128EEEEELb0ELb1ELb0ELb0EEEvNS_9FwdParamsE,"ax",@progbits
	.align	128
        .global         _ZN10layer_norm13ln_fwd_kernelINS_13Kernel_traitsIf6__halfS2_S2_fjLj1536ELj1ELj4ELj1ELj16ENS_18Kernel_traits_baseILj1536EfS2_S2_S2_fjLj128EEEEELb0ELb1ELb0ELb0EEEvNS_9FwdParamsE
        .type           _ZN10layer_norm13ln_fwd_kernelINS_13Kernel_traitsIf6__halfS2_S2_fjLj1536ELj1ELj4ELj1ELj16ENS_18Kernel_traits_baseILj1536EfS2_S2_S2_fjLj128EEEEELb0ELb1ELb0ELb0EEEvNS_9FwdParamsE,@function
        .size           _ZN10layer_norm13ln_fwd_kernelINS_13Kernel_traitsIf6__halfS2_S2_fjLj1536ELj1ELj4ELj1ELj16ENS_18Kernel_traits_baseILj1536EfS2_S2_S2_fjLj128EEEEELb0ELb1ELb0ELb0EEEvNS_9FwdParamsE,(.L_x_54412 - _ZN10layer_norm13ln_fwd_kernelINS_13Kernel_traitsIf6__halfS2_S2_fjLj1536ELj1ELj4ELj1ELj16ENS_18Kernel_traits_baseILj1536EfS2_S2_S2_fjLj128EEEEELb0ELb1ELb0ELb0EEEvNS_9FwdParamsE)
        .other          _ZN10layer_norm13ln_fwd_kernelINS_13Kernel_traitsIf6__halfS2_S2_fjLj1536ELj1ELj4ELj1ELj16ENS_18Kernel_traits_baseILj1536EfS2_S2_S2_fjLj128EEEEELb0ELb1ELb0ELb0EEEvNS_9FwdParamsE,@"STO_CUDA_ENTRY STV_DEFAULT"
_ZN10layer_norm13ln_fwd_kernelINS_13Kernel_traitsIf6__halfS2_S2_fjLj1536ELj1ELj4ELj1ELj16ENS_18Kernel_traits_baseILj1536EfS2_S2_S2_fjLj128EEEEELb0ELb1ELb0ELb0EEEvNS_9FwdParamsE:
.text._ZN10layer_norm13ln_fwd_kernelINS_13Kernel_traitsIf6__halfS2_S2_fjLj1536ELj1ELj4ELj1ELj16ENS_18Kernel_traits_baseILj1536EfS2_S2_S2_fjLj128EEEEELb0ELb1ELb0ELb0EEEvNS_9FwdParamsE:
        /* <DEDUP_REMOVED lines=99> */
.L_x_27069:
        /* <DEDUP_REMOVED lines=83> */
.L_x_27070:
[----:B------:R-:W-:Y:S05]  /*0b60*/  BSYNC.RECONVERGENT B0 ;  /* 0x0000000000007941 */ /* 0x000fea0003800200 */
.L_x_27068:
        /* <DEDUP_REMOVED lines=14> */
.L_x_27108:
        /* <DEDUP_REMOVED lines=40> */
[----:B--2---:R-:W-:Y:S02]  /*0ed0*/  HADD2.F32 R186, -RZ, R173.H0_H0 ;  /* 0x200000adffba7230 */ /* 0x004fe40000004100 */
[--C-:B------:R-:W-:Y:S02]  /*0ee0*/  HADD2.F32 R184, -RZ, R175.reuse.H0_H0 ;  /* 0x200000afffb87230 */ /* 0x100fe40000004100 */
[----:B------:R-:W-:Y:S02]  /*0ef0*/  HADD2.F32 R176, -RZ, R172.H0_H0 ;  /* 0x200000acffb07230 */ /* 0x000fe40000004100 */
[----:B------:R-:W-:Y:S01]  /*0f00*/  FFMA.FTZ R186, R177, R154, R186 ;  /* 0x0000009ab1ba7223 */ /* 0x000fe200000100ba */
[----:B------:R-:W-:Y:S02]  /*0f10*/  HADD2.F32 R178, -RZ, R174.H0_H0 ;  /* 0x200000aeffb27230 */ /* 0x000fe40000004100 */
[----:B------:R-:W-:Y:S01]  /*0f20*/  FFMA.FTZ R184, R179, R150, R184 ;  /* 0x00000096b3b87223 */ /* 0x000fe200000100b8 */
[----:B------:R-:W-:-:S02]  /*0f30*/  HADD2.F32 R183, -RZ, R175.H1_H1 ;  /* 0x300000afffb77230 */ /* 0x000fc40000004100 */
[----:B------:R-:W-:Y:S01]  /*0f40*/  FFMA.FTZ R187, R187, R152, R176 ;  /* 0x00000098bbbb7223 */ /* 0x000fe200000100b0 */
[----:B------:R-:W-:Y:S02]  /*0f50*/  HADD2.F32 R179, -RZ, R174.H1_H1 ;  /* 0x300000aeffb37230 */ /* 0x000fe40000004100 */
[----:B------:R-:W-:Y:S01]  /*0f60*/  FFMA.FTZ R185, R185, R148, R178 ;  /* 0x00000094b9b97223 */ /* 0x000fe200000100b2 */
        /* <DEDUP_REMOVED lines=11> */
.L_x_27073:
        /* <DEDUP_REMOVED lines=28> */
.L_x_27074:
[----:B------:R-:W0:Y:S01]  /*11e0*/  LDC.64 R204, c[0x0][0x3a8] ;  /* 0x0000ea00ffcc7b82 */ /* 0x000e220000000a00 */
[C---:B------:R-:W-:Y:S01]  /*11f0*/  IADD3 R209, PT, PT, R203.reuse, 0x20, RZ ;  /* 0x00000020cbd17810 */ /* 0x040fe20007ffe0ff */
[----:B0-----:R-:W-:-:S05]  /*1200*/  IMAD.WIDE.U32 R204, R203, 0x10, R204 ;  /* 0x00000010cbcc7825 */ /* 0x001fca00078e00cc */
[----:B------:R0:W-:Y:S02]  /*1210*/  STG.E.128 desc[UR6][R204.64], R176 ;  /* 0x000000b0cc007986 */ /* 0x0001e4000c101d06 */
.L_x_27072:
[----:B------:R-:W-:Y:S05]  /*1220*/  BSYNC.RECONVERGENT B0 ;  /* 0x0000000000007941 */ /* 0x000fea0003800200 */
.L_x_27071:
        /* <DEDUP_REMOVED lines=23> */
[----:B------:R-:W-:Y:S02]  /*13a0*/  HADD2.F32 R20, -RZ, R20.H1_H1 ;  /* 0x30000014ff147230 */ /* 0x000fe40000004100 */
[----:B------:R-:W-:Y:S01]  /*13b0*/  FFMA.FTZ R26, R19, R128, R26 ;  /* 0x00000080131a7223 */ /* 0x000fe2000001001a */
[----:B------:R-:W-:Y:S02]  /*13c0*/  HADD2.F32 R210, -RZ, R22.H1_H1 ;  /* 0x30000016ffd27230 */ /* 0x000fe40000004100 */
[----:B------:R-:W-:Y:S01]  /*13d0*/  FFMA.FTZ R24, R21, R124, R208 ;  /* 0x0000007c15187223 */ /* 0x000fe200000100d0 */
[----:B------:R-:W-:-:S02]  /*13e0*/  HADD2.F32 R212, -RZ, R23.H0_H0 ;  /* 0x20000017ffd47230 */ /* 0x000fc40000004100 */
[-C--:B------:R-:W-:Y:S01]  /*13f0*/  FMUL.FTZ R176, R20, R207.reuse ;  /* 0x000000cf14b07220 */ /* 0x080fe20000410000 */
[----:B------:R-:W-:Y:S02]  /*1400*/  HADD2.F32 R216, -RZ, R23.H1_H1 ;  /* 0x30000017ffd87230 */ /* 0x000fe40000004100 */
[-C--:B------:R-:W-:Y:S01]  /*1410*/  FMUL.FTZ R210, R210, R207.reuse ;  /* 0x000000cfd2d27220 */ /* 0x080fe20000410000 */
[----:B------:R-:W-:Y:S02]  /*1420*/  HADD2.F32 R22, -RZ, R173.H0_H0 ;  /* 0x200000adff167230 */ /* 0x000fe40000004100 */
[-C--:B------:R-:W-:Y:S01]  /*1430*/  FMUL.FTZ R23, R212, R207.reuse ;  /* 0x000000cfd4177220 */ /* 0x080fe20000410000 */
[----:B------:R-:W-:Y:S02]  /*1440*/  HADD2.F32 R214, -RZ, R175.H0_H0 ;  /* 0x200000afffd67230 */ /* 0x000fe40000004100 */
[----:B------:R-:W-:Y:S01]  /*1450*/  FMUL.FTZ R216, R216, R207 ;  /* 0x000000cfd8d87220 */ /* 0x000fe20000410000 */
        /* <DEDUP_REMOVED lines=15> */
.L_x_27077:
[--C-:B0----5:R-:W-:Y:S02]  /*1550*/  HADD2.F32 R24, -RZ, R20.reuse.H0_H0 ;  /* 0x20000014ff187230 */ /* 0x121fe40000004100 */
[----:B------:R-:W-:Y:S02]  /*1560*/  HADD2.F32 R20, -RZ, R20.H1_H1 ;  /* 0x30000014ff147230 */ /* 0x000fe40000004100 */
[--C-:B------:R-:W-:Y:S02]  /*1570*/  HADD2.F32 R204, -RZ, R22.reuse.H0_H0 ;  /* 0x20000016ffcc7230 */ /* 0x100fe40000004100 */
[-C--:B------:R-:W-:Y:S01]  /*1580*/  FMUL.FTZ R19, R24, R207.reuse ;  /* 0x000000cf18137220 */ /* 0x080fe20000410000 */
[----:B------:R-:W-:Y:S02]  /*1590*/  HADD2.F32 R22, -RZ, R22.H1_H1 ;  /* 0x30000016ff167230 */ /* 0x000fe40000004100 */
[----:B------:R-:W-:Y:S01]  /*15a0*/  FMUL.FTZ R176, R20, R207 ;  /* 0x000000cf14b07220 */ /* 0x000fe20000410000 */
[----:B------:R-:W-:-:S02]  /*15b0*/  HADD2.F32 R26, -RZ, R21.H0_H0 ;  /* 0x20000015ff1a7230 */ /* 0x000fc40000004100 */
        /* <DEDUP_REMOVED lines=17> */
[----:B------:R-:W-:-:S02]  /*16d0*/  F2FP.F16.F32.PACK_AB R178, R21, R24 ;  /* 0x0000001815b2723e */ /* 0x000fc400000000ff */
[----:B------:R-:W-:Y:S02]  /*16e0*/  F2FP.F16.F32.PACK_AB R179, R22, R23 ;  /* 0x0000001716b3723e */ /* 0x000fe400000000ff */
[----:B------:R-:W-:Y:S02]  /*16f0*/  F2FP.F16.F32.PACK_AB R177, R20, R25 ;  /* 0x0000001914b1723e */ /* 0x000fe400000000ff */
[----:B------:R-:W-:-:S07]  /*1700*/  F2FP.F16.F32.PACK_AB R176, R19, R26 ;  /* 0x0000001a13b0723e */ /* 0x000fce00000000ff */
.L_x_27078:
[----:B------:R-:W0:Y:S02]  /*1710*/  LDC.64 R204, c[0x0][0x3a8] ;  /* 0x0000ea00ffcc7b82 */ /* 0x000e240000000a00 */
[C---:B0-----:R-:W-:Y:S01]  /*1720*/  IMAD.WIDE.U32 R204, R209.reuse, 0x10, R204 ;  /* 0x00000010d1cc7825 */ /* 0x041fe200078e00cc */
[----:B------:R-:W-:-:S04]  /*1730*/  IADD3 R209, PT, PT, R209, 0x20, RZ ;  /* 0x00000020d1d17810 */ /* 0x000fc80007ffe0ff */
[----:B------:R0:W-:Y:S03]  /*1740*/  STG.E.128 desc[UR6][R204.64], R176 ;  /* 0x000000b0cc007986 */ /* 0x0001e6000c101d06 */
.L_x_27076:
[----:B------:R-:W-:Y:S05]  /*1750*/  BSYNC.RECONVERGENT B0 ;  /* 0x0000000000007941 */ /* 0x000fea0003800200 */
.L_x_27075:
        /* <DEDUP_REMOVED lines=24> */
[----:B------:R-:W-:Y:S01]  /*18e0*/  FFMA.FTZ R18, R11, R104, R210 ;  /* 0x000000680b127223 */ /* 0x000fe200000100d2 */
[----:B------:R-:W-:Y:S02]  /*18f0*/  HADD2.F32 R12, -RZ, R12.H1_H1 ;  /* 0x3000000cff0c7230 */ /* 0x000fe40000004100 */
[----:B------:R-:W-:Y:S01]  /*1900*/  FFMA.FTZ R16, R13, R100, R214 ;  /* 0x000000640d107223 */ /* 0x000fe200000100d6 */
[----:B------:R-:W-:-:S02]  /*1910*/  HADD2.F32 R14, -RZ, R14.H1_H1 ;  /* 0x3000000eff0e7230 */ /* 0x000fc40000004100 */
[----:B------:R-:W-:Y:S02]  /*1920*/  HADD2.F32 R208, -RZ, R15.H1_H1 ;  /* 0x3000000fffd07230 */ /* 0x000fe40000004100 */
[-C--:B------:R-:W-:Y:S01]  /*1930*/  FMUL.FTZ R15, R204, R207.reuse ;  /* 0x000000cfcc0f7220 */ /* 0x080fe20000410000 */
[----:B------:R-:W-:Y:S02]  /*1940*/  HADD2.F32 R212, -RZ, R173.H0_H0 ;  /* 0x200000adffd47230 */ /* 0x000fe40000004100 */
[-C--:B------:R-:W-:Y:S01]  /*1950*/  FMUL.FTZ R204, R14, R207.reuse ;  /* 0x000000cf0ecc7220 */ /* 0x080fe20000410000 */
[----:B------:R-:W-:Y:S02]  /*1960*/  HADD2.F32 R216, -RZ, R175.H0_H0 ;  /* 0x200000afffd87230 */ /* 0x000fe40000004100 */
[-C--:B------:R-:W-:Y:S01]  /*1970*/  FMUL.FTZ R208, R208, R207.reuse ;  /* 0x000000cfd0d07220 */ /* 0x080fe20000410000 */
[----:B------:R-:W-:Y:S02]  /*1980*/  HADD2.F32 R11, -RZ, R172.H1_H1 ;  /* 0x300000acff0b7230 */ /* 0x000fe40000004100 */
[----:B------:R-:W-:Y:S01]  /*1990*/  FMUL.FTZ R176, R12, R207 ;  /* 0x000000cf0cb07220 */ /* 0x000fe20000410000 */
[----:B------:R-:W-:-:S02]  /*19a0*/  HADD2.F32 R177, -RZ, R173.H1_H1 ;  /* 0x300000adffb17230 */ /* 0x000fc40000004100 */
[----:B------:R-:W-:Y:S01]  /*19b0*/  FFMA.FTZ R17, R17, R106, R212 ;  /* 0x0000006a11117223 */ /* 0x000fe200000100d4 */
[----:B------:R-:W-:Y:S02]  /*19c0*/  HADD2.F32 R13, -RZ, R174.H1_H1 ;  /* 0x300000aeff0d7230 */ /* 0x000fe40000004100 */
[----:B------:R-:W-:Y:S01]  /*19d0*/  FFMA.FTZ R15, R15, R102, R216 ;  /* 0x000000660f0f7223 */ /* 0x000fe200000100d8 */
[----:B------:R-:W-:Y:S02]  /*19e0*/  HADD2.F32 R179, -RZ, R175.H1_H1 ;  /* 0x300000afffb37230 */ /* 0x000fe40000004100 */
[----:B------:R-:W-:Y:S01]  /*19f0*/  FFMA.FTZ R12, R178, R107, R177 ;  /* 0x0000006bb20c7223 */ /* 0x000fe200000100b1 */
[----:B------:R-:W-:Y:S01]  /*1a00*/  FFMA.FTZ R11, R176, R105, R11 ;  /* 0x00000069b00b7223 */ /* 0x000fe2000001000b */
[----:B------:R-:W-:Y:S01]  /*1a10*/  FFMA.FTZ R13, R204, R101, R13 ;  /* 0x00000065cc0d7223 */ /* 0x000fe2000001000d */
[----:B------:R-:W-:Y:S02]  /*1a20*/  FFMA.FTZ R14, R208, R103, R179 ;  /* 0x00000067d00e7223 */ /* 0x000fe400000100b3 */
[----:B------:R-:W-:-:S02]  /*1a30*/  F2FP.F16.F32.PACK_AB R177, R12, R17 ;  /* 0x000000110cb1723e */ /* 0x000fc400000000ff */
[----:B------:R-:W-:Y:S02]  /*1a40*/  F2FP.F16.F32.PACK_AB R178, R13, R16 ;  /* 0x000000100db2723e */ /* 0x000fe400000000ff */
[----:B------:R-:W-:Y:S02]  /*1a50*/  F2FP.F16.F32.PACK_AB R179, R14, R15 ;  /* 0x0000000f0eb3723e */ /* 0x000fe400000000ff */
[----:B------:R-:W-:Y:S01]  /*1a60*/  F2FP.F16.F32.PACK_AB R176, R11, R18 ;  /* 0x000000120bb0723e */ /* 0x000fe200000000ff */
[----:B------:R-:W-:Y:S06]  /*1a70*/  BRA `(.L_x_27082) ;  /* 0x0000000000707947 */ /* 0x000fec0003800000 */
.L_x_27081:
        /* <DEDUP_REMOVED lines=28> */
.L_x_27082:
[----:B------:R-:W0:Y:S02]  /*1c40*/  LDC.64 R204, c[0x0][0x3a8] ;  /* 0x0000ea00ffcc7b82 */ /* 0x000e240000000a00 */
[C---:B0-----:R-:W-:Y:S01]  /*1c50*/  IMAD.WIDE.U32 R204, R209.reuse, 0x10, R204 ;  /* 0x00000010d1cc7825 */ /* 0x041fe200078e00cc */
[----:B------:R-:W-:-:S04]  /*1c60*/  IADD3 R209, PT, PT, R209, 0x20, RZ ;  /* 0x00000020d1d17810 */ /* 0x000fc80007ffe0ff */
[----:B------:R0:W-:Y:S03]  /*1c70*/  STG.E.128 desc[UR6][R204.64], R176 ;  /* 0x000000b0cc007986 */ /* 0x0001e6000c101d06 */
.L_x_27080:
[----:B------:R-:W-:Y:S05]  /*1c80*/  BSYNC.RECONVERGENT B0 ;  /* 0x0000000000007941 */ /* 0x000fea0003800200 */
.L_x_27079:
        /* <DEDUP_REMOVED lines=50> */
.L_x_27085:
        /* <DEDUP_REMOVED lines=28> */
.L_x_27086:
[----:B------:R-:W0:Y:S02]  /*2170*/  LDC.64 R204, c[0x0][0x3a8] ;  /* 0x0000ea00ffcc7b82 */ /* 0x000e240000000a00 */
[C---:B0-----:R-:W-:Y:S01]  /*2180*/  IMAD.WIDE.U32 R204, R209.reuse, 0x10, R204 ;  /* 0x00000010d1cc7825 */ /* 0x041fe200078e00cc */
[----:B------:R-:W-:-:S04]  /*2190*/  IADD3 R209, PT, PT, R209, 0x20, RZ ;  /* 0x00000020d1d17810 */ /* 0x000fc80007ffe0ff */
[----:B------:R0:W-:Y:S03]  /*21a0*/  STG.E.128 desc[UR6][R204.64], R176 ;  /* 0x000000b0cc007986 */ /* 0x0001e6000c101d06 */
.L_x_27084:
[----:B------:R-:W-:Y:S05]  /*21b0*/  BSYNC.RECONVERGENT B0 ;  /* 0x0000000000007941 */ /* 0x000fea0003800200 */
.L_x_27083:
        /* <DEDUP_REMOVED lines=50> */
.L_x_27089:
        /* <DEDUP_REMOVED lines=28> */
.L_x_27090:
[----:B------:R-:W0:Y:S02]  /*26a0*/  LDC.64 R204, c[0x0][0x3a8] ;  /* 0x0000ea00ffcc7b82 */ /* 0x000e240000000a00 */
[C---:B0-----:R-:W-:Y:S01]  /*26b0*/  IMAD.WIDE.U32 R204, R209.reuse, 0x10, R204 ;  /* 0x00000010d1cc7825 */ /* 0x041fe200078e00cc */
[----:B------:R-:W-:-:S04]  /*26c0*/  IADD3 R209, PT, PT, R209, 0x20, RZ ;  /* 0x00000020d1d17810 */ /* 0x000fc80007ffe0ff */
[----:B------:R0:W-:Y:S03]  /*26d0*/  STG.E.128 desc[UR6][R204.64], R176 ;  /* 0x000000b0cc007986 */ /* 0x0001e6000c101d06 */
.L_x_27088:
[----:B------:R-:W-:Y:S05]  /*26e0*/  BSYNC.RECONVERGENT B0 ;  /* 0x0000000000007941 */ /* 0x000fea0003800200 */
.L_x_27087:
        /* <DEDUP_REMOVED lines=50> */
.L_x_27093:
        /* <DEDUP_REMOVED lines=28> */
.L_x_27094:
[----:B------:R-:W0:Y:S02]  /*2bd0*/  LDC.64 R204, c[0x0][0x3a8] ;  /* 0x0000ea00ffcc7b82 */ /* 0x000e240000000a00 */
[----:B0-----:R-:W-:-:S05]  /*2be0*/  IMAD.WIDE.U32 R204, R209, 0x10, R204 ;  /* 0x00000010d1cc7825 */ /* 0x001fca00078e00cc */
[----:B------:R0:W-:Y:S02]  /*2bf0*/  STG.E.128 desc[UR6][R204.64], R176 ;  /* 0x000000b0cc007986 */ /* 0x0001e4000c101d06 */
.L_x_27092:
[----:B------:R-:W-:Y:S05]  /*2c00*/  BSYNC.RECONVERGENT B0 ;  /* 0x0000000000007941 */ /* 0x000fea0003800200 */
.L_x_27091:
        /* <DEDUP_REMOVED lines=178> */
.L_x_27120:
        /* <DEDUP_REMOVED lines=43> */
[----:B-1----:R-:W-:Y:S01]  /*39e0*/  IMAD.WIDE.U32 R204, R203, 0x10, R204 ;  /* 0x00000010cbcc7825 */ /* 0x002fe200078e00cc */
[----:B------:R-:W-:-:S02]  /*39f0*/  F2FP.F16.F32.PACK_AB R177, R210, R179 ;  /* 0x000000b3d2b1723e */ /* 0x000fc400000000ff */
[----:B------:R-:W-:Y:S02]  /*3a00*/  F2FP.F16.F32.PACK_AB R178, R209, R178 ;  /* 0x000000b2d1b2723e */ /* 0x000fe400000000ff */
[----:B------:R-:W-:Y:S02]  /*3a10*/  F2FP.F16.F32.PACK_AB R179, R218, R211 ;  /* 0x000000d3dab3723e */ /* 0x000fe400000000ff */
[----:B------:R-:W-:-:S03]  /*3a20*/  IADD3 R203, PT, PT, R203, 0x20, RZ ;  /* 0x00000020cbcb7810 */ /* 0x000fc60007ffe0ff */
[----:B------:R2:W-:Y:S04]  /*3a30*/  STG.E.128 desc[UR6][R204.64], R176 ;  /* 0x000000b0cc007986 */ /* 0x0005e8000c101d06 */
.L_x_27097:
[----:B------:R-:W-:Y:S05]  /*3a40*/  BSYNC.RECONVERGENT B0 ;  /* 0x0000000000007941 */ /* 0x000fea0003800200 */
.L_x_27096:
        /* <DEDUP_REMOVED lines=35> */
.L_x_27099:
[----:B------:R-:W-:Y:S05]  /*3c80*/  BSYNC.RECONVERGENT B0 ;  /* 0x0000000000007941 */ /* 0x000fea0003800200 */
.L_x_27098:
        /* <DEDUP_REMOVED lines=35> */
.L_x_27101:
[----:B------:R-:W-:Y:S05]  /*3ec0*/  BSYNC.RECONVERGENT B0 ;  /* 0x0000000000007941 */ /* 0x000fea0003800200 */
.L_x_27100:
        /* <DEDUP_REMOVED lines=35> */
.L_x_27103:
[----:B------:R-:W-:Y:S05]  /*4100*/  BSYNC.RECONVERGENT B0 ;  /* 0x0000000000007941 */ /* 0x000fea0003800200 */
.L_x_27102:
        /* <DEDUP_REMOVED lines=29> */
[----:B0-----:R-:W-:Y:S01]  /*42e0*/  IMAD.WIDE.U32 R204, R203, 0x10, R204 ;  /* 0x00000010cbcc7825 */ /* 0x001fe200078e00cc */
[----:B------:R-:W-:-:S02]  /*42f0*/  F2FP.F16.F32.PACK_AB R177, R210, R179 ;  /* 0x000000b3d2b1723e */ /* 0x000fc400000000ff */
[----:B------:R-:W-:Y:S02]  /*4300*/  F2FP.F16.F32.PACK_AB R178, R209, R178 ;  /* 0x000000b2d1b2723e */ /* 0x000fe400000000ff */
[----:B------:R-:W-:Y:S02]  /*4310*/  F2FP.F16.F32.PACK_AB R179, R218, R211 ;  /* 0x000000d3dab3723e */ /* 0x000fe400000000ff */
[----:B------:R-:W-:-:S03]  /*4320*/  IADD3 R203, PT, PT, R203, 0x20, RZ ;  /* 0x00000020cbcb7810 */ /* 0x000fc60007ffe0ff */
[----:B------:R0:W-:Y:S04]  /*4330*/  STG.E.128 desc[UR6][R204.64], R176 ;  /* 0x000000b0cc007986 */ /* 0x0001e8000c101d06 */
.L_x_27105:
[----:B------:R-:W-:Y:S05]  /*4340*/  BSYNC.RECONVERGENT B0 ;  /* 0x0000000000007941 */ /* 0x000fea0003800200 */
.L_x_27104:
        /* <DEDUP_REMOVED lines=29> */
[----:B------:R-:W-:-:S02]  /*4520*/  F2FP.F16.F32.PACK_AB R179, R206, R179 ;  /* 0x000000b3ceb3723e */ /* 0x000fc400000000ff */
[----:B------:R-:W-:Y:S02]  /*4530*/  F2FP.F16.F32.PACK_AB R178, R214, R209 ;  /* 0x000000d1d6b2723e */ /* 0x000fe400000000ff */
[----:B------:R-:W-:Y:S02]  /*4540*/  F2FP.F16.F32.PACK_AB R177, R210, R177 ;  /* 0x000000b1d2b1723e */ /* 0x000fe400000000ff */
[----:B------:R-:W-:-:S05]  /*4550*/  F2FP.F16.F32.PACK_AB R176, R207, R176 ;  /* 0x000000b0cfb0723e */ /* 0x000fca00000000ff */
[----:B------:R0:W-:Y:S02]  /*4560*/  STG.E.128 desc[UR6][R204.64], R176 ;  /* 0x000000b0cc007986 */ /* 0x0001e4000c101d06 */
.L_x_27107:
[----:B------:R-:W-:Y:S05]  /*4570*/  BSYNC.RECONVERGENT B0 ;  /* 0x0000000000007941 */ /* 0x000fea0003800200 */
.L_x_27106:
[----:B01234-:R-:W0:Y:S02]  /*4580*/  LDC.64 R176, c[0x0][0x380] ;  /* 0x0000e000ffb07b82 */ /* 0x01fe240000000a00 */
[----:B0-----:R-:W-:-:S04]  /*4590*/  LEA R0, R176, R0, 0x2 ;  /* 0x00000000b0007211 */ /* 0x001fc800078e10ff */
[----:B------:R-:W-:-:S13]  /*45a0*/  ISETP.GE.AND P0, PT, R0, R177, PT ;  /* 0x000000b10000720c */ /* 0x000fda0003f06270 */
[----:B------:R-:W-:Y:S05]  /*45b0*/  @!P0 BRA `(.L_x_27108) ;  /* 0xffffffc400a48947 */ /* 0x000fea000383ffff */
[----:B------:R-:W-:Y:S05]  /*45c0*/  EXIT ;  /* 0x000000000000794d */ /* 0x000fea0003800000 */
.L_x_27095:
        /* <DEDUP_REMOVED lines=8> */
.L_x_27110:
[----:B------:R-:W-:Y:S05]  /*4650*/  BSYNC B0 ;  /* 0x0000000000007941 */ /* 0x000fea0003800000 */
.L_x_27109:
        /* <DEDUP_REMOVED lines=10> */
.L_x_27111:
[----:B------:R-:W-:Y:S01]  /*4700*/  HFMA2 R211, -RZ, RZ, 0, 2.384185791015625e-07 ;  /* 0x00000004ffd37431 */ /* 0x000fe200000001ff */
[----:B------:R-:W-:-:S05]  /*4710*/  MOV R179, R210 ;  /* 0x000000d200b37202 */ /* 0x000fca0000000f00 */
[----:B------:R-:W-:-:S05]  /*4720*/  FADD.FTZ R179, R178, R179 ;  /* 0x000000b3b2b37221 */ /* 0x000fca0000010000 */
[----:B------:R-:W-:-:S07]  /*4730*/  MOV R212, R179 ;  /* 0x000000b300d47202 */ /* 0x000fce0000000f00 */
[----:B------:R-:W-:Y:S05]  /*4740*/  WARPSYNC.COLLECTIVE R209, `(.L_x_27112) ;  /* 0x00000000d1087348 */ /* 0x000fea0003c00000 */
[----:B------:R0:W1:Y:S02]  /*4750*/  SHFL.BFLY P6, R210, R212, R211, R214 ;  /* 0x0c0000d3d4d27389 */ /* 0x00006400000c00d6 */
[----:B01----:R-:W-:Y:S05]  /*4760*/  ENDCOLLECTIVE ;  /* 0x000000000000791b */ /* 0x003fea0003800000 */
.L_x_27112:
[----:B------:R-:W-:Y:S01]  /*4770*/  HFMA2 R211, -RZ, RZ, 0, 4.76837158203125e-07 ;  /* 0x00000008ffd37431 */ /* 0x000fe200000001ff */
[----:B------:R-:W-:-:S05]  /*4780*/  MOV R176, R210 ;  /* 0x000000d200b07202 */ /* 0x000fca0000000f00 */
[----:B------:R-:W-:-:S05]  /*4790*/  FADD.FTZ R207, R179, R176 ;  /* 0x000000b0b3cf7221 */ /* 0x000fca0000010000 */
[----:B------:R-:W-:-:S07]  /*47a0*/  MOV R212, R207 ;  /* 0x000000cf00d47202 */ /* 0x000fce0000000f00 */
[----:B------:R-:W-:Y:S05]  /*47b0*/  WARPSYNC.COLLECTIVE R209, `(.L_x_27113) ;  /* 0x00000000d1087348 */ /* 0x000fea0003c00000 */
[----:B------:R0:W1:Y:S02]  /*47c0*/  SHFL.BFLY P6, R210, R212, R211, R214 ;  /* 0x0c0000d3d4d27389 */ /* 0x00006400000c00d6 */
[----:B01----:R-:W-:Y:S05]  /*47d0*/  ENDCOLLECTIVE ;  /* 0x000000000000791b */ /* 0x003fea0003800000 */
.L_x_27113:
[----:B------:R-:W-:Y:S01]  /*47e0*/  HFMA2 R211, -RZ, RZ, 0, 9.5367431640625e-07 ;  /* 0x00000010ffd37431 */ /* 0x000fe200000001ff */
[----:B------:R-:W-:-:S05]  /*47f0*/  MOV R176, R210 ;  /* 0x000000d200b07202 */ /* 0x000fca0000000f00 */
[----:B------:R-:W-:-:S05]  /*4800*/  FADD.FTZ R208, R207, R176 ;  /* 0x000000b0cfd07221 */ /* 0x000fca0000010000 */
[----:B------:R-:W-:-:S07]  /*4810*/  MOV R212, R208 ;  /* 0x000000d000d47202 */ /* 0x000fce0000000f00 */
[----:B------:R-:W-:Y:S05]  /*4820*/  WARPSYNC.COLLECTIVE R209, `(.L_x_27114) ;  /* 0x00000000d1087348 */ /* 0x000fea0003c00000 */
[----:B------:R0:W1:Y:S02]  /*4830*/  SHFL.BFLY P6, R210, R212, R211, R214 ;  /* 0x0c0000d3d4d27389 */ /* 0x00006400000c00d6 */
[----:B01----:R-:W-:Y:S05]  /*4840*/  ENDCOLLECTIVE ;  /* 0x000000000000791b */ /* 0x003fea0003800000 */
.L_x_27114:
        /* <DEDUP_REMOVED lines=106> */
.L_x_27115:
[----:B------:R-:W-:Y:S01]  /*4ef0*/  HFMA2 R211, -RZ, RZ, 0, 1.1920928955078125e-07 ;  /* 0x00000002ffd37431 */ /* 0x000fe200000001ff */
[----:B------:R-:W-:-:S05]  /*4f00*/  MOV R177, R210 ;  /* 0x000000d200b17202 */ /* 0x000fca0000000f00 */
[----:B------:R-:W-:-:S05]  /*4f10*/  FADD.FTZ R177, R176, R177 ;  /* 0x000000b1b0b17221 */ /* 0x000fca0000010000 */
[----:B------:R-:W-:-:S07]  /*4f20*/  MOV R212, R177 ;  /* 0x000000b100d47202 */ /* 0x000fce0000000f00 */
[----:B------:R-:W-:Y:S05]  /*4f30*/  WARPSYNC.COLLECTIVE R209, `(.L_x_27116) ;  /* 0x00000000d1087348 */ /* 0x000fea0003c00000 */
[----:B------:R0:W1:Y:S02]  /*4f40*/  SHFL.BFLY P6, R210, R212, R211, R214 ;  /* 0x0c0000d3d4d27389 */ /* 0x00006400000c00d6 */
[----:B01----:R-:W-:Y:S05]  /*4f50*/  ENDCOLLECTIVE ;  /* 0x000000000000791b */ /* 0x003fea0003800000 */
.L_x_27116:
[----:B------:R-:W-:Y:S01]  /*4f60*/  HFMA2 R211, -RZ, RZ, 0, 2.384185791015625e-07 ;  /* 0x00000004ffd37431 */ /* 0x000fe200000001ff */
[----:B------:R-:W-:-:S05]  /*4f70*/  MOV R178, R210 ;  /* 0x000000d200b27202 */ /* 0x000fca0000000f00 */
[----:B------:R-:W-:-:S05]  /*4f80*/  FADD.FTZ R178, R177, R178 ;  /* 0x000000b2b1b27221 */ /* 0x000fca0000010000 */
[----:B------:R-:W-:-:S07]  /*4f90*/  MOV R212, R178 ;  /* 0x000000b200d47202 */ /* 0x000fce0000000f00 */
[----:B------:R-:W-:Y:S05]  /*4fa0*/  WARPSYNC.COLLECTIVE R209, `(.L_x_27117) ;  /* 0x00000000d1087348 */ /* 0x000fea0003c00000 */
[----:B------:R0:W1:Y:S02]  /*4fb0*/  SHFL.BFLY P6, R210, R212, R211, R214 ;  /* 0x0c0000d3d4d27389 */ /* 0x00006400000c00d6 */
[----:B01----:R-:W-:Y:S05]  /*4fc0*/  ENDCOLLECTIVE ;  /* 0x000000000000791b */ /* 0x003fea0003800000 */
.L_x_27117:
[----:B------:R-:W-:Y:S01]  /*4fd0*/  HFMA2 R211, -RZ, RZ, 0, 4.76837158203125e-07 ;  /* 0x00000008ffd37431 */ /* 0x000fe200000001ff */
[----:B------:R-:W-:-:S05]  /*4fe0*/  MOV R179, R210 ;  /* 0x000000d200b37202 */ /* 0x000fca0000000f00 */
[----:B------:R-:W-:-:S05]  /*4ff0*/  FADD.FTZ R179, R178, R179 ;  /* 0x000000b3b2b37221 */ /* 0x000fca0000010000 */
[----:B------:R-:W-:-:S07]  /*5000*/  MOV R212, R179 ;  /* 0x000000b300d47202 */ /* 0x000fce0000000f00 */
[----:B------:R-:W-:Y:S05]  /*5010*/  WARPSYNC.COLLECTIVE R209, `(.L_x_27118) ;  /* 0x00000000d1087348 */ /* 0x000fea0003c00000 */
[----:B------:R0:W1:Y:S02]  /*5020*/  SHFL.BFLY P6, R210, R212, R211, R214 ;  /* 0x0c0000d3d4d27389 */ /* 0x00006400000c00d6 */
[----:B01----:R-:W-:Y:S05]  /*5030*/  ENDCOLLECTIVE ;  /* 0x000000000000791b */ /* 0x003fea0003800000 */
.L_x_27118:
[----:B------:R-:W-:Y:S01]  /*5040*/  HFMA2 R211, -RZ, RZ, 0, 9.5367431640625e-07 ;  /* 0x00000010ffd37431 */ /* 0x000fe200000001ff */
[----:B------:R-:W-:-:S05]  /*5050*/  MOV R208, R210 ;  /* 0x000000d200d07202 */ /* 0x000fca0000000f00 */
[----:B------:R-:W-:-:S05]  /*5060*/  FADD.FTZ R208, R179, R208 ;  /* 0x000000d0b3d07221 */ /* 0x000fca0000010000 */
[----:B------:R-:W-:-:S07]  /*5070*/  MOV R212, R208 ;  /* 0x000000d000d47202 */ /* 0x000fce0000000f00 */
[----:B------:R-:W-:Y:S05]  /*5080*/  WARPSYNC.COLLECTIVE R209, `(.L_x_27119) ;  /* 0x00000000d1087348 */ /* 0x000fea0003c00000 */
[----:B------:R0:W1:Y:S02]  /*5090*/  SHFL.BFLY P6, R210, R212, R211, R214 ;  /* 0x0c0000d3d4d27389 */ /* 0x00006400000c00d6 */
[----:B01----:R-:W-:Y:S05]  /*50a0*/  ENDCOLLECTIVE ;  /* 0x000000000000791b */ /* 0x003fea0003800000 */
.L_x_27119:
[----:B------:R-:W-:Y:S01]  /*50b0*/  MOV R207, R210 ;  /* 0x000000d200cf7202 */ /* 0x000fe20000000f00 */
[----:B------:R-:W-:Y:S06]  /*50c0*/  BRA `(.L_x_27120) ;  /* 0xffffffe400987947 */ /* 0x000fec000383ffff */
.L_x_27121:
        /* <DEDUP_REMOVED lines=11> */
.L_x_54412:


//--------------------- .text._ZN10layer_norm13ln_fwd_kernelINS_13Kernel_traitsIf6__halfS2_S2_fjLj1536ELj1ELj4ELj1ELj16ENS_18Kernel_traits_baseILj1536EfS2_S2_S2_fjLj128EEEEELb0ELb1ELb0ELb1EEEvNS_9FwdParamsE --------------------------
	.section	.text._ZN10layer_norm13ln_fwd_kernelINS_13Kernel_traitsIf6__halfS2_S2_fjLj1536ELj1ELj4ELj1ELj16ENS_18Kernel_traits_baseILj1536EfS2_S2_S2_fjLj128EEEEELb0ELb1ELb0ELb1EEEvNS_9FwdParamsE,"ax",@progbits
	.align	128
        .global         _ZN10layer_norm13ln_fwd_kernelINS_13Kernel_traitsIf6__halfS2_S2_fjLj1536ELj1ELj4ELj1ELj16ENS_18Kernel_traits_baseILj1536EfS2_S2_S2_fjLj128EEEEELb0ELb1ELb0ELb1EEEvNS_9FwdParamsE
        .type           _ZN10layer_norm13ln_fwd_kernelINS_13Kernel_traitsIf6__halfS2_S2_fjLj1536ELj1ELj4ELj1ELj16ENS_18Kernel_traits_baseILj1536EfS2_S2_S2_fjLj128EEEEELb0ELb1ELb0ELb1EEEvNS_9FwdParamsE,@function
        .size           _ZN10layer_norm13ln_fwd_kernelINS_13Kernel_traitsIf6__halfS2_S2_fjLj1536ELj1ELj4ELj1ELj16ENS_18Kernel_traits_baseILj1536EfS2_S2_S2_fjLj128EEEEELb0ELb1ELb0ELb1EEEvNS_9FwdParamsE,(.L_x_54413 - _ZN10layer_norm13ln_fwd_kernelINS_13Kernel_traitsIf6__halfS2_S2_fjLj1536ELj1ELj4ELj1ELj16ENS_18Kernel_traits_baseILj1536EfS2_S2_S2_fjLj128EEEEELb0ELb1ELb0ELb1EEEvNS_9FwdParamsE)
        .other          _ZN10layer_norm13ln_fwd_kernelINS_13Kernel_traitsIf6__halfS2_S2_fjLj1536ELj1ELj4ELj1ELj16ENS_18Kernel_traits_baseILj1536EfS2_S2_S2_fjLj128EEEEELb0ELb1ELb0ELb1EEEvNS_9FwdParamsE,@"STO_CUDA_ENTRY STV_DEFAULT"
_ZN10layer_norm13ln_fwd_kernelINS_13Kernel_traitsIf6__halfS2_S2_fjLj1536ELj1ELj4ELj1ELj16ENS_18Kernel_traits_baseILj1536EfS2_S2_S2_fjLj128EEEEELb0ELb1ELb0ELb1EEEvNS_9FwdParamsE:
.text._ZN10layer_norm13ln_fwd_kernelINS_13Kernel_traitsIf6__halfS2_S2_fjLj1536ELj1ELj4ELj1ELj16ENS_18Kernel_traits_baseILj1536EfS2_S2_S2_fjLj128EEEEELb0ELb1ELb0ELb1EEEvNS_9FwdParamsE:
        /* <DEDUP_REMOVED lines=55> */
.L_x_27122:
        /* <DEDUP_REMOVED lines=52> */
.L_x_27123:
        /* <DEDUP_REMOVED lines=15> */
.L_x_27139:
        /* <DEDUP_REMOVED lines=8> */
[----:B---3--:R-:W-:-:S05]  /*0820*/  IMAD.WIDE.U32 R154, R197, 0x10, R162 ;  /* 0x00000010c59a7825 */ /* 0x008fca00078e00a2 */
[----:B-----5:R3:W5:Y:S01]  /*0830*/  LDG.E.128 R164, desc[UR6][R154.64] ;  /* 0x000000069aa47981 */ /* 0x020762000c1e1d00 */
[----:B------:R-:W-:Y:S01]  /*0840*/  BSSY.RECONVERGENT B0, `(.L_x_27125) ;  /* 0x0000047000007945 */ /* 0x000fe20003800200 */
[----:B--2---:R-:W-:-:S03]  /*0850*/  HADD2.F32 R0, -RZ, R0.H0_H0 ;  /* 0x20000000ff007230 */ /* 0x004fc60000004100 */
[----:B---3--:R-:W-:Y:S05]  /*0860*/  @!P1 BRA `(.L_x_27126) ;  /* 0x0000000000a09947 */ /* 0x008fea0003800000 */
[----:B0-----:R-:W0:Y:S02]  /*0870*/  LDC.64 R148, c[0x0][0x3a0] ;  /* 0x0000e800ff947b82 */ /* 0x001e240000000a00 */
[----:B0-----:R-:W-:-:S06]  /*0880*/  IMAD.WIDE.U32 R148, R197, 0x10, R148 ;  /* 0x00000010c5947825 */ /* 0x001fcc00078e0094 */
[----:B------:R-:W2:Y:S01]  /*0890*/  LDG.E.128 R148, desc[UR6][R148.64] ;  /* 0x0000000694947981 */ /* 0x000ea2000c1e1d00 */
[--C-:B-----5:R-:W-:Y:S02]  /*08a0*/  HADD2.F32 R3, -RZ, R164.reuse.H0_H0 ;  /* 0x200000a4ff037230 */ /* 0x120fe40000004100 */
[--C-:B------:R-:W-:Y:S02]  /*08b0*/  HADD2.F32 R155, -RZ, R165.reuse.H0_H0 ;  /* 0x200000a5ff9b7230 */ /* 0x100fe40000004100 */
[----:B------:R-:W-:Y:S02]  /*08c0*/  HADD2.F32 R157, -RZ, R165.H1_H1 ;  /* 0x300000a5ff9d7230 */ /* 0x000fe40000004100 */
[C---:B------:R-:W-:Y:S01]  /*08d0*/  FMUL.FTZ R3, R0.reuse, R3 ;  /* 0x0000000300037220 */ /* 0x040fe20000410000 */
[----:B------:R-:W-:Y:S02]  /*08e0*/  HADD2.F32 R165, -RZ, R167.H0_H0 ;  /* 0x200000a7ffa57230 */ /* 0x000fe40000004100 */
        /* <DEDUP_REMOVED lines=8> */
[C---:B------:R-:W-:Y:S01]  /*0970*/  FMUL.FTZ R159, R0.reuse, R159 ;  /* 0x0000009f009f7220 */ /* 0x040fe20000410000 */
[----:B------:R-:W-:Y:S01]  /*0980*/  FMUL.FTZ R188, R0, R161 ;  /* 0x000000a100bc7220 */ /* 0x000fe20000410000 */
[----:B--2---:R-:W-:-:S02]  /*0990*/  HADD2.F32 R152, -RZ, R148.H0_H0 ;  /* 0x20000094ff987230 */ /* 0x004fc40000004100 */
[----:B------:R-:W-:Y:S02]  /*09a0*/  HADD2.F32 R154, -RZ, R149.H0_H0 ;  /* 0x20000095ff9a7230 */ /* 0x000fe40000004100 */
[--C-:B------:R-:W-:Y:S02]  /*09b0*/  HADD2.F32 R156, -RZ, R150.reuse.H0_H0 ;  /* 0x20000096ff9c7230 */ /* 0x100fe40000004100 */
[----:B------:R-:W-:Y:S01]  /*09c0*/  FFMA.FTZ R195, R3, R100, R152 ;  /* 0x0000006403c37223 */ /* 0x000fe20000010098 */
[--C-:B------:R-:W-:Y:S02]  /*09d0*/  HADD2.F32 R190, -RZ, R151.reuse.H0_H0 ;  /* 0x20000097ffbe7230 */ /* 0x100fe40000004100 */
[----:B------:R-:W-:Y:S01]  /*09e0*/  FFMA.FTZ R193, R155, R102, R154 ;  /* 0x000000669bc17223 */ /* 0x000fe2000001009a */
        /* <DEDUP_REMOVED lines=16> */
.L_x_27126:
[----:B-----5:R-:W-:Y:S02]  /*0af0*/  HADD2.F32 R155, -RZ, R165.H0_H0 ;  /* 0x200000a5ff9b7230 */ /* 0x020fe40000004100 */
[----:B------:R-:W-:Y:S02]  /*0b00*/  HADD2.F32 R161, -RZ, R167.H0_H0 ;  /* 0x200000a7ffa17230 */ /* 0x000fe40000004100 */
[--C-:B------:R-:W-:Y:S02]  /*0b10*/  HADD2.F32 R3, -RZ, R164.reuse.H0_H0 ;  /* 0x200000a4ff037230 */ /* 0x100fe40000004100 */
        /* <DEDUP_REMOVED lines=25> */
.L_x_27127:
[----:B-1----:R-:W-:Y:S05]  /*0cb0*/  BSYNC.RECONVERGENT B0 ;  /* 0x0000000000007941 */ /* 0x002fea0003800200 */
.L_x_27125:
        /* <DEDUP_REMOVED lines=13> */
[--C-:B-----5:R-:W-:Y:S02]  /*0d90*/  HADD2.F32 R3, -RZ, R152.reuse.H0_H0 ;  /* 0x20000098ff037230 */ /* 0x120fe40000004100 */
[----:B-1----:R-:W-:Y:S02]  /*0da0*/  HADD2.F32 R159, -RZ, R153.H0_H0 ;  /* 0x20000099ff9f7230 */ /* 0x002fe40000004100 */
[----:B------:R-:W-:Y:S02]  /*0db0*/  HADD2.F32 R157, -RZ, R152.H1_H1 ;  /* 0x30000098ff9d7230 */ /* 0x000fe40000004100 */
[C---:B------:R-:W-:Y:S01]  /*0dc0*/  FMUL.FTZ R3, R0.reuse, R3 ;  /* 0x0000000300037220 */ /* 0x040fe20000410000 */
[--C-:B------:R-:W-:Y:S02]  /*0dd0*/  HADD2.F32 R165, -RZ, R154.reuse.H0_H0 ;  /* 0x2000009affa57230 */ /* 0x100fe40000004100 */
[----:B------:R-:W-:Y:S01]  /*0de0*/  FMUL.FTZ R159, R0, R159 ;  /* 0x0000009f009f7220 */ /* 0x000fe20000410000 */
[----:B------:R-:W-:-:S02]  /*0df0*/  HADD2.F32 R167, -RZ, R154.H1_H1 ;  /* 0x3000009affa77230 */ /* 0x000fc40000004100 */
[C---:B------:R-:W-:Y:S01]  /*0e00*/  FMUL.FTZ R176, R0.reuse, R157 ;  /* 0x0000009d00b07220 */ /* 0x040fe20000410000 */
[----:B------:R-:W-:Y:S02]  /*0e10*/  HADD2.F32 R152, -RZ, R148.H0_H0 ;  /* 0x20000094ff987230 */ /* 0x000fe40000004100 */
[----:B------:R-:W-:Y:S01]  /*0e20*/  FMUL.FTZ R165, R0, R165 ;  /* 0x000000a500a57220 */ /* 0x000fe20000410000 */
[----:B------:R-:W-:Y:S02]  /*0e30*/  HADD2.F32 R154, -RZ, R149.H0_H0 ;  /* 0x20000095ff9a7230 */ /* 0x000fe40000004100 */
[----:B------:R-:W-:Y:S02]  /*0e40*/  HADD2.F32 R153, -RZ, R153.H1_H1 ;  /* 0x30000099ff997230 */ /* 0x000fe40000004100 */
[----:B------:R-:W-:Y:S01]  /*0e50*/  FFMA.FTZ R185, R3, R108, R152 ;  /* 0x0000006c03b97223 */ /* 0x000fe20000010098 */
[--C-:B------:R-:W-:Y:S02]  /*0e60*/  HADD2.F32 R169, -RZ, R155.reuse.H0_H0 ;  /* 0x2000009bffa97230 */ /* 0x100fe40000004100 */
[----:B------:R-:W-:Y:S01]  /*0e70*/  FFMA.FTZ R183, R159, R110, R154 ;  /* 0x0000006e9fb77223 */ /* 0x000fe2000001009a */
[----:B------:R-:W-:-:S02]  /*0e80*/  HADD2.F32 R171, -RZ, R155.H1_H1 ;  /* 0x3000009bffab7230 */ /* 0x000fc40000004100 */
[C---:B------:R-:W-:Y:S01]  /*0e90*/  FMUL.FTZ R152, R0.reuse, R167 ;  /* 0x000000a700987220 */ /* 0x040fe20000410000 */
[----:B------:R-:W-:Y:S02]  /*0ea0*/  HADD2.F32 R182, -RZ, R150.H0_H0 ;  /* 0x20000096ffb67230 */ /* 0x000fe40000004100 */
[C---:B------:R-:W-:Y:S01]  /*0eb0*/  FMUL.FTZ R169, R0.reuse, R169 ;  /* 0x000000a900a97220 */ /* 0x040fe20000410000 */
[----:B------:R-:W-:Y:S02]  /*0ec0*/  HADD2.F32 R156, -RZ, R151.H0_H0 ;  /* 0x20000097ff9c7230 */ /* 0x000fe40000004100 */
[C---:B------:R-:W-:Y:S01]  /*0ed0*/  FMUL.FTZ R180, R0.reuse, R171 ;  /* 0x000000ab00b47220 */ /* 0x040fe20000410000 */
        /* <DEDUP_REMOVED lines=16> */
.L_x_27128:
[----:B-1---5:R-:W-:Y:S02]  /*0fe0*/  HADD2.F32 R159, -RZ, R153.H0_H0 ;  /* 0x20000099ff9f7230 */ /* 0x022fe40000004100 */
        /* <DEDUP_REMOVED lines=27> */
.L_x_27129:
        /* <DEDUP_REMOVED lines=10> */
[----:B-1----:R-:W-:Y:S02]  /*1240*/  HADD2.F32 R155, -RZ, R157.H0_H0 ;  /* 0x2000009dff9b7230 */ /* 0x002fe40000004100 */
        /* <DEDUP_REMOVED lines=35> */
.L_x_27130:
        /* <DEDUP_REMOVED lines=28> */
.L_x_27131:
        /* <DEDUP_REMOVED lines=11> */
[--C-:B-1----:R-:W-:Y:S02]  /*16f0*/  HADD2.F32 R165, -RZ, R157.reuse.H0_H0 ;  /* 0x2000009dffa57230 */ /* 0x102fe40000004100 */
[----:B------:R-:W-:Y:S01]  /*1700*/  FMUL.FTZ R203, R0, R203 ;  /* 0x000000cb00cb7220 */ /* 0x000fe20000410000 */
[--C-:B------:R-:W-:Y:S02]  /*1710*/  HADD2.F32 R153, -RZ, R156.reuse.H0_H0 ;  /* 0x2000009cff997230 */ /* 0x100fe40000004100 */
[----:B------:R-:W-:Y:S02]  /*1720*/  HADD2.F32 R155, -RZ, R156.H1_H1 ;  /* 0x3000009cff9b7230 */ /* 0x000fe40000004100 */
[----:B------:R-:W-:Y:S01]  /*1730*/  FFMA.FTZ R196, R203, R130, R196 ;  /* 0x00000082cbc47223 */ /* 0x000fe200000100c4 */
        /* <DEDUP_REMOVED lines=10> */
[--C-:B------:R-:W-:Y:S02]  /*17e0*/  HADD2.F32 R194, -RZ, R149.reuse.H0_H0 ;  /* 0x20000095ffc27230 */ /* 0x100fe40000004100 */
[C---:B------:R-:W-:Y:S01]  /*17f0*/  FMUL.FTZ R158, R0.reuse, R159 ;  /* 0x0000009f009e7220 */ /* 0x040fe20000410000 */
[----:B------:R-:W-:Y:S02]  /*1800*/  HADD2.F32 R192, -RZ, R150.H0_H0 ;  /* 0x20000096ffc07230 */ /* 0x000fe40000004100 */
[----:B------:R-:W-:Y:S01]  /*1810*/  FMUL.FTZ R152, R0, R155 ;  /* 0x0000009b00987220 */ /* 0x000fe20000410000 */
[----:B------:R-:W-:Y:S02]  /*1820*/  HADD2.F32 R209, -RZ, R148.H1_H1 ;  /* 0x30000094ffd17230 */ /* 0x000fe40000004100 */
[----:B------:R-:W-:Y:S01]  /*1830*/  FFMA.FTZ R198, R153, R124, R198 ;  /* 0x0000007c99c67223 */ /* 0x000fe200000100c6 */
        /* <DEDUP_REMOVED lines=14> */
.L_x_27132:
        /* <DEDUP_REMOVED lines=28> */
.L_x_27133:
        /* <DEDUP_REMOVED lines=19> */
[----:B------:R-:W-:Y:S02]  /*1c10*/  HADD2.F32 R155, -RZ, R156.H1_H1 ;  /* 0x3000009cff9b7230 */ /* 0x000fe40000004100 */
[----:B------:R-:W-:Y:S01]  /*1c20*/  FFMA.FTZ R219, R165, R134, R152 ;  /* 0x00000086a5db7223 */ /* 0x000fe20000010098 */
[----:B------:R-:W-:Y:S02]  /*1c30*/  HADD2.F32 R157, -RZ, R157.H1_H1 ;  /* 0x3000009dff9d7230 */ /* 0x000fe40000004100 */
[----:B------:R-:W-:Y:S01]  /*1c40*/  FFMA.FTZ R215, R213, R138, R154 ;  /* 0x0000008ad5d77223 */ /* 0x000fe2000001009a */
[----:B------:R-:W-:-:S02]  /*1c50*/  HADD2.F32 R167, -RZ, R158.H0_H0 ;  /* 0x2000009effa77230 */ /* 0x000fc40000004100 */
[C---:B------:R-:W-:Y:S01]  /*1c60*/  FMUL.FTZ R152, R0.reuse, R155 ;  /* 0x0000009b00987220 */ /* 0x040fe20000410000 */
[----:B------:R-:W-:Y:S02]  /*1c70*/  HADD2.F32 R211, -RZ, R158.H1_H1 ;  /* 0x3000009effd37230 */ /* 0x000fe40000004100 */
[C---:B------:R-:W-:Y:S01]  /*1c80*/  FMUL.FTZ R200, R0.reuse, R157 ;  /* 0x0000009d00c87220 */ /* 0x040fe20000410000 */
[----:B------:R-:W-:Y:S02]  /*1c90*/  HADD2.F32 R159, -RZ, R159.H1_H1 ;  /* 0x3000009fff9f7230 */ /* 0x000fe40000004100 */
        /* <DEDUP_REMOVED lines=18> */
.L_x_27134:
        /* <DEDUP_REMOVED lines=28> */
.L_x_27135:
        /* <DEDUP_REMOVED lines=9> */
[--C-:B-----5:R-:W-:Y:S02]  /*2010*/  HADD2.F32 R163, -RZ, R157.reuse.H0_H0 ;  /* 0x2000009dffa37230 */ /* 0x120fe40000004100 */
[----:B-1----:R-:W-:Y:S02]  /*2020*/  HADD2.F32 R153, -RZ, R156.H0_H0 ;  /* 0x2000009cff997230 */ /* 0x002fe40000004100 */
        /* <DEDUP_REMOVED lines=14> */
[----:B------:R-:W-:Y:S02]  /*2110*/  HADD2.F32 R164, -RZ, R148.H0_H0 ;  /* 0x20000094ffa47230 */ /* 0x000fe40000004100 */
[----:B------:R-:W-:Y:S01]  /*2120*/  FFMA.FTZ R156, R163, R142, R156 ;  /* 0x0000008ea39c7223 */ /* 0x000fe2000001009c */
[--C-:B------:R-:W-:Y:S02]  /*2130*/  HADD2.F32 R162, -RZ, R150.reuse.H0_H0 ;  /* 0x20000096ffa27230 */ /* 0x100fe40000004100 */
[----:B------:R-:W-:Y:S01]  /*2140*/  FMUL.FTZ R0, R0, R159 ;  /* 0x0000009f00007220 */ /* 0x000fe20000410000 */
[----:B------:R-:W-:Y:S02]  /*2150*/  HADD2.F32 R159, -RZ, R151.H1_H1 ;  /* 0x30000097ff9f7230 */ /* 0x000fe40000004100 */
[----:B------:R-:W-:Y:S01]  /*2160*/  FFMA.FTZ R164, R153, R140, R164 ;  /* 0x0000008c99a47223 */ /* 0x000fe200000100a4 */
[----:B------:R-:W-:-:S02]  /*2170*/  HADD2.F32 R153, -RZ, R150.H1_H1 ;  /* 0x30000096ff997230 */ /* 0x000fc40000004100 */
[----:B------:R-:W-:Y:S01]  /*2180*/  FFMA.FTZ R163, R165, R144, R162 ;  /* 0x00000090a5a37223 */ /* 0x000fe200000100a2 */
[----:B------:R-:W-:Y:S02]  /*2190*/  HADD2.F32 R162, -RZ, R151.H0_H0 ;  /* 0x20000097ffa27230 */ /* 0x000fe40000004100 */
        /* <DEDUP_REMOVED lines=12> */
.L_x_27136:
[--C-:B-1---5:R-:W-:Y:S02]  /*2260*/  HADD2.F32 R167, -RZ, R159.reuse.H0_H0 ;  /* 0x2000009fffa77230 */ /* 0x122fe40000004100 */
[----:B------:R-:W-:Y:S02]  /*2270*/  HADD2.F32 R221, -RZ, R159.H1_H1 ;  /* 0x3000009fffdd7230 */ /* 0x000fe40000004100 */
[--C-:B------:R-:W-:Y:S02]  /*2280*/  HADD2.F32 R155, -RZ, R156.reuse.H1_H1 ;  /* 0x3000009cff9b7230 */ /* 0x100fe40000004100 */
[C---:B------:R-:W-:Y:S01]  /*2290*/  FMUL.FTZ R167, R0.reuse, R167 ;  /* 0x000000a700a77220 */ /* 0x040fe20000410000 */
[--C-:B------:R-:W-:Y:S02]  /*22a0*/  HADD2.F32 R159, -RZ, R157.reuse.H0_H0 ;  /* 0x2000009dff9f7230 */ /* 0x100fe40000004100 */
        /* <DEDUP_REMOVED lines=23> */
.L_x_27137:
        /* <DEDUP_REMOVED lines=171> */
.L_x_27166:
        /* <DEDUP_REMOVED lines=73> */
[----:B------:R-:W-:Y:S01]  /*3360*/  F2FP.F16.F32.PACK_AB R160, R165, R160 ;  /* 0x000000a0a5a0723e */ /* 0x000fe200000000ff */
[C---:B------:R-:W-:Y:S01]  /*3370*/  FADD.FTZ R185, -R0.reuse, R185 ;  /* 0x000000b900b97221 */ /* 0x040fe20000010100 */
[----:B------:R-:W-:Y:S01]  /*3380*/  FADD.FTZ R176, -R0, R176 ;  /* 0x000000b000b07221 */ /* 0x000fe20000010100 */
[C---:B------:R-:W-:Y:S01]  /*3390*/  FMUL.FTZ R180, R167.reuse, R168 ;  /* 0x000000a8a7b47220 */ /* 0x040fe20000410000 */
[C---:B------:R-:W-:Y:S01]  /*33a0*/  FMUL.FTZ R189, R167.reuse, R173 ;  /* 0x000000ada7bd7220 */ /* 0x040fe20000410000 */
[C---:B------:R-:W-:Y:S01]  /*33b0*/  FMUL.FTZ R188, R167.reuse, R170 ;  /* 0x000000aaa7bc7220 */ /* 0x040fe20000410000 */
[C---:B------:R-:W-:Y:S01]  /*33c0*/  FMUL.FTZ R213, R167.reuse, R172 ;  /* 0x000000aca7d57220 */ /* 0x040fe20000410000 */
[----:B------:R-:W-:Y:S01]  /*33d0*/  FMUL.FTZ R224, R167, R171 ;  /* 0x000000aba7e07220 */ /* 0x000fe20000410000 */
[----:B------:R-:W-:Y:S01]  /*33e0*/  F2FP.F16.F32.PACK_AB R163, R190, R163 ;  /* 0x000000a3bea3723e */ /* 0x000fe200000000ff */
[----:B----4-:R-:W-:Y:S01]  /*33f0*/  IMAD.WIDE.U32 R164, R187, 0x10, R156 ;  /* 0x00000010bba47825 */ /* 0x010fe200078e009c */
[----:B------:R-:W-:-:S03]  /*3400*/  F2FP.F16.F32.PACK_AB R162, R169, R162 ;  /* 0x000000a2a9a2723e */ /* 0x000fc600000000ff */
[----:B------:R-:W-:Y:S01]  /*3410*/  FADD.FTZ R175, -R0, R175 ;  /* 0x000000af00af7221 */ /* 0x000fe20000010100 */
[----:B------:R-:W-:Y:S01]  /*3420*/  F2FP.F16.F32.PACK_AB R161, R186, R161 ;  /* 0x000000a1baa1723e */ /* 0x000fe200000000ff */
        /* <DEDUP_REMOVED lines=23> */
[----:B------:R-:W-:Y:S01]  /*35a0*/  F2FP.F16.F32.PACK_AB R154, R157, R156 ;  /* 0x0000009c9d9a723e */ /* 0x000fe200000000ff */
[----:B------:R-:W-:Y:S01]  /*35b0*/  FFMA.FTZ R157, R179, R22, R70 ;  /* 0x00000016b39d7223 */ /* 0x000fe20000010046 */
[----:B------:R1:W-:Y:S01]  /*35c0*/  @!P2 STG.E desc[UR6][R152.64], R167 ;  /* 0x000000a79800a986 */ /* 0x0003e2000c101906 */
[C---:B0-----:R-:W-:Y:S01]  /*35d0*/  FADD.FTZ R210, -R0.reuse, R215 ;  /* 0x000000d700d27221 */ /* 0x041fe20000010100 */
[C---:B------:R-:W-:Y:S01]  /*35e0*/  FADD.FTZ R204, -R0.reuse, R204 ;  /* 0x000000cc00cc7221 */ /* 0x040fe20000010100 */
[----:B------:R-:W-:Y:S01]  /*35f0*/  FADD.FTZ R158, -R0, R158 ;  /* 0x0000009e009e7221 */ /* 0x000fe20000010100 */
[----:B------:R-:W-:Y:S01]  /*3600*/  FFMA.FTZ R156, R175, R20, R68 ;  /* 0x00000014af9c7223 */ /* 0x000fe20000010044 */
[----:B------:R-:W-:Y:S01]  /*3610*/  F2FP.F16.F32.PACK_AB R157, R174, R157 ;  /* 0x0000009dae9d723e */ /* 0x000fe200000000ff */
        /* <DEDUP_REMOVED lines=11> */
[----:B------:R-:W-:Y:S01]  /*36d0*/  F2FP.F16.F32.PACK_AB R152, R3, R152 ;  /* 0x000000980398723e */ /* 0x000fe200000000ff */
        /* <DEDUP_REMOVED lines=14> */
[----:B------:R-:W-:Y:S01]  /*37c0*/  F2FP.F16.F32.PACK_AB R156, R3, R156 ;  /* 0x0000009c039c723e */ /* 0x000fe200000000ff */
        /* <DEDUP_REMOVED lines=55> */
[----:B------:R-:W-:Y:S05]  /*3b40*/  EXIT ;  /* 0x000000000000794d */ /* 0x000fea0003800000 */
.L_x_27124:
        /* <DEDUP_REMOVED lines=8> */
.L_x_27154:
[----:B--2---:R-:W2:Y:S01]  /*3bd0*/  LDC.64 R162, c[0x0][0x390] ;  /* 0x0000e400ffa27b82 */ /* 0x004ea20000000a00 */
[----:B------:R-:W-:-:S05]  /*3be0*/  IMAD R0, R199, UR8, RZ ;  /* 0x00000008c7007c24 */ /* 0x000fca000f8e02ff */
[----:B------:R-:W-:-:S04]  /*3bf0*/  SHF.R.S32.HI R3, RZ, 0x1f, R0 ;  /* 0x0000001fff037819 */ /* 0x000fc80000011400 */
[----:B------:R-:W-:-:S04]  /*3c00*/  LEA.HI R3, R3, R0, RZ, 0x3 ;  /* 0x0000000003037211 */ /* 0x000fc800078f18ff */
[----:B------:R-:W-:-:S05]  /*3c10*/  LEA.HI.SX32 R197, R3, R2, 0x1d ;  /* 0x0000000203c57211 */ /* 0x000fca00078feaff */
[----:B--2---:R-:W-:-:S06]  /*3c20*/  IMAD.WIDE.U32 R152, R197, 0x10, R162 ;  /* 0x00000010c5987825 */ /* 0x004fcc00078e00a2 */
[----:B-----5:R-:W5:Y:S01]  /*3c30*/  LDG.E.128 R152, desc[UR6][R152.64] ;  /* 0x0000000698987981 */ /* 0x020f62000c1e1d00 */
[----:B------:R-:W-:Y:S04]  /*3c40*/  BSSY.RECONVERGENT B0, `(.L_x_27140) ;  /* 0x0000036000007945 */ /* 0x000fe80003800200 */
[----:B------:R-:W-:Y:S05]  /*3c50*/  @!P1 BRA `(.L_x_27141) ;  /* 0x0000000000809947 */ /* 0x000fea0003800000 */
        /* <DEDUP_REMOVED lines=21> */
[----:B------:R-:W-:Y:S02]  /*3db0*/  HADD2.F32 R153, -RZ, R149.H1_H1 ;  /* 0x30000095ff997230 */ /* 0x000fe40000004100 */
[----:B------:R-:W-:Y:S01]  /*3dc0*/  FFMA.FTZ R189, R156, R107, R189 ;  /* 0x0000006b9cbd7223 */ /* 0x000fe200000100bd */
[----:B------:R-:W-:-:S02]  /*3dd0*/  HADD2.F32 R3, -RZ, R148.H1_H1 ;  /* 0x30000094ff037230 */ /* 0x000fc40000004100 */
[----:B------:R-:W-:Y:S01]  /*3de0*/  FFMA.FTZ R188, R188, R105, R155 ;  /* 0x00000069bcbc7223 */ /* 0x000fe2000001009b */
[----:B------:R-:W-:Y:S01]  /*3df0*/  FFMA.FTZ R186, R186, R103, R153 ;  /* 0x00000067baba7223 */ /* 0x000fe20000010099 */
[----:B------:R-:W-:Y:S01]  /*3e00*/  F2FP.F16.F32.PACK_AB R167, R189, R190 ;  /* 0x000000bebda7723e */ /* 0x000fe200000000ff */
[----:B------:R-:W-:Y:S02]  /*3e10*/  FFMA.FTZ R184, R184, R101, R3 ;  /* 0x00000065b8b87223 */ /* 0x000fe40000010003 */
[----:B------:R-:W-:Y:S02]  /*3e20*/  F2FP.F16.F32.PACK_AB R166, R188, R191 ;  /* 0x000000bfbca6723e */ /* 0x000fe400000000ff */
[----:B------:R-:W-:Y:S02]  /*3e30*/  F2FP.F16.F32.PACK_AB R165, R186, R193 ;  /* 0x000000c1baa5723e */ /* 0x000fe400000000ff */
[----:B------:R-:W-:Y:S01]  /*3e40*/  F2FP.F16.F32.PACK_AB R164, R184, R195 ;  /* 0x000000c3b8a4723e */ /* 0x000fe200000000ff */
[----:B------:R-:W-:Y:S06]  /*3e50*/  BRA `(.L_x_27142) ;  /* 0x0000000000507947 */ /* 0x000fec0003800000 */
.L_x_27141:
[----:B-----5:R-:W-:Y:S02]  /*3e60*/  HADD2.F32 R195, -RZ, R152.H0_H0 ;  /* 0x20000098ffc37230 */ /* 0x020fe40000004100 */
[----:B------:R-:W-:Y:S02]  /*3e70*/  HADD2.F32 R191, -RZ, R154.H0_H0 ;  /* 0x2000009affbf7230 */ /* 0x000fe40000004100 */
[----:B------:R-:W-:Y:S02]  /*3e80*/  HADD2.F32 R152, -RZ, R152.H1_H1 ;  /* 0x30000098ff987230 */ /* 0x000fe40000004100 */
[----:B------:R-:W-:Y:S01]  /*3e90*/  FMUL.FTZ R195, R195, R100 ;  /* 0x00000064c3c37220 */ /* 0x000fe20000410000 */
[--C-:B------:R-:W-:Y:S02]  /*3ea0*/  HADD2.F32 R193, -RZ, R153.reuse.H0_H0 ;  /* 0x20000099ffc17230 */ /* 0x100fe40000004100 */
[----:B------:R-:W-:Y:S01]  /*3eb0*/  FMUL.FTZ R191, R191, R104 ;  /* 0x00000068bfbf7220 */ /* 0x000fe20000410000 */
[----:B------:R-:W-:-:S02]  /*3ec0*/  HADD2.F32 R186, -RZ, R153.H1_H1 ;  /* 0x30000099ffba7230 */ /* 0x000fc40000004100 */
[----:B------:R-:W-:Y:S01]  /*3ed0*/  FMUL.FTZ R184, R152, R101 ;  /* 0x0000006598b87220 */ /* 0x000fe20000410000 */
[----:B------:R-:W-:Y:S02]  /*3ee0*/  HADD2.F32 R154, -RZ, R154.H1_H1 ;  /* 0x3000009aff9a7230 */ /* 0x000fe40000004100 */
[----:B------:R-:W-:Y:S01]  /*3ef0*/  FMUL.FTZ R193, R193, R102 ;  /* 0x00000066c1c17220 */ /* 0x000fe20000410000 */
[--C-:B------:R-:W-:Y:S02]  /*3f00*/  HADD2.F32 R3, -RZ, R155.reuse.H0_H0 ;  /* 0x2000009bff037230 */ /* 0x100fe40000004100 */
[----:B------:R-:W-:Y:S01]  /*3f10*/  FMUL.FTZ R186, R186, R103 ;  /* 0x00000067baba7220 */ /* 0x000fe20000410000 */
[----:B------:R-:W-:Y:S02]  /*3f20*/  HADD2.F32 R0, -RZ, R155.H1_H1 ;  /* 0x3000009bff007230 */ /* 0x000fe40000004100 */
[----:B------:R-:W-:Y:S01]  /*3f30*/  FMUL.FTZ R188, R154, R105 ;  /* 0x000000699abc7220 */ /* 0x000fe20000410000 */
[----:B------:R-:W-:Y:S01]  /*3f40*/  F2FP.F16.F32.PACK_AB R164, R184, R195 ;  /* 0x000000c3b8a4723e */ /* 0x000fe200000000ff */
[----:B------:R-:W-:Y:S01]  /*3f50*/  FMUL.FTZ R190, R3, R106 ;  /* 0x0000006a03be7220 */ /* 0x000fe20000410000 */
[----:B------:R-:W-:Y:S01]  /*3f60*/  F2FP.F16.F32.PACK_AB R165, R186, R193 ;  /* 0x000000c1baa5723e */ /* 0x000fe200000000ff */
[----:B------:R-:W-:Y:S01]  /*3f70*/  FMUL.FTZ R189, R0, R107 ;  /* 0x0000006b00bd7220 */ /* 0x000fe20000410000 */
[----:B------:R-:W-:-:S04]  /*3f80*/  F2FP.F16.F32.PACK_AB R166, R188, R191 ;  /* 0x000000bfbca6723e */ /* 0x000fc800000000ff */
[----:B------:R-:W-:-:S07]  /*3f90*/  F2FP.F16.F32.PACK_AB R167, R189, R190 ;  /* 0x000000bebda7723e */ /* 0x000fce00000000ff */
.L_x_27142:
[----:B-1----:R-:W-:Y:S05]  /*3fa0*/  BSYNC.RECONVERGENT B0 ;  /* 0x0000000000007941 */ /* 0x002fea0003800200 */
.L_x_27140:
        /* <DEDUP_REMOVED lines=13> */
[----:B-----5:R-:W-:Y:S02]  /*4080*/  HADD2.F32 R185, -RZ, R152.H0_H0 ;  /* 0x20000098ffb97230 */ /* 0x020fe40000004100 */
[----:B------:R-:W-:Y:S02]  /*4090*/  HADD2.F32 R3, -RZ, R154.H0_H0 ;  /* 0x2000009aff037230 */ /* 0x000fe40000004100 */
[----:B------:R-:W-:Y:S02]  /*40a0*/  HADD2.F32 R0, -RZ, R148.H0_H0 ;  /* 0x20000094ff007230 */ /* 0x000fe40000004100 */
[----:B------:R-:W-:Y:S02]  /*40b0*/  HADD2.F32 R182, -RZ, R150.H0_H0 ;  /* 0x20000096ffb67230 */ /* 0x000fe40000004100 */
[--C-:B------:R-:W-:Y:S02]  /*40c0*/  HADD2.F32 R183, -RZ, R153.reuse.H0_H0 ;  /* 0x20000099ffb77230 */ /* 0x100fe40000004100 */
[----:B------:R-:W-:Y:S01]  /*40d0*/  FFMA.FTZ R185, R185, R108, R0 ;  /* 0x0000006cb9b97223 */ /* 0x000fe20000010000 */
[----:B------:R-:W-:-:S02]  /*40e0*/  HADD2.F32 R178, -RZ, R153.H1_H1 ;  /* 0x30000099ffb27230 */ /* 0x000fc40000004100 */
[----:B------:R-:W-:Y:S01]  /*40f0*/  FFMA.FTZ R182, R3, R112, R182 ;  /* 0x0000007003b67223 */ /* 0x000fe200000100b6 */
[----:B-1----:R-:W-:Y:S02]  /*4100*/  HADD2.F32 R156, -RZ, R154.H1_H1 ;  /* 0x3000009aff9c7230 */ /* 0x002fe40000004100 */
[--C-:B------:R-:W-:Y:S02]  /*4110*/  HADD2.F32 R181, -RZ, R155.reuse.H0_H0 ;  /* 0x2000009bffb57230 */ /* 0x100fe40000004100 */
[----:B------:R-:W-:Y:S02]  /*4120*/  HADD2.F32 R180, -RZ, R155.H1_H1 ;  /* 0x3000009bffb47230 */ /* 0x000fe40000004100 */
[----:B------:R-:W-:Y:S02]  /*4130*/  HADD2.F32 R152, -RZ, R152.H1_H1 ;  /* 0x30000098ff987230 */ /* 0x000fe40000004100 */
[----:B------:R-:W-:Y:S02]  /*4140*/  HADD2.F32 R154, -RZ, R149.H0_H0 ;  /* 0x20000095ff9a7230 */ /* 0x000fe40000004100 */
[----:B------:R-:W-:-:S02]  /*4150*/  HADD2.F32 R0, -RZ, R151.H0_H0 ;  /* 0x20000097ff007230 */ /* 0x000fc40000004100 */
[----:B------:R-:W-:Y:S02]  /*4160*/  HADD2.F32 R155, -RZ, R151.H1_H1 ;  /* 0x30000097ff9b7230 */ /* 0x000fe40000004100 */
        /* <DEDUP_REMOVED lines=14> */
.L_x_27143:
        /* <DEDUP_REMOVED lines=20> */
.L_x_27144:
[----:B-1----:R-:W0:Y:S01]  /*4390*/  @P1 LDC.64 R166, c[0x0][0x3a0] ;  /* 0x0000e800ffa61b82 */ /* 0x002e220000000a00 */
        /* <DEDUP_REMOVED lines=11> */
[----:B------:R-:W-:Y:S02]  /*4450*/  HADD2.F32 R173, -RZ, R158.H0_H0 ;  /* 0x2000009effad7230 */ /* 0x000fe40000004100 */
[----:B------:R-:W-:Y:S01]  /*4460*/  FFMA.FTZ R174, R3, R118, R174 ;  /* 0x0000007603ae7223 */ /* 0x000fe200000100ae */
[----:B------:R-:W-:Y:S02]  /*4470*/  HADD2.F32 R156, -RZ, R156.H1_H1 ;  /* 0x3000009cff9c7230 */ /* 0x000fe40000004100 */
[----:B------:R-:W-:-:S02]  /*4480*/  HADD2.F32 R0, -RZ, R157.H1_H1 ;  /* 0x3000009dff007230 */ /* 0x000fc40000004100 */
[----:B------:R-:W-:Y:S02]  /*4490*/  HADD2.F32 R158, -RZ, R158.H1_H1 ;  /* 0x3000009eff9e7230 */ /* 0x000fe40000004100 */
[----:B-1----:R-:W-:Y:S02]  /*44a0*/  HADD2.F32 R154, -RZ, R148.H0_H0 ;  /* 0x20000094ff9a7230 */ /* 0x002fe40000004100 */
[----:B------:R-:W-:Y:S02]  /*44b0*/  HADD2.F32 R164, -RZ, R150.H0_H0 ;  /* 0x20000096ffa47230 */ /* 0x000fe40000004100 */
[--C-:B------:R-:W-:Y:S02]  /*44c0*/  HADD2.F32 R153, -RZ, R159.reuse.H0_H0 ;  /* 0x2000009fff997230 */ /* 0x100fe40000004100 */
[----:B------:R-:W-:Y:S01]  /*44d0*/  FFMA.FTZ R175, R175, R116, R154 ;  /* 0x00000074afaf7223 */ /* 0x000fe2000001009a */
[----:B------:R-:W-:Y:S02]  /*44e0*/  HADD2.F32 R152, -RZ, R159.H1_H1 ;  /* 0x3000009fff987230 */ /* 0x000fe40000004100 */
[----:B------:R-:W-:Y:S01]  /*44f0*/  FFMA.FTZ R173, R173, R120, R164 ;  /* 0x00000078adad7223 */ /* 0x000fe200000100a4 */
[----:B------:R-:W-:-:S02]  /*4500*/  HADD2.F32 R172, -RZ, R151.H0_H0 ;  /* 0x20000097ffac7230 */ /* 0x000fc40000004100 */
[----:B------:R-:W-:Y:S02]  /*4510*/  HADD2.F32 R171, -RZ, R151.H1_H1 ;  /* 0x30000097ffab7230 */ /* 0x000fe40000004100 */
        /* <DEDUP_REMOVED lines=13> */
.L_x_27145:
        /* <DEDUP_REMOVED lines=10> */
[--C-:B-1----:R-:W-:Y:S02]  /*4690*/  HADD2.F32 R153, -RZ, R159.reuse.H0_H0 ;  /* 0x2000009fff997230 */ /* 0x102fe40000004100 */
        /* <DEDUP_REMOVED lines=9> */
.L_x_27146:
        /* <DEDUP_REMOVED lines=9> */
[--C-:B-1---5:R-:W-:Y:S02]  /*47c0*/  HADD2.F32 R155, -RZ, R157.reuse.H0_H0 ;  /* 0x2000009dff9b7230 */ /* 0x122fe40000004100 */
[----:B------:R-:W-:Y:S02]  /*47d0*/  HADD2.F32 R0, -RZ, R157.H1_H1 ;  /* 0x3000009dff007230 */ /* 0x000fe40000004100 */
[----:B------:R-:W-:Y:S02]  /*47e0*/  HADD2.F32 R153, -RZ, R156.H0_H0 ;  /* 0x2000009cff997230 */ /* 0x000fe40000004100 */
[----:B------:R-:W-:Y:S02]  /*47f0*/  HADD2.F32 R157, -RZ, R158.H0_H0 ;  /* 0x2000009eff9d7230 */ /* 0x000fe40000004100 */
[----:B------:R-:W-:Y:S02]  /*4800*/  HADD2.F32 R156, -RZ, R156.H1_H1 ;  /* 0x3000009cff9c7230 */ /* 0x000fe40000004100 */
[----:B------:R-:W-:-:S02]  /*4810*/  HADD2.F32 R158, -RZ, R158.H1_H1 ;  /* 0x3000009eff9e7230 */ /* 0x000fc40000004100 */
[----:B------:R-:W-:Y:S02]  /*4820*/  HADD2.F32 R198, -RZ, R148.H0_H0 ;  /* 0x20000094ffc67230 */ /* 0x000fe40000004100 */
[----:B------:R-:W-:Y:S02]  /*4830*/  HADD2.F32 R194, -RZ, R149.H0_H0 ;  /* 0x20000095ffc27230 */ /* 0x000fe40000004100 */
[----:B------:R-:W-:Y:S02]  /*4840*/  HADD2.F32 R192, -RZ, R150.H0_H0 ;  /* 0x20000096ffc07230 */ /* 0x000fe40000004100 */
[----:B------:R-:W-:Y:S01]  /*4850*/  FFMA.FTZ R198, R153, R124, R198 ;  /* 0x0000007c99c67223 */ /* 0x000fe200000100c6 */
[--C-:B------:R-:W-:Y:S02]  /*4860*/  HADD2.F32 R165, -RZ, R159.reuse.H0_H0 ;  /* 0x2000009fffa57230 */ /* 0x100fe40000004100 */
[----:B------:R-:W-:Y:S01]  /*4870*/  FFMA.FTZ R194, R155, R126, R194 ;  /* 0x0000007e9bc27223 */ /* 0x000fe200000100c2 */
[----:B------:R-:W-:-:S02]  /*4880*/  HADD2.F32 R152, -RZ, R159.H1_H1 ;  /* 0x3000009fff987230 */ /* 0x000fc40000004100 */
[----:B------:R-:W-:Y:S01]  /*4890*/  FFMA.FTZ R192, R157, R128, R192 ;  /* 0x000000809dc07223 */ /* 0x000fe200000100c0 */
[--C-:B------:R-:W-:Y:S02]  /*48a0*/  HADD2.F32 R196, -RZ, R151.reuse.H0_H0 ;  /* 0x20000097ffc47230 */ /* 0x100fe40000004100 */
[----:B------:R-:W-:Y:S02]  /*48b0*/  HADD2.F32 R203, -RZ, R151.H1_H1 ;  /* 0x30000097ffcb7230 */ /* 0x000fe40000004100 */
        /* <DEDUP_REMOVED lines=13> */
.L_x_27147:
[--C-:B-1---5:R-:W-:Y:S02]  /*4990*/  HADD2.F32 R155, -RZ, R157.reuse.H0_H0 ;  /* 0x2000009dff9b7230 */ /* 0x122fe40000004100 */
[----:B------:R-:W-:Y:S02]  /*49a0*/  HADD2.F32 R0, -RZ, R157.H1_H1 ;  /* 0x3000009dff007230 */ /* 0x000fe40000004100 */
        /* <DEDUP_REMOVED lines=14> */
[----:B------:R-:W-:-:S02]  /*4a90*/  FMUL.FTZ R203, R152, R131 ;  /* 0x0000008398cb7220 */ /* 0x000fc40000410000 */
[----:B------:R-:W-:Y:S02]  /*4aa0*/  F2FP.F16.F32.PACK_AB R154, R207, R192 ;  /* 0x000000c0cf9a723e */ /* 0x000fe400000000ff */
[----:B------:R-:W-:Y:S02]  /*4ab0*/  F2FP.F16.F32.PACK_AB R152, R209, R198 ;  /* 0x000000c6d198723e */ /* 0x000fe400000000ff */
[----:B------:R-:W-:-:S07]  /*4ac0*/  F2FP.F16.F32.PACK_AB R155, R203, R196 ;  /* 0x000000c4cb9b723e */ /* 0x000fce00000000ff */
.L_x_27148:
        /* <DEDUP_REMOVED lines=15> */
[----:B------:R-:W-:Y:S01]  /*4bc0*/  FFMA.FTZ R206, R153, R132, R206 ;  /* 0x0000008499ce7223 */ /* 0x000fe200000100ce */
[----:B------:R-:W-:Y:S02]  /*4bd0*/  HADD2.F32 R156, -RZ, R156.H1_H1 ;  /* 0x3000009cff9c7230 */ /* 0x000fe40000004100 */
[----:B------:R-:W-:Y:S01]  /*4be0*/  FFMA.FTZ R219, R219, R134, R0 ;  /* 0x00000086dbdb7223 */ /* 0x000fe20000010000 */
[----:B------:R-:W-:Y:S02]  /*4bf0*/  HADD2.F32 R200, -RZ, R157.H1_H1 ;  /* 0x3000009dffc87230 */ /* 0x000fe40000004100 */
[----:B------:R-:W-:Y:S01]  /*4c00*/  FFMA.FTZ R202, R155, R136, R202 ;  /* 0x000000889bca7223 */ /* 0x000fe200000100ca */
[----:B------:R-:W-:Y:S02]  /*4c10*/  HADD2.F32 R158, -RZ, R158.H1_H1 ;  /* 0x3000009eff9e7230 */ /* 0x000fe40000004100 */
[--C-:B------:R-:W-:Y:S02]  /*4c20*/  HADD2.F32 R215, -RZ, R159.reuse.H0_H0 ;  /* 0x2000009fffd77230 */ /* 0x100fe40000004100 */
[----:B------:R-:W-:-:S02]  /*4c30*/  HADD2.F32 R204, -RZ, R159.H1_H1 ;  /* 0x3000009fffcc7230 */ /* 0x000fc40000004100 */
        /* <DEDUP_REMOVED lines=15> */
.L_x_27149:
[----:B-1---5:R-:W-:Y:S02]  /*4d30*/  HADD2.F32 R153, -RZ, R156.H0_H0 ;  /* 0x2000009cff997230 */ /* 0x022fe40000004100 */
        /* <DEDUP_REMOVED lines=19> */
.L_x_27150:
        /* <DEDUP_REMOVED lines=13> */
[----:B------:R-:W-:Y:S02]  /*4f40*/  HADD2.F32 R155, -RZ, R157.H0_H0 ;  /* 0x2000009dff9b7230 */ /* 0x000fe40000004100 */
[----:B------:R-:W-:-:S02]  /*4f50*/  HADD2.F32 R164, -RZ, R148.H0_H0 ;  /* 0x20000094ffa47230 */ /* 0x000fc40000004100 */
[----:B------:R-:W-:Y:S01]  /*4f60*/  FFMA.FTZ R163, R163, R144, R162 ;  /* 0x00000090a3a37223 */ /* 0x000fe200000100a2 */
[----:B------:R-:W-:Y:S02]  /*4f70*/  HADD2.F32 R156, -RZ, R149.H0_H0 ;  /* 0x20000095ff9c7230 */ /* 0x000fe40000004100 */
[----:B------:R-:W-:Y:S02]  /*4f80*/  HADD2.F32 R152, -RZ, R157.H1_H1 ;  /* 0x3000009dff987230 */ /* 0x000fe40000004100 */
[----:B------:R-:W-:Y:S01]  /*4f90*/  FFMA.FTZ R164, R153, R140, R164 ;  /* 0x0000008c99a47223 */ /* 0x000fe200000100a4 */
[--C-:B------:R-:W-:Y:S02]  /*4fa0*/  HADD2.F32 R157, -RZ, R159.reuse.H0_H0 ;  /* 0x2000009fff9d7230 */ /* 0x100fe40000004100 */
[----:B------:R-:W-:Y:S01]  /*4fb0*/  FFMA.FTZ R156, R155, R142, R156 ;  /* 0x0000008e9b9c7223 */ /* 0x000fe2000001009c */
[----:B------:R-:W-:Y:S02]  /*4fc0*/  HADD2.F32 R154, -RZ, R159.H1_H1 ;  /* 0x3000009fff9a7230 */ /* 0x000fe40000004100 */
        /* <DEDUP_REMOVED lines=16> */
.L_x_27151:
[--C-:B-1---5:R-:W-:Y:S02]  /*50d0*/  HADD2.F32 R155, -RZ, R157.reuse.H0_H0 ;  /* 0x2000009dff9b7230 */ /* 0x122fe40000004100 */
[----:B------:R-:W-:Y:S02]  /*50e0*/  HADD2.F32 R152, -RZ, R157.H1_H1 ;  /* 0x3000009dff987230 */ /* 0x000fe40000004100 */
[----:B------:R-:W-:Y:S02]  /*50f0*/  HADD2.F32 R163, -RZ, R158.H0_H0 ;  /* 0x2000009effa37230 */ /* 0x000fe40000004100 */
[----:B------:R-:W-:Y:S02]  /*5100*/  HADD2.F32 R157, -RZ, R159.H0_H0 ;  /* 0x2000009fff9d7230 */ /* 0x000fe40000004100 */
        /* <DEDUP_REMOVED lines=16> */
.L_x_27152:
        /* <DEDUP_REMOVED lines=171> */
.L_x_27178:
        /* <DEDUP_REMOVED lines=200> */
.L_x_27138:
        /* <DEDUP_REMOVED lines=8> */
.L_x_27156:
[----:B------:R-:W-:Y:S05]  /*69c0*/  BSYNC B0 ;  /* 0x0000000000007941 */ /* 0x000fea0003800000 */
.L_x_27155:
        /* <DEDUP_REMOVED lines=8> */
.L_x_27157:
[----:B------:R-:W-:Y:S02]  /*6a50*/  HFMA2 R153, -RZ, RZ, 0, 2.384185791015625e-07 ;  /* 0x00000004ff997431 */ /* 0x000fe400000001ff */
[----:B------:R-:W-:-:S05]  /*6a60*/  FADD.FTZ R167, R152, R0 ;  /* 0x0000000098a77221 */ /* 0x000fca0000010000 */
[----:B------:R-:W-:-:S07]  /*6a70*/  MOV R152, R167 ;  /* 0x000000a700987202 */ /* 0x000fce0000000f00 */
[----:B------:R-:W-:Y:S05]  /*6a80*/  WARPSYNC.COLLECTIVE R155, `(.L_x_27158) ;  /* 0x000000009b087348 */ /* 0x000fea0003c00000 */
[----:B------:R0:W1:Y:S02]  /*6a90*/  SHFL.BFLY P0, R0, R152, R153, R154 ;  /* 0x0c00009998007389 */ /* 0x000064000000009a */
[----:B01----:R-:W-:Y:S05]  /*6aa0*/  ENDCOLLECTIVE ;  /* 0x000000000000791b */ /* 0x003fea0003800000 */
.L_x_27158:
[----:B------:R-:W-:Y:S02]  /*6ab0*/  HFMA2 R153, -RZ, RZ, 0, 4.76837158203125e-07 ;  /* 0x00000008ff997431 */ /* 0x000fe400000001ff */
[----:B------:R-:W-:-:S05]  /*6ac0*/  FADD.FTZ R208, R167, R0 ;  /* 0x00000000a7d07221 */ /* 0x000fca0000010000 */
[----:B------:R-:W-:-:S07]  /*6ad0*/  MOV R152, R208 ;  /* 0x000000d000987202 */ /* 0x000fce0000000f00 */
[----:B------:R-:W-:Y:S05]  /*6ae0*/  WARPSYNC.COLLECTIVE R155, `(.L_x_27159) ;  /* 0x000000009b087348 */ /* 0x000fea0003c00000 */
[----:B------:R0:W1:Y:S02]  /*6af0*/  SHFL.BFLY P0, R0, R152, R153, R154 ;  /* 0x0c00009998007389 */ /* 0x000064000000009a */
[----:B01----:R-:W-:Y:S05]  /*6b00*/  ENDCOLLECTIVE ;  /* 0x000000000000791b */ /* 0x003fea0003800000 */
.L_x_27159:
[----:B------:R-:W-:Y:S02]  /*6b10*/  HFMA2 R153, -RZ, RZ, 0, 9.5367431640625e-07 ;  /* 0x00000010ff997431 */ /* 0x000fe400000001ff */
[----:B------:R-:W-:-:S05]  /*6b20*/  FADD.FTZ R210, R208, R0 ;  /* 0x00000000d0d27221 */ /* 0x000fca0000010000 */
[----:B------:R-:W-:-:S07]  /*6b30*/  MOV R152, R210 ;  /* 0x000000d200987202 */ /* 0x000fce0000000f00 */
[----:B------:R-:W-:Y:S05]  /*6b40*/  WARPSYNC.COLLECTIVE R155, `(.L_x_27160) ;  /* 0x000000009b087348 */ /* 0x000fea0003c00000 */
[----:B------:R0:W1:Y:S02]  /*6b50*/  SHFL.BFLY P0, R0, R152, R153, R154 ;  /* 0x0c00009998007389 */ /* 0x000064000000009a */
[----:B01----:R-:W-:Y:S05]  /*6b60*/  ENDCOLLECTIVE ;  /* 0x000000000000791b */ /* 0x003fea0003800000 */
.L_x_27160:
        /* <DEDUP_REMOVED lines=102> */
.L_x_27161:
[----:B------:R-:W-:Y:S02]  /*71d0*/  HFMA2 R153, -RZ, RZ, 0, 1.1920928955078125e-07 ;  /* 0x00000002ff997431 */ /* 0x000fe400000001ff */
[----:B------:R-:W-:-:S05]  /*71e0*/  FADD.FTZ R166, R152, R0 ;  /* 0x0000000098a67221 */ /* 0x000fca0000010000 */
[----:B------:R-:W-:-:S07]  /*71f0*/  MOV R152, R166 ;  /* 0x000000a600987202 */ /* 0x000fce0000000f00 */
[----:B------:R-:W-:Y:S05]  /*7200*/  WARPSYNC.COLLECTIVE R155, `(.L_x_27162) ;  /* 0x000000009b087348 */ /* 0x000fea0003c00000 */
[----:B------:R0:W1:Y:S02]  /*7210*/  SHFL.BFLY P0, R0, R152, R153, R154 ;  /* 0x0c00009998007389 */ /* 0x000064000000009a */
[----:B01----:R-:W-:Y:S05]  /*7220*/  ENDCOLLECTIVE ;  /* 0x000000000000791b */ /* 0x003fea0003800000 */
.L_x_27162:
[----:B------:R-:W-:Y:S02]  /*7230*/  HFMA2 R153, -RZ, RZ, 0, 2.384185791015625e-07 ;  /* 0x00000004ff997431 */ /* 0x000fe400000001ff */
[----:B------:R-:W-:-:S05]  /*7240*/  FADD.FTZ R167, R166, R0 ;  /* 0x00000000a6a77221 */ /* 0x000fca0000010000 */
[----:B------:R-:W-:-:S07]  /*7250*/  MOV R152, R167 ;  /* 0x000000a700987202 */ /* 0x000fce0000000f00 */
[----:B------:R-:W-:Y:S05]  /*7260*/  WARPSYNC.COLLECTIVE R155, `(.L_x_27163) ;  /* 0x000000009b087348 */ /* 0x000fea0003c00000 */
[----:B------:R0:W1:Y:S02]  /*7270*/  SHFL.BFLY P0, R0, R152, R153, R154 ;  /* 0x0c00009998007389 */ /* 0x000064000000009a */
[----:B01----:R-:W-:Y:S05]  /*7280*/  ENDCOLLECTIVE ;  /* 0x000000000000791b */ /* 0x003fea0003800000 */
.L_x_27163:
[----:B------:R-:W-:Y:S02]  /*7290*/  HFMA2 R153, -RZ, RZ, 0, 4.76837158203125e-07 ;  /* 0x00000008ff997431 */ /* 0x000fe400000001ff */
[----:B------:R-:W-:-:S05]  /*72a0*/  FADD.FTZ R208, R167, R0 ;  /* 0x00000000a7d07221 */ /* 0x000fca0000010000 */
[----:B------:R-:W-:-:S07]  /*72b0*/  MOV R152, R208 ;  /* 0x000000d000987202 */ /* 0x000fce0000000f00 */
[----:B------:R-:W-:Y:S05]  /*72c0*/  WARPSYNC.COLLECTIVE R155, `(.L_x_27164) ;  /* 0x000000009b087348 */ /* 0x000fea0003c00000 */
[----:B------:R0:W1:Y:S02]  /*72d0*/  SHFL.BFLY P0, R0, R152, R153, R154 ;  /* 0x0c00009998007389 */ /* 0x000064000000009a */
[----:B01----:R-:W-:Y:S05]  /*72e0*/  ENDCOLLECTIVE ;  /* 0x000000000000791b */ /* 0x003fea0003800000 */
.L_x_27164:
[----:B------:R-:W-:Y:S02]  /*72f0*/  HFMA2 R153, -RZ, RZ, 0, 9.5367431640625e-07 ;  /* 0x00000010ff997431 */ /* 0x000fe400000001ff */
[----:B------:R-:W-:-:S05]  /*7300*/  FADD.FTZ R210, R208, R0 ;  /* 0x00000000d0d27221 */ /* 0x000fca0000010000 */
[----:B------:R-:W-:-:S07]  /*7310*/  MOV R152, R210 ;  /* 0x000000d200987202 */ /* 0x000fce0000000f00 */
[----:B------:R-:W-:Y:S05]  /*7320*/  WARPSYNC.COLLECTIVE R155, `(.L_x_27165) ;  /* 0x000000009b087348 */ /* 0x000fea0003c00000 */
[----:B------:R0:W1:Y:S02]  /*7330*/  SHFL.BFLY P0, R0, R152, R153, R154 ;  /* 0x0c00009998007389 */ /* 0x000064000000009a */
[----:B01----:R-:W-:Y:S05]  /*7340*/  ENDCOLLECTIVE ;  /* 0x000000000000791b */ /* 0x003fea0003800000 */
.L_x_27165:
[----:B------:R-:W-:Y:S05]  /*7350*/  BRA `(.L_x_27166) ;  /* 0xffffffb800dc7947 */ /* 0x000fea000383ffff */
.L_x_27153:
        /* <DEDUP_REMOVED lines=8> */
.L_x_27168:
[----:B------:R-:W-:Y:S05]  /*73e0*/  BSYNC B0 ;  /* 0x0000000000007941 */ /* 0x000fea0003800000 */
.L_x_27167:
        /* <DEDUP_REMOVED lines=8> */
.L_x_27169:
[----:B------:R-:W-:Y:S02]  /*7470*/  HFMA2 R153, -RZ, RZ, 0, 2.384185791015625e-07 ;  /* 0x00000004ff997431 */ /* 0x000fe400000001ff */
[----:B------:R-:W-:-:S05]  /*7480*/  FADD.FTZ R167, R152, R0 ;  /* 0x0000000098a77221 */ /* 0x000fca0000010000 */
[----:B------:R-:W-:-:S07]  /*7490*/  MOV R152, R167 ;  /* 0x000000a700987202 */ /* 0x000fce0000000f00 */
[----:B------:R-:W-:Y:S05]  /*74a0*/  WARPSYNC.COLLECTIVE R155, `(.L_x_27170) ;  /* 0x000000009b087348 */ /* 0x000fea0003c00000 */
[----:B------:R0:W1:Y:S02]  /*74b0*/  SHFL.BFLY P0, R0, R152, R153, R154 ;  /* 0x0c00009998007389 */ /* 0x000064000000009a */
[----:B01----:R-:W-:Y:S05]  /*74c0*/  ENDCOLLECTIVE ;  /* 0x000000000000791b */ /* 0x003fea0003800000 */
.L_x_27170:
[----:B------:R-:W-:Y:S02]  /*74d0*/  HFMA2 R153, -RZ, RZ, 0, 4.76837158203125e-07 ;  /* 0x00000008ff997431 */ /* 0x000fe400000001ff */
[----:B------:R-:W-:-:S05]  /*74e0*/  FADD.FTZ R208, R167, R0 ;  /* 0x00000000a7d07221 */ /* 0x000fca0000010000 */
[----:B------:R-:W-:-:S07]  /*74f0*/  MOV R152, R208 ;  /* 0x000000d000987202 */ /* 0x000fce0000000f00 */
[----:B------:R-:W-:Y:S05]  /*7500*/  WARPSYNC.COLLECTIVE R155, `(.L_x_27171) ;  /* 0x000000009b087348 */ /* 0x000fea0003c00000 */
[----:B------:R0:W1:Y:S02]  /*7510*/  SHFL.BFLY P0, R0, R152, R153, R154 ;  /* 0x0c00009998007389 */ /* 0x000064000000009a */
[----:B01----:R-:W-:Y:S05]  /*7520*/  ENDCOLLECTIVE ;  /* 0x000000000000791b */ /* 0x003fea0003800000 */
.L_x_27171:
[----:B------:R-:W-:Y:S02]  /*7530*/  HFMA2 R153, -RZ, RZ, 0, 9.5367431640625e-07 ;  /* 0x00000010ff997431 */ /* 0x000fe400000001ff */
[----:B------:R-:W-:-:S05]  /*7540*/  FADD.FTZ R210, R208, R0 ;  /* 0x00000000d0d27221 */ /* 0x000fca0000010000 */
[----:B------:R-:W-:-:S07]  /*7550*/  MOV R152, R210 ;  /* 0x000000d200987202 */ /* 0x000fce0000000f00 */
[----:B------:R-:W-:Y:S05]  /*7560*/  WARPSYNC.COLLECTIVE R155, `(.L_x_27172) ;  /* 0x000000009b087348 */ /* 0x000fea0003c00000 */
[----:B------:R0:W1:Y:S02]  /*7570*/  SHFL.BFLY P0, R0, R152, R153, R154 ;  /* 0x0c00009998007389 */ /* 0x000064000000009a */
[----:B01----:R-:W-:Y:S05]  /*7580*/  ENDCOLLECTIVE ;  /* 0x000000000000791b */ /* 0x003fea0003800000 */
.L_x_27172:
        /* <DEDUP_REMOVED lines=102> */
.L_x_27173:
[----:B------:R-:W-:Y:S02]  /*7bf0*/  HFMA2 R153, -RZ, RZ, 0, 1.1920928955078125e-07 ;  /* 0x00000002ff997431 */ /* 0x000fe400000001ff */
[----:B------:R-:W-:-:S05]  /*7c00*/  FADD.FTZ R166, R152, R0 ;  /* 0x0000000098a67221 */ /* 0x000fca0000010000 */
[----:B------:R-:W-:-:S07]  /*7c10*/  MOV R152, R166 ;  /* 0x000000a600987202 */ /* 0x000fce0000000f00 */
[----:B------:R-:W-:Y:S05]  /*7c20*/  WARPSYNC.COLLECTIVE R155, `(.L_x_27174) ;  /* 0x000000009b087348 */ /* 0x000fea0003c00000 */
[----:B------:R0:W1:Y:S02]  /*7c30*/  SHFL.BFLY P0, R0, R152, R153, R154 ;  /* 0x0c00009998007389 */ /* 0x000064000000009a */
[----:B01----:R-:W-:Y:S05]  /*7c40*/  ENDCOLLECTIVE ;  /* 0x000000000000791b */ /* 0x003fea0003800000 */
.L_x_27174:
[----:B------:R-:W-:Y:S02]  /*7c50*/  HFMA2 R153, -RZ, RZ, 0, 2.384185791015625e-07 ;  /* 0x00000004ff997431 */ /* 0x000fe400000001ff */
[----:B------:R-:W-:-:S05]  /*7c60*/  FADD.FTZ R167, R166, R0 ;  /* 0x00000000a6a77221 */ /* 0x000fca0000010000 */
[----:B------:R-:W-:-:S07]  /*7c70*/  MOV R152, R167 ;  /* 0x000000a700987202 */ /* 0x000fce0000000f00 */
[----:B------:R-:W-:Y:S05]  /*7c80*/  WARPSYNC.COLLECTIVE R155, `(.L_x_27175) ;  /* 0x000000009b087348 */ /* 0x000fea0003c00000 */
[----:B------:R0:W1:Y:S02]  /*7c90*/  SHFL.BFLY P0, R0, R152, R153, R154 ;  /* 0x0c00009998007389 */ /* 0x000064000000009a */
[----:B01----:R-:W-:Y:S05]  /*7ca0*/  ENDCOLLECTIVE ;  /* 0x000000000000791b */ /* 0x003fea0003800000 */
.L_x_27175:
[----:B------:R-:W-:Y:S02]  /*7cb0*/  HFMA2 R153, -RZ, RZ, 0, 4.76837158203125e-07 ;  /* 0x00000008ff997431 */ /* 0x000fe400000001ff */
[----:B------:R-:W-:-:S05]  /*7cc0*/  FADD.FTZ R208, R167, R0 ;  /* 0x00000000a7d07221 */ /* 0x000fca0000010000 */
[----:B------:R-:W-:-:S07]  /*7cd0*/  MOV R152, R208 ;  /* 0x000000d000987202 */ /* 0x000fce0000000f00 */
[----:B------:R-:W-:Y:S05]  /*7ce0*/  WARPSYNC.COLLECTIVE R155, `(.L_x_27176) ;  /* 0x000000009b087348 */ /* 0x000fea0003c00000 */
[----:B------:R0:W1:Y:S02]  /*7cf0*/  SHFL.BFLY P0, R0, R152, R153, R154 ;  /* 0x0c00009998007389 */ /* 0x000064000000009a */
[----:B01----:R-:W-:Y:S05]  /*7d00*/  ENDCOLLECTIVE ;  /* 0x000000000000791b */ /* 0x003fea0003800000 */
.L_x_27176:
[----:B------:R-:W-:Y:S02]  /*7d10*/  HFMA2 R153, -RZ, RZ, 0, 9.5367431640625e-07 ;  /* 0x00000010ff997431 */ /* 0x000fe400000001ff */
[----:B------:R-:W-:-:S05]  /*7d20*/  FADD.FTZ R210, R208, R0 ;  /* 0x00000000d0d27221 */ /* 0x000fca0000010000 */
[----:B------:R-:W-:-:S07]  /*7d30*/  MOV R152, R210 ;  /* 0x000000d200987202 */ /* 0x000fce0000000f00 */
[----:B------:R-:W-:Y:S05]  /*7d40*/  WARPSYNC.COLLECTIVE R155, `(.L_x_27177) ;  /* 0x000000009b087348 */ /* 0x000fea0003c00000 */
[----:B------:R0:W1:Y:S02]  /*7d50*/  SHFL.BFLY P0, R0, R152, R153, R154 ;  /* 0x0c00009998007389 */ /* 0x000064000000009a */
[----:B01----:R-:W-:Y:S05]  /*7d60*/  ENDCOLLECTIVE ;  /* 0x000000000000791b */ /* 0x003fea0003800000 */
.L_x_27177:
[----:B------:R-:W-:Y:S01]  /*7d70*/  MOV R221, R0 ;  /* 0x0000000000dd7202 */ /* 0x000fe20000000f00 */
[----:B------:R-:W-:Y:S06]  /*7d80*/  BRA `(.L_x_27178) ;  /* 0xffffffdc00cc7947 */ /* 0x000fec000383ffff */
.L_x_27179:
        /* <DEDUP_REMOVED lines=15> */
.L_x_54413:


//--------------------- .text._ZN10layer_norm13ln_fwd_kernelINS_13Kernel_traitsIf6__halfS2_S2_fjLj1536ELj1ELj4ELj1ELj16ENS_18Kernel_traits_baseILj1536EfS2_S2_S2_fjLj128EEEEELb0ELb1ELb1ELb0EEEvNS_9FwdParamsE --------------------------
	.section	.text._ZN10layer_norm13ln_fwd_kernelINS_13Kernel_traitsIf6__halfS2_S2_fjLj1536ELj1ELj4ELj1ELj16ENS_18Kernel_traits_baseILj1536EfS2_S2_S2_fjLj128EEEEELb0ELb1ELb1ELb0EEEvNS_9FwdParamsE,"ax",@progbits
	.align	128
        .global         _ZN10layer_norm13ln_fwd_kernelINS_13Kernel_traitsIf6__halfS2_S2_fjLj1536ELj1ELj4ELj1ELj16ENS_18Kernel_traits_baseILj1536EfS2_S2_S2_fjLj128EEEEELb0ELb1ELb1ELb0EEEvNS_9FwdParamsE
        .type           _ZN10layer_norm13ln_fwd_kernelINS_13Kernel_traitsIf6__halfS2_S2_fjLj1536ELj1ELj4ELj1ELj16ENS_18Kernel_traits_baseILj1536EfS2_S2_S2_fjLj128EEEEELb0ELb1ELb1ELb0EEEvNS_9FwdParamsE,@function
        .size           _ZN10layer_norm13ln_fwd_kernelINS_13Kernel_traitsIf6__halfS2_S2_fjLj1536ELj1ELj4ELj1ELj16ENS_18Kernel_traits_baseILj1536EfS2_S2_S2_fjLj128EEEEELb0ELb1ELb1ELb0EEEvNS_9FwdParamsE,(.L_x_54414 - _ZN10layer_norm13ln_fwd_kernelINS_13Kernel_traitsIf6__halfS2_S2_fjLj1536ELj1ELj4ELj1ELj16ENS_18Kernel_traits_baseILj1536EfS2_S2_S2_fjLj128EEEEELb0ELb1ELb1ELb0EEEvNS_9FwdParamsE)
        .other          _ZN10layer_norm13ln_fwd_kernelINS_13Kernel_traitsIf6__halfS2_S2_fjLj1536ELj1ELj4ELj1ELj16ENS_18Kernel_traits_baseILj1536EfS2_S2_S2_fjLj128EEEEELb0ELb1ELb1ELb0EEEvNS_9FwdParamsE,@"STO_CUDA_ENTRY STV_DEFAULT"
_ZN10layer_norm13ln_fwd_kernelINS_13Kernel_traitsIf6__halfS2_S2_fjLj1536ELj1ELj4ELj1ELj16ENS_18Kernel_traits_baseILj1536EfS2_S2_S2_fjLj128EEEEELb0ELb1ELb1ELb0EEEvNS_9FwdParamsE:
.text._ZN10layer_norm13ln_fwd_kernelINS_13Kernel_traitsIf6__halfS2_S2_fjLj1536ELj1ELj4ELj1ELj16ENS_18Kernel_traits_baseILj1536EfS2_S2_S2_fjLj128EEEEELb0ELb1ELb1ELb0EEEvNS_9FwdParamsE:
        /* <DEDUP_REMOVED lines=104> */
.L_x_27181:
        /* <DEDUP_REMOVED lines=83> */
.L_x_27182:
[----:B------:R-:W-:Y:S05]  /*0bb0*/  BSYNC.RECONVERGENT B0 ;  /* 0x0000000000007941 */ /* 0x000fea0003800200 */
.L_x_27180:
[----:B------:R-:W1:Y:S01]  /*0bc0*/  LDCU UR4, c[0x0][0x384] ;  /* 0x00007080ff0477ac */ /* 0x000e620008000800 */
[----:B------:R-:W2:Y:S01]  /*0bd0*/  LDCU.U8 UR5, c[0x0][0x410] ;  /* 0x00008200ff0577ac */ /* 0x000ea20008000000 */
[----:B------:R-:W3:Y:S01]  /*0be0*/  LDCU UR10, c[0x0][0x448] ;  /* 0x00008900ff0a77ac */ /* 0x000ee20008000800 */
[----:B------:R-:W4:Y:S01]  /*0bf0*/  LDCU.64 UR8, c[0x0][0x3a0] ;  /* 0x00007400ff0877ac */ /* 0x000f220008000a00 */
[----:B-1----:R-:W-:-:S13]  /*0c00*/  ISETP.GE.AND P0, PT, R2, UR4, PT ;  /* 0x0000000402007c0c */ /* 0x002fda000bf06270 */
[----:B--234-:R-:W-:Y:S05]  /*0c10*/  @P0 EXIT ;  /* 0x000000000000094d */ /* 0x01cfea0003800000 */
.L_x_27222:
        /* <DEDUP_REMOVED lines=28> */
.L_x_27186:
[----:B------:R-:W-:Y:S05]  /*0de0*/  BSYNC.RECONVERGENT B1 ;  /* 0x0000000000017941 */ /* 0x000fea0003800200 */
.L_x_27185:
        /* <DEDUP_REMOVED lines=8> */
[--C-:B-----5:R-:W-:Y:S02]  /*0e70*/  @P2 HADD2.F32 R6, -RZ, R28.reuse.H1_H1 ;  /* 0x3000001cff062230 */ /* 0x120fe40000004100 */
[----:B------:R-:W-:Y:S02]  /*0e80*/  @P2 HADD2.F32 R3, -RZ, R28.H0_H0 ;  /* 0x2000001cff032230 */ /* 0x000fe40000004100 */
[----:B------:R-:W-:Y:S02]  /*0e90*/  @P2 HADD2.F32 R8, -RZ, R29.H1_H1 ;  /* 0x3000001dff082230 */ /* 0x000fe40000004100 */
[----:B------:R-:W-:Y:S01]  /*0ea0*/  @P2 HADD2.F32 R178, -RZ, R31.H0_H0 ;  /* 0x2000001fffb22230 */ /* 0x000fe20000004100 */
[----:B------:R-:W1:Y:S08]  /*0eb0*/  @P2 LDC R4, c[0x0][0x40c] ;  /* 0x00010300ff042b82 */ /* 0x000e700000000800 */
[----:B------:R-:W3:Y:S08]  /*0ec0*/  @P2 LDC R176, c[0x0][0x40c] ;  /* 0x00010300ffb02b82 */ /* 0x000ef00000000800 */
[----:B------:R-:W4:Y:S01]  /*0ed0*/  @P2 LDC R177, c[0x0][0x40c] ;  /* 0x00010300ffb12b82 */ /* 0x000f220000000800 */
[----:B0-----:R-:W-:Y:S01]  /*0ee0*/  @P2 FMUL.FTZ R6, R6, R7 ;  /* 0x0000000706062220 */ /* 0x001fe20000410000 */
[----:B------:R-:W-:-:S06]  /*0ef0*/  @P2 HADD2.F32 R7, -RZ, R29.H0_H0 ;  /* 0x2000001dff072230 */ /* 0x000fcc0000004100 */
[----:B------:R-:W0:Y:S01]  /*0f00*/  @P2 LDC R179, c[0x0][0x40c] ;  /* 0x00010300ffb32b82 */ /* 0x000e220000000800 */
[----:B-1----:R-:W-:-:S07]  /*0f10*/  @P2 FMUL.FTZ R5, R3, R4 ;  /* 0x0000000403052220 */ /* 0x002fce0000410000 */
[----:B------:R-:W1:Y:S01]  /*0f20*/  @P2 LDC R211, c[0x0][0x40c] ;  /* 0x00010300ffd32b82 */ /* 0x000e620000000800 */
[----:B---3--:R-:W-:-:S07]  /*0f30*/  @P2 FMUL.FTZ R7, R7, R176 ;  /* 0x000000b007072220 */ /* 0x008fce0000410000 */
[----:B------:R-:W3:Y:S01]  /*0f40*/  @P2 LDC R210, c[0x0][0x40c] ;  /* 0x00010300ffd22b82 */ /* 0x000ee20000000800 */
[----:B----4-:R-:W-:-:S07]  /*0f50*/  @P2 FMUL.FTZ R8, R8, R177 ;  /* 0x000000b108082220 */ /* 0x010fce0000410000 */
[----:B------:R-:W4:Y:S01]  /*0f60*/  @P2 LDC R217, c[0x0][0x40c] ;  /* 0x00010300ffd92b82 */ /* 0x000f220000000800 */
[--C-:B--2---:R-:W-:Y:S02]  /*0f70*/  @P2 HADD2.F32 R10, -RZ, R24.reuse.H0_H0 ;  /* 0x20000018ff0a2230 */ /* 0x104fe40000004100 */
[--C-:B------:R-:W-:Y:S02]  /*0f80*/  @!P2 HADD2.F32 R3, -RZ, R24.reuse.H0_H0 ;  /* 0x20000018ff03a230 */ /* 0x100fe40000004100 */
[----:B------:R-:W-:Y:S02]  /*0f90*/  @P2 HADD2.F32 R9, -RZ, R24.H1_H1 ;  /* 0x30000018ff092230 */ /* 0x000fe40000004100 */
[----:B------:R-:W-:Y:S01]  /*0fa0*/  @P2 FFMA.FTZ R3, R5, R156, R10 ;  /* 0x0000009c05032223 */ /* 0x000fe2000001000a */
[----:B------:R-:W-:Y:S02]  /*0fb0*/  @P2 HADD2.F32 R176, -RZ, R25.H0_H0 ;  /* 0x20000019ffb02230 */ /* 0x000fe40000004100 */
[----:B------:R-:W-:-:S02]  /*0fc0*/  @P2 HADD2.F32 R10, -RZ, R30.H1_H1 ;  /* 0x3000001eff0a2230 */ /* 0x000fc40000004100 */
[----:B------:R-:W-:Y:S02]  /*0fd0*/  @!P2 HADD2.F32 R4, -RZ, R24.H1_H1 ;  /* 0x30000018ff04a230 */ /* 0x000fe40000004100 */
[----:B------:R-:W-:Y:S01]  /*0fe0*/  @P2 FFMA.FTZ R4, R6, R157, R9 ;  /* 0x0000009d06042223 */ /* 0x000fe20000010009 */
[--C-:B------:R-:W-:Y:S02]  /*0ff0*/  @!P2 HADD2.F32 R5, -RZ, R25.reuse.H0_H0 ;  /* 0x20000019ff05a230 */ /* 0x100fe40000004100 */
[----:B------:R-:W-:Y:S01]  /*1000*/  @P2 FFMA.FTZ R5, R7, R158, R176 ;  /* 0x0000009e07052223 */ /* 0x000fe200000100b0 */
[----:B------:R-:W-:Y:S02]  /*1010*/  @P2 HADD2.F32 R177, -RZ, R25.H1_H1 ;  /* 0x30000019ffb12230 */ /* 0x000fe40000004100 */
[----:B0-----:R-:W-:Y:S01]  /*1020*/  @P2 FMUL.FTZ R176, R10, R179 ;  /* 0x000000b30ab02220 */ /* 0x001fe20000410000 */
[----:B------:R-:W-:Y:S02]  /*1030*/  @P2 HADD2.F32 R9, -RZ, R30.H0_H0 ;  /* 0x2000001eff092230 */ /* 0x000fe40000004100 */
[----:B-1----:R-:W-:Y:S01]  /*1040*/  @P2 FMUL.FTZ R179, R178, R211 ;  /* 0x000000d3b2b32220 */ /* 0x002fe20000410000 */
[----:B------:R-:W-:-:S02]  /*1050*/  @P2 HADD2.F32 R178, -RZ, R31.H1_H1 ;  /* 0x3000001fffb22230 */ /* 0x000fc40000004100 */
[----:B------:R-:W-:Y:S02]  /*1060*/  @!P2 HADD2.F32 R6, -RZ, R25.H1_H1 ;  /* 0x30000019ff06a230 */ /* 0x000fe40000004100 */
[----:B------:R-:W-:Y:S01]  /*1070*/  @P2 FFMA.FTZ R6, R8, R159, R177 ;  /* 0x0000009f08062223 */ /* 0x000fe200000100b1 */
[----:B---3--:R-:W-:Y:S01]  /*1080*/  @P2 FMUL.FTZ R177, R9, R210 ;  /* 0x000000d209b12220 */ /* 0x008fe20000410000 */
[--C-:B------:R-:W-:Y:S02]  /*1090*/  @P2 HADD2.F32 R210, -RZ, R26.reuse.H0_H0 ;  /* 0x2000001affd22230 */ /* 0x100fe40000004100 */
[----:B----4-:R-:W-:Y:S01]  /*10a0*/  @P2 FMUL.FTZ R178, R178, R217 ;  /* 0x000000d9b2b22220 */ /* 0x010fe20000410000 */
        /* <DEDUP_REMOVED lines=24> */
.L_x_27187:
[----:B0-----:R-:W0:Y:S01]  /*1230*/  @P1 LDC R4, c[0x0][0x40c] ;  /* 0x00010300ff041b82 */ /* 0x001e220000000800 */
[----:B-----5:R-:W-:Y:S02]  /*1240*/  @P1 HADD2.F32 R3, -RZ, R28.H1_H1 ;  /* 0x3000001cff031230 */ /* 0x020fe40000004100 */
[--C-:B------:R-:W-:Y:S02]  /*1250*/  @P1 HADD2.F32 R5, -RZ, R29.reuse.H0_H0 ;  /* 0x2000001dff051230 */ /* 0x100fe40000004100 */
[----:B------:R-:W-:Y:S02]  /*1260*/  @P1 HADD2.F32 R7, -RZ, R29.H1_H1 ;  /* 0x3000001dff071230 */ /* 0x000fe40000004100 */
[----:B------:R-:W-:Y:S01]  /*1270*/  @P1 HADD2.F32 R210, -RZ, R31.H1_H1 ;  /* 0x3000001fffd21230 */ /* 0x000fe20000004100 */
[----:B------:R-:W1:Y:S08]  /*1280*/  @P1 LDC R8, c[0x0][0x40c] ;  /* 0x00010300ff081b82 */ /* 0x000e700000000800 */
[----:B------:R-:W2:Y:S08]  /*1290*/  @P1 LDC R9, c[0x0][0x40c] ;  /* 0x00010300ff091b82 */ /* 0x000eb00000000800 */
[----:B------:R-:W3:Y:S01]  /*12a0*/  @P1 LDC R176, c[0x0][0x40c] ;  /* 0x00010300ffb01b82 */ /* 0x000ee20000000800 */
[----:B0-----:R-:W-:-:S07]  /*12b0*/  @P1 FMUL.FTZ R6, R3, R4 ;  /* 0x0000000403061220 */ /* 0x001fce0000410000 */
[----:B------:R-:W0:Y:S01]  /*12c0*/  @P1 LDC R10, c[0x0][0x40c] ;  /* 0x00010300ff0a1b82 */ /* 0x000e220000000800 */
[----:B-1----:R-:W-:Y:S01]  /*12d0*/  @P1 FMUL.FTZ R3, R5, R8 ;  /* 0x0000000805031220 */ /* 0x002fe20000410000 */
[----:B------:R-:W-:Y:S01]  /*12e0*/  CS2R R4, SRZ ;  /* 0x0000000000047805 */ /* 0x000fe2000001ff00 */
[--C-:B------:R-:W-:Y:S02]  /*12f0*/  @P1 HADD2.F32 R8, -RZ, R30.reuse.H0_H0 ;  /* 0x2000001eff081230 */ /* 0x100fe40000004100 */
[----:B------:R-:W-:Y:S01]  /*1300*/  @P1 FMUL.FTZ R4, R6, R157 ;  /* 0x0000009d06041220 */ /* 0x000fe20000410000 */
[----:B------:R-:W-:Y:S01]  /*1310*/  @P1 FMUL.FTZ R5, R3, R158 ;  /* 0x0000009e03051220 */ /* 0x000fe20000410000 */
[----:B------:R-:W-:Y:S01]  /*1320*/  @P1 HADD2.F32 R3, -RZ, R30.H1_H1 ;  /* 0x3000001eff031230 */ /* 0x000fe20000004100 */
[----:B------:R-:W1:Y:S01]  /*1330*/  @P1 LDC R179, c[0x0][0x40c] ;  /* 0x00010300ffb31b82 */ /* 0x000e620000000800 */
[----:B--2---:R-:W-:Y:S01]  /*1340*/  @P1 FMUL.FTZ R9, R8, R9 ;  /* 0x0000000908091220 */ /* 0x004fe20000410000 */
[----:B------:R-:W-:-:S06]  /*1350*/  @P1 HADD2.F32 R8, -RZ, R31.H0_H0 ;  /* 0x2000001fff081230 */ /* 0x000fcc0000004100 */
[----:B------:R-:W2:Y:S01]  /*1360*/  @P1 LDC R211, c[0x0][0x40c] ;  /* 0x00010300ffd31b82 */ /* 0x000ea20000000800 */
[----:B---3--:R-:W-:Y:S01]  /*1370*/  @P1 FMUL.FTZ R178, R3, R176 ;  /* 0x000000b003b21220 */ /* 0x008fe20000410000 */
[----:B------:R-:W-:Y:S02]  /*1380*/  @P1 HADD2.F32 R176, -RZ, R28.H0_H0 ;  /* 0x2000001cffb01230 */ /* 0x000fe40000004100 */
[----:B------:R-:W-:-:S04]  /*1390*/  HFMA2 R3, -RZ, RZ, 0, 0 ;  /* 0x00000000ff037431 */ /* 0x000fc800000001ff */
[----:B------:R-:W3:Y:S01]  /*13a0*/  @P1 LDC R177, c[0x0][0x40c] ;  /* 0x00010300ffb11b82 */ /* 0x000ee20000000800 */
[----:B0-----:R-:W-:Y:S01]  /*13b0*/  @P1 FMUL.FTZ R10, R7, R10 ;  /* 0x0000000a070a1220 */ /* 0x001fe20000410000 */
[----:B------:R-:W-:Y:S02]  /*13c0*/  CS2R R6, SRZ ;  /* 0x0000000000067805 */ /* 0x000fe4000001ff00 */
[----:B------:R-:W-:Y:S01]  /*13d0*/  @P1 FMUL.FTZ R7, R9, R152 ;  /* 0x0000009809071220 */ /* 0x000fe20000410000 */
[----:B------:R-:W-:Y:S01]  /*13e0*/  @P1 FMUL.FTZ R6, R10, R159 ;  /* 0x0000009f0a061220 */ /* 0x000fe20000410000 */
[----:B------:R-:W-:Y:S01]  /*13f0*/  MOV R10, RZ ;  /* 0x000000ff000a7202 */ /* 0x000fe20000000f00 */
[----:B-1----:R-:W-:Y:S01]  /*1400*/  @P1 FMUL.FTZ R179, R8, R179 ;  /* 0x000000b308b31220 */ /* 0x002fe20000410000 */
[----:B------:R-:W-:Y:S02]  /*1410*/  CS2R R8, SRZ ;  /* 0x0000000000087805 */ /* 0x000fe4000001ff00 */
[----:B------:R-:W-:Y:S01]  /*1420*/  @P1 FMUL.FTZ R8, R178, R153 ;  /* 0x00000099b2081220 */ /* 0x000fe20000410000 */
[----:B------:R-:W-:Y:S01]  /*1430*/  @P1 FMUL.FTZ R9, R179, R154 ;  /* 0x0000009ab3091220 */ /* 0x000fe20000410000 */
[----:B------:R-:W-:-:S02]  /*1440*/  F2FP.F16.F32.PACK_AB R178, RZ, R6 ;  /* 0x00000006ffb2723e */ /* 0x000fc400000000ff */
[----:B------:R-:W-:Y:S01]  /*1450*/  F2FP.F16.F32.PACK_AB R179, RZ, R7 ;  /* 0x00000007ffb3723e */ /* 0x000fe200000000ff */
[----:B--2---:R-:W-:Y:S01]  /*1460*/  @P1 FMUL.FTZ R210, R210, R211 ;  /* 0x000000d3d2d21220 */ /* 0x004fe20000410000 */
[----:B------:R-:W-:Y:S02]  /*1470*/  F2FP.F16.F32.PACK_AB R211, RZ, R8 ;  /* 0x00000008ffd3723e */ /* 0x000fe400000000ff */
[----:B------:R-:W-:Y:S01]  /*1480*/  F2FP.F16.F32.PACK_AB R216, RZ, R9 ;  /* 0x00000009ffd8723e */ /* 0x000fe200000000ff */
[----:B------:R-:W-:Y:S01]  /*1490*/  @P1 FMUL.FTZ R10, R210, R155 ;  /* 0x0000009bd20a1220 */ /* 0x000fe20000410000 */
[----:B------:R-:W-:Y:S01]  /*14a0*/  F2FP.F16.F32.PACK_AB R210, RZ, R4 ;  /* 0x00000004ffd2723e */ /* 0x000fe200000000ff */
[----:B---3--:R-:W-:-:S03]  /*14b0*/  @P1 FMUL.FTZ R177, R176, R177 ;  /* 0x000000b1b0b11220 */ /* 0x008fc60000410000 */
[----:B------:R-:W-:Y:S01]  /*14c0*/  F2FP.F16.F32.PACK_AB R217, RZ, R10 ;  /* 0x0000000affd9723e */ /* 0x000fe200000000ff */
[----:B------:R-:W-:Y:S01]  /*14d0*/  @P1 FMUL.FTZ R3, R177, R156 ;  /* 0x0000009cb1031220 */ /* 0x000fe20000410000 */
[----:B------:R-:W-:-:S04]  /*14e0*/  F2FP.F16.F32.PACK_AB R177, RZ, R5 ;  /* 0x00000005ffb1723e */ /* 0x000fc800000000ff */
[----:B------:R-:W-:Y:S02]  /*14f0*/  F2FP.F16.F32.PACK_AB R176, RZ, R3 ;  /* 0x00000003ffb0723e */ /* 0x000fe400000000ff */
[----:B------:R-:W-:Y:S02]  /*1500*/  PRMT R177, R177, 0x5410, R178 ;  /* 0x00005410b1b17816 */ /* 0x000fe400000000b2 */
[----:B------:R-:W-:Y:S02]  /*1510*/  PRMT R178, R179, 0x5410, R211 ;  /* 0x00005410b3b27816 */ /* 0x000fe400000000d3 */
[----:B------:R-:W-:Y:S02]  /*1520*/  PRMT R179, R216, 0x5410, R217 ;  /* 0x00005410d8b37816 */ /* 0x000fe400000000d9 */
[----:B------:R-:W-:-:S07]  /*1530*/  PRMT R176, R176, 0x5410, R210 ;  /* 0x00005410b0b07816 */ /* 0x000fce00000000d2 */
.L_x_27188:
[----:B------:R-:W0:Y:S01]  /*1540*/  LDC.64 R210, c[0x0][0x3a8] ;  /* 0x0000ea00ffd27b82 */ /* 0x000e220000000a00 */
[----:B------:R-:W-:Y:S01]  /*1550*/  IADD3 R214, PT, PT, R214, 0x20, RZ ;  /* 0x00000020d6d67810 */ /* 0x000fe20007ffe0ff */
[C---:B0-----:R-:W-:Y:S01]  /*1560*/  IMAD.WIDE.U32 R210, R215.reuse, 0x10, R210 ;  /* 0x00000010d7d27825 */ /* 0x041fe200078e00d2 */
[----:B------:R-:W-:-:S04]  /*1570*/  IADD3 R215, PT, PT, R215, 0x20, RZ ;  /* 0x00000020d7d77810 */ /* 0x000fc80007ffe0ff */
[----:B------:R1:W-:Y:S03]  /*1580*/  STG.E.128 desc[UR6][R210.64], R176 ;  /* 0x000000b0d2007986 */ /* 0x0003e6000c101d06 */
.L_x_27184:
[----:B------:R-:W-:Y:S05]  /*1590*/  BSYNC.RECONVERGENT B0 ;  /* 0x0000000000007941 */ /* 0x000fea0003800200 */
.L_x_27183:
        /* <DEDUP_REMOVED lines=15> */
[----:B-----5:R-:W-:Y:S02]  /*1690*/  HADD2.F32 R11, -RZ, R24.H1_H1 ;  /* 0x30000018ff0b7230 */ /* 0x020fe40000004100 */
[----:B-1----:R-:W-:Y:S02]  /*16a0*/  HADD2.F32 R177, -RZ, R26.H0_H0 ;  /* 0x2000001affb17230 */ /* 0x002fe40000004100 */
[----:B------:R-:W-:-:S08]  /*16b0*/  HADD2.F32 R18, -RZ, R25.H1_H1 ;  /* 0x30000019ff127230 */ /* 0x000fd00000004100 */
[----:B--2---:R-:W1:Y:S01]  /*16c0*/  @P2 LDC R13, c[0x0][0x40c] ;  /* 0x00010300ff0d2b82 */ /* 0x004e620000000800 */
[----:B------:R-:W-:Y:S02]  /*16d0*/  @P2 HADD2.F32 R12, -RZ, R28.H1_H1 ;  /* 0x3000001cff0c2230 */ /* 0x000fe40000004100 */
[----:B------:R-:W-:Y:S02]  /*16e0*/  @P2 HADD2.F32 R14, -RZ, R29.H0_H0 ;  /* 0x2000001dff0e2230 */ /* 0x000fe40000004100 */
[----:B------:R-:W-:-:S03]  /*16f0*/  @P2 HADD2.F32 R178, -RZ, R30.H0_H0 ;  /* 0x2000001effb22230 */ /* 0x000fc60000004100 */
[----:B------:R-:W2:Y:S08]  /*1700*/  @P2 LDC R15, c[0x0][0x40c] ;  /* 0x00010300ff0f2b82 */ /* 0x000eb00000000800 */
[----:B------:R-:W3:Y:S08]  /*1710*/  @P2 LDC R179, c[0x0][0x40c] ;  /* 0x00010300ffb32b82 */ /* 0x000ef00000000800 */
[----:B------:R-:W4:Y:S01]  /*1720*/  @P2 LDC R176, c[0x0][0x40c] ;  /* 0x00010300ffb02b82 */ /* 0x000f220000000800 */
[----:B-1----:R-:W-:Y:S01]  /*1730*/  @P2 FMUL.FTZ R12, R12, R13 ;  /* 0x0000000d0c0c2220 */ /* 0x002fe20000410000 */
[----:B------:R-:W-:-:S03]  /*1740*/  HADD2.F32 R13, -RZ, R25.H0_H0 ;  /* 0x20000019ff0d7230 */ /* 0x000fc60000004100 */
[----:B------:R-:W-:Y:S02]  /*1750*/  @P2 FFMA.FTZ R11, R12, R133, R11 ;  /* 0x000000850c0b2223 */ /* 0x000fe4000001000b */
[----:B------:R-:W-:Y:S01]  /*1760*/  @!P2 MOV R12, R13 ;  /* 0x0000000d000ca202 */ /* 0x000fe20000000f00 */
[----:B------:R-:W1:Y:S01]  /*1770*/  @P2 LDC R211, c[0x0][0x40c] ;  /* 0x00010300ffd32b82 */ /* 0x000e620000000800 */
[----:B--2---:R-:W-:Y:S01]  /*1780*/  @P2 FMUL.FTZ R14, R14, R15 ;  /* 0x0000000f0e0e2220 */ /* 0x004fe20000410000 */
[----:B------:R-:W-:-:S03]  /*1790*/  @P2 HADD2.F32 R15, -RZ, R29.H1_H1 ;  /* 0x3000001dff0f2230 */ /* 0x000fc60000004100 */
[----:B------:R-:W-:Y:S01]  /*17a0*/  @P2 FFMA.FTZ R12, R14, R134, R13 ;  /* 0x000000860e0c2223 */ /* 0x000fe2000001000d */
[----:B------:R-:W-:Y:S02]  /*17b0*/  @!P2 MOV R14, R177 ;  /* 0x000000b1000ea202 */ /* 0x000fe40000000f00 */
[----:B------:R-:W2:Y:S01]  /*17c0*/  @P2 LDC R16, c[0x0][0x40c] ;  /* 0x00010300ff102b82 */ /* 0x000ea20000000800 */
[----:B---3--:R-:W-:Y:S01]  /*17d0*/  @P2 FMUL.FTZ R178, R178, R179 ;  /* 0x000000b3b2b22220 */ /* 0x008fe20000410000 */
[--C-:B------:R-:W-:Y:S01]  /*17e0*/  @P2 HADD2.F32 R179, -RZ, R31.reuse.H0_H0 ;  /* 0x2000001fffb32230 */ /* 0x100fe20000004100 */
[----:B------:R-:W-:Y:S02]  /*17f0*/  @!P2 MOV R13, R18 ;  /* 0x00000012000da202 */ /* 0x000fe40000000f00 */
[----:B------:R-:W-:Y:S01]  /*1800*/  @P2 FFMA.FTZ R14, R178, R128, R177 ;  /* 0x00000080b20e2223 */ /* 0x000fe200000100b1 */
[----:B------:R-:W-:Y:S02]  /*1810*/  @P2 HADD2.F32 R177, -RZ, R31.H1_H1 ;  /* 0x3000001fffb12230 */ /* 0x000fe40000004100 */
[----:B------:R-:W3:Y:S01]  /*1820*/  @P2 LDC R210, c[0x0][0x40c] ;  /* 0x00010300ffd22b82 */ /* 0x000ee20000000800 */
[----:B----4-:R-:W-:Y:S01]  /*1830*/  @P2 FMUL.FTZ R17, R15, R176 ;  /* 0x000000b00f112220 */ /* 0x010fe20000410000 */
[----:B------:R-:W-:-:S02]  /*1840*/  @P2 HADD2.F32 R176, -RZ, R30.H1_H1 ;  /* 0x3000001effb02230 */ /* 0x000fc40000004100 */
[----:B------:R-:W-:Y:S02]  /*1850*/  @P2 HADD2.F32 R15, -RZ, R28.H0_H0 ;  /* 0x2000001cff0f2230 */ /* 0x000fe40000004100 */
[----:B------:R-:W-:Y:S01]  /*1860*/  @P2 FFMA.FTZ R13, R17, R135, R18 ;  /* 0x00000087110d2223 */ /* 0x000fe20000010012 */
[----:B------:R-:W-:Y:S01]  /*1870*/  HADD2.F32 R17, -RZ, R24.H0_H0 ;  /* 0x20000018ff117230 */ /* 0x000fe20000004100 */
[----:B------:R-:W4:Y:S01]  /*1880*/  @P2 LDC R216, c[0x0][0x40c] ;  /* 0x00010300ffd82b82 */ /* 0x000f220000000800 */
[----:B-1----:R-:W-:Y:S01]  /*1890*/  @P2 FMUL.FTZ R178, R176, R211 ;  /* 0x000000d3b0b22220 */ /* 0x002fe20000410000 */
[--C-:B------:R-:W-:Y:S01]  /*18a0*/  HADD2.F32 R18, -RZ, R27.reuse.H1_H1 ;  /* 0x3000001bff127230 */ /* 0x100fe20000004100 */
[----:B------:R-:W-:Y:S01]  /*18b0*/  F2FP.F16.F32.PACK_AB R211, RZ, R14 ;  /* 0x0000000effd3723e */ /* 0x000fe200000000ff */
[----:B--2---:R-:W-:Y:S01]  /*18c0*/  @P2 FMUL.FTZ R176, R15, R16 ;  /* 0x000000100fb02220 */ /* 0x004fe20000410000 */
[----:B------:R-:W-:Y:S02]  /*18d0*/  HADD2.F32 R15, -RZ, R26.H1_H1 ;  /* 0x3000001aff0f7230 */ /* 0x000fe40000004100 */
[----:B------:R-:W-:-:S02]  /*18e0*/  HADD2.F32 R16, -RZ, R27.H0_H0 ;  /* 0x2000001bff107230 */ /* 0x000fc40000004100 */
[----:B------:R-:W-:Y:S01]  /*18f0*/  @P2 FFMA.FTZ R17, R176, R132, R17 ;  /* 0x00000084b0112223 */ /* 0x000fe20000010011 */
[----:B------:R-:W-:Y:S01]  /*1900*/  @P2 FFMA.FTZ R15, R178, R129, R15 ;  /* 0x00000081b20f2223 */ /* 0x000fe2000001000f */
[----:B------:R-:W-:Y:S01]  /*1910*/  F2FP.F16.F32.PACK_AB R178, RZ, R13 ;  /* 0x0000000dffb2723e */ /* 0x000fe200000000ff */
[----:B---3--:R-:W-:Y:S01]  /*1920*/  @P2 FMUL.FTZ R179, R179, R210 ;  /* 0x000000d2b3b32220 */ /* 0x008fe20000410000 */
[----:B------:R-:W-:Y:S02]  /*1930*/  F2FP.F16.F32.PACK_AB R210, RZ, R11 ;  /* 0x0000000bffd2723e */ /* 0x000fe400000000ff */
[----:B------:R-:W-:Y:S01]  /*1940*/  F2FP.F16.F32.PACK_AB R176, RZ, R17 ;  /* 0x00000011ffb0723e */ /* 0x000fe200000000ff */
[----:B------:R-:W-:-:S03]  /*1950*/  @P2 FFMA.FTZ R16, R179, R130, R16 ;  /* 0x00000082b3102223 */ /* 0x000fc60000010010 */
[----:B------:R-:W-:Y:S01]  /*1960*/  PRMT R176, R176, 0x5410, R210 ;  /* 0x00005410b0b07816 */ /* 0x000fe200000000d2 */
[----:B----4-:R-:W-:Y:S01]  /*1970*/  @P2 FMUL.FTZ R177, R177, R216 ;  /* 0x000000d8b1b12220 */ /* 0x010fe20000410000 */
[----:B------:R-:W-:Y:S02]  /*1980*/  F2FP.F16.F32.PACK_AB R216, RZ, R15 ;  /* 0x0000000fffd8723e */ /* 0x000fe400000000ff */
[----:B------:R-:W-:Y:S01]  /*1990*/  F2FP.F16.F32.PACK_AB R217, RZ, R16 ;  /* 0x00000010ffd9723e */ /* 0x000fe200000000ff */
[----:B------:R-:W-:Y:S01]  /*19a0*/  @P2 FFMA.FTZ R18, R177, R131, R18 ;  /* 0x00000083b1122223 */ /* 0x000fe20000010012 */
[----:B------:R-:W-:-:S04]  /*19b0*/  F2FP.F16.F32.PACK_AB R177, RZ, R12 ;  /* 0x0000000cffb1723e */ /* 0x000fc800000000ff */
[----:B------:R-:W-:Y:S02]  /*19c0*/  F2FP.F16.F32.PACK_AB R179, RZ, R18 ;  /* 0x00000012ffb3723e */ /* 0x000fe400000000ff */
[----:B------:R-:W-:Y:S02]  /*19d0*/  PRMT R177, R177, 0x5410, R178 ;  /* 0x00005410b1b17816 */ /* 0x000fe400000000b2 */
[----:B------:R-:W-:Y:S02]  /*19e0*/  PRMT R178, R211, 0x5410, R216 ;  /* 0x00005410d3b27816 */ /* 0x000fe400000000d8 */
[----:B------:R-:W-:Y:S01]  /*19f0*/  PRMT R179, R217, 0x5410, R179 ;  /* 0x00005410d9b37816 */ /* 0x000fe200000000b3 */
[----:B------:R-:W-:Y:S06]  /*1a00*/  BRA `(.L_x_27192) ;  /* 0x0000000000cc7947 */ /* 0x000fec0003800000 */
.L_x_27191:
[----:B------:R-:W3:Y:S01]  /*1a10*/  @P1 LDC R16, c[0x0][0x40c] ;  /* 0x00010300ff101b82 */ /* 0x000ee20000000800 */
[--C-:B--2--5:R-:W-:Y:S02]  /*1a20*/  @P1 HADD2.F32 R13, -RZ, R29.reuse.H0_H0 ;  /* 0x2000001dff0d1230 */ /* 0x124fe40000004100 */
[----:B------:R-:W-:Y:S02]  /*1a30*/  @P1 HADD2.F32 R15, -RZ, R29.H1_H1 ;  /* 0x3000001dff0f1230 */ /* 0x000fe40000004100 */
[----:B------:R-:W-:Y:S02]  /*1a40*/  @P1 HADD2.F32 R11, -RZ, R28.H1_H1 ;  /* 0x3000001cff0b1230 */ /* 0x000fe40000004100 */
[----:B-1----:R-:W-:Y:S01]  /*1a50*/  @P1 HADD2.F32 R210, -RZ, R31.H1_H1 ;  /* 0x3000001fffd21230 */ /* 0x002fe20000004100 */
[----:B------:R-:W1:Y:S08]  /*1a60*/  @P1 LDC R18, c[0x0][0x40c] ;  /* 0x00010300ff121b82 */ /* 0x000e700000000800 */
[----:B------:R-:W2:Y:S08]  /*1a70*/  @P1 LDC R17, c[0x0][0x40c] ;  /* 0x00010300ff111b82 */ /* 0x000eb00000000800 */
[----:B------:R-:W4:Y:S01]  /*1a80*/  @P1 LDC R176, c[0x0][0x40c] ;  /* 0x00010300ffb01b82 */ /* 0x000f220000000800 */
[----:B---3--:R-:W-:Y:S01]  /*1a90*/  @P1 FMUL.FTZ R13, R13, R16 ;  /* 0x000000100d0d1220 */ /* 0x008fe20000410000 */
[----:B------:R-:W-:-:S06]  /*1aa0*/  @P1 HADD2.F32 R16, -RZ, R30.H0_H0 ;  /* 0x2000001eff101230 */ /* 0x000fcc0000004100 */
[----:B------:R-:W3:Y:S01]  /*1ab0*/  @P1 LDC R12, c[0x0][0x40c] ;  /* 0x00010300ff0c1b82 */ /* 0x000ee20000000800 */
[----:B-1----:R-:W-:Y:S01]  /*1ac0*/  @P1 FMUL.FTZ R18, R15, R18 ;  /* 0x000000120f121220 */ /* 0x002fe20000410000 */
[----:B------:R-:W-:-:S06]  /*1ad0*/  @P1 HADD2.F32 R15, -RZ, R30.H1_H1 ;  /* 0x3000001eff0f1230 */ /* 0x000fcc0000004100 */
[----:B------:R-:W1:Y:S01]  /*1ae0*/  @P1 LDC R179, c[0x0][0x40c] ;  /* 0x00010300ffb31b82 */ /* 0x000e620000000800 */
[----:B--2---:R-:W-:Y:S01]  /*1af0*/  @P1 FMUL.FTZ R17, R16, R17 ;  /* 0x0000001110111220 */ /* 0x004fe20000410000 */
[----:B------:R-:W-:-:S06]  /*1b00*/  @P1 HADD2.F32 R16, -RZ, R31.H0_H0 ;  /* 0x2000001fff101230 */ /* 0x000fcc0000004100 */
[----:B------:R-:W2:Y:S01]  /*1b10*/  @P1 LDC R211, c[0x0][0x40c] ;  /* 0x00010300ffd31b82 */ /* 0x000ea20000000800 */
[----:B----4-:R-:W-:Y:S01]  /*1b20*/  @P1 FMUL.FTZ R178, R15, R176 ;  /* 0x000000b00fb21220 */ /* 0x010fe20000410000 */
[----:B------:R-:W-:Y:S02]  /*1b30*/  @P1 HADD2.F32 R176, -RZ, R28.H0_H0 ;  /* 0x2000001cffb01230 */ /* 0x000fe40000004100 */
[----:B------:R-:W-:Y:S02]  /*1b40*/  HFMA2 R15, -RZ, RZ, 0, 0 ;  /* 0x00000000ff0f7431 */ /* 0x000fe400000001ff */
[----:B------:R-:W-:Y:S02]  /*1b50*/  @P1 FMUL.FTZ R15, R178, R129 ;  /* 0x00000081b20f1220 */ /* 0x000fe40000410000 */
[----:B------:R-:W4:Y:S01]  /*1b60*/  @P1 LDC R177, c[0x0][0x40c] ;  /* 0x00010300ffb11b82 */ /* 0x000f220000000800 */
[----:B---3--:R-:W-:Y:S01]  /*1b70*/  @P1 FMUL.FTZ R14, R11, R12 ;  /* 0x0000000c0b0e1220 */ /* 0x008fe20000410000 */
[----:B------:R-:W-:Y:S01]  /*1b80*/  HFMA2 R11, -RZ, RZ, 0, 0 ;  /* 0x00000000ff0b7431 */ /* 0x000fe200000001ff */
[----:B------:R-:W-:Y:S01]  /*1b90*/  MOV R12, RZ ;  /* 0x000000ff000c7202 */ /* 0x000fe20000000f00 */
[----:B------:R-:W-:Y:S01]  /*1ba0*/  @P1 FMUL.FTZ R12, R13, R134 ;  /* 0x000000860d0c1220 */ /* 0x000fe20000410000 */
[----:B------:R-:W-:Y:S01]  /*1bb0*/  @P1 FMUL.FTZ R11, R14, R133 ;  /* 0x000000850e0b1220 */ /* 0x000fe20000410000 */
[----:B------:R-:W-:Y:S01]  /*1bc0*/  MOV R14, RZ ;  /* 0x000000ff000e7202 */ /* 0x000fe20000000f00 */
[----:B------:R-:W-:-:S02]  /*1bd0*/  HFMA2 R13, -RZ, RZ, 0, 0 ;  /* 0x00000000ff0d7431 */ /* 0x000fc400000001ff */
[----:B-1----:R-:W-:Y:S01]  /*1be0*/  @P1 FMUL.FTZ R179, R16, R179 ;  /* 0x000000b310b31220 */ /* 0x002fe20000410000 */
[----:B------:R-:W-:Y:S01]  /*1bf0*/  @P1 FMUL.FTZ R14, R17, R128 ;  /* 0x00000080110e1220 */ /* 0x000fe20000410000 */
[----:B------:R-:W-:Y:S01]  /*1c00*/  @P1 FMUL.FTZ R13, R18, R135 ;  /* 0x00000087120d1220 */ /* 0x000fe20000410000 */
[----:B------:R-:W-:Y:S02]  /*1c10*/  CS2R R16, SRZ ;  /* 0x0000000000107805 */ /* 0x000fe4000001ff00 */
[----:B------:R-:W-:Y:S01]  /*1c20*/  MOV R18, RZ ;  /* 0x000000ff00127202 */ /* 0x000fe20000000f00 */
[----:B------:R-:W-:Y:S01]  /*1c30*/  @P1 FMUL.FTZ R16, R179, R130 ;  /* 0x00000082b3101220 */ /* 0x000fe20000410000 */
[----:B------:R-:W-:Y:S01]  /*1c40*/  F2FP.F16.F32.PACK_AB R179, RZ, R14 ;  /* 0x0000000effb3723e */ /* 0x000fe200000000ff */
[----:B--2---:R-:W-:Y:S01]  /*1c50*/  @P1 FMUL.FTZ R210, R210, R211 ;  /* 0x000000d3d2d21220 */ /* 0x004fe20000410000 */
[----:B------:R-:W-:Y:S02]  /*1c60*/  F2FP.F16.F32.PACK_AB R178, RZ, R13 ;  /* 0x0000000dffb2723e */ /* 0x000fe400000000ff */
[----:B------:R-:W-:Y:S01]  /*1c70*/  F2FP.F16.F32.PACK_AB R211, RZ, R15 ;  /* 0x0000000fffd3723e */ /* 0x000fe200000000ff */
[----:B------:R-:W-:Y:S01]  /*1c80*/  @P1 FMUL.FTZ R18, R210, R131 ;  /* 0x00000083d2121220 */ /* 0x000fe20000410000 */
[----:B------:R-:W-:-:S02]  /*1c90*/  F2FP.F16.F32.PACK_AB R210, RZ, R11 ;  /* 0x0000000bffd2723e */ /* 0x000fc400000000ff */
[----:B------:R-:W-:Y:S01]  /*1ca0*/  F2FP.F16.F32.PACK_AB R216, RZ, R16 ;  /* 0x00000010ffd8723e */ /* 0x000fe200000000ff */
[----:B----4-:R-:W-:Y:S01]  /*1cb0*/  @P1 FMUL.FTZ R177, R176, R177 ;  /* 0x000000b1b0b11220 */ /* 0x010fe20000410000 */
[----:B------:R-:W-:-:S03]  /*1cc0*/  F2FP.F16.F32.PACK_AB R217, RZ, R18 ;  /* 0x00000012ffd9723e */ /* 0x000fc600000000ff */
[----:B------:R-:W-:Y:S01]  /*1cd0*/  @P1 FMUL.FTZ R17, R177, R132 ;  /* 0x00000084b1111220 */ /* 0x000fe20000410000 */
[----:B------:R-:W-:-:S04]  /*1ce0*/  F2FP.F16.F32.PACK_AB R177, RZ, R12 ;  /* 0x0000000cffb1723e */ /* 0x000fc800000000ff */
[----:B------:R-:W-:Y:S02]  /*1cf0*/  F2FP.F16.F32.PACK_AB R176, RZ, R17 ;  /* 0x00000011ffb0723e */ /* 0x000fe400000000ff */
[----:B------:R-:W-:Y:S02]  /*1d00*/  PRMT R177, R177, 0x5410, R178 ;  /* 0x00005410b1b17816 */ /* 0x000fe400000000b2 */
[----:B------:R-:W-:Y:S02]  /*1d10*/  PRMT R178, R179, 0x5410, R211 ;  /* 0x00005410b3b27816 */ /* 0x000fe400000000d3 */
[----:B------:R-:W-:Y:S02]  /*1d20*/  PRMT R179, R216, 0x5410, R217 ;  /* 0x00005410d8b37816 */ /* 0x000fe400000000d9 */
[----:B------:R-:W-:-:S07]  /*1d30*/  PRMT R176, R176, 0x5410, R210 ;  /* 0x00005410b0b07816 */ /* 0x000fce00000000d2 */
.L_x_27192:
[----:B------:R-:W1:Y:S01]  /*1d40*/  LDC.64 R210, c[0x0][0x3a8] ;  /* 0x0000ea00ffd27b82 */ /* 0x000e620000000a00 */
[----:B------:R-:W-:Y:S01]  /*1d50*/  IADD3 R214, PT, PT, R214, 0x20, RZ ;  /* 0x00000020d6d67810 */ /* 0x000fe20007ffe0ff */
[C---:B-1----:R-:W-:Y:S01]  /*1d60*/  IMAD.WIDE.U32 R210, R215.reuse, 0x10, R210 ;  /* 0x00000010d7d27825 */ /* 0x042fe200078e00d2 */
[----:B------:R-:W-:-:S04]  /*1d70*/  IADD3 R215, PT, PT, R215, 0x20, RZ ;  /* 0x00000020d7d77810 */ /* 0x000fc80007ffe0ff */
[----:B------:R2:W-:Y:S03]  /*1d80*/  STG.E.128 desc[UR6][R210.64], R176 ;  /* 0x000000b0d2007986 */ /* 0x0005e6000c101d06 */
.L_x_27190:
[----:B------:R-:W-:Y:S05]  /*1d90*/  BSYNC.RECONVERGENT B0 ;  /* 0x0000000000007941 */ /* 0x000fea0003800200 */
.L_x_27189:
        /* <DEDUP_REMOVED lines=15> */
[----:B-----5:R-:W-:Y:S02]  /*1e90*/  HADD2.F32 R19, -RZ, R24.H1_H1 ;  /* 0x30000018ff137230 */ /* 0x020fe40000004100 */
[----:B-12---:R-:W-:Y:S02]  /*1ea0*/  HADD2.F32 R179, -RZ, R26.H0_H0 ;  /* 0x2000001affb37230 */ /* 0x006fe40000004100 */
[----:B------:R-:W-:-:S08]  /*1eb0*/  HADD2.F32 R178, -RZ, R25.H1_H1 ;  /* 0x30000019ffb27230 */ /* 0x000fd00000004100 */
[----:B---3--:R-:W1:Y:S01]  /*1ec0*/  @P2 LDC R21, c[0x0][0x40c] ;  /* 0x00010300ff152b82 */ /* 0x008e620000000800 */
        /* <DEDUP_REMOVED lines=26> */
[--C-:B------:R-:W-:Y:S01]  /*2070*/  HADD2.F32 R182, -RZ, R27.reuse.H1_H1 ;  /* 0x3000001bffb67230 */ /* 0x100fe20000004100 */
[----:B------:R-:W4:Y:S01]  /*2080*/  @P2 LDC R216, c[0x0][0x40c] ;  /* 0x00010300ffd82b82 */ /* 0x000f220000000800 */
[----:B-1----:R-:W-:Y:S01]  /*2090*/  @P2 FMUL.FTZ R178, R180, R211 ;  /* 0x000000d3b4b22220 */ /* 0x002fe20000410000 */
[----:B------:R-:W-:Y:S01]  /*20a0*/  HADD2.F32 R180, -RZ, R27.H0_H0 ;  /* 0x2000001bffb47230 */ /* 0x000fe20000004100 */
[----:B------:R-:W-:Y:S01]  /*20b0*/  F2FP.F16.F32.PACK_AB R211, RZ, R22 ;  /* 0x00000016ffd3723e */ /* 0x000fe200000000ff */
[----:B--2---:R-:W-:Y:S01]  /*20c0*/  @P2 FMUL.FTZ R177, R181, R210 ;  /* 0x000000d2b5b12220 */ /* 0x004fe20000410000 */
[----:B------:R-:W-:Y:S01]  /*20d0*/  HADD2.F32 R181, -RZ, R24.H0_H0 ;  /* 0x20000018ffb57230 */ /* 0x000fe20000004100 */
[----:B------:R-:W-:-:S02]  /*20e0*/  F2FP.F16.F32.PACK_AB R210, RZ, R19 ;  /* 0x00000013ffd2723e */ /* 0x000fc400000000ff */
[----:B------:R-:W-:Y:S01]  /*20f0*/  @P2 FFMA.FTZ R180, R177, R106, R180 ;  /* 0x0000006ab1b42223 */ /* 0x000fe200000100b4 */
[----:B------:R-:W-:Y:S01]  /*2100*/  F2FP.F16.F32.PACK_AB R177, RZ, R20 ;  /* 0x00000014ffb1723e */ /* 0x000fe200000000ff */
[----:B---3--:R-:W-:Y:S01]  /*2110*/  @P2 FMUL.FTZ R176, R23, R176 ;  /* 0x000000b017b02220 */ /* 0x008fe20000410000 */
[----:B------:R-:W-:Y:S02]  /*2120*/  HADD2.F32 R23, -RZ, R26.H1_H1 ;  /* 0x3000001aff177230 */ /* 0x000fe40000004100 */
[----:B------:R-:W-:Y:S01]  /*2130*/  F2FP.F16.F32.PACK_AB R217, RZ, R180 ;  /* 0x000000b4ffd9723e */ /* 0x000fe200000000ff */
[----:B------:R-:W-:Y:S02]  /*2140*/  @P2 FFMA.FTZ R181, R176, R108, R181 ;  /* 0x0000006cb0b52223 */ /* 0x000fe400000100b5 */
[----:B------:R-:W-:Y:S01]  /*2150*/  @P2 FFMA.FTZ R23, R178, R105, R23 ;  /* 0x00000069b2172223 */ /* 0x000fe20000010017 */
[----:B------:R-:W-:Y:S01]  /*2160*/  F2FP.F16.F32.PACK_AB R178, RZ, R21 ;  /* 0x00000015ffb2723e */ /* 0x000fe200000000ff */
[----:B----4-:R-:W-:Y:S01]  /*2170*/  @P2 FMUL.FTZ R179, R179, R216 ;  /* 0x000000d8b3b32220 */ /* 0x010fe20000410000 */
[----:B------:R-:W-:-:S02]  /*2180*/  F2FP.F16.F32.PACK_AB R176, RZ, R181 ;  /* 0x000000b5ffb0723e */ /* 0x000fc400000000ff */
[----:B------:R-:W-:Y:S01]  /*2190*/  F2FP.F16.F32.PACK_AB R216, RZ, R23 ;  /* 0x00000017ffd8723e */ /* 0x000fe200000000ff */
[----:B------:R-:W-:Y:S01]  /*21a0*/  @P2 FFMA.FTZ R182, R179, R107, R182 ;  /* 0x0000006bb3b62223 */ /* 0x000fe200000100b6 */
[----:B------:R-:W-:Y:S02]  /*21b0*/  PRMT R177, R177, 0x5410, R178 ;  /* 0x00005410b1b17816 */ /* 0x000fe400000000b2 */
[----:B------:R-:W-:Y:S02]  /*21c0*/  PRMT R178, R211, 0x5410, R216 ;  /* 0x00005410d3b27816 */ /* 0x000fe400000000d8 */
[----:B------:R-:W-:Y:S02]  /*21d0*/  F2FP.F16.F32.PACK_AB R179, RZ, R182 ;  /* 0x000000b6ffb3723e */ /* 0x000fe400000000ff */
[----:B------:R-:W-:Y:S02]  /*21e0*/  PRMT R176, R176, 0x5410, R210 ;  /* 0x00005410b0b07816 */ /* 0x000fe400000000d2 */
[----:B------:R-:W-:Y:S01]  /*21f0*/  PRMT R179, R217, 0x5410, R179 ;  /* 0x00005410d9b37816 */ /* 0x000fe200000000b3 */
[----:B------:R-:W-:Y:S06]  /*2200*/  BRA `(.L_x_27196) ;  /* 0x0000000000cc7947 */ /* 0x000fec0003800000 */
.L_x_27195:
[----:B-12---:R-:W1:Y:S01]  /*2210*/  @P1 LDC R176, c[0x0][0x40c] ;  /* 0x00010300ffb01b82 */ /* 0x006e620000000800 */
[--C-:B---3-5:R-:W-:Y:S02]  /*2220*/  @P1 HADD2.F32 R21, -RZ, R29.reuse.H0_H0 ;  /* 0x2000001dff151230 */ /* 0x128fe40000004100 */
[----:B------:R-:W-:Y:S02]  /*2230*/  @P1 HADD2.F32 R19, -RZ, R28.H1_H1 ;  /* 0x3000001cff131230 */ /* 0x000fe40000004100 */
[----:B------:R-:W-:Y:S02]  /*2240*/  @P1 HADD2.F32 R23, -RZ, R29.H1_H1 ;  /* 0x3000001dff171230 */ /* 0x000fe40000004100 */
[----:B------:R-:W-:Y:S01]  /*2250*/  @P1 HADD2.F32 R182, -RZ, R31.H1_H1 ;  /* 0x3000001fffb61230 */ /* 0x000fe20000004100 */
[----:B------:R-:W2:Y:S08]  /*2260*/  @P1 LDC R20, c[0x0][0x40c] ;  /* 0x00010300ff141b82 */ /* 0x000eb00000000800 */
[----:B------:R-:W3:Y:S08]  /*2270*/  @P1 LDC R179, c[0x0][0x40c] ;  /* 0x00010300ffb31b82 */ /* 0x000ef00000000800 */
[----:B------:R-:W4:Y:S01]  /*2280*/  @P1 LDC R178, c[0x0][0x40c] ;  /* 0x00010300ffb21b82 */ /* 0x000f220000000800 */
[----:B-1----:R-:W-:Y:S01]  /*2290*/  @P1 FMUL.FTZ R21, R21, R176 ;  /* 0x000000b015151220 */ /* 0x002fe20000410000 */
[----:B------:R-:W-:-:S06]  /*22a0*/  @P1 HADD2.F32 R176, -RZ, R30.H0_H0 ;  /* 0x2000001effb01230 */ /* 0x000fcc0000004100 */
[----:B------:R-:W1:Y:S01]  /*22b0*/  @P1 LDC R181, c[0x0][0x40c] ;  /* 0x00010300ffb51b82 */ /* 0x000e620000000800 */
[----:B--2---:R-:W-:Y:S01]  /*22c0*/  @P1 FMUL.FTZ R22, R19, R20 ;  /* 0x0000001413161220 */ /* 0x004fe20000410000 */
[----:B------:R-:W-:Y:S01]  /*22d0*/  HFMA2 R19, -RZ, RZ, 0, 0 ;  /* 0x00000000ff137431 */ /* 0x000fe200000001ff */
[----:B------:R-:W-:Y:S01]  /*22e0*/  MOV R20, RZ ;  /* 0x000000ff00147202 */ /* 0x000fe20000000f00 */
[----:B------:R-:W-:Y:S01]  /*22f0*/  @P1 FMUL.FTZ R20, R21, R110 ;  /* 0x0000006e15141220 */ /* 0x000fe20000410000 */
[----:B------:R-:W-:Y:S01]  /*2300*/  @P1 FMUL.FTZ R19, R22, R109 ;  /* 0x0000006d16131220 */ /* 0x000fe20000410000 */
[----:B------:R-:W-:Y:S01]  /*2310*/  MOV R22, RZ ;  /* 0x000000ff00167202 */ /* 0x000fe20000000f00 */
[----:B------:R-:W-:Y:S01]  /*2320*/  HFMA2 R21, -RZ, RZ, 0, 0 ;  /* 0x00000000ff157431 */ /* 0x000fe200000001ff */
[----:B------:R-:W2:Y:S01]  /*2330*/  @P1 LDC R180, c[0x0][0x40c] ;  /* 0x00010300ffb41b82 */ /* 0x000ea20000000800 */
[----:B---3--:R-:W-:Y:S01]  /*2340*/  @P1 FMUL.FTZ R179, R176, R179 ;  /* 0x000000b3b0b31220 */ /* 0x008fe20000410000 */
[----:B------:R-:W-:-:S03]  /*2350*/  @P1 HADD2.F32 R176, -RZ, R31.H0_H0 ;  /* 0x2000001fffb01230 */ /* 0x000fc60000004100 */
[----:B------:R-:W-:-:S03]  /*2360*/  @P1 FMUL.FTZ R22, R179, R104 ;  /* 0x00000068b3161220 */ /* 0x000fc60000410000 */
[----:B------:R-:W3:Y:S01]  /*2370*/  @P1 LDC R211, c[0x0][0x40c] ;  /* 0x00010300ffd31b82 */ /* 0x000ee20000000800 */
[----:B----4-:R-:W-:Y:S01]  /*2380*/  @P1 FMUL.FTZ R178, R23, R178 ;  /* 0x000000b217b21220 */ /* 0x010fe20000410000 */
[----:B------:R-:W-:-:S03]  /*2390*/  @P1 HADD2.F32 R23, -RZ, R30.H1_H1 ;  /* 0x3000001eff171230 */ /* 0x000fc60000004100 */
[----:B------:R-:W-:-:S03]  /*23a0*/  @P1 FMUL.FTZ R21, R178, R111 ;  /* 0x0000006fb2151220 */ /* 0x000fc60000410000 */
[----:B------:R-:W4:Y:S01]  /*23b0*/  @P1 LDC R177, c[0x0][0x40c] ;  /* 0x00010300ffb11b82 */ /* 0x000f220000000800 */
[----:B-1----:R-:W-:Y:S01]  /*23c0*/  @P1 FMUL.FTZ R179, R176, R181 ;  /* 0x000000b5b0b31220 */ /* 0x002fe20000410000 */
[----:B------:R-:W-:Y:S02]  /*23d0*/  @P1 HADD2.F32 R176, -RZ, R28.H0_H0 ;  /* 0x2000001cffb01230 */ /* 0x000fe40000004100 */
[----:B--2---:R-:W-:Y:S01]  /*23e0*/  @P1 FMUL.FTZ R178, R23, R180 ;  /* 0x000000b417b21220 */ /* 0x004fe20000410000 */
[----:B------:R-:W-:Y:S01]  /*23f0*/  HFMA2 R23, -RZ, RZ, 0, 0 ;  /* 0x00000000ff177431 */ /* 0x000fe200000001ff */
[----:B------:R-:W-:Y:S02]  /*2400*/  CS2R R180, SRZ ;  /* 0x0000000000b47805 */ /* 0x000fe4000001ff00 */
[----:B------:R-:W-:Y:S01]  /*2410*/  @P1 FMUL.FTZ R23, R178, R105 ;  /* 0x00000069b2171220 */ /* 0x000fe20000410000 */
[----:B------:R-:W-:Y:S01]  /*2420*/  @P1 FMUL.FTZ R180, R179, R106 ;  /* 0x0000006ab3b41220 */ /* 0x000fe20000410000 */
[----:B------:R-:W-:Y:S01]  /*2430*/  F2FP.F16.F32.PACK_AB R178, RZ, R21 ;  /* 0x00000015ffb2723e */ /* 0x000fe200000000ff */
[----:B---3--:R-:W-:Y:S01]  /*2440*/  @P1 FMUL.FTZ R210, R182, R211 ;  /* 0x000000d3b6d21220 */ /* 0x008fe20000410000 */
[----:B------:R-:W-:-:S02]  /*2450*/  MOV R182, RZ ;  /* 0x000000ff00b67202 */ /* 0x000fc40000000f00 */
[----:B------:R-:W-:Y:S01]  /*2460*/  F2FP.F16.F32.PACK_AB R179, RZ, R22 ;  /* 0x00000016ffb3723e */ /* 0x000fe200000000ff */
[----:B------:R-:W-:Y:S01]  /*2470*/  @P1 FMUL.FTZ R182, R210, R107 ;  /* 0x0000006bd2b61220 */ /* 0x000fe20000410000 */
[----:B------:R-:W-:Y:S02]  /*2480*/  F2FP.F16.F32.PACK_AB R211, RZ, R23 ;  /* 0x00000017ffd3723e */ /* 0x000fe400000000ff */
[----:B------:R-:W-:Y:S01]  /*2490*/  F2FP.F16.F32.PACK_AB R210, RZ, R19 ;  /* 0x00000013ffd2723e */ /* 0x000fe200000000ff */
[----:B----4-:R-:W-:Y:S01]  /*24a0*/  @P1 FMUL.FTZ R177, R176, R177 ;  /* 0x000000b1b0b11220 */ /* 0x010fe20000410000 */
[----:B------:R-:W-:Y:S02]  /*24b0*/  F2FP.F16.F32.PACK_AB R216, RZ, R180 ;  /* 0x000000b4ffd8723e */ /* 0x000fe400000000ff */
        /* <DEDUP_REMOVED lines=8> */
.L_x_27196:
[----:B------:R-:W1:Y:S01]  /*2540*/  LDC.64 R210, c[0x0][0x3a8] ;  /* 0x0000ea00ffd27b82 */ /* 0x000e620000000a00 */
[----:B------:R-:W-:Y:S01]  /*2550*/  IADD3 R214, PT, PT, R214, 0x20, RZ ;  /* 0x00000020d6d67810 */ /* 0x000fe20007ffe0ff */
[C---:B-1----:R-:W-:Y:S01]  /*2560*/  IMAD.WIDE.U32 R210, R215.reuse, 0x10, R210 ;  /* 0x00000010d7d27825 */ /* 0x042fe200078e00d2 */
[----:B------:R-:W-:-:S04]  /*2570*/  IADD3 R215, PT, PT, R215, 0x20, RZ ;  /* 0x00000020d7d77810 */ /* 0x000fc80007ffe0ff */
[----:B------:R3:W-:Y:S03]  /*2580*/  STG.E.128 desc[UR6][R210.64], R176 ;  /* 0x000000b0d2007986 */ /* 0x0007e6000c101d06 */
.L_x_27194:
[----:B------:R-:W-:Y:S05]  /*2590*/  BSYNC.RECONVERGENT B0 ;  /* 0x0000000000007941 */ /* 0x000fea0003800200 */
.L_x_27193:
        /* <DEDUP_REMOVED lines=14> */
[----:B------:R-:W-:Y:S01]  /*2680*/  ISETP.GT.AND P2, PT, R212, RZ, PT ;  /* 0x000000ffd400720c */ /* 0x000fe20003f44270 */
[----:B-----5:R-:W-:Y:S02]  /*2690*/  HADD2.F32 R183, -RZ, R24.H1_H1 ;  /* 0x30000018ffb77230 */ /* 0x020fe40000004100 */
[--C-:B------:R-:W-:Y:S02]  /*26a0*/  HADD2.F32 R184, -RZ, R25.reuse.H0_H0 ;  /* 0x20000019ffb87230 */ /* 0x100fe40000004100 */
[----:B------:R-:W-:Y:S02]  /*26b0*/  HADD2.F32 R185, -RZ, R25.H1_H1 ;  /* 0x30000019ffb97230 */ /* 0x000fe40000004100 */
[----:B------:R-:W-:-:S06]  /*26c0*/  HADD2.F32 R186, -RZ, R26.H0_H0 ;  /* 0x2000001affba7230 */ /* 0x000fcc0000004100 */
[----:B-1----:R-:W1:Y:S01]  /*26d0*/  @P2 LDC R177, c[0x0][0x40c] ;  /* 0x00010300ffb12b82 */ /* 0x002e620000000800 */
[----:B------:R-:W-:Y:S02]  /*26e0*/  @P2 HADD2.F32 R176, -RZ, R28.H1_H1 ;  /* 0x3000001cffb02230 */ /* 0x000fe40000004100 */
[----:B------:R-:W-:Y:S02]  /*26f0*/  @P2 HADD2.F32 R178, -RZ, R29.H0_H0 ;  /* 0x2000001dffb22230 */ /* 0x000fe40000004100 */
[----:B------:R-:W-:-:S03]  /*2700*/  @P2 HADD2.F32 R188, -RZ, R30.H0_H0 ;  /* 0x2000001effbc2230 */ /* 0x000fc60000004100 */
[----:B------:R-:W2:Y:S08]  /*2710*/  @P2 LDC R179, c[0x0][0x40c] ;  /* 0x00010300ffb32b82 */ /* 0x000eb00000000800 */
[----:B------:R-:W3:Y:S01]  /*2720*/  @P2 LDC R187, c[0x0][0x40c] ;  /* 0x00010300ffbb2b82 */ /* 0x000ee20000000800 */
[----:B-1----:R-:W-:-:S07]  /*2730*/  @P2 FMUL.FTZ R176, R176, R177 ;  /* 0x000000b1b0b02220 */ /* 0x002fce0000410000 */
[----:B------:R-:W1:Y:S01]  /*2740*/  @P2 LDC R189, c[0x0][0x40c] ;  /* 0x00010300ffbd2b82 */ /* 0x000e620000000800 */
[----:B------:R-:W-:Y:S01]  /*2750*/  @P2 FFMA.FTZ R183, R176, R85, R183 ;  /* 0x00000055b0b72223 */ /* 0x000fe200000100b7 */
[----:B------:R-:W-:Y:S02]  /*2760*/  @P2 HADD2.F32 R176, -RZ, R29.H1_H1 ;  /* 0x3000001dffb02230 */ /* 0x000fe40000004100 */
[----:B--2---:R-:W-:-:S04]  /*2770*/  @P2 FMUL.FTZ R179, R178, R179 ;  /* 0x000000b3b2b32220 */ /* 0x004fc80000410000 */
[----:B------:R-:W2:Y:S01]  /*2780*/  @P2 LDC R177, c[0x0][0x40c] ;  /* 0x00010300ffb12b82 */ /* 0x000ea20000000800 */
[----:B------:R-:W-:Y:S01]  /*2790*/  @P2 FFMA.FTZ R184, R179, R86, R184 ;  /* 0x00000056b3b82223 */ /* 0x000fe200000100b8 */
[----:B------:R-:W-:Y:S02]  /*27a0*/  @P2 HADD2.F32 R179, -RZ, R30.H1_H1 ;  /* 0x3000001effb32230 */ /* 0x000fe40000004100 */
[----:B---3--:R-:W-:-:S04]  /*27b0*/  @P2 FMUL.FTZ R178, R176, R187 ;  /* 0x000000bbb0b22220 */ /* 0x008fc80000410000 */
[----:B------:R-:W3:Y:S01]  /*27c0*/  @P2 LDC R190, c[0x0][0x40c] ;  /* 0x00010300ffbe2b82 */ /* 0x000ee20000000800 */
[----:B------:R-:W-:Y:S02]  /*27d0*/  @P2 HADD2.F32 R176, -RZ, R28.H0_H0 ;  /* 0x2000001cffb02230 */ /* 0x000fe40000004100 */
[----:B------:R-:W-:Y:S02]  /*27e0*/  @P2 HADD2.F32 R187, -RZ, R31.H0_H0 ;  /* 0x2000001fffbb2230 */ /* 0x000fe40000004100 */
[----:B------:R-:W-:-:S03]  /*27f0*/  @P2 FFMA.FTZ R185, R178, R87, R185 ;  /* 0x00000057b2b92223 */ /* 0x000fc600000100b9 */
[----:B------:R-:W4:Y:S01]  /*2800*/  @P2 LDC R210, c[0x0][0x40c] ;  /* 0x00010300ffd22b82 */ /* 0x000f220000000800 */
[----:B-1----:R-:W-:Y:S01]  /*2810*/  @P2 FMUL.FTZ R189, R188, R189 ;  /* 0x000000bdbcbd2220 */ /* 0x002fe20000410000 */
[----:B------:R-:W-:-:S03]  /*2820*/  HADD2.F32 R188, -RZ, R27.H0_H0 ;  /* 0x2000001bffbc7230 */ /* 0x000fc60000004100 */
[----:B------:R-:W-:Y:S01]  /*2830*/  @P2 FFMA.FTZ R186, R189, R80, R186 ;  /* 0x00000050bdba2223 */ /* 0x000fe200000100ba */
[----:B------:R-:W-:Y:S02]  /*2840*/  HADD2.F32 R189, -RZ, R24.H0_H0 ;  /* 0x20000018ffbd7230 */ /* 0x000fe40000004100 */
[----:B------:R-:W1:Y:S01]  /*2850*/  @P2 LDC R216, c[0x0][0x40c] ;  /* 0x00010300ffd82b82 */ /* 0x000e620000000800 */
[----:B--2---:R-:W-:Y:S01]  /*2860*/  @P2 FMUL.FTZ R176, R176, R177 ;  /* 0x000000b1b0b02220 */ /* 0x004fe20000410000 */
[----:B------:R-:W-:Y:S01]  /*2870*/  @P2 HADD2.F32 R177, -RZ, R31.H1_H1 ;  /* 0x3000001fffb12230 */ /* 0x000fe20000004100 */
[----:B------:R-:W-:Y:S02]  /*2880*/  F2FP.F16.F32.PACK_AB R211, RZ, R186 ;  /* 0x000000baffd3723e */ /* 0x000fe400000000ff */
[----:B------:R-:W-:Y:S01]  /*2890*/  @P2 FFMA.FTZ R189, R176, R84, R189 ;  /* 0x00000054b0bd2223 */ /* 0x000fe200000100bd */
[----:B---3--:R-:W-:Y:S01]  /*28a0*/  @P2 FMUL.FTZ R178, R179, R190 ;  /* 0x000000beb3b22220 */ /* 0x008fe20000410000 */
[----:B------:R-:W-:-:S03]  /*28b0*/  HADD2.F32 R190, -RZ, R27.H1_H1 ;  /* 0x3000001bffbe7230 */ /* 0x000fc60000004100 */
[----:B------:R-:W-:Y:S01]  /*28c0*/  F2FP.F16.F32.PACK_AB R176, RZ, R189 ;  /* 0x000000bdffb0723e */ /* 0x000fe200000000ff */
[----:B----4-:R-:W-:Y:S01]  /*28d0*/  @P2 FMUL.FTZ R179, R187, R210 ;  /* 0x000000d2bbb32220 */ /* 0x010fe20000410000 */
[----:B------:R-:W-:Y:S01]  /*28e0*/  HADD2.F32 R187, -RZ, R26.H1_H1 ;  /* 0x3000001affbb7230 */ /* 0x000fe20000004100 */
[----:B------:R-:W-:Y:S02]  /*28f0*/  F2FP.F16.F32.PACK_AB R210, RZ, R183 ;  /* 0x000000b7ffd2723e */ /* 0x000fe400000000ff */
[----:B------:R-:W-:Y:S02]  /*2900*/  @P2 FFMA.FTZ R188, R179, R82, R188 ;  /* 0x00000052b3bc2223 */ /* 0x000fe400000100bc */
[----:B------:R-:W-:Y:S01]  /*2910*/  @P2 FFMA.FTZ R187, R178, R81, R187 ;  /* 0x00000051b2bb2223 */ /* 0x000fe200000100bb */
[----:B------:R-:W-:Y:S01]  /*2920*/  F2FP.F16.F32.PACK_AB R178, RZ, R185 ;  /* 0x000000b9ffb2723e */ /* 0x000fe200000000ff */
[----:B-1----:R-:W-:Y:S01]  /*2930*/  @P2 FMUL.FTZ R177, R177, R216 ;  /* 0x000000d8b1b12220 */ /* 0x002fe20000410000 */
[----:B------:R-:W-:-:S02]  /*2940*/  F2FP.F16.F32.PACK_AB R217, RZ, R188 ;  /* 0x000000bcffd9723e */ /* 0x000fc400000000ff */
        /* <DEDUP_REMOVED lines=9> */
.L_x_27199:
[----:B-1----:R-:W1:Y:S01]  /*29e0*/  @P1 LDC R177, c[0x0][0x40c] ;  /* 0x00010300ffb11b82 */ /* 0x002e620000000800 */
[----:B-----5:R-:W-:Y:S02]  /*29f0*/  @P1 HADD2.F32 R176, -RZ, R28.H1_H1 ;  /* 0x3000001cffb01230 */ /* 0x020fe40000004100 */
[----:B------:R-:W-:Y:S02]  /*2a00*/  HFMA2 R183, -RZ, RZ, 0, 0 ;  /* 0x00000000ffb77431 */ /* 0x000fe400000001ff */
[----:B------:R-:W-:Y:S01]  /*2a10*/  @P1 HADD2.F32 R178, -RZ, R29.H0_H0 ;  /* 0x2000001dffb21230 */ /* 0x000fe20000004100 */
[----:B------:R-:W-:Y:S01]  /*2a20*/  MOV R184, RZ ;  /* 0x000000ff00b87202 */ /* 0x000fe20000000f00 */
[----:B------:R-:W-:Y:S02]  /*2a30*/  @P1 HADD2.F32 R186, -RZ, R30.H0_H0 ;  /* 0x2000001effba1230 */ /* 0x000fe40000004100 */
[----:B------:R-:W-:Y:S01]  /*2a40*/  @P1 HADD2.F32 R190, -RZ, R31.H1_H1 ;  /* 0x3000001fffbe1230 */ /* 0x000fe20000004100 */
[----:B------:R-:W2:Y:S08]  /*2a50*/  @P1 LDC R179, c[0x0][0x40c] ;  /* 0x00010300ffb31b82 */ /* 0x000eb00000000800 */
[----:B------:R-:W3:Y:S08]  /*2a60*/  @P1 LDC R185, c[0x0][0x40c] ;  /* 0x00010300ffb91b82 */ /* 0x000ef00000000800 */
[----:B------:R-:W4:Y:S01]  /*2a70*/  @P1 LDC R189, c[0x0][0x40c] ;  /* 0x00010300ffbd1b82 */ /* 0x000f220000000800 */
[----:B-1----:R-:W-:-:S04]  /*2a80*/  @P1 FMUL.FTZ R176, R176, R177 ;  /* 0x000000b1b0b01220 */ /* 0x002fc80000410000 */
[----:B------:R-:W-:Y:S01]  /*2a90*/  @P1 FMUL.FTZ R183, R176, R85 ;  /* 0x00000055b0b71220 */ /* 0x000fe20000410000 */
[----:B------:R-:W-:Y:S02]  /*2aa0*/  @P1 HADD2.F32 R176, -RZ, R30.H1_H1 ;  /* 0x3000001effb01230 */ /* 0x000fe40000004100 */
[----:B------:R-:W1:Y:S01]  /*2ab0*/  @P1 LDC R187, c[0x0][0x40c] ;  /* 0x00010300ffbb1b82 */ /* 0x000e620000000800 */
[----:B--2---:R-:W-:Y:S01]  /*2ac0*/  @P1 FMUL.FTZ R179, R178, R179 ;  /* 0x000000b3b2b31220 */ /* 0x004fe20000410000 */
[----:B------:R-:W-:-:S03]  /*2ad0*/  @P1 HADD2.F32 R178, -RZ, R29.H1_H1 ;  /* 0x3000001dffb21230 */ /* 0x000fc60000004100 */
[----:B------:R-:W-:Y:S01]  /*2ae0*/  @P1 FMUL.FTZ R184, R179, R86 ;  /* 0x00000056b3b81220 */ /* 0x000fe20000410000 */
[----:B------:R-:W-:Y:S02]  /*2af0*/  @P1 HADD2.F32 R179, -RZ, R31.H0_H0 ;  /* 0x2000001fffb31230 */ /* 0x000fe40000004100 */
[----:B------:R-:W2:Y:S01]  /*2b00*/  @P1 LDC R188, c[0x0][0x40c] ;  /* 0x00010300ffbc1b82 */ /* 0x000ea20000000800 */
[----:B---3--:R-:W-:Y:S01]  /*2b10*/  @P1 FMUL.FTZ R178, R178, R185 ;  /* 0x000000b9b2b21220 */ /* 0x008fe20000410000 */
[----:B------:R-:W-:-:S03]  /*2b20*/  HFMA2 R185, -RZ, RZ, 0, 0 ;  /* 0x00000000ffb97431 */ /* 0x000fc600000001ff */
[----:B------:R-:W-:-:S03]  /*2b30*/  @P1 FMUL.FTZ R185, R178, R87 ;  /* 0x00000057b2b91220 */ /* 0x000fc60000410000 */
[----:B------:R-:W3:Y:S01]  /*2b40*/  @P1 LDC R211, c[0x0][0x40c] ;  /* 0x00010300ffd31b82 */ /* 0x000ee20000000800 */
[----:B----4-:R-:W-:Y:S01]  /*2b50*/  @P1 FMUL.FTZ R178, R176, R189 ;  /* 0x000000bdb0b21220 */ /* 0x010fe20000410000 */
[----:B------:R-:W-:-:S06]  /*2b60*/  @P1 HADD2.F32 R176, -RZ, R28.H0_H0 ;  /* 0x2000001cffb01230 */ /* 0x000fcc0000004100 */
[----:B------:R-:W4:Y:S01]  /*2b70*/  @P1 LDC R177, c[0x0][0x40c] ;  /* 0x00010300ffb11b82 */ /* 0x000f220000000800 */
[----:B-1----:R-:W-:Y:S01]  /*2b80*/  @P1 FMUL.FTZ R187, R186, R187 ;  /* 0x000000bbbabb1220 */ /* 0x002fe20000410000 */
[----:B------:R-:W-:-:S03]  /*2b90*/  MOV R186, RZ ;  /* 0x000000ff00ba7202 */ /* 0x000fc60000000f00 */
[----:B------:R-:W-:Y:S01]  /*2ba0*/  @P1 FMUL.FTZ R186, R187, R80 ;  /* 0x00000050bbba1220 */ /* 0x000fe20000410000 */
[----:B------:R-:W-:Y:S02]  /*2bb0*/  HFMA2 R187, -RZ, RZ, 0, 0 ;  /* 0x00000000ffbb7431 */ /* 0x000fe400000001ff */
[----:B------:R-:W-:Y:S01]  /*2bc0*/  @P1 FMUL.FTZ R187, R178, R81 ;  /* 0x00000051b2bb1220 */ /* 0x000fe20000410000 */
[----:B--2---:R-:W-:Y:S01]  /*2bd0*/  @P1 FMUL.FTZ R179, R179, R188 ;  /* 0x000000bcb3b31220 */ /* 0x004fe20000410000 */
[----:B------:R-:W-:Y:S02]  /*2be0*/  CS2R R188, SRZ ;  /* 0x0000000000bc7805 */ /* 0x000fe4000001ff00 */
[----:B------:R-:W-:Y:S01]  /*2bf0*/  F2FP.F16.F32.PACK_AB R178, RZ, R185 ;  /* 0x000000b9ffb2723e */ /* 0x000fe200000000ff */
        /* <DEDUP_REMOVED lines=17> */
.L_x_27200:
[----:B------:R-:W1:Y:S01]  /*2d10*/  LDC.64 R210, c[0x0][0x3a8] ;  /* 0x0000ea00ffd27b82 */ /* 0x000e620000000a00 */
[----:B------:R-:W-:Y:S01]  /*2d20*/  IADD3 R214, PT, PT, R214, 0x20, RZ ;  /* 0x00000020d6d67810 */ /* 0x000fe20007ffe0ff */
[C---:B-1----:R-:W-:Y:S01]  /*2d30*/  IMAD.WIDE.U32 R210, R215.reuse, 0x10, R210 ;  /* 0x00000010d7d27825 */ /* 0x042fe200078e00d2 */
[----:B------:R-:W-:-:S04]  /*2d40*/  IADD3 R215, PT, PT, R215, 0x20, RZ ;  /* 0x00000020d7d77810 */ /* 0x000fc80007ffe0ff */
[----:B------:R4:W-:Y:S03]  /*2d50*/  STG.E.128 desc[UR6][R210.64], R176 ;  /* 0x000000b0d2007986 */ /* 0x0009e6000c101d06 */
.L_x_27198:
[----:B------:R-:W-:Y:S05]  /*2d60*/  BSYNC.RECONVERGENT B0 ;  /* 0x0000000000007941 */ /* 0x000fea0003800200 */
.L_x_27197:
        /* <DEDUP_REMOVED lines=68> */
.L_x_27203:
        /* <DEDUP_REMOVED lines=51> */
.L_x_27204:
[----:B------:R-:W1:Y:S01]  /*34e0*/  LDC.64 R210, c[0x0][0x3a8] ;  /* 0x0000ea00ffd27b82 */ /* 0x000e620000000a00 */
[----:B------:R-:W-:Y:S01]  /*34f0*/  IADD3 R214, PT, PT, R214, 0x20, RZ ;  /* 0x00000020d6d67810 */ /* 0x000fe20007ffe0ff */
[C---:B-1----:R-:W-:Y:S01]  /*3500*/  IMAD.WIDE.U32 R210, R215.reuse, 0x10, R210 ;  /* 0x00000010d7d27825 */ /* 0x042fe200078e00d2 */
[----:B------:R-:W-:-:S04]  /*3510*/  IADD3 R215, PT, PT, R215, 0x20, RZ ;  /* 0x00000020d7d77810 */ /* 0x000fc80007ffe0ff */
[----:B------:R1:W-:Y:S03]  /*3520*/  STG.E.128 desc[UR6][R210.64], R176 ;  /* 0x000000b0d2007986 */ /* 0x0003e6000c101d06 */
.L_x_27202:
[----:B------:R-:W-:Y:S05]  /*3530*/  BSYNC.RECONVERGENT B0 ;  /* 0x0000000000007941 */ /* 0x000fea0003800200 */
.L_x_27201:
        /* <DEDUP_REMOVED lines=68> */
.L_x_27207:
        /* <DEDUP_REMOVED lines=51> */
.L_x_27208:
[----:B------:R-:W1:Y:S02]  /*3cb0*/  LDC.64 R210, c[0x0][0x3a8] ;  /* 0x0000ea00ffd27b82 */ /* 0x000e640000000a00 */
[----:B-1----:R-:W-:-:S05]  /*3cc0*/  IMAD.WIDE.U32 R210, R215, 0x10, R210 ;  /* 0x00000010d7d27825 */ /* 0x002fca00078e00d2 */
[----:B------:R1:W-:Y:S02]  /*3cd0*/  STG.E.128 desc[UR6][R210.64], R176 ;  /* 0x000000b0d2007986 */ /* 0x0003e4000c101d06 */
.L_x_27206:
[----:B------:R-:W-:Y:S05]  /*3ce0*/  BSYNC.RECONVERGENT B0 ;  /* 0x0000000000007941 */ /* 0x000fea0003800200 */
.L_x_27205:
[----:B-1234-:R-:W-:Y:S01]  /*3cf0*/  FADD.FTZ R177, RZ, R3 ;  /* 0x00000003ffb17221 */ /* 0x01efe20000010000 */
[C---:B------:R-:W-:Y:S01]  /*3d00*/  ISETP.GT.U32.AND P1, PT, R0.reuse, 0x3f, PT ;  /* 0x0000003f0000780c */ /* 0x040fe20003f24070 */
[----:B------:R-:W1:Y:S01]  /*3d10*/  S2R R210, SR_TID.X ;  /* 0x0000000000d27919 */ /* 0x000e620000002100 */
        /* <DEDUP_REMOVED lines=175> */
.L_x_27234:
        /* <DEDUP_REMOVED lines=58> */
.L_x_27213:
[----:B------:R-:W-:Y:S05]  /*4bb0*/  BSYNC.RECONVERGENT B1 ;  /* 0x0000000000017941 */ /* 0x000fea0003800200 */
.L_x_27212:
        /* <DEDUP_REMOVED lines=35> */
.L_x_27215:
[----:B------:R-:W-:Y:S05]  /*4df0*/  BSYNC.RECONVERGENT B1 ;  /* 0x0000000000017941 */ /* 0x000fea0003800200 */
.L_x_27214:
        /* <DEDUP_REMOVED lines=35> */
.L_x_27217:
[----:B------:R-:W-:Y:S05]  /*5030*/  BSYNC.RECONVERGENT B1 ;  /* 0x0000000000017941 */ /* 0x000fea0003800200 */
.L_x_27216:
        /* <DEDUP_REMOVED lines=35> */
.L_x_27219:
[----:B------:R-:W-:Y:S05]  /*5270*/  BSYNC.RECONVERGENT B1 ;  /* 0x0000000000017941 */ /* 0x000fea0003800200 */
.L_x_27218:
        /* <DEDUP_REMOVED lines=35> */
.L_x_27221:
[----:B------:R-:W-:Y:S05]  /*54b0*/  BSYNC.RECONVERGENT B1 ;  /* 0x0000000000017941 */ /* 0x000fea0003800200 */
.L_x_27220:
        /* <DEDUP_REMOVED lines=28> */
[----:B------:R-:W-:-:S02]  /*5680*/  F2FP.F16.F32.PACK_AB R179, R222, R179 ;  /* 0x000000b3deb3723e */ /* 0x000fc400000000ff */
[----:B------:R-:W-:Y:S02]  /*5690*/  F2FP.F16.F32.PACK_AB R178, R215, R212 ;  /* 0x000000d4d7b2723e */ /* 0x000fe400000000ff */
[----:B------:R-:W-:Y:S02]  /*56a0*/  F2FP.F16.F32.PACK_AB R177, R214, R177 ;  /* 0x000000b1d6b1723e */ /* 0x000fe400000000ff */
[----:B------:R-:W-:-:S05]  /*56b0*/  F2FP.F16.F32.PACK_AB R176, R209, R176 ;  /* 0x000000b0d1b0723e */ /* 0x000fca00000000ff */
[----:B------:R1:W-:Y:S02]  /*56c0*/  STG.E.128 desc[UR6][R210.64], R176 ;  /* 0x000000b0d2007986 */ /* 0x0003e4000c101d06 */
.L_x_27211:
[----:B------:R-:W-:Y:S05]  /*56d0*/  BSYNC.RECONVERGENT B0 ;  /* 0x0000000000007941 */ /* 0x000fea0003800200 */
.L_x_27210:
[----:B-1234-:R-:W1:Y:S02]  /*56e0*/  LDC.64 R176, c[0x0][0x380] ;  /* 0x0000e000ffb07b82 */ /* 0x01ee640000000a00 */
[----:B-1----:R-:W-:-:S04]  /*56f0*/  LEA R2, R176, R2, 0x2 ;  /* 0x00000002b0027211 */ /* 0x002fc800078e10ff */
[----:B------:R-:W-:-:S13]  /*5700*/  ISETP.GE.AND P0, PT, R2, R177, PT ;  /* 0x000000b10200720c */ /* 0x000fda0003f06270 */
[----:B------:R-:W-:Y:S05]  /*5710*/  @!P0 BRA `(.L_x_27222) ;  /* 0xffffffb400408947 */ /* 0x000fea000383ffff */
[----:B------:R-:W-:Y:S05]  /*5720*/  EXIT ;  /* 0x000000000000794d */ /* 0x000fea0003800000 */
.L_x_27209:
        /* <DEDUP_REMOVED lines=8> */
.L_x_27224:
[----:B------:R-:W-:Y:S05]  /*57b0*/  BSYNC B0 ;  /* 0x0000000000007941 */ /* 0x000fea0003800000 */
.L_x_27223:
        /* <DEDUP_REMOVED lines=9> */
.L_x_27225:
[----:B------:R-:W-:Y:S01]  /*5850*/  HFMA2 R218, -RZ, RZ, 0, 2.384185791015625e-07 ;  /* 0x00000004ffda7431 */ /* 0x000fe200000001ff */
[----:B------:R-:W-:-:S05]  /*5860*/  MOV R178, R215 ;  /* 0x000000d700b27202 */ /* 0x000fca0000000f00 */
[----:B------:R-:W-:-:S05]  /*5870*/  FADD.FTZ R178, R177, R178 ;  /* 0x000000b2b1b27221 */ /* 0x000fca0000010000 */
[----:B------:R-:W-:-:S07]  /*5880*/  MOV R217, R178 ;  /* 0x000000b200d97202 */ /* 0x000fce0000000f00 */
[----:B------:R-:W-:Y:S05]  /*5890*/  WARPSYNC.COLLECTIVE R216, `(.L_x_27226) ;  /* 0x00000000d8087348 */ /* 0x000fea0003c00000 */
[----:B------:R0:W1:Y:S02]  /*58a0*/  SHFL.BFLY P6, R215, R217, R218, R219 ;  /* 0x0c0000dad9d77389 */ /* 0x00006400000c00db */
[----:B01----:R-:W-:Y:S05]  /*58b0*/  ENDCOLLECTIVE ;  /* 0x000000000000791b */ /* 0x003fea0003800000 */
.L_x_27226:
[----:B------:R-:W-:Y:S01]  /*58c0*/  HFMA2 R218, -RZ, RZ, 0, 4.76837158203125e-07 ;  /* 0x00000008ffda7431 */ /* 0x000fe200000001ff */
[----:B------:R-:W-:-:S05]  /*58d0*/  MOV R179, R215 ;  /* 0x000000d700b37202 */ /* 0x000fca0000000f00 */
[----:B------:R-:W-:-:S05]  /*58e0*/  FADD.FTZ R179, R178, R179 ;  /* 0x000000b3b2b37221 */ /* 0x000fca0000010000 */
[----:B------:R-:W-:-:S07]  /*58f0*/  MOV R217, R179 ;  /* 0x000000b300d97202 */ /* 0x000fce0000000f00 */
[----:B------:R-:W-:Y:S05]  /*5900*/  WARPSYNC.COLLECTIVE R216, `(.L_x_27227) ;  /* 0x00000000d8087348 */ /* 0x000fea0003c00000 */
[----:B------:R0:W1:Y:S02]  /*5910*/  SHFL.BFLY P6, R215, R217, R218, R219 ;  /* 0x0c0000dad9d77389 */ /* 0x00006400000c00db */
[----:B01----:R-:W-:Y:S05]  /*5920*/  ENDCOLLECTIVE ;  /* 0x000000000000791b */ /* 0x003fea0003800000 */
.L_x_27227:
        /* <DEDUP_REMOVED lines=8> */
.L_x_27228:
        /* <DEDUP_REMOVED lines=105> */
.L_x_27229:
[----:B------:R-:W-:Y:S01]  /*6040*/  HFMA2 R218, -RZ, RZ, 0, 1.1920928955078125e-07 ;  /* 0x00000002ffda7431 */ /* 0x000fe200000001ff */
[----:B------:R-:W-:-:S05]  /*6050*/  MOV R177, R215 ;  /* 0x000000d700b17202 */ /* 0x000fca0000000f00 */
[----:B------:R-:W-:-:S05]  /*6060*/  FADD.FTZ R177, R176, R177 ;  /* 0x000000b1b0b17221 */ /* 0x000fca0000010000 */
[----:B------:R-:W-:-:S07]  /*6070*/  MOV R217, R177 ;  /* 0x000000b100d97202 */ /* 0x000fce0000000f00 */
[----:B------:R-:W-:Y:S05]  /*6080*/  WARPSYNC.COLLECTIVE R216, `(.L_x_27230) ;  /* 0x00000000d8087348 */ /* 0x000fea0003c00000 */
[----:B------:R0:W1:Y:S02]  /*6090*/  SHFL.BFLY P6, R215, R217, R218, R219 ;  /* 0x0c0000dad9d77389 */ /* 0x00006400000c00db */
[----:B01----:R-:W-:Y:S05]  /*60a0*/  ENDCOLLECTIVE ;  /* 0x000000000000791b */ /* 0x003fea0003800000 */
.L_x_27230:
[----:B------:R-:W-:Y:S01]  /*60b0*/  HFMA2 R218, -RZ, RZ, 0, 2.384185791015625e-07 ;  /* 0x00000004ffda7431 */ /* 0x000fe200000001ff */
[----:B------:R-:W-:-:S05]  /*60c0*/  MOV R178, R215 ;  /* 0x000000d700b27202 */ /* 0x000fca0000000f00 */
[----:B------:R-:W-:-:S05]  /*60d0*/  FADD.FTZ R178, R177, R178 ;  /* 0x000000b2b1b27221 */ /* 0x000fca0000010000 */
[----:B------:R-:W-:-:S07]  /*60e0*/  MOV R217, R178 ;  /* 0x000000b200d97202 */ /* 0x000fce0000000f00 */
[----:B------:R-:W-:Y:S05]  /*60f0*/  WARPSYNC.COLLECTIVE R216, `(.L_x_27231) ;  /* 0x00000000d8087348 */ /* 0x000fea0003c00000 */
[----:B------:R0:W1:Y:S02]  /*6100*/  SHFL.BFLY P6, R215, R217, R218, R219 ;  /* 0x0c0000dad9d77389 */ /* 0x00006400000c00db */
[----:B01----:R-:W-:Y:S05]  /*6110*/  ENDCOLLECTIVE ;  /* 0x000000000000791b */ /* 0x003fea0003800000 */
.L_x_27231:
[----:B------:R-:W-:Y:S01]  /*6120*/  HFMA2 R218, -RZ, RZ, 0, 4.76837158203125e-07 ;  /* 0x00000008ffda7431 */ /* 0x000fe200000001ff */
[----:B------:R-:W-:-:S05]  /*6130*/  MOV R179, R215 ;  /* 0x000000d700b37202 */ /* 0x000fca0000000f00 */
[----:B------:R-:W-:-:S05]  /*6140*/  FADD.FTZ R179, R178, R179 ;  /* 0x000000b3b2b37221 */ /* 0x000fca0000010000 */
[----:B------:R-:W-:-:S07]  /*6150*/  MOV R217, R179 ;  /* 0x000000b300d97202 */ /* 0x000fce0000000f00 */
[----:B------:R-:W-:Y:S05]  /*6160*/  WARPSYNC.COLLECTIVE R216, `(.L_x_27232) ;  /* 0x00000000d8087348 */ /* 0x000fea0003c00000 */
[----:B------:R0:W1:Y:S02]  /*6170*/  SHFL.BFLY P6, R215, R217, R218, R219 ;  /* 0x0c0000dad9d77389 */ /* 0x00006400000c00db */
[----:B01----:R-:W-:Y:S05]  /*6180*/  ENDCOLLECTIVE ;  /* 0x000000000000791b */ /* 0x003fea0003800000 */
.L_x_27232:
[----:B------:R-:W-:Y:S01]  /*6190*/  HFMA2 R218, -RZ, RZ, 0, 9.5367431640625e-07 ;  /* 0x00000010ffda7431 */ /* 0x000fe200000001ff */
[----:B------:R-:W-:-:S05]  /*61a0*/  MOV R214, R215 ;  /* 0x000000d700d67202 */ /* 0x000fca0000000f00 */
[----:B------:R-:W-:-:S05]  /*61b0*/  FADD.FTZ R214, R179, R214 ;  /* 0x000000d6b3d67221 */ /* 0x000fca0000010000 */
[----:B------:R-:W-:-:S07]  /*61c0*/  MOV R217, R214 ;  /* 0x000000d600d97202 */ /* 0x000fce0000000f00 */
[----:B------:R-:W-:Y:S05]  /*61d0*/  WARPSYNC.COLLECTIVE R216, `(.L_x_27233) ;  /* 0x00000000d8087348 */ /* 0x000fea0003c00000 */
[----:B------:R0:W1:Y:S02]  /*61e0*/  SHFL.BFLY P6, R215, R217, R218, R219 ;  /* 0x0c0000dad9d77389 */ /* 0x00006400000c00db */
[----:B01----:R-:W-:Y:S05]  /*61f0*/  ENDCOLLECTIVE ;  /* 0x000000000000791b */ /* 0x003fea0003800000 */
.L_x_27233:
[----:B------:R-:W-:Y:S05]  /*6200*/  BRA `(.L_x_27234) ;  /* 0xffffffe400807947 */ /* 0x000fea000383ffff */
.L_x_27235:
        /* <DEDUP_REMOVED lines=15> */
.L_x_54414:


//--------------------- .text._ZN10layer_norm13ln_fwd_kernelINS_13Kernel_traitsIf6__halfS2_S2_fjLj1536ELj1ELj4ELj1ELj16ENS_18Kernel_traits_baseILj1536EfS2_S2_S2_fjLj128EEEEELb0ELb1ELb1ELb1EEEvNS_9FwdParamsE --------------------------
	.section	.text._ZN10layer_norm13ln_fwd_kernelINS_13Kernel_traitsIf6__halfS2_S2_fjLj1536ELj1ELj4ELj1ELj16ENS_18Kernel_traits_baseILj1536EfS2_S2_S2_fjLj128EEEEELb0ELb1ELb1ELb1EEEvNS_9FwdParamsE,"ax",@progbits
	.align	128
        .global         _ZN10layer_norm13ln_fwd_kernelINS_13Kernel_traitsIf6__halfS2_S2_fjLj1536ELj1ELj4ELj1ELj16ENS_18Kernel_traits_baseILj1536EfS2_S2_S2_fjLj128EEEEELb0ELb1ELb1ELb1EEEvNS_9FwdParamsE
        .type           _ZN10layer_norm13ln_fwd_kernelINS_13Kernel_traitsIf6__halfS2_S2_fjLj1536ELj1ELj4ELj1ELj16ENS_18Kernel_traits_baseILj1536EfS2_S2_S2_fjLj128EEEEELb0ELb1ELb1ELb1EEEvNS_9FwdParamsE,@function
        .size           _ZN10layer_norm13ln_fwd_kernelINS_13Kernel_traitsIf6__halfS2_S2_fjLj1536ELj1ELj4ELj1ELj16ENS_18Kernel_traits_baseILj1536EfS2_S2_S2_fjLj128EEEEELb0ELb1ELb1ELb1EEEvNS_9FwdParamsE,(.L_x_54415 - _ZN10layer_norm13ln_fwd_kernelINS_13Kernel_traitsIf6__halfS2_S2_fjLj1536ELj1ELj4ELj1ELj16ENS_18Kernel_traits_baseILj1536EfS2_S2_S2_fjLj128EEEEELb0ELb1ELb1ELb1EEEvNS_9FwdParamsE)
        .other          _ZN10layer_norm13ln_fwd_kernelINS_13Kernel_traitsIf6__halfS2_S2_fjLj1536ELj1ELj4ELj1ELj16ENS_18Kernel_traits_baseILj1536EfS2_S2_S2_fjLj128EEEEELb0ELb1ELb1ELb1EEEvNS_9FwdParamsE,@"STO_CUDA_ENTRY STV_DEFAULT"
_ZN10layer_norm13ln_fwd_kernelINS_13Kernel_traitsIf6__halfS2_S2_fjLj1536ELj1ELj4ELj1ELj16ENS_18Kernel_traits_baseILj1536EfS2_S2_S2_fjLj128EEEEELb0ELb1ELb1ELb1EEEvNS_9FwdParamsE:
.text._ZN10layer_norm13ln_fwd_kernelINS_13Kernel_traitsIf6__halfS2_S2_fjLj1536ELj1ELj4ELj1ELj16ENS_18Kernel_traits_baseILj1536EfS2_S2_S2_fjLj128EEEEELb0ELb1ELb1ELb1EEEvNS_9FwdParamsE:
        /* <DEDUP_REMOVED lines=55> */
.L_x_27236:
        /* <DEDUP_REMOVED lines=52> */
.L_x_27237:
[----:B------:R-:W1:Y:S01]  /*06b0*/  LDCU UR4, c[0x0][0x384] ;  /* 0x00007080ff0477ac */ /* 0x000e620008000800 */
[----:B------:R-:W2:Y:S01]  /*06c0*/  LDCU.U8 UR5, c[0x0][0x410] ;  /* 0x00008200ff0577ac */ /* 0x000ea20008000000 */
[----:B------:R-:W3:Y:S01]  /*06d0*/  LDCU UR10, c[0x0][0x448] ;  /* 0x00008900ff0a77ac */ /* 0x000ee20008000800 */
[----:B------:R-:W4:Y:S01]  /*06e0*/  LDCU.64 UR8, c[0x0][0x3a0] ;  /* 0x00007400ff0877ac */ /* 0x000f220008000a00 */
[----:B-1----:R-:W-:-:S13]  /*06f0*/  ISETP.GE.AND P0, PT, R167, UR4, PT ;  /* 0x00000004a7007c0c */ /* 0x002fda000bf06270 */
[----:B--234-:R-:W-:Y:S05]  /*0700*/  @P0 EXIT ;  /* 0x000000000000094d */ /* 0x01cfea0003800000 */
.L_x_27253:
        /* <DEDUP_REMOVED lines=35> */
[----:B------:R-:W4:Y:S01]  /*0940*/  @P2 LDC R163, c[0x0][0x40c] ;  /* 0x00010300ffa32b82 */ /* 0x000f220000000800 */
[----:B0-----:R-:W-:Y:S01]  /*0950*/  @P2 FMUL.FTZ R3, R2, R3 ;  /* 0x0000000302032220 */ /* 0x001fe20000410000 */
[----:B------:R-:W-:-:S06]  /*0960*/  @P2 HADD2.F32 R2, -RZ, R8.H1_H1 ;  /* 0x30000008ff022230 */ /* 0x000fcc0000004100 */
[----:B------:R-:W0:Y:S01]  /*0970*/  @P2 LDC R165, c[0x0][0x40c] ;  /* 0x00010300ffa52b82 */ /* 0x000e220000000800 */
[----:B-1----:R-:W-:Y:S01]  /*0980*/  @P2 FMUL.FTZ R2, R2, R157 ;  /* 0x0000009d02022220 */ /* 0x002fe20000410000 */
[----:B------:R-:W-:-:S06]  /*0990*/  @P2 HADD2.F32 R157, -RZ, R9.H1_H1 ;  /* 0x30000009ff9d2230 */ /* 0x000fcc0000004100 */
[----:B------:R-:W1:Y:S08]  /*09a0*/  @P2 LDC R164, c[0x0][0x40c] ;  /* 0x00010300ffa42b82 */ /* 0x000e700000000800 */
[----:B------:R-:W1:Y:S08]  /*09b0*/  @P2 LDC R175, c[0x0][0x40c] ;  /* 0x00010300ffaf2b82 */ /* 0x000e700000000800 */
[----:B------:R-:W1:Y:S01]  /*09c0*/  @P2 LDC R179, c[0x0][0x40c] ;  /* 0x00010300ffb32b82 */ /* 0x000e620000000800 */
[----:B--2---:R-:W-:-:S02]  /*09d0*/  @P2 HADD2.F32 R159, -RZ, R4.H1_H1 ;  /* 0x30000004ff9f2230 */ /* 0x004fc40000004100 */
[--C-:B------:R-:W-:Y:S02]  /*09e0*/  @P2 HADD2.F32 R158, -RZ, R4.reuse.H0_H0 ;  /* 0x20000004ff9e2230 */ /* 0x100fe40000004100 */
[--C-:B------:R-:W-:Y:S02]  /*09f0*/  @!P2 HADD2.F32 R171, -RZ, R4.reuse.H1_H1 ;  /* 0x30000004ffaba230 */ /* 0x100fe40000004100 */
[----:B------:R-:W-:Y:S01]  /*0a00*/  @P2 FFMA.FTZ R171, R2, R57, R159 ;  /* 0x0000003902ab2223 */ /* 0x000fe2000001009f */
[----:B------:R-:W-:Y:S02]  /*0a10*/  @!P2 HADD2.F32 R170, -RZ, R4.H0_H0 ;  /* 0x20000004ffaaa230 */ /* 0x000fe40000004100 */
[----:B------:R-:W-:Y:S01]  /*0a20*/  @P2 FFMA.FTZ R170, R3, R56, R158 ;  /* 0x0000003803aa2223 */ /* 0x000fe2000001009e */
[----:B---3--:R-:W-:Y:S01]  /*0a30*/  @P2 FMUL.FTZ R2, R157, R162 ;  /* 0x000000a29d022220 */ /* 0x008fe20000410000 */
[----:B----4-:R-:W-:Y:S01]  /*0a40*/  @P2 FMUL.FTZ R3, R156, R163 ;  /* 0x000000a39c032220 */ /* 0x010fe20000410000 */
[----:B------:R-:W-:-:S02]  /*0a50*/  @P2 HADD2.F32 R162, -RZ, R5.H0_H0 ;  /* 0x20000005ffa22230 */ /* 0x000fc40000004100 */
[--C-:B------:R-:W-:Y:S02]  /*0a60*/  @P2 HADD2.F32 R156, -RZ, R10.reuse.H0_H0 ;  /* 0x2000000aff9c2230 */ /* 0x100fe40000004100 */
[--C-:B------:R-:W-:Y:S02]  /*0a70*/  @P2 HADD2.F32 R159, -RZ, R5.reuse.H1_H1 ;  /* 0x30000005ff9f2230 */ /* 0x100fe40000004100 */
[----:B------:R-:W-:Y:S02]  /*0a80*/  @!P2 HADD2.F32 R172, -RZ, R5.H0_H0 ;  /* 0x20000005ffaca230 */ /* 0x000fe40000004100 */
[----:B------:R-:W-:Y:S01]  /*0a90*/  @P2 FFMA.FTZ R172, R3, R58, R162 ;  /* 0x0000003a03ac2223 */ /* 0x000fe200000100a2 */
[----:B------:R-:W-:Y:S02]  /*0aa0*/  @P2 HADD2.F32 R157, -RZ, R10.H1_H1 ;  /* 0x3000000aff9d2230 */ /* 0x000fe40000004100 */
[----:B0-----:R-:W-:Y:S01]  /*0ab0*/  @P2 FMUL.FTZ R3, R156, R165 ;  /* 0x000000a59c032220 */ /* 0x001fe20000410000 */
[----:B------:R-:W-:-:S02]  /*0ac0*/  @P2 HADD2.F32 R158, -RZ, R11.H0_H0 ;  /* 0x2000000bff9e2230 */ /* 0x000fc40000004100 */
[----:B------:R-:W-:Y:S02]  /*0ad0*/  @!P2 HADD2.F32 R173, -RZ, R5.H1_H1 ;  /* 0x30000005ffada230 */ /* 0x000fe40000004100 */
[----:B------:R-:W-:Y:S01]  /*0ae0*/  @P2 FFMA.FTZ R173, R2, R59, R159 ;  /* 0x0000003b02ad2223 */ /* 0x000fe2000001009f */
[----:B------:R-:W-:Y:S02]  /*0af0*/  @P2 HADD2.F32 R156, -RZ, R11.H1_H1 ;  /* 0x3000000bff9c2230 */ /* 0x000fe40000004100 */
[----:B-1----:R-:W-:Y:S01]  /*0b00*/  @P2 FMUL.FTZ R2, R157, R164 ;  /* 0x000000a49d022220 */ /* 0x002fe20000410000 */
[----:B------:R-:W-:Y:S01]  /*0b10*/  @P2 FMUL.FTZ R157, R158, R175 ;  /* 0x000000af9e9d2220 */ /* 0x000fe20000410000 */
[--C-:B------:R-:W-:Y:S02]  /*0b20*/  @P2 HADD2.F32 R158, -RZ, R6.reuse.H0_H0 ;  /* 0x20000006ff9e2230 */ /* 0x100fe40000004100 */
[----:B------:R-:W-:Y:S02]  /*0b30*/  @P2 HADD2.F32 R159, -RZ, R6.H1_H1 ;  /* 0x30000006ff9f2230 */ /* 0x000fe40000004100 */
[----:B------:R-:W-:Y:S01]  /*0b40*/  @P2 FMUL.FTZ R156, R156, R179 ;  /* 0x000000b39c9c2220 */ /* 0x000fe20000410000 */
[----:B------:R-:W-:-:S02]  /*0b50*/  @P2 HADD2.F32 R162, -RZ, R7.H0_H0 ;  /* 0x20000007ffa22230 */ /* 0x000fc40000004100 */
[--C-:B------:R-:W-:Y:S02]  /*0b60*/  @P2 HADD2.F32 R163, -RZ, R7.reuse.H1_H1 ;  /* 0x30000007ffa32230 */ /* 0x100fe40000004100 */
[--C-:B------:R-:W-:Y:S02]  /*0b70*/  @!P2 HADD2.F32 R174, -RZ, R6.reuse.H0_H0 ;  /* 0x20000006ffaea230 */ /* 0x100fe40000004100 */
[----:B------:R-:W-:Y:S01]  /*0b80*/  @P2 FFMA.FTZ R174, R3, R52, R158 ;  /* 0x0000003403ae2223 */ /* 0x000fe2000001009e */
[----:B------:R-:W-:Y:S02]  /*0b90*/  @!P2 HADD2.F32 R175, -RZ, R6.H1_H1 ;  /* 0x30000006ffafa230 */ /* 0x000fe40000004100 */
[----:B------:R-:W-:Y:S01]  /*0ba0*/  @P2 FFMA.FTZ R175, R2, R53, R159 ;  /* 0x0000003502af2223 */ /* 0x000fe2000001009f */
[--C-:B------:R-:W-:Y:S02]  /*0bb0*/  @!P2 HADD2.F32 R176, -RZ, R7.reuse.H0_H0 ;  /* 0x20000007ffb0a230 */ /* 0x100fe40000004100 */
[----:B------:R-:W-:Y:S01]  /*0bc0*/  @P2 FFMA.FTZ R176, R157, R54, R162 ;  /* 0x000000369db02223 */ /* 0x000fe200000100a2 */
[----:B------:R-:W-:-:S02]  /*0bd0*/  @!P2 HADD2.F32 R177, -RZ, R7.H1_H1 ;  /* 0x30000007ffb1a230 */ /* 0x000fc40000004100 */
[----:B------:R-:W-:Y:S01]  /*0be0*/  @P2 FFMA.FTZ R177, R156, R55, R163 ;  /* 0x000000379cb12223 */ /* 0x000fe200000100a3 */
[----:B------:R-:W-:Y:S02]  /*0bf0*/  F2FP.F16.F32.PACK_AB R156, RZ, R170 ;  /* 0x000000aaff9c723e */ /* 0x000fe400000000ff */
[----:B------:R-:W-:Y:S02]  /*0c00*/  F2FP.F16.F32.PACK_AB R2, RZ, R171 ;  /* 0x000000abff02723e */ /* 0x000fe400000000ff */
[----:B------:R-:W-:Y:S02]  /*0c10*/  F2FP.F16.F32.PACK_AB R157, RZ, R172 ;  /* 0x000000acff9d723e */ /* 0x000fe400000000ff */
        /* <DEDUP_REMOVED lines=10> */
.L_x_27238:
[----:B------:R-:W0:Y:S01]  /*0cc0*/  @P1 LDC R3, c[0x0][0x40c] ;  /* 0x00010300ff031b82 */ /* 0x000e220000000800 */
[----:B-----5:R-:W-:Y:S01]  /*0cd0*/  @P1 HADD2.F32 R2, -RZ, R8.H1_H1 ;  /* 0x30000008ff021230 */ /* 0x020fe20000004100 */
[----:B------:R-:W-:Y:S01]  /*0ce0*/  CS2R R170, SRZ ;  /* 0x0000000000aa7805 */ /* 0x000fe2000001ff00 */
[----:B------:R-:W-:Y:S01]  /*0cf0*/  @P1 HADD2.F32 R156, -RZ, R9.H0_H0 ;  /* 0x20000009ff9c1230 */ /* 0x000fe20000004100 */
[----:B------:R-:W-:Y:S01]  /*0d00*/  CS2R R172, SRZ ;  /* 0x0000000000ac7805 */ /* 0x000fe2000001ff00 */
[----:B------:R-:W-:Y:S01]  /*0d10*/  @P1 HADD2.F32 R158, -RZ, R10.H0_H0 ;  /* 0x2000000aff9e1230 */ /* 0x000fe20000004100 */
[----:B------:R-:W-:Y:S02]  /*0d20*/  MOV R174, RZ ;  /* 0x000000ff00ae7202 */ /* 0x000fe40000000f00 */
[----:B------:R-:W-:Y:S01]  /*0d30*/  CS2R R176, SRZ ;  /* 0x0000000000b07805 */ /* 0x000fe2000001ff00 */
[----:B------:R-:W1:Y:S08]  /*0d40*/  @P1 LDC R157, c[0x0][0x40c] ;  /* 0x00010300ff9d1b82 */ /* 0x000e700000000800 */
[----:B------:R-:W2:Y:S08]  /*0d50*/  @P1 LDC R159, c[0x0][0x40c] ;  /* 0x00010300ff9f1b82 */ /* 0x000eb00000000800 */
[----:B------:R-:W3:Y:S01]  /*0d60*/  @P1 LDC R163, c[0x0][0x40c] ;  /* 0x00010300ffa31b82 */ /* 0x000ee20000000800 */
[----:B0-----:R-:W-:-:S04]  /*0d70*/  @P1 FMUL.FTZ R2, R2, R3 ;  /* 0x0000000302021220 */ /* 0x001fc80000410000 */
[----:B------:R-:W-:Y:S01]  /*0d80*/  @P1 FMUL.FTZ R171, R2, R57 ;  /* 0x0000003902ab1220 */ /* 0x000fe20000410000 */
[----:B------:R-:W-:Y:S02]  /*0d90*/  @P1 HADD2.F32 R2, -RZ, R10.H1_H1 ;  /* 0x3000000aff021230 */ /* 0x000fe40000004100 */
[----:B------:R-:W0:Y:S01]  /*0da0*/  @P1 LDC R165, c[0x0][0x40c] ;  /* 0x00010300ffa51b82 */ /* 0x000e220000000800 */
[----:B-1----:R-:W-:Y:S01]  /*0db0*/  @P1 FMUL.FTZ R157, R156, R157 ;  /* 0x0000009d9c9d1220 */ /* 0x002fe20000410000 */
[----:B------:R-:W-:-:S03]  /*0dc0*/  @P1 HADD2.F32 R156, -RZ, R9.H1_H1 ;  /* 0x30000009ff9c1230 */ /* 0x000fc60000004100 */
[----:B------:R-:W-:Y:S01]  /*0dd0*/  @P1 FMUL.FTZ R172, R157, R58 ;  /* 0x0000003a9dac1220 */ /* 0x000fe20000410000 */
[----:B------:R-:W-:Y:S02]  /*0de0*/  @P1 HADD2.F32 R157, -RZ, R11.H0_H0 ;  /* 0x2000000bff9d1230 */ /* 0x000fe40000004100 */
[----:B------:R-:W1:Y:S01]  /*0df0*/  @P1 LDC R162, c[0x0][0x40c] ;  /* 0x00010300ffa21b82 */ /* 0x000e620000000800 */
[----:B--2---:R-:W-:-:S04]  /*0e00*/  @P1 FMUL.FTZ R156, R156, R159 ;  /* 0x0000009f9c9c1220 */ /* 0x004fc80000410000 */
[----:B------:R-:W-:-:S03]  /*0e10*/  @P1 FMUL.FTZ R173, R156, R59 ;  /* 0x0000003b9cad1220 */ /* 0x000fc60000410000 */
[----:B------:R-:W2:Y:S01]  /*0e20*/  @P1 LDC R175, c[0x0][0x40c] ;  /* 0x00010300ffaf1b82 */ /* 0x000ea20000000800 */
[----:B---3--:R-:W-:Y:S01]  /*0e30*/  @P1 FMUL.FTZ R163, R158, R163 ;  /* 0x000000a39ea31220 */ /* 0x008fe20000410000 */
[----:B------:R-:W-:-:S03]  /*0e40*/  @P1 HADD2.F32 R158, -RZ, R11.H1_H1 ;  /* 0x3000000bff9e1230 */ /* 0x000fc60000004100 */
[----:B------:R-:W-:-:S03]  /*0e50*/  @P1 FMUL.FTZ R174, R163, R52 ;  /* 0x00000034a3ae1220 */ /* 0x000fc60000410000 */
[----:B------:R-:W3:Y:S01]  /*0e60*/  @P1 LDC R3, c[0x0][0x40c] ;  /* 0x00010300ff031b82 */ /* 0x000ee20000000800 */
[----:B0-----:R-:W-:Y:S01]  /*0e70*/  @P1 FMUL.FTZ R156, R2, R165 ;  /* 0x000000a5029c1220 */ /* 0x001fe20000410000 */
[----:B------:R-:W-:Y:S02]  /*0e80*/  @P1 HADD2.F32 R2, -RZ, R8.H0_H0 ;  /* 0x20000008ff021230 */ /* 0x000fe40000004100 */
[----:B-1----:R-:W-:-:S04]  /*0e90*/  @P1 FMUL.FTZ R157, R157, R162 ;  /* 0x000000a29d9d1220 */ /* 0x002fc80000410000 */
[----:B------:R-:W-:Y:S01]  /*0ea0*/  @P1 FMUL.FTZ R176, R157, R54 ;  /* 0x000000369db01220 */ /* 0x000fe20000410000 */
[----:B------:R-:W-:Y:S01]  /*0eb0*/  F2FP.F16.F32.PACK_AB R157, RZ, R172 ;  /* 0x000000acff9d723e */ /* 0x000fe200000000ff */
[----:B--2---:R-:W-:Y:S01]  /*0ec0*/  @P1 FMUL.FTZ R158, R158, R175 ;  /* 0x000000af9e9e1220 */ /* 0x004fe20000410000 */
[----:B------:R-:W-:Y:S01]  /*0ed0*/  MOV R175, RZ ;  /* 0x000000ff00af7202 */ /* 0x000fe20000000f00 */
[----:B------:R-:W-:Y:S01]  /*0ee0*/  @P1 FMUL.FTZ R175, R156, R53 ;  /* 0x000000359caf1220 */ /* 0x000fe20000410000 */
[----:B------:R-:W-:Y:S01]  /*0ef0*/  F2FP.F16.F32.PACK_AB R162, RZ, R176 ;  /* 0x000000b0ffa2723e */ /* 0x000fe200000000ff */
        /* <DEDUP_REMOVED lines=13> */
.L_x_27239:
        /* <DEDUP_REMOVED lines=13> */
[--C-:B0----5:R-:W-:Y:S02]  /*10a0*/  HADD2.F32 R179, -RZ, R5.reuse.H0_H0 ;  /* 0x20000005ffb37230 */ /* 0x121fe40000004100 */
[----:B------:R-:W-:Y:S02]  /*10b0*/  HADD2.F32 R178, -RZ, R4.H1_H1 ;  /* 0x30000004ffb27230 */ /* 0x000fe40000004100 */
[----:B------:R-:W-:Y:S02]  /*10c0*/  HADD2.F32 R180, -RZ, R5.H1_H1 ;  /* 0x30000005ffb47230 */ /* 0x000fe40000004100 */
[--C-:B------:R-:W-:Y:S02]  /*10d0*/  HADD2.F32 R181, -RZ, R6.reuse.H0_H0 ;  /* 0x20000006ffb57230 */ /* 0x100fe40000004100 */
[----:B------:R-:W-:Y:S02]  /*10e0*/  HADD2.F32 R182, -RZ, R6.H1_H1 ;  /* 0x30000006ffb67230 */ /* 0x000fe40000004100 */
[----:B------:R-:W-:-:S02]  /*10f0*/  HADD2.F32 R184, -RZ, R4.H0_H0 ;  /* 0x20000004ffb87230 */ /* 0x000fc40000004100 */
[----:B------:R-:W0:Y:S01]  /*1100*/  @P2 LDC R157, c[0x0][0x40c] ;  /* 0x00010300ff9d2b82 */ /* 0x000e220000000800 */
[----:B------:R-:W-:Y:S02]  /*1110*/  @P2 HADD2.F32 R156, -RZ, R8.H1_H1 ;  /* 0x30000008ff9c2230 */ /* 0x000fe40000004100 */
[----:B------:R-:W-:Y:S02]  /*1120*/  @P2 HADD2.F32 R158, -RZ, R9.H1_H1 ;  /* 0x30000009ff9e2230 */ /* 0x000fe40000004100 */
[----:B------:R-:W-:-:S03]  /*1130*/  HADD2.F32 R185, -RZ, R7.H1_H1 ;  /* 0x30000007ffb97230 */ /* 0x000fc60000004100 */
[----:B------:R-:W1:Y:S08]  /*1140*/  @P2 LDC R163, c[0x0][0x40c] ;  /* 0x00010300ffa32b82 */ /* 0x000e700000000800 */
[----:B------:R-:W2:Y:S01]  /*1150*/  @P2 LDC R165, c[0x0][0x40c] ;  /* 0x00010300ffa52b82 */ /* 0x000ea20000000800 */
[----:B0-----:R-:W-:-:S07]  /*1160*/  @P2 FMUL.FTZ R159, R156, R157 ;  /* 0x0000009d9c9f2220 */ /* 0x001fce0000410000 */
[----:B------:R-:W0:Y:S01]  /*1170*/  @P2 LDC R162, c[0x0][0x40c] ;  /* 0x00010300ffa22b82 */ /* 0x000e220000000800 */
[----:B------:R-:W-:Y:S02]  /*1180*/  @P2 HADD2.F32 R156, -RZ, R9.H0_H0 ;  /* 0x20000009ff9c2230 */ /* 0x000fe40000004100 */
[----:B------:R-:W-:Y:S01]  /*1190*/  @P2 FFMA.FTZ R178, R159, R49, R178 ;  /* 0x000000319fb22223 */ /* 0x000fe200000100b2 */
[----:B------:R-:W-:Y:S02]  /*11a0*/  @P2 HADD2.F32 R159, -RZ, R10.H0_H0 ;  /* 0x2000000aff9f2230 */ /* 0x000fe40000004100 */
[----:B-1----:R-:W-:Y:S02]  /*11b0*/  @P2 FMUL.FTZ R156, R156, R163 ;  /* 0x000000a39c9c2220 */ /* 0x002fe40000410000 */
[----:B------:R-:W1:Y:S01]  /*11c0*/  @P2 LDC R157, c[0x0][0x40c] ;  /* 0x00010300ff9d2b82 */ /* 0x000e620000000800 */
[----:B------:R-:W-:Y:S02]  /*11d0*/  @P2 HADD2.F32 R163, -RZ, R11.H0_H0 ;  /* 0x2000000bffa32230 */ /* 0x000fe40000004100 */
[----:B------:R-:W-:Y:S01]  /*11e0*/  @P2 FFMA.FTZ R179, R156, R50, R179 ;  /* 0x000000329cb32223 */ /* 0x000fe200000100b3 */
[----:B------:R-:W-:-:S02]  /*11f0*/  @P2 HADD2.F32 R156, -RZ, R8.H0_H0 ;  /* 0x20000008ff9c2230 */ /* 0x000fc40000004100 */
[----:B--2---:R-:W-:Y:S02]  /*1200*/  @P2 FMUL.FTZ R165, R158, R165 ;  /* 0x000000a59ea52220 */ /* 0x004fe40000410000 */
[----:B------:R-:W2:Y:S01]  /*1210*/  @P2 LDC R183, c[0x0][0x40c] ;  /* 0x00010300ffb72b82 */ /* 0x000ea20000000800 */
[----:B------:R-:W-:Y:S02]  /*1220*/  @P2 HADD2.F32 R158, -RZ, R10.H1_H1 ;  /* 0x3000000aff9e2230 */ /* 0x000fe40000004100 */
[----:B------:R-:W-:-:S05]  /*1230*/  @P2 FFMA.FTZ R180, R165, R51, R180 ;  /* 0x00000033a5b42223 */ /* 0x000fca00000100b4 */
[----:B------:R-:W3:Y:S01]  /*1240*/  @P2 LDC R164, c[0x0][0x40c] ;  /* 0x00010300ffa42b82 */ /* 0x000ee20000000800 */
[----:B0-----:R-:W-:-:S04]  /*1250*/  @P2 FMUL.FTZ R162, R159, R162 ;  /* 0x000000a29fa22220 */ /* 0x001fc80000410000 */
[----:B------:R-:W-:Y:S01]  /*1260*/  @P2 FFMA.FTZ R181, R162, R44, R181 ;  /* 0x0000002ca2b52223 */ /* 0x000fe200000100b5 */
[----:B------:R-:W-:Y:S02]  /*1270*/  F2FP.F16.F32.PACK_AB R162, RZ, R178 ;  /* 0x000000b2ffa2723e */ /* 0x000fe400000000ff */
[----:B------:R-:W0:Y:S01]  /*1280*/  @P2 LDC R187, c[0x0][0x40c] ;  /* 0x00010300ffbb2b82 */ /* 0x000e220000000800 */
[----:B-1----:R-:W-:Y:S01]  /*1290*/  @P2 FMUL.FTZ R157, R156, R157 ;  /* 0x0000009d9c9d2220 */ /* 0x002fe20000410000 */
[----:B------:R-:W-:-:S03]  /*12a0*/  @P2 HADD2.F32 R156, -RZ, R11.H1_H1 ;  /* 0x3000000bff9c2230 */ /* 0x000fc60000004100 */
[----:B------:R-:W-:Y:S01]  /*12b0*/  @P2 FFMA.FTZ R184, R157, R48, R184 ;  /* 0x000000309db82223 */ /* 0x000fe200000100b8 */
[----:B------:R-:W-:Y:S01]  /*12c0*/  F2FP.F16.F32.PACK_AB R157, RZ, R179 ;  /* 0x000000b3ff9d723e */ /* 0x000fe200000000ff */
[----:B--2---:R-:W-:Y:S01]  /*12d0*/  @P2 FMUL.FTZ R159, R158, R183 ;  /* 0x000000b79e9f2220 */ /* 0x004fe20000410000 */
[----:B------:R-:W-:Y:S01]  /*12e0*/  HADD2.F32 R183, -RZ, R7.H0_H0 ;  /* 0x20000007ffb77230 */ /* 0x000fe20000004100 */
[----:B------:R-:W-:Y:S02]  /*12f0*/  F2FP.F16.F32.PACK_AB R158, RZ, R180 ;  /* 0x000000b4ff9e723e */ /* 0x000fe400000000ff */
[----:B------:R-:W-:Y:S02]  /*1300*/  @P2 FFMA.FTZ R182, R159, R45, R182 ;  /* 0x0000002d9fb62223 */ /* 0x000fe400000100b6 */
[----:B------:R-:W-:Y:S01]  /*1310*/  PRMT R157, R157, 0x5410, R158 ;  /* 0x000054109d9d7816 */ /* 0x000fe2000000009e */
[----:B---3--:R-:W-:Y:S01]  /*1320*/  @P2 FMUL.FTZ R164, R163, R164 ;  /* 0x000000a4a3a42220 */ /* 0x008fe20000410000 */
[----:B------:R-:W-:-:S03]  /*1330*/  F2FP.F16.F32.PACK_AB R163, RZ, R181 ;  /* 0x000000b5ffa3723e */ /* 0x000fc600000000ff */
[----:B------:R-:W-:Y:S01]  /*1340*/  @P2 FFMA.FTZ R183, R164, R46, R183 ;  /* 0x0000002ea4b72223 */ /* 0x000fe200000100b7 */
[----:B------:R-:W-:Y:S01]  /*1350*/  F2FP.F16.F32.PACK_AB R164, RZ, R182 ;  /* 0x000000b6ffa4723e */ /* 0x000fe200000000ff */
[----:B0-----:R-:W-:-:S03]  /*1360*/  @P2 FMUL.FTZ R156, R156, R187 ;  /* 0x000000bb9c9c2220 */ /* 0x001fc60000410000 */
[----:B------:R-:W-:Y:S02]  /*1370*/  F2FP.F16.F32.PACK_AB R165, RZ, R183 ;  /* 0x000000b7ffa5723e */ /* 0x000fe400000000ff */
[----:B------:R-:W-:Y:S01]  /*1380*/  PRMT R158, R163, 0x5410, R164 ;  /* 0x00005410a39e7816 */ /* 0x000fe200000000a4 */
[----:B------:R-:W-:Y:S01]  /*1390*/  @P2 FFMA.FTZ R185, R156, R47, R185 ;  /* 0x0000002f9cb92223 */ /* 0x000fe200000100b9 */
[----:B------:R-:W-:-:S04]  /*13a0*/  F2FP.F16.F32.PACK_AB R156, RZ, R184 ;  /* 0x000000b8ff9c723e */ /* 0x000fc800000000ff */
[----:B------:R-:W-:Y:S02]  /*13b0*/  F2FP.F16.F32.PACK_AB R159, RZ, R185 ;  /* 0x000000b9ff9f723e */ /* 0x000fe400000000ff */
[----:B------:R-:W-:Y:S02]  /*13c0*/  PRMT R156, R156, 0x5410, R162 ;  /* 0x000054109c9c7816 */ /* 0x000fe400000000a2 */
[----:B------:R-:W-:Y:S01]  /*13d0*/  PRMT R159, R165, 0x5410, R159 ;  /* 0x00005410a59f7816 */ /* 0x000fe2000000009f */
[----:B------:R-:W-:Y:S06]  /*13e0*/  BRA `(.L_x_27241) ;  /* 0x0000000000c07947 */ /* 0x000fec0003800000 */
.L_x_27240:
[----:B0-----:R-:W0:Y:S01]  /*13f0*/  @P1 LDC R157, c[0x0][0x40c] ;  /* 0x00010300ff9d1b82 */ /* 0x001e220000000800 */
[----:B-----5:R-:W-:Y:S01]  /*1400*/  @P1 HADD2.F32 R156, -RZ, R8.H1_H1 ;  /* 0x30000008ff9c1230 */ /* 0x020fe20000004100 */
[----:B------:R-:W-:Y:S01]  /*1410*/  CS2R R178, SRZ ;  /* 0x0000000000b27805 */ /* 0x000fe2000001ff00 */
[----:B------:R-:W-:Y:S01]  /*1420*/  @P1 HADD2.F32 R158, -RZ, R9.H0_H0 ;  /* 0x20000009ff9e1230 */ /* 0x000fe20000004100 */
[----:B------:R-:W-:Y:S01]  /*1430*/  CS2R R180, SRZ ;  /* 0x0000000000b47805 */ /* 0x000fe2000001ff00 */
[----:B------:R-:W-:-:S03]  /*1440*/  @P1 HADD2.F32 R162, -RZ, R10.H0_H0 ;  /* 0x2000000affa21230 */ /* 0x000fc60000004100 */
        /* <DEDUP_REMOVED lines=20> */
[----:B------:R-:W-:Y:S01]  /*1590*/  @P1 HADD2.F32 R156, -RZ, R8.H0_H0 ;  /* 0x20000008ff9c1230 */ /* 0x000fe20000004100 */
[----:B------:R-:W-:Y:S02]  /*15a0*/  CS2R R182, SRZ ;  /* 0x0000000000b67805 */ /* 0x000fe4000001ff00 */
[----:B------:R-:W-:Y:S01]  /*15b0*/  @P1 FMUL.FTZ R182, R158, R45 ;  /* 0x0000002d9eb61220 */ /* 0x000fe20000410000 */
[----:B------:R-:W-:Y:S01]  /*15c0*/  F2FP.F16.F32.PACK_AB R158, RZ, R180 ;  /* 0x000000b4ff9e723e */ /* 0x000fe200000000ff */
[----:B-1----:R-:W-:-:S03]  /*15d0*/  @P1 FMUL.FTZ R159, R159, R164 ;  /* 0x000000a49f9f1220 */ /* 0x002fc60000410000 */
[----:B------:R-:W-:Y:S01]  /*15e0*/  F2FP.F16.F32.PACK_AB R163, RZ, R182 ;  /* 0x000000b6ffa3723e */ /* 0x000fe200000000ff */
[----:B------:R-:W-:Y:S01]  /*15f0*/  @P1 FMUL.FTZ R183, R159, R46 ;  /* 0x0000002e9fb71220 */ /* 0x000fe20000410000 */
[----:B------:R-:W-:Y:S01]  /*1600*/  F2FP.F16.F32.PACK_AB R159, RZ, R181 ;  /* 0x000000b5ff9f723e */ /* 0x000fe200000000ff */
[----:B--2---:R-:W-:Y:S01]  /*1610*/  @P1 FMUL.FTZ R162, R162, R185 ;  /* 0x000000b9a2a21220 */ /* 0x004fe20000410000 */
[----:B------:R-:W-:Y:S02]  /*1620*/  CS2R R184, SRZ ;  /* 0x0000000000b87805 */ /* 0x000fe4000001ff00 */
        /* <DEDUP_REMOVED lines=12> */
.L_x_27241:
        /* <DEDUP_REMOVED lines=13> */
[----:B--2--5:R-:W-:Y:S02]  /*17c0*/  HADD2.F32 R186, -RZ, R4.H1_H1 ;  /* 0x30000004ffba7230 */ /* 0x024fe40000004100 */
[--C-:B------:R-:W-:Y:S02]  /*17d0*/  HADD2.F32 R189, -RZ, R5.reuse.H0_H0 ;  /* 0x20000005ffbd7230 */ /* 0x100fe40000004100 */
        /* <DEDUP_REMOVED lines=23> */
[----:B------:R-:W-:Y:S01]  /*1950*/  @P2 FFMA.FTZ R187, R162, R36, R187 ;  /* 0x00000024a2bb2223 */ /* 0x000fe200000100bb */
[----:B------:R-:W-:-:S04]  /*1960*/  F2FP.F16.F32.PACK_AB R162, RZ, R186 ;  /* 0x000000baffa2723e */ /* 0x000fc800000000ff */
[----:B------:R-:W3:Y:S01]  /*1970*/  @P2 LDC R164, c[0x0][0x40c] ;  /* 0x00010300ffa42b82 */ /* 0x000ee20000000800 */
[----:B0-----:R-:W-:Y:S01]  /*1980*/  @P2 FMUL.FTZ R163, R163, R188 ;  /* 0x000000bca3a32220 */ /* 0x001fe20000410000 */
[----:B------:R-:W-:-:S05]  /*1990*/  HADD2.F32 R188, -RZ, R7.H0_H0 ;  /* 0x20000007ffbc7230 */ /* 0x000fca0000004100 */
[----:B------:R-:W-:Y:S01]  /*19a0*/  @P2 FFMA.FTZ R188, R163, R38, R188 ;  /* 0x00000026a3bc2223 */ /* 0x000fe200000100bc */
[----:B------:R-:W0:Y:S01]  /*19b0*/  @P2 LDC R195, c[0x0][0x40c] ;  /* 0x00010300ffc32b82 */ /* 0x000e220000000800 */
[----:B-1----:R-:W-:Y:S01]  /*19c0*/  @P2 FMUL.FTZ R157, R156, R157 ;  /* 0x0000009d9c9d2220 */ /* 0x002fe20000410000 */
[----:B------:R-:W-:Y:S01]  /*19d0*/  @P2 HADD2.F32 R156, -RZ, R11.H1_H1 ;  /* 0x3000000bff9c2230 */ /* 0x000fe20000004100 */
[----:B------:R-:W-:Y:S02]  /*19e0*/  F2FP.F16.F32.PACK_AB R163, RZ, R187 ;  /* 0x000000bbffa3723e */ /* 0x000fe400000000ff */
[----:B------:R-:W-:Y:S01]  /*19f0*/  @P2 FFMA.FTZ R190, R157, R40, R190 ;  /* 0x000000289dbe2223 */ /* 0x000fe200000100be */
[----:B------:R-:W-:Y:S01]  /*1a00*/  F2FP.F16.F32.PACK_AB R157, RZ, R189 ;  /* 0x000000bdff9d723e */ /* 0x000fe200000000ff */
[----:B--2---:R-:W-:Y:S01]  /*1a10*/  @P2 FMUL.FTZ R158, R158, R165 ;  /* 0x000000a59e9e2220 */ /* 0x004fe20000410000 */
[----:B------:R-:W-:-:S03]  /*1a20*/  F2FP.F16.F32.PACK_AB R165, RZ, R188 ;  /* 0x000000bcffa5723e */ /* 0x000fc600000000ff */
[----:B------:R-:W-:Y:S01]  /*1a30*/  @P2 FFMA.FTZ R191, R158, R43, R191 ;  /* 0x0000002b9ebf2223 */ /* 0x000fe200000100bf */
[----:B---3--:R-:W-:-:S04]  /*1a40*/  @P2 FMUL.FTZ R159, R159, R164 ;  /* 0x000000a49f9f2220 */ /* 0x008fc80000410000 */
[----:B------:R-:W-:Y:S01]  /*1a50*/  F2FP.F16.F32.PACK_AB R158, RZ, R191 ;  /* 0x000000bfff9e723e */ /* 0x000fe200000000ff */
[----:B------:R-:W-:-:S03]  /*1a60*/  @P2 FFMA.FTZ R192, R159, R37, R192 ;  /* 0x000000259fc02223 */ /* 0x000fc600000100c0 */
[----:B------:R-:W-:Y:S01]  /*1a70*/  PRMT R157, R157, 0x5410, R158 ;  /* 0x000054109d9d7816 */ /* 0x000fe2000000009e */
[----:B0-----:R-:W-:Y:S01]  /*1a80*/  @P2 FMUL.FTZ R156, R156, R195 ;  /* 0x000000c39c9c2220 */ /* 0x001fe20000410000 */
[----:B------:R-:W-:-:S03]  /*1a90*/  F2FP.F16.F32.PACK_AB R164, RZ, R192 ;  /* 0x000000c0ffa4723e */ /* 0x000fc600000000ff */
[----:B------:R-:W-:Y:S01]  /*1aa0*/  @P2 FFMA.FTZ R193, R156, R39, R193 ;  /* 0x000000279cc12223 */ /* 0x000fe200000100c1 */
[----:B------:R-:W-:Y:S02]  /*1ab0*/  F2FP.F16.F32.PACK_AB R156, RZ, R190 ;  /* 0x000000beff9c723e */ /* 0x000fe400000000ff */
[----:B------:R-:W-:Y:S02]  /*1ac0*/  PRMT R158, R163, 0x5410, R164 ;  /* 0x00005410a39e7816 */ /* 0x000fe400000000a4 */
[----:B------:R-:W-:Y:S02]  /*1ad0*/  F2FP.F16.F32.PACK_AB R159, RZ, R193 ;  /* 0x000000c1ff9f723e */ /* 0x000fe400000000ff */
[----:B------:R-:W-:Y:S02]  /*1ae0*/  PRMT R156, R156, 0x5410, R162 ;  /* 0x000054109c9c7816 */ /* 0x000fe400000000a2 */
[----:B------:R-:W-:Y:S01]  /*1af0*/  PRMT R159, R165, 0x5410, R159 ;  /* 0x00005410a59f7816 */ /* 0x000fe2000000009f */
[----:B------:R-:W-:Y:S06]  /*1b00*/  BRA `(.L_x_27243) ;  /* 0x0000000000c07947 */ /* 0x000fec0003800000 */
.L_x_27242:
[----:B--2---:R-:W0:Y:S01]  /*1b10*/  @P1 LDC R157, c[0x0][0x40c] ;  /* 0x00010300ff9d1b82 */ /* 0x004e220000000800 */
[----:B-----5:R-:W-:Y:S01]  /*1b20*/  @P1 HADD2.F32 R156, -RZ, R8.H1_H1 ;  /* 0x30000008ff9c1230 */ /* 0x020fe20000004100 */
[----:B------:R-:W-:Y:S01]  /*1b30*/  CS2R R186, SRZ ;  /* 0x0000000000ba7805 */ /* 0x000fe2000001ff00 */
[----:B------:R-:W-:Y:S01]  /*1b40*/  @P1 HADD2.F32 R158, -RZ, R9.H0_H0 ;  /* 0x20000009ff9e1230 */ /* 0x000fe20000004100 */
[----:B------:R-:W-:Y:S01]  /*1b50*/  CS2R R190, SRZ ;  /* 0x0000000000be7805 */ /* 0x000fe2000001ff00 */
[----:B------:R-:W-:Y:S01]  /*1b60*/  @P1 HADD2.F32 R162, -RZ, R10.H0_H0 ;  /* 0x2000000affa21230 */ /* 0x000fe20000004100 */
[----:B------:R-:W-:Y:S02]  /*1b70*/  CS2R R188, SRZ ;  /* 0x0000000000bc7805 */ /* 0x000fe4000001ff00 */
        /* <DEDUP_REMOVED lines=28> */
[----:B--2---:R-:W-:-:S03]  /*1d40*/  @P1 FMUL.FTZ R162, R162, R195 ;  /* 0x000000c3a2a21220 */ /* 0x004fc60000410000 */
        /* <DEDUP_REMOVED lines=12> */
.L_x_27243:
        /* <DEDUP_REMOVED lines=13> */
[----:B-----5:R-:W-:Y:S02]  /*1ee0*/  HADD2.F32 R209, -RZ, R4.H1_H1 ;  /* 0x30000004ffd17230 */ /* 0x020fe40000004100 */
[--C-:B------:R-:W-:Y:S02]  /*1ef0*/  HADD2.F32 R202, -RZ, R5.reuse.H0_H0 ;  /* 0x20000005ffca7230 */ /* 0x100fe40000004100 */
[----:B------:R-:W-:Y:S02]  /*1f00*/  HADD2.F32 R201, -RZ, R5.H1_H1 ;  /* 0x30000005ffc97230 */ /* 0x000fe40000004100 */
[--C-:B------:R-:W-:Y:S02]  /*1f10*/  HADD2.F32 R198, -RZ, R6.reuse.H0_H0 ;  /* 0x20000006ffc67230 */ /* 0x100fe40000004100 */
[----:B------:R-:W-:Y:S02]  /*1f20*/  HADD2.F32 R197, -RZ, R6.H1_H1 ;  /* 0x30000006ffc57230 */ /* 0x000fe40000004100 */
[----:B------:R-:W-:-:S02]  /*1f30*/  HADD2.F32 R206, -RZ, R4.H0_H0 ;  /* 0x20000004ffce7230 */ /* 0x000fc40000004100 */
[----:B--2---:R-:W0:Y:S01]  /*1f40*/  @P2 LDC R157, c[0x0][0x40c] ;  /* 0x00010300ff9d2b82 */ /* 0x004e220000000800 */
[----:B------:R-:W-:Y:S02]  /*1f50*/  @P2 HADD2.F32 R156, -RZ, R8.H1_H1 ;  /* 0x30000008ff9c2230 */ /* 0x000fe40000004100 */
[----:B------:R-:W-:Y:S02]  /*1f60*/  @P2 HADD2.F32 R158, -RZ, R9.H0_H0 ;  /* 0x20000009ff9e2230 */ /* 0x000fe40000004100 */
[----:B------:R-:W-:Y:S02]  /*1f70*/  @P2 HADD2.F32 R162, -RZ, R10.H0_H0 ;  /* 0x2000000affa22230 */ /* 0x000fe40000004100 */
[----:B------:R-:W-:Y:S01]  /*1f80*/  HADD2.F32 R196, -RZ, R7.H1_H1 ;  /* 0x30000007ffc47230 */ /* 0x000fe20000004100 */
[----:B------:R-:W1:Y:S08]  /*1f90*/  @P2 LDC R159, c[0x0][0x40c] ;  /* 0x00010300ff9f2b82 */ /* 0x000e700000000800 */
[----:B------:R-:W2:Y:S08]  /*1fa0*/  @P2 LDC R163, c[0x0][0x40c] ;  /* 0x00010300ffa32b82 */ /* 0x000eb00000000800 */
[----:B------:R-:W3:Y:S01]  /*1fb0*/  @P2 LDC R165, c[0x0][0x40c] ;  /* 0x00010300ffa52b82 */ /* 0x000ee20000000800 */
[----:B0-----:R-:W-:-:S04]  /*1fc0*/  @P2 FMUL.FTZ R156, R156, R157 ;  /* 0x0000009d9c9c2220 */ /* 0x001fc80000410000 */
[----:B------:R-:W-:Y:S01]  /*1fd0*/  @P2 FFMA.FTZ R209, R156, R33, R209 ;  /* 0x000000219cd12223 */ /* 0x000fe200000100d1 */
[----:B------:R-:W-:Y:S02]  /*1fe0*/  @P2 HADD2.F32 R156, -RZ, R9.H1_H1 ;  /* 0x30000009ff9c2230 */ /* 0x000fe40000004100 */
[----:B------:R-:W0:Y:S01]  /*1ff0*/  @P2 LDC R157, c[0x0][0x40c] ;  /* 0x00010300ff9d2b82 */ /* 0x000e220000000800 */
[----:B-1----:R-:W-:-:S04]  /*2000*/  @P2 FMUL.FTZ R159, R158, R159 ;  /* 0x0000009f9e9f2220 */ /* 0x002fc80000410000 */
[----:B------:R-:W-:Y:S01]  /*2010*/  @P2 FFMA.FTZ R202, R159, R34, R202 ;  /* 0x000000229fca2223 */ /* 0x000fe200000100ca */
[----:B------:R-:W-:Y:S02]  /*2020*/  @P2 HADD2.F32 R159, -RZ, R10.H1_H1 ;  /* 0x3000000aff9f2230 */ /* 0x000fe40000004100 */
[----:B------:R-:W1:Y:S01]  /*2030*/  @P2 LDC R195, c[0x0][0x40c] ;  /* 0x00010300ffc32b82 */ /* 0x000e620000000800 */
[----:B--2---:R-:W-:Y:S01]  /*2040*/  @P2 FMUL.FTZ R158, R156, R163 ;  /* 0x000000a39c9e2220 */ /* 0x004fe20000410000 */
[----:B------:R-:W-:-:S03]  /*2050*/  @P2 HADD2.F32 R156, -RZ, R8.H0_H0 ;  /* 0x20000008ff9c2230 */ /* 0x000fc60000004100 */
[----:B------:R-:W-:-:S03]  /*2060*/  @P2 FFMA.FTZ R201, R158, R35, R201 ;  /* 0x000000239ec92223 */ /* 0x000fc600000100c9 */
[----:B------:R-:W2:Y:S01]  /*2070*/  @P2 LDC R164, c[0x0][0x40c] ;  /* 0x00010300ffa42b82 */ /* 0x000ea20000000800 */
[----:B---3--:R-:W-:Y:S01]  /*2080*/  @P2 FMUL.FTZ R165, R162, R165 ;  /* 0x000000a5a2a52220 */ /* 0x008fe20000410000 */
[----:B------:R-:W-:Y:S01]  /*2090*/  @P2 HADD2.F32 R162, -RZ, R11.H0_H0 ;  /* 0x2000000bffa22230 */ /* 0x000fe20000004100 */
[----:B------:R-:W-:Y:S02]  /*20a0*/  F2FP.F16.F32.PACK_AB R158, RZ, R201 ;  /* 0x000000c9ff9e723e */ /* 0x000fe400000000ff */
[----:B------:R-:W-:-:S03]  /*20b0*/  @P2 FFMA.FTZ R198, R165, R28, R198 ;  /* 0x0000001ca5c62223 */ /* 0x000fc600000100c6 */
[----:B------:R-:W3:Y:S01]  /*20c0*/  @P2 LDC R199, c[0x0][0x40c] ;  /* 0x00010300ffc72b82 */ /* 0x000ee20000000800 */
[----:B0-----:R-:W-:Y:S01]  /*20d0*/  @P2 FMUL.FTZ R157, R156, R157 ;  /* 0x0000009d9c9d2220 */ /* 0x001fe20000410000 */
[----:B------:R-:W-:Y:S01]  /*20e0*/  @P2 HADD2.F32 R156, -RZ, R11.H1_H1 ;  /* 0x3000000bff9c2230 */ /* 0x000fe20000004100 */
[----:B------:R-:W-:Y:S02]  /*20f0*/  F2FP.F16.F32.PACK_AB R163, RZ, R198 ;  /* 0x000000c6ffa3723e */ /* 0x000fe400000000ff */
[----:B------:R-:W-:Y:S01]  /*2100*/  @P2 FFMA.FTZ R206, R157, R32, R206 ;  /* 0x000000209dce2223 */ /* 0x000fe200000100ce */
[----:B------:R-:W-:Y:S01]  /*2110*/  F2FP.F16.F32.PACK_AB R157, RZ, R202 ;  /* 0x000000caff9d723e */ /* 0x000fe200000000ff */
[----:B-1----:R-:W-:Y:S01]  /*2120*/  @P2 FMUL.FTZ R162, R162, R195 ;  /* 0x000000c3a2a22220 */ /* 0x002fe20000410000 */
[----:B------:R-:W-:Y:S02]  /*2130*/  HADD2.F32 R195, -RZ, R7.H0_H0 ;  /* 0x20000007ffc37230 */ /* 0x000fe40000004100 */
[----:B------:R-:W-:-:S03]  /*2140*/  PRMT R157, R157, 0x5410, R158 ;  /* 0x000054109d9d7816 */ /* 0x000fc6000000009e */
[----:B------:R-:W-:Y:S01]  /*2150*/  @P2 FFMA.FTZ R195, R162, R30, R195 ;  /* 0x0000001ea2c32223 */ /* 0x000fe200000100c3 */
[----:B------:R-:W-:Y:S01]  /*2160*/  F2FP.F16.F32.PACK_AB R162, RZ, R209 ;  /* 0x000000d1ffa2723e */ /* 0x000fe200000000ff */
[----:B--2---:R-:W-:-:S03]  /*2170*/  @P2 FMUL.FTZ R164, R159, R164 ;  /* 0x000000a49fa42220 */ /* 0x004fc60000410000 */
[----:B------:R-:W-:Y:S01]  /*2180*/  F2FP.F16.F32.PACK_AB R165, RZ, R195 ;  /* 0x000000c3ffa5723e */ /* 0x000fe200000000ff */
[----:B------:R-:W-:Y:S01]  /*2190*/  @P2 FFMA.FTZ R197, R164, R29, R197 ;  /* 0x0000001da4c52223 */ /* 0x000fe200000100c5 */
[----:B---3--:R-:W-:-:S04]  /*21a0*/  @P2 FMUL.FTZ R199, R156, R199 ;  /* 0x000000c79cc72220 */ /* 0x008fc80000410000 */
[----:B------:R-:W-:Y:S02]  /*21b0*/  F2FP.F16.F32.PACK_AB R164, RZ, R197 ;  /* 0x000000c5ffa4723e */ /* 0x000fe400000000ff */
[----:B------:R-:W-:Y:S01]  /*21c0*/  F2FP.F16.F32.PACK_AB R156, RZ, R206 ;  /* 0x000000ceff9c723e */ /* 0x000fe200000000ff */
[----:B------:R-:W-:Y:S01]  /*21d0*/  @P2 FFMA.FTZ R196, R199, R31, R196 ;  /* 0x0000001fc7c42223 */ /* 0x000fe200000100c4 */
[----:B------:R-:W-:Y:S02]  /*21e0*/  PRMT R158, R163, 0x5410, R164 ;  /* 0x00005410a39e7816 */ /* 0x000fe400000000a4 */
[----:B------:R-:W-:Y:S02]  /*21f0*/  PRMT R156, R156, 0x5410, R162 ;  /* 0x000054109c9c7816 */ /* 0x000fe400000000a2 */
[----:B------:R-:W-:-:S04]  /*2200*/  F2FP.F16.F32.PACK_AB R159, RZ, R196 ;  /* 0x000000c4ff9f723e */ /* 0x000fc800000000ff */
[----:B------:R-:W-:Y:S01]  /*2210*/  PRMT R159, R165, 0x5410, R159 ;  /* 0x00005410a59f7816 */ /* 0x000fe2000000009f */
[----:B------:R-:W-:Y:S06]  /*2220*/  BRA `(.L_x_27245) ;  /* 0x0000000000cc7947 */ /* 0x000fec0003800000 */
.L_x_27244:
[----:B--2---:R-:W0:Y:S01]  /*2230*/  @P1 LDC R157, c[0x0][0x40c] ;  /* 0x00010300ff9d1b82 */ /* 0x004e220000000800 */
[----:B-----5:R-:W-:Y:S01]  /*2240*/  @P1 HADD2.F32 R156, -RZ, R8.H1_H1 ;  /* 0x30000008ff9c1230 */ /* 0x020fe20000004100 */
[----:B------:R-:W-:Y:S01]  /*2250*/  MOV R209, RZ ;  /* 0x000000ff00d17202 */ /* 0x000fe20000000f00 */
[----:B------:R-:W-:Y:S01]  /*2260*/  @P1 HADD2.F32 R158, -RZ, R9.H0_H0 ;  /* 0x20000009ff9e1230 */ /* 0x000fe20000004100 */
[----:B------:R-:W-:Y:S01]  /*2270*/  MOV R201, RZ ;  /* 0x000000ff00c97202 */ /* 0x000fe20000000f00 */
[----:B------:R-:W-:Y:S02]  /*2280*/  @P1 HADD2.F32 R162, -RZ, R10.H0_H0 ;  /* 0x2000000affa21230 */ /* 0x000fe40000004100 */
[----:B------:R-:W-:Y:S01]  /*2290*/  HFMA2 R202, -RZ, RZ, 0, 0 ;  /* 0x00000000ffca7431 */ /* 0x000fe200000001ff */
[----:B------:R-:W1:Y:S01]  /*22a0*/  @P1 LDC R159, c[0x0][0x40c] ;  /* 0x00010300ff9f1b82 */ /* 0x000e620000000800 */
[----:B------:R-:W-:Y:S02]  /*22b0*/  HFMA2 R198, -RZ, RZ, 0, 0 ;  /* 0x00000000ffc67431 */ /* 0x000fe400000001ff */
[----:B------:R-:W-:-:S05]  /*22c0*/  HFMA2 R206, -RZ, RZ, 0, 0 ;  /* 0x00000000ffce7431 */ /* 0x000fca00000001ff */
        /* <DEDUP_REMOVED lines=20> */
[----:B------:R-:W-:Y:S01]  /*2410*/  MOV R195, RZ ;  /* 0x000000ff00c37202 */ /* 0x000fe20000000f00 */
[----:B-1----:R-:W-:-:S04]  /*2420*/  @P1 FMUL.FTZ R159, R159, R164 ;  /* 0x000000a49f9f1220 */ /* 0x002fc80000410000 */
[----:B------:R-:W-:Y:S01]  /*2430*/  @P1 FMUL.FTZ R195, R159, R30 ;  /* 0x0000001e9fc31220 */ /* 0x000fe20000410000 */
[----:B------:R-:W-:Y:S01]  /*2440*/  F2FP.F16.F32.PACK_AB R159, RZ, R198 ;  /* 0x000000c6ff9f723e */ /* 0x000fe200000000ff */
[----:B--2---:R-:W-:Y:S01]  /*2450*/  @P1 FMUL.FTZ R162, R162, R197 ;  /* 0x000000c5a2a21220 */ /* 0x004fe20000410000 */
[----:B------:R-:W-:Y:S02]  /*2460*/  CS2R R196, SRZ ;  /* 0x0000000000c47805 */ /* 0x000fe4000001ff00 */
[----:B------:R-:W-:Y:S01]  /*2470*/  F2FP.F16.F32.PACK_AB R164, RZ, R195 ;  /* 0x000000c3ffa4723e */ /* 0x000fe200000000ff */
        /* <DEDUP_REMOVED lines=14> */
.L_x_27245:
        /* <DEDUP_REMOVED lines=14> */
[--C-:B--2---:R-:W-:Y:S02]  /*2640*/  HADD2.F32 R204, -RZ, R5.reuse.H0_H0 ;  /* 0x20000005ffcc7230 */ /* 0x104fe40000004100 */
[----:B------:R-:W-:Y:S02]  /*2650*/  HADD2.F32 R205, -RZ, R5.H1_H1 ;  /* 0x30000005ffcd7230 */ /* 0x000fe40000004100 */
[--C-:B------:R-:W-:Y:S02]  /*2660*/  HADD2.F32 R203, -RZ, R6.reuse.H0_H0 ;  /* 0x20000006ffcb7230 */ /* 0x100fe40000004100 */
[----:B------:R-:W-:Y:S02]  /*2670*/  HADD2.F32 R199, -RZ, R6.H1_H1 ;  /* 0x30000006ffc77230 */ /* 0x000fe40000004100 */
[----:B------:R-:W-:-:S02]  /*2680*/  HADD2.F32 R200, -RZ, R7.H0_H0 ;  /* 0x20000007ffc87230 */ /* 0x000fc40000004100 */
[----:B------:R-:W0:Y:S01]  /*2690*/  @P2 LDC R157, c[0x0][0x40c] ;  /* 0x00010300ff9d2b82 */ /* 0x000e220000000800 */
[----:B------:R-:W-:Y:S02]  /*26a0*/  @P2 HADD2.F32 R156, -RZ, R8.H1_H1 ;  /* 0x30000008ff9c2230 */ /* 0x000fe40000004100 */
[----:B------:R-:W-:-:S05]  /*26b0*/  HADD2.F32 R207, -RZ, R4.H0_H0 ;  /* 0x20000004ffcf7230 */ /* 0x000fca0000004100 */
[----:B------:R-:W1:Y:S08]  /*26c0*/  @P2 LDC R163, c[0x0][0x40c] ;  /* 0x00010300ffa32b82 */ /* 0x000e700000000800 */
[----:B------:R-:W2:Y:S01]  /*26d0*/  @P2 LDC R165, c[0x0][0x40c] ;  /* 0x00010300ffa52b82 */ /* 0x000ea20000000800 */
[----:B0-----:R-:W-:-:S07]  /*26e0*/  @P2 FMUL.FTZ R159, R156, R157 ;  /* 0x0000009d9c9f2220 */ /* 0x001fce0000410000 */
[----:B------:R-:W0:Y:S01]  /*26f0*/  @P2 LDC R162, c[0x0][0x40c] ;  /* 0x00010300ffa22b82 */ /* 0x000e220000000800 */
[--C-:B------:R-:W-:Y:S02]  /*2700*/  @P2 HADD2.F32 R156, -RZ, R9.reuse.H0_H0 ;  /* 0x20000009ff9c2230 */ /* 0x100fe40000004100 */
[----:B------:R-:W-:Y:S01]  /*2710*/  @P2 FFMA.FTZ R208, R159, R25, R208 ;  /* 0x000000199fd02223 */ /* 0x000fe200000100d0 */
[----:B------:R-:W-:Y:S02]  /*2720*/  @P2 HADD2.F32 R159, -RZ, R10.H0_H0 ;  /* 0x2000000aff9f2230 */ /* 0x000fe40000004100 */
[----:B-1----:R-:W-:Y:S02]  /*2730*/  @P2 FMUL.FTZ R163, R156, R163 ;  /* 0x000000a39ca32220 */ /* 0x002fe40000410000 */
[----:B------:R-:W1:Y:S01]  /*2740*/  @P2 LDC R157, c[0x0][0x40c] ;  /* 0x00010300ff9d2b82 */ /* 0x000e620000000800 */
[----:B------:R-:W-:Y:S02]  /*2750*/  @P2 HADD2.F32 R156, -RZ, R9.H1_H1 ;  /* 0x30000009ff9c2230 */ /* 0x000fe40000004100 */
[----:B------:R-:W-:Y:S01]  /*2760*/  @P2 FFMA.FTZ R204, R163, R26, R204 ;  /* 0x0000001aa3cc2223 */ /* 0x000fe200000100cc */
[----:B------:R-:W-:-:S02]  /*2770*/  @P2 HADD2.F32 R163, -RZ, R11.H0_H0 ;  /* 0x2000000bffa32230 */ /* 0x000fc40000004100 */
[----:B--2---:R-:W-:Y:S02]  /*2780*/  @P2 FMUL.FTZ R158, R156, R165 ;  /* 0x000000a59c9e2220 */ /* 0x004fe40000410000 */
[----:B------:R-:W2:Y:S01]  /*2790*/  @P2 LDC R194, c[0x0][0x40c] ;  /* 0x00010300ffc22b82 */ /* 0x000ea20000000800 */
[----:B------:R-:W-:Y:S02]  /*27a0*/  @P2 HADD2.F32 R156, -RZ, R8.H0_H0 ;  /* 0x20000008ff9c2230 */ /* 0x000fe40000004100 */
[----:B------:R-:W-:-:S05]  /*27b0*/  @P2 FFMA.FTZ R205, R158, R27, R205 ;  /* 0x0000001b9ecd2223 */ /* 0x000fca00000100cd */
[----:B------:R-:W3:Y:S01]  /*27c0*/  @P2 LDC R164, c[0x0][0x40c] ;  /* 0x00010300ffa42b82 */ /* 0x000ee20000000800 */
[----:B0-----:R-:W-:Y:S01]  /*27d0*/  @P2 FMUL.FTZ R162, R159, R162 ;  /* 0x000000a29fa22220 */ /* 0x001fe20000410000 */
[----:B------:R-:W-:Y:S01]  /*27e0*/  @P2 HADD2.F32 R159, -RZ, R10.H1_H1 ;  /* 0x3000000aff9f2230 */ /* 0x000fe20000004100 */
[----:B------:R-:W-:Y:S02]  /*27f0*/  F2FP.F16.F32.PACK_AB R158, RZ, R205 ;  /* 0x000000cdff9e723e */ /* 0x000fe400000000ff */
[----:B------:R-:W-:Y:S01]  /*2800*/  @P2 FFMA.FTZ R203, R162, R20, R203 ;  /* 0x00000014a2cb2223 */ /* 0x000fe200000100cb */
[----:B------:R-:W-:Y:S02]  /*2810*/  F2FP.F16.F32.PACK_AB R162, RZ, R208 ;  /* 0x000000d0ffa2723e */ /* 0x000fe400000000ff */
[----:B------:R-:W0:Y:S01]  /*2820*/  @P2 LDC R210, c[0x0][0x40c] ;  /* 0x00010300ffd22b82 */ /* 0x000e220000000800 */
[----:B-1----:R-:W-:Y:S01]  /*2830*/  @P2 FMUL.FTZ R156, R156, R157 ;  /* 0x0000009d9c9c2220 */ /* 0x002fe20000410000 */
[----:B------:R-:W-:-:S03]  /*2840*/  @P2 HADD2.F32 R157, -RZ, R11.H1_H1 ;  /* 0x3000000bff9d2230 */ /* 0x000fc60000004100 */
[----:B------:R-:W-:Y:S01]  /*2850*/  @P2 FFMA.FTZ R207, R156, R24, R207 ;  /* 0x000000189ccf2223 */ /* 0x000fe200000100cf */
[----:B--2---:R-:W-:Y:S01]  /*2860*/  @P2 FMUL.FTZ R163, R163, R194 ;  /* 0x000000c2a3a32220 */ /* 0x004fe20000410000 */
[----:B------:R-:W-:-:S03]  /*2870*/  HADD2.F32 R194, -RZ, R7.H1_H1 ;  /* 0x30000007ffc27230 */ /* 0x000fc60000004100 */
[----:B------:R-:W-:Y:S01]  /*2880*/  F2FP.F16.F32.PACK_AB R156, RZ, R207 ;  /* 0x000000cfff9c723e */ /* 0x000fe200000000ff */
[----:B------:R-:W-:Y:S01]  /*2890*/  @P2 FFMA.FTZ R200, R163, R22, R200 ;  /* 0x00000016a3c82223 */ /* 0x000fe200000100c8 */
[----:B------:R-:W-:Y:S02]  /*28a0*/  F2FP.F16.F32.PACK_AB R163, RZ, R203 ;  /* 0x000000cbffa3723e */ /* 0x000fe400000000ff */
[----:B------:R-:W-:Y:S01]  /*28b0*/  PRMT R156, R156, 0x5410, R162 ;  /* 0x000054109c9c7816 */ /* 0x000fe200000000a2 */
[----:B---3--:R-:W-:Y:S01]  /*28c0*/  @P2 FMUL.FTZ R164, R159, R164 ;  /* 0x000000a49fa42220 */ /* 0x008fe20000410000 */
[----:B------:R-:W-:-:S03]  /*28d0*/  F2FP.F16.F32.PACK_AB R165, RZ, R200 ;  /* 0x000000c8ffa5723e */ /* 0x000fc600000000ff */
[----:B------:R-:W-:Y:S01]  /*28e0*/  @P2 FFMA.FTZ R199, R164, R21, R199 ;  /* 0x00000015a4c72223 */ /* 0x000fe200000100c7 */
[----:B0-----:R-:W-:-:S04]  /*28f0*/  @P2 FMUL.FTZ R157, R157, R210 ;  /* 0x000000d29d9d2220 */ /* 0x001fc80000410000 */
        /* <DEDUP_REMOVED lines=8> */
.L_x_27246:
[----:B--2---:R-:W0:Y:S01]  /*2980*/  @P1 LDC R157, c[0x0][0x40c] ;  /* 0x00010300ff9d1b82 */ /* 0x004e220000000800 */
[----:B-----5:R-:W-:Y:S01]  /*2990*/  @P1 HADD2.F32 R156, -RZ, R8.H1_H1 ;  /* 0x30000008ff9c1230 */ /* 0x020fe20000004100 */
[----:B------:R-:W-:Y:S01]  /*29a0*/  MOV R208, RZ ;  /* 0x000000ff00d07202 */ /* 0x000fe20000000f00 */
[----:B------:R-:W-:Y:S01]  /*29b0*/  @P1 HADD2.F32 R158, -RZ, R9.H0_H0 ;  /* 0x20000009ff9e1230 */ /* 0x000fe20000004100 */
[----:B------:R-:W-:Y:S01]  /*29c0*/  CS2R R204, SRZ ;  /* 0x0000000000cc7805 */ /* 0x000fe2000001ff00 */
[----:B------:R-:W-:Y:S02]  /*29d0*/  @P1 HADD2.F32 R162, -RZ, R10.H0_H0 ;  /* 0x2000000affa21230 */ /* 0x000fe40000004100 */
[----:B------:R-:W-:Y:S01]  /*29e0*/  HFMA2 R203, -RZ, RZ, 0, 0 ;  /* 0x00000000ffcb7431 */ /* 0x000fe200000001ff */
[----:B------:R-:W-:Y:S01]  /*29f0*/  MOV R194, RZ ;  /* 0x000000ff00c27202 */ /* 0x000fe20000000f00 */
[----:B------:R-:W1:Y:S01]  /*2a00*/  @P1 LDC R159, c[0x0][0x40c] ;  /* 0x00010300ff9f1b82 */ /* 0x000e620000000800 */
[----:B------:R-:W-:-:S07]  /*2a10*/  HFMA2 R200, -RZ, RZ, 0, 0 ;  /* 0x00000000ffc87431 */ /* 0x000fce00000001ff */
        /* <DEDUP_REMOVED lines=20> */
[----:B------:R-:W-:Y:S02]  /*2b60*/  MOV R199, RZ ;  /* 0x000000ff00c77202 */ /* 0x000fe40000000f00 */
[----:B------:R-:W-:Y:S01]  /*2b70*/  @P1 FMUL.FTZ R199, R158, R21 ;  /* 0x000000159ec71220 */ /* 0x000fe20000410000 */
[----:B------:R-:W-:Y:S01]  /*2b80*/  F2FP.F16.F32.PACK_AB R158, RZ, R205 ;  /* 0x000000cdff9e723e */ /* 0x000fe200000000ff */
[----:B-1----:R-:W-:-:S03]  /*2b90*/  @P1 FMUL.FTZ R159, R159, R164 ;  /* 0x000000a49f9f1220 */ /* 0x002fc60000410000 */
[----:B------:R-:W-:Y:S01]  /*2ba0*/  F2FP.F16.F32.PACK_AB R163, RZ, R199 ;  /* 0x000000c7ffa3723e */ /* 0x000fe200000000ff */
[----:B------:R-:W-:Y:S01]  /*2bb0*/  @P1 FMUL.FTZ R200, R159, R22 ;  /* 0x000000169fc81220 */ /* 0x000fe20000410000 */
[----:B------:R-:W-:Y:S01]  /*2bc0*/  F2FP.F16.F32.PACK_AB R159, RZ, R203 ;  /* 0x000000cbff9f723e */ /* 0x000fe200000000ff */
[----:B--2---:R-:W-:Y:S01]  /*2bd0*/  @P1 FMUL.FTZ R162, R162, R207 ;  /* 0x000000cfa2a21220 */ /* 0x004fe20000410000 */
[----:B------:R-:W-:Y:S02]  /*2be0*/  HFMA2 R207, -RZ, RZ, 0, 0 ;  /* 0x00000000ffcf7431 */ /* 0x000fe400000001ff */
        /* <DEDUP_REMOVED lines=12> */
.L_x_27247:
        /* <DEDUP_REMOVED lines=16> */
[--C-:B--2---:R-:W-:Y:S02]  /*2db0*/  HADD2.F32 R165, -RZ, R6.reuse.H0_H0 ;  /* 0x20000006ffa57230 */ /* 0x104fe40000004100 */
[----:B------:R-:W-:Y:S02]  /*2dc0*/  HADD2.F32 R164, -RZ, R6.H1_H1 ;  /* 0x30000006ffa47230 */ /* 0x000fe40000004100 */
[----:B------:R-:W-:-:S02]  /*2dd0*/  HADD2.F32 R162, -RZ, R7.H0_H0 ;  /* 0x20000007ffa27230 */ /* 0x000fc40000004100 */
[----:B------:R-:W0:Y:S01]  /*2de0*/  @P0 LDC R157, c[0x0][0x40c] ;  /* 0x00010300ff9d0b82 */ /* 0x000e220000000800 */
[----:B------:R-:W-:Y:S02]  /*2df0*/  @P0 HADD2.F32 R0, -RZ, R8.H1_H1 ;  /* 0x30000008ff000230 */ /* 0x000fe40000004100 */
[----:B------:R-:W-:Y:S02]  /*2e00*/  @P0 HADD2.F32 R156, -RZ, R9.H1_H1 ;  /* 0x30000009ff9c0230 */ /* 0x000fe40000004100 */
[----:B------:R-:W-:-:S03]  /*2e10*/  @P0 HADD2.F32 R158, -RZ, R10.H0_H0 ;  /* 0x2000000aff9e0230 */ /* 0x000fc60000004100 */
[----:B------:R-:W1:Y:S08]  /*2e20*/  @P0 LDC R163, c[0x0][0x40c] ;  /* 0x00010300ffa30b82 */ /* 0x000e700000000800 */
[----:B------:R-:W2:Y:S08]  /*2e30*/  @P0 LDC R161, c[0x0][0x40c] ;  /* 0x00010300ffa10b82 */ /* 0x000eb00000000800 */
[----:B------:R-:W3:Y:S01]  /*2e40*/  @P0 LDC R217, c[0x0][0x40c] ;  /* 0x00010300ffd90b82 */ /* 0x000ee20000000800 */
[----:B0-----:R-:W-:Y:S01]  /*2e50*/  @P0 FMUL.FTZ R159, R0, R157 ;  /* 0x0000009d009f0220 */ /* 0x001fe20000410000 */
[----:B------:R-:W-:-:S03]  /*2e60*/  @P0 HADD2.F32 R0, -RZ, R9.H0_H0 ;  /* 0x20000009ff000230 */ /* 0x000fc60000004100 */
[----:B------:R-:W-:Y:S01]  /*2e70*/  @P0 FFMA.FTZ R212, R159, R17, R212 ;  /* 0x000000119fd40223 */ /* 0x000fe200000100d4 */
[----:B------:R-:W-:Y:S02]  /*2e80*/  @P0 HADD2.F32 R159, -RZ, R11.H0_H0 ;  /* 0x2000000bff9f0230 */ /* 0x000fe40000004100 */
[----:B------:R-:W0:Y:S01]  /*2e90*/  @P0 LDC R213, c[0x0][0x40c] ;  /* 0x00010300ffd50b82 */ /* 0x000e220000000800 */
[----:B-1----:R-:W-:Y:S01]  /*2ea0*/  @P0 FMUL.FTZ R163, R156, R163 ;  /* 0x000000a39ca30220 */ /* 0x002fe20000410000 */
[----:B------:R-:W-:-:S03]  /*2eb0*/  @P0 HADD2.F32 R156, -RZ, R10.H1_H1 ;  /* 0x3000000aff9c0230 */ /* 0x000fc60000004100 */
[----:B------:R-:W-:-:S03]  /*2ec0*/  @P0 FFMA.FTZ R210, R163, R19, R210 ;  /* 0x00000013a3d20223 */ /* 0x000fc600000100d2 */
[----:B------:R-:W1:Y:S01]  /*2ed0*/  @P0 LDC R160, c[0x0][0x40c] ;  /* 0x00010300ffa00b82 */ /* 0x000e620000000800 */
[----:B--2---:R-:W-:Y:S01]  /*2ee0*/  @P0 FMUL.FTZ R0, R0, R161 ;  /* 0x000000a100000220 */ /* 0x004fe20000410000 */
[----:B------:R-:W-:-:S03]  /*2ef0*/  HADD2.F32 R161, -RZ, R7.H1_H1 ;  /* 0x30000007ffa17230 */ /* 0x000fc60000004100 */
[----:B------:R-:W-:Y:S01]  /*2f00*/  @P0 FFMA.FTZ R211, R0, R18, R211 ;  /* 0x0000001200d30223 */ /* 0x000fe200000100d3 */
[----:B------:R-:W-:Y:S02]  /*2f10*/  @P0 HADD2.F32 R0, -RZ, R8.H0_H0 ;  /* 0x20000008ff000230 */ /* 0x000fe40000004100 */
[----:B------:R-:W2:Y:S01]  /*2f20*/  @P0 LDC R157, c[0x0][0x40c] ;  /* 0x00010300ff9d0b82 */ /* 0x000ea20000000800 */
[----:B---3--:R-:W-:Y:S01]  /*2f30*/  @P0 FMUL.FTZ R217, R156, R217 ;  /* 0x000000d99cd90220 */ /* 0x008fe20000410000 */
[----:B------:R-:W-:-:S03]  /*2f40*/  @P0 HADD2.F32 R156, -RZ, R11.H1_H1 ;  /* 0x3000000bff9c0230 */ /* 0x000fc60000004100 */
[----:B------:R-:W-:-:S03]  /*2f50*/  @P0 FFMA.FTZ R164, R217, R13, R164 ;  /* 0x0000000dd9a40223 */ /* 0x000fc600000100a4 */
[----:B------:R-:W3:Y:S01]  /*2f60*/  @P0 LDC R219, c[0x0][0x40c] ;  /* 0x00010300ffdb0b82 */ /* 0x000ee20000000800 */
[----:B0-----:R-:W-:Y:S01]  /*2f70*/  @P0 FMUL.FTZ R158, R158, R213 ;  /* 0x000000d59e9e0220 */ /* 0x001fe20000410000 */
[----:B------:R-:W-:Y:S01]  /*2f80*/  HADD2.F32 R213, -RZ, R4.H0_H0 ;  /* 0x20000004ffd57230 */ /* 0x000fe20000004100 */
[----:B------:R-:W-:Y:S02]  /*2f90*/  F2FP.F16.F32.PACK_AB R163, RZ, R164 ;  /* 0x000000a4ffa3723e */ /* 0x000fe400000000ff */
[----:B------:R-:W-:Y:S01]  /*2fa0*/  @P0 FFMA.FTZ R165, R158, R12, R165 ;  /* 0x0000000c9ea50223 */ /* 0x000fe200000100a5 */
[----:B------:R-:W-:Y:S01]  /*2fb0*/  F2FP.F16.F32.PACK_AB R158, RZ, R210 ;  /* 0x000000d2ff9e723e */ /* 0x000fe200000000ff */
[----:B-1----:R-:W-:-:S03]  /*2fc0*/  @P0 FMUL.FTZ R159, R159, R160 ;  /* 0x000000a09f9f0220 */ /* 0x002fc60000410000 */
[----:B------:R-:W-:Y:S01]  /*2fd0*/  F2FP.F16.F32.PACK_AB R160, RZ, R165 ;  /* 0x000000a5ffa0723e */ /* 0x000fe200000000ff */
[----:B------:R-:W-:Y:S01]  /*2fe0*/  @P0 FFMA.FTZ R162, R159, R14, R162 ;  /* 0x0000000e9fa20223 */ /* 0x000fe200000100a2 */
[----:B--2---:R-:W-:Y:S01]  /*2ff0*/  @P0 FMUL.FTZ R0, R0, R157 ;  /* 0x0000009d00000220 */ /* 0x004fe20000410000 */
[----:B------:R-:W-:-:S03]  /*3000*/  F2FP.F16.F32.PACK_AB R157, RZ, R211 ;  /* 0x000000d3ff9d723e */ /* 0x000fc600000000ff */
[----:B------:R-:W-:Y:S01]  /*3010*/  F2FP.F16.F32.PACK_AB R214, RZ, R162 ;  /* 0x000000a2ffd6723e */ /* 0x000fe200000000ff */
[----:B------:R-:W-:Y:S01]  /*3020*/  @P0 FFMA.FTZ R213, R0, R16, R213 ;  /* 0x0000001000d50223 */ /* 0x000fe200000100d5 */
[----:B------:R-:W-:Y:S02]  /*3030*/  F2FP.F16.F32.PACK_AB R0, RZ, R212 ;  /* 0x000000d4ff00723e */ /* 0x000fe400000000ff */
[----:B------:R-:W-:Y:S01]  /*3040*/  PRMT R157, R157, 0x5410, R158 ;  /* 0x000054109d9d7816 */ /* 0x000fe2000000009e */
[----:B---3--:R-:W-:Y:S01]  /*3050*/  @P0 FMUL.FTZ R156, R156, R219 ;  /* 0x000000db9c9c0220 */ /* 0x008fe20000410000 */
[----:B------:R-:W-:-:S03]  /*3060*/  PRMT R158, R160, 0x5410, R163 ;  /* 0x00005410a09e7816 */ /* 0x000fc600000000a3 */
[----:B------:R-:W-:Y:S01]  /*3070*/  @P0 FFMA.FTZ R161, R156, R15, R161 ;  /* 0x0000000f9ca10223 */ /* 0x000fe200000100a1 */
[----:B------:R-:W-:-:S04]  /*3080*/  F2FP.F16.F32.PACK_AB R156, RZ, R213 ;  /* 0x000000d5ff9c723e */ /* 0x000fc800000000ff */
[----:B------:R-:W-:Y:S02]  /*3090*/  F2FP.F16.F32.PACK_AB R159, RZ, R161 ;  /* 0x000000a1ff9f723e */ /* 0x000fe400000000ff */
[----:B------:R-:W-:Y:S02]  /*30a0*/  PRMT R156, R156, 0x5410, R0 ;  /* 0x000054109c9c7816 */ /* 0x000fe40000000000 */
[----:B------:R-:W-:Y:S01]  /*30b0*/  PRMT R159, R214, 0x5410, R159 ;  /* 0x00005410d69f7816 */ /* 0x000fe2000000009f */
[----:B------:R-:W-:Y:S06]  /*30c0*/  BRA `(.L_x_27249) ;  /* 0x0000000000c87947 */ /* 0x000fec0003800000 */
.L_x_27248:
[----:B--2---:R-:W0:Y:S01]  /*30d0*/  @P1 LDC R157, c[0x0][0x40c] ;  /* 0x00010300ff9d1b82 */ /* 0x004e220000000800 */
[----:B-----5:R-:W-:Y:S01]  /*30e0*/  @P1 HADD2.F32 R0, -RZ, R8.H1_H1 ;  /* 0x30000008ff001230 */ /* 0x020fe20000004100 */
[----:B------:R-:W-:Y:S01]  /*30f0*/  MOV R212, RZ ;  /* 0x000000ff00d47202 */ /* 0x000fe20000000f00 */
[----:B------:R-:W-:Y:S01]  /*3100*/  @P1 HADD2.F32 R156, -RZ, R9.H0_H0 ;  /* 0x20000009ff9c1230 */ /* 0x000fe20000004100 */
[----:B------:R-:W-:Y:S01]  /*3110*/  CS2R R210, SRZ ;  /* 0x0000000000d27805 */ /* 0x000fe2000001ff00 */
[----:B------:R-:W-:Y:S01]  /*3120*/  @P1 HADD2.F32 R158, -RZ, R10.H0_H0 ;  /* 0x2000000aff9e1230 */ /* 0x000fe20000004100 */
[----:B------:R-:W-:Y:S01]  /*3130*/  CS2R R164, SRZ ;  /* 0x0000000000a47805 */ /* 0x000fe2000001ff00 */
[----:B------:R-:W-:Y:S01]  /*3140*/  HFMA2 R162, -RZ, RZ, 0, 0 ;  /* 0x00000000ffa27431 */ /* 0x000fe200000001ff */
        /* <DEDUP_REMOVED lines=10> */
[----:B------:R-:W-:Y:S02]  /*31f0*/  @P1 HADD2.F32 R159, -RZ, R11.H1_H1 ;  /* 0x3000000bff9f1230 */ /* 0x000fe40000004100 */
[----:B------:R-:W1:Y:S01]  /*3200*/  @P1 LDC R217, c[0x0][0x40c] ;  /* 0x00010300ffd91b82 */ /* 0x000e620000000800 */
[----:B--2---:R-:W-:Y:S01]  /*3210*/  @P1 FMUL.FTZ R156, R156, R161 ;  /* 0x000000a19c9c1220 */ /* 0x004fe20000410000 */
[----:B------:R-:W-:-:S03]  /*3220*/  MOV R161, RZ ;  /* 0x000000ff00a17202 */ /* 0x000fc60000000f00 */
[----:B------:R-:W-:-:S03]  /*3230*/  @P1 FMUL.FTZ R210, R156, R19 ;  /* 0x000000139cd21220 */ /* 0x000fc60000410000 */
[----:B------:R-:W2:Y:S01]  /*3240*/  @P1 LDC R160, c[0x0][0x40c] ;  /* 0x00010300ffa01b82 */ /* 0x000ea20000000800 */
[----:B---3--:R-:W-:Y:S01]  /*3250*/  @P1 FMUL.FTZ R163, R158, R163 ;  /* 0x000000a39ea31220 */ /* 0x008fe20000410000 */
[----:B------:R-:W-:-:S03]  /*3260*/  @P1 HADD2.F32 R158, -RZ, R11.H0_H0 ;  /* 0x2000000bff9e1230 */ /* 0x000fc60000004100 */
[----:B------:R-:W-:-:S03]  /*3270*/  @P1 FMUL.FTZ R165, R163, R12 ;  /* 0x0000000ca3a51220 */ /* 0x000fc60000410000 */
[----:B------:R-:W3:Y:S01]  /*3280*/  @P1 LDC R157, c[0x0][0x40c] ;  /* 0x00010300ff9d1b82 */ /* 0x000ee20000000800 */
[----:B0-----:R-:W-:Y:S01]  /*3290*/  @P1 FMUL.FTZ R156, R0, R213 ;  /* 0x000000d5009c1220 */ /* 0x001fe20000410000 */
[----:B------:R-:W-:Y:S02]  /*32a0*/  @P1 HADD2.F32 R0, -RZ, R8.H0_H0 ;  /* 0x20000008ff001230 */ /* 0x000fe40000004100 */
[----:B------:R-:W-:Y:S02]  /*32b0*/  HFMA2 R213, -RZ, RZ, 0, 0 ;  /* 0x00000000ffd57431 */ /* 0x000fe400000001ff */
[----:B------:R-:W-:Y:S01]  /*32c0*/  @P1 FMUL.FTZ R164, R156, R13 ;  /* 0x0000000d9ca41220 */ /* 0x000fe20000410000 */
[----:B-1----:R-:W-:Y:S01]  /*32d0*/  @P1 FMUL.FTZ R217, R158, R217 ;  /* 0x000000d99ed91220 */ /* 0x002fe20000410000 */
[----:B------:R-:W-:-:S03]  /*32e0*/  F2FP.F16.F32.PACK_AB R158, RZ, R210 ;  /* 0x000000d2ff9e723e */ /* 0x000fc600000000ff */
[----:B------:R-:W-:Y:S01]  /*32f0*/  @P1 FMUL.FTZ R162, R217, R14 ;  /* 0x0000000ed9a21220 */ /* 0x000fe20000410000 */
[----:B--2---:R-:W-:Y:S01]  /*3300*/  @P1 FMUL.FTZ R160, R159, R160 ;  /* 0x000000a09fa01220 */ /* 0x004fe20000410000 */
[----:B------:R-:W-:-:S03]  /*3310*/  F2FP.F16.F32.PACK_AB R159, RZ, R165 ;  /* 0x000000a5ff9f723e */ /* 0x000fc600000000ff */
[----:B------:R-:W-:Y:S01]  /*3320*/  F2FP.F16.F32.PACK_AB R163, RZ, R162 ;  /* 0x000000a2ffa3723e */ /* 0x000fe200000000ff */
[----:B------:R-:W-:Y:S01]  /*3330*/  @P1 FMUL.FTZ R161, R160, R15 ;  /* 0x0000000fa0a11220 */ /* 0x000fe20000410000 */
[----:B------:R-:W-:Y:S01]  /*3340*/  F2FP.F16.F32.PACK_AB R160, RZ, R164 ;  /* 0x000000a4ffa0723e */ /* 0x000fe200000000ff */
[----:B---3--:R-:W-:Y:S01]  /*3350*/  @P1 FMUL.FTZ R157, R0, R157 ;  /* 0x0000009d009d1220 */ /* 0x008fe20000410000 */
        /* <DEDUP_REMOVED lines=9> */
.L_x_27249:
        /* <DEDUP_REMOVED lines=171> */
.L_x_27265:
        /* <DEDUP_REMOVED lines=84> */
[----:B------:R-:W-:Y:S01]  /*43e0*/  F2FP.F16.F32.PACK_AB R156, R165, R156 ;  /* 0x0000009ca59c723e */ /* 0x000fe200000000ff */
[----:B------:R-:W-:Y:S01]  /*43f0*/  FFMA.FTZ R169, R246, R149, R101 ;  /* 0x00000095f6a97223 */ /* 0x000fe20000010065 */
[----:B------:R-:W-:Y:S01]  /*4400*/  FFMA.FTZ R250, R250, R151, R103 ;  /* 0x00000097fafa7223 */ /* 0x000fe20000010067 */
[C---:B------:R-:W-:Y:S01]  /*4410*/  FMUL.FTZ R0, R163.reuse, R178 ;  /* 0x000000b2a3007220 */ /* 0x040fe20000410000 */
[----:B------:R-:W-:Y:S01]  /*4420*/  F2FP.F16.F32.PACK_AB R157, R166, R157 ;  /* 0x0000009da69d723e */ /* 0x000fe200000000ff */
[C---:B------:R-:W-:Y:S01]  /*4430*/  FMUL.FTZ R179, R163.reuse, R190 ;  /* 0x000000bea3b37220 */ /* 0x040fe20000410000 */
[----:B------:R-:W-:Y:S01]  /*4440*/  LOP3.LUT R166, R160, 0x1f, RZ, 0xc0, !PT ;  /* 0x0000001fa0a67812 */ /* 0x000fe200078ec0ff */
[C---:B------:R-:W-:Y:S01]  /*4450*/  FMUL.FTZ R218, R163.reuse, R218 ;  /* 0x000000daa3da7220 */ /* 0x040fe20000410000 */
[----:B------:R-:W-:Y:S01]  /*4460*/  F2FP.F16.F32.PACK_AB R159, R250, R159 ;  /* 0x0000009ffa9f723e */ /* 0x000fe200000000ff */
[----:B------:R-:W-:Y:S01]  /*4470*/  FMUL.FTZ R195, R163, R198 ;  /* 0x000000c6a3c37220 */ /* 0x000fe20000410000 */
[----:B------:R-:W-:Y:S01]  /*4480*/  LEA.HI.SX32 R165, R161, R166, 0x1d ;  /* 0x000000a6a1a57211 */ /* 0x000fe200078feaff */
[----:B------:R-:W-:Y:S01]  /*4490*/  FMUL.FTZ R188, R163, R188 ;  /* 0x000000bca3bc7220 */ /* 0x000fe20000410000 */
[----:B------:R-:W-:Y:S01]  /*44a0*/  F2FP.F16.F32.PACK_AB R158, R169, R158 ;  /* 0x0000009ea99e723e */ /* 0x000fe200000000ff */
        /* <DEDUP_REMOVED lines=87> */
[----:B------:R-:W-:Y:S01]  /*4a20*/  IMAD.WIDE.U32 R172, R173, 0x10, R2 ;  /* 0x00000010adac7825 */ /* 0x000fe200078e0002 */
[----:B------:R-:W-:-:S02]  /*4a30*/  F2FP.F16.F32.PACK_AB R158, R163, R158 ;  /* 0x0000009ea39e723e */ /* 0x000fc400000000ff */
[----:B------:R-:W-:Y:S01]  /*4a40*/  F2FP.F16.F32.PACK_AB R157, R224, R157 ;  /* 0x0000009de09d723e */ /* 0x000fe200000000ff */
[--C-:B------:R-:W-:Y:S01]  /*4a50*/  IMAD.WIDE.U32 R174, R175, 0x10, R2.reuse ;  /* 0x00000010afae7825 */ /* 0x100fe200078e0002 */
[----:B------:R-:W-:Y:S02]  /*4a60*/  F2FP.F16.F32.PACK_AB R163, R226, R213 ;  /* 0x000000d5e2a3723e */ /* 0x000fe400000000ff */
        /* <DEDUP_REMOVED lines=14> */
[----:B------:R-:W-:Y:S02]  /*4b50*/  F2FP.F16.F32.PACK_AB R207, R184, R211 ;  /* 0x000000d3b8cf723e */ /* 0x000fe400000000ff */
[----:B------:R-:W-:Y:S01]  /*4b60*/  F2FP.F16.F32.PACK_AB R206, R0, R209 ;  /* 0x000000d100ce723e */ /* 0x000fe200000000ff */
[----:B------:R0:W-:Y:S01]  /*4b70*/  STG.E.128 desc[UR6][R176.64], R180 ;  /* 0x000000b4b0007986 */ /* 0x0001e2000c101d06 */
[----:B------:R-:W-:-:S02]  /*4b80*/  F2FP.F16.F32.PACK_AB R205, R210, R205 ;  /* 0x000000cdd2cd723e */ /* 0x000fc400000000ff */
[----:B------:R-:W-:-:S05]  /*4b90*/  F2FP.F16.F32.PACK_AB R204, R212, R201 ;  /* 0x000000c9d4cc723e */ /* 0x000fca00000000ff */
[----:B------:R0:W-:Y:S02]  /*4ba0*/  STG.E.128 desc[UR6][R2.64], R204 ;  /* 0x000000cc02007986 */ /* 0x0001e4000c101d06 */
.L_x_27252:
[----:B------:R-:W-:Y:S05]  /*4bb0*/  BSYNC.RECONVERGENT B0 ;  /* 0x0000000000007941 */ /* 0x000fea0003800200 */
.L_x_27251:
[----:B0-----:R-:W0:Y:S02]  /*4bc0*/  LDC.64 R2, c[0x0][0x380] ;  /* 0x0000e000ff027b82 */ /* 0x001e240000000a00 */
[----:B0-----:R-:W-:-:S04]  /*4bd0*/  LEA R167, R2, R167, 0x2 ;  /* 0x000000a702a77211 */ /* 0x001fc800078e10ff */
[----:B------:R-:W-:-:S13]  /*4be0*/  ISETP.GE.AND P0, PT, R167, R3, PT ;  /* 0x00000003a700720c */ /* 0x000fda0003f06270 */
[----:B------:R-:W-:Y:S05]  /*4bf0*/  @!P0 BRA `(.L_x_27253) ;  /* 0xffffffb800c48947 */ /* 0x000fea000383ffff */
[----:B------:R-:W-:Y:S05]  /*4c00*/  EXIT ;  /* 0x000000000000794d */ /* 0x000fea0003800000 */
.L_x_27250:
        /* <DEDUP_REMOVED lines=8> */
.L_x_27255:
[----:B------:R-:W-:Y:S05]  /*4c90*/  BSYNC B0 ;  /* 0x0000000000007941 */ /* 0x000fea0003800000 */
.L_x_27254:
        /* <DEDUP_REMOVED lines=10> */
.L_x_27256:
[----:B------:R-:W-:Y:S01]  /*4d40*/  HFMA2 R216, -RZ, RZ, 0, 2.384185791015625e-07 ;  /* 0x00000004ffd87431 */ /* 0x000fe200000001ff */
[----:B------:R-:W-:-:S05]  /*4d50*/  MOV R2, R163 ;  /* 0x000000a300027202 */ /* 0x000fca0000000f00 */
[----:B------:R-:W-:-:S05]  /*4d60*/  FADD.FTZ R2, R3, R2 ;  /* 0x0000000203027221 */ /* 0x000fca0000010000 */
[----:B------:R-:W-:-:S07]  /*4d70*/  MOV R215, R2 ;  /* 0x0000000200d77202 */ /* 0x000fce0000000f00 */
[----:B------:R-:W-:Y:S05]  /*4d80*/  WARPSYNC.COLLECTIVE R214, `(.L_x_27257) ;  /* 0x00000000d6087348 */ /* 0x000fea0003c00000 */
[----:B------:R0:W1:Y:S02]  /*4d90*/  SHFL.BFLY P1, R163, R215, R216, R217 ;  /* 0x0c0000d8d7a37389 */ /* 0x00006400000200d9 */
[----:B01----:R-:W-:Y:S05]  /*4da0*/  ENDCOLLECTIVE ;  /* 0x000000000000791b */ /* 0x003fea0003800000 */
.L_x_27257:
[----:B------:R-:W-:Y:S01]  /*4db0*/  HFMA2 R216, -RZ, RZ, 0, 4.76837158203125e-07 ;  /* 0x00000008ffd87431 */ /* 0x000fe200000001ff */
[----:B------:R-:W-:-:S05]  /*4dc0*/  MOV R157, R163 ;  /* 0x000000a3009d7202 */ /* 0x000fca0000000f00 */
[----:B------:R-:W-:-:S05]  /*4dd0*/  FADD.FTZ R157, R2, R157 ;  /* 0x0000009d029d7221 */ /* 0x000fca0000010000 */
[----:B------:R-:W-:-:S07]  /*4de0*/  MOV R215, R157 ;  /* 0x0000009d00d77202 */ /* 0x000fce0000000f00 */
[----:B------:R-:W-:Y:S05]  /*4df0*/  WARPSYNC.COLLECTIVE R214, `(.L_x_27258) ;  /* 0x00000000d6087348 */ /* 0x000fea0003c00000 */
[----:B------:R0:W1:Y:S02]  /*4e00*/  SHFL.BFLY P1, R163, R215, R216, R217 ;  /* 0x0c0000d8d7a37389 */ /* 0x00006400000200d9 */
[----:B01----:R-:W-:Y:S05]  /*4e10*/  ENDCOLLECTIVE ;  /* 0x000000000000791b */ /* 0x003fea0003800000 */
.L_x_27258:
[----:B------:R-:W-:Y:S01]  /*4e20*/  HFMA2 R216, -RZ, RZ, 0, 9.5367431640625e-07 ;  /* 0x00000010ffd87431 */ /* 0x000fe200000001ff */
[----:B------:R-:W-:-:S05]  /*4e30*/  MOV R156, R163 ;  /* 0x000000a3009c7202 */ /* 0x000fca0000000f00 */
[----:B------:R-:W-:-:S05]  /*4e40*/  FADD.FTZ R156, R157, R156 ;  /* 0x0000009c9d9c7221 */ /* 0x000fca0000010000 */
[----:B------:R-:W-:-:S07]  /*4e50*/  MOV R215, R156 ;  /* 0x0000009c00d77202 */ /* 0x000fce0000000f00 */
[----:B------:R-:W-:Y:S05]  /*4e60*/  WARPSYNC.COLLECTIVE R214, `(.L_x_27259) ;  /* 0x00000000d6087348 */ /* 0x000fea0003c00000 */
[----:B------:R0:W1:Y:S02]  /*4e70*/  SHFL.BFLY P1, R163, R215, R216, R217 ;  /* 0x0c0000d8d7a37389 */ /* 0x00006400000200d9 */
[----:B01----:R-:W-:Y:S05]  /*4e80*/  ENDCOLLECTIVE ;  /* 0x000000000000791b */ /* 0x003fea0003800000 */
.L_x_27259:
        /* <DEDUP_REMOVED lines=104> */
.L_x_27260:
[----:B------:R-:W-:Y:S01]  /*5510*/  HFMA2 R216, -RZ, RZ, 0, 1.1920928955078125e-07 ;  /* 0x00000002ffd87431 */ /* 0x000fe200000001ff */
[----:B------:R-:W-:-:S05]  /*5520*/  MOV R3, R163 ;  /* 0x000000a300037202 */ /* 0x000fca0000000f00 */
[----:B------:R-:W-:-:S05]  /*5530*/  FADD.FTZ R3, R0, R3 ;  /* 0x0000000300037221 */ /* 0x000fca0000010000 */
[----:B------:R-:W-:-:S07]  /*5540*/  MOV R215, R3 ;  /* 0x0000000300d77202 */ /* 0x000fce0000000f00 */
[----:B------:R-:W-:Y:S05]  /*5550*/  WARPSYNC.COLLECTIVE R214, `(.L_x_27261) ;  /* 0x00000000d6087348 */ /* 0x000fea0003c00000 */
[----:B------:R0:W1:Y:S02]  /*5560*/  SHFL.BFLY P1, R163, R215, R216, R217 ;  /* 0x0c0000d8d7a37389 */ /* 0x00006400000200d9 */
[----:B01----:R-:W-:Y:S05]  /*5570*/  ENDCOLLECTIVE ;  /* 0x000000000000791b */ /* 0x003fea0003800000 */
.L_x_27261:
[----:B------:R-:W-:Y:S01]  /*5580*/  HFMA2 R216, -RZ, RZ, 0, 2.384185791015625e-07 ;  /* 0x00000004ffd87431 */ /* 0x000fe200000001ff */
[----:B------:R-:W-:-:S05]  /*5590*/  MOV R2, R163 ;  /* 0x000000a300027202 */ /* 0x000fca0000000f00 */
[----:B------:R-:W-:-:S05]  /*55a0*/  FADD.FTZ R2, R3, R2 ;  /* 0x0000000203027221 */ /* 0x000fca0000010000 */
[----:B------:R-:W-:-:S07]  /*55b0*/  MOV R215, R2 ;  /* 0x0000000200d77202 */ /* 0x000fce0000000f00 */
[----:B------:R-:W-:Y:S05]  /*55c0*/  WARPSYNC.COLLECTIVE R214, `(.L_x_27262) ;  /* 0x00000000d6087348 */ /* 0x000fea0003c00000 */
[----:B------:R0:W1:Y:S02]  /*55d0*/  SHFL.BFLY P1, R163, R215, R216, R217 ;  /* 0x0c0000d8d7a37389 */ /* 0x00006400000200d9 */
[----:B01----:R-:W-:Y:S05]  /*55e0*/  ENDCOLLECTIVE ;  /* 0x000000000000791b */ /* 0x003fea0003800000 */
.L_x_27262:
[----:B------:R-:W-:Y:S01]  /*55f0*/  HFMA2 R216, -RZ, RZ, 0, 4.76837158203125e-07 ;  /* 0x00000008ffd87431 */ /* 0x000fe200000001ff */
[----:B------:R-:W-:-:S05]  /*5600*/  MOV R157, R163 ;  /* 0x000000a3009d7202 */ /* 0x000fca0000000f00 */
[----:B------:R-:W-:-:S05]  /*5610*/  FADD.FTZ R157, R2, R157 ;  /* 0x0000009d029d7221 */ /* 0x000fca0000010000 */
[----:B------:R-:W-:-:S07]  /*5620*/  MOV R215, R157 ;  /* 0x0000009d00d77202 */ /* 0x000fce0000000f00 */
[----:B------:R-:W-:Y:S05]  /*5630*/  WARPSYNC.COLLECTIVE R214, `(.L_x_27263) ;  /* 0x00000000d6087348 */ /* 0x000fea0003c00000 */
[----:B------:R0:W1:Y:S02]  /*5640*/  SHFL.BFLY P1, R163, R215, R216, R217 ;  /* 0x0c0000d8d7a37389 */ /* 0x00006400000200d9 */
[----:B01----:R-:W-:Y:S05]  /*5650*/  ENDCOLLECTIVE ;  /* 0x000000000000791b */ /* 0x003fea0003800000 */
.L_x_27263:
[----:B------:R-:W-:Y:S01]  /*5660*/  HFMA2 R216, -RZ, RZ, 0, 9.5367431640625e-07 ;  /* 0x00000010ffd87431 */ /* 0x000fe200000001ff */
[----:B------:R-:W-:-:S05]  /*5670*/  MOV R156, R163 ;  /* 0x000000a3009c7202 */ /* 0x000fca0000000f00 */
[----:B------:R-:W-:-:S05]  /*5680*/  FADD.FTZ R156, R157, R156 ;  /* 0x0000009c9d9c7221 */ /* 0x000fca0000010000 */
[----:B------:R-:W-:-:S07]  /*5690*/  MOV R215, R156 ;  /* 0x0000009c00d77202 */ /* 0x000fce0000000f00 */
[----:B------:R-:W-:Y:S05]  /*56a0*/  WARPSYNC.COLLECTIVE R214, `(.L_x_27264) ;  /* 0x00000000d6087348 */ /* 0x000fea0003c00000 */
[----:B------:R0:W1:Y:S02]  /*56b0*/  SHFL.BFLY P1, R163, R215, R216, R217 ;  /* 0x0c0000d8d7a37389 */ /* 0x00006400000200d9 */
[----:B01----:R-:W-:Y:S05]  /*56c0*/  ENDCOLLECTIVE ;  /* 0x000000000000791b */ /* 0x003fea0003800000 */
.L_x_27264:
[----:B------:R-:W-:Y:S05]  /*56d0*/  BRA `(.L_x_27265) ;  /* 0xffffffe400f07947 */ /* 0x000fea000383ffff */
.L_x_27266:
        /* <DEDUP_REMOVED lines=10> */
.L_x_54415:


//--------------------- .text._ZN10layer_norm13ln_fwd_kernelINS_13Kernel_traitsIf6__halfS2_S2_fjLj1536ELj1ELj4ELj1ELj16ENS_18Kernel_traits_baseILj1536EfS2_S2_S2_fjLj128EEEEELb1ELb0ELb0ELb0EEEvNS_9FwdParamsE --------------------------
	.section	.text._ZN10layer_norm13ln_fwd_kernelINS_13Kernel_traitsIf6__halfS2_S2_fjLj1536ELj1ELj4ELj1ELj16ENS_18Kernel_traits_baseILj1536EfS2_S2_S2_fjLj128EEEEELb1ELb0ELb0ELb0EEEvNS_9FwdParamsE,"ax",@progbits
	.align	128
        .global         _ZN10layer_norm13ln_fwd_kernelINS_13Kernel_traitsIf6__halfS2_S2_fjLj1536ELj1ELj4ELj1ELj16ENS_18Kernel_traits_baseILj1536EfS2_S2_S2_fjLj128EEEEELb1ELb0ELb0ELb0EEEvNS_9FwdParamsE
        .type           _ZN10layer_norm13ln_fwd_kernelINS_13Kernel_traitsIf6__halfS2_S2_fjLj1536ELj1ELj4ELj1ELj16ENS_18Kernel_traits_baseILj1536EfS2_S2_S2_fjLj128EEEEELb1ELb0ELb0ELb0EEEvNS_9FwdParamsE,@function
        .size           _ZN10layer_norm13ln_fwd_kernelINS_13Kernel_traitsIf6__halfS2_S2_fjLj1536ELj1ELj4ELj1ELj16ENS_18Kernel_traits_baseILj1536EfS2_S2_S2_fjLj128EEEEELb1ELb0ELb0ELb0EEEvNS_9FwdParamsE,(.L_x_54416 - _ZN10layer_norm13ln_fwd_kernelINS_13Kernel_traitsIf6__halfS2_S2_fjLj1536ELj1ELj4ELj1ELj16ENS_18Kernel_traits_baseILj1536EfS2_S2_S2_fjLj128EEEEELb1ELb0ELb0ELb0EEEvNS_9FwdParamsE)
        .other          _ZN10layer_norm13ln_fwd_kernelINS_13Kernel_traitsIf6__halfS2_S2_fjLj1536ELj1ELj4ELj1ELj16ENS_18Kernel_traits_baseILj1536EfS2_S2_S2_fjLj128EEEEELb1ELb0ELb0ELb0EEEvNS_9FwdParamsE,@"STO_CUDA_ENTRY STV_DEFAULT"
_ZN10layer_norm13ln_fwd_kernelINS_13Kernel_traitsIf6__halfS2_S2_fjLj1536ELj1ELj4ELj1ELj16ENS_18Kernel_traits_baseILj1536EfS2_S2_S2_fjLj128EEEEELb1ELb0ELb0ELb0EEEvNS_9FwdParamsE:
.text._ZN10layer_norm13ln_fwd_kernelINS_13Kernel_traitsIf6__halfS2_S2_fjLj1536ELj1ELj4ELj1ELj16ENS_18Kernel_traits_baseILj1536EfS2_S2_S2_fjLj128EEEEELb1ELb0ELb0ELb0EEEvNS_9FwdParamsE:
        /* <DEDUP_REMOVED lines=115> */
.L_x_27268:
        /* <DEDUP_REMOVED lines=16> */
[----:B------:R-:W5:Y:S02]  /*0830*/  @P0 LDG.E.128 R8, desc[UR6][R14.64+0x10] ;  /* 0x000010060e080981 */ /* 0x000f64000c1e1d00 */
[----:B------:R-:W1:Y:S01]  /*0840*/  @P5 LDC.64 R12, c[0x0][0x3d0] ;  /* 0x0000f400ff0c5b82 */ /* 0x000e620000000a00 */
[C---:B--2---:R-:W-:Y:S01]  /*0850*/  @P2 IMAD.WIDE.U32 R18, R105.reuse, 0x20, R18 ;  /* 0x0000002069122825 */ /* 0x044fe200078e0012 */
[----:B------:R-:W5:Y:S03]  /*0860*/  @P1 LDG.E.128 R20, desc[UR6][R16.64] ;  /* 0x0000000610141981 */ /* 0x000f66000c1e1d00 */
[----:B------:R-:W-:Y:S01]  /*0870*/  @P2 VIADD R105, R105, 0x20 ;  /* 0x0000002069692836 */ /* 0x000fe20000000000 */
[----:B------:R-:W5:Y:S03]  /*0880*/  @P1 LDG.E.128 R24, desc[UR6][R16.64+0x10] ;  /* 0x0000100610181981 */ /* 0x000f66000c1e1d00 */
[C---:B---3--:R-:W-:Y:S01]  /*0890*/  @P3 IMAD.WIDE.U32 R28, R105.reuse, 0x20, R28 ;  /* 0x00000020691c3825 */ /* 0x048fe200078e001c */
[----:B------:R-:W-:Y:S01]  /*08a0*/  @P3 IADD3 R105, PT, PT, R105, 0x20, RZ ;  /* 0x0000002069693810 */ /* 0x000fe20007ffe0ff */
[----:B------:R-:W5:Y:S01]  /*08b0*/  @P2 LDG.E.128 R36, desc[UR6][R18.64] ;  /* 0x0000000612242981 */ /* 0x000f62000c1e1d00 */
[----:B------:R-:W-:-:S02]  /*08c0*/  CS2R R82, SRZ ;  /* 0x0000000000527805 */ /* 0x000fc4000001ff00 */
[----:B------:R-:W-:Y:S02]  /*08d0*/  CS2R R80, SRZ ;  /* 0x0000000000507805 */ /* 0x000fe4000001ff00 */
[----:B------:R-:W-:Y:S01]  /*08e0*/  CS2R R78, SRZ ;  /* 0x00000000004e7805 */ /* 0x000fe2000001ff00 */
[----:B------:R-:W5:Y:S01]  /*08f0*/  @P2 LDG.E.128 R40, desc[UR6][R18.64+0x10] ;  /* 0x0000100612282981 */ /* 0x000f62000c1e1d00 */
[C---:B0-----:R-:W-:Y:S01]  /*0900*/  @P4 IMAD.WIDE.U32 R30, R105.reuse, 0x20, R30 ;  /* 0x00000020691e4825 */ /* 0x041fe200078e001e */
[----:B------:R-:W-:Y:S02]  /*0910*/  CS2R R76, SRZ ;  /* 0x00000000004c7805 */ /* 0x000fe4000001ff00 */
[----:B------:R-:W-:Y:S01]  /*0920*/  CS2R R66, SRZ ;  /* 0x0000000000427805 */ /* 0x000fe2000001ff00 */
[----:B------:R-:W5:Y:S01]  /*0930*/  @P3 LDG.E.128 R52, desc[UR6][R28.64] ;  /* 0x000000061c343981 */ /* 0x000f62000c1e1d00 */
[----:B------:R-:W-:Y:S01]  /*0940*/  @P4 VIADD R105, R105, 0x20 ;  /* 0x0000002069694836 */ /* 0x000fe20000000000 */
[----:B------:R-:W-:-:S02]  /*0950*/  CS2R R64, SRZ ;  /* 0x0000000000407805 */ /* 0x000fc4000001ff00 */
[----:B------:R-:W-:Y:S01]  /*0960*/  CS2R R62, SRZ ;  /* 0x00000000003e7805 */ /* 0x000fe2000001ff00 */
[----:B------:R0:W5:Y:S01]  /*0970*/  @P3 LDG.E.128 R56, desc[UR6][R28.64+0x10] ;  /* 0x000010061c383981 */ /* 0x000162000c1e1d00 */
[----:B-1----:R-:W-:Y:S01]  /*0980*/  @P5 IMAD.WIDE.U32 R12, R105, 0x20, R12 ;  /* 0x00000020690c5825 */ /* 0x002fe200078e000c */
[----:B------:R-:W-:Y:S02]  /*0990*/  CS2R R60, SRZ ;  /* 0x00000000003c7805 */ /* 0x000fe4000001ff00 */
[----:B------:R-:W-:Y:S01]  /*09a0*/  CS2R R50, SRZ ;  /* 0x0000000000327805 */ /* 0x000fe2000001ff00 */
[----:B------:R-:W5:Y:S01]  /*09b0*/  @P4 LDG.E.128 R68, desc[UR6][R30.64] ;  /* 0x000000061e444981 */ /* 0x000f62000c1e1d00 */
[----:B------:R-:W-:Y:S02]  /*09c0*/  CS2R R48, SRZ ;  /* 0x0000000000307805 */ /* 0x000fe4000001ff00 */
[----:B------:R-:W-:Y:S02]  /*09d0*/  CS2R R46, SRZ ;  /* 0x00000000002e7805 */ /* 0x000fe4000001ff00 */
[----:B------:R-:W-:Y:S01]  /*09e0*/  CS2R R44, SRZ ;  /* 0x00000000002c7805 */ /* 0x000fe2000001ff00 */
[----:B------:R1:W5:Y:S01]  /*09f0*/  @P4 LDG.E.128 R72, desc[UR6][R30.64+0x10] ;  /* 0x000010061e484981 */ /* 0x000362000c1e1d00 */
[----:B------:R-:W-:-:S02]  /*0a00*/  CS2R R34, SRZ ;  /* 0x0000000000227805 */ /* 0x000fc4000001ff00 */
[----:B------:R-:W-:Y:S02]  /*0a10*/  CS2R R32, SRZ ;  /* 0x0000000000207805 */ /* 0x000fe4000001ff00 */
[----:B0-----:R-:W-:Y:S01]  /*0a20*/  CS2R R28, SRZ ;  /* 0x00000000001c7805 */ /* 0x001fe2000001ff00 */
        /* <DEDUP_REMOVED lines=11> */
.L_x_27269:
[----:B------:R-:W-:Y:S05]  /*0ae0*/  BSYNC.RECONVERGENT B0 ;  /* 0x0000000000007941 */ /* 0x000fea0003800200 */
.L_x_27267:
        /* <DEDUP_REMOVED lines=8> */
[----:B------:R-:W1:Y:S02]  /*0b70*/  LDCU UR12, c[0x0][0x388] ;  /* 0x00007100ff0c77ac */ /* 0x000e640008000800 */
        /* <DEDUP_REMOVED lines=32> */
[----:B------:R-:W-:Y:S01]  /*0d80*/  IMAD R102, R102, -0x326172a9, RZ ;  /* 0xcd9e8d5766667824 */ /* 0x000fe200078e02ff */
[----:B------:R-:W-:Y:S01]  /*0d90*/  LOP3.LUT R113, R0, 0x3, RZ, 0xc0, !PT ;  /* 0x0000000300717812 */ /* 0x000fe200078ec0ff */
        /* <DEDUP_REMOVED lines=31> */
.L_x_27786:
        /* <DEDUP_REMOVED lines=38> */
.L_x_54248:
[----:B------:R-:W-:Y:S05]  /*11f0*/  BRX R136 -0x1200                                       (*"BRANCH_TARGETS .L_x_54249,.L_x_54250,.L_x_54251"*) ;  /* 0xffffffec88807949 */ /* 0x000fea000383ffff */
.L_x_54251:
[----:B------:R-:W-:Y:S01]  /*1200*/  VIADD R131, R113, 0x1 ;  /* 0x0000000171837836 */ /* 0x000fe20000000000 */
[----:B------:R-:W-:Y:S01]  /*1210*/  MOV R110, R114 ;  /* 0x00000072006e7202 */ /* 0x000fe20000000f00 */
[----:B------:R-:W-:Y:S01]  /*1220*/  IMAD.MOV.U32 R172, RZ, RZ, R170 ;  /* 0x000000ffffac7224 */ /* 0x000fe200078e00aa */
[----:B------:R-:W-:Y:S06]  /*1230*/  BRA `(.L_x_27274) ;  /* 0x0000000400387947 */ /* 0x000fec0003800000 */
.L_x_54249:
[----:B------:R-:W-:Y:S01]  /*1240*/  IMAD.MOV.U32 R172, RZ, RZ, R170 ;  /* 0x000000ffffac7224 */ /* 0x000fe200078e00aa */
[----:B------:R-:W-:Y:S01]  /*1250*/  MOV R110, R115 ;  /* 0x00000073006e7202 */ /* 0x000fe20000000f00 */
[----:B------:R-:W-:Y:S01]  /*1260*/  IMAD.MOV.U32 R131, RZ, RZ, 0x3 ;  /* 0x00000003ff837424 */ /* 0x000fe200078e00ff */
[----:B------:R-:W-:Y:S06]  /*1270*/  BRA `(.L_x_27274) ;  /* 0x0000000400287947 */ /* 0x000fec0003800000 */
.L_x_54250:
        /* <DEDUP_REMOVED lines=13> */
.L_x_27276:
[----:B------:R-:W-:Y:S05]  /*1350*/  BSYNC.RECONVERGENT B2 ;  /* 0x0000000000027941 */ /* 0x000fea0003800200 */
.L_x_27275:
        /* <DEDUP_REMOVED lines=58> */
[----:B------:R-:W-:Y:S02]  /*1700*/  IMAD.MOV.U32 R172, RZ, RZ, R136 ;  /* 0x000000ffffac7224 */ /* 0x000fe400078e0088 */
[----:B------:R-:W-:-:S07]  /*1710*/  IMAD.MOV.U32 R131, RZ, RZ, RZ ;  /* 0x000000ffff837224 */ /* 0x000fce00078e00ff */
.L_x_27274:
[----:B------:R-:W-:Y:S05]  /*1720*/  BSYNC.RECONVERGENT B1 ;  /* 0x0000000000017941 */ /* 0x000fea0003800200 */
.L_x_27273:
        /* <DEDUP_REMOVED lines=28> */
.L_x_27279:
        /* <DEDUP_REMOVED lines=13> */
.L_x_27281:
[----:B------:R-:W-:Y:S05]  /*19c0*/  BSYNC.RECONVERGENT B2 ;  /* 0x0000000000027941 */ /* 0x000fea0003800200 */
.L_x_27280:
        /* <DEDUP_REMOVED lines=58> */
[----:B------:R-:W-:Y:S02]  /*1d70*/  IMAD.MOV.U32 R172, RZ, RZ, R136 ;  /* 0x000000ffffac7224 */ /* 0x000fe400078e0088 */
[----:B------:R-:W-:-:S07]  /*1d80*/  HFMA2 R136, -RZ, RZ, 0, 0 ;  /* 0x00000000ff887431 */ /* 0x000fce00000001ff */
.L_x_27278:
[----:B------:R-:W-:Y:S05]  /*1d90*/  BSYNC.RECONVERGENT B1 ;  /* 0x0000000000017941 */ /* 0x000fea0003800200 */
.L_x_27277:
[----:B------:R-:W-:Y:S01]  /*1da0*/  I2FP.F32.U32 R113, R113 ;  /* 0x0000007100717245 */ /* 0x000fe20000201000 */
[----:B------:R-:W-:Y:S01]  /*1db0*/  HADD2.F32 R131, -RZ, R104.H1_H1 ;  /* 0x30000068ff837230 */ /* 0x000fe20000004100 */
[----:B------:R-:W-:Y:S01]  /*1dc0*/  ISETP.NE.AND P1, PT, R136, 0x1, PT ;  /* 0x000000018800780c */ /* 0x000fe20003f25270 */
[----:B------:R-:W-:Y:S01]  /*1dd0*/  BSSY.RECONVERGENT B1, `(.L_x_27282) ;  /* 0x000005e000017945 */ /* 0x000fe20003800200 */
[----:B------:R-:W-:Y:S02]  /*1de0*/  IMAD.MOV.U32 R137, RZ, RZ, 0x2 ;  /* 0x00000002ff897424 */ /* 0x000fe400078e00ff */
[----:B------:R-:W-:Y:S01]  /*1df0*/  FFMA.FTZ R104, R113, R170, 1.1641532182693481445e-10 ;  /* 0x2f00000071687423 */ /* 0x000fe200000100aa */
[----:B------:R-:W-:Y:S01]  /*1e00*/  FMUL.FTZ R132, R131, R168 ;  /* 0x000000a883847220 */ /* 0x000fe20000410000 */
[----:B------:R-:W-:Y:S02]  /*1e10*/  HADD2.F32 R113, -RZ, R100.H1_H1 ;  /* 0x30000064ff717230 */ /* 0x000fe40000004100 */
        /* <DEDUP_REMOVED lines=15> */
.L_x_27284:
        /* <DEDUP_REMOVED lines=13> */
.L_x_27286:
[----:B------:R-:W-:Y:S05]  /*1fe0*/  BSYNC.RECONVERGENT B2 ;  /* 0x0000000000027941 */ /* 0x000fea0003800200 */
.L_x_27285:
        /* <DEDUP_REMOVED lines=14> */
[----:B------:R-:W-:Y:S01]  /*20d0*/  IMAD.MOV.U32 R100, RZ, RZ, R172 ;  /* 0x000000ffff647224 */ /* 0x000fe200078e00ac */
        /* <DEDUP_REMOVED lines=40> */
[----:B------:R-:W-:-:S03]  /*2360*/  IADD3 R115, PT, PT, R2, -0x700cb87f, RZ ;  /* 0x8ff3478102737810 */ /* 0x000fc60007ffe0ff */
[----:B------:R-:W-:Y:S01]  /*2370*/  IMAD.WIDE.U32 R148, R148, -0x2daee0ad, RZ ;  /* 0xd2511f5394947825 */ /* 0x000fe200078e00ff */
[----:B------:R-:W-:-:S04]  /*2380*/  LOP3.LUT R114, R115, R114, R113, 0x96, !PT ;  /* 0x0000007273727212 */ /* 0x000fc800078e9671 */
[----:B------:R-:W-:Y:S02]  /*2390*/  LOP3.LUT R115, R131, R136, R149, 0x96, !PT ;  /* 0x0000008883737212 */ /* 0x000fe400078e9695 */
[----:B------:R-:W-:-:S07]  /*23a0*/  MOV R172, R148 ;  /* 0x0000009400ac7202 */ /* 0x000fce0000000f00 */
.L_x_27283:
[----:B------:R-:W-:Y:S05]  /*23b0*/  BSYNC.RECONVERGENT B1 ;  /* 0x0000000000017941 */ /* 0x000fea0003800200 */
.L_x_27282:
        /* <DEDUP_REMOVED lines=23> */
.L_x_27289:
        /* <DEDUP_REMOVED lines=13> */
.L_x_27291:
[----:B------:R-:W-:Y:S05]  /*2600*/  BSYNC.RECONVERGENT B2 ;  /* 0x0000000000027941 */ /* 0x000fea0003800200 */
.L_x_27290:
        /* <DEDUP_REMOVED lines=60> */
.L_x_27288:
[----:B------:R-:W-:Y:S05]  /*29d0*/  BSYNC.RECONVERGENT B1 ;  /* 0x0000000000017941 */ /* 0x000fea0003800200 */
.L_x_27287:
        /* <DEDUP_REMOVED lines=23> */
.L_x_27294:
        /* <DEDUP_REMOVED lines=13> */
.L_x_27296:
[----:B------:R-:W-:Y:S05]  /*2c20*/  BSYNC.RECONVERGENT B2 ;  /* 0x0000000000027941 */ /* 0x000fea0003800200 */
.L_x_27295:
        /* <DEDUP_REMOVED lines=61> */
.L_x_27293:
[----:B------:R-:W-:Y:S05]  /*3000*/  BSYNC.RECONVERGENT B1 ;  /* 0x0000000000017941 */ /* 0x000fea0003800200 */
.L_x_27292:
[----:B------:R-:W-:Y:S01]  /*3010*/  I2FP.F32.U32 R101, R101 ;  /* 0x0000006500657245 */ /* 0x000fe20000201000 */
[----:B------:R-:W-:Y:S01]  /*3020*/  HADD2.F32 R105, -RZ, R106.H0_H0 ;  /* 0x2000006aff697230 */ /* 0x000fe20000004100 */
[----:B------:R-:W-:Y:S01]  /*3030*/  ISETP.NE.AND P4, PT, R113, 0x1, PT ;  /* 0x000000017100780c */ /* 0x000fe20003f85270 */
[----:B------:R-:W-:Y:S01]  /*3040*/  HADD2.F32 R137, -RZ, R102.H0_H0 ;  /* 0x20000066ff897230 */ /* 0x000fe20000004100 */
        /* <DEDUP_REMOVED lines=19> */
.L_x_27299:
        /* <DEDUP_REMOVED lines=13> */
.L_x_27301:
[----:B------:R-:W-:Y:S05]  /*3250*/  BSYNC.RECONVERGENT B2 ;  /* 0x0000000000027941 */ /* 0x000fea0003800200 */
.L_x_27300:
        /* <DEDUP_REMOVED lines=60> */
.L_x_27298:
[----:B------:R-:W-:Y:S05]  /*3620*/  BSYNC.RECONVERGENT B1 ;  /* 0x0000000000017941 */ /* 0x000fea0003800200 */
.L_x_27297:
        /* <DEDUP_REMOVED lines=8> */
[----:B------:R-:W-:-:S04]  /*36b0*/  FSETP.GTU.FTZ.AND P4, PT, R100, R169, PT ;  /* 0x000000a96400720b */ /* 0x000fc80003f9c000 */
        /* <DEDUP_REMOVED lines=14> */
.L_x_27304:
        /* <DEDUP_REMOVED lines=13> */
.L_x_27306:
[----:B------:R-:W-:Y:S05]  /*3870*/  BSYNC.RECONVERGENT B2 ;  /* 0x0000000000027941 */ /* 0x000fea0003800200 */
.L_x_27305:
        /* <DEDUP_REMOVED lines=57> */
[----:B------:R-:W-:Y:S02]  /*3c10*/  HFMA2 R104, -RZ, RZ, 0, 0 ;  /* 0x00000000ff687431 */ /* 0x000fe400000001ff */
[----:B------:R-:W-:Y:S02]  /*3c20*/  IMAD.MOV.U32 R101, RZ, RZ, R172 ;  /* 0x000000ffff657224 */ /* 0x000fe400078e00ac */
[----:B------:R-:W-:-:S07]  /*3c30*/  IMAD.MOV.U32 R172, RZ, RZ, R100 ;  /* 0x000000ffffac7224 */ /* 0x000fce00078e0064 */
.L_x_27303:
[----:B------:R-:W-:Y:S05]  /*3c40*/  BSYNC.RECONVERGENT B1 ;  /* 0x0000000000017941 */ /* 0x000fea0003800200 */
.L_x_27302:
        /* <DEDUP_REMOVED lines=23> */
.L_x_27309:
        /* <DEDUP_REMOVED lines=15> */
.L_x_27311:
[----:B------:R-:W-:Y:S05]  /*3eb0*/  BSYNC.RECONVERGENT B2 ;  /* 0x0000000000027941 */ /* 0x000fea0003800200 */
.L_x_27310:
        /* <DEDUP_REMOVED lines=61> */
.L_x_27308:
[----:B------:R-:W-:Y:S05]  /*4290*/  BSYNC.RECONVERGENT B1 ;  /* 0x0000000000017941 */ /* 0x000fea0003800200 */
.L_x_27307:
        /* <DEDUP_REMOVED lines=15> */
.L_x_27272:
        /* <DEDUP_REMOVED lines=16> */
.L_x_27315:
        /* <DEDUP_REMOVED lines=13> */
.L_x_27317:
[----:B------:R-:W-:Y:S05]  /*4560*/  BSYNC.RECONVERGENT B2 ;  /* 0x0000000000027941 */ /* 0x000fea0003800200 */
.L_x_27316:
        /* <DEDUP_REMOVED lines=57> */
[----:B------:R-:W-:Y:S01]  /*4900*/  IMAD.MOV.U32 R102, RZ, RZ, R170 ;  /* 0x000000ffff667224 */ /* 0x000fe200078e00aa */
[----:B------:R-:W-:-:S07]  /*4910*/  LOP3.LUT R115, R115, R100, R173, 0x96, !PT ;  /* 0x0000006473737212 */ /* 0x000fce00078e96ad */
.L_x_27314:
[----:B------:R-:W-:Y:S05]  /*4920*/  BSYNC.RECONVERGENT B1 ;  /* 0x0000000000017941 */ /* 0x000fea0003800200 */
.L_x_27313:
[----:B------:R-:W0:Y:S01]  /*4930*/  LDC R100, c[0x0][0x404] ;  /* 0x00010100ff647b82 */ /* 0x000e220000000800 */
[----:B------:R-:W-:Y:S01]  /*4940*/  I2FP.F32.U32 R103, R102 ;  /* 0x0000006600677245 */ /* 0x000fe20000201000 */
[----:B------:R-:W-:Y:S01]  /*4950*/  HFMA2 R102, -RZ, RZ, 0.1171875, 0 ;  /* 0x2f800000ff667431 */ /* 0x000fe200000001ff */
[----:B------:R-:W-:Y:S01]  /*4960*/  ISETP.NE.AND P1, PT, R131, 0x1, PT ;  /* 0x000000018300780c */ /* 0x000fe20003f25270 */
[----:B-----5:R-:W-:Y:S01]  /*4970*/  HADD2.F32 R113, -RZ, R104.H0_H0 ;  /* 0x20000068ff717230 */ /* 0x020fe20000004100 */
[----:B------:R-:W-:Y:S01]  /*4980*/  LOP3.LUT R162, R162, 0xfffffffd, RZ, 0xc0, !PT ;  /* 0xfffffffda2a27812 */ /* 0x000fe200078ec0ff */
[----:B------:R-:W-:Y:S01]  /*4990*/  BSSY.RECONVERGENT B1, `(.L_x_27318) ;  /* 0x000005e000017945 */ /* 0x000fe20003800200 */
[----:B------:R-:W-:Y:S01]  /*49a0*/  FFMA.FTZ R103, R103, R102, 1.1641532182693481445e-10 ;  /* 0x2f00000067677423 */ /* 0x000fe20000010066 */
[----:B------:R-:W1:Y:S01]  /*49b0*/  LDC R101, c[0x0][0x408] ;  /* 0x00010200ff657b82 */ /* 0x000e620000000800 */
[----:B------:R-:W-:Y:S01]  /*49c0*/  FMUL.FTZ R110, R113, R168 ;  /* 0x000000a8716e7220 */ /* 0x000fe20000410000 */
[----:B------:R-:W-:-:S02]  /*49d0*/  IMAD.MOV.U32 R136, RZ, RZ, 0x2 ;  /* 0x00000002ff887424 */ /* 0x000fc400078e00ff */
[----:B0-----:R-:W-:Y:S01]  /*49e0*/  FSETP.GTU.FTZ.AND P0, PT, R103, R100, PT ;  /* 0x000000646700720b */ /* 0x001fe20003f1c000 */
[----:B------:R-:W-:-:S03]  /*49f0*/  IMAD.MOV.U32 R103, RZ, RZ, R112 ;  /* 0x000000ffff677224 */ /* 0x000fc600078e0070 */
        /* <DEDUP_REMOVED lines=13> */
.L_x_27320:
        /* <DEDUP_REMOVED lines=13> */
.L_x_27322:
[----:B------:R-:W-:Y:S05]  /*4ba0*/  BSYNC.RECONVERGENT B2 ;  /* 0x0000000000027941 */ /* 0x000fea0003800200 */
.L_x_27321:
        /* <DEDUP_REMOVED lines=57> */
[----:B------:R-:W-:Y:S01]  /*4f40*/  IMAD.MOV.U32 R103, RZ, RZ, R172 ;  /* 0x000000ffff677224 */ /* 0x000fe200078e00ac */
[----:B------:R-:W-:Y:S01]  /*4f50*/  MOV R172, R136 ;  /* 0x0000008800ac7202 */ /* 0x000fe20000000f00 */
[----:B------:R-:W-:-:S07]  /*4f60*/  IMAD.MOV.U32 R136, RZ, RZ, RZ ;  /* 0x000000ffff887224 */ /* 0x000fce00078e00ff */
.L_x_27319:
[----:B------:R-:W-:Y:S05]  /*4f70*/  BSYNC.RECONVERGENT B1 ;  /* 0x0000000000017941 */ /* 0x000fea0003800200 */
.L_x_27318:
        /* <DEDUP_REMOVED lines=21> */
.L_x_27325:
        /* <DEDUP_REMOVED lines=13> */
.L_x_27327:
[----:B------:R-:W-:Y:S05]  /*51a0*/  BSYNC.RECONVERGENT B2 ;  /* 0x0000000000027941 */ /* 0x000fea0003800200 */
.L_x_27326:
        /* <DEDUP_REMOVED lines=60> */
.L_x_27324:
[----:B------:R-:W-:Y:S05]  /*5570*/  BSYNC.RECONVERGENT B1 ;  /* 0x0000000000017941 */ /* 0x000fea0003800200 */
.L_x_27323:
[----:B------:R-:W-:Y:S01]  /*5580*/  ISETP.NE.AND P3, PT, R137, 0x1, PT ;  /* 0x000000018900780c */ /* 0x000fe20003f65270 */
[----:B------:R-:W-:Y:S01]  /*5590*/  HADD2.F32 R113, -RZ, R105.H0_H0 ;  /* 0x20000069ff717230 */ /* 0x000fe20000004100 */
[----:B------:R-:W-:Y:S01]  /*55a0*/  I2FP.F32.U32 R103, R103 ;  /* 0x0000006700677245 */ /* 0x000fe20000201000 */
[----:B------:R-:W-:Y:S03]  /*55b0*/  BSSY.RECONVERGENT B1, `(.L_x_27328) ;  /* 0x000005c000017945 */ /* 0x000fe60003800200 */
[----:B------:R-:W-:Y:S01]  /*55c0*/  FMUL.FTZ R104, R113, R168 ;  /* 0x000000a871687220 */ /* 0x000fe20000410000 */
[----:B------:R-:W-:Y:S01]  /*55d0*/  FFMA.FTZ R103, R103, R102, 1.1641532182693481445e-10 ;  /* 0x2f00000067677423 */ /* 0x000fe20000010066 */
[----:B------:R-:W-:Y:S02]  /*55e0*/  HFMA2 R113, -RZ, RZ, 0, 1.1920928955078125e-07 ;  /* 0x00000002ff717431 */ /* 0x000fe400000001ff */
[----:B------:R-:W-:-:S02]  /*55f0*/  FMUL.FTZ R104, R104, R101 ;  /* 0x0000006568687220 */ /* 0x000fc40000410000 */
        /* <DEDUP_REMOVED lines=13> */
.L_x_27330:
        /* <DEDUP_REMOVED lines=13> */
.L_x_27332:
[----:B------:R-:W-:Y:S05]  /*57a0*/  BSYNC.RECONVERGENT B2 ;  /* 0x0000000000027941 */ /* 0x000fea0003800200 */
.L_x_27331:
        /* <DEDUP_REMOVED lines=54> */
[----:B------:R-:W-:Y:S02]  /*5b10*/  IADD3 R103, PT, PT, R3, -0x695add53, RZ ;  /* 0x96a522ad03677810 */ /* 0x000fe40007ffe0ff */
[----:B------:R-:W-:Y:S01]  /*5b20*/  LOP3.LUT R114, R115, R114, R113, 0x96, !PT ;  /* 0x0000007273727212 */ /* 0x000fe200078e9671 */
[----:B------:R-:W-:Y:S01]  /*5b30*/  HFMA2 R113, -RZ, RZ, 0, 0 ;  /* 0x00000000ff717431 */ /* 0x000fe200000001ff */
[----:B------:R-:W-:Y:S01]  /*5b40*/  LOP3.LUT R115, R103, R136, R149, 0x96, !PT ;  /* 0x0000008867737212 */ /* 0x000fe200078e9695 */
[----:B------:R-:W-:Y:S02]  /*5b50*/  IMAD.MOV.U32 R103, RZ, RZ, R172 ;  /* 0x000000ffff677224 */ /* 0x000fe400078e00ac */
[----:B------:R-:W-:-:S07]  /*5b60*/  IMAD.MOV.U32 R172, RZ, RZ, R148 ;  /* 0x000000ffffac7224 */ /* 0x000fce00078e0094 */
.L_x_27329:
[----:B------:R-:W-:Y:S05]  /*5b70*/  BSYNC.RECONVERGENT B1 ;  /* 0x0000000000017941 */ /* 0x000fea0003800200 */
.L_x_27328:
        /* <DEDUP_REMOVED lines=21> */
.L_x_27335:
        /* <DEDUP_REMOVED lines=13> */
.L_x_27337:
[----:B------:R-:W-:Y:S05]  /*5da0*/  BSYNC.RECONVERGENT B2 ;  /* 0x0000000000027941 */ /* 0x000fea0003800200 */
.L_x_27336:
        /* <DEDUP_REMOVED lines=56> */
[----:B------:R-:W-:Y:S01]  /*6130*/  IMAD.MOV.U32 R103, RZ, RZ, R172 ;  /* 0x000000ffff677224 */ /* 0x000fe200078e00ac */
[----:B------:R-:W-:Y:S01]  /*6140*/  LOP3.LUT R115, R115, R148, R105, 0x96, !PT ;  /* 0x0000009473737212 */ /* 0x000fe200078e9669 */
[----:B------:R-:W-:Y:S01]  /*6150*/  IMAD.MOV.U32 R148, RZ, RZ, RZ ;  /* 0x000000ffff947224 */ /* 0x000fe200078e00ff */
[----:B------:R-:W-:-:S07]  /*6160*/  MOV R172, R104 ;  /* 0x0000006800ac7202 */ /* 0x000fce0000000f00 */
.L_x_27334:
[----:B------:R-:W-:Y:S05]  /*6170*/  BSYNC.RECONVERGENT B1 ;  /* 0x0000000000017941 */ /* 0x000fea0003800200 */
.L_x_27333:
        /* <DEDUP_REMOVED lines=21> */
.L_x_27340:
        /* <DEDUP_REMOVED lines=13> */
.L_x_27342:
[----:B------:R-:W-:Y:S05]  /*63a0*/  BSYNC.RECONVERGENT B2 ;  /* 0x0000000000027941 */ /* 0x000fea0003800200 */
.L_x_27341:
        /* <DEDUP_REMOVED lines=58> */
[----:B------:R-:W-:Y:S01]  /*6750*/  IMAD.MOV.U32 R113, RZ, RZ, RZ ;  /* 0x000000ffff717224 */ /* 0x000fe200078e00ff */
[----:B------:R-:W-:-:S07]  /*6760*/  LOP3.LUT R115, R115, R148, R105, 0x96, !PT ;  /* 0x0000009473737212 */ /* 0x000fce00078e9669 */
.L_x_27339:
[----:B------:R-:W-:Y:S05]  /*6770*/  BSYNC.RECONVERGENT B1 ;  /* 0x0000000000017941 */ /* 0x000fea0003800200 */
.L_x_27338:
        /* <DEDUP_REMOVED lines=21> */
.L_x_27345:
        /* <DEDUP_REMOVED lines=13> */
.L_x_27347:
[----:B------:R-:W-:Y:S05]  /*69a0*/  BSYNC.RECONVERGENT B2 ;  /* 0x0000000000027941 */ /* 0x000fea0003800200 */
.L_x_27346:
        /* <DEDUP_REMOVED lines=59> */
[----:B------:R-:W-:-:S07]  /*6d60*/  IMAD.MOV.U32 R172, RZ, RZ, R104 ;  /* 0x000000ffffac7224 */ /* 0x000fce00078e0068 */
.L_x_27344:
[----:B------:R-:W-:Y:S05]  /*6d70*/  BSYNC.RECONVERGENT B1 ;  /* 0x0000000000017941 */ /* 0x000fea0003800200 */
.L_x_27343:
        /* <DEDUP_REMOVED lines=21> */
.L_x_27350:
        /* <DEDUP_REMOVED lines=15> */
.L_x_27352:
[----:B------:R-:W-:Y:S05]  /*6fc0*/  BSYNC.RECONVERGENT B2 ;  /* 0x0000000000027941 */ /* 0x000fea0003800200 */
.L_x_27351:
        /* <DEDUP_REMOVED lines=60> */
.L_x_27349:
[----:B------:R-:W-:Y:S05]  /*7390*/  BSYNC.RECONVERGENT B1 ;  /* 0x0000000000017941 */ /* 0x000fea0003800200 */
.L_x_27348:
[----:B------:R-:W-:Y:S01]  /*73a0*/  I2FP.F32.U32 R103, R103 ;  /* 0x0000006700677245 */ /* 0x000fe20000201000 */
[----:B------:R-:W-:-:S04]  /*73b0*/  HADD2.F32 R107, -RZ, R107.H1_H1 ;  /* 0x3000006bff6b7230 */ /* 0x000fc80000004100 */
        /* <DEDUP_REMOVED lines=8> */
[----:B------:R-:W-:-:S02]  /*7440*/  F2FP.F16.F32.PACK_AB R100, R132, R110 ;  /* 0x0000006e8464723e */ /* 0x000fc400000000ff */
[----:B------:R-:W-:-:S07]  /*7450*/  F2FP.F16.F32.PACK_AB R103, R161, R149 ;  /* 0x00000095a167723e */ /* 0x000fce00000000ff */
.L_x_27312:
        /* <DEDUP_REMOVED lines=16> */
[C---:B------:R-:W-:Y:S01]  /*7560*/  IADD3 R169, PT, PT, R135.reuse, 0x20, RZ ;  /* 0x0000002087a97810 */ /* 0x040fe20007ffe0ff */
[----:B------:R-:W-:Y:S01]  /*7570*/  IMAD.MOV.U32 R170, RZ, RZ, R172 ;  /* 0x000000ffffaa7224 */ /* 0x000fe200078e00ac */
[----:B------:R0:W-:Y:S01]  /*7580*/  STG.E.128 desc[UR6][R106.64], R100 ;  /* 0x000000646a007986 */ /* 0x0001e2000c101d06 */
[----:B-1----:R-:W-:-:S05]  /*7590*/  IMAD.WIDE.U32 R104, R135, 0x8, R104 ;  /* 0x0000000887687825 */ /* 0x002fca00078e0068 */
[----:B------:R0:W-:Y:S02]  /*75a0*/  STG.E.64 desc[UR6][R104.64], R174 ;  /* 0x000000ae68007986 */ /* 0x0001e4000c101b06 */
.L_x_27271:
[----:B------:R-:W-:Y:S05]  /*75b0*/  BSYNC.RECONVERGENT B0 ;  /* 0x0000000000007941 */ /* 0x000fea0003800200 */
.L_x_27270:
        /* <DEDUP_REMOVED lines=30> */
.L_x_27358:
        /* <DEDUP_REMOVED lines=13> */
.L_x_27360:
[----:B------:R-:W-:Y:S05]  /*7870*/  BSYNC.RECONVERGENT B2 ;  /* 0x0000000000027941 */ /* 0x000fea0003800200 */
.L_x_27359:
        /* <DEDUP_REMOVED lines=59> */
[----:B------:R-:W-:-:S07]  /*7c30*/  MOV R109, R170 ;  /* 0x000000aa006d7202 */ /* 0x000fce0000000f00 */
.L_x_27357:
[----:B------:R-:W-:Y:S05]  /*7c40*/  BSYNC.RECONVERGENT B1 ;  /* 0x0000000000017941 */ /* 0x000fea0003800200 */
.L_x_27356:
[----:B------:R-:W0:Y:S01]  /*7c50*/  LDC R167, c[0x0][0x408] ;  /* 0x00010200ffa77b82 */ /* 0x000e220000000800 */
[----:B------:R-:W-:Y:S01]  /*7c60*/  I2FP.F32.U32 R130, R109 ;  /* 0x0000006d00827245 */ /* 0x000fe20000201000 */
[----:B------:R-:W-:Y:S01]  /*7c70*/  IMAD.MOV.U32 R171, RZ, RZ, 0x2f800000 ;  /* 0x2f800000ffab7424 */ /* 0x000fe200078e00ff */
[----:B------:R-:W-:Y:S01]  /*7c80*/  ISETP.NE.AND P1, PT, R129, 0x1, PT ;  /* 0x000000018100780c */ /* 0x000fe20003f25270 */
[----:B-----5:R-:W-:Y:S01]  /*7c90*/  HADD2.F32 R113, -RZ, R104.H0_H0 ;  /* 0x20000068ff717230 */ /* 0x020fe20000004100 */
[----:B------:R-:W-:Y:S01]  /*7ca0*/  LOP3.LUT R162, R162, 0xfffffffd, RZ, 0xc0, !PT ;  /* 0xfffffffda2a27812 */ /* 0x000fe200078ec0ff */
[----:B------:R-:W-:Y:S01]  /*7cb0*/  FFMA.FTZ R109, R130, R171, 1.1641532182693481445e-10 ;  /* 0x2f000000826d7423 */ /* 0x000fe200000100ab */
[----:B------:R-:W-:Y:S01]  /*7cc0*/  HADD2.F32 R138, -RZ, R100.H0_H0 ;  /* 0x20000064ff8a7230 */ /* 0x000fe20000004100 */
[----:B------:R-:W1:Y:S01]  /*7cd0*/  LDC R170, c[0x0][0x404] ;  /* 0x00010100ffaa7b82 */ /* 0x000e620000000800 */
[----:B------:R-:W-:Y:S01]  /*7ce0*/  FMUL.FTZ R130, R113, R168 ;  /* 0x000000a871827220 */ /* 0x000fe20000410000 */
[----:B------:R-:W-:Y:S01]  /*7cf0*/  BSSY.RECONVERGENT B1, `(.L_x_27361) ;  /* 0x000005c000017945 */ /* 0x000fe20003800200 */
[----:B------:R-:W-:-:S02]  /*7d00*/  IMAD.MOV.U32 R113, RZ, RZ, R112 ;  /* 0x000000ffff717224 */ /* 0x000fc400078e0070 */
[----:B0-----:R-:W-:Y:S01]  /*7d10*/  FMUL.FTZ R130, R130, R167 ;  /* 0x000000a782827220 */ /* 0x001fe20000410000 */
[----:B-1----:R-:W-:-:S04]  /*7d20*/  FSETP.GTU.FTZ.AND P0, PT, R109, R170, PT ;  /* 0x000000aa6d00720b */ /* 0x002fc80003f1c000 */
        /* <DEDUP_REMOVED lines=14> */
.L_x_27363:
        /* <DEDUP_REMOVED lines=13> */
.L_x_27365:
[----:B------:R-:W-:Y:S05]  /*7ee0*/  BSYNC.RECONVERGENT B2 ;  /* 0x0000000000027941 */ /* 0x000fea0003800200 */
.L_x_27364:
        /* <DEDUP_REMOVED lines=60> */
.L_x_27362:
[----:B------:R-:W-:Y:S05]  /*82b0*/  BSYNC.RECONVERGENT B1 ;  /* 0x0000000000017941 */ /* 0x000fea0003800200 */
.L_x_27361:
        /* <DEDUP_REMOVED lines=9> */
[----:B------:R-:W-:Y:S01]  /*8350*/  IMAD.MOV.U32 R100, RZ, RZ, R112 ;  /* 0x000000ffff647224 */ /* 0x000fe200078e0070 */
        /* <DEDUP_REMOVED lines=13> */
.L_x_27368:
        /* <DEDUP_REMOVED lines=13> */
.L_x_27370:
[----:B------:R-:W-:Y:S05]  /*8500*/  BSYNC.RECONVERGENT B2 ;  /* 0x0000000000027941 */ /* 0x000fea0003800200 */
.L_x_27369:
        /* <DEDUP_REMOVED lines=17> */
[----:B------:R-:W-:Y:S01]  /*8620*/  IADD3 R115, PT, PT, R2, -0x255992d5, RZ ;  /* 0xdaa66d2b02737810 */ /* 0x000fe20007ffe0ff */
        /* <DEDUP_REMOVED lines=40> */
[----:B------:R-:W-:-:S04]  /*88b0*/  MOV R172, R150 ;  /* 0x0000009600ac7202 */ /* 0x000fc80000000f00 */
[----:B------:R-:W-:-:S07]  /*88c0*/  LOP3.LUT R115, R129, R138, R151, 0x96, !PT ;  /* 0x0000008a81737212 */ /* 0x000fce00078e9697 */
.L_x_27367:
[----:B------:R-:W-:Y:S05]  /*88d0*/  BSYNC.RECONVERGENT B1 ;  /* 0x0000000000017941 */ /* 0x000fea0003800200 */
.L_x_27366:
        /* <DEDUP_REMOVED lines=23> */
.L_x_27373:
        /* <DEDUP_REMOVED lines=13> */
.L_x_27375:
[----:B------:R-:W-:Y:S05]  /*8b20*/  BSYNC.RECONVERGENT B2 ;  /* 0x0000000000027941 */ /* 0x000fea0003800200 */
.L_x_27374:
        /* <DEDUP_REMOVED lines=57> */
[----:B------:R-:W-:Y:S01]  /*8ec0*/  IMAD.MOV.U32 R172, RZ, RZ, R174 ;  /* 0x000000ffffac7224 */ /* 0x000fe200078e00ae */
[----:B------:R-:W-:Y:S01]  /*8ed0*/  LOP3.LUT R115, R139, R138, R175, 0x96, !PT ;  /* 0x0000008a8b737212 */ /* 0x000fe200078e96af */
[----:B------:R-:W-:-:S07]  /*8ee0*/  IMAD.MOV.U32 R139, RZ, RZ, RZ ;  /* 0x000000ffff8b7224 */ /* 0x000fce00078e00ff */
.L_x_27372:
[----:B------:R-:W-:Y:S05]  /*8ef0*/  BSYNC.RECONVERGENT B1 ;  /* 0x0000000000017941 */ /* 0x000fea0003800200 */
.L_x_27371:
        /* <DEDUP_REMOVED lines=23> */
.L_x_27378:
        /* <DEDUP_REMOVED lines=13> */
.L_x_27380:
[----:B------:R-:W-:Y:S05]  /*9140*/  BSYNC.RECONVERGENT B2 ;  /* 0x0000000000027941 */ /* 0x000fea0003800200 */
.L_x_27379:
        /* <DEDUP_REMOVED lines=60> */
.L_x_27377:
[----:B------:R-:W-:Y:S05]  /*9510*/  BSYNC.RECONVERGENT B1 ;  /* 0x0000000000017941 */ /* 0x000fea0003800200 */
.L_x_27376:
        /* <DEDUP_REMOVED lines=23> */
.L_x_27383:
        /* <DEDUP_REMOVED lines=13> */
.L_x_27385:
[----:B------:R-:W-:Y:S05]  /*9760*/  BSYNC.RECONVERGENT B2 ;  /* 0x0000000000027941 */ /* 0x000fea0003800200 */
.L_x_27384:
        /* <DEDUP_REMOVED lines=60> */
.L_x_27382:
[----:B------:R-:W-:Y:S05]  /*9b30*/  BSYNC.RECONVERGENT B1 ;  /* 0x0000000000017941 */ /* 0x000fea0003800200 */
.L_x_27381:
[----:B------:R-:W-:Y:S01]  /*9b40*/  I2FP.F32.U32 R100, R101 ;  /* 0x0000006500647245 */ /* 0x000fe20000201000 */
[----:B------:R-:W-:Y:S01]  /*9b50*/  HADD2.F32 R105, -RZ, R106.H1_H1 ;  /* 0x3000006aff697230 */ /* 0x000fe20000004100 */
[----:B------:R-:W-:Y:S01]  /*9b60*/  ISETP.NE.AND P5, PT, R113, 0x1, PT ;  /* 0x000000017100780c */ /* 0x000fe20003fa5270 */
[----:B------:R-:W-:Y:S02]  /*9b70*/  BSSY.RECONVERGENT B1, `(.L_x_27386) ;  /* 0x000005e000017945 */ /* 0x000fe40003800200 */
        /* <DEDUP_REMOVED lines=19> */
.L_x_27388:
        /* <DEDUP_REMOVED lines=13> */
.L_x_27390:
[----:B------:R-:W-:Y:S05]  /*9d80*/  BSYNC.RECONVERGENT B2 ;  /* 0x0000000000027941 */ /* 0x000fea0003800200 */
.L_x_27389:
        /* <DEDUP_REMOVED lines=57> */
[----:B------:R-:W-:Y:S02]  /*a120*/  LOP3.LUT R115, R115, R100, R105, 0x96, !PT ;  /* 0x0000006473737212 */ /* 0x000fe400078e9669 */
[----:B------:R-:W-:Y:S01]  /*a130*/  MOV R100, R172 ;  /* 0x000000ac00647202 */ /* 0x000fe20000000f00 */
[----:B------:R-:W-:-:S07]  /*a140*/  IMAD.MOV.U32 R172, RZ, RZ, R104 ;  /* 0x000000ffffac7224 */ /* 0x000fce00078e0068 */
.L_x_27387:
[----:B------:R-:W-:Y:S05]  /*a150*/  BSYNC.RECONVERGENT B1 ;  /* 0x0000000000017941 */ /* 0x000fea0003800200 */
.L_x_27386:
        /* <DEDUP_REMOVED lines=23> */
.L_x_27393:
        /* <DEDUP_REMOVED lines=15> */
.L_x_27395:
[----:B------:R-:W-:Y:S05]  /*a3c0*/  BSYNC.RECONVERGENT B2 ;  /* 0x0000000000027941 */ /* 0x000fea0003800200 */
.L_x_27394:
        /* <DEDUP_REMOVED lines=57> */
[----:B------:R-:W-:Y:S01]  /*a760*/  LOP3.LUT R115, R115, R100, R105, 0x96, !PT ;  /* 0x0000006473737212 */ /* 0x000fe200078e9669 */
[----:B------:R-:W-:Y:S02]  /*a770*/  IMAD.MOV.U32 R100, RZ, RZ, R172 ;  /* 0x000000ffff647224 */ /* 0x000fe400078e00ac */
[----:B------:R-:W-:-:S07]  /*a780*/  IMAD.MOV.U32 R172, RZ, RZ, R104 ;  /* 0x000000ffffac7224 */ /* 0x000fce00078e0068 */
.L_x_27392:
[----:B------:R-:W-:Y:S05]  /*a790*/  BSYNC.RECONVERGENT B1 ;  /* 0x0000000000017941 */ /* 0x000fea0003800200 */
.L_x_27391:
        /* <DEDUP_REMOVED lines=15> */
.L_x_27355:
        /* <DEDUP_REMOVED lines=16> */
.L_x_27399:
        /* <DEDUP_REMOVED lines=13> */
.L_x_27401:
[----:B------:R-:W-:Y:S05]  /*aa60*/  BSYNC.RECONVERGENT B2 ;  /* 0x0000000000027941 */ /* 0x000fea0003800200 */
.L_x_27400:
        /* <DEDUP_REMOVED lines=57> */
[----:B------:R-:W-:Y:S01]  /*ae00*/  IMAD.MOV.U32 R102, RZ, RZ, R170 ;  /* 0x000000ffff667224 */ /* 0x000fe200078e00aa */
[----:B------:R-:W-:-:S07]  /*ae10*/  LOP3.LUT R115, R115, R100, R173, 0x96, !PT ;  /* 0x0000006473737212 */ /* 0x000fce00078e96ad */
.L_x_27398:
[----:B------:R-:W-:Y:S05]  /*ae20*/  BSYNC.RECONVERGENT B1 ;  /* 0x0000000000017941 */ /* 0x000fea0003800200 */
.L_x_27397:
        /* <DEDUP_REMOVED lines=10> */
[----:B------:R-:W-:Y:S01]  /*aed0*/  HFMA2 R138, -RZ, RZ, 0, 1.1920928955078125e-07 ;  /* 0x00000002ff8a7431 */ /* 0x000fe200000001ff */
        /* <DEDUP_REMOVED lines=15> */
.L_x_27404:
        /* <DEDUP_REMOVED lines=13> */
.L_x_27406:
[----:B------:R-:W-:Y:S05]  /*b0a0*/  BSYNC.RECONVERGENT B2 ;  /* 0x0000000000027941 */ /* 0x000fea0003800200 */
.L_x_27405:
        /* <DEDUP_REMOVED lines=60> */
.L_x_27403:
[----:B------:R-:W-:Y:S05]  /*b470*/  BSYNC.RECONVERGENT B1 ;  /* 0x0000000000017941 */ /* 0x000fea0003800200 */
.L_x_27402:
[----:B------:R-:W-:Y:S01]  /*b480*/  ISETP.NE.AND P2, PT, R138, 0x1, PT ;  /* 0x000000018a00780c */ /* 0x000fe20003f45270 */
[----:B------:R-:W-:Y:S01]  /*b490*/  HADD2.F32 R113, -RZ, R104.H1_H1 ;  /* 0x30000068ff717230 */ /* 0x000fe20000004100 */
[----:B------:R-:W-:Y:S01]  /*b4a0*/  I2FP.F32.U32 R103, R103 ;  /* 0x0000006700677245 */ /* 0x000fe20000201000 */
[----:B------:R-:W-:Y:S01]  /*b4b0*/  BSSY.RECONVERGENT B1, `(.L_x_27407) ;  /* 0x000005c000017945 */ /* 0x000fe20003800200 */
[----:B------:R-:W-:Y:S02]  /*b4c0*/  HFMA2 R139, -RZ, RZ, 0, 1.1920928955078125e-07 ;  /* 0x00000002ff8b7431 */ /* 0x000fe400000001ff */
[----:B------:R-:W-:Y:S01]  /*b4d0*/  FMUL.FTZ R104, R113, R168 ;  /* 0x000000a871687220 */ /* 0x000fe20000410000 */
[----:B------:R-:W-:-:S03]  /*b4e0*/  FFMA.FTZ R103, R103, R102, 1.1641532182693481445e-10 ;  /* 0x2f00000067677423 */ /* 0x000fc60000010066 */
[----:B------:R-:W-:Y:S02]  /*b4f0*/  FMUL.FTZ R104, R104, R101 ;  /* 0x0000006568687220 */ /* 0x000fe40000410000 */
        /* <DEDUP_REMOVED lines=13> */
.L_x_27409:
        /* <DEDUP_REMOVED lines=13> */
.L_x_27411:
[----:B------:R-:W-:Y:S05]  /*b6a0*/  BSYNC.RECONVERGENT B2 ;  /* 0x0000000000027941 */ /* 0x000fea0003800200 */
.L_x_27410:
        /* <DEDUP_REMOVED lines=60> */
.L_x_27408:
[----:B------:R-:W-:Y:S05]  /*ba70*/  BSYNC.RECONVERGENT B1 ;  /* 0x0000000000017941 */ /* 0x000fea0003800200 */
.L_x_27407:
[----:B------:R-:W-:Y:S01]  /*ba80*/  I2FP.F32.U32 R103, R103 ;  /* 0x0000006700677245 */ /* 0x000fe20000201000 */
[----:B------:R-:W-:Y:S01]  /*ba90*/  HADD2.F32 R113, -RZ, R105.H0_H0 ;  /* 0x20000069ff717230 */ /* 0x000fe20000004100 */
[----:B------:R-:W-:Y:S01]  /*baa0*/  ISETP.NE.AND P2, PT, R139, 0x1, PT ;  /* 0x000000018b00780c */ /* 0x000fe20003f45270 */
[----:B------:R-:W-:Y:S02]  /*bab0*/  BSSY.RECONVERGENT B1, `(.L_x_27412) ;  /* 0x000005c000017945 */ /* 0x000fe40003800200 */
        /* <DEDUP_REMOVED lines=17> */
.L_x_27414:
        /* <DEDUP_REMOVED lines=13> */
.L_x_27416:
[----:B------:R-:W-:Y:S05]  /*bca0*/  BSYNC.RECONVERGENT B2 ;  /* 0x0000000000027941 */ /* 0x000fea0003800200 */
.L_x_27415:
        /* <DEDUP_REMOVED lines=56> */
[----:B------:R-:W-:Y:S01]  /*c030*/  IMAD.MOV.U32 R113, RZ, RZ, RZ ;  /* 0x000000ffff717224 */ /* 0x000fe200078e00ff */
[----:B------:R-:W-:Y:S01]  /*c040*/  LOP3.LUT R115, R103, R138, R151, 0x96, !PT ;  /* 0x0000008a67737212 */ /* 0x000fe200078e9697 */
[----:B------:R-:W-:Y:S01]  /*c050*/  IMAD.MOV.U32 R103, RZ, RZ, R172 ;  /* 0x000000ffff677224 */ /* 0x000fe200078e00ac */
[----:B------:R-:W-:-:S07]  /*c060*/  MOV R172, R150 ;  /* 0x0000009600ac7202 */ /* 0x000fce0000000f00 */
.L_x_27413:
[----:B------:R-:W-:Y:S05]  /*c070*/  BSYNC.RECONVERGENT B1 ;  /* 0x0000000000017941 */ /* 0x000fea0003800200 */
.L_x_27412:
        /* <DEDUP_REMOVED lines=21> */
.L_x_27419:
        /* <DEDUP_REMOVED lines=13> */
.L_x_27421:
[----:B------:R-:W-:Y:S05]  /*c2a0*/  BSYNC.RECONVERGENT B2 ;  /* 0x0000000000027941 */ /* 0x000fea0003800200 */
.L_x_27420:
        /* <DEDUP_REMOVED lines=60> */
.L_x_27418:
[----:B------:R-:W-:Y:S05]  /*c670*/  BSYNC.RECONVERGENT B1 ;  /* 0x0000000000017941 */ /* 0x000fea0003800200 */
.L_x_27417:
        /* <DEDUP_REMOVED lines=21> */
.L_x_27424:
        /* <DEDUP_REMOVED lines=13> */
.L_x_27426:
[----:B------:R-:W-:Y:S05]  /*c8a0*/  BSYNC.RECONVERGENT B2 ;  /* 0x0000000000027941 */ /* 0x000fea0003800200 */
.L_x_27425:
        /* <DEDUP_REMOVED lines=60> */
.L_x_27423:
[----:B------:R-:W-:Y:S05]  /*cc70*/  BSYNC.RECONVERGENT B1 ;  /* 0x0000000000017941 */ /* 0x000fea0003800200 */
.L_x_27422:
        /* <DEDUP_REMOVED lines=21> */
.L_x_27429:
        /* <DEDUP_REMOVED lines=13> */
.L_x_27431:
[----:B------:R-:W-:Y:S05]  /*cea0*/  BSYNC.RECONVERGENT B2 ;  /* 0x0000000000027941 */ /* 0x000fea0003800200 */
.L_x_27430:
        /* <DEDUP_REMOVED lines=61> */
.L_x_27428:
[----:B------:R-:W-:Y:S05]  /*d280*/  BSYNC.RECONVERGENT B1 ;  /* 0x0000000000017941 */ /* 0x000fea0003800200 */
.L_x_27427:
        /* <DEDUP_REMOVED lines=21> */
.L_x_27434:
        /* <DEDUP_REMOVED lines=15> */
.L_x_27436:
[----:B------:R-:W-:Y:S05]  /*d4d0*/  BSYNC.RECONVERGENT B2 ;  /* 0x0000000000027941 */ /* 0x000fea0003800200 */
.L_x_27435:
        /* <DEDUP_REMOVED lines=47> */
[----:B------:R-:W-:-:S03]  /*d7d0*/  LOP3.LUT R113, R113, R174, R105, 0x96, !PT ;  /* 0x000000ae71717212 */ /* 0x000fc600078e9669 */
[----:B------:R-:W-:-:S04]  /*d7e0*/  IMAD.WIDE.U32 R114, R103, -0x326172a9, RZ ;  /* 0xcd9e8d5767727825 */ /* 0x000fc800078e00ff */
[----:B------:R-:W-:Y:S02]  /*d7f0*/  VIADD R103, R2, 0xf1bbcdc8 ;  /* 0xf1bbcdc802677836 */ /* 0x000fe40000000000 */
[----:B------:R-:W-:-:S03]  /*d800*/  IMAD.WIDE.U32 R112, R113, -0x326172a9, RZ ;  /* 0xcd9e8d5771707825 */ /* 0x000fc600078e00ff */
[----:B------:R-:W-:Y:S01]  /*d810*/  LOP3.LUT R170, R103, R170, R115, 0x96, !PT ;  /* 0x000000aa67aa7212 */ /* 0x000fe200078e9673 */
[----:B------:R-:W-:Y:S01]  /*d820*/  VIADD R115, R3, 0x96a522ad ;  /* 0x96a522ad03737836 */ /* 0x000fe20000000000 */
[----:B------:R-:W-:-:S03]  /*d830*/  IADD3 R103, PT, PT, R2, -0x700cb87f, RZ ;  /* 0x8ff3478102677810 */ /* 0x000fc60007ffe0ff */
[----:B------:R-:W-:Y:S01]  /*d840*/  IMAD.WIDE.U32 R170, R170, -0x2daee0ad, RZ ;  /* 0xd2511f53aaaa7825 */ /* 0x000fe200078e00ff */
[----:B------:R-:W-:-:S03]  /*d850*/  LOP3.LUT R114, R103, R114, R113, 0x96, !PT ;  /* 0x0000007267727212 */ /* 0x000fc600078e9671 */
[----:B------:R-:W-:Y:S01]  /*d860*/  HFMA2 R113, -RZ, RZ, 0, 0 ;  /* 0x00000000ff717431 */ /* 0x000fe200000001ff */
[----:B------:R-:W-:Y:S01]  /*d870*/  MOV R103, R172 ;  /* 0x000000ac00677202 */ /* 0x000fe20000000f00 */
[----:B------:R-:W-:Y:S01]  /*d880*/  IMAD.MOV.U32 R172, RZ, RZ, R170 ;  /* 0x000000ffffac7224 */ /* 0x000fe200078e00aa */
[----:B------:R-:W-:-:S07]  /*d890*/  LOP3.LUT R115, R115, R104, R171, 0x96, !PT ;  /* 0x0000006873737212 */ /* 0x000fce00078e96ab */
.L_x_27433:
[----:B------:R-:W-:Y:S05]  /*d8a0*/  BSYNC.RECONVERGENT B1 ;  /* 0x0000000000017941 */ /* 0x000fea0003800200 */
.L_x_27432:
        /* <DEDUP_REMOVED lines=12> */
.L_x_27396:
        /* <DEDUP_REMOVED lines=21> */
.L_x_27354:
[----:B------:R-:W-:Y:S05]  /*dac0*/  BSYNC.RECONVERGENT B0 ;  /* 0x0000000000007941 */ /* 0x000fea0003800200 */
.L_x_27353:
[----:B------:R-:W-:Y:S01]  /*dad0*/  ISETP.GE.U32.AND P0, PT, R118, 0x60, PT ;  /* 0x000000607600780c */ /* 0x000fe20003f06070 */
[----:B------:R-:W-:Y:S01]  /*dae0*/  BSSY.RECONVERGENT B0, `(.L_x_27437) ;  /* 0x000064f000007945 */ /* 0x000fe20003800200 */
[----:B------:R-:W-:-:S11]  /*daf0*/  LOP3.LUT R162, R162, 0xffffff7f, RZ, 0xc0, !PT ;  /* 0xffffff7fa2a27812 */ /* 0x000fd600078ec0ff */
[----:B------:R-:W-:Y:S01]  /*db00*/  @P0 LOP3.LUT R162, R162, 0x80, RZ, 0xfc, !PT ;  /* 0x00000080a2a20812 */ /* 0x000fe200078efcff */
[----:B------:R-:W-:Y:S06]  /*db10*/  @!P0 BRA `(.L_x_27438) ;  /* 0x00000064002c8947 */ /* 0x000fec0003800000 */
[----:B0-2---:R-:W0:Y:S02]  /*db20*/  LDC.64 R100, c[0x0][0x390] ;  /* 0x0000e400ff647b82 */ /* 0x005e240000000a00 */
[----:B0-----:R-:W-:-:S05]  /*db30*/  IMAD.WIDE.U32 R100, R169, 0x10, R100 ;  /* 0x00000010a9647825 */ /* 0x001fca00078e0064 */
[----:B------:R0:W5:Y:S01]  /*db40*/  LDG.E.128 R104, desc[UR6][R100.64] ;  /* 0x0000000664687981 */ /* 0x000162000c1e1d00 */
[----:B------:R-:W-:-:S04]  /*db50*/  UISETP.NE.U32.AND UP0, UPT, UR8, URZ, UPT ;  /* 0x000000ff0800728c */ /* 0x000fc8000bf05070 */
[----:B------:R-:W-:-:S09]  /*db60*/  UISETP.NE.AND.EX UP0, UPT, UR9, URZ, UPT, UP0 ;  /* 0x000000ff0900728c */ /* 0x000fd2000bf05300 */
[----:B0-----:R-:W-:Y:S05]  /*db70*/  BRA.U !UP0, `(.L_x_27439) ;  /* 0x0000003108887547 */ /* 0x001fea000b800000 */
        /* <DEDUP_REMOVED lines=19> */
.L_x_27442:
        /* <DEDUP_REMOVED lines=13> */
.L_x_27444:
[----:B------:R-:W-:Y:S05]  /*dd80*/  BSYNC.RECONVERGENT B2 ;  /* 0x0000000000027941 */ /* 0x000fea0003800200 */
.L_x_27443:
        /* <DEDUP_REMOVED lines=60> */
.L_x_27441:
[----:B------:R-:W-:Y:S05]  /*e150*/  BSYNC.RECONVERGENT B1 ;  /* 0x0000000000017941 */ /* 0x000fea0003800200 */
.L_x_27440:
        /* <DEDUP_REMOVED lines=28> */
.L_x_27447:
        /* <DEDUP_REMOVED lines=13> */
.L_x_27449:
[----:B------:R-:W-:Y:S05]  /*e3f0*/  BSYNC.RECONVERGENT B2 ;  /* 0x0000000000027941 */ /* 0x000fea0003800200 */
.L_x_27448:
        /* <DEDUP_REMOVED lines=60> */
.L_x_27446:
[----:B------:R-:W-:Y:S05]  /*e7c0*/  BSYNC.RECONVERGENT B1 ;  /* 0x0000000000017941 */ /* 0x000fea0003800200 */
.L_x_27445:
[----:B------:R-:W-:Y:S01]  /*e7d0*/  I2FP.F32.U32 R128, R113 ;  /* 0x0000007100807245 */ /* 0x000fe20000201000 */
[----:B------:R-:W-:Y:S01]  /*e7e0*/  HADD2.F32 R127, -RZ, R104.H1_H1 ;  /* 0x30000068ff7f7230 */ /* 0x000fe20000004100 */
[----:B------:R-:W-:Y:S01]  /*e7f0*/  ISETP.NE.AND P1, PT, R140, 0x1, PT ;  /* 0x000000018c00780c */ /* 0x000fe20003f25270 */
[----:B------:R-:W-:Y:S01]  /*e800*/  BSSY.RECONVERGENT B1, `(.L_x_27450) ;  /* 0x000005e000017945 */ /* 0x000fe20003800200 */
[----:B------:R-:W-:Y:S02]  /*e810*/  IMAD.MOV.U32 R104, RZ, RZ, 0x2 ;  /* 0x00000002ff687424 */ /* 0x000fe400078e00ff */
[----:B------:R-:W-:Y:S01]  /*e820*/  FFMA.FTZ R113, R128, R171, 1.1641532182693481445e-10 ;  /* 0x2f00000080717423 */ /* 0x000fe200000100ab */
[----:B------:R-:W-:Y:S01]  /*e830*/  FMUL.FTZ R127, R127, R168 ;  /* 0x000000a87f7f7220 */ /* 0x000fe20000410000 */
[----:B------:R-:W-:Y:S01]  /*e840*/  HADD2.F32 R128, -RZ, R100.H1_H1 ;  /* 0x30000064ff807230 */ /* 0x000fe20000004100 */
        /* <DEDUP_REMOVED lines=15> */
.L_x_27452:
        /* <DEDUP_REMOVED lines=13> */
.L_x_27454:
[----:B------:R-:W-:Y:S05]  /*ea10*/  BSYNC.RECONVERGENT B2 ;  /* 0x0000000000027941 */ /* 0x000fea0003800200 */
.L_x_27453:
[----:B------:R-:W-:Y:S01]  /*ea20*/  IMAD.WIDE.U32 R140, R119, -0x326172a9, RZ ;  /* 0xcd9e8d57778c7825 */ /* 0x000fe200078e00ff */
[----:B------:R-:W-:-:S03]  /*ea30*/  LOP3.LUT R112, R111, R115, R3, 0x96, !PT ;  /* 0x000000736f707212 */ /* 0x000fc600078e9603 */
[----:B------:R-:W-:Y:S01]  /*ea40*/  HFMA2 R104, -RZ, RZ, 0, 0 ;  /* 0x00000000ff687431 */ /* 0x000fe200000001ff */
        /* <DEDUP_REMOVED lines=55> */
[----:B------:R-:W-:-:S03]  /*edc0*/  IMAD.MOV.U32 R172, RZ, RZ, R152 ;  /* 0x000000ffffac7224 */ /* 0x000fc600078e0098 */
[----:B------:R-:W-:-:S07]  /*edd0*/  LOP3.LUT R115, R127, R140, R153, 0x96, !PT ;  /* 0x0000008c7f737212 */ /* 0x000fce00078e9699 */
.L_x_27451:
[----:B------:R-:W-:Y:S05]  /*ede0*/  BSYNC.RECONVERGENT B1 ;  /* 0x0000000000017941 */ /* 0x000fea0003800200 */
.L_x_27450:
        /* <DEDUP_REMOVED lines=23> */
.L_x_27457:
        /* <DEDUP_REMOVED lines=13> */
.L_x_27459:
[----:B------:R-:W-:Y:S05]  /*f030*/  BSYNC.RECONVERGENT B2 ;  /* 0x0000000000027941 */ /* 0x000fea0003800200 */
.L_x_27458:
        /* <DEDUP_REMOVED lines=60> */
.L_x_27456:
[----:B------:R-:W-:Y:S05]  /*f400*/  BSYNC.RECONVERGENT B1 ;  /* 0x0000000000017941 */ /* 0x000fea0003800200 */
.L_x_27455:
        /* <DEDUP_REMOVED lines=23> */
.L_x_27462:
        /* <DEDUP_REMOVED lines=13> */
.L_x_27464:
[----:B------:R-:W-:Y:S05]  /*f650*/  BSYNC.RECONVERGENT B2 ;  /* 0x0000000000027941 */ /* 0x000fea0003800200 */
.L_x_27463:
        /* <DEDUP_REMOVED lines=55> */
[----:B------:R-:W-:-:S04]  /*f9d0*/  LOP3.LUT R114, R105, R114, R113, 0x96, !PT ;  /* 0x0000007269727212 */ /* 0x000fc800078e9671 */
[----:B------:R-:W-:Y:S01]  /*f9e0*/  LOP3.LUT R115, R115, R104, R101, 0x96, !PT ;  /* 0x0000006873737212 */ /* 0x000fe200078e9665 */
[----:B------:R-:W-:Y:S01]  /*f9f0*/  HFMA2 R104, -RZ, RZ, 0, 0 ;  /* 0x00000000ff687431 */ /* 0x000fe200000001ff */
[----:B------:R-:W-:Y:S01]  /*fa00*/  MOV R101, R172 ;  /* 0x000000ac00657202 */ /* 0x000fe20000000f00 */
[----:B------:R-:W-:-:S07]  /*fa10*/  IMAD.MOV.U32 R172, RZ, RZ, R100 ;  /* 0x000000ffffac7224 */ /* 0x000fce00078e0064 */
.L_x_27461:
[----:B------:R-:W-:Y:S05]  /*fa20*/  BSYNC.RECONVERGENT B1 ;  /* 0x0000000000017941 */ /* 0x000fea0003800200 */
.L_x_27460:
        /* <DEDUP_REMOVED lines=23> */
.L_x_27467:
        /* <DEDUP_REMOVED lines=13> */
.L_x_27469:
[----:B------:R-:W-:Y:S05]  /*fc70*/  BSYNC.RECONVERGENT B2 ;  /* 0x0000000000027941 */ /* 0x000fea0003800200 */
.L_x_27468:
        /* <DEDUP_REMOVED lines=60> */
.L_x_27466:
[----:B------:R-:W-:Y:S05]  /*10040*/  BSYNC.RECONVERGENT B1 ;  /* 0x0000000000017941 */ /* 0x000fea0003800200 */
.L_x_27465:
        /* <DEDUP_REMOVED lines=23> */
.L_x_27472:
        /* <DEDUP_REMOVED lines=13> */
.L_x_27474:
[----:B------:R-:W-:Y:S05]  /*10290*/  BSYNC.RECONVERGENT B2 ;  /* 0x0000000000027941 */ /* 0x000fea0003800200 */
.L_x_27473:
[----:B------:R-:W-:Y:S01]  /*102a0*/  IMAD.WIDE.U32 R114, R119, -0x326172a9, RZ ;  /* 0xcd9e8d5777727825 */ /* 0x000fe200078e00ff */
[----:B------:R-:W-:-:S03]  /*102b0*/  LOP3.LUT R100, R111, R113, R3, 0x96, !PT ;  /* 0x000000716f647212 */ /* 0x000fc600078e9603 */
[----:B------:R-:W-:Y:S01]  /*102c0*/  HFMA2 R102, -RZ, RZ, 0, 0 ;  /* 0x00000000ff667431 */ /* 0x000fe200000001ff */
        /* <DEDUP_REMOVED lines=57> */
.L_x_27471:
[----:B------:R-:W-:Y:S05]  /*10660*/  BSYNC.RECONVERGENT B1 ;  /* 0x0000000000017941 */ /* 0x000fea0003800200 */
.L_x_27470:
        /* <DEDUP_REMOVED lines=23> */
.L_x_27477:
        /* <DEDUP_REMOVED lines=15> */
.L_x_27479:
[----:B------:R-:W-:Y:S05]  /*108d0*/  BSYNC.RECONVERGENT B2 ;  /* 0x0000000000027941 */ /* 0x000fea0003800200 */
.L_x_27478:
        /* <DEDUP_REMOVED lines=55> */
[----:B------:R-:W-:Y:S02]  /*10c50*/  HFMA2 R113, -RZ, RZ, 0, 0 ;  /* 0x00000000ff717431 */ /* 0x000fe400000001ff */
[----:B------:R-:W-:-:S05]  /*10c60*/  VIADD R115, R3, 0x96a522ad ;  /* 0x96a522ad03737836 */ /* 0x000fca0000000000 */
[----:B------:R-:W-:Y:S02]  /*10c70*/  LOP3.LUT R115, R115, R100, R105, 0x96, !PT ;  /* 0x0000006473737212 */ /* 0x000fe400078e9669 */
[----:B------:R-:W-:Y:S01]  /*10c80*/  MOV R100, R172 ;  /* 0x000000ac00647202 */ /* 0x000fe20000000f00 */
[----:B------:R-:W-:-:S07]  /*10c90*/  IMAD.MOV.U32 R172, RZ, RZ, R104 ;  /* 0x000000ffffac7224 */ /* 0x000fce00078e0068 */
.L_x_27476:
[----:B------:R-:W-:Y:S05]  /*10ca0*/  BSYNC.RECONVERGENT B1 ;  /* 0x0000000000017941 */ /* 0x000fea0003800200 */
.L_x_27475:
        /* <DEDUP_REMOVED lines=15> */
.L_x_27439:
        /* <DEDUP_REMOVED lines=16> */
.L_x_27483:
        /* <DEDUP_REMOVED lines=13> */
.L_x_27485:
[----:B------:R-:W-:Y:S05]  /*10f70*/  BSYNC.RECONVERGENT B2 ;  /* 0x0000000000027941 */ /* 0x000fea0003800200 */
.L_x_27484:
        /* <DEDUP_REMOVED lines=58> */
[----:B------:R-:W-:-:S07]  /*11320*/  LOP3.LUT R115, R115, R100, R173, 0x96, !PT ;  /* 0x0000006473737212 */ /* 0x000fce00078e96ad */
.L_x_27482:
[----:B------:R-:W-:Y:S05]  /*11330*/  BSYNC.RECONVERGENT B1 ;  /* 0x0000000000017941 */ /* 0x000fea0003800200 */
.L_x_27481:
        /* <DEDUP_REMOVED lines=26> */
.L_x_27488:
        /* <DEDUP_REMOVED lines=13> */
.L_x_27490:
[----:B------:R-:W-:Y:S05]  /*115b0*/  BSYNC.RECONVERGENT B2 ;  /* 0x0000000000027941 */ /* 0x000fea0003800200 */
.L_x_27489:
        /* <DEDUP_REMOVED lines=60> */
.L_x_27487:
[----:B------:R-:W-:Y:S05]  /*11980*/  BSYNC.RECONVERGENT B1 ;  /* 0x0000000000017941 */ /* 0x000fea0003800200 */
.L_x_27486:
        /* <DEDUP_REMOVED lines=21> */
.L_x_27493:
        /* <DEDUP_REMOVED lines=13> */
.L_x_27495:
[----:B------:R-:W-:Y:S05]  /*11bb0*/  BSYNC.RECONVERGENT B2 ;  /* 0x0000000000027941 */ /* 0x000fea0003800200 */
.L_x_27494:
        /* <DEDUP_REMOVED lines=60> */
.L_x_27492:
[----:B------:R-:W-:Y:S05]  /*11f80*/  BSYNC.RECONVERGENT B1 ;  /* 0x0000000000017941 */ /* 0x000fea0003800200 */
.L_x_27491:
        /* <DEDUP_REMOVED lines=21> */
.L_x_27498:
        /* <DEDUP_REMOVED lines=13> */
.L_x_27500:
[----:B------:R-:W-:Y:S05]  /*121b0*/  BSYNC.RECONVERGENT B2 ;  /* 0x0000000000027941 */ /* 0x000fea0003800200 */
.L_x_27499:
        /* <DEDUP_REMOVED lines=60> */
.L_x_27497:
[----:B------:R-:W-:Y:S05]  /*12580*/  BSYNC.RECONVERGENT B1 ;  /* 0x0000000000017941 */ /* 0x000fea0003800200 */
.L_x_27496:
        /* <DEDUP_REMOVED lines=21> */
.L_x_27503:
        /* <DEDUP_REMOVED lines=13> */
.L_x_27505:
[----:B------:R-:W-:Y:S05]  /*127b0*/  BSYNC.RECONVERGENT B2 ;  /* 0x0000000000027941 */ /* 0x000fea0003800200 */
.L_x_27504:
        /* <DEDUP_REMOVED lines=60> */
.L_x_27502:
[----:B------:R-:W-:Y:S05]  /*12b80*/  BSYNC.RECONVERGENT B1 ;  /* 0x0000000000017941 */ /* 0x000fea0003800200 */
.L_x_27501:
        /* <DEDUP_REMOVED lines=21> */
.L_x_27508:
        /* <DEDUP_REMOVED lines=13> */
.L_x_27510:
[----:B------:R-:W-:Y:S05]  /*12db0*/  BSYNC.RECONVERGENT B2 ;  /* 0x0000000000027941 */ /* 0x000fea0003800200 */
.L_x_27509:
        /* <DEDUP_REMOVED lines=60> */
.L_x_27507:
[----:B------:R-:W-:Y:S05]  /*13180*/  BSYNC.RECONVERGENT B1 ;  /* 0x0000000000017941 */ /* 0x000fea0003800200 */
.L_x_27506:
        /* <DEDUP_REMOVED lines=21> */
.L_x_27513:
        /* <DEDUP_REMOVED lines=13> */
.L_x_27515:
[----:B------:R-:W-:Y:S05]  /*133b0*/  BSYNC.RECONVERGENT B2 ;  /* 0x0000000000027941 */ /* 0x000fea0003800200 */
.L_x_27514:
        /* <DEDUP_REMOVED lines=61> */
.L_x_27512:
[----:B------:R-:W-:Y:S05]  /*13790*/  BSYNC.RECONVERGENT B1 ;  /* 0x0000000000017941 */ /* 0x000fea0003800200 */
.L_x_27511:
        /* <DEDUP_REMOVED lines=21> */
.L_x_27518:
        /* <DEDUP_REMOVED lines=15> */
.L_x_27520:
[----:B------:R-:W-:Y:S05]  /*139e0*/  BSYNC.RECONVERGENT B2 ;  /* 0x0000000000027941 */ /* 0x000fea0003800200 */
.L_x_27519:
        /* <DEDUP_REMOVED lines=60> */
.L_x_27517:
[----:B------:R-:W-:Y:S05]  /*13db0*/  BSYNC.RECONVERGENT B1 ;  /* 0x0000000000017941 */ /* 0x000fea0003800200 */
.L_x_27516:
        /* <DEDUP_REMOVED lines=12> */
.L_x_27480:
        /* <DEDUP_REMOVED lines=21> */
.L_x_27438:
[----:B------:R-:W-:Y:S05]  /*13fd0*/  BSYNC.RECONVERGENT B0 ;  /* 0x0000000000007941 */ /* 0x000fea0003800200 */
.L_x_27437:
[----:B------:R-:W-:Y:S01]  /*13fe0*/  ISETP.GE.U32.AND P0, PT, R118, 0x80, PT ;  /* 0x000000807600780c */ /* 0x000fe20003f06070 */
[----:B------:R-:W-:Y:S01]  /*13ff0*/  BSSY.RECONVERGENT B0, `(.L_x_27521) ;  /* 0x000064f000007945 */ /* 0x000fe20003800200 */
[----:B------:R-:W-:-:S11]  /*14000*/  LOP3.LUT R162, R162, 0xffffffdf, RZ, 0xc0, !PT ;  /* 0xffffffdfa2a27812 */ /* 0x000fd600078ec0ff */
[----:B------:R-:W-:Y:S01]  /*14010*/  @P0 LOP3.LUT R162, R162, 0x20, RZ, 0xfc, !PT ;  /* 0x00000020a2a20812 */ /* 0x000fe200078efcff */
[----:B------:R-:W-:Y:S06]  /*14020*/  @!P0 BRA `(.L_x_27522) ;  /* 0x00000064002c8947 */ /* 0x000fec0003800000 */
[----:B0-23--:R-:W0:Y:S02]  /*14030*/  LDC.64 R100, c[0x0][0x390] ;  /* 0x0000e400ff647b82 */ /* 0x00de240000000a00 */
        /* <DEDUP_REMOVED lines=24> */
.L_x_27526:
        /* <DEDUP_REMOVED lines=13> */
.L_x_27528:
[----:B------:R-:W-:Y:S05]  /*14290*/  BSYNC.RECONVERGENT B2 ;  /* 0x0000000000027941 */ /* 0x000fea0003800200 */
.L_x_27527:
        /* <DEDUP_REMOVED lines=60> */
.L_x_27525:
[----:B------:R-:W-:Y:S05]  /*14660*/  BSYNC.RECONVERGENT B1 ;  /* 0x0000000000017941 */ /* 0x000fea0003800200 */
.L_x_27524:
        /* <DEDUP_REMOVED lines=28> */
.L_x_27531:
        /* <DEDUP_REMOVED lines=13> */
.L_x_27533:
[----:B------:R-:W-:Y:S05]  /*14900*/  BSYNC.RECONVERGENT B2 ;  /* 0x0000000000027941 */ /* 0x000fea0003800200 */
.L_x_27532:
        /* <DEDUP_REMOVED lines=60> */
.L_x_27530:
[----:B------:R-:W-:Y:S05]  /*14cd0*/  BSYNC.RECONVERGENT B1 ;  /* 0x0000000000017941 */ /* 0x000fea0003800200 */
.L_x_27529:
        /* <DEDUP_REMOVED lines=8> */
[----:B------:R-:W-:Y:S01]  /*14d60*/  HADD2.F32 R113, -RZ, R100.H1_H1 ;  /* 0x30000064ff717230 */ /* 0x000fe20000004100 */
        /* <DEDUP_REMOVED lines=14> */
.L_x_27536:
        /* <DEDUP_REMOVED lines=13> */
.L_x_27538:
[----:B------:R-:W-:Y:S05]  /*14f20*/  BSYNC.RECONVERGENT B2 ;  /* 0x0000000000027941 */ /* 0x000fea0003800200 */
.L_x_27537:
        /* <DEDUP_REMOVED lines=60> */
.L_x_27535:
[----:B------:R-:W-:Y:S05]  /*152f0*/  BSYNC.RECONVERGENT B1 ;  /* 0x0000000000017941 */ /* 0x000fea0003800200 */
.L_x_27534:
        /* <DEDUP_REMOVED lines=23> */
.L_x_27541:
        /* <DEDUP_REMOVED lines=13> */
.L_x_27543:
[----:B------:R-:W-:Y:S05]  /*15540*/  BSYNC.RECONVERGENT B2 ;  /* 0x0000000000027941 */ /* 0x000fea0003800200 */
.L_x_27542:
        /* <DEDUP_REMOVED lines=60> */
.L_x_27540:
[----:B------:R-:W-:Y:S05]  /*15910*/  BSYNC.RECONVERGENT B1 ;  /* 0x0000000000017941 */ /* 0x000fea0003800200 */
.L_x_27539:
        /* <DEDUP_REMOVED lines=23> */
.L_x_27546:
        /* <DEDUP_REMOVED lines=13> */
.L_x_27548:
[----:B------:R-:W-:Y:S05]  /*15b60*/  BSYNC.RECONVERGENT B2 ;  /* 0x0000000000027941 */ /* 0x000fea0003800200 */
.L_x_27547:
        /* <DEDUP_REMOVED lines=60> */
.L_x_27545:
[----:B------:R-:W-:Y:S05]  /*15f30*/  BSYNC.RECONVERGENT B1 ;  /* 0x0000000000017941 */ /* 0x000fea0003800200 */
.L_x_27544:
        /* <DEDUP_REMOVED lines=23> */
.L_x_27551:
        /* <DEDUP_REMOVED lines=13> */
.L_x_27553:
[----:B------:R-:W-:Y:S05]  /*16180*/  BSYNC.RECONVERGENT B2 ;  /* 0x0000000000027941 */ /* 0x000fea0003800200 */
.L_x_27552:
        /* <DEDUP_REMOVED lines=60> */
.L_x_27550:
[----:B------:R-:W-:Y:S05]  /*16550*/  BSYNC.RECONVERGENT B1 ;  /* 0x0000000000017941 */ /* 0x000fea0003800200 */
.L_x_27549:
        /* <DEDUP_REMOVED lines=23> */
.L_x_27556:
        /* <DEDUP_REMOVED lines=13> */
.L_x_27558:
[----:B------:R-:W-:Y:S05]  /*167a0*/  BSYNC.RECONVERGENT B2 ;  /* 0x0000000000027941 */ /* 0x000fea0003800200 */
.L_x_27557:
        /* <DEDUP_REMOVED lines=60> */
.L_x_27555:
[----:B------:R-:W-:Y:S05]  /*16b70*/  BSYNC.RECONVERGENT B1 ;  /* 0x0000000000017941 */ /* 0x000fea0003800200 */
.L_x_27554:
        /* <DEDUP_REMOVED lines=23> */
.L_x_27561:
        /* <DEDUP_REMOVED lines=15> */
.L_x_27563:
[----:B------:R-:W-:Y:S05]  /*16de0*/  BSYNC.RECONVERGENT B2 ;  /* 0x0000000000027941 */ /* 0x000fea0003800200 */
.L_x_27562:
        /* <DEDUP_REMOVED lines=60> */
.L_x_27560:
[----:B------:R-:W-:Y:S05]  /*171b0*/  BSYNC.RECONVERGENT B1 ;  /* 0x0000000000017941 */ /* 0x000fea0003800200 */
.L_x_27559:
        /* <DEDUP_REMOVED lines=15> */
.L_x_27523:
        /* <DEDUP_REMOVED lines=16> */
.L_x_27567:
        /* <DEDUP_REMOVED lines=13> */
.L_x_27569:
[----:B------:R-:W-:Y:S05]  /*17480*/  BSYNC.RECONVERGENT B2 ;  /* 0x0000000000027941 */ /* 0x000fea0003800200 */
.L_x_27568:
        /* <DEDUP_REMOVED lines=59> */
.L_x_27566:
[----:B------:R-:W-:Y:S05]  /*17840*/  BSYNC.RECONVERGENT B1 ;  /* 0x0000000000017941 */ /* 0x000fea0003800200 */
.L_x_27565:
        /* <DEDUP_REMOVED lines=11> */
[----:B------:R-:W-:Y:S02]  /*17900*/  IMAD.MOV.U32 R103, RZ, RZ, R112 ;  /* 0x000000ffff677224 */ /* 0x000fe400078e0070 */
[----:B0-----:R-:W-:Y:S01]  /*17910*/  FMUL.FTZ R113, R113, R100 ;  /* 0x0000006471717220 */ /* 0x001fe20000410000 */
[----:B-1----:R-:W-:-:S04]  /*17920*/  FSETP.GTU.FTZ.AND P1, PT, R120, R101, PT ;  /* 0x000000657800720b */ /* 0x002fc80003f3c000 */
        /* <DEDUP_REMOVED lines=12> */
.L_x_27572:
        /* <DEDUP_REMOVED lines=13> */
.L_x_27574:
[----:B------:R-:W-:Y:S05]  /*17ac0*/  BSYNC.RECONVERGENT B2 ;  /* 0x0000000000027941 */ /* 0x000fea0003800200 */
.L_x_27573:
        /* <DEDUP_REMOVED lines=60> */
.L_x_27571:
[----:B------:R-:W-:Y:S05]  /*17e90*/  BSYNC.RECONVERGENT B1 ;  /* 0x0000000000017941 */ /* 0x000fea0003800200 */
.L_x_27570:
        /* <DEDUP_REMOVED lines=21> */
.L_x_27577:
        /* <DEDUP_REMOVED lines=13> */
.L_x_27579:
[----:B------:R-:W-:Y:S05]  /*180c0*/  BSYNC.RECONVERGENT B2 ;  /* 0x0000000000027941 */ /* 0x000fea0003800200 */
.L_x_27578:
        /* <DEDUP_REMOVED lines=60> */
.L_x_27576:
[----:B------:R-:W-:Y:S05]  /*18490*/  BSYNC.RECONVERGENT B1 ;  /* 0x0000000000017941 */ /* 0x000fea0003800200 */
.L_x_27575:
        /* <DEDUP_REMOVED lines=21> */
.L_x_27582:
        /* <DEDUP_REMOVED lines=13> */
.L_x_27584:
[----:B------:R-:W-:Y:S05]  /*186c0*/  BSYNC.RECONVERGENT B2 ;  /* 0x0000000000027941 */ /* 0x000fea0003800200 */
.L_x_27583:
        /* <DEDUP_REMOVED lines=60> */
.L_x_27581:
[----:B------:R-:W-:Y:S05]  /*18a90*/  BSYNC.RECONVERGENT B1 ;  /* 0x0000000000017941 */ /* 0x000fea0003800200 */
.L_x_27580:
        /* <DEDUP_REMOVED lines=21> */
.L_x_27587:
        /* <DEDUP_REMOVED lines=13> */
.L_x_27589:
[----:B------:R-:W-:Y:S05]  /*18cc0*/  BSYNC.RECONVERGENT B2 ;  /* 0x0000000000027941 */ /* 0x000fea0003800200 */
.L_x_27588:
        /* <DEDUP_REMOVED lines=60> */
.L_x_27586:
[----:B------:R-:W-:Y:S05]  /*19090*/  BSYNC.RECONVERGENT B1 ;  /* 0x0000000000017941 */ /* 0x000fea0003800200 */
.L_x_27585:
        /* <DEDUP_REMOVED lines=21> */
.L_x_27592:
        /* <DEDUP_REMOVED lines=13> */
.L_x_27594:
[----:B------:R-:W-:Y:S05]  /*192c0*/  BSYNC.RECONVERGENT B2 ;  /* 0x0000000000027941 */ /* 0x000fea0003800200 */
.L_x_27593:
        /* <DEDUP_REMOVED lines=60> */
.L_x_27591:
[----:B------:R-:W-:Y:S05]  /*19690*/  BSYNC.RECONVERGENT B1 ;  /* 0x0000000000017941 */ /* 0x000fea0003800200 */
.L_x_27590:
        /* <DEDUP_REMOVED lines=21> */
.L_x_27597:
        /* <DEDUP_REMOVED lines=13> */
.L_x_27599:
[----:B------:R-:W-:Y:S05]  /*198c0*/  BSYNC.RECONVERGENT B2 ;  /* 0x0000000000027941 */ /* 0x000fea0003800200 */
.L_x_27598:
        /* <DEDUP_REMOVED lines=61> */
.L_x_27596:
[----:B------:R-:W-:Y:S05]  /*19ca0*/  BSYNC.RECONVERGENT B1 ;  /* 0x0000000000017941 */ /* 0x000fea0003800200 */
.L_x_27595:
        /* <DEDUP_REMOVED lines=21> */
.L_x_27602:
        /* <DEDUP_REMOVED lines=15> */
.L_x_27604:
[----:B------:R-:W-:Y:S05]  /*19ef0*/  BSYNC.RECONVERGENT B2 ;  /* 0x0000000000027941 */ /* 0x000fea0003800200 */
.L_x_27603:
        /* <DEDUP_REMOVED lines=60> */
.L_x_27601:
[----:B------:R-:W-:Y:S05]  /*1a2c0*/  BSYNC.RECONVERGENT B1 ;  /* 0x0000000000017941 */ /* 0x000fea0003800200 */
.L_x_27600:
        /* <DEDUP_REMOVED lines=12> */
.L_x_27564:
        /* <DEDUP_REMOVED lines=21> */
.L_x_27522:
[----:B------:R-:W-:Y:S05]  /*1a4e0*/  BSYNC.RECONVERGENT B0 ;  /* 0x0000000000007941 */ /* 0x000fea0003800200 */
.L_x_27521:
        /* <DEDUP_REMOVED lines=30> */
.L_x_27610:
        /* <DEDUP_REMOVED lines=13> */
.L_x_27612:
[----:B------:R-:W-:Y:S05]  /*1a7a0*/  BSYNC.RECONVERGENT B2 ;  /* 0x0000000000027941 */ /* 0x000fea0003800200 */
.L_x_27611:
        /* <DEDUP_REMOVED lines=60> */
.L_x_27609:
[----:B------:R-:W-:Y:S05]  /*1ab70*/  BSYNC.RECONVERGENT B1 ;  /* 0x0000000000017941 */ /* 0x000fea0003800200 */
.L_x_27608:
[----:B------:R-:W0:Y:S01]  /*1ab80*/  LDC R166, c[0x0][0x408] ;  /* 0x00010200ffa67b82 */ /* 0x000e220000000800 */
[----:B------:R-:W-:Y:S01]  /*1ab90*/  I2FP.F32.U32 R124, R121 ;  /* 0x00000079007c7245 */ /* 0x000fe20000201000 */
[----:B------:R-:W-:Y:S02]  /*1aba0*/  HFMA2 R171, -RZ, RZ, 0.1171875, 0 ;  /* 0x2f800000ffab7431 */ /* 0x000fe400000001ff */
[----:B-----5:R-:W-:Y:S01]  /*1abb0*/  HADD2.F32 R121, -RZ, R100.H0_H0 ;  /* 0x20000064ff797230 */ /* 0x020fe20000004100 */
[----:B------:R-:W-:Y:S01]  /*1abc0*/  LOP3.LUT R162, R162, 0xfffffffd, RZ, 0xc0, !PT ;  /* 0xfffffffda2a27812 */ /* 0x000fe200078ec0ff */
[----:B------:R-:W-:Y:S01]  /*1abd0*/  BSSY.RECONVERGENT B1, `(.L_x_27613) ;  /* 0x0000061000017945 */ /* 0x000fe20003800200 */
[----:B------:R-:W-:Y:S02]  /*1abe0*/  IMAD.MOV.U32 R144, RZ, RZ, 0x2 ;  /* 0x00000002ff907424 */ /* 0x000fe400078e00ff */
[----:B------:R-:W-:Y:S01]  /*1abf0*/  FFMA.FTZ R113, R124, R171, 1.1641532182693481445e-10 ;  /* 0x2f0000007c717423 */ /* 0x000fe200000100ab */
[----:B------:R-:W1:Y:S01]  /*1ac00*/  LDC R170, c[0x0][0x404] ;  /* 0x00010100ffaa7b82 */ /* 0x000e620000000800 */
[----:B------:R-:W-:Y:S01]  /*1ac10*/  FMUL.FTZ R121, R121, R168 ;  /* 0x000000a879797220 */ /* 0x000fe20000410000 */
[----:B------:R-:W-:-:S03]  /*1ac20*/  HADD2.F32 R124, -RZ, R104.H0_H0 ;  /* 0x20000068ff7c7230 */ /* 0x000fc60000004100 */
[----:B0-----:R-:W-:Y:S01]  /*1ac30*/  FMUL.FTZ R121, R121, R166 ;  /* 0x000000a679797220 */ /* 0x001fe20000410000 */
[----:B-1----:R-:W-:Y:S02]  /*1ac40*/  FSETP.GTU.FTZ.AND P0, PT, R113, R170, PT ;  /* 0x000000aa7100720b */ /* 0x002fe40003f1c000 */
[----:B------:R-:W-:Y:S02]  /*1ac50*/  MOV R113, R112 ;  /* 0x0000007000717202 */ /* 0x000fe40000000f00 */
[----:B------:R-:W-:Y:S02]  /*1ac60*/  FSEL R121, R121, RZ, !P0 ;  /* 0x000000ff79797208 */ /* 0x000fe40004000000 */
[----:B------:R-:W-:Y:S02]  /*1ac70*/  PLOP3.LUT P1, PT, P0, PT, PT, 0x8, 0x80 ;  /* 0x000000000080781c */ /* 0x000fe4000072e170 */
[----:B------:R-:W-:Y:S01]  /*1ac80*/  ISETP.NE.AND P0, PT, R123, 0x1, PT ;  /* 0x000000017b00780c */ /* 0x000fe20003f05270 */
[----:B------:R-:W-:-:S10]  /*1ac90*/  FADD.FTZ R121, R121, R124 ;  /* 0x0000007c79797221 */ /* 0x000fd40000010000 */
        /* <DEDUP_REMOVED lines=10> */
.L_x_27615:
        /* <DEDUP_REMOVED lines=13> */
.L_x_27617:
[----:B------:R-:W-:Y:S05]  /*1ae10*/  BSYNC.RECONVERGENT B2 ;  /* 0x0000000000027941 */ /* 0x000fea0003800200 */
.L_x_27616:
        /* <DEDUP_REMOVED lines=60> */
.L_x_27614:
[----:B------:R-:W-:Y:S05]  /*1b1e0*/  BSYNC.RECONVERGENT B1 ;  /* 0x0000000000017941 */ /* 0x000fea0003800200 */
.L_x_27613:
[----:B------:R-:W-:Y:S01]  /*1b1f0*/  I2FP.F32.U32 R124, R113 ;  /* 0x00000071007c7245 */ /* 0x000fe20000201000 */
[----:B------:R-:W-:Y:S01]  /*1b200*/  HADD2.F32 R123, -RZ, R100.H1_H1 ;  /* 0x30000064ff7b7230 */ /* 0x000fe20000004100 */
[----:B------:R-:W-:Y:S01]  /*1b210*/  ISETP.NE.AND P1, PT, R144, 0x1, PT ;  /* 0x000000019000780c */ /* 0x000fe20003f25270 */
[----:B------:R-:W-:Y:S01]  /*1b220*/  BSSY.RECONVERGENT B1, `(.L_x_27618) ;  /* 0x000005e000017945 */ /* 0x000fe20003800200 */
[----:B------:R-:W-:Y:S01]  /*1b230*/  MOV R100, R112 ;  /* 0x0000007000647202 */ /* 0x000fe20000000f00 */
        /* <DEDUP_REMOVED lines=18> */
.L_x_27620:
        /* <DEDUP_REMOVED lines=13> */
.L_x_27622:
[----:B------:R-:W-:Y:S05]  /*1b430*/  BSYNC.RECONVERGENT B2 ;  /* 0x0000000000027941 */ /* 0x000fea0003800200 */
.L_x_27621:
        /* <DEDUP_REMOVED lines=60> */
.L_x_27619:
[----:B------:R-:W-:Y:S05]  /*1b800*/  BSYNC.RECONVERGENT B1 ;  /* 0x0000000000017941 */ /* 0x000fea0003800200 */
.L_x_27618:
        /* <DEDUP_REMOVED lines=23> */
.L_x_27625:
        /* <DEDUP_REMOVED lines=13> */
.L_x_27627:
[----:B------:R-:W-:Y:S05]  /*1ba50*/  BSYNC.RECONVERGENT B2 ;  /* 0x0000000000027941 */ /* 0x000fea0003800200 */
.L_x_27626:
        /* <DEDUP_REMOVED lines=60> */
.L_x_27624:
[----:B------:R-:W-:Y:S05]  /*1be20*/  BSYNC.RECONVERGENT B1 ;  /* 0x0000000000017941 */ /* 0x000fea0003800200 */
.L_x_27623:
        /* <DEDUP_REMOVED lines=23> */
.L_x_27630:
        /* <DEDUP_REMOVED lines=13> */
.L_x_27632:
[----:B------:R-:W-:Y:S05]  /*1c070*/  BSYNC.RECONVERGENT B2 ;  /* 0x0000000000027941 */ /* 0x000fea0003800200 */
.L_x_27631:
        /* <DEDUP_REMOVED lines=60> */
.L_x_27629:
[----:B------:R-:W-:Y:S05]  /*1c440*/  BSYNC.RECONVERGENT B1 ;  /* 0x0000000000017941 */ /* 0x000fea0003800200 */
.L_x_27628:
        /* <DEDUP_REMOVED lines=23> */
.L_x_27635:
        /* <DEDUP_REMOVED lines=13> */
.L_x_27637:
[----:B------:R-:W-:Y:S05]  /*1c690*/  BSYNC.RECONVERGENT B2 ;  /* 0x0000000000027941 */ /* 0x000fea0003800200 */
.L_x_27636:
        /* <DEDUP_REMOVED lines=60> */
.L_x_27634:
[----:B------:R-:W-:Y:S05]  /*1ca60*/  BSYNC.RECONVERGENT B1 ;  /* 0x0000000000017941 */ /* 0x000fea0003800200 */
.L_x_27633:
        /* <DEDUP_REMOVED lines=23> */
.L_x_27640:
        /* <DEDUP_REMOVED lines=13> */
.L_x_27642:
[----:B------:R-:W-:Y:S05]  /*1ccb0*/  BSYNC.RECONVERGENT B2 ;  /* 0x0000000000027941 */ /* 0x000fea0003800200 */
.L_x_27641:
        /* <DEDUP_REMOVED lines=60> */
.L_x_27639:
[----:B------:R-:W-:Y:S05]  /*1d080*/  BSYNC.RECONVERGENT B1 ;  /* 0x0000000000017941 */ /* 0x000fea0003800200 */
.L_x_27638:
        /* <DEDUP_REMOVED lines=23> */
.L_x_27645:
        /* <DEDUP_REMOVED lines=15> */
.L_x_27647:
[----:B------:R-:W-:Y:S05]  /*1d2f0*/  BSYNC.RECONVERGENT B2 ;  /* 0x0000000000027941 */ /* 0x000fea0003800200 */
.L_x_27646:
        /* <DEDUP_REMOVED lines=60> */
.L_x_27644:
[----:B------:R-:W-:Y:S05]  /*1d6c0*/  BSYNC.RECONVERGENT B1 ;  /* 0x0000000000017941 */ /* 0x000fea0003800200 */
.L_x_27643:
        /* <DEDUP_REMOVED lines=15> */
.L_x_27607:
        /* <DEDUP_REMOVED lines=16> */
.L_x_27651:
        /* <DEDUP_REMOVED lines=13> */
.L_x_27653:
[----:B------:R-:W-:Y:S05]  /*1d990*/  BSYNC.RECONVERGENT B2 ;  /* 0x0000000000027941 */ /* 0x000fea0003800200 */
.L_x_27652:
        /* <DEDUP_REMOVED lines=59> */
.L_x_27650:
[----:B------:R-:W-:Y:S05]  /*1dd50*/  BSYNC.RECONVERGENT B1 ;  /* 0x0000000000017941 */ /* 0x000fea0003800200 */
.L_x_27649:
        /* <DEDUP_REMOVED lines=9> */
[----:B------:R-:W-:Y:S01]  /*1ddf0*/  FFMA.FTZ R124, R107, R106, 1.1641532182693481445e-10 ;  /* 0x2f0000006b7c7423 */ /* 0x000fe2000001006a */
[----:B------:R-:W-:-:S02]  /*1de00*/  IMAD.MOV.U32 R107, RZ, RZ, R112 ;  /* 0x000000ffff6b7224 */ /* 0x000fc400078e0070 */
[----:B0-----:R-:W-:Y:S02]  /*1de10*/  FMUL.FTZ R113, R113, R104 ;  /* 0x0000006871717220 */ /* 0x001fe40000410000 */
        /* <DEDUP_REMOVED lines=14> */
.L_x_27656:
        /* <DEDUP_REMOVED lines=13> */
.L_x_27658:
[----:B------:R-:W-:Y:S05]  /*1dfd0*/  BSYNC.RECONVERGENT B2 ;  /* 0x0000000000027941 */ /* 0x000fea0003800200 */
.L_x_27657:
        /* <DEDUP_REMOVED lines=60> */
.L_x_27655:
[----:B------:R-:W-:Y:S05]  /*1e3a0*/  BSYNC.RECONVERGENT B1 ;  /* 0x0000000000017941 */ /* 0x000fea0003800200 */
.L_x_27654:
        /* <DEDUP_REMOVED lines=21> */
.L_x_27661:
        /* <DEDUP_REMOVED lines=13> */
.L_x_27663:
[----:B------:R-:W-:Y:S05]  /*1e5d0*/  BSYNC.RECONVERGENT B2 ;  /* 0x0000000000027941 */ /* 0x000fea0003800200 */
.L_x_27662:
        /* <DEDUP_REMOVED lines=58> */
[----:B------:R-:W-:Y:S01]  /*1e980*/  IMAD.MOV.U32 R145, RZ, RZ, RZ ;  /* 0x000000ffff917224 */ /* 0x000fe200078e00ff */
[----:B------:R-:W-:-:S07]  /*1e990*/  MOV R172, R144 ;  /* 0x0000009000ac7202 */ /* 0x000fce0000000f00 */
.L_x_27660:
[----:B------:R-:W-:Y:S05]  /*1e9a0*/  BSYNC.RECONVERGENT B1 ;  /* 0x0000000000017941 */ /* 0x000fea0003800200 */
.L_x_27659:
        /* <DEDUP_REMOVED lines=21> */
.L_x_27666:
        /* <DEDUP_REMOVED lines=13> */
.L_x_27668:
[----:B------:R-:W-:Y:S05]  /*1ebd0*/  BSYNC.RECONVERGENT B2 ;  /* 0x0000000000027941 */ /* 0x000fea0003800200 */
.L_x_27667:
        /* <DEDUP_REMOVED lines=58> */
[----:B------:R-:W-:Y:S02]  /*1ef80*/  LOP3.LUT R115, R107, R144, R157, 0x96, !PT ;  /* 0x000000906b737212 */ /* 0x000fe400078e969d */
[----:B------:R-:W-:-:S07]  /*1ef90*/  MOV R172, R156 ;  /* 0x0000009c00ac7202 */ /* 0x000fce0000000f00 */
.L_x_27665:
[----:B------:R-:W-:Y:S05]  /*1efa0*/  BSYNC.RECONVERGENT B1 ;  /* 0x0000000000017941 */ /* 0x000fea0003800200 */
.L_x_27664:
        /* <DEDUP_REMOVED lines=21> */
.L_x_27671:
        /* <DEDUP_REMOVED lines=13> */
.L_x_27673:
[----:B------:R-:W-:Y:S05]  /*1f1d0*/  BSYNC.RECONVERGENT B2 ;  /* 0x0000000000027941 */ /* 0x000fea0003800200 */
.L_x_27672:
        /* <DEDUP_REMOVED lines=60> */
.L_x_27670:
[----:B------:R-:W-:Y:S05]  /*1f5a0*/  BSYNC.RECONVERGENT B1 ;  /* 0x0000000000017941 */ /* 0x000fea0003800200 */
.L_x_27669:
        /* <DEDUP_REMOVED lines=21> */
.L_x_27676:
        /* <DEDUP_REMOVED lines=13> */
.L_x_27678:
[----:B------:R-:W-:Y:S05]  /*1f7d0*/  BSYNC.RECONVERGENT B2 ;  /* 0x0000000000027941 */ /* 0x000fea0003800200 */
.L_x_27677:
        /* <DEDUP_REMOVED lines=57> */
[----:B------:R-:W-:-:S05]  /*1fb70*/  IMAD.WIDE.U32 R112, R112, -0x326172a9, RZ ;  /* 0xcd9e8d5770707825 */ /* 0x000fca00078e00ff */
[----:B------:R-:W-:Y:S01]  /*1fb80*/  LOP3.LUT R114, R107, R114, R113, 0x96, !PT ;  /* 0x000000726b727212 */ /* 0x000fe200078e9671 */
[----:B------:R-:W-:-:S07]  /*1fb90*/  IMAD.MOV.U32 R113, RZ, RZ, RZ ;  /* 0x000000ffff717224 */ /* 0x000fce00078e00ff */
.L_x_27675:
[----:B------:R-:W-:Y:S05]  /*1fba0*/  BSYNC.RECONVERGENT B1 ;  /* 0x0000000000017941 */ /* 0x000fea0003800200 */
.L_x_27674:
        /* <DEDUP_REMOVED lines=21> */
.L_x_27681:
        /* <DEDUP_REMOVED lines=13> */
.L_x_27683:
[----:B------:R-:W-:Y:S05]  /*1fdd0*/  BSYNC.RECONVERGENT B2 ;  /* 0x0000000000027941 */ /* 0x000fea0003800200 */
.L_x_27682:
        /* <DEDUP_REMOVED lines=60> */
[----:B------:R-:W-:-:S07]  /*201a0*/  IMAD.MOV.U32 R112, RZ, RZ, R174 ;  /* 0x000000ffff707224 */ /* 0x000fce00078e00ae */
.L_x_27680:
[----:B------:R-:W-:Y:S05]  /*201b0*/  BSYNC.RECONVERGENT B1 ;  /* 0x0000000000017941 */ /* 0x000fea0003800200 */
.L_x_27679:
        /* <DEDUP_REMOVED lines=21> */
.L_x_27686:
        /* <DEDUP_REMOVED lines=15> */
.L_x_27688:
[----:B------:R-:W-:Y:S05]  /*20400*/  BSYNC.RECONVERGENT B2 ;  /* 0x0000000000027941 */ /* 0x000fea0003800200 */
.L_x_27687:
        /* <DEDUP_REMOVED lines=60> */
.L_x_27685:
[----:B------:R-:W-:Y:S05]  /*207d0*/  BSYNC.RECONVERGENT B1 ;  /* 0x0000000000017941 */ /* 0x000fea0003800200 */
.L_x_27684:
        /* <DEDUP_REMOVED lines=12> */
.L_x_27648:
        /* <DEDUP_REMOVED lines=21> */
.L_x_27606:
[----:B------:R-:W-:Y:S05]  /*209f0*/  BSYNC.RECONVERGENT B0 ;  /* 0x0000000000007941 */ /* 0x000fea0003800200 */
.L_x_27605:
        /* <DEDUP_REMOVED lines=30> */
.L_x_27694:
        /* <DEDUP_REMOVED lines=13> */
.L_x_27696:
[----:B------:R-:W-:Y:S05]  /*20cb0*/  BSYNC.RECONVERGENT B2 ;  /* 0x0000000000027941 */ /* 0x000fea0003800200 */
.L_x_27695:
        /* <DEDUP_REMOVED lines=60> */
.L_x_27693:
[----:B------:R-:W-:Y:S05]  /*21080*/  BSYNC.RECONVERGENT B1 ;  /* 0x0000000000017941 */ /* 0x000fea0003800200 */
.L_x_27692:
        /* <DEDUP_REMOVED lines=28> */
.L_x_27699:
        /* <DEDUP_REMOVED lines=13> */
.L_x_27701:
[----:B------:R-:W-:Y:S05]  /*21320*/  BSYNC.RECONVERGENT B2 ;  /* 0x0000000000027941 */ /* 0x000fea0003800200 */
.L_x_27700:
        /* <DEDUP_REMOVED lines=60> */
.L_x_27698:
[----:B------:R-:W-:Y:S05]  /*216f0*/  BSYNC.RECONVERGENT B1 ;  /* 0x0000000000017941 */ /* 0x000fea0003800200 */
.L_x_27697:
        /* <DEDUP_REMOVED lines=23> */
.L_x_27704:
        /* <DEDUP_REMOVED lines=13> */
.L_x_27706:
[----:B------:R-:W-:Y:S05]  /*21940*/  BSYNC.RECONVERGENT B2 ;  /* 0x0000000000027941 */ /* 0x000fea0003800200 */
.L_x_27705:
[----:B------:R-:W-:Y:S01]  /*21950*/  IMAD.WIDE.U32 R146, R119, -0x326172a9, RZ ;  /* 0xcd9e8d5777927825 */ /* 0x000fe200078e00ff */
[----:B------:R-:W-:-:S03]  /*21960*/  LOP3.LUT R112, R111, R115, R3, 0x96, !PT ;  /* 0x000000736f707212 */ /* 0x000fc600078e9603 */
[----:B------:R-:W-:Y:S01]  /*21970*/  HFMA2 R104, -RZ, RZ, 0, 0 ;  /* 0x00000000ff687431 */ /* 0x000fe200000001ff */
        /* <DEDUP_REMOVED lines=56> */
[----:B------:R-:W-:-:S07]  /*21d00*/  LOP3.LUT R115, R147, R146, R159, 0x96, !PT ;  /* 0x0000009293737212 */ /* 0x000fce00078e969f */
.L_x_27703:
[----:B------:R-:W-:Y:S05]  /*21d10*/  BSYNC.RECONVERGENT B1 ;  /* 0x0000000000017941 */ /* 0x000fea0003800200 */
.L_x_27702:
        /* <DEDUP_REMOVED lines=23> */
.L_x_27709:
        /* <DEDUP_REMOVED lines=13> */
.L_x_27711:
[----:B------:R-:W-:Y:S05]  /*21f60*/  BSYNC.RECONVERGENT B2 ;  /* 0x0000000000027941 */ /* 0x000fea0003800200 */
.L_x_27710:
        /* <DEDUP_REMOVED lines=60> */
.L_x_27708:
[----:B------:R-:W-:Y:S05]  /*22330*/  BSYNC.RECONVERGENT B1 ;  /* 0x0000000000017941 */ /* 0x000fea0003800200 */
.L_x_27707:
        /* <DEDUP_REMOVED lines=23> */
.L_x_27714:
        /* <DEDUP_REMOVED lines=13> */
.L_x_27716:
[----:B------:R-:W-:Y:S05]  /*22580*/  BSYNC.RECONVERGENT B2 ;  /* 0x0000000000027941 */ /* 0x000fea0003800200 */
.L_x_27715:
        /* <DEDUP_REMOVED lines=60> */
.L_x_27713:
[----:B------:R-:W-:Y:S05]  /*22950*/  BSYNC.RECONVERGENT B1 ;  /* 0x0000000000017941 */ /* 0x000fea0003800200 */
.L_x_27712:
        /* <DEDUP_REMOVED lines=23> */
.L_x_27719:
        /* <DEDUP_REMOVED lines=13> */
.L_x_27721:
[----:B------:R-:W-:Y:S05]  /*22ba0*/  BSYNC.RECONVERGENT B2 ;  /* 0x0000000000027941 */ /* 0x000fea0003800200 */
.L_x_27720:
        /* <DEDUP_REMOVED lines=60> */
.L_x_27718:
[----:B------:R-:W-:Y:S05]  /*22f70*/  BSYNC.RECONVERGENT B1 ;  /* 0x0000000000017941 */ /* 0x000fea0003800200 */
.L_x_27717:
        /* <DEDUP_REMOVED lines=23> */
.L_x_27724:
        /* <DEDUP_REMOVED lines=13> */
.L_x_27726:
[----:B------:R-:W-:Y:S05]  /*231c0*/  BSYNC.RECONVERGENT B2 ;  /* 0x0000000000027941 */ /* 0x000fea0003800200 */
.L_x_27725:
        /* <DEDUP_REMOVED lines=60> */
.L_x_27723:
[----:B------:R-:W-:Y:S05]  /*23590*/  BSYNC.RECONVERGENT B1 ;  /* 0x0000000000017941 */ /* 0x000fea0003800200 */
.L_x_27722:
        /* <DEDUP_REMOVED lines=23> */
.L_x_27729:
        /* <DEDUP_REMOVED lines=15> */
.L_x_27731:
[----:B------:R-:W-:Y:S05]  /*23800*/  BSYNC.RECONVERGENT B2 ;  /* 0x0000000000027941 */ /* 0x000fea0003800200 */
.L_x_27730:
        /* <DEDUP_REMOVED lines=60> */
.L_x_27728:
[----:B------:R-:W-:Y:S05]  /*23bd0*/  BSYNC.RECONVERGENT B1 ;  /* 0x0000000000017941 */ /* 0x000fea0003800200 */
.L_x_27727:
        /* <DEDUP_REMOVED lines=15> */
.L_x_27691:
        /* <DEDUP_REMOVED lines=16> */
.L_x_27735:
        /* <DEDUP_REMOVED lines=13> */
.L_x_27737:
[----:B------:R-:W-:Y:S05]  /*23ea0*/  BSYNC.RECONVERGENT B2 ;  /* 0x0000000000027941 */ /* 0x000fea0003800200 */
.L_x_27736:
        /* <DEDUP_REMOVED lines=59> */
.L_x_27734:
[----:B------:R-:W-:Y:S05]  /*24260*/  BSYNC.RECONVERGENT B1 ;  /* 0x0000000000017941 */ /* 0x000fea0003800200 */
.L_x_27733:
        /* <DEDUP_REMOVED lines=26> */
.L_x_27740:
        /* <DEDUP_REMOVED lines=13> */
.L_x_27742:
[----:B------:R-:W-:Y:S05]  /*244e0*/  BSYNC.RECONVERGENT B2 ;  /* 0x0000000000027941 */ /* 0x000fea0003800200 */
.L_x_27741:
        /* <DEDUP_REMOVED lines=22> */
[----:B------:R-:W-:Y:S02]  /*24650*/  IMAD.MOV.U32 R134, RZ, RZ, RZ ;  /* 0x000000ffff867224 */ /* 0x000fe400078e00ff */
        /* <DEDUP_REMOVED lines=36> */
[----:B------:R-:W-:-:S07]  /*248a0*/  MOV R172, R146 ;  /* 0x0000009200ac7202 */ /* 0x000fce0000000f00 */
.L_x_27739:
[----:B------:R-:W-:Y:S05]  /*248b0*/  BSYNC.RECONVERGENT B1 ;  /* 0x0000000000017941 */ /* 0x000fea0003800200 */
.L_x_27738:
        /* <DEDUP_REMOVED lines=21> */
.L_x_27745:
        /* <DEDUP_REMOVED lines=13> */
.L_x_27747:
[----:B------:R-:W-:Y:S05]  /*24ae0*/  BSYNC.RECONVERGENT B2 ;  /* 0x0000000000027941 */ /* 0x000fea0003800200 */
.L_x_27746:
        /* <DEDUP_REMOVED lines=57> */
[----:B------:R-:W-:Y:S01]  /*24e80*/  MOV R172, R146 ;  /* 0x0000009200ac7202 */ /* 0x000fe20000000f00 */
[----:B------:R-:W-:Y:S01]  /*24e90*/  IMAD.MOV.U32 R146, RZ, RZ, RZ ;  /* 0x000000ffff927224 */ /* 0x000fe200078e00ff */
[----:B------:R-:W-:-:S07]  /*24ea0*/  LOP3.LUT R115, R107, R170, R147, 0x96, !PT ;  /* 0x000000aa6b737212 */ /* 0x000fce00078e9693 */
.L_x_27744:
[----:B------:R-:W-:Y:S05]  /*24eb0*/  BSYNC.RECONVERGENT B1 ;  /* 0x0000000000017941 */ /* 0x000fea0003800200 */
.L_x_27743:
        /* <DEDUP_REMOVED lines=21> */
.L_x_27750:
        /* <DEDUP_REMOVED lines=13> */
.L_x_27752:
[----:B------:R-:W-:Y:S05]  /*250e0*/  BSYNC.RECONVERGENT B2 ;  /* 0x0000000000027941 */ /* 0x000fea0003800200 */
.L_x_27751:
        /* <DEDUP_REMOVED lines=60> */
.L_x_27749:
[----:B------:R-:W-:Y:S05]  /*254b0*/  BSYNC.RECONVERGENT B1 ;  /* 0x0000000000017941 */ /* 0x000fea0003800200 */
.L_x_27748:
        /* <DEDUP_REMOVED lines=21> */
.L_x_27755:
        /* <DEDUP_REMOVED lines=13> */
.L_x_27757:
[----:B------:R-:W-:Y:S05]  /*256e0*/  BSYNC.RECONVERGENT B2 ;  /* 0x0000000000027941 */ /* 0x000fea0003800200 */
.L_x_27756:
        /* <DEDUP_REMOVED lines=60> */
.L_x_27754:
[----:B------:R-:W-:Y:S05]  /*25ab0*/  BSYNC.RECONVERGENT B1 ;  /* 0x0000000000017941 */ /* 0x000fea0003800200 */
.L_x_27753:
        /* <DEDUP_REMOVED lines=21> */
.L_x_27760:
        /* <DEDUP_REMOVED lines=13> */
.L_x_27762:
[----:B------:R-:W-:Y:S05]  /*25ce0*/  BSYNC.RECONVERGENT B2 ;  /* 0x0000000000027941 */ /* 0x000fea0003800200 */
.L_x_27761:
        /* <DEDUP_REMOVED lines=60> */
.L_x_27759:
[----:B------:R-:W-:Y:S05]  /*260b0*/  BSYNC.RECONVERGENT B1 ;  /* 0x0000000000017941 */ /* 0x000fea0003800200 */
.L_x_27758:
        /* <DEDUP_REMOVED lines=21> */
.L_x_27765:
        /* <DEDUP_REMOVED lines=13> */
.L_x_27767:
[----:B------:R-:W-:Y:S05]  /*262e0*/  BSYNC.RECONVERGENT B2 ;  /* 0x0000000000027941 */ /* 0x000fea0003800200 */
.L_x_27766:
        /* <DEDUP_REMOVED lines=61> */
.L_x_27764:
[----:B------:R-:W-:Y:S05]  /*266c0*/  BSYNC.RECONVERGENT B1 ;  /* 0x0000000000017941 */ /* 0x000fea0003800200 */
.L_x_27763:
        /* <DEDUP_REMOVED lines=21> */
.L_x_27770:
        /* <DEDUP_REMOVED lines=15> */
.L_x_27772:
[----:B------:R-:W-:Y:S05]  /*26910*/  BSYNC.RECONVERGENT B2 ;  /* 0x0000000000027941 */ /* 0x000fea0003800200 */
.L_x_27771:
        /* <DEDUP_REMOVED lines=60> */
.L_x_27769:
[----:B------:R-:W-:Y:S05]  /*26ce0*/  BSYNC.RECONVERGENT B1 ;  /* 0x0000000000017941 */ /* 0x000fea0003800200 */
.L_x_27768:
        /* <DEDUP_REMOVED lines=12> */
.L_x_27732:
        /* <DEDUP_REMOVED lines=12> */
[----:B------:R-:W-:Y:S01]  /*26e70*/  LOP3.LUT R168, R168, R170, R173, 0xfe, !PT ;  /* 0x000000aaa8a87212 */ /* 0x000fe200078efead */
[----:B------:R-:W-:Y:S01]  /*26e80*/  IMAD.MOV.U32 R170, RZ, RZ, R172 ;  /* 0x000000ffffaa7224 */ /* 0x000fe200078e00ac */
[----:B------:R-:W-:Y:S01]  /*26e90*/  LOP3.LUT R175, R175, R174, RZ, 0xfc, !PT ;  /* 0x000000aeafaf7212 */ /* 0x000fe200078efcff */
[----:B0-----:R-:W-:Y:S01]  /*26ea0*/  IMAD.WIDE.U32 R106, R169, 0x10, R106 ;  /* 0x00000010a96a7825 */ /* 0x001fe200078e006a */
[----:B------:R-:W-:-:S04]  /*26eb0*/  LOP3.LUT R174, R168, R171, RZ, 0xfc, !PT ;  /* 0x000000aba8ae7212 */ /* 0x000fc800078efcff */
[----:B------:R0:W-:Y:S01]  /*26ec0*/  STG.E.128 desc[UR6][R106.64], R100 ;  /* 0x000000646a007986 */ /* 0x0001e2000c101d06 */
[----:B-1----:R-:W-:-:S05]  /*26ed0*/  IMAD.WIDE.U32 R104, R169, 0x8, R104 ;  /* 0x00000008a9687825 */ /* 0x002fca00078e0068 */
[----:B------:R0:W-:Y:S02]  /*26ee0*/  STG.E.64 desc[UR6][R104.64], R174 ;  /* 0x000000ae68007986 */ /* 0x0001e4000c101b06 */
.L_x_27690:
[----:B------:R-:W-:Y:S05]  /*26ef0*/  BSYNC.RECONVERGENT B0 ;  /* 0x0000000000007941 */ /* 0x000fea0003800200 */
.L_x_27689:
        /* <DEDUP_REMOVED lines=177> */
.L_x_27798:
        /* <DEDUP_REMOVED lines=49> */
.L_x_27775:
[----:B------:R-:W-:Y:S05]  /*27d20*/  BSYNC.RECONVERGENT B0 ;  /* 0x0000000000007941 */ /* 0x000fea0003800200 */
.L_x_27774:
        /* <DEDUP_REMOVED lines=31> */
[----:B------:R-:W-:Y:S01]  /*27f20*/  F2FP.F16.F32.PACK_AB R101, R106, R169 ;  /* 0x000000a96a65723e */ /* 0x000fe200000000ff */
[----:B------:R-:W-:Y:S01]  /*27f30*/  VIADD R135, R135, 0x20 ;  /* 0x0000002087877836 */ /* 0x000fe20000000000 */
[----:B------:R-:W-:-:S05]  /*27f40*/  F2FP.F16.F32.PACK_AB R103, R172, R177 ;  /* 0x000000b1ac67723e */ /* 0x000fca00000000ff */
[----:B------:R2:W-:Y:S02]  /*27f50*/  STG.E.128 desc[UR6][R104.64], R100 ;  /* 0x0000006468007986 */ /* 0x0005e4000c101d06 */
.L_x_27777:
[----:B------:R-:W-:Y:S05]  /*27f60*/  BSYNC.RECONVERGENT B0 ;  /* 0x0000000000007941 */ /* 0x000fea0003800200 */
.L_x_27776:
        /* <DEDUP_REMOVED lines=35> */
.L_x_27779:
[----:B------:R-:W-:Y:S05]  /*281a0*/  BSYNC.RECONVERGENT B0 ;  /* 0x0000000000007941 */ /* 0x000fea0003800200 */
.L_x_27778:
        /* <DEDUP_REMOVED lines=35> */
.L_x_27781:
[----:B------:R-:W-:Y:S05]  /*283e0*/  BSYNC.RECONVERGENT B0 ;  /* 0x0000000000007941 */ /* 0x000fea0003800200 */
.L_x_27780:
        /* <DEDUP_REMOVED lines=35> */
.L_x_27783:
[----:B------:R-:W-:Y:S05]  /*28620*/  BSYNC.RECONVERGENT B0 ;  /* 0x0000000000007941 */ /* 0x000fea0003800200 */
.L_x_27782:
        /* <DEDUP_REMOVED lines=34> */
.L_x_27785:
[----:B------:R-:W-:Y:S05]  /*28850*/  BSYNC.RECONVERGENT B0 ;  /* 0x0000000000007941 */ /* 0x000fea0003800200 */
.L_x_27784:
[----:B01234-:R-:W0:Y:S02]  /*28860*/  LDC.64 R100, c[0x0][0x380] ;  /* 0x0000e000ff647b82 */ /* 0x01fe240000000a00 */
[----:B0-----:R-:W-:-:S05]  /*28870*/  IMAD R116, R100, 0x4, R116 ;  /* 0x0000000464747824 */ /* 0x001fca00078e0274 */
[----:B------:R-:W-:-:S13]  /*28880*/  ISETP.GE.AND P0, PT, R116, R101, PT ;  /* 0x000000657400720c */ /* 0x000fda0003f06270 */
[----:B------:R-:W-:Y:S05]  /*28890*/  @!P0 BRA `(.L_x_27786) ;  /* 0xfffffd8400bc8947 */ /* 0x000fea000383ffff */
[----:B------:R-:W-:Y:S05]  /*288a0*/  EXIT ;  /* 0x000000000000794d */ /* 0x000fea0003800000 */
.L_x_27773:
        /* <DEDUP_REMOVED lines=8> */
.L_x_27788:
[----:B------:R-:W-:Y:S05]  /*28930*/  BSYNC B0 ;  /* 0x0000000000007941 */ /* 0x000fea0003800000 */
.L_x_27787:
        /* <DEDUP_REMOVED lines=10> */
.L_x_27789:
[----:B------:R-:W-:Y:S02]  /*289e0*/  IMAD.MOV.U32 R168, RZ, RZ, 0x4 ;  /* 0x00000004ffa87424 */ /* 0x000fe400078e00ff */
[----:B------:R-:W-:-:S04]  /*289f0*/  IMAD.MOV.U32 R103, RZ, RZ, R169 ;  /* 0x000000ffff677224 */ /* 0x000fc800078e00a9 */
[----:B------:R-:W-:-:S05]  /*28a00*/  FADD.FTZ R103, R102, R103 ;  /* 0x0000006766677221 */ /* 0x000fca0000010000 */
[----:B------:R-:W-:-:S07]  /*28a10*/  MOV R107, R103 ;  /* 0x00000067006b7202 */ /* 0x000fce0000000f00 */
[----:B------:R-:W-:Y:S05]  /*28a20*/  WARPSYNC.COLLECTIVE R106, `(.L_x_27790) ;  /* 0x000000006a087348 */ /* 0x000fea0003c00000 */
[----:B------:R0:W1:Y:S02]  /*28a30*/  SHFL.BFLY P6, R169, R107, R168, R171 ;  /* 0x0c0000a86ba97389 */ /* 0x00006400000c00ab */
[----:B01----:R-:W-:Y:S05]  /*28a40*/  ENDCOLLECTIVE ;  /* 0x000000000000791b */ /* 0x003fea0003800000 */
.L_x_27790:
[----:B------:R-:W-:Y:S01]  /*28a50*/  HFMA2 R168, -RZ, RZ, 0, 4.76837158203125e-07 ;  /* 0x00000008ffa87431 */ /* 0x000fe200000001ff */
[----:B------:R-:W-:-:S05]  /*28a60*/  MOV R0, R169 ;  /* 0x000000a900007202 */ /* 0x000fca0000000f00 */
[----:B------:R-:W-:-:S04]  /*28a70*/  FADD.FTZ R104, R103, R0 ;  /* 0x0000000067687221 */ /* 0x000fc80000010000 */
[----:B------:R-:W-:-:S07]  /*28a80*/  IMAD.MOV.U32 R107, RZ, RZ, R104 ;  /* 0x000000ffff6b7224 */ /* 0x000fce00078e0068 */
[----:B------:R-:W-:Y:S05]  /*28a90*/  WARPSYNC.COLLECTIVE R106, `(.L_x_27791) ;  /* 0x000000006a087348 */ /* 0x000fea0003c00000 */
[----:B------:R0:W1:Y:S02]  /*28aa0*/  SHFL.BFLY P6, R169, R107, R168, R171 ;  /* 0x0c0000a86ba97389 */ /* 0x00006400000c00ab */
[----:B01----:R-:W-:Y:S05]  /*28ab0*/  ENDCOLLECTIVE ;  /* 0x000000000000791b */ /* 0x003fea0003800000 */
.L_x_27791:
[----:B------:R-:W-:Y:S02]  /*28ac0*/  IMAD.MOV.U32 R168, RZ, RZ, 0x10 ;  /* 0x00000010ffa87424 */ /* 0x000fe400078e00ff */
[----:B------:R-:W-:-:S04]  /*28ad0*/  IMAD.MOV.U32 R105, RZ, RZ, R169 ;  /* 0x000000ffff697224 */ /* 0x000fc800078e00a9 */
[----:B------:R-:W-:-:S05]  /*28ae0*/  FADD.FTZ R105, R104, R105 ;  /* 0x0000006968697221 */ /* 0x000fca0000010000 */
[----:B------:R-:W-:-:S07]  /*28af0*/  MOV R107, R105 ;  /* 0x00000069006b7202 */ /* 0x000fce0000000f00 */
[----:B------:R-:W-:Y:S05]  /*28b00*/  WARPSYNC.COLLECTIVE R106, `(.L_x_27792) ;  /* 0x000000006a087348 */ /* 0x000fea0003c00000 */
[----:B------:R0:W1:Y:S02]  /*28b10*/  SHFL.BFLY P6, R169, R107, R168, R171 ;  /* 0x0c0000a86ba97389 */ /* 0x00006400000c00ab */
[----:B01----:R-:W-:Y:S05]  /*28b20*/  ENDCOLLECTIVE ;  /* 0x000000000000791b */ /* 0x003fea0003800000 */
.L_x_27792:
        /* <DEDUP_REMOVED lines=106> */
.L_x_27793:
[----:B------:R-:W-:Y:S02]  /*291d0*/  IMAD.MOV.U32 R168, RZ, RZ, 0x2 ;  /* 0x00000002ffa87424 */ /* 0x000fe400078e00ff */
[----:B------:R-:W-:-:S04]  /*291e0*/  IMAD.MOV.U32 R103, RZ, RZ, R169 ;  /* 0x000000ffff677224 */ /* 0x000fc800078e00a9 */
[----:B------:R-:W-:-:S05]  /*291f0*/  FADD.FTZ R103, R0, R103 ;  /* 0x0000006700677221 */ /* 0x000fca0000010000 */
[----:B------:R-:W-:-:S07]  /*29200*/  MOV R107, R103 ;  /* 0x00000067006b7202 */ /* 0x000fce0000000f00 */
[----:B------:R-:W-:Y:S05]  /*29210*/  WARPSYNC.COLLECTIVE R106, `(.L_x_27794) ;  /* 0x000000006a087348 */ /* 0x000fea0003c00000 */
[----:B------:R0:W1:Y:S02]  /*29220*/  SHFL.BFLY P6, R169, R107, R168, R171 ;  /* 0x0c0000a86ba97389 */ /* 0x00006400000c00ab */
[----:B01----:R-:W-:Y:S05]  /*29230*/  ENDCOLLECTIVE ;  /* 0x000000000000791b */ /* 0x003fea0003800000 */
.L_x_27794:
[----:B------:R-:W-:Y:S01]  /*29240*/  HFMA2 R168, -RZ, RZ, 0, 2.384185791015625e-07 ;  /* 0x00000004ffa87431 */ /* 0x000fe200000001ff */
[----:B------:R-:W-:-:S05]  /*29250*/  MOV R102, R169 ;  /* 0x000000a900667202 */ /* 0x000fca0000000f00 */
[----:B------:R-:W-:-:S04]  /*29260*/  FADD.FTZ R102, R103, R102 ;  /* 0x0000006667667221 */ /* 0x000fc80000010000 */
[----:B------:R-:W-:-:S07]  /*29270*/  IMAD.MOV.U32 R107, RZ, RZ, R102 ;  /* 0x000000ffff6b7224 */ /* 0x000fce00078e0066 */
[----:B------:R-:W-:Y:S05]  /*29280*/  WARPSYNC.COLLECTIVE R106, `(.L_x_27795) ;  /* 0x000000006a087348 */ /* 0x000fea0003c00000 */
[----:B------:R0:W1:Y:S02]  /*29290*/  SHFL.BFLY P6, R169, R107, R168, R171 ;  /* 0x0c0000a86ba97389 */ /* 0x00006400000c00ab */
[----:B01----:R-:W-:Y:S05]  /*292a0*/  ENDCOLLECTIVE ;  /* 0x000000000000791b */ /* 0x003fea0003800000 */
.L_x_27795:
[----:B------:R-:W-:Y:S02]  /*292b0*/  IMAD.MOV.U32 R168, RZ, RZ, 0x8 ;  /* 0x00000008ffa87424 */ /* 0x000fe400078e00ff */
[----:B------:R-:W-:-:S04]  /*292c0*/  IMAD.MOV.U32 R105, RZ, RZ, R169 ;  /* 0x000000ffff697224 */ /* 0x000fc800078e00a9 */
[----:B------:R-:W-:-:S05]  /*292d0*/  FADD.FTZ R105, R102, R105 ;  /* 0x0000006966697221 */ /* 0x000fca0000010000 */
[----:B------:R-:W-:-:S07]  /*292e0*/  MOV R107, R105 ;  /* 0x00000069006b7202 */ /* 0x000fce0000000f00 */
[----:B------:R-:W-:Y:S05]  /*292f0*/  WARPSYNC.COLLECTIVE R106, `(.L_x_27796) ;  /* 0x000000006a087348 */ /* 0x000fea0003c00000 */
[----:B------:R0:W1:Y:S02]  /*29300*/  SHFL.BFLY P6, R169, R107, R168, R171 ;  /* 0x0c0000a86ba97389 */ /* 0x00006400000c00ab */
[----:B01----:R-:W-:Y:S05]  /*29310*/  ENDCOLLECTIVE ;  /* 0x000000000000791b */ /* 0x003fea0003800000 */
.L_x_27796:
[----:B------:R-:W-:Y:S01]  /*29320*/  HFMA2 R168, -RZ, RZ, 0, 9.5367431640625e-07 ;  /* 0x00000010ffa87431 */ /* 0x000fe200000001ff */
[----:B------:R-:W-:-:S05]  /*29330*/  MOV R104, R169 ;  /* 0x000000a900687202 */ /* 0x000fca0000000f00 */
[----:B------:R-:W-:-:S04]  /*29340*/  FADD.FTZ R104, R105, R104 ;  /* 0x0000006869687221 */ /* 0x000fc80000010000 */
[----:B------:R-:W-:-:S07]  /*29350*/  IMAD.MOV.U32 R107, RZ, RZ, R104 ;  /* 0x000000ffff6b7224 */ /* 0x000fce00078e0068 */
[----:B------:R-:W-:Y:S05]  /*29360*/  WARPSYNC.COLLECTIVE R106, `(.L_x_27797) ;  /* 0x000000006a087348 */ /* 0x000fea0003c00000 */
[----:B------:R0:W1:Y:S02]  /*29370*/  SHFL.BFLY P6, R169, R107, R168, R171 ;  /* 0x0c0000a86ba97389 */ /* 0x00006400000c00ab */
[----:B01----:R-:W-:Y:S05]  /*29380*/  ENDCOLLECTIVE ;  /* 0x000000000000791b */ /* 0x003fea0003800000 */
.L_x_27797:
[----:B------:R-:W-:Y:S05]  /*29390*/  BRA `(.L_x_27798) ;  /* 0xffffffe4009c7947 */ /* 0x000fea000383ffff */
.L_x_27799:
        /* <DEDUP_REMOVED lines=14> */
.L_x_54416:


//--------------------- .text._ZN10layer_norm13ln_fwd_kernelINS_13Kernel_traitsIf6__halfS2_S2_fjLj1536ELj1ELj4ELj1ELj16ENS_18Kernel_traits_baseILj1536EfS2_S2_S2_fjLj128EEEEELb1ELb0ELb0ELb1EEEvNS_9FwdParamsE --------------------------
	.section	.text._ZN10layer_norm13ln_fwd_kernelINS_13Kernel_traitsIf6__halfS2_S2_fjLj1536ELj1ELj4ELj1ELj16ENS_18Kernel_traits_baseILj1536EfS2_S2_S2_fjLj128EEEEELb1ELb0ELb0ELb1EEEvNS_9FwdParamsE,"ax",@progbits
	.align	128
        .global         _ZN10layer_norm13ln_fwd_kernelINS_13Kernel_traitsIf6__halfS2_S2_fjLj1536ELj1ELj4ELj1ELj16ENS_18Kernel_traits_baseILj1536EfS2_S2_S2_fjLj128EEEEELb1ELb0ELb0ELb1EEEvNS_9FwdParamsE
        .type           _ZN10layer_norm13ln_fwd_kernelINS_13Kernel_traitsIf6__halfS2_S2_fjLj1536ELj1ELj4ELj1ELj16ENS_18Kernel_traits_baseILj1536EfS2_S2_S2_fjLj128EEEEELb1ELb0ELb0ELb1EEEvNS_9FwdParamsE,@function
        .size           _ZN10layer_norm13ln_fwd_kernelINS_13Kernel_traitsIf6__halfS2_S2_fjLj1536ELj1ELj4ELj1ELj16ENS_18Kernel_traits_baseILj1536EfS2_S2_S2_fjLj128EEEEELb1ELb0ELb0ELb1EEEvNS_9FwdParamsE,(.L_x_54417 - _ZN10layer_norm13ln_fwd_kernelINS_13Kernel_traitsIf6__halfS2_S2_fjLj1536ELj1ELj4ELj1ELj16ENS_18Kernel_traits_baseILj1536EfS2_S2_S2_fjLj128EEEEELb1ELb0ELb0ELb1EEEvNS_9FwdParamsE)
        .other          _ZN10layer_norm13ln_fwd_kernelINS_13Kernel_traitsIf6__halfS2_S2_fjLj1536ELj1ELj4ELj1ELj16ENS_18Kernel_traits_baseILj1536EfS2_S2_S2_fjLj128EEEEELb1ELb0ELb0ELb1EEEvNS_9FwdParamsE,@"STO_CUDA_ENTRY STV_DEFAULT"
_ZN10layer_norm13ln_fwd_kernelINS_13Kernel_traitsIf6__halfS2_S2_fjLj1536ELj1ELj4ELj1ELj16ENS_18Kernel_traits_baseILj1536EfS2_S2_S2_fjLj128EEEEELb1ELb0ELb0ELb1EEEvNS_9FwdParamsE:
.text._ZN10layer_norm13ln_fwd_kernelINS_13Kernel_traitsIf6__halfS2_S2_fjLj1536ELj1ELj4ELj1ELj16ENS_18Kernel_traits_baseILj1536EfS2_S2_S2_fjLj128EEEEELb1ELb0ELb0ELb1EEEvNS_9FwdParamsE:
        /* <DEDUP_REMOVED lines=38> */
[----:B------:R-:W-:Y:S01]  /*0260*/  VIADD R22, R148, 0xb54cda56 ;  /* 0xb54cda5694167836 */ /* 0x000fe20000000000 */
[C---:B------:R-:W-:Y:S01]  /*0270*/  IADD3 R27, PT, PT, R149.reuse, -0x24c28bd8, RZ ;  /* 0xdb3d7428951b7810 */ /* 0x040fe20007ffe0ff */
[C---:B------:R-:W-:Y:S01]  /*0280*/  VIADD R23, R149.reuse, 0x646e171e ;  /* 0x646e171e95177836 */ /* 0x040fe20000000000 */
        /* <DEDUP_REMOVED lines=36> */
.L_x_27800:
        /* <DEDUP_REMOVED lines=38> */
.L_x_27801:
[----:B------:R-:W1:Y:S02]  /*0730*/  LDCU UR4, c[0x0][0x384] ;  /* 0x00007080ff0477ac */ /* 0x000e640008000800 */
[----:B-1----:R-:W-:-:S13]  /*0740*/  ISETP.GE.AND P0, PT, R3, UR4, PT ;  /* 0x0000000403007c0c */ /* 0x002fda000bf06270 */
[----:B------:R-:W-:Y:S05]  /*0750*/  @P0 EXIT ;  /* 0x000000000000094d */ /* 0x000fea0003800000 */
[----:B------:R-:W-:Y:S01]  /*0760*/  IMAD.HI.U32 R0, R2, -0x326172a9, RZ ;  /* 0xcd9e8d5702007827 */ /* 0x000fe200078e00ff */
[----:B------:R-:W1:Y:S01]  /*0770*/  LDCU.64 UR4, c[0x0][0x3e0] ;  /* 0x00007c00ff0477ac */ /* 0x000e620008000a00 */
[----:B0-----:R-:W-:Y:S02]  /*0780*/  LOP3.LUT R6, R6, 0xfffffff7, RZ, 0xc0, !PT ;  /* 0xfffffff706067812 */ /* 0x001fe400078ec0ff */
[----:B------:R-:W-:Y:S01]  /*0790*/  IMAD.HI.U32 R7, R4, -0x2daee0ad, RZ ;  /* 0xd2511f5304077827 */ /* 0x000fe200078e00ff */
        /* <DEDUP_REMOVED lines=69> */
.L_x_28294:
        /* <DEDUP_REMOVED lines=21> */
[C---:B------:R-:W-:Y:S01]  /*0d40*/  IADD3 R18, PT, PT, R149.reuse, 0x76cf5d0a, RZ ;  /* 0x76cf5d0a95127810 */ /* 0x040fe20007ffe0ff */
[C---:B------:R-:W-:Y:S01]  /*0d50*/  VIADD R19, R149.reuse, 0x646e171e ;  /* 0x646e171e95137836 */ /* 0x040fe20000000000 */
[C---:B------:R-:W-:Y:S01]  /*0d60*/  IADD3 R21, PT, PT, R149.reuse, -0x126145ec, RZ ;  /* 0xed9eba1495157810 */ /* 0x040fe20007ffe0ff */
[C---:B------:R-:W-:Y:S01]  /*0d70*/  VIADD R20, R149.reuse, 0xa9066899 ;  /* 0xa906689995147836 */ /* 0x040fe20000000000 */
[----:B------:R-:W-:Y:S01]  /*0d80*/  IADD3 R24, PT, PT, R149, -0x24c28bd8, RZ ;  /* 0xdb3d742895187810 */ /* 0x000fe20007ffe0ff */
[C---:B------:R-:W-:Y:S01]  /*0d90*/  VIADD R22, R148.reuse, 0x8ff34781 ;  /* 0x8ff3478194167836 */ /* 0x040fe20000000000 */
[C---:B------:R-:W-:Y:S01]  /*0da0*/  IADD3 R27, PT, PT, R148.reuse, 0x5384540f, RZ ;  /* 0x5384540f941b7810 */ /* 0x040fe20007ffe0ff */
[C---:B------:R-:W-:Y:S01]  /*0db0*/  VIADD R23, R148.reuse, 0x3c6ef372 ;  /* 0x3c6ef37294177836 */ /* 0x040fe20000000000 */
[C---:B------:R-:W-:Y:S01]  /*0dc0*/  IADD3 R30, PT, PT, R148.reuse, -0x4ab325aa, RZ ;  /* 0xb54cda56941e7810 */ /* 0x040fe20007ffe0ff */
[----:B------:R-:W-:Y:S01]  /*0dd0*/  VIADD R25, R148, 0x9e3779b9 ;  /* 0x9e3779b994197836 */ /* 0x000fe20000000000 */
[----:B------:R-:W-:Y:S01]  /*0de0*/  @P0 LOP3.LUT R6, R6, 0x4, RZ, 0xfc, !PT ;  /* 0x0000000406060812 */ /* 0x000fe200078efcff */
[----:B------:R-:W-:-:S02]  /*0df0*/  VIADD R26, R148, 0xdaa66d2b ;  /* 0xdaa66d2b941a7836 */ /* 0x000fc40000000000 */
[C---:B------:R-:W-:Y:S02]  /*0e00*/  VIADD R28, R148.reuse, 0x78dde6e4 ;  /* 0x78dde6e4941c7836 */ /* 0x040fe40000000000 */
[----:B------:R-:W-:Y:S02]  /*0e10*/  VIADD R29, R148, 0xf1bbcdc8 ;  /* 0xf1bbcdc8941d7836 */ /* 0x000fe40000000000 */
[----:B------:R-:W-:Y:S02]  /*0e20*/  VIADD R31, R149, 0x96a522ad ;  /* 0x96a522ad951f7836 */ /* 0x000fe40000000000 */
[----:B------:R-:W-:Y:S02]  /*0e30*/  IMAD.MOV.U32 R32, RZ, RZ, 0x2f800000 ;  /* 0x2f800000ff207424 */ /* 0x000fe400078e00ff */
[----:B--2---:R-:W-:Y:S01]  /*0e40*/  @P1 HADD2.F32 R13, -RZ, R10.H0_H0 ;  /* 0x2000000aff0d1230 */ /* 0x004fe20000004100 */
[----:B------:R-:W-:Y:S06]  /*0e50*/  @!P0 BRA `(.L_x_27802) ;  /* 0x00000028006c8947 */ /* 0x000fec0003800000 */
        /* <DEDUP_REMOVED lines=14> */
.L_x_54252:
[----:B------:R-:W-:Y:S05]  /*0f40*/  BRX R10 -0xf50                                         (*"BRANCH_TARGETS .L_x_54253,.L_x_54254,.L_x_54255"*) ;  /* 0xfffffff00a2c7949 */ /* 0x000fea000383ffff */
.L_x_54255:
[----:B------:R-:W-:Y:S01]  /*0f50*/  VIADD R11, R184, 0x1 ;  /* 0x00000001b80b7836 */ /* 0x000fe20000000000 */
[----:B------:R-:W-:Y:S01]  /*0f60*/  MOV R156, R190 ;  /* 0x000000be009c7202 */ /* 0x000fe20000000f00 */
[----:B------:R-:W-:Y:S01]  /*0f70*/  IMAD.MOV.U32 R10, RZ, RZ, R0 ;  /* 0x000000ffff0a7224 */ /* 0x000fe200078e0000 */
[----:B------:R-:W-:Y:S06]  /*0f80*/  BRA `(.L_x_27804) ;  /* 0x0000000000ec7947 */ /* 0x000fec0003800000 */
.L_x_54253:
[----:B------:R-:W-:Y:S01]  /*0f90*/  IMAD.MOV.U32 R156, RZ, RZ, R190 ;  /* 0x000000ffff9c7224 */ /* 0x000fe200078e00be */
[----:B------:R-:W-:Y:S01]  /*0fa0*/  MOV R11, 0x3 ;  /* 0x00000003000b7802 */ /* 0x000fe20000000f00 */
[----:B------:R-:W-:Y:S01]  /*0fb0*/  IMAD.MOV.U32 R10, RZ, RZ, R35 ;  /* 0x000000ffff0a7224 */ /* 0x000fe200078e0023 */
[----:B------:R-:W-:Y:S06]  /*0fc0*/  BRA `(.L_x_27804) ;  /* 0x0000000000dc7947 */ /* 0x000fec0003800000 */
.L_x_54254:
        /* <DEDUP_REMOVED lines=13> */
.L_x_27806:
[----:B------:R-:W-:Y:S05]  /*10a0*/  BSYNC.RECONVERGENT B1 ;  /* 0x0000000000017941 */ /* 0x000fea0003800200 */
.L_x_27805:
        /* <DEDUP_REMOVED lines=41> */
.L_x_27804:
[----:B------:R-:W-:Y:S05]  /*1340*/  BSYNC.RECONVERGENT B0 ;  /* 0x0000000000007941 */ /* 0x000fea0003800200 */
.L_x_27803:
[----:B------:R-:W-:Y:S01]  /*1350*/  I2FP.F32.U32 R37, R10 ;  /* 0x0000000a00257245 */ /* 0x000fe20000201000 */
[----:B-----5:R-:W-:Y:S01]  /*1360*/  HADD2.F32 R10, -RZ, R140.H0_H0 ;  /* 0x2000008cff0a7230 */ /* 0x020fe20000004100 */
[----:B------:R-:W-:Y:S01]  /*1370*/  MOV R34, UR13 ;  /* 0x0000000d00227c02 */ /* 0x000fe20008000f00 */
[----:B------:R-:W-:Y:S01]  /*1380*/  IMAD.U32 R33, RZ, RZ, UR14 ;  /* 0x0000000eff217e24 */ /* 0x000fe2000f8e00ff */
[----:B------:R-:W-:Y:S01]  /*1390*/  ISETP.NE.AND P1, PT, R11, 0x1, PT ;  /* 0x000000010b00780c */ /* 0x000fe20003f25270 */
[----:B------:R-:W-:Y:S01]  /*13a0*/  FFMA.FTZ R37, R37, R32, 1.1641532182693481445e-10 ;  /* 0x2f00000025257423 */ /* 0x000fe20000010020 */
[----:B------:R-:W-:Y:S01]  /*13b0*/  FMUL.FTZ R10, R10, R13 ;  /* 0x0000000d0a0a7220 */ /* 0x000fe20000410000 */
[----:B------:R-:W-:Y:S01]  /*13c0*/  LOP3.LUT R6, R6, 0xfffffffd, RZ, 0xc0, !PT ;  /* 0xfffffffd06067812 */ /* 0x000fe200078ec0ff */
[----:B------:R-:W-:Y:S01]  /*13d0*/  BSSY.RECONVERGENT B0, `(.L_x_27807) ;  /* 0x000004c000007945 */ /* 0x000fe20003800200 */
[----:B------:R-:W-:Y:S02]  /*13e0*/  IMAD.MOV.U32 R12, RZ, RZ, R36 ;  /* 0x000000ffff0c7224 */ /* 0x000fe400078e0024 */
[----:B------:R-:W-:Y:S01]  /*13f0*/  FMUL.FTZ R10, R10, R33 ;  /* 0x000000210a0a7220 */ /* 0x000fe20000410000 */
[----:B------:R-:W-:Y:S01]  /*1400*/  FSETP.GTU.FTZ.AND P0, PT, R37, R34, PT ;  /* 0x000000222500720b */ /* 0x000fe20003f1c000 */
[----:B------:R-:W-:-:S03]  /*1410*/  HADD2.F32 R37, -RZ, R136.H0_H0 ;  /* 0x20000088ff257230 */ /* 0x000fc60000004100 */
        /* <DEDUP_REMOVED lines=14> */
.L_x_27809:
        /* <DEDUP_REMOVED lines=13> */
.L_x_27811:
[----:B------:R-:W-:Y:S05]  /*15d0*/  BSYNC.RECONVERGENT B1 ;  /* 0x0000000000017941 */ /* 0x000fea0003800200 */
.L_x_27810:
        /* <DEDUP_REMOVED lines=43> */
.L_x_27808:
[----:B------:R-:W-:Y:S05]  /*1890*/  BSYNC.RECONVERGENT B0 ;  /* 0x0000000000007941 */ /* 0x000fea0003800200 */
.L_x_27807:
        /* <DEDUP_REMOVED lines=23> */
.L_x_27814:
        /* <DEDUP_REMOVED lines=13> */
.L_x_27816:
[----:B------:R-:W-:Y:S05]  /*1ae0*/  BSYNC.RECONVERGENT B1 ;  /* 0x0000000000017941 */ /* 0x000fea0003800200 */
.L_x_27815:
        /* <DEDUP_REMOVED lines=43> */
.L_x_27813:
[----:B------:R-:W-:Y:S05]  /*1da0*/  BSYNC.RECONVERGENT B0 ;  /* 0x0000000000007941 */ /* 0x000fea0003800200 */
.L_x_27812:
        /* <DEDUP_REMOVED lines=23> */
.L_x_27819:
        /* <DEDUP_REMOVED lines=13> */
.L_x_27821:
[----:B------:R-:W-:Y:S05]  /*1ff0*/  BSYNC.RECONVERGENT B1 ;  /* 0x0000000000017941 */ /* 0x000fea0003800200 */
.L_x_27820:
        /* <DEDUP_REMOVED lines=43> */
.L_x_27818:
[----:B------:R-:W-:Y:S05]  /*22b0*/  BSYNC.RECONVERGENT B0 ;  /* 0x0000000000007941 */ /* 0x000fea0003800200 */
.L_x_27817:
        /* <DEDUP_REMOVED lines=23> */
.L_x_27824:
        /* <DEDUP_REMOVED lines=13> */
.L_x_27826:
[----:B------:R-:W-:Y:S05]  /*2500*/  BSYNC.RECONVERGENT B1 ;  /* 0x0000000000017941 */ /* 0x000fea0003800200 */
.L_x_27825:
        /* <DEDUP_REMOVED lines=43> */
.L_x_27823:
[----:B------:R-:W-:Y:S05]  /*27c0*/  BSYNC.RECONVERGENT B0 ;  /* 0x0000000000007941 */ /* 0x000fea0003800200 */
.L_x_27822:
        /* <DEDUP_REMOVED lines=23> */
.L_x_27829:
        /* <DEDUP_REMOVED lines=13> */
.L_x_27831:
[----:B------:R-:W-:Y:S05]  /*2a10*/  BSYNC.RECONVERGENT B1 ;  /* 0x0000000000017941 */ /* 0x000fea0003800200 */
.L_x_27830:
        /* <DEDUP_REMOVED lines=43> */
.L_x_27828:
[----:B------:R-:W-:Y:S05]  /*2cd0*/  BSYNC.RECONVERGENT B0 ;  /* 0x0000000000007941 */ /* 0x000fea0003800200 */
.L_x_27827:
        /* <DEDUP_REMOVED lines=23> */
.L_x_27834:
        /* <DEDUP_REMOVED lines=13> */
.L_x_27836:
[----:B------:R-:W-:Y:S05]  /*2f20*/  BSYNC.RECONVERGENT B1 ;  /* 0x0000000000017941 */ /* 0x000fea0003800200 */
.L_x_27835:
        /* <DEDUP_REMOVED lines=43> */
.L_x_27833:
[----:B------:R-:W-:Y:S05]  /*31e0*/  BSYNC.RECONVERGENT B0 ;  /* 0x0000000000007941 */ /* 0x000fea0003800200 */
.L_x_27832:
        /* <DEDUP_REMOVED lines=23> */
.L_x_27839:
        /* <DEDUP_REMOVED lines=15> */
.L_x_27841:
[----:B------:R-:W-:Y:S05]  /*3450*/  BSYNC.RECONVERGENT B1 ;  /* 0x0000000000017941 */ /* 0x000fea0003800200 */
.L_x_27840:
        /* <DEDUP_REMOVED lines=43> */
.L_x_27838:
[----:B------:R-:W-:Y:S05]  /*3710*/  BSYNC.RECONVERGENT B0 ;  /* 0x0000000000007941 */ /* 0x000fea0003800200 */
.L_x_27837:
        /* <DEDUP_REMOVED lines=15> */
.L_x_27802:
        /* <DEDUP_REMOVED lines=16> */
.L_x_27845:
        /* <DEDUP_REMOVED lines=13> */
.L_x_27847:
[----:B------:R-:W-:Y:S05]  /*39e0*/  BSYNC.RECONVERGENT B1 ;  /* 0x0000000000017941 */ /* 0x000fea0003800200 */
.L_x_27846:
        /* <DEDUP_REMOVED lines=41> */
.L_x_27844:
[----:B------:R-:W-:Y:S05]  /*3c80*/  BSYNC.RECONVERGENT B0 ;  /* 0x0000000000007941 */ /* 0x000fea0003800200 */
.L_x_27843:
        /* <DEDUP_REMOVED lines=25> */
.L_x_27850:
        /* <DEDUP_REMOVED lines=13> */
.L_x_27852:
[----:B------:R-:W-:Y:S05]  /*3ef0*/  BSYNC.RECONVERGENT B1 ;  /* 0x0000000000017941 */ /* 0x000fea0003800200 */
.L_x_27851:
        /* <DEDUP_REMOVED lines=43> */
.L_x_27849:
[----:B------:R-:W-:Y:S05]  /*41b0*/  BSYNC.RECONVERGENT B0 ;  /* 0x0000000000007941 */ /* 0x000fea0003800200 */
.L_x_27848:
        /* <DEDUP_REMOVED lines=21> */
.L_x_27855:
        /* <DEDUP_REMOVED lines=13> */
.L_x_27857:
[----:B------:R-:W-:Y:S05]  /*43e0*/  BSYNC.RECONVERGENT B1 ;  /* 0x0000000000017941 */ /* 0x000fea0003800200 */
.L_x_27856:
        /* <DEDUP_REMOVED lines=43> */
.L_x_27854:
[----:B------:R-:W-:Y:S05]  /*46a0*/  BSYNC.RECONVERGENT B0 ;  /* 0x0000000000007941 */ /* 0x000fea0003800200 */
.L_x_27853:
        /* <DEDUP_REMOVED lines=21> */
.L_x_27860:
        /* <DEDUP_REMOVED lines=13> */
.L_x_27862:
[----:B------:R-:W-:Y:S05]  /*48d0*/  BSYNC.RECONVERGENT B1 ;  /* 0x0000000000017941 */ /* 0x000fea0003800200 */
.L_x_27861:
        /* <DEDUP_REMOVED lines=43> */
.L_x_27859:
[----:B------:R-:W-:Y:S05]  /*4b90*/  BSYNC.RECONVERGENT B0 ;  /* 0x0000000000007941 */ /* 0x000fea0003800200 */
.L_x_27858:
        /* <DEDUP_REMOVED lines=21> */
.L_x_27865:
        /* <DEDUP_REMOVED lines=13> */
.L_x_27867:
[----:B------:R-:W-:Y:S05]  /*4dc0*/  BSYNC.RECONVERGENT B1 ;  /* 0x0000000000017941 */ /* 0x000fea0003800200 */
.L_x_27866:
        /* <DEDUP_REMOVED lines=43> */
.L_x_27864:
[----:B------:R-:W-:Y:S05]  /*5080*/  BSYNC.RECONVERGENT B0 ;  /* 0x0000000000007941 */ /* 0x000fea0003800200 */
.L_x_27863:
        /* <DEDUP_REMOVED lines=21> */
.L_x_27870:
        /* <DEDUP_REMOVED lines=13> */
.L_x_27872:
[----:B------:R-:W-:Y:S05]  /*52b0*/  BSYNC.RECONVERGENT B1 ;  /* 0x0000000000017941 */ /* 0x000fea0003800200 */
.L_x_27871:
        /* <DEDUP_REMOVED lines=42> */
[----:B------:R-:W-:-:S07]  /*5560*/  IMAD.MOV.U32 R156, RZ, RZ, R140 ;  /* 0x000000ffff9c7224 */ /* 0x000fce00078e008c */
.L_x_27869:
[----:B------:R-:W-:Y:S05]  /*5570*/  BSYNC.RECONVERGENT B0 ;  /* 0x0000000000007941 */ /* 0x000fea0003800200 */
.L_x_27868:
        /* <DEDUP_REMOVED lines=21> */
.L_x_27875:
        /* <DEDUP_REMOVED lines=13> */
.L_x_27877:
[----:B------:R-:W-:Y:S05]  /*57a0*/  BSYNC.RECONVERGENT B1 ;  /* 0x0000000000017941 */ /* 0x000fea0003800200 */
.L_x_27876:
        /* <DEDUP_REMOVED lines=43> */
.L_x_27874:
[----:B------:R-:W-:Y:S05]  /*5a60*/  BSYNC.RECONVERGENT B0 ;  /* 0x0000000000007941 */ /* 0x000fea0003800200 */
.L_x_27873:
        /* <DEDUP_REMOVED lines=21> */
.L_x_27880:
        /* <DEDUP_REMOVED lines=15> */
.L_x_27882:
[----:B------:R-:W-:Y:S05]  /*5cb0*/  BSYNC.RECONVERGENT B1 ;  /* 0x0000000000017941 */ /* 0x000fea0003800200 */
.L_x_27881:
        /* <DEDUP_REMOVED lines=43> */
.L_x_27879:
[----:B------:R-:W-:Y:S05]  /*5f70*/  BSYNC.RECONVERGENT B0 ;  /* 0x0000000000007941 */ /* 0x000fea0003800200 */
.L_x_27878:
        /* <DEDUP_REMOVED lines=12> */
.L_x_27842:
        /* <DEDUP_REMOVED lines=43> */
.L_x_27886:
        /* <DEDUP_REMOVED lines=13> */
.L_x_27888:
[----:B------:R-:W-:Y:S05]  /*63c0*/  BSYNC.RECONVERGENT B1 ;  /* 0x0000000000017941 */ /* 0x000fea0003800200 */
.L_x_27887:
        /* <DEDUP_REMOVED lines=41> */
[----:B------:R-:W-:-:S07]  /*6660*/  LOP3.LUT R35, R31, R158, R165, 0x96, !PT ;  /* 0x0000009e1f237212 */ /* 0x000fce00078e96a5 */
.L_x_27885:
[----:B------:R-:W-:Y:S05]  /*6670*/  BSYNC.RECONVERGENT B0 ;  /* 0x0000000000007941 */ /* 0x000fea0003800200 */
.L_x_27884:
        /* <DEDUP_REMOVED lines=9> */
[----:B------:R-:W-:-:S04]  /*6710*/  FSETP.GTU.FTZ.AND P0, PT, R147, R34, PT ;  /* 0x000000229300720b */ /* 0x000fc80003f1c000 */
[----:B------:R-:W-:Y:S01]  /*6720*/  FSEL R147, R156, RZ, !P0 ;  /* 0x000000ff9c937208 */ /* 0x000fe20004000000 */
[----:B------:R-:W-:Y:S01]  /*6730*/  IMAD.MOV.U32 R156, RZ, RZ, R36 ;  /* 0x000000ffff9c7224 */ /* 0x000fe200078e0024 */
        /* <DEDUP_REMOVED lines=13> */
.L_x_27891:
        /* <DEDUP_REMOVED lines=13> */
.L_x_27893:
[----:B------:R-:W-:Y:S05]  /*68e0*/  BSYNC.RECONVERGENT B1 ;  /* 0x0000000000017941 */ /* 0x000fea0003800200 */
.L_x_27892:
        /* <DEDUP_REMOVED lines=43> */
.L_x_27890:
[----:B------:R-:W-:Y:S05]  /*6ba0*/  BSYNC.RECONVERGENT B0 ;  /* 0x0000000000007941 */ /* 0x000fea0003800200 */
.L_x_27889:
        /* <DEDUP_REMOVED lines=23> */
.L_x_27896:
        /* <DEDUP_REMOVED lines=13> */
.L_x_27898:
[----:B------:R-:W-:Y:S05]  /*6df0*/  BSYNC.RECONVERGENT B1 ;  /* 0x0000000000017941 */ /* 0x000fea0003800200 */
.L_x_27897:
        /* <DEDUP_REMOVED lines=43> */
.L_x_27895:
[----:B------:R-:W-:Y:S05]  /*70b0*/  BSYNC.RECONVERGENT B0 ;  /* 0x0000000000007941 */ /* 0x000fea0003800200 */
.L_x_27894:
        /* <DEDUP_REMOVED lines=23> */
.L_x_27901:
        /* <DEDUP_REMOVED lines=13> */
.L_x_27903:
[----:B------:R-:W-:Y:S05]  /*7300*/  BSYNC.RECONVERGENT B1 ;  /* 0x0000000000017941 */ /* 0x000fea0003800200 */
.L_x_27902:
        /* <DEDUP_REMOVED lines=43> */
.L_x_27900:
[----:B------:R-:W-:Y:S05]  /*75c0*/  BSYNC.RECONVERGENT B0 ;  /* 0x0000000000007941 */ /* 0x000fea0003800200 */
.L_x_27899:
        /* <DEDUP_REMOVED lines=23> */
.L_x_27906:
        /* <DEDUP_REMOVED lines=13> */
.L_x_27908:
[----:B------:R-:W-:Y:S05]  /*7810*/  BSYNC.RECONVERGENT B1 ;  /* 0x0000000000017941 */ /* 0x000fea0003800200 */
.L_x_27907:
        /* <DEDUP_REMOVED lines=43> */
.L_x_27905:
[----:B------:R-:W-:Y:S05]  /*7ad0*/  BSYNC.RECONVERGENT B0 ;  /* 0x0000000000007941 */ /* 0x000fea0003800200 */
.L_x_27904:
        /* <DEDUP_REMOVED lines=23> */
.L_x_27911:
        /* <DEDUP_REMOVED lines=13> */
.L_x_27913:
[----:B------:R-:W-:Y:S05]  /*7d20*/  BSYNC.RECONVERGENT B1 ;  /* 0x0000000000017941 */ /* 0x000fea0003800200 */
.L_x_27912:
        /* <DEDUP_REMOVED lines=43> */
.L_x_27910:
[----:B------:R-:W-:Y:S05]  /*7fe0*/  BSYNC.RECONVERGENT B0 ;  /* 0x0000000000007941 */ /* 0x000fea0003800200 */
.L_x_27909:
        /* <DEDUP_REMOVED lines=23> */
.L_x_27916:
        /* <DEDUP_REMOVED lines=13> */
.L_x_27918:
[----:B------:R-:W-:Y:S05]  /*8230*/  BSYNC.RECONVERGENT B1 ;  /* 0x0000000000017941 */ /* 0x000fea0003800200 */
.L_x_27917:
        /* <DEDUP_REMOVED lines=43> */
.L_x_27915:
[----:B------:R-:W-:Y:S05]  /*84f0*/  BSYNC.RECONVERGENT B0 ;  /* 0x0000000000007941 */ /* 0x000fea0003800200 */
.L_x_27914:
        /* <DEDUP_REMOVED lines=23> */
.L_x_27921:
        /* <DEDUP_REMOVED lines=15> */
.L_x_27923:
[----:B------:R-:W-:Y:S05]  /*8760*/  BSYNC.RECONVERGENT B1 ;  /* 0x0000000000017941 */ /* 0x000fea0003800200 */
.L_x_27922:
        /* <DEDUP_REMOVED lines=43> */
.L_x_27920:
[----:B------:R-:W-:Y:S05]  /*8a20*/  BSYNC.RECONVERGENT B0 ;  /* 0x0000000000007941 */ /* 0x000fea0003800200 */
.L_x_27919:
        /* <DEDUP_REMOVED lines=15> */
.L_x_27883:
        /* <DEDUP_REMOVED lines=16> */
.L_x_27927:
        /* <DEDUP_REMOVED lines=13> */
.L_x_27929:
[----:B------:R-:W-:Y:S05]  /*8cf0*/  BSYNC.RECONVERGENT B1 ;  /* 0x0000000000017941 */ /* 0x000fea0003800200 */
.L_x_27928:
        /* <DEDUP_REMOVED lines=42> */
.L_x_27926:
[----:B------:R-:W-:Y:S05]  /*8fa0*/  BSYNC.RECONVERGENT B0 ;  /* 0x0000000000007941 */ /* 0x000fea0003800200 */
.L_x_27925:
[----:B------:R-:W-:Y:S01]  /*8fb0*/  I2FP.F32.U32 R141, R140 ;  /* 0x0000008c008d7245 */ /* 0x000fe20000201000 */
[----:B-----5:R-:W-:Y:S01]  /*8fc0*/  HADD2.F32 R140, -RZ, R136.H0_H0 ;  /* 0x20000088ff8c7230 */ /* 0x020fe20000004100 */
        /* <DEDUP_REMOVED lines=21> */
.L_x_27932:
        /* <DEDUP_REMOVED lines=13> */
.L_x_27934:
[----:B------:R-:W-:Y:S05]  /*91f0*/  BSYNC.RECONVERGENT B1 ;  /* 0x0000000000017941 */ /* 0x000fea0003800200 */
.L_x_27933:
        /* <DEDUP_REMOVED lines=43> */
.L_x_27931:
[----:B------:R-:W-:Y:S05]  /*94b0*/  BSYNC.RECONVERGENT B0 ;  /* 0x0000000000007941 */ /* 0x000fea0003800200 */
.L_x_27930:
        /* <DEDUP_REMOVED lines=21> */
.L_x_27937:
        /* <DEDUP_REMOVED lines=13> */
.L_x_27939:
[----:B------:R-:W-:Y:S05]  /*96e0*/  BSYNC.RECONVERGENT B1 ;  /* 0x0000000000017941 */ /* 0x000fea0003800200 */
.L_x_27938:
        /* <DEDUP_REMOVED lines=43> */
.L_x_27936:
[----:B------:R-:W-:Y:S05]  /*99a0*/  BSYNC.RECONVERGENT B0 ;  /* 0x0000000000007941 */ /* 0x000fea0003800200 */
.L_x_27935:
        /* <DEDUP_REMOVED lines=21> */
.L_x_27942:
        /* <DEDUP_REMOVED lines=13> */
.L_x_27944:
[----:B------:R-:W-:Y:S05]  /*9bd0*/  BSYNC.RECONVERGENT B1 ;  /* 0x0000000000017941 */ /* 0x000fea0003800200 */
.L_x_27943:
        /* <DEDUP_REMOVED lines=43> */
.L_x_27941:
[----:B------:R-:W-:Y:S05]  /*9e90*/  BSYNC.RECONVERGENT B0 ;  /* 0x0000000000007941 */ /* 0x000fea0003800200 */
.L_x_27940:
        /* <DEDUP_REMOVED lines=21> */
.L_x_27947:
        /* <DEDUP_REMOVED lines=13> */
.L_x_27949:
[----:B------:R-:W-:Y:S05]  /*a0c0*/  BSYNC.RECONVERGENT B1 ;  /* 0x0000000000017941 */ /* 0x000fea0003800200 */
.L_x_27948:
        /* <DEDUP_REMOVED lines=43> */
.L_x_27946:
[----:B------:R-:W-:Y:S05]  /*a380*/  BSYNC.RECONVERGENT B0 ;  /* 0x0000000000007941 */ /* 0x000fea0003800200 */
.L_x_27945:
        /* <DEDUP_REMOVED lines=21> */
.L_x_27952:
        /* <DEDUP_REMOVED lines=13> */
.L_x_27954:
[----:B------:R-:W-:Y:S05]  /*a5b0*/  BSYNC.RECONVERGENT B1 ;  /* 0x0000000000017941 */ /* 0x000fea0003800200 */
.L_x_27953:
        /* <DEDUP_REMOVED lines=43> */
.L_x_27951:
[----:B------:R-:W-:Y:S05]  /*a870*/  BSYNC.RECONVERGENT B0 ;  /* 0x0000000000007941 */ /* 0x000fea0003800200 */
.L_x_27950:
        /* <DEDUP_REMOVED lines=21> */
.L_x_27957:
        /* <DEDUP_REMOVED lines=13> */
.L_x_27959:
[----:B------:R-:W-:Y:S05]  /*aaa0*/  BSYNC.RECONVERGENT B1 ;  /* 0x0000000000017941 */ /* 0x000fea0003800200 */
.L_x_27958:
        /* <DEDUP_REMOVED lines=43> */
.L_x_27956:
[----:B------:R-:W-:Y:S05]  /*ad60*/  BSYNC.RECONVERGENT B0 ;  /* 0x0000000000007941 */ /* 0x000fea0003800200 */
.L_x_27955:
        /* <DEDUP_REMOVED lines=21> */
.L_x_27962:
        /* <DEDUP_REMOVED lines=15> */
.L_x_27964:
[----:B------:R-:W-:Y:S05]  /*afb0*/  BSYNC.RECONVERGENT B1 ;  /* 0x0000000000017941 */ /* 0x000fea0003800200 */
.L_x_27963:
        /* <DEDUP_REMOVED lines=43> */
.L_x_27961:
[----:B------:R-:W-:Y:S05]  /*b270*/  BSYNC.RECONVERGENT B0 ;  /* 0x0000000000007941 */ /* 0x000fea0003800200 */
.L_x_27960:
        /* <DEDUP_REMOVED lines=12> */
.L_x_27924:
        /* <DEDUP_REMOVED lines=41> */
.L_x_27968:
        /* <DEDUP_REMOVED lines=13> */
.L_x_27970:
[----:B------:R-:W-:Y:S05]  /*b6a0*/  BSYNC.RECONVERGENT B1 ;  /* 0x0000000000017941 */ /* 0x000fea0003800200 */
.L_x_27969:
        /* <DEDUP_REMOVED lines=42> */
.L_x_27967:
[----:B------:R-:W-:Y:S05]  /*b950*/  BSYNC.RECONVERGENT B0 ;  /* 0x0000000000007941 */ /* 0x000fea0003800200 */
.L_x_27966:
[----:B------:R-:W-:Y:S01]  /*b960*/  I2FP.F32.U32 R167, R166 ;  /* 0x000000a600a77245 */ /* 0x000fe20000201000 */
[----:B-----5:R-:W-:Y:S01]  /*b970*/  HADD2.F32 R164, -RZ, R136.H0_H0 ;  /* 0x20000088ffa47230 */ /* 0x020fe20000004100 */
[----:B------:R-:W-:Y:S01]  /*b980*/  ISETP.NE.AND P1, PT, R165, 0x1, PT ;  /* 0x00000001a500780c */ /* 0x000fe20003f25270 */
[----:B------:R-:W-:Y:S01]  /*b990*/  BSSY.RECONVERGENT B0, `(.L_x_27971) ;  /* 0x000004f000007945 */ /* 0x000fe20003800200 */
[----:B------:R-:W-:Y:S01]  /*b9a0*/  LOP3.LUT R6, R6, 0xfffffffd, RZ, 0xc0, !PT ;  /* 0xfffffffd06067812 */ /* 0x000fe200078ec0ff */
        /* <DEDUP_REMOVED lines=20> */
.L_x_27973:
        /* <DEDUP_REMOVED lines=13> */
.L_x_27975:
[----:B------:R-:W-:Y:S05]  /*bbc0*/  BSYNC.RECONVERGENT B1 ;  /* 0x0000000000017941 */ /* 0x000fea0003800200 */
.L_x_27974:
        /* <DEDUP_REMOVED lines=43> */
.L_x_27972:
[----:B------:R-:W-:Y:S05]  /*be80*/  BSYNC.RECONVERGENT B0 ;  /* 0x0000000000007941 */ /* 0x000fea0003800200 */
.L_x_27971:
        /* <DEDUP_REMOVED lines=23> */
.L_x_27978:
        /* <DEDUP_REMOVED lines=13> */
.L_x_27980:
[----:B------:R-:W-:Y:S05]  /*c0d0*/  BSYNC.RECONVERGENT B1 ;  /* 0x0000000000017941 */ /* 0x000fea0003800200 */
.L_x_27979:
        /* <DEDUP_REMOVED lines=43> */
.L_x_27977:
[----:B------:R-:W-:Y:S05]  /*c390*/  BSYNC.RECONVERGENT B0 ;  /* 0x0000000000007941 */ /* 0x000fea0003800200 */
.L_x_27976:
        /* <DEDUP_REMOVED lines=23> */
.L_x_27983:
        /* <DEDUP_REMOVED lines=13> */
.L_x_27985:
[----:B------:R-:W-:Y:S05]  /*c5e0*/  BSYNC.RECONVERGENT B1 ;  /* 0x0000000000017941 */ /* 0x000fea0003800200 */
.L_x_27984:
        /* <DEDUP_REMOVED lines=43> */
.L_x_27982:
[----:B------:R-:W-:Y:S05]  /*c8a0*/  BSYNC.RECONVERGENT B0 ;  /* 0x0000000000007941 */ /* 0x000fea0003800200 */
.L_x_27981:
        /* <DEDUP_REMOVED lines=23> */
.L_x_27988:
        /* <DEDUP_REMOVED lines=13> */
.L_x_27990:
[----:B------:R-:W-:Y:S05]  /*caf0*/  BSYNC.RECONVERGENT B1 ;  /* 0x0000000000017941 */ /* 0x000fea0003800200 */
.L_x_27989:
        /* <DEDUP_REMOVED lines=43> */
.L_x_27987:
[----:B------:R-:W-:Y:S05]  /*cdb0*/  BSYNC.RECONVERGENT B0 ;  /* 0x0000000000007941 */ /* 0x000fea0003800200 */
.L_x_27986:
        /* <DEDUP_REMOVED lines=23> */
.L_x_27993:
        /* <DEDUP_REMOVED lines=13> */
.L_x_27995:
[----:B------:R-:W-:Y:S05]  /*d000*/  BSYNC.RECONVERGENT B1 ;  /* 0x0000000000017941 */ /* 0x000fea0003800200 */
.L_x_27994:
        /* <DEDUP_REMOVED lines=43> */
.L_x_27992:
[----:B------:R-:W-:Y:S05]  /*d2c0*/  BSYNC.RECONVERGENT B0 ;  /* 0x0000000000007941 */ /* 0x000fea0003800200 */
.L_x_27991:
        /* <DEDUP_REMOVED lines=23> */
.L_x_27998:
        /* <DEDUP_REMOVED lines=13> */
.L_x_28000:
[----:B------:R-:W-:Y:S05]  /*d510*/  BSYNC.RECONVERGENT B1 ;  /* 0x0000000000017941 */ /* 0x000fea0003800200 */
.L_x_27999:
        /* <DEDUP_REMOVED lines=43> */
.L_x_27997:
[----:B------:R-:W-:Y:S05]  /*d7d0*/  BSYNC.RECONVERGENT B0 ;  /* 0x0000000000007941 */ /* 0x000fea0003800200 */
.L_x_27996:
        /* <DEDUP_REMOVED lines=23> */
.L_x_28003:
        /* <DEDUP_REMOVED lines=15> */
.L_x_28005:
[----:B------:R-:W-:Y:S05]  /*da40*/  BSYNC.RECONVERGENT B1 ;  /* 0x0000000000017941 */ /* 0x000fea0003800200 */
.L_x_28004:
        /* <DEDUP_REMOVED lines=43> */
.L_x_28002:
[----:B------:R-:W-:Y:S05]  /*dd00*/  BSYNC.RECONVERGENT B0 ;  /* 0x0000000000007941 */ /* 0x000fea0003800200 */
.L_x_28001:
        /* <DEDUP_REMOVED lines=15> */
.L_x_27965:
        /* <DEDUP_REMOVED lines=16> */
.L_x_28009:
        /* <DEDUP_REMOVED lines=13> */
.L_x_28011:
[----:B------:R-:W-:Y:S05]  /*dfd0*/  BSYNC.RECONVERGENT B1 ;  /* 0x0000000000017941 */ /* 0x000fea0003800200 */
.L_x_28010:
        /* <DEDUP_REMOVED lines=42> */
.L_x_28008:
[----:B------:R-:W-:Y:S05]  /*e280*/  BSYNC.RECONVERGENT B0 ;  /* 0x0000000000007941 */ /* 0x000fea0003800200 */
.L_x_28007:
        /* <DEDUP_REMOVED lines=23> */
.L_x_28014:
        /* <DEDUP_REMOVED lines=13> */
.L_x_28016:
[----:B------:R-:W-:Y:S05]  /*e4d0*/  BSYNC.RECONVERGENT B1 ;  /* 0x0000000000017941 */ /* 0x000fea0003800200 */
.L_x_28015:
        /* <DEDUP_REMOVED lines=43> */
.L_x_28013:
[----:B------:R-:W-:Y:S05]  /*e790*/  BSYNC.RECONVERGENT B0 ;  /* 0x0000000000007941 */ /* 0x000fea0003800200 */
.L_x_28012:
        /* <DEDUP_REMOVED lines=21> */
.L_x_28019:
        /* <DEDUP_REMOVED lines=13> */
.L_x_28021:
[----:B------:R-:W-:Y:S05]  /*e9c0*/  BSYNC.RECONVERGENT B1 ;  /* 0x0000000000017941 */ /* 0x000fea0003800200 */
.L_x_28020:
        /* <DEDUP_REMOVED lines=43> */
.L_x_28018:
[----:B------:R-:W-:Y:S05]  /*ec80*/  BSYNC.RECONVERGENT B0 ;  /* 0x0000000000007941 */ /* 0x000fea0003800200 */
.L_x_28017:
        /* <DEDUP_REMOVED lines=21> */
.L_x_28024:
        /* <DEDUP_REMOVED lines=13> */
.L_x_28026:
[----:B------:R-:W-:Y:S05]  /*eeb0*/  BSYNC.RECONVERGENT B1 ;  /* 0x0000000000017941 */ /* 0x000fea0003800200 */
.L_x_28025:
        /* <DEDUP_REMOVED lines=43> */
.L_x_28023:
[----:B------:R-:W-:Y:S05]  /*f170*/  BSYNC.RECONVERGENT B0 ;  /* 0x0000000000007941 */ /* 0x000fea0003800200 */
.L_x_28022:
        /* <DEDUP_REMOVED lines=21> */
.L_x_28029:
        /* <DEDUP_REMOVED lines=13> */
.L_x_28031:
[----:B------:R-:W-:Y:S05]  /*f3a0*/  BSYNC.RECONVERGENT B1 ;  /* 0x0000000000017941 */ /* 0x000fea0003800200 */
.L_x_28030:
        /* <DEDUP_REMOVED lines=43> */
.L_x_28028:
[----:B------:R-:W-:Y:S05]  /*f660*/  BSYNC.RECONVERGENT B0 ;  /* 0x0000000000007941 */ /* 0x000fea0003800200 */
.L_x_28027:
        /* <DEDUP_REMOVED lines=21> */
.L_x_28034:
        /* <DEDUP_REMOVED lines=13> */
.L_x_28036:
[----:B------:R-:W-:Y:S05]  /*f890*/  BSYNC.RECONVERGENT B1 ;  /* 0x0000000000017941 */ /* 0x000fea0003800200 */
.L_x_28035:
        /* <DEDUP_REMOVED lines=43> */
.L_x_28033:
[----:B------:R-:W-:Y:S05]  /*fb50*/  BSYNC.RECONVERGENT B0 ;  /* 0x0000000000007941 */ /* 0x000fea0003800200 */
.L_x_28032:
        /* <DEDUP_REMOVED lines=21> */
.L_x_28039:
        /* <DEDUP_REMOVED lines=13> */
.L_x_28041:
[----:B------:R-:W-:Y:S05]  /*fd80*/  BSYNC.RECONVERGENT B1 ;  /* 0x0000000000017941 */ /* 0x000fea0003800200 */
.L_x_28040:
        /* <DEDUP_REMOVED lines=43> */
.L_x_28038:
[----:B------:R-:W-:Y:S05]  /*10040*/  BSYNC.RECONVERGENT B0 ;  /* 0x0000000000007941 */ /* 0x000fea0003800200 */
.L_x_28037:
        /* <DEDUP_REMOVED lines=21> */
.L_x_28044:
        /* <DEDUP_REMOVED lines=15> */
.L_x_28046:
[----:B------:R-:W-:Y:S05]  /*10290*/  BSYNC.RECONVERGENT B1 ;  /* 0x0000000000017941 */ /* 0x000fea0003800200 */
.L_x_28045:
        /* <DEDUP_REMOVED lines=43> */
.L_x_28043:
[----:B------:R-:W-:Y:S05]  /*10550*/  BSYNC.RECONVERGENT B0 ;  /* 0x0000000000007941 */ /* 0x000fea0003800200 */
.L_x_28042:
        /* <DEDUP_REMOVED lines=12> */
.L_x_28006:
        /* <DEDUP_REMOVED lines=41> */
.L_x_28050:
        /* <DEDUP_REMOVED lines=13> */
.L_x_28052:
[----:B------:R-:W-:Y:S05]  /*10980*/  BSYNC.RECONVERGENT B1 ;  /* 0x0000000000017941 */ /* 0x000fea0003800200 */
.L_x_28051:
        /* <DEDUP_REMOVED lines=42> */
.L_x_28049:
[----:B------:R-:W-:Y:S05]  /*10c30*/  BSYNC.RECONVERGENT B0 ;  /* 0x0000000000007941 */ /* 0x000fea0003800200 */
.L_x_28048:
        /* <DEDUP_REMOVED lines=25> */
.L_x_28055:
        /* <DEDUP_REMOVED lines=13> */
.L_x_28057:
[----:B------:R-:W-:Y:S05]  /*10ea0*/  BSYNC.RECONVERGENT B1 ;  /* 0x0000000000017941 */ /* 0x000fea0003800200 */
.L_x_28056:
        /* <DEDUP_REMOVED lines=43> */
.L_x_28054:
[----:B------:R-:W-:Y:S05]  /*11160*/  BSYNC.RECONVERGENT B0 ;  /* 0x0000000000007941 */ /* 0x000fea0003800200 */
.L_x_28053:
        /* <DEDUP_REMOVED lines=23> */
.L_x_28060:
        /* <DEDUP_REMOVED lines=13> */
.L_x_28062:
[----:B------:R-:W-:Y:S05]  /*113b0*/  BSYNC.RECONVERGENT B1 ;  /* 0x0000000000017941 */ /* 0x000fea0003800200 */
.L_x_28061:
        /* <DEDUP_REMOVED lines=43> */
.L_x_28059:
[----:B------:R-:W-:Y:S05]  /*11670*/  BSYNC.RECONVERGENT B0 ;  /* 0x0000000000007941 */ /* 0x000fea0003800200 */
.L_x_28058:
        /* <DEDUP_REMOVED lines=23> */
.L_x_28065:
        /* <DEDUP_REMOVED lines=13> */
.L_x_28067:
[----:B------:R-:W-:Y:S05]  /*118c0*/  BSYNC.RECONVERGENT B1 ;  /* 0x0000000000017941 */ /* 0x000fea0003800200 */
.L_x_28066:
        /* <DEDUP_REMOVED lines=43> */
.L_x_28064:
[----:B------:R-:W-:Y:S05]  /*11b80*/  BSYNC.RECONVERGENT B0 ;  /* 0x0000000000007941 */ /* 0x000fea0003800200 */
.L_x_28063:
        /* <DEDUP_REMOVED lines=23> */
.L_x_28070:
        /* <DEDUP_REMOVED lines=13> */
.L_x_28072:
[----:B------:R-:W-:Y:S05]  /*11dd0*/  BSYNC.RECONVERGENT B1 ;  /* 0x0000000000017941 */ /* 0x000fea0003800200 */
.L_x_28071:
        /* <DEDUP_REMOVED lines=43> */
.L_x_28069:
[----:B------:R-:W-:Y:S05]  /*12090*/  BSYNC.RECONVERGENT B0 ;  /* 0x0000000000007941 */ /* 0x000fea0003800200 */
.L_x_28068:
        /* <DEDUP_REMOVED lines=23> */
.L_x_28075:
        /* <DEDUP_REMOVED lines=13> */
.L_x_28077:
[----:B------:R-:W-:Y:S05]  /*122e0*/  BSYNC.RECONVERGENT B1 ;  /* 0x0000000000017941 */ /* 0x000fea0003800200 */
.L_x_28076:
        /* <DEDUP_REMOVED lines=43> */
.L_x_28074:
[----:B------:R-:W-:Y:S05]  /*125a0*/  BSYNC.RECONVERGENT B0 ;  /* 0x0000000000007941 */ /* 0x000fea0003800200 */
.L_x_28073:
        /* <DEDUP_REMOVED lines=23> */
.L_x_28080:
        /* <DEDUP_REMOVED lines=13> */
.L_x_28082:
[----:B------:R-:W-:Y:S05]  /*127f0*/  BSYNC.RECONVERGENT B1 ;  /* 0x0000000000017941 */ /* 0x000fea0003800200 */
.L_x_28081:
        /* <DEDUP_REMOVED lines=43> */
.L_x_28079:
[----:B------:R-:W-:Y:S05]  /*12ab0*/  BSYNC.RECONVERGENT B0 ;  /* 0x0000000000007941 */ /* 0x000fea0003800200 */
.L_x_28078:
        /* <DEDUP_REMOVED lines=23> */
.L_x_28085:
        /* <DEDUP_REMOVED lines=15> */
.L_x_28087:
[----:B------:R-:W-:Y:S05]  /*12d20*/  BSYNC.RECONVERGENT B1 ;  /* 0x0000000000017941 */ /* 0x000fea0003800200 */
.L_x_28086:
        /* <DEDUP_REMOVED lines=43> */
.L_x_28084:
[----:B------:R-:W-:Y:S05]  /*12fe0*/  BSYNC.RECONVERGENT B0 ;  /* 0x0000000000007941 */ /* 0x000fea0003800200 */
.L_x_28083:
        /* <DEDUP_REMOVED lines=15> */
.L_x_28047:
        /* <DEDUP_REMOVED lines=16> */
.L_x_28091:
        /* <DEDUP_REMOVED lines=13> */
.L_x_28093:
[----:B------:R-:W-:Y:S05]  /*132b0*/  BSYNC.RECONVERGENT B1 ;  /* 0x0000000000017941 */ /* 0x000fea0003800200 */
.L_x_28092:
        /* <DEDUP_REMOVED lines=42> */
.L_x_28090:
[----:B------:R-:W-:Y:S05]  /*13560*/  BSYNC.RECONVERGENT B0 ;  /* 0x0000000000007941 */ /* 0x000fea0003800200 */
.L_x_28089:
        /* <DEDUP_REMOVED lines=23> */
.L_x_28096:
        /* <DEDUP_REMOVED lines=13> */
.L_x_28098:
[----:B------:R-:W-:Y:S05]  /*137b0*/  BSYNC.RECONVERGENT B1 ;  /* 0x0000000000017941 */ /* 0x000fea0003800200 */
.L_x_28097:
        /* <DEDUP_REMOVED lines=43> */
.L_x_28095:
[----:B------:R-:W-:Y:S05]  /*13a70*/  BSYNC.RECONVERGENT B0 ;  /* 0x0000000000007941 */ /* 0x000fea0003800200 */
.L_x_28094:
        /* <DEDUP_REMOVED lines=21> */
.L_x_28101:
        /* <DEDUP_REMOVED lines=13> */
.L_x_28103:
[----:B------:R-:W-:Y:S05]  /*13ca0*/  BSYNC.RECONVERGENT B1 ;  /* 0x0000000000017941 */ /* 0x000fea0003800200 */
.L_x_28102:
        /* <DEDUP_REMOVED lines=43> */
.L_x_28100:
[----:B------:R-:W-:Y:S05]  /*13f60*/  BSYNC.RECONVERGENT B0 ;  /* 0x0000000000007941 */ /* 0x000fea0003800200 */
.L_x_28099:
        /* <DEDUP_REMOVED lines=21> */
.L_x_28106:
        /* <DEDUP_REMOVED lines=13> */
.L_x_28108:
[----:B------:R-:W-:Y:S05]  /*14190*/  BSYNC.RECONVERGENT B1 ;  /* 0x0000000000017941 */ /* 0x000fea0003800200 */
.L_x_28107:
        /* <DEDUP_REMOVED lines=43> */
.L_x_28105:
[----:B------:R-:W-:Y:S05]  /*14450*/  BSYNC.RECONVERGENT B0 ;  /* 0x0000000000007941 */ /* 0x000fea0003800200 */
.L_x_28104:
        /* <DEDUP_REMOVED lines=21> */
.L_x_28111:
        /* <DEDUP_REMOVED lines=13> */
.L_x_28113:
[----:B------:R-:W-:Y:S05]  /*14680*/  BSYNC.RECONVERGENT B1 ;  /* 0x0000000000017941 */ /* 0x000fea0003800200 */
.L_x_28112:
        /* <DEDUP_REMOVED lines=43> */
.L_x_28110:
[----:B------:R-:W-:Y:S05]  /*14940*/  BSYNC.RECONVERGENT B0 ;  /* 0x0000000000007941 */ /* 0x000fea0003800200 */
.L_x_28109:
        /* <DEDUP_REMOVED lines=21> */
.L_x_28116:
        /* <DEDUP_REMOVED lines=13> */
.L_x_28118:
[----:B------:R-:W-:Y:S05]  /*14b70*/  BSYNC.RECONVERGENT B1 ;  /* 0x0000000000017941 */ /* 0x000fea0003800200 */
.L_x_28117:
        /* <DEDUP_REMOVED lines=43> */
.L_x_28115:
[----:B------:R-:W-:Y:S05]  /*14e30*/  BSYNC.RECONVERGENT B0 ;  /* 0x0000000000007941 */ /* 0x000fea0003800200 */
.L_x_28114:
        /* <DEDUP_REMOVED lines=21> */
.L_x_28121:
        /* <DEDUP_REMOVED lines=13> */
.L_x_28123:
[----:B------:R-:W-:Y:S05]  /*15060*/  BSYNC.RECONVERGENT B1 ;  /* 0x0000000000017941 */ /* 0x000fea0003800200 */
.L_x_28122:
        /* <DEDUP_REMOVED lines=43> */
.L_x_28120:
[----:B------:R-:W-:Y:S05]  /*15320*/  BSYNC.RECONVERGENT B0 ;  /* 0x0000000000007941 */ /* 0x000fea0003800200 */
.L_x_28119:
        /* <DEDUP_REMOVED lines=21> */
.L_x_28126:
        /* <DEDUP_REMOVED lines=15> */
.L_x_28128:
[----:B------:R-:W-:Y:S05]  /*15570*/  BSYNC.RECONVERGENT B1 ;  /* 0x0000000000017941 */ /* 0x000fea0003800200 */
.L_x_28127:
        /* <DEDUP_REMOVED lines=43> */
.L_x_28125:
[----:B------:R-:W-:Y:S05]  /*15830*/  BSYNC.RECONVERGENT B0 ;  /* 0x0000000000007941 */ /* 0x000fea0003800200 */
.L_x_28124:
        /* <DEDUP_REMOVED lines=12> */
.L_x_28088:
        /* <DEDUP_REMOVED lines=41> */
.L_x_28132:
        /* <DEDUP_REMOVED lines=13> */
.L_x_28134:
[----:B------:R-:W-:Y:S05]  /*15c60*/  BSYNC.RECONVERGENT B1 ;  /* 0x0000000000017941 */ /* 0x000fea0003800200 */
.L_x_28133:
        /* <DEDUP_REMOVED lines=42> */
.L_x_28131:
[----:B------:R-:W-:Y:S05]  /*15f10*/  BSYNC.RECONVERGENT B0 ;  /* 0x0000000000007941 */ /* 0x000fea0003800200 */
.L_x_28130:
        /* <DEDUP_REMOVED lines=25> */
.L_x_28137:
        /* <DEDUP_REMOVED lines=13> */
.L_x_28139:
[----:B------:R-:W-:Y:S05]  /*16180*/  BSYNC.RECONVERGENT B1 ;  /* 0x0000000000017941 */ /* 0x000fea0003800200 */
.L_x_28138:
        /* <DEDUP_REMOVED lines=43> */
.L_x_28136:
[----:B------:R-:W-:Y:S05]  /*16440*/  BSYNC.RECONVERGENT B0 ;  /* 0x0000000000007941 */ /* 0x000fea0003800200 */
.L_x_28135:
        /* <DEDUP_REMOVED lines=23> */
.L_x_28142:
        /* <DEDUP_REMOVED lines=13> */
.L_x_28144:
[----:B------:R-:W-:Y:S05]  /*16690*/  BSYNC.RECONVERGENT B1 ;  /* 0x0000000000017941 */ /* 0x000fea0003800200 */
.L_x_28143:
        /* <DEDUP_REMOVED lines=43> */
.L_x_28141:
[----:B------:R-:W-:Y:S05]  /*16950*/  BSYNC.RECONVERGENT B0 ;  /* 0x0000000000007941 */ /* 0x000fea0003800200 */
.L_x_28140:
        /* <DEDUP_REMOVED lines=23> */
.L_x_28147:
        /* <DEDUP_REMOVED lines=13> */
.L_x_28149:
[----:B------:R-:W-:Y:S05]  /*16ba0*/  BSYNC.RECONVERGENT B1 ;  /* 0x0000000000017941 */ /* 0x000fea0003800200 */
.L_x_28148:
        /* <DEDUP_REMOVED lines=43> */
.L_x_28146:
[----:B------:R-:W-:Y:S05]  /*16e60*/  BSYNC.RECONVERGENT B0 ;  /* 0x0000000000007941 */ /* 0x000fea0003800200 */
.L_x_28145:
        /* <DEDUP_REMOVED lines=23> */
.L_x_28152:
        /* <DEDUP_REMOVED lines=13> */
.L_x_28154:
[----:B------:R-:W-:Y:S05]  /*170b0*/  BSYNC.RECONVERGENT B1 ;  /* 0x0000000000017941 */ /* 0x000fea0003800200 */
.L_x_28153:
        /* <DEDUP_REMOVED lines=43> */
.L_x_28151:
[----:B------:R-:W-:Y:S05]  /*17370*/  BSYNC.RECONVERGENT B0 ;  /* 0x0000000000007941 */ /* 0x000fea0003800200 */
.L_x_28150:
        /* <DEDUP_REMOVED lines=23> */
.L_x_28157:
        /* <DEDUP_REMOVED lines=13> */
.L_x_28159:
[----:B------:R-:W-:Y:S05]  /*175c0*/  BSYNC.RECONVERGENT B1 ;  /* 0x0000000000017941 */ /* 0x000fea0003800200 */
.L_x_28158:
        /* <DEDUP_REMOVED lines=43> */
.L_x_28156:
[----:B------:R-:W-:Y:S05]  /*17880*/  BSYNC.RECONVERGENT B0 ;  /* 0x0000000000007941 */ /* 0x000fea0003800200 */
.L_x_28155:
        /* <DEDUP_REMOVED lines=23> */
.L_x_28162:
        /* <DEDUP_REMOVED lines=13> */
.L_x_28164:
[----:B------:R-:W-:Y:S05]  /*17ad0*/  BSYNC.RECONVERGENT B1 ;  /* 0x0000000000017941 */ /* 0x000fea0003800200 */
.L_x_28163:
        /* <DEDUP_REMOVED lines=43> */
.L_x_28161:
[----:B------:R-:W-:Y:S05]  /*17d90*/  BSYNC.RECONVERGENT B0 ;  /* 0x0000000000007941 */ /* 0x000fea0003800200 */
.L_x_28160:
        /* <DEDUP_REMOVED lines=23> */
.L_x_28167:
        /* <DEDUP_REMOVED lines=15> */
.L_x_28169:
[----:B------:R-:W-:Y:S05]  /*18000*/  BSYNC.RECONVERGENT B1 ;  /* 0x0000000000017941 */ /* 0x000fea0003800200 */
.L_x_28168:
        /* <DEDUP_REMOVED lines=43> */
.L_x_28166:
[----:B------:R-:W-:Y:S05]  /*182c0*/  BSYNC.RECONVERGENT B0 ;  /* 0x0000000000007941 */ /* 0x000fea0003800200 */
.L_x_28165:
        /* <DEDUP_REMOVED lines=15> */
.L_x_28129:
        /* <DEDUP_REMOVED lines=16> */
.L_x_28173:
        /* <DEDUP_REMOVED lines=13> */
.L_x_28175:
[----:B------:R-:W-:Y:S05]  /*18590*/  BSYNC.RECONVERGENT B1 ;  /* 0x0000000000017941 */ /* 0x000fea0003800200 */
.L_x_28174:
        /* <DEDUP_REMOVED lines=42> */
.L_x_28172:
[----:B------:R-:W-:Y:S05]  /*18840*/  BSYNC.RECONVERGENT B0 ;  /* 0x0000000000007941 */ /* 0x000fea0003800200 */
.L_x_28171:
[----:B------:R-:W-:Y:S01]  /*18850*/  I2FP.F32.U32 R141, R140 ;  /* 0x0000008c008d7245 */ /* 0x000fe20000201000 */
[----:B-----5:R-:W-:Y:S01]  /*18860*/  HADD2.F32 R140, -RZ, R136.H0_H0 ;  /* 0x20000088ff8c7230 */ /* 0x020fe20000004100 */
[----:B------:R-:W-:Y:S01]  /*18870*/  ISETP.NE.AND P1, PT, R142, 0x1, PT ;  /* 0x000000018e00780c */ /* 0x000fe20003f25270 */
[----:B------:R-:W-:Y:S01]  /*18880*/  BSSY.RECONVERGENT B0, `(.L_x_28176) ;  /* 0x000004d000007945 */ /* 0x000fe20003800200 */
[----:B------:R-:W-:Y:S01]  /*18890*/  LOP3.LUT R6, R6, 0xfffffffd, RZ, 0xc0, !PT ;  /* 0xfffffffd06067812 */ /* 0x000fe200078ec0ff */
[----:B------:R-:W-:Y:S01]  /*188a0*/  FFMA.FTZ R141, R141, R32, 1.1641532182693481445e-10 ;  /* 0x2f0000008d8d7423 */ /* 0x000fe20000010020 */
[----:B------:R-:W-:-:S04]  /*188b0*/  FMUL.FTZ R140, R140, R13 ;  /* 0x0000000d8c8c7220 */ /* 0x000fc80000410000 */
[----:B------:R-:W-:Y:S01]  /*188c0*/  FSETP.GTU.FTZ.AND P0, PT, R141, R34, PT ;  /* 0x000000228d00720b */ /* 0x000fe20003f1c000 */
[----:B------:R-:W-:Y:S01]  /*188d0*/  FMUL.FTZ R140, R140, R33 ;  /* 0x000000218c8c7220 */ /* 0x000fe20000410000 */
[----:B------:R-:W-:Y:S02]  /*188e0*/  MOV R141, R36 ;  /* 0x00000024008d7202 */ /* 0x000fe40000000f00 */
[----:B------:R-:W-:Y:S02]  /*188f0*/  PLOP3.LUT P2, PT, P0, PT, PT, 0x8, 0x80 ;  /* 0x000000000080781c */ /* 0x000fe4000074e170 */
[----:B------:R-:W-:Y:S01]  /*18900*/  FSEL R182, R140, RZ, !P0 ;  /* 0x000000ff8cb67208 */ /* 0x000fe20004000000 */
[----:B------:R-:W-:-:S10]  /*18910*/  IMAD.MOV.U32 R140, RZ, RZ, 0x2 ;  /* 0x00000002ff8c7424 */ /* 0x000fd400078e00ff */
        /* <DEDUP_REMOVED lines=10> */
.L_x_28178:
        /* <DEDUP_REMOVED lines=13> */
.L_x_28180:
[----:B------:R-:W-:Y:S05]  /*18a90*/  BSYNC.RECONVERGENT B1 ;  /* 0x0000000000017941 */ /* 0x000fea0003800200 */
.L_x_28179:
        /* <DEDUP_REMOVED lines=43> */
.L_x_28177:
[----:B------:R-:W-:Y:S05]  /*18d50*/  BSYNC.RECONVERGENT B0 ;  /* 0x0000000000007941 */ /* 0x000fea0003800200 */
.L_x_28176:
        /* <DEDUP_REMOVED lines=21> */
.L_x_28183:
        /* <DEDUP_REMOVED lines=13> */
.L_x_28185:
[----:B------:R-:W-:Y:S05]  /*18f80*/  BSYNC.RECONVERGENT B1 ;  /* 0x0000000000017941 */ /* 0x000fea0003800200 */
.L_x_28184:
        /* <DEDUP_REMOVED lines=43> */
.L_x_28182:
[----:B------:R-:W-:Y:S05]  /*19240*/  BSYNC.RECONVERGENT B0 ;  /* 0x0000000000007941 */ /* 0x000fea0003800200 */
.L_x_28181:
        /* <DEDUP_REMOVED lines=21> */
.L_x_28188:
        /* <DEDUP_REMOVED lines=13> */
.L_x_28190:
[----:B------:R-:W-:Y:S05]  /*19470*/  BSYNC.RECONVERGENT B1 ;  /* 0x0000000000017941 */ /* 0x000fea0003800200 */
.L_x_28189:
        /* <DEDUP_REMOVED lines=43> */
.L_x_28187:
[----:B------:R-:W-:Y:S05]  /*19730*/  BSYNC.RECONVERGENT B0 ;  /* 0x0000000000007941 */ /* 0x000fea0003800200 */
.L_x_28186:
        /* <DEDUP_REMOVED lines=21> */
.L_x_28193:
        /* <DEDUP_REMOVED lines=13> */
.L_x_28195:
[----:B------:R-:W-:Y:S05]  /*19960*/  BSYNC.RECONVERGENT B1 ;  /* 0x0000000000017941 */ /* 0x000fea0003800200 */
.L_x_28194:
        /* <DEDUP_REMOVED lines=43> */
.L_x_28192:
[----:B------:R-:W-:Y:S05]  /*19c20*/  BSYNC.RECONVERGENT B0 ;  /* 0x0000000000007941 */ /* 0x000fea0003800200 */
.L_x_28191:
        /* <DEDUP_REMOVED lines=21> */
.L_x_28198:
        /* <DEDUP_REMOVED lines=13> */
.L_x_28200:
[----:B------:R-:W-:Y:S05]  /*19e50*/  BSYNC.RECONVERGENT B1 ;  /* 0x0000000000017941 */ /* 0x000fea0003800200 */
.L_x_28199:
        /* <DEDUP_REMOVED lines=43> */
.L_x_28197:
[----:B------:R-:W-:Y:S05]  /*1a110*/  BSYNC.RECONVERGENT B0 ;  /* 0x0000000000007941 */ /* 0x000fea0003800200 */
.L_x_28196:
        /* <DEDUP_REMOVED lines=21> */
.L_x_28203:
        /* <DEDUP_REMOVED lines=13> */
.L_x_28205:
[----:B------:R-:W-:Y:S05]  /*1a340*/  BSYNC.RECONVERGENT B1 ;  /* 0x0000000000017941 */ /* 0x000fea0003800200 */
.L_x_28204:
        /* <DEDUP_REMOVED lines=43> */
.L_x_28202:
[----:B------:R-:W-:Y:S05]  /*1a600*/  BSYNC.RECONVERGENT B0 ;  /* 0x0000000000007941 */ /* 0x000fea0003800200 */
.L_x_28201:
        /* <DEDUP_REMOVED lines=21> */
.L_x_28208:
        /* <DEDUP_REMOVED lines=15> */
.L_x_28210:
[----:B------:R-:W-:Y:S05]  /*1a850*/  BSYNC.RECONVERGENT B1 ;  /* 0x0000000000017941 */ /* 0x000fea0003800200 */
.L_x_28209:
        /* <DEDUP_REMOVED lines=43> */
.L_x_28207:
[----:B------:R-:W-:Y:S05]  /*1ab10*/  BSYNC.RECONVERGENT B0 ;  /* 0x0000000000007941 */ /* 0x000fea0003800200 */
.L_x_28206:
        /* <DEDUP_REMOVED lines=12> */
.L_x_28170:
        /* <DEDUP_REMOVED lines=41> */
.L_x_28214:
        /* <DEDUP_REMOVED lines=13> */
.L_x_28216:
[----:B------:R-:W-:Y:S05]  /*1af40*/  BSYNC.RECONVERGENT B1 ;  /* 0x0000000000017941 */ /* 0x000fea0003800200 */
.L_x_28215:
        /* <DEDUP_REMOVED lines=43> */
.L_x_28213:
[----:B------:R-:W-:Y:S05]  /*1b200*/  BSYNC.RECONVERGENT B0 ;  /* 0x0000000000007941 */ /* 0x000fea0003800200 */
.L_x_28212:
[----:B------:R-:W-:Y:S01]  /*1b210*/  I2FP.F32.U32 R155, R155 ;  /* 0x0000009b009b7245 */ /* 0x000fe20000201000 */
[----:B-----5:R-:W-:Y:S01]  /*1b220*/  HADD2.F32 R184, -RZ, R136.H0_H0 ;  /* 0x20000088ffb87230 */ /* 0x020fe20000004100 */
[----:B------:R-:W-:Y:S01]  /*1b230*/  ISETP.NE.AND P1, PT, R154, 0x1, PT ;  /* 0x000000019a00780c */ /* 0x000fe20003f25270 */
[----:B------:R-:W-:Y:S01]  /*1b240*/  BSSY.RECONVERGENT B0, `(.L_x_28217) ;  /* 0x000004f000007945 */ /* 0x000fe20003800200 */
[----:B------:R-:W-:Y:S01]  /*1b250*/  LOP3.LUT R6, R6, 0xfffffffd, RZ, 0xc0, !PT ;  /* 0xfffffffd06067812 */ /* 0x000fe200078ec0ff */
        /* <DEDUP_REMOVED lines=20> */
.L_x_28219:
        /* <DEDUP_REMOVED lines=13> */
.L_x_28221:
[----:B------:R-:W-:Y:S05]  /*1b470*/  BSYNC.RECONVERGENT B1 ;  /* 0x0000000000017941 */ /* 0x000fea0003800200 */
.L_x_28220:
        /* <DEDUP_REMOVED lines=43> */
.L_x_28218:
[----:B------:R-:W-:Y:S05]  /*1b730*/  BSYNC.RECONVERGENT B0 ;  /* 0x0000000000007941 */ /* 0x000fea0003800200 */
.L_x_28217:
        /* <DEDUP_REMOVED lines=23> */
.L_x_28224:
        /* <DEDUP_REMOVED lines=13> */
.L_x_28226:
[----:B------:R-:W-:Y:S05]  /*1b980*/  BSYNC.RECONVERGENT B1 ;  /* 0x0000000000017941 */ /* 0x000fea0003800200 */
.L_x_28225:
        /* <DEDUP_REMOVED lines=43> */
.L_x_28223:
[----:B------:R-:W-:Y:S05]  /*1bc40*/  BSYNC.RECONVERGENT B0 ;  /* 0x0000000000007941 */ /* 0x000fea0003800200 */
.L_x_28222:
        /* <DEDUP_REMOVED lines=23> */
.L_x_28229:
        /* <DEDUP_REMOVED lines=13> */
.L_x_28231:
[----:B------:R-:W-:Y:S05]  /*1be90*/  BSYNC.RECONVERGENT B1 ;  /* 0x0000000000017941 */ /* 0x000fea0003800200 */
.L_x_28230:
        /* <DEDUP_REMOVED lines=43> */
.L_x_28228:
[----:B------:R-:W-:Y:S05]  /*1c150*/  BSYNC.RECONVERGENT B0 ;  /* 0x0000000000007941 */ /* 0x000fea0003800200 */
.L_x_28227:
        /* <DEDUP_REMOVED lines=23> */
.L_x_28234:
        /* <DEDUP_REMOVED lines=13> */
.L_x_28236:
[----:B------:R-:W-:Y:S05]  /*1c3a0*/  BSYNC.RECONVERGENT B1 ;  /* 0x0000000000017941 */ /* 0x000fea0003800200 */
.L_x_28235:
        /* <DEDUP_REMOVED lines=43> */
.L_x_28233:
[----:B------:R-:W-:Y:S05]  /*1c660*/  BSYNC.RECONVERGENT B0 ;  /* 0x0000000000007941 */ /* 0x000fea0003800200 */
.L_x_28232:
        /* <DEDUP_REMOVED lines=23> */
.L_x_28239:
        /* <DEDUP_REMOVED lines=13> */
.L_x_28241:
[----:B------:R-:W-:Y:S05]  /*1c8b0*/  BSYNC.RECONVERGENT B1 ;  /* 0x0000000000017941 */ /* 0x000fea0003800200 */
.L_x_28240:
        /* <DEDUP_REMOVED lines=43> */
.L_x_28238:
[----:B------:R-:W-:Y:S05]  /*1cb70*/  BSYNC.RECONVERGENT B0 ;  /* 0x0000000000007941 */ /* 0x000fea0003800200 */
.L_x_28237:
        /* <DEDUP_REMOVED lines=23> */
.L_x_28244:
        /* <DEDUP_REMOVED lines=13> */
.L_x_28246:
[----:B------:R-:W-:Y:S05]  /*1cdc0*/  BSYNC.RECONVERGENT B1 ;  /* 0x0000000000017941 */ /* 0x000fea0003800200 */
.L_x_28245:
        /* <DEDUP_REMOVED lines=43> */
.L_x_28243:
[----:B------:R-:W-:Y:S05]  /*1d080*/  BSYNC.RECONVERGENT B0 ;  /* 0x0000000000007941 */ /* 0x000fea0003800200 */
.L_x_28242:
        /* <DEDUP_REMOVED lines=23> */
.L_x_28249:
        /* <DEDUP_REMOVED lines=15> */
.L_x_28251:
[----:B------:R-:W-:Y:S05]  /*1d2f0*/  BSYNC.RECONVERGENT B1 ;  /* 0x0000000000017941 */ /* 0x000fea0003800200 */
.L_x_28250:
        /* <DEDUP_REMOVED lines=43> */
.L_x_28248:
[----:B------:R-:W-:Y:S05]  /*1d5b0*/  BSYNC.RECONVERGENT B0 ;  /* 0x0000000000007941 */ /* 0x000fea0003800200 */
.L_x_28247:
[----:B------:R-:W-:Y:S01]  /*1d5c0*/  I2FP.F32.U32 R15, R136 ;  /* 0x00000088000f7245 */ /* 0x000fe20000201000 */
[----:B------:R-:W-:Y:S01]  /*1d5d0*/  HADD2.F32 R14, -RZ, R139.H1_H1 ;  /* 0x3000008bff0e7230 */ /* 0x000fe20000004100 */
[----:B------:R-:W-:Y:S02]  /*1d5e0*/  F2FP.F16.F32.PACK_AB R18, R138, R198 ;  /* 0x000000c68a12723e */ /* 0x000fe400000000ff */
[----:B------:R-:W-:Y:S01]  /*1d5f0*/  F2FP.F16.F32.PACK_AB R17, R197, R195 ;  /* 0x000000c3c511723e */ /* 0x000fe200000000ff */
        /* <DEDUP_REMOVED lines=8> */
[----:B------:R-:W-:-:S05]  /*1d680*/  FADD.FTZ R13, R14, R13 ;  /* 0x0000000d0e0d7221 */ /* 0x000fca0000010000 */
[----:B------:R-:W-:Y:S01]  /*1d690*/  F2FP.F16.F32.PACK_AB R19, R13, R199 ;  /* 0x000000c70d13723e */ /* 0x000fe200000000ff */
[----:B------:R-:W-:Y:S06]  /*1d6a0*/  BRA `(.L_x_28252) ;  /* 0x00000028000c7947 */ /* 0x000fec0003800000 */
.L_x_28211:
        /* <DEDUP_REMOVED lines=16> */
.L_x_28255:
        /* <DEDUP_REMOVED lines=13> */
.L_x_28257:
[----:B------:R-:W-:Y:S05]  /*1d880*/  BSYNC.RECONVERGENT B1 ;  /* 0x0000000000017941 */ /* 0x000fea0003800200 */
.L_x_28256:
        /* <DEDUP_REMOVED lines=43> */
.L_x_28254:
[----:B------:R-:W-:Y:S05]  /*1db40*/  BSYNC.RECONVERGENT B0 ;  /* 0x0000000000007941 */ /* 0x000fea0003800200 */
.L_x_28253:
        /* <DEDUP_REMOVED lines=9> */
[----:B------:R-:W-:Y:S02]  /*1dbe0*/  IMAD.MOV.U32 R141, RZ, RZ, R36 ;  /* 0x000000ffff8d7224 */ /* 0x000fe400078e0024 */
[----:B------:R-:W-:Y:S02]  /*1dbf0*/  PLOP3.LUT P2, PT, P0, PT, PT, 0x8, 0x80 ;  /* 0x000000000080781c */ /* 0x000fe4000074e170 */
[----:B------:R-:W-:Y:S01]  /*1dc00*/  FSEL R194, R140, RZ, !P0 ;  /* 0x000000ff8cc27208 */ /* 0x000fe20004000000 */
[----:B------:R-:W-:-:S10]  /*1dc10*/  HFMA2 R140, -RZ, RZ, 0, 1.1920928955078125e-07 ;  /* 0x00000002ff8c7431 */ /* 0x000fd400000001ff */
        /* <DEDUP_REMOVED lines=10> */
.L_x_28260:
        /* <DEDUP_REMOVED lines=13> */
.L_x_28262:
[----:B------:R-:W-:Y:S05]  /*1dd90*/  BSYNC.RECONVERGENT B1 ;  /* 0x0000000000017941 */ /* 0x000fea0003800200 */
.L_x_28261:
        /* <DEDUP_REMOVED lines=43> */
.L_x_28259:
[----:B------:R-:W-:Y:S05]  /*1e050*/  BSYNC.RECONVERGENT B0 ;  /* 0x0000000000007941 */ /* 0x000fea0003800200 */
.L_x_28258:
        /* <DEDUP_REMOVED lines=21> */
.L_x_28265:
        /* <DEDUP_REMOVED lines=13> */
.L_x_28267:
[----:B------:R-:W-:Y:S05]  /*1e280*/  BSYNC.RECONVERGENT B1 ;  /* 0x0000000000017941 */ /* 0x000fea0003800200 */
.L_x_28266:
        /* <DEDUP_REMOVED lines=43> */
.L_x_28264:
[----:B------:R-:W-:Y:S05]  /*1e540*/  BSYNC.RECONVERGENT B0 ;  /* 0x0000000000007941 */ /* 0x000fea0003800200 */
.L_x_28263:
        /* <DEDUP_REMOVED lines=21> */
.L_x_28270:
        /* <DEDUP_REMOVED lines=13> */
.L_x_28272:
[----:B------:R-:W-:Y:S05]  /*1e770*/  BSYNC.RECONVERGENT B1 ;  /* 0x0000000000017941 */ /* 0x000fea0003800200 */
.L_x_28271:
        /* <DEDUP_REMOVED lines=43> */
.L_x_28269:
[----:B------:R-:W-:Y:S05]  /*1ea30*/  BSYNC.RECONVERGENT B0 ;  /* 0x0000000000007941 */ /* 0x000fea0003800200 */
.L_x_28268:
        /* <DEDUP_REMOVED lines=21> */
.L_x_28275:
        /* <DEDUP_REMOVED lines=13> */
.L_x_28277:
[----:B------:R-:W-:Y:S05]  /*1ec60*/  BSYNC.RECONVERGENT B1 ;  /* 0x0000000000017941 */ /* 0x000fea0003800200 */
.L_x_28276:
        /* <DEDUP_REMOVED lines=43> */
.L_x_28274:
[----:B------:R-:W-:Y:S05]  /*1ef20*/  BSYNC.RECONVERGENT B0 ;  /* 0x0000000000007941 */ /* 0x000fea0003800200 */
.L_x_28273:
        /* <DEDUP_REMOVED lines=21> */
.L_x_28280:
        /* <DEDUP_REMOVED lines=13> */
.L_x_28282:
[----:B------:R-:W-:Y:S05]  /*1f150*/  BSYNC.RECONVERGENT B1 ;  /* 0x0000000000017941 */ /* 0x000fea0003800200 */
.L_x_28281:
        /* <DEDUP_REMOVED lines=43> */
.L_x_28279:
[----:B------:R-:W-:Y:S05]  /*1f410*/  BSYNC.RECONVERGENT B0 ;  /* 0x0000000000007941 */ /* 0x000fea0003800200 */
.L_x_28278:
        /* <DEDUP_REMOVED lines=21> */
.L_x_28285:
        /* <DEDUP_REMOVED lines=13> */
.L_x_28287:
[----:B------:R-:W-:Y:S05]  /*1f640*/  BSYNC.RECONVERGENT B1 ;  /* 0x0000000000017941 */ /* 0x000fea0003800200 */
.L_x_28286:
        /* <DEDUP_REMOVED lines=43> */
.L_x_28284:
[----:B------:R-:W-:Y:S05]  /*1f900*/  BSYNC.RECONVERGENT B0 ;  /* 0x0000000000007941 */ /* 0x000fea0003800200 */
.L_x_28283:
        /* <DEDUP_REMOVED lines=21> */
.L_x_28290:
        /* <DEDUP_REMOVED lines=15> */
.L_x_28292:
[----:B------:R-:W-:Y:S05]  /*1fb50*/  BSYNC.RECONVERGENT B1 ;  /* 0x0000000000017941 */ /* 0x000fea0003800200 */
.L_x_28291:
        /* <DEDUP_REMOVED lines=43> */
.L_x_28289:
[----:B------:R-:W-:Y:S05]  /*1fe10*/  BSYNC.RECONVERGENT B0 ;  /* 0x0000000000007941 */ /* 0x000fea0003800200 */
.L_x_28288:
        /* <DEDUP_REMOVED lines=12> */
.L_x_28252:
        /* <DEDUP_REMOVED lines=185> */
.L_x_28306:
        /* <DEDUP_REMOVED lines=19> */
[C---:B---3--:R-:W-:Y:S01]  /*20ba0*/  FADD.FTZ R14, -R21.reuse, R13 ;  /* 0x0000000d150e7221 */ /* 0x048fe20000010100 */
        /* <DEDUP_REMOVED lines=40> */
[C---:B----4-:R-:W-:Y:S01]  /*20e30*/  FMUL.FTZ R13, R151.reuse, R8 ;  /* 0x00000008970d7220 */ /* 0x050fe20000410000 */
        /* <DEDUP_REMOVED lines=8> */
[----:B------:R1:W-:Y:S01]  /*20ec0*/  @!P0 STG.E desc[UR6][R18.64], R15 ;  /* 0x0000000f12008986 */ /* 0x0003e2000c101906 */
[----:B------:R-:W-:Y:S01]  /*20ed0*/  FMUL.FTZ R150, R151, R14 ;  /* 0x0000000e97967220 */ /* 0x000fe20000410000 */
[----:B------:R-:W-:Y:S01]  /*20ee0*/  FFMA.FTZ R13, R21, R134, R86 ;  /* 0x00000086150d7223 */ /* 0x000fe20000010056 */
[----:B------:R-:W-:Y:S01]  /*20ef0*/  FFMA.FTZ R14, R23, R128, R80 ;  /* 0x00000080170e7223 */ /* 0x000fe20000010050 */
[----:B------:R-:W-:Y:S01]  /*20f00*/  FFMA.FTZ R24, R24, R131, R83 ;  /* 0x0000008318187223 */ /* 0x000fe20000010053 */
[----:B------:R-:W-:Y:S01]  /*20f10*/  FFMA.FTZ R21, R22, R129, R81 ;  /* 0x0000008116157223 */ /* 0x000fe20000010051 */
[----:B------:R-:W-:Y:S01]  /*20f20*/  FFMA.FTZ R8, R8, R135, R87 ;  /* 0x0000008708087223 */ /* 0x000fe20000010057 */
[----:B--2---:R-:W-:-:S04]  /*20f30*/  @!P0 IMAD.WIDE R16, R3, 0x4, R16 ;  /* 0x0000000403108825 */ /* 0x004fc800078e0210 */
[C---:B------:R-:W-:Y:S01]  /*20f40*/  FMUL.FTZ R159, R151.reuse, R159 ;  /* 0x0000009f979f7220 */ /* 0x040fe20000410000 */
[C---:B------:R-:W-:Y:S01]  /*20f50*/  FMUL.FTZ R160, R151.reuse, R160 ;  /* 0x000000a097a07220 */ /* 0x040fe20000410000 */
[----:B------:R-:W-:Y:S01]  /*20f60*/  FMUL.FTZ R29, R151, R147 ;  /* 0x00000093971d7220 */ /* 0x000fe20000410000 */
[----:B------:R-:W-:Y:S01]  /*20f70*/  F2FP.F16.F32.PACK_AB R14, R21, R14 ;  /* 0x0000000e150e723e */ /* 0x000fe200000000ff */
[----:B-1----:R-:W-:Y:S01]  /*20f80*/  FFMA.FTZ R15, R25, R130, R82 ;  /* 0x00000082190f7223 */ /* 0x002fe20000010052 */
[----:B------:R-:W-:Y:S01]  /*20f90*/  FFMA.FTZ R19, R20, R133, R85 ;  /* 0x0000008514137223 */ /* 0x000fe20000010055 */
[----:B------:R-:W-:Y:S01]  /*20fa0*/  F2FP.F16.F32.PACK_AB R13, R8, R13 ;  /* 0x0000000d080d723e */ /* 0x000fe200000000ff */
[----:B------:R1:W-:Y:S01]  /*20fb0*/  @!P0 STG.E desc[UR6][R16.64], R151 ;  /* 0x0000009710008986 */ /* 0x0003e2000c101906 */
[----:B0-----:R-:W-:Y:S01]  /*20fc0*/  IMAD.WIDE.U32 R8, R9, 0x10, R10 ;  /* 0x0000001009087825 */ /* 0x001fe200078e000a */
[----:B------:R-:W-:-:S03]  /*20fd0*/  F2FP.F16.F32.PACK_AB R15, R24, R15 ;  /* 0x0000000f180f723e */ /* 0x000fc600000000ff */
[----:B------:R-:W-:Y:S01]  /*20fe0*/  FMUL.FTZ R31, R151, R164 ;  /* 0x000000a4971f7220 */ /* 0x000fe20000410000 */
[----:B------:R-:W-:Y:S01]  /*20ff0*/  F2FP.F16.F32.PACK_AB R12, R19, R12 ;  /* 0x0000000c130c723e */ /* 0x000fe200000000ff */
[----:B------:R-:W-:-:S04]  /*21000*/  IMAD.WIDE.U32 R146, R146, 0x10, R10 ;  /* 0x0000001092927825 */ /* 0x000fc800078e000a */
[C---:B------:R-:W-:Y:S01]  /*21010*/  FMUL.FTZ R28, R151.reuse, R165 ;  /* 0x000000a5971c7220 */ /* 0x040fe20000410000 */
[C---:B------:R-:W-:Y:S01]  /*21020*/  FMUL.FTZ R137, R151.reuse, R172 ;  /* 0x000000ac97897220 */ /* 0x040fe20000410000 */
[----:B------:R-:W-:Y:S01]  /*21030*/  FMUL.FTZ R174, R151, R174 ;  /* 0x000000ae97ae7220 */ /* 0x000fe20000410000 */
[----:B------:R-:W-:Y:S01]  /*21040*/  IMAD.WIDE.U32 R18, R163, 0x10, R10 ;  /* 0x00000010a3127825 */ /* 0x000fe200078e000a */
[----:B------:R0:W-:Y:S03]  /*21050*/  STG.E.128 desc[UR6][R8.64], R12 ;  /* 0x0000000c08007986 */ /* 0x0001e6000c101d06 */
[----:B------:R-:W-:Y:S01]  /*21060*/  FMUL.FTZ R156, R151, R156 ;  /* 0x0000009c979c7220 */ /* 0x000fe20000410000 */
[----:B-1----:R-:W-:Y:S01]  /*21070*/  FFMA.FTZ R17, R160, R121, R73 ;  /* 0x00000079a0117223 */ /* 0x002fe20000010049 */
[----:B------:R-:W-:-:S04]  /*21080*/  IMAD.WIDE.U32 R20, R173, 0x10, R10 ;  /* 0x00000010ad147825 */ /* 0x000fc800078e000a */
[----:B------:R-:W-:Y:S01]  /*21090*/  FFMA.FTZ R29, R29, R124, R76 ;  /* 0x0000007c1d1d7223 */ /* 0x000fe2000001004c */
        /* <DEDUP_REMOVED lines=12> */
[----:B------:R-:W-:Y:S01]  /*21160*/  F2FP.F16.F32.PACK_AB R10, R17, R10 ;  /* 0x0000000a110a723e */ /* 0x000fe200000000ff */
[----:B0-----:R-:W-:Y:S01]  /*21170*/  FFMA.FTZ R12, R31, R116, R68 ;  /* 0x000000741f0c7223 */ /* 0x001fe20000010044 */
[----:B------:R-:W-:Y:S01]  /*21180*/  FFMA.FTZ R17, R28, R117, R69 ;  /* 0x000000751c117223 */ /* 0x000fe20000010045 */
[----:B------:R-:W-:Y:S01]  /*21190*/  FFMA.FTZ R28, R137, R108, R60 ;  /* 0x0000006c891c7223 */ /* 0x000fe2000001003c */
[----:B------:R-:W-:Y:S01]  /*211a0*/  F2FP.F16.F32.PACK_AB R8, R156, R29 ;  /* 0x0000001d9c08723e */ /* 0x000fe200000000ff */
[C---:B------:R-:W-:Y:S01]  /*211b0*/  FMUL.FTZ R161, R151.reuse, R161 ;  /* 0x000000a197a17220 */ /* 0x040fe20000410000 */
[----:B------:R-:W-:Y:S01]  /*211c0*/  FMUL.FTZ R162, R151, R162 ;  /* 0x000000a297a27220 */ /* 0x000fe20000410000 */
[----:B------:R-:W-:Y:S01]  /*211d0*/  F2FP.F16.F32.PACK_AB R12, R17, R12 ;  /* 0x0000000c110c723e */ /* 0x000fe200000000ff */
[----:B------:R-:W-:Y:S01]  /*211e0*/  FFMA.FTZ R17, R174, R109, R61 ;  /* 0x0000006dae117223 */ /* 0x000fe2000001003d */
[----:B------:R-:W-:Y:S01]  /*211f0*/  FFMA.FTZ R13, R33, R118, R70 ;  /* 0x00000076210d7223 */ /* 0x000fe20000010046 */
[----:B------:R-:W-:Y:S01]  /*21200*/  FFMA.FTZ R30, R30, R119, R71 ;  /* 0x000000771e1e7223 */ /* 0x000fe20000010047 */
[----:B------:R-:W-:Y:S01]  /*21210*/  FFMA.FTZ R14, R37, R112, R64 ;  /* 0x00000070250e7223 */ /* 0x000fe20000010040 */
[----:B------:R-:W-:Y:S01]  /*21220*/  FFMA.FTZ R29, R34, R113, R65 ;  /* 0x00000071221d7223 */ /* 0x000fe20000010041 */
[----:B------:R-:W-:Y:S01]  /*21230*/  F2FP.F16.F32.PACK_AB R28, R17, R28 ;  /* 0x0000001c111c723e */ /* 0x000fe200000000ff */
[C---:B------:R-:W-:Y:S01]  /*21240*/  FMUL.FTZ R39, R151.reuse, R170 ;  /* 0x000000aa97277220 */ /* 0x040fe20000410000 */
[----:B------:R-:W0:Y:S01]  /*21250*/  LDC.64 R16, c[0x0][0x380] ;  /* 0x0000e000ff107b82 */ /* 0x000e220000000a00 */
        /* <DEDUP_REMOVED lines=52> */
[----:B0-----:R-:W-:Y:S01]  /*215a0*/  IMAD R3, R16, 0x4, R3 ;  /* 0x0000000410037824 */ /* 0x001fe200078e0203 */
        /* <DEDUP_REMOVED lines=16> */
[----:B------:R-:W-:-:S03]  /*216b0*/  ISETP.GE.AND P0, PT, R3, R17, PT ;  /* 0x000000110300720c */ /* 0x000fc60003f06270 */
[----:B------:R0:W-:Y:S10]  /*216c0*/  STG.E.128 desc[UR6][R24.64], R196 ;  /* 0x000000c418007986 */ /* 0x0001f4000c101d06 */
[----:B------:R-:W-:Y:S05]  /*216d0*/  @!P0 BRA `(.L_x_28294) ;  /* 0xfffffdf400448947 */ /* 0x000fea000383ffff */
[----:B------:R-:W-:Y:S05]  /*216e0*/  EXIT ;  /* 0x000000000000794d */ /* 0x000fea0003800000 */
.L_x_28293:
        /* <DEDUP_REMOVED lines=8> */
.L_x_28296:
[----:B------:R-:W-:Y:S05]  /*21770*/  BSYNC B0 ;  /* 0x0000000000007941 */ /* 0x000fea0003800000 */
.L_x_28295:
        /* <DEDUP_REMOVED lines=10> */
.L_x_28297:
[----:B------:R-:W-:Y:S02]  /*21820*/  IMAD.MOV.U32 R24, RZ, RZ, 0x4 ;  /* 0x00000004ff187424 */ /* 0x000fe400078e00ff */
[----:B------:R-:W-:-:S04]  /*21830*/  IMAD.MOV.U32 R15, RZ, RZ, R21 ;  /* 0x000000ffff0f7224 */ /* 0x000fc800078e0015 */
[----:B------:R-:W-:-:S05]  /*21840*/  FADD.FTZ R17, R16, R15 ;  /* 0x0000000f10117221 */ /* 0x000fca0000010000 */
[----:B------:R-:W-:-:S07]  /*21850*/  MOV R23, R17 ;  /* 0x0000001100177202 */ /* 0x000fce0000000f00 */
[----:B------:R-:W-:Y:S05]  /*21860*/  WARPSYNC.COLLECTIVE R22, `(.L_x_28298) ;  /* 0x0000000016087348 */ /* 0x000fea0003c00000 */
[----:B------:R0:W1:Y:S02]  /*21870*/  SHFL.BFLY P1, R21, R23, R24, R25 ;  /* 0x0c00001817157389 */ /* 0x0000640000020019 */
[----:B01----:R-:W-:Y:S05]  /*21880*/  ENDCOLLECTIVE ;  /* 0x000000000000791b */ /* 0x003fea0003800000 */
.L_x_28298:
[----:B------:R-:W-:Y:S01]  /*21890*/  HFMA2 R24, -RZ, RZ, 0, 4.76837158203125e-07 ;  /* 0x00000008ff187431 */ /* 0x000fe200000001ff */
[----:B------:R-:W-:-:S05]  /*218a0*/  MOV R8, R21 ;  /* 0x0000001500087202 */ /* 0x000fca0000000f00 */
[----:B------:R-:W-:-:S04]  /*218b0*/  FADD.FTZ R18, R17, R8 ;  /* 0x0000000811127221 */ /* 0x000fc80000010000 */
[----:B------:R-:W-:-:S07]  /*218c0*/  IMAD.MOV.U32 R23, RZ, RZ, R18 ;  /* 0x000000ffff177224 */ /* 0x000fce00078e0012 */
[----:B------:R-:W-:Y:S05]  /*218d0*/  WARPSYNC.COLLECTIVE R22, `(.L_x_28299) ;  /* 0x0000000016087348 */ /* 0x000fea0003c00000 */
[----:B------:R0:W1:Y:S02]  /*218e0*/  SHFL.BFLY P1, R21, R23, R24, R25 ;  /* 0x0c00001817157389 */ /* 0x0000640000020019 */
[----:B01----:R-:W-:Y:S05]  /*218f0*/  ENDCOLLECTIVE ;  /* 0x000000000000791b */ /* 0x003fea0003800000 */
.L_x_28299:
[----:B------:R-:W-:Y:S02]  /*21900*/  IMAD.MOV.U32 R24, RZ, RZ, 0x10 ;  /* 0x00000010ff187424 */ /* 0x000fe400078e00ff */
[----:B------:R-:W-:-:S04]  /*21910*/  IMAD.MOV.U32 R15, RZ, RZ, R21 ;  /* 0x000000ffff0f7224 */ /* 0x000fc800078e0015 */
[----:B------:R-:W-:-:S05]  /*21920*/  FADD.FTZ R19, R18, R15 ;  /* 0x0000000f12137221 */ /* 0x000fca0000010000 */
[----:B------:R-:W-:-:S07]  /*21930*/  MOV R23, R19 ;  /* 0x0000001300177202 */ /* 0x000fce0000000f00 */
[----:B------:R-:W-:Y:S05]  /*21940*/  WARPSYNC.COLLECTIVE R22, `(.L_x_28300) ;  /* 0x0000000016087348 */ /* 0x000fea0003c00000 */
[----:B------:R0:W1:Y:S02]  /*21950*/  SHFL.BFLY P1, R21, R23, R24, R25 ;  /* 0x0c00001817157389 */ /* 0x0000640000020019 */
[----:B01----:R-:W-:Y:S05]  /*21960*/  ENDCOLLECTIVE ;  /* 0x000000000000791b */ /* 0x003fea0003800000 */
.L_x_28300:
        /* <DEDUP_REMOVED lines=104> */
.L_x_28301:
[----:B------:R-:W-:Y:S02]  /*21ff0*/  IMAD.MOV.U32 R24, RZ, RZ, 0x2 ;  /* 0x00000002ff187424 */ /* 0x000fe400078e00ff */
[----:B------:R-:W-:-:S04]  /*22000*/  IMAD.MOV.U32 R17, RZ, RZ, R21 ;  /* 0x000000ffff117224 */ /* 0x000fc800078e0015 */
[----:B------:R-:W-:-:S05]  /*22010*/  FADD.FTZ R17, R8, R17 ;  /* 0x0000001108117221 */ /* 0x000fca0000010000 */
[----:B------:R-:W-:-:S07]  /*22020*/  MOV R23, R17 ;  /* 0x0000001100177202 */ /* 0x000fce0000000f00 */
[----:B------:R-:W-:Y:S05]  /*22030*/  WARPSYNC.COLLECTIVE R22, `(.L_x_28302) ;  /* 0x0000000016087348 */ /* 0x000fea0003c00000 */
[----:B------:R0:W1:Y:S02]  /*22040*/  SHFL.BFLY P1, R21, R23, R24, R25 ;  /* 0x0c00001817157389 */ /* 0x0000640000020019 */
[----:B01----:R-:W-:Y:S05]  /*22050*/  ENDCOLLECTIVE ;  /* 0x000000000000791b */ /* 0x003fea0003800000 */
.L_x_28302:
[----:B------:R-:W-:Y:S01]  /*22060*/  HFMA2 R24, -RZ, RZ, 0, 2.384185791015625e-07 ;  /* 0x00000004ff187431 */ /* 0x000fe200000001ff */
[----:B------:R-:W-:-:S05]  /*22070*/  MOV R16, R21 ;  /* 0x0000001500107202 */ /* 0x000fca0000000f00 */
[----:B------:R-:W-:-:S04]  /*22080*/  FADD.FTZ R16, R17, R16 ;  /* 0x0000001011107221 */ /* 0x000fc80000010000 */
[----:B------:R-:W-:-:S07]  /*22090*/  IMAD.MOV.U32 R23, RZ, RZ, R16 ;  /* 0x000000ffff177224 */ /* 0x000fce00078e0010 */
[----:B------:R-:W-:Y:S05]  /*220a0*/  WARPSYNC.COLLECTIVE R22, `(.L_x_28303) ;  /* 0x0000000016087348 */ /* 0x000fea0003c00000 */
[----:B------:R0:W1:Y:S02]  /*220b0*/  SHFL.BFLY P1, R21, R23, R24, R25 ;  /* 0x0c00001817157389 */ /* 0x0000640000020019 */
[----:B01----:R-:W-:Y:S05]  /*220c0*/  ENDCOLLECTIVE ;  /* 0x000000000000791b */ /* 0x003fea0003800000 */
.L_x_28303:
[----:B------:R-:W-:Y:S02]  /*220d0*/  IMAD.MOV.U32 R24, RZ, RZ, 0x8 ;  /* 0x00000008ff187424 */ /* 0x000fe400078e00ff */
[----:B------:R-:W-:-:S04]  /*220e0*/  IMAD.MOV.U32 R19, RZ, RZ, R21 ;  /* 0x000000ffff137224 */ /* 0x000fc800078e0015 */
[----:B------:R-:W-:-:S05]  /*220f0*/  FADD.FTZ R19, R16, R19 ;  /* 0x0000001310137221 */ /* 0x000fca0000010000 */
[----:B------:R-:W-:-:S07]  /*22100*/  MOV R23, R19 ;  /* 0x0000001300177202 */ /* 0x000fce0000000f00 */
[----:B------:R-:W-:Y:S05]  /*22110*/  WARPSYNC.COLLECTIVE R22, `(.L_x_28304) ;  /* 0x0000000016087348 */ /* 0x000fea0003c00000 */
[----:B------:R0:W1:Y:S02]  /*22120*/  SHFL.BFLY P1, R21, R23, R24, R25 ;  /* 0x0c00001817157389 */ /* 0x0000640000020019 */
[----:B01----:R-:W-:Y:S05]  /*22130*/  ENDCOLLECTIVE ;  /* 0x000000000000791b */ /* 0x003fea0003800000 */
.L_x_28304:
[----:B------:R-:W-:Y:S01]  /*22140*/  HFMA2 R24, -RZ, RZ, 0, 9.5367431640625e-07 ;  /* 0x00000010ff187431 */ /* 0x000fe200000001ff */
[----:B------:R-:W-:-:S05]  /*22150*/  MOV R18, R21 ;  /* 0x0000001500127202 */ /* 0x000fca0000000f00 */
[----:B------:R-:W-:-:S04]  /*22160*/  FADD.FTZ R20, R19, R18 ;  /* 0x0000001213147221 */ /* 0x000fc80000010000 */
[----:B------:R-:W-:-:S07]  /*22170*/  IMAD.MOV.U32 R23, RZ, RZ, R20 ;  /* 0x000000ffff177224 */ /* 0x000fce00078e0014 */
[----:B------:R-:W-:Y:S05]  /*22180*/  WARPSYNC.COLLECTIVE R22, `(.L_x_28305) ;  /* 0x0000000016087348 */ /* 0x000fea0003c00000 */
[----:B------:R0:W1:Y:S02]  /*22190*/  SHFL.BFLY P1, R21, R23, R24, R25 ;  /* 0x0c00001817157389 */ /* 0x0000640000020019 */
[----:B01----:R-:W-:Y:S05]  /*221a0*/  ENDCOLLECTIVE ;  /* 0x000000000000791b */ /* 0x003fea0003800000 */
.L_x_28305:
[----:B------:R-:W-:Y:S05]  /*221b0*/  BRA `(.L_x_28306) ;  /* 0xffffffe8002c7947 */ /* 0x000fea000383ffff */
.L_x_28307:
        /* <DEDUP_REMOVED lines=12> */
.L_x_54417:


//--------------------- .text._ZN10layer_norm13ln_fwd_kernelINS_13Kernel_traitsIf6__halfS2_S2_fjLj1536ELj1ELj4ELj1ELj16ENS_18Kernel_traits_baseILj1536EfS2_S2_S2_fjLj128EEEEELb1ELb0ELb1ELb0EEEvNS_9FwdParamsE --------------------------
	.section	.text._ZN10layer_norm13ln_fwd_kernelINS_13Kernel_traitsIf6__halfS2_S2_fjLj1536ELj1ELj4ELj1ELj16ENS_18Kernel_traits_baseILj1536EfS2_S2_S2_fjLj128EEEEELb1ELb0ELb1ELb0EEEvNS_9FwdParamsE,"ax",@progbits
	.align	128
        .global         _ZN10layer_norm13ln_fwd_kernelINS_13Kernel_traitsIf6__halfS2_S2_fjLj1536ELj1ELj4ELj1ELj16ENS_18Kernel_traits_baseILj1536EfS2_S2_S2_fjLj128EEEEELb1ELb0ELb1ELb0EEEvNS_9FwdParamsE
        .type           _ZN10layer_norm13ln_fwd_kernelINS_13Kernel_traitsIf6__halfS2_S2_fjLj1536ELj1ELj4ELj1ELj16ENS_18Kernel_traits_baseILj1536EfS2_S2_S2_fjLj128EEEEELb1ELb0ELb1ELb0EEEvNS_9FwdParamsE,@function
        .size           _ZN10layer_norm13ln_fwd_kernelINS_13Kernel_traitsIf6__halfS2_S2_fjLj1536ELj1ELj4ELj1ELj16ENS_18Kernel_traits_baseILj1536EfS2_S2_S2_fjLj128EEEEELb1ELb0ELb1ELb0EEEvNS_9FwdParamsE,(.L_x_54418 - _ZN10layer_norm13ln_fwd_kernelINS_13Kernel_traitsIf6__halfS2_S2_fjLj1536ELj1ELj4ELj1ELj16ENS_18Kernel_traits_baseILj1536EfS2_S2_S2_fjLj128EEEEELb1ELb0ELb1ELb0EEEvNS_9FwdParamsE)
        .other          _ZN10layer_norm13ln_fwd_kernelINS_13Kernel_traitsIf6__halfS2_S2_fjLj1536ELj1ELj4ELj1ELj16ENS_18Kernel_traits_baseILj1536EfS2_S2_S2_fjLj128EEEEELb1ELb0ELb1ELb0EEEvNS_9FwdParamsE,@"STO_CUDA_ENTRY STV_DEFAULT"
_ZN10layer_norm13ln_fwd_kernelINS_13Kernel_traitsIf6__halfS2_S2_fjLj1536ELj1ELj4ELj1ELj16ENS_18Kernel_traits_baseILj1536EfS2_S2_S2_fjLj128EEEEELb1ELb0ELb1ELb0EEEvNS_9FwdParamsE:
.text._ZN10layer_norm13ln_fwd_kernelINS_13Kernel_traitsIf6__halfS2_S2_fjLj1536ELj1ELj4ELj1ELj16ENS_18Kernel_traits_baseILj1536EfS2_S2_S2_fjLj128EEEEELb1ELb0ELb1ELb0EEEvNS_9FwdParamsE:
        /* <DEDUP_REMOVED lines=114> */
.L_x_28309:
        /* <DEDUP_REMOVED lines=59> */
.L_x_28310:
[----:B------:R-:W-:Y:S05]  /*0ad0*/  BSYNC.RECONVERGENT B0 ;  /* 0x0000000000007941 */ /* 0x000fea0003800200 */
.L_x_28308:
        /* <DEDUP_REMOVED lines=70> */
.L_x_29042:
        /* <DEDUP_REMOVED lines=28> */
.L_x_28314:
[----:B------:R-:W-:Y:S05]  /*1100*/  BSYNC.RECONVERGENT B1 ;  /* 0x0000000000017941 */ /* 0x000fea0003800200 */
.L_x_28313:
        /* <DEDUP_REMOVED lines=28> */
.L_x_28320:
        /* <DEDUP_REMOVED lines=13> */
.L_x_28322:
[----:B------:R-:W-:Y:S05]  /*13a0*/  BSYNC.RECONVERGENT B3 ;  /* 0x0000000000037941 */ /* 0x000fea0003800200 */
.L_x_28321:
        /* <DEDUP_REMOVED lines=61> */
.L_x_28319:
[----:B------:R-:W-:Y:S05]  /*1780*/  BSYNC.RECONVERGENT B2 ;  /* 0x0000000000027941 */ /* 0x000fea0003800200 */
.L_x_28318:
        /* <DEDUP_REMOVED lines=11> */
.L_x_28317:
[----:B------:R-:W-:Y:S05]  /*1840*/  BSYNC.RECONVERGENT B1 ;  /* 0x0000000000017941 */ /* 0x000fea0003800200 */
.L_x_28316:
        /* <DEDUP_REMOVED lines=22> */
.L_x_28327:
        /* <DEDUP_REMOVED lines=13> */
.L_x_28329:
[----:B------:R-:W-:Y:S05]  /*1a80*/  BSYNC.RECONVERGENT B3 ;  /* 0x0000000000037941 */ /* 0x000fea0003800200 */
.L_x_28328:
        /* <DEDUP_REMOVED lines=61> */
.L_x_28326:
[----:B------:R-:W-:Y:S05]  /*1e60*/  BSYNC.RECONVERGENT B2 ;  /* 0x0000000000027941 */ /* 0x000fea0003800200 */
.L_x_28325:
        /* <DEDUP_REMOVED lines=11> */
.L_x_28324:
[----:B------:R-:W-:Y:S05]  /*1f20*/  BSYNC.RECONVERGENT B1 ;  /* 0x0000000000017941 */ /* 0x000fea0003800200 */
.L_x_28323:
        /* <DEDUP_REMOVED lines=22> */
.L_x_28334:
        /* <DEDUP_REMOVED lines=13> */
.L_x_28336:
[----:B------:R-:W-:Y:S05]  /*2160*/  BSYNC.RECONVERGENT B3 ;  /* 0x0000000000037941 */ /* 0x000fea0003800200 */
.L_x_28335:
        /* <DEDUP_REMOVED lines=61> */
.L_x_28333:
[----:B------:R-:W-:Y:S05]  /*2540*/  BSYNC.RECONVERGENT B2 ;  /* 0x0000000000027941 */ /* 0x000fea0003800200 */
.L_x_28332:
        /* <DEDUP_REMOVED lines=11> */
.L_x_28331:
[----:B------:R-:W-:Y:S05]  /*2600*/  BSYNC.RECONVERGENT B1 ;  /* 0x0000000000017941 */ /* 0x000fea0003800200 */
.L_x_28330:
        /* <DEDUP_REMOVED lines=22> */
.L_x_28341:
        /* <DEDUP_REMOVED lines=13> */
.L_x_28343:
[----:B------:R-:W-:Y:S05]  /*2840*/  BSYNC.RECONVERGENT B3 ;  /* 0x0000000000037941 */ /* 0x000fea0003800200 */
.L_x_28342:
        /* <DEDUP_REMOVED lines=61> */
.L_x_28340:
[----:B------:R-:W-:Y:S05]  /*2c20*/  BSYNC.RECONVERGENT B2 ;  /* 0x0000000000027941 */ /* 0x000fea0003800200 */
.L_x_28339:
        /* <DEDUP_REMOVED lines=11> */
.L_x_28338:
[----:B------:R-:W-:Y:S05]  /*2ce0*/  BSYNC.RECONVERGENT B1 ;  /* 0x0000000000017941 */ /* 0x000fea0003800200 */
.L_x_28337:
        /* <DEDUP_REMOVED lines=22> */
.L_x_28348:
        /* <DEDUP_REMOVED lines=13> */
.L_x_28350:
[----:B------:R-:W-:Y:S05]  /*2f20*/  BSYNC.RECONVERGENT B3 ;  /* 0x0000000000037941 */ /* 0x000fea0003800200 */
.L_x_28349:
        /* <DEDUP_REMOVED lines=55> */
[----:B------:R-:W-:Y:S01]  /*32a0*/  MOV R0, R184 ;  /* 0x000000b800007202 */ /* 0x000fe20000000f00 */
[----:B------:R-:W-:Y:S02]  /*32b0*/  VIADD R181, R145, 0x96a522ad ;  /* 0x96a522ad91b57836 */ /* 0x000fe40000000000 */
[----:B------:R-:W-:Y:S02]  /*32c0*/  IMAD.MOV.U32 R36, RZ, RZ, R162 ;  /* 0x000000ffff247224 */ /* 0x000fe400078e00a2 */
[----:B------:R-:W-:Y:S01]  /*32d0*/  HFMA2 R162, -RZ, RZ, 0, 0 ;  /* 0x00000000ffa27431 */ /* 0x000fe200000001ff */
[----:B------:R-:W-:Y:S02]  /*32e0*/  LOP3.LUT R2, R151, R182, R185, 0x96, !PT ;  /* 0x000000b697027212 */ /* 0x000fe400078e96b9 */
[----:B------:R-:W-:-:S07]  /*32f0*/  LOP3.LUT R34, R181, R150, R163, 0x96, !PT ;  /* 0x00000096b5227212 */ /* 0x000fce00078e96a3 */
.L_x_28347:
[----:B------:R-:W-:Y:S05]  /*3300*/  BSYNC.RECONVERGENT B2 ;  /* 0x0000000000027941 */ /* 0x000fea0003800200 */
.L_x_28346:
        /* <DEDUP_REMOVED lines=11> */
.L_x_28345:
[----:B------:R-:W-:Y:S05]  /*33c0*/  BSYNC.RECONVERGENT B1 ;  /* 0x0000000000017941 */ /* 0x000fea0003800200 */
.L_x_28344:
        /* <DEDUP_REMOVED lines=22> */
.L_x_28355:
        /* <DEDUP_REMOVED lines=13> */
.L_x_28357:
[----:B------:R-:W-:Y:S05]  /*3600*/  BSYNC.RECONVERGENT B3 ;  /* 0x0000000000037941 */ /* 0x000fea0003800200 */
.L_x_28356:
        /* <DEDUP_REMOVED lines=61> */
.L_x_28354:
[----:B------:R-:W-:Y:S05]  /*39e0*/  BSYNC.RECONVERGENT B2 ;  /* 0x0000000000027941 */ /* 0x000fea0003800200 */
.L_x_28353:
        /* <DEDUP_REMOVED lines=11> */
.L_x_28352:
[----:B------:R-:W-:Y:S05]  /*3aa0*/  BSYNC.RECONVERGENT B1 ;  /* 0x0000000000017941 */ /* 0x000fea0003800200 */
.L_x_28351:
        /* <DEDUP_REMOVED lines=22> */
.L_x_28362:
        /* <DEDUP_REMOVED lines=13> */
.L_x_28364:
[----:B------:R-:W-:Y:S05]  /*3ce0*/  BSYNC.RECONVERGENT B3 ;  /* 0x0000000000037941 */ /* 0x000fea0003800200 */
.L_x_28363:
        /* <DEDUP_REMOVED lines=61> */
.L_x_28361:
[----:B------:R-:W-:Y:S05]  /*40c0*/  BSYNC.RECONVERGENT B2 ;  /* 0x0000000000027941 */ /* 0x000fea0003800200 */
.L_x_28360:
        /* <DEDUP_REMOVED lines=11> */
.L_x_28359:
[----:B------:R-:W-:Y:S05]  /*4180*/  BSYNC.RECONVERGENT B1 ;  /* 0x0000000000017941 */ /* 0x000fea0003800200 */
.L_x_28358:
        /* <DEDUP_REMOVED lines=22> */
.L_x_28369:
        /* <DEDUP_REMOVED lines=13> */
.L_x_28371:
[----:B------:R-:W-:Y:S05]  /*43c0*/  BSYNC.RECONVERGENT B3 ;  /* 0x0000000000037941 */ /* 0x000fea0003800200 */
.L_x_28370:
        /* <DEDUP_REMOVED lines=61> */
.L_x_28368:
[----:B------:R-:W-:Y:S05]  /*47a0*/  BSYNC.RECONVERGENT B2 ;  /* 0x0000000000027941 */ /* 0x000fea0003800200 */
.L_x_28367:
        /* <DEDUP_REMOVED lines=11> */
.L_x_28366:
[----:B------:R-:W-:Y:S05]  /*4860*/  BSYNC.RECONVERGENT B1 ;  /* 0x0000000000017941 */ /* 0x000fea0003800200 */
.L_x_28365:
[----:B------:R-:W-:Y:S02]  /*4870*/  F2FP.F16.F32.PACK_AB R143, RZ, R163 ;  /* 0x000000a3ff8f723e */ /* 0x000fe400000000ff */
[----:B------:R-:W-:Y:S02]  /*4880*/  PRMT R142, R181, 0x5410, R142 ;  /* 0x00005410b58e7816 */ /* 0x000fe4000000008e */
[----:B------:R-:W-:Y:S02]  /*4890*/  PRMT R141, R180, 0x5410, R141 ;  /* 0x00005410b48d7816 */ /* 0x000fe4000000008d */
[----:B------:R-:W-:Y:S02]  /*48a0*/  PRMT R140, R179, 0x5410, R140 ;  /* 0x00005410b38c7816 */ /* 0x000fe4000000008c */
[----:B------:R-:W-:Y:S01]  /*48b0*/  PRMT R143, R187, 0x5410, R143 ;  /* 0x00005410bb8f7816 */ /* 0x000fe2000000008f */
[----:B------:R-:W-:Y:S06]  /*48c0*/  BRA `(.L_x_28372) ;  /* 0x00000034001c7947 */ /* 0x000fec0003800000 */
.L_x_28315:
        /* <DEDUP_REMOVED lines=21> */
.L_x_28377:
        /* <DEDUP_REMOVED lines=13> */
.L_x_28379:
[----:B------:R-:W-:Y:S05]  /*4af0*/  BSYNC.RECONVERGENT B3 ;  /* 0x0000000000037941 */ /* 0x000fea0003800200 */
.L_x_28378:
        /* <DEDUP_REMOVED lines=60> */
.L_x_28376:
[----:B------:R-:W-:Y:S05]  /*4ec0*/  BSYNC.RECONVERGENT B2 ;  /* 0x0000000000027941 */ /* 0x000fea0003800200 */
.L_x_28375:
        /* <DEDUP_REMOVED lines=9> */
.L_x_28374:
[----:B------:R-:W-:Y:S05]  /*4f60*/  BSYNC.RECONVERGENT B1 ;  /* 0x0000000000017941 */ /* 0x000fea0003800200 */
.L_x_28373:
        /* <DEDUP_REMOVED lines=18> */
.L_x_28384:
        /* <DEDUP_REMOVED lines=13> */
.L_x_28386:
[----:B------:R-:W-:Y:S05]  /*5160*/  BSYNC.RECONVERGENT B3 ;  /* 0x0000000000037941 */ /* 0x000fea0003800200 */
.L_x_28385:
        /* <DEDUP_REMOVED lines=61> */
.L_x_28383:
[----:B------:R-:W-:Y:S05]  /*5540*/  BSYNC.RECONVERGENT B2 ;  /* 0x0000000000027941 */ /* 0x000fea0003800200 */
.L_x_28382:
        /* <DEDUP_REMOVED lines=9> */
.L_x_28381:
[----:B------:R-:W-:Y:S05]  /*55e0*/  BSYNC.RECONVERGENT B1 ;  /* 0x0000000000017941 */ /* 0x000fea0003800200 */
.L_x_28380:
        /* <DEDUP_REMOVED lines=18> */
.L_x_28391:
        /* <DEDUP_REMOVED lines=13> */
.L_x_28393:
[----:B------:R-:W-:Y:S05]  /*57e0*/  BSYNC.RECONVERGENT B3 ;  /* 0x0000000000037941 */ /* 0x000fea0003800200 */
.L_x_28392:
        /* <DEDUP_REMOVED lines=61> */
.L_x_28390:
[----:B------:R-:W-:Y:S05]  /*5bc0*/  BSYNC.RECONVERGENT B2 ;  /* 0x0000000000027941 */ /* 0x000fea0003800200 */
.L_x_28389:
        /* <DEDUP_REMOVED lines=9> */
.L_x_28388:
[----:B------:R-:W-:Y:S05]  /*5c60*/  BSYNC.RECONVERGENT B1 ;  /* 0x0000000000017941 */ /* 0x000fea0003800200 */
.L_x_28387:
        /* <DEDUP_REMOVED lines=18> */
.L_x_28398:
        /* <DEDUP_REMOVED lines=13> */
.L_x_28400:
[----:B------:R-:W-:Y:S05]  /*5e60*/  BSYNC.RECONVERGENT B3 ;  /* 0x0000000000037941 */ /* 0x000fea0003800200 */
.L_x_28399:
        /* <DEDUP_REMOVED lines=61> */
.L_x_28397:
[----:B------:R-:W-:Y:S05]  /*6240*/  BSYNC.RECONVERGENT B2 ;  /* 0x0000000000027941 */ /* 0x000fea0003800200 */
.L_x_28396:
        /* <DEDUP_REMOVED lines=9> */
.L_x_28395:
[----:B------:R-:W-:Y:S05]  /*62e0*/  BSYNC.RECONVERGENT B1 ;  /* 0x0000000000017941 */ /* 0x000fea0003800200 */
.L_x_28394:
        /* <DEDUP_REMOVED lines=18> */
.L_x_28405:
        /* <DEDUP_REMOVED lines=13> */
.L_x_28407:
[----:B------:R-:W-:Y:S05]  /*64e0*/  BSYNC.RECONVERGENT B3 ;  /* 0x0000000000037941 */ /* 0x000fea0003800200 */
.L_x_28406:
        /* <DEDUP_REMOVED lines=61> */
.L_x_28404:
[----:B------:R-:W-:Y:S05]  /*68c0*/  BSYNC.RECONVERGENT B2 ;  /* 0x0000000000027941 */ /* 0x000fea0003800200 */
.L_x_28403:
        /* <DEDUP_REMOVED lines=9> */
.L_x_28402:
[----:B------:R-:W-:Y:S05]  /*6960*/  BSYNC.RECONVERGENT B1 ;  /* 0x0000000000017941 */ /* 0x000fea0003800200 */
.L_x_28401:
        /* <DEDUP_REMOVED lines=18> */
.L_x_28412:
        /* <DEDUP_REMOVED lines=13> */
.L_x_28414:
[----:B------:R-:W-:Y:S05]  /*6b60*/  BSYNC.RECONVERGENT B3 ;  /* 0x0000000000037941 */ /* 0x000fea0003800200 */
.L_x_28413:
        /* <DEDUP_REMOVED lines=34> */
[----:B------:R-:W-:-:S04]  /*6d90*/  IMAD.WIDE.U32 R180, R151, -0x2daee0ad, RZ ;  /* 0xd2511f5397b47825 */ /* 0x000fc800078e00ff */
[----:B------:R-:W-:Y:S02]  /*6da0*/  VIADD R19, R144, 0xb54cda56 ;  /* 0xb54cda5690137836 */ /* 0x000fe40000000000 */
[----:B------:R-:W-:-:S03]  /*6db0*/  VIADD R151, R145, 0x646e171e ;  /* 0x646e171e91977836 */ /* 0x000fc60000000000 */
[----:B------:R-:W-:Y:S02]  /*6dc0*/  LOP3.LUT R19, R19, R162, R185, 0x96, !PT ;  /* 0x000000a213137212 */ /* 0x000fe400078e96b9 */
[----:B------:R-:W-:-:S03]  /*6dd0*/  LOP3.LUT R151, R151, R182, R181, 0x96, !PT ;  /* 0x000000b697977212 */ /* 0x000fc600078e96b5 */
[----:B------:R-:W-:-:S04]  /*6de0*/  IMAD.WIDE.U32 R182, R19, -0x2daee0ad, RZ ;  /* 0xd2511f5313b67825 */ /* 0x000fc800078e00ff */
[----:B------:R-:W-:Y:S01]  /*6df0*/  IMAD.WIDE.U32 R162, R151, -0x326172a9, RZ ;  /* 0xcd9e8d5797a27825 */ /* 0x000fe200078e00ff */
[----:B------:R-:W-:-:S03]  /*6e00*/  IADD3 R151, PT, PT, R144, 0x5384540f, RZ ;  /* 0x5384540f90977810 */ /* 0x000fc60007ffe0ff */
[----:B------:R-:W-:Y:S01]  /*6e10*/  VIADD R19, R145, 0x1fd5c5a3 ;  /* 0x1fd5c5a391137836 */ /* 0x000fe20000000000 */
        /* <DEDUP_REMOVED lines=18> */
.L_x_28411:
[----:B------:R-:W-:Y:S05]  /*6f40*/  BSYNC.RECONVERGENT B2 ;  /* 0x0000000000027941 */ /* 0x000fea0003800200 */
.L_x_28410:
        /* <DEDUP_REMOVED lines=9> */
.L_x_28409:
[----:B------:R-:W-:Y:S05]  /*6fe0*/  BSYNC.RECONVERGENT B1 ;  /* 0x0000000000017941 */ /* 0x000fea0003800200 */
.L_x_28408:
        /* <DEDUP_REMOVED lines=18> */
.L_x_28419:
        /* <DEDUP_REMOVED lines=13> */
.L_x_28421:
[----:B------:R-:W-:Y:S05]  /*71e0*/  BSYNC.RECONVERGENT B3 ;  /* 0x0000000000037941 */ /* 0x000fea0003800200 */
.L_x_28420:
        /* <DEDUP_REMOVED lines=61> */
.L_x_28418:
[----:B------:R-:W-:Y:S05]  /*75c0*/  BSYNC.RECONVERGENT B2 ;  /* 0x0000000000027941 */ /* 0x000fea0003800200 */
.L_x_28417:
        /* <DEDUP_REMOVED lines=9> */
.L_x_28416:
[----:B------:R-:W-:Y:S05]  /*7660*/  BSYNC.RECONVERGENT B1 ;  /* 0x0000000000017941 */ /* 0x000fea0003800200 */
.L_x_28415:
        /* <DEDUP_REMOVED lines=18> */
.L_x_28426:
        /* <DEDUP_REMOVED lines=13> */
.L_x_28428:
[----:B------:R-:W-:Y:S05]  /*7860*/  BSYNC.RECONVERGENT B3 ;  /* 0x0000000000037941 */ /* 0x000fea0003800200 */
.L_x_28427:
        /* <DEDUP_REMOVED lines=57> */
[----:B------:R-:W-:-:S03]  /*7c00*/  LOP3.LUT R2, R35, R184, R183, 0x96, !PT ;  /* 0x000000b823027212 */ /* 0x000fc600078e96b7 */
[----:B------:R-:W-:Y:S01]  /*7c10*/  IMAD.MOV.U32 R35, RZ, RZ, R178 ;  /* 0x000000ffff237224 */ /* 0x000fe200078e00b2 */
[----:B------:R-:W-:Y:S02]  /*7c20*/  LOP3.LUT R34, R163, R34, R181, 0x96, !PT ;  /* 0x00000022a3227212 */ /* 0x000fe400078e96b5 */
[----:B------:R-:W-:-:S07]  /*7c30*/  MOV R178, R180 ;  /* 0x000000b400b27202 */ /* 0x000fce0000000f00 */
.L_x_28425:
[----:B------:R-:W-:Y:S05]  /*7c40*/  BSYNC.RECONVERGENT B2 ;  /* 0x0000000000027941 */ /* 0x000fea0003800200 */
.L_x_28424:
        /* <DEDUP_REMOVED lines=9> */
.L_x_28423:
[----:B------:R-:W-:Y:S05]  /*7ce0*/  BSYNC.RECONVERGENT B1 ;  /* 0x0000000000017941 */ /* 0x000fea0003800200 */
.L_x_28422:
[----:B------:R-:W-:Y:S02]  /*7cf0*/  F2FP.F16.F32.PACK_AB R180, RZ, R163 ;  /* 0x000000a3ffb4723e */ /* 0x000fe400000000ff */
[----:B------:R-:W-:Y:S02]  /*7d00*/  PRMT R140, R140, 0x5410, R143 ;  /* 0x000054108c8c7816 */ /* 0x000fe4000000008f */
[----:B------:R-:W-:Y:S02]  /*7d10*/  PRMT R142, R142, 0x5410, R187 ;  /* 0x000054108e8e7816 */ /* 0x000fe400000000bb */
[----:B------:R-:W-:Y:S02]  /*7d20*/  PRMT R141, R179, 0x5410, R141 ;  /* 0x00005410b38d7816 */ /* 0x000fe4000000008d */
[----:B------:R-:W-:-:S07]  /*7d30*/  PRMT R143, R188, 0x5410, R180 ;  /* 0x00005410bc8f7816 */ /* 0x000fce00000000b4 */
.L_x_28372:
        /* <DEDUP_REMOVED lines=26> */
.L_x_28430:
[----:B------:R-:W-:Y:S05]  /*7ee0*/  BSYNC.RECONVERGENT B1 ;  /* 0x0000000000017941 */ /* 0x000fea0003800200 */
.L_x_28429:
[----:B------:R-:W-:Y:S01]  /*7ef0*/  VIADD R176, R176, 0x20 ;  /* 0x00000020b0b07836 */ /* 0x000fe20000000000 */
[----:B------:R-:W-:-:S07]  /*7f00*/  IADD3 R177, PT, PT, R177, 0x20, RZ ;  /* 0x00000020b1b17810 */ /* 0x000fce0007ffe0ff */
.L_x_28312:
[----:B------:R-:W-:Y:S05]  /*7f10*/  BSYNC.RECONVERGENT B0 ;  /* 0x0000000000007941 */ /* 0x000fea0003800200 */
.L_x_28311:
        /* <DEDUP_REMOVED lines=9> */
.L_x_28434:
[----:B------:R-:W-:Y:S05]  /*7fb0*/  BSYNC.RECONVERGENT B1 ;  /* 0x0000000000017941 */ /* 0x000fea0003800200 */
.L_x_28433:
        /* <DEDUP_REMOVED lines=28> */
.L_x_28440:
        /* <DEDUP_REMOVED lines=13> */
.L_x_28442:
[----:B------:R-:W-:Y:S05]  /*8250*/  BSYNC.RECONVERGENT B3 ;  /* 0x0000000000037941 */ /* 0x000fea0003800200 */
.L_x_28441:
        /* <DEDUP_REMOVED lines=61> */
.L_x_28439:
[----:B------:R-:W-:Y:S05]  /*8630*/  BSYNC.RECONVERGENT B2 ;  /* 0x0000000000027941 */ /* 0x000fea0003800200 */
.L_x_28438:
        /* <DEDUP_REMOVED lines=11> */
.L_x_28437:
[----:B------:R-:W-:Y:S05]  /*86f0*/  BSYNC.RECONVERGENT B1 ;  /* 0x0000000000017941 */ /* 0x000fea0003800200 */
.L_x_28436:
        /* <DEDUP_REMOVED lines=22> */
.L_x_28447:
        /* <DEDUP_REMOVED lines=13> */
.L_x_28449:
[----:B------:R-:W-:Y:S05]  /*8930*/  BSYNC.RECONVERGENT B3 ;  /* 0x0000000000037941 */ /* 0x000fea0003800200 */
.L_x_28448:
        /* <DEDUP_REMOVED lines=61> */
.L_x_28446:
[----:B------:R-:W-:Y:S05]  /*8d10*/  BSYNC.RECONVERGENT B2 ;  /* 0x0000000000027941 */ /* 0x000fea0003800200 */
.L_x_28445:
[----:B------:R-:W-:Y:S01]  /*8d20*/  I2FP.F32.U32 R13, R13 ;  /* 0x0000000d000d7245 */ /* 0x000fe20000201000 */
[----:B-----5:R-:W-:Y:S02]  /*8d30*/  HADD2.F32 R23, -RZ, R40.H1_H1 ;  /* 0x30000028ff177230 */ /* 0x020fe40000004100 */
[----:B------:R-:W-:-:S03]  /*8d40*/  IMAD.MOV.U32 R22, RZ, RZ, 0x2f800000 ;  /* 0x2f800000ff167424 */ /* 0x000fc600078e00ff */
[----:B------:R-:W-:Y:S01]  /*8d50*/  FMUL.FTZ R23, R23, UR11 ;  /* 0x0000000b17177c20 */ /* 0x000fe20008410000 */
[----:B------:R-:W-:-:S03]  /*8d60*/  FFMA.FTZ R13, R13, R22, 1.1641532182693481445e-10 ;  /* 0x2f0000000d0d7423 */ /* 0x000fc60000010016 */
[----:B------:R-:W-:Y:S01]  /*8d70*/  FMUL.FTZ R22, R23, UR10 ;  /* 0x0000000a17167c20 */ /* 0x000fe20008410000 */
[----:B------:R-:W-:Y:S01]  /*8d80*/  HADD2.F32 R23, -RZ, R140.H1_H1 ;  /* 0x3000008cff177230 */ /* 0x000fe20000004100 */
[----:B------:R-:W-:-:S04]  /*8d90*/  FSETP.GTU.FTZ.AND P3, PT, R13, UR8, PT ;  /* 0x000000080d007c0b */ /* 0x000fc8000bf7c000 */
[----:B------:R-:W-:Y:S02]  /*8da0*/  FSEL R22, R22, RZ, !P3 ;  /* 0x000000ff16167208 */ /* 0x000fe40005800000 */
[----:B------:R-:W-:-:S03]  /*8db0*/  SEL R13, RZ, 0x1, P3 ;  /* 0x00000001ff0d7807 */ /* 0x000fc60001800000 */
[----:B------:R-:W-:-:S07]  /*8dc0*/  FADD.FTZ R22, R23, R22 ;  /* 0x0000001617167221 */ /* 0x000fce0000010000 */
.L_x_28444:
[----:B------:R-:W-:Y:S05]  /*8dd0*/  BSYNC.RECONVERGENT B1 ;  /* 0x0000000000017941 */ /* 0x000fea0003800200 */
.L_x_28443:
        /* <DEDUP_REMOVED lines=22> */
.L_x_28454:
        /* <DEDUP_REMOVED lines=13> */
.L_x_28456:
[----:B------:R-:W-:Y:S05]  /*9010*/  BSYNC.RECONVERGENT B3 ;  /* 0x0000000000037941 */ /* 0x000fea0003800200 */
.L_x_28455:
        /* <DEDUP_REMOVED lines=61> */
.L_x_28453:
[----:B------:R-:W-:Y:S05]  /*93f0*/  BSYNC.RECONVERGENT B2 ;  /* 0x0000000000027941 */ /* 0x000fea0003800200 */
.L_x_28452:
        /* <DEDUP_REMOVED lines=11> */
.L_x_28451:
[----:B------:R-:W-:Y:S05]  /*94b0*/  BSYNC.RECONVERGENT B1 ;  /* 0x0000000000017941 */ /* 0x000fea0003800200 */
.L_x_28450:
        /* <DEDUP_REMOVED lines=22> */
.L_x_28461:
        /* <DEDUP_REMOVED lines=13> */
.L_x_28463:
[----:B------:R-:W-:Y:S05]  /*96f0*/  BSYNC.RECONVERGENT B3 ;  /* 0x0000000000037941 */ /* 0x000fea0003800200 */
.L_x_28462:
        /* <DEDUP_REMOVED lines=61> */
.L_x_28460:
[----:B------:R-:W-:Y:S05]  /*9ad0*/  BSYNC.RECONVERGENT B2 ;  /* 0x0000000000027941 */ /* 0x000fea0003800200 */
.L_x_28459:
        /* <DEDUP_REMOVED lines=11> */
.L_x_28458:
[----:B------:R-:W-:Y:S05]  /*9b90*/  BSYNC.RECONVERGENT B1 ;  /* 0x0000000000017941 */ /* 0x000fea0003800200 */
.L_x_28457:
        /* <DEDUP_REMOVED lines=22> */
.L_x_28468:
        /* <DEDUP_REMOVED lines=13> */
.L_x_28470:
[----:B------:R-:W-:Y:S05]  /*9dd0*/  BSYNC.RECONVERGENT B3 ;  /* 0x0000000000037941 */ /* 0x000fea0003800200 */
.L_x_28469:
        /* <DEDUP_REMOVED lines=55> */
[----:B------:R-:W-:-:S03]  /*a150*/  MOV R189, R164 ;  /* 0x000000a400bd7202 */ /* 0x000fc60000000f00 */
[----:B------:R-:W-:Y:S01]  /*a160*/  HFMA2 R164, -RZ, RZ, 0, 0 ;  /* 0x00000000ffa47431 */ /* 0x000fe200000001ff */
[----:B------:R-:W-:Y:S01]  /*a170*/  LOP3.LUT R34, R181, R152, R165, 0x96, !PT ;  /* 0x00000098b5227212 */ /* 0x000fe200078e96a5 */
[----:B------:R-:W-:Y:S02]  /*a180*/  VIADD R153, R144, 0x8ff34781 ;  /* 0x8ff3478190997836 */ /* 0x000fe40000000000 */
[----:B------:R-:W-:-:S03]  /*a190*/  IMAD.MOV.U32 R0, RZ, RZ, R182 ;  /* 0x000000ffff007224 */ /* 0x000fc600078e00b6 */
[----:B------:R-:W-:-:S07]  /*a1a0*/  LOP3.LUT R2, R153, R180, R183, 0x96, !PT ;  /* 0x000000b499027212 */ /* 0x000fce00078e96b7 */
.L_x_28467:
[----:B------:R-:W-:Y:S05]  /*a1b0*/  BSYNC.RECONVERGENT B2 ;  /* 0x0000000000027941 */ /* 0x000fea0003800200 */
.L_x_28466:
        /* <DEDUP_REMOVED lines=11> */
.L_x_28465:
[----:B------:R-:W-:Y:S05]  /*a270*/  BSYNC.RECONVERGENT B1 ;  /* 0x0000000000017941 */ /* 0x000fea0003800200 */
.L_x_28464:
        /* <DEDUP_REMOVED lines=22> */
.L_x_28475:
        /* <DEDUP_REMOVED lines=13> */
.L_x_28477:
[----:B------:R-:W-:Y:S05]  /*a4b0*/  BSYNC.RECONVERGENT B3 ;  /* 0x0000000000037941 */ /* 0x000fea0003800200 */
.L_x_28476:
        /* <DEDUP_REMOVED lines=61> */
.L_x_28474:
[----:B------:R-:W-:Y:S05]  /*a890*/  BSYNC.RECONVERGENT B2 ;  /* 0x0000000000027941 */ /* 0x000fea0003800200 */
.L_x_28473:
        /* <DEDUP_REMOVED lines=11> */
.L_x_28472:
[----:B------:R-:W-:Y:S05]  /*a950*/  BSYNC.RECONVERGENT B1 ;  /* 0x0000000000017941 */ /* 0x000fea0003800200 */
.L_x_28471:
        /* <DEDUP_REMOVED lines=22> */
.L_x_28482:
        /* <DEDUP_REMOVED lines=13> */
.L_x_28484:
[----:B------:R-:W-:Y:S05]  /*ab90*/  BSYNC.RECONVERGENT B3 ;  /* 0x0000000000037941 */ /* 0x000fea0003800200 */
.L_x_28483:
        /* <DEDUP_REMOVED lines=61> */
.L_x_28481:
[----:B------:R-:W-:Y:S05]  /*af70*/  BSYNC.RECONVERGENT B2 ;  /* 0x0000000000027941 */ /* 0x000fea0003800200 */
.L_x_28480:
        /* <DEDUP_REMOVED lines=11> */
.L_x_28479:
[----:B------:R-:W-:Y:S05]  /*b030*/  BSYNC.RECONVERGENT B1 ;  /* 0x0000000000017941 */ /* 0x000fea0003800200 */
.L_x_28478:
        /* <DEDUP_REMOVED lines=22> */
.L_x_28489:
        /* <DEDUP_REMOVED lines=13> */
.L_x_28491:
[----:B------:R-:W-:Y:S05]  /*b270*/  BSYNC.RECONVERGENT B3 ;  /* 0x0000000000037941 */ /* 0x000fea0003800200 */
.L_x_28490:
        /* <DEDUP_REMOVED lines=60> */
.L_x_28488:
[----:B------:R-:W-:Y:S05]  /*b640*/  BSYNC.RECONVERGENT B2 ;  /* 0x0000000000027941 */ /* 0x000fea0003800200 */
.L_x_28487:
        /* <DEDUP_REMOVED lines=11> */
.L_x_28486:
[----:B------:R-:W-:Y:S05]  /*b700*/  BSYNC.RECONVERGENT B1 ;  /* 0x0000000000017941 */ /* 0x000fea0003800200 */
.L_x_28485:
[----:B------:R-:W-:Y:S02]  /*b710*/  F2FP.F16.F32.PACK_AB R143, RZ, R165 ;  /* 0x000000a5ff8f723e */ /* 0x000fe400000000ff */
[----:B------:R-:W-:Y:S02]  /*b720*/  PRMT R142, R188, 0x5410, R142 ;  /* 0x00005410bc8e7816 */ /* 0x000fe4000000008e */
[----:B------:R-:W-:Y:S02]  /*b730*/  PRMT R141, R187, 0x5410, R141 ;  /* 0x00005410bb8d7816 */ /* 0x000fe4000000008d */
[----:B------:R-:W-:Y:S02]  /*b740*/  PRMT R140, R179, 0x5410, R140 ;  /* 0x00005410b38c7816 */ /* 0x000fe4000000008c */
[----:B------:R-:W-:Y:S01]  /*b750*/  PRMT R143, R190, 0x5410, R143 ;  /* 0x00005410be8f7816 */ /* 0x000fe2000000008f */
[----:B------:R-:W-:Y:S06]  /*b760*/  BRA `(.L_x_28492) ;  /* 0x00000034001c7947 */ /* 0x000fec0003800000 */
.L_x_28435:
[----:B------:R-:W-:Y:S01]  /*b770*/  BSSY.RECONVERGENT B1, `(.L_x_28493) ;  /* 0x0000069000017945 */ /* 0x000fe20003800200 */
[----:B------:R-:W-:Y:S01]  /*b780*/  MOV R21, RZ ;  /* 0x000000ff00157202 */ /* 0x000fe20000000f00 */
[----:B------:R-:W-:Y:S01]  /*b790*/  IMAD.MOV.U32 R182, RZ, RZ, R192 ;  /* 0x000000ffffb67224 */ /* 0x000fe200078e00c0 */
[----:B--2---:R-:W-:Y:S01]  /*b7a0*/  MOV R23, R36 ;  /* 0x0000002400177202 */ /* 0x004fe20000000f00 */
        /* <DEDUP_REMOVED lines=17> */
.L_x_28497:
        /* <DEDUP_REMOVED lines=13> */
.L_x_28499:
[----:B------:R-:W-:Y:S05]  /*b990*/  BSYNC.RECONVERGENT B3 ;  /* 0x0000000000037941 */ /* 0x000fea0003800200 */
.L_x_28498:
        /* <DEDUP_REMOVED lines=60> */
.L_x_28496:
[----:B------:R-:W-:Y:S05]  /*bd60*/  BSYNC.RECONVERGENT B2 ;  /* 0x0000000000027941 */ /* 0x000fea0003800200 */
.L_x_28495:
        /* <DEDUP_REMOVED lines=9> */
.L_x_28494:
[----:B------:R-:W-:Y:S05]  /*be00*/  BSYNC.RECONVERGENT B1 ;  /* 0x0000000000017941 */ /* 0x000fea0003800200 */
.L_x_28493:
[----:B------:R-:W-:Y:S01]  /*be10*/  BSSY.RECONVERGENT B1, `(.L_x_28500) ;  /* 0x0000067000017945 */ /* 0x000fe20003800200 */
[----:B01----:R-:W-:Y:S01]  /*be20*/  F2FP.F16.F32.PACK_AB R143, RZ, R21 ;  /* 0x00000015ff8f723e */ /* 0x003fe200000000ff */
        /* <DEDUP_REMOVED lines=16> */
.L_x_28504:
        /* <DEDUP_REMOVED lines=13> */
.L_x_28506:
[----:B------:R-:W-:Y:S05]  /*c000*/  BSYNC.RECONVERGENT B3 ;  /* 0x0000000000037941 */ /* 0x000fea0003800200 */
.L_x_28505:
        /* <DEDUP_REMOVED lines=61> */
.L_x_28503:
[----:B------:R-:W-:Y:S05]  /*c3e0*/  BSYNC.RECONVERGENT B2 ;  /* 0x0000000000027941 */ /* 0x000fea0003800200 */
.L_x_28502:
        /* <DEDUP_REMOVED lines=9> */
.L_x_28501:
[----:B------:R-:W-:Y:S05]  /*c480*/  BSYNC.RECONVERGENT B1 ;  /* 0x0000000000017941 */ /* 0x000fea0003800200 */
.L_x_28500:
        /* <DEDUP_REMOVED lines=18> */
.L_x_28511:
        /* <DEDUP_REMOVED lines=13> */
.L_x_28513:
[----:B------:R-:W-:Y:S05]  /*c680*/  BSYNC.RECONVERGENT B3 ;  /* 0x0000000000037941 */ /* 0x000fea0003800200 */
.L_x_28512:
        /* <DEDUP_REMOVED lines=61> */
.L_x_28510:
[----:B------:R-:W-:Y:S05]  /*ca60*/  BSYNC.RECONVERGENT B2 ;  /* 0x0000000000027941 */ /* 0x000fea0003800200 */
.L_x_28509:
        /* <DEDUP_REMOVED lines=9> */
.L_x_28508:
[----:B------:R-:W-:Y:S05]  /*cb00*/  BSYNC.RECONVERGENT B1 ;  /* 0x0000000000017941 */ /* 0x000fea0003800200 */
.L_x_28507:
        /* <DEDUP_REMOVED lines=18> */
.L_x_28518:
        /* <DEDUP_REMOVED lines=13> */
.L_x_28520:
[----:B------:R-:W-:Y:S05]  /*cd00*/  BSYNC.RECONVERGENT B3 ;  /* 0x0000000000037941 */ /* 0x000fea0003800200 */
.L_x_28519:
        /* <DEDUP_REMOVED lines=61> */
.L_x_28517:
[----:B------:R-:W-:Y:S05]  /*d0e0*/  BSYNC.RECONVERGENT B2 ;  /* 0x0000000000027941 */ /* 0x000fea0003800200 */
.L_x_28516:
        /* <DEDUP_REMOVED lines=9> */
.L_x_28515:
[----:B------:R-:W-:Y:S05]  /*d180*/  BSYNC.RECONVERGENT B1 ;  /* 0x0000000000017941 */ /* 0x000fea0003800200 */
.L_x_28514:
        /* <DEDUP_REMOVED lines=18> */
.L_x_28525:
        /* <DEDUP_REMOVED lines=13> */
.L_x_28527:
[----:B------:R-:W-:Y:S05]  /*d380*/  BSYNC.RECONVERGENT B3 ;  /* 0x0000000000037941 */ /* 0x000fea0003800200 */
.L_x_28526:
        /* <DEDUP_REMOVED lines=46> */
[C---:B------:R-:W-:Y:S01]  /*d670*/  IADD3 R181, PT, PT, R145.reuse, -0x24c28bd8, RZ ;  /* 0xdb3d742891b57810 */ /* 0x040fe20007ffe0ff */
        /* <DEDUP_REMOVED lines=11> */
[----:B------:R-:W-:Y:S02]  /*d730*/  MOV R0, R180 ;  /* 0x000000b400007202 */ /* 0x000fe40000000f00 */
[----:B------:R-:W-:Y:S02]  /*d740*/  LOP3.LUT R34, R183, R152, R165, 0x96, !PT ;  /* 0x00000098b7227212 */ /* 0x000fe400078e96a5 */
[----:B------:R-:W-:-:S07]  /*d750*/  MOV R182, R164 ;  /* 0x000000a400b67202 */ /* 0x000fce0000000f00 */
.L_x_28524:
[----:B------:R-:W-:Y:S05]  /*d760*/  BSYNC.RECONVERGENT B2 ;  /* 0x0000000000027941 */ /* 0x000fea0003800200 */
.L_x_28523:
        /* <DEDUP_REMOVED lines=9> */
.L_x_28522:
[----:B------:R-:W-:Y:S05]  /*d800*/  BSYNC.RECONVERGENT B1 ;  /* 0x0000000000017941 */ /* 0x000fea0003800200 */
.L_x_28521:
        /* <DEDUP_REMOVED lines=18> */
.L_x_28532:
        /* <DEDUP_REMOVED lines=13> */
.L_x_28534:
[----:B------:R-:W-:Y:S05]  /*da00*/  BSYNC.RECONVERGENT B3 ;  /* 0x0000000000037941 */ /* 0x000fea0003800200 */
.L_x_28533:
        /* <DEDUP_REMOVED lines=61> */
.L_x_28531:
[----:B------:R-:W-:Y:S05]  /*dde0*/  BSYNC.RECONVERGENT B2 ;  /* 0x0000000000027941 */ /* 0x000fea0003800200 */
.L_x_28530:
        /* <DEDUP_REMOVED lines=9> */
.L_x_28529:
[----:B------:R-:W-:Y:S05]  /*de80*/  BSYNC.RECONVERGENT B1 ;  /* 0x0000000000017941 */ /* 0x000fea0003800200 */
.L_x_28528:
        /* <DEDUP_REMOVED lines=18> */
.L_x_28539:
        /* <DEDUP_REMOVED lines=13> */
.L_x_28541:
[----:B------:R-:W-:Y:S05]  /*e080*/  BSYNC.RECONVERGENT B3 ;  /* 0x0000000000037941 */ /* 0x000fea0003800200 */
.L_x_28540:
        /* <DEDUP_REMOVED lines=61> */
.L_x_28538:
[----:B------:R-:W-:Y:S05]  /*e460*/  BSYNC.RECONVERGENT B2 ;  /* 0x0000000000027941 */ /* 0x000fea0003800200 */
.L_x_28537:
        /* <DEDUP_REMOVED lines=9> */
.L_x_28536:
[----:B------:R-:W-:Y:S05]  /*e500*/  BSYNC.RECONVERGENT B1 ;  /* 0x0000000000017941 */ /* 0x000fea0003800200 */
.L_x_28535:
        /* <DEDUP_REMOVED lines=18> */
.L_x_28546:
        /* <DEDUP_REMOVED lines=13> */
.L_x_28548:
[----:B------:R-:W-:Y:S05]  /*e700*/  BSYNC.RECONVERGENT B3 ;  /* 0x0000000000037941 */ /* 0x000fea0003800200 */
.L_x_28547:
        /* <DEDUP_REMOVED lines=59> */
[----:B------:R-:W-:Y:S02]  /*eac0*/  LOP3.LUT R34, R165, R34, R181, 0x96, !PT ;  /* 0x00000022a5227212 */ /* 0x000fe400078e96b5 */
[----:B------:R-:W-:-:S07]  /*ead0*/  MOV R182, R180 ;  /* 0x000000b400b67202 */ /* 0x000fce0000000f00 */
.L_x_28545:
[----:B------:R-:W-:Y:S05]  /*eae0*/  BSYNC.RECONVERGENT B2 ;  /* 0x0000000000027941 */ /* 0x000fea0003800200 */
.L_x_28544:
        /* <DEDUP_REMOVED lines=9> */
.L_x_28543:
[----:B------:R-:W-:Y:S05]  /*eb80*/  BSYNC.RECONVERGENT B1 ;  /* 0x0000000000017941 */ /* 0x000fea0003800200 */
.L_x_28542:
[----:B------:R-:W-:Y:S02]  /*eb90*/  F2FP.F16.F32.PACK_AB R180, RZ, R165 ;  /* 0x000000a5ffb4723e */ /* 0x000fe400000000ff */
[----:B------:R-:W-:Y:S02]  /*eba0*/  PRMT R140, R143, 0x5410, R140 ;  /* 0x000054108f8c7816 */ /* 0x000fe4000000008c */
[----:B------:R-:W-:Y:S02]  /*ebb0*/  PRMT R142, R142, 0x5410, R183 ;  /* 0x000054108e8e7816 */ /* 0x000fe400000000b7 */
[----:B------:R-:W-:Y:S02]  /*ebc0*/  PRMT R141, R141, 0x5410, R179 ;  /* 0x000054108d8d7816 */ /* 0x000fe400000000b3 */
[----:B------:R-:W-:-:S07]  /*ebd0*/  PRMT R143, R187, 0x5410, R180 ;  /* 0x00005410bb8f7816 */ /* 0x000fce00000000b4 */
.L_x_28492:
        /* <DEDUP_REMOVED lines=26> */
.L_x_28550:
[----:B------:R-:W-:Y:S05]  /*ed80*/  BSYNC.RECONVERGENT B1 ;  /* 0x0000000000017941 */ /* 0x000fea0003800200 */
.L_x_28549:
[----:B------:R-:W-:Y:S01]  /*ed90*/  VIADD R176, R176, 0x20 ;  /* 0x00000020b0b07836 */ /* 0x000fe20000000000 */
[----:B------:R-:W-:-:S07]  /*eda0*/  IADD3 R177, PT, PT, R177, 0x20, RZ ;  /* 0x00000020b1b17810 */ /* 0x000fce0007ffe0ff */
.L_x_28432:
[----:B------:R-:W-:Y:S05]  /*edb0*/  BSYNC.RECONVERGENT B0 ;  /* 0x0000000000007941 */ /* 0x000fea0003800200 */
.L_x_28431:
        /* <DEDUP_REMOVED lines=9> */
.L_x_28554:
[----:B------:R-:W-:Y:S05]  /*ee50*/  BSYNC.RECONVERGENT B1 ;  /* 0x0000000000017941 */ /* 0x000fea0003800200 */
.L_x_28553:
        /* <DEDUP_REMOVED lines=28> */
.L_x_28560:
        /* <DEDUP_REMOVED lines=13> */
.L_x_28562:
[----:B------:R-:W-:Y:S05]  /*f0f0*/  BSYNC.RECONVERGENT B3 ;  /* 0x0000000000037941 */ /* 0x000fea0003800200 */
.L_x_28561:
        /* <DEDUP_REMOVED lines=44> */
[----:B------:R-:W-:Y:S01]  /*f3c0*/  LOP3.LUT R11, R11, R154, R37, 0x96, !PT ;  /* 0x0000009a0b0b7212 */ /* 0x000fe200078e9625 */
[----:B------:R-:W-:Y:S02]  /*f3d0*/  IMAD.MOV.U32 R37, RZ, RZ, RZ ;  /* 0x000000ffff257224 */ /* 0x000fe400078e00ff */
[----:B------:R-:W-:-:S04]  /*f3e0*/  IMAD.WIDE.U32 R154, R25, -0x2daee0ad, RZ ;  /* 0xd2511f53199a7825 */ /* 0x000fc800078e00ff */
[----:B------:R-:W-:Y:S02]  /*f3f0*/  VIADD R25, R145, 0xdb3d7428 ;  /* 0xdb3d742891197836 */ /* 0x000fe40000000000 */
        /* <DEDUP_REMOVED lines=12> */
.L_x_28559:
[----:B------:R-:W-:Y:S05]  /*f4c0*/  BSYNC.RECONVERGENT B2 ;  /* 0x0000000000027941 */ /* 0x000fea0003800200 */
.L_x_28558:
        /* <DEDUP_REMOVED lines=11> */
.L_x_28557:
[----:B------:R-:W-:Y:S05]  /*f580*/  BSYNC.RECONVERGENT B1 ;  /* 0x0000000000017941 */ /* 0x000fea0003800200 */
.L_x_28556:
        /* <DEDUP_REMOVED lines=22> */
.L_x_28567:
        /* <DEDUP_REMOVED lines=13> */
.L_x_28569:
[----:B------:R-:W-:Y:S05]  /*f7c0*/  BSYNC.RECONVERGENT B3 ;  /* 0x0000000000037941 */ /* 0x000fea0003800200 */
.L_x_28568:
        /* <DEDUP_REMOVED lines=61> */
.L_x_28566:
[----:B------:R-:W-:Y:S05]  /*fba0*/  BSYNC.RECONVERGENT B2 ;  /* 0x0000000000027941 */ /* 0x000fea0003800200 */
.L_x_28565:
        /* <DEDUP_REMOVED lines=11> */
.L_x_28564:
[----:B------:R-:W-:Y:S05]  /*fc60*/  BSYNC.RECONVERGENT B1 ;  /* 0x0000000000017941 */ /* 0x000fea0003800200 */
.L_x_28563:
        /* <DEDUP_REMOVED lines=22> */
.L_x_28574:
        /* <DEDUP_REMOVED lines=13> */
.L_x_28576:
[----:B------:R-:W-:Y:S05]  /*fea0*/  BSYNC.RECONVERGENT B3 ;  /* 0x0000000000037941 */ /* 0x000fea0003800200 */
.L_x_28575:
        /* <DEDUP_REMOVED lines=58> */
[----:B------:R-:W-:Y:S01]  /*10250*/  IMAD.MOV.U32 R154, RZ, RZ, RZ ;  /* 0x000000ffff9a7224 */ /* 0x000fe200078e00ff */
[----:B------:R-:W-:Y:S02]  /*10260*/  LOP3.LUT R34, R15, R36, R155, 0x96, !PT ;  /* 0x000000240f227212 */ /* 0x000fe400078e969b */
[----:B------:R-:W-:-:S07]  /*10270*/  MOV R15, R184 ;  /* 0x000000b8000f7202 */ /* 0x000fce0000000f00 */
.L_x_28573:
[----:B------:R-:W-:Y:S05]  /*10280*/  BSYNC.RECONVERGENT B2 ;  /* 0x0000000000027941 */ /* 0x000fea0003800200 */
.L_x_28572:
        /* <DEDUP_REMOVED lines=11> */
.L_x_28571:
[----:B------:R-:W-:Y:S05]  /*10340*/  BSYNC.RECONVERGENT B1 ;  /* 0x0000000000017941 */ /* 0x000fea0003800200 */
.L_x_28570:
        /* <DEDUP_REMOVED lines=22> */
.L_x_28581:
        /* <DEDUP_REMOVED lines=13> */
.L_x_28583:
[----:B------:R-:W-:Y:S05]  /*10580*/  BSYNC.RECONVERGENT B3 ;  /* 0x0000000000037941 */ /* 0x000fea0003800200 */
.L_x_28582:
        /* <DEDUP_REMOVED lines=56> */
[----:B------:R-:W-:Y:S02]  /*10910*/  HFMA2 R155, -RZ, RZ, 0, 0 ;  /* 0x00000000ff9b7431 */ /* 0x000fe400000001ff */
[----:B------:R-:W-:Y:S01]  /*10920*/  IMAD.MOV.U32 R0, RZ, RZ, R182 ;  /* 0x000000ffff007224 */ /* 0x000fe200078e00b6 */
[----:B------:R-:W-:Y:S02]  /*10930*/  MOV R36, R154 ;  /* 0x0000009a00247202 */ /* 0x000fe40000000f00 */
[----:B------:R-:W-:Y:S01]  /*10940*/  LOP3.LUT R2, R17, R166, R183, 0x96, !PT ;  /* 0x000000a611027212 */ /* 0x000fe200078e96b7 */
[----:B------:R-:W-:-:S07]  /*10950*/  IMAD.MOV.U32 R17, RZ, RZ, R140 ;  /* 0x000000ffff117224 */ /* 0x000fce00078e008c */
.L_x_28580:
[----:B------:R-:W-:Y:S05]  /*10960*/  BSYNC.RECONVERGENT B2 ;  /* 0x0000000000027941 */ /* 0x000fea0003800200 */
.L_x_28579:
        /* <DEDUP_REMOVED lines=11> */
.L_x_28578:
[----:B------:R-:W-:Y:S05]  /*10a20*/  BSYNC.RECONVERGENT B1 ;  /* 0x0000000000017941 */ /* 0x000fea0003800200 */
.L_x_28577:
        /* <DEDUP_REMOVED lines=22> */
.L_x_28588:
        /* <DEDUP_REMOVED lines=13> */
.L_x_28590:
[----:B------:R-:W-:Y:S05]  /*10c60*/  BSYNC.RECONVERGENT B3 ;  /* 0x0000000000037941 */ /* 0x000fea0003800200 */
.L_x_28589:
        /* <DEDUP_REMOVED lines=61> */
.L_x_28587:
[----:B------:R-:W-:Y:S05]  /*11040*/  BSYNC.RECONVERGENT B2 ;  /* 0x0000000000027941 */ /* 0x000fea0003800200 */
.L_x_28586:
        /* <DEDUP_REMOVED lines=11> */
.L_x_28585:
[----:B------:R-:W-:Y:S05]  /*11100*/  BSYNC.RECONVERGENT B1 ;  /* 0x0000000000017941 */ /* 0x000fea0003800200 */
.L_x_28584:
        /* <DEDUP_REMOVED lines=22> */
.L_x_28595:
        /* <DEDUP_REMOVED lines=13> */
.L_x_28597:
[----:B------:R-:W-:Y:S05]  /*11340*/  BSYNC.RECONVERGENT B3 ;  /* 0x0000000000037941 */ /* 0x000fea0003800200 */
.L_x_28596:
        /* <DEDUP_REMOVED lines=61> */
.L_x_28594:
[----:B------:R-:W-:Y:S05]  /*11720*/  BSYNC.RECONVERGENT B2 ;  /* 0x0000000000027941 */ /* 0x000fea0003800200 */
.L_x_28593:
        /* <DEDUP_REMOVED lines=11> */
.L_x_28592:
[----:B------:R-:W-:Y:S05]  /*117e0*/  BSYNC.RECONVERGENT B1 ;  /* 0x0000000000017941 */ /* 0x000fea0003800200 */
.L_x_28591:
        /* <DEDUP_REMOVED lines=22> */
.L_x_28602:
        /* <DEDUP_REMOVED lines=13> */
.L_x_28604:
[----:B------:R-:W-:Y:S05]  /*11a20*/  BSYNC.RECONVERGENT B3 ;  /* 0x0000000000037941 */ /* 0x000fea0003800200 */
.L_x_28603:
        /* <DEDUP_REMOVED lines=61> */
.L_x_28601:
[----:B------:R-:W-:Y:S05]  /*11e00*/  BSYNC.RECONVERGENT B2 ;  /* 0x0000000000027941 */ /* 0x000fea0003800200 */
.L_x_28600:
        /* <DEDUP_REMOVED lines=11> */
.L_x_28599:
[----:B------:R-:W-:Y:S05]  /*11ec0*/  BSYNC.RECONVERGENT B1 ;  /* 0x0000000000017941 */ /* 0x000fea0003800200 */
.L_x_28598:
        /* <DEDUP_REMOVED lines=22> */
.L_x_28609:
        /* <DEDUP_REMOVED lines=13> */
.L_x_28611:
[----:B------:R-:W-:Y:S05]  /*12100*/  BSYNC.RECONVERGENT B3 ;  /* 0x0000000000037941 */ /* 0x000fea0003800200 */
.L_x_28610:
        /* <DEDUP_REMOVED lines=60> */
.L_x_28608:
[----:B------:R-:W-:Y:S05]  /*124d0*/  BSYNC.RECONVERGENT B2 ;  /* 0x0000000000027941 */ /* 0x000fea0003800200 */
.L_x_28607:
        /* <DEDUP_REMOVED lines=11> */
.L_x_28606:
[----:B------:R-:W-:Y:S05]  /*12590*/  BSYNC.RECONVERGENT B1 ;  /* 0x0000000000017941 */ /* 0x000fea0003800200 */
.L_x_28605:
[----:B------:R-:W-:Y:S02]  /*125a0*/  F2FP.F16.F32.PACK_AB R143, RZ, R167 ;  /* 0x000000a7ff8f723e */ /* 0x000fe400000000ff */
[----:B------:R-:W-:Y:S02]  /*125b0*/  PRMT R142, R189, 0x5410, R142 ;  /* 0x00005410bd8e7816 */ /* 0x000fe4000000008e */
[----:B------:R-:W-:Y:S02]  /*125c0*/  PRMT R141, R187, 0x5410, R188 ;  /* 0x00005410bb8d7816 */ /* 0x000fe400000000bc */
[----:B------:R-:W-:Y:S02]  /*125d0*/  PRMT R140, R180, 0x5410, R181 ;  /* 0x00005410b48c7816 */ /* 0x000fe400000000b5 */
[----:B------:R-:W-:Y:S01]  /*125e0*/  PRMT R143, R191, 0x5410, R143 ;  /* 0x00005410bf8f7816 */ /* 0x000fe2000000008f */
[----:B------:R-:W-:Y:S06]  /*125f0*/  BRA `(.L_x_28612) ;  /* 0x00000034001c7947 */ /* 0x000fec0003800000 */
.L_x_28555:
        /* <DEDUP_REMOVED lines=21> */
.L_x_28617:
        /* <DEDUP_REMOVED lines=13> */
.L_x_28619:
[----:B------:R-:W-:Y:S05]  /*12820*/  BSYNC.RECONVERGENT B3 ;  /* 0x0000000000037941 */ /* 0x000fea0003800200 */
.L_x_28618:
        /* <DEDUP_REMOVED lines=60> */
.L_x_28616:
[----:B------:R-:W-:Y:S05]  /*12bf0*/  BSYNC.RECONVERGENT B2 ;  /* 0x0000000000027941 */ /* 0x000fea0003800200 */
.L_x_28615:
        /* <DEDUP_REMOVED lines=9> */
.L_x_28614:
[----:B------:R-:W-:Y:S05]  /*12c90*/  BSYNC.RECONVERGENT B1 ;  /* 0x0000000000017941 */ /* 0x000fea0003800200 */
.L_x_28613:
        /* <DEDUP_REMOVED lines=18> */
.L_x_28624:
        /* <DEDUP_REMOVED lines=13> */
.L_x_28626:
[----:B------:R-:W-:Y:S05]  /*12e90*/  BSYNC.RECONVERGENT B3 ;  /* 0x0000000000037941 */ /* 0x000fea0003800200 */
.L_x_28625:
        /* <DEDUP_REMOVED lines=61> */
.L_x_28623:
[----:B------:R-:W-:Y:S05]  /*13270*/  BSYNC.RECONVERGENT B2 ;  /* 0x0000000000027941 */ /* 0x000fea0003800200 */
.L_x_28622:
        /* <DEDUP_REMOVED lines=9> */
.L_x_28621:
[----:B------:R-:W-:Y:S05]  /*13310*/  BSYNC.RECONVERGENT B1 ;  /* 0x0000000000017941 */ /* 0x000fea0003800200 */
.L_x_28620:
[----:B------:R-:W-:Y:S01]  /*13320*/  BSSY.RECONVERGENT B1, `(.L_x_28627) ;  /* 0x0000067000017945 */ /* 0x000fe20003800200 */
[----:B01----:R-:W-:Y:S01]  /*13330*/  F2FP.F16.F32.PACK_AB R140, RZ, R26 ;  /* 0x0000001aff8c723e */ /* 0x003fe200000000ff */
        /* <DEDUP_REMOVED lines=16> */
.L_x_28631:
        /* <DEDUP_REMOVED lines=13> */
.L_x_28633:
[----:B------:R-:W-:Y:S05]  /*13510*/  BSYNC.RECONVERGENT B3 ;  /* 0x0000000000037941 */ /* 0x000fea0003800200 */
.L_x_28632:
        /* <DEDUP_REMOVED lines=61> */
.L_x_28630:
[----:B------:R-:W-:Y:S05]  /*138f0*/  BSYNC.RECONVERGENT B2 ;  /* 0x0000000000027941 */ /* 0x000fea0003800200 */
.L_x_28629:
        /* <DEDUP_REMOVED lines=9> */
.L_x_28628:
[----:B------:R-:W-:Y:S05]  /*13990*/  BSYNC.RECONVERGENT B1 ;  /* 0x0000000000017941 */ /* 0x000fea0003800200 */
.L_x_28627:
        /* <DEDUP_REMOVED lines=18> */
.L_x_28638:
        /* <DEDUP_REMOVED lines=13> */
.L_x_28640:
[----:B------:R-:W-:Y:S05]  /*13b90*/  BSYNC.RECONVERGENT B3 ;  /* 0x0000000000037941 */ /* 0x000fea0003800200 */
.L_x_28639:
        /* <DEDUP_REMOVED lines=61> */
.L_x_28637:
[----:B------:R-:W-:Y:S05]  /*13f70*/  BSYNC.RECONVERGENT B2 ;  /* 0x0000000000027941 */ /* 0x000fea0003800200 */
.L_x_28636:
        /* <DEDUP_REMOVED lines=9> */
.L_x_28635:
[----:B------:R-:W-:Y:S05]  /*14010*/  BSYNC.RECONVERGENT B1 ;  /* 0x0000000000017941 */ /* 0x000fea0003800200 */
.L_x_28634:
        /* <DEDUP_REMOVED lines=18> */
.L_x_28645:
        /* <DEDUP_REMOVED lines=13> */
.L_x_28647:
[----:B------:R-:W-:Y:S05]  /*14210*/  BSYNC.RECONVERGENT B3 ;  /* 0x0000000000037941 */ /* 0x000fea0003800200 */
.L_x_28646:
        /* <DEDUP_REMOVED lines=61> */
.L_x_28644:
[----:B------:R-:W-:Y:S05]  /*145f0*/  BSYNC.RECONVERGENT B2 ;  /* 0x0000000000027941 */ /* 0x000fea0003800200 */
.L_x_28643:
        /* <DEDUP_REMOVED lines=9> */
.L_x_28642:
[----:B------:R-:W-:Y:S05]  /*14690*/  BSYNC.RECONVERGENT B1 ;  /* 0x0000000000017941 */ /* 0x000fea0003800200 */
.L_x_28641:
        /* <DEDUP_REMOVED lines=18> */
.L_x_28652:
        /* <DEDUP_REMOVED lines=13> */
.L_x_28654:
[----:B------:R-:W-:Y:S05]  /*14890*/  BSYNC.RECONVERGENT B3 ;  /* 0x0000000000037941 */ /* 0x000fea0003800200 */
.L_x_28653:
        /* <DEDUP_REMOVED lines=61> */
.L_x_28651:
[----:B------:R-:W-:Y:S05]  /*14c70*/  BSYNC.RECONVERGENT B2 ;  /* 0x0000000000027941 */ /* 0x000fea0003800200 */
.L_x_28650:
        /* <DEDUP_REMOVED lines=9> */
.L_x_28649:
[----:B------:R-:W-:Y:S05]  /*14d10*/  BSYNC.RECONVERGENT B1 ;  /* 0x0000000000017941 */ /* 0x000fea0003800200 */
.L_x_28648:
        /* <DEDUP_REMOVED lines=18> */
.L_x_28659:
        /* <DEDUP_REMOVED lines=13> */
.L_x_28661:
[----:B------:R-:W-:Y:S05]  /*14f10*/  BSYNC.RECONVERGENT B3 ;  /* 0x0000000000037941 */ /* 0x000fea0003800200 */
.L_x_28660:
        /* <DEDUP_REMOVED lines=61> */
.L_x_28658:
[----:B------:R-:W-:Y:S05]  /*152f0*/  BSYNC.RECONVERGENT B2 ;  /* 0x0000000000027941 */ /* 0x000fea0003800200 */
.L_x_28657:
        /* <DEDUP_REMOVED lines=9> */
.L_x_28656:
[----:B------:R-:W-:Y:S05]  /*15390*/  BSYNC.RECONVERGENT B1 ;  /* 0x0000000000017941 */ /* 0x000fea0003800200 */
.L_x_28655:
        /* <DEDUP_REMOVED lines=18> */
.L_x_28666:
        /* <DEDUP_REMOVED lines=13> */
.L_x_28668:
[----:B------:R-:W-:Y:S05]  /*15590*/  BSYNC.RECONVERGENT B3 ;  /* 0x0000000000037941 */ /* 0x000fea0003800200 */
.L_x_28667:
        /* <DEDUP_REMOVED lines=61> */
.L_x_28665:
[----:B------:R-:W-:Y:S05]  /*15970*/  BSYNC.RECONVERGENT B2 ;  /* 0x0000000000027941 */ /* 0x000fea0003800200 */
.L_x_28664:
        /* <DEDUP_REMOVED lines=9> */
.L_x_28663:
[----:B------:R-:W-:Y:S05]  /*15a10*/  BSYNC.RECONVERGENT B1 ;  /* 0x0000000000017941 */ /* 0x000fea0003800200 */
.L_x_28662:
[----:B------:R-:W-:Y:S02]  /*15a20*/  F2FP.F16.F32.PACK_AB R143, RZ, R167 ;  /* 0x000000a7ff8f723e */ /* 0x000fe400000000ff */
[----:B------:R-:W-:Y:S02]  /*15a30*/  PRMT R142, R188, 0x5410, R189 ;  /* 0x00005410bc8e7816 */ /* 0x000fe400000000bd */
[----:B------:R-:W-:Y:S02]  /*15a40*/  PRMT R141, R187, 0x5410, R141 ;  /* 0x00005410bb8d7816 */ /* 0x000fe4000000008d */
[----:B------:R-:W-:Y:S02]  /*15a50*/  PRMT R140, R183, 0x5410, R140 ;  /* 0x00005410b78c7816 */ /* 0x000fe4000000008c */
[----:B------:R-:W-:-:S07]  /*15a60*/  PRMT R143, R190, 0x5410, R143 ;  /* 0x00005410be8f7816 */ /* 0x000fce000000008f */
.L_x_28612:
        /* <DEDUP_REMOVED lines=26> */
.L_x_28670:
[----:B------:R-:W-:Y:S05]  /*15c10*/  BSYNC.RECONVERGENT B1 ;  /* 0x0000000000017941 */ /* 0x000fea0003800200 */
.L_x_28669:
[----:B------:R-:W-:Y:S01]  /*15c20*/  IADD3 R176, PT, PT, R176, 0x20, RZ ;  /* 0x00000020b0b07810 */ /* 0x000fe20007ffe0ff */
[----:B------:R-:W-:-:S07]  /*15c30*/  VIADD R177, R177, 0x20 ;  /* 0x00000020b1b17836 */ /* 0x000fce0000000000 */
.L_x_28552:
[----:B------:R-:W-:Y:S05]  /*15c40*/  BSYNC.RECONVERGENT B0 ;  /* 0x0000000000007941 */ /* 0x000fea0003800200 */
.L_x_28551:
        /* <DEDUP_REMOVED lines=9> */
.L_x_28674:
[----:B------:R-:W-:Y:S05]  /*15ce0*/  BSYNC.RECONVERGENT B1 ;  /* 0x0000000000017941 */ /* 0x000fea0003800200 */
.L_x_28673:
        /* <DEDUP_REMOVED lines=28> */
.L_x_28680:
        /* <DEDUP_REMOVED lines=13> */
.L_x_28682:
[----:B------:R-:W-:Y:S05]  /*15f80*/  BSYNC.RECONVERGENT B3 ;  /* 0x0000000000037941 */ /* 0x000fea0003800200 */
.L_x_28681:
        /* <DEDUP_REMOVED lines=60> */
.L_x_28679:
[----:B------:R-:W-:Y:S05]  /*16350*/  BSYNC.RECONVERGENT B2 ;  /* 0x0000000000027941 */ /* 0x000fea0003800200 */
.L_x_28678:
        /* <DEDUP_REMOVED lines=10> */
[----:B------:R-:W-:-:S07]  /*16400*/  FADD.FTZ R28, R29, R28 ;  /* 0x0000001c1d1c7221 */ /* 0x000fce0000010000 */
.L_x_28677:
[----:B------:R-:W-:Y:S05]  /*16410*/  BSYNC.RECONVERGENT B1 ;  /* 0x0000000000017941 */ /* 0x000fea0003800200 */
.L_x_28676:
        /* <DEDUP_REMOVED lines=22> */
.L_x_28687:
        /* <DEDUP_REMOVED lines=13> */
.L_x_28689:
[----:B------:R-:W-:Y:S05]  /*16650*/  BSYNC.RECONVERGENT B3 ;  /* 0x0000000000037941 */ /* 0x000fea0003800200 */
.L_x_28688:
        /* <DEDUP_REMOVED lines=61> */
.L_x_28686:
[----:B------:R-:W-:Y:S05]  /*16a30*/  BSYNC.RECONVERGENT B2 ;  /* 0x0000000000027941 */ /* 0x000fea0003800200 */
.L_x_28685:
        /* <DEDUP_REMOVED lines=11> */
.L_x_28684:
[----:B------:R-:W-:Y:S05]  /*16af0*/  BSYNC.RECONVERGENT B1 ;  /* 0x0000000000017941 */ /* 0x000fea0003800200 */
.L_x_28683:
        /* <DEDUP_REMOVED lines=22> */
.L_x_28694:
        /* <DEDUP_REMOVED lines=13> */
.L_x_28696:
[----:B------:R-:W-:Y:S05]  /*16d30*/  BSYNC.RECONVERGENT B3 ;  /* 0x0000000000037941 */ /* 0x000fea0003800200 */
.L_x_28695:
        /* <DEDUP_REMOVED lines=61> */
.L_x_28693:
[----:B------:R-:W-:Y:S05]  /*17110*/  BSYNC.RECONVERGENT B2 ;  /* 0x0000000000027941 */ /* 0x000fea0003800200 */
.L_x_28692:
        /* <DEDUP_REMOVED lines=11> */
.L_x_28691:
[----:B------:R-:W-:Y:S05]  /*171d0*/  BSYNC.RECONVERGENT B1 ;  /* 0x0000000000017941 */ /* 0x000fea0003800200 */
.L_x_28690:
        /* <DEDUP_REMOVED lines=22> */
.L_x_28701:
        /* <DEDUP_REMOVED lines=13> */
.L_x_28703:
[----:B------:R-:W-:Y:S05]  /*17410*/  BSYNC.RECONVERGENT B3 ;  /* 0x0000000000037941 */ /* 0x000fea0003800200 */
.L_x_28702:
        /* <DEDUP_REMOVED lines=61> */
.L_x_28700:
[----:B------:R-:W-:Y:S05]  /*177f0*/  BSYNC.RECONVERGENT B2 ;  /* 0x0000000000027941 */ /* 0x000fea0003800200 */
.L_x_28699:
        /* <DEDUP_REMOVED lines=11> */
.L_x_28698:
[----:B------:R-:W-:Y:S05]  /*178b0*/  BSYNC.RECONVERGENT B1 ;  /* 0x0000000000017941 */ /* 0x000fea0003800200 */
.L_x_28697:
        /* <DEDUP_REMOVED lines=22> */
.L_x_28708:
        /* <DEDUP_REMOVED lines=13> */
.L_x_28710:
[----:B------:R-:W-:Y:S05]  /*17af0*/  BSYNC.RECONVERGENT B3 ;  /* 0x0000000000037941 */ /* 0x000fea0003800200 */
.L_x_28709:
        /* <DEDUP_REMOVED lines=61> */
.L_x_28707:
[----:B------:R-:W-:Y:S05]  /*17ed0*/  BSYNC.RECONVERGENT B2 ;  /* 0x0000000000027941 */ /* 0x000fea0003800200 */
.L_x_28706:
        /* <DEDUP_REMOVED lines=11> */
.L_x_28705:
[----:B------:R-:W-:Y:S05]  /*17f90*/  BSYNC.RECONVERGENT B1 ;  /* 0x0000000000017941 */ /* 0x000fea0003800200 */
.L_x_28704:
        /* <DEDUP_REMOVED lines=22> */
.L_x_28715:
        /* <DEDUP_REMOVED lines=13> */
.L_x_28717:
[----:B------:R-:W-:Y:S05]  /*181d0*/  BSYNC.RECONVERGENT B3 ;  /* 0x0000000000037941 */ /* 0x000fea0003800200 */
.L_x_28716:
        /* <DEDUP_REMOVED lines=61> */
.L_x_28714:
[----:B------:R-:W-:Y:S05]  /*185b0*/  BSYNC.RECONVERGENT B2 ;  /* 0x0000000000027941 */ /* 0x000fea0003800200 */
.L_x_28713:
        /* <DEDUP_REMOVED lines=11> */
.L_x_28712:
[----:B------:R-:W-:Y:S05]  /*18670*/  BSYNC.RECONVERGENT B1 ;  /* 0x0000000000017941 */ /* 0x000fea0003800200 */
.L_x_28711:
        /* <DEDUP_REMOVED lines=22> */
.L_x_28722:
        /* <DEDUP_REMOVED lines=13> */
.L_x_28724:
[----:B------:R-:W-:Y:S05]  /*188b0*/  BSYNC.RECONVERGENT B3 ;  /* 0x0000000000037941 */ /* 0x000fea0003800200 */
.L_x_28723:
        /* <DEDUP_REMOVED lines=61> */
.L_x_28721:
[----:B------:R-:W-:Y:S05]  /*18c90*/  BSYNC.RECONVERGENT B2 ;  /* 0x0000000000027941 */ /* 0x000fea0003800200 */
.L_x_28720:
        /* <DEDUP_REMOVED lines=11> */
.L_x_28719:
[----:B------:R-:W-:Y:S05]  /*18d50*/  BSYNC.RECONVERGENT B1 ;  /* 0x0000000000017941 */ /* 0x000fea0003800200 */
.L_x_28718:
        /* <DEDUP_REMOVED lines=22> */
.L_x_28729:
        /* <DEDUP_REMOVED lines=13> */
.L_x_28731:
[----:B------:R-:W-:Y:S05]  /*18f90*/  BSYNC.RECONVERGENT B3 ;  /* 0x0000000000037941 */ /* 0x000fea0003800200 */
.L_x_28730:
        /* <DEDUP_REMOVED lines=60> */
.L_x_28728:
[----:B------:R-:W-:Y:S05]  /*19360*/  BSYNC.RECONVERGENT B2 ;  /* 0x0000000000027941 */ /* 0x000fea0003800200 */
.L_x_28727:
        /* <DEDUP_REMOVED lines=11> */
.L_x_28726:
[----:B------:R-:W-:Y:S05]  /*19420*/  BSYNC.RECONVERGENT B1 ;  /* 0x0000000000017941 */ /* 0x000fea0003800200 */
.L_x_28725:
[----:B------:R-:W-:Y:S02]  /*19430*/  F2FP.F16.F32.PACK_AB R143, RZ, R169 ;  /* 0x000000a9ff8f723e */ /* 0x000fe400000000ff */
[----:B------:R-:W-:Y:S02]  /*19440*/  PRMT R142, R190, 0x5410, R142 ;  /* 0x00005410be8e7816 */ /* 0x000fe4000000008e */
[----:B------:R-:W-:Y:S02]  /*19450*/  PRMT R141, R188, 0x5410, R189 ;  /* 0x00005410bc8d7816 */ /* 0x000fe400000000bd */
[----:B------:R-:W-:Y:S02]  /*19460*/  PRMT R140, R181, 0x5410, R187 ;  /* 0x00005410b58c7816 */ /* 0x000fe400000000bb */
[----:B------:R-:W-:Y:S01]  /*19470*/  PRMT R143, R192, 0x5410, R143 ;  /* 0x00005410c08f7816 */ /* 0x000fe2000000008f */
[----:B------:R-:W-:Y:S06]  /*19480*/  BRA `(.L_x_28732) ;  /* 0x00000034001c7947 */ /* 0x000fec0003800000 */
.L_x_28675:
        /* <DEDUP_REMOVED lines=21> */
.L_x_28737:
        /* <DEDUP_REMOVED lines=13> */
.L_x_28739:
[----:B------:R-:W-:Y:S05]  /*196b0*/  BSYNC.RECONVERGENT B3 ;  /* 0x0000000000037941 */ /* 0x000fea0003800200 */
.L_x_28738:
        /* <DEDUP_REMOVED lines=60> */
.L_x_28736:
[----:B------:R-:W-:Y:S05]  /*19a80*/  BSYNC.RECONVERGENT B2 ;  /* 0x0000000000027941 */ /* 0x000fea0003800200 */
.L_x_28735:
        /* <DEDUP_REMOVED lines=9> */
.L_x_28734:
[----:B------:R-:W-:Y:S05]  /*19b20*/  BSYNC.RECONVERGENT B1 ;  /* 0x0000000000017941 */ /* 0x000fea0003800200 */
.L_x_28733:
        /* <DEDUP_REMOVED lines=18> */
.L_x_28744:
        /* <DEDUP_REMOVED lines=13> */
.L_x_28746:
[----:B------:R-:W-:Y:S05]  /*19d20*/  BSYNC.RECONVERGENT B3 ;  /* 0x0000000000037941 */ /* 0x000fea0003800200 */
.L_x_28745:
        /* <DEDUP_REMOVED lines=61> */
.L_x_28743:
[----:B------:R-:W-:Y:S05]  /*1a100*/  BSYNC.RECONVERGENT B2 ;  /* 0x0000000000027941 */ /* 0x000fea0003800200 */
.L_x_28742:
        /* <DEDUP_REMOVED lines=9> */
.L_x_28741:
[----:B------:R-:W-:Y:S05]  /*1a1a0*/  BSYNC.RECONVERGENT B1 ;  /* 0x0000000000017941 */ /* 0x000fea0003800200 */
.L_x_28740:
[----:B------:R-:W-:Y:S01]  /*1a1b0*/  BSSY.RECONVERGENT B1, `(.L_x_28747) ;  /* 0x0000067000017945 */ /* 0x000fe20003800200 */
[----:B------:R-:W-:Y:S01]  /*1a1c0*/  F2FP.F16.F32.PACK_AB R181, RZ, R29 ;  /* 0x0000001dffb5723e */ /* 0x000fe200000000ff */
        /* <DEDUP_REMOVED lines=16> */
.L_x_28751:
        /* <DEDUP_REMOVED lines=13> */
.L_x_28753:
[----:B------:R-:W-:Y:S05]  /*1a3a0*/  BSYNC.RECONVERGENT B3 ;  /* 0x0000000000037941 */ /* 0x000fea0003800200 */
.L_x_28752:
        /* <DEDUP_REMOVED lines=61> */
.L_x_28750:
[----:B------:R-:W-:Y:S05]  /*1a780*/  BSYNC.RECONVERGENT B2 ;  /* 0x0000000000027941 */ /* 0x000fea0003800200 */
.L_x_28749:
        /* <DEDUP_REMOVED lines=9> */
.L_x_28748:
[----:B------:R-:W-:Y:S05]  /*1a820*/  BSYNC.RECONVERGENT B1 ;  /* 0x0000000000017941 */ /* 0x000fea0003800200 */
.L_x_28747:
        /* <DEDUP_REMOVED lines=18> */
.L_x_28758:
        /* <DEDUP_REMOVED lines=13> */
.L_x_28760:
[----:B------:R-:W-:Y:S05]  /*1aa20*/  BSYNC.RECONVERGENT B3 ;  /* 0x0000000000037941 */ /* 0x000fea0003800200 */
.L_x_28759:
        /* <DEDUP_REMOVED lines=59> */
[----:B------:R-:W-:Y:S01]  /*1ade0*/  IMAD.MOV.U32 R17, RZ, RZ, R184 ;  /* 0x000000ffff117224 */ /* 0x000fe200078e00b8 */
[----:B------:R-:W-:-:S07]  /*1adf0*/  MOV R184, R142 ;  /* 0x0000008e00b87202 */ /* 0x000fce0000000f00 */
.L_x_28757:
[----:B------:R-:W-:Y:S05]  /*1ae00*/  BSYNC.RECONVERGENT B2 ;  /* 0x0000000000027941 */ /* 0x000fea0003800200 */
.L_x_28756:
        /* <DEDUP_REMOVED lines=9> */
.L_x_28755:
[----:B------:R-:W-:Y:S05]  /*1aea0*/  BSYNC.RECONVERGENT B1 ;  /* 0x0000000000017941 */ /* 0x000fea0003800200 */
.L_x_28754:
        /* <DEDUP_REMOVED lines=18> */
.L_x_28765:
        /* <DEDUP_REMOVED lines=13> */
.L_x_28767:
[----:B------:R-:W-:Y:S05]  /*1b0a0*/  BSYNC.RECONVERGENT B3 ;  /* 0x0000000000037941 */ /* 0x000fea0003800200 */
.L_x_28766:
        /* <DEDUP_REMOVED lines=61> */
.L_x_28764:
[----:B------:R-:W-:Y:S05]  /*1b480*/  BSYNC.RECONVERGENT B2 ;  /* 0x0000000000027941 */ /* 0x000fea0003800200 */
.L_x_28763:
        /* <DEDUP_REMOVED lines=9> */
.L_x_28762:
[----:B------:R-:W-:Y:S05]  /*1b520*/  BSYNC.RECONVERGENT B1 ;  /* 0x0000000000017941 */ /* 0x000fea0003800200 */
.L_x_28761:
        /* <DEDUP_REMOVED lines=18> */
.L_x_28772:
        /* <DEDUP_REMOVED lines=13> */
.L_x_28774:
[----:B------:R-:W-:Y:S05]  /*1b720*/  BSYNC.RECONVERGENT B3 ;  /* 0x0000000000037941 */ /* 0x000fea0003800200 */
.L_x_28773:
        /* <DEDUP_REMOVED lines=61> */
.L_x_28771:
[----:B------:R-:W-:Y:S05]  /*1bb00*/  BSYNC.RECONVERGENT B2 ;  /* 0x0000000000027941 */ /* 0x000fea0003800200 */
.L_x_28770:
        /* <DEDUP_REMOVED lines=9> */
.L_x_28769:
[----:B------:R-:W-:Y:S05]  /*1bba0*/  BSYNC.RECONVERGENT B1 ;  /* 0x0000000000017941 */ /* 0x000fea0003800200 */
.L_x_28768:
        /* <DEDUP_REMOVED lines=18> */
.L_x_28779:
        /* <DEDUP_REMOVED lines=13> */
.L_x_28781:
[----:B------:R-:W-:Y:S05]  /*1bda0*/  BSYNC.RECONVERGENT B3 ;  /* 0x0000000000037941 */ /* 0x000fea0003800200 */
.L_x_28780:
        /* <DEDUP_REMOVED lines=61> */
.L_x_28778:
[----:B------:R-:W-:Y:S05]  /*1c180*/  BSYNC.RECONVERGENT B2 ;  /* 0x0000000000027941 */ /* 0x000fea0003800200 */
.L_x_28777:
        /* <DEDUP_REMOVED lines=9> */
.L_x_28776:
[----:B------:R-:W-:Y:S05]  /*1c220*/  BSYNC.RECONVERGENT B1 ;  /* 0x0000000000017941 */ /* 0x000fea0003800200 */
.L_x_28775:
        /* <DEDUP_REMOVED lines=18> */
.L_x_28786:
        /* <DEDUP_REMOVED lines=13> */
.L_x_28788:
[----:B------:R-:W-:Y:S05]  /*1c420*/  BSYNC.RECONVERGENT B3 ;  /* 0x0000000000037941 */ /* 0x000fea0003800200 */
.L_x_28787:
        /* <DEDUP_REMOVED lines=61> */
.L_x_28785:
[----:B------:R-:W-:Y:S05]  /*1c800*/  BSYNC.RECONVERGENT B2 ;  /* 0x0000000000027941 */ /* 0x000fea0003800200 */
.L_x_28784:
        /* <DEDUP_REMOVED lines=9> */
.L_x_28783:
[----:B------:R-:W-:Y:S05]  /*1c8a0*/  BSYNC.RECONVERGENT B1 ;  /* 0x0000000000017941 */ /* 0x000fea0003800200 */
.L_x_28782:
[----:B------:R-:W-:Y:S02]  /*1c8b0*/  F2FP.F16.F32.PACK_AB R143, RZ, R169 ;  /* 0x000000a9ff8f723e */ /* 0x000fe400000000ff */
[----:B------:R-:W-:Y:S02]  /*1c8c0*/  PRMT R142, R189, 0x5410, R190 ;  /* 0x00005410bd8e7816 */ /* 0x000fe400000000be */
[----:B------:R-:W-:Y:S02]  /*1c8d0*/  PRMT R141, R187, 0x5410, R188 ;  /* 0x00005410bb8d7816 */ /* 0x000fe400000000bc */
[----:B------:R-:W-:Y:S02]  /*1c8e0*/  PRMT R140, R185, 0x5410, R181 ;  /* 0x00005410b98c7816 */ /* 0x000fe400000000b5 */
[----:B------:R-:W-:-:S07]  /*1c8f0*/  PRMT R143, R191, 0x5410, R143 ;  /* 0x00005410bf8f7816 */ /* 0x000fce000000008f */
.L_x_28732:
        /* <DEDUP_REMOVED lines=26> */
.L_x_28790:
[----:B------:R-:W-:Y:S05]  /*1caa0*/  BSYNC.RECONVERGENT B1 ;  /* 0x0000000000017941 */ /* 0x000fea0003800200 */
.L_x_28789:
[----:B------:R-:W-:Y:S01]  /*1cab0*/  VIADD R176, R176, 0x20 ;  /* 0x00000020b0b07836 */ /* 0x000fe20000000000 */
[----:B------:R-:W-:-:S07]  /*1cac0*/  IADD3 R177, PT, PT, R177, 0x20, RZ ;  /* 0x00000020b1b17810 */ /* 0x000fce0007ffe0ff */
.L_x_28672:
[----:B------:R-:W-:Y:S05]  /*1cad0*/  BSYNC.RECONVERGENT B0 ;  /* 0x0000000000007941 */ /* 0x000fea0003800200 */
.L_x_28671:
        /* <DEDUP_REMOVED lines=9> */
.L_x_28794:
[----:B------:R-:W-:Y:S05]  /*1cb70*/  BSYNC.RECONVERGENT B1 ;  /* 0x0000000000017941 */ /* 0x000fea0003800200 */
.L_x_28793:
        /* <DEDUP_REMOVED lines=28> */
.L_x_28800:
        /* <DEDUP_REMOVED lines=13> */
.L_x_28802:
[----:B------:R-:W-:Y:S05]  /*1ce10*/  BSYNC.RECONVERGENT B3 ;  /* 0x0000000000037941 */ /* 0x000fea0003800200 */
.L_x_28801:
        /* <DEDUP_REMOVED lines=61> */
.L_x_28799:
[----:B------:R-:W-:Y:S05]  /*1d1f0*/  BSYNC.RECONVERGENT B2 ;  /* 0x0000000000027941 */ /* 0x000fea0003800200 */
.L_x_28798:
        /* <DEDUP_REMOVED lines=11> */
.L_x_28797:
[----:B------:R-:W-:Y:S05]  /*1d2b0*/  BSYNC.RECONVERGENT B1 ;  /* 0x0000000000017941 */ /* 0x000fea0003800200 */
.L_x_28796:
        /* <DEDUP_REMOVED lines=22> */
.L_x_28807:
        /* <DEDUP_REMOVED lines=13> */
.L_x_28809:
[----:B------:R-:W-:Y:S05]  /*1d4f0*/  BSYNC.RECONVERGENT B3 ;  /* 0x0000000000037941 */ /* 0x000fea0003800200 */
.L_x_28808:
        /* <DEDUP_REMOVED lines=61> */
.L_x_28806:
[----:B------:R-:W-:Y:S05]  /*1d8d0*/  BSYNC.RECONVERGENT B2 ;  /* 0x0000000000027941 */ /* 0x000fea0003800200 */
.L_x_28805:
        /* <DEDUP_REMOVED lines=11> */
.L_x_28804:
[----:B------:R-:W-:Y:S05]  /*1d990*/  BSYNC.RECONVERGENT B1 ;  /* 0x0000000000017941 */ /* 0x000fea0003800200 */
.L_x_28803:
        /* <DEDUP_REMOVED lines=22> */
.L_x_28814:
        /* <DEDUP_REMOVED lines=13> */
.L_x_28816:
[----:B------:R-:W-:Y:S05]  /*1dbd0*/  BSYNC.RECONVERGENT B3 ;  /* 0x0000000000037941 */ /* 0x000fea0003800200 */
.L_x_28815:
        /* <DEDUP_REMOVED lines=61> */
.L_x_28813:
[----:B------:R-:W-:Y:S05]  /*1dfb0*/  BSYNC.RECONVERGENT B2 ;  /* 0x0000000000027941 */ /* 0x000fea0003800200 */
.L_x_28812:
        /* <DEDUP_REMOVED lines=11> */
.L_x_28811:
[----:B------:R-:W-:Y:S05]  /*1e070*/  BSYNC.RECONVERGENT B1 ;  /* 0x0000000000017941 */ /* 0x000fea0003800200 */
.L_x_28810:
        /* <DEDUP_REMOVED lines=22> */
.L_x_28821:
        /* <DEDUP_REMOVED lines=13> */
.L_x_28823:
[----:B------:R-:W-:Y:S05]  /*1e2b0*/  BSYNC.RECONVERGENT B3 ;  /* 0x0000000000037941 */ /* 0x000fea0003800200 */
.L_x_28822:
        /* <DEDUP_REMOVED lines=61> */
.L_x_28820:
[----:B------:R-:W-:Y:S05]  /*1e690*/  BSYNC.RECONVERGENT B2 ;  /* 0x0000000000027941 */ /* 0x000fea0003800200 */
.L_x_28819:
        /* <DEDUP_REMOVED lines=11> */
.L_x_28818:
[----:B------:R-:W-:Y:S05]  /*1e750*/  BSYNC.RECONVERGENT B1 ;  /* 0x0000000000017941 */ /* 0x000fea0003800200 */
.L_x_28817:
        /* <DEDUP_REMOVED lines=22> */
.L_x_28828:
        /* <DEDUP_REMOVED lines=13> */
.L_x_28830:
[----:B------:R-:W-:Y:S05]  /*1e990*/  BSYNC.RECONVERGENT B3 ;  /* 0x0000000000037941 */ /* 0x000fea0003800200 */
.L_x_28829:
        /* <DEDUP_REMOVED lines=61> */
.L_x_28827:
[----:B------:R-:W-:Y:S05]  /*1ed70*/  BSYNC.RECONVERGENT B2 ;  /* 0x0000000000027941 */ /* 0x000fea0003800200 */
.L_x_28826:
        /* <DEDUP_REMOVED lines=11> */
.L_x_28825:
[----:B------:R-:W-:Y:S05]  /*1ee30*/  BSYNC.RECONVERGENT B1 ;  /* 0x0000000000017941 */ /* 0x000fea0003800200 */
.L_x_28824:
        /* <DEDUP_REMOVED lines=22> */
.L_x_28835:
        /* <DEDUP_REMOVED lines=13> */
.L_x_28837:
[----:B------:R-:W-:Y:S05]  /*1f070*/  BSYNC.RECONVERGENT B3 ;  /* 0x0000000000037941 */ /* 0x000fea0003800200 */
.L_x_28836:
        /* <DEDUP_REMOVED lines=61> */
.L_x_28834:
[----:B------:R-:W-:Y:S05]  /*1f450*/  BSYNC.RECONVERGENT B2 ;  /* 0x0000000000027941 */ /* 0x000fea0003800200 */
.L_x_28833:
        /* <DEDUP_REMOVED lines=11> */
.L_x_28832:
[----:B------:R-:W-:Y:S05]  /*1f510*/  BSYNC.RECONVERGENT B1 ;  /* 0x0000000000017941 */ /* 0x000fea0003800200 */
.L_x_28831:
        /* <DEDUP_REMOVED lines=22> */
.L_x_28842:
        /* <DEDUP_REMOVED lines=13> */
.L_x_28844:
[----:B------:R-:W-:Y:S05]  /*1f750*/  BSYNC.RECONVERGENT B3 ;  /* 0x0000000000037941 */ /* 0x000fea0003800200 */
.L_x_28843:
        /* <DEDUP_REMOVED lines=61> */
.L_x_28841:
[----:B------:R-:W-:Y:S05]  /*1fb30*/  BSYNC.RECONVERGENT B2 ;  /* 0x0000000000027941 */ /* 0x000fea0003800200 */
.L_x_28840:
        /* <DEDUP_REMOVED lines=11> */
.L_x_28839:
[----:B------:R-:W-:Y:S05]  /*1fbf0*/  BSYNC.RECONVERGENT B1 ;  /* 0x0000000000017941 */ /* 0x000fea0003800200 */
.L_x_28838:
        /* <DEDUP_REMOVED lines=22> */
.L_x_28849:
        /* <DEDUP_REMOVED lines=13> */
.L_x_28851:
[----:B------:R-:W-:Y:S05]  /*1fe30*/  BSYNC.RECONVERGENT B3 ;  /* 0x0000000000037941 */ /* 0x000fea0003800200 */
.L_x_28850:
        /* <DEDUP_REMOVED lines=60> */
.L_x_28848:
[----:B------:R-:W-:Y:S05]  /*20200*/  BSYNC.RECONVERGENT B2 ;  /* 0x0000000000027941 */ /* 0x000fea0003800200 */
.L_x_28847:
        /* <DEDUP_REMOVED lines=11> */
.L_x_28846:
[----:B------:R-:W-:Y:S05]  /*202c0*/  BSYNC.RECONVERGENT B1 ;  /* 0x0000000000017941 */ /* 0x000fea0003800200 */
.L_x_28845:
[----:B------:R-:W-:Y:S02]  /*202d0*/  F2FP.F16.F32.PACK_AB R143, RZ, R171 ;  /* 0x000000abff8f723e */ /* 0x000fe400000000ff */
[----:B------:R-:W-:Y:S02]  /*202e0*/  PRMT R142, R191, 0x5410, R142 ;  /* 0x00005410bf8e7816 */ /* 0x000fe4000000008e */
[----:B------:R-:W-:Y:S02]  /*202f0*/  PRMT R141, R189, 0x5410, R190 ;  /* 0x00005410bd8d7816 */ /* 0x000fe400000000be */
[----:B------:R-:W-:Y:S02]  /*20300*/  PRMT R140, R187, 0x5410, R188 ;  /* 0x00005410bb8c7816 */ /* 0x000fe400000000bc */
[----:B------:R-:W-:Y:S01]  /*20310*/  PRMT R143, R193, 0x5410, R143 ;  /* 0x00005410c18f7816 */ /* 0x000fe2000000008f */
[----:B------:R-:W-:Y:S06]  /*20320*/  BRA `(.L_x_28852) ;  /* 0x00000034001c7947 */ /* 0x000fec0003800000 */
.L_x_28795:
        /* <DEDUP_REMOVED lines=21> */
.L_x_28857:
        /* <DEDUP_REMOVED lines=13> */
.L_x_28859:
[----:B------:R-:W-:Y:S05]  /*20550*/  BSYNC.RECONVERGENT B3 ;  /* 0x0000000000037941 */ /* 0x000fea0003800200 */
.L_x_28858:
        /* <DEDUP_REMOVED lines=60> */
.L_x_28856:
[----:B------:R-:W-:Y:S05]  /*20920*/  BSYNC.RECONVERGENT B2 ;  /* 0x0000000000027941 */ /* 0x000fea0003800200 */
.L_x_28855:
[----:B------:R-:W-:Y:S01]  /*20930*/  I2FP.F32.U32 R11, R11 ;  /* 0x0000000b000b7245 */ /* 0x000fe20000201000 */
[----:B------:R-:W-:Y:S02]  /*20940*/  HFMA2 R30, -RZ, RZ, 0.1171875, 0 ;  /* 0x2f800000ff1e7431 */ /* 0x000fe400000001ff */
[----:B-----5:R-:W-:-:S03]  /*20950*/  HADD2.F32 R31, -RZ, R40.H0_H0 ;  /* 0x20000028ff1f7230 */ /* 0x020fc60000004100 */
[----:B------:R-:W-:Y:S02]  /*20960*/  FFMA.FTZ R11, R11, R30, 1.1641532182693481445e-10 ;  /* 0x2f0000000b0b7423 */ /* 0x000fe4000001001e */
[----:B------:R-:W-:-:S04]  /*20970*/  FMUL.FTZ R31, R31, UR11 ;  /* 0x0000000b1f1f7c20 */ /* 0x000fc80008410000 */
[----:B------:R-:W-:Y:S01]  /*20980*/  FMUL.FTZ R31, R31, UR10 ;  /* 0x0000000a1f1f7c20 */ /* 0x000fe20008410000 */
[----:B------:R-:W-:-:S04]  /*20990*/  FSETP.GTU.FTZ.AND P2, PT, R11, UR8, PT ;  /* 0x000000080b007c0b */ /* 0x000fc8000bf5c000 */
[----:B------:R-:W-:Y:S02]  /*209a0*/  FSEL R30, R31, RZ, !P2 ;  /* 0x000000ff1f1e7208 */ /* 0x000fe40005000000 */
[----:B------:R-:W-:-:S07]  /*209b0*/  SEL R11, RZ, 0x1, P2 ;  /* 0x00000001ff0b7807 */ /* 0x000fce0001000000 */
.L_x_28854:
[----:B------:R-:W-:Y:S05]  /*209c0*/  BSYNC.RECONVERGENT B1 ;  /* 0x0000000000017941 */ /* 0x000fea0003800200 */
.L_x_28853:
        /* <DEDUP_REMOVED lines=18> */
.L_x_28864:
        /* <DEDUP_REMOVED lines=13> */
.L_x_28866:
[----:B------:R-:W-:Y:S05]  /*20bc0*/  BSYNC.RECONVERGENT B3 ;  /* 0x0000000000037941 */ /* 0x000fea0003800200 */
.L_x_28865:
        /* <DEDUP_REMOVED lines=61> */
.L_x_28863:
[----:B------:R-:W-:Y:S05]  /*20fa0*/  BSYNC.RECONVERGENT B2 ;  /* 0x0000000000027941 */ /* 0x000fea0003800200 */
.L_x_28862:
        /* <DEDUP_REMOVED lines=9> */
.L_x_28861:
[----:B------:R-:W-:Y:S05]  /*21040*/  BSYNC.RECONVERGENT B1 ;  /* 0x0000000000017941 */ /* 0x000fea0003800200 */
.L_x_28860:
        /* <DEDUP_REMOVED lines=18> */
.L_x_28871:
        /* <DEDUP_REMOVED lines=13> */
.L_x_28873:
[----:B------:R-:W-:Y:S05]  /*21240*/  BSYNC.RECONVERGENT B3 ;  /* 0x0000000000037941 */ /* 0x000fea0003800200 */
.L_x_28872:
        /* <DEDUP_REMOVED lines=61> */
.L_x_28870:
[----:B------:R-:W-:Y:S05]  /*21620*/  BSYNC.RECONVERGENT B2 ;  /* 0x0000000000027941 */ /* 0x000fea0003800200 */
.L_x_28869:
        /* <DEDUP_REMOVED lines=9> */
.L_x_28868:
[----:B------:R-:W-:Y:S05]  /*216c0*/  BSYNC.RECONVERGENT B1 ;  /* 0x0000000000017941 */ /* 0x000fea0003800200 */
.L_x_28867:
        /* <DEDUP_REMOVED lines=18> */
.L_x_28878:
        /* <DEDUP_REMOVED lines=13> */
.L_x_28880:
[----:B------:R-:W-:Y:S05]  /*218c0*/  BSYNC.RECONVERGENT B3 ;  /* 0x0000000000037941 */ /* 0x000fea0003800200 */
.L_x_28879:
        /* <DEDUP_REMOVED lines=61> */
.L_x_28877:
[----:B------:R-:W-:Y:S05]  /*21ca0*/  BSYNC.RECONVERGENT B2 ;  /* 0x0000000000027941 */ /* 0x000fea0003800200 */
.L_x_28876:
        /* <DEDUP_REMOVED lines=9> */
.L_x_28875:
[----:B------:R-:W-:Y:S05]  /*21d40*/  BSYNC.RECONVERGENT B1 ;  /* 0x0000000000017941 */ /* 0x000fea0003800200 */
.L_x_28874:
        /* <DEDUP_REMOVED lines=18> */
.L_x_28885:
        /* <DEDUP_REMOVED lines=13> */
.L_x_28887:
[----:B------:R-:W-:Y:S05]  /*21f40*/  BSYNC.RECONVERGENT B3 ;  /* 0x0000000000037941 */ /* 0x000fea0003800200 */
.L_x_28886:
        /* <DEDUP_REMOVED lines=61> */
.L_x_28884:
[----:B------:R-:W-:Y:S05]  /*22320*/  BSYNC.RECONVERGENT B2 ;  /* 0x0000000000027941 */ /* 0x000fea0003800200 */
.L_x_28883:
        /* <DEDUP_REMOVED lines=9> */
.L_x_28882:
[----:B------:R-:W-:Y:S05]  /*223c0*/  BSYNC.RECONVERGENT B1 ;  /* 0x0000000000017941 */ /* 0x000fea0003800200 */
.L_x_28881:
        /* <DEDUP_REMOVED lines=18> */
.L_x_28892:
        /* <DEDUP_REMOVED lines=13> */
.L_x_28894:
[----:B------:R-:W-:Y:S05]  /*225c0*/  BSYNC.RECONVERGENT B3 ;  /* 0x0000000000037941 */ /* 0x000fea0003800200 */
.L_x_28893:
        /* <DEDUP_REMOVED lines=61> */
.L_x_28891:
[----:B------:R-:W-:Y:S05]  /*229a0*/  BSYNC.RECONVERGENT B2 ;  /* 0x0000000000027941 */ /* 0x000fea0003800200 */
.L_x_28890:
        /* <DEDUP_REMOVED lines=9> */
.L_x_28889:
[----:B------:R-:W-:Y:S05]  /*22a40*/  BSYNC.RECONVERGENT B1 ;  /* 0x0000000000017941 */ /* 0x000fea0003800200 */
.L_x_28888:
        /* <DEDUP_REMOVED lines=18> */
.L_x_28899:
        /* <DEDUP_REMOVED lines=13> */
.L_x_28901:
[----:B------:R-:W-:Y:S05]  /*22c40*/  BSYNC.RECONVERGENT B3 ;  /* 0x0000000000037941 */ /* 0x000fea0003800200 */
.L_x_28900:
        /* <DEDUP_REMOVED lines=61> */
.L_x_28898:
[----:B------:R-:W-:Y:S05]  /*23020*/  BSYNC.RECONVERGENT B2 ;  /* 0x0000000000027941 */ /* 0x000fea0003800200 */
.L_x_28897:
        /* <DEDUP_REMOVED lines=9> */
.L_x_28896:
[----:B------:R-:W-:Y:S05]  /*230c0*/  BSYNC.RECONVERGENT B1 ;  /* 0x0000000000017941 */ /* 0x000fea0003800200 */
.L_x_28895:
        /* <DEDUP_REMOVED lines=18> */
.L_x_28906:
        /* <DEDUP_REMOVED lines=13> */
.L_x_28908:
[----:B------:R-:W-:Y:S05]  /*232c0*/  BSYNC.RECONVERGENT B3 ;  /* 0x0000000000037941 */ /* 0x000fea0003800200 */
.L_x_28907:
        /* <DEDUP_REMOVED lines=61> */
.L_x_28905:
[----:B------:R-:W-:Y:S05]  /*236a0*/  BSYNC.RECONVERGENT B2 ;  /* 0x0000000000027941 */ /* 0x000fea0003800200 */
.L_x_28904:
        /* <DEDUP_REMOVED lines=9> */
.L_x_28903:
[----:B------:R-:W-:Y:S05]  /*23740*/  BSYNC.RECONVERGENT B1 ;  /* 0x0000000000017941 */ /* 0x000fea0003800200 */
.L_x_28902:
[----:B------:R-:W-:Y:S02]  /*23750*/  F2FP.F16.F32.PACK_AB R143, RZ, R171 ;  /* 0x000000abff8f723e */ /* 0x000fe400000000ff */
[----:B------:R-:W-:Y:S02]  /*23760*/  PRMT R142, R190, 0x5410, R191 ;  /* 0x00005410be8e7816 */ /* 0x000fe400000000bf */
[----:B------:R-:W-:Y:S02]  /*23770*/  PRMT R141, R189, 0x5410, R188 ;  /* 0x00005410bd8d7816 */ /* 0x000fe400000000bc */
[----:B------:R-:W-:Y:S02]  /*23780*/  PRMT R140, R187, 0x5410, R185 ;  /* 0x00005410bb8c7816 */ /* 0x000fe400000000b9 */
[----:B------:R-:W-:-:S07]  /*23790*/  PRMT R143, R192, 0x5410, R143 ;  /* 0x00005410c08f7816 */ /* 0x000fce000000008f */
.L_x_28852:
        /* <DEDUP_REMOVED lines=26> */
.L_x_28910:
[----:B------:R-:W-:Y:S05]  /*23940*/  BSYNC.RECONVERGENT B1 ;  /* 0x0000000000017941 */ /* 0x000fea0003800200 */
.L_x_28909:
[----:B------:R-:W-:Y:S01]  /*23950*/  VIADD R176, R176, 0x20 ;  /* 0x00000020b0b07836 */ /* 0x000fe20000000000 */
[----:B------:R-:W-:-:S07]  /*23960*/  IADD3 R177, PT, PT, R177, 0x20, RZ ;  /* 0x00000020b1b17810 */ /* 0x000fce0007ffe0ff */
.L_x_28792:
[----:B------:R-:W-:Y:S05]  /*23970*/  BSYNC.RECONVERGENT B0 ;  /* 0x0000000000007941 */ /* 0x000fea0003800200 */
.L_x_28791:
        /* <DEDUP_REMOVED lines=9> */
.L_x_28914:
[----:B------:R-:W-:Y:S05]  /*23a10*/  BSYNC.RECONVERGENT B1 ;  /* 0x0000000000017941 */ /* 0x000fea0003800200 */
.L_x_28913:
        /* <DEDUP_REMOVED lines=28> */
.L_x_28920:
        /* <DEDUP_REMOVED lines=13> */
.L_x_28922:
[----:B------:R-:W-:Y:S05]  /*23cb0*/  BSYNC.RECONVERGENT B3 ;  /* 0x0000000000037941 */ /* 0x000fea0003800200 */
.L_x_28921:
        /* <DEDUP_REMOVED lines=61> */
.L_x_28919:
[----:B------:R-:W-:Y:S05]  /*24090*/  BSYNC.RECONVERGENT B2 ;  /* 0x0000000000027941 */ /* 0x000fea0003800200 */
.L_x_28918:
        /* <DEDUP_REMOVED lines=11> */
.L_x_28917:
[----:B------:R-:W-:Y:S05]  /*24150*/  BSYNC.RECONVERGENT B1 ;  /* 0x0000000000017941 */ /* 0x000fea0003800200 */
.L_x_28916:
        /* <DEDUP_REMOVED lines=22> */
.L_x_28927:
        /* <DEDUP_REMOVED lines=13> */
.L_x_28929:
[----:B------:R-:W-:Y:S05]  /*24390*/  BSYNC.RECONVERGENT B3 ;  /* 0x0000000000037941 */ /* 0x000fea0003800200 */
.L_x_28928:
        /* <DEDUP_REMOVED lines=61> */
.L_x_28926:
[----:B------:R-:W-:Y:S05]  /*24770*/  BSYNC.RECONVERGENT B2 ;  /* 0x0000000000027941 */ /* 0x000fea0003800200 */
.L_x_28925:
        /* <DEDUP_REMOVED lines=11> */
.L_x_28924:
[----:B------:R-:W-:Y:S05]  /*24830*/  BSYNC.RECONVERGENT B1 ;  /* 0x0000000000017941 */ /* 0x000fea0003800200 */
.L_x_28923:
        /* <DEDUP_REMOVED lines=22> */
.L_x_28934:
        /* <DEDUP_REMOVED lines=13> */
.L_x_28936:
[----:B------:R-:W-:Y:S05]  /*24a70*/  BSYNC.RECONVERGENT B3 ;  /* 0x0000000000037941 */ /* 0x000fea0003800200 */
.L_x_28935:
        /* <DEDUP_REMOVED lines=61> */
.L_x_28933:
[----:B------:R-:W-:Y:S05]  /*24e50*/  BSYNC.RECONVERGENT B2 ;  /* 0x0000000000027941 */ /* 0x000fea0003800200 */
.L_x_28932:
        /* <DEDUP_REMOVED lines=11> */
.L_x_28931:
[----:B------:R-:W-:Y:S05]  /*24f10*/  BSYNC.RECONVERGENT B1 ;  /* 0x0000000000017941 */ /* 0x000fea0003800200 */
.L_x_28930:
        /* <DEDUP_REMOVED lines=22> */
.L_x_28941:
        /* <DEDUP_REMOVED lines=13> */
.L_x_28943:
[----:B------:R-:W-:Y:S05]  /*25150*/  BSYNC.RECONVERGENT B3 ;  /* 0x0000000000037941 */ /* 0x000fea0003800200 */
.L_x_28942:
        /* <DEDUP_REMOVED lines=61> */
.L_x_28940:
[----:B------:R-:W-:Y:S05]  /*25530*/  BSYNC.RECONVERGENT B2 ;  /* 0x0000000000027941 */ /* 0x000fea0003800200 */
.L_x_28939:
        /* <DEDUP_REMOVED lines=11> */
.L_x_28938:
[----:B------:R-:W-:Y:S05]  /*255f0*/  BSYNC.RECONVERGENT B1 ;  /* 0x0000000000017941 */ /* 0x000fea0003800200 */
.L_x_28937:
        /* <DEDUP_REMOVED lines=22> */
.L_x_28948:
        /* <DEDUP_REMOVED lines=13> */
.L_x_28950:
[----:B------:R-:W-:Y:S05]  /*25830*/  BSYNC.RECONVERGENT B3 ;  /* 0x0000000000037941 */ /* 0x000fea0003800200 */
.L_x_28949:
        /* <DEDUP_REMOVED lines=61> */
.L_x_28947:
[----:B------:R-:W-:Y:S05]  /*25c10*/  BSYNC.RECONVERGENT B2 ;  /* 0x0000000000027941 */ /* 0x000fea0003800200 */
.L_x_28946:
        /* <DEDUP_REMOVED lines=11> */
.L_x_28945:
[----:B------:R-:W-:Y:S05]  /*25cd0*/  BSYNC.RECONVERGENT B1 ;  /* 0x0000000000017941 */ /* 0x000fea0003800200 */
.L_x_28944:
        /* <DEDUP_REMOVED lines=22> */
.L_x_28955:
        /* <DEDUP_REMOVED lines=13> */
.L_x_28957:
[----:B------:R-:W-:Y:S05]  /*25f10*/  BSYNC.RECONVERGENT B3 ;  /* 0x0000000000037941 */ /* 0x000fea0003800200 */
.L_x_28956:
        /* <DEDUP_REMOVED lines=61> */
.L_x_28954:
[----:B------:R-:W-:Y:S05]  /*262f0*/  BSYNC.RECONVERGENT B2 ;  /* 0x0000000000027941 */ /* 0x000fea0003800200 */
.L_x_28953:
        /* <DEDUP_REMOVED lines=11> */
.L_x_28952:
[----:B------:R-:W-:Y:S05]  /*263b0*/  BSYNC.RECONVERGENT B1 ;  /* 0x0000000000017941 */ /* 0x000fea0003800200 */
.L_x_28951:
        /* <DEDUP_REMOVED lines=22> */
.L_x_28962:
        /* <DEDUP_REMOVED lines=13> */
.L_x_28964:
[----:B------:R-:W-:Y:S05]  /*265f0*/  BSYNC.RECONVERGENT B3 ;  /* 0x0000000000037941 */ /* 0x000fea0003800200 */
.L_x_28963:
        /* <DEDUP_REMOVED lines=61> */
.L_x_28961:
[----:B------:R-:W-:Y:S05]  /*269d0*/  BSYNC.RECONVERGENT B2 ;  /* 0x0000000000027941 */ /* 0x000fea0003800200 */
.L_x_28960:
        /* <DEDUP_REMOVED lines=11> */
.L_x_28959:
[----:B------:R-:W-:Y:S05]  /*26a90*/  BSYNC.RECONVERGENT B1 ;  /* 0x0000000000017941 */ /* 0x000fea0003800200 */
.L_x_28958:
        /* <DEDUP_REMOVED lines=22> */
.L_x_28969:
        /* <DEDUP_REMOVED lines=13> */
.L_x_28971:
[----:B------:R-:W-:Y:S05]  /*26cd0*/  BSYNC.RECONVERGENT B3 ;  /* 0x0000000000037941 */ /* 0x000fea0003800200 */
.L_x_28970:
        /* <DEDUP_REMOVED lines=61> */
.L_x_28968:
[----:B------:R-:W-:Y:S05]  /*270b0*/  BSYNC.RECONVERGENT B2 ;  /* 0x0000000000027941 */ /* 0x000fea0003800200 */
.L_x_28967:
        /* <DEDUP_REMOVED lines=11> */
.L_x_28966:
[----:B------:R-:W-:Y:S05]  /*27170*/  BSYNC.RECONVERGENT B1 ;  /* 0x0000000000017941 */ /* 0x000fea0003800200 */
.L_x_28965:
[----:B------:R-:W-:Y:S02]  /*27180*/  F2FP.F16.F32.PACK_AB R143, RZ, R173 ;  /* 0x000000adff8f723e */ /* 0x000fe400000000ff */
[----:B------:R-:W-:Y:S02]  /*27190*/  PRMT R142, R191, 0x5410, R142 ;  /* 0x00005410bf8e7816 */ /* 0x000fe4000000008e */
[----:B------:R-:W-:Y:S02]  /*271a0*/  PRMT R141, R189, 0x5410, R190 ;  /* 0x00005410bd8d7816 */ /* 0x000fe400000000be */
[----:B------:R-:W-:Y:S02]  /*271b0*/  PRMT R140, R183, 0x5410, R188 ;  /* 0x00005410b78c7816 */ /* 0x000fe400000000bc */
[----:B------:R-:W-:Y:S01]  /*271c0*/  PRMT R143, R194, 0x5410, R143 ;  /* 0x00005410c28f7816 */ /* 0x000fe2000000008f */
[----:B------:R-:W-:Y:S06]  /*271d0*/  BRA `(.L_x_28972) ;  /* 0x0000003400207947 */ /* 0x000fec0003800000 */
.L_x_28915:
        /* <DEDUP_REMOVED lines=21> */
.L_x_28977:
        /* <DEDUP_REMOVED lines=13> */
.L_x_28979:
[----:B------:R-:W-:Y:S05]  /*27400*/  BSYNC.RECONVERGENT B3 ;  /* 0x0000000000037941 */ /* 0x000fea0003800200 */
.L_x_28978:
        /* <DEDUP_REMOVED lines=60> */
.L_x_28976:
[----:B------:R-:W-:Y:S05]  /*277d0*/  BSYNC.RECONVERGENT B2 ;  /* 0x0000000000027941 */ /* 0x000fea0003800200 */
.L_x_28975:
        /* <DEDUP_REMOVED lines=9> */
.L_x_28974:
[----:B------:R-:W-:Y:S05]  /*27870*/  BSYNC.RECONVERGENT B1 ;  /* 0x0000000000017941 */ /* 0x000fea0003800200 */
.L_x_28973:
        /* <DEDUP_REMOVED lines=18> */
.L_x_28984:
        /* <DEDUP_REMOVED lines=13> */
.L_x_28986:
[----:B------:R-:W-:Y:S05]  /*27a70*/  BSYNC.RECONVERGENT B3 ;  /* 0x0000000000037941 */ /* 0x000fea0003800200 */
.L_x_28985:
        /* <DEDUP_REMOVED lines=61> */
.L_x_28983:
[----:B------:R-:W-:Y:S05]  /*27e50*/  BSYNC.RECONVERGENT B2 ;  /* 0x0000000000027941 */ /* 0x000fea0003800200 */
.L_x_28982:
        /* <DEDUP_REMOVED lines=9> */
.L_x_28981:
[----:B------:R-:W-:Y:S05]  /*27ef0*/  BSYNC.RECONVERGENT B1 ;  /* 0x0000000000017941 */ /* 0x000fea0003800200 */
.L_x_28980:
        /* <DEDUP_REMOVED lines=18> */
.L_x_28991:
        /* <DEDUP_REMOVED lines=13> */
.L_x_28993:
[----:B------:R-:W-:Y:S05]  /*280f0*/  BSYNC.RECONVERGENT B3 ;  /* 0x0000000000037941 */ /* 0x000fea0003800200 */
.L_x_28992:
        /* <DEDUP_REMOVED lines=61> */
.L_x_28990:
[----:B------:R-:W-:Y:S05]  /*284d0*/  BSYNC.RECONVERGENT B2 ;  /* 0x0000000000027941 */ /* 0x000fea0003800200 */
.L_x_28989:
        /* <DEDUP_REMOVED lines=9> */
.L_x_28988:
[----:B------:R-:W-:Y:S05]  /*28570*/  BSYNC.RECONVERGENT B1 ;  /* 0x0000000000017941 */ /* 0x000fea0003800200 */
.L_x_28987:
        /* <DEDUP_REMOVED lines=18> */
.L_x_28998:
        /* <DEDUP_REMOVED lines=13> */
.L_x_29000:
[----:B------:R-:W-:Y:S05]  /*28770*/  BSYNC.RECONVERGENT B3 ;  /* 0x0000000000037941 */ /* 0x000fea0003800200 */
.L_x_28999:
        /* <DEDUP_REMOVED lines=61> */
.L_x_28997:
[----:B------:R-:W-:Y:S05]  /*28b50*/  BSYNC.RECONVERGENT B2 ;  /* 0x0000000000027941 */ /* 0x000fea0003800200 */
.L_x_28996:
        /* <DEDUP_REMOVED lines=9> */
.L_x_28995:
[----:B------:R-:W-:Y:S05]  /*28bf0*/  BSYNC.RECONVERGENT B1 ;  /* 0x0000000000017941 */ /* 0x000fea0003800200 */
.L_x_28994:
        /* <DEDUP_REMOVED lines=18> */
.L_x_29005:
        /* <DEDUP_REMOVED lines=13> */
.L_x_29007:
[----:B------:R-:W-:Y:S05]  /*28df0*/  BSYNC.RECONVERGENT B3 ;  /* 0x0000000000037941 */ /* 0x000fea0003800200 */
.L_x_29006:
        /* <DEDUP_REMOVED lines=61> */
.L_x_29004:
[----:B------:R-:W-:Y:S05]  /*291d0*/  BSYNC.RECONVERGENT B2 ;  /* 0x0000000000027941 */ /* 0x000fea0003800200 */
.L_x_29003:
        /* <DEDUP_REMOVED lines=9> */
.L_x_29002:
[----:B------:R-:W-:Y:S05]  /*29270*/  BSYNC.RECONVERGENT B1 ;  /* 0x0000000000017941 */ /* 0x000fea0003800200 */
.L_x_29001:
        /* <DEDUP_REMOVED lines=18> */
.L_x_29012:
        /* <DEDUP_REMOVED lines=13> */
.L_x_29014:
[----:B------:R-:W-:Y:S05]  /*29470*/  BSYNC.RECONVERGENT B3 ;  /* 0x0000000000037941 */ /* 0x000fea0003800200 */
.L_x_29013:
        /* <DEDUP_REMOVED lines=61> */
.L_x_29011:
[----:B------:R-:W-:Y:S05]  /*29850*/  BSYNC.RECONVERGENT B2 ;  /* 0x0000000000027941 */ /* 0x000fea0003800200 */
.L_x_29010:
        /* <DEDUP_REMOVED lines=9> */
.L_x_29009:
[----:B------:R-:W-:Y:S05]  /*298f0*/  BSYNC.RECONVERGENT B1 ;  /* 0x0000000000017941 */ /* 0x000fea0003800200 */
.L_x_29008:
        /* <DEDUP_REMOVED lines=18> */
.L_x_29019:
        /* <DEDUP_REMOVED lines=13> */
.L_x_29021:
[----:B------:R-:W-:Y:S05]  /*29af0*/  BSYNC.RECONVERGENT B3 ;  /* 0x0000000000037941 */ /* 0x000fea0003800200 */
.L_x_29020:
        /* <DEDUP_REMOVED lines=61> */
.L_x_29018:
[----:B------:R-:W-:Y:S05]  /*29ed0*/  BSYNC.RECONVERGENT B2 ;  /* 0x0000000000027941 */ /* 0x000fea0003800200 */
.L_x_29017:
        /* <DEDUP_REMOVED lines=9> */
.L_x_29016:
[----:B------:R-:W-:Y:S05]  /*29f70*/  BSYNC.RECONVERGENT B1 ;  /* 0x0000000000017941 */ /* 0x000fea0003800200 */
.L_x_29015:
        /* <DEDUP_REMOVED lines=18> */
.L_x_29026:
        /* <DEDUP_REMOVED lines=13> */
.L_x_29028:
[----:B------:R-:W-:Y:S05]  /*2a170*/  BSYNC.RECONVERGENT B3 ;  /* 0x0000000000037941 */ /* 0x000fea0003800200 */
.L_x_29027:
        /* <DEDUP_REMOVED lines=61> */
.L_x_29025:
[----:B------:R-:W-:Y:S05]  /*2a550*/  BSYNC.RECONVERGENT B2 ;  /* 0x0000000000027941 */ /* 0x000fea0003800200 */
.L_x_29024:
        /* <DEDUP_REMOVED lines=9> */
.L_x_29023:
[----:B------:R-:W-:Y:S05]  /*2a5f0*/  BSYNC.RECONVERGENT B1 ;  /* 0x0000000000017941 */ /* 0x000fea0003800200 */
.L_x_29022:
[----:B------:R-:W-:Y:S02]  /*2a600*/  F2FP.F16.F32.PACK_AB R143, RZ, R173 ;  /* 0x000000adff8f723e */ /* 0x000fe400000000ff */
[----:B------:R-:W-:Y:S02]  /*2a610*/  MOV R192, R190 ;  /* 0x000000be00c07202 */ /* 0x000fe40000000f00 */
[----:B------:R-:W-:Y:S02]  /*2a620*/  PRMT R142, R189, 0x5410, R191 ;  /* 0x00005410bd8e7816 */ /* 0x000fe400000000bf */
[----:B------:R-:W-:Y:S02]  /*2a630*/  PRMT R141, R188, 0x5410, R187 ;  /* 0x00005410bc8d7816 */ /* 0x000fe400000000bb */
[----:B------:R-:W-:Y:S02]  /*2a640*/  PRMT R140, R186, 0x5410, R183 ;  /* 0x00005410ba8c7816 */ /* 0x000fe400000000b7 */
[----:B------:R-:W-:-:S07]  /*2a650*/  PRMT R143, R193, 0x5410, R143 ;  /* 0x00005410c18f7816 */ /* 0x000fce000000008f */
.L_x_28972:
        /* <DEDUP_REMOVED lines=24> */
.L_x_28912:
[----:B------:R-:W-:Y:S05]  /*2a7e0*/  BSYNC.RECONVERGENT B0 ;  /* 0x0000000000007941 */ /* 0x000fea0003800200 */
.L_x_28911:
        /* <DEDUP_REMOVED lines=177> */
.L_x_29054:
        /* <DEDUP_REMOVED lines=58> */
.L_x_29033:
[----:B------:R-:W-:Y:S05]  /*2b6a0*/  BSYNC.RECONVERGENT B1 ;  /* 0x0000000000017941 */ /* 0x000fea0003800200 */
.L_x_29032:
        /* <DEDUP_REMOVED lines=35> */
.L_x_29035:
[----:B------:R-:W-:Y:S05]  /*2b8e0*/  BSYNC.RECONVERGENT B1 ;  /* 0x0000000000017941 */ /* 0x000fea0003800200 */
.L_x_29034:
        /* <DEDUP_REMOVED lines=35> */
.L_x_29037:
[----:B------:R-:W-:Y:S05]  /*2bb20*/  BSYNC.RECONVERGENT B1 ;  /* 0x0000000000017941 */ /* 0x000fea0003800200 */
.L_x_29036:
        /* <DEDUP_REMOVED lines=35> */
.L_x_29039:
[----:B------:R-:W-:Y:S05]  /*2bd60*/  BSYNC.RECONVERGENT B1 ;  /* 0x0000000000017941 */ /* 0x000fea0003800200 */
.L_x_29038:
        /* <DEDUP_REMOVED lines=35> */
.L_x_29041:
[----:B------:R-:W-:Y:S05]  /*2bfa0*/  BSYNC.RECONVERGENT B1 ;  /* 0x0000000000017941 */ /* 0x000fea0003800200 */
.L_x_29040:
        /* <DEDUP_REMOVED lines=33> */
.L_x_29031:
[----:B------:R-:W-:Y:S05]  /*2c1c0*/  BSYNC.RECONVERGENT B0 ;  /* 0x0000000000007941 */ /* 0x000fea0003800200 */
.L_x_29030:
[----:B01234-:R-:W0:Y:S02]  /*2c1d0*/  LDC.64 R140, c[0x0][0x380] ;  /* 0x0000e000ff8c7b82 */ /* 0x01fe240000000a00 */
[----:B0-----:R-:W-:-:S04]  /*2c1e0*/  LEA R6, R140, R6, 0x2 ;  /* 0x000000068c067211 */ /* 0x001fc800078e10ff */
[----:B------:R-:W-:-:S13]  /*2c1f0*/  ISETP.GE.AND P0, PT, R6, R141, PT ;  /* 0x0000008d0600720c */ /* 0x000fda0003f06270 */
[----:B------:R-:W-:Y:S05]  /*2c200*/  @!P0 BRA `(.L_x_29042) ;  /* 0xfffffd4c004c8947 */ /* 0x000fea000383ffff */
[----:B------:R-:W-:Y:S05]  /*2c210*/  EXIT ;  /* 0x000000000000794d */ /* 0x000fea0003800000 */
.L_x_29029:
        /* <DEDUP_REMOVED lines=8> */
.L_x_29044:
[----:B------:R-:W-:Y:S05]  /*2c2a0*/  BSYNC B0 ;  /* 0x0000000000007941 */ /* 0x000fea0003800000 */
.L_x_29043:
        /* <DEDUP_REMOVED lines=10> */
.L_x_29045:
[----:B------:R-:W-:Y:S01]  /*2c350*/  HFMA2 R188, -RZ, RZ, 0, 2.384185791015625e-07 ;  /* 0x00000004ffbc7431 */ /* 0x000fe200000001ff */
[----:B------:R-:W-:-:S05]  /*2c360*/  MOV R143, R187 ;  /* 0x000000bb008f7202 */ /* 0x000fca0000000f00 */
[----:B------:R-:W-:-:S04]  /*2c370*/  FADD.FTZ R143, R142, R143 ;  /* 0x0000008f8e8f7221 */ /* 0x000fc80000010000 */
[----:B------:R-:W-:-:S07]  /*2c380*/  IMAD.MOV.U32 R189, RZ, RZ, R143 ;  /* 0x000000ffffbd7224 */ /* 0x000fce00078e008f */
[----:B------:R-:W-:Y:S05]  /*2c390*/  WARPSYNC.COLLECTIVE R186, `(.L_x_29046) ;  /* 0x00000000ba087348 */ /* 0x000fea0003c00000 */
[----:B------:R0:W1:Y:S02]  /*2c3a0*/  SHFL.BFLY P6, R187, R189, R188, R191 ;  /* 0x0c0000bcbdbb7389 */ /* 0x00006400000c00bf */
[----:B01----:R-:W-:Y:S05]  /*2c3b0*/  ENDCOLLECTIVE ;  /* 0x000000000000791b */ /* 0x003fea0003800000 */
.L_x_29046:
[----:B------:R-:W-:Y:S02]  /*2c3c0*/  IMAD.MOV.U32 R188, RZ, RZ, 0x8 ;  /* 0x00000008ffbc7424 */ /* 0x000fe400078e00ff */
[----:B------:R-:W-:-:S04]  /*2c3d0*/  IMAD.MOV.U32 R140, RZ, RZ, R187 ;  /* 0x000000ffff8c7224 */ /* 0x000fc800078e00bb */
[----:B------:R-:W-:-:S05]  /*2c3e0*/  FADD.FTZ R184, R143, R140 ;  /* 0x0000008c8fb87221 */ /* 0x000fca0000010000 */
[----:B------:R-:W-:-:S07]  /*2c3f0*/  MOV R189, R184 ;  /* 0x000000b800bd7202 */ /* 0x000fce0000000f00 */
[----:B------:R-:W-:Y:S05]  /*2c400*/  WARPSYNC.COLLECTIVE R186, `(.L_x_29047) ;  /* 0x00000000ba087348 */ /* 0x000fea0003c00000 */
[----:B------:R0:W1:Y:S02]  /*2c410*/  SHFL.BFLY P6, R187, R189, R188, R191 ;  /* 0x0c0000bcbdbb7389 */ /* 0x00006400000c00bf */
[----:B01----:R-:W-:Y:S05]  /*2c420*/  ENDCOLLECTIVE ;  /* 0x000000000000791b */ /* 0x003fea0003800000 */
.L_x_29047:
[----:B------:R-:W-:Y:S01]  /*2c430*/  HFMA2 R188, -RZ, RZ, 0, 9.5367431640625e-07 ;  /* 0x00000010ffbc7431 */ /* 0x000fe200000001ff */
[----:B------:R-:W-:-:S05]  /*2c440*/  MOV R177, R187 ;  /* 0x000000bb00b17202 */ /* 0x000fca0000000f00 */
[----:B------:R-:W-:-:S04]  /*2c450*/  FADD.FTZ R185, R184, R177 ;  /* 0x000000b1b8b97221 */ /* 0x000fc80000010000 */
[----:B------:R-:W-:-:S07]  /*2c460*/  IMAD.MOV.U32 R189, RZ, RZ, R185 ;  /* 0x000000ffffbd7224 */ /* 0x000fce00078e00b9 */
[----:B------:R-:W-:Y:S05]  /*2c470*/  WARPSYNC.COLLECTIVE R186, `(.L_x_29048) ;  /* 0x00000000ba087348 */ /* 0x000fea0003c00000 */
[----:B------:R0:W1:Y:S02]  /*2c480*/  SHFL.BFLY P6, R187, R189, R188, R191 ;  /* 0x0c0000bcbdbb7389 */ /* 0x00006400000c00bf */
[----:B01----:R-:W-:Y:S05]  /*2c490*/  ENDCOLLECTIVE ;  /* 0x000000000000791b */ /* 0x003fea0003800000 */
.L_x_29048:
        /* <DEDUP_REMOVED lines=105> */
.L_x_29049:
[----:B------:R-:W-:Y:S01]  /*2cb30*/  HFMA2 R188, -RZ, RZ, 0, 1.1920928955078125e-07 ;  /* 0x00000002ffbc7431 */ /* 0x000fe200000001ff */
[----:B------:R-:W-:-:S05]  /*2cb40*/  MOV R141, R187 ;  /* 0x000000bb008d7202 */ /* 0x000fca0000000f00 */
[----:B------:R-:W-:-:S04]  /*2cb50*/  FADD.FTZ R141, R140, R141 ;  /* 0x0000008d8c8d7221 */ /* 0x000fc80000010000 */
[----:B------:R-:W-:-:S07]  /*2cb60*/  IMAD.MOV.U32 R189, RZ, RZ, R141 ;  /* 0x000000ffffbd7224 */ /* 0x000fce00078e008d */
[----:B------:R-:W-:Y:S05]  /*2cb70*/  WARPSYNC.COLLECTIVE R186, `(.L_x_29050) ;  /* 0x00000000ba087348 */ /* 0x000fea0003c00000 */
[----:B------:R0:W1:Y:S02]  /*2cb80*/  SHFL.BFLY P6, R187, R189, R188, R191 ;  /* 0x0c0000bcbdbb7389 */ /* 0x00006400000c00bf */
[----:B01----:R-:W-:Y:S05]  /*2cb90*/  ENDCOLLECTIVE ;  /* 0x000000000000791b */ /* 0x003fea0003800000 */
.L_x_29050:
[----:B------:R-:W-:Y:S02]  /*2cba0*/  IMAD.MOV.U32 R188, RZ, RZ, 0x4 ;  /* 0x00000004ffbc7424 */ /* 0x000fe400078e00ff */
[----:B------:R-:W-:-:S04]  /*2cbb0*/  IMAD.MOV.U32 R142, RZ, RZ, R187 ;  /* 0x000000ffff8e7224 */ /* 0x000fc800078e00bb */
[----:B------:R-:W-:-:S05]  /*2cbc0*/  FADD.FTZ R142, R141, R142 ;  /* 0x0000008e8d8e7221 */ /* 0x000fca0000010000 */
[----:B------:R-:W-:-:S07]  /*2cbd0*/  MOV R189, R142 ;  /* 0x0000008e00bd7202 */ /* 0x000fce0000000f00 */
[----:B------:R-:W-:Y:S05]  /*2cbe0*/  WARPSYNC.COLLECTIVE R186, `(.L_x_29051) ;  /* 0x00000000ba087348 */ /* 0x000fea0003c00000 */
[----:B------:R0:W1:Y:S02]  /*2cbf0*/  SHFL.BFLY P6, R187, R189, R188, R191 ;  /* 0x0c0000bcbdbb7389 */ /* 0x00006400000c00bf */
[----:B01----:R-:W-:Y:S05]  /*2cc00*/  ENDCOLLECTIVE ;  /* 0x000000000000791b */ /* 0x003fea0003800000 */
.L_x_29051:
[----:B------:R-:W-:Y:S01]  /*2cc10*/  HFMA2 R188, -RZ, RZ, 0, 4.76837158203125e-07 ;  /* 0x00000008ffbc7431 */ /* 0x000fe200000001ff */
[----:B------:R-:W-:-:S05]  /*2cc20*/  MOV R143, R187 ;  /* 0x000000bb008f7202 */ /* 0x000fca0000000f00 */
[----:B------:R-:W-:-:S04]  /*2cc30*/  FADD.FTZ R143, R142, R143 ;  /* 0x0000008f8e8f7221 */ /* 0x000fc80000010000 */
[----:B------:R-:W-:-:S07]  /*2cc40*/  IMAD.MOV.U32 R189, RZ, RZ, R143 ;  /* 0x000000ffffbd7224 */ /* 0x000fce00078e008f */
[----:B------:R-:W-:Y:S05]  /*2cc50*/  WARPSYNC.COLLECTIVE R186, `(.L_x_29052) ;  /* 0x00000000ba087348 */ /* 0x000fea0003c00000 */
[----:B------:R0:W1:Y:S02]  /*2cc60*/  SHFL.BFLY P6, R187, R189, R188, R191 ;  /* 0x0c0000bcbdbb7389 */ /* 0x00006400000c00bf */
[----:B01----:R-:W-:Y:S05]  /*2cc70*/  ENDCOLLECTIVE ;  /* 0x000000000000791b */ /* 0x003fea0003800000 */
.L_x_29052:
[----:B------:R-:W-:Y:S02]  /*2cc80*/  IMAD.MOV.U32 R188, RZ, RZ, 0x10 ;  /* 0x00000010ffbc7424 */ /* 0x000fe400078e00ff */
[----:B------:R-:W-:-:S04]  /*2cc90*/  IMAD.MOV.U32 R184, RZ, RZ, R187 ;  /* 0x000000ffffb87224 */ /* 0x000fc800078e00bb */
[----:B------:R-:W-:-:S05]  /*2cca0*/  FADD.FTZ R184, R143, R184 ;  /* 0x000000b88fb87221 */ /* 0x000fca0000010000 */
[----:B------:R-:W-:-:S07]  /*2ccb0*/  MOV R189, R184 ;  /* 0x000000b800bd7202 */ /* 0x000fce0000000f00 */
[----:B------:R-:W-:Y:S05]  /*2ccc0*/  WARPSYNC.COLLECTIVE R186, `(.L_x_29053) ;  /* 0x00000000ba087348 */ /* 0x000fea0003c00000 */
[----:B------:R0:W1:Y:S02]  /*2ccd0*/  SHFL.BFLY P6, R187, R189, R188, R191 ;  /* 0x0c0000bcbdbb7389 */ /* 0x00006400000c00bf */
[----:B01----:R-:W-:Y:S05]  /*2cce0*/  ENDCOLLECTIVE ;  /* 0x000000000000791b */ /* 0x003fea0003800000 */
.L_x_29053:
[----:B------:R-:W-:Y:S01]  /*2ccf0*/  MOV R185, R187 ;  /* 0x000000bb00b97202 */ /* 0x000fe20000000f00 */
[----:B------:R-:W-:Y:S06]  /*2cd00*/  BRA `(.L_x_29054) ;  /* 0xffffffe4007c7947 */ /* 0x000fec000383ffff */
.L_x_29055:
        /* <DEDUP_REMOVED lines=15> */
.L_x_54418:


//--------------------- .text._ZN10layer_norm13ln_fwd_kernelINS_13Kernel_traitsIf6__halfS2_S2_fjLj1536ELj1ELj4ELj1ELj16ENS_18Kernel_traits_baseILj1536EfS2_S2_S2_fjLj128EEEEELb1ELb0ELb1ELb1EEEvNS_9FwdParamsE --------------------------
	.section	.text._ZN10layer_norm13ln_fwd_kernelINS_13Kernel_traitsIf6__halfS2_S2_fjLj1536ELj1ELj4ELj1ELj16ENS_18Kernel_traits_baseILj1536EfS2_S2_S2_fjLj128EEEEELb1ELb0ELb1ELb1EEEvNS_9FwdParamsE,"ax",@progbits
	.align	128
        .global         _ZN10layer_norm13ln_fwd_kernelINS_13Kernel_traitsIf6__halfS2_S2_fjLj1536ELj1ELj4ELj1ELj16ENS_18Kernel_traits_baseILj1536EfS2_S2_S2_fjLj128EEEEELb1ELb0ELb1ELb1EEEvNS_9FwdParamsE
        .type           _ZN10layer_norm13ln_fwd_kernelINS_13Kernel_traitsIf6__halfS2_S2_fjLj1536ELj1ELj4ELj1ELj16ENS_18Kernel_traits_baseILj1536EfS2_S2_S2_fjLj128EEEEELb1ELb0ELb1ELb1EEEvNS_9FwdParamsE,@function
        .size           _ZN10layer_norm13ln_fwd_kernelINS_13Kernel_traitsIf6__halfS2_S2_fjLj1536ELj1ELj4ELj1ELj16ENS_18Kernel_traits_baseILj1536EfS2_S2_S2_fjLj128EEEEELb1ELb0ELb1ELb1EEEvNS_9FwdParamsE,(.L_x_54419 - _ZN10layer_norm13ln_fwd_kernelINS_13Kernel_traitsIf6__halfS2_S2_fjLj1536ELj1ELj4ELj1ELj16ENS_18Kernel_traits_baseILj1536EfS2_S2_S2_fjLj128EEEEELb1ELb0ELb1ELb1EEEvNS_9FwdParamsE)
        .other          _ZN10layer_norm13ln_fwd_kernelINS_13Kernel_traitsIf6__halfS2_S2_fjLj1536ELj1ELj4ELj1ELj16ENS_18Kernel_traits_baseILj1536EfS2_S2_S2_fjLj128EEEEELb1ELb0ELb1ELb1EEEvNS_9FwdParamsE,@"STO_CUDA_ENTRY STV_DEFAULT"
_ZN10layer_norm13ln_fwd_kernelINS_13Kernel_traitsIf6__halfS2_S2_fjLj1536ELj1ELj4ELj1ELj16ENS_18Kernel_traits_baseILj1536EfS2_S2_S2_fjLj128EEEEELb1ELb0ELb1ELb1EEEvNS_9FwdParamsE:
.text._ZN10layer_norm13ln_fwd_kernelINS_13Kernel_traitsIf6__halfS2_S2_fjLj1536ELj1ELj4ELj1ELj16ENS_18Kernel_traits_baseILj1536EfS2_S2_S2_fjLj128EEEEELb1ELb0ELb1ELb1EEEvNS_9FwdParamsE:
        /* <DEDUP_REMOVED lines=77> */
.L_x_29056:
        /* <DEDUP_REMOVED lines=38> */
.L_x_29057:
        /* <DEDUP_REMOVED lines=70> */
.L_x_29765:
        /* <DEDUP_REMOVED lines=67> */
.L_x_29063:
        /* <DEDUP_REMOVED lines=13> */
.L_x_29065:
[----:B------:R-:W-:Y:S05]  /*1090*/  BSYNC.RECONVERGENT B2 ;  /* 0x0000000000027941 */ /* 0x000fea0003800200 */
.L_x_29064:
        /* <DEDUP_REMOVED lines=42> */
.L_x_29062:
[----:B------:R-:W-:Y:S05]  /*1340*/  BSYNC.RECONVERGENT B1 ;  /* 0x0000000000017941 */ /* 0x000fea0003800200 */
.L_x_29061:
        /* <DEDUP_REMOVED lines=11> */
.L_x_29060:
[----:B------:R-:W-:Y:S05]  /*1400*/  BSYNC.RECONVERGENT B0 ;  /* 0x0000000000007941 */ /* 0x000fea0003800200 */
.L_x_29059:
        /* <DEDUP_REMOVED lines=22> */
.L_x_29070:
        /* <DEDUP_REMOVED lines=13> */
.L_x_29072:
[----:B------:R-:W-:Y:S05]  /*1640*/  BSYNC.RECONVERGENT B2 ;  /* 0x0000000000027941 */ /* 0x000fea0003800200 */
.L_x_29071:
        /* <DEDUP_REMOVED lines=42> */
.L_x_29069:
[----:B------:R-:W-:Y:S05]  /*18f0*/  BSYNC.RECONVERGENT B1 ;  /* 0x0000000000017941 */ /* 0x000fea0003800200 */
.L_x_29068:
        /* <DEDUP_REMOVED lines=11> */
.L_x_29067:
[----:B------:R-:W-:Y:S05]  /*19b0*/  BSYNC.RECONVERGENT B0 ;  /* 0x0000000000007941 */ /* 0x000fea0003800200 */
.L_x_29066:
        /* <DEDUP_REMOVED lines=22> */
.L_x_29077:
        /* <DEDUP_REMOVED lines=13> */
.L_x_29079:
[----:B------:R-:W-:Y:S05]  /*1bf0*/  BSYNC.RECONVERGENT B2 ;  /* 0x0000000000027941 */ /* 0x000fea0003800200 */
.L_x_29078:
        /* <DEDUP_REMOVED lines=42> */
.L_x_29076:
[----:B------:R-:W-:Y:S05]  /*1ea0*/  BSYNC.RECONVERGENT B1 ;  /* 0x0000000000017941 */ /* 0x000fea0003800200 */
.L_x_29075:
        /* <DEDUP_REMOVED lines=11> */
.L_x_29074:
[----:B------:R-:W-:Y:S05]  /*1f60*/  BSYNC.RECONVERGENT B0 ;  /* 0x0000000000007941 */ /* 0x000fea0003800200 */
.L_x_29073:
        /* <DEDUP_REMOVED lines=22> */
.L_x_29084:
        /* <DEDUP_REMOVED lines=13> */
.L_x_29086:
[----:B------:R-:W-:Y:S05]  /*21a0*/  BSYNC.RECONVERGENT B2 ;  /* 0x0000000000027941 */ /* 0x000fea0003800200 */
.L_x_29085:
        /* <DEDUP_REMOVED lines=42> */
.L_x_29083:
[----:B------:R-:W-:Y:S05]  /*2450*/  BSYNC.RECONVERGENT B1 ;  /* 0x0000000000017941 */ /* 0x000fea0003800200 */
.L_x_29082:
        /* <DEDUP_REMOVED lines=11> */
.L_x_29081:
[----:B------:R-:W-:Y:S05]  /*2510*/  BSYNC.RECONVERGENT B0 ;  /* 0x0000000000007941 */ /* 0x000fea0003800200 */
.L_x_29080:
        /* <DEDUP_REMOVED lines=22> */
.L_x_29091:
        /* <DEDUP_REMOVED lines=13> */
.L_x_29093:
[----:B------:R-:W-:Y:S05]  /*2750*/  BSYNC.RECONVERGENT B2 ;  /* 0x0000000000027941 */ /* 0x000fea0003800200 */
.L_x_29092:
        /* <DEDUP_REMOVED lines=42> */
.L_x_29090:
[----:B------:R-:W-:Y:S05]  /*2a00*/  BSYNC.RECONVERGENT B1 ;  /* 0x0000000000017941 */ /* 0x000fea0003800200 */
.L_x_29089:
        /* <DEDUP_REMOVED lines=11> */
.L_x_29088:
[----:B------:R-:W-:Y:S05]  /*2ac0*/  BSYNC.RECONVERGENT B0 ;  /* 0x0000000000007941 */ /* 0x000fea0003800200 */
.L_x_29087:
        /* <DEDUP_REMOVED lines=22> */
.L_x_29098:
        /* <DEDUP_REMOVED lines=13> */
.L_x_29100:
[----:B------:R-:W-:Y:S05]  /*2d00*/  BSYNC.RECONVERGENT B2 ;  /* 0x0000000000027941 */ /* 0x000fea0003800200 */
.L_x_29099:
        /* <DEDUP_REMOVED lines=42> */
.L_x_29097:
[----:B------:R-:W-:Y:S05]  /*2fb0*/  BSYNC.RECONVERGENT B1 ;  /* 0x0000000000017941 */ /* 0x000fea0003800200 */
.L_x_29096:
        /* <DEDUP_REMOVED lines=11> */
.L_x_29095:
[----:B------:R-:W-:Y:S05]  /*3070*/  BSYNC.RECONVERGENT B0 ;  /* 0x0000000000007941 */ /* 0x000fea0003800200 */
.L_x_29094:
        /* <DEDUP_REMOVED lines=22> */
.L_x_29105:
        /* <DEDUP_REMOVED lines=13> */
.L_x_29107:
[----:B------:R-:W-:Y:S05]  /*32b0*/  BSYNC.RECONVERGENT B2 ;  /* 0x0000000000027941 */ /* 0x000fea0003800200 */
.L_x_29106:
        /* <DEDUP_REMOVED lines=42> */
.L_x_29104:
[----:B------:R-:W-:Y:S05]  /*3560*/  BSYNC.RECONVERGENT B1 ;  /* 0x0000000000017941 */ /* 0x000fea0003800200 */
.L_x_29103:
        /* <DEDUP_REMOVED lines=11> */
.L_x_29102:
[----:B------:R-:W-:Y:S05]  /*3620*/  BSYNC.RECONVERGENT B0 ;  /* 0x0000000000007941 */ /* 0x000fea0003800200 */
.L_x_29101:
        /* <DEDUP_REMOVED lines=22> */
.L_x_29112:
        /* <DEDUP_REMOVED lines=13> */
.L_x_29114:
[----:B------:R-:W-:Y:S05]  /*3860*/  BSYNC.RECONVERGENT B2 ;  /* 0x0000000000027941 */ /* 0x000fea0003800200 */
.L_x_29113:
        /* <DEDUP_REMOVED lines=42> */
.L_x_29111:
[----:B------:R-:W-:Y:S05]  /*3b10*/  BSYNC.RECONVERGENT B1 ;  /* 0x0000000000017941 */ /* 0x000fea0003800200 */
.L_x_29110:
        /* <DEDUP_REMOVED lines=11> */
.L_x_29109:
[----:B------:R-:W-:Y:S05]  /*3bd0*/  BSYNC.RECONVERGENT B0 ;  /* 0x0000000000007941 */ /* 0x000fea0003800200 */
.L_x_29108:
[----:B------:R-:W-:Y:S02]  /*3be0*/  F2FP.F16.F32.PACK_AB R143, RZ, R145 ;  /* 0x00000091ff8f723e */ /* 0x000fe400000000ff */
[----:B------:R-:W-:Y:S02]  /*3bf0*/  PRMT R142, R148, 0x5410, R142 ;  /* 0x00005410948e7816 */ /* 0x000fe4000000008e */
[----:B------:R-:W-:Y:S02]  /*3c00*/  PRMT R141, R147, 0x5410, R141 ;  /* 0x00005410938d7816 */ /* 0x000fe4000000008d */
[----:B------:R-:W-:Y:S02]  /*3c10*/  PRMT R140, R146, 0x5410, R140 ;  /* 0x00005410928c7816 */ /* 0x000fe4000000008c */
[----:B------:R-:W-:Y:S01]  /*3c20*/  PRMT R143, R149, 0x5410, R143 ;  /* 0x00005410958f7816 */ /* 0x000fe2000000008f */
[----:B------:R-:W-:Y:S06]  /*3c30*/  BRA `(.L_x_29115) ;  /* 0x0000002800bc7947 */ /* 0x000fec0003800000 */
.L_x_29058:
        /* <DEDUP_REMOVED lines=21> */
.L_x_29120:
        /* <DEDUP_REMOVED lines=13> */
.L_x_29122:
[----:B------:R-:W-:Y:S05]  /*3e60*/  BSYNC.RECONVERGENT B2 ;  /* 0x0000000000027941 */ /* 0x000fea0003800200 */
.L_x_29121:
        /* <DEDUP_REMOVED lines=41> */
.L_x_29119:
[----:B------:R-:W-:Y:S05]  /*4100*/  BSYNC.RECONVERGENT B1 ;  /* 0x0000000000017941 */ /* 0x000fea0003800200 */
.L_x_29118:
        /* <DEDUP_REMOVED lines=9> */
.L_x_29117:
[----:B------:R-:W-:Y:S05]  /*41a0*/  BSYNC.RECONVERGENT B0 ;  /* 0x0000000000007941 */ /* 0x000fea0003800200 */
.L_x_29116:
        /* <DEDUP_REMOVED lines=18> */
.L_x_29127:
        /* <DEDUP_REMOVED lines=13> */
.L_x_29129:
[----:B------:R-:W-:Y:S05]  /*43a0*/  BSYNC.RECONVERGENT B2 ;  /* 0x0000000000027941 */ /* 0x000fea0003800200 */
.L_x_29128:
        /* <DEDUP_REMOVED lines=42> */
.L_x_29126:
[----:B------:R-:W-:Y:S05]  /*4650*/  BSYNC.RECONVERGENT B1 ;  /* 0x0000000000017941 */ /* 0x000fea0003800200 */
.L_x_29125:
        /* <DEDUP_REMOVED lines=9> */
.L_x_29124:
[----:B------:R-:W-:Y:S05]  /*46f0*/  BSYNC.RECONVERGENT B0 ;  /* 0x0000000000007941 */ /* 0x000fea0003800200 */
.L_x_29123:
        /* <DEDUP_REMOVED lines=18> */
.L_x_29134:
        /* <DEDUP_REMOVED lines=13> */
.L_x_29136:
[----:B------:R-:W-:Y:S05]  /*48f0*/  BSYNC.RECONVERGENT B2 ;  /* 0x0000000000027941 */ /* 0x000fea0003800200 */
.L_x_29135:
        /* <DEDUP_REMOVED lines=42> */
.L_x_29133:
[----:B------:R-:W-:Y:S05]  /*4ba0*/  BSYNC.RECONVERGENT B1 ;  /* 0x0000000000017941 */ /* 0x000fea0003800200 */
.L_x_29132:
        /* <DEDUP_REMOVED lines=9> */
.L_x_29131:
[----:B------:R-:W-:Y:S05]  /*4c40*/  BSYNC.RECONVERGENT B0 ;  /* 0x0000000000007941 */ /* 0x000fea0003800200 */
.L_x_29130:
        /* <DEDUP_REMOVED lines=18> */
.L_x_29141:
        /* <DEDUP_REMOVED lines=13> */
.L_x_29143:
[----:B------:R-:W-:Y:S05]  /*4e40*/  BSYNC.RECONVERGENT B2 ;  /* 0x0000000000027941 */ /* 0x000fea0003800200 */
.L_x_29142:
        /* <DEDUP_REMOVED lines=42> */
.L_x_29140:
[----:B------:R-:W-:Y:S05]  /*50f0*/  BSYNC.RECONVERGENT B1 ;  /* 0x0000000000017941 */ /* 0x000fea0003800200 */
.L_x_29139:
        /* <DEDUP_REMOVED lines=9> */
.L_x_29138:
[----:B------:R-:W-:Y:S05]  /*5190*/  BSYNC.RECONVERGENT B0 ;  /* 0x0000000000007941 */ /* 0x000fea0003800200 */
.L_x_29137:
        /* <DEDUP_REMOVED lines=18> */
.L_x_29148:
        /* <DEDUP_REMOVED lines=13> */
.L_x_29150:
[----:B------:R-:W-:Y:S05]  /*5390*/  BSYNC.RECONVERGENT B2 ;  /* 0x0000000000027941 */ /* 0x000fea0003800200 */
.L_x_29149:
        /* <DEDUP_REMOVED lines=42> */
.L_x_29147:
[----:B------:R-:W-:Y:S05]  /*5640*/  BSYNC.RECONVERGENT B1 ;  /* 0x0000000000017941 */ /* 0x000fea0003800200 */
.L_x_29146:
        /* <DEDUP_REMOVED lines=9> */
.L_x_29145:
[----:B------:R-:W-:Y:S05]  /*56e0*/  BSYNC.RECONVERGENT B0 ;  /* 0x0000000000007941 */ /* 0x000fea0003800200 */
.L_x_29144:
        /* <DEDUP_REMOVED lines=18> */
.L_x_29155:
        /* <DEDUP_REMOVED lines=13> */
.L_x_29157:
[----:B------:R-:W-:Y:S05]  /*58e0*/  BSYNC.RECONVERGENT B2 ;  /* 0x0000000000027941 */ /* 0x000fea0003800200 */
.L_x_29156:
        /* <DEDUP_REMOVED lines=42> */
.L_x_29154:
[----:B------:R-:W-:Y:S05]  /*5b90*/  BSYNC.RECONVERGENT B1 ;  /* 0x0000000000017941 */ /* 0x000fea0003800200 */
.L_x_29153:
        /* <DEDUP_REMOVED lines=9> */
.L_x_29152:
[----:B------:R-:W-:Y:S05]  /*5c30*/  BSYNC.RECONVERGENT B0 ;  /* 0x0000000000007941 */ /* 0x000fea0003800200 */
.L_x_29151:
        /* <DEDUP_REMOVED lines=18> */
.L_x_29162:
        /* <DEDUP_REMOVED lines=13> */
.L_x_29164:
[----:B------:R-:W-:Y:S05]  /*5e30*/  BSYNC.RECONVERGENT B2 ;  /* 0x0000000000027941 */ /* 0x000fea0003800200 */
.L_x_29163:
        /* <DEDUP_REMOVED lines=42> */
.L_x_29161:
[----:B------:R-:W-:Y:S05]  /*60e0*/  BSYNC.RECONVERGENT B1 ;  /* 0x0000000000017941 */ /* 0x000fea0003800200 */
.L_x_29160:
        /* <DEDUP_REMOVED lines=9> */
.L_x_29159:
[----:B------:R-:W-:Y:S05]  /*6180*/  BSYNC.RECONVERGENT B0 ;  /* 0x0000000000007941 */ /* 0x000fea0003800200 */
.L_x_29158:
        /* <DEDUP_REMOVED lines=18> */
.L_x_29169:
        /* <DEDUP_REMOVED lines=13> */
.L_x_29171:
[----:B------:R-:W-:Y:S05]  /*6380*/  BSYNC.RECONVERGENT B2 ;  /* 0x0000000000027941 */ /* 0x000fea0003800200 */
.L_x_29170:
        /* <DEDUP_REMOVED lines=42> */
.L_x_29168:
[----:B------:R-:W-:Y:S05]  /*6630*/  BSYNC.RECONVERGENT B1 ;  /* 0x0000000000017941 */ /* 0x000fea0003800200 */
.L_x_29167:
        /* <DEDUP_REMOVED lines=9> */
.L_x_29166:
[----:B------:R-:W-:Y:S05]  /*66d0*/  BSYNC.RECONVERGENT B0 ;  /* 0x0000000000007941 */ /* 0x000fea0003800200 */
.L_x_29165:
[----:B------:R-:W-:Y:S02]  /*66e0*/  F2FP.F16.F32.PACK_AB R148, RZ, R145 ;  /* 0x00000091ff94723e */ /* 0x000fe400000000ff */
[----:B------:R-:W-:Y:S02]  /*66f0*/  PRMT R140, R140, 0x5410, R143 ;  /* 0x000054108c8c7816 */ /* 0x000fe4000000008f */
[----:B------:R-:W-:Y:S02]  /*6700*/  PRMT R142, R142, 0x5410, R147 ;  /* 0x000054108e8e7816 */ /* 0x000fe40000000093 */
[----:B------:R-:W-:Y:S02]  /*6710*/  PRMT R141, R141, 0x5410, R146 ;  /* 0x000054108d8d7816 */ /* 0x000fe40000000092 */
[----:B------:R-:W-:-:S07]  /*6720*/  PRMT R143, R160, 0x5410, R148 ;  /* 0x00005410a08f7816 */ /* 0x000fce0000000094 */
.L_x_29115:
        /* <DEDUP_REMOVED lines=28> */
.L_x_29173:
[----:B------:R-:W-:Y:S05]  /*68f0*/  BSYNC.RECONVERGENT B0 ;  /* 0x0000000000007941 */ /* 0x000fea0003800200 */
.L_x_29172:
[----:B-----5:R2:W5:Y:S01]  /*6900*/  @P1 LDG.E.128 R40, desc[UR6][R148.64] ;  /* 0x0000000694281981 */ /* 0x020562000c1e1d00 */
[----:B------:R-:W-:Y:S05]  /*6910*/  @!P0 BRA `(.L_x_29174) ;  /* 0x0000002c00888947 */ /* 0x000fea0003800000 */
[----:B01----:R-:W0:Y:S01]  /*6920*/  LDC.64 R140, c[0x0][0x3a0] ;  /* 0x0000e800ff8c7b82 */ /* 0x003e220000000a00 */
[----:B------:R-:W-:-:S05]  /*6930*/  IADD3 R143, PT, PT, R195, 0x20, RZ ;  /* 0x00000020c38f7810 */ /* 0x000fca0007ffe0ff */
[----:B0-----:R-:W-:-:S06]  /*6940*/  IMAD.WIDE.U32 R140, R143, 0x10, R140 ;  /* 0x000000108f8c7825 */ /* 0x001fcc00078e008c */
[----:B------:R-:W3:Y:S01]  /*6950*/  LDG.E.128 R140, desc[UR6][R140.64] ;  /* 0x000000068c8c7981 */ /* 0x000ee2000c1e1d00 */
[----:B------:R-:W-:Y:S01]  /*6960*/  ISETP.GT.AND P2, PT, R192, RZ, PT ;  /* 0x000000ffc000720c */ /* 0x000fe20003f44270 */
[----:B------:R-:W-:-:S12]  /*6970*/  BSSY.RECONVERGENT B0, `(.L_x_29175) ;  /* 0x0000059000007945 */ /* 0x000fd80003800200 */
[----:B------:R-:W-:Y:S02]  /*6980*/  @!P2 IMAD.MOV.U32 R155, RZ, RZ, R150 ;  /* 0x000000ffff9ba224 */ /* 0x000fe400078e0096 */
[----:B--2---:R-:W-:Y:S02]  /*6990*/  @!P2 IMAD.MOV.U32 R148, RZ, RZ, R151 ;  /* 0x000000ffff94a224 */ /* 0x004fe400078e0097 */
[----:B---3--:R-:W-:Y:S01]  /*69a0*/  @!P2 HADD2.F32 R146, -RZ, R140.H0_H0 ;  /* 0x2000008cff92a230 */ /* 0x008fe20000004100 */
        /* <DEDUP_REMOVED lines=17> */
.L_x_29179:
        /* <DEDUP_REMOVED lines=13> */
.L_x_29181:
[----:B------:R-:W-:Y:S05]  /*6b90*/  BSYNC.RECONVERGENT B2 ;  /* 0x0000000000027941 */ /* 0x000fea0003800200 */
.L_x_29180:
        /* <DEDUP_REMOVED lines=42> */
.L_x_29178:
[----:B------:R-:W-:Y:S05]  /*6e40*/  BSYNC.RECONVERGENT B1 ;  /* 0x0000000000017941 */ /* 0x000fea0003800200 */
.L_x_29177:
        /* <DEDUP_REMOVED lines=11> */
.L_x_29176:
[----:B------:R-:W-:Y:S05]  /*6f00*/  BSYNC.RECONVERGENT B0 ;  /* 0x0000000000007941 */ /* 0x000fea0003800200 */
.L_x_29175:
        /* <DEDUP_REMOVED lines=22> */
.L_x_29186:
        /* <DEDUP_REMOVED lines=13> */
.L_x_29188:
[----:B------:R-:W-:Y:S05]  /*7140*/  BSYNC.RECONVERGENT B2 ;  /* 0x0000000000027941 */ /* 0x000fea0003800200 */
.L_x_29187:
        /* <DEDUP_REMOVED lines=42> */
.L_x_29185:
[----:B------:R-:W-:Y:S05]  /*73f0*/  BSYNC.RECONVERGENT B1 ;  /* 0x0000000000017941 */ /* 0x000fea0003800200 */
.L_x_29184:
        /* <DEDUP_REMOVED lines=11> */
.L_x_29183:
[----:B------:R-:W-:Y:S05]  /*74b0*/  BSYNC.RECONVERGENT B0 ;  /* 0x0000000000007941 */ /* 0x000fea0003800200 */
.L_x_29182:
        /* <DEDUP_REMOVED lines=22> */
.L_x_29193:
        /* <DEDUP_REMOVED lines=13> */
.L_x_29195:
[----:B------:R-:W-:Y:S05]  /*76f0*/  BSYNC.RECONVERGENT B2 ;  /* 0x0000000000027941 */ /* 0x000fea0003800200 */
.L_x_29194:
        /* <DEDUP_REMOVED lines=42> */
.L_x_29192:
[----:B------:R-:W-:Y:S05]  /*79a0*/  BSYNC.RECONVERGENT B1 ;  /* 0x0000000000017941 */ /* 0x000fea0003800200 */
.L_x_29191:
        /* <DEDUP_REMOVED lines=11> */
.L_x_29190:
[----:B------:R-:W-:Y:S05]  /*7a60*/  BSYNC.RECONVERGENT B0 ;  /* 0x0000000000007941 */ /* 0x000fea0003800200 */
.L_x_29189:
        /* <DEDUP_REMOVED lines=22> */
.L_x_29200:
        /* <DEDUP_REMOVED lines=13> */
.L_x_29202:
[----:B------:R-:W-:Y:S05]  /*7ca0*/  BSYNC.RECONVERGENT B2 ;  /* 0x0000000000027941 */ /* 0x000fea0003800200 */
.L_x_29201:
        /* <DEDUP_REMOVED lines=42> */
.L_x_29199:
[----:B------:R-:W-:Y:S05]  /*7f50*/  BSYNC.RECONVERGENT B1 ;  /* 0x0000000000017941 */ /* 0x000fea0003800200 */
.L_x_29198:
        /* <DEDUP_REMOVED lines=11> */
.L_x_29197:
[----:B------:R-:W-:Y:S05]  /*8010*/  BSYNC.RECONVERGENT B0 ;  /* 0x0000000000007941 */ /* 0x000fea0003800200 */
.L_x_29196:
        /* <DEDUP_REMOVED lines=22> */
.L_x_29207:
        /* <DEDUP_REMOVED lines=13> */
.L_x_29209:
[----:B------:R-:W-:Y:S05]  /*8250*/  BSYNC.RECONVERGENT B2 ;  /* 0x0000000000027941 */ /* 0x000fea0003800200 */
.L_x_29208:
        /* <DEDUP_REMOVED lines=42> */
.L_x_29206:
[----:B------:R-:W-:Y:S05]  /*8500*/  BSYNC.RECONVERGENT B1 ;  /* 0x0000000000017941 */ /* 0x000fea0003800200 */
.L_x_29205:
        /* <DEDUP_REMOVED lines=11> */
.L_x_29204:
[----:B------:R-:W-:Y:S05]  /*85c0*/  BSYNC.RECONVERGENT B0 ;  /* 0x0000000000007941 */ /* 0x000fea0003800200 */
.L_x_29203:
        /* <DEDUP_REMOVED lines=22> */
.L_x_29214:
        /* <DEDUP_REMOVED lines=13> */
.L_x_29216:
[----:B------:R-:W-:Y:S05]  /*8800*/  BSYNC.RECONVERGENT B2 ;  /* 0x0000000000027941 */ /* 0x000fea0003800200 */
.L_x_29215:
        /* <DEDUP_REMOVED lines=42> */
.L_x_29213:
[----:B------:R-:W-:Y:S05]  /*8ab0*/  BSYNC.RECONVERGENT B1 ;  /* 0x0000000000017941 */ /* 0x000fea0003800200 */
.L_x_29212:
        /* <DEDUP_REMOVED lines=11> */
.L_x_29211:
[----:B------:R-:W-:Y:S05]  /*8b70*/  BSYNC.RECONVERGENT B0 ;  /* 0x0000000000007941 */ /* 0x000fea0003800200 */
.L_x_29210:
        /* <DEDUP_REMOVED lines=22> */
.L_x_29221:
        /* <DEDUP_REMOVED lines=13> */
.L_x_29223:
[----:B------:R-:W-:Y:S05]  /*8db0*/  BSYNC.RECONVERGENT B2 ;  /* 0x0000000000027941 */ /* 0x000fea0003800200 */
.L_x_29222:
        /* <DEDUP_REMOVED lines=42> */
.L_x_29220:
[----:B------:R-:W-:Y:S05]  /*9060*/  BSYNC.RECONVERGENT B1 ;  /* 0x0000000000017941 */ /* 0x000fea0003800200 */
.L_x_29219:
        /* <DEDUP_REMOVED lines=11> */
.L_x_29218:
[----:B------:R-:W-:Y:S05]  /*9120*/  BSYNC.RECONVERGENT B0 ;  /* 0x0000000000007941 */ /* 0x000fea0003800200 */
.L_x_29217:
        /* <DEDUP_REMOVED lines=22> */
.L_x_29228:
        /* <DEDUP_REMOVED lines=13> */
.L_x_29230:
[----:B------:R-:W-:Y:S05]  /*9360*/  BSYNC.RECONVERGENT B2 ;  /* 0x0000000000027941 */ /* 0x000fea0003800200 */
.L_x_29229:
        /* <DEDUP_REMOVED lines=42> */
.L_x_29227:
[----:B------:R-:W-:Y:S05]  /*9610*/  BSYNC.RECONVERGENT B1 ;  /* 0x0000000000017941 */ /* 0x000fea0003800200 */
.L_x_29226:
        /* <DEDUP_REMOVED lines=11> */
.L_x_29225:
[----:B------:R-:W-:Y:S05]  /*96d0*/  BSYNC.RECONVERGENT B0 ;  /* 0x0000000000007941 */ /* 0x000fea0003800200 */
.L_x_29224:
[----:B------:R-:W-:Y:S02]  /*96e0*/  F2FP.F16.F32.PACK_AB R143, RZ, R153 ;  /* 0x00000099ff8f723e */ /* 0x000fe400000000ff */
[----:B------:R-:W-:Y:S02]  /*96f0*/  PRMT R142, R156, 0x5410, R142 ;  /* 0x000054109c8e7816 */ /* 0x000fe4000000008e */
[----:B------:R-:W-:Y:S02]  /*9700*/  PRMT R141, R155, 0x5410, R141 ;  /* 0x000054109b8d7816 */ /* 0x000fe4000000008d */
[----:B------:R-:W-:Y:S02]  /*9710*/  PRMT R140, R154, 0x5410, R140 ;  /* 0x000054109a8c7816 */ /* 0x000fe4000000008c */
[----:B------:R-:W-:Y:S01]  /*9720*/  PRMT R143, R171, 0x5410, R143 ;  /* 0x00005410ab8f7816 */ /* 0x000fe2000000008f */
[----:B------:R-:W-:Y:S06]  /*9730*/  BRA `(.L_x_29231) ;  /* 0x0000002800bc7947 */ /* 0x000fec0003800000 */
.L_x_29174:
[----:B------:R-:W-:Y:S01]  /*9740*/  BSSY.RECONVERGENT B0, `(.L_x_29232) ;  /* 0x0000056000007945 */ /* 0x000fe20003800200 */
[----:B0-----:R-:W-:Y:S02]  /*9750*/  HFMA2 R146, -RZ, RZ, 0, 0 ;  /* 0x00000000ff927431 */ /* 0x001fe400000001ff */
        /* <DEDUP_REMOVED lines=19> */
.L_x_29236:
        /* <DEDUP_REMOVED lines=13> */
.L_x_29238:
[----:B------:R-:W-:Y:S05]  /*9960*/  BSYNC.RECONVERGENT B2 ;  /* 0x0000000000027941 */ /* 0x000fea0003800200 */
.L_x_29237:
[----:B------:R-:W-:Y:S01]  /*9970*/  IMAD.WIDE.U32 R142, R0, -0x326172a9, RZ ;  /* 0xcd9e8d57008e7825 */ /* 0x000fe200078e00ff */
[----:B--2---:R-:W-:-:S03]  /*9980*/  LOP3.LUT R148, R6, R141, R159, 0x96, !PT ;  /* 0x0000008d06947212 */ /* 0x004fc600078e969f */
        /* <DEDUP_REMOVED lines=39> */
.L_x_29235:
[----:B------:R-:W-:Y:S05]  /*9c00*/  BSYNC.RECONVERGENT B1 ;  /* 0x0000000000017941 */ /* 0x000fea0003800200 */
.L_x_29234:
        /* <DEDUP_REMOVED lines=9> */
.L_x_29233:
[----:B------:R-:W-:Y:S05]  /*9ca0*/  BSYNC.RECONVERGENT B0 ;  /* 0x0000000000007941 */ /* 0x000fea0003800200 */
.L_x_29232:
        /* <DEDUP_REMOVED lines=18> */
.L_x_29243:
        /* <DEDUP_REMOVED lines=13> */
.L_x_29245:
[----:B------:R-:W-:Y:S05]  /*9ea0*/  BSYNC.RECONVERGENT B2 ;  /* 0x0000000000027941 */ /* 0x000fea0003800200 */
.L_x_29244:
        /* <DEDUP_REMOVED lines=42> */
.L_x_29242:
[----:B------:R-:W-:Y:S05]  /*a150*/  BSYNC.RECONVERGENT B1 ;  /* 0x0000000000017941 */ /* 0x000fea0003800200 */
.L_x_29241:
        /* <DEDUP_REMOVED lines=9> */
.L_x_29240:
[----:B------:R-:W-:Y:S05]  /*a1f0*/  BSYNC.RECONVERGENT B0 ;  /* 0x0000000000007941 */ /* 0x000fea0003800200 */
.L_x_29239:
[----:B------:R-:W-:Y:S01]  /*a200*/  BSSY.RECONVERGENT B0, `(.L_x_29246) ;  /* 0x0000054000007945 */ /* 0x000fe20003800200 */
[----:B------:R-:W-:Y:S01]  /*a210*/  F2FP.F16.F32.PACK_AB R143, RZ, R147 ;  /* 0x00000093ff8f723e */ /* 0x000fe200000000ff */
[----:B--2---:R-:W-:Y:S01]  /*a220*/  IMAD.MOV.U32 R149, RZ, RZ, RZ ;  /* 0x000000ffff957224 */ /* 0x004fe200078e00ff */
        /* <DEDUP_REMOVED lines=15> */
.L_x_29250:
        /* <DEDUP_REMOVED lines=13> */
.L_x_29252:
[----:B------:R-:W-:Y:S05]  /*a3f0*/  BSYNC.RECONVERGENT B2 ;  /* 0x0000000000027941 */ /* 0x000fea0003800200 */
.L_x_29251:
        /* <DEDUP_REMOVED lines=42> */
.L_x_29249:
[----:B------:R-:W-:Y:S05]  /*a6a0*/  BSYNC.RECONVERGENT B1 ;  /* 0x0000000000017941 */ /* 0x000fea0003800200 */
.L_x_29248:
        /* <DEDUP_REMOVED lines=9> */
.L_x_29247:
[----:B------:R-:W-:Y:S05]  /*a740*/  BSYNC.RECONVERGENT B0 ;  /* 0x0000000000007941 */ /* 0x000fea0003800200 */
.L_x_29246:
        /* <DEDUP_REMOVED lines=18> */
.L_x_29257:
        /* <DEDUP_REMOVED lines=13> */
.L_x_29259:
[----:B------:R-:W-:Y:S05]  /*a940*/  BSYNC.RECONVERGENT B2 ;  /* 0x0000000000027941 */ /* 0x000fea0003800200 */
.L_x_29258:
        /* <DEDUP_REMOVED lines=42> */
.L_x_29256:
[----:B------:R-:W-:Y:S05]  /*abf0*/  BSYNC.RECONVERGENT B1 ;  /* 0x0000000000017941 */ /* 0x000fea0003800200 */
.L_x_29255:
        /* <DEDUP_REMOVED lines=9> */
.L_x_29254:
[----:B------:R-:W-:Y:S05]  /*ac90*/  BSYNC.RECONVERGENT B0 ;  /* 0x0000000000007941 */ /* 0x000fea0003800200 */
.L_x_29253:
        /* <DEDUP_REMOVED lines=18> */
.L_x_29264:
        /* <DEDUP_REMOVED lines=13> */
.L_x_29266:
[----:B------:R-:W-:Y:S05]  /*ae90*/  BSYNC.RECONVERGENT B2 ;  /* 0x0000000000027941 */ /* 0x000fea0003800200 */
.L_x_29265:
        /* <DEDUP_REMOVED lines=42> */
.L_x_29263:
[----:B------:R-:W-:Y:S05]  /*b140*/  BSYNC.RECONVERGENT B1 ;  /* 0x0000000000017941 */ /* 0x000fea0003800200 */
.L_x_29262:
        /* <DEDUP_REMOVED lines=9> */
.L_x_29261:
[----:B------:R-:W-:Y:S05]  /*b1e0*/  BSYNC.RECONVERGENT B0 ;  /* 0x0000000000007941 */ /* 0x000fea0003800200 */
.L_x_29260:
        /* <DEDUP_REMOVED lines=18> */
.L_x_29271:
        /* <DEDUP_REMOVED lines=13> */
.L_x_29273:
[----:B------:R-:W-:Y:S05]  /*b3e0*/  BSYNC.RECONVERGENT B2 ;  /* 0x0000000000027941 */ /* 0x000fea0003800200 */
.L_x_29272:
        /* <DEDUP_REMOVED lines=42> */
.L_x_29270:
[----:B------:R-:W-:Y:S05]  /*b690*/  BSYNC.RECONVERGENT B1 ;  /* 0x0000000000017941 */ /* 0x000fea0003800200 */
.L_x_29269:
        /* <DEDUP_REMOVED lines=9> */
.L_x_29268:
[----:B------:R-:W-:Y:S05]  /*b730*/  BSYNC.RECONVERGENT B0 ;  /* 0x0000000000007941 */ /* 0x000fea0003800200 */
.L_x_29267:
        /* <DEDUP_REMOVED lines=18> */
.L_x_29278:
        /* <DEDUP_REMOVED lines=13> */
.L_x_29280:
[----:B------:R-:W-:Y:S05]  /*b930*/  BSYNC.RECONVERGENT B2 ;  /* 0x0000000000027941 */ /* 0x000fea0003800200 */
.L_x_29279:
        /* <DEDUP_REMOVED lines=42> */
.L_x_29277:
[----:B------:R-:W-:Y:S05]  /*bbe0*/  BSYNC.RECONVERGENT B1 ;  /* 0x0000000000017941 */ /* 0x000fea0003800200 */
.L_x_29276:
        /* <DEDUP_REMOVED lines=9> */
.L_x_29275:
[----:B------:R-:W-:Y:S05]  /*bc80*/  BSYNC.RECONVERGENT B0 ;  /* 0x0000000000007941 */ /* 0x000fea0003800200 */
.L_x_29274:
        /* <DEDUP_REMOVED lines=18> */
.L_x_29285:
        /* <DEDUP_REMOVED lines=13> */
.L_x_29287:
[----:B------:R-:W-:Y:S05]  /*be80*/  BSYNC.RECONVERGENT B2 ;  /* 0x0000000000027941 */ /* 0x000fea0003800200 */
.L_x_29286:
        /* <DEDUP_REMOVED lines=42> */
.L_x_29284:
[----:B------:R-:W-:Y:S05]  /*c130*/  BSYNC.RECONVERGENT B1 ;  /* 0x0000000000017941 */ /* 0x000fea0003800200 */
.L_x_29283:
        /* <DEDUP_REMOVED lines=9> */
.L_x_29282:
[----:B------:R-:W-:Y:S05]  /*c1d0*/  BSYNC.RECONVERGENT B0 ;  /* 0x0000000000007941 */ /* 0x000fea0003800200 */
.L_x_29281:
[----:B------:R-:W-:Y:S02]  /*c1e0*/  F2FP.F16.F32.PACK_AB R156, RZ, R153 ;  /* 0x00000099ff9c723e */ /* 0x000fe400000000ff */
[----:B------:R-:W-:Y:S02]  /*c1f0*/  PRMT R140, R140, 0x5410, R143 ;  /* 0x000054108c8c7816 */ /* 0x000fe4000000008f */
[----:B------:R-:W-:Y:S02]  /*c200*/  PRMT R142, R142, 0x5410, R155 ;  /* 0x000054108e8e7816 */ /* 0x000fe4000000009b */
[----:B------:R-:W-:Y:S02]  /*c210*/  PRMT R141, R141, 0x5410, R154 ;  /* 0x000054108d8d7816 */ /* 0x000fe4000000009a */
[----:B------:R-:W-:-:S07]  /*c220*/  PRMT R143, R163, 0x5410, R156 ;  /* 0x00005410a38f7816 */ /* 0x000fce000000009c */
.L_x_29231:
        /* <DEDUP_REMOVED lines=26> */
.L_x_29289:
[----:B------:R-:W-:Y:S05]  /*c3d0*/  BSYNC.RECONVERGENT B0 ;  /* 0x0000000000007941 */ /* 0x000fea0003800200 */
.L_x_29288:
[----:B------:R-:W-:Y:S04]  /*c3e0*/  BSSY.RECONVERGENT B0, `(.L_x_29290) ;  /* 0x0000006000007945 */ /* 0x000fe80003800200 */
[----:B------:R-:W-:Y:S05]  /*c3f0*/  @!P1 BRA `(.L_x_29291) ;  /* 0x0000000000109947 */ /* 0x000fea0003800000 */
[----:B-----5:R-:W2:Y:S01]  /*c400*/  LDC.64 R40, c[0x0][0x390] ;  /* 0x0000e400ff287b82 */ /* 0x020ea20000000a00 */
[----:B------:R-:W-:-:S04]  /*c410*/  VIADD R43, R193, 0x40 ;  /* 0x00000040c12b7836 */ /* 0x000fc80000000000 */
[----:B--2---:R-:W-:-:S06]  /*c420*/  IMAD.WIDE.U32 R40, R43, 0x10, R40 ;  /* 0x000000102b287825 */ /* 0x004fcc00078e0028 */
[----:B------:R-:W5:Y:S02]  /*c430*/  LDG.E.128 R40, desc[UR6][R40.64] ;  /* 0x0000000628287981 */ /* 0x000f64000c1e1d00 */
.L_x_29291:
[----:B------:R-:W-:Y:S05]  /*c440*/  BSYNC.RECONVERGENT B0 ;  /* 0x0000000000007941 */ /* 0x000fea0003800200 */
.L_x_29290:
        /* <DEDUP_REMOVED lines=27> */
.L_x_29297:
        /* <DEDUP_REMOVED lines=13> */
.L_x_29299:
[----:B------:R-:W-:Y:S05]  /*c6d0*/  BSYNC.RECONVERGENT B2 ;  /* 0x0000000000027941 */ /* 0x000fea0003800200 */
.L_x_29298:
        /* <DEDUP_REMOVED lines=42> */
.L_x_29296:
[----:B------:R-:W-:Y:S05]  /*c980*/  BSYNC.RECONVERGENT B1 ;  /* 0x0000000000017941 */ /* 0x000fea0003800200 */
.L_x_29295:
        /* <DEDUP_REMOVED lines=11> */
.L_x_29294:
[----:B------:R-:W-:Y:S05]  /*ca40*/  BSYNC.RECONVERGENT B0 ;  /* 0x0000000000007941 */ /* 0x000fea0003800200 */
.L_x_29293:
        /* <DEDUP_REMOVED lines=22> */
.L_x_29304:
        /* <DEDUP_REMOVED lines=13> */
.L_x_29306:
[----:B------:R-:W-:Y:S05]  /*cc80*/  BSYNC.RECONVERGENT B2 ;  /* 0x0000000000027941 */ /* 0x000fea0003800200 */
.L_x_29305:
        /* <DEDUP_REMOVED lines=42> */
.L_x_29303:
[----:B------:R-:W-:Y:S05]  /*cf30*/  BSYNC.RECONVERGENT B1 ;  /* 0x0000000000017941 */ /* 0x000fea0003800200 */
.L_x_29302:
        /* <DEDUP_REMOVED lines=11> */
.L_x_29301:
[----:B------:R-:W-:Y:S05]  /*cff0*/  BSYNC.RECONVERGENT B0 ;  /* 0x0000000000007941 */ /* 0x000fea0003800200 */
.L_x_29300:
        /* <DEDUP_REMOVED lines=22> */
.L_x_29311:
        /* <DEDUP_REMOVED lines=13> */
.L_x_29313:
[----:B------:R-:W-:Y:S05]  /*d230*/  BSYNC.RECONVERGENT B2 ;  /* 0x0000000000027941 */ /* 0x000fea0003800200 */
.L_x_29312:
        /* <DEDUP_REMOVED lines=41> */
[----:B------:R-:W-:-:S07]  /*d4d0*/  MOV R172, R164 ;  /* 0x000000a400ac7202 */ /* 0x000fce0000000f00 */
.L_x_29310:
[----:B------:R-:W-:Y:S05]  /*d4e0*/  BSYNC.RECONVERGENT B1 ;  /* 0x0000000000017941 */ /* 0x000fea0003800200 */
.L_x_29309:
        /* <DEDUP_REMOVED lines=11> */
.L_x_29308:
[----:B------:R-:W-:Y:S05]  /*d5a0*/  BSYNC.RECONVERGENT B0 ;  /* 0x0000000000007941 */ /* 0x000fea0003800200 */
.L_x_29307:
        /* <DEDUP_REMOVED lines=22> */
.L_x_29318:
        /* <DEDUP_REMOVED lines=13> */
.L_x_29320:
[----:B------:R-:W-:Y:S05]  /*d7e0*/  BSYNC.RECONVERGENT B2 ;  /* 0x0000000000027941 */ /* 0x000fea0003800200 */
.L_x_29319:
        /* <DEDUP_REMOVED lines=42> */
.L_x_29317:
[----:B------:R-:W-:Y:S05]  /*da90*/  BSYNC.RECONVERGENT B1 ;  /* 0x0000000000017941 */ /* 0x000fea0003800200 */
.L_x_29316:
        /* <DEDUP_REMOVED lines=11> */
.L_x_29315:
[----:B------:R-:W-:Y:S05]  /*db50*/  BSYNC.RECONVERGENT B0 ;  /* 0x0000000000007941 */ /* 0x000fea0003800200 */
.L_x_29314:
        /* <DEDUP_REMOVED lines=22> */
.L_x_29325:
        /* <DEDUP_REMOVED lines=13> */
.L_x_29327:
[----:B------:R-:W-:Y:S05]  /*dd90*/  BSYNC.RECONVERGENT B2 ;  /* 0x0000000000027941 */ /* 0x000fea0003800200 */
.L_x_29326:
        /* <DEDUP_REMOVED lines=42> */
.L_x_29324:
[----:B------:R-:W-:Y:S05]  /*e040*/  BSYNC.RECONVERGENT B1 ;  /* 0x0000000000017941 */ /* 0x000fea0003800200 */
.L_x_29323:
        /* <DEDUP_REMOVED lines=11> */
.L_x_29322:
[----:B------:R-:W-:Y:S05]  /*e100*/  BSYNC.RECONVERGENT B0 ;  /* 0x0000000000007941 */ /* 0x000fea0003800200 */
.L_x_29321:
        /* <DEDUP_REMOVED lines=22> */
.L_x_29332:
        /* <DEDUP_REMOVED lines=13> */
.L_x_29334:
[----:B------:R-:W-:Y:S05]  /*e340*/  BSYNC.RECONVERGENT B2 ;  /* 0x0000000000027941 */ /* 0x000fea0003800200 */
.L_x_29333:
        /* <DEDUP_REMOVED lines=42> */
.L_x_29331:
[----:B------:R-:W-:Y:S05]  /*e5f0*/  BSYNC.RECONVERGENT B1 ;  /* 0x0000000000017941 */ /* 0x000fea0003800200 */
.L_x_29330:
        /* <DEDUP_REMOVED lines=11> */
.L_x_29329:
[----:B------:R-:W-:Y:S05]  /*e6b0*/  BSYNC.RECONVERGENT B0 ;  /* 0x0000000000007941 */ /* 0x000fea0003800200 */
.L_x_29328:
        /* <DEDUP_REMOVED lines=22> */
.L_x_29339:
        /* <DEDUP_REMOVED lines=13> */
.L_x_29341:
[----:B------:R-:W-:Y:S05]  /*e8f0*/  BSYNC.RECONVERGENT B2 ;  /* 0x0000000000027941 */ /* 0x000fea0003800200 */
.L_x_29340:
        /* <DEDUP_REMOVED lines=42> */
.L_x_29338:
[----:B------:R-:W-:Y:S05]  /*eba0*/  BSYNC.RECONVERGENT B1 ;  /* 0x0000000000017941 */ /* 0x000fea0003800200 */
.L_x_29337:
        /* <DEDUP_REMOVED lines=11> */
.L_x_29336:
[----:B------:R-:W-:Y:S05]  /*ec60*/  BSYNC.RECONVERGENT B0 ;  /* 0x0000000000007941 */ /* 0x000fea0003800200 */
.L_x_29335:
        /* <DEDUP_REMOVED lines=22> */
.L_x_29346:
        /* <DEDUP_REMOVED lines=13> */
.L_x_29348:
[----:B------:R-:W-:Y:S05]  /*eea0*/  BSYNC.RECONVERGENT B2 ;  /* 0x0000000000027941 */ /* 0x000fea0003800200 */
.L_x_29347:
        /* <DEDUP_REMOVED lines=41> */
.L_x_29345:
[----:B------:R-:W-:Y:S05]  /*f140*/  BSYNC.RECONVERGENT B1 ;  /* 0x0000000000017941 */ /* 0x000fea0003800200 */
.L_x_29344:
        /* <DEDUP_REMOVED lines=11> */
.L_x_29343:
[----:B------:R-:W-:Y:S05]  /*f200*/  BSYNC.RECONVERGENT B0 ;  /* 0x0000000000007941 */ /* 0x000fea0003800200 */
.L_x_29342:
[----:B------:R-:W-:Y:S02]  /*f210*/  F2FP.F16.F32.PACK_AB R143, RZ, R165 ;  /* 0x000000a5ff8f723e */ /* 0x000fe400000000ff */
[----:B------:R-:W-:Y:S02]  /*f220*/  PRMT R142, R168, 0x5410, R142 ;  /* 0x00005410a88e7816 */ /* 0x000fe4000000008e */
[----:B------:R-:W-:Y:S02]  /*f230*/  PRMT R141, R167, 0x5410, R141 ;  /* 0x00005410a78d7816 */ /* 0x000fe4000000008d */
[----:B------:R-:W-:Y:S02]  /*f240*/  PRMT R140, R166, 0x5410, R140 ;  /* 0x00005410a68c7816 */ /* 0x000fe4000000008c */
[----:B------:R-:W-:Y:S01]  /*f250*/  PRMT R143, R169, 0x5410, R143 ;  /* 0x00005410a98f7816 */ /* 0x000fe2000000008f */
[----:B------:R-:W-:Y:S06]  /*f260*/  BRA `(.L_x_29349) ;  /* 0x0000002800bc7947 */ /* 0x000fec0003800000 */
.L_x_29292:
        /* <DEDUP_REMOVED lines=21> */
.L_x_29354:
        /* <DEDUP_REMOVED lines=13> */
.L_x_29356:
[----:B------:R-:W-:Y:S05]  /*f490*/  BSYNC.RECONVERGENT B2 ;  /* 0x0000000000027941 */ /* 0x000fea0003800200 */
.L_x_29355:
        /* <DEDUP_REMOVED lines=41> */
.L_x_29353:
[----:B------:R-:W-:Y:S05]  /*f730*/  BSYNC.RECONVERGENT B1 ;  /* 0x0000000000017941 */ /* 0x000fea0003800200 */
.L_x_29352:
        /* <DEDUP_REMOVED lines=9> */
.L_x_29351:
[----:B------:R-:W-:Y:S05]  /*f7d0*/  BSYNC.RECONVERGENT B0 ;  /* 0x0000000000007941 */ /* 0x000fea0003800200 */
.L_x_29350:
        /* <DEDUP_REMOVED lines=18> */
.L_x_29361:
        /* <DEDUP_REMOVED lines=13> */
.L_x_29363:
[----:B------:R-:W-:Y:S05]  /*f9d0*/  BSYNC.RECONVERGENT B2 ;  /* 0x0000000000027941 */ /* 0x000fea0003800200 */
.L_x_29362:
        /* <DEDUP_REMOVED lines=42> */
.L_x_29360:
[----:B------:R-:W-:Y:S05]  /*fc80*/  BSYNC.RECONVERGENT B1 ;  /* 0x0000000000017941 */ /* 0x000fea0003800200 */
.L_x_29359:
        /* <DEDUP_REMOVED lines=9> */
.L_x_29358:
[----:B------:R-:W-:Y:S05]  /*fd20*/  BSYNC.RECONVERGENT B0 ;  /* 0x0000000000007941 */ /* 0x000fea0003800200 */
.L_x_29357:
        /* <DEDUP_REMOVED lines=18> */
.L_x_29368:
        /* <DEDUP_REMOVED lines=13> */
.L_x_29370:
[----:B------:R-:W-:Y:S05]  /*ff20*/  BSYNC.RECONVERGENT B2 ;  /* 0x0000000000027941 */ /* 0x000fea0003800200 */
.L_x_29369:
        /* <DEDUP_REMOVED lines=42> */
.L_x_29367:
[----:B------:R-:W-:Y:S05]  /*101d0*/  BSYNC.RECONVERGENT B1 ;  /* 0x0000000000017941 */ /* 0x000fea0003800200 */
.L_x_29366:
        /* <DEDUP_REMOVED lines=9> */
.L_x_29365:
[----:B------:R-:W-:Y:S05]  /*10270*/  BSYNC.RECONVERGENT B0 ;  /* 0x0000000000007941 */ /* 0x000fea0003800200 */
.L_x_29364:
        /* <DEDUP_REMOVED lines=18> */
.L_x_29375:
        /* <DEDUP_REMOVED lines=13> */
.L_x_29377:
[----:B------:R-:W-:Y:S05]  /*10470*/  BSYNC.RECONVERGENT B2 ;  /* 0x0000000000027941 */ /* 0x000fea0003800200 */
.L_x_29376:
        /* <DEDUP_REMOVED lines=42> */
.L_x_29374:
[----:B------:R-:W-:Y:S05]  /*10720*/  BSYNC.RECONVERGENT B1 ;  /* 0x0000000000017941 */ /* 0x000fea0003800200 */
.L_x_29373:
        /* <DEDUP_REMOVED lines=9> */
.L_x_29372:
[----:B------:R-:W-:Y:S05]  /*107c0*/  BSYNC.RECONVERGENT B0 ;  /* 0x0000000000007941 */ /* 0x000fea0003800200 */
.L_x_29371:
        /* <DEDUP_REMOVED lines=18> */
.L_x_29382:
        /* <DEDUP_REMOVED lines=13> */
.L_x_29384:
[----:B------:R-:W-:Y:S05]  /*109c0*/  BSYNC.RECONVERGENT B2 ;  /* 0x0000000000027941 */ /* 0x000fea0003800200 */
.L_x_29383:
        /* <DEDUP_REMOVED lines=42> */
.L_x_29381:
[----:B------:R-:W-:Y:S05]  /*10c70*/  BSYNC.RECONVERGENT B1 ;  /* 0x0000000000017941 */ /* 0x000fea0003800200 */
.L_x_29380:
        /* <DEDUP_REMOVED lines=9> */
.L_x_29379:
[----:B------:R-:W-:Y:S05]  /*10d10*/  BSYNC.RECONVERGENT B0 ;  /* 0x0000000000007941 */ /* 0x000fea0003800200 */
.L_x_29378:
        /* <DEDUP_REMOVED lines=18> */
.L_x_29389:
        /* <DEDUP_REMOVED lines=13> */
.L_x_29391:
[----:B------:R-:W-:Y:S05]  /*10f10*/  BSYNC.RECONVERGENT B2 ;  /* 0x0000000000027941 */ /* 0x000fea0003800200 */
.L_x_29390:
        /* <DEDUP_REMOVED lines=42> */
.L_x_29388:
[----:B------:R-:W-:Y:S05]  /*111c0*/  BSYNC.RECONVERGENT B1 ;  /* 0x0000000000017941 */ /* 0x000fea0003800200 */
.L_x_29387:
        /* <DEDUP_REMOVED lines=9> */
.L_x_29386:
[----:B------:R-:W-:Y:S05]  /*11260*/  BSYNC.RECONVERGENT B0 ;  /* 0x0000000000007941 */ /* 0x000fea0003800200 */
.L_x_29385:
        /* <DEDUP_REMOVED lines=18> */
.L_x_29396:
        /* <DEDUP_REMOVED lines=13> */
.L_x_29398:
[----:B------:R-:W-:Y:S05]  /*11460*/  BSYNC.RECONVERGENT B2 ;  /* 0x0000000000027941 */ /* 0x000fea0003800200 */
.L_x_29397:
        /* <DEDUP_REMOVED lines=40> */
[----:B------:R-:W-:Y:S01]  /*116f0*/  IMAD.MOV.U32 R168, RZ, RZ, RZ ;  /* 0x000000ffffa87224 */ /* 0x000fe200078e00ff */
[----:B------:R-:W-:-:S07]  /*11700*/  MOV R172, R164 ;  /* 0x000000a400ac7202 */ /* 0x000fce0000000f00 */
.L_x_29395:
[----:B------:R-:W-:Y:S05]  /*11710*/  BSYNC.RECONVERGENT B1 ;  /* 0x0000000000017941 */ /* 0x000fea0003800200 */
.L_x_29394:
        /* <DEDUP_REMOVED lines=9> */
.L_x_29393:
[----:B------:R-:W-:Y:S05]  /*117b0*/  BSYNC.RECONVERGENT B0 ;  /* 0x0000000000007941 */ /* 0x000fea0003800200 */
.L_x_29392:
        /* <DEDUP_REMOVED lines=18> */
.L_x_29403:
        /* <DEDUP_REMOVED lines=13> */
.L_x_29405:
[----:B------:R-:W-:Y:S05]  /*119b0*/  BSYNC.RECONVERGENT B2 ;  /* 0x0000000000027941 */ /* 0x000fea0003800200 */
.L_x_29404:
        /* <DEDUP_REMOVED lines=42> */
.L_x_29402:
[----:B------:R-:W-:Y:S05]  /*11c60*/  BSYNC.RECONVERGENT B1 ;  /* 0x0000000000017941 */ /* 0x000fea0003800200 */
.L_x_29401:
        /* <DEDUP_REMOVED lines=9> */
.L_x_29400:
[----:B------:R-:W-:Y:S05]  /*11d00*/  BSYNC.RECONVERGENT B0 ;  /* 0x0000000000007941 */ /* 0x000fea0003800200 */
.L_x_29399:
[----:B------:R-:W-:Y:S02]  /*11d10*/  F2FP.F16.F32.PACK_AB R168, RZ, R165 ;  /* 0x000000a5ffa8723e */ /* 0x000fe400000000ff */
[----:B------:R-:W-:Y:S02]  /*11d20*/  PRMT R140, R140, 0x5410, R143 ;  /* 0x000054108c8c7816 */ /* 0x000fe4000000008f */
[----:B------:R-:W-:Y:S02]  /*11d30*/  PRMT R142, R142, 0x5410, R167 ;  /* 0x000054108e8e7816 */ /* 0x000fe400000000a7 */
[----:B------:R-:W-:Y:S02]  /*11d40*/  PRMT R141, R141, 0x5410, R166 ;  /* 0x000054108d8d7816 */ /* 0x000fe400000000a6 */
[----:B------:R-:W-:-:S07]  /*11d50*/  PRMT R143, R173, 0x5410, R168 ;  /* 0x00005410ad8f7816 */ /* 0x000fce00000000a8 */
.L_x_29349:
        /* <DEDUP_REMOVED lines=26> */
.L_x_29407:
[----:B------:R-:W-:Y:S05]  /*11f00*/  BSYNC.RECONVERGENT B0 ;  /* 0x0000000000007941 */ /* 0x000fea0003800200 */
.L_x_29406:
[----:B------:R-:W-:Y:S04]  /*11f10*/  BSSY.RECONVERGENT B0, `(.L_x_29408) ;  /* 0x0000006000007945 */ /* 0x000fe80003800200 */
[----:B------:R-:W-:Y:S05]  /*11f20*/  @!P1 BRA `(.L_x_29409) ;  /* 0x0000000000109947 */ /* 0x000fea0003800000 */
[----:B-----5:R-:W2:Y:S01]  /*11f30*/  LDC.64 R40, c[0x0][0x390] ;  /* 0x0000e400ff287b82 */ /* 0x020ea20000000a00 */
[----:B------:R-:W-:-:S04]  /*11f40*/  VIADD R43, R193, 0x60 ;  /* 0x00000060c12b7836 */ /* 0x000fc80000000000 */
[----:B--2---:R-:W-:-:S06]  /*11f50*/  IMAD.WIDE.U32 R40, R43, 0x10, R40 ;  /* 0x000000102b287825 */ /* 0x004fcc00078e0028 */
[----:B------:R-:W5:Y:S02]  /*11f60*/  LDG.E.128 R40, desc[UR6][R40.64] ;  /* 0x0000000628287981 */ /* 0x000f64000c1e1d00 */
.L_x_29409:
[----:B------:R-:W-:Y:S05]  /*11f70*/  BSYNC.RECONVERGENT B0 ;  /* 0x0000000000007941 */ /* 0x000fea0003800200 */
.L_x_29408:
        /* <DEDUP_REMOVED lines=27> */
.L_x_29415:
        /* <DEDUP_REMOVED lines=13> */
.L_x_29417:
[----:B------:R-:W-:Y:S05]  /*12200*/  BSYNC.RECONVERGENT B2 ;  /* 0x0000000000027941 */ /* 0x000fea0003800200 */
.L_x_29416:
        /* <DEDUP_REMOVED lines=42> */
.L_x_29414:
[----:B------:R-:W-:Y:S05]  /*124b0*/  BSYNC.RECONVERGENT B1 ;  /* 0x0000000000017941 */ /* 0x000fea0003800200 */
.L_x_29413:
        /* <DEDUP_REMOVED lines=11> */
.L_x_29412:
[----:B------:R-:W-:Y:S05]  /*12570*/  BSYNC.RECONVERGENT B0 ;  /* 0x0000000000007941 */ /* 0x000fea0003800200 */
.L_x_29411:
        /* <DEDUP_REMOVED lines=22> */
.L_x_29422:
        /* <DEDUP_REMOVED lines=13> */
.L_x_29424:
[----:B------:R-:W-:Y:S05]  /*127b0*/  BSYNC.RECONVERGENT B2 ;  /* 0x0000000000027941 */ /* 0x000fea0003800200 */
.L_x_29423:
        /* <DEDUP_REMOVED lines=41> */
.L_x_29421:
[----:B------:R-:W-:Y:S05]  /*12a50*/  BSYNC.RECONVERGENT B1 ;  /* 0x0000000000017941 */ /* 0x000fea0003800200 */
.L_x_29420:
        /* <DEDUP_REMOVED lines=11> */
.L_x_29419:
[----:B------:R-:W-:Y:S05]  /*12b10*/  BSYNC.RECONVERGENT B0 ;  /* 0x0000000000007941 */ /* 0x000fea0003800200 */
.L_x_29418:
        /* <DEDUP_REMOVED lines=22> */
.L_x_29429:
        /* <DEDUP_REMOVED lines=13> */
.L_x_29431:
[----:B------:R-:W-:Y:S05]  /*12d50*/  BSYNC.RECONVERGENT B2 ;  /* 0x0000000000027941 */ /* 0x000fea0003800200 */
.L_x_29430:
        /* <DEDUP_REMOVED lines=42> */
.L_x_29428:
[----:B------:R-:W-:Y:S05]  /*13000*/  BSYNC.RECONVERGENT B1 ;  /* 0x0000000000017941 */ /* 0x000fea0003800200 */
.L_x_29427:
        /* <DEDUP_REMOVED lines=11> */
.L_x_29426:
[----:B------:R-:W-:Y:S05]  /*130c0*/  BSYNC.RECONVERGENT B0 ;  /* 0x0000000000007941 */ /* 0x000fea0003800200 */
.L_x_29425:
        /* <DEDUP_REMOVED lines=22> */
.L_x_29436:
        /* <DEDUP_REMOVED lines=13> */
.L_x_29438:
[----:B------:R-:W-:Y:S05]  /*13300*/  BSYNC.RECONVERGENT B2 ;  /* 0x0000000000027941 */ /* 0x000fea0003800200 */
.L_x_29437:
        /* <DEDUP_REMOVED lines=42> */
.L_x_29435:
[----:B------:R-:W-:Y:S05]  /*135b0*/  BSYNC.RECONVERGENT B1 ;  /* 0x0000000000017941 */ /* 0x000fea0003800200 */
.L_x_29434:
        /* <DEDUP_REMOVED lines=11> */
.L_x_29433:
[----:B------:R-:W-:Y:S05]  /*13670*/  BSYNC.RECONVERGENT B0 ;  /* 0x0000000000007941 */ /* 0x000fea0003800200 */
.L_x_29432:
        /* <DEDUP_REMOVED lines=22> */
.L_x_29443:
        /* <DEDUP_REMOVED lines=13> */
.L_x_29445:
[----:B------:R-:W-:Y:S05]  /*138b0*/  BSYNC.RECONVERGENT B2 ;  /* 0x0000000000027941 */ /* 0x000fea0003800200 */
.L_x_29444:
        /* <DEDUP_REMOVED lines=42> */
.L_x_29442:
[----:B------:R-:W-:Y:S05]  /*13b60*/  BSYNC.RECONVERGENT B1 ;  /* 0x0000000000017941 */ /* 0x000fea0003800200 */
.L_x_29441:
        /* <DEDUP_REMOVED lines=11> */
.L_x_29440:
[----:B------:R-:W-:Y:S05]  /*13c20*/  BSYNC.RECONVERGENT B0 ;  /* 0x0000000000007941 */ /* 0x000fea0003800200 */
.L_x_29439:
        /* <DEDUP_REMOVED lines=22> */
.L_x_29450:
        /* <DEDUP_REMOVED lines=13> */
.L_x_29452:
[----:B------:R-:W-:Y:S05]  /*13e60*/  BSYNC.RECONVERGENT B2 ;  /* 0x0000000000027941 */ /* 0x000fea0003800200 */
.L_x_29451:
        /* <DEDUP_REMOVED lines=42> */
.L_x_29449:
[----:B------:R-:W-:Y:S05]  /*14110*/  BSYNC.RECONVERGENT B1 ;  /* 0x0000000000017941 */ /* 0x000fea0003800200 */
.L_x_29448:
        /* <DEDUP_REMOVED lines=11> */
.L_x_29447:
[----:B------:R-:W-:Y:S05]  /*141d0*/  BSYNC.RECONVERGENT B0 ;  /* 0x0000000000007941 */ /* 0x000fea0003800200 */
.L_x_29446:
        /* <DEDUP_REMOVED lines=22> */
.L_x_29457:
        /* <DEDUP_REMOVED lines=13> */
.L_x_29459:
[----:B------:R-:W-:Y:S05]  /*14410*/  BSYNC.RECONVERGENT B2 ;  /* 0x0000000000027941 */ /* 0x000fea0003800200 */
.L_x_29458:
        /* <DEDUP_REMOVED lines=42> */
.L_x_29456:
[----:B------:R-:W-:Y:S05]  /*146c0*/  BSYNC.RECONVERGENT B1 ;  /* 0x0000000000017941 */ /* 0x000fea0003800200 */
.L_x_29455:
        /* <DEDUP_REMOVED lines=11> */
.L_x_29454:
[----:B------:R-:W-:Y:S05]  /*14780*/  BSYNC.RECONVERGENT B0 ;  /* 0x0000000000007941 */ /* 0x000fea0003800200 */
.L_x_29453:
        /* <DEDUP_REMOVED lines=22> */
.L_x_29464:
        /* <DEDUP_REMOVED lines=13> */
.L_x_29466:
[----:B------:R-:W-:Y:S05]  /*149c0*/  BSYNC.RECONVERGENT B2 ;  /* 0x0000000000027941 */ /* 0x000fea0003800200 */
.L_x_29465:
        /* <DEDUP_REMOVED lines=41> */
.L_x_29463:
[----:B------:R-:W-:Y:S05]  /*14c60*/  BSYNC.RECONVERGENT B1 ;  /* 0x0000000000017941 */ /* 0x000fea0003800200 */
.L_x_29462:
        /* <DEDUP_REMOVED lines=11> */
.L_x_29461:
[----:B------:R-:W-:Y:S05]  /*14d20*/  BSYNC.RECONVERGENT B0 ;  /* 0x0000000000007941 */ /* 0x000fea0003800200 */
.L_x_29460:
[----:B------:R-:W-:Y:S02]  /*14d30*/  F2FP.F16.F32.PACK_AB R143, RZ, R173 ;  /* 0x000000adff8f723e */ /* 0x000fe400000000ff */
[----:B------:R-:W-:Y:S02]  /*14d40*/  PRMT R142, R184, 0x5410, R142 ;  /* 0x00005410b88e7816 */ /* 0x000fe4000000008e */
[----:B------:R-:W-:Y:S02]  /*14d50*/  PRMT R141, R182, 0x5410, R183 ;  /* 0x00005410b68d7816 */ /* 0x000fe400000000b7 */
[----:B------:R-:W-:Y:S02]  /*14d60*/  PRMT R140, R174, 0x5410, R175 ;  /* 0x00005410ae8c7816 */ /* 0x000fe400000000af */
[----:B------:R-:W-:Y:S01]  /*14d70*/  PRMT R143, R186, 0x5410, R143 ;  /* 0x00005410ba8f7816 */ /* 0x000fe2000000008f */
[----:B------:R-:W-:Y:S06]  /*14d80*/  BRA `(.L_x_29467) ;  /* 0x0000002800bc7947 */ /* 0x000fec0003800000 */
.L_x_29410:
[----:B------:R-:W-:Y:S01]  /*14d90*/  BSSY.RECONVERGENT B0, `(.L_x_29468) ;  /* 0x0000056000007945 */ /* 0x000fe20003800200 */
[----:B01----:R-:W-:Y:S01]  /*14da0*/  IMAD.MOV.U32 R166, RZ, RZ, RZ ;  /* 0x000000ffffa67224 */ /* 0x003fe200078e00ff */
        /* <DEDUP_REMOVED lines=19> */
.L_x_29472:
        /* <DEDUP_REMOVED lines=13> */
.L_x_29474:
[----:B------:R-:W-:Y:S05]  /*14fb0*/  BSYNC.RECONVERGENT B2 ;  /* 0x0000000000027941 */ /* 0x000fea0003800200 */
.L_x_29473:
        /* <DEDUP_REMOVED lines=41> */
.L_x_29471:
[----:B------:R-:W-:Y:S05]  /*15250*/  BSYNC.RECONVERGENT B1 ;  /* 0x0000000000017941 */ /* 0x000fea0003800200 */
.L_x_29470:
        /* <DEDUP_REMOVED lines=9> */
.L_x_29469:
[----:B------:R-:W-:Y:S05]  /*152f0*/  BSYNC.RECONVERGENT B0 ;  /* 0x0000000000007941 */ /* 0x000fea0003800200 */
.L_x_29468:
        /* <DEDUP_REMOVED lines=18> */
.L_x_29479:
        /* <DEDUP_REMOVED lines=13> */
.L_x_29481:
[----:B------:R-:W-:Y:S05]  /*154f0*/  BSYNC.RECONVERGENT B2 ;  /* 0x0000000000027941 */ /* 0x000fea0003800200 */
.L_x_29480:
        /* <DEDUP_REMOVED lines=42> */
.L_x_29478:
[----:B------:R-:W-:Y:S05]  /*157a0*/  BSYNC.RECONVERGENT B1 ;  /* 0x0000000000017941 */ /* 0x000fea0003800200 */
.L_x_29477:
        /* <DEDUP_REMOVED lines=9> */
.L_x_29476:
[----:B------:R-:W-:Y:S05]  /*15840*/  BSYNC.RECONVERGENT B0 ;  /* 0x0000000000007941 */ /* 0x000fea0003800200 */
.L_x_29475:
        /* <DEDUP_REMOVED lines=18> */
.L_x_29486:
        /* <DEDUP_REMOVED lines=13> */
.L_x_29488:
[----:B------:R-:W-:Y:S05]  /*15a40*/  BSYNC.RECONVERGENT B2 ;  /* 0x0000000000027941 */ /* 0x000fea0003800200 */
.L_x_29487:
        /* <DEDUP_REMOVED lines=42> */
.L_x_29485:
[----:B------:R-:W-:Y:S05]  /*15cf0*/  BSYNC.RECONVERGENT B1 ;  /* 0x0000000000017941 */ /* 0x000fea0003800200 */
.L_x_29484:
        /* <DEDUP_REMOVED lines=9> */
.L_x_29483:
[----:B------:R-:W-:Y:S05]  /*15d90*/  BSYNC.RECONVERGENT B0 ;  /* 0x0000000000007941 */ /* 0x000fea0003800200 */
.L_x_29482:
        /* <DEDUP_REMOVED lines=18> */
.L_x_29493:
        /* <DEDUP_REMOVED lines=13> */
.L_x_29495:
[----:B------:R-:W-:Y:S05]  /*15f90*/  BSYNC.RECONVERGENT B2 ;  /* 0x0000000000027941 */ /* 0x000fea0003800200 */
.L_x_29494:
        /* <DEDUP_REMOVED lines=42> */
.L_x_29492:
[----:B------:R-:W-:Y:S05]  /*16240*/  BSYNC.RECONVERGENT B1 ;  /* 0x0000000000017941 */ /* 0x000fea0003800200 */
.L_x_29491:
        /* <DEDUP_REMOVED lines=9> */
.L_x_29490:
[----:B------:R-:W-:Y:S05]  /*162e0*/  BSYNC.RECONVERGENT B0 ;  /* 0x0000000000007941 */ /* 0x000fea0003800200 */
.L_x_29489:
        /* <DEDUP_REMOVED lines=18> */
.L_x_29500:
        /* <DEDUP_REMOVED lines=13> */
.L_x_29502:
[----:B------:R-:W-:Y:S05]  /*164e0*/  BSYNC.RECONVERGENT B2 ;  /* 0x0000000000027941 */ /* 0x000fea0003800200 */
.L_x_29501:
        /* <DEDUP_REMOVED lines=42> */
.L_x_29499:
[----:B------:R-:W-:Y:S05]  /*16790*/  BSYNC.RECONVERGENT B1 ;  /* 0x0000000000017941 */ /* 0x000fea0003800200 */
.L_x_29498:
        /* <DEDUP_REMOVED lines=9> */
.L_x_29497:
[----:B------:R-:W-:Y:S05]  /*16830*/  BSYNC.RECONVERGENT B0 ;  /* 0x0000000000007941 */ /* 0x000fea0003800200 */
.L_x_29496:
        /* <DEDUP_REMOVED lines=18> */
.L_x_29507:
        /* <DEDUP_REMOVED lines=13> */
.L_x_29509:
[----:B------:R-:W-:Y:S05]  /*16a30*/  BSYNC.RECONVERGENT B2 ;  /* 0x0000000000027941 */ /* 0x000fea0003800200 */
.L_x_29508:
        /* <DEDUP_REMOVED lines=42> */
.L_x_29506:
[----:B------:R-:W-:Y:S05]  /*16ce0*/  BSYNC.RECONVERGENT B1 ;  /* 0x0000000000017941 */ /* 0x000fea0003800200 */
.L_x_29505:
        /* <DEDUP_REMOVED lines=9> */
.L_x_29504:
[----:B------:R-:W-:Y:S05]  /*16d80*/  BSYNC.RECONVERGENT B0 ;  /* 0x0000000000007941 */ /* 0x000fea0003800200 */
.L_x_29503:
        /* <DEDUP_REMOVED lines=18> */
.L_x_29514:
        /* <DEDUP_REMOVED lines=13> */
.L_x_29516:
[----:B------:R-:W-:Y:S05]  /*16f80*/  BSYNC.RECONVERGENT B2 ;  /* 0x0000000000027941 */ /* 0x000fea0003800200 */
.L_x_29515:
        /* <DEDUP_REMOVED lines=42> */
.L_x_29513:
[----:B------:R-:W-:Y:S05]  /*17230*/  BSYNC.RECONVERGENT B1 ;  /* 0x0000000000017941 */ /* 0x000fea0003800200 */
.L_x_29512:
        /* <DEDUP_REMOVED lines=9> */
.L_x_29511:
[----:B------:R-:W-:Y:S05]  /*172d0*/  BSYNC.RECONVERGENT B0 ;  /* 0x0000000000007941 */ /* 0x000fea0003800200 */
.L_x_29510:
        /* <DEDUP_REMOVED lines=18> */
.L_x_29521:
        /* <DEDUP_REMOVED lines=13> */
.L_x_29523:
[----:B------:R-:W-:Y:S05]  /*174d0*/  BSYNC.RECONVERGENT B2 ;  /* 0x0000000000027941 */ /* 0x000fea0003800200 */
.L_x_29522:
        /* <DEDUP_REMOVED lines=42> */
.L_x_29520:
[----:B------:R-:W-:Y:S05]  /*17780*/  BSYNC.RECONVERGENT B1 ;  /* 0x0000000000017941 */ /* 0x000fea0003800200 */
.L_x_29519:
        /* <DEDUP_REMOVED lines=9> */
.L_x_29518:
[----:B------:R-:W-:Y:S05]  /*17820*/  BSYNC.RECONVERGENT B0 ;  /* 0x0000000000007941 */ /* 0x000fea0003800200 */
.L_x_29517:
[----:B------:R-:W-:Y:S02]  /*17830*/  F2FP.F16.F32.PACK_AB R143, RZ, R173 ;  /* 0x000000adff8f723e */ /* 0x000fe400000000ff */
[----:B------:R-:W-:Y:S02]  /*17840*/  PRMT R142, R184, 0x5410, R185 ;  /* 0x00005410b88e7816 */ /* 0x000fe400000000b9 */
[----:B------:R-:W-:Y:S02]  /*17850*/  PRMT R141, R183, 0x5410, R141 ;  /* 0x00005410b78d7816 */ /* 0x000fe4000000008d */
[----:B------:R-:W-:Y:S02]  /*17860*/  PRMT R140, R182, 0x5410, R140 ;  /* 0x00005410b68c7816 */ /* 0x000fe4000000008c */
[----:B------:R-:W-:-:S07]  /*17870*/  PRMT R143, R186, 0x5410, R143 ;  /* 0x00005410ba8f7816 */ /* 0x000fce000000008f */
.L_x_29467:
        /* <DEDUP_REMOVED lines=26> */
.L_x_29525:
[----:B------:R-:W-:Y:S05]  /*17a20*/  BSYNC.RECONVERGENT B0 ;  /* 0x0000000000007941 */ /* 0x000fea0003800200 */
.L_x_29524:
[----:B------:R-:W-:Y:S04]  /*17a30*/  BSSY.RECONVERGENT B0, `(.L_x_29526) ;  /* 0x0000006000007945 */ /* 0x000fe80003800200 */
[----:B------:R-:W-:Y:S05]  /*17a40*/  @!P1 BRA `(.L_x_29527) ;  /* 0x0000000000109947 */ /* 0x000fea0003800000 */
[----:B-----5:R-:W2:Y:S01]  /*17a50*/  LDC.64 R40, c[0x0][0x390] ;  /* 0x0000e400ff287b82 */ /* 0x020ea20000000a00 */
[----:B------:R-:W-:-:S04]  /*17a60*/  VIADD R43, R193, 0x80 ;  /* 0x00000080c12b7836 */ /* 0x000fc80000000000 */
[----:B--2---:R-:W-:-:S06]  /*17a70*/  IMAD.WIDE.U32 R40, R43, 0x10, R40 ;  /* 0x000000102b287825 */ /* 0x004fcc00078e0028 */
[----:B------:R-:W5:Y:S02]  /*17a80*/  LDG.E.128 R40, desc[UR6][R40.64] ;  /* 0x0000000628287981 */ /* 0x000f64000c1e1d00 */
.L_x_29527:
[----:B------:R-:W-:Y:S05]  /*17a90*/  BSYNC.RECONVERGENT B0 ;  /* 0x0000000000007941 */ /* 0x000fea0003800200 */
.L_x_29526:
        /* <DEDUP_REMOVED lines=27> */
.L_x_29533:
        /* <DEDUP_REMOVED lines=13> */
.L_x_29535:
[----:B------:R-:W-:Y:S05]  /*17d20*/  BSYNC.RECONVERGENT B2 ;  /* 0x0000000000027941 */ /* 0x000fea0003800200 */
.L_x_29534:
        /* <DEDUP_REMOVED lines=42> */
.L_x_29532:
[----:B------:R-:W-:Y:S05]  /*17fd0*/  BSYNC.RECONVERGENT B1 ;  /* 0x0000000000017941 */ /* 0x000fea0003800200 */
.L_x_29531:
        /* <DEDUP_REMOVED lines=11> */
.L_x_29530:
[----:B------:R-:W-:Y:S05]  /*18090*/  BSYNC.RECONVERGENT B0 ;  /* 0x0000000000007941 */ /* 0x000fea0003800200 */
.L_x_29529:
        /* <DEDUP_REMOVED lines=22> */
.L_x_29540:
        /* <DEDUP_REMOVED lines=13> */
.L_x_29542:
[----:B------:R-:W-:Y:S05]  /*182d0*/  BSYNC.RECONVERGENT B2 ;  /* 0x0000000000027941 */ /* 0x000fea0003800200 */
.L_x_29541:
        /* <DEDUP_REMOVED lines=42> */
.L_x_29539:
[----:B------:R-:W-:Y:S05]  /*18580*/  BSYNC.RECONVERGENT B1 ;  /* 0x0000000000017941 */ /* 0x000fea0003800200 */
.L_x_29538:
        /* <DEDUP_REMOVED lines=11> */
.L_x_29537:
[----:B------:R-:W-:Y:S05]  /*18640*/  BSYNC.RECONVERGENT B0 ;  /* 0x0000000000007941 */ /* 0x000fea0003800200 */
.L_x_29536:
        /* <DEDUP_REMOVED lines=22> */
.L_x_29547:
        /* <DEDUP_REMOVED lines=13> */
.L_x_29549:
[----:B------:R-:W-:Y:S05]  /*18880*/  BSYNC.RECONVERGENT B2 ;  /* 0x0000000000027941 */ /* 0x000fea0003800200 */
.L_x_29548:
        /* <DEDUP_REMOVED lines=42> */
.L_x_29546:
[----:B------:R-:W-:Y:S05]  /*18b30*/  BSYNC.RECONVERGENT B1 ;  /* 0x0000000000017941 */ /* 0x000fea0003800200 */
.L_x_29545:
        /* <DEDUP_REMOVED lines=11> */
.L_x_29544:
[----:B------:R-:W-:Y:S05]  /*18bf0*/  BSYNC.RECONVERGENT B0 ;  /* 0x0000000000007941 */ /* 0x000fea0003800200 */
.L_x_29543:
        /* <DEDUP_REMOVED lines=22> */
.L_x_29554:
        /* <DEDUP_REMOVED lines=13> */
.L_x_29556:
[----:B------:R-:W-:Y:S05]  /*18e30*/  BSYNC.RECONVERGENT B2 ;  /* 0x0000000000027941 */ /* 0x000fea0003800200 */
.L_x_29555:
        /* <DEDUP_REMOVED lines=42> */
.L_x_29553:
[----:B------:R-:W-:Y:S05]  /*190e0*/  BSYNC.RECONVERGENT B1 ;  /* 0x0000000000017941 */ /* 0x000fea0003800200 */
.L_x_29552:
        /* <DEDUP_REMOVED lines=11> */
.L_x_29551:
[----:B------:R-:W-:Y:S05]  /*191a0*/  BSYNC.RECONVERGENT B0 ;  /* 0x0000000000007941 */ /* 0x000fea0003800200 */
.L_x_29550:
        /* <DEDUP_REMOVED lines=22> */
.L_x_29561:
        /* <DEDUP_REMOVED lines=13> */
.L_x_29563:
[----:B------:R-:W-:Y:S05]  /*193e0*/  BSYNC.RECONVERGENT B2 ;  /* 0x0000000000027941 */ /* 0x000fea0003800200 */
.L_x_29562:
        /* <DEDUP_REMOVED lines=42> */
.L_x_29560:
[----:B------:R-:W-:Y:S05]  /*19690*/  BSYNC.RECONVERGENT B1 ;  /* 0x0000000000017941 */ /* 0x000fea0003800200 */
.L_x_29559:
        /* <DEDUP_REMOVED lines=11> */
.L_x_29558:
[----:B------:R-:W-:Y:S05]  /*19750*/  BSYNC.RECONVERGENT B0 ;  /* 0x0000000000007941 */ /* 0x000fea0003800200 */
.L_x_29557:
        /* <DEDUP_REMOVED lines=22> */
.L_x_29568:
        /* <DEDUP_REMOVED lines=13> */
.L_x_29570:
[----:B------:R-:W-:Y:S05]  /*19990*/  BSYNC.RECONVERGENT B2 ;  /* 0x0000000000027941 */ /* 0x000fea0003800200 */
.L_x_29569:
        /* <DEDUP_REMOVED lines=42> */
.L_x_29567:
[----:B------:R-:W-:Y:S05]  /*19c40*/  BSYNC.RECONVERGENT B1 ;  /* 0x0000000000017941 */ /* 0x000fea0003800200 */
.L_x_29566:
        /* <DEDUP_REMOVED lines=11> */
.L_x_29565:
[----:B------:R-:W-:Y:S05]  /*19d00*/  BSYNC.RECONVERGENT B0 ;  /* 0x0000000000007941 */ /* 0x000fea0003800200 */
.L_x_29564:
        /* <DEDUP_REMOVED lines=22> */
.L_x_29575:
        /* <DEDUP_REMOVED lines=13> */
.L_x_29577:
[----:B------:R-:W-:Y:S05]  /*19f40*/  BSYNC.RECONVERGENT B2 ;  /* 0x0000000000027941 */ /* 0x000fea0003800200 */
.L_x_29576:
        /* <DEDUP_REMOVED lines=42> */
.L_x_29574:
[----:B------:R-:W-:Y:S05]  /*1a1f0*/  BSYNC.RECONVERGENT B1 ;  /* 0x0000000000017941 */ /* 0x000fea0003800200 */
.L_x_29573:
        /* <DEDUP_REMOVED lines=11> */
.L_x_29572:
[----:B------:R-:W-:Y:S05]  /*1a2b0*/  BSYNC.RECONVERGENT B0 ;  /* 0x0000000000007941 */ /* 0x000fea0003800200 */
.L_x_29571:
        /* <DEDUP_REMOVED lines=22> */
.L_x_29582:
        /* <DEDUP_REMOVED lines=13> */
.L_x_29584:
[----:B------:R-:W-:Y:S05]  /*1a4f0*/  BSYNC.RECONVERGENT B2 ;  /* 0x0000000000027941 */ /* 0x000fea0003800200 */
.L_x_29583:
        /* <DEDUP_REMOVED lines=42> */
.L_x_29581:
[----:B------:R-:W-:Y:S05]  /*1a7a0*/  BSYNC.RECONVERGENT B1 ;  /* 0x0000000000017941 */ /* 0x000fea0003800200 */
.L_x_29580:
        /* <DEDUP_REMOVED lines=11> */
.L_x_29579:
[----:B------:R-:W-:Y:S05]  /*1a860*/  BSYNC.RECONVERGENT B0 ;  /* 0x0000000000007941 */ /* 0x000fea0003800200 */
.L_x_29578:
[----:B------:R-:W-:Y:S02]  /*1a870*/  F2FP.F16.F32.PACK_AB R143, RZ, R184 ;  /* 0x000000b8ff8f723e */ /* 0x000fe400000000ff */
[----:B------:R-:W-:Y:S02]  /*1a880*/  PRMT R142, R197, 0x5410, R142 ;  /* 0x00005410c58e7816 */ /* 0x000fe4000000008e */
[----:B------:R-:W-:Y:S02]  /*1a890*/  PRMT R141, R190, 0x5410, R196 ;  /* 0x00005410be8d7816 */ /* 0x000fe400000000c4 */
[----:B------:R-:W-:Y:S02]  /*1a8a0*/  PRMT R140, R188, 0x5410, R189 ;  /* 0x00005410bc8c7816 */ /* 0x000fe400000000bd */
[----:B------:R-:W-:Y:S01]  /*1a8b0*/  PRMT R143, R199, 0x5410, R143 ;  /* 0x00005410c78f7816 */ /* 0x000fe2000000008f */
[----:B------:R-:W-:Y:S06]  /*1a8c0*/  BRA `(.L_x_29585) ;  /* 0x0000002800c07947 */ /* 0x000fec0003800000 */
.L_x_29528:
        /* <DEDUP_REMOVED lines=21> */
.L_x_29590:
        /* <DEDUP_REMOVED lines=13> */
.L_x_29592:
[----:B------:R-:W-:Y:S05]  /*1aaf0*/  BSYNC.RECONVERGENT B2 ;  /* 0x0000000000027941 */ /* 0x000fea0003800200 */
.L_x_29591:
        /* <DEDUP_REMOVED lines=42> */
.L_x_29589:
[----:B------:R-:W-:Y:S05]  /*1ada0*/  BSYNC.RECONVERGENT B1 ;  /* 0x0000000000017941 */ /* 0x000fea0003800200 */
.L_x_29588:
        /* <DEDUP_REMOVED lines=9> */
.L_x_29587:
[----:B------:R-:W-:Y:S05]  /*1ae40*/  BSYNC.RECONVERGENT B0 ;  /* 0x0000000000007941 */ /* 0x000fea0003800200 */
.L_x_29586:
        /* <DEDUP_REMOVED lines=18> */
.L_x_29597:
        /* <DEDUP_REMOVED lines=13> */
.L_x_29599:
[----:B------:R-:W-:Y:S05]  /*1b040*/  BSYNC.RECONVERGENT B2 ;  /* 0x0000000000027941 */ /* 0x000fea0003800200 */
.L_x_29598:
        /* <DEDUP_REMOVED lines=42> */
.L_x_29596:
[----:B------:R-:W-:Y:S05]  /*1b2f0*/  BSYNC.RECONVERGENT B1 ;  /* 0x0000000000017941 */ /* 0x000fea0003800200 */
.L_x_29595:
        /* <DEDUP_REMOVED lines=9> */
.L_x_29594:
[----:B------:R-:W-:Y:S05]  /*1b390*/  BSYNC.RECONVERGENT B0 ;  /* 0x0000000000007941 */ /* 0x000fea0003800200 */
.L_x_29593:
        /* <DEDUP_REMOVED lines=18> */
.L_x_29604:
        /* <DEDUP_REMOVED lines=13> */
.L_x_29606:
[----:B------:R-:W-:Y:S05]  /*1b590*/  BSYNC.RECONVERGENT B2 ;  /* 0x0000000000027941 */ /* 0x000fea0003800200 */
.L_x_29605:
        /* <DEDUP_REMOVED lines=42> */
.L_x_29603:
[----:B------:R-:W-:Y:S05]  /*1b840*/  BSYNC.RECONVERGENT B1 ;  /* 0x0000000000017941 */ /* 0x000fea0003800200 */
.L_x_29602:
        /* <DEDUP_REMOVED lines=9> */
.L_x_29601:
[----:B------:R-:W-:Y:S05]  /*1b8e0*/  BSYNC.RECONVERGENT B0 ;  /* 0x0000000000007941 */ /* 0x000fea0003800200 */
.L_x_29600:
        /* <DEDUP_REMOVED lines=18> */
.L_x_29611:
        /* <DEDUP_REMOVED lines=13> */
.L_x_29613:
[----:B------:R-:W-:Y:S05]  /*1bae0*/  BSYNC.RECONVERGENT B2 ;  /* 0x0000000000027941 */ /* 0x000fea0003800200 */
.L_x_29612:
        /* <DEDUP_REMOVED lines=42> */
.L_x_29610:
[----:B------:R-:W-:Y:S05]  /*1bd90*/  BSYNC.RECONVERGENT B1 ;  /* 0x0000000000017941 */ /* 0x000fea0003800200 */
.L_x_29609:
        /* <DEDUP_REMOVED lines=9> */
.L_x_29608:
[----:B------:R-:W-:Y:S05]  /*1be30*/  BSYNC.RECONVERGENT B0 ;  /* 0x0000000000007941 */ /* 0x000fea0003800200 */
.L_x_29607:
        /* <DEDUP_REMOVED lines=18> */
.L_x_29618:
        /* <DEDUP_REMOVED lines=13> */
.L_x_29620:
[----:B------:R-:W-:Y:S05]  /*1c030*/  BSYNC.RECONVERGENT B2 ;  /* 0x0000000000027941 */ /* 0x000fea0003800200 */
.L_x_29619:
        /* <DEDUP_REMOVED lines=42> */
.L_x_29617:
[----:B------:R-:W-:Y:S05]  /*1c2e0*/  BSYNC.RECONVERGENT B1 ;  /* 0x0000000000017941 */ /* 0x000fea0003800200 */
.L_x_29616:
        /* <DEDUP_REMOVED lines=9> */
.L_x_29615:
[----:B------:R-:W-:Y:S05]  /*1c380*/  BSYNC.RECONVERGENT B0 ;  /* 0x0000000000007941 */ /* 0x000fea0003800200 */
.L_x_29614:
        /* <DEDUP_REMOVED lines=18> */
.L_x_29625:
        /* <DEDUP_REMOVED lines=13> */
.L_x_29627:
[----:B------:R-:W-:Y:S05]  /*1c580*/  BSYNC.RECONVERGENT B2 ;  /* 0x0000000000027941 */ /* 0x000fea0003800200 */
.L_x_29626:
        /* <DEDUP_REMOVED lines=42> */
.L_x_29624:
[----:B------:R-:W-:Y:S05]  /*1c830*/  BSYNC.RECONVERGENT B1 ;  /* 0x0000000000017941 */ /* 0x000fea0003800200 */
.L_x_29623:
        /* <DEDUP_REMOVED lines=9> */
.L_x_29622:
[----:B------:R-:W-:Y:S05]  /*1c8d0*/  BSYNC.RECONVERGENT B0 ;  /* 0x0000000000007941 */ /* 0x000fea0003800200 */
.L_x_29621:
        /* <DEDUP_REMOVED lines=18> */
.L_x_29632:
        /* <DEDUP_REMOVED lines=13> */
.L_x_29634:
[----:B------:R-:W-:Y:S05]  /*1cad0*/  BSYNC.RECONVERGENT B2 ;  /* 0x0000000000027941 */ /* 0x000fea0003800200 */
.L_x_29633:
        /* <DEDUP_REMOVED lines=42> */
.L_x_29631:
[----:B------:R-:W-:Y:S05]  /*1cd80*/  BSYNC.RECONVERGENT B1 ;  /* 0x0000000000017941 */ /* 0x000fea0003800200 */
.L_x_29630:
        /* <DEDUP_REMOVED lines=9> */
.L_x_29629:
[----:B------:R-:W-:Y:S05]  /*1ce20*/  BSYNC.RECONVERGENT B0 ;  /* 0x0000000000007941 */ /* 0x000fea0003800200 */
.L_x_29628:
        /* <DEDUP_REMOVED lines=18> */
.L_x_29639:
        /* <DEDUP_REMOVED lines=13> */
.L_x_29641:
[----:B------:R-:W-:Y:S05]  /*1d020*/  BSYNC.RECONVERGENT B2 ;  /* 0x0000000000027941 */ /* 0x000fea0003800200 */
.L_x_29640:
        /* <DEDUP_REMOVED lines=42> */
.L_x_29638:
[----:B------:R-:W-:Y:S05]  /*1d2d0*/  BSYNC.RECONVERGENT B1 ;  /* 0x0000000000017941 */ /* 0x000fea0003800200 */
.L_x_29637:
        /* <DEDUP_REMOVED lines=9> */
.L_x_29636:
[----:B------:R-:W-:Y:S05]  /*1d370*/  BSYNC.RECONVERGENT B0 ;  /* 0x0000000000007941 */ /* 0x000fea0003800200 */
.L_x_29635:
[----:B------:R-:W-:Y:S02]  /*1d380*/  F2FP.F16.F32.PACK_AB R143, RZ, R184 ;  /* 0x000000b8ff8f723e */ /* 0x000fe400000000ff */
[----:B------:R-:W-:Y:S02]  /*1d390*/  PRMT R142, R190, 0x5410, R196 ;  /* 0x00005410be8e7816 */ /* 0x000fe400000000c4 */
[----:B------:R-:W-:Y:S02]  /*1d3a0*/  PRMT R141, R189, 0x5410, R188 ;  /* 0x00005410bd8d7816 */ /* 0x000fe400000000bc */
[----:B------:R-:W-:Y:S02]  /*1d3b0*/  PRMT R140, R187, 0x5410, R186 ;  /* 0x00005410bb8c7816 */ /* 0x000fe400000000ba */
[----:B------:R-:W-:-:S07]  /*1d3c0*/  PRMT R143, R197, 0x5410, R143 ;  /* 0x00005410c58f7816 */ /* 0x000fce000000008f */
.L_x_29585:
        /* <DEDUP_REMOVED lines=27> */
.L_x_29643:
[----:B------:R-:W-:Y:S05]  /*1d580*/  BSYNC.RECONVERGENT B0 ;  /* 0x0000000000007941 */ /* 0x000fea0003800200 */
.L_x_29642:
[----:B------:R-:W-:Y:S04]  /*1d590*/  BSSY.RECONVERGENT B0, `(.L_x_29644) ;  /* 0x0000005000007945 */ /* 0x000fe80003800200 */
[----:B------:R-:W-:Y:S05]  /*1d5a0*/  @!P1 BRA `(.L_x_29645) ;  /* 0x00000000000c9947 */ /* 0x000fea0003800000 */
[----:B-----5:R-:W2:Y:S02]  /*1d5b0*/  LDC.64 R40, c[0x0][0x390] ;  /* 0x0000e400ff287b82 */ /* 0x020ea40000000a00 */
[----:B--2---:R-:W-:-:S06]  /*1d5c0*/  IMAD.WIDE.U32 R40, R190, 0x10, R40 ;  /* 0x00000010be287825 */ /* 0x004fcc00078e0028 */
[----:B------:R-:W5:Y:S02]  /*1d5d0*/  LDG.E.128 R40, desc[UR6][R40.64] ;  /* 0x0000000628287981 */ /* 0x000f64000c1e1d00 */
.L_x_29645:
[----:B------:R-:W-:Y:S05]  /*1d5e0*/  BSYNC.RECONVERGENT B0 ;  /* 0x0000000000007941 */ /* 0x000fea0003800200 */
.L_x_29644:
        /* <DEDUP_REMOVED lines=27> */
.L_x_29651:
        /* <DEDUP_REMOVED lines=13> */
.L_x_29653:
[----:B------:R-:W-:Y:S05]  /*1d870*/  BSYNC.RECONVERGENT B2 ;  /* 0x0000000000027941 */ /* 0x000fea0003800200 */
.L_x_29652:
        /* <DEDUP_REMOVED lines=42> */
.L_x_29650:
[----:B------:R-:W-:Y:S05]  /*1db20*/  BSYNC.RECONVERGENT B1 ;  /* 0x0000000000017941 */ /* 0x000fea0003800200 */
.L_x_29649:
        /* <DEDUP_REMOVED lines=11> */
.L_x_29648:
[----:B------:R-:W-:Y:S05]  /*1dbe0*/  BSYNC.RECONVERGENT B0 ;  /* 0x0000000000007941 */ /* 0x000fea0003800200 */
.L_x_29647:
        /* <DEDUP_REMOVED lines=22> */
.L_x_29658:
        /* <DEDUP_REMOVED lines=13> */
.L_x_29660:
[----:B------:R-:W-:Y:S05]  /*1de20*/  BSYNC.RECONVERGENT B2 ;  /* 0x0000000000027941 */ /* 0x000fea0003800200 */
.L_x_29659:
        /* <DEDUP_REMOVED lines=42> */
.L_x_29657:
[----:B------:R-:W-:Y:S05]  /*1e0d0*/  BSYNC.RECONVERGENT B1 ;  /* 0x0000000000017941 */ /* 0x000fea0003800200 */
.L_x_29656:
        /* <DEDUP_REMOVED lines=11> */
.L_x_29655:
[----:B------:R-:W-:Y:S05]  /*1e190*/  BSYNC.RECONVERGENT B0 ;  /* 0x0000000000007941 */ /* 0x000fea0003800200 */
.L_x_29654:
        /* <DEDUP_REMOVED lines=22> */
.L_x_29665:
        /* <DEDUP_REMOVED lines=13> */
.L_x_29667:
[----:B------:R-:W-:Y:S05]  /*1e3d0*/  BSYNC.RECONVERGENT B2 ;  /* 0x0000000000027941 */ /* 0x000fea0003800200 */
.L_x_29666:
        /* <DEDUP_REMOVED lines=42> */
.L_x_29664:
[----:B------:R-:W-:Y:S05]  /*1e680*/  BSYNC.RECONVERGENT B1 ;  /* 0x0000000000017941 */ /* 0x000fea0003800200 */
.L_x_29663:
        /* <DEDUP_REMOVED lines=11> */
.L_x_29662:
[----:B------:R-:W-:Y:S05]  /*1e740*/  BSYNC.RECONVERGENT B0 ;  /* 0x0000000000007941 */ /* 0x000fea0003800200 */
.L_x_29661:
        /* <DEDUP_REMOVED lines=22> */
.L_x_29672:
        /* <DEDUP_REMOVED lines=13> */
.L_x_29674:
[----:B------:R-:W-:Y:S05]  /*1e980*/  BSYNC.RECONVERGENT B2 ;  /* 0x0000000000027941 */ /* 0x000fea0003800200 */
.L_x_29673:
        /* <DEDUP_REMOVED lines=42> */
.L_x_29671:
[----:B------:R-:W-:Y:S05]  /*1ec30*/  BSYNC.RECONVERGENT B1 ;  /* 0x0000000000017941 */ /* 0x000fea0003800200 */
.L_x_29670:
        /* <DEDUP_REMOVED lines=11> */
.L_x_29669:
[----:B------:R-:W-:Y:S05]  /*1ecf0*/  BSYNC.RECONVERGENT B0 ;  /* 0x0000000000007941 */ /* 0x000fea0003800200 */
.L_x_29668:
        /* <DEDUP_REMOVED lines=22> */
.L_x_29679:
        /* <DEDUP_REMOVED lines=13> */
.L_x_29681:
[----:B------:R-:W-:Y:S05]  /*1ef30*/  BSYNC.RECONVERGENT B2 ;  /* 0x0000000000027941 */ /* 0x000fea0003800200 */
.L_x_29680:
        /* <DEDUP_REMOVED lines=42> */
.L_x_29678:
[----:B------:R-:W-:Y:S05]  /*1f1e0*/  BSYNC.RECONVERGENT B1 ;  /* 0x0000000000017941 */ /* 0x000fea0003800200 */
.L_x_29677:
        /* <DEDUP_REMOVED lines=11> */
.L_x_29676:
[----:B------:R-:W-:Y:S05]  /*1f2a0*/  BSYNC.RECONVERGENT B0 ;  /* 0x0000000000007941 */ /* 0x000fea0003800200 */
.L_x_29675:
        /* <DEDUP_REMOVED lines=22> */
.L_x_29686:
        /* <DEDUP_REMOVED lines=13> */
.L_x_29688:
[----:B------:R-:W-:Y:S05]  /*1f4e0*/  BSYNC.RECONVERGENT B2 ;  /* 0x0000000000027941 */ /* 0x000fea0003800200 */
.L_x_29687:
        /* <DEDUP_REMOVED lines=42> */
.L_x_29685:
[----:B------:R-:W-:Y:S05]  /*1f790*/  BSYNC.RECONVERGENT B1 ;  /* 0x0000000000017941 */ /* 0x000fea0003800200 */
.L_x_29684:
        /* <DEDUP_REMOVED lines=11> */
.L_x_29683:
[----:B------:R-:W-:Y:S05]  /*1f850*/  BSYNC.RECONVERGENT B0 ;  /* 0x0000000000007941 */ /* 0x000fea0003800200 */
.L_x_29682:
        /* <DEDUP_REMOVED lines=22> */
.L_x_29693:
        /* <DEDUP_REMOVED lines=13> */
.L_x_29695:
[----:B------:R-:W-:Y:S05]  /*1fa90*/  BSYNC.RECONVERGENT B2 ;  /* 0x0000000000027941 */ /* 0x000fea0003800200 */
.L_x_29694:
        /* <DEDUP_REMOVED lines=42> */
.L_x_29692:
[----:B------:R-:W-:Y:S05]  /*1fd40*/  BSYNC.RECONVERGENT B1 ;  /* 0x0000000000017941 */ /* 0x000fea0003800200 */
.L_x_29691:
        /* <DEDUP_REMOVED lines=11> */
.L_x_29690:
[----:B------:R-:W-:Y:S05]  /*1fe00*/  BSYNC.RECONVERGENT B0 ;  /* 0x0000000000007941 */ /* 0x000fea0003800200 */
.L_x_29689:
        /* <DEDUP_REMOVED lines=22> */
.L_x_29700:
        /* <DEDUP_REMOVED lines=13> */
.L_x_29702:
[----:B------:R-:W-:Y:S05]  /*20040*/  BSYNC.RECONVERGENT B2 ;  /* 0x0000000000027941 */ /* 0x000fea0003800200 */
.L_x_29701:
        /* <DEDUP_REMOVED lines=42> */
.L_x_29699:
[----:B------:R-:W-:Y:S05]  /*202f0*/  BSYNC.RECONVERGENT B1 ;  /* 0x0000000000017941 */ /* 0x000fea0003800200 */
.L_x_29698:
        /* <DEDUP_REMOVED lines=11> */
.L_x_29697:
[----:B------:R-:W-:Y:S05]  /*203b0*/  BSYNC.RECONVERGENT B0 ;  /* 0x0000000000007941 */ /* 0x000fea0003800200 */
.L_x_29696:
[----:B------:R-:W-:Y:S02]  /*203c0*/  F2FP.F16.F32.PACK_AB R23, RZ, R140 ;  /* 0x0000008cff17723e */ /* 0x000fe400000000ff */
[----:B------:R-:W-:Y:S02]  /*203d0*/  PRMT R22, R202, 0x5410, R142 ;  /* 0x00005410ca167816 */ /* 0x000fe4000000008e */
[----:B------:R-:W-:Y:S02]  /*203e0*/  PRMT R21, R199, 0x5410, R201 ;  /* 0x00005410c7157816 */ /* 0x000fe400000000c9 */
[----:B------:R-:W-:Y:S02]  /*203f0*/  PRMT R20, R195, 0x5410, R198 ;  /* 0x00005410c3147816 */ /* 0x000fe400000000c6 */
[----:B------:R-:W-:Y:S01]  /*20400*/  PRMT R23, R204, 0x5410, R23 ;  /* 0x00005410cc177816 */ /* 0x000fe20000000017 */
[----:B------:R-:W-:Y:S06]  /*20410*/  BRA `(.L_x_29703) ;  /* 0x0000002800bc7947 */ /* 0x000fec0003800000 */
.L_x_29646:
        /* <DEDUP_REMOVED lines=21> */
.L_x_29708:
        /* <DEDUP_REMOVED lines=13> */
.L_x_29710:
[----:B------:R-:W-:Y:S05]  /*20640*/  BSYNC.RECONVERGENT B2 ;  /* 0x0000000000027941 */ /* 0x000fea0003800200 */
.L_x_29709:
        /* <DEDUP_REMOVED lines=41> */
.L_x_29707:
[----:B------:R-:W-:Y:S05]  /*208e0*/  BSYNC.RECONVERGENT B1 ;  /* 0x0000000000017941 */ /* 0x000fea0003800200 */
.L_x_29706:
        /* <DEDUP_REMOVED lines=9> */
.L_x_29705:
[----:B------:R-:W-:Y:S05]  /*20980*/  BSYNC.RECONVERGENT B0 ;  /* 0x0000000000007941 */ /* 0x000fea0003800200 */
.L_x_29704:
        /* <DEDUP_REMOVED lines=18> */
.L_x_29715:
        /* <DEDUP_REMOVED lines=13> */
.L_x_29717:
[----:B------:R-:W-:Y:S05]  /*20b80*/  BSYNC.RECONVERGENT B2 ;  /* 0x0000000000027941 */ /* 0x000fea0003800200 */
.L_x_29716:
        /* <DEDUP_REMOVED lines=42> */
.L_x_29714:
[----:B------:R-:W-:Y:S05]  /*20e30*/  BSYNC.RECONVERGENT B1 ;  /* 0x0000000000017941 */ /* 0x000fea0003800200 */
.L_x_29713:
        /* <DEDUP_REMOVED lines=9> */
.L_x_29712:
[----:B------:R-:W-:Y:S05]  /*20ed0*/  BSYNC.RECONVERGENT B0 ;  /* 0x0000000000007941 */ /* 0x000fea0003800200 */
.L_x_29711:
        /* <DEDUP_REMOVED lines=18> */
.L_x_29722:
        /* <DEDUP_REMOVED lines=13> */
.L_x_29724:
[----:B------:R-:W-:Y:S05]  /*210d0*/  BSYNC.RECONVERGENT B2 ;  /* 0x0000000000027941 */ /* 0x000fea0003800200 */
.L_x_29723:
        /* <DEDUP_REMOVED lines=42> */
.L_x_29721:
[----:B------:R-:W-:Y:S05]  /*21380*/  BSYNC.RECONVERGENT B1 ;  /* 0x0000000000017941 */ /* 0x000fea0003800200 */
.L_x_29720:
        /* <DEDUP_REMOVED lines=9> */
.L_x_29719:
[----:B------:R-:W-:Y:S05]  /*21420*/  BSYNC.RECONVERGENT B0 ;  /* 0x0000000000007941 */ /* 0x000fea0003800200 */
.L_x_29718:
        /* <DEDUP_REMOVED lines=18> */
.L_x_29729:
        /* <DEDUP_REMOVED lines=13> */
.L_x_29731:
[----:B------:R-:W-:Y:S05]  /*21620*/  BSYNC.RECONVERGENT B2 ;  /* 0x0000000000027941 */ /* 0x000fea0003800200 */
.L_x_29730:
        /* <DEDUP_REMOVED lines=42> */
.L_x_29728:
[----:B------:R-:W-:Y:S05]  /*218d0*/  BSYNC.RECONVERGENT B1 ;  /* 0x0000000000017941 */ /* 0x000fea0003800200 */
.L_x_29727:
        /* <DEDUP_REMOVED lines=9> */
.L_x_29726:
[----:B------:R-:W-:Y:S05]  /*21970*/  BSYNC.RECONVERGENT B0 ;  /* 0x0000000000007941 */ /* 0x000fea0003800200 */
.L_x_29725:
        /* <DEDUP_REMOVED lines=18> */
.L_x_29736:
        /* <DEDUP_REMOVED lines=13> */
.L_x_29738:
[----:B------:R-:W-:Y:S05]  /*21b70*/  BSYNC.RECONVERGENT B2 ;  /* 0x0000000000027941 */ /* 0x000fea0003800200 */
.L_x_29737:
        /* <DEDUP_REMOVED lines=42> */
.L_x_29735:
[----:B------:R-:W-:Y:S05]  /*21e20*/  BSYNC.RECONVERGENT B1 ;  /* 0x0000000000017941 */ /* 0x000fea0003800200 */
.L_x_29734:
        /* <DEDUP_REMOVED lines=9> */
.L_x_29733:
[----:B------:R-:W-:Y:S05]  /*21ec0*/  BSYNC.RECONVERGENT B0 ;  /* 0x0000000000007941 */ /* 0x000fea0003800200 */
.L_x_29732:
        /* <DEDUP_REMOVED lines=18> */
.L_x_29743:
        /* <DEDUP_REMOVED lines=13> */
.L_x_29745:
[----:B------:R-:W-:Y:S05]  /*220c0*/  BSYNC.RECONVERGENT B2 ;  /* 0x0000000000027941 */ /* 0x000fea0003800200 */
.L_x_29744:
        /* <DEDUP_REMOVED lines=42> */
.L_x_29742:
[----:B------:R-:W-:Y:S05]  /*22370*/  BSYNC.RECONVERGENT B1 ;  /* 0x0000000000017941 */ /* 0x000fea0003800200 */
.L_x_29741:
        /* <DEDUP_REMOVED lines=9> */
.L_x_29740:
[----:B------:R-:W-:Y:S05]  /*22410*/  BSYNC.RECONVERGENT B0 ;  /* 0x0000000000007941 */ /* 0x000fea0003800200 */
.L_x_29739:
        /* <DEDUP_REMOVED lines=18> */
.L_x_29750:
        /* <DEDUP_REMOVED lines=13> */
.L_x_29752:
[----:B------:R-:W-:Y:S05]  /*22610*/  BSYNC.RECONVERGENT B2 ;  /* 0x0000000000027941 */ /* 0x000fea0003800200 */
.L_x_29751:
        /* <DEDUP_REMOVED lines=42> */
.L_x_29749:
[----:B------:R-:W-:Y:S05]  /*228c0*/  BSYNC.RECONVERGENT B1 ;  /* 0x0000000000017941 */ /* 0x000fea0003800200 */
.L_x_29748:
        /* <DEDUP_REMOVED lines=9> */
.L_x_29747:
[----:B------:R-:W-:Y:S05]  /*22960*/  BSYNC.RECONVERGENT B0 ;  /* 0x0000000000007941 */ /* 0x000fea0003800200 */
.L_x_29746:
        /* <DEDUP_REMOVED lines=18> */
.L_x_29757:
        /* <DEDUP_REMOVED lines=13> */
.L_x_29759:
[----:B------:R-:W-:Y:S05]  /*22b60*/  BSYNC.RECONVERGENT B2 ;  /* 0x0000000000027941 */ /* 0x000fea0003800200 */
.L_x_29758:
        /* <DEDUP_REMOVED lines=42> */
.L_x_29756:
[----:B------:R-:W-:Y:S05]  /*22e10*/  BSYNC.RECONVERGENT B1 ;  /* 0x0000000000017941 */ /* 0x000fea0003800200 */
.L_x_29755:
        /* <DEDUP_REMOVED lines=9> */
.L_x_29754:
[----:B------:R-:W-:Y:S05]  /*22eb0*/  BSYNC.RECONVERGENT B0 ;  /* 0x0000000000007941 */ /* 0x000fea0003800200 */
.L_x_29753:
[----:B------:R-:W-:Y:S02]  /*22ec0*/  F2FP.F16.F32.PACK_AB R23, RZ, R140 ;  /* 0x0000008cff17723e */ /* 0x000fe400000000ff */
[----:B------:R-:W-:Y:S02]  /*22ed0*/  PRMT R22, R199, 0x5410, R201 ;  /* 0x00005410c7167816 */ /* 0x000fe400000000c9 */
[----:B------:R-:W-:Y:S02]  /*22ee0*/  PRMT R21, R198, 0x5410, R197 ;  /* 0x00005410c6157816 */ /* 0x000fe400000000c5 */
[----:B------:R-:W-:Y:S02]  /*22ef0*/  PRMT R20, R196, 0x5410, R195 ;  /* 0x00005410c4147816 */ /* 0x000fe400000000c3 */
[----:B------:R-:W-:-:S07]  /*22f00*/  PRMT R23, R202, 0x5410, R23 ;  /* 0x00005410ca177816 */ /* 0x000fce0000000017 */
.L_x_29703:
        /* <DEDUP_REMOVED lines=73> */
.L_x_29761:
[----:B------:R-:W-:Y:S05]  /*233a0*/  BSYNC.RECONVERGENT B0 ;  /* 0x0000000000007941 */ /* 0x000fea0003800200 */
.L_x_29760:
        /* <DEDUP_REMOVED lines=120> */
.L_x_29777:
        /* <DEDUP_REMOVED lines=71> */
[----:B------:R-:W-:Y:S01]  /*23fa0*/  F2FP.F16.F32.PACK_AB R23, R24, R23 ;  /* 0x000000171817723e */ /* 0x000fe200000000ff */
        /* <DEDUP_REMOVED lines=18> */
[----:B------:R-:W-:Y:S01]  /*240d0*/  F2FP.F16.F32.PACK_AB R22, R22, R21 ;  /* 0x000000151616723e */ /* 0x000fe200000000ff */
[C---:B------:R-:W-:Y:S01]  /*240e0*/  FMUL.FTZ R35, R19.reuse, R150 ;  /* 0x0000009613237220 */ /* 0x040fe20000410000 */
[----:B------:R-:W-:Y:S01]  /*240f0*/  F2FP.F16.F32.PACK_AB R21, R18, R11 ;  /* 0x0000000b1215723e */ /* 0x000fe200000000ff */
[C---:B------:R-:W-:Y:S01]  /*24100*/  FMUL.FTZ R34, R19.reuse, R34 ;  /* 0x0000002213227220 */ /* 0x040fe20000410000 */
[----:B------:R-:W-:Y:S01]  /*24110*/  F2FP.F16.F32.PACK_AB R20, R8, R9 ;  /* 0x000000090814723e */ /* 0x000fe200000000ff */
        /* <DEDUP_REMOVED lines=97> */
[----:B------:R-:W-:Y:S02]  /*24730*/  F2FP.F16.F32.PACK_AB R27, R196, R27 ;  /* 0x0000001bc41b723e */ /* 0x000fe400000000ff */
[----:B------:R-:W-:Y:S01]  /*24740*/  F2FP.F16.F32.PACK_AB R25, R160, R25 ;  /* 0x00000019a019723e */ /* 0x000fe200000000ff */
[----:B------:R0:W-:Y:S01]  /*24750*/  STG.E.128 desc[UR6][R8.64], R20 ;  /* 0x0000001408007986 */ /* 0x0001e2000c101d06 */
[----:B------:R-:W-:Y:S02]  /*24760*/  F2FP.F16.F32.PACK_AB R35, R206, R35 ;  /* 0x00000023ce23723e */ /* 0x000fe400000000ff */
[----:B------:R-:W-:Y:S01]  /*24770*/  F2FP.F16.F32.PACK_AB R33, R202, R33 ;  /* 0x00000021ca21723e */ /* 0x000fe200000000ff */
[----:B------:R0:W-:Y:S01]  /*24780*/  STG.E.128 desc[UR6][R18.64], R24 ;  /* 0x0000001812007986 */ /* 0x0001e2000c101d06 */
[----:B------:R-:W-:-:S02]  /*24790*/  F2FP.F16.F32.PACK_AB R143, R184, R143 ;  /* 0x0000008fb88f723e */ /* 0x000fc400000000ff */
        /* <DEDUP_REMOVED lines=10> */
.L_x_29764:
[----:B------:R-:W-:Y:S05]  /*24840*/  BSYNC.RECONVERGENT B0 ;  /* 0x0000000000007941 */ /* 0x000fea0003800200 */
.L_x_29763:
[----:B0-----:R-:W0:Y:S02]  /*24850*/  LDC.64 R8, c[0x0][0x380] ;  /* 0x0000e000ff087b82 */ /* 0x001e240000000a00 */
[----:B0-----:R-:W-:-:S04]  /*24860*/  LEA R3, R8, R3, 0x2 ;  /* 0x0000000308037211 */ /* 0x001fc800078e10ff */
[----:B------:R-:W-:-:S13]  /*24870*/  ISETP.GE.AND P0, PT, R3, R9, PT ;  /* 0x000000090300720c */ /* 0x000fda0003f06270 */
[----:B------:R-:W-:Y:S05]  /*24880*/  @!P0 BRA `(.L_x_29765) ;  /* 0xfffffdc000c08947 */ /* 0x000fea000383ffff */
[----:B------:R-:W-:Y:S05]  /*24890*/  EXIT ;  /* 0x000000000000794d */ /* 0x000fea0003800000 */
.L_x_29762:
        /* <DEDUP_REMOVED lines=8> */
.L_x_29767:
[----:B------:R-:W-:Y:S05]  /*24920*/  BSYNC B0 ;  /* 0x0000000000007941 */ /* 0x000fea0003800000 */
.L_x_29766:
        /* <DEDUP_REMOVED lines=10> */
.L_x_29768:
[----:B------:R-:W-:Y:S01]  /*249d0*/  HFMA2 R29, -RZ, RZ, 0, 2.384185791015625e-07 ;  /* 0x00000004ff1d7431 */ /* 0x000fe200000001ff */
[----:B------:R-:W-:-:S05]  /*249e0*/  MOV R21, R26 ;  /* 0x0000001a00157202 */ /* 0x000fca0000000f00 */
[----:B------:R-:W-:-:S04]  /*249f0*/  FADD.FTZ R21, R20, R21 ;  /* 0x0000001514157221 */ /* 0x000fc80000010000 */
[----:B------:R-:W-:-:S07]  /*24a00*/  IMAD.MOV.U32 R30, RZ, RZ, R21 ;  /* 0x000000ffff1e7224 */ /* 0x000fce00078e0015 */
[----:B------:R-:W-:Y:S05]  /*24a10*/  WARPSYNC.COLLECTIVE R27, `(.L_x_29769) ;  /* 0x000000001b087348 */ /* 0x000fea0003c00000 */
[----:B------:R0:W1:Y:S02]  /*24a20*/  SHFL.BFLY P1, R26, R30, R29, R32 ;  /* 0x0c00001d1e1a7389 */ /* 0x0000640000020020 */
[----:B01----:R-:W-:Y:S05]  /*24a30*/  ENDCOLLECTIVE ;  /* 0x000000000000791b */ /* 0x003fea0003800000 */
.L_x_29769:
[----:B------:R-:W-:Y:S02]  /*24a40*/  IMAD.MOV.U32 R29, RZ, RZ, 0x8 ;  /* 0x00000008ff1d7424 */ /* 0x000fe400078e00ff */
[----:B------:R-:W-:-:S04]  /*24a50*/  IMAD.MOV.U32 R22, RZ, RZ, R26 ;  /* 0x000000ffff167224 */ /* 0x000fc800078e001a */
[----:B------:R-:W-:-:S05]  /*24a60*/  FADD.FTZ R22, R21, R22 ;  /* 0x0000001615167221 */ /* 0x000fca0000010000 */
[----:B------:R-:W-:-:S07]  /*24a70*/  MOV R30, R22 ;  /* 0x00000016001e7202 */ /* 0x000fce0000000f00 */
[----:B------:R-:W-:Y:S05]  /*24a80*/  WARPSYNC.COLLECTIVE R27, `(.L_x_29770) ;  /* 0x000000001b087348 */ /* 0x000fea0003c00000 */
[----:B------:R0:W1:Y:S02]  /*24a90*/  SHFL.BFLY P1, R26, R30, R29, R32 ;  /* 0x0c00001d1e1a7389 */ /* 0x0000640000020020 */
[----:B01----:R-:W-:Y:S05]  /*24aa0*/  ENDCOLLECTIVE ;  /* 0x000000000000791b */ /* 0x003fea0003800000 */
.L_x_29770:
[----:B------:R-:W-:Y:S01]  /*24ab0*/  HFMA2 R29, -RZ, RZ, 0, 9.5367431640625e-07 ;  /* 0x00000010ff1d7431 */ /* 0x000fe200000001ff */
[----:B------:R-:W-:-:S05]  /*24ac0*/  MOV R23, R26 ;  /* 0x0000001a00177202 */ /* 0x000fca0000000f00 */
[----:B------:R-:W-:-:S04]  /*24ad0*/  FADD.FTZ R23, R22, R23 ;  /* 0x0000001716177221 */ /* 0x000fc80000010000 */
[----:B------:R-:W-:-:S07]  /*24ae0*/  IMAD.MOV.U32 R30, RZ, RZ, R23 ;  /* 0x000000ffff1e7224 */ /* 0x000fce00078e0017 */
[----:B------:R-:W-:Y:S05]  /*24af0*/  WARPSYNC.COLLECTIVE R27, `(.L_x_29771) ;  /* 0x000000001b087348 */ /* 0x000fea0003c00000 */
[----:B------:R0:W1:Y:S02]  /*24b00*/  SHFL.BFLY P1, R26, R30, R29, R32 ;  /* 0x0c00001d1e1a7389 */ /* 0x0000640000020020 */
[----:B01----:R-:W-:Y:S05]  /*24b10*/  ENDCOLLECTIVE ;  /* 0x000000000000791b */ /* 0x003fea0003800000 */
.L_x_29771:
        /* <DEDUP_REMOVED lines=103> */
.L_x_29772:
[----:B------:R-:W-:Y:S02]  /*25190*/  IMAD.MOV.U32 R29, RZ, RZ, 0x2 ;  /* 0x00000002ff1d7424 */ /* 0x000fe400078e00ff */
[----:B------:R-:W-:-:S04]  /*251a0*/  IMAD.MOV.U32 R20, RZ, RZ, R26 ;  /* 0x000000ffff147224 */ /* 0x000fc800078e001a */
[----:B------:R-:W-:-:S05]  /*251b0*/  FADD.FTZ R20, R19, R20 ;  /* 0x0000001413147221 */ /* 0x000fca0000010000 */
[----:B------:R-:W-:-:S07]  /*251c0*/  MOV R30, R20 ;  /* 0x00000014001e7202 */ /* 0x000fce0000000f00 */
[----:B------:R-:W-:Y:S05]  /*251d0*/  WARPSYNC.COLLECTIVE R27, `(.L_x_29773) ;  /* 0x000000001b087348 */ /* 0x000fea0003c00000 */
[----:B------:R0:W1:Y:S02]  /*251e0*/  SHFL.BFLY P1, R26, R30, R29, R32 ;  /* 0x0c00001d1e1a7389 */ /* 0x0000640000020020 */
[----:B01----:R-:W-:Y:S05]  /*251f0*/  ENDCOLLECTIVE ;  /* 0x000000000000791b */ /* 0x003fea0003800000 */
.L_x_29773:
[----:B------:R-:W-:Y:S01]  /*25200*/  HFMA2 R29, -RZ, RZ, 0, 2.384185791015625e-07 ;  /* 0x00000004ff1d7431 */ /* 0x000fe200000001ff */
[----:B------:R-:W-:-:S05]  /*25210*/  MOV R21, R26 ;  /* 0x0000001a00157202 */ /* 0x000fca0000000f00 */
[----:B------:R-:W-:-:S04]  /*25220*/  FADD.FTZ R21, R20, R21 ;  /* 0x0000001514157221 */ /* 0x000fc80000010000 */
[----:B------:R-:W-:-:S07]  /*25230*/  IMAD.MOV.U32 R30, RZ, RZ, R21 ;  /* 0x000000ffff1e7224 */ /* 0x000fce00078e0015 */
[----:B------:R-:W-:Y:S05]  /*25240*/  WARPSYNC.COLLECTIVE R27, `(.L_x_29774) ;  /* 0x000000001b087348 */ /* 0x000fea0003c00000 */
[----:B------:R0:W1:Y:S02]  /*25250*/  SHFL.BFLY P1, R26, R30, R29, R32 ;  /* 0x0c00001d1e1a7389 */ /* 0x0000640000020020 */
[----:B01----:R-:W-:Y:S05]  /*25260*/  ENDCOLLECTIVE ;  /* 0x000000000000791b */ /* 0x003fea0003800000 */
.L_x_29774:
[----:B------:R-:W-:Y:S02]  /*25270*/  IMAD.MOV.U32 R29, RZ, RZ, 0x8 ;  /* 0x00000008ff1d7424 */ /* 0x000fe400078e00ff */
[----:B------:R-:W-:-:S04]  /*25280*/  IMAD.MOV.U32 R22, RZ, RZ, R26 ;  /* 0x000000ffff167224 */ /* 0x000fc800078e001a */
[----:B------:R-:W-:-:S05]  /*25290*/  FADD.FTZ R22, R21, R22 ;  /* 0x0000001615167221 */ /* 0x000fca0000010000 */
[----:B------:R-:W-:-:S07]  /*252a0*/  MOV R30, R22 ;  /* 0x00000016001e7202 */ /* 0x000fce0000000f00 */
[----:B------:R-:W-:Y:S05]  /*252b0*/  WARPSYNC.COLLECTIVE R27, `(.L_x_29775) ;  /* 0x000000001b087348 */ /* 0x000fea0003c00000 */
[----:B------:R0:W1:Y:S02]  /*252c0*/  SHFL.BFLY P1, R26, R30, R29, R32 ;  /* 0x0c00001d1e1a7389 */ /* 0x0000640000020020 */
[----:B01----:R-:W-:Y:S05]  /*252d0*/  ENDCOLLECTIVE ;  /* 0x000000000000791b */ /* 0x003fea0003800000 */
.L_x_29775:
[----:B------:R-:W-:Y:S01]  /*252e0*/  HFMA2 R29, -RZ, RZ, 0, 9.5367431640625e-07 ;  /* 0x00000010ff1d7431 */ /* 0x000fe200000001ff */
[----:B------:R-:W-:-:S05]  /*252f0*/  MOV R23, R26 ;  /* 0x0000001a00177202 */ /* 0x000fca0000000f00 */
[----:B------:R-:W-:-:S04]  /*25300*/  FADD.FTZ R23, R22, R23 ;  /* 0x0000001716177221 */ /* 0x000fc80000010000 */
[----:B------:R-:W-:-:S07]  /*25310*/  IMAD.MOV.U32 R30, RZ, RZ, R23 ;  /* 0x000000ffff1e7224 */ /* 0x000fce00078e0017 */
[----:B------:R-:W-:Y:S05]  /*25320*/  WARPSYNC.COLLECTIVE R27, `(.L_x_29776) ;  /* 0x000000001b087348 */ /* 0x000fea0003c00000 */
[----:B------:R0:W1:Y:S02]  /*25330*/  SHFL.BFLY P1, R26, R30, R29, R32 ;  /* 0x0c00001d1e1a7389 */ /* 0x0000640000020020 */
[----:B01----:R-:W-:Y:S05]  /*25340*/  ENDCOLLECTIVE ;  /* 0x000000000000791b */ /* 0x003fea0003800000 */
.L_x_29776:
[----:B------:R-:W-:Y:S05]  /*25350*/  BRA `(.L_x_29777) ;  /* 0xffffffe400f47947 */ /* 0x000fea000383ffff */
.L_x_29778:
        /* <DEDUP_REMOVED lines=10> */
.L_x_54419:


//--------------------- .text._ZN10layer_norm13ln_fwd_kernelINS_13Kernel_traitsIf6__halfS2_S2_fjLj1536ELj1ELj4ELj1ELj16ENS_18Kernel_traits_baseILj1536EfS2_S2_S2_fjLj128EEEEELb1ELb1ELb0ELb0EEEvNS_9FwdParamsE --------------------------
	.section	.text._ZN10layer_norm13ln_fwd_kernelINS_13Kernel_traitsIf6__halfS2_S2_fjLj1536ELj1ELj4ELj1ELj16ENS_18Kernel_traits_baseILj1536EfS2_S2_S2_fjLj128EEEEELb1ELb1ELb0ELb0EEEvNS_9FwdParamsE,"ax",@progbits
	.align	128
        .global         _ZN10layer_norm13ln_fwd_kernelINS_13Kernel_traitsIf6__halfS2_S2_fjLj1536ELj1ELj4ELj1ELj16ENS_18Kernel_traits_baseILj1536EfS2_S2_S2_fjLj128EEEEELb1ELb1ELb0ELb0EEEvNS_9FwdParamsE
        .type           _ZN10layer_norm13ln_fwd_kernelINS_13Kernel_traitsIf6__halfS2_S2_fjLj1536ELj1ELj4ELj1ELj16ENS_18Kernel_traits_baseILj1536EfS2_S2_S2_fjLj128EEEEELb1ELb1ELb0ELb0EEEvNS_9FwdParamsE,@function
        .size           _ZN10layer_norm13ln_fwd_kernelINS_13Kernel_traitsIf6__halfS2_S2_fjLj1536ELj1ELj4ELj1ELj16ENS_18Kernel_traits_baseILj1536EfS2_S2_S2_fjLj128EEEEELb1ELb1ELb0ELb0EEEvNS_9FwdParamsE,(.L_x_54420 - _ZN10layer_norm13ln_fwd_kernelINS_13Kernel_traitsIf6__halfS2_S2_fjLj1536ELj1ELj4ELj1ELj16ENS_18Kernel_traits_baseILj1536EfS2_S2_S2_fjLj128EEEEELb1ELb1ELb0ELb0EEEvNS_9FwdParamsE)
        .other          _ZN10layer_norm13ln_fwd_kernelINS_13Kernel_traitsIf6__halfS2_S2_fjLj1536ELj1ELj4ELj1ELj16ENS_18Kernel_traits_baseILj1536EfS2_S2_S2_fjLj128EEEEELb1ELb1ELb0ELb0EEEvNS_9FwdParamsE,@"STO_CUDA_ENTRY STV_DEFAULT"
_ZN10layer_norm13ln_fwd_kernelINS_13Kernel_traitsIf6__halfS2_S2_fjLj1536ELj1ELj4ELj1ELj16ENS_18Kernel_traits_baseILj1536EfS2_S2_S2_fjLj128EEEEELb1ELb1ELb0ELb0EEEvNS_9FwdParamsE:
.text._ZN10layer_norm13ln_fwd_kernelINS_13Kernel_traitsIf6__halfS2_S2_fjLj1536ELj1ELj4ELj1ELj16ENS_18Kernel_traits_baseILj1536EfS2_S2_S2_fjLj128EEEEELb1ELb1ELb0ELb0EEEvNS_9FwdParamsE:
        /* <DEDUP_REMOVED lines=20> */
[----:B-----5:R-:W-:Y:S01]  /*0140*/  SHF.R.U32.HI R10, RZ, 0x5, R11 ;  /* 0x00000005ff0a7819 */ /* 0x020fe2000001160b */
[----:B------:R-:W-:-:S06]  /*0150*/  UISETP.NE.AND.EX UP0, UPT, UR11, URZ, UPT, UP0 ;  /* 0x000000ff0b00728c */ /* 0x000fcc000bf05300 */
[----:B------:R-:W3:Y:S01]  /*0160*/  LDC R12, c[0x0][0x360] ;  /* 0x0000d800ff0c7b82 */ /* 0x000ee20000000800 */
[----:B-1----:R-:W-:-:S06]  /*0170*/  USHF.L.U32 UR4, UR5, 0x2, URZ ;  /* 0x0000000205047899 */ /* 0x002fcc00080006ff */
[----:B------:R-:W-:Y:S01]  /*0180*/  LOP3.LUT R10, R10, UR4, RZ, 0xfc, !PT ;  /* 0x000000040a0a7c12 */ /* 0x000fe2000f8efcff */
[----:B---3--:R-:W-:Y:S01]  /*0190*/  IMAD R12, R12, UR5, R11 ;  /* 0x000000050c0c7c24 */ /* 0x008fe2000f8e020b */
[----:B--2---:R-:W-:Y:S02]  /*01a0*/  @P0 R2UR UR6, R2 ;  /* 0x00000000020602ca */ /* 0x004fe400000e0000 */
[----:B------:R-:W-:Y:S02]  /*01b0*/  @P0 R2UR UR7, R3 ;  /* 0x00000000030702ca */ /* 0x000fe400000e0000 */
[----:B------:R-:W-:Y:S02]  /*01c0*/  SHF.R.S32.HI R2, RZ, 0x1f, R13 ;  /* 0x0000001fff027819 */ /* 0x000fe4000001140d */
[----:B0-----:R-:W-:Y:S02]  /*01d0*/  @P0 IADD3 R0, P1, PT, R4, R9, RZ ;  /* 0x0000000904000210 */ /* 0x001fe40007f3e0ff */
[----:B------:R-:W-:-:S02]  /*01e0*/  LEA.HI R2, R2, R13, RZ, 0x3 ;  /* 0x0000000d02027211 */ /* 0x000fc400078f18ff */
[C---:B------:R-:W-:Y:S01]  /*01f0*/  LOP3.LUT R13, R11.reuse, 0x1f, RZ, 0xc, !PT ;  /* 0x0000001f0b0d7812 */ /* 0x040fe200078e0cff */
[----:B------:R-:W-:Y:S01]  /*0200*/  @P0 IMAD.X R7, RZ, RZ, R5, P1 ;  /* 0x000000ffff070224 */ /* 0x000fe200008e0605 */
[----:B------:R-:W-:Y:S01]  /*0210*/  LOP3.LUT R11, R11, 0x1f, RZ, 0xc0, !PT ;  /* 0x0000001f0b0b7812 */ /* 0x000fe200078ec0ff */
[----:B------:R-:W-:Y:S01]  /*0220*/  UIADD3 UR15, UPT, UPT, UR6, -0x61c88647, URZ ;  /* 0x9e3779b9060f7890 */ /* 0x000fe2000fffe0ff */
[----:B------:R-:W-:Y:S01]  /*0230*/  LEA.HI.SX32 R13, R2, R13, 0x1d ;  /* 0x0000000d020d7211 */ /* 0x000fe200078feaff */
        /* <DEDUP_REMOVED lines=26> */
[----:B------:R-:W-:-:S07]  /*03e0*/  ISETP.GE.U32.AND P3, PT, R13, 0x80, PT ;  /* 0x000000800d00780c */ /* 0x000fce0003f66070 */
[----:B------:R-:W3:Y:S01]  /*03f0*/  @P1 LDC.64 R14, c[0x0][0x3d0] ;  /* 0x0000f400ff0e1b82 */ /* 0x000ee20000000a00 */
[----:B------:R-:W-:Y:S01]  /*0400*/  ISETP.GE.U32.AND P4, PT, R13, 0xa0, PT ;  /* 0x000000a00d00780c */ /* 0x000fe20003f86070 */
[----:B0-----:R-:W-:Y:S01]  /*0410*/  @P0 IMAD.WIDE.U32 R2, R11, 0x20, R2 ;  /* 0x000000200b020825 */ /* 0x001fe200078e0002 */
[----:B------:R-:W-:-:S05]  /*0420*/  MOV R33, R11 ;  /* 0x0000000b00217202 */ /* 0x000fca0000000f00 */
        /* <DEDUP_REMOVED lines=33> */
[----:B------:R2:W5:Y:S03]  /*0640*/  @P2 LDG.E.128 R124, desc[UR8][R20.64] ;  /* 0x00000008147c2981 */ /* 0x000566000c1e1d00 */
[----:B------:R-:W-:Y:S01]  /*0650*/  @P2 VIADD R33, R33, 0x20 ;  /* 0x0000002021212836 */ /* 0x000fe20000000000 */
[----:B------:R2:W5:Y:S03]  /*0660*/  @P2 LDG.E.128 R120, desc[UR8][R20.64+0x10] ;  /* 0x0000100814782981 */ /* 0x000566000c1e1d00 */
[C---:B---3--:R-:W-:Y:S01]  /*0670*/  @P3 IMAD.WIDE.U32 R26, R33.reuse, 0x20, R26 ;  /* 0x00000020211a3825 */ /* 0x048fe200078e001a */
[----:B------:R2:W5:Y:S03]  /*0680*/  @P2 LD.E.128 R116, desc[UR8][R22.64] ;  /* 0x0000000816742980 */ /* 0x000566000c101d00 */
[C---:B0-----:R-:W-:Y:S01]  /*0690*/  @P3 IMAD.WIDE.U32 R28, R33.reuse, 0x20, R28 ;  /* 0x00000020211c3825 */ /* 0x041fe200078e001c */
[----:B------:R2:W5:Y:S03]  /*06a0*/  @P2 LD.E.128 R112, desc[UR8][R22.64+0x10] ;  /* 0x0000100816702980 */ /* 0x000566000c101d00 */
[C---:B----4-:R-:W-:Y:S01]  /*06b0*/  @P3 IMAD.WIDE.U32 R30, R33.reuse, 0x20, R30 ;  /* 0x00000020211e3825 */ /* 0x050fe200078e001e */
[----:B------:R-:W-:Y:S01]  /*06c0*/  @P3 IADD3 R33, PT, PT, R33, 0x20, RZ ;  /* 0x0000002021213810 */ /* 0x000fe20007ffe0ff */
[----:B------:R2:W5:Y:S04]  /*06d0*/  @P2 LDG.E.128 R108, desc[UR8][R24.64] ;  /* 0x00000008186c2981 */ /* 0x000568000c1e1d00 */
[C---:B------:R-:W-:Y:S01]  /*06e0*/  @P4 IMAD.WIDE.U32 R16, R33.reuse, 0x20, R16 ;  /* 0x0000002021104825 */ /* 0x040fe200078e0010 */
[----:B------:R2:W5:Y:S03]  /*06f0*/  @P2 LDG.E.128 R104, desc[UR8][R24.64+0x10] ;  /* 0x0000100818682981 */ /* 0x000566000c1e1d00 */
[C---:B-1----:R-:W-:Y:S01]  /*0700*/  @P4 IMAD.WIDE.U32 R6, R33.reuse, 0x20, R6 ;  /* 0x0000002021064825 */ /* 0x042fe200078e0006 */
[----:B------:R2:W5:Y:S03]  /*0710*/  @P3 LDG.E.128 R100, desc[UR8][R26.64] ;  /* 0x000000081a643981 */ /* 0x000566000c1e1d00 */
[----:B------:R-:W-:Y:S01]  /*0720*/  @P4 IMAD.WIDE.U32 R18, R33, 0x20, R18 ;  /* 0x0000002021124825 */ /* 0x000fe200078e0012 */
        /* <DEDUP_REMOVED lines=27> */
.L_x_29780:
        /* <DEDUP_REMOVED lines=84> */
.L_x_29781:
[----:B------:R-:W-:Y:S05]  /*0e20*/  BSYNC.RECONVERGENT B0 ;  /* 0x0000000000007941 */ /* 0x000fea0003800200 */
.L_x_29779:
[----:B------:R-:W1:Y:S02]  /*0e30*/  LDCU UR4, c[0x0][0x384] ;  /* 0x00007080ff0477ac */ /* 0x000e640008000800 */
[----:B-1----:R-:W-:-:S13]  /*0e40*/  ISETP.GE.AND P0, PT, R10, UR4, PT ;  /* 0x000000040a007c0c */ /* 0x002fda000bf06270 */
[----:B------:R-:W-:Y:S05]  /*0e50*/  @P0 EXIT ;  /* 0x000000000000094d */ /* 0x000fea0003800000 */
[----:B0-----:R-:W-:Y:S01]  /*0e60*/  IMAD.HI.U32 R3, R12, -0x326172a9, RZ ;  /* 0xcd9e8d570c037827 */ /* 0x001fe200078e00ff */
[----:B------:R-:W0:Y:S01]  /*0e70*/  LDCU.64 UR10, c[0x0][0x3e0] ;  /* 0x00007c00ff0a77ac */ /* 0x000e220008000a00 */
[----:B------:R-:W-:Y:S02]  /*0e80*/  BSSY B0, `(.L_x_29782) ;  /* 0x000213b000007945 */ /* 0x000fe40003800000 */
        /* <DEDUP_REMOVED lines=22> */
[----:B------:R-:W-:Y:S01]  /*0ff0*/  IMAD R14, R4, -0x2daee0ad, RZ ;  /* 0xd2511f53040e7824 */ /* 0x000fe200078e02ff */
[----:B-1----:R-:W-:Y:S01]  /*1000*/  UISETP.NE.AND UP2, UPT, UR4, URZ, UPT ;  /* 0x000000ff0400728c */ /* 0x002fe2000bf45270 */
        /* <DEDUP_REMOVED lines=42> */
[----:B------:R-:W-:Y:S02]  /*12b0*/  IMAD.MOV.U32 R3, RZ, RZ, RZ ;  /* 0x000000ffff037224 */ /* 0x000fe400078e00ff */
[----:B0-23--:R-:W-:-:S07]  /*12c0*/  IMAD R4, R2, -0x326172a9, RZ ;  /* 0xcd9e8d5702047824 */ /* 0x00dfce00078e02ff */
.L_x_30299:
        /* <DEDUP_REMOVED lines=10> */
[----:B------:R-:W-:Y:S01]  /*1370*/  HFMA2 R215, -RZ, RZ, 1.875, 0 ;  /* 0x3f800000ffd77431 */ /* 0x000fe200000001ff */
[----:B------:R-:W-:Y:S02]  /*1380*/  SHF.R.S32.HI R179, RZ, 0x1f, R178 ;  /* 0x0000001fffb37819 */ /* 0x000fe400000114b2 */
[----:B------:R-:W-:Y:S02]  /*1390*/  LOP3.LUT R2, R2, 0xffffffef, RZ, 0xc0, !PT ;  /* 0xffffffef02027812 */ /* 0x000fe400078ec0ff */
[----:B------:R-:W-:-:S04]  /*13a0*/  LEA.HI R178, R179, R178, RZ, 0x3 ;  /* 0x000000b2b3b27211 */ /* 0x000fc800078f18ff */
[----:B------:R-:W-:Y:S02]  /*13b0*/  LEA.HI.SX32 R213, R178, R11, 0x1d ;  /* 0x0000000bb2d57211 */ /* 0x000fe400078feaff */
[----:B------:R-:W-:-:S03]  /*13c0*/  @P2 LOP3.LUT R2, R2, 0x10, RZ, 0xfc, !PT ;  /* 0x0000001002022812 */ /* 0x000fc600078efcff */
        /* <DEDUP_REMOVED lines=23> */
.L_x_54256:
[----:B------:R-:W-:Y:S05]  /*1540*/  BRX R188 -0x1550                                       (*"BRANCH_TARGETS .L_x_54257,.L_x_54258,.L_x_54259"*) ;  /* 0xffffffe8bcac7949 */ /* 0x000fea000383ffff */
.L_x_54259:
[----:B------:R-:W-:Y:S01]  /*1550*/  VIADD R19, R5, 0x1 ;  /* 0x0000000105137836 */ /* 0x000fe20000000000 */
[----:B------:R-:W-:Y:S01]  /*1560*/  MOV R0, R6 ;  /* 0x0000000600007202 */ /* 0x000fe20000000f00 */
[----:B------:R-:W-:Y:S01]  /*1570*/  IMAD.MOV.U32 R218, RZ, RZ, R214 ;  /* 0x000000ffffda7224 */ /* 0x000fe200078e00d6 */
[----:B------:R-:W-:Y:S06]  /*1580*/  BRA `(.L_x_29787) ;  /* 0x0000000000ec7947 */ /* 0x000fec0003800000 */
.L_x_54257:
[----:B------:R-:W-:Y:S01]  /*1590*/  IMAD.MOV.U32 R218, RZ, RZ, R214 ;  /* 0x000000ffffda7224 */ /* 0x000fe200078e00d6 */
[----:B------:R-:W-:Y:S01]  /*15a0*/  MOV R0, R7 ;  /* 0x0000000700007202 */ /* 0x000fe20000000f00 */
[----:B------:R-:W-:Y:S01]  /*15b0*/  IMAD.MOV.U32 R19, RZ, RZ, 0x3 ;  /* 0x00000003ff137424 */ /* 0x000fe200078e00ff */
[----:B------:R-:W-:Y:S06]  /*15c0*/  BRA `(.L_x_29787) ;  /* 0x0000000000dc7947 */ /* 0x000fec0003800000 */
.L_x_54258:
        /* <DEDUP_REMOVED lines=13> */
.L_x_29789:
[----:B------:R-:W-:Y:S05]  /*16a0*/  BSYNC.RECONVERGENT B3 ;  /* 0x0000000000037941 */ /* 0x000fea0003800200 */
.L_x_29788:
        /* <DEDUP_REMOVED lines=41> */
.L_x_29787:
[----:B------:R-:W-:Y:S05]  /*1940*/  BSYNC.RECONVERGENT B2 ;  /* 0x0000000000027941 */ /* 0x000fea0003800200 */
.L_x_29786:
[----:B------:R-:W0:Y:S01]  /*1950*/  LDC R219, c[0x0][0x408] ;  /* 0x00010200ffdb7b82 */ /* 0x000e220000000800 */
[----:B------:R-:W-:Y:S01]  /*1960*/  I2FP.F32.U32 R5, R0 ;  /* 0x0000000000057245 */ /* 0x000fe20000201000 */
[----:B-----5:R-:W-:Y:S01]  /*1970*/  HADD2.F32 R0, -RZ, R176.H0_H0 ;  /* 0x200000b0ff007230 */ /* 0x020fe20000004100 */
[----:B------:R-:W-:Y:S01]  /*1980*/  ISETP.NE.AND P1, PT, R19, 0x1, PT ;  /* 0x000000011300780c */ /* 0x000fe20003f25270 */
[----:B------:R-:W-:Y:S01]  /*1990*/  IMAD.MOV.U32 R208, RZ, RZ, 0x2f800000 ;  /* 0x2f800000ffd07424 */ /* 0x000fe200078e00ff */
[----:B------:R-:W-:Y:S01]  /*19a0*/  LOP3.LUT R2, R2, 0xfffffffd, RZ, 0xc0, !PT ;  /* 0xfffffffd02027812 */ /* 0x000fe200078ec0ff */
[----:B------:R-:W-:Y:S02]  /*19b0*/  HADD2.F32 R20, -RZ, R28.H0_H0 ;  /* 0x2000001cff147230 */ /* 0x000fe40000004100 */
[----:B------:R-:W-:Y:S01]  /*19c0*/  FMUL.FTZ R0, R0, R215 ;  /* 0x000000d700007220 */ /* 0x000fe20000410000 */
[----:B------:R-:W1:Y:S01]  /*19d0*/  LDC R214, c[0x0][0x404] ;  /* 0x00010100ffd67b82 */ /* 0x000e620000000800 */
[----:B------:R-:W-:Y:S01]  /*19e0*/  FFMA.FTZ R5, R5, R208, 1.1641532182693481445e-10 ;  /* 0x2f00000005057423 */ /* 0x000fe200000100d0 */
[----:B------:R-:W-:Y:S01]  /*19f0*/  BSSY.RECONVERGENT B2, `(.L_x_29790) ;  /* 0x000004a000027945 */ /* 0x000fe20003800200 */
        /* <DEDUP_REMOVED lines=17> */
.L_x_29792:
        /* <DEDUP_REMOVED lines=13> */
.L_x_29794:
[----:B------:R-:W-:Y:S05]  /*1be0*/  BSYNC.RECONVERGENT B3 ;  /* 0x0000000000037941 */ /* 0x000fea0003800200 */
.L_x_29793:
        /* <DEDUP_REMOVED lines=42> */
.L_x_29791:
[----:B------:R-:W-:Y:S05]  /*1e90*/  BSYNC.RECONVERGENT B2 ;  /* 0x0000000000027941 */ /* 0x000fea0003800200 */
.L_x_29790:
        /* <DEDUP_REMOVED lines=23> */
.L_x_29797:
        /* <DEDUP_REMOVED lines=13> */
.L_x_29799:
[----:B------:R-:W-:Y:S05]  /*20e0*/  BSYNC.RECONVERGENT B3 ;  /* 0x0000000000037941 */ /* 0x000fea0003800200 */
.L_x_29798:
        /* <DEDUP_REMOVED lines=42> */
.L_x_29796:
[----:B------:R-:W-:Y:S05]  /*2390*/  BSYNC.RECONVERGENT B2 ;  /* 0x0000000000027941 */ /* 0x000fea0003800200 */
.L_x_29795:
        /* <DEDUP_REMOVED lines=23> */
.L_x_29802:
        /* <DEDUP_REMOVED lines=13> */
.L_x_29804:
[----:B------:R-:W-:Y:S05]  /*25e0*/  BSYNC.RECONVERGENT B3 ;  /* 0x0000000000037941 */ /* 0x000fea0003800200 */
.L_x_29803:
        /* <DEDUP_REMOVED lines=42> */
.L_x_29801:
[----:B------:R-:W-:Y:S05]  /*2890*/  BSYNC.RECONVERGENT B2 ;  /* 0x0000000000027941 */ /* 0x000fea0003800200 */
.L_x_29800:
        /* <DEDUP_REMOVED lines=23> */
.L_x_29807:
        /* <DEDUP_REMOVED lines=13> */
.L_x_29809:
[----:B------:R-:W-:Y:S05]  /*2ae0*/  BSYNC.RECONVERGENT B3 ;  /* 0x0000000000037941 */ /* 0x000fea0003800200 */
.L_x_29808:
        /* <DEDUP_REMOVED lines=42> */
.L_x_29806:
[----:B------:R-:W-:Y:S05]  /*2d90*/  BSYNC.RECONVERGENT B2 ;  /* 0x0000000000027941 */ /* 0x000fea0003800200 */
.L_x_29805:
        /* <DEDUP_REMOVED lines=23> */
.L_x_29812:
        /* <DEDUP_REMOVED lines=13> */
.L_x_29814:
[----:B------:R-:W-:Y:S05]  /*2fe0*/  BSYNC.RECONVERGENT B3 ;  /* 0x0000000000037941 */ /* 0x000fea0003800200 */
.L_x_29813:
        /* <DEDUP_REMOVED lines=41> */
[----:B------:R-:W-:-:S07]  /*3280*/  HFMA2 R176, -RZ, RZ, 0, 0 ;  /* 0x00000000ffb07431 */ /* 0x000fce00000001ff */
.L_x_29811:
[----:B------:R-:W-:Y:S05]  /*3290*/  BSYNC.RECONVERGENT B2 ;  /* 0x0000000000027941 */ /* 0x000fea0003800200 */
.L_x_29810:
        /* <DEDUP_REMOVED lines=23> */
.L_x_29817:
        /* <DEDUP_REMOVED lines=13> */
.L_x_29819:
[----:B------:R-:W-:Y:S05]  /*34e0*/  BSYNC.RECONVERGENT B3 ;  /* 0x0000000000037941 */ /* 0x000fea0003800200 */
.L_x_29818:
        /* <DEDUP_REMOVED lines=42> */
.L_x_29816:
[----:B------:R-:W-:Y:S05]  /*3790*/  BSYNC.RECONVERGENT B2 ;  /* 0x0000000000027941 */ /* 0x000fea0003800200 */
.L_x_29815:
        /* <DEDUP_REMOVED lines=23> */
.L_x_29822:
        /* <DEDUP_REMOVED lines=15> */
.L_x_29824:
[----:B------:R-:W-:Y:S05]  /*3a00*/  BSYNC.RECONVERGENT B3 ;  /* 0x0000000000037941 */ /* 0x000fea0003800200 */
.L_x_29823:
        /* <DEDUP_REMOVED lines=42> */
.L_x_29821:
[----:B------:R-:W-:Y:S05]  /*3cb0*/  BSYNC.RECONVERGENT B2 ;  /* 0x0000000000027941 */ /* 0x000fea0003800200 */
.L_x_29820:
        /* <DEDUP_REMOVED lines=15> */
.L_x_29785:
        /* <DEDUP_REMOVED lines=16> */
.L_x_29828:
        /* <DEDUP_REMOVED lines=13> */
.L_x_29830:
[----:B------:R-:W-:Y:S05]  /*3f80*/  BSYNC.RECONVERGENT B3 ;  /* 0x0000000000037941 */ /* 0x000fea0003800200 */
.L_x_29829:
        /* <DEDUP_REMOVED lines=41> */
.L_x_29827:
[----:B------:R-:W-:Y:S05]  /*4220*/  BSYNC.RECONVERGENT B2 ;  /* 0x0000000000027941 */ /* 0x000fea0003800200 */
.L_x_29826:
        /* <DEDUP_REMOVED lines=27> */
.L_x_29833:
        /* <DEDUP_REMOVED lines=13> */
.L_x_29835:
[----:B------:R-:W-:Y:S05]  /*44b0*/  BSYNC.RECONVERGENT B3 ;  /* 0x0000000000037941 */ /* 0x000fea0003800200 */
.L_x_29834:
        /* <DEDUP_REMOVED lines=42> */
.L_x_29832:
[----:B------:R-:W-:Y:S05]  /*4760*/  BSYNC.RECONVERGENT B2 ;  /* 0x0000000000027941 */ /* 0x000fea0003800200 */
.L_x_29831:
        /* <DEDUP_REMOVED lines=22> */
.L_x_29838:
        /* <DEDUP_REMOVED lines=13> */
.L_x_29840:
[----:B------:R-:W-:Y:S05]  /*49a0*/  BSYNC.RECONVERGENT B3 ;  /* 0x0000000000037941 */ /* 0x000fea0003800200 */
.L_x_29839:
        /* <DEDUP_REMOVED lines=42> */
.L_x_29837:
[----:B------:R-:W-:Y:S05]  /*4c50*/  BSYNC.RECONVERGENT B2 ;  /* 0x0000000000027941 */ /* 0x000fea0003800200 */
.L_x_29836:
        /* <DEDUP_REMOVED lines=22> */
.L_x_29843:
        /* <DEDUP_REMOVED lines=13> */
.L_x_29845:
[----:B------:R-:W-:Y:S05]  /*4e90*/  BSYNC.RECONVERGENT B3 ;  /* 0x0000000000037941 */ /* 0x000fea0003800200 */
.L_x_29844:
        /* <DEDUP_REMOVED lines=42> */
.L_x_29842:
[----:B------:R-:W-:Y:S05]  /*5140*/  BSYNC.RECONVERGENT B2 ;  /* 0x0000000000027941 */ /* 0x000fea0003800200 */
.L_x_29841:
        /* <DEDUP_REMOVED lines=22> */
.L_x_29848:
        /* <DEDUP_REMOVED lines=13> */
.L_x_29850:
[----:B------:R-:W-:Y:S05]  /*5380*/  BSYNC.RECONVERGENT B3 ;  /* 0x0000000000037941 */ /* 0x000fea0003800200 */
.L_x_29849:
        /* <DEDUP_REMOVED lines=42> */
.L_x_29847:
[----:B------:R-:W-:Y:S05]  /*5630*/  BSYNC.RECONVERGENT B2 ;  /* 0x0000000000027941 */ /* 0x000fea0003800200 */
.L_x_29846:
        /* <DEDUP_REMOVED lines=22> */
.L_x_29853:
        /* <DEDUP_REMOVED lines=13> */
.L_x_29855:
[----:B------:R-:W-:Y:S05]  /*5870*/  BSYNC.RECONVERGENT B3 ;  /* 0x0000000000037941 */ /* 0x000fea0003800200 */
.L_x_29854:
        /* <DEDUP_REMOVED lines=42> */
.L_x_29852:
[----:B------:R-:W-:Y:S05]  /*5b20*/  BSYNC.RECONVERGENT B2 ;  /* 0x0000000000027941 */ /* 0x000fea0003800200 */
.L_x_29851:
        /* <DEDUP_REMOVED lines=8> */
[----:B------:R-:W-:Y:S02]  /*5bb0*/  HFMA2 R178, -RZ, RZ, 0, 1.1920928955078125e-07 ;  /* 0x00000002ffb27431 */ /* 0x000fe400000001ff */
[----:B------:R-:W-:Y:S01]  /*5bc0*/  IMAD.MOV.U32 R5, RZ, RZ, R4 ;  /* 0x000000ffff057224 */ /* 0x000fe200078e0004 */
        /* <DEDUP_REMOVED lines=12> */
.L_x_29858:
        /* <DEDUP_REMOVED lines=13> */
.L_x_29860:
[----:B------:R-:W-:Y:S05]  /*5d60*/  BSYNC.RECONVERGENT B3 ;  /* 0x0000000000037941 */ /* 0x000fea0003800200 */
.L_x_29859:
        /* <DEDUP_REMOVED lines=42> */
.L_x_29857:
[----:B------:R-:W-:Y:S05]  /*6010*/  BSYNC.RECONVERGENT B2 ;  /* 0x0000000000027941 */ /* 0x000fea0003800200 */
.L_x_29856:
        /* <DEDUP_REMOVED lines=22> */
.L_x_29863:
        /* <DEDUP_REMOVED lines=15> */
.L_x_29865:
[----:B------:R-:W-:Y:S05]  /*6270*/  BSYNC.RECONVERGENT B3 ;  /* 0x0000000000037941 */ /* 0x000fea0003800200 */
.L_x_29864:
        /* <DEDUP_REMOVED lines=42> */
.L_x_29862:
[----:B------:R-:W-:Y:S05]  /*6520*/  BSYNC.RECONVERGENT B2 ;  /* 0x0000000000027941 */ /* 0x000fea0003800200 */
.L_x_29861:
        /* <DEDUP_REMOVED lines=13> */
.L_x_29825:
        /* <DEDUP_REMOVED lines=21> */
.L_x_29784:
[----:B------:R-:W-:Y:S05]  /*6750*/  BSYNC.RECONVERGENT B1 ;  /* 0x0000000000017941 */ /* 0x000fea0003800200 */
.L_x_29783:
        /* <DEDUP_REMOVED lines=30> */
.L_x_29871:
        /* <DEDUP_REMOVED lines=13> */
.L_x_29873:
[----:B------:R-:W-:Y:S05]  /*6a10*/  BSYNC.RECONVERGENT B3 ;  /* 0x0000000000037941 */ /* 0x000fea0003800200 */
.L_x_29872:
        /* <DEDUP_REMOVED lines=41> */
.L_x_29870:
[----:B------:R-:W-:Y:S05]  /*6cb0*/  BSYNC.RECONVERGENT B2 ;  /* 0x0000000000027941 */ /* 0x000fea0003800200 */
.L_x_29869:
[----:B------:R-:W1:Y:S01]  /*6cc0*/  LDC R217, c[0x0][0x408] ;  /* 0x00010200ffd97b82 */ /* 0x000e620000000800 */
[----:B------:R-:W-:Y:S01]  /*6cd0*/  I2FP.F32.U32 R14, R14 ;  /* 0x0000000e000e7245 */ /* 0x000fe20000201000 */
[----:B-----5:R-:W-:Y:S01]  /*6ce0*/  HADD2.F32 R22, -RZ, R176.H0_H0 ;  /* 0x200000b0ff167230 */ /* 0x020fe20000004100 */
[----:B------:R-:W-:Y:S01]  /*6cf0*/  ISETP.NE.AND P1, PT, R21, 0x1, PT ;  /* 0x000000011500780c */ /* 0x000fe20003f25270 */
[----:B------:R-:W-:Y:S01]  /*6d00*/  IMAD.MOV.U32 R209, RZ, RZ, 0x2f800000 ;  /* 0x2f800000ffd17424 */ /* 0x000fe200078e00ff */
[----:B------:R-:W-:Y:S01]  /*6d10*/  LOP3.LUT R2, R2, 0xfffffffd, RZ, 0xc0, !PT ;  /* 0xfffffffd02027812 */ /* 0x000fe200078ec0ff */
[----:B------:R-:W-:Y:S01]  /*6d20*/  BSSY.RECONVERGENT B2, `(.L_x_29874) ;  /* 0x000004e000027945 */ /* 0x000fe20003800200 */
[----:B------:R-:W-:Y:S01]  /*6d30*/  FMUL.FTZ R22, R22, R215 ;  /* 0x000000d716167220 */ /* 0x000fe20000410000 */
[----:B------:R-:W2:Y:S01]  /*6d40*/  LDC R214, c[0x0][0x404] ;  /* 0x00010100ffd67b82 */ /* 0x000ea20000000800 */
[----:B------:R-:W-:Y:S01]  /*6d50*/  FFMA.FTZ R5, R14, R209, 1.1641532182693481445e-10 ;  /* 0x2f0000000e057423 */ /* 0x000fe200000100d1 */
[----:B------:R-:W-:-:S02]  /*6d60*/  HADD2.F32 R14, -RZ, R28.H0_H0 ;  /* 0x2000001cff0e7230 */ /* 0x000fc40000004100 */
[----:B0-----:R-:W-:Y:S02]  /*6d70*/  IMAD.MOV.U32 R186, RZ, RZ, 0x2 ;  /* 0x00000002ffba7424 */ /* 0x001fe400078e00ff */
[----:B-1----:R-:W-:Y:S01]  /*6d80*/  FMUL.FTZ R22, R22, R217 ;  /* 0x000000d916167220 */ /* 0x002fe20000410000 */
[----:B--2---:R-:W-:-:S04]  /*6d90*/  FSETP.GTU.FTZ.AND P0, PT, R5, R214, PT ;  /* 0x000000d60500720b */ /* 0x004fc80003f1c000 */
        /* <DEDUP_REMOVED lines=14> */
.L_x_29876:
        /* <DEDUP_REMOVED lines=13> */
.L_x_29878:
[----:B------:R-:W-:Y:S05]  /*6f50*/  BSYNC.RECONVERGENT B3 ;  /* 0x0000000000037941 */ /* 0x000fea0003800200 */
.L_x_29877:
        /* <DEDUP_REMOVED lines=42> */
.L_x_29875:
[----:B------:R-:W-:Y:S05]  /*7200*/  BSYNC.RECONVERGENT B2 ;  /* 0x0000000000027941 */ /* 0x000fea0003800200 */
.L_x_29874:
        /* <DEDUP_REMOVED lines=23> */
.L_x_29881:
        /* <DEDUP_REMOVED lines=13> */
.L_x_29883:
[----:B------:R-:W-:Y:S05]  /*7450*/  BSYNC.RECONVERGENT B3 ;  /* 0x0000000000037941 */ /* 0x000fea0003800200 */
.L_x_29882:
        /* <DEDUP_REMOVED lines=42> */
.L_x_29880:
[----:B------:R-:W-:Y:S05]  /*7700*/  BSYNC.RECONVERGENT B2 ;  /* 0x0000000000027941 */ /* 0x000fea0003800200 */
.L_x_29879:
        /* <DEDUP_REMOVED lines=23> */
.L_x_29886:
        /* <DEDUP_REMOVED lines=13> */
.L_x_29888:
[----:B------:R-:W-:Y:S05]  /*7950*/  BSYNC.RECONVERGENT B3 ;  /* 0x0000000000037941 */ /* 0x000fea0003800200 */
.L_x_29887:
        /* <DEDUP_REMOVED lines=42> */
.L_x_29885:
[----:B------:R-:W-:Y:S05]  /*7c00*/  BSYNC.RECONVERGENT B2 ;  /* 0x0000000000027941 */ /* 0x000fea0003800200 */
.L_x_29884:
        /* <DEDUP_REMOVED lines=23> */
.L_x_29891:
        /* <DEDUP_REMOVED lines=13> */
.L_x_29893:
[----:B------:R-:W-:Y:S05]  /*7e50*/  BSYNC.RECONVERGENT B3 ;  /* 0x0000000000037941 */ /* 0x000fea0003800200 */
.L_x_29892:
        /* <DEDUP_REMOVED lines=42> */
.L_x_29890:
[----:B------:R-:W-:Y:S05]  /*8100*/  BSYNC.RECONVERGENT B2 ;  /* 0x0000000000027941 */ /* 0x000fea0003800200 */
.L_x_29889:
        /* <DEDUP_REMOVED lines=23> */
.L_x_29896:
        /* <DEDUP_REMOVED lines=13> */
.L_x_29898:
[----:B------:R-:W-:Y:S05]  /*8350*/  BSYNC.RECONVERGENT B3 ;  /* 0x0000000000037941 */ /* 0x000fea0003800200 */
.L_x_29897:
        /* <DEDUP_REMOVED lines=42> */
.L_x_29895:
[----:B------:R-:W-:Y:S05]  /*8600*/  BSYNC.RECONVERGENT B2 ;  /* 0x0000000000027941 */ /* 0x000fea0003800200 */
.L_x_29894:
        /* <DEDUP_REMOVED lines=23> */
.L_x_29901:
        /* <DEDUP_REMOVED lines=13> */
.L_x_29903:
[----:B------:R-:W-:Y:S05]  /*8850*/  BSYNC.RECONVERGENT B3 ;  /* 0x0000000000037941 */ /* 0x000fea0003800200 */
.L_x_29902:
        /* <DEDUP_REMOVED lines=42> */
.L_x_29900:
[----:B------:R-:W-:Y:S05]  /*8b00*/  BSYNC.RECONVERGENT B2 ;  /* 0x0000000000027941 */ /* 0x000fea0003800200 */
.L_x_29899:
        /* <DEDUP_REMOVED lines=23> */
.L_x_29906:
        /* <DEDUP_REMOVED lines=15> */
.L_x_29908:
[----:B------:R-:W-:Y:S05]  /*8d70*/  BSYNC.RECONVERGENT B3 ;  /* 0x0000000000037941 */ /* 0x000fea0003800200 */
.L_x_29907:
        /* <DEDUP_REMOVED lines=42> */
.L_x_29905:
[----:B------:R-:W-:Y:S05]  /*9020*/  BSYNC.RECONVERGENT B2 ;  /* 0x0000000000027941 */ /* 0x000fea0003800200 */
.L_x_29904:
[----:B------:R-:W-:Y:S01]  /*9030*/  I2FP.F32.U32 R176, R177 ;  /* 0x000000b100b07245 */ /* 0x000fe20000201000 */
[----:B------:R-:W-:Y:S02]  /*9040*/  HADD2.F32 R178, -RZ, R179.H1_H1 ;  /* 0x300000b3ffb27230 */ /* 0x000fe40000004100 */
        /* <DEDUP_REMOVED lines=13> */
.L_x_29868:
        /* <DEDUP_REMOVED lines=16> */
.L_x_29912:
        /* <DEDUP_REMOVED lines=13> */
.L_x_29914:
[----:B------:R-:W-:Y:S05]  /*92f0*/  BSYNC.RECONVERGENT B3 ;  /* 0x0000000000037941 */ /* 0x000fea0003800200 */
.L_x_29913:
        /* <DEDUP_REMOVED lines=41> */
.L_x_29911:
[----:B------:R-:W-:Y:S05]  /*9590*/  BSYNC.RECONVERGENT B2 ;  /* 0x0000000000027941 */ /* 0x000fea0003800200 */
.L_x_29910:
[----:B------:R-:W1:Y:S01]  /*95a0*/  LDC R217, c[0x0][0x408] ;  /* 0x00010200ffd97b82 */ /* 0x000e620000000800 */
[----:B------:R-:W-:Y:S01]  /*95b0*/  I2FP.F32.U32 R14, R14 ;  /* 0x0000000e000e7245 */ /* 0x000fe20000201000 */
[----:B------:R-:W-:Y:S02]  /*95c0*/  HFMA2 R209, -RZ, RZ, 0.1171875, 0 ;  /* 0x2f800000ffd17431 */ /* 0x000fe400000001ff */
[----:B-----5:R-:W-:Y:S01]  /*95d0*/  HADD2.F32 R22, -RZ, R176.H0_H0 ;  /* 0x200000b0ff167230 */ /* 0x020fe20000004100 */
[----:B------:R-:W-:Y:S01]  /*95e0*/  ISETP.NE.AND P1, PT, R21, 0x1, PT ;  /* 0x000000011500780c */ /* 0x000fe20003f25270 */
[----:B------:R-:W-:Y:S01]  /*95f0*/  BSSY.RECONVERGENT B2, `(.L_x_29915) ;  /* 0x000004e000027945 */ /* 0x000fe20003800200 */
[----:B------:R-:W-:Y:S01]  /*9600*/  LOP3.LUT R2, R2, 0xfffffffd, RZ, 0xc0, !PT ;  /* 0xfffffffd02027812 */ /* 0x000fe200078ec0ff */
[----:B------:R-:W-:Y:S01]  /*9610*/  FFMA.FTZ R5, R14, R209, 1.1641532182693481445e-10 ;  /* 0x2f0000000e057423 */ /* 0x000fe200000100d1 */
[----:B------:R-:W2:Y:S01]  /*9620*/  LDC R214, c[0x0][0x404] ;  /* 0x00010100ffd67b82 */ /* 0x000ea20000000800 */
[----:B------:R-:W-:Y:S01]  /*9630*/  FMUL.FTZ R22, R22, R215 ;  /* 0x000000d716167220 */ /* 0x000fe20000410000 */
[----:B0-----:R-:W-:-:S03]  /*9640*/  IMAD.MOV.U32 R186, RZ, RZ, 0x2 ;  /* 0x00000002ffba7424 */ /* 0x001fc600078e00ff */
[----:B-1----:R-:W-:Y:S01]  /*9650*/  FMUL.FTZ R22, R22, R217 ;  /* 0x000000d916167220 */ /* 0x002fe20000410000 */
[----:B--2---:R-:W-:-:S04]  /*9660*/  FSETP.GTU.FTZ.AND P0, PT, R5, R214, PT ;  /* 0x000000d60500720b */ /* 0x004fc80003f1c000 */
        /* <DEDUP_REMOVED lines=14> */
.L_x_29917:
        /* <DEDUP_REMOVED lines=13> */
.L_x_29919:
[----:B------:R-:W-:Y:S05]  /*9820*/  BSYNC.RECONVERGENT B3 ;  /* 0x0000000000037941 */ /* 0x000fea0003800200 */
.L_x_29918:
        /* <DEDUP_REMOVED lines=42> */
.L_x_29916:
[----:B------:R-:W-:Y:S05]  /*9ad0*/  BSYNC.RECONVERGENT B2 ;  /* 0x0000000000027941 */ /* 0x000fea0003800200 */
.L_x_29915:
        /* <DEDUP_REMOVED lines=22> */
.L_x_29922:
        /* <DEDUP_REMOVED lines=13> */
.L_x_29924:
[----:B------:R-:W-:Y:S05]  /*9d10*/  BSYNC.RECONVERGENT B3 ;  /* 0x0000000000037941 */ /* 0x000fea0003800200 */
.L_x_29923:
        /* <DEDUP_REMOVED lines=42> */
.L_x_29921:
[----:B------:R-:W-:Y:S05]  /*9fc0*/  BSYNC.RECONVERGENT B2 ;  /* 0x0000000000027941 */ /* 0x000fea0003800200 */
.L_x_29920:
        /* <DEDUP_REMOVED lines=22> */
.L_x_29927:
        /* <DEDUP_REMOVED lines=13> */
.L_x_29929:
[----:B------:R-:W-:Y:S05]  /*a200*/  BSYNC.RECONVERGENT B3 ;  /* 0x0000000000037941 */ /* 0x000fea0003800200 */
.L_x_29928:
        /* <DEDUP_REMOVED lines=42> */
.L_x_29926:
[----:B------:R-:W-:Y:S05]  /*a4b0*/  BSYNC.RECONVERGENT B2 ;  /* 0x0000000000027941 */ /* 0x000fea0003800200 */
.L_x_29925:
        /* <DEDUP_REMOVED lines=22> */
.L_x_29932:
        /* <DEDUP_REMOVED lines=13> */
.L_x_29934:
[----:B------:R-:W-:Y:S05]  /*a6f0*/  BSYNC.RECONVERGENT B3 ;  /* 0x0000000000037941 */ /* 0x000fea0003800200 */
.L_x_29933:
        /* <DEDUP_REMOVED lines=42> */
.L_x_29931:
[----:B------:R-:W-:Y:S05]  /*a9a0*/  BSYNC.RECONVERGENT B2 ;  /* 0x0000000000027941 */ /* 0x000fea0003800200 */
.L_x_29930:
        /* <DEDUP_REMOVED lines=22> */
.L_x_29937:
        /* <DEDUP_REMOVED lines=13> */
.L_x_29939:
[----:B------:R-:W-:Y:S05]  /*abe0*/  BSYNC.RECONVERGENT B3 ;  /* 0x0000000000037941 */ /* 0x000fea0003800200 */
.L_x_29938:
        /* <DEDUP_REMOVED lines=42> */
.L_x_29936:
[----:B------:R-:W-:Y:S05]  /*ae90*/  BSYNC.RECONVERGENT B2 ;  /* 0x0000000000027941 */ /* 0x000fea0003800200 */
.L_x_29935:
        /* <DEDUP_REMOVED lines=22> */
.L_x_29942:
        /* <DEDUP_REMOVED lines=13> */
.L_x_29944:
[----:B------:R-:W-:Y:S05]  /*b0d0*/  BSYNC.RECONVERGENT B3 ;  /* 0x0000000000037941 */ /* 0x000fea0003800200 */
.L_x_29943:
        /* <DEDUP_REMOVED lines=42> */
.L_x_29941:
[----:B------:R-:W-:Y:S05]  /*b380*/  BSYNC.RECONVERGENT B2 ;  /* 0x0000000000027941 */ /* 0x000fea0003800200 */
.L_x_29940:
        /* <DEDUP_REMOVED lines=22> */
.L_x_29947:
        /* <DEDUP_REMOVED lines=15> */
.L_x_29949:
[----:B------:R-:W-:Y:S05]  /*b5e0*/  BSYNC.RECONVERGENT B3 ;  /* 0x0000000000037941 */ /* 0x000fea0003800200 */
.L_x_29948:
        /* <DEDUP_REMOVED lines=42> */
.L_x_29946:
[----:B------:R-:W-:Y:S05]  /*b890*/  BSYNC.RECONVERGENT B2 ;  /* 0x0000000000027941 */ /* 0x000fea0003800200 */
.L_x_29945:
        /* <DEDUP_REMOVED lines=13> */
.L_x_29909:
        /* <DEDUP_REMOVED lines=21> */
.L_x_29867:
[----:B------:R-:W-:Y:S05]  /*bac0*/  BSYNC.RECONVERGENT B1 ;  /* 0x0000000000017941 */ /* 0x000fea0003800200 */
.L_x_29866:
        /* <DEDUP_REMOVED lines=8> */
[----:B0-2---:R-:W0:Y:S01]  /*bb50*/  @P0 LDC.64 R176, c[0x0][0x3a0] ;  /* 0x0000e800ffb00b82 */ /* 0x005e220000000a00 */
[----:B-1----:R-:W-:-:S06]  /*bb60*/  IMAD.WIDE.U32 R24, R216, 0x10, R24 ;  /* 0x00000010d8187825 */ /* 0x002fcc00078e0018 */
[----:B------:R-:W5:Y:S01]  /*bb70*/  LDG.E.128 R24, desc[UR8][R24.64] ;  /* 0x0000000818187981 */ /* 0x000f62000c1e1d00 */
[----:B0-----:R-:W-:-:S05]  /*bb80*/  @P0 IMAD.WIDE.U32 R176, R216, 0x10, R176 ;  /* 0x00000010d8b00825 */ /* 0x001fca00078e00b0 */
        /* <DEDUP_REMOVED lines=18> */
.L_x_29955:
        /* <DEDUP_REMOVED lines=13> */
.L_x_29957:
[----:B------:R-:W-:Y:S05]  /*bd80*/  BSYNC.RECONVERGENT B3 ;  /* 0x0000000000037941 */ /* 0x000fea0003800200 */
.L_x_29956:
        /* <DEDUP_REMOVED lines=41> */
.L_x_29954:
[----:B------:R-:W-:Y:S05]  /*c020*/  BSYNC.RECONVERGENT B2 ;  /* 0x0000000000027941 */ /* 0x000fea0003800200 */
.L_x_29953:
        /* <DEDUP_REMOVED lines=9> */
[----:B0-----:R-:W-:Y:S01]  /*c0c0*/  FFMA.FTZ R176, R5, R214, 1.1641532182693481445e-10 ;  /* 0x2f00000005b07423 */ /* 0x001fe200000100d6 */
[----:B------:R-:W-:Y:S01]  /*c0d0*/  IMAD.MOV.U32 R177, RZ, RZ, 0x2 ;  /* 0x00000002ffb17424 */ /* 0x000fe200078e00ff */
[----:B------:R-:W-:Y:S01]  /*c0e0*/  MOV R5, R4 ;  /* 0x0000000400057202 */ /* 0x000fe20000000f00 */
[----:B-1----:R-:W-:-:S02]  /*c0f0*/  FMUL.FTZ R178, R178, R219 ;  /* 0x000000dbb2b27220 */ /* 0x002fc40000410000 */
[----:B--2---:R-:W-:Y:S01]  /*c100*/  FSETP.GTU.FTZ.AND P0, PT, R176, R217, PT ;  /* 0x000000d9b000720b */ /* 0x004fe20003f1c000 */
[----:B------:R-:W-:-:S03]  /*c110*/  HADD2.F32 R176, -RZ, R28.H0_H0 ;  /* 0x2000001cffb07230 */ /* 0x000fc60000004100 */
        /* <DEDUP_REMOVED lines=13> */
.L_x_29960:
        /* <DEDUP_REMOVED lines=13> */
.L_x_29962:
[----:B------:R-:W-:Y:S05]  /*c2c0*/  BSYNC.RECONVERGENT B3 ;  /* 0x0000000000037941 */ /* 0x000fea0003800200 */
.L_x_29961:
        /* <DEDUP_REMOVED lines=42> */
.L_x_29959:
[----:B------:R-:W-:Y:S05]  /*c570*/  BSYNC.RECONVERGENT B2 ;  /* 0x0000000000027941 */ /* 0x000fea0003800200 */
.L_x_29958:
        /* <DEDUP_REMOVED lines=23> */
.L_x_29965:
        /* <DEDUP_REMOVED lines=13> */
.L_x_29967:
[----:B------:R-:W-:Y:S05]  /*c7c0*/  BSYNC.RECONVERGENT B3 ;  /* 0x0000000000037941 */ /* 0x000fea0003800200 */
.L_x_29966:
        /* <DEDUP_REMOVED lines=42> */
.L_x_29964:
[----:B------:R-:W-:Y:S05]  /*ca70*/  BSYNC.RECONVERGENT B2 ;  /* 0x0000000000027941 */ /* 0x000fea0003800200 */
.L_x_29963:
        /* <DEDUP_REMOVED lines=23> */
.L_x_29970:
        /* <DEDUP_REMOVED lines=13> */
.L_x_29972:
[----:B------:R-:W-:Y:S05]  /*ccc0*/  BSYNC.RECONVERGENT B3 ;  /* 0x0000000000037941 */ /* 0x000fea0003800200 */
.L_x_29971:
        /* <DEDUP_REMOVED lines=42> */
.L_x_29969:
[----:B------:R-:W-:Y:S05]  /*cf70*/  BSYNC.RECONVERGENT B2 ;  /* 0x0000000000027941 */ /* 0x000fea0003800200 */
.L_x_29968:
        /* <DEDUP_REMOVED lines=23> */
.L_x_29975:
        /* <DEDUP_REMOVED lines=13> */
.L_x_29977:
[----:B------:R-:W-:Y:S05]  /*d1c0*/  BSYNC.RECONVERGENT B3 ;  /* 0x0000000000037941 */ /* 0x000fea0003800200 */
.L_x_29976:
        /* <DEDUP_REMOVED lines=42> */
.L_x_29974:
[----:B------:R-:W-:Y:S05]  /*d470*/  BSYNC.RECONVERGENT B2 ;  /* 0x0000000000027941 */ /* 0x000fea0003800200 */
.L_x_29973:
        /* <DEDUP_REMOVED lines=23> */
.L_x_29980:
        /* <DEDUP_REMOVED lines=13> */
.L_x_29982:
[----:B------:R-:W-:Y:S05]  /*d6c0*/  BSYNC.RECONVERGENT B3 ;  /* 0x0000000000037941 */ /* 0x000fea0003800200 */
.L_x_29981:
        /* <DEDUP_REMOVED lines=42> */
.L_x_29979:
[----:B------:R-:W-:Y:S05]  /*d970*/  BSYNC.RECONVERGENT B2 ;  /* 0x0000000000027941 */ /* 0x000fea0003800200 */
.L_x_29978:
        /* <DEDUP_REMOVED lines=23> */
.L_x_29985:
        /* <DEDUP_REMOVED lines=13> */
.L_x_29987:
[----:B------:R-:W-:Y:S05]  /*dbc0*/  BSYNC.RECONVERGENT B3 ;  /* 0x0000000000037941 */ /* 0x000fea0003800200 */
.L_x_29986:
        /* <DEDUP_REMOVED lines=42> */
.L_x_29984:
[----:B------:R-:W-:Y:S05]  /*de70*/  BSYNC.RECONVERGENT B2 ;  /* 0x0000000000027941 */ /* 0x000fea0003800200 */
.L_x_29983:
        /* <DEDUP_REMOVED lines=23> */
.L_x_29990:
        /* <DEDUP_REMOVED lines=15> */
.L_x_29992:
[----:B------:R-:W-:Y:S05]  /*e0e0*/  BSYNC.RECONVERGENT B3 ;  /* 0x0000000000037941 */ /* 0x000fea0003800200 */
.L_x_29991:
        /* <DEDUP_REMOVED lines=42> */
.L_x_29989:
[----:B------:R-:W-:Y:S05]  /*e390*/  BSYNC.RECONVERGENT B2 ;  /* 0x0000000000027941 */ /* 0x000fea0003800200 */
.L_x_29988:
        /* <DEDUP_REMOVED lines=12> */
[----:B------:R-:W-:-:S04]  /*e460*/  F2FP.F16.F32.PACK_AB R176, R23, R15 ;  /* 0x0000000f17b0723e */ /* 0x000fc800000000ff */
[----:B------:R-:W-:Y:S01]  /*e470*/  F2FP.F16.F32.PACK_AB R179, R27, R201 ;  /* 0x000000c91bb3723e */ /* 0x000fe200000000ff */
[----:B------:R-:W-:Y:S06]  /*e480*/  BRA `(.L_x_29993) ;  /* 0x0000002800147947 */ /* 0x000fec0003800000 */
.L_x_29952:
        /* <DEDUP_REMOVED lines=16> */
.L_x_29996:
        /* <DEDUP_REMOVED lines=13> */
.L_x_29998:
[----:B------:R-:W-:Y:S05]  /*e660*/  BSYNC.RECONVERGENT B3 ;  /* 0x0000000000037941 */ /* 0x000fea0003800200 */
.L_x_29997:
        /* <DEDUP_REMOVED lines=41> */
.L_x_29995:
[----:B------:R-:W-:Y:S05]  /*e900*/  BSYNC.RECONVERGENT B2 ;  /* 0x0000000000027941 */ /* 0x000fea0003800200 */
.L_x_29994:
[----:B------:R-:W1:Y:S01]  /*e910*/  LDC R219, c[0x0][0x408] ;  /* 0x00010200ffdb7b82 */ /* 0x000e620000000800 */
[----:B------:R-:W-:Y:S01]  /*e920*/  I2FP.F32.U32 R5, R15 ;  /* 0x0000000f00057245 */ /* 0x000fe20000201000 */
[----:B------:R-:W-:Y:S02]  /*e930*/  HFMA2 R214, -RZ, RZ, 0.1171875, 0 ;  /* 0x2f800000ffd67431 */ /* 0x000fe400000001ff */
[----:B-----5:R-:W-:Y:S01]  /*e940*/  HADD2.F32 R178, -RZ, R24.H0_H0 ;  /* 0x20000018ffb27230 */ /* 0x020fe20000004100 */
[----:B------:R-:W-:Y:S01]  /*e950*/  ISETP.NE.AND P1, PT, R23, 0x1, PT ;  /* 0x000000011700780c */ /* 0x000fe20003f25270 */
[----:B------:R-:W-:Y:S01]  /*e960*/  BSSY.RECONVERGENT B2, `(.L_x_29999) ;  /* 0x000004e000027945 */ /* 0x000fe20003800200 */
[----:B------:R-:W-:Y:S01]  /*e970*/  LOP3.LUT R2, R2, 0xfffffffd, RZ, 0xc0, !PT ;  /* 0xfffffffd02027812 */ /* 0x000fe200078ec0ff */
[----:B0-----:R-:W-:Y:S01]  /*e980*/  FFMA.FTZ R176, R5, R214, 1.1641532182693481445e-10 ;  /* 0x2f00000005b07423 */ /* 0x001fe200000100d6 */
[----:B------:R-:W0:Y:S01]  /*e990*/  LDC R217, c[0x0][0x404] ;  /* 0x00010100ffd97b82 */ /* 0x000e220000000800 */
[----:B------:R-:W-:Y:S01]  /*e9a0*/  FMUL.FTZ R178, R178, R215 ;  /* 0x000000d7b2b27220 */ /* 0x000fe20000410000 */
[----:B------:R-:W-:-:S02]  /*e9b0*/  IMAD.MOV.U32 R177, RZ, RZ, 0x2 ;  /* 0x00000002ffb17424 */ /* 0x000fc400078e00ff */
[----:B------:R-:W-:Y:S02]  /*e9c0*/  IMAD.MOV.U32 R5, RZ, RZ, R4 ;  /* 0x000000ffff057224 */ /* 0x000fe400078e0004 */
[----:B-1----:R-:W-:Y:S01]  /*e9d0*/  FMUL.FTZ R15, R178, R219 ;  /* 0x000000dbb20f7220 */ /* 0x002fe20000410000 */
[----:B0-----:R-:W-:-:S04]  /*e9e0*/  FSETP.GTU.FTZ.AND P0, PT, R176, R217, PT ;  /* 0x000000d9b000720b */ /* 0x001fc80003f1c000 */
        /* <DEDUP_REMOVED lines=13> */
.L_x_30001:
        /* <DEDUP_REMOVED lines=13> */
.L_x_30003:
[----:B------:R-:W-:Y:S05]  /*eb90*/  BSYNC.RECONVERGENT B3 ;  /* 0x0000000000037941 */ /* 0x000fea0003800200 */
.L_x_30002:
        /* <DEDUP_REMOVED lines=42> */
.L_x_30000:
[----:B------:R-:W-:Y:S05]  /*ee40*/  BSYNC.RECONVERGENT B2 ;  /* 0x0000000000027941 */ /* 0x000fea0003800200 */
.L_x_29999:
        /* <DEDUP_REMOVED lines=22> */
.L_x_30006:
        /* <DEDUP_REMOVED lines=13> */
.L_x_30008:
[----:B------:R-:W-:Y:S05]  /*f080*/  BSYNC.RECONVERGENT B3 ;  /* 0x0000000000037941 */ /* 0x000fea0003800200 */
.L_x_30007:
        /* <DEDUP_REMOVED lines=42> */
.L_x_30005:
[----:B------:R-:W-:Y:S05]  /*f330*/  BSYNC.RECONVERGENT B2 ;  /* 0x0000000000027941 */ /* 0x000fea0003800200 */
.L_x_30004:
        /* <DEDUP_REMOVED lines=22> */
.L_x_30011:
        /* <DEDUP_REMOVED lines=13> */
.L_x_30013:
[----:B------:R-:W-:Y:S05]  /*f570*/  BSYNC.RECONVERGENT B3 ;  /* 0x0000000000037941 */ /* 0x000fea0003800200 */
.L_x_30012:
        /* <DEDUP_REMOVED lines=42> */
.L_x_30010:
[----:B------:R-:W-:Y:S05]  /*f820*/  BSYNC.RECONVERGENT B2 ;  /* 0x0000000000027941 */ /* 0x000fea0003800200 */
.L_x_30009:
        /* <DEDUP_REMOVED lines=22> */
.L_x_30016:
        /* <DEDUP_REMOVED lines=13> */
.L_x_30018:
[----:B------:R-:W-:Y:S05]  /*fa60*/  BSYNC.RECONVERGENT B3 ;  /* 0x0000000000037941 */ /* 0x000fea0003800200 */
.L_x_30017:
        /* <DEDUP_REMOVED lines=42> */
.L_x_30015:
[----:B------:R-:W-:Y:S05]  /*fd10*/  BSYNC.RECONVERGENT B2 ;  /* 0x0000000000027941 */ /* 0x000fea0003800200 */
.L_x_30014:
        /* <DEDUP_REMOVED lines=22> */
.L_x_30021:
        /* <DEDUP_REMOVED lines=13> */
.L_x_30023:
[----:B------:R-:W-:Y:S05]  /*ff50*/  BSYNC.RECONVERGENT B3 ;  /* 0x0000000000037941 */ /* 0x000fea0003800200 */
.L_x_30022:
        /* <DEDUP_REMOVED lines=42> */
.L_x_30020:
[----:B------:R-:W-:Y:S05]  /*10200*/  BSYNC.RECONVERGENT B2 ;  /* 0x0000000000027941 */ /* 0x000fea0003800200 */
.L_x_30019:
        /* <DEDUP_REMOVED lines=22> */
.L_x_30026:
        /* <DEDUP_REMOVED lines=13> */
.L_x_30028:
[----:B------:R-:W-:Y:S05]  /*10440*/  BSYNC.RECONVERGENT B3 ;  /* 0x0000000000037941 */ /* 0x000fea0003800200 */
.L_x_30027:
        /* <DEDUP_REMOVED lines=42> */
.L_x_30025:
[----:B------:R-:W-:Y:S05]  /*106f0*/  BSYNC.RECONVERGENT B2 ;  /* 0x0000000000027941 */ /* 0x000fea0003800200 */
.L_x_30024:
[----:B------:R-:W-:Y:S01]  /*10700*/  I2FP.F32.U32 R5, R5 ;  /* 0x0000000500057245 */ /* 0x000fe20000201000 */
[----:B------:R-:W-:Y:S01]  /*10710*/  HADD2.F32 R178, -RZ, R27.H0_H0 ;  /* 0x2000001bffb27230 */ /* 0x000fe20000004100 */
[----:B------:R-:W-:Y:S01]  /*10720*/  ISETP.NE.AND P6, PT, R179, 0x1, PT ;  /* 0x00000001b300780c */ /* 0x000fe20003fc5270 */
[----:B------:R-:W-:Y:S01]  /*10730*/  BSSY.RECONVERGENT B2, `(.L_x_30029) ;  /* 0x000004d000027945 */ /* 0x000fe20003800200 */
[----:B------:R-:W-:Y:S01]  /*10740*/  MOV R177, R4 ;  /* 0x0000000400b17202 */ /* 0x000fe20000000f00 */
        /* <DEDUP_REMOVED lines=17> */
.L_x_30031:
        /* <DEDUP_REMOVED lines=15> */
.L_x_30033:
[----:B------:R-:W-:Y:S05]  /*10950*/  BSYNC.RECONVERGENT B3 ;  /* 0x0000000000037941 */ /* 0x000fea0003800200 */
.L_x_30032:
        /* <DEDUP_REMOVED lines=39> */
[----:B------:R-:W-:Y:S02]  /*10bd0*/  LOP3.LUT R7, R178, UR32, R177, 0x96, !PT ;  /* 0x00000020b2077c12 */ /* 0x000fe4000f8e96b1 */
[----:B------:R-:W-:Y:S01]  /*10be0*/  MOV R177, R218 ;  /* 0x000000da00b17202 */ /* 0x000fe20000000f00 */
[----:B------:R-:W-:-:S07]  /*10bf0*/  IMAD.MOV.U32 R218, RZ, RZ, R176 ;  /* 0x000000ffffda7224 */ /* 0x000fce00078e00b0 */
.L_x_30030:
[----:B------:R-:W-:Y:S05]  /*10c00*/  BSYNC.RECONVERGENT B2 ;  /* 0x0000000000027941 */ /* 0x000fea0003800200 */
.L_x_30029:
        /* <DEDUP_REMOVED lines=9> */
[----:B------:R-:W-:-:S03]  /*10ca0*/  PLOP3.LUT P6, PT, P6, PT, PT, 0x8, 0x80 ;  /* 0x000000000080781c */ /* 0x000fc600037ce170 */
[----:B------:R-:W-:Y:S01]  /*10cb0*/  FMUL.FTZ R27, R176, R107 ;  /* 0x0000006bb01b7220 */ /* 0x000fe20000410000 */
[----:B------:R-:W-:-:S04]  /*10cc0*/  F2FP.F16.F32.PACK_AB R176, R23, R15 ;  /* 0x0000000f17b0723e */ /* 0x000fc800000000ff */
[----:B------:R-:W-:-:S07]  /*10cd0*/  F2FP.F16.F32.PACK_AB R179, R27, R201 ;  /* 0x000000c91bb3723e */ /* 0x000fce00000000ff */
.L_x_29993:
        /* <DEDUP_REMOVED lines=21> */
.L_x_29951:
[----:B------:R-:W-:Y:S05]  /*10e30*/  BSYNC.RECONVERGENT B1 ;  /* 0x0000000000017941 */ /* 0x000fea0003800200 */
.L_x_29950:
        /* <DEDUP_REMOVED lines=30> */
.L_x_30039:
        /* <DEDUP_REMOVED lines=13> */
.L_x_30041:
[----:B------:R-:W-:Y:S05]  /*110f0*/  BSYNC.RECONVERGENT B3 ;  /* 0x0000000000037941 */ /* 0x000fea0003800200 */
.L_x_30040:
        /* <DEDUP_REMOVED lines=41> */
.L_x_30038:
[----:B------:R-:W-:Y:S05]  /*11390*/  BSYNC.RECONVERGENT B2 ;  /* 0x0000000000027941 */ /* 0x000fea0003800200 */
.L_x_30037:
        /* <DEDUP_REMOVED lines=11> */
[----:B------:R-:W-:-:S02]  /*11450*/  HFMA2 R191, -RZ, RZ, 0, 1.1920928955078125e-07 ;  /* 0x00000002ffbf7431 */ /* 0x000fc400000001ff */
        /* <DEDUP_REMOVED lines=16> */
.L_x_30044:
        /* <DEDUP_REMOVED lines=13> */
.L_x_30046:
[----:B------:R-:W-:Y:S05]  /*11630*/  BSYNC.RECONVERGENT B3 ;  /* 0x0000000000037941 */ /* 0x000fea0003800200 */
.L_x_30045:
        /* <DEDUP_REMOVED lines=42> */
.L_x_30043:
[----:B------:R-:W-:Y:S05]  /*118e0*/  BSYNC.RECONVERGENT B2 ;  /* 0x0000000000027941 */ /* 0x000fea0003800200 */
.L_x_30042:
        /* <DEDUP_REMOVED lines=23> */
.L_x_30049:
        /* <DEDUP_REMOVED lines=13> */
.L_x_30051:
[----:B------:R-:W-:Y:S05]  /*11b30*/  BSYNC.RECONVERGENT B3 ;  /* 0x0000000000037941 */ /* 0x000fea0003800200 */
.L_x_30050:
        /* <DEDUP_REMOVED lines=42> */
.L_x_30048:
[----:B------:R-:W-:Y:S05]  /*11de0*/  BSYNC.RECONVERGENT B2 ;  /* 0x0000000000027941 */ /* 0x000fea0003800200 */
.L_x_30047:
        /* <DEDUP_REMOVED lines=23> */
.L_x_30054:
        /* <DEDUP_REMOVED lines=13> */
.L_x_30056:
[----:B------:R-:W-:Y:S05]  /*12030*/  BSYNC.RECONVERGENT B3 ;  /* 0x0000000000037941 */ /* 0x000fea0003800200 */
.L_x_30055:
        /* <DEDUP_REMOVED lines=42> */
.L_x_30053:
[----:B------:R-:W-:Y:S05]  /*122e0*/  BSYNC.RECONVERGENT B2 ;  /* 0x0000000000027941 */ /* 0x000fea0003800200 */
.L_x_30052:
        /* <DEDUP_REMOVED lines=23> */
.L_x_30059:
        /* <DEDUP_REMOVED lines=13> */
.L_x_30061:
[----:B------:R-:W-:Y:S05]  /*12530*/  BSYNC.RECONVERGENT B3 ;  /* 0x0000000000037941 */ /* 0x000fea0003800200 */
.L_x_30060:
        /* <DEDUP_REMOVED lines=42> */
.L_x_30058:
[----:B------:R-:W-:Y:S05]  /*127e0*/  BSYNC.RECONVERGENT B2 ;  /* 0x0000000000027941 */ /* 0x000fea0003800200 */
.L_x_30057:
        /* <DEDUP_REMOVED lines=23> */
.L_x_30064:
        /* <DEDUP_REMOVED lines=13> */
.L_x_30066:
[----:B------:R-:W-:Y:S05]  /*12a30*/  BSYNC.RECONVERGENT B3 ;  /* 0x0000000000037941 */ /* 0x000fea0003800200 */
.L_x_30065:
        /* <DEDUP_REMOVED lines=42> */
.L_x_30063:
[----:B------:R-:W-:Y:S05]  /*12ce0*/  BSYNC.RECONVERGENT B2 ;  /* 0x0000000000027941 */ /* 0x000fea0003800200 */
.L_x_30062:
        /* <DEDUP_REMOVED lines=23> */
.L_x_30069:
        /* <DEDUP_REMOVED lines=13> */
.L_x_30071:
[----:B------:R-:W-:Y:S05]  /*12f30*/  BSYNC.RECONVERGENT B3 ;  /* 0x0000000000037941 */ /* 0x000fea0003800200 */
.L_x_30070:
        /* <DEDUP_REMOVED lines=42> */
.L_x_30068:
[----:B------:R-:W-:Y:S05]  /*131e0*/  BSYNC.RECONVERGENT B2 ;  /* 0x0000000000027941 */ /* 0x000fea0003800200 */
.L_x_30067:
        /* <DEDUP_REMOVED lines=9> */
[----:B------:R-:W-:Y:S01]  /*13280*/  FSETP.GTU.FTZ.AND P5, PT, R5, R214, PT ;  /* 0x000000d60500720b */ /* 0x000fe20003fbc000 */
[----:B------:R-:W-:-:S03]  /*13290*/  HFMA2 R5, -RZ, RZ, 0, 1.1920928955078125e-07 ;  /* 0x00000002ff057431 */ /* 0x000fc600000001ff */
        /* <DEDUP_REMOVED lines=12> */
.L_x_30074:
        /* <DEDUP_REMOVED lines=15> */
.L_x_30076:
[----:B------:R-:W-:Y:S05]  /*13450*/  BSYNC.RECONVERGENT B3 ;  /* 0x0000000000037941 */ /* 0x000fea0003800200 */
.L_x_30075:
        /* <DEDUP_REMOVED lines=42> */
.L_x_30073:
[----:B------:R-:W-:Y:S05]  /*13700*/  BSYNC.RECONVERGENT B2 ;  /* 0x0000000000027941 */ /* 0x000fea0003800200 */
.L_x_30072:
        /* <DEDUP_REMOVED lines=15> */
.L_x_30036:
        /* <DEDUP_REMOVED lines=16> */
.L_x_30080:
        /* <DEDUP_REMOVED lines=13> */
.L_x_30082:
[----:B------:R-:W-:Y:S05]  /*139d0*/  BSYNC.RECONVERGENT B3 ;  /* 0x0000000000037941 */ /* 0x000fea0003800200 */
.L_x_30081:
        /* <DEDUP_REMOVED lines=41> */
.L_x_30079:
[----:B------:R-:W-:Y:S05]  /*13c70*/  BSYNC.RECONVERGENT B2 ;  /* 0x0000000000027941 */ /* 0x000fea0003800200 */
.L_x_30078:
        /* <DEDUP_REMOVED lines=27> */
.L_x_30085:
        /* <DEDUP_REMOVED lines=13> */
.L_x_30087:
[----:B------:R-:W-:Y:S05]  /*13f00*/  BSYNC.RECONVERGENT B3 ;  /* 0x0000000000037941 */ /* 0x000fea0003800200 */
.L_x_30086:
        /* <DEDUP_REMOVED lines=42> */
.L_x_30084:
[----:B------:R-:W-:Y:S05]  /*141b0*/  BSYNC.RECONVERGENT B2 ;  /* 0x0000000000027941 */ /* 0x000fea0003800200 */
.L_x_30083:
        /* <DEDUP_REMOVED lines=22> */
.L_x_30090:
        /* <DEDUP_REMOVED lines=13> */
.L_x_30092:
[----:B------:R-:W-:Y:S05]  /*143f0*/  BSYNC.RECONVERGENT B3 ;  /* 0x0000000000037941 */ /* 0x000fea0003800200 */
.L_x_30091:
        /* <DEDUP_REMOVED lines=42> */
.L_x_30089:
[----:B------:R-:W-:Y:S05]  /*146a0*/  BSYNC.RECONVERGENT B2 ;  /* 0x0000000000027941 */ /* 0x000fea0003800200 */
.L_x_30088:
        /* <DEDUP_REMOVED lines=22> */
.L_x_30095:
        /* <DEDUP_REMOVED lines=13> */
.L_x_30097:
[----:B------:R-:W-:Y:S05]  /*148e0*/  BSYNC.RECONVERGENT B3 ;  /* 0x0000000000037941 */ /* 0x000fea0003800200 */
.L_x_30096:
        /* <DEDUP_REMOVED lines=42> */
.L_x_30094:
[----:B------:R-:W-:Y:S05]  /*14b90*/  BSYNC.RECONVERGENT B2 ;  /* 0x0000000000027941 */ /* 0x000fea0003800200 */
.L_x_30093:
        /* <DEDUP_REMOVED lines=22> */
.L_x_30100:
        /* <DEDUP_REMOVED lines=13> */
.L_x_30102:
[----:B------:R-:W-:Y:S05]  /*14dd0*/  BSYNC.RECONVERGENT B3 ;  /* 0x0000000000037941 */ /* 0x000fea0003800200 */
.L_x_30101:
        /* <DEDUP_REMOVED lines=42> */
.L_x_30099:
[----:B------:R-:W-:Y:S05]  /*15080*/  BSYNC.RECONVERGENT B2 ;  /* 0x0000000000027941 */ /* 0x000fea0003800200 */
.L_x_30098:
[----:B------:R-:W-:Y:S01]  /*15090*/  I2FP.F32.U32 R5, R5 ;  /* 0x0000000500057245 */ /* 0x000fe20000201000 */
[----:B------:R-:W-:Y:S01]  /*150a0*/  HADD2.F32 R176, -RZ, R178.H0_H0 ;  /* 0x200000b2ffb07230 */ /* 0x000fe20000004100 */
[----:B------:R-:W-:Y:S01]  /*150b0*/  ISETP.NE.AND P4, PT, R177, 0x1, PT ;  /* 0x00000001b100780c */ /* 0x000fe20003f85270 */
[----:B------:R-:W-:Y:S02]  /*150c0*/  BSSY.RECONVERGENT B2, `(.L_x_30103) ;  /* 0x000004b000027945 */ /* 0x000fe40003800200 */
[----:B------:R-:W-:Y:S01]  /*150d0*/  FFMA.FTZ R5, R5, R210, 1.1641532182693481445e-10 ;  /* 0x2f00000005057423 */ /* 0x000fe200000100d2 */
[----:B------:R-:W-:-:S04]  /*150e0*/  FMUL.FTZ R176, R176, R215 ;  /* 0x000000d7b0b07220 */ /* 0x000fc80000410000 */
[----:B------:R-:W-:Y:S01]  /*150f0*/  FMUL.FTZ R176, R176, R217 ;  /* 0x000000d9b0b07220 */ /* 0x000fe20000410000 */
[----:B------:R-:W-:-:S04]  /*15100*/  FSETP.GTU.FTZ.AND P3, PT, R5, R214, PT ;  /* 0x000000d60500720b */ /* 0x000fc80003f7c000 */
        /* <DEDUP_REMOVED lines=14> */
.L_x_30105:
        /* <DEDUP_REMOVED lines=13> */
.L_x_30107:
[----:B------:R-:W-:Y:S05]  /*152c0*/  BSYNC.RECONVERGENT B3 ;  /* 0x0000000000037941 */ /* 0x000fea0003800200 */
.L_x_30106:
        /* <DEDUP_REMOVED lines=42> */
.L_x_30104:
[----:B------:R-:W-:Y:S05]  /*15570*/  BSYNC.RECONVERGENT B2 ;  /* 0x0000000000027941 */ /* 0x000fea0003800200 */
.L_x_30103:
        /* <DEDUP_REMOVED lines=22> */
.L_x_30110:
        /* <DEDUP_REMOVED lines=13> */
.L_x_30112:
[----:B------:R-:W-:Y:S05]  /*157b0*/  BSYNC.RECONVERGENT B3 ;  /* 0x0000000000037941 */ /* 0x000fea0003800200 */
.L_x_30111:
        /* <DEDUP_REMOVED lines=42> */
.L_x_30109:
[----:B------:R-:W-:Y:S05]  /*15a60*/  BSYNC.RECONVERGENT B2 ;  /* 0x0000000000027941 */ /* 0x000fea0003800200 */
.L_x_30108:
[----:B------:R-:W-:Y:S01]  /*15a70*/  I2FP.F32.U32 R5, R5 ;  /* 0x0000000500057245 */ /* 0x000fe20000201000 */
[----:B------:R-:W-:Y:S01]  /*15a80*/  HADD2.F32 R176, -RZ, R179.H0_H0 ;  /* 0x200000b3ffb07230 */ /* 0x000fe20000004100 */
        /* <DEDUP_REMOVED lines=20> */
.L_x_30115:
        /* <DEDUP_REMOVED lines=15> */
.L_x_30117:
[----:B------:R-:W-:Y:S05]  /*15cc0*/  BSYNC.RECONVERGENT B3 ;  /* 0x0000000000037941 */ /* 0x000fea0003800200 */
.L_x_30116:
        /* <DEDUP_REMOVED lines=42> */
.L_x_30114:
[----:B------:R-:W-:Y:S05]  /*15f70*/  BSYNC.RECONVERGENT B2 ;  /* 0x0000000000027941 */ /* 0x000fea0003800200 */
.L_x_30113:
        /* <DEDUP_REMOVED lines=13> */
.L_x_30077:
        /* <DEDUP_REMOVED lines=21> */
.L_x_30035:
[----:B------:R-:W-:Y:S05]  /*161a0*/  BSYNC.RECONVERGENT B1 ;  /* 0x0000000000017941 */ /* 0x000fea0003800200 */
.L_x_30034:
        /* <DEDUP_REMOVED lines=30> */
.L_x_30123:
        /* <DEDUP_REMOVED lines=13> */
.L_x_30125:
[----:B------:R-:W-:Y:S05]  /*16460*/  BSYNC.RECONVERGENT B3 ;  /* 0x0000000000037941 */ /* 0x000fea0003800200 */
.L_x_30124:
        /* <DEDUP_REMOVED lines=41> */
.L_x_30122:
[----:B------:R-:W-:Y:S05]  /*16700*/  BSYNC.RECONVERGENT B2 ;  /* 0x0000000000027941 */ /* 0x000fea0003800200 */
.L_x_30121:
        /* <DEDUP_REMOVED lines=28> */
.L_x_30128:
        /* <DEDUP_REMOVED lines=13> */
.L_x_30130:
[----:B------:R-:W-:Y:S05]  /*169a0*/  BSYNC.RECONVERGENT B3 ;  /* 0x0000000000037941 */ /* 0x000fea0003800200 */
.L_x_30129:
        /* <DEDUP_REMOVED lines=42> */
.L_x_30127:
[----:B------:R-:W-:Y:S05]  /*16c50*/  BSYNC.RECONVERGENT B2 ;  /* 0x0000000000027941 */ /* 0x000fea0003800200 */
.L_x_30126:
        /* <DEDUP_REMOVED lines=23> */
.L_x_30133:
        /* <DEDUP_REMOVED lines=13> */
.L_x_30135:
[----:B------:R-:W-:Y:S05]  /*16ea0*/  BSYNC.RECONVERGENT B3 ;  /* 0x0000000000037941 */ /* 0x000fea0003800200 */
.L_x_30134:
        /* <DEDUP_REMOVED lines=42> */
.L_x_30132:
[----:B------:R-:W-:Y:S05]  /*17150*/  BSYNC.RECONVERGENT B2 ;  /* 0x0000000000027941 */ /* 0x000fea0003800200 */
.L_x_30131:
        /* <DEDUP_REMOVED lines=23> */
.L_x_30138:
        /* <DEDUP_REMOVED lines=13> */
.L_x_30140:
[----:B------:R-:W-:Y:S05]  /*173a0*/  BSYNC.RECONVERGENT B3 ;  /* 0x0000000000037941 */ /* 0x000fea0003800200 */
.L_x_30139:
        /* <DEDUP_REMOVED lines=42> */
.L_x_30137:
[----:B------:R-:W-:Y:S05]  /*17650*/  BSYNC.RECONVERGENT B2 ;  /* 0x0000000000027941 */ /* 0x000fea0003800200 */
.L_x_30136:
        /* <DEDUP_REMOVED lines=23> */
.L_x_30143:
        /* <DEDUP_REMOVED lines=13> */
.L_x_30145:
[----:B------:R-:W-:Y:S05]  /*178a0*/  BSYNC.RECONVERGENT B3 ;  /* 0x0000000000037941 */ /* 0x000fea0003800200 */
.L_x_30144:
        /* <DEDUP_REMOVED lines=42> */
.L_x_30142:
[----:B------:R-:W-:Y:S05]  /*17b50*/  BSYNC.RECONVERGENT B2 ;  /* 0x0000000000027941 */ /* 0x000fea0003800200 */
.L_x_30141:
        /* <DEDUP_REMOVED lines=23> */
.L_x_30148:
        /* <DEDUP_REMOVED lines=13> */
.L_x_30150:
[----:B------:R-:W-:Y:S05]  /*17da0*/  BSYNC.RECONVERGENT B3 ;  /* 0x0000000000037941 */ /* 0x000fea0003800200 */
.L_x_30149:
        /* <DEDUP_REMOVED lines=42> */
.L_x_30147:
[----:B------:R-:W-:Y:S05]  /*18050*/  BSYNC.RECONVERGENT B2 ;  /* 0x0000000000027941 */ /* 0x000fea0003800200 */
.L_x_30146:
        /* <DEDUP_REMOVED lines=23> */
.L_x_30153:
        /* <DEDUP_REMOVED lines=13> */
.L_x_30155:
[----:B------:R-:W-:Y:S05]  /*182a0*/  BSYNC.RECONVERGENT B3 ;  /* 0x0000000000037941 */ /* 0x000fea0003800200 */
.L_x_30154:
        /* <DEDUP_REMOVED lines=42> */
.L_x_30152:
[----:B------:R-:W-:Y:S05]  /*18550*/  BSYNC.RECONVERGENT B2 ;  /* 0x0000000000027941 */ /* 0x000fea0003800200 */
.L_x_30151:
        /* <DEDUP_REMOVED lines=23> */
.L_x_30158:
        /* <DEDUP_REMOVED lines=15> */
.L_x_30160:
[----:B------:R-:W-:Y:S05]  /*187c0*/  BSYNC.RECONVERGENT B3 ;  /* 0x0000000000037941 */ /* 0x000fea0003800200 */
.L_x_30159:
        /* <DEDUP_REMOVED lines=42> */
.L_x_30157:
[----:B------:R-:W-:Y:S05]  /*18a70*/  BSYNC.RECONVERGENT B2 ;  /* 0x0000000000027941 */ /* 0x000fea0003800200 */
.L_x_30156:
        /* <DEDUP_REMOVED lines=15> */
.L_x_30120:
        /* <DEDUP_REMOVED lines=16> */
.L_x_30164:
        /* <DEDUP_REMOVED lines=13> */
.L_x_30166:
[----:B------:R-:W-:Y:S05]  /*18d40*/  BSYNC.RECONVERGENT B3 ;  /* 0x0000000000037941 */ /* 0x000fea0003800200 */
.L_x_30165:
        /* <DEDUP_REMOVED lines=41> */
.L_x_30163:
[----:B------:R-:W-:Y:S05]  /*18fe0*/  BSYNC.RECONVERGENT B2 ;  /* 0x0000000000027941 */ /* 0x000fea0003800200 */
.L_x_30162:
        /* <DEDUP_REMOVED lines=27> */
.L_x_30169:
        /* <DEDUP_REMOVED lines=13> */
.L_x_30171:
[----:B------:R-:W-:Y:S05]  /*19270*/  BSYNC.RECONVERGENT B3 ;  /* 0x0000000000037941 */ /* 0x000fea0003800200 */
.L_x_30170:
        /* <DEDUP_REMOVED lines=42> */
.L_x_30168:
[----:B------:R-:W-:Y:S05]  /*19520*/  BSYNC.RECONVERGENT B2 ;  /* 0x0000000000027941 */ /* 0x000fea0003800200 */
.L_x_30167:
        /* <DEDUP_REMOVED lines=22> */
.L_x_30174:
        /* <DEDUP_REMOVED lines=13> */
.L_x_30176:
[----:B------:R-:W-:Y:S05]  /*19760*/  BSYNC.RECONVERGENT B3 ;  /* 0x0000000000037941 */ /* 0x000fea0003800200 */
.L_x_30175:
        /* <DEDUP_REMOVED lines=42> */
.L_x_30173:
[----:B------:R-:W-:Y:S05]  /*19a10*/  BSYNC.RECONVERGENT B2 ;  /* 0x0000000000027941 */ /* 0x000fea0003800200 */
.L_x_30172:
        /* <DEDUP_REMOVED lines=22> */
.L_x_30179:
        /* <DEDUP_REMOVED lines=13> */
.L_x_30181:
[----:B------:R-:W-:Y:S05]  /*19c50*/  BSYNC.RECONVERGENT B3 ;  /* 0x0000000000037941 */ /* 0x000fea0003800200 */
.L_x_30180:
        /* <DEDUP_REMOVED lines=42> */
.L_x_30178:
[----:B------:R-:W-:Y:S05]  /*19f00*/  BSYNC.RECONVERGENT B2 ;  /* 0x0000000000027941 */ /* 0x000fea0003800200 */
.L_x_30177:
        /* <DEDUP_REMOVED lines=22> */
.L_x_30184:
        /* <DEDUP_REMOVED lines=13> */
.L_x_30186:
[----:B------:R-:W-:Y:S05]  /*1a140*/  BSYNC.RECONVERGENT B3 ;  /* 0x0000000000037941 */ /* 0x000fea0003800200 */
.L_x_30185:
        /* <DEDUP_REMOVED lines=42> */
.L_x_30183:
[----:B------:R-:W-:Y:S05]  /*1a3f0*/  BSYNC.RECONVERGENT B2 ;  /* 0x0000000000027941 */ /* 0x000fea0003800200 */
.L_x_30182:
        /* <DEDUP_REMOVED lines=22> */
.L_x_30189:
        /* <DEDUP_REMOVED lines=13> */
.L_x_30191:
[----:B------:R-:W-:Y:S05]  /*1a630*/  BSYNC.RECONVERGENT B3 ;  /* 0x0000000000037941 */ /* 0x000fea0003800200 */
.L_x_30190:
        /* <DEDUP_REMOVED lines=42> */
.L_x_30188:
[----:B------:R-:W-:Y:S05]  /*1a8e0*/  BSYNC.RECONVERGENT B2 ;  /* 0x0000000000027941 */ /* 0x000fea0003800200 */
.L_x_30187:
        /* <DEDUP_REMOVED lines=22> */
.L_x_30194:
        /* <DEDUP_REMOVED lines=13> */
.L_x_30196:
[----:B------:R-:W-:Y:S05]  /*1ab20*/  BSYNC.RECONVERGENT B3 ;  /* 0x0000000000037941 */ /* 0x000fea0003800200 */
.L_x_30195:
        /* <DEDUP_REMOVED lines=42> */
.L_x_30193:
[----:B------:R-:W-:Y:S05]  /*1add0*/  BSYNC.RECONVERGENT B2 ;  /* 0x0000000000027941 */ /* 0x000fea0003800200 */
.L_x_30192:
        /* <DEDUP_REMOVED lines=22> */
.L_x_30199:
        /* <DEDUP_REMOVED lines=15> */
.L_x_30201:
[----:B------:R-:W-:Y:S05]  /*1b030*/  BSYNC.RECONVERGENT B3 ;  /* 0x0000000000037941 */ /* 0x000fea0003800200 */
.L_x_30200:
        /* <DEDUP_REMOVED lines=42> */
.L_x_30198:
[----:B------:R-:W-:Y:S05]  /*1b2e0*/  BSYNC.RECONVERGENT B2 ;  /* 0x0000000000027941 */ /* 0x000fea0003800200 */
.L_x_30197:
        /* <DEDUP_REMOVED lines=13> */
.L_x_30161:
        /* <DEDUP_REMOVED lines=21> */
.L_x_30119:
[----:B------:R-:W-:Y:S05]  /*1b510*/  BSYNC.RECONVERGENT B1 ;  /* 0x0000000000017941 */ /* 0x000fea0003800200 */
.L_x_30118:
        /* <DEDUP_REMOVED lines=30> */
.L_x_30207:
        /* <DEDUP_REMOVED lines=13> */
.L_x_30209:
[----:B------:R-:W-:Y:S05]  /*1b7d0*/  BSYNC.RECONVERGENT B3 ;  /* 0x0000000000037941 */ /* 0x000fea0003800200 */
.L_x_30208:
        /* <DEDUP_REMOVED lines=41> */
.L_x_30206:
[----:B------:R-:W-:Y:S05]  /*1ba70*/  BSYNC.RECONVERGENT B2 ;  /* 0x0000000000027941 */ /* 0x000fea0003800200 */
.L_x_30205:
[----:B------:R-:W0:Y:S01]  /*1ba80*/  LDC R217, c[0x0][0x408] ;  /* 0x00010200ffd97b82 */ /* 0x000e220000000800 */
[----:B------:R-:W-:Y:S01]  /*1ba90*/  I2FP.F32.U32 R5, R18 ;  /* 0x0000001200057245 */ /* 0x000fe20000201000 */
[----:B-----5:R-:W-:Y:S01]  /*1baa0*/  HADD2.F32 R18, -RZ, R176.H0_H0 ;  /* 0x200000b0ff127230 */ /* 0x020fe20000004100 */
[----:B------:R-:W-:Y:S01]  /*1bab0*/  LOP3.LUT R2, R2, 0xfffffffd, RZ, 0xc0, !PT ;  /* 0xfffffffd02027812 */ /* 0x000fe200078ec0ff */
[----:B------:R-:W-:Y:S01]  /*1bac0*/  IMAD.MOV.U32 R212, RZ, RZ, 0x2f800000 ;  /* 0x2f800000ffd47424 */ /* 0x000fe200078e00ff */
[----:B------:R-:W-:Y:S01]  /*1bad0*/  BSSY.RECONVERGENT B2, `(.L_x_30210) ;  /* 0x000004f000027945 */ /* 0x000fe20003800200 */
[----:B------:R-:W-:Y:S02]  /*1bae0*/  HADD2.F32 R184, -RZ, R28.H0_H0 ;  /* 0x2000001cffb87230 */ /* 0x000fe40000004100 */
[----:B------:R-:W-:Y:S01]  /*1baf0*/  FMUL.FTZ R18, R18, R215 ;  /* 0x000000d712127220 */ /* 0x000fe20000410000 */
[----:B------:R-:W1:Y:S01]  /*1bb00*/  LDC R214, c[0x0][0x404] ;  /* 0x00010100ffd67b82 */ /* 0x000e620000000800 */
[----:B------:R-:W-:Y:S01]  /*1bb10*/  FFMA.FTZ R5, R5, R212, 1.1641532182693481445e-10 ;  /* 0x2f00000005057423 */ /* 0x000fe200000100d4 */
[----:B------:R-:W-:Y:S01]  /*1bb20*/  MOV R195, 0x2 ;  /* 0x0000000200c37802 */ /* 0x000fe20000000f00 */
[----:B0-----:R-:W-:-:S03]  /*1bb30*/  FMUL.FTZ R18, R18, R217 ;  /* 0x000000d912127220 */ /* 0x001fc60000410000 */
        /* <DEDUP_REMOVED lines=16> */
.L_x_30212:
        /* <DEDUP_REMOVED lines=13> */
.L_x_30214:
[----:B------:R-:W-:Y:S05]  /*1bd10*/  BSYNC.RECONVERGENT B3 ;  /* 0x0000000000037941 */ /* 0x000fea0003800200 */
.L_x_30213:
        /* <DEDUP_REMOVED lines=42> */
.L_x_30211:
[----:B------:R-:W-:Y:S05]  /*1bfc0*/  BSYNC.RECONVERGENT B2 ;  /* 0x0000000000027941 */ /* 0x000fea0003800200 */
.L_x_30210:
        /* <DEDUP_REMOVED lines=23> */
.L_x_30217:
        /* <DEDUP_REMOVED lines=13> */
.L_x_30219:
[----:B------:R-:W-:Y:S05]  /*1c210*/  BSYNC.RECONVERGENT B3 ;  /* 0x0000000000037941 */ /* 0x000fea0003800200 */
.L_x_30218:
        /* <DEDUP_REMOVED lines=42> */
.L_x_30216:
[----:B------:R-:W-:Y:S05]  /*1c4c0*/  BSYNC.RECONVERGENT B2 ;  /* 0x0000000000027941 */ /* 0x000fea0003800200 */
.L_x_30215:
        /* <DEDUP_REMOVED lines=23> */
.L_x_30222:
        /* <DEDUP_REMOVED lines=13> */
.L_x_30224:
[----:B------:R-:W-:Y:S05]  /*1c710*/  BSYNC.RECONVERGENT B3 ;  /* 0x0000000000037941 */ /* 0x000fea0003800200 */
.L_x_30223:
        /* <DEDUP_REMOVED lines=42> */
.L_x_30221:
[----:B------:R-:W-:Y:S05]  /*1c9c0*/  BSYNC.RECONVERGENT B2 ;  /* 0x0000000000027941 */ /* 0x000fea0003800200 */
.L_x_30220:
        /* <DEDUP_REMOVED lines=23> */
.L_x_30227:
        /* <DEDUP_REMOVED lines=13> */
.L_x_30229:
[----:B------:R-:W-:Y:S05]  /*1cc10*/  BSYNC.RECONVERGENT B3 ;  /* 0x0000000000037941 */ /* 0x000fea0003800200 */
.L_x_30228:
        /* <DEDUP_REMOVED lines=42> */
.L_x_30226:
[----:B------:R-:W-:Y:S05]  /*1cec0*/  BSYNC.RECONVERGENT B2 ;  /* 0x0000000000027941 */ /* 0x000fea0003800200 */
.L_x_30225:
        /* <DEDUP_REMOVED lines=23> */
.L_x_30232:
        /* <DEDUP_REMOVED lines=13> */
.L_x_30234:
[----:B------:R-:W-:Y:S05]  /*1d110*/  BSYNC.RECONVERGENT B3 ;  /* 0x0000000000037941 */ /* 0x000fea0003800200 */
.L_x_30233:
        /* <DEDUP_REMOVED lines=42> */
.L_x_30231:
[----:B------:R-:W-:Y:S05]  /*1d3c0*/  BSYNC.RECONVERGENT B2 ;  /* 0x0000000000027941 */ /* 0x000fea0003800200 */
.L_x_30230:
        /* <DEDUP_REMOVED lines=23> */
.L_x_30237:
        /* <DEDUP_REMOVED lines=13> */
.L_x_30239:
[----:B------:R-:W-:Y:S05]  /*1d610*/  BSYNC.RECONVERGENT B3 ;  /* 0x0000000000037941 */ /* 0x000fea0003800200 */
.L_x_30238:
        /* <DEDUP_REMOVED lines=42> */
.L_x_30236:
[----:B------:R-:W-:Y:S05]  /*1d8c0*/  BSYNC.RECONVERGENT B2 ;  /* 0x0000000000027941 */ /* 0x000fea0003800200 */
.L_x_30235:
        /* <DEDUP_REMOVED lines=23> */
.L_x_30242:
        /* <DEDUP_REMOVED lines=15> */
.L_x_30244:
[----:B------:R-:W-:Y:S05]  /*1db30*/  BSYNC.RECONVERGENT B3 ;  /* 0x0000000000037941 */ /* 0x000fea0003800200 */
.L_x_30243:
        /* <DEDUP_REMOVED lines=42> */
.L_x_30241:
[----:B------:R-:W-:Y:S05]  /*1dde0*/  BSYNC.RECONVERGENT B2 ;  /* 0x0000000000027941 */ /* 0x000fea0003800200 */
.L_x_30240:
        /* <DEDUP_REMOVED lines=15> */
.L_x_30204:
        /* <DEDUP_REMOVED lines=16> */
.L_x_30248:
        /* <DEDUP_REMOVED lines=13> */
.L_x_30250:
[----:B------:R-:W-:Y:S05]  /*1e0b0*/  BSYNC.RECONVERGENT B3 ;  /* 0x0000000000037941 */ /* 0x000fea0003800200 */
.L_x_30249:
        /* <DEDUP_REMOVED lines=41> */
.L_x_30247:
[----:B------:R-:W-:Y:S05]  /*1e350*/  BSYNC.RECONVERGENT B2 ;  /* 0x0000000000027941 */ /* 0x000fea0003800200 */
.L_x_30246:
        /* <DEDUP_REMOVED lines=9> */
[----:B------:R-:W-:-:S04]  /*1e3f0*/  FMUL.FTZ R18, R18, R215 ;  /* 0x000000d712127220 */ /* 0x000fc80000410000 */
[----:B0-----:R-:W-:Y:S01]  /*1e400*/  FMUL.FTZ R18, R18, R217 ;  /* 0x000000d912127220 */ /* 0x001fe20000410000 */
[----:B-1----:R-:W-:-:S04]  /*1e410*/  FSETP.GTU.FTZ.AND P0, PT, R5, R214, PT ;  /* 0x000000d60500720b */ /* 0x002fc80003f1c000 */
[----:B------:R-:W-:Y:S02]  /*1e420*/  FSEL R5, R18, RZ, !P0 ;  /* 0x000000ff12057208 */ /* 0x000fe40004000000 */
[----:B------:R-:W-:Y:S02]  /*1e430*/  PLOP3.LUT P1, PT, P0, PT, PT, 0x8, 0x80 ;  /* 0x000000000080781c */ /* 0x000fe4000072e170 */
[----:B------:R-:W-:Y:S01]  /*1e440*/  ISETP.NE.AND P0, PT, R184, 0x1, PT ;  /* 0x00000001b800780c */ /* 0x000fe20003f05270 */
[----:B------:R-:W-:Y:S01]  /*1e450*/  FMUL.FTZ R18, R5, R36 ;  /* 0x0000002405127220 */ /* 0x000fe20000410000 */
        /* <DEDUP_REMOVED lines=11> */
.L_x_30253:
        /* <DEDUP_REMOVED lines=13> */
.L_x_30255:
[----:B------:R-:W-:Y:S05]  /*1e5e0*/  BSYNC.RECONVERGENT B3 ;  /* 0x0000000000037941 */ /* 0x000fea0003800200 */
.L_x_30254:
        /* <DEDUP_REMOVED lines=42> */
.L_x_30252:
[----:B------:R-:W-:Y:S05]  /*1e890*/  BSYNC.RECONVERGENT B2 ;  /* 0x0000000000027941 */ /* 0x000fea0003800200 */
.L_x_30251:
        /* <DEDUP_REMOVED lines=22> */
.L_x_30258:
        /* <DEDUP_REMOVED lines=13> */
.L_x_30260:
[----:B------:R-:W-:Y:S05]  /*1ead0*/  BSYNC.RECONVERGENT B3 ;  /* 0x0000000000037941 */ /* 0x000fea0003800200 */
.L_x_30259:
        /* <DEDUP_REMOVED lines=42> */
.L_x_30257:
[----:B------:R-:W-:Y:S05]  /*1ed80*/  BSYNC.RECONVERGENT B2 ;  /* 0x0000000000027941 */ /* 0x000fea0003800200 */
.L_x_30256:
        /* <DEDUP_REMOVED lines=22> */
.L_x_30263:
        /* <DEDUP_REMOVED lines=13> */
.L_x_30265:
[----:B------:R-:W-:Y:S05]  /*1efc0*/  BSYNC.RECONVERGENT B3 ;  /* 0x0000000000037941 */ /* 0x000fea0003800200 */
.L_x_30264:
        /* <DEDUP_REMOVED lines=42> */
.L_x_30262:
[----:B------:R-:W-:Y:S05]  /*1f270*/  BSYNC.RECONVERGENT B2 ;  /* 0x0000000000027941 */ /* 0x000fea0003800200 */
.L_x_30261:
        /* <DEDUP_REMOVED lines=22> */
.L_x_30268:
        /* <DEDUP_REMOVED lines=13> */
.L_x_30270:
[----:B------:R-:W-:Y:S05]  /*1f4b0*/  BSYNC.RECONVERGENT B3 ;  /* 0x0000000000037941 */ /* 0x000fea0003800200 */
.L_x_30269:
        /* <DEDUP_REMOVED lines=42> */
.L_x_30267:
[----:B------:R-:W-:Y:S05]  /*1f760*/  BSYNC.RECONVERGENT B2 ;  /* 0x0000000000027941 */ /* 0x000fea0003800200 */
.L_x_30266:
        /* <DEDUP_REMOVED lines=22> */
.L_x_30273:
        /* <DEDUP_REMOVED lines=13> */
.L_x_30275:
[----:B------:R-:W-:Y:S05]  /*1f9a0*/  BSYNC.RECONVERGENT B3 ;  /* 0x0000000000037941 */ /* 0x000fea0003800200 */
.L_x_30274:
        /* <DEDUP_REMOVED lines=42> */
.L_x_30272:
[----:B------:R-:W-:Y:S05]  /*1fc50*/  BSYNC.RECONVERGENT B2 ;  /* 0x0000000000027941 */ /* 0x000fea0003800200 */
.L_x_30271:
        /* <DEDUP_REMOVED lines=22> */
.L_x_30278:
        /* <DEDUP_REMOVED lines=13> */
.L_x_30280:
[----:B------:R-:W-:Y:S05]  /*1fe90*/  BSYNC.RECONVERGENT B3 ;  /* 0x0000000000037941 */ /* 0x000fea0003800200 */
.L_x_30279:
        /* <DEDUP_REMOVED lines=42> */
.L_x_30277:
[----:B------:R-:W-:Y:S05]  /*20140*/  BSYNC.RECONVERGENT B2 ;  /* 0x0000000000027941 */ /* 0x000fea0003800200 */
.L_x_30276:
        /* <DEDUP_REMOVED lines=22> */
.L_x_30283:
        /* <DEDUP_REMOVED lines=15> */
.L_x_30285:
[----:B------:R-:W-:Y:S05]  /*203a0*/  BSYNC.RECONVERGENT B3 ;  /* 0x0000000000037941 */ /* 0x000fea0003800200 */
.L_x_30284:
        /* <DEDUP_REMOVED lines=42> */
.L_x_30282:
[----:B------:R-:W-:Y:S05]  /*20650*/  BSYNC.RECONVERGENT B2 ;  /* 0x0000000000027941 */ /* 0x000fea0003800200 */
.L_x_30281:
        /* <DEDUP_REMOVED lines=13> */
.L_x_30245:
        /* <DEDUP_REMOVED lines=20> */
.L_x_30203:
[----:B------:R-:W-:Y:S05]  /*20870*/  BSYNC.RECONVERGENT B1 ;  /* 0x0000000000017941 */ /* 0x000fea0003800200 */
.L_x_30202:
        /* <DEDUP_REMOVED lines=177> */
.L_x_30311:
        /* <DEDUP_REMOVED lines=50> */
.L_x_30288:
[----:B------:R-:W-:Y:S05]  /*216b0*/  BSYNC.RECONVERGENT B1 ;  /* 0x0000000000017941 */ /* 0x000fea0003800200 */
.L_x_30287:
        /* <DEDUP_REMOVED lines=35> */
.L_x_30290:
[----:B------:R-:W-:Y:S05]  /*218f0*/  BSYNC.RECONVERGENT B1 ;  /* 0x0000000000017941 */ /* 0x000fea0003800200 */
.L_x_30289:
        /* <DEDUP_REMOVED lines=35> */
.L_x_30292:
[----:B------:R-:W-:Y:S05]  /*21b30*/  BSYNC.RECONVERGENT B1 ;  /* 0x0000000000017941 */ /* 0x000fea0003800200 */
.L_x_30291:
        /* <DEDUP_REMOVED lines=35> */
.L_x_30294:
[----:B------:R-:W-:Y:S05]  /*21d70*/  BSYNC.RECONVERGENT B1 ;  /* 0x0000000000017941 */ /* 0x000fea0003800200 */
.L_x_30293:
        /* <DEDUP_REMOVED lines=35> */
.L_x_30296:
[----:B------:R-:W-:Y:S05]  /*21fb0*/  BSYNC.RECONVERGENT B1 ;  /* 0x0000000000017941 */ /* 0x000fea0003800200 */
.L_x_30295:
        /* <DEDUP_REMOVED lines=34> */
.L_x_30298:
[----:B------:R-:W-:Y:S05]  /*221e0*/  BSYNC.RECONVERGENT B1 ;  /* 0x0000000000017941 */ /* 0x000fea0003800200 */
.L_x_30297:
[----:B01234-:R-:W0:Y:S02]  /*221f0*/  LDC.64 R176, c[0x0][0x380] ;  /* 0x0000e000ffb07b82 */ /* 0x01fe240000000a00 */
[----:B0-----:R-:W-:-:S05]  /*22200*/  IMAD R10, R176, 0x4, R10 ;  /* 0x00000004b00a7824 */ /* 0x001fca00078e020a */
[----:B------:R-:W-:-:S13]  /*22210*/  ISETP.GE.AND P0, PT, R10, R177, PT ;  /* 0x000000b10a00720c */ /* 0x000fda0003f06270 */
[----:B------:R-:W-:Y:S05]  /*22220*/  @!P0 BRA `(.L_x_30299) ;  /* 0xfffffdf000288947 */ /* 0x000fea000383ffff */
[----:B------:R-:W-:Y:S05]  /*22230*/  BSYNC B0 ;  /* 0x0000000000007941 */ /* 0x000fea0003800000 */
.L_x_29782:
[----:B------:R-:W-:Y:S05]  /*22240*/  EXIT ;  /* 0x000000000000794d */ /* 0x000fea0003800000 */
.L_x_30286:
        /* <DEDUP_REMOVED lines=8> */
.L_x_30301:
[----:B------:R-:W-:Y:S05]  /*222d0*/  BSYNC B1 ;  /* 0x0000000000017941 */ /* 0x000fea0003800000 */
.L_x_30300:
        /* <DEDUP_REMOVED lines=9> */
.L_x_30302:
[----:B------:R-:W-:Y:S02]  /*22370*/  IMAD.MOV.U32 R222, RZ, RZ, 0x4 ;  /* 0x00000004ffde7424 */ /* 0x000fe400078e00ff */
[----:B------:R-:W-:-:S04]  /*22380*/  IMAD.MOV.U32 R179, RZ, RZ, R221 ;  /* 0x000000ffffb37224 */ /* 0x000fc800078e00dd */
[----:B------:R-:W-:-:S05]  /*22390*/  FADD.FTZ R179, R178, R179 ;  /* 0x000000b3b2b37221 */ /* 0x000fca0000010000 */
[----:B------:R-:W-:-:S07]  /*223a0*/  MOV R220, R179 ;  /* 0x000000b300dc7202 */ /* 0x000fce0000000f00 */
[----:B------:R-:W-:Y:S05]  /*223b0*/  WARPSYNC.COLLECTIVE R219, `(.L_x_30303) ;  /* 0x00000000db087348 */ /* 0x000fea0003c00000 */
[----:B------:R0:W1:Y:S02]  /*223c0*/  SHFL.BFLY P6, R221, R220, R222, R223 ;  /* 0x0c0000dedcdd7389 */ /* 0x00006400000c00df */
[----:B01----:R-:W-:Y:S05]  /*223d0*/  ENDCOLLECTIVE ;  /* 0x000000000000791b */ /* 0x003fea0003800000 */
.L_x_30303:
[----:B------:R-:W-:Y:S01]  /*223e0*/  HFMA2 R222, -RZ, RZ, 0, 4.76837158203125e-07 ;  /* 0x00000008ffde7431 */ /* 0x000fe200000001ff */
[----:B------:R-:W-:-:S05]  /*223f0*/  MOV R176, R221 ;  /* 0x000000dd00b07202 */ /* 0x000fca0000000f00 */
[----:B------:R-:W-:-:S04]  /*22400*/  FADD.FTZ R216, R179, R176 ;  /* 0x000000b0b3d87221 */ /* 0x000fc80000010000 */
[----:B------:R-:W-:-:S07]  /*22410*/  IMAD.MOV.U32 R220, RZ, RZ, R216 ;  /* 0x000000ffffdc7224 */ /* 0x000fce00078e00d8 */
[----:B------:R-:W-:Y:S05]  /*22420*/  WARPSYNC.COLLECTIVE R219, `(.L_x_30304) ;  /* 0x00000000db087348 */ /* 0x000fea0003c00000 */
[----:B------:R0:W1:Y:S02]  /*22430*/  SHFL.BFLY P6, R221, R220, R222, R223 ;  /* 0x0c0000dedcdd7389 */ /* 0x00006400000c00df */
[----:B01----:R-:W-:Y:S05]  /*22440*/  ENDCOLLECTIVE ;  /* 0x000000000000791b */ /* 0x003fea0003800000 */
.L_x_30304:
        /* <DEDUP_REMOVED lines=8> */
.L_x_30305:
        /* <DEDUP_REMOVED lines=106> */
.L_x_30306:
[----:B------:R-:W-:Y:S02]  /*22b70*/  IMAD.MOV.U32 R222, RZ, RZ, 0x2 ;  /* 0x00000002ffde7424 */ /* 0x000fe400078e00ff */
[----:B------:R-:W-:-:S04]  /*22b80*/  IMAD.MOV.U32 R177, RZ, RZ, R221 ;  /* 0x000000ffffb17224 */ /* 0x000fc800078e00dd */
[----:B------:R-:W-:-:S05]  /*22b90*/  FADD.FTZ R177, R176, R177 ;  /* 0x000000b1b0b17221 */ /* 0x000fca0000010000 */
[----:B------:R-:W-:-:S07]  /*22ba0*/  MOV R220, R177 ;  /* 0x000000b100dc7202 */ /* 0x000fce0000000f00 */
[----:B------:R-:W-:Y:S05]  /*22bb0*/  WARPSYNC.COLLECTIVE R219, `(.L_x_30307) ;  /* 0x00000000db087348 */ /* 0x000fea0003c00000 */
[----:B------:R0:W1:Y:S02]  /*22bc0*/  SHFL.BFLY P6, R221, R220, R222, R223 ;  /* 0x0c0000dedcdd7389 */ /* 0x00006400000c00df */
[----:B01----:R-:W-:Y:S05]  /*22bd0*/  ENDCOLLECTIVE ;  /* 0x000000000000791b */ /* 0x003fea0003800000 */
.L_x_30307:
[----:B------:R-:W-:Y:S01]  /*22be0*/  HFMA2 R222, -RZ, RZ, 0, 2.384185791015625e-07 ;  /* 0x00000004ffde7431 */ /* 0x000fe200000001ff */
[----:B------:R-:W-:-:S05]  /*22bf0*/  MOV R178, R221 ;  /* 0x000000dd00b27202 */ /* 0x000fca0000000f00 */
[----:B------:R-:W-:-:S04]  /*22c00*/  FADD.FTZ R178, R177, R178 ;  /* 0x000000b2b1b27221 */ /* 0x000fc80000010000 */
[----:B------:R-:W-:-:S07]  /*22c10*/  IMAD.MOV.U32 R220, RZ, RZ, R178 ;  /* 0x000000ffffdc7224 */ /* 0x000fce00078e00b2 */
[----:B------:R-:W-:Y:S05]  /*22c20*/  WARPSYNC.COLLECTIVE R219, `(.L_x_30308) ;  /* 0x00000000db087348 */ /* 0x000fea0003c00000 */
[----:B------:R0:W1:Y:S02]  /*22c30*/  SHFL.BFLY P6, R221, R220, R222, R223 ;  /* 0x0c0000dedcdd7389 */ /* 0x00006400000c00df */
[----:B01----:R-:W-:Y:S05]  /*22c40*/  ENDCOLLECTIVE ;  /* 0x000000000000791b */ /* 0x003fea0003800000 */
.L_x_30308:
[----:B------:R-:W-:Y:S02]  /*22c50*/  IMAD.MOV.U32 R222, RZ, RZ, 0x8 ;  /* 0x00000008ffde7424 */ /* 0x000fe400078e00ff */
[----:B------:R-:W-:-:S04]  /*22c60*/  IMAD.MOV.U32 R179, RZ, RZ, R221 ;  /* 0x000000ffffb37224 */ /* 0x000fc800078e00dd */
[----:B------:R-:W-:-:S05]  /*22c70*/  FADD.FTZ R179, R178, R179 ;  /* 0x000000b3b2b37221 */ /* 0x000fca0000010000 */
[----:B------:R-:W-:-:S07]  /*22c80*/  MOV R220, R179 ;  /* 0x000000b300dc7202 */ /* 0x000fce0000000f00 */
[----:B------:R-:W-:Y:S05]  /*22c90*/  WARPSYNC.COLLECTIVE R219, `(.L_x_30309) ;  /* 0x00000000db087348 */ /* 0x000fea0003c00000 */
[----:B------:R0:W1:Y:S02]  /*22ca0*/  SHFL.BFLY P6, R221, R220, R222, R223 ;  /* 0x0c0000dedcdd7389 */ /* 0x00006400000c00df */
[----:B01----:R-:W-:Y:S05]  /*22cb0*/  ENDCOLLECTIVE ;  /* 0x000000000000791b */ /* 0x003fea0003800000 */
.L_x_30309:
[----:B------:R-:W-:Y:S01]  /*22cc0*/  HFMA2 R222, -RZ, RZ, 0, 9.5367431640625e-07 ;  /* 0x00000010ffde7431 */ /* 0x000fe200000001ff */
[----:B------:R-:W-:-:S05]  /*22cd0*/  MOV R216, R221 ;  /* 0x000000dd00d87202 */ /* 0x000fca0000000f00 */
[----:B------:R-:W-:-:S04]  /*22ce0*/  FADD.FTZ R216, R179, R216 ;  /* 0x000000d8b3d87221 */ /* 0x000fc80000010000 */
[----:B------:R-:W-:-:S07]  /*22cf0*/  IMAD.MOV.U32 R220, RZ, RZ, R216 ;  /* 0x000000ffffdc7224 */ /* 0x000fce00078e00d8 */
[----:B------:R-:W-:Y:S05]  /*22d00*/  WARPSYNC.COLLECTIVE R219, `(.L_x_30310) ;  /* 0x00000000db087348 */ /* 0x000fea0003c00000 */
[----:B------:R0:W1:Y:S02]  /*22d10*/  SHFL.BFLY P6, R221, R220, R222, R223 ;  /* 0x0c0000dedcdd7389 */ /* 0x00006400000c00df */
[----:B01----:R-:W-:Y:S05]  /*22d20*/  ENDCOLLECTIVE ;  /* 0x000000000000791b */ /* 0x003fea0003800000 */
.L_x_30310:
[----:B------:R-:W-:Y:S05]  /*22d30*/  BRA `(.L_x_30311) ;  /* 0xffffffe400947947 */ /* 0x000fea000383ffff */
.L_x_30312:
        /* <DEDUP_REMOVED lines=12> */
.L_x_54420:


//--------------------- .text._ZN10layer_norm13ln_fwd_kernelINS_13Kernel_traitsIf6__halfS2_S2_fjLj1536ELj1ELj4ELj1ELj16ENS_18Kernel_traits_baseILj1536EfS2_S2_S2_fjLj128EEEEELb1ELb1ELb0ELb1EEEvNS_9FwdParamsE --------------------------
	.section	.text._ZN10layer_norm13ln_fwd_kernelINS_13Kernel_traitsIf6__halfS2_S2_fjLj1536ELj1ELj4ELj1ELj16ENS_18Kernel_traits_baseILj1536EfS2_S2_S2_fjLj128EEEEELb1ELb1ELb0ELb1EEEvNS_9FwdParamsE,"ax",@progbits
	.align	128
        .global         _ZN10layer_norm13ln_fwd_kernelINS_13Kernel_traitsIf6__halfS2_S2_fjLj1536ELj1ELj4ELj1ELj16ENS_18Kernel_traits_baseILj1536EfS2_S2_S2_fjLj128EEEEELb1ELb1ELb0ELb1EEEvNS_9FwdParamsE
        .type           _ZN10layer_norm13ln_fwd_kernelINS_13Kernel_traitsIf6__halfS2_S2_fjLj1536ELj1ELj4ELj1ELj16ENS_18Kernel_traits_baseILj1536EfS2_S2_S2_fjLj128EEEEELb1ELb1ELb0ELb1EEEvNS_9FwdParamsE,@function
        .size           _ZN10layer_norm13ln_fwd_kernelINS_13Kernel_traitsIf6__halfS2_S2_fjLj1536ELj1ELj4ELj1ELj16ENS_18Kernel_traits_baseILj1536EfS2_S2_S2_fjLj128EEEEELb1ELb1ELb0ELb1EEEvNS_9FwdParamsE,(.L_x_54421 - _ZN10layer_norm13ln_fwd_kernelINS_13Kernel_traitsIf6__halfS2_S2_fjLj1536ELj1ELj4ELj1ELj16ENS_18Kernel_traits_baseILj1536EfS2_S2_S2_fjLj128EEEEELb1ELb1ELb0ELb1EEEvNS_9FwdParamsE)
        .other          _ZN10layer_norm13ln_fwd_kernelINS_13Kernel_traitsIf6__halfS2_S2_fjLj1536ELj1ELj4ELj1ELj16ENS_18Kernel_traits_baseILj1536EfS2_S2_S2_fjLj128EEEEELb1ELb1ELb0ELb1EEEvNS_9FwdParamsE,@"STO_CUDA_ENTRY STV_DEFAULT"
_ZN10layer_norm13ln_fwd_kernelINS_13Kernel_traitsIf6__halfS2_S2_fjLj1536ELj1ELj4ELj1ELj16ENS_18Kernel_traits_baseILj1536EfS2_S2_S2_fjLj128EEEEELb1ELb1ELb0ELb1EEEvNS_9FwdParamsE:
.text._ZN10layer_norm13ln_fwd_kernelINS_13Kernel_traitsIf6__halfS2_S2_fjLj1536ELj1ELj4ELj1ELj16ENS_18Kernel_traits_baseILj1536EfS2_S2_S2_fjLj128EEEEELb1ELb1ELb0ELb1EEEvNS_9FwdParamsE:
        /* <DEDUP_REMOVED lines=93> */
.L_x_30313:
        /* <DEDUP_REMOVED lines=52> */
.L_x_30314:
        /* <DEDUP_REMOVED lines=76> */
.L_x_30808:
        /* <DEDUP_REMOVED lines=34> */
.L_x_54260:
[----:B------:R-:W-:Y:S05]  /*0ff0*/  BRX R8 -0x1000                                         (*"BRANCH_TARGETS .L_x_54261,.L_x_54262,.L_x_54263"*) ;  /* 0xfffffff008007949 */ /* 0x000fea000383ffff */
.L_x_54263:
[----:B------:R-:W-:Y:S01]  /*1000*/  IADD3 R9, PT, PT, R180, 0x1, RZ ;  /* 0x00000001b4097810 */ /* 0x000fe20007ffe0ff */
[----:B------:R-:W-:Y:S02]  /*1010*/  IMAD.MOV.U32 R22, RZ, RZ, R224 ;  /* 0x000000ffff167224 */ /* 0x000fe400078e00e0 */
[----:B------:R-:W-:Y:S01]  /*1020*/  IMAD.MOV.U32 R8, RZ, RZ, R23 ;  /* 0x000000ffff087224 */ /* 0x000fe200078e0017 */
[----:B------:R-:W-:Y:S06]  /*1030*/  BRA `(.L_x_30318) ;  /* 0x0000000000f07947 */ /* 0x000fec0003800000 */
.L_x_54261:
[----:B------:R-:W-:Y:S01]  /*1040*/  MOV R22, R224 ;  /* 0x000000e000167202 */ /* 0x000fe20000000f00 */
[----:B------:R-:W-:Y:S02]  /*1050*/  IMAD.MOV.U32 R9, RZ, RZ, 0x3 ;  /* 0x00000003ff097424 */ /* 0x000fe400078e00ff */
[----:B------:R-:W-:Y:S01]  /*1060*/  IMAD.MOV.U32 R8, RZ, RZ, R25 ;  /* 0x000000ffff087224 */ /* 0x000fe200078e0019 */
[----:B------:R-:W-:Y:S06]  /*1070*/  BRA `(.L_x_30318) ;  /* 0x0000000000e07947 */ /* 0x000fec0003800000 */
.L_x_54262:
        /* <DEDUP_REMOVED lines=13> */
.L_x_30320:
[----:B------:R-:W-:Y:S05]  /*1150*/  BSYNC.RECONVERGENT B2 ;  /* 0x0000000000027941 */ /* 0x000fea0003800200 */
.L_x_30319:
        /* <DEDUP_REMOVED lines=42> */
.L_x_30318:
[----:B------:R-:W-:Y:S05]  /*1400*/  BSYNC.RECONVERGENT B1 ;  /* 0x0000000000017941 */ /* 0x000fea0003800200 */
.L_x_30317:
[----:B------:R-:W-:Y:S01]  /*1410*/  I2FP.F32.U32 R8, R8 ;  /* 0x0000000800087245 */ /* 0x000fe20000201000 */
[----:B-----5:R-:W-:Y:S01]  /*1420*/  HADD2.F32 R11, -RZ, R12.H0_H0 ;  /* 0x2000000cff0b7230 */ /* 0x020fe20000004100 */
[----:B------:R-:W-:Y:S01]  /*1430*/  ISETP.NE.AND P2, PT, R9, 0x1, PT ;  /* 0x000000010900780c */ /* 0x000fe20003f45270 */
[----:B------:R-:W-:Y:S01]  /*1440*/  IMAD.U32 R20, RZ, RZ, UR35 ;  /* 0x00000023ff147e24 */ /* 0x000fe2000f8e00ff */
[----:B------:R-:W-:Y:S01]  /*1450*/  BSSY.RECONVERGENT B1, `(.L_x_30321) ;  /* 0x000004f000017945 */ /* 0x000fe20003800200 */
[----:B------:R-:W-:Y:S01]  /*1460*/  FFMA.FTZ R8, R8, R19, 1.1641532182693481445e-10 ;  /* 0x2f00000008087423 */ /* 0x000fe20000010013 */
[----:B------:R-:W-:Y:S01]  /*1470*/  FMUL.FTZ R11, R11, R18 ;  /* 0x000000120b0b7220 */ /* 0x000fe20000410000 */
[----:B------:R-:W-:Y:S02]  /*1480*/  IMAD.U32 R21, RZ, RZ, UR34 ;  /* 0x00000022ff157e24 */ /* 0x000fe4000f8e00ff */
[----:B------:R-:W-:Y:S02]  /*1490*/  HFMA2 R26, -RZ, RZ, 0, 1.1920928955078125e-07 ;  /* 0x00000002ff1a7431 */ /* 0x000fe400000001ff */
[----:B------:R-:W-:-:S02]  /*14a0*/  IMAD.MOV.U32 R10, RZ, RZ, R24 ;  /* 0x000000ffff0a7224 */ /* 0x000fc400078e0018 */
[----:B------:R-:W-:Y:S01]  /*14b0*/  FMUL.FTZ R11, R11, R20 ;  /* 0x000000140b0b7220 */ /* 0x000fe20000410000 */
[----:B------:R-:W-:Y:S01]  /*14c0*/  FSETP.GTU.FTZ.AND P1, PT, R8, R21, PT ;  /* 0x000000150800720b */ /* 0x000fe20003f3c000 */
[----:B------:R-:W-:-:S03]  /*14d0*/  HADD2.F32 R8, -RZ, R28.H0_H0 ;  /* 0x2000001cff087230 */ /* 0x000fc60000004100 */
        /* <DEDUP_REMOVED lines=13> */
.L_x_30323:
        /* <DEDUP_REMOVED lines=13> */
.L_x_30325:
[----:B------:R-:W-:Y:S05]  /*1680*/  BSYNC.RECONVERGENT B2 ;  /* 0x0000000000027941 */ /* 0x000fea0003800200 */
.L_x_30324:
        /* <DEDUP_REMOVED lines=43> */
.L_x_30322:
[----:B------:R-:W-:Y:S05]  /*1940*/  BSYNC.RECONVERGENT B1 ;  /* 0x0000000000017941 */ /* 0x000fea0003800200 */
.L_x_30321:
        /* <DEDUP_REMOVED lines=24> */
.L_x_30328:
        /* <DEDUP_REMOVED lines=13> */
.L_x_30330:
[----:B------:R-:W-:Y:S05]  /*1ba0*/  BSYNC.RECONVERGENT B2 ;  /* 0x0000000000027941 */ /* 0x000fea0003800200 */
.L_x_30329:
        /* <DEDUP_REMOVED lines=43> */
.L_x_30327:
[----:B------:R-:W-:Y:S05]  /*1e60*/  BSYNC.RECONVERGENT B1 ;  /* 0x0000000000017941 */ /* 0x000fea0003800200 */
.L_x_30326:
        /* <DEDUP_REMOVED lines=23> */
.L_x_30333:
        /* <DEDUP_REMOVED lines=13> */
.L_x_30335:
[----:B------:R-:W-:Y:S05]  /*20b0*/  BSYNC.RECONVERGENT B2 ;  /* 0x0000000000027941 */ /* 0x000fea0003800200 */
.L_x_30334:
        /* <DEDUP_REMOVED lines=43> */
.L_x_30332:
[----:B------:R-:W-:Y:S05]  /*2370*/  BSYNC.RECONVERGENT B1 ;  /* 0x0000000000017941 */ /* 0x000fea0003800200 */
.L_x_30331:
        /* <DEDUP_REMOVED lines=23> */
.L_x_30338:
        /* <DEDUP_REMOVED lines=13> */
.L_x_30340:
[----:B------:R-:W-:Y:S05]  /*25c0*/  BSYNC.RECONVERGENT B2 ;  /* 0x0000000000027941 */ /* 0x000fea0003800200 */
.L_x_30339:
        /* <DEDUP_REMOVED lines=43> */
.L_x_30337:
[----:B------:R-:W-:Y:S05]  /*2880*/  BSYNC.RECONVERGENT B1 ;  /* 0x0000000000017941 */ /* 0x000fea0003800200 */
.L_x_30336:
        /* <DEDUP_REMOVED lines=23> */
.L_x_30343:
        /* <DEDUP_REMOVED lines=13> */
.L_x_30345:
[----:B------:R-:W-:Y:S05]  /*2ad0*/  BSYNC.RECONVERGENT B2 ;  /* 0x0000000000027941 */ /* 0x000fea0003800200 */
.L_x_30344:
        /* <DEDUP_REMOVED lines=43> */
.L_x_30342:
[----:B------:R-:W-:Y:S05]  /*2d90*/  BSYNC.RECONVERGENT B1 ;  /* 0x0000000000017941 */ /* 0x000fea0003800200 */
.L_x_30341:
        /* <DEDUP_REMOVED lines=23> */
.L_x_30348:
        /* <DEDUP_REMOVED lines=13> */
.L_x_30350:
[----:B------:R-:W-:Y:S05]  /*2fe0*/  BSYNC.RECONVERGENT B2 ;  /* 0x0000000000027941 */ /* 0x000fea0003800200 */
.L_x_30349:
        /* <DEDUP_REMOVED lines=43> */
.L_x_30347:
[----:B------:R-:W-:Y:S05]  /*32a0*/  BSYNC.RECONVERGENT B1 ;  /* 0x0000000000017941 */ /* 0x000fea0003800200 */
.L_x_30346:
        /* <DEDUP_REMOVED lines=23> */
.L_x_30353:
        /* <DEDUP_REMOVED lines=15> */
.L_x_30355:
[----:B------:R-:W-:Y:S05]  /*3510*/  BSYNC.RECONVERGENT B2 ;  /* 0x0000000000027941 */ /* 0x000fea0003800200 */
.L_x_30354:
        /* <DEDUP_REMOVED lines=43> */
.L_x_30352:
[----:B------:R-:W-:Y:S05]  /*37d0*/  BSYNC.RECONVERGENT B1 ;  /* 0x0000000000017941 */ /* 0x000fea0003800200 */
.L_x_30351:
        /* <DEDUP_REMOVED lines=12> */
[----:B------:R-:W-:-:S05]  /*38a0*/  FFMA.FTZ R15, R26, R75, R27 ;  /* 0x0000004b1a0f7223 */ /* 0x000fca000001001b */
[----:B------:R-:W-:Y:S01]  /*38b0*/  F2FP.F16.F32.PACK_AB R183, R15, R14 ;  /* 0x0000000e0fb7723e */ /* 0x000fe200000000ff */
[----:B------:R-:W-:Y:S06]  /*38c0*/  BRA `(.L_x_30356) ;  /* 0x0000002800307947 */ /* 0x000fec0003800000 */
.L_x_30316:
        /* <DEDUP_REMOVED lines=16> */
.L_x_30359:
        /* <DEDUP_REMOVED lines=13> */
.L_x_30361:
[----:B------:R-:W-:Y:S05]  /*3aa0*/  BSYNC.RECONVERGENT B2 ;  /* 0x0000000000027941 */ /* 0x000fea0003800200 */
.L_x_30360:
        /* <DEDUP_REMOVED lines=42> */
.L_x_30358:
[----:B------:R-:W-:Y:S05]  /*3d50*/  BSYNC.RECONVERGENT B1 ;  /* 0x0000000000017941 */ /* 0x000fea0003800200 */
.L_x_30357:
[----:B------:R-:W-:Y:S01]  /*3d60*/  I2FP.F32.U32 R8, R8 ;  /* 0x0000000800087245 */ /* 0x000fe20000201000 */
[----:B-----5:R-:W-:Y:S01]  /*3d70*/  HADD2.F32 R9, -RZ, R12.H0_H0 ;  /* 0x2000000cff097230 */ /* 0x020fe20000004100 */
[----:B------:R-:W-:Y:S01]  /*3d80*/  MOV R20, UR35 ;  /* 0x0000002300147c02 */ /* 0x000fe20008000f00 */
[----:B------:R-:W-:Y:S01]  /*3d90*/  IMAD.U32 R21, RZ, RZ, UR34 ;  /* 0x00000022ff157e24 */ /* 0x000fe2000f8e00ff */
[----:B------:R-:W-:Y:S01]  /*3da0*/  ISETP.NE.AND P2, PT, R10, 0x1, PT ;  /* 0x000000010a00780c */ /* 0x000fe20003f45270 */
[----:B------:R-:W-:Y:S01]  /*3db0*/  FFMA.FTZ R8, R8, R19, 1.1641532182693481445e-10 ;  /* 0x2f00000008087423 */ /* 0x000fe20000010013 */
[----:B------:R-:W-:Y:S01]  /*3dc0*/  FMUL.FTZ R9, R9, R18 ;  /* 0x0000001209097220 */ /* 0x000fe20000410000 */
[----:B------:R-:W-:Y:S01]  /*3dd0*/  BSSY.RECONVERGENT B1, `(.L_x_30362) ;  /* 0x000004b000017945 */ /* 0x000fe20003800200 */
        /* <DEDUP_REMOVED lines=17> */
.L_x_30364:
        /* <DEDUP_REMOVED lines=13> */
.L_x_30366:
[----:B------:R-:W-:Y:S05]  /*3fc0*/  BSYNC.RECONVERGENT B2 ;  /* 0x0000000000027941 */ /* 0x000fea0003800200 */
.L_x_30365:
        /* <DEDUP_REMOVED lines=43> */
.L_x_30363:
[----:B------:R-:W-:Y:S05]  /*4280*/  BSYNC.RECONVERGENT B1 ;  /* 0x0000000000017941 */ /* 0x000fea0003800200 */
.L_x_30362:
        /* <DEDUP_REMOVED lines=23> */
.L_x_30369:
        /* <DEDUP_REMOVED lines=13> */
.L_x_30371:
[----:B------:R-:W-:Y:S05]  /*44d0*/  BSYNC.RECONVERGENT B2 ;  /* 0x0000000000027941 */ /* 0x000fea0003800200 */
.L_x_30370:
        /* <DEDUP_REMOVED lines=43> */
.L_x_30368:
[----:B------:R-:W-:Y:S05]  /*4790*/  BSYNC.RECONVERGENT B1 ;  /* 0x0000000000017941 */ /* 0x000fea0003800200 */
.L_x_30367:
        /* <DEDUP_REMOVED lines=22> */
.L_x_30374:
        /* <DEDUP_REMOVED lines=13> */
.L_x_30376:
[----:B------:R-:W-:Y:S05]  /*49d0*/  BSYNC.RECONVERGENT B2 ;  /* 0x0000000000027941 */ /* 0x000fea0003800200 */
.L_x_30375:
        /* <DEDUP_REMOVED lines=43> */
.L_x_30373:
[----:B------:R-:W-:Y:S05]  /*4c90*/  BSYNC.RECONVERGENT B1 ;  /* 0x0000000000017941 */ /* 0x000fea0003800200 */
.L_x_30372:
        /* <DEDUP_REMOVED lines=22> */
.L_x_30379:
        /* <DEDUP_REMOVED lines=13> */
.L_x_30381:
[----:B------:R-:W-:Y:S05]  /*4ed0*/  BSYNC.RECONVERGENT B2 ;  /* 0x0000000000027941 */ /* 0x000fea0003800200 */
.L_x_30380:
        /* <DEDUP_REMOVED lines=43> */
.L_x_30378:
[----:B------:R-:W-:Y:S05]  /*5190*/  BSYNC.RECONVERGENT B1 ;  /* 0x0000000000017941 */ /* 0x000fea0003800200 */
.L_x_30377:
        /* <DEDUP_REMOVED lines=22> */
.L_x_30384:
        /* <DEDUP_REMOVED lines=13> */
.L_x_30386:
[----:B------:R-:W-:Y:S05]  /*53d0*/  BSYNC.RECONVERGENT B2 ;  /* 0x0000000000027941 */ /* 0x000fea0003800200 */
.L_x_30385:
        /* <DEDUP_REMOVED lines=43> */
.L_x_30383:
[----:B------:R-:W-:Y:S05]  /*5690*/  BSYNC.RECONVERGENT B1 ;  /* 0x0000000000017941 */ /* 0x000fea0003800200 */
.L_x_30382:
        /* <DEDUP_REMOVED lines=22> */
.L_x_30389:
        /* <DEDUP_REMOVED lines=13> */
.L_x_30391:
[----:B------:R-:W-:Y:S05]  /*58d0*/  BSYNC.RECONVERGENT B2 ;  /* 0x0000000000027941 */ /* 0x000fea0003800200 */
.L_x_30390:
        /* <DEDUP_REMOVED lines=43> */
.L_x_30388:
[----:B------:R-:W-:Y:S05]  /*5b90*/  BSYNC.RECONVERGENT B1 ;  /* 0x0000000000017941 */ /* 0x000fea0003800200 */
.L_x_30387:
        /* <DEDUP_REMOVED lines=22> */
.L_x_30394:
        /* <DEDUP_REMOVED lines=15> */
.L_x_30396:
[----:B------:R-:W-:Y:S05]  /*5df0*/  BSYNC.RECONVERGENT B2 ;  /* 0x0000000000027941 */ /* 0x000fea0003800200 */
.L_x_30395:
        /* <DEDUP_REMOVED lines=43> */
.L_x_30393:
[----:B------:R-:W-:Y:S05]  /*60b0*/  BSYNC.RECONVERGENT B1 ;  /* 0x0000000000017941 */ /* 0x000fea0003800200 */
.L_x_30392:
        /* <DEDUP_REMOVED lines=11> */
[----:B------:R-:W-:-:S05]  /*6170*/  FMUL.FTZ R15, R26, R75 ;  /* 0x0000004b1a0f7220 */ /* 0x000fca0000410000 */
[----:B------:R-:W-:-:S07]  /*6180*/  F2FP.F16.F32.PACK_AB R183, R15, R14 ;  /* 0x0000000e0fb7723e */ /* 0x000fce00000000ff */
.L_x_30356:
[----:B------:R-:W-:Y:S01]  /*6190*/  SEL R26, RZ, 0x10000, !P5 ;  /* 0x00010000ff1a7807 */ /* 0x000fe20006800000 */
[----:B------:R-:W0:Y:S01]  /*61a0*/  LDC.64 R186, c[0x0][0x3a8] ;  /* 0x0000ea00ffba7b82 */ /* 0x000e220000000a00 */
[----:B------:R-:W-:Y:S02]  /*61b0*/  ISETP.NE.AND P5, PT, R184, RZ, PT ;  /* 0x000000ffb800720c */ /* 0x000fe40003fa5270 */
[----:B------:R-:W-:Y:S02]  /*61c0*/  SEL R177, RZ, 0x1000000, !P6 ;  /* 0x01000000ffb17807 */ /* 0x000fe40007000000 */
        /* <DEDUP_REMOVED lines=9> */
[----:B------:R-:W-:Y:S01]  /*6260*/  LOP3.LUT R176, R176, R16, R27, 0xfe, !PT ;  /* 0x00000010b0b07212 */ /* 0x000fe200078efe1b */
[----:B------:R-:W-:Y:S01]  /*6270*/  VIADD R16, R7, 0x20 ;  /* 0x0000002007107836 */ /* 0x000fe20000000000 */
[----:B------:R-:W-:-:S02]  /*6280*/  SEL R177, RZ, 0x1, !P6 ;  /* 0x00000001ffb17807 */ /* 0x000fc40007000000 */
[----:B------:R-:W-:Y:S01]  /*6290*/  LOP3.LUT R195, R195, R194, RZ, 0xfc, !PT ;  /* 0x000000c2c3c37212 */ /* 0x000fe200078efcff */
[----:B0-----:R-:W-:Y:S01]  /*62a0*/  IMAD.WIDE.U32 R26, R7, 0x10, R186 ;  /* 0x00000010071a7825 */ /* 0x001fe200078e00ba */
[----:B------:R-:W-:-:S03]  /*62b0*/  LOP3.LUT R194, R176, R177, RZ, 0xfc, !PT ;  /* 0x000000b1b0c27212 */ /* 0x000fc600078efcff */
        /* <DEDUP_REMOVED lines=24> */
.L_x_30400:
        /* <DEDUP_REMOVED lines=13> */
.L_x_30402:
[----:B------:R-:W-:Y:S05]  /*6510*/  BSYNC.RECONVERGENT B2 ;  /* 0x0000000000027941 */ /* 0x000fea0003800200 */
.L_x_30401:
        /* <DEDUP_REMOVED lines=42> */
.L_x_30399:
[----:B------:R-:W-:Y:S05]  /*67c0*/  BSYNC.RECONVERGENT B1 ;  /* 0x0000000000017941 */ /* 0x000fea0003800200 */
.L_x_30398:
        /* <DEDUP_REMOVED lines=24> */
.L_x_30405:
        /* <DEDUP_REMOVED lines=13> */
.L_x_30407:
[----:B------:R-:W-:Y:S05]  /*6a20*/  BSYNC.RECONVERGENT B2 ;  /* 0x0000000000027941 */ /* 0x000fea0003800200 */
.L_x_30406:
        /* <DEDUP_REMOVED lines=43> */
.L_x_30404:
[----:B------:R-:W-:Y:S05]  /*6ce0*/  BSYNC.RECONVERGENT B1 ;  /* 0x0000000000017941 */ /* 0x000fea0003800200 */
.L_x_30403:
        /* <DEDUP_REMOVED lines=24> */
.L_x_30410:
        /* <DEDUP_REMOVED lines=13> */
.L_x_30412:
[----:B------:R-:W-:Y:S05]  /*6f40*/  BSYNC.RECONVERGENT B2 ;  /* 0x0000000000027941 */ /* 0x000fea0003800200 */
.L_x_30411:
        /* <DEDUP_REMOVED lines=43> */
.L_x_30409:
[----:B------:R-:W-:Y:S05]  /*7200*/  BSYNC.RECONVERGENT B1 ;  /* 0x0000000000017941 */ /* 0x000fea0003800200 */
.L_x_30408:
        /* <DEDUP_REMOVED lines=23> */
.L_x_30415:
        /* <DEDUP_REMOVED lines=13> */
.L_x_30417:
[----:B------:R-:W-:Y:S05]  /*7450*/  BSYNC.RECONVERGENT B2 ;  /* 0x0000000000027941 */ /* 0x000fea0003800200 */
.L_x_30416:
        /* <DEDUP_REMOVED lines=43> */
.L_x_30414:
[----:B------:R-:W-:Y:S05]  /*7710*/  BSYNC.RECONVERGENT B1 ;  /* 0x0000000000017941 */ /* 0x000fea0003800200 */
.L_x_30413:
        /* <DEDUP_REMOVED lines=23> */
.L_x_30420:
        /* <DEDUP_REMOVED lines=13> */
.L_x_30422:
[----:B------:R-:W-:Y:S05]  /*7960*/  BSYNC.RECONVERGENT B2 ;  /* 0x0000000000027941 */ /* 0x000fea0003800200 */
.L_x_30421:
        /* <DEDUP_REMOVED lines=43> */
.L_x_30419:
[----:B------:R-:W-:Y:S05]  /*7c20*/  BSYNC.RECONVERGENT B1 ;  /* 0x0000000000017941 */ /* 0x000fea0003800200 */
.L_x_30418:
        /* <DEDUP_REMOVED lines=23> */
.L_x_30425:
        /* <DEDUP_REMOVED lines=13> */
.L_x_30427:
[----:B------:R-:W-:Y:S05]  /*7e70*/  BSYNC.RECONVERGENT B2 ;  /* 0x0000000000027941 */ /* 0x000fea0003800200 */
.L_x_30426:
        /* <DEDUP_REMOVED lines=41> */
[----:B------:R-:W-:Y:S02]  /*8110*/  IMAD.MOV.U32 R176, RZ, RZ, R196 ;  /* 0x000000ffffb07224 */ /* 0x000fe400078e00c4 */
[----:B------:R-:W-:-:S07]  /*8120*/  IMAD.MOV.U32 R196, RZ, RZ, R180 ;  /* 0x000000ffffc47224 */ /* 0x000fce00078e00b4 */
.L_x_30424:
[----:B------:R-:W-:Y:S05]  /*8130*/  BSYNC.RECONVERGENT B1 ;  /* 0x0000000000017941 */ /* 0x000fea0003800200 */
.L_x_30423:
        /* <DEDUP_REMOVED lines=23> */
.L_x_30430:
        /* <DEDUP_REMOVED lines=13> */
.L_x_30432:
[----:B------:R-:W-:Y:S05]  /*8380*/  BSYNC.RECONVERGENT B2 ;  /* 0x0000000000027941 */ /* 0x000fea0003800200 */
.L_x_30431:
        /* <DEDUP_REMOVED lines=43> */
.L_x_30429:
[----:B------:R-:W-:Y:S05]  /*8640*/  BSYNC.RECONVERGENT B1 ;  /* 0x0000000000017941 */ /* 0x000fea0003800200 */
.L_x_30428:
        /* <DEDUP_REMOVED lines=23> */
.L_x_30435:
        /* <DEDUP_REMOVED lines=15> */
.L_x_30437:
[----:B------:R-:W-:Y:S05]  /*88b0*/  BSYNC.RECONVERGENT B2 ;  /* 0x0000000000027941 */ /* 0x000fea0003800200 */
.L_x_30436:
        /* <DEDUP_REMOVED lines=42> */
.L_x_30434:
[----:B------:R-:W-:Y:S05]  /*8b60*/  BSYNC.RECONVERGENT B1 ;  /* 0x0000000000017941 */ /* 0x000fea0003800200 */
.L_x_30433:
        /* <DEDUP_REMOVED lines=15> */
.L_x_30397:
        /* <DEDUP_REMOVED lines=16> */
.L_x_30441:
        /* <DEDUP_REMOVED lines=13> */
.L_x_30443:
[----:B------:R-:W-:Y:S05]  /*8e30*/  BSYNC.RECONVERGENT B2 ;  /* 0x0000000000027941 */ /* 0x000fea0003800200 */
.L_x_30442:
        /* <DEDUP_REMOVED lines=42> */
.L_x_30440:
[----:B------:R-:W-:Y:S05]  /*90e0*/  BSYNC.RECONVERGENT B1 ;  /* 0x0000000000017941 */ /* 0x000fea0003800200 */
.L_x_30439:
[----:B------:R-:W-:Y:S01]  /*90f0*/  I2FP.F32.U32 R22, R26 ;  /* 0x0000001a00167245 */ /* 0x000fe20000201000 */
[----:B-----5:R-:W-:Y:S01]  /*9100*/  HADD2.F32 R27, -RZ, R176.H0_H0 ;  /* 0x200000b0ff1b7230 */ /* 0x020fe20000004100 */
        /* <DEDUP_REMOVED lines=21> */
.L_x_30446:
        /* <DEDUP_REMOVED lines=13> */
.L_x_30448:
[----:B------:R-:W-:Y:S05]  /*9330*/  BSYNC.RECONVERGENT B2 ;  /* 0x0000000000027941 */ /* 0x000fea0003800200 */
.L_x_30447:
        /* <DEDUP_REMOVED lines=43> */
.L_x_30445:
[----:B------:R-:W-:Y:S05]  /*95f0*/  BSYNC.RECONVERGENT B1 ;  /* 0x0000000000017941 */ /* 0x000fea0003800200 */
.L_x_30444:
        /* <DEDUP_REMOVED lines=23> */
.L_x_30451:
        /* <DEDUP_REMOVED lines=13> */
.L_x_30453:
[----:B------:R-:W-:Y:S05]  /*9840*/  BSYNC.RECONVERGENT B2 ;  /* 0x0000000000027941 */ /* 0x000fea0003800200 */
.L_x_30452:
        /* <DEDUP_REMOVED lines=43> */
.L_x_30450:
[----:B------:R-:W-:Y:S05]  /*9b00*/  BSYNC.RECONVERGENT B1 ;  /* 0x0000000000017941 */ /* 0x000fea0003800200 */
.L_x_30449:
        /* <DEDUP_REMOVED lines=22> */
.L_x_30456:
        /* <DEDUP_REMOVED lines=13> */
.L_x_30458:
[----:B------:R-:W-:Y:S05]  /*9d40*/  BSYNC.RECONVERGENT B2 ;  /* 0x0000000000027941 */ /* 0x000fea0003800200 */
.L_x_30457:
        /* <DEDUP_REMOVED lines=43> */
.L_x_30455:
[----:B------:R-:W-:Y:S05]  /*a000*/  BSYNC.RECONVERGENT B1 ;  /* 0x0000000000017941 */ /* 0x000fea0003800200 */
.L_x_30454:
        /* <DEDUP_REMOVED lines=22> */
.L_x_30461:
        /* <DEDUP_REMOVED lines=13> */
.L_x_30463:
[----:B------:R-:W-:Y:S05]  /*a240*/  BSYNC.RECONVERGENT B2 ;  /* 0x0000000000027941 */ /* 0x000fea0003800200 */
.L_x_30462:
        /* <DEDUP_REMOVED lines=43> */
.L_x_30460:
[----:B------:R-:W-:Y:S05]  /*a500*/  BSYNC.RECONVERGENT B1 ;  /* 0x0000000000017941 */ /* 0x000fea0003800200 */
.L_x_30459:
        /* <DEDUP_REMOVED lines=22> */
.L_x_30466:
        /* <DEDUP_REMOVED lines=13> */
.L_x_30468:
[----:B------:R-:W-:Y:S05]  /*a740*/  BSYNC.RECONVERGENT B2 ;  /* 0x0000000000027941 */ /* 0x000fea0003800200 */
.L_x_30467:
        /* <DEDUP_REMOVED lines=43> */
.L_x_30465:
[----:B------:R-:W-:Y:S05]  /*aa00*/  BSYNC.RECONVERGENT B1 ;  /* 0x0000000000017941 */ /* 0x000fea0003800200 */
.L_x_30464:
        /* <DEDUP_REMOVED lines=22> */
.L_x_30471:
        /* <DEDUP_REMOVED lines=13> */
.L_x_30473:
[----:B------:R-:W-:Y:S05]  /*ac40*/  BSYNC.RECONVERGENT B2 ;  /* 0x0000000000027941 */ /* 0x000fea0003800200 */
.L_x_30472:
        /* <DEDUP_REMOVED lines=43> */
.L_x_30470:
[----:B------:R-:W-:Y:S05]  /*af00*/  BSYNC.RECONVERGENT B1 ;  /* 0x0000000000017941 */ /* 0x000fea0003800200 */
.L_x_30469:
        /* <DEDUP_REMOVED lines=22> */
.L_x_30476:
        /* <DEDUP_REMOVED lines=15> */
.L_x_30478:
[----:B------:R-:W-:Y:S05]  /*b160*/  BSYNC.RECONVERGENT B2 ;  /* 0x0000000000027941 */ /* 0x000fea0003800200 */
.L_x_30477:
        /* <DEDUP_REMOVED lines=42> */
.L_x_30475:
[----:B------:R-:W-:Y:S05]  /*b410*/  BSYNC.RECONVERGENT B1 ;  /* 0x0000000000017941 */ /* 0x000fea0003800200 */
.L_x_30474:
[----:B------:R-:W-:Y:S01]  /*b420*/  I2FP.F32.U32 R176, R176 ;  /* 0x000000b000b07245 */ /* 0x000fe20000201000 */
[----:B------:R-:W-:Y:S01]  /*b430*/  HADD2.F32 R179, -RZ, R179.H1_H1 ;  /* 0x300000b3ffb37230 */ /* 0x000fe20000004100 */
[----:B------:R-:W-:Y:S02]  /*b440*/  F2FP.F16.F32.PACK_AB R178, R190, R189 ;  /* 0x000000bdbeb2723e */ /* 0x000fe400000000ff */
        /* <DEDUP_REMOVED lines=10> */
.L_x_30438:
[----:B------:R-:W0:Y:S01]  /*b4f0*/  @P0 LDC.64 R180, c[0x0][0x3a0] ;  /* 0x0000e800ffb40b82 */ /* 0x000e220000000a00 */
[----:B------:R-:W-:Y:S01]  /*b500*/  SEL R198, RZ, 0x10000, !P5 ;  /* 0x00010000ffc67807 */ /* 0x000fe20006800000 */
[----:B------:R-:W-:Y:S01]  /*b510*/  IMAD.WIDE.U32 R200, R16, 0x8, R184 ;  /* 0x0000000810c87825 */ /* 0x000fe200078e00b8 */
[----:B------:R-:W-:Y:S02]  /*b520*/  ISETP.NE.AND P5, PT, R197, RZ, PT ;  /* 0x000000ffc500720c */ /* 0x000fe40003fa5270 */
[----:B------:R-:W-:Y:S02]  /*b530*/  SEL R199, RZ, 0x1000000, !P6 ;  /* 0x01000000ffc77807 */ /* 0x000fe40007000000 */
[----:B------:R-:W-:Y:S02]  /*b540*/  ISETP.NE.AND P6, PT, R195, RZ, PT ;  /* 0x000000ffc300720c */ /* 0x000fe40003fc5270 */
        /* <DEDUP_REMOVED lines=35> */
.L_x_30482:
        /* <DEDUP_REMOVED lines=13> */
.L_x_30484:
[----:B------:R-:W-:Y:S05]  /*b850*/  BSYNC.RECONVERGENT B2 ;  /* 0x0000000000027941 */ /* 0x000fea0003800200 */
.L_x_30483:
        /* <DEDUP_REMOVED lines=42> */
.L_x_30481:
[----:B------:R-:W-:Y:S05]  /*bb00*/  BSYNC.RECONVERGENT B1 ;  /* 0x0000000000017941 */ /* 0x000fea0003800200 */
.L_x_30480:
        /* <DEDUP_REMOVED lines=10> */
[----:B------:R-:W-:-:S02]  /*bbb0*/  FSETP.GTU.FTZ.AND P1, PT, R176, R21, PT ;  /* 0x00000015b000720b */ /* 0x000fc40003f3c000 */
        /* <DEDUP_REMOVED lines=14> */
.L_x_30487:
        /* <DEDUP_REMOVED lines=13> */
.L_x_30489:
[----:B------:R-:W-:Y:S05]  /*bd70*/  BSYNC.RECONVERGENT B2 ;  /* 0x0000000000027941 */ /* 0x000fea0003800200 */
.L_x_30488:
        /* <DEDUP_REMOVED lines=43> */
.L_x_30486:
[----:B------:R-:W-:Y:S05]  /*c030*/  BSYNC.RECONVERGENT B1 ;  /* 0x0000000000017941 */ /* 0x000fea0003800200 */
.L_x_30485:
        /* <DEDUP_REMOVED lines=25> */
.L_x_30492:
        /* <DEDUP_REMOVED lines=13> */
.L_x_30494:
[----:B------:R-:W-:Y:S05]  /*c2a0*/  BSYNC.RECONVERGENT B2 ;  /* 0x0000000000027941 */ /* 0x000fea0003800200 */
.L_x_30493:
        /* <DEDUP_REMOVED lines=43> */
.L_x_30491:
[----:B------:R-:W-:Y:S05]  /*c560*/  BSYNC.RECONVERGENT B1 ;  /* 0x0000000000017941 */ /* 0x000fea0003800200 */
.L_x_30490:
        /* <DEDUP_REMOVED lines=23> */
.L_x_30497:
        /* <DEDUP_REMOVED lines=13> */
.L_x_30499:
[----:B------:R-:W-:Y:S05]  /*c7b0*/  BSYNC.RECONVERGENT B2 ;  /* 0x0000000000027941 */ /* 0x000fea0003800200 */
.L_x_30498:
        /* <DEDUP_REMOVED lines=42> */
.L_x_30496:
[----:B------:R-:W-:Y:S05]  /*ca60*/  BSYNC.RECONVERGENT B1 ;  /* 0x0000000000017941 */ /* 0x000fea0003800200 */
.L_x_30495:
        /* <DEDUP_REMOVED lines=23> */
.L_x_30502:
        /* <DEDUP_REMOVED lines=13> */
.L_x_30504:
[----:B------:R-:W-:Y:S05]  /*ccb0*/  BSYNC.RECONVERGENT B2 ;  /* 0x0000000000027941 */ /* 0x000fea0003800200 */
.L_x_30503:
        /* <DEDUP_REMOVED lines=42> */
.L_x_30501:
[----:B------:R-:W-:Y:S05]  /*cf60*/  BSYNC.RECONVERGENT B1 ;  /* 0x0000000000017941 */ /* 0x000fea0003800200 */
.L_x_30500:
        /* <DEDUP_REMOVED lines=23> */
.L_x_30507:
        /* <DEDUP_REMOVED lines=13> */
.L_x_30509:
[----:B------:R-:W-:Y:S05]  /*d1b0*/  BSYNC.RECONVERGENT B2 ;  /* 0x0000000000027941 */ /* 0x000fea0003800200 */
.L_x_30508:
        /* <DEDUP_REMOVED lines=42> */
.L_x_30506:
[----:B------:R-:W-:Y:S05]  /*d460*/  BSYNC.RECONVERGENT B1 ;  /* 0x0000000000017941 */ /* 0x000fea0003800200 */
.L_x_30505:
        /* <DEDUP_REMOVED lines=23> */
.L_x_30512:
        /* <DEDUP_REMOVED lines=13> */
.L_x_30514:
[----:B------:R-:W-:Y:S05]  /*d6b0*/  BSYNC.RECONVERGENT B2 ;  /* 0x0000000000027941 */ /* 0x000fea0003800200 */
.L_x_30513:
        /* <DEDUP_REMOVED lines=42> */
.L_x_30511:
[----:B------:R-:W-:Y:S05]  /*d960*/  BSYNC.RECONVERGENT B1 ;  /* 0x0000000000017941 */ /* 0x000fea0003800200 */
.L_x_30510:
        /* <DEDUP_REMOVED lines=23> */
.L_x_30517:
        /* <DEDUP_REMOVED lines=15> */
.L_x_30519:
[----:B------:R-:W-:Y:S05]  /*dbd0*/  BSYNC.RECONVERGENT B2 ;  /* 0x0000000000027941 */ /* 0x000fea0003800200 */
.L_x_30518:
        /* <DEDUP_REMOVED lines=42> */
.L_x_30516:
[----:B------:R-:W-:Y:S05]  /*de80*/  BSYNC.RECONVERGENT B1 ;  /* 0x0000000000017941 */ /* 0x000fea0003800200 */
.L_x_30515:
        /* <DEDUP_REMOVED lines=15> */
.L_x_30479:
        /* <DEDUP_REMOVED lines=16> */
.L_x_30523:
        /* <DEDUP_REMOVED lines=13> */
.L_x_30525:
[----:B------:R-:W-:Y:S05]  /*e150*/  BSYNC.RECONVERGENT B2 ;  /* 0x0000000000027941 */ /* 0x000fea0003800200 */
.L_x_30524:
        /* <DEDUP_REMOVED lines=42> */
.L_x_30522:
[----:B------:R-:W-:Y:S05]  /*e400*/  BSYNC.RECONVERGENT B1 ;  /* 0x0000000000017941 */ /* 0x000fea0003800200 */
.L_x_30521:
        /* <DEDUP_REMOVED lines=24> */
.L_x_30528:
        /* <DEDUP_REMOVED lines=13> */
.L_x_30530:
[----:B------:R-:W-:Y:S05]  /*e660*/  BSYNC.RECONVERGENT B2 ;  /* 0x0000000000027941 */ /* 0x000fea0003800200 */
.L_x_30529:
        /* <DEDUP_REMOVED lines=43> */
.L_x_30527:
[----:B------:R-:W-:Y:S05]  /*e920*/  BSYNC.RECONVERGENT B1 ;  /* 0x0000000000017941 */ /* 0x000fea0003800200 */
.L_x_30526:
        /* <DEDUP_REMOVED lines=24> */
.L_x_30533:
        /* <DEDUP_REMOVED lines=13> */
.L_x_30535:
[----:B------:R-:W-:Y:S05]  /*eb80*/  BSYNC.RECONVERGENT B2 ;  /* 0x0000000000027941 */ /* 0x000fea0003800200 */
.L_x_30534:
        /* <DEDUP_REMOVED lines=43> */
.L_x_30532:
[----:B------:R-:W-:Y:S05]  /*ee40*/  BSYNC.RECONVERGENT B1 ;  /* 0x0000000000017941 */ /* 0x000fea0003800200 */
.L_x_30531:
        /* <DEDUP_REMOVED lines=22> */
.L_x_30538:
        /* <DEDUP_REMOVED lines=13> */
.L_x_30540:
[----:B------:R-:W-:Y:S05]  /*f080*/  BSYNC.RECONVERGENT B2 ;  /* 0x0000000000027941 */ /* 0x000fea0003800200 */
.L_x_30539:
        /* <DEDUP_REMOVED lines=42> */
.L_x_30537:
[----:B------:R-:W-:Y:S05]  /*f330*/  BSYNC.RECONVERGENT B1 ;  /* 0x0000000000017941 */ /* 0x000fea0003800200 */
.L_x_30536:
        /* <DEDUP_REMOVED lines=22> */
.L_x_30543:
        /* <DEDUP_REMOVED lines=13> */
.L_x_30545:
[----:B------:R-:W-:Y:S05]  /*f570*/  BSYNC.RECONVERGENT B2 ;  /* 0x0000000000027941 */ /* 0x000fea0003800200 */
.L_x_30544:
        /* <DEDUP_REMOVED lines=42> */
.L_x_30542:
[----:B------:R-:W-:Y:S05]  /*f820*/  BSYNC.RECONVERGENT B1 ;  /* 0x0000000000017941 */ /* 0x000fea0003800200 */
.L_x_30541:
        /* <DEDUP_REMOVED lines=22> */
.L_x_30548:
        /* <DEDUP_REMOVED lines=13> */
.L_x_30550:
[----:B------:R-:W-:Y:S05]  /*fa60*/  BSYNC.RECONVERGENT B2 ;  /* 0x0000000000027941 */ /* 0x000fea0003800200 */
.L_x_30549:
        /* <DEDUP_REMOVED lines=42> */
.L_x_30547:
[----:B------:R-:W-:Y:S05]  /*fd10*/  BSYNC.RECONVERGENT B1 ;  /* 0x0000000000017941 */ /* 0x000fea0003800200 */
.L_x_30546:
        /* <DEDUP_REMOVED lines=22> */
.L_x_30553:
        /* <DEDUP_REMOVED lines=13> */
.L_x_30555:
[----:B------:R-:W-:Y:S05]  /*ff50*/  BSYNC.RECONVERGENT B2 ;  /* 0x0000000000027941 */ /* 0x000fea0003800200 */
.L_x_30554:
        /* <DEDUP_REMOVED lines=42> */
.L_x_30552:
[----:B------:R-:W-:Y:S05]  /*10200*/  BSYNC.RECONVERGENT B1 ;  /* 0x0000000000017941 */ /* 0x000fea0003800200 */
.L_x_30551:
        /* <DEDUP_REMOVED lines=22> */
.L_x_30558:
        /* <DEDUP_REMOVED lines=15> */
.L_x_30560:
[----:B------:R-:W-:Y:S05]  /*10460*/  BSYNC.RECONVERGENT B2 ;  /* 0x0000000000027941 */ /* 0x000fea0003800200 */
.L_x_30559:
        /* <DEDUP_REMOVED lines=41> */
[----:B------:R-:W-:-:S07]  /*10700*/  MOV R204, R178 ;  /* 0x000000b200cc7202 */ /* 0x000fce0000000f00 */
.L_x_30557:
[----:B------:R-:W-:Y:S05]  /*10710*/  BSYNC.RECONVERGENT B1 ;  /* 0x0000000000017941 */ /* 0x000fea0003800200 */
.L_x_30556:
[----:B------:R-:W-:Y:S01]  /*10720*/  I2FP.F32.U32 R176, R176 ;  /* 0x000000b000b07245 */ /* 0x000fe20000201000 */
[----:B------:R-:W-:Y:S01]  /*10730*/  HADD2.F32 R183, -RZ, R183.H1_H1 ;  /* 0x300000b7ffb77230 */ /* 0x000fe20000004100 */
[----:B------:R-:W-:Y:S02]  /*10740*/  F2FP.F16.F32.PACK_AB R178, R201, R200 ;  /* 0x000000c8c9b2723e */ /* 0x000fe400000000ff */
[----:B------:R-:W-:Y:S01]  /*10750*/  F2FP.F16.F32.PACK_AB R177, R199, R198 ;  /* 0x000000c6c7b1723e */ /* 0x000fe200000000ff */
[----:B------:R-:W-:Y:S01]  /*10760*/  FFMA.FTZ R176, R176, R19, 1.1641532182693481445e-10 ;  /* 0x2f000000b0b07423 */ /* 0x000fe20000010013 */
[----:B------:R-:W-:-:S04]  /*10770*/  FMUL.FTZ R183, R183, R18 ;  /* 0x00000012b7b77220 */ /* 0x000fc80000410000 */
[----:B------:R-:W-:Y:S01]  /*10780*/  FMUL.FTZ R183, R183, R20 ;  /* 0x00000014b7b77220 */ /* 0x000fe20000410000 */
[----:B------:R-:W-:-:S04]  /*10790*/  FSETP.GTU.FTZ.AND P6, PT, R176, R21, PT ;  /* 0x00000015b000720b */ /* 0x000fc80003fdc000 */
[----:B------:R-:W-:Y:S02]  /*107a0*/  FSEL R176, R183, RZ, !P6 ;  /* 0x000000ffb7b07208 */ /* 0x000fe40007000000 */
[----:B------:R-:W-:-:S03]  /*107b0*/  PLOP3.LUT P6, PT, P6, PT, PT, 0x8, 0x80 ;  /* 0x000000000080781c */ /* 0x000fc600037ce170 */
[----:B------:R-:W-:Y:S01]  /*107c0*/  FMUL.FTZ R203, R176, R59 ;  /* 0x0000003bb0cb7220 */ /* 0x000fe20000410000 */
[----:B------:R-:W-:-:S04]  /*107d0*/  F2FP.F16.F32.PACK_AB R176, R197, R196 ;  /* 0x000000c4c5b0723e */ /* 0x000fc800000000ff */
[----:B------:R-:W-:-:S07]  /*107e0*/  F2FP.F16.F32.PACK_AB R179, R203, R202 ;  /* 0x000000cacbb3723e */ /* 0x000fce00000000ff */
.L_x_30520:
        /* <DEDUP_REMOVED lines=41> */
.L_x_30564:
        /* <DEDUP_REMOVED lines=13> */
.L_x_30566:
[----:B------:R-:W-:Y:S05]  /*10b50*/  BSYNC.RECONVERGENT B2 ;  /* 0x0000000000027941 */ /* 0x000fea0003800200 */
.L_x_30565:
        /* <DEDUP_REMOVED lines=40> */
[----:B------:R-:W-:-:S07]  /*10de0*/  IMAD.MOV.U32 R176, RZ, RZ, R204 ;  /* 0x000000ffffb07224 */ /* 0x000fce00078e00cc */
.L_x_30563:
[----:B------:R-:W-:Y:S05]  /*10df0*/  BSYNC.RECONVERGENT B1 ;  /* 0x0000000000017941 */ /* 0x000fea0003800200 */
.L_x_30562:
        /* <DEDUP_REMOVED lines=25> */
.L_x_30569:
        /* <DEDUP_REMOVED lines=13> */
.L_x_30571:
[----:B------:R-:W-:Y:S05]  /*11060*/  BSYNC.RECONVERGENT B2 ;  /* 0x0000000000027941 */ /* 0x000fea0003800200 */
.L_x_30570:
        /* <DEDUP_REMOVED lines=39> */
[----:B------:R-:W-:Y:S02]  /*112e0*/  LOP3.LUT R25, R178, UR33, R177, 0x96, !PT ;  /* 0x00000021b2197c12 */ /* 0x000fe4000f8e96b1 */
[----:B------:R-:W-:Y:S01]  /*112f0*/  MOV R177, R222 ;  /* 0x000000de00b17202 */ /* 0x000fe20000000f00 */
[----:B------:R-:W-:-:S07]  /*11300*/  IMAD.MOV.U32 R222, RZ, RZ, R176 ;  /* 0x000000ffffde7224 */ /* 0x000fce00078e00b0 */
.L_x_30568:
[----:B------:R-:W-:Y:S05]  /*11310*/  BSYNC.RECONVERGENT B1 ;  /* 0x0000000000017941 */ /* 0x000fea0003800200 */
.L_x_30567:
        /* <DEDUP_REMOVED lines=25> */
.L_x_30574:
        /* <DEDUP_REMOVED lines=13> */
.L_x_30576:
[----:B------:R-:W-:Y:S05]  /*11580*/  BSYNC.RECONVERGENT B2 ;  /* 0x0000000000027941 */ /* 0x000fea0003800200 */
.L_x_30575:
        /* <DEDUP_REMOVED lines=42> */
.L_x_30573:
[----:B------:R-:W-:Y:S05]  /*11830*/  BSYNC.RECONVERGENT B1 ;  /* 0x0000000000017941 */ /* 0x000fea0003800200 */
.L_x_30572:
        /* <DEDUP_REMOVED lines=23> */
.L_x_30579:
        /* <DEDUP_REMOVED lines=13> */
.L_x_30581:
[----:B------:R-:W-:Y:S05]  /*11a80*/  BSYNC.RECONVERGENT B2 ;  /* 0x0000000000027941 */ /* 0x000fea0003800200 */
.L_x_30580:
        /* <DEDUP_REMOVED lines=42> */
.L_x_30578:
[----:B------:R-:W-:Y:S05]  /*11d30*/  BSYNC.RECONVERGENT B1 ;  /* 0x0000000000017941 */ /* 0x000fea0003800200 */
.L_x_30577:
        /* <DEDUP_REMOVED lines=23> */
.L_x_30584:
        /* <DEDUP_REMOVED lines=13> */
.L_x_30586:
[----:B------:R-:W-:Y:S05]  /*11f80*/  BSYNC.RECONVERGENT B2 ;  /* 0x0000000000027941 */ /* 0x000fea0003800200 */
.L_x_30585:
        /* <DEDUP_REMOVED lines=42> */
.L_x_30583:
[----:B------:R-:W-:Y:S05]  /*12230*/  BSYNC.RECONVERGENT B1 ;  /* 0x0000000000017941 */ /* 0x000fea0003800200 */
.L_x_30582:
        /* <DEDUP_REMOVED lines=23> */
.L_x_30589:
        /* <DEDUP_REMOVED lines=13> */
.L_x_30591:
[----:B------:R-:W-:Y:S05]  /*12480*/  BSYNC.RECONVERGENT B2 ;  /* 0x0000000000027941 */ /* 0x000fea0003800200 */
.L_x_30590:
        /* <DEDUP_REMOVED lines=42> */
.L_x_30588:
[----:B------:R-:W-:Y:S05]  /*12730*/  BSYNC.RECONVERGENT B1 ;  /* 0x0000000000017941 */ /* 0x000fea0003800200 */
.L_x_30587:
        /* <DEDUP_REMOVED lines=23> */
.L_x_30594:
        /* <DEDUP_REMOVED lines=13> */
.L_x_30596:
[----:B------:R-:W-:Y:S05]  /*12980*/  BSYNC.RECONVERGENT B2 ;  /* 0x0000000000027941 */ /* 0x000fea0003800200 */
.L_x_30595:
        /* <DEDUP_REMOVED lines=42> */
.L_x_30593:
[----:B------:R-:W-:Y:S05]  /*12c30*/  BSYNC.RECONVERGENT B1 ;  /* 0x0000000000017941 */ /* 0x000fea0003800200 */
.L_x_30592:
        /* <DEDUP_REMOVED lines=23> */
.L_x_30599:
        /* <DEDUP_REMOVED lines=15> */
.L_x_30601:
[----:B------:R-:W-:Y:S05]  /*12ea0*/  BSYNC.RECONVERGENT B2 ;  /* 0x0000000000027941 */ /* 0x000fea0003800200 */
.L_x_30600:
        /* <DEDUP_REMOVED lines=42> */
.L_x_30598:
[----:B------:R-:W-:Y:S05]  /*13150*/  BSYNC.RECONVERGENT B1 ;  /* 0x0000000000017941 */ /* 0x000fea0003800200 */
.L_x_30597:
        /* <DEDUP_REMOVED lines=15> */
.L_x_30561:
        /* <DEDUP_REMOVED lines=16> */
.L_x_30605:
        /* <DEDUP_REMOVED lines=13> */
.L_x_30607:
[----:B------:R-:W-:Y:S05]  /*13420*/  BSYNC.RECONVERGENT B2 ;  /* 0x0000000000027941 */ /* 0x000fea0003800200 */
.L_x_30606:
        /* <DEDUP_REMOVED lines=41> */
.L_x_30604:
[----:B------:R-:W-:Y:S05]  /*136c0*/  BSYNC.RECONVERGENT B1 ;  /* 0x0000000000017941 */ /* 0x000fea0003800200 */
.L_x_30603:
        /* <DEDUP_REMOVED lines=24> */
.L_x_30610:
        /* <DEDUP_REMOVED lines=13> */
.L_x_30612:
[----:B------:R-:W-:Y:S05]  /*13920*/  BSYNC.RECONVERGENT B2 ;  /* 0x0000000000027941 */ /* 0x000fea0003800200 */
.L_x_30611:
        /* <DEDUP_REMOVED lines=42> */
.L_x_30609:
[----:B------:R-:W-:Y:S05]  /*13bd0*/  BSYNC.RECONVERGENT B1 ;  /* 0x0000000000017941 */ /* 0x000fea0003800200 */
.L_x_30608:
        /* <DEDUP_REMOVED lines=24> */
.L_x_30615:
        /* <DEDUP_REMOVED lines=13> */
.L_x_30617:
[----:B------:R-:W-:Y:S05]  /*13e30*/  BSYNC.RECONVERGENT B2 ;  /* 0x0000000000027941 */ /* 0x000fea0003800200 */
.L_x_30616:
        /* <DEDUP_REMOVED lines=42> */
.L_x_30614:
[----:B------:R-:W-:Y:S05]  /*140e0*/  BSYNC.RECONVERGENT B1 ;  /* 0x0000000000017941 */ /* 0x000fea0003800200 */
.L_x_30613:
        /* <DEDUP_REMOVED lines=22> */
.L_x_30620:
        /* <DEDUP_REMOVED lines=13> */
.L_x_30622:
[----:B------:R-:W-:Y:S05]  /*14320*/  BSYNC.RECONVERGENT B2 ;  /* 0x0000000000027941 */ /* 0x000fea0003800200 */
.L_x_30621:
        /* <DEDUP_REMOVED lines=42> */
.L_x_30619:
[----:B------:R-:W-:Y:S05]  /*145d0*/  BSYNC.RECONVERGENT B1 ;  /* 0x0000000000017941 */ /* 0x000fea0003800200 */
.L_x_30618:
        /* <DEDUP_REMOVED lines=22> */
.L_x_30625:
        /* <DEDUP_REMOVED lines=13> */
.L_x_30627:
[----:B------:R-:W-:Y:S05]  /*14810*/  BSYNC.RECONVERGENT B2 ;  /* 0x0000000000027941 */ /* 0x000fea0003800200 */
.L_x_30626:
        /* <DEDUP_REMOVED lines=42> */
.L_x_30624:
[----:B------:R-:W-:Y:S05]  /*14ac0*/  BSYNC.RECONVERGENT B1 ;  /* 0x0000000000017941 */ /* 0x000fea0003800200 */
.L_x_30623:
        /* <DEDUP_REMOVED lines=22> */
.L_x_30630:
        /* <DEDUP_REMOVED lines=13> */
.L_x_30632:
[----:B------:R-:W-:Y:S05]  /*14d00*/  BSYNC.RECONVERGENT B2 ;  /* 0x0000000000027941 */ /* 0x000fea0003800200 */
.L_x_30631:
        /* <DEDUP_REMOVED lines=42> */
.L_x_30629:
[----:B------:R-:W-:Y:S05]  /*14fb0*/  BSYNC.RECONVERGENT B1 ;  /* 0x0000000000017941 */ /* 0x000fea0003800200 */
.L_x_30628:
        /* <DEDUP_REMOVED lines=22> */
.L_x_30635:
        /* <DEDUP_REMOVED lines=13> */
.L_x_30637:
[----:B------:R-:W-:Y:S05]  /*151f0*/  BSYNC.RECONVERGENT B2 ;  /* 0x0000000000027941 */ /* 0x000fea0003800200 */
.L_x_30636:
        /* <DEDUP_REMOVED lines=42> */
.L_x_30634:
[----:B------:R-:W-:Y:S05]  /*154a0*/  BSYNC.RECONVERGENT B1 ;  /* 0x0000000000017941 */ /* 0x000fea0003800200 */
.L_x_30633:
        /* <DEDUP_REMOVED lines=22> */
.L_x_30640:
        /* <DEDUP_REMOVED lines=15> */
.L_x_30642:
[----:B------:R-:W-:Y:S05]  /*15700*/  BSYNC.RECONVERGENT B2 ;  /* 0x0000000000027941 */ /* 0x000fea0003800200 */
.L_x_30641:
        /* <DEDUP_REMOVED lines=42> */
.L_x_30639:
[----:B------:R-:W-:Y:S05]  /*159b0*/  BSYNC.RECONVERGENT B1 ;  /* 0x0000000000017941 */ /* 0x000fea0003800200 */
.L_x_30638:
        /* <DEDUP_REMOVED lines=13> */
.L_x_30602:
        /* <DEDUP_REMOVED lines=41> */
.L_x_30646:
        /* <DEDUP_REMOVED lines=13> */
.L_x_30648:
[----:B------:R-:W-:Y:S05]  /*15df0*/  BSYNC.RECONVERGENT B2 ;  /* 0x0000000000027941 */ /* 0x000fea0003800200 */
.L_x_30647:
        /* <DEDUP_REMOVED lines=41> */
.L_x_30645:
[----:B------:R-:W-:Y:S05]  /*16090*/  BSYNC.RECONVERGENT B1 ;  /* 0x0000000000017941 */ /* 0x000fea0003800200 */
.L_x_30644:
        /* <DEDUP_REMOVED lines=25> */
.L_x_30651:
        /* <DEDUP_REMOVED lines=13> */
.L_x_30653:
[----:B------:R-:W-:Y:S05]  /*16300*/  BSYNC.RECONVERGENT B2 ;  /* 0x0000000000027941 */ /* 0x000fea0003800200 */
.L_x_30652:
        /* <DEDUP_REMOVED lines=42> */
.L_x_30650:
[----:B------:R-:W-:Y:S05]  /*165b0*/  BSYNC.RECONVERGENT B1 ;  /* 0x0000000000017941 */ /* 0x000fea0003800200 */
.L_x_30649:
        /* <DEDUP_REMOVED lines=25> */
.L_x_30656:
        /* <DEDUP_REMOVED lines=13> */
.L_x_30658:
[----:B------:R-:W-:Y:S05]  /*16820*/  BSYNC.RECONVERGENT B2 ;  /* 0x0000000000027941 */ /* 0x000fea0003800200 */
.L_x_30657:
        /* <DEDUP_REMOVED lines=42> */
.L_x_30655:
[----:B------:R-:W-:Y:S05]  /*16ad0*/  BSYNC.RECONVERGENT B1 ;  /* 0x0000000000017941 */ /* 0x000fea0003800200 */
.L_x_30654:
        /* <DEDUP_REMOVED lines=23> */
.L_x_30661:
        /* <DEDUP_REMOVED lines=13> */
.L_x_30663:
[----:B------:R-:W-:Y:S05]  /*16d20*/  BSYNC.RECONVERGENT B2 ;  /* 0x0000000000027941 */ /* 0x000fea0003800200 */
.L_x_30662:
        /* <DEDUP_REMOVED lines=42> */
.L_x_30660:
[----:B------:R-:W-:Y:S05]  /*16fd0*/  BSYNC.RECONVERGENT B1 ;  /* 0x0000000000017941 */ /* 0x000fea0003800200 */
.L_x_30659:
        /* <DEDUP_REMOVED lines=23> */
.L_x_30666:
        /* <DEDUP_REMOVED lines=13> */
.L_x_30668:
[----:B------:R-:W-:Y:S05]  /*17220*/  BSYNC.RECONVERGENT B2 ;  /* 0x0000000000027941 */ /* 0x000fea0003800200 */
.L_x_30667:
        /* <DEDUP_REMOVED lines=42> */
.L_x_30665:
[----:B------:R-:W-:Y:S05]  /*174d0*/  BSYNC.RECONVERGENT B1 ;  /* 0x0000000000017941 */ /* 0x000fea0003800200 */
.L_x_30664:
        /* <DEDUP_REMOVED lines=23> */
.L_x_30671:
        /* <DEDUP_REMOVED lines=13> */
.L_x_30673:
[----:B------:R-:W-:Y:S05]  /*17720*/  BSYNC.RECONVERGENT B2 ;  /* 0x0000000000027941 */ /* 0x000fea0003800200 */
.L_x_30672:
        /* <DEDUP_REMOVED lines=42> */
.L_x_30670:
[----:B------:R-:W-:Y:S05]  /*179d0*/  BSYNC.RECONVERGENT B1 ;  /* 0x0000000000017941 */ /* 0x000fea0003800200 */
.L_x_30669:
        /* <DEDUP_REMOVED lines=23> */
.L_x_30676:
        /* <DEDUP_REMOVED lines=13> */
.L_x_30678:
[----:B------:R-:W-:Y:S05]  /*17c20*/  BSYNC.RECONVERGENT B2 ;  /* 0x0000000000027941 */ /* 0x000fea0003800200 */
.L_x_30677:
        /* <DEDUP_REMOVED lines=42> */
.L_x_30675:
[----:B------:R-:W-:Y:S05]  /*17ed0*/  BSYNC.RECONVERGENT B1 ;  /* 0x0000000000017941 */ /* 0x000fea0003800200 */
.L_x_30674:
        /* <DEDUP_REMOVED lines=23> */
.L_x_30681:
        /* <DEDUP_REMOVED lines=15> */
.L_x_30683:
[----:B------:R-:W-:Y:S05]  /*18140*/  BSYNC.RECONVERGENT B2 ;  /* 0x0000000000027941 */ /* 0x000fea0003800200 */
.L_x_30682:
        /* <DEDUP_REMOVED lines=42> */
.L_x_30680:
[----:B------:R-:W-:Y:S05]  /*183f0*/  BSYNC.RECONVERGENT B1 ;  /* 0x0000000000017941 */ /* 0x000fea0003800200 */
.L_x_30679:
        /* <DEDUP_REMOVED lines=15> */
.L_x_30643:
        /* <DEDUP_REMOVED lines=16> */
.L_x_30687:
        /* <DEDUP_REMOVED lines=13> */
.L_x_30689:
[----:B------:R-:W-:Y:S05]  /*186c0*/  BSYNC.RECONVERGENT B2 ;  /* 0x0000000000027941 */ /* 0x000fea0003800200 */
.L_x_30688:
        /* <DEDUP_REMOVED lines=41> */
.L_x_30686:
[----:B------:R-:W-:Y:S05]  /*18960*/  BSYNC.RECONVERGENT B1 ;  /* 0x0000000000017941 */ /* 0x000fea0003800200 */
.L_x_30685:
        /* <DEDUP_REMOVED lines=24> */
.L_x_30692:
        /* <DEDUP_REMOVED lines=13> */
.L_x_30694:
[----:B------:R-:W-:Y:S05]  /*18bc0*/  BSYNC.RECONVERGENT B2 ;  /* 0x0000000000027941 */ /* 0x000fea0003800200 */
.L_x_30693:
        /* <DEDUP_REMOVED lines=42> */
.L_x_30691:
[----:B------:R-:W-:Y:S05]  /*18e70*/  BSYNC.RECONVERGENT B1 ;  /* 0x0000000000017941 */ /* 0x000fea0003800200 */
.L_x_30690:
        /* <DEDUP_REMOVED lines=24> */
.L_x_30697:
        /* <DEDUP_REMOVED lines=13> */
.L_x_30699:
[----:B------:R-:W-:Y:S05]  /*190d0*/  BSYNC.RECONVERGENT B2 ;  /* 0x0000000000027941 */ /* 0x000fea0003800200 */
.L_x_30698:
        /* <DEDUP_REMOVED lines=42> */
.L_x_30696:
[----:B------:R-:W-:Y:S05]  /*19380*/  BSYNC.RECONVERGENT B1 ;  /* 0x0000000000017941 */ /* 0x000fea0003800200 */
.L_x_30695:
        /* <DEDUP_REMOVED lines=22> */
.L_x_30702:
        /* <DEDUP_REMOVED lines=13> */
.L_x_30704:
[----:B------:R-:W-:Y:S05]  /*195c0*/  BSYNC.RECONVERGENT B2 ;  /* 0x0000000000027941 */ /* 0x000fea0003800200 */
.L_x_30703:
        /* <DEDUP_REMOVED lines=42> */
.L_x_30701:
[----:B------:R-:W-:Y:S05]  /*19870*/  BSYNC.RECONVERGENT B1 ;  /* 0x0000000000017941 */ /* 0x000fea0003800200 */
.L_x_30700:
        /* <DEDUP_REMOVED lines=22> */
.L_x_30707:
        /* <DEDUP_REMOVED lines=13> */
.L_x_30709:
[----:B------:R-:W-:Y:S05]  /*19ab0*/  BSYNC.RECONVERGENT B2 ;  /* 0x0000000000027941 */ /* 0x000fea0003800200 */
.L_x_30708:
        /* <DEDUP_REMOVED lines=42> */
.L_x_30706:
[----:B------:R-:W-:Y:S05]  /*19d60*/  BSYNC.RECONVERGENT B1 ;  /* 0x0000000000017941 */ /* 0x000fea0003800200 */
.L_x_30705:
        /* <DEDUP_REMOVED lines=22> */
.L_x_30712:
        /* <DEDUP_REMOVED lines=13> */
.L_x_30714:
[----:B------:R-:W-:Y:S05]  /*19fa0*/  BSYNC.RECONVERGENT B2 ;  /* 0x0000000000027941 */ /* 0x000fea0003800200 */
.L_x_30713:
        /* <DEDUP_REMOVED lines=42> */
.L_x_30711:
[----:B------:R-:W-:Y:S05]  /*1a250*/  BSYNC.RECONVERGENT B1 ;  /* 0x0000000000017941 */ /* 0x000fea0003800200 */
.L_x_30710:
        /* <DEDUP_REMOVED lines=22> */
.L_x_30717:
        /* <DEDUP_REMOVED lines=13> */
.L_x_30719:
[----:B------:R-:W-:Y:S05]  /*1a490*/  BSYNC.RECONVERGENT B2 ;  /* 0x0000000000027941 */ /* 0x000fea0003800200 */
.L_x_30718:
        /* <DEDUP_REMOVED lines=42> */
.L_x_30716:
[----:B------:R-:W-:Y:S05]  /*1a740*/  BSYNC.RECONVERGENT B1 ;  /* 0x0000000000017941 */ /* 0x000fea0003800200 */
.L_x_30715:
        /* <DEDUP_REMOVED lines=22> */
.L_x_30722:
        /* <DEDUP_REMOVED lines=15> */
.L_x_30724:
[----:B------:R-:W-:Y:S05]  /*1a9a0*/  BSYNC.RECONVERGENT B2 ;  /* 0x0000000000027941 */ /* 0x000fea0003800200 */
.L_x_30723:
        /* <DEDUP_REMOVED lines=42> */
.L_x_30721:
[----:B------:R-:W-:Y:S05]  /*1ac50*/  BSYNC.RECONVERGENT B1 ;  /* 0x0000000000017941 */ /* 0x000fea0003800200 */
.L_x_30720:
        /* <DEDUP_REMOVED lines=13> */
.L_x_30684:
        /* <DEDUP_REMOVED lines=41> */
.L_x_30728:
        /* <DEDUP_REMOVED lines=13> */
.L_x_30730:
[----:B------:R-:W-:Y:S05]  /*1b090*/  BSYNC.RECONVERGENT B2 ;  /* 0x0000000000027941 */ /* 0x000fea0003800200 */
.L_x_30729:
        /* <DEDUP_REMOVED lines=41> */
.L_x_30727:
[----:B------:R-:W-:Y:S05]  /*1b330*/  BSYNC.RECONVERGENT B1 ;  /* 0x0000000000017941 */ /* 0x000fea0003800200 */
.L_x_30726:
        /* <DEDUP_REMOVED lines=25> */
.L_x_30733:
        /* <DEDUP_REMOVED lines=13> */
.L_x_30735:
[----:B------:R-:W-:Y:S05]  /*1b5a0*/  BSYNC.RECONVERGENT B2 ;  /* 0x0000000000027941 */ /* 0x000fea0003800200 */
.L_x_30734:
        /* <DEDUP_REMOVED lines=42> */
.L_x_30732:
[----:B------:R-:W-:Y:S05]  /*1b850*/  BSYNC.RECONVERGENT B1 ;  /* 0x0000000000017941 */ /* 0x000fea0003800200 */
.L_x_30731:
        /* <DEDUP_REMOVED lines=23> */
.L_x_30738:
        /* <DEDUP_REMOVED lines=13> */
.L_x_30740:
[----:B------:R-:W-:Y:S05]  /*1baa0*/  BSYNC.RECONVERGENT B2 ;  /* 0x0000000000027941 */ /* 0x000fea0003800200 */
.L_x_30739:
        /* <DEDUP_REMOVED lines=42> */
.L_x_30737:
[----:B------:R-:W-:Y:S05]  /*1bd50*/  BSYNC.RECONVERGENT B1 ;  /* 0x0000000000017941 */ /* 0x000fea0003800200 */
.L_x_30736:
        /* <DEDUP_REMOVED lines=23> */
.L_x_30743:
        /* <DEDUP_REMOVED lines=13> */
.L_x_30745:
[----:B------:R-:W-:Y:S05]  /*1bfa0*/  BSYNC.RECONVERGENT B2 ;  /* 0x0000000000027941 */ /* 0x000fea0003800200 */
.L_x_30744:
        /* <DEDUP_REMOVED lines=42> */
.L_x_30742:
[----:B------:R-:W-:Y:S05]  /*1c250*/  BSYNC.RECONVERGENT B1 ;  /* 0x0000000000017941 */ /* 0x000fea0003800200 */
.L_x_30741:
        /* <DEDUP_REMOVED lines=23> */
.L_x_30748:
        /* <DEDUP_REMOVED lines=13> */
.L_x_30750:
[----:B------:R-:W-:Y:S05]  /*1c4a0*/  BSYNC.RECONVERGENT B2 ;  /* 0x0000000000027941 */ /* 0x000fea0003800200 */
.L_x_30749:
        /* <DEDUP_REMOVED lines=42> */
.L_x_30747:
[----:B------:R-:W-:Y:S05]  /*1c750*/  BSYNC.RECONVERGENT B1 ;  /* 0x0000000000017941 */ /* 0x000fea0003800200 */
.L_x_30746:
        /* <DEDUP_REMOVED lines=23> */
.L_x_30753:
        /* <DEDUP_REMOVED lines=13> */
.L_x_30755:
[----:B------:R-:W-:Y:S05]  /*1c9a0*/  BSYNC.RECONVERGENT B2 ;  /* 0x0000000000027941 */ /* 0x000fea0003800200 */
.L_x_30754:
        /* <DEDUP_REMOVED lines=42> */
.L_x_30752:
[----:B------:R-:W-:Y:S05]  /*1cc50*/  BSYNC.RECONVERGENT B1 ;  /* 0x0000000000017941 */ /* 0x000fea0003800200 */
.L_x_30751:
        /* <DEDUP_REMOVED lines=23> */
.L_x_30758:
        /* <DEDUP_REMOVED lines=13> */
.L_x_30760:
[----:B------:R-:W-:Y:S05]  /*1cea0*/  BSYNC.RECONVERGENT B2 ;  /* 0x0000000000027941 */ /* 0x000fea0003800200 */
.L_x_30759:
        /* <DEDUP_REMOVED lines=42> */
.L_x_30757:
[----:B------:R-:W-:Y:S05]  /*1d150*/  BSYNC.RECONVERGENT B1 ;  /* 0x0000000000017941 */ /* 0x000fea0003800200 */
.L_x_30756:
        /* <DEDUP_REMOVED lines=23> */
.L_x_30763:
        /* <DEDUP_REMOVED lines=15> */
.L_x_30765:
[----:B------:R-:W-:Y:S05]  /*1d3c0*/  BSYNC.RECONVERGENT B2 ;  /* 0x0000000000027941 */ /* 0x000fea0003800200 */
.L_x_30764:
        /* <DEDUP_REMOVED lines=42> */
.L_x_30762:
[----:B------:R-:W-:Y:S05]  /*1d670*/  BSYNC.RECONVERGENT B1 ;  /* 0x0000000000017941 */ /* 0x000fea0003800200 */
.L_x_30761:
        /* <DEDUP_REMOVED lines=12> */
[----:B------:R-:W-:-:S05]  /*1d740*/  FFMA.FTZ R228, R228, R35, R19 ;  /* 0x00000023e4e47223 */ /* 0x000fca0000010013 */
[----:B------:R-:W-:Y:S01]  /*1d750*/  F2FP.F16.F32.PACK_AB R179, R228, R227 ;  /* 0x000000e3e4b3723e */ /* 0x000fe200000000ff */
[----:B------:R-:W-:Y:S06]  /*1d760*/  BRA `(.L_x_30766) ;  /* 0x0000002800087947 */ /* 0x000fec0003800000 */
.L_x_30725:
        /* <DEDUP_REMOVED lines=16> */
.L_x_30769:
        /* <DEDUP_REMOVED lines=13> */
.L_x_30771:
[----:B------:R-:W-:Y:S05]  /*1d940*/  BSYNC.RECONVERGENT B2 ;  /* 0x0000000000027941 */ /* 0x000fea0003800200 */
.L_x_30770:
        /* <DEDUP_REMOVED lines=41> */
.L_x_30768:
[----:B------:R-:W-:Y:S05]  /*1dbe0*/  BSYNC.RECONVERGENT B1 ;  /* 0x0000000000017941 */ /* 0x000fea0003800200 */
.L_x_30767:
        /* <DEDUP_REMOVED lines=24> */
.L_x_30774:
        /* <DEDUP_REMOVED lines=13> */
.L_x_30776:
[----:B------:R-:W-:Y:S05]  /*1de40*/  BSYNC.RECONVERGENT B2 ;  /* 0x0000000000027941 */ /* 0x000fea0003800200 */
.L_x_30775:
        /* <DEDUP_REMOVED lines=42> */
.L_x_30773:
[----:B------:R-:W-:Y:S05]  /*1e0f0*/  BSYNC.RECONVERGENT B1 ;  /* 0x0000000000017941 */ /* 0x000fea0003800200 */
.L_x_30772:
        /* <DEDUP_REMOVED lines=22> */
.L_x_30779:
        /* <DEDUP_REMOVED lines=13> */
.L_x_30781:
[----:B------:R-:W-:Y:S05]  /*1e330*/  BSYNC.RECONVERGENT B2 ;  /* 0x0000000000027941 */ /* 0x000fea0003800200 */
.L_x_30780:
        /* <DEDUP_REMOVED lines=42> */
.L_x_30778:
[----:B------:R-:W-:Y:S05]  /*1e5e0*/  BSYNC.RECONVERGENT B1 ;  /* 0x0000000000017941 */ /* 0x000fea0003800200 */
.L_x_30777:
        /* <DEDUP_REMOVED lines=22> */
.L_x_30784:
        /* <DEDUP_REMOVED lines=13> */
.L_x_30786:
[----:B------:R-:W-:Y:S05]  /*1e820*/  BSYNC.RECONVERGENT B2 ;  /* 0x0000000000027941 */ /* 0x000fea0003800200 */
.L_x_30785:
        /* <DEDUP_REMOVED lines=42> */
.L_x_30783:
[----:B------:R-:W-:Y:S05]  /*1ead0*/  BSYNC.RECONVERGENT B1 ;  /* 0x0000000000017941 */ /* 0x000fea0003800200 */
.L_x_30782:
        /* <DEDUP_REMOVED lines=22> */
.L_x_30789:
        /* <DEDUP_REMOVED lines=13> */
.L_x_30791:
[----:B------:R-:W-:Y:S05]  /*1ed10*/  BSYNC.RECONVERGENT B2 ;  /* 0x0000000000027941 */ /* 0x000fea0003800200 */
.L_x_30790:
        /* <DEDUP_REMOVED lines=42> */
.L_x_30788:
[----:B------:R-:W-:Y:S05]  /*1efc0*/  BSYNC.RECONVERGENT B1 ;  /* 0x0000000000017941 */ /* 0x000fea0003800200 */
.L_x_30787:
        /* <DEDUP_REMOVED lines=22> */
.L_x_30794:
        /* <DEDUP_REMOVED lines=13> */
.L_x_30796:
[----:B------:R-:W-:Y:S05]  /*1f200*/  BSYNC.RECONVERGENT B2 ;  /* 0x0000000000027941 */ /* 0x000fea0003800200 */
.L_x_30795:
        /* <DEDUP_REMOVED lines=42> */
.L_x_30793:
[----:B------:R-:W-:Y:S05]  /*1f4b0*/  BSYNC.RECONVERGENT B1 ;  /* 0x0000000000017941 */ /* 0x000fea0003800200 */
.L_x_30792:
        /* <DEDUP_REMOVED lines=22> */
.L_x_30799:
        /* <DEDUP_REMOVED lines=13> */
.L_x_30801:
[----:B------:R-:W-:Y:S05]  /*1f6f0*/  BSYNC.RECONVERGENT B2 ;  /* 0x0000000000027941 */ /* 0x000fea0003800200 */
.L_x_30800:
        /* <DEDUP_REMOVED lines=42> */
.L_x_30798:
[----:B------:R-:W-:Y:S05]  /*1f9a0*/  BSYNC.RECONVERGENT B1 ;  /* 0x0000000000017941 */ /* 0x000fea0003800200 */
.L_x_30797:
        /* <DEDUP_REMOVED lines=22> */
.L_x_30804:
        /* <DEDUP_REMOVED lines=15> */
.L_x_30806:
[----:B------:R-:W-:Y:S05]  /*1fc00*/  BSYNC.RECONVERGENT B2 ;  /* 0x0000000000027941 */ /* 0x000fea0003800200 */
.L_x_30805:
        /* <DEDUP_REMOVED lines=42> */
.L_x_30803:
[----:B------:R-:W-:Y:S05]  /*1feb0*/  BSYNC.RECONVERGENT B1 ;  /* 0x0000000000017941 */ /* 0x000fea0003800200 */
.L_x_30802:
        /* <DEDUP_REMOVED lines=13> */
.L_x_30766:
        /* <DEDUP_REMOVED lines=17> */
[----:B------:R-:W-:Y:S02]  /*200a0*/  SEL R230, RZ, 0x1, !P6 ;  /* 0x00000001ffe67807 */ /* 0x000fe40007000000 */
        /* <DEDUP_REMOVED lines=37> */
[----:B------:R-:W-:-:S03]  /*20300*/  LOP3.LUT R21, R21, R181, R20, 0xfe, !PT ;  /* 0x000000b515157212 */ /* 0x000fc600078efe14 */
        /* <DEDUP_REMOVED lines=129> */
.L_x_30820:
        /* <DEDUP_REMOVED lines=12> */
[----:B------:R-:W2:Y:S01]  /*20be0*/  MUFU.RSQ R183, R176 ;  /* 0x000000b000b77308 */ /* 0x000ea20000001400 */
[C---:B------:R-:W-:Y:S01]  /*20bf0*/  FADD.FTZ R12, -R179.reuse, R12 ;  /* 0x0000000cb30c7221 */ /* 0x040fe20000010100 */
[C---:B------:R-:W-:Y:S01]  /*20c00*/  FADD.FTZ R13, -R179.reuse, R13 ;  /* 0x0000000db30d7221 */ /* 0x040fe20000010100 */
[C---:B------:R-:W-:Y:S01]  /*20c10*/  FADD.FTZ R14, -R179.reuse, R14 ;  /* 0x0000000eb30e7221 */ /* 0x040fe20000010100 */
[C---:B------:R-:W-:Y:S01]  /*20c20*/  FADD.FTZ R15, -R179.reuse, R15 ;  /* 0x0000000fb30f7221 */ /* 0x040fe20000010100 */
[----:B------:R-:W3:Y:S01]  /*20c30*/  LDC.64 R10, c[0x0][0x428] ;  /* 0x00010a00ff0a7b82 */ /* 0x000ee20000000a00 */
[C---:B------:R-:W-:Y:S01]  /*20c40*/  FADD.FTZ R234, -R179.reuse, R193 ;  /* 0x000000c1b3ea7221 */ /* 0x040fe20000010100 */
[C---:B------:R-:W-:Y:S01]  /*20c50*/  FADD.FTZ R8, -R179.reuse, R8 ;  /* 0x00000008b3087221 */ /* 0x040fe20000010100 */
[C---:B------:R-:W-:Y:S01]  /*20c60*/  FADD.FTZ R9, -R179.reuse, R9 ;  /* 0x00000009b3097221 */ /* 0x040fe20000010100 */
[C---:B------:R-:W-:Y:S01]  /*20c70*/  FADD.FTZ R22, -R179.reuse, R22 ;  /* 0x00000016b3167221 */ /* 0x040fe20000010100 */
        /* <DEDUP_REMOVED lines=8> */
[C---:B--2---:R-:W-:Y:S01]  /*20d00*/  FMUL.FTZ R193, R183.reuse, R12 ;  /* 0x0000000cb7c17220 */ /* 0x044fe20000410000 */
[C---:B------:R-:W-:Y:S01]  /*20d10*/  FMUL.FTZ R12, R183.reuse, R13 ;  /* 0x0000000db70c7220 */ /* 0x040fe20000410000 */
        /* <DEDUP_REMOVED lines=9> */
[----:B0-----:R-:W-:Y:S01]  /*20db0*/  FFMA.FTZ R20, R14, R171, R123 ;  /* 0x000000ab0e147223 */ /* 0x001fe2000001007b */
[C---:B------:R-:W-:Y:S01]  /*20dc0*/  FADD.FTZ R190, -R179.reuse, R190 ;  /* 0x000000beb3be7221 */ /* 0x040fe20000010100 */
[C---:B------:R-:W-:Y:S01]  /*20dd0*/  FADD.FTZ R200, -R179.reuse, R200 ;  /* 0x000000c8b3c87221 */ /* 0x040fe20000010100 */
[C---:B------:R-:W-:Y:S01]  /*20de0*/  FADD.FTZ R201, -R179.reuse, R201 ;  /* 0x000000c9b3c97221 */ /* 0x040fe20000010100 */
[----:B------:R-:W-:Y:S01]  /*20df0*/  FADD.FTZ R204, -R179, R204 ;  /* 0x000000ccb3cc7221 */ /* 0x000fe20000010100 */
[----:B------:R-:W-:Y:S01]  /*20e00*/  FFMA.FTZ R13, R13, R170, R122 ;  /* 0x000000aa0d0d7223 */ /* 0x000fe2000001007a */
[----:B------:R-:W-:Y:S01]  /*20e10*/  FFMA.FTZ R14, R12, R169, R121 ;  /* 0x000000a90c0e7223 */ /* 0x000fe20000010079 */
[C---:B------:R-:W-:Y:S01]  /*20e20*/  FADD.FTZ R206, -R179.reuse, R206 ;  /* 0x000000ceb3ce7221 */ /* 0x040fe20000010100 */
[C---:B------:R-:W-:Y:S01]  /*20e30*/  FADD.FTZ R209, -R179.reuse, R209 ;  /* 0x000000d1b3d17221 */ /* 0x040fe20000010100 */
[----:B------:R-:W-:Y:S01]  /*20e40*/  FADD.FTZ R211, -R179, R211 ;  /* 0x000000d3b3d37221 */ /* 0x000fe20000010100 */
[----:B------:R-:W-:Y:S01]  /*20e50*/  FMUL.FTZ R9, R183, R22 ;  /* 0x00000016b7097220 */ /* 0x000fe20000410000 */
[----:B------:R-:W-:Y:S01]  /*20e60*/  FFMA.FTZ R185, R185, R172, R124 ;  /* 0x000000acb9b97223 */ /* 0x000fe2000001007c */
[----:B------:R-:W-:Y:S01]  /*20e70*/  FFMA.FTZ R187, R187, R174, R126 ;  /* 0x000000aebbbb7223 */ /* 0x000fe2000001007e */
[----:B------:R-:W-:Y:S01]  /*20e80*/  FFMA.FTZ R193, R193, R168, R120 ;  /* 0x000000a8c1c17223 */ /* 0x000fe20000010078 */
[----:B------:R-:W-:Y:S01]  /*20e90*/  FFMA.FTZ R242, R242, R175, R127 ;  /* 0x000000aff2f27223 */ /* 0x000fe2000001007f */
[----:B------:R-:W-:Y:S01]  /*20ea0*/  FFMA.FTZ R12, R240, R173, R125 ;  /* 0x000000adf00c7223 */ /* 0x000fe2000001007d */
[C---:B------:R-:W-:Y:S01]  /*20eb0*/  FADD.FTZ R184, -R179.reuse, R215 ;  /* 0x000000d7b3b87221 */ /* 0x040fe20000010100 */
[C---:B------:R-:W-:Y:S01]  /*20ec0*/  FADD.FTZ R186, -R179.reuse, R217 ;  /* 0x000000d9b3ba7221 */ /* 0x040fe20000010100 */
[----:B------:R-:W-:Y:S01]  /*20ed0*/  FADD.FTZ R192, -R179, R192 ;  /* 0x000000c0b3c07221 */ /* 0x000fe20000010100 */
[----:B-1----:R-:W-:-:S04]  /*20ee0*/  @!P0 IMAD.WIDE R18, R3, 0x4, R18 ;  /* 0x0000000403128825 */ /* 0x002fc800078e0212 */
        /* <DEDUP_REMOVED lines=32> */
[----:B---3--:R-:W-:-:S04]  /*210f0*/  IMAD.WIDE.U32 R198, R7, 0x10, R10 ;  /* 0x0000001007c67825 */ /* 0x008fc800078e000a */
[C---:B------:R-:W-:Y:S01]  /*21100*/  FMUL.FTZ R201, R183.reuse, R206 ;  /* 0x000000ceb7c97220 */ /* 0x040fe20000410000 */
[C---:B------:R-:W-:Y:S01]  /*21110*/  FMUL.FTZ R200, R183.reuse, R209 ;  /* 0x000000d1b7c87220 */ /* 0x040fe20000410000 */
[----:B------:R-:W-:Y:S01]  /*21120*/  FMUL.FTZ R204, R183, R211 ;  /* 0x000000d3b7cc7220 */ /* 0x000fe20000410000 */
[----:B------:R-:W-:Y:S01]  /*21130*/  F2FP.F16.F32.PACK_AB R15, R20, R13 ;  /* 0x0000000d140f723e */ /* 0x000fe200000000ff */
[----:B------:R-:W-:Y:S01]  /*21140*/  FFMA.FTZ R7, R9, R164, R116 ;  /* 0x000000a409077223 */ /* 0x000fe20000010074 */
        /* <DEDUP_REMOVED lines=8> */
[----:B------:R0:W-:Y:S01]  /*211d0*/  @!P0 STG.E desc[UR8][R18.64], R183 ;  /* 0x000000b712008986 */ /* 0x0001e2000c101908 */
[----:B------:R-:W-:-:S04]  /*211e0*/  IMAD.WIDE.U32 R20, R16, 0x10, R10 ;  /* 0x0000001010147825 */ /* 0x000fc800078e000a */
[----:B------:R-:W-:Y:S01]  /*211f0*/  FFMA.FTZ R26, R26, R165, R117 ;  /* 0x000000a51a1a7223 */ /* 0x000fe20000010075 */
[----:B------:R-:W-:Y:S01]  /*21200*/  FMUL.FTZ R229, R183, R176 ;  /* 0x000000b0b7e57220 */ /* 0x000fe20000410000 */
[----:B------:R-:W-:Y:S01]  /*21210*/  F2FP.F16.F32.PACK_AB R9, R8, R9 ;  /* 0x000000090809723e */ /* 0x000fe200000000ff */
[----:B------:R-:W-:-:S04]  /*21220*/  IMAD.WIDE.U32 R184, R195, 0x10, R10 ;  /* 0x00000010c3b87825 */ /* 0x000fc800078e000a */
[----:B------:R-:W-:Y:S01]  /*21230*/  FFMA.FTZ R176, R191, R148, R100 ;  /* 0x00000094bfb07223 */ /* 0x000fe20000010064 */
[----:B------:R1:W-:Y:S01]  /*21240*/  STG.E.128 desc[UR8][R198.64], R12 ;  /* 0x0000000cc6007986 */ /* 0x0003e2000c101d08 */
[----:B------:R-:W-:Y:S01]  /*21250*/  F2FP.F16.F32.PACK_AB R8, R26, R7 ;  /* 0x000000071a08723e */ /* 0x000fe200000000ff */
[----:B------:R-:W-:-:S04]  /*21260*/  IMAD.WIDE.U32 R186, R205, 0x10, R10 ;  /* 0x00000010cdba7825 */ /* 0x000fc800078e000a */
[----:B------:R-:W-:Y:S01]  /*21270*/  FFMA.FTZ R7, R22, R157, R109 ;  /* 0x0000009d16077223 */ /* 0x000fe2000001006d */
[----:B------:R-:W-:Y:S01]  /*21280*/  FMUL.FTZ R238, R183, R194 ;  /* 0x000000c2b7ee7220 */ /* 0x000fe20000410000 */
[----:B0-----:R-:W-:Y:S01]  /*21290*/  FFMA.FTZ R19, R190, R161, R113 ;  /* 0x000000a1be137223 */ /* 0x001fe20000010071 */
[--C-:B------:R-:W-:Y:S01]  /*212a0*/  IMAD.WIDE.U32 R188, R213, 0x10, R10.reuse ;  /* 0x00000010d5bc7825 */ /* 0x100fe200078e000a */
[----:B------:R-:W0:Y:S03]  /*212b0*/  LDC.64 R190, c[0x0][0x380] ;  /* 0x0000e000ffbe7b82 */ /* 0x000e260000000a00 */
        /* <DEDUP_REMOVED lines=9> */
[----:B------:R-:W-:Y:S01]  /*21350*/  FFMA.FTZ R19, R196, R153, R105 ;  /* 0x00000099c4137223 */ /* 0x000fe20000010069 */
[----:B-1----:R-:W-:Y:S01]  /*21360*/  FFMA.FTZ R12, R177, R156, R108 ;  /* 0x0000009cb10c7223 */ /* 0x002fe2000001006c */
[----:B------:R-:W-:Y:S01]  /*21370*/  FFMA.FTZ R14, R197, R152, R104 ;  /* 0x00000098c50e7223 */ /* 0x000fe20000010068 */
[C---:B------:R-:W-:Y:S01]  /*21380*/  FMUL.FTZ R219, R183.reuse, R210 ;  /* 0x000000d2b7db7220 */ /* 0x040fe20000410000 */
[----:B------:R-:W-:Y:S01]  /*21390*/  FMUL.FTZ R212, R183, R212 ;  /* 0x000000d4b7d47220 */ /* 0x000fe20000410000 */
        /* <DEDUP_REMOVED lines=61> */
[----:B------:R-:W-:-:S03]  /*21770*/  ISETP.GE.AND P0, PT, R3, R191, PT ;  /* 0x000000bf0300720c */ /* 0x000fc60003f06270 */
[----:B------:R0:W-:Y:S10]  /*21780*/  STG.E.128 desc[UR8][R192.64], R200 ;  /* 0x000000c8c0007986 */ /* 0x0001f4000c101d08 */
[----:B------:R-:W-:Y:S05]  /*21790*/  @!P0 BRA `(.L_x_30808) ;  /* 0xfffffdf4008c8947 */ /* 0x000fea000383ffff */
[----:B------:R-:W-:Y:S05]  /*217a0*/  BSYNC B0 ;  /* 0x0000000000007941 */ /* 0x000fea0003800000 */
.L_x_30315:
[----:B------:R-:W-:Y:S05]  /*217b0*/  EXIT ;  /* 0x000000000000794d */ /* 0x000fea0003800000 */
.L_x_30807:
        /* <DEDUP_REMOVED lines=8> */
.L_x_30810:
[----:B------:R-:W-:Y:S05]  /*21840*/  BSYNC B1 ;  /* 0x0000000000017941 */ /* 0x000fea0003800000 */
.L_x_30809:
        /* <DEDUP_REMOVED lines=9> */
.L_x_30811:
[----:B------:R-:W-:Y:S02]  /*218e0*/  IMAD.MOV.U32 R185, RZ, RZ, 0x4 ;  /* 0x00000004ffb97424 */ /* 0x000fe400078e00ff */
[----:B------:R-:W-:-:S04]  /*218f0*/  IMAD.MOV.U32 R19, RZ, RZ, R181 ;  /* 0x000000ffff137224 */ /* 0x000fc800078e00b5 */
[----:B------:R-:W-:-:S05]  /*21900*/  FADD.FTZ R176, R20, R19 ;  /* 0x0000001314b07221 */ /* 0x000fca0000010000 */
[----:B------:R-:W-:-:S07]  /*21910*/  MOV R184, R176 ;  /* 0x000000b000b87202 */ /* 0x000fce0000000f00 */
[----:B------:R-:W-:Y:S05]  /*21920*/  WARPSYNC.COLLECTIVE R183, `(.L_x_30812) ;  /* 0x00000000b7087348 */ /* 0x000fea0003c00000 */
[----:B------:R0:W1:Y:S02]  /*21930*/  SHFL.BFLY P1, R181, R184, R185, R186 ;  /* 0x0c0000b9b8b57389 */ /* 0x00006400000200ba */
[----:B01----:R-:W-:Y:S05]  /*21940*/  ENDCOLLECTIVE ;  /* 0x000000000000791b */ /* 0x003fea0003800000 */
.L_x_30812:
[----:B------:R-:W-:Y:S01]  /*21950*/  HFMA2 R185, -RZ, RZ, 0, 4.76837158203125e-07 ;  /* 0x00000008ffb97431 */ /* 0x000fe200000001ff */
[----:B------:R-:W-:-:S05]  /*21960*/  MOV R19, R181 ;  /* 0x000000b500137202 */ /* 0x000fca0000000f00 */
[----:B------:R-:W-:-:S04]  /*21970*/  FADD.FTZ R178, R176, R19 ;  /* 0x00000013b0b27221 */ /* 0x000fc80000010000 */
[----:B------:R-:W-:-:S07]  /*21980*/  IMAD.MOV.U32 R184, RZ, RZ, R178 ;  /* 0x000000ffffb87224 */ /* 0x000fce00078e00b2 */
[----:B------:R-:W-:Y:S05]  /*21990*/  WARPSYNC.COLLECTIVE R183, `(.L_x_30813) ;  /* 0x00000000b7087348 */ /* 0x000fea0003c00000 */
[----:B------:R0:W1:Y:S02]  /*219a0*/  SHFL.BFLY P1, R181, R184, R185, R186 ;  /* 0x0c0000b9b8b57389 */ /* 0x00006400000200ba */
[----:B01----:R-:W-:Y:S05]  /*219b0*/  ENDCOLLECTIVE ;  /* 0x000000000000791b */ /* 0x003fea0003800000 */
.L_x_30813:
        /* <DEDUP_REMOVED lines=8> */
.L_x_30814:
        /* <DEDUP_REMOVED lines=104> */
.L_x_30815:
[----:B------:R-:W-:Y:S02]  /*220c0*/  IMAD.MOV.U32 R185, RZ, RZ, 0x2 ;  /* 0x00000002ffb97424 */ /* 0x000fe400078e00ff */
[----:B------:R-:W-:-:S04]  /*220d0*/  IMAD.MOV.U32 R21, RZ, RZ, R181 ;  /* 0x000000ffff157224 */ /* 0x000fc800078e00b5 */
[----:B------:R-:W-:-:S05]  /*220e0*/  FADD.FTZ R21, R18, R21 ;  /* 0x0000001512157221 */ /* 0x000fca0000010000 */
[----:B------:R-:W-:-:S07]  /*220f0*/  MOV R184, R21 ;  /* 0x0000001500b87202 */ /* 0x000fce0000000f00 */
[----:B------:R-:W-:Y:S05]  /*22100*/  WARPSYNC.COLLECTIVE R183, `(.L_x_30816) ;  /* 0x00000000b7087348 */ /* 0x000fea0003c00000 */
[----:B------:R0:W1:Y:S02]  /*22110*/  SHFL.BFLY P1, R181, R184, R185, R186 ;  /* 0x0c0000b9b8b57389 */ /* 0x00006400000200ba */
[----:B01----:R-:W-:Y:S05]  /*22120*/  ENDCOLLECTIVE ;  /* 0x000000000000791b */ /* 0x003fea0003800000 */
.L_x_30816:
[----:B------:R-:W-:Y:S01]  /*22130*/  HFMA2 R185, -RZ, RZ, 0, 2.384185791015625e-07 ;  /* 0x00000004ffb97431 */ /* 0x000fe200000001ff */
[----:B------:R-:W-:-:S05]  /*22140*/  MOV R20, R181 ;  /* 0x000000b500147202 */ /* 0x000fca0000000f00 */
[----:B------:R-:W-:-:S04]  /*22150*/  FADD.FTZ R20, R21, R20 ;  /* 0x0000001415147221 */ /* 0x000fc80000010000 */
[----:B------:R-:W-:-:S07]  /*22160*/  IMAD.MOV.U32 R184, RZ, RZ, R20 ;  /* 0x000000ffffb87224 */ /* 0x000fce00078e0014 */
[----:B------:R-:W-:Y:S05]  /*22170*/  WARPSYNC.COLLECTIVE R183, `(.L_x_30817) ;  /* 0x00000000b7087348 */ /* 0x000fea0003c00000 */
[----:B------:R0:W1:Y:S02]  /*22180*/  SHFL.BFLY P1, R181, R184, R185, R186 ;  /* 0x0c0000b9b8b57389 */ /* 0x00006400000200ba */
[----:B01----:R-:W-:Y:S05]  /*22190*/  ENDCOLLECTIVE ;  /* 0x000000000000791b */ /* 0x003fea0003800000 */
.L_x_30817:
[----:B------:R-:W-:Y:S02]  /*221a0*/  IMAD.MOV.U32 R185, RZ, RZ, 0x8 ;  /* 0x00000008ffb97424 */ /* 0x000fe400078e00ff */
[----:B------:R-:W-:-:S04]  /*221b0*/  IMAD.MOV.U32 R179, RZ, RZ, R181 ;  /* 0x000000ffffb37224 */ /* 0x000fc800078e00b5 */
[----:B------:R-:W-:-:S05]  /*221c0*/  FADD.FTZ R179, R20, R179 ;  /* 0x000000b314b37221 */ /* 0x000fca0000010000 */
[----:B------:R-:W-:-:S07]  /*221d0*/  MOV R184, R179 ;  /* 0x000000b300b87202 */ /* 0x000fce0000000f00 */
[----:B------:R-:W-:Y:S05]  /*221e0*/  WARPSYNC.COLLECTIVE R183, `(.L_x_30818) ;  /* 0x00000000b7087348 */ /* 0x000fea0003c00000 */
[----:B------:R0:W1:Y:S02]  /*221f0*/  SHFL.BFLY P1, R181, R184, R185, R186 ;  /* 0x0c0000b9b8b57389 */ /* 0x00006400000200ba */
[----:B01----:R-:W-:Y:S05]  /*22200*/  ENDCOLLECTIVE ;  /* 0x000000000000791b */ /* 0x003fea0003800000 */
.L_x_30818:
[----:B------:R-:W-:Y:S01]  /*22210*/  HFMA2 R185, -RZ, RZ, 0, 9.5367431640625e-07 ;  /* 0x00000010ffb97431 */ /* 0x000fe200000001ff */
[----:B------:R-:W-:-:S05]  /*22220*/  MOV R176, R181 ;  /* 0x000000b500b07202 */ /* 0x000fca0000000f00 */
[----:B------:R-:W-:-:S04]  /*22230*/  FADD.FTZ R176, R179, R176 ;  /* 0x000000b0b3b07221 */ /* 0x000fc80000010000 */
[----:B------:R-:W-:-:S07]  /*22240*/  IMAD.MOV.U32 R184, RZ, RZ, R176 ;  /* 0x000000ffffb87224 */ /* 0x000fce00078e00b0 */
[----:B------:R-:W-:Y:S05]  /*22250*/  WARPSYNC.COLLECTIVE R183, `(.L_x_30819) ;  /* 0x00000000b7087348 */ /* 0x000fea0003c00000 */
[----:B------:R0:W1:Y:S02]  /*22260*/  SHFL.BFLY P1, R181, R184, R185, R186 ;  /* 0x0c0000b9b8b57389 */ /* 0x00006400000200ba */
[----:B01----:R-:W-:Y:S05]  /*22270*/  ENDCOLLECTIVE ;  /* 0x000000000000791b */ /* 0x003fea0003800000 */
.L_x_30819:
[----:B------:R-:W-:Y:S05]  /*22280*/  BRA `(.L_x_30820) ;  /* 0xffffffe800247947 */ /* 0x000fea000383ffff */
.L_x_30821:
        /* <DEDUP_REMOVED lines=15> */
.L_x_54421:


//--------------------- .text._ZN10layer_norm13ln_fwd_kernelINS_13Kernel_traitsIf6__halfS2_S2_fjLj1536ELj1ELj4ELj1ELj16ENS_18Kernel_traits_baseILj1536EfS2_S2_S2_fjLj128EEEEELb1ELb1ELb1ELb0EEEvNS_9FwdParamsE --------------------------
	.section	.text._ZN10layer_norm13ln_fwd_kernelINS_13Kernel_traitsIf6__halfS2_S2_fjLj1536ELj1ELj4ELj1ELj16ENS_18Kernel_traits_baseILj1536EfS2_S2_S2_fjLj128EEEEELb1ELb1ELb1ELb0EEEvNS_9FwdParamsE,"ax",@progbits
	.align	128
        .global         _ZN10layer_norm13ln_fwd_kernelINS_13Kernel_traitsIf6__halfS2_S2_fjLj1536ELj1ELj4ELj1ELj16ENS_18Kernel_traits_baseILj1536EfS2_S2_S2_fjLj128EEEEELb1ELb1ELb1ELb0EEEvNS_9FwdParamsE
        .type           _ZN10layer_norm13ln_fwd_kernelINS_13Kernel_traitsIf6__halfS2_S2_fjLj1536ELj1ELj4ELj1ELj16ENS_18Kernel_traits_baseILj1536EfS2_S2_S2_fjLj128EEEEELb1ELb1ELb1ELb0EEEvNS_9FwdParamsE,@function
        .size           _ZN10layer_norm13ln_fwd_kernelINS_13Kernel_traitsIf6__halfS2_S2_fjLj1536ELj1ELj4ELj1ELj16ENS_18Kernel_traits_baseILj1536EfS2_S2_S2_fjLj128EEEEELb1ELb1ELb1ELb0EEEvNS_9FwdParamsE,(.L_x_54422 - _ZN10layer_norm13ln_fwd_kernelINS_13Kernel_traitsIf6__halfS2_S2_fjLj1536ELj1ELj4ELj1ELj16ENS_18Kernel_traits_baseILj1536EfS2_S2_S2_fjLj128EEEEELb1ELb1ELb1ELb0EEEvNS_9FwdParamsE)
        .other          _ZN10layer_norm13ln_fwd_kernelINS_13Kernel_traitsIf6__halfS2_S2_fjLj1536ELj1ELj4ELj1ELj16ENS_18Kernel_traits_baseILj1536EfS2_S2_S2_fjLj128EEEEELb1ELb1ELb1ELb0EEEvNS_9FwdParamsE,@"STO_CUDA_ENTRY STV_DEFAULT"
_ZN10layer_norm13ln_fwd_kernelINS_13Kernel_traitsIf6__halfS2_S2_fjLj1536ELj1ELj4ELj1ELj16ENS_18Kernel_traits_baseILj1536EfS2_S2_S2_fjLj128EEEEELb1ELb1ELb1ELb0EEEvNS_9FwdParamsE:
.text._ZN10layer_norm13ln_fwd_kernelINS_13Kernel_traitsIf6__halfS2_S2_fjLj1536ELj1ELj4ELj1ELj16ENS_18Kernel_traits_baseILj1536EfS2_S2_S2_fjLj128EEEEELb1ELb1ELb1ELb0EEEvNS_9FwdParamsE:
        /* <DEDUP_REMOVED lines=141> */
.L_x_30823:
        /* <DEDUP_REMOVED lines=83> */
.L_x_30824:
[----:B------:R-:W-:Y:S05]  /*0e00*/  BSYNC.RECONVERGENT B0 ;  /* 0x0000000000007941 */ /* 0x000fea0003800200 */
.L_x_30822:
        /* <DEDUP_REMOVED lines=71> */
.L_x_31547:
        /* <DEDUP_REMOVED lines=26> */
.L_x_30829:
[----:B------:R-:W-:Y:S05]  /*1420*/  BSYNC.RECONVERGENT B2 ;  /* 0x0000000000027941 */ /* 0x000fea0003800200 */
.L_x_30828:
        /* <DEDUP_REMOVED lines=28> */
.L_x_30835:
        /* <DEDUP_REMOVED lines=13> */
.L_x_30837:
[----:B------:R-:W-:Y:S05]  /*16c0*/  BSYNC.RECONVERGENT B4 ;  /* 0x0000000000047941 */ /* 0x000fea0003800200 */
.L_x_30836:
        /* <DEDUP_REMOVED lines=41> */
.L_x_30834:
[----:B------:R-:W-:Y:S05]  /*1960*/  BSYNC.RECONVERGENT B3 ;  /* 0x0000000000037941 */ /* 0x000fea0003800200 */
.L_x_30833:
        /* <DEDUP_REMOVED lines=10> */
[----:B------:R-:W-:-:S07]  /*1a10*/  FFMA.FTZ R8, R3, R156, R8 ;  /* 0x0000009c03087223 */ /* 0x000fce0000010008 */
.L_x_30832:
[----:B------:R-:W-:Y:S05]  /*1a20*/  BSYNC.RECONVERGENT B2 ;  /* 0x0000000000027941 */ /* 0x000fea0003800200 */
.L_x_30831:
        /* <DEDUP_REMOVED lines=22> */
.L_x_30842:
        /* <DEDUP_REMOVED lines=13> */
.L_x_30844:
[----:B------:R-:W-:Y:S05]  /*1c60*/  BSYNC.RECONVERGENT B4 ;  /* 0x0000000000047941 */ /* 0x000fea0003800200 */
.L_x_30843:
        /* <DEDUP_REMOVED lines=42> */
.L_x_30841:
[----:B------:R-:W-:Y:S05]  /*1f10*/  BSYNC.RECONVERGENT B3 ;  /* 0x0000000000037941 */ /* 0x000fea0003800200 */
.L_x_30840:
        /* <DEDUP_REMOVED lines=10> */
[----:B------:R-:W-:-:S07]  /*1fc0*/  FFMA.FTZ R7, R4, R157, R7 ;  /* 0x0000009d04077223 */ /* 0x000fce0000010007 */
.L_x_30839:
[----:B------:R-:W-:Y:S05]  /*1fd0*/  BSYNC.RECONVERGENT B2 ;  /* 0x0000000000027941 */ /* 0x000fea0003800200 */
.L_x_30838:
        /* <DEDUP_REMOVED lines=22> */
.L_x_30849:
        /* <DEDUP_REMOVED lines=13> */
.L_x_30851:
[----:B------:R-:W-:Y:S05]  /*2210*/  BSYNC.RECONVERGENT B4 ;  /* 0x0000000000047941 */ /* 0x000fea0003800200 */
.L_x_30850:
        /* <DEDUP_REMOVED lines=41> */
.L_x_30848:
[----:B------:R-:W-:Y:S05]  /*24b0*/  BSYNC.RECONVERGENT B3 ;  /* 0x0000000000037941 */ /* 0x000fea0003800200 */
.L_x_30847:
        /* <DEDUP_REMOVED lines=11> */
.L_x_30846:
[----:B------:R-:W-:Y:S05]  /*2570*/  BSYNC.RECONVERGENT B2 ;  /* 0x0000000000027941 */ /* 0x000fea0003800200 */
.L_x_30845:
        /* <DEDUP_REMOVED lines=22> */
.L_x_30856:
        /* <DEDUP_REMOVED lines=13> */
.L_x_30858:
[----:B------:R-:W-:Y:S05]  /*27b0*/  BSYNC.RECONVERGENT B4 ;  /* 0x0000000000047941 */ /* 0x000fea0003800200 */
.L_x_30857:
        /* <DEDUP_REMOVED lines=42> */
.L_x_30855:
[----:B------:R-:W-:Y:S05]  /*2a60*/  BSYNC.RECONVERGENT B3 ;  /* 0x0000000000037941 */ /* 0x000fea0003800200 */
.L_x_30854:
        /* <DEDUP_REMOVED lines=10> */
[----:B------:R-:W-:-:S07]  /*2b10*/  FFMA.FTZ R5, R4, R159, R5 ;  /* 0x0000009f04057223 */ /* 0x000fce0000010005 */
.L_x_30853:
[----:B------:R-:W-:Y:S05]  /*2b20*/  BSYNC.RECONVERGENT B2 ;  /* 0x0000000000027941 */ /* 0x000fea0003800200 */
.L_x_30852:
        /* <DEDUP_REMOVED lines=22> */
.L_x_30863:
        /* <DEDUP_REMOVED lines=13> */
.L_x_30865:
[----:B------:R-:W-:Y:S05]  /*2d60*/  BSYNC.RECONVERGENT B4 ;  /* 0x0000000000047941 */ /* 0x000fea0003800200 */
.L_x_30864:
        /* <DEDUP_REMOVED lines=41> */
.L_x_30862:
[----:B------:R-:W-:Y:S05]  /*3000*/  BSYNC.RECONVERGENT B3 ;  /* 0x0000000000037941 */ /* 0x000fea0003800200 */
.L_x_30861:
        /* <DEDUP_REMOVED lines=10> */
[----:B------:R-:W-:-:S07]  /*30b0*/  FFMA.FTZ R4, R3, R152, R4 ;  /* 0x0000009803047223 */ /* 0x000fce0000010004 */
.L_x_30860:
[----:B------:R-:W-:Y:S05]  /*30c0*/  BSYNC.RECONVERGENT B2 ;  /* 0x0000000000027941 */ /* 0x000fea0003800200 */
.L_x_30859:
        /* <DEDUP_REMOVED lines=22> */
.L_x_30870:
        /* <DEDUP_REMOVED lines=13> */
.L_x_30872:
[----:B------:R-:W-:Y:S05]  /*3300*/  BSYNC.RECONVERGENT B4 ;  /* 0x0000000000047941 */ /* 0x000fea0003800200 */
.L_x_30871:
        /* <DEDUP_REMOVED lines=42> */
.L_x_30869:
[----:B------:R-:W-:Y:S05]  /*35b0*/  BSYNC.RECONVERGENT B3 ;  /* 0x0000000000037941 */ /* 0x000fea0003800200 */
.L_x_30868:
        /* <DEDUP_REMOVED lines=10> */
[----:B------:R-:W-:-:S07]  /*3660*/  FFMA.FTZ R3, R2, R153, R9 ;  /* 0x0000009902037223 */ /* 0x000fce0000010009 */
.L_x_30867:
[----:B------:R-:W-:Y:S05]  /*3670*/  BSYNC.RECONVERGENT B2 ;  /* 0x0000000000027941 */ /* 0x000fea0003800200 */
.L_x_30866:
        /* <DEDUP_REMOVED lines=22> */
.L_x_30877:
        /* <DEDUP_REMOVED lines=13> */
.L_x_30879:
[----:B------:R-:W-:Y:S05]  /*38b0*/  BSYNC.RECONVERGENT B4 ;  /* 0x0000000000047941 */ /* 0x000fea0003800200 */
.L_x_30878:
        /* <DEDUP_REMOVED lines=41> */
.L_x_30876:
[----:B------:R-:W-:Y:S05]  /*3b50*/  BSYNC.RECONVERGENT B3 ;  /* 0x0000000000037941 */ /* 0x000fea0003800200 */
.L_x_30875:
        /* <DEDUP_REMOVED lines=11> */
.L_x_30874:
[----:B------:R-:W-:Y:S05]  /*3c10*/  BSYNC.RECONVERGENT B2 ;  /* 0x0000000000027941 */ /* 0x000fea0003800200 */
.L_x_30873:
        /* <DEDUP_REMOVED lines=22> */
.L_x_30884:
        /* <DEDUP_REMOVED lines=13> */
.L_x_30886:
[----:B------:R-:W-:Y:S05]  /*3e50*/  BSYNC.RECONVERGENT B4 ;  /* 0x0000000000047941 */ /* 0x000fea0003800200 */
.L_x_30885:
        /* <DEDUP_REMOVED lines=41> */
.L_x_30883:
[----:B------:R-:W-:Y:S05]  /*40f0*/  BSYNC.RECONVERGENT B3 ;  /* 0x0000000000037941 */ /* 0x000fea0003800200 */
.L_x_30882:
[----:B------:R-:W-:Y:S01]  /*4100*/  I2FP.F32.U32 R9, R9 ;  /* 0x0000000900097245 */ /* 0x000fe20000201000 */
[----:B-----5:R-:W-:Y:S02]  /*4110*/  HADD2.F32 R10, -RZ, R31.H1_H1 ;  /* 0x3000001fff0a7230 */ /* 0x020fe40000004100 */
[----:B------:R-:W-:-:S03]  /*4120*/  IMAD.MOV.U32 R176, RZ, RZ, 0x2f800000 ;  /* 0x2f800000ffb07424 */ /* 0x000fc600078e00ff */
[----:B------:R-:W-:Y:S01]  /*4130*/  FMUL.FTZ R10, R10, UR13 ;  /* 0x0000000d0a0a7c20 */ /* 0x000fe20008410000 */
[----:B------:R-:W-:-:S03]  /*4140*/  FFMA.FTZ R9, R9, R176, 1.1641532182693481445e-10 ;  /* 0x2f00000009097423 */ /* 0x000fc600000100b0 */
[----:B------:R-:W-:Y:S02]  /*4150*/  FMUL.FTZ R10, R10, UR12 ;  /* 0x0000000c0a0a7c20 */ /* 0x000fe40008410000 */
[----:B------:R-:W-:Y:S01]  /*4160*/  FSETP.GTU.FTZ.AND P1, PT, R9, UR10, PT ;  /* 0x0000000a09007c0b */ /* 0x000fe2000bf3c000 */
[----:B------:R-:W-:-:S03]  /*4170*/  HADD2.F32 R9, -RZ, R27.H1_H1 ;  /* 0x3000001bff097230 */ /* 0x000fc60000004100 */
[----:B------:R-:W-:Y:S02]  /*4180*/  FSEL R176, R10, RZ, !P1 ;  /* 0x000000ff0ab07208 */ /* 0x000fe40004800000 */
[----:B------:R-:W-:-:S03]  /*4190*/  SEL R10, RZ, 0x1, P1 ;  /* 0x00000001ff0a7807 */ /* 0x000fc60000800000 */
[----:B------:R-:W-:-:S07]  /*41a0*/  FFMA.FTZ R9, R176, R155, R9 ;  /* 0x0000009bb0097223 */ /* 0x000fce0000010009 */
.L_x_30881:
[----:B------:R-:W-:Y:S05]  /*41b0*/  BSYNC.RECONVERGENT B2 ;  /* 0x0000000000027941 */ /* 0x000fea0003800200 */
.L_x_30880:
[----:B------:R-:W-:Y:S02]  /*41c0*/  F2FP.F16.F32.PACK_AB R179, RZ, R9 ;  /* 0x00000009ffb3723e */ /* 0x000fe400000000ff */
[----:B------:R-:W-:Y:S02]  /*41d0*/  PRMT R178, R240, 0x5410, R239 ;  /* 0x00005410f0b27816 */ /* 0x000fe400000000ef */
[----:B------:R-:W-:Y:S02]  /*41e0*/  PRMT R177, R238, 0x5410, R237 ;  /* 0x00005410eeb17816 */ /* 0x000fe400000000ed */
[----:B------:R-:W-:Y:S02]  /*41f0*/  PRMT R176, R236, 0x5410, R231 ;  /* 0x00005410ecb07816 */ /* 0x000fe400000000e7 */
[----:B------:R-:W-:Y:S01]  /*4200*/  PRMT R179, R226, 0x5410, R179 ;  /* 0x00005410e2b37816 */ /* 0x000fe200000000b3 */
[----:B------:R-:W-:Y:S06]  /*4210*/  BRA `(.L_x_30887) ;  /* 0x0000002800dc7947 */ /* 0x000fec0003800000 */
.L_x_30830:
        /* <DEDUP_REMOVED lines=21> */
.L_x_30892:
        /* <DEDUP_REMOVED lines=13> */
.L_x_30894:
[----:B------:R-:W-:Y:S05]  /*4440*/  BSYNC.RECONVERGENT B4 ;  /* 0x0000000000047941 */ /* 0x000fea0003800200 */
.L_x_30893:
        /* <DEDUP_REMOVED lines=41> */
.L_x_30891:
[----:B------:R-:W-:Y:S05]  /*46e0*/  BSYNC.RECONVERGENT B3 ;  /* 0x0000000000037941 */ /* 0x000fea0003800200 */
.L_x_30890:
        /* <DEDUP_REMOVED lines=8> */
[----:B------:R-:W-:-:S03]  /*4770*/  SEL R213, RZ, 0x1, P1 ;  /* 0x00000001ffd57807 */ /* 0x000fc60000800000 */
[----:B------:R-:W-:-:S07]  /*4780*/  FMUL.FTZ R8, R3, R156 ;  /* 0x0000009c03087220 */ /* 0x000fce0000410000 */
.L_x_30889:
[----:B------:R-:W-:Y:S05]  /*4790*/  BSYNC.RECONVERGENT B2 ;  /* 0x0000000000027941 */ /* 0x000fea0003800200 */
.L_x_30888:
        /* <DEDUP_REMOVED lines=18> */
.L_x_30899:
        /* <DEDUP_REMOVED lines=13> */
.L_x_30901:
[----:B------:R-:W-:Y:S05]  /*4990*/  BSYNC.RECONVERGENT B4 ;  /* 0x0000000000047941 */ /* 0x000fea0003800200 */
.L_x_30900:
        /* <DEDUP_REMOVED lines=42> */
.L_x_30898:
[----:B------:R-:W-:Y:S05]  /*4c40*/  BSYNC.RECONVERGENT B3 ;  /* 0x0000000000037941 */ /* 0x000fea0003800200 */
.L_x_30897:
        /* <DEDUP_REMOVED lines=8> */
[----:B------:R-:W-:-:S03]  /*4cd0*/  SEL R212, RZ, 0x1, P1 ;  /* 0x00000001ffd47807 */ /* 0x000fc60000800000 */
[----:B------:R-:W-:-:S07]  /*4ce0*/  FMUL.FTZ R7, R2, R157 ;  /* 0x0000009d02077220 */ /* 0x000fce0000410000 */
.L_x_30896:
[----:B------:R-:W-:Y:S05]  /*4cf0*/  BSYNC.RECONVERGENT B2 ;  /* 0x0000000000027941 */ /* 0x000fea0003800200 */
.L_x_30895:
        /* <DEDUP_REMOVED lines=18> */
.L_x_30906:
        /* <DEDUP_REMOVED lines=13> */
.L_x_30908:
[----:B------:R-:W-:Y:S05]  /*4ef0*/  BSYNC.RECONVERGENT B4 ;  /* 0x0000000000047941 */ /* 0x000fea0003800200 */
.L_x_30907:
        /* <DEDUP_REMOVED lines=42> */
.L_x_30905:
[----:B------:R-:W-:Y:S05]  /*51a0*/  BSYNC.RECONVERGENT B3 ;  /* 0x0000000000037941 */ /* 0x000fea0003800200 */
.L_x_30904:
        /* <DEDUP_REMOVED lines=10> */
.L_x_30903:
[----:B------:R-:W-:Y:S05]  /*5250*/  BSYNC.RECONVERGENT B2 ;  /* 0x0000000000027941 */ /* 0x000fea0003800200 */
.L_x_30902:
        /* <DEDUP_REMOVED lines=18> */
.L_x_30913:
        /* <DEDUP_REMOVED lines=13> */
.L_x_30915:
[----:B------:R-:W-:Y:S05]  /*5450*/  BSYNC.RECONVERGENT B4 ;  /* 0x0000000000047941 */ /* 0x000fea0003800200 */
.L_x_30914:
        /* <DEDUP_REMOVED lines=42> */
.L_x_30912:
[----:B------:R-:W-:Y:S05]  /*5700*/  BSYNC.RECONVERGENT B3 ;  /* 0x0000000000037941 */ /* 0x000fea0003800200 */
.L_x_30911:
[----:B------:R-:W-:Y:S01]  /*5710*/  I2FP.F32.U32 R2, R4 ;  /* 0x0000000400027245 */ /* 0x000fe20000201000 */
[----:B-----5:R-:W-:Y:S02]  /*5720*/  HADD2.F32 R4, -RZ, R29.H1_H1 ;  /* 0x3000001dff047230 */ /* 0x020fe40000004100 */
        /* <DEDUP_REMOVED lines=8> */
.L_x_30910:
[----:B------:R-:W-:Y:S05]  /*57b0*/  BSYNC.RECONVERGENT B2 ;  /* 0x0000000000027941 */ /* 0x000fea0003800200 */
.L_x_30909:
        /* <DEDUP_REMOVED lines=18> */
.L_x_30920:
        /* <DEDUP_REMOVED lines=13> */
.L_x_30922:
[----:B------:R-:W-:Y:S05]  /*59b0*/  BSYNC.RECONVERGENT B4 ;  /* 0x0000000000047941 */ /* 0x000fea0003800200 */
.L_x_30921:
        /* <DEDUP_REMOVED lines=42> */
.L_x_30919:
[----:B------:R-:W-:Y:S05]  /*5c60*/  BSYNC.RECONVERGENT B3 ;  /* 0x0000000000037941 */ /* 0x000fea0003800200 */
.L_x_30918:
        /* <DEDUP_REMOVED lines=8> */
[----:B------:R-:W-:-:S03]  /*5cf0*/  SEL R209, RZ, 0x1, P1 ;  /* 0x00000001ffd17807 */ /* 0x000fc60000800000 */
[----:B------:R-:W-:-:S07]  /*5d00*/  FMUL.FTZ R4, R3, R152 ;  /* 0x0000009803047220 */ /* 0x000fce0000410000 */
.L_x_30917:
[----:B------:R-:W-:Y:S05]  /*5d10*/  BSYNC.RECONVERGENT B2 ;  /* 0x0000000000027941 */ /* 0x000fea0003800200 */
.L_x_30916:
        /* <DEDUP_REMOVED lines=18> */
.L_x_30927:
        /* <DEDUP_REMOVED lines=13> */
.L_x_30929:
[----:B------:R-:W-:Y:S05]  /*5f10*/  BSYNC.RECONVERGENT B4 ;  /* 0x0000000000047941 */ /* 0x000fea0003800200 */
.L_x_30928:
        /* <DEDUP_REMOVED lines=42> */
.L_x_30926:
[----:B------:R-:W-:Y:S05]  /*61c0*/  BSYNC.RECONVERGENT B3 ;  /* 0x0000000000037941 */ /* 0x000fea0003800200 */
.L_x_30925:
        /* <DEDUP_REMOVED lines=10> */
.L_x_30924:
[----:B------:R-:W-:Y:S05]  /*6270*/  BSYNC.RECONVERGENT B2 ;  /* 0x0000000000027941 */ /* 0x000fea0003800200 */
.L_x_30923:
        /* <DEDUP_REMOVED lines=18> */
.L_x_30934:
        /* <DEDUP_REMOVED lines=13> */
.L_x_30936:
[----:B------:R-:W-:Y:S05]  /*6470*/  BSYNC.RECONVERGENT B4 ;  /* 0x0000000000047941 */ /* 0x000fea0003800200 */
.L_x_30935:
        /* <DEDUP_REMOVED lines=42> */
.L_x_30933:
[----:B------:R-:W-:Y:S05]  /*6720*/  BSYNC.RECONVERGENT B3 ;  /* 0x0000000000037941 */ /* 0x000fea0003800200 */
.L_x_30932:
        /* <DEDUP_REMOVED lines=10> */
.L_x_30931:
[----:B------:R-:W-:Y:S05]  /*67d0*/  BSYNC.RECONVERGENT B2 ;  /* 0x0000000000027941 */ /* 0x000fea0003800200 */
.L_x_30930:
        /* <DEDUP_REMOVED lines=18> */
.L_x_30941:
        /* <DEDUP_REMOVED lines=13> */
.L_x_30943:
[----:B------:R-:W-:Y:S05]  /*69d0*/  BSYNC.RECONVERGENT B4 ;  /* 0x0000000000047941 */ /* 0x000fea0003800200 */
.L_x_30942:
        /* <DEDUP_REMOVED lines=42> */
.L_x_30940:
[----:B------:R-:W-:Y:S05]  /*6c80*/  BSYNC.RECONVERGENT B3 ;  /* 0x0000000000037941 */ /* 0x000fea0003800200 */
.L_x_30939:
        /* <DEDUP_REMOVED lines=10> */
.L_x_30938:
[----:B------:R-:W-:Y:S05]  /*6d30*/  BSYNC.RECONVERGENT B2 ;  /* 0x0000000000027941 */ /* 0x000fea0003800200 */
.L_x_30937:
[----:B------:R-:W-:Y:S02]  /*6d40*/  F2FP.F16.F32.PACK_AB R179, RZ, R9 ;  /* 0x00000009ffb3723e */ /* 0x000fe400000000ff */
[----:B------:R-:W-:Y:S02]  /*6d50*/  PRMT R178, R238, 0x5410, R239 ;  /* 0x00005410eeb27816 */ /* 0x000fe400000000ef */
[----:B------:R-:W-:Y:S02]  /*6d60*/  PRMT R177, R237, 0x5410, R236 ;  /* 0x00005410edb17816 */ /* 0x000fe400000000ec */
[----:B------:R-:W-:Y:S02]  /*6d70*/  PRMT R176, R235, 0x5410, R231 ;  /* 0x00005410ebb07816 */ /* 0x000fe400000000e7 */
[----:B------:R-:W-:-:S07]  /*6d80*/  PRMT R179, R226, 0x5410, R179 ;  /* 0x00005410e2b37816 */ /* 0x000fce00000000b3 */
.L_x_30887:
        /* <DEDUP_REMOVED lines=26> */
.L_x_30945:
[----:B------:R-:W-:Y:S05]  /*6f30*/  BSYNC.RECONVERGENT B2 ;  /* 0x0000000000027941 */ /* 0x000fea0003800200 */
.L_x_30944:
[----:B------:R-:W-:Y:S01]  /*6f40*/  IADD3 R229, PT, PT, R229, 0x20, RZ ;  /* 0x00000020e5e57810 */ /* 0x000fe20007ffe0ff */
[----:B------:R-:W-:-:S07]  /*6f50*/  VIADD R228, R228, 0x20 ;  /* 0x00000020e4e47836 */ /* 0x000fce0000000000 */
.L_x_30827:
[----:B------:R-:W-:Y:S05]  /*6f60*/  BSYNC.RECONVERGENT B1 ;  /* 0x0000000000017941 */ /* 0x000fea0003800200 */
.L_x_30826:
        /* <DEDUP_REMOVED lines=16> */
[----:B-----5:R-:W-:Y:S01]  /*7070*/  @!P1 HADD2.F32 R11, -RZ, R24.H0_H0 ;  /* 0x20000018ff0b9230 */ /* 0x020fe20000004100 */
        /* <DEDUP_REMOVED lines=19> */
.L_x_30953:
        /* <DEDUP_REMOVED lines=13> */
.L_x_30955:
[----:B------:R-:W-:Y:S05]  /*7280*/  BSYNC.RECONVERGENT B4 ;  /* 0x0000000000047941 */ /* 0x000fea0003800200 */
.L_x_30954:
        /* <DEDUP_REMOVED lines=41> */
.L_x_30952:
[----:B------:R-:W-:Y:S05]  /*7520*/  BSYNC.RECONVERGENT B3 ;  /* 0x0000000000037941 */ /* 0x000fea0003800200 */
.L_x_30951:
[----:B------:R-:W-:Y:S01]  /*7530*/  I2FP.F32.U32 R11, R11 ;  /* 0x0000000b000b7245 */ /* 0x000fe20000201000 */
[----:B------:R-:W-:Y:S02]  /*7540*/  HADD2.F32 R14, -RZ, R28.H0_H0 ;  /* 0x2000001cff0e7230 */ /* 0x000fe40000004100 */
        /* <DEDUP_REMOVED lines=8> */
[----:B------:R-:W-:-:S07]  /*75d0*/  FFMA.FTZ R11, R11, R132, R12 ;  /* 0x000000840b0b7223 */ /* 0x000fce000001000c */
.L_x_30950:
[----:B------:R-:W-:Y:S05]  /*75e0*/  BSYNC.RECONVERGENT B2 ;  /* 0x0000000000027941 */ /* 0x000fea0003800200 */
.L_x_30949:
        /* <DEDUP_REMOVED lines=22> */
.L_x_30960:
        /* <DEDUP_REMOVED lines=13> */
.L_x_30962:
[----:B------:R-:W-:Y:S05]  /*7820*/  BSYNC.RECONVERGENT B4 ;  /* 0x0000000000047941 */ /* 0x000fea0003800200 */
.L_x_30961:
        /* <DEDUP_REMOVED lines=42> */
.L_x_30959:
[----:B------:R-:W-:Y:S05]  /*7ad0*/  BSYNC.RECONVERGENT B3 ;  /* 0x0000000000037941 */ /* 0x000fea0003800200 */
.L_x_30958:
[----:B------:R-:W-:Y:S01]  /*7ae0*/  I2FP.F32.U32 R12, R12 ;  /* 0x0000000c000c7245 */ /* 0x000fe20000201000 */
[----:B------:R-:W-:Y:S02]  /*7af0*/  HADD2.F32 R15, -RZ, R28.H1_H1 ;  /* 0x3000001cff0f7230 */ /* 0x000fe40000004100 */
        /* <DEDUP_REMOVED lines=9> */
.L_x_30957:
[----:B------:R-:W-:Y:S05]  /*7b90*/  BSYNC.RECONVERGENT B2 ;  /* 0x0000000000027941 */ /* 0x000fea0003800200 */
.L_x_30956:
        /* <DEDUP_REMOVED lines=22> */
.L_x_30967:
        /* <DEDUP_REMOVED lines=13> */
.L_x_30969:
[----:B------:R-:W-:Y:S05]  /*7dd0*/  BSYNC.RECONVERGENT B4 ;  /* 0x0000000000047941 */ /* 0x000fea0003800200 */
.L_x_30968:
        /* <DEDUP_REMOVED lines=42> */
.L_x_30966:
[----:B------:R-:W-:Y:S05]  /*8080*/  BSYNC.RECONVERGENT B3 ;  /* 0x0000000000037941 */ /* 0x000fea0003800200 */
.L_x_30965:
[----:B------:R-:W-:Y:S01]  /*8090*/  I2FP.F32.U32 R13, R13 ;  /* 0x0000000d000d7245 */ /* 0x000fe20000201000 */
[----:B------:R-:W-:Y:S02]  /*80a0*/  HFMA2 R14, -RZ, RZ, 0.1171875, 0 ;  /* 0x2f800000ff0e7431 */ /* 0x000fe400000001ff */
[----:B------:R-:W-:-:S03]  /*80b0*/  HADD2.F32 R16, -RZ, R29.H0_H0 ;  /* 0x2000001dff107230 */ /* 0x000fc60000004100 */
[----:B------:R-:W-:Y:S02]  /*80c0*/  FFMA.FTZ R13, R13, R14, 1.1641532182693481445e-10 ;  /* 0x2f0000000d0d7423 */ /* 0x000fe4000001000e */
[----:B------:R-:W-:Y:S01]  /*80d0*/  FMUL.FTZ R16, R16, UR13 ;  /* 0x0000000d10107c20 */ /* 0x000fe20008410000 */
[----:B------:R-:W-:-:S03]  /*80e0*/  HADD2.F32 R14, -RZ, R25.H0_H0 ;  /* 0x20000019ff0e7230 */ /* 0x000fc60000004100 */
[----:B------:R-:W-:Y:S01]  /*80f0*/  FMUL.FTZ R16, R16, UR12 ;  /* 0x0000000c10107c20 */ /* 0x000fe20008410000 */
[----:B------:R-:W-:-:S04]  /*8100*/  FSETP.GTU.FTZ.AND P2, PT, R13, UR10, PT ;  /* 0x0000000a0d007c0b */ /* 0x000fc8000bf5c000 */
[----:B------:R-:W-:Y:S02]  /*8110*/  FSEL R13, R16, RZ, !P2 ;  /* 0x000000ff100d7208 */ /* 0x000fe40005000000 */
[----:B------:R-:W-:-:S03]  /*8120*/  SEL R211, RZ, 0x1, P2 ;  /* 0x00000001ffd37807 */ /* 0x000fc60001000000 */
[----:B------:R-:W-:-:S07]  /*8130*/  FFMA.FTZ R13, R13, R134, R14 ;  /* 0x000000860d0d7223 */ /* 0x000fce000001000e */
.L_x_30964:
[----:B------:R-:W-:Y:S05]  /*8140*/  BSYNC.RECONVERGENT B2 ;  /* 0x0000000000027941 */ /* 0x000fea0003800200 */
.L_x_30963:
        /* <DEDUP_REMOVED lines=22> */
.L_x_30974:
        /* <DEDUP_REMOVED lines=13> */
.L_x_30976:
[----:B------:R-:W-:Y:S05]  /*8380*/  BSYNC.RECONVERGENT B4 ;  /* 0x0000000000047941 */ /* 0x000fea0003800200 */
.L_x_30975:
        /* <DEDUP_REMOVED lines=42> */
.L_x_30973:
[----:B------:R-:W-:Y:S05]  /*8630*/  BSYNC.RECONVERGENT B3 ;  /* 0x0000000000037941 */ /* 0x000fea0003800200 */
.L_x_30972:
        /* <DEDUP_REMOVED lines=11> */
.L_x_30971:
[----:B------:R-:W-:Y:S05]  /*86f0*/  BSYNC.RECONVERGENT B2 ;  /* 0x0000000000027941 */ /* 0x000fea0003800200 */
.L_x_30970:
        /* <DEDUP_REMOVED lines=22> */
.L_x_30981:
        /* <DEDUP_REMOVED lines=13> */
.L_x_30983:
[----:B------:R-:W-:Y:S05]  /*8930*/  BSYNC.RECONVERGENT B4 ;  /* 0x0000000000047941 */ /* 0x000fea0003800200 */
.L_x_30982:
        /* <DEDUP_REMOVED lines=42> */
.L_x_30980:
[----:B------:R-:W-:Y:S05]  /*8be0*/  BSYNC.RECONVERGENT B3 ;  /* 0x0000000000037941 */ /* 0x000fea0003800200 */
.L_x_30979:
        /* <DEDUP_REMOVED lines=11> */
.L_x_30978:
[----:B------:R-:W-:Y:S05]  /*8ca0*/  BSYNC.RECONVERGENT B2 ;  /* 0x0000000000027941 */ /* 0x000fea0003800200 */
.L_x_30977:
        /* <DEDUP_REMOVED lines=22> */
.L_x_30988:
        /* <DEDUP_REMOVED lines=13> */
.L_x_30990:
[----:B------:R-:W-:Y:S05]  /*8ee0*/  BSYNC.RECONVERGENT B4 ;  /* 0x0000000000047941 */ /* 0x000fea0003800200 */
.L_x_30989:
        /* <DEDUP_REMOVED lines=42> */
.L_x_30987:
[----:B------:R-:W-:Y:S05]  /*9190*/  BSYNC.RECONVERGENT B3 ;  /* 0x0000000000037941 */ /* 0x000fea0003800200 */
.L_x_30986:
        /* <DEDUP_REMOVED lines=8> */
[----:B------:R-:W-:Y:S02]  /*9220*/  FSEL R16, R177, RZ, !P2 ;  /* 0x000000ffb1107208 */ /* 0x000fe40005000000 */
[----:B------:R-:W-:-:S03]  /*9230*/  SEL R208, RZ, 0x1, P2 ;  /* 0x00000001ffd07807 */ /* 0x000fc60001000000 */
[----:B------:R-:W-:-:S07]  /*9240*/  FFMA.FTZ R16, R16, R129, R17 ;  /* 0x0000008110107223 */ /* 0x000fce0000010011 */
.L_x_30985:
[----:B------:R-:W-:Y:S05]  /*9250*/  BSYNC.RECONVERGENT B2 ;  /* 0x0000000000027941 */ /* 0x000fea0003800200 */
.L_x_30984:
        /* <DEDUP_REMOVED lines=22> */
.L_x_30995:
        /* <DEDUP_REMOVED lines=13> */
.L_x_30997:
[----:B------:R-:W-:Y:S05]  /*9490*/  BSYNC.RECONVERGENT B4 ;  /* 0x0000000000047941 */ /* 0x000fea0003800200 */
.L_x_30996:
        /* <DEDUP_REMOVED lines=41> */
.L_x_30994:
[----:B------:R-:W-:Y:S05]  /*9730*/  BSYNC.RECONVERGENT B3 ;  /* 0x0000000000037941 */ /* 0x000fea0003800200 */
.L_x_30993:
        /* <DEDUP_REMOVED lines=11> */
.L_x_30992:
[----:B------:R-:W-:Y:S05]  /*97f0*/  BSYNC.RECONVERGENT B2 ;  /* 0x0000000000027941 */ /* 0x000fea0003800200 */
.L_x_30991:
        /* <DEDUP_REMOVED lines=22> */
.L_x_31002:
        /* <DEDUP_REMOVED lines=13> */
.L_x_31004:
[----:B------:R-:W-:Y:S05]  /*9a30*/  BSYNC.RECONVERGENT B4 ;  /* 0x0000000000047941 */ /* 0x000fea0003800200 */
.L_x_31003:
        /* <DEDUP_REMOVED lines=41> */
.L_x_31001:
[----:B------:R-:W-:Y:S05]  /*9cd0*/  BSYNC.RECONVERGENT B3 ;  /* 0x0000000000037941 */ /* 0x000fea0003800200 */
.L_x_31000:
        /* <DEDUP_REMOVED lines=11> */
.L_x_30999:
[----:B------:R-:W-:Y:S05]  /*9d90*/  BSYNC.RECONVERGENT B2 ;  /* 0x0000000000027941 */ /* 0x000fea0003800200 */
.L_x_30998:
[----:B------:R-:W-:Y:S02]  /*9da0*/  F2FP.F16.F32.PACK_AB R179, RZ, R18 ;  /* 0x00000012ffb3723e */ /* 0x000fe400000000ff */
[----:B------:R-:W-:Y:S02]  /*9db0*/  PRMT R178, R240, 0x5410, R239 ;  /* 0x00005410f0b27816 */ /* 0x000fe400000000ef */
[----:B------:R-:W-:Y:S02]  /*9dc0*/  PRMT R177, R238, 0x5410, R237 ;  /* 0x00005410eeb17816 */ /* 0x000fe400000000ed */
[----:B------:R-:W-:Y:S02]  /*9dd0*/  PRMT R176, R236, 0x5410, R231 ;  /* 0x00005410ecb07816 */ /* 0x000fe400000000e7 */
[----:B------:R-:W-:Y:S01]  /*9de0*/  PRMT R179, R226, 0x5410, R179 ;  /* 0x00005410e2b37816 */ /* 0x000fe200000000b3 */
[----:B------:R-:W-:Y:S06]  /*9df0*/  BRA `(.L_x_31005) ;  /* 0x0000002800dc7947 */ /* 0x000fec0003800000 */
.L_x_30948:
        /* <DEDUP_REMOVED lines=21> */
.L_x_31010:
        /* <DEDUP_REMOVED lines=13> */
.L_x_31012:
[----:B------:R-:W-:Y:S05]  /*a020*/  BSYNC.RECONVERGENT B4 ;  /* 0x0000000000047941 */ /* 0x000fea0003800200 */
.L_x_31011:
        /* <DEDUP_REMOVED lines=41> */
.L_x_31009:
[----:B------:R-:W-:Y:S05]  /*a2c0*/  BSYNC.RECONVERGENT B3 ;  /* 0x0000000000037941 */ /* 0x000fea0003800200 */
.L_x_31008:
        /* <DEDUP_REMOVED lines=10> */
.L_x_31007:
[----:B------:R-:W-:Y:S05]  /*a370*/  BSYNC.RECONVERGENT B2 ;  /* 0x0000000000027941 */ /* 0x000fea0003800200 */
.L_x_31006:
        /* <DEDUP_REMOVED lines=18> */
.L_x_31017:
        /* <DEDUP_REMOVED lines=13> */
.L_x_31019:
[----:B------:R-:W-:Y:S05]  /*a570*/  BSYNC.RECONVERGENT B4 ;  /* 0x0000000000047941 */ /* 0x000fea0003800200 */
.L_x_31018:
        /* <DEDUP_REMOVED lines=42> */
.L_x_31016:
[----:B------:R-:W-:Y:S05]  /*a820*/  BSYNC.RECONVERGENT B3 ;  /* 0x0000000000037941 */ /* 0x000fea0003800200 */
.L_x_31015:
        /* <DEDUP_REMOVED lines=10> */
.L_x_31014:
[----:B------:R-:W-:Y:S05]  /*a8d0*/  BSYNC.RECONVERGENT B2 ;  /* 0x0000000000027941 */ /* 0x000fea0003800200 */
.L_x_31013:
        /* <DEDUP_REMOVED lines=18> */
.L_x_31024:
        /* <DEDUP_REMOVED lines=13> */
.L_x_31026:
[----:B------:R-:W-:Y:S05]  /*aad0*/  BSYNC.RECONVERGENT B4 ;  /* 0x0000000000047941 */ /* 0x000fea0003800200 */
.L_x_31025:
        /* <DEDUP_REMOVED lines=42> */
.L_x_31023:
[----:B------:R-:W-:Y:S05]  /*ad80*/  BSYNC.RECONVERGENT B3 ;  /* 0x0000000000037941 */ /* 0x000fea0003800200 */
.L_x_31022:
        /* <DEDUP_REMOVED lines=10> */
.L_x_31021:
[----:B------:R-:W-:Y:S05]  /*ae30*/  BSYNC.RECONVERGENT B2 ;  /* 0x0000000000027941 */ /* 0x000fea0003800200 */
.L_x_31020:
        /* <DEDUP_REMOVED lines=18> */
.L_x_31031:
        /* <DEDUP_REMOVED lines=13> */
.L_x_31033:
[----:B------:R-:W-:Y:S05]  /*b030*/  BSYNC.RECONVERGENT B4 ;  /* 0x0000000000047941 */ /* 0x000fea0003800200 */
.L_x_31032:
        /* <DEDUP_REMOVED lines=42> */
.L_x_31030:
[----:B------:R-:W-:Y:S05]  /*b2e0*/  BSYNC.RECONVERGENT B3 ;  /* 0x0000000000037941 */ /* 0x000fea0003800200 */
.L_x_31029:
        /* <DEDUP_REMOVED lines=10> */
.L_x_31028:
[----:B------:R-:W-:Y:S05]  /*b390*/  BSYNC.RECONVERGENT B2 ;  /* 0x0000000000027941 */ /* 0x000fea0003800200 */
.L_x_31027:
        /* <DEDUP_REMOVED lines=18> */
.L_x_31038:
        /* <DEDUP_REMOVED lines=13> */
.L_x_31040:
[----:B------:R-:W-:Y:S05]  /*b590*/  BSYNC.RECONVERGENT B4 ;  /* 0x0000000000047941 */ /* 0x000fea0003800200 */
.L_x_31039:
        /* <DEDUP_REMOVED lines=42> */
.L_x_31037:
[----:B------:R-:W-:Y:S05]  /*b840*/  BSYNC.RECONVERGENT B3 ;  /* 0x0000000000037941 */ /* 0x000fea0003800200 */
.L_x_31036:
        /* <DEDUP_REMOVED lines=10> */
.L_x_31035:
[----:B------:R-:W-:Y:S05]  /*b8f0*/  BSYNC.RECONVERGENT B2 ;  /* 0x0000000000027941 */ /* 0x000fea0003800200 */
.L_x_31034:
        /* <DEDUP_REMOVED lines=18> */
.L_x_31045:
        /* <DEDUP_REMOVED lines=13> */
.L_x_31047:
[----:B------:R-:W-:Y:S05]  /*baf0*/  BSYNC.RECONVERGENT B4 ;  /* 0x0000000000047941 */ /* 0x000fea0003800200 */
.L_x_31046:
        /* <DEDUP_REMOVED lines=42> */
.L_x_31044:
[----:B------:R-:W-:Y:S05]  /*bda0*/  BSYNC.RECONVERGENT B3 ;  /* 0x0000000000037941 */ /* 0x000fea0003800200 */
.L_x_31043:
        /* <DEDUP_REMOVED lines=10> */
.L_x_31042:
[----:B------:R-:W-:Y:S05]  /*be50*/  BSYNC.RECONVERGENT B2 ;  /* 0x0000000000027941 */ /* 0x000fea0003800200 */
.L_x_31041:
[----:B------:R-:W-:Y:S01]  /*be60*/  BSSY.RECONVERGENT B2, `(.L_x_31048) ;  /* 0x0000055000027945 */ /* 0x000fe20003800200 */
[----:B------:R-:W-:Y:S01]  /*be70*/  F2FP.F16.F32.PACK_AB R239, RZ, R16 ;  /* 0x00000010ffef723e */ /* 0x000fe200000000ff */
[----:B------:R-:W-:Y:S02]  /*be80*/  IMAD.MOV.U32 R17, RZ, RZ, RZ ;  /* 0x000000ffff117224 */ /* 0x000fe400078e00ff */
[----:B01----:R-:W-:Y:S01]  /*be90*/  IMAD.MOV.U32 R176, RZ, RZ, R18 ;  /* 0x000000ffffb07224 */ /* 0x003fe200078e0012 */
        /* <DEDUP_REMOVED lines=14> */
.L_x_31052:
        /* <DEDUP_REMOVED lines=13> */
.L_x_31054:
[----:B------:R-:W-:Y:S05]  /*c050*/  BSYNC.RECONVERGENT B4 ;  /* 0x0000000000047941 */ /* 0x000fea0003800200 */
.L_x_31053:
        /* <DEDUP_REMOVED lines=42> */
.L_x_31051:
[----:B------:R-:W-:Y:S05]  /*c300*/  BSYNC.RECONVERGENT B3 ;  /* 0x0000000000037941 */ /* 0x000fea0003800200 */
.L_x_31050:
        /* <DEDUP_REMOVED lines=10> */
.L_x_31049:
[----:B------:R-:W-:Y:S05]  /*c3b0*/  BSYNC.RECONVERGENT B2 ;  /* 0x0000000000027941 */ /* 0x000fea0003800200 */
.L_x_31048:
        /* <DEDUP_REMOVED lines=18> */
.L_x_31059:
        /* <DEDUP_REMOVED lines=13> */
.L_x_31061:
[----:B------:R-:W-:Y:S05]  /*c5b0*/  BSYNC.RECONVERGENT B4 ;  /* 0x0000000000047941 */ /* 0x000fea0003800200 */
.L_x_31060:
        /* <DEDUP_REMOVED lines=42> */
.L_x_31058:
[----:B------:R-:W-:Y:S05]  /*c860*/  BSYNC.RECONVERGENT B3 ;  /* 0x0000000000037941 */ /* 0x000fea0003800200 */
.L_x_31057:
        /* <DEDUP_REMOVED lines=10> */
.L_x_31056:
[----:B------:R-:W-:Y:S05]  /*c910*/  BSYNC.RECONVERGENT B2 ;  /* 0x0000000000027941 */ /* 0x000fea0003800200 */
.L_x_31055:
[----:B------:R-:W-:Y:S02]  /*c920*/  F2FP.F16.F32.PACK_AB R179, RZ, R18 ;  /* 0x00000012ffb3723e */ /* 0x000fe400000000ff */
[----:B------:R-:W-:Y:S02]  /*c930*/  PRMT R178, R238, 0x5410, R239 ;  /* 0x00005410eeb27816 */ /* 0x000fe400000000ef */
[----:B------:R-:W-:Y:S02]  /*c940*/  PRMT R177, R237, 0x5410, R236 ;  /* 0x00005410edb17816 */ /* 0x000fe400000000ec */
[----:B------:R-:W-:Y:S02]  /*c950*/  PRMT R176, R235, 0x5410, R231 ;  /* 0x00005410ebb07816 */ /* 0x000fe400000000e7 */
[----:B------:R-:W-:-:S07]  /*c960*/  PRMT R179, R226, 0x5410, R179 ;  /* 0x00005410e2b37816 */ /* 0x000fce00000000b3 */
.L_x_31005:
        /* <DEDUP_REMOVED lines=26> */
.L_x_31063:
[----:B------:R-:W-:Y:S05]  /*cb10*/  BSYNC.RECONVERGENT B2 ;  /* 0x0000000000027941 */ /* 0x000fea0003800200 */
.L_x_31062:
[----:B------:R-:W-:Y:S01]  /*cb20*/  VIADD R229, R229, 0x20 ;  /* 0x00000020e5e57836 */ /* 0x000fe20000000000 */
[----:B------:R-:W-:-:S07]  /*cb30*/  IADD3 R228, PT, PT, R228, 0x20, RZ ;  /* 0x00000020e4e47810 */ /* 0x000fce0007ffe0ff */
.L_x_30947:
[----:B------:R-:W-:Y:S05]  /*cb40*/  BSYNC.RECONVERGENT B1 ;  /* 0x0000000000017941 */ /* 0x000fea0003800200 */
.L_x_30946:
        /* <DEDUP_REMOVED lines=16> */
[----:B-----5:R-:W-:Y:S02]  /*cc50*/  @!P1 HADD2.F32 R19, -RZ, R24.H0_H0 ;  /* 0x20000018ff139230 */ /* 0x020fe40000004100 */
[----:B------:R-:W-:Y:S02]  /*cc60*/  @!P1 IMAD.MOV.U32 R180, RZ, RZ, R226 ;  /* 0x000000ffffb49224 */ /* 0x000fe400078e00e2 */
[----:B--2---:R-:W-:Y:S01]  /*cc70*/  @!P1 IMAD.MOV.U32 R21, RZ, RZ, R215 ;  /* 0x000000ffff159224 */ /* 0x004fe200078e00d7 */
        /* <DEDUP_REMOVED lines=17> */
.L_x_31071:
        /* <DEDUP_REMOVED lines=13> */
.L_x_31073:
[----:B------:R-:W-:Y:S05]  /*ce60*/  BSYNC.RECONVERGENT B4 ;  /* 0x0000000000047941 */ /* 0x000fea0003800200 */
.L_x_31072:
        /* <DEDUP_REMOVED lines=41> */
.L_x_31070:
[----:B------:R-:W-:Y:S05]  /*d100*/  BSYNC.RECONVERGENT B3 ;  /* 0x0000000000037941 */ /* 0x000fea0003800200 */
.L_x_31069:
        /* <DEDUP_REMOVED lines=11> */
.L_x_31068:
[----:B------:R-:W-:Y:S05]  /*d1c0*/  BSYNC.RECONVERGENT B2 ;  /* 0x0000000000027941 */ /* 0x000fea0003800200 */
.L_x_31067:
        /* <DEDUP_REMOVED lines=22> */
.L_x_31078:
        /* <DEDUP_REMOVED lines=13> */
.L_x_31080:
[----:B------:R-:W-:Y:S05]  /*d400*/  BSYNC.RECONVERGENT B4 ;  /* 0x0000000000047941 */ /* 0x000fea0003800200 */
.L_x_31079:
        /* <DEDUP_REMOVED lines=42> */
.L_x_31077:
[----:B------:R-:W-:Y:S05]  /*d6b0*/  BSYNC.RECONVERGENT B3 ;  /* 0x0000000000037941 */ /* 0x000fea0003800200 */
.L_x_31076:
        /* <DEDUP_REMOVED lines=11> */
.L_x_31075:
[----:B------:R-:W-:Y:S05]  /*d770*/  BSYNC.RECONVERGENT B2 ;  /* 0x0000000000027941 */ /* 0x000fea0003800200 */
.L_x_31074:
        /* <DEDUP_REMOVED lines=22> */
.L_x_31085:
        /* <DEDUP_REMOVED lines=13> */
.L_x_31087:
[----:B------:R-:W-:Y:S05]  /*d9b0*/  BSYNC.RECONVERGENT B4 ;  /* 0x0000000000047941 */ /* 0x000fea0003800200 */
.L_x_31086:
        /* <DEDUP_REMOVED lines=42> */
.L_x_31084:
[----:B------:R-:W-:Y:S05]  /*dc60*/  BSYNC.RECONVERGENT B3 ;  /* 0x0000000000037941 */ /* 0x000fea0003800200 */
.L_x_31083:
[----:B------:R-:W-:Y:S01]  /*dc70*/  I2FP.F32.U32 R21, R21 ;  /* 0x0000001500157245 */ /* 0x000fe20000201000 */
[----:B------:R-:W-:Y:S02]  /*dc80*/  HFMA2 R22, -RZ, RZ, 0.1171875, 0 ;  /* 0x2f800000ff167431 */ /* 0x000fe400000001ff */
[----:B01----:R-:W-:-:S03]  /*dc90*/  HADD2.F32 R176, -RZ, R29.H0_H0 ;  /* 0x2000001dffb07230 */ /* 0x003fc60000004100 */
        /* <DEDUP_REMOVED lines=8> */
.L_x_31082:
[----:B------:R-:W-:Y:S05]  /*dd20*/  BSYNC.RECONVERGENT B2 ;  /* 0x0000000000027941 */ /* 0x000fea0003800200 */
.L_x_31081:
[----:B------:R-:W-:Y:S01]  /*dd30*/  BSSY.RECONVERGENT B2, `(.L_x_31088) ;  /* 0x000005a000027945 */ /* 0x000fe20003800200 */
[----:B------:R-:W-:Y:S01]  /*dd40*/  F2FP.F16.F32.PACK_AB R238, RZ, R21 ;  /* 0x00000015ffee723e */ /* 0x000fe200000000ff */
[----:B------:R-:W-:Y:S01]  /*dd50*/  @!P1 HADD2.F32 R22, -RZ, R25.H1_H1 ;  /* 0x30000019ff169230 */ /* 0x000fe20000004100 */
[----:B01----:R-:W-:Y:S01]  /*dd60*/  @!P1 MOV R176, R23 ;  /* 0x0000001700b09202 */ /* 0x003fe20000000f00 */
        /* <DEDUP_REMOVED lines=18> */
.L_x_31092:
        /* <DEDUP_REMOVED lines=13> */
.L_x_31094:
[----:B------:R-:W-:Y:S05]  /*df60*/  BSYNC.RECONVERGENT B4 ;  /* 0x0000000000047941 */ /* 0x000fea0003800200 */
.L_x_31093:
        /* <DEDUP_REMOVED lines=42> */
.L_x_31091:
[----:B------:R-:W-:Y:S05]  /*e210*/  BSYNC.RECONVERGENT B3 ;  /* 0x0000000000037941 */ /* 0x000fea0003800200 */
.L_x_31090:
        /* <DEDUP_REMOVED lines=11> */
.L_x_31089:
[----:B------:R-:W-:Y:S05]  /*e2d0*/  BSYNC.RECONVERGENT B2 ;  /* 0x0000000000027941 */ /* 0x000fea0003800200 */
.L_x_31088:
        /* <DEDUP_REMOVED lines=22> */
.L_x_31099:
        /* <DEDUP_REMOVED lines=13> */
.L_x_31101:
[----:B------:R-:W-:Y:S05]  /*e510*/  BSYNC.RECONVERGENT B4 ;  /* 0x0000000000047941 */ /* 0x000fea0003800200 */
.L_x_31100:
        /* <DEDUP_REMOVED lines=42> */
.L_x_31098:
[----:B------:R-:W-:Y:S05]  /*e7c0*/  BSYNC.RECONVERGENT B3 ;  /* 0x0000000000037941 */ /* 0x000fea0003800200 */
.L_x_31097:
        /* <DEDUP_REMOVED lines=11> */
.L_x_31096:
[----:B------:R-:W-:Y:S05]  /*e880*/  BSYNC.RECONVERGENT B2 ;  /* 0x0000000000027941 */ /* 0x000fea0003800200 */
.L_x_31095:
        /* <DEDUP_REMOVED lines=22> */
.L_x_31106:
        /* <DEDUP_REMOVED lines=13> */
.L_x_31108:
[----:B------:R-:W-:Y:S05]  /*eac0*/  BSYNC.RECONVERGENT B4 ;  /* 0x0000000000047941 */ /* 0x000fea0003800200 */
.L_x_31107:
        /* <DEDUP_REMOVED lines=42> */
.L_x_31105:
[----:B------:R-:W-:Y:S05]  /*ed70*/  BSYNC.RECONVERGENT B3 ;  /* 0x0000000000037941 */ /* 0x000fea0003800200 */
.L_x_31104:
[----:B------:R-:W-:Y:S01]  /*ed80*/  I2FP.F32.U32 R177, R178 ;  /* 0x000000b200b17245 */ /* 0x000fe20000201000 */
[----:B------:R-:W-:Y:S02]  /*ed90*/  HFMA2 R178, -RZ, RZ, 0.1171875, 0 ;  /* 0x2f800000ffb27431 */ /* 0x000fe400000001ff */
[----:B------:R-:W-:-:S03]  /*eda0*/  HADD2.F32 R179, -RZ, R30.H1_H1 ;  /* 0x3000001effb37230 */ /* 0x000fc60000004100 */
[----:B------:R-:W-:Y:S02]  /*edb0*/  FFMA.FTZ R177, R177, R178, 1.1641532182693481445e-10 ;  /* 0x2f000000b1b17423 */ /* 0x000fe400000100b2 */
[----:B------:R-:W-:-:S04]  /*edc0*/  FMUL.FTZ R179, R179, UR13 ;  /* 0x0000000db3b37c20 */ /* 0x000fc80008410000 */
[----:B------:R-:W-:Y:S01]  /*edd0*/  FMUL.FTZ R179, R179, UR12 ;  /* 0x0000000cb3b37c20 */ /* 0x000fe20008410000 */
[----:B------:R-:W-:Y:S01]  /*ede0*/  FSETP.GTU.FTZ.AND P2, PT, R177, UR10, PT ;  /* 0x0000000ab1007c0b */ /* 0x000fe2000bf5c000 */
[----:B------:R-:W-:-:S03]  /*edf0*/  HADD2.F32 R177, -RZ, R26.H1_H1 ;  /* 0x3000001affb17230 */ /* 0x000fc60000004100 */
[----:B------:R-:W-:Y:S02]  /*ee00*/  FSEL R180, R179, RZ, !P2 ;  /* 0x000000ffb3b47208 */ /* 0x000fe40005000000 */
[----:B------:R-:W-:-:S03]  /*ee10*/  SEL R208, RZ, 0x1, P2 ;  /* 0x00000001ffd07807 */ /* 0x000fc60001000000 */
[----:B------:R-:W-:-:S07]  /*ee20*/  FFMA.FTZ R180, R180, R105, R177 ;  /* 0x00000069b4b47223 */ /* 0x000fce00000100b1 */
.L_x_31103:
[----:B------:R-:W-:Y:S05]  /*ee30*/  BSYNC.RECONVERGENT B2 ;  /* 0x0000000000027941 */ /* 0x000fea0003800200 */
.L_x_31102:
        /* <DEDUP_REMOVED lines=22> */
.L_x_31113:
        /* <DEDUP_REMOVED lines=13> */
.L_x_31115:
[----:B------:R-:W-:Y:S05]  /*f070*/  BSYNC.RECONVERGENT B4 ;  /* 0x0000000000047941 */ /* 0x000fea0003800200 */
.L_x_31114:
        /* <DEDUP_REMOVED lines=41> */
.L_x_31112:
[----:B------:R-:W-:Y:S05]  /*f310*/  BSYNC.RECONVERGENT B3 ;  /* 0x0000000000037941 */ /* 0x000fea0003800200 */
.L_x_31111:
        /* <DEDUP_REMOVED lines=11> */
.L_x_31110:
[----:B------:R-:W-:Y:S05]  /*f3d0*/  BSYNC.RECONVERGENT B2 ;  /* 0x0000000000027941 */ /* 0x000fea0003800200 */
.L_x_31109:
        /* <DEDUP_REMOVED lines=22> */
.L_x_31120:
        /* <DEDUP_REMOVED lines=13> */
.L_x_31122:
[----:B------:R-:W-:Y:S05]  /*f610*/  BSYNC.RECONVERGENT B4 ;  /* 0x0000000000047941 */ /* 0x000fea0003800200 */
.L_x_31121:
        /* <DEDUP_REMOVED lines=41> */
.L_x_31119:
[----:B------:R-:W-:Y:S05]  /*f8b0*/  BSYNC.RECONVERGENT B3 ;  /* 0x0000000000037941 */ /* 0x000fea0003800200 */
.L_x_31118:
        /* <DEDUP_REMOVED lines=11> */
.L_x_31117:
[----:B------:R-:W-:Y:S05]  /*f970*/  BSYNC.RECONVERGENT B2 ;  /* 0x0000000000027941 */ /* 0x000fea0003800200 */
.L_x_31116:
[----:B------:R-:W-:Y:S02]  /*f980*/  F2FP.F16.F32.PACK_AB R179, RZ, R182 ;  /* 0x000000b6ffb3723e */ /* 0x000fe400000000ff */
[----:B------:R-:W-:Y:S02]  /*f990*/  PRMT R178, R240, 0x5410, R239 ;  /* 0x00005410f0b27816 */ /* 0x000fe400000000ef */
[----:B------:R-:W-:Y:S02]  /*f9a0*/  PRMT R177, R238, 0x5410, R237 ;  /* 0x00005410eeb17816 */ /* 0x000fe400000000ed */
[----:B------:R-:W-:Y:S02]  /*f9b0*/  PRMT R176, R236, 0x5410, R231 ;  /* 0x00005410ecb07816 */ /* 0x000fe400000000e7 */
[----:B------:R-:W-:Y:S01]  /*f9c0*/  PRMT R179, R226, 0x5410, R179 ;  /* 0x00005410e2b37816 */ /* 0x000fe200000000b3 */
[----:B------:R-:W-:Y:S06]  /*f9d0*/  BRA `(.L_x_31123) ;  /* 0x0000002800dc7947 */ /* 0x000fec0003800000 */
.L_x_31066:
        /* <DEDUP_REMOVED lines=21> */
.L_x_31128:
        /* <DEDUP_REMOVED lines=13> */
.L_x_31130:
[----:B------:R-:W-:Y:S05]  /*fc00*/  BSYNC.RECONVERGENT B4 ;  /* 0x0000000000047941 */ /* 0x000fea0003800200 */
.L_x_31129:
        /* <DEDUP_REMOVED lines=41> */
.L_x_31127:
[----:B------:R-:W-:Y:S05]  /*fea0*/  BSYNC.RECONVERGENT B3 ;  /* 0x0000000000037941 */ /* 0x000fea0003800200 */
.L_x_31126:
        /* <DEDUP_REMOVED lines=10> */
.L_x_31125:
[----:B------:R-:W-:Y:S05]  /*ff50*/  BSYNC.RECONVERGENT B2 ;  /* 0x0000000000027941 */ /* 0x000fea0003800200 */
.L_x_31124:
        /* <DEDUP_REMOVED lines=18> */
.L_x_31135:
        /* <DEDUP_REMOVED lines=13> */
.L_x_31137:
[----:B------:R-:W-:Y:S05]  /*10150*/  BSYNC.RECONVERGENT B4 ;  /* 0x0000000000047941 */ /* 0x000fea0003800200 */
.L_x_31136:
        /* <DEDUP_REMOVED lines=41> */
[----:B------:R-:W-:-:S07]  /*103f0*/  HFMA2 R22, -RZ, RZ, 0, 0 ;  /* 0x00000000ff167431 */ /* 0x000fce00000001ff */
.L_x_31134:
[----:B------:R-:W-:Y:S05]  /*10400*/  BSYNC.RECONVERGENT B3 ;  /* 0x0000000000037941 */ /* 0x000fea0003800200 */
.L_x_31133:
        /* <DEDUP_REMOVED lines=10> */
.L_x_31132:
[----:B------:R-:W-:Y:S05]  /*104b0*/  BSYNC.RECONVERGENT B2 ;  /* 0x0000000000027941 */ /* 0x000fea0003800200 */
.L_x_31131:
        /* <DEDUP_REMOVED lines=18> */
.L_x_31142:
        /* <DEDUP_REMOVED lines=13> */
.L_x_31144:
[----:B------:R-:W-:Y:S05]  /*106b0*/  BSYNC.RECONVERGENT B4 ;  /* 0x0000000000047941 */ /* 0x000fea0003800200 */
.L_x_31143:
        /* <DEDUP_REMOVED lines=42> */
.L_x_31141:
[----:B------:R-:W-:Y:S05]  /*10960*/  BSYNC.RECONVERGENT B3 ;  /* 0x0000000000037941 */ /* 0x000fea0003800200 */
.L_x_31140:
[----:B------:R-:W-:Y:S01]  /*10970*/  I2FP.F32.U32 R21, R21 ;  /* 0x0000001500157245 */ /* 0x000fe20000201000 */
[----:B------:R-:W-:Y:S02]  /*10980*/  HFMA2 R22, -RZ, RZ, 0.1171875, 0 ;  /* 0x2f800000ff167431 */ /* 0x000fe400000001ff */
[----:B01---5:R-:W-:-:S03]  /*10990*/  HADD2.F32 R176, -RZ, R29.H0_H0 ;  /* 0x2000001dffb07230 */ /* 0x023fc60000004100 */
[----:B------:R-:W-:Y:S02]  /*109a0*/  FFMA.FTZ R21, R21, R22, 1.1641532182693481445e-10 ;  /* 0x2f00000015157423 */ /* 0x000fe40000010016 */
[----:B------:R-:W-:-:S04]  /*109b0*/  FMUL.FTZ R176, R176, UR13 ;  /* 0x0000000db0b07c20 */ /* 0x000fc80008410000 */
[----:B------:R-:W-:Y:S01]  /*109c0*/  FMUL.FTZ R176, R176, UR12 ;  /* 0x0000000cb0b07c20 */ /* 0x000fe20008410000 */
[----:B------:R-:W-:-:S04]  /*109d0*/  FSETP.GTU.FTZ.AND P1, PT, R21, UR10, PT ;  /* 0x0000000a15007c0b */ /* 0x000fc8000bf3c000 */
[----:B------:R-:W-:Y:S02]  /*109e0*/  FSEL R21, R176, RZ, !P1 ;  /* 0x000000ffb0157208 */ /* 0x000fe40004800000 */
[----:B------:R-:W-:-:S03]  /*109f0*/  SEL R211, RZ, 0x1, P1 ;  /* 0x00000001ffd37807 */ /* 0x000fc60000800000 */
[----:B------:R-:W-:-:S07]  /*10a00*/  FMUL.FTZ R21, R21, R110 ;  /* 0x0000006e15157220 */ /* 0x000fce0000410000 */
.L_x_31139:
[----:B------:R-:W-:Y:S05]  /*10a10*/  BSYNC.RECONVERGENT B2 ;  /* 0x0000000000027941 */ /* 0x000fea0003800200 */
.L_x_31138:
[----:B------:R-:W-:Y:S01]  /*10a20*/  BSSY.RECONVERGENT B2, `(.L_x_31145) ;  /* 0x0000055000027945 */ /* 0x000fe20003800200 */
[----:B------:R-:W-:Y:S01]  /*10a30*/  F2FP.F16.F32.PACK_AB R237, RZ, R21 ;  /* 0x00000015ffed723e */ /* 0x000fe200000000ff */
[----:B------:R-:W-:Y:S01]  /*10a40*/  IMAD.MOV.U32 R22, RZ, RZ, RZ ;  /* 0x000000ffff167224 */ /* 0x000fe200078e00ff */
[----:B01----:R-:W-:Y:S01]  /*10a50*/  MOV R176, R23 ;  /* 0x0000001700b07202 */ /* 0x003fe20000000f00 */
        /* <DEDUP_REMOVED lines=14> */
.L_x_31149:
        /* <DEDUP_REMOVED lines=13> */
.L_x_31151:
[----:B------:R-:W-:Y:S05]  /*10c10*/  BSYNC.RECONVERGENT B4 ;  /* 0x0000000000047941 */ /* 0x000fea0003800200 */
.L_x_31150:
        /* <DEDUP_REMOVED lines=42> */
.L_x_31148:
[----:B------:R-:W-:Y:S05]  /*10ec0*/  BSYNC.RECONVERGENT B3 ;  /* 0x0000000000037941 */ /* 0x000fea0003800200 */
.L_x_31147:
        /* <DEDUP_REMOVED lines=10> */
.L_x_31146:
[----:B------:R-:W-:Y:S05]  /*10f70*/  BSYNC.RECONVERGENT B2 ;  /* 0x0000000000027941 */ /* 0x000fea0003800200 */
.L_x_31145:
        /* <DEDUP_REMOVED lines=18> */
.L_x_31156:
        /* <DEDUP_REMOVED lines=13> */
.L_x_31158:
[----:B------:R-:W-:Y:S05]  /*11170*/  BSYNC.RECONVERGENT B4 ;  /* 0x0000000000047941 */ /* 0x000fea0003800200 */
.L_x_31157:
        /* <DEDUP_REMOVED lines=42> */
.L_x_31155:
[----:B------:R-:W-:Y:S05]  /*11420*/  BSYNC.RECONVERGENT B3 ;  /* 0x0000000000037941 */ /* 0x000fea0003800200 */
.L_x_31154:
        /* <DEDUP_REMOVED lines=10> */
.L_x_31153:
[----:B------:R-:W-:Y:S05]  /*114d0*/  BSYNC.RECONVERGENT B2 ;  /* 0x0000000000027941 */ /* 0x000fea0003800200 */
.L_x_31152:
        /* <DEDUP_REMOVED lines=18> */
.L_x_31163:
        /* <DEDUP_REMOVED lines=13> */
.L_x_31165:
[----:B------:R-:W-:Y:S05]  /*116d0*/  BSYNC.RECONVERGENT B4 ;  /* 0x0000000000047941 */ /* 0x000fea0003800200 */
.L_x_31164:
        /* <DEDUP_REMOVED lines=41> */
[----:B------:R-:W-:-:S07]  /*11970*/  HFMA2 R176, -RZ, RZ, 0, 0 ;  /* 0x00000000ffb07431 */ /* 0x000fce00000001ff */
.L_x_31162:
[----:B------:R-:W-:Y:S05]  /*11980*/  BSYNC.RECONVERGENT B3 ;  /* 0x0000000000037941 */ /* 0x000fea0003800200 */
.L_x_31161:
        /* <DEDUP_REMOVED lines=10> */
.L_x_31160:
[----:B------:R-:W-:Y:S05]  /*11a30*/  BSYNC.RECONVERGENT B2 ;  /* 0x0000000000027941 */ /* 0x000fea0003800200 */
.L_x_31159:
        /* <DEDUP_REMOVED lines=18> */
.L_x_31170:
        /* <DEDUP_REMOVED lines=13> */
.L_x_31172:
[----:B------:R-:W-:Y:S05]  /*11c30*/  BSYNC.RECONVERGENT B4 ;  /* 0x0000000000047941 */ /* 0x000fea0003800200 */
.L_x_31171:
        /* <DEDUP_REMOVED lines=42> */
.L_x_31169:
[----:B------:R-:W-:Y:S05]  /*11ee0*/  BSYNC.RECONVERGENT B3 ;  /* 0x0000000000037941 */ /* 0x000fea0003800200 */
.L_x_31168:
        /* <DEDUP_REMOVED lines=10> */
.L_x_31167:
[----:B------:R-:W-:Y:S05]  /*11f90*/  BSYNC.RECONVERGENT B2 ;  /* 0x0000000000027941 */ /* 0x000fea0003800200 */
.L_x_31166:
        /* <DEDUP_REMOVED lines=18> */
.L_x_31177:
        /* <DEDUP_REMOVED lines=13> */
.L_x_31179:
[----:B------:R-:W-:Y:S05]  /*12190*/  BSYNC.RECONVERGENT B4 ;  /* 0x0000000000047941 */ /* 0x000fea0003800200 */
.L_x_31178:
        /* <DEDUP_REMOVED lines=42> */
.L_x_31176:
[----:B------:R-:W-:Y:S05]  /*12440*/  BSYNC.RECONVERGENT B3 ;  /* 0x0000000000037941 */ /* 0x000fea0003800200 */
.L_x_31175:
        /* <DEDUP_REMOVED lines=10> */
.L_x_31174:
[----:B------:R-:W-:Y:S05]  /*124f0*/  BSYNC.RECONVERGENT B2 ;  /* 0x0000000000027941 */ /* 0x000fea0003800200 */
.L_x_31173:
[----:B------:R-:W-:Y:S02]  /*12500*/  F2FP.F16.F32.PACK_AB R179, RZ, R182 ;  /* 0x000000b6ffb3723e */ /* 0x000fe400000000ff */
[----:B------:R-:W-:Y:S02]  /*12510*/  PRMT R178, R238, 0x5410, R239 ;  /* 0x00005410eeb27816 */ /* 0x000fe400000000ef */
[----:B------:R-:W-:Y:S02]  /*12520*/  PRMT R177, R237, 0x5410, R236 ;  /* 0x00005410edb17816 */ /* 0x000fe400000000ec */
[----:B------:R-:W-:Y:S02]  /*12530*/  PRMT R176, R235, 0x5410, R231 ;  /* 0x00005410ebb07816 */ /* 0x000fe400000000e7 */
[----:B------:R-:W-:-:S07]  /*12540*/  PRMT R179, R226, 0x5410, R179 ;  /* 0x00005410e2b37816 */ /* 0x000fce00000000b3 */
.L_x_31123:
        /* <DEDUP_REMOVED lines=26> */
.L_x_31181:
[----:B------:R-:W-:Y:S05]  /*126f0*/  BSYNC.RECONVERGENT B2 ;  /* 0x0000000000027941 */ /* 0x000fea0003800200 */
.L_x_31180:
[----:B------:R-:W-:Y:S01]  /*12700*/  IADD3 R229, PT, PT, R229, 0x20, RZ ;  /* 0x00000020e5e57810 */ /* 0x000fe20007ffe0ff */
[----:B------:R-:W-:-:S07]  /*12710*/  VIADD R228, R228, 0x20 ;  /* 0x00000020e4e47836 */ /* 0x000fce0000000000 */
.L_x_31065:
[----:B------:R-:W-:Y:S05]  /*12720*/  BSYNC.RECONVERGENT B1 ;  /* 0x0000000000017941 */ /* 0x000fea0003800200 */
.L_x_31064:
        /* <DEDUP_REMOVED lines=36> */
.L_x_31189:
        /* <DEDUP_REMOVED lines=13> */
.L_x_31191:
[----:B------:R-:W-:Y:S05]  /*12a40*/  BSYNC.RECONVERGENT B4 ;  /* 0x0000000000047941 */ /* 0x000fea0003800200 */
.L_x_31190:
        /* <DEDUP_REMOVED lines=41> */
.L_x_31188:
[----:B------:R-:W-:Y:S05]  /*12ce0*/  BSYNC.RECONVERGENT B3 ;  /* 0x0000000000037941 */ /* 0x000fea0003800200 */
.L_x_31187:
        /* <DEDUP_REMOVED lines=11> */
.L_x_31186:
[----:B------:R-:W-:Y:S05]  /*12da0*/  BSYNC.RECONVERGENT B2 ;  /* 0x0000000000027941 */ /* 0x000fea0003800200 */
.L_x_31185:
        /* <DEDUP_REMOVED lines=22> */
.L_x_31196:
        /* <DEDUP_REMOVED lines=13> */
.L_x_31198:
[----:B------:R-:W-:Y:S05]  /*12fe0*/  BSYNC.RECONVERGENT B4 ;  /* 0x0000000000047941 */ /* 0x000fea0003800200 */
.L_x_31197:
        /* <DEDUP_REMOVED lines=42> */
.L_x_31195:
[----:B------:R-:W-:Y:S05]  /*13290*/  BSYNC.RECONVERGENT B3 ;  /* 0x0000000000037941 */ /* 0x000fea0003800200 */
.L_x_31194:
        /* <DEDUP_REMOVED lines=11> */
.L_x_31193:
[----:B------:R-:W-:Y:S05]  /*13350*/  BSYNC.RECONVERGENT B2 ;  /* 0x0000000000027941 */ /* 0x000fea0003800200 */
.L_x_31192:
        /* <DEDUP_REMOVED lines=22> */
.L_x_31203:
        /* <DEDUP_REMOVED lines=13> */
.L_x_31205:
[----:B------:R-:W-:Y:S05]  /*13590*/  BSYNC.RECONVERGENT B4 ;  /* 0x0000000000047941 */ /* 0x000fea0003800200 */
.L_x_31204:
        /* <DEDUP_REMOVED lines=42> */
.L_x_31202:
[----:B------:R-:W-:Y:S05]  /*13840*/  BSYNC.RECONVERGENT B3 ;  /* 0x0000000000037941 */ /* 0x000fea0003800200 */
.L_x_31201:
        /* <DEDUP_REMOVED lines=11> */
.L_x_31200:
[----:B------:R-:W-:Y:S05]  /*13900*/  BSYNC.RECONVERGENT B2 ;  /* 0x0000000000027941 */ /* 0x000fea0003800200 */
.L_x_31199:
        /* <DEDUP_REMOVED lines=22> */
.L_x_31210:
        /* <DEDUP_REMOVED lines=13> */
.L_x_31212:
[----:B------:R-:W-:Y:S05]  /*13b40*/  BSYNC.RECONVERGENT B4 ;  /* 0x0000000000047941 */ /* 0x000fea0003800200 */
.L_x_31211:
        /* <DEDUP_REMOVED lines=42> */
.L_x_31209:
[----:B------:R-:W-:Y:S05]  /*13df0*/  BSYNC.RECONVERGENT B3 ;  /* 0x0000000000037941 */ /* 0x000fea0003800200 */
.L_x_31208:
        /* <DEDUP_REMOVED lines=11> */
.L_x_31207:
[----:B------:R-:W-:Y:S05]  /*13eb0*/  BSYNC.RECONVERGENT B2 ;  /* 0x0000000000027941 */ /* 0x000fea0003800200 */
.L_x_31206:
        /* <DEDUP_REMOVED lines=22> */
.L_x_31217:
        /* <DEDUP_REMOVED lines=13> */
.L_x_31219:
[----:B------:R-:W-:Y:S05]  /*140f0*/  BSYNC.RECONVERGENT B4 ;  /* 0x0000000000047941 */ /* 0x000fea0003800200 */
.L_x_31218:
        /* <DEDUP_REMOVED lines=42> */
.L_x_31216:
[----:B------:R-:W-:Y:S05]  /*143a0*/  BSYNC.RECONVERGENT B3 ;  /* 0x0000000000037941 */ /* 0x000fea0003800200 */
.L_x_31215:
        /* <DEDUP_REMOVED lines=11> */
.L_x_31214:
[----:B------:R-:W-:Y:S05]  /*14460*/  BSYNC.RECONVERGENT B2 ;  /* 0x0000000000027941 */ /* 0x000fea0003800200 */
.L_x_31213:
        /* <DEDUP_REMOVED lines=22> */
.L_x_31224:
        /* <DEDUP_REMOVED lines=13> */
.L_x_31226:
[----:B------:R-:W-:Y:S05]  /*146a0*/  BSYNC.RECONVERGENT B4 ;  /* 0x0000000000047941 */ /* 0x000fea0003800200 */
.L_x_31225:
        /* <DEDUP_REMOVED lines=42> */
.L_x_31223:
[----:B------:R-:W-:Y:S05]  /*14950*/  BSYNC.RECONVERGENT B3 ;  /* 0x0000000000037941 */ /* 0x000fea0003800200 */
.L_x_31222:
        /* <DEDUP_REMOVED lines=11> */
.L_x_31221:
[----:B------:R-:W-:Y:S05]  /*14a10*/  BSYNC.RECONVERGENT B2 ;  /* 0x0000000000027941 */ /* 0x000fea0003800200 */
.L_x_31220:
        /* <DEDUP_REMOVED lines=22> */
.L_x_31231:
        /* <DEDUP_REMOVED lines=13> */
.L_x_31233:
[----:B------:R-:W-:Y:S05]  /*14c50*/  BSYNC.RECONVERGENT B4 ;  /* 0x0000000000047941 */ /* 0x000fea0003800200 */
.L_x_31232:
        /* <DEDUP_REMOVED lines=41> */
.L_x_31230:
[----:B------:R-:W-:Y:S05]  /*14ef0*/  BSYNC.RECONVERGENT B3 ;  /* 0x0000000000037941 */ /* 0x000fea0003800200 */
.L_x_31229:
        /* <DEDUP_REMOVED lines=11> */
.L_x_31228:
[----:B------:R-:W-:Y:S05]  /*14fb0*/  BSYNC.RECONVERGENT B2 ;  /* 0x0000000000027941 */ /* 0x000fea0003800200 */
.L_x_31227:
        /* <DEDUP_REMOVED lines=22> */
.L_x_31238:
        /* <DEDUP_REMOVED lines=13> */
.L_x_31240:
[----:B------:R-:W-:Y:S05]  /*151f0*/  BSYNC.RECONVERGENT B4 ;  /* 0x0000000000047941 */ /* 0x000fea0003800200 */
.L_x_31239:
        /* <DEDUP_REMOVED lines=41> */
.L_x_31237:
[----:B------:R-:W-:Y:S05]  /*15490*/  BSYNC.RECONVERGENT B3 ;  /* 0x0000000000037941 */ /* 0x000fea0003800200 */
.L_x_31236:
        /* <DEDUP_REMOVED lines=11> */
.L_x_31235:
[----:B------:R-:W-:Y:S05]  /*15550*/  BSYNC.RECONVERGENT B2 ;  /* 0x0000000000027941 */ /* 0x000fea0003800200 */
.L_x_31234:
[----:B------:R-:W-:Y:S02]  /*15560*/  F2FP.F16.F32.PACK_AB R179, RZ, R190 ;  /* 0x000000beffb3723e */ /* 0x000fe400000000ff */
[----:B------:R-:W-:Y:S02]  /*15570*/  PRMT R178, R240, 0x5410, R239 ;  /* 0x00005410f0b27816 */ /* 0x000fe400000000ef */
[----:B------:R-:W-:Y:S02]  /*15580*/  PRMT R177, R238, 0x5410, R237 ;  /* 0x00005410eeb17816 */ /* 0x000fe400000000ed */
[----:B------:R-:W-:Y:S02]  /*15590*/  PRMT R176, R236, 0x5410, R231 ;  /* 0x00005410ecb07816 */ /* 0x000fe400000000e7 */
[----:B------:R-:W-:Y:S01]  /*155a0*/  PRMT R179, R226, 0x5410, R179 ;  /* 0x00005410e2b37816 */ /* 0x000fe200000000b3 */
[----:B------:R-:W-:Y:S06]  /*155b0*/  BRA `(.L_x_31241) ;  /* 0x0000002800dc7947 */ /* 0x000fec0003800000 */
.L_x_31184:
        /* <DEDUP_REMOVED lines=21> */
.L_x_31246:
        /* <DEDUP_REMOVED lines=13> */
.L_x_31248:
[----:B------:R-:W-:Y:S05]  /*157e0*/  BSYNC.RECONVERGENT B4 ;  /* 0x0000000000047941 */ /* 0x000fea0003800200 */
.L_x_31247:
        /* <DEDUP_REMOVED lines=41> */
.L_x_31245:
[----:B------:R-:W-:Y:S05]  /*15a80*/  BSYNC.RECONVERGENT B3 ;  /* 0x0000000000037941 */ /* 0x000fea0003800200 */
.L_x_31244:
        /* <DEDUP_REMOVED lines=10> */
.L_x_31243:
[----:B------:R-:W-:Y:S05]  /*15b30*/  BSYNC.RECONVERGENT B2 ;  /* 0x0000000000027941 */ /* 0x000fea0003800200 */
.L_x_31242:
        /* <DEDUP_REMOVED lines=18> */
.L_x_31253:
        /* <DEDUP_REMOVED lines=13> */
.L_x_31255:
[----:B------:R-:W-:Y:S05]  /*15d30*/  BSYNC.RECONVERGENT B4 ;  /* 0x0000000000047941 */ /* 0x000fea0003800200 */
.L_x_31254:
        /* <DEDUP_REMOVED lines=42> */
.L_x_31252:
[----:B------:R-:W-:Y:S05]  /*15fe0*/  BSYNC.RECONVERGENT B3 ;  /* 0x0000000000037941 */ /* 0x000fea0003800200 */
.L_x_31251:
        /* <DEDUP_REMOVED lines=10> */
.L_x_31250:
[----:B------:R-:W-:Y:S05]  /*16090*/  BSYNC.RECONVERGENT B2 ;  /* 0x0000000000027941 */ /* 0x000fea0003800200 */
.L_x_31249:
        /* <DEDUP_REMOVED lines=18> */
.L_x_31260:
        /* <DEDUP_REMOVED lines=13> */
.L_x_31262:
[----:B------:R-:W-:Y:S05]  /*16290*/  BSYNC.RECONVERGENT B4 ;  /* 0x0000000000047941 */ /* 0x000fea0003800200 */
.L_x_31261:
        /* <DEDUP_REMOVED lines=42> */
.L_x_31259:
[----:B------:R-:W-:Y:S05]  /*16540*/  BSYNC.RECONVERGENT B3 ;  /* 0x0000000000037941 */ /* 0x000fea0003800200 */
.L_x_31258:
        /* <DEDUP_REMOVED lines=10> */
.L_x_31257:
[----:B------:R-:W-:Y:S05]  /*165f0*/  BSYNC.RECONVERGENT B2 ;  /* 0x0000000000027941 */ /* 0x000fea0003800200 */
.L_x_31256:
        /* <DEDUP_REMOVED lines=18> */
.L_x_31267:
        /* <DEDUP_REMOVED lines=13> */
.L_x_31269:
[----:B------:R-:W-:Y:S05]  /*167f0*/  BSYNC.RECONVERGENT B4 ;  /* 0x0000000000047941 */ /* 0x000fea0003800200 */
.L_x_31268:
        /* <DEDUP_REMOVED lines=42> */
.L_x_31266:
[----:B------:R-:W-:Y:S05]  /*16aa0*/  BSYNC.RECONVERGENT B3 ;  /* 0x0000000000037941 */ /* 0x000fea0003800200 */
.L_x_31265:
        /* <DEDUP_REMOVED lines=10> */
.L_x_31264:
[----:B------:R-:W-:Y:S05]  /*16b50*/  BSYNC.RECONVERGENT B2 ;  /* 0x0000000000027941 */ /* 0x000fea0003800200 */
.L_x_31263:
        /* <DEDUP_REMOVED lines=18> */
.L_x_31274:
        /* <DEDUP_REMOVED lines=13> */
.L_x_31276:
[----:B------:R-:W-:Y:S05]  /*16d50*/  BSYNC.RECONVERGENT B4 ;  /* 0x0000000000047941 */ /* 0x000fea0003800200 */
.L_x_31275:
        /* <DEDUP_REMOVED lines=42> */
.L_x_31273:
[----:B------:R-:W-:Y:S05]  /*17000*/  BSYNC.RECONVERGENT B3 ;  /* 0x0000000000037941 */ /* 0x000fea0003800200 */
.L_x_31272:
        /* <DEDUP_REMOVED lines=10> */
.L_x_31271:
[----:B------:R-:W-:Y:S05]  /*170b0*/  BSYNC.RECONVERGENT B2 ;  /* 0x0000000000027941 */ /* 0x000fea0003800200 */
.L_x_31270:
        /* <DEDUP_REMOVED lines=18> */
.L_x_31281:
        /* <DEDUP_REMOVED lines=13> */
.L_x_31283:
[----:B------:R-:W-:Y:S05]  /*172b0*/  BSYNC.RECONVERGENT B4 ;  /* 0x0000000000047941 */ /* 0x000fea0003800200 */
.L_x_31282:
        /* <DEDUP_REMOVED lines=42> */
.L_x_31280:
[----:B------:R-:W-:Y:S05]  /*17560*/  BSYNC.RECONVERGENT B3 ;  /* 0x0000000000037941 */ /* 0x000fea0003800200 */
.L_x_31279:
        /* <DEDUP_REMOVED lines=10> */
.L_x_31278:
[----:B------:R-:W-:Y:S05]  /*17610*/  BSYNC.RECONVERGENT B2 ;  /* 0x0000000000027941 */ /* 0x000fea0003800200 */
.L_x_31277:
        /* <DEDUP_REMOVED lines=18> */
.L_x_31288:
        /* <DEDUP_REMOVED lines=13> */
.L_x_31290:
[----:B------:R-:W-:Y:S05]  /*17810*/  BSYNC.RECONVERGENT B4 ;  /* 0x0000000000047941 */ /* 0x000fea0003800200 */
.L_x_31289:
        /* <DEDUP_REMOVED lines=42> */
.L_x_31287:
[----:B------:R-:W-:Y:S05]  /*17ac0*/  BSYNC.RECONVERGENT B3 ;  /* 0x0000000000037941 */ /* 0x000fea0003800200 */
.L_x_31286:
        /* <DEDUP_REMOVED lines=10> */
.L_x_31285:
[----:B------:R-:W-:Y:S05]  /*17b70*/  BSYNC.RECONVERGENT B2 ;  /* 0x0000000000027941 */ /* 0x000fea0003800200 */
.L_x_31284:
        /* <DEDUP_REMOVED lines=18> */
.L_x_31295:
        /* <DEDUP_REMOVED lines=13> */
.L_x_31297:
[----:B------:R-:W-:Y:S05]  /*17d70*/  BSYNC.RECONVERGENT B4 ;  /* 0x0000000000047941 */ /* 0x000fea0003800200 */
.L_x_31296:
        /* <DEDUP_REMOVED lines=42> */
.L_x_31294:
[----:B------:R-:W-:Y:S05]  /*18020*/  BSYNC.RECONVERGENT B3 ;  /* 0x0000000000037941 */ /* 0x000fea0003800200 */
.L_x_31293:
        /* <DEDUP_REMOVED lines=10> */
.L_x_31292:
[----:B------:R-:W-:Y:S05]  /*180d0*/  BSYNC.RECONVERGENT B2 ;  /* 0x0000000000027941 */ /* 0x000fea0003800200 */
.L_x_31291:
[----:B------:R-:W-:Y:S02]  /*180e0*/  F2FP.F16.F32.PACK_AB R179, RZ, R190 ;  /* 0x000000beffb3723e */ /* 0x000fe400000000ff */
[----:B------:R-:W-:Y:S02]  /*180f0*/  PRMT R178, R238, 0x5410, R239 ;  /* 0x00005410eeb27816 */ /* 0x000fe400000000ef */
[----:B------:R-:W-:Y:S02]  /*18100*/  PRMT R177, R237, 0x5410, R236 ;  /* 0x00005410edb17816 */ /* 0x000fe400000000ec */
[----:B------:R-:W-:Y:S02]  /*18110*/  PRMT R176, R235, 0x5410, R231 ;  /* 0x00005410ebb07816 */ /* 0x000fe400000000e7 */
[----:B------:R-:W-:-:S07]  /*18120*/  PRMT R179, R226, 0x5410, R179 ;  /* 0x00005410e2b37816 */ /* 0x000fce00000000b3 */
.L_x_31241:
        /* <DEDUP_REMOVED lines=26> */
.L_x_31299:
[----:B------:R-:W-:Y:S05]  /*182d0*/  BSYNC.RECONVERGENT B2 ;  /* 0x0000000000027941 */ /* 0x000fea0003800200 */
.L_x_31298:
[----:B------:R-:W-:Y:S01]  /*182e0*/  IADD3 R229, PT, PT, R229, 0x20, RZ ;  /* 0x00000020e5e57810 */ /* 0x000fe20007ffe0ff */
[----:B------:R-:W-:-:S07]  /*182f0*/  VIADD R228, R228, 0x20 ;  /* 0x00000020e4e47836 */ /* 0x000fce0000000000 */
.L_x_31183:
[----:B------:R-:W-:Y:S05]  /*18300*/  BSYNC.RECONVERGENT B1 ;  /* 0x0000000000017941 */ /* 0x000fea0003800200 */
.L_x_31182:
        /* <DEDUP_REMOVED lines=36> */
.L_x_31307:
        /* <DEDUP_REMOVED lines=13> */
.L_x_31309:
[----:B------:R-:W-:Y:S05]  /*18620*/  BSYNC.RECONVERGENT B4 ;  /* 0x0000000000047941 */ /* 0x000fea0003800200 */
.L_x_31308:
        /* <DEDUP_REMOVED lines=41> */
.L_x_31306:
[----:B------:R-:W-:Y:S05]  /*188c0*/  BSYNC.RECONVERGENT B3 ;  /* 0x0000000000037941 */ /* 0x000fea0003800200 */
.L_x_31305:
        /* <DEDUP_REMOVED lines=11> */
.L_x_31304:
[----:B------:R-:W-:Y:S05]  /*18980*/  BSYNC.RECONVERGENT B2 ;  /* 0x0000000000027941 */ /* 0x000fea0003800200 */
.L_x_31303:
        /* <DEDUP_REMOVED lines=22> */
.L_x_31314:
        /* <DEDUP_REMOVED lines=13> */
.L_x_31316:
[----:B------:R-:W-:Y:S05]  /*18bc0*/  BSYNC.RECONVERGENT B4 ;  /* 0x0000000000047941 */ /* 0x000fea0003800200 */
.L_x_31315:
        /* <DEDUP_REMOVED lines=42> */
.L_x_31313:
[----:B------:R-:W-:Y:S05]  /*18e70*/  BSYNC.RECONVERGENT B3 ;  /* 0x0000000000037941 */ /* 0x000fea0003800200 */
.L_x_31312:
        /* <DEDUP_REMOVED lines=11> */
.L_x_31311:
[----:B------:R-:W-:Y:S05]  /*18f30*/  BSYNC.RECONVERGENT B2 ;  /* 0x0000000000027941 */ /* 0x000fea0003800200 */
.L_x_31310:
        /* <DEDUP_REMOVED lines=22> */
.L_x_31321:
        /* <DEDUP_REMOVED lines=13> */
.L_x_31323:
[----:B------:R-:W-:Y:S05]  /*19170*/  BSYNC.RECONVERGENT B4 ;  /* 0x0000000000047941 */ /* 0x000fea0003800200 */
.L_x_31322:
        /* <DEDUP_REMOVED lines=42> */
.L_x_31320:
[----:B------:R-:W-:Y:S05]  /*19420*/  BSYNC.RECONVERGENT B3 ;  /* 0x0000000000037941 */ /* 0x000fea0003800200 */
.L_x_31319:
        /* <DEDUP_REMOVED lines=11> */
.L_x_31318:
[----:B------:R-:W-:Y:S05]  /*194e0*/  BSYNC.RECONVERGENT B2 ;  /* 0x0000000000027941 */ /* 0x000fea0003800200 */
.L_x_31317:
        /* <DEDUP_REMOVED lines=22> */
.L_x_31328:
        /* <DEDUP_REMOVED lines=13> */
.L_x_31330:
[----:B------:R-:W-:Y:S05]  /*19720*/  BSYNC.RECONVERGENT B4 ;  /* 0x0000000000047941 */ /* 0x000fea0003800200 */
.L_x_31329:
        /* <DEDUP_REMOVED lines=42> */
.L_x_31327:
[----:B------:R-:W-:Y:S05]  /*199d0*/  BSYNC.RECONVERGENT B3 ;  /* 0x0000000000037941 */ /* 0x000fea0003800200 */
.L_x_31326:
        /* <DEDUP_REMOVED lines=11> */
.L_x_31325:
[----:B------:R-:W-:Y:S05]  /*19a90*/  BSYNC.RECONVERGENT B2 ;  /* 0x0000000000027941 */ /* 0x000fea0003800200 */
.L_x_31324:
        /* <DEDUP_REMOVED lines=22> */
.L_x_31335:
        /* <DEDUP_REMOVED lines=13> */
.L_x_31337:
[----:B------:R-:W-:Y:S05]  /*19cd0*/  BSYNC.RECONVERGENT B4 ;  /* 0x0000000000047941 */ /* 0x000fea0003800200 */
.L_x_31336:
        /* <DEDUP_REMOVED lines=42> */
.L_x_31334:
[----:B------:R-:W-:Y:S05]  /*19f80*/  BSYNC.RECONVERGENT B3 ;  /* 0x0000000000037941 */ /* 0x000fea0003800200 */
.L_x_31333:
        /* <DEDUP_REMOVED lines=11> */
.L_x_31332:
[----:B------:R-:W-:Y:S05]  /*1a040*/  BSYNC.RECONVERGENT B2 ;  /* 0x0000000000027941 */ /* 0x000fea0003800200 */
.L_x_31331:
        /* <DEDUP_REMOVED lines=22> */
.L_x_31342:
        /* <DEDUP_REMOVED lines=13> */
.L_x_31344:
[----:B------:R-:W-:Y:S05]  /*1a280*/  BSYNC.RECONVERGENT B4 ;  /* 0x0000000000047941 */ /* 0x000fea0003800200 */
.L_x_31343:
        /* <DEDUP_REMOVED lines=42> */
.L_x_31341:
[----:B------:R-:W-:Y:S05]  /*1a530*/  BSYNC.RECONVERGENT B3 ;  /* 0x0000000000037941 */ /* 0x000fea0003800200 */
.L_x_31340:
        /* <DEDUP_REMOVED lines=11> */
.L_x_31339:
[----:B------:R-:W-:Y:S05]  /*1a5f0*/  BSYNC.RECONVERGENT B2 ;  /* 0x0000000000027941 */ /* 0x000fea0003800200 */
.L_x_31338:
        /* <DEDUP_REMOVED lines=22> */
.L_x_31349:
        /* <DEDUP_REMOVED lines=13> */
.L_x_31351:
[----:B------:R-:W-:Y:S05]  /*1a830*/  BSYNC.RECONVERGENT B4 ;  /* 0x0000000000047941 */ /* 0x000fea0003800200 */
.L_x_31350:
        /* <DEDUP_REMOVED lines=41> */
.L_x_31348:
[----:B------:R-:W-:Y:S05]  /*1aad0*/  BSYNC.RECONVERGENT B3 ;  /* 0x0000000000037941 */ /* 0x000fea0003800200 */
.L_x_31347:
        /* <DEDUP_REMOVED lines=11> */
.L_x_31346:
[----:B------:R-:W-:Y:S05]  /*1ab90*/  BSYNC.RECONVERGENT B2 ;  /* 0x0000000000027941 */ /* 0x000fea0003800200 */
.L_x_31345:
        /* <DEDUP_REMOVED lines=22> */
.L_x_31356:
        /* <DEDUP_REMOVED lines=13> */
.L_x_31358:
[----:B------:R-:W-:Y:S05]  /*1add0*/  BSYNC.RECONVERGENT B4 ;  /* 0x0000000000047941 */ /* 0x000fea0003800200 */
.L_x_31357:
        /* <DEDUP_REMOVED lines=41> */
.L_x_31355:
[----:B------:R-:W-:Y:S05]  /*1b070*/  BSYNC.RECONVERGENT B3 ;  /* 0x0000000000037941 */ /* 0x000fea0003800200 */
.L_x_31354:
        /* <DEDUP_REMOVED lines=11> */
.L_x_31353:
[----:B------:R-:W-:Y:S05]  /*1b130*/  BSYNC.RECONVERGENT B2 ;  /* 0x0000000000027941 */ /* 0x000fea0003800200 */
.L_x_31352:
[----:B------:R-:W-:Y:S02]  /*1b140*/  F2FP.F16.F32.PACK_AB R179, RZ, R198 ;  /* 0x000000c6ffb3723e */ /* 0x000fe400000000ff */
[----:B------:R-:W-:Y:S02]  /*1b150*/  PRMT R178, R240, 0x5410, R239 ;  /* 0x00005410f0b27816 */ /* 0x000fe400000000ef */
[----:B------:R-:W-:Y:S02]  /*1b160*/  PRMT R177, R238, 0x5410, R237 ;  /* 0x00005410eeb17816 */ /* 0x000fe400000000ed */
[----:B------:R-:W-:Y:S02]  /*1b170*/  PRMT R176, R236, 0x5410, R231 ;  /* 0x00005410ecb07816 */ /* 0x000fe400000000e7 */
[----:B------:R-:W-:Y:S01]  /*1b180*/  PRMT R179, R226, 0x5410, R179 ;  /* 0x00005410e2b37816 */ /* 0x000fe200000000b3 */
[----:B------:R-:W-:Y:S06]  /*1b190*/  BRA `(.L_x_31359) ;  /* 0x0000002800dc7947 */ /* 0x000fec0003800000 */
.L_x_31302:
        /* <DEDUP_REMOVED lines=21> */
.L_x_31364:
        /* <DEDUP_REMOVED lines=13> */
.L_x_31366:
[----:B------:R-:W-:Y:S05]  /*1b3c0*/  BSYNC.RECONVERGENT B4 ;  /* 0x0000000000047941 */ /* 0x000fea0003800200 */
.L_x_31365:
        /* <DEDUP_REMOVED lines=41> */
.L_x_31363:
[----:B------:R-:W-:Y:S05]  /*1b660*/  BSYNC.RECONVERGENT B3 ;  /* 0x0000000000037941 */ /* 0x000fea0003800200 */
.L_x_31362:
        /* <DEDUP_REMOVED lines=10> */
.L_x_31361:
[----:B------:R-:W-:Y:S05]  /*1b710*/  BSYNC.RECONVERGENT B2 ;  /* 0x0000000000027941 */ /* 0x000fea0003800200 */
.L_x_31360:
        /* <DEDUP_REMOVED lines=18> */
.L_x_31371:
        /* <DEDUP_REMOVED lines=13> */
.L_x_31373:
[----:B------:R-:W-:Y:S05]  /*1b910*/  BSYNC.RECONVERGENT B4 ;  /* 0x0000000000047941 */ /* 0x000fea0003800200 */
.L_x_31372:
        /* <DEDUP_REMOVED lines=42> */
.L_x_31370:
[----:B------:R-:W-:Y:S05]  /*1bbc0*/  BSYNC.RECONVERGENT B3 ;  /* 0x0000000000037941 */ /* 0x000fea0003800200 */
.L_x_31369:
        /* <DEDUP_REMOVED lines=10> */
.L_x_31368:
[----:B------:R-:W-:Y:S05]  /*1bc70*/  BSYNC.RECONVERGENT B2 ;  /* 0x0000000000027941 */ /* 0x000fea0003800200 */
.L_x_31367:
        /* <DEDUP_REMOVED lines=18> */
.L_x_31378:
        /* <DEDUP_REMOVED lines=13> */
.L_x_31380:
[----:B------:R-:W-:Y:S05]  /*1be70*/  BSYNC.RECONVERGENT B4 ;  /* 0x0000000000047941 */ /* 0x000fea0003800200 */
.L_x_31379:
        /* <DEDUP_REMOVED lines=42> */
.L_x_31377:
[----:B------:R-:W-:Y:S05]  /*1c120*/  BSYNC.RECONVERGENT B3 ;  /* 0x0000000000037941 */ /* 0x000fea0003800200 */
.L_x_31376:
        /* <DEDUP_REMOVED lines=10> */
.L_x_31375:
[----:B------:R-:W-:Y:S05]  /*1c1d0*/  BSYNC.RECONVERGENT B2 ;  /* 0x0000000000027941 */ /* 0x000fea0003800200 */
.L_x_31374:
        /* <DEDUP_REMOVED lines=18> */
.L_x_31385:
        /* <DEDUP_REMOVED lines=13> */
.L_x_31387:
[----:B------:R-:W-:Y:S05]  /*1c3d0*/  BSYNC.RECONVERGENT B4 ;  /* 0x0000000000047941 */ /* 0x000fea0003800200 */
.L_x_31386:
        /* <DEDUP_REMOVED lines=42> */
.L_x_31384:
[----:B------:R-:W-:Y:S05]  /*1c680*/  BSYNC.RECONVERGENT B3 ;  /* 0x0000000000037941 */ /* 0x000fea0003800200 */
.L_x_31383:
        /* <DEDUP_REMOVED lines=10> */
.L_x_31382:
[----:B------:R-:W-:Y:S05]  /*1c730*/  BSYNC.RECONVERGENT B2 ;  /* 0x0000000000027941 */ /* 0x000fea0003800200 */
.L_x_31381:
        /* <DEDUP_REMOVED lines=18> */
.L_x_31392:
        /* <DEDUP_REMOVED lines=13> */
.L_x_31394:
[----:B------:R-:W-:Y:S05]  /*1c930*/  BSYNC.RECONVERGENT B4 ;  /* 0x0000000000047941 */ /* 0x000fea0003800200 */
.L_x_31393:
        /* <DEDUP_REMOVED lines=42> */
.L_x_31391:
[----:B------:R-:W-:Y:S05]  /*1cbe0*/  BSYNC.RECONVERGENT B3 ;  /* 0x0000000000037941 */ /* 0x000fea0003800200 */
.L_x_31390:
        /* <DEDUP_REMOVED lines=10> */
.L_x_31389:
[----:B------:R-:W-:Y:S05]  /*1cc90*/  BSYNC.RECONVERGENT B2 ;  /* 0x0000000000027941 */ /* 0x000fea0003800200 */
.L_x_31388:
        /* <DEDUP_REMOVED lines=18> */
.L_x_31399:
        /* <DEDUP_REMOVED lines=13> */
.L_x_31401:
[----:B------:R-:W-:Y:S05]  /*1ce90*/  BSYNC.RECONVERGENT B4 ;  /* 0x0000000000047941 */ /* 0x000fea0003800200 */
.L_x_31400:
        /* <DEDUP_REMOVED lines=42> */
.L_x_31398:
[----:B------:R-:W-:Y:S05]  /*1d140*/  BSYNC.RECONVERGENT B3 ;  /* 0x0000000000037941 */ /* 0x000fea0003800200 */
.L_x_31397:
        /* <DEDUP_REMOVED lines=10> */
.L_x_31396:
[----:B------:R-:W-:Y:S05]  /*1d1f0*/  BSYNC.RECONVERGENT B2 ;  /* 0x0000000000027941 */ /* 0x000fea0003800200 */
.L_x_31395:
        /* <DEDUP_REMOVED lines=18> */
.L_x_31406:
        /* <DEDUP_REMOVED lines=13> */
.L_x_31408:
[----:B------:R-:W-:Y:S05]  /*1d3f0*/  BSYNC.RECONVERGENT B4 ;  /* 0x0000000000047941 */ /* 0x000fea0003800200 */
.L_x_31407:
        /* <DEDUP_REMOVED lines=42> */
.L_x_31405:
[----:B------:R-:W-:Y:S05]  /*1d6a0*/  BSYNC.RECONVERGENT B3 ;  /* 0x0000000000037941 */ /* 0x000fea0003800200 */
.L_x_31404:
        /* <DEDUP_REMOVED lines=10> */
.L_x_31403:
[----:B------:R-:W-:Y:S05]  /*1d750*/  BSYNC.RECONVERGENT B2 ;  /* 0x0000000000027941 */ /* 0x000fea0003800200 */
.L_x_31402:
        /* <DEDUP_REMOVED lines=18> */
.L_x_31413:
        /* <DEDUP_REMOVED lines=13> */
.L_x_31415:
[----:B------:R-:W-:Y:S05]  /*1d950*/  BSYNC.RECONVERGENT B4 ;  /* 0x0000000000047941 */ /* 0x000fea0003800200 */
.L_x_31414:
        /* <DEDUP_REMOVED lines=42> */
.L_x_31412:
[----:B------:R-:W-:Y:S05]  /*1dc00*/  BSYNC.RECONVERGENT B3 ;  /* 0x0000000000037941 */ /* 0x000fea0003800200 */
.L_x_31411:
        /* <DEDUP_REMOVED lines=10> */
.L_x_31410:
[----:B------:R-:W-:Y:S05]  /*1dcb0*/  BSYNC.RECONVERGENT B2 ;  /* 0x0000000000027941 */ /* 0x000fea0003800200 */
.L_x_31409:
[----:B------:R-:W-:Y:S02]  /*1dcc0*/  F2FP.F16.F32.PACK_AB R179, RZ, R198 ;  /* 0x000000c6ffb3723e */ /* 0x000fe400000000ff */
[----:B------:R-:W-:Y:S02]  /*1dcd0*/  PRMT R178, R238, 0x5410, R239 ;  /* 0x00005410eeb27816 */ /* 0x000fe400000000ef */
[----:B------:R-:W-:Y:S02]  /*1dce0*/  PRMT R177, R237, 0x5410, R236 ;  /* 0x00005410edb17816 */ /* 0x000fe400000000ec */
[----:B------:R-:W-:Y:S02]  /*1dcf0*/  PRMT R176, R235, 0x5410, R231 ;  /* 0x00005410ebb07816 */ /* 0x000fe400000000e7 */
[----:B------:R-:W-:-:S07]  /*1dd00*/  PRMT R179, R226, 0x5410, R179 ;  /* 0x00005410e2b37816 */ /* 0x000fce00000000b3 */
.L_x_31359:
        /* <DEDUP_REMOVED lines=26> */
.L_x_31417:
[----:B------:R-:W-:Y:S05]  /*1deb0*/  BSYNC.RECONVERGENT B2 ;  /* 0x0000000000027941 */ /* 0x000fea0003800200 */
.L_x_31416:
[----:B------:R-:W-:Y:S01]  /*1dec0*/  IADD3 R229, PT, PT, R229, 0x20, RZ ;  /* 0x00000020e5e57810 */ /* 0x000fe20007ffe0ff */
[----:B------:R-:W-:-:S07]  /*1ded0*/  VIADD R228, R228, 0x20 ;  /* 0x00000020e4e47836 */ /* 0x000fce0000000000 */
.L_x_31301:
[----:B------:R-:W-:Y:S05]  /*1dee0*/  BSYNC.RECONVERGENT B1 ;  /* 0x0000000000017941 */ /* 0x000fea0003800200 */
.L_x_31300:
        /* <DEDUP_REMOVED lines=36> */
.L_x_31425:
        /* <DEDUP_REMOVED lines=13> */
.L_x_31427:
[----:B------:R-:W-:Y:S05]  /*1e200*/  BSYNC.RECONVERGENT B4 ;  /* 0x0000000000047941 */ /* 0x000fea0003800200 */
.L_x_31426:
        /* <DEDUP_REMOVED lines=41> */
.L_x_31424:
[----:B------:R-:W-:Y:S05]  /*1e4a0*/  BSYNC.RECONVERGENT B3 ;  /* 0x0000000000037941 */ /* 0x000fea0003800200 */
.L_x_31423:
        /* <DEDUP_REMOVED lines=11> */
.L_x_31422:
[----:B------:R-:W-:Y:S05]  /*1e560*/  BSYNC.RECONVERGENT B2 ;  /* 0x0000000000027941 */ /* 0x000fea0003800200 */
.L_x_31421:
        /* <DEDUP_REMOVED lines=22> */
.L_x_31432:
        /* <DEDUP_REMOVED lines=13> */
.L_x_31434:
[----:B------:R-:W-:Y:S05]  /*1e7a0*/  BSYNC.RECONVERGENT B4 ;  /* 0x0000000000047941 */ /* 0x000fea0003800200 */
.L_x_31433:
        /* <DEDUP_REMOVED lines=42> */
.L_x_31431:
[----:B------:R-:W-:Y:S05]  /*1ea50*/  BSYNC.RECONVERGENT B3 ;  /* 0x0000000000037941 */ /* 0x000fea0003800200 */
.L_x_31430:
        /* <DEDUP_REMOVED lines=11> */
.L_x_31429:
[----:B------:R-:W-:Y:S05]  /*1eb10*/  BSYNC.RECONVERGENT B2 ;  /* 0x0000000000027941 */ /* 0x000fea0003800200 */
.L_x_31428:
        /* <DEDUP_REMOVED lines=22> */
.L_x_31439:
        /* <DEDUP_REMOVED lines=13> */
.L_x_31441:
[----:B------:R-:W-:Y:S05]  /*1ed50*/  BSYNC.RECONVERGENT B4 ;  /* 0x0000000000047941 */ /* 0x000fea0003800200 */
.L_x_31440:
        /* <DEDUP_REMOVED lines=42> */
.L_x_31438:
[----:B------:R-:W-:Y:S05]  /*1f000*/  BSYNC.RECONVERGENT B3 ;  /* 0x0000000000037941 */ /* 0x000fea0003800200 */
.L_x_31437:
        /* <DEDUP_REMOVED lines=11> */
.L_x_31436:
[----:B------:R-:W-:Y:S05]  /*1f0c0*/  BSYNC.RECONVERGENT B2 ;  /* 0x0000000000027941 */ /* 0x000fea0003800200 */
.L_x_31435:
        /* <DEDUP_REMOVED lines=22> */
.L_x_31446:
        /* <DEDUP_REMOVED lines=13> */
.L_x_31448:
[----:B------:R-:W-:Y:S05]  /*1f300*/  BSYNC.RECONVERGENT B4 ;  /* 0x0000000000047941 */ /* 0x000fea0003800200 */
.L_x_31447:
        /* <DEDUP_REMOVED lines=42> */
.L_x_31445:
[----:B------:R-:W-:Y:S05]  /*1f5b0*/  BSYNC.RECONVERGENT B3 ;  /* 0x0000000000037941 */ /* 0x000fea0003800200 */
.L_x_31444:
        /* <DEDUP_REMOVED lines=11> */
.L_x_31443:
[----:B------:R-:W-:Y:S05]  /*1f670*/  BSYNC.RECONVERGENT B2 ;  /* 0x0000000000027941 */ /* 0x000fea0003800200 */
.L_x_31442:
        /* <DEDUP_REMOVED lines=22> */
.L_x_31453:
        /* <DEDUP_REMOVED lines=13> */
.L_x_31455:
[----:B------:R-:W-:Y:S05]  /*1f8b0*/  BSYNC.RECONVERGENT B4 ;  /* 0x0000000000047941 */ /* 0x000fea0003800200 */
.L_x_31454:
        /* <DEDUP_REMOVED lines=42> */
.L_x_31452:
[----:B------:R-:W-:Y:S05]  /*1fb60*/  BSYNC.RECONVERGENT B3 ;  /* 0x0000000000037941 */ /* 0x000fea0003800200 */
.L_x_31451:
        /* <DEDUP_REMOVED lines=11> */
.L_x_31450:
[----:B------:R-:W-:Y:S05]  /*1fc20*/  BSYNC.RECONVERGENT B2 ;  /* 0x0000000000027941 */ /* 0x000fea0003800200 */
.L_x_31449:
        /* <DEDUP_REMOVED lines=22> */
.L_x_31460:
        /* <DEDUP_REMOVED lines=13> */
.L_x_31462:
[----:B------:R-:W-:Y:S05]  /*1fe60*/  BSYNC.RECONVERGENT B4 ;  /* 0x0000000000047941 */ /* 0x000fea0003800200 */
.L_x_31461:
        /* <DEDUP_REMOVED lines=42> */
.L_x_31459:
[----:B------:R-:W-:Y:S05]  /*20110*/  BSYNC.RECONVERGENT B3 ;  /* 0x0000000000037941 */ /* 0x000fea0003800200 */
.L_x_31458:
        /* <DEDUP_REMOVED lines=11> */
.L_x_31457:
[----:B------:R-:W-:Y:S05]  /*201d0*/  BSYNC.RECONVERGENT B2 ;  /* 0x0000000000027941 */ /* 0x000fea0003800200 */
.L_x_31456:
        /* <DEDUP_REMOVED lines=22> */
.L_x_31467:
        /* <DEDUP_REMOVED lines=13> */
.L_x_31469:
[----:B------:R-:W-:Y:S05]  /*20410*/  BSYNC.RECONVERGENT B4 ;  /* 0x0000000000047941 */ /* 0x000fea0003800200 */
.L_x_31468:
        /* <DEDUP_REMOVED lines=42> */
.L_x_31466:
[----:B------:R-:W-:Y:S05]  /*206c0*/  BSYNC.RECONVERGENT B3 ;  /* 0x0000000000037941 */ /* 0x000fea0003800200 */
.L_x_31465:
        /* <DEDUP_REMOVED lines=11> */
.L_x_31464:
[----:B------:R-:W-:Y:S05]  /*20780*/  BSYNC.RECONVERGENT B2 ;  /* 0x0000000000027941 */ /* 0x000fea0003800200 */
.L_x_31463:
        /* <DEDUP_REMOVED lines=22> */
.L_x_31474:
        /* <DEDUP_REMOVED lines=13> */
.L_x_31476:
[----:B------:R-:W-:Y:S05]  /*209c0*/  BSYNC.RECONVERGENT B4 ;  /* 0x0000000000047941 */ /* 0x000fea0003800200 */
.L_x_31475:
        /* <DEDUP_REMOVED lines=42> */
.L_x_31473:
[----:B------:R-:W-:Y:S05]  /*20c70*/  BSYNC.RECONVERGENT B3 ;  /* 0x0000000000037941 */ /* 0x000fea0003800200 */
.L_x_31472:
        /* <DEDUP_REMOVED lines=11> */
.L_x_31471:
[----:B------:R-:W-:Y:S05]  /*20d30*/  BSYNC.RECONVERGENT B2 ;  /* 0x0000000000027941 */ /* 0x000fea0003800200 */
.L_x_31470:
[----:B------:R-:W-:Y:S02]  /*20d40*/  F2FP.F16.F32.PACK_AB R179, RZ, R206 ;  /* 0x000000ceffb3723e */ /* 0x000fe400000000ff */
[----:B------:R-:W-:Y:S02]  /*20d50*/  PRMT R178, R237, 0x5410, R239 ;  /* 0x00005410edb27816 */ /* 0x000fe400000000ef */
[----:B------:R-:W-:Y:S02]  /*20d60*/  PRMT R177, R236, 0x5410, R235 ;  /* 0x00005410ecb17816 */ /* 0x000fe400000000eb */
[----:B------:R-:W-:Y:S02]  /*20d70*/  PRMT R176, R234, 0x5410, R233 ;  /* 0x00005410eab07816 */ /* 0x000fe400000000e9 */
[----:B------:R-:W-:Y:S01]  /*20d80*/  PRMT R179, R232, 0x5410, R179 ;  /* 0x00005410e8b37816 */ /* 0x000fe200000000b3 */
[----:B------:R-:W-:Y:S06]  /*20d90*/  BRA `(.L_x_31477) ;  /* 0x0000002800e07947 */ /* 0x000fec0003800000 */
.L_x_31420:
        /* <DEDUP_REMOVED lines=21> */
.L_x_31482:
        /* <DEDUP_REMOVED lines=13> */
.L_x_31484:
[----:B------:R-:W-:Y:S05]  /*20fc0*/  BSYNC.RECONVERGENT B4 ;  /* 0x0000000000047941 */ /* 0x000fea0003800200 */
.L_x_31483:
        /* <DEDUP_REMOVED lines=41> */
.L_x_31481:
[----:B------:R-:W-:Y:S05]  /*21260*/  BSYNC.RECONVERGENT B3 ;  /* 0x0000000000037941 */ /* 0x000fea0003800200 */
.L_x_31480:
        /* <DEDUP_REMOVED lines=10> */
.L_x_31479:
[----:B------:R-:W-:Y:S05]  /*21310*/  BSYNC.RECONVERGENT B2 ;  /* 0x0000000000027941 */ /* 0x000fea0003800200 */
.L_x_31478:
        /* <DEDUP_REMOVED lines=18> */
.L_x_31489:
        /* <DEDUP_REMOVED lines=13> */
.L_x_31491:
[----:B------:R-:W-:Y:S05]  /*21510*/  BSYNC.RECONVERGENT B4 ;  /* 0x0000000000047941 */ /* 0x000fea0003800200 */
.L_x_31490:
        /* <DEDUP_REMOVED lines=42> */
.L_x_31488:
[----:B------:R-:W-:Y:S05]  /*217c0*/  BSYNC.RECONVERGENT B3 ;  /* 0x0000000000037941 */ /* 0x000fea0003800200 */
.L_x_31487:
        /* <DEDUP_REMOVED lines=10> */
.L_x_31486:
[----:B------:R-:W-:Y:S05]  /*21870*/  BSYNC.RECONVERGENT B2 ;  /* 0x0000000000027941 */ /* 0x000fea0003800200 */
.L_x_31485:
        /* <DEDUP_REMOVED lines=18> */
.L_x_31496:
        /* <DEDUP_REMOVED lines=13> */
.L_x_31498:
[----:B------:R-:W-:Y:S05]  /*21a70*/  BSYNC.RECONVERGENT B4 ;  /* 0x0000000000047941 */ /* 0x000fea0003800200 */
.L_x_31497:
        /* <DEDUP_REMOVED lines=42> */
.L_x_31495:
[----:B------:R-:W-:Y:S05]  /*21d20*/  BSYNC.RECONVERGENT B3 ;  /* 0x0000000000037941 */ /* 0x000fea0003800200 */
.L_x_31494:
        /* <DEDUP_REMOVED lines=10> */
.L_x_31493:
[----:B------:R-:W-:Y:S05]  /*21dd0*/  BSYNC.RECONVERGENT B2 ;  /* 0x0000000000027941 */ /* 0x000fea0003800200 */
.L_x_31492:
        /* <DEDUP_REMOVED lines=18> */
.L_x_31503:
        /* <DEDUP_REMOVED lines=13> */
.L_x_31505:
[----:B------:R-:W-:Y:S05]  /*21fd0*/  BSYNC.RECONVERGENT B4 ;  /* 0x0000000000047941 */ /* 0x000fea0003800200 */
.L_x_31504:
        /* <DEDUP_REMOVED lines=42> */
.L_x_31502:
[----:B------:R-:W-:Y:S05]  /*22280*/  BSYNC.RECONVERGENT B3 ;  /* 0x0000000000037941 */ /* 0x000fea0003800200 */
.L_x_31501:
        /* <DEDUP_REMOVED lines=10> */
.L_x_31500:
[----:B------:R-:W-:Y:S05]  /*22330*/  BSYNC.RECONVERGENT B2 ;  /* 0x0000000000027941 */ /* 0x000fea0003800200 */
.L_x_31499:
        /* <DEDUP_REMOVED lines=18> */
.L_x_31510:
        /* <DEDUP_REMOVED lines=13> */
.L_x_31512:
[----:B------:R-:W-:Y:S05]  /*22530*/  BSYNC.RECONVERGENT B4 ;  /* 0x0000000000047941 */ /* 0x000fea0003800200 */
.L_x_31511:
        /* <DEDUP_REMOVED lines=42> */
.L_x_31509:
[----:B------:R-:W-:Y:S05]  /*227e0*/  BSYNC.RECONVERGENT B3 ;  /* 0x0000000000037941 */ /* 0x000fea0003800200 */
.L_x_31508:
        /* <DEDUP_REMOVED lines=10> */
.L_x_31507:
[----:B------:R-:W-:Y:S05]  /*22890*/  BSYNC.RECONVERGENT B2 ;  /* 0x0000000000027941 */ /* 0x000fea0003800200 */
.L_x_31506:
        /* <DEDUP_REMOVED lines=18> */
.L_x_31517:
        /* <DEDUP_REMOVED lines=13> */
.L_x_31519:
[----:B------:R-:W-:Y:S05]  /*22a90*/  BSYNC.RECONVERGENT B4 ;  /* 0x0000000000047941 */ /* 0x000fea0003800200 */
.L_x_31518:
        /* <DEDUP_REMOVED lines=42> */
.L_x_31516:
[----:B------:R-:W-:Y:S05]  /*22d40*/  BSYNC.RECONVERGENT B3 ;  /* 0x0000000000037941 */ /* 0x000fea0003800200 */
.L_x_31515:
        /* <DEDUP_REMOVED lines=10> */
.L_x_31514:
[----:B------:R-:W-:Y:S05]  /*22df0*/  BSYNC.RECONVERGENT B2 ;  /* 0x0000000000027941 */ /* 0x000fea0003800200 */
.L_x_31513:
        /* <DEDUP_REMOVED lines=18> */
.L_x_31524:
        /* <DEDUP_REMOVED lines=13> */
.L_x_31526:
[----:B------:R-:W-:Y:S05]  /*22ff0*/  BSYNC.RECONVERGENT B4 ;  /* 0x0000000000047941 */ /* 0x000fea0003800200 */
.L_x_31525:
        /* <DEDUP_REMOVED lines=42> */
.L_x_31523:
[----:B------:R-:W-:Y:S05]  /*232a0*/  BSYNC.RECONVERGENT B3 ;  /* 0x0000000000037941 */ /* 0x000fea0003800200 */
.L_x_31522:
        /* <DEDUP_REMOVED lines=10> */
.L_x_31521:
[----:B------:R-:W-:Y:S05]  /*23350*/  BSYNC.RECONVERGENT B2 ;  /* 0x0000000000027941 */ /* 0x000fea0003800200 */
.L_x_31520:
        /* <DEDUP_REMOVED lines=18> */
.L_x_31531:
        /* <DEDUP_REMOVED lines=13> */
.L_x_31533:
[----:B------:R-:W-:Y:S05]  /*23550*/  BSYNC.RECONVERGENT B4 ;  /* 0x0000000000047941 */ /* 0x000fea0003800200 */
.L_x_31532:
        /* <DEDUP_REMOVED lines=42> */
.L_x_31530:
[----:B------:R-:W-:Y:S05]  /*23800*/  BSYNC.RECONVERGENT B3 ;  /* 0x0000000000037941 */ /* 0x000fea0003800200 */
.L_x_31529:
        /* <DEDUP_REMOVED lines=10> */
.L_x_31528:
[----:B------:R-:W-:Y:S05]  /*238b0*/  BSYNC.RECONVERGENT B2 ;  /* 0x0000000000027941 */ /* 0x000fea0003800200 */
.L_x_31527:
[----:B------:R-:W-:Y:S02]  /*238c0*/  F2FP.F16.F32.PACK_AB R179, RZ, R206 ;  /* 0x000000ceffb3723e */ /* 0x000fe400000000ff */
[----:B------:R-:W-:Y:S02]  /*238d0*/  MOV R226, R238 ;  /* 0x000000ee00e27202 */ /* 0x000fe40000000f00 */
[----:B------:R-:W-:Y:S02]  /*238e0*/  PRMT R178, R237, 0x5410, R239 ;  /* 0x00005410edb27816 */ /* 0x000fe400000000ef */
[----:B------:R-:W-:Y:S02]  /*238f0*/  PRMT R177, R236, 0x5410, R235 ;  /* 0x00005410ecb17816 */ /* 0x000fe400000000eb */
[----:B------:R-:W-:Y:S02]  /*23900*/  PRMT R176, R234, 0x5410, R233 ;  /* 0x00005410eab07816 */ /* 0x000fe400000000e9 */
[----:B------:R-:W-:-:S07]  /*23910*/  PRMT R179, R232, 0x5410, R179 ;  /* 0x00005410e8b37816 */ /* 0x000fce00000000b3 */
.L_x_31477:
        /* <DEDUP_REMOVED lines=24> */
.L_x_31419:
[----:B------:R-:W-:Y:S05]  /*23aa0*/  BSYNC.RECONVERGENT B1 ;  /* 0x0000000000017941 */ /* 0x000fea0003800200 */
.L_x_31418:
        /* <DEDUP_REMOVED lines=179> */
.L_x_31559:
        /* <DEDUP_REMOVED lines=52> */
[----:B------:R-:W-:Y:S01]  /*24920*/  F2FP.F16.F32.PACK_AB R177, R232, R231 ;  /* 0x000000e7e8b1723e */ /* 0x000fe200000000ff */
[----:B------:R-:W-:Y:S01]  /*24930*/  VIADD R227, R227, 0x20 ;  /* 0x00000020e3e37836 */ /* 0x000fe20000000000 */
[----:B------:R-:W-:-:S05]  /*24940*/  F2FP.F16.F32.PACK_AB R179, R236, R239 ;  /* 0x000000efecb3723e */ /* 0x000fca00000000ff */
[----:B------:R1:W-:Y:S02]  /*24950*/  STG.E.128 desc[UR8][R228.64], R176 ;  /* 0x000000b0e4007986 */ /* 0x0003e4000c101d08 */
.L_x_31538:
[----:B------:R-:W-:Y:S05]  /*24960*/  BSYNC.RECONVERGENT B2 ;  /* 0x0000000000027941 */ /* 0x000fea0003800200 */
.L_x_31537:
        /* <DEDUP_REMOVED lines=35> */
.L_x_31540:
[----:B------:R-:W-:Y:S05]  /*24ba0*/  BSYNC.RECONVERGENT B2 ;  /* 0x0000000000027941 */ /* 0x000fea0003800200 */
.L_x_31539:
        /* <DEDUP_REMOVED lines=35> */
.L_x_31542:
[----:B------:R-:W-:Y:S05]  /*24de0*/  BSYNC.RECONVERGENT B2 ;  /* 0x0000000000027941 */ /* 0x000fea0003800200 */
.L_x_31541:
        /* <DEDUP_REMOVED lines=35> */
.L_x_31544:
[----:B------:R-:W-:Y:S05]  /*25020*/  BSYNC.RECONVERGENT B2 ;  /* 0x0000000000027941 */ /* 0x000fea0003800200 */
.L_x_31543:
        /* <DEDUP_REMOVED lines=35> */
.L_x_31546:
[----:B------:R-:W-:Y:S05]  /*25260*/  BSYNC.RECONVERGENT B2 ;  /* 0x0000000000027941 */ /* 0x000fea0003800200 */
.L_x_31545:
        /* <DEDUP_REMOVED lines=33> */
.L_x_31536:
[----:B------:R-:W-:Y:S05]  /*25480*/  BSYNC.RECONVERGENT B1 ;  /* 0x0000000000017941 */ /* 0x000fea0003800200 */
.L_x_31535:
[----:B01234-:R-:W0:Y:S02]  /*25490*/  LDC.64 R176, c[0x0][0x380] ;  /* 0x0000e000ffb07b82 */ /* 0x01fe240000000a00 */
[----:B0-----:R-:W-:-:S04]  /*254a0*/  LEA R222, R176, R222, 0x2 ;  /* 0x000000deb0de7211 */ /* 0x001fc800078e10ff */
[----:B------:R-:W-:-:S13]  /*254b0*/  ISETP.GE.AND P0, PT, R222, R177, PT ;  /* 0x000000b1de00720c */ /* 0x000fda0003f06270 */
[----:B------:R-:W-:Y:S05]  /*254c0*/  @!P0 BRA `(.L_x_31547) ;  /* 0xfffffdbc006c8947 */ /* 0x000fea000383ffff */
[----:B------:R-:W-:Y:S05]  /*254d0*/  BSYNC B0 ;  /* 0x0000000000007941 */ /* 0x000fea0003800000 */
.L_x_30825:
[----:B------:R-:W-:Y:S05]  /*254e0*/  EXIT ;  /* 0x000000000000794d */ /* 0x000fea0003800000 */
.L_x_31534:
        /* <DEDUP_REMOVED lines=8> */
.L_x_31549:
[----:B------:R-:W-:Y:S05]  /*25570*/  BSYNC B1 ;  /* 0x0000000000017941 */ /* 0x000fea0003800000 */
.L_x_31548:
        /* <DEDUP_REMOVED lines=9> */
.L_x_31550:
[----:B------:R-:W-:Y:S01]  /*25610*/  HFMA2 R235, -RZ, RZ, 0, 2.384185791015625e-07 ;  /* 0x00000004ffeb7431 */ /* 0x000fe200000001ff */
[----:B------:R-:W-:-:S05]  /*25620*/  MOV R178, R234 ;  /* 0x000000ea00b27202 */ /* 0x000fca0000000f00 */
[----:B------:R-:W-:-:S04]  /*25630*/  FADD.FTZ R178, R177, R178 ;  /* 0x000000b2b1b27221 */ /* 0x000fc80000010000 */
[----:B------:R-:W-:-:S07]  /*25640*/  IMAD.MOV.U32 R236, RZ, RZ, R178 ;  /* 0x000000ffffec7224 */ /* 0x000fce00078e00b2 */
[----:B------:R-:W-:Y:S05]  /*25650*/  WARPSYNC.COLLECTIVE R233, `(.L_x_31551) ;  /* 0x00000000e9087348 */ /* 0x000fea0003c00000 */
[----:B------:R0:W1:Y:S02]  /*25660*/  SHFL.BFLY P6, R234, R236, R235, R238 ;  /* 0x0c0000ebecea7389 */ /* 0x00006400000c00ee */
[----:B01----:R-:W-:Y:S05]  /*25670*/  ENDCOLLECTIVE ;  /* 0x000000000000791b */ /* 0x003fea0003800000 */
.L_x_31551:
[----:B------:R-:W-:Y:S02]  /*25680*/  IMAD.MOV.U32 R235, RZ, RZ, 0x8 ;  /* 0x00000008ffeb7424 */ /* 0x000fe400078e00ff */
[----:B------:R-:W-:-:S04]  /*25690*/  IMAD.MOV.U32 R179, RZ, RZ, R234 ;  /* 0x000000ffffb37224 */ /* 0x000fc800078e00ea */
[----:B------:R-:W-:-:S05]  /*256a0*/  FADD.FTZ R179, R178, R179 ;  /* 0x000000b3b2b37221 */ /* 0x000fca0000010000 */
[----:B------:R-:W-:-:S07]  /*256b0*/  MOV R236, R179 ;  /* 0x000000b300ec7202 */ /* 0x000fce0000000f00 */
[----:B------:R-:W-:Y:S05]  /*256c0*/  WARPSYNC.COLLECTIVE R233, `(.L_x_31552) ;  /* 0x00000000e9087348 */ /* 0x000fea0003c00000 */
[----:B------:R0:W1:Y:S02]  /*256d0*/  SHFL.BFLY P6, R234, R236, R235, R238 ;  /* 0x0c0000ebecea7389 */ /* 0x00006400000c00ee */
[----:B01----:R-:W-:Y:S05]  /*256e0*/  ENDCOLLECTIVE ;  /* 0x000000000000791b */ /* 0x003fea0003800000 */
.L_x_31552:
        /* <DEDUP_REMOVED lines=8> */
.L_x_31553:
        /* <DEDUP_REMOVED lines=106> */
.L_x_31554:
[----:B------:R-:W-:Y:S01]  /*25e10*/  HFMA2 R235, -RZ, RZ, 0, 1.1920928955078125e-07 ;  /* 0x00000002ffeb7431 */ /* 0x000fe200000001ff */
[----:B------:R-:W-:-:S05]  /*25e20*/  MOV R177, R234 ;  /* 0x000000ea00b17202 */ /* 0x000fca0000000f00 */
[----:B------:R-:W-:-:S04]  /*25e30*/  FADD.FTZ R177, R176, R177 ;  /* 0x000000b1b0b17221 */ /* 0x000fc80000010000 */
[----:B------:R-:W-:-:S07]  /*25e40*/  IMAD.MOV.U32 R236, RZ, RZ, R177 ;  /* 0x000000ffffec7224 */ /* 0x000fce00078e00b1 */
[----:B------:R-:W-:Y:S05]  /*25e50*/  WARPSYNC.COLLECTIVE R233, `(.L_x_31555) ;  /* 0x00000000e9087348 */ /* 0x000fea0003c00000 */
[----:B------:R0:W1:Y:S02]  /*25e60*/  SHFL.BFLY P6, R234, R236, R235, R238 ;  /* 0x0c0000ebecea7389 */ /* 0x00006400000c00ee */
[----:B01----:R-:W-:Y:S05]  /*25e70*/  ENDCOLLECTIVE ;  /* 0x000000000000791b */ /* 0x003fea0003800000 */
.L_x_31555:
[----:B------:R-:W-:Y:S02]  /*25e80*/  IMAD.MOV.U32 R235, RZ, RZ, 0x4 ;  /* 0x00000004ffeb7424 */ /* 0x000fe400078e00ff */
[----:B------:R-:W-:-:S04]  /*25e90*/  IMAD.MOV.U32 R178, RZ, RZ, R234 ;  /* 0x000000ffffb27224 */ /* 0x000fc800078e00ea */
[----:B------:R-:W-:-:S05]  /*25ea0*/  FADD.FTZ R178, R177, R178 ;  /* 0x000000b2b1b27221 */ /* 0x000fca0000010000 */
[----:B------:R-:W-:-:S07]  /*25eb0*/  MOV R236, R178 ;  /* 0x000000b200ec7202 */ /* 0x000fce0000000f00 */
[----:B------:R-:W-:Y:S05]  /*25ec0*/  WARPSYNC.COLLECTIVE R233, `(.L_x_31556) ;  /* 0x00000000e9087348 */ /* 0x000fea0003c00000 */
[----:B------:R0:W1:Y:S02]  /*25ed0*/  SHFL.BFLY P6, R234, R236, R235, R238 ;  /* 0x0c0000ebecea7389 */ /* 0x00006400000c00ee */
[----:B01----:R-:W-:Y:S05]  /*25ee0*/  ENDCOLLECTIVE ;  /* 0x000000000000791b */ /* 0x003fea0003800000 */
.L_x_31556:
[----:B------:R-:W-:Y:S01]  /*25ef0*/  HFMA2 R235, -RZ, RZ, 0, 4.76837158203125e-07 ;  /* 0x00000008ffeb7431 */ /* 0x000fe200000001ff */
[----:B------:R-:W-:-:S05]  /*25f00*/  MOV R179, R234 ;  /* 0x000000ea00b37202 */ /* 0x000fca0000000f00 */
[----:B------:R-:W-:-:S04]  /*25f10*/  FADD.FTZ R179, R178, R179 ;  /* 0x000000b3b2b37221 */ /* 0x000fc80000010000 */
[----:B------:R-:W-:-:S07]  /*25f20*/  IMAD.MOV.U32 R236, RZ, RZ, R179 ;  /* 0x000000ffffec7224 */ /* 0x000fce00078e00b3 */
[----:B------:R-:W-:Y:S05]  /*25f30*/  WARPSYNC.COLLECTIVE R233, `(.L_x_31557) ;  /* 0x00000000e9087348 */ /* 0x000fea0003c00000 */
[----:B------:R0:W1:Y:S02]  /*25f40*/  SHFL.BFLY P6, R234, R236, R235, R238 ;  /* 0x0c0000ebecea7389 */ /* 0x00006400000c00ee */
[----:B01----:R-:W-:Y:S05]  /*25f50*/  ENDCOLLECTIVE ;  /* 0x000000000000791b */ /* 0x003fea0003800000 */
.L_x_31557:
[----:B------:R-:W-:Y:S02]  /*25f60*/  IMAD.MOV.U32 R235, RZ, RZ, 0x10 ;  /* 0x00000010ffeb7424 */ /* 0x000fe400078e00ff */
[----:B------:R-:W-:-:S04]  /*25f70*/  IMAD.MOV.U32 R232, RZ, RZ, R234 ;  /* 0x000000ffffe87224 */ /* 0x000fc800078e00ea */
[----:B------:R-:W-:-:S05]  /*25f80*/  FADD.FTZ R232, R179, R232 ;  /* 0x000000e8b3e87221 */ /* 0x000fca0000010000 */
[----:B------:R-:W-:-:S07]  /*25f90*/  MOV R236, R232 ;  /* 0x000000e800ec7202 */ /* 0x000fce0000000f00 */
[----:B------:R-:W-:Y:S05]  /*25fa0*/  WARPSYNC.COLLECTIVE R233, `(.L_x_31558) ;  /* 0x00000000e9087348 */ /* 0x000fea0003c00000 */
[----:B------:R0:W1:Y:S02]  /*25fb0*/  SHFL.BFLY P6, R234, R236, R235, R238 ;  /* 0x0c0000ebecea7389 */ /* 0x00006400000c00ee */
[----:B01----:R-:W-:Y:S05]  /*25fc0*/  ENDCOLLECTIVE ;  /* 0x000000000000791b */ /* 0x003fea0003800000 */
.L_x_31558:
[----:B------:R-:W-:Y:S01]  /*25fd0*/  MOV R231, R234 ;  /* 0x000000ea00e77202 */ /* 0x000fe20000000f00 */
[----:B------:R-:W-:Y:S06]  /*25fe0*/  BRA `(.L_x_31559) ;  /* 0xffffffe4007c7947 */ /* 0x000fec000383ffff */
.L_x_31560:
        /* <DEDUP_REMOVED lines=9> */
.L_x_54422:


//--------------------- .text._ZN10layer_norm13ln_fwd_kernelINS_13Kernel_traitsIf6__halfS2_S2_fjLj1536ELj1ELj4ELj1ELj16ENS_18Kernel_traits_baseILj1536EfS2_S2_S2_fjLj128EEEEELb1ELb1ELb1ELb1EEEvNS_9FwdParamsE --------------------------
	.section	.text._ZN10layer_norm13ln_fwd_kernelINS_13Kernel_traitsIf6__halfS2_S2_fjLj1536ELj1ELj4ELj1ELj16ENS_18Kernel_traits_baseILj1536EfS2_S2_S2_fjLj128EEEEELb1ELb1ELb1ELb1EEEvNS_9FwdParamsE,"ax",@progbits
	.align	128
        .global         _ZN10layer_norm13ln_fwd_kernelINS_13Kernel_traitsIf6__halfS2_S2_fjLj1536ELj1ELj4ELj1ELj16ENS_18Kernel_traits_baseILj1536EfS2_S2_S2_fjLj128EEEEELb1ELb1ELb1ELb1EEEvNS_9FwdParamsE
        .type           _ZN10layer_norm13ln_fwd_kernelINS_13Kernel_traitsIf6__halfS2_S2_fjLj1536ELj1ELj4ELj1ELj16ENS_18Kernel_traits_baseILj1536EfS2_S2_S2_fjLj128EEEEELb1ELb1ELb1ELb1EEEvNS_9FwdParamsE,@function
        .size           _ZN10layer_norm13ln_fwd_kernelINS_13Kernel_traitsIf6__halfS2_S2_fjLj1536ELj1ELj4ELj1ELj16ENS_18Kernel_traits_baseILj1536EfS2_S2_S2_fjLj128EEEEELb1ELb1ELb1ELb1EEEvNS_9FwdParamsE,(.L_x_54423 - _ZN10layer_norm13ln_fwd_kernelINS_13Kernel_traitsIf6__halfS2_S2_fjLj1536ELj1ELj4ELj1ELj16ENS_18Kernel_traits_baseILj1536EfS2_S2_S2_fjLj128EEEEELb1ELb1ELb1ELb1EEEvNS_9FwdParamsE)
        .other          _ZN10layer_norm13ln_fwd_kernelINS_13Kernel_traitsIf6__halfS2_S2_fjLj1536ELj1ELj4ELj1ELj16ENS_18Kernel_traits_baseILj1536EfS2_S2_S2_fjLj128EEEEELb1ELb1ELb1ELb1EEEvNS_9FwdParamsE,@"STO_CUDA_ENTRY STV_DEFAULT"
_ZN10layer_norm13ln_fwd_kernelINS_13Kernel_traitsIf6__halfS2_S2_fjLj1536ELj1ELj4ELj1ELj16ENS_18Kernel_traits_baseILj1536EfS2_S2_S2_fjLj128EEEEELb1ELb1ELb1ELb1EEEvNS_9FwdParamsE:
.text._ZN10layer_norm13ln_fwd_kernelINS_13Kernel_traitsIf6__halfS2_S2_fjLj1536ELj1ELj4ELj1ELj16ENS_18Kernel_traits_baseILj1536EfS2_S2_S2_fjLj128EEEEELb1ELb1ELb1ELb1EEEvNS_9FwdParamsE:
        /* <DEDUP_REMOVED lines=93> */
.L_x_31561:
        /* <DEDUP_REMOVED lines=52> */
.L_x_31562:
        /* <DEDUP_REMOVED lines=71> */
.L_x_32263:
        /* <DEDUP_REMOVED lines=21> */
[----:B------:R-:W-:Y:S01]  /*0ed0*/  IMAD.U32 R227, RZ, RZ, UR6 ;  /* 0x00000006ffe37e24 */ /* 0x000fe2000f8e00ff */
[----:B------:R-:W-:Y:S02]  /*0ee0*/  MOV R207, UR7 ;  /* 0x0000000700cf7c02 */ /* 0x000fe40008000f00 */
[----:B------:R-:W-:Y:S02]  /*0ef0*/  LEA.HI R0, R3, R0, RZ, 0x3 ;  /* 0x0000000003007211 */ /* 0x000fe400078f18ff */
[----:B------:R-:W-:Y:S01]  /*0f00*/  IADD3 R227, PT, PT, R227, -0x61c88647, RZ ;  /* 0x9e3779b9e3e37810 */ /* 0x000fe20007ffe0ff */
[----:B------:R-:W-:Y:S01]  /*0f10*/  VIADD R207, R207, 0xbb67ae85 ;  /* 0xbb67ae85cfcf7836 */ /* 0x000fe20000000000 */
[----:B------:R-:W-:-:S03]  /*0f20*/  LEA.HI.SX32 R229, R0, R21, 0x1d ;  /* 0x0000001500e57211 */ /* 0x000fc600078feaff */
[----:B0-----:R-:W-:Y:S05]  /*0f30*/  @!P0 BRA `(.L_x_31564) ;  /* 0x0000002c00a08947 */ /* 0x001fea0003800000 */
        /* <DEDUP_REMOVED lines=25> */
.L_x_31569:
        /* <DEDUP_REMOVED lines=13> */
.L_x_31571:
[----:B------:R-:W-:Y:S05]  /*11a0*/  BSYNC.RECONVERGENT B3 ;  /* 0x0000000000037941 */ /* 0x000fea0003800200 */
.L_x_31570:
        /* <DEDUP_REMOVED lines=43> */
.L_x_31568:
[----:B------:R-:W-:Y:S05]  /*1460*/  BSYNC.RECONVERGENT B2 ;  /* 0x0000000000027941 */ /* 0x000fea0003800200 */
.L_x_31567:
        /* <DEDUP_REMOVED lines=11> */
.L_x_31566:
[----:B------:R-:W-:Y:S05]  /*1520*/  BSYNC.RECONVERGENT B1 ;  /* 0x0000000000017941 */ /* 0x000fea0003800200 */
.L_x_31565:
        /* <DEDUP_REMOVED lines=22> */
.L_x_31576:
        /* <DEDUP_REMOVED lines=13> */
.L_x_31578:
[----:B------:R-:W-:Y:S05]  /*1760*/  BSYNC.RECONVERGENT B3 ;  /* 0x0000000000037941 */ /* 0x000fea0003800200 */
.L_x_31577:
        /* <DEDUP_REMOVED lines=43> */
.L_x_31575:
[----:B------:R-:W-:Y:S05]  /*1a20*/  BSYNC.RECONVERGENT B2 ;  /* 0x0000000000027941 */ /* 0x000fea0003800200 */
.L_x_31574:
        /* <DEDUP_REMOVED lines=11> */
.L_x_31573:
[----:B------:R-:W-:Y:S05]  /*1ae0*/  BSYNC.RECONVERGENT B1 ;  /* 0x0000000000017941 */ /* 0x000fea0003800200 */
.L_x_31572:
        /* <DEDUP_REMOVED lines=22> */
.L_x_31583:
        /* <DEDUP_REMOVED lines=13> */
.L_x_31585:
[----:B------:R-:W-:Y:S05]  /*1d20*/  BSYNC.RECONVERGENT B3 ;  /* 0x0000000000037941 */ /* 0x000fea0003800200 */
.L_x_31584:
        /* <DEDUP_REMOVED lines=43> */
.L_x_31582:
[----:B------:R-:W-:Y:S05]  /*1fe0*/  BSYNC.RECONVERGENT B2 ;  /* 0x0000000000027941 */ /* 0x000fea0003800200 */
.L_x_31581:
        /* <DEDUP_REMOVED lines=11> */
.L_x_31580:
[----:B------:R-:W-:Y:S05]  /*20a0*/  BSYNC.RECONVERGENT B1 ;  /* 0x0000000000017941 */ /* 0x000fea0003800200 */
.L_x_31579:
        /* <DEDUP_REMOVED lines=22> */
.L_x_31590:
        /* <DEDUP_REMOVED lines=13> */
.L_x_31592:
[----:B------:R-:W-:Y:S05]  /*22e0*/  BSYNC.RECONVERGENT B3 ;  /* 0x0000000000037941 */ /* 0x000fea0003800200 */
.L_x_31591:
        /* <DEDUP_REMOVED lines=43> */
.L_x_31589:
[----:B------:R-:W-:Y:S05]  /*25a0*/  BSYNC.RECONVERGENT B2 ;  /* 0x0000000000027941 */ /* 0x000fea0003800200 */
.L_x_31588:
        /* <DEDUP_REMOVED lines=11> */
.L_x_31587:
[----:B------:R-:W-:Y:S05]  /*2660*/  BSYNC.RECONVERGENT B1 ;  /* 0x0000000000017941 */ /* 0x000fea0003800200 */
.L_x_31586:
        /* <DEDUP_REMOVED lines=22> */
.L_x_31597:
        /* <DEDUP_REMOVED lines=13> */
.L_x_31599:
[----:B------:R-:W-:Y:S05]  /*28a0*/  BSYNC.RECONVERGENT B3 ;  /* 0x0000000000037941 */ /* 0x000fea0003800200 */
.L_x_31598:
        /* <DEDUP_REMOVED lines=43> */
.L_x_31596:
[----:B------:R-:W-:Y:S05]  /*2b60*/  BSYNC.RECONVERGENT B2 ;  /* 0x0000000000027941 */ /* 0x000fea0003800200 */
.L_x_31595:
        /* <DEDUP_REMOVED lines=11> */
.L_x_31594:
[----:B------:R-:W-:Y:S05]  /*2c20*/  BSYNC.RECONVERGENT B1 ;  /* 0x0000000000017941 */ /* 0x000fea0003800200 */
.L_x_31593:
        /* <DEDUP_REMOVED lines=22> */
.L_x_31604:
        /* <DEDUP_REMOVED lines=13> */
.L_x_31606:
[----:B------:R-:W-:Y:S05]  /*2e60*/  BSYNC.RECONVERGENT B3 ;  /* 0x0000000000037941 */ /* 0x000fea0003800200 */
.L_x_31605:
        /* <DEDUP_REMOVED lines=43> */
.L_x_31603:
[----:B------:R-:W-:Y:S05]  /*3120*/  BSYNC.RECONVERGENT B2 ;  /* 0x0000000000027941 */ /* 0x000fea0003800200 */
.L_x_31602:
        /* <DEDUP_REMOVED lines=11> */
.L_x_31601:
[----:B------:R-:W-:Y:S05]  /*31e0*/  BSYNC.RECONVERGENT B1 ;  /* 0x0000000000017941 */ /* 0x000fea0003800200 */
.L_x_31600:
        /* <DEDUP_REMOVED lines=22> */
.L_x_31611:
        /* <DEDUP_REMOVED lines=13> */
.L_x_31613:
[----:B------:R-:W-:Y:S05]  /*3420*/  BSYNC.RECONVERGENT B3 ;  /* 0x0000000000037941 */ /* 0x000fea0003800200 */
.L_x_31612:
        /* <DEDUP_REMOVED lines=41> */
[----:B------:R-:W-:-:S07]  /*36c0*/  LOP3.LUT R206, R2, UR30, R187, 0x96, !PT ;  /* 0x0000001e02ce7c12 */ /* 0x000fce000f8e96bb */
.L_x_31610:
[----:B------:R-:W-:Y:S05]  /*36d0*/  BSYNC.RECONVERGENT B2 ;  /* 0x0000000000027941 */ /* 0x000fea0003800200 */
.L_x_31609:
        /* <DEDUP_REMOVED lines=11> */
.L_x_31608:
[----:B------:R-:W-:Y:S05]  /*3790*/  BSYNC.RECONVERGENT B1 ;  /* 0x0000000000017941 */ /* 0x000fea0003800200 */
.L_x_31607:
        /* <DEDUP_REMOVED lines=22> */
.L_x_31618:
        /* <DEDUP_REMOVED lines=13> */
.L_x_31620:
[----:B------:R-:W-:Y:S05]  /*39d0*/  BSYNC.RECONVERGENT B3 ;  /* 0x0000000000037941 */ /* 0x000fea0003800200 */
.L_x_31619:
        /* <DEDUP_REMOVED lines=43> */
.L_x_31617:
[----:B------:R-:W-:Y:S05]  /*3c90*/  BSYNC.RECONVERGENT B2 ;  /* 0x0000000000027941 */ /* 0x000fea0003800200 */
.L_x_31616:
        /* <DEDUP_REMOVED lines=11> */
.L_x_31615:
[----:B------:R-:W-:Y:S05]  /*3d50*/  BSYNC.RECONVERGENT B1 ;  /* 0x0000000000017941 */ /* 0x000fea0003800200 */
.L_x_31614:
[----:B------:R-:W-:Y:S02]  /*3d60*/  F2FP.F16.F32.PACK_AB R185, RZ, R0 ;  /* 0x00000000ffb9723e */ /* 0x000fe400000000ff */
[----:B------:R-:W-:Y:S02]  /*3d70*/  PRMT R176, R176, 0x5410, R179 ;  /* 0x00005410b0b07816 */ /* 0x000fe400000000b3 */
[----:B------:R-:W-:Y:S02]  /*3d80*/  PRMT R178, R178, 0x5410, R181 ;  /* 0x00005410b2b27816 */ /* 0x000fe400000000b5 */
[----:B------:R-:W-:Y:S02]  /*3d90*/  PRMT R177, R177, 0x5410, R180 ;  /* 0x00005410b1b17816 */ /* 0x000fe400000000b4 */
[----:B------:R-:W-:Y:S01]  /*3da0*/  PRMT R179, R184, 0x5410, R185 ;  /* 0x00005410b8b37816 */ /* 0x000fe200000000b9 */
[----:B------:R-:W-:Y:S06]  /*3db0*/  BRA `(.L_x_31621) ;  /* 0x0000002800fc7947 */ /* 0x000fec0003800000 */
.L_x_31564:
        /* <DEDUP_REMOVED lines=21> */
.L_x_31626:
        /* <DEDUP_REMOVED lines=13> */
.L_x_31628:
[----:B------:R-:W-:Y:S05]  /*3fe0*/  BSYNC.RECONVERGENT B3 ;  /* 0x0000000000037941 */ /* 0x000fea0003800200 */
.L_x_31627:
        /* <DEDUP_REMOVED lines=42> */
.L_x_31625:
[----:B------:R-:W-:Y:S05]  /*4290*/  BSYNC.RECONVERGENT B2 ;  /* 0x0000000000027941 */ /* 0x000fea0003800200 */
.L_x_31624:
        /* <DEDUP_REMOVED lines=10> */
.L_x_31623:
[----:B------:R-:W-:Y:S05]  /*4340*/  BSYNC.RECONVERGENT B1 ;  /* 0x0000000000017941 */ /* 0x000fea0003800200 */
.L_x_31622:
        /* <DEDUP_REMOVED lines=18> */
.L_x_31633:
        /* <DEDUP_REMOVED lines=13> */
.L_x_31635:
[----:B------:R-:W-:Y:S05]  /*4540*/  BSYNC.RECONVERGENT B3 ;  /* 0x0000000000037941 */ /* 0x000fea0003800200 */
.L_x_31634:
        /* <DEDUP_REMOVED lines=43> */
.L_x_31632:
[----:B------:R-:W-:Y:S05]  /*4800*/  BSYNC.RECONVERGENT B2 ;  /* 0x0000000000027941 */ /* 0x000fea0003800200 */
.L_x_31631:
        /* <DEDUP_REMOVED lines=10> */
.L_x_31630:
[----:B------:R-:W-:Y:S05]  /*48b0*/  BSYNC.RECONVERGENT B1 ;  /* 0x0000000000017941 */ /* 0x000fea0003800200 */
.L_x_31629:
        /* <DEDUP_REMOVED lines=18> */
.L_x_31640:
        /* <DEDUP_REMOVED lines=13> */
.L_x_31642:
[----:B------:R-:W-:Y:S05]  /*4ab0*/  BSYNC.RECONVERGENT B3 ;  /* 0x0000000000037941 */ /* 0x000fea0003800200 */
.L_x_31641:
        /* <DEDUP_REMOVED lines=43> */
.L_x_31639:
[----:B------:R-:W-:Y:S05]  /*4d70*/  BSYNC.RECONVERGENT B2 ;  /* 0x0000000000027941 */ /* 0x000fea0003800200 */
.L_x_31638:
        /* <DEDUP_REMOVED lines=10> */
.L_x_31637:
[----:B------:R-:W-:Y:S05]  /*4e20*/  BSYNC.RECONVERGENT B1 ;  /* 0x0000000000017941 */ /* 0x000fea0003800200 */
.L_x_31636:
        /* <DEDUP_REMOVED lines=18> */
.L_x_31647:
        /* <DEDUP_REMOVED lines=13> */
.L_x_31649:
[----:B------:R-:W-:Y:S05]  /*5020*/  BSYNC.RECONVERGENT B3 ;  /* 0x0000000000037941 */ /* 0x000fea0003800200 */
.L_x_31648:
        /* <DEDUP_REMOVED lines=43> */
.L_x_31646:
[----:B------:R-:W-:Y:S05]  /*52e0*/  BSYNC.RECONVERGENT B2 ;  /* 0x0000000000027941 */ /* 0x000fea0003800200 */
.L_x_31645:
        /* <DEDUP_REMOVED lines=10> */
.L_x_31644:
[----:B------:R-:W-:Y:S05]  /*5390*/  BSYNC.RECONVERGENT B1 ;  /* 0x0000000000017941 */ /* 0x000fea0003800200 */
.L_x_31643:
        /* <DEDUP_REMOVED lines=18> */
.L_x_31654:
        /* <DEDUP_REMOVED lines=13> */
.L_x_31656:
[----:B------:R-:W-:Y:S05]  /*5590*/  BSYNC.RECONVERGENT B3 ;  /* 0x0000000000037941 */ /* 0x000fea0003800200 */
.L_x_31655:
        /* <DEDUP_REMOVED lines=43> */
.L_x_31653:
[----:B------:R-:W-:Y:S05]  /*5850*/  BSYNC.RECONVERGENT B2 ;  /* 0x0000000000027941 */ /* 0x000fea0003800200 */
.L_x_31652:
        /* <DEDUP_REMOVED lines=10> */
.L_x_31651:
[----:B------:R-:W-:Y:S05]  /*5900*/  BSYNC.RECONVERGENT B1 ;  /* 0x0000000000017941 */ /* 0x000fea0003800200 */
.L_x_31650:
        /* <DEDUP_REMOVED lines=18> */
.L_x_31661:
        /* <DEDUP_REMOVED lines=13> */
.L_x_31663:
[----:B------:R-:W-:Y:S05]  /*5b00*/  BSYNC.RECONVERGENT B3 ;  /* 0x0000000000037941 */ /* 0x000fea0003800200 */
.L_x_31662:
        /* <DEDUP_REMOVED lines=43> */
.L_x_31660:
[----:B------:R-:W-:Y:S05]  /*5dc0*/  BSYNC.RECONVERGENT B2 ;  /* 0x0000000000027941 */ /* 0x000fea0003800200 */
.L_x_31659:
        /* <DEDUP_REMOVED lines=10> */
.L_x_31658:
[----:B------:R-:W-:Y:S05]  /*5e70*/  BSYNC.RECONVERGENT B1 ;  /* 0x0000000000017941 */ /* 0x000fea0003800200 */
.L_x_31657:
        /* <DEDUP_REMOVED lines=18> */
.L_x_31668:
        /* <DEDUP_REMOVED lines=13> */
.L_x_31670:
[----:B------:R-:W-:Y:S05]  /*6070*/  BSYNC.RECONVERGENT B3 ;  /* 0x0000000000037941 */ /* 0x000fea0003800200 */
.L_x_31669:
        /* <DEDUP_REMOVED lines=43> */
.L_x_31667:
[----:B------:R-:W-:Y:S05]  /*6330*/  BSYNC.RECONVERGENT B2 ;  /* 0x0000000000027941 */ /* 0x000fea0003800200 */
.L_x_31666:
        /* <DEDUP_REMOVED lines=10> */
.L_x_31665:
[----:B------:R-:W-:Y:S05]  /*63e0*/  BSYNC.RECONVERGENT B1 ;  /* 0x0000000000017941 */ /* 0x000fea0003800200 */
.L_x_31664:
        /* <DEDUP_REMOVED lines=18> */
.L_x_31675:
        /* <DEDUP_REMOVED lines=13> */
.L_x_31677:
[----:B------:R-:W-:Y:S05]  /*65e0*/  BSYNC.RECONVERGENT B3 ;  /* 0x0000000000037941 */ /* 0x000fea0003800200 */
.L_x_31676:
        /* <DEDUP_REMOVED lines=43> */
.L_x_31674:
[----:B------:R-:W-:Y:S05]  /*68a0*/  BSYNC.RECONVERGENT B2 ;  /* 0x0000000000027941 */ /* 0x000fea0003800200 */
.L_x_31673:
        /* <DEDUP_REMOVED lines=10> */
.L_x_31672:
[----:B------:R-:W-:Y:S05]  /*6950*/  BSYNC.RECONVERGENT B1 ;  /* 0x0000000000017941 */ /* 0x000fea0003800200 */
.L_x_31671:
[----:B------:R-:W-:Y:S02]  /*6960*/  F2FP.F16.F32.PACK_AB R185, RZ, R0 ;  /* 0x00000000ffb9723e */ /* 0x000fe400000000ff */
[----:B------:R-:W-:Y:S02]  /*6970*/  PRMT R176, R176, 0x5410, R179 ;  /* 0x00005410b0b07816 */ /* 0x000fe400000000b3 */
[----:B------:R-:W-:Y:S02]  /*6980*/  PRMT R178, R178, 0x5410, R181 ;  /* 0x00005410b2b27816 */ /* 0x000fe400000000b5 */
[----:B------:R-:W-:Y:S02]  /*6990*/  PRMT R177, R177, 0x5410, R180 ;  /* 0x00005410b1b17816 */ /* 0x000fe400000000b4 */
[----:B------:R-:W-:-:S07]  /*69a0*/  PRMT R179, R184, 0x5410, R185 ;  /* 0x00005410b8b37816 */ /* 0x000fce00000000b9 */
.L_x_31621:
[----:B------:R-:W0:Y:S01]  /*69b0*/  LDC.64 R194, c[0x0][0x3a8] ;  /* 0x0000ea00ffc27b82 */ /* 0x000e220000000a00 */
[----:B------:R-:W-:Y:S01]  /*69c0*/  IADD3 R193, PT, PT, R229, 0x20, RZ ;  /* 0x00000020e5c17810 */ /* 0x000fe20007ffe0ff */
        /* <DEDUP_REMOVED lines=29> */
.L_x_31679:
[----:B------:R-:W-:Y:S05]  /*6ba0*/  BSYNC.RECONVERGENT B1 ;  /* 0x0000000000017941 */ /* 0x000fea0003800200 */
.L_x_31678:
[----:B-----5:R2:W5:Y:S04]  /*6bb0*/  @P1 LDG.E.128 R28, desc[UR8][R180.64] ;  /* 0x00000008b41c1981 */ /* 0x020568000c1e1d00 */
[----:B------:R2:W5:Y:S01]  /*6bc0*/  @P0 LDG.E.128 R24, desc[UR8][R184.64] ;  /* 0x00000008b8180981 */ /* 0x000562000c1e1d00 */
[----:B------:R-:W-:Y:S05]  /*6bd0*/  @!P0 BRA `(.L_x_31680) ;  /* 0x0000002c00908947 */ /* 0x000fea0003800000 */
[----:B------:R-:W-:Y:S01]  /*6be0*/  ISETP.GT.AND P2, PT, R219, RZ, PT ;  /* 0x000000ffdb00720c */ /* 0x000fe20003f44270 */
[----:B------:R-:W-:-:S12]  /*6bf0*/  BSSY.RECONVERGENT B1, `(.L_x_31681) ;  /* 0x000005a000017945 */ /* 0x000fd80003800200 */
[----:B--2--5:R-:W-:Y:S01]  /*6c00*/  @!P2 HADD2.F32 R180, -RZ, R24.H0_H0 ;  /* 0x20000018ffb4a230 */ /* 0x024fe20000004100 */
        /* <DEDUP_REMOVED lines=19> */
.L_x_31685:
        /* <DEDUP_REMOVED lines=13> */
.L_x_31687:
[----:B------:R-:W-:Y:S05]  /*6e10*/  BSYNC.RECONVERGENT B3 ;  /* 0x0000000000037941 */ /* 0x000fea0003800200 */
.L_x_31686:
        /* <DEDUP_REMOVED lines=43> */
.L_x_31684:
[----:B------:R-:W-:Y:S05]  /*70d0*/  BSYNC.RECONVERGENT B2 ;  /* 0x0000000000027941 */ /* 0x000fea0003800200 */
.L_x_31683:
        /* <DEDUP_REMOVED lines=11> */
.L_x_31682:
[----:B------:R-:W-:Y:S05]  /*7190*/  BSYNC.RECONVERGENT B1 ;  /* 0x0000000000017941 */ /* 0x000fea0003800200 */
.L_x_31681:
        /* <DEDUP_REMOVED lines=22> */
.L_x_31692:
        /* <DEDUP_REMOVED lines=13> */
.L_x_31694:
[----:B------:R-:W-:Y:S05]  /*73d0*/  BSYNC.RECONVERGENT B3 ;  /* 0x0000000000037941 */ /* 0x000fea0003800200 */
.L_x_31693:
        /* <DEDUP_REMOVED lines=43> */
.L_x_31691:
[----:B------:R-:W-:Y:S05]  /*7690*/  BSYNC.RECONVERGENT B2 ;  /* 0x0000000000027941 */ /* 0x000fea0003800200 */
.L_x_31690:
[----:B------:R-:W-:Y:S01]  /*76a0*/  I2FP.F32.U32 R12, R12 ;  /* 0x0000000c000c7245 */ /* 0x000fe20000201000 */
[----:B------:R-:W-:Y:S02]  /*76b0*/  HADD2.F32 R176, -RZ, R28.H1_H1 ;  /* 0x3000001cffb07230 */ /* 0x000fe40000004100 */
        /* <DEDUP_REMOVED lines=9> */
.L_x_31689:
[----:B------:R-:W-:Y:S05]  /*7750*/  BSYNC.RECONVERGENT B1 ;  /* 0x0000000000017941 */ /* 0x000fea0003800200 */
.L_x_31688:
        /* <DEDUP_REMOVED lines=22> */
.L_x_31699:
        /* <DEDUP_REMOVED lines=13> */
.L_x_31701:
[----:B------:R-:W-:Y:S05]  /*7990*/  BSYNC.RECONVERGENT B3 ;  /* 0x0000000000037941 */ /* 0x000fea0003800200 */
.L_x_31700:
        /* <DEDUP_REMOVED lines=43> */
.L_x_31698:
[----:B------:R-:W-:Y:S05]  /*7c50*/  BSYNC.RECONVERGENT B2 ;  /* 0x0000000000027941 */ /* 0x000fea0003800200 */
.L_x_31697:
[----:B------:R-:W-:Y:S01]  /*7c60*/  I2FP.F32.U32 R10, R10 ;  /* 0x0000000a000a7245 */ /* 0x000fe20000201000 */
[----:B------:R-:W-:Y:S02]  /*7c70*/  HADD2.F32 R178, -RZ, R29.H0_H0 ;  /* 0x2000001dffb27230 */ /* 0x000fe40000004100 */
        /* <DEDUP_REMOVED lines=9> */
.L_x_31696:
[----:B------:R-:W-:Y:S05]  /*7d10*/  BSYNC.RECONVERGENT B1 ;  /* 0x0000000000017941 */ /* 0x000fea0003800200 */
.L_x_31695:
        /* <DEDUP_REMOVED lines=22> */
.L_x_31706:
        /* <DEDUP_REMOVED lines=13> */
.L_x_31708:
[----:B------:R-:W-:Y:S05]  /*7f50*/  BSYNC.RECONVERGENT B3 ;  /* 0x0000000000037941 */ /* 0x000fea0003800200 */
.L_x_31707:
        /* <DEDUP_REMOVED lines=43> */
.L_x_31705:
[----:B------:R-:W-:Y:S05]  /*8210*/  BSYNC.RECONVERGENT B2 ;  /* 0x0000000000027941 */ /* 0x000fea0003800200 */
.L_x_31704:
[----:B------:R-:W-:Y:S01]  /*8220*/  I2FP.F32.U32 R8, R8 ;  /* 0x0000000800087245 */ /* 0x000fe20000201000 */
[----:B------:R-:W-:Y:S02]  /*8230*/  HFMA2 R177, -RZ, RZ, 0.1171875, 0 ;  /* 0x2f800000ffb17431 */ /* 0x000fe400000001ff */
[----:B------:R-:W-:Y:S02]  /*8240*/  HADD2.F32 R176, -RZ, R29.H1_H1 ;  /* 0x3000001dffb07230 */ /* 0x000fe40000004100 */
        /* <DEDUP_REMOVED lines=8> */
.L_x_31703:
[----:B------:R-:W-:Y:S05]  /*82d0*/  BSYNC.RECONVERGENT B1 ;  /* 0x0000000000017941 */ /* 0x000fea0003800200 */
.L_x_31702:
        /* <DEDUP_REMOVED lines=22> */
.L_x_31713:
        /* <DEDUP_REMOVED lines=13> */
.L_x_31715:
[----:B------:R-:W-:Y:S05]  /*8510*/  BSYNC.RECONVERGENT B3 ;  /* 0x0000000000037941 */ /* 0x000fea0003800200 */
.L_x_31714:
        /* <DEDUP_REMOVED lines=42> */
.L_x_31712:
[----:B------:R-:W-:Y:S05]  /*87c0*/  BSYNC.RECONVERGENT B2 ;  /* 0x0000000000027941 */ /* 0x000fea0003800200 */
.L_x_31711:
        /* <DEDUP_REMOVED lines=11> */
.L_x_31710:
[----:B------:R-:W-:Y:S05]  /*8880*/  BSYNC.RECONVERGENT B1 ;  /* 0x0000000000017941 */ /* 0x000fea0003800200 */
.L_x_31709:
        /* <DEDUP_REMOVED lines=22> */
.L_x_31720:
        /* <DEDUP_REMOVED lines=13> */
.L_x_31722:
[----:B------:R-:W-:Y:S05]  /*8ac0*/  BSYNC.RECONVERGENT B3 ;  /* 0x0000000000037941 */ /* 0x000fea0003800200 */
.L_x_31721:
        /* <DEDUP_REMOVED lines=42> */
.L_x_31719:
[----:B------:R-:W-:Y:S05]  /*8d70*/  BSYNC.RECONVERGENT B2 ;  /* 0x0000000000027941 */ /* 0x000fea0003800200 */
.L_x_31718:
        /* <DEDUP_REMOVED lines=11> */
.L_x_31717:
[----:B------:R-:W-:Y:S05]  /*8e30*/  BSYNC.RECONVERGENT B1 ;  /* 0x0000000000017941 */ /* 0x000fea0003800200 */
.L_x_31716:
        /* <DEDUP_REMOVED lines=22> */
.L_x_31727:
        /* <DEDUP_REMOVED lines=13> */
.L_x_31729:
[----:B------:R-:W-:Y:S05]  /*9070*/  BSYNC.RECONVERGENT B3 ;  /* 0x0000000000037941 */ /* 0x000fea0003800200 */
.L_x_31728:
        /* <DEDUP_REMOVED lines=43> */
.L_x_31726:
[----:B------:R-:W-:Y:S05]  /*9330*/  BSYNC.RECONVERGENT B2 ;  /* 0x0000000000027941 */ /* 0x000fea0003800200 */
.L_x_31725:
        /* <DEDUP_REMOVED lines=11> */
.L_x_31724:
[----:B------:R-:W-:Y:S05]  /*93f0*/  BSYNC.RECONVERGENT B1 ;  /* 0x0000000000017941 */ /* 0x000fea0003800200 */
.L_x_31723:
        /* <DEDUP_REMOVED lines=22> */
.L_x_31734:
        /* <DEDUP_REMOVED lines=13> */
.L_x_31736:
[----:B------:R-:W-:Y:S05]  /*9630*/  BSYNC.RECONVERGENT B3 ;  /* 0x0000000000037941 */ /* 0x000fea0003800200 */
.L_x_31735:
        /* <DEDUP_REMOVED lines=43> */
.L_x_31733:
[----:B------:R-:W-:Y:S05]  /*98f0*/  BSYNC.RECONVERGENT B2 ;  /* 0x0000000000027941 */ /* 0x000fea0003800200 */
.L_x_31732:
        /* <DEDUP_REMOVED lines=11> */
.L_x_31731:
[----:B------:R-:W-:Y:S05]  /*99b0*/  BSYNC.RECONVERGENT B1 ;  /* 0x0000000000017941 */ /* 0x000fea0003800200 */
.L_x_31730:
[----:B------:R-:W-:Y:S02]  /*99c0*/  F2FP.F16.F32.PACK_AB R179, RZ, R187 ;  /* 0x000000bbffb3723e */ /* 0x000fe400000000ff */
[----:B------:R-:W-:Y:S02]  /*99d0*/  PRMT R178, R203, 0x5410, R208 ;  /* 0x00005410cbb27816 */ /* 0x000fe400000000d0 */
[----:B------:R-:W-:Y:S02]  /*99e0*/  PRMT R177, R201, 0x5410, R202 ;  /* 0x00005410c9b17816 */ /* 0x000fe400000000ca */
[----:B------:R-:W-:Y:S02]  /*99f0*/  PRMT R176, R192, 0x5410, R200 ;  /* 0x00005410c0b07816 */ /* 0x000fe400000000c8 */
[----:B------:R-:W-:Y:S01]  /*9a00*/  PRMT R179, R210, 0x5410, R179 ;  /* 0x00005410d2b37816 */ /* 0x000fe200000000b3 */
[----:B------:R-:W-:Y:S06]  /*9a10*/  BRA `(.L_x_31737) ;  /* 0x0000002c00007947 */ /* 0x000fec0003800000 */
.L_x_31680:
[----:B------:R-:W-:Y:S01]  /*9a20*/  BSSY.RECONVERGENT B1, `(.L_x_31738) ;  /* 0x0000059000017945 */ /* 0x000fe20003800200 */
[----:B--2---:R-:W-:Y:S01]  /*9a30*/  IMAD.MOV.U32 R180, RZ, RZ, RZ ;  /* 0x000000ffffb47224 */ /* 0x004fe200078e00ff */
        /* <DEDUP_REMOVED lines=19> */
.L_x_31742:
        /* <DEDUP_REMOVED lines=13> */
.L_x_31744:
[----:B------:R-:W-:Y:S05]  /*9c40*/  BSYNC.RECONVERGENT B3 ;  /* 0x0000000000037941 */ /* 0x000fea0003800200 */
.L_x_31743:
        /* <DEDUP_REMOVED lines=43> */
.L_x_31741:
[----:B------:R-:W-:Y:S05]  /*9f00*/  BSYNC.RECONVERGENT B2 ;  /* 0x0000000000027941 */ /* 0x000fea0003800200 */
.L_x_31740:
        /* <DEDUP_REMOVED lines=10> */
.L_x_31739:
[----:B------:R-:W-:Y:S05]  /*9fb0*/  BSYNC.RECONVERGENT B1 ;  /* 0x0000000000017941 */ /* 0x000fea0003800200 */
.L_x_31738:
        /* <DEDUP_REMOVED lines=18> */
.L_x_31749:
        /* <DEDUP_REMOVED lines=13> */
.L_x_31751:
[----:B------:R-:W-:Y:S05]  /*a1b0*/  BSYNC.RECONVERGENT B3 ;  /* 0x0000000000037941 */ /* 0x000fea0003800200 */
.L_x_31750:
        /* <DEDUP_REMOVED lines=43> */
.L_x_31748:
[----:B------:R-:W-:Y:S05]  /*a470*/  BSYNC.RECONVERGENT B2 ;  /* 0x0000000000027941 */ /* 0x000fea0003800200 */
.L_x_31747:
        /* <DEDUP_REMOVED lines=10> */
.L_x_31746:
[----:B------:R-:W-:Y:S05]  /*a520*/  BSYNC.RECONVERGENT B1 ;  /* 0x0000000000017941 */ /* 0x000fea0003800200 */
.L_x_31745:
        /* <DEDUP_REMOVED lines=18> */
.L_x_31756:
        /* <DEDUP_REMOVED lines=13> */
.L_x_31758:
[----:B------:R-:W-:Y:S05]  /*a720*/  BSYNC.RECONVERGENT B3 ;  /* 0x0000000000037941 */ /* 0x000fea0003800200 */
.L_x_31757:
        /* <DEDUP_REMOVED lines=43> */
.L_x_31755:
[----:B------:R-:W-:Y:S05]  /*a9e0*/  BSYNC.RECONVERGENT B2 ;  /* 0x0000000000027941 */ /* 0x000fea0003800200 */
.L_x_31754:
        /* <DEDUP_REMOVED lines=10> */
.L_x_31753:
[----:B------:R-:W-:Y:S05]  /*aa90*/  BSYNC.RECONVERGENT B1 ;  /* 0x0000000000017941 */ /* 0x000fea0003800200 */
.L_x_31752:
        /* <DEDUP_REMOVED lines=18> */
.L_x_31763:
        /* <DEDUP_REMOVED lines=13> */
.L_x_31765:
[----:B------:R-:W-:Y:S05]  /*ac90*/  BSYNC.RECONVERGENT B3 ;  /* 0x0000000000037941 */ /* 0x000fea0003800200 */
.L_x_31764:
        /* <DEDUP_REMOVED lines=43> */
.L_x_31762:
[----:B------:R-:W-:Y:S05]  /*af50*/  BSYNC.RECONVERGENT B2 ;  /* 0x0000000000027941 */ /* 0x000fea0003800200 */
.L_x_31761:
        /* <DEDUP_REMOVED lines=10> */
.L_x_31760:
[----:B------:R-:W-:Y:S05]  /*b000*/  BSYNC.RECONVERGENT B1 ;  /* 0x0000000000017941 */ /* 0x000fea0003800200 */
.L_x_31759:
        /* <DEDUP_REMOVED lines=18> */
.L_x_31770:
        /* <DEDUP_REMOVED lines=13> */
.L_x_31772:
[----:B------:R-:W-:Y:S05]  /*b200*/  BSYNC.RECONVERGENT B3 ;  /* 0x0000000000037941 */ /* 0x000fea0003800200 */
.L_x_31771:
        /* <DEDUP_REMOVED lines=43> */
.L_x_31769:
[----:B------:R-:W-:Y:S05]  /*b4c0*/  BSYNC.RECONVERGENT B2 ;  /* 0x0000000000027941 */ /* 0x000fea0003800200 */
.L_x_31768:
        /* <DEDUP_REMOVED lines=10> */
.L_x_31767:
[----:B------:R-:W-:Y:S05]  /*b570*/  BSYNC.RECONVERGENT B1 ;  /* 0x0000000000017941 */ /* 0x000fea0003800200 */
.L_x_31766:
        /* <DEDUP_REMOVED lines=18> */
.L_x_31777:
        /* <DEDUP_REMOVED lines=13> */
.L_x_31779:
[----:B------:R-:W-:Y:S05]  /*b770*/  BSYNC.RECONVERGENT B3 ;  /* 0x0000000000037941 */ /* 0x000fea0003800200 */
.L_x_31778:
        /* <DEDUP_REMOVED lines=43> */
.L_x_31776:
[----:B------:R-:W-:Y:S05]  /*ba30*/  BSYNC.RECONVERGENT B2 ;  /* 0x0000000000027941 */ /* 0x000fea0003800200 */
.L_x_31775:
        /* <DEDUP_REMOVED lines=10> */
.L_x_31774:
[----:B------:R-:W-:Y:S05]  /*bae0*/  BSYNC.RECONVERGENT B1 ;  /* 0x0000000000017941 */ /* 0x000fea0003800200 */
.L_x_31773:
        /* <DEDUP_REMOVED lines=18> */
.L_x_31784:
        /* <DEDUP_REMOVED lines=13> */
.L_x_31786:
[----:B------:R-:W-:Y:S05]  /*bce0*/  BSYNC.RECONVERGENT B3 ;  /* 0x0000000000037941 */ /* 0x000fea0003800200 */
.L_x_31785:
        /* <DEDUP_REMOVED lines=43> */
.L_x_31783:
[----:B------:R-:W-:Y:S05]  /*bfa0*/  BSYNC.RECONVERGENT B2 ;  /* 0x0000000000027941 */ /* 0x000fea0003800200 */
.L_x_31782:
        /* <DEDUP_REMOVED lines=10> */
.L_x_31781:
[----:B------:R-:W-:Y:S05]  /*c050*/  BSYNC.RECONVERGENT B1 ;  /* 0x0000000000017941 */ /* 0x000fea0003800200 */
.L_x_31780:
        /* <DEDUP_REMOVED lines=18> */
.L_x_31791:
        /* <DEDUP_REMOVED lines=13> */
.L_x_31793:
[----:B------:R-:W-:Y:S05]  /*c250*/  BSYNC.RECONVERGENT B3 ;  /* 0x0000000000037941 */ /* 0x000fea0003800200 */
.L_x_31792:
        /* <DEDUP_REMOVED lines=43> */
.L_x_31790:
[----:B------:R-:W-:Y:S05]  /*c510*/  BSYNC.RECONVERGENT B2 ;  /* 0x0000000000027941 */ /* 0x000fea0003800200 */
.L_x_31789:
        /* <DEDUP_REMOVED lines=10> */
.L_x_31788:
[----:B------:R-:W-:Y:S05]  /*c5c0*/  BSYNC.RECONVERGENT B1 ;  /* 0x0000000000017941 */ /* 0x000fea0003800200 */
.L_x_31787:
[----:B------:R-:W-:Y:S02]  /*c5d0*/  F2FP.F16.F32.PACK_AB R179, RZ, R187 ;  /* 0x000000bbffb3723e */ /* 0x000fe400000000ff */
[----:B------:R-:W-:Y:S02]  /*c5e0*/  PRMT R178, R201, 0x5410, R202 ;  /* 0x00005410c9b27816 */ /* 0x000fe400000000ca */
[----:B------:R-:W-:Y:S02]  /*c5f0*/  PRMT R177, R197, 0x5410, R200 ;  /* 0x00005410c5b17816 */ /* 0x000fe400000000c8 */
[----:B------:R-:W-:Y:S02]  /*c600*/  PRMT R176, R192, 0x5410, R196 ;  /* 0x00005410c0b07816 */ /* 0x000fe400000000c4 */
[----:B------:R-:W-:-:S07]  /*c610*/  PRMT R179, R203, 0x5410, R179 ;  /* 0x00005410cbb37816 */ /* 0x000fce00000000b3 */
.L_x_31737:
[----:B------:R-:W-:Y:S01]  /*c620*/  IMAD.WIDE.U32 R192, R193, 0x10, R194 ;  /* 0x00000010c1c07825 */ /* 0x000fe200078e00c2 */
[----:B------:R-:W0:Y:S01]  /*c630*/  @P0 LDC.64 R188, c[0x0][0x3a0] ;  /* 0x0000e800ffbc0b82 */ /* 0x000e220000000a00 */
[----:B------:R-:W-:Y:S01]  /*c640*/  @P0 IADD3 R197, PT, PT, R229, 0x40, RZ ;  /* 0x00000040e5c50810 */ /* 0x000fe20007ffe0ff */
[----:B------:R-:W-:Y:S01]  /*c650*/  BSSY.RECONVERGENT B1, `(.L_x_31794) ;  /* 0x000001b000017945 */ /* 0x000fe20003800200 */
[----:B------:R-:W-:Y:S01]  /*c660*/  VIADD R211, R221, 0x40 ;  /* 0x00000040ddd37836 */ /* 0x000fe20000000000 */
[----:B------:R1:W-:Y:S04]  /*c670*/  STG.E.128 desc[UR8][R192.64], R176 ;  /* 0x000000b0c0007986 */ /* 0x0003e8000c101d08 */
        /* <DEDUP_REMOVED lines=24> */
.L_x_31795:
[----:B------:R-:W-:Y:S05]  /*c800*/  BSYNC.RECONVERGENT B1 ;  /* 0x0000000000017941 */ /* 0x000fea0003800200 */
.L_x_31794:
[----:B-----5:R1:W5:Y:S04]  /*c810*/  @P0 LDG.E.128 R24, desc[UR8][R188.64] ;  /* 0x00000008bc180981 */ /* 0x020368000c1e1d00 */
        /* <DEDUP_REMOVED lines=24> */
.L_x_31801:
        /* <DEDUP_REMOVED lines=13> */
.L_x_31803:
[----:B------:R-:W-:Y:S05]  /*ca70*/  BSYNC.RECONVERGENT B3 ;  /* 0x0000000000037941 */ /* 0x000fea0003800200 */
.L_x_31802:
        /* <DEDUP_REMOVED lines=43> */
.L_x_31800:
[----:B------:R-:W-:Y:S05]  /*cd30*/  BSYNC.RECONVERGENT B2 ;  /* 0x0000000000027941 */ /* 0x000fea0003800200 */
.L_x_31799:
[----:B------:R-:W-:Y:S01]  /*cd40*/  I2FP.F32.U32 R14, R14 ;  /* 0x0000000e000e7245 */ /* 0x000fe20000201000 */
[----:B------:R-:W-:Y:S02]  /*cd50*/  HADD2.F32 R178, -RZ, R28.H0_H0 ;  /* 0x2000001cffb27230 */ /* 0x000fe40000004100 */
        /* <DEDUP_REMOVED lines=8> */
[----:B------:R-:W-:-:S07]  /*cde0*/  FFMA.FTZ R197, R197, R60, R188 ;  /* 0x0000003cc5c57223 */ /* 0x000fce00000100bc */
.L_x_31798:
[----:B------:R-:W-:Y:S05]  /*cdf0*/  BSYNC.RECONVERGENT B1 ;  /* 0x0000000000017941 */ /* 0x000fea0003800200 */
.L_x_31797:
[----:B------:R-:W-:Y:S01]  /*ce00*/  BSSY.RECONVERGENT B1, `(.L_x_31804) ;  /* 0x000005b000017945 */ /* 0x000fe20003800200 */
[----:B------:R-:W-:Y:S01]  /*ce10*/  F2FP.F16.F32.PACK_AB R208, RZ, R197 ;  /* 0x000000c5ffd0723e */ /* 0x000fe200000000ff */
[----:B------:R-:W-:Y:S01]  /*ce20*/  @!P2 HADD2.F32 R196, -RZ, R24.H1_H1 ;  /* 0x30000018ffc4a230 */ /* 0x000fe20000004100 */
[----:B-1----:R-:W-:Y:S01]  /*ce30*/  @!P2 MOV R188, R176 ;  /* 0x000000b000bca202 */ /* 0x002fe20000000f00 */
        /* <DEDUP_REMOVED lines=18> */
.L_x_31808:
        /* <DEDUP_REMOVED lines=13> */
.L_x_31810:
[----:B------:R-:W-:Y:S05]  /*d030*/  BSYNC.RECONVERGENT B3 ;  /* 0x0000000000037941 */ /* 0x000fea0003800200 */
.L_x_31809:
        /* <DEDUP_REMOVED lines=42> */
[----:B------:R-:W-:-:S07]  /*d2e0*/  IMAD.MOV.U32 R178, RZ, RZ, RZ ;  /* 0x000000ffffb27224 */ /* 0x000fce00078e00ff */
.L_x_31807:
[----:B------:R-:W-:Y:S05]  /*d2f0*/  BSYNC.RECONVERGENT B2 ;  /* 0x0000000000027941 */ /* 0x000fea0003800200 */
.L_x_31806:
        /* <DEDUP_REMOVED lines=11> */
.L_x_31805:
[----:B------:R-:W-:Y:S05]  /*d3b0*/  BSYNC.RECONVERGENT B1 ;  /* 0x0000000000017941 */ /* 0x000fea0003800200 */
.L_x_31804:
        /* <DEDUP_REMOVED lines=22> */
.L_x_31815:
        /* <DEDUP_REMOVED lines=13> */
.L_x_31817:
[----:B------:R-:W-:Y:S05]  /*d5f0*/  BSYNC.RECONVERGENT B3 ;  /* 0x0000000000037941 */ /* 0x000fea0003800200 */
.L_x_31816:
        /* <DEDUP_REMOVED lines=43> */
.L_x_31814:
[----:B------:R-:W-:Y:S05]  /*d8b0*/  BSYNC.RECONVERGENT B2 ;  /* 0x0000000000027941 */ /* 0x000fea0003800200 */
.L_x_31813:
        /* <DEDUP_REMOVED lines=11> */
.L_x_31812:
[----:B------:R-:W-:Y:S05]  /*d970*/  BSYNC.RECONVERGENT B1 ;  /* 0x0000000000017941 */ /* 0x000fea0003800200 */
.L_x_31811:
        /* <DEDUP_REMOVED lines=22> */
.L_x_31822:
        /* <DEDUP_REMOVED lines=13> */
.L_x_31824:
[----:B------:R-:W-:Y:S05]  /*dbb0*/  BSYNC.RECONVERGENT B3 ;  /* 0x0000000000037941 */ /* 0x000fea0003800200 */
.L_x_31823:
        /* <DEDUP_REMOVED lines=43> */
.L_x_31821:
[----:B------:R-:W-:Y:S05]  /*de70*/  BSYNC.RECONVERGENT B2 ;  /* 0x0000000000027941 */ /* 0x000fea0003800200 */
.L_x_31820:
        /* <DEDUP_REMOVED lines=11> */
.L_x_31819:
[----:B------:R-:W-:Y:S05]  /*df30*/  BSYNC.RECONVERGENT B1 ;  /* 0x0000000000017941 */ /* 0x000fea0003800200 */
.L_x_31818:
        /* <DEDUP_REMOVED lines=22> */
.L_x_31829:
        /* <DEDUP_REMOVED lines=13> */
.L_x_31831:
[----:B------:R-:W-:Y:S05]  /*e170*/  BSYNC.RECONVERGENT B3 ;  /* 0x0000000000037941 */ /* 0x000fea0003800200 */
.L_x_31830:
        /* <DEDUP_REMOVED lines=43> */
.L_x_31828:
[----:B------:R-:W-:Y:S05]  /*e430*/  BSYNC.RECONVERGENT B2 ;  /* 0x0000000000027941 */ /* 0x000fea0003800200 */
.L_x_31827:
        /* <DEDUP_REMOVED lines=11> */
.L_x_31826:
[----:B------:R-:W-:Y:S05]  /*e4f0*/  BSYNC.RECONVERGENT B1 ;  /* 0x0000000000017941 */ /* 0x000fea0003800200 */
.L_x_31825:
        /* <DEDUP_REMOVED lines=22> */
.L_x_31836:
        /* <DEDUP_REMOVED lines=13> */
.L_x_31838:
[----:B------:R-:W-:Y:S05]  /*e730*/  BSYNC.RECONVERGENT B3 ;  /* 0x0000000000037941 */ /* 0x000fea0003800200 */
.L_x_31837:
        /* <DEDUP_REMOVED lines=43> */
.L_x_31835:
[----:B------:R-:W-:Y:S05]  /*e9f0*/  BSYNC.RECONVERGENT B2 ;  /* 0x0000000000027941 */ /* 0x000fea0003800200 */
.L_x_31834:
        /* <DEDUP_REMOVED lines=11> */
.L_x_31833:
[----:B------:R-:W-:Y:S05]  /*eab0*/  BSYNC.RECONVERGENT B1 ;  /* 0x0000000000017941 */ /* 0x000fea0003800200 */
.L_x_31832:
        /* <DEDUP_REMOVED lines=22> */
.L_x_31843:
        /* <DEDUP_REMOVED lines=13> */
.L_x_31845:
[----:B------:R-:W-:Y:S05]  /*ecf0*/  BSYNC.RECONVERGENT B3 ;  /* 0x0000000000037941 */ /* 0x000fea0003800200 */
.L_x_31844:
        /* <DEDUP_REMOVED lines=43> */
.L_x_31842:
[----:B------:R-:W-:Y:S05]  /*efb0*/  BSYNC.RECONVERGENT B2 ;  /* 0x0000000000027941 */ /* 0x000fea0003800200 */
.L_x_31841:
        /* <DEDUP_REMOVED lines=11> */
.L_x_31840:
[----:B------:R-:W-:Y:S05]  /*f070*/  BSYNC.RECONVERGENT B1 ;  /* 0x0000000000017941 */ /* 0x000fea0003800200 */
.L_x_31839:
        /* <DEDUP_REMOVED lines=22> */
.L_x_31850:
        /* <DEDUP_REMOVED lines=13> */
.L_x_31852:
[----:B------:R-:W-:Y:S05]  /*f2b0*/  BSYNC.RECONVERGENT B3 ;  /* 0x0000000000037941 */ /* 0x000fea0003800200 */
.L_x_31851:
        /* <DEDUP_REMOVED lines=43> */
.L_x_31849:
[----:B------:R-:W-:Y:S05]  /*f570*/  BSYNC.RECONVERGENT B2 ;  /* 0x0000000000027941 */ /* 0x000fea0003800200 */
.L_x_31848:
        /* <DEDUP_REMOVED lines=11> */
.L_x_31847:
[----:B------:R-:W-:Y:S05]  /*f630*/  BSYNC.RECONVERGENT B1 ;  /* 0x0000000000017941 */ /* 0x000fea0003800200 */
.L_x_31846:
[----:B------:R-:W-:Y:S02]  /*f640*/  F2FP.F16.F32.PACK_AB R179, RZ, R188 ;  /* 0x000000bcffb3723e */ /* 0x000fe400000000ff */
[----:B------:R-:W-:Y:S02]  /*f650*/  PRMT R178, R213, 0x5410, R214 ;  /* 0x00005410d5b27816 */ /* 0x000fe400000000d6 */
[----:B------:R-:W-:Y:S02]  /*f660*/  PRMT R177, R212, 0x5410, R209 ;  /* 0x00005410d4b17816 */ /* 0x000fe400000000d1 */
[----:B------:R-:W-:Y:S02]  /*f670*/  PRMT R176, R208, 0x5410, R203 ;  /* 0x00005410d0b07816 */ /* 0x000fe400000000cb */
[----:B------:R-:W-:Y:S01]  /*f680*/  PRMT R179, R202, 0x5410, R179 ;  /* 0x00005410cab37816 */ /* 0x000fe200000000b3 */
[----:B------:R-:W-:Y:S06]  /*f690*/  BRA `(.L_x_31853) ;  /* 0x0000002c00007947 */ /* 0x000fec0003800000 */
.L_x_31796:
        /* <DEDUP_REMOVED lines=21> */
.L_x_31858:
        /* <DEDUP_REMOVED lines=13> */
.L_x_31860:
[----:B------:R-:W-:Y:S05]  /*f8c0*/  BSYNC.RECONVERGENT B3 ;  /* 0x0000000000037941 */ /* 0x000fea0003800200 */
.L_x_31859:
        /* <DEDUP_REMOVED lines=43> */
.L_x_31857:
[----:B------:R-:W-:Y:S05]  /*fb80*/  BSYNC.RECONVERGENT B2 ;  /* 0x0000000000027941 */ /* 0x000fea0003800200 */
.L_x_31856:
        /* <DEDUP_REMOVED lines=10> */
.L_x_31855:
[----:B------:R-:W-:Y:S05]  /*fc30*/  BSYNC.RECONVERGENT B1 ;  /* 0x0000000000017941 */ /* 0x000fea0003800200 */
.L_x_31854:
        /* <DEDUP_REMOVED lines=18> */
.L_x_31865:
        /* <DEDUP_REMOVED lines=13> */
.L_x_31867:
[----:B------:R-:W-:Y:S05]  /*fe30*/  BSYNC.RECONVERGENT B3 ;  /* 0x0000000000037941 */ /* 0x000fea0003800200 */
.L_x_31866:
        /* <DEDUP_REMOVED lines=43> */
.L_x_31864:
[----:B------:R-:W-:Y:S05]  /*100f0*/  BSYNC.RECONVERGENT B2 ;  /* 0x0000000000027941 */ /* 0x000fea0003800200 */
.L_x_31863:
        /* <DEDUP_REMOVED lines=10> */
.L_x_31862:
[----:B------:R-:W-:Y:S05]  /*101a0*/  BSYNC.RECONVERGENT B1 ;  /* 0x0000000000017941 */ /* 0x000fea0003800200 */
.L_x_31861:
        /* <DEDUP_REMOVED lines=18> */
.L_x_31872:
        /* <DEDUP_REMOVED lines=13> */
.L_x_31874:
[----:B------:R-:W-:Y:S05]  /*103a0*/  BSYNC.RECONVERGENT B3 ;  /* 0x0000000000037941 */ /* 0x000fea0003800200 */
.L_x_31873:
        /* <DEDUP_REMOVED lines=43> */
.L_x_31871:
[----:B------:R-:W-:Y:S05]  /*10660*/  BSYNC.RECONVERGENT B2 ;  /* 0x0000000000027941 */ /* 0x000fea0003800200 */
.L_x_31870:
        /* <DEDUP_REMOVED lines=10> */
.L_x_31869:
[----:B------:R-:W-:Y:S05]  /*10710*/  BSYNC.RECONVERGENT B1 ;  /* 0x0000000000017941 */ /* 0x000fea0003800200 */
.L_x_31868:
        /* <DEDUP_REMOVED lines=18> */
.L_x_31879:
        /* <DEDUP_REMOVED lines=13> */
.L_x_31881:
[----:B------:R-:W-:Y:S05]  /*10910*/  BSYNC.RECONVERGENT B3 ;  /* 0x0000000000037941 */ /* 0x000fea0003800200 */
.L_x_31880:
        /* <DEDUP_REMOVED lines=43> */
.L_x_31878:
[----:B------:R-:W-:Y:S05]  /*10bd0*/  BSYNC.RECONVERGENT B2 ;  /* 0x0000000000027941 */ /* 0x000fea0003800200 */
.L_x_31877:
        /* <DEDUP_REMOVED lines=10> */
.L_x_31876:
[----:B------:R-:W-:Y:S05]  /*10c80*/  BSYNC.RECONVERGENT B1 ;  /* 0x0000000000017941 */ /* 0x000fea0003800200 */
.L_x_31875:
        /* <DEDUP_REMOVED lines=18> */
.L_x_31886:
        /* <DEDUP_REMOVED lines=13> */
.L_x_31888:
[----:B------:R-:W-:Y:S05]  /*10e80*/  BSYNC.RECONVERGENT B3 ;  /* 0x0000000000037941 */ /* 0x000fea0003800200 */
.L_x_31887:
        /* <DEDUP_REMOVED lines=43> */
.L_x_31885:
[----:B------:R-:W-:Y:S05]  /*11140*/  BSYNC.RECONVERGENT B2 ;  /* 0x0000000000027941 */ /* 0x000fea0003800200 */
.L_x_31884:
        /* <DEDUP_REMOVED lines=10> */
.L_x_31883:
[----:B------:R-:W-:Y:S05]  /*111f0*/  BSYNC.RECONVERGENT B1 ;  /* 0x0000000000017941 */ /* 0x000fea0003800200 */
.L_x_31882:
        /* <DEDUP_REMOVED lines=18> */
.L_x_31893:
        /* <DEDUP_REMOVED lines=13> */
.L_x_31895:
[----:B------:R-:W-:Y:S05]  /*113f0*/  BSYNC.RECONVERGENT B3 ;  /* 0x0000000000037941 */ /* 0x000fea0003800200 */
.L_x_31894:
        /* <DEDUP_REMOVED lines=43> */
.L_x_31892:
[----:B------:R-:W-:Y:S05]  /*116b0*/  BSYNC.RECONVERGENT B2 ;  /* 0x0000000000027941 */ /* 0x000fea0003800200 */
.L_x_31891:
        /* <DEDUP_REMOVED lines=10> */
.L_x_31890:
[----:B------:R-:W-:Y:S05]  /*11760*/  BSYNC.RECONVERGENT B1 ;  /* 0x0000000000017941 */ /* 0x000fea0003800200 */
.L_x_31889:
        /* <DEDUP_REMOVED lines=18> */
.L_x_31900:
        /* <DEDUP_REMOVED lines=13> */
.L_x_31902:
[----:B------:R-:W-:Y:S05]  /*11960*/  BSYNC.RECONVERGENT B3 ;  /* 0x0000000000037941 */ /* 0x000fea0003800200 */
.L_x_31901:
        /* <DEDUP_REMOVED lines=43> */
.L_x_31899:
[----:B------:R-:W-:Y:S05]  /*11c20*/  BSYNC.RECONVERGENT B2 ;  /* 0x0000000000027941 */ /* 0x000fea0003800200 */
.L_x_31898:
        /* <DEDUP_REMOVED lines=10> */
.L_x_31897:
[----:B------:R-:W-:Y:S05]  /*11cd0*/  BSYNC.RECONVERGENT B1 ;  /* 0x0000000000017941 */ /* 0x000fea0003800200 */
.L_x_31896:
        /* <DEDUP_REMOVED lines=18> */
.L_x_31907:
        /* <DEDUP_REMOVED lines=13> */
.L_x_31909:
[----:B------:R-:W-:Y:S05]  /*11ed0*/  BSYNC.RECONVERGENT B3 ;  /* 0x0000000000037941 */ /* 0x000fea0003800200 */
.L_x_31908:
        /* <DEDUP_REMOVED lines=43> */
.L_x_31906:
[----:B------:R-:W-:Y:S05]  /*12190*/  BSYNC.RECONVERGENT B2 ;  /* 0x0000000000027941 */ /* 0x000fea0003800200 */
.L_x_31905:
        /* <DEDUP_REMOVED lines=10> */
.L_x_31904:
[----:B------:R-:W-:Y:S05]  /*12240*/  BSYNC.RECONVERGENT B1 ;  /* 0x0000000000017941 */ /* 0x000fea0003800200 */
.L_x_31903:
[----:B------:R-:W-:Y:S02]  /*12250*/  F2FP.F16.F32.PACK_AB R179, RZ, R188 ;  /* 0x000000bcffb3723e */ /* 0x000fe400000000ff */
[----:B------:R-:W-:Y:S02]  /*12260*/  PRMT R178, R213, 0x5410, R214 ;  /* 0x00005410d5b27816 */ /* 0x000fe400000000d6 */
[----:B------:R-:W-:Y:S02]  /*12270*/  PRMT R177, R212, 0x5410, R209 ;  /* 0x00005410d4b17816 */ /* 0x000fe400000000d1 */
[----:B------:R-:W-:Y:S02]  /*12280*/  PRMT R176, R208, 0x5410, R203 ;  /* 0x00005410d0b07816 */ /* 0x000fe400000000cb */
[----:B------:R-:W-:-:S07]  /*12290*/  PRMT R179, R202, 0x5410, R179 ;  /* 0x00005410cab37816 */ /* 0x000fce00000000b3 */
.L_x_31853:
        /* <DEDUP_REMOVED lines=31> */
.L_x_31911:
[----:B------:R-:W-:Y:S05]  /*12490*/  BSYNC.RECONVERGENT B1 ;  /* 0x0000000000017941 */ /* 0x000fea0003800200 */
.L_x_31910:
        /* <DEDUP_REMOVED lines=25> */
.L_x_31917:
        /* <DEDUP_REMOVED lines=13> */
.L_x_31919:
[----:B------:R-:W-:Y:S05]  /*12700*/  BSYNC.RECONVERGENT B3 ;  /* 0x0000000000037941 */ /* 0x000fea0003800200 */
.L_x_31918:
        /* <DEDUP_REMOVED lines=43> */
.L_x_31916:
[----:B------:R-:W-:Y:S05]  /*129c0*/  BSYNC.RECONVERGENT B2 ;  /* 0x0000000000027941 */ /* 0x000fea0003800200 */
.L_x_31915:
        /* <DEDUP_REMOVED lines=11> */
.L_x_31914:
[----:B------:R-:W-:Y:S05]  /*12a80*/  BSYNC.RECONVERGENT B1 ;  /* 0x0000000000017941 */ /* 0x000fea0003800200 */
.L_x_31913:
        /* <DEDUP_REMOVED lines=22> */
.L_x_31924:
        /* <DEDUP_REMOVED lines=13> */
.L_x_31926:
[----:B------:R-:W-:Y:S05]  /*12cc0*/  BSYNC.RECONVERGENT B3 ;  /* 0x0000000000037941 */ /* 0x000fea0003800200 */
.L_x_31925:
        /* <DEDUP_REMOVED lines=43> */
.L_x_31923:
[----:B------:R-:W-:Y:S05]  /*12f80*/  BSYNC.RECONVERGENT B2 ;  /* 0x0000000000027941 */ /* 0x000fea0003800200 */
.L_x_31922:
        /* <DEDUP_REMOVED lines=11> */
.L_x_31921:
[----:B------:R-:W-:Y:S05]  /*13040*/  BSYNC.RECONVERGENT B1 ;  /* 0x0000000000017941 */ /* 0x000fea0003800200 */
.L_x_31920:
        /* <DEDUP_REMOVED lines=22> */
.L_x_31931:
        /* <DEDUP_REMOVED lines=13> */
.L_x_31933:
[----:B------:R-:W-:Y:S05]  /*13280*/  BSYNC.RECONVERGENT B3 ;  /* 0x0000000000037941 */ /* 0x000fea0003800200 */
.L_x_31932:
        /* <DEDUP_REMOVED lines=43> */
.L_x_31930:
[----:B------:R-:W-:Y:S05]  /*13540*/  BSYNC.RECONVERGENT B2 ;  /* 0x0000000000027941 */ /* 0x000fea0003800200 */
.L_x_31929:
        /* <DEDUP_REMOVED lines=11> */
.L_x_31928:
[----:B------:R-:W-:Y:S05]  /*13600*/  BSYNC.RECONVERGENT B1 ;  /* 0x0000000000017941 */ /* 0x000fea0003800200 */
.L_x_31927:
        /* <DEDUP_REMOVED lines=22> */
.L_x_31938:
        /* <DEDUP_REMOVED lines=13> */
.L_x_31940:
[----:B------:R-:W-:Y:S05]  /*13840*/  BSYNC.RECONVERGENT B3 ;  /* 0x0000000000037941 */ /* 0x000fea0003800200 */
.L_x_31939:
        /* <DEDUP_REMOVED lines=42> */
.L_x_31937:
[----:B------:R-:W-:Y:S05]  /*13af0*/  BSYNC.RECONVERGENT B2 ;  /* 0x0000000000027941 */ /* 0x000fea0003800200 */
.L_x_31936:
        /* <DEDUP_REMOVED lines=11> */
.L_x_31935:
[----:B------:R-:W-:Y:S05]  /*13bb0*/  BSYNC.RECONVERGENT B1 ;  /* 0x0000000000017941 */ /* 0x000fea0003800200 */
.L_x_31934:
[----:B------:R-:W-:Y:S01]  /*13bc0*/  BSSY.RECONVERGENT B1, `(.L_x_31941) ;  /* 0x000005b000017945 */ /* 0x000fe20003800200 */
[----:B------:R-:W-:Y:S01]  /*13bd0*/  F2FP.F16.F32.PACK_AB R215, RZ, R202 ;  /* 0x000000caffd7723e */ /* 0x000fe200000000ff */
[----:B-1----:R-:W-:Y:S01]  /*13be0*/  @!P2 HADD2.F32 R201, -RZ, R26.H0_H0 ;  /* 0x2000001affc9a230 */ /* 0x002fe20000004100 */
        /* <DEDUP_REMOVED lines=19> */
.L_x_31945:
        /* <DEDUP_REMOVED lines=13> */
.L_x_31947:
[----:B------:R-:W-:Y:S05]  /*13df0*/  BSYNC.RECONVERGENT B3 ;  /* 0x0000000000037941 */ /* 0x000fea0003800200 */
.L_x_31946:
        /* <DEDUP_REMOVED lines=43> */
.L_x_31944:
[----:B------:R-:W-:Y:S05]  /*140b0*/  BSYNC.RECONVERGENT B2 ;  /* 0x0000000000027941 */ /* 0x000fea0003800200 */
.L_x_31943:
        /* <DEDUP_REMOVED lines=11> */
.L_x_31942:
[----:B------:R-:W-:Y:S05]  /*14170*/  BSYNC.RECONVERGENT B1 ;  /* 0x0000000000017941 */ /* 0x000fea0003800200 */
.L_x_31941:
        /* <DEDUP_REMOVED lines=22> */
.L_x_31952:
        /* <DEDUP_REMOVED lines=13> */
.L_x_31954:
[----:B------:R-:W-:Y:S05]  /*143b0*/  BSYNC.RECONVERGENT B3 ;  /* 0x0000000000037941 */ /* 0x000fea0003800200 */
.L_x_31953:
        /* <DEDUP_REMOVED lines=43> */
.L_x_31951:
[----:B------:R-:W-:Y:S05]  /*14670*/  BSYNC.RECONVERGENT B2 ;  /* 0x0000000000027941 */ /* 0x000fea0003800200 */
.L_x_31950:
        /* <DEDUP_REMOVED lines=11> */
.L_x_31949:
[----:B------:R-:W-:Y:S05]  /*14730*/  BSYNC.RECONVERGENT B1 ;  /* 0x0000000000017941 */ /* 0x000fea0003800200 */
.L_x_31948:
        /* <DEDUP_REMOVED lines=22> */
.L_x_31959:
        /* <DEDUP_REMOVED lines=13> */
.L_x_31961:
[----:B------:R-:W-:Y:S05]  /*14970*/  BSYNC.RECONVERGENT B3 ;  /* 0x0000000000037941 */ /* 0x000fea0003800200 */
.L_x_31960:
        /* <DEDUP_REMOVED lines=42> */
.L_x_31958:
[----:B------:R-:W-:Y:S05]  /*14c20*/  BSYNC.RECONVERGENT B2 ;  /* 0x0000000000027941 */ /* 0x000fea0003800200 */
.L_x_31957:
        /* <DEDUP_REMOVED lines=11> */
.L_x_31956:
[----:B------:R-:W-:Y:S05]  /*14ce0*/  BSYNC.RECONVERGENT B1 ;  /* 0x0000000000017941 */ /* 0x000fea0003800200 */
.L_x_31955:
        /* <DEDUP_REMOVED lines=22> */
.L_x_31966:
        /* <DEDUP_REMOVED lines=13> */
.L_x_31968:
[----:B------:R-:W-:Y:S05]  /*14f20*/  BSYNC.RECONVERGENT B3 ;  /* 0x0000000000037941 */ /* 0x000fea0003800200 */
.L_x_31967:
        /* <DEDUP_REMOVED lines=41> */
[----:B------:R-:W-:-:S07]  /*151c0*/  HFMA2 R223, -RZ, RZ, 0, 0 ;  /* 0x00000000ffdf7431 */ /* 0x000fce00000001ff */
.L_x_31965:
[----:B------:R-:W-:Y:S05]  /*151d0*/  BSYNC.RECONVERGENT B2 ;  /* 0x0000000000027941 */ /* 0x000fea0003800200 */
.L_x_31964:
        /* <DEDUP_REMOVED lines=11> */
.L_x_31963:
[----:B------:R-:W-:Y:S05]  /*15290*/  BSYNC.RECONVERGENT B1 ;  /* 0x0000000000017941 */ /* 0x000fea0003800200 */
.L_x_31962:
[----:B------:R-:W-:Y:S02]  /*152a0*/  F2FP.F16.F32.PACK_AB R179, RZ, R198 ;  /* 0x000000c6ffb3723e */ /* 0x000fe400000000ff */
[----:B------:R-:W-:Y:S02]  /*152b0*/  PRMT R178, R217, 0x5410, R218 ;  /* 0x00005410d9b27816 */ /* 0x000fe400000000da */
[----:B------:R-:W-:Y:S02]  /*152c0*/  PRMT R177, R216, 0x5410, R215 ;  /* 0x00005410d8b17816 */ /* 0x000fe400000000d7 */
[----:B------:R-:W-:Y:S02]  /*152d0*/  PRMT R176, R214, 0x5410, R213 ;  /* 0x00005410d6b07816 */ /* 0x000fe400000000d5 */
[----:B------:R-:W-:Y:S01]  /*152e0*/  PRMT R179, R212, 0x5410, R179 ;  /* 0x00005410d4b37816 */ /* 0x000fe200000000b3 */
[----:B------:R-:W-:Y:S06]  /*152f0*/  BRA `(.L_x_31969) ;  /* 0x0000002800fc7947 */ /* 0x000fec0003800000 */
.L_x_31912:
        /* <DEDUP_REMOVED lines=21> */
.L_x_31974:
        /* <DEDUP_REMOVED lines=13> */
.L_x_31976:
[----:B------:R-:W-:Y:S05]  /*15520*/  BSYNC.RECONVERGENT B3 ;  /* 0x0000000000037941 */ /* 0x000fea0003800200 */
.L_x_31975:
        /* <DEDUP_REMOVED lines=42> */
.L_x_31973:
[----:B------:R-:W-:Y:S05]  /*157d0*/  BSYNC.RECONVERGENT B2 ;  /* 0x0000000000027941 */ /* 0x000fea0003800200 */
.L_x_31972:
        /* <DEDUP_REMOVED lines=10> */
.L_x_31971:
[----:B------:R-:W-:Y:S05]  /*15880*/  BSYNC.RECONVERGENT B1 ;  /* 0x0000000000017941 */ /* 0x000fea0003800200 */
.L_x_31970:
        /* <DEDUP_REMOVED lines=18> */
.L_x_31981:
        /* <DEDUP_REMOVED lines=13> */
.L_x_31983:
[----:B------:R-:W-:Y:S05]  /*15a80*/  BSYNC.RECONVERGENT B3 ;  /* 0x0000000000037941 */ /* 0x000fea0003800200 */
.L_x_31982:
        /* <DEDUP_REMOVED lines=43> */
.L_x_31980:
[----:B------:R-:W-:Y:S05]  /*15d40*/  BSYNC.RECONVERGENT B2 ;  /* 0x0000000000027941 */ /* 0x000fea0003800200 */
.L_x_31979:
        /* <DEDUP_REMOVED lines=10> */
.L_x_31978:
[----:B------:R-:W-:Y:S05]  /*15df0*/  BSYNC.RECONVERGENT B1 ;  /* 0x0000000000017941 */ /* 0x000fea0003800200 */
.L_x_31977:
        /* <DEDUP_REMOVED lines=18> */
.L_x_31988:
        /* <DEDUP_REMOVED lines=13> */
.L_x_31990:
[----:B------:R-:W-:Y:S05]  /*15ff0*/  BSYNC.RECONVERGENT B3 ;  /* 0x0000000000037941 */ /* 0x000fea0003800200 */
.L_x_31989:
        /* <DEDUP_REMOVED lines=43> */
.L_x_31987:
[----:B------:R-:W-:Y:S05]  /*162b0*/  BSYNC.RECONVERGENT B2 ;  /* 0x0000000000027941 */ /* 0x000fea0003800200 */
.L_x_31986:
        /* <DEDUP_REMOVED lines=10> */
.L_x_31985:
[----:B------:R-:W-:Y:S05]  /*16360*/  BSYNC.RECONVERGENT B1 ;  /* 0x0000000000017941 */ /* 0x000fea0003800200 */
.L_x_31984:
        /* <DEDUP_REMOVED lines=18> */
.L_x_31995:
        /* <DEDUP_REMOVED lines=13> */
.L_x_31997:
[----:B------:R-:W-:Y:S05]  /*16560*/  BSYNC.RECONVERGENT B3 ;  /* 0x0000000000037941 */ /* 0x000fea0003800200 */
.L_x_31996:
        /* <DEDUP_REMOVED lines=43> */
.L_x_31994:
[----:B------:R-:W-:Y:S05]  /*16820*/  BSYNC.RECONVERGENT B2 ;  /* 0x0000000000027941 */ /* 0x000fea0003800200 */
.L_x_31993:
        /* <DEDUP_REMOVED lines=10> */
.L_x_31992:
[----:B------:R-:W-:Y:S05]  /*168d0*/  BSYNC.RECONVERGENT B1 ;  /* 0x0000000000017941 */ /* 0x000fea0003800200 */
.L_x_31991:
        /* <DEDUP_REMOVED lines=18> */
.L_x_32002:
        /* <DEDUP_REMOVED lines=13> */
.L_x_32004:
[----:B------:R-:W-:Y:S05]  /*16ad0*/  BSYNC.RECONVERGENT B3 ;  /* 0x0000000000037941 */ /* 0x000fea0003800200 */
.L_x_32003:
        /* <DEDUP_REMOVED lines=43> */
.L_x_32001:
[----:B------:R-:W-:Y:S05]  /*16d90*/  BSYNC.RECONVERGENT B2 ;  /* 0x0000000000027941 */ /* 0x000fea0003800200 */
.L_x_32000:
        /* <DEDUP_REMOVED lines=10> */
.L_x_31999:
[----:B------:R-:W-:Y:S05]  /*16e40*/  BSYNC.RECONVERGENT B1 ;  /* 0x0000000000017941 */ /* 0x000fea0003800200 */
.L_x_31998:
        /* <DEDUP_REMOVED lines=18> */
.L_x_32009:
        /* <DEDUP_REMOVED lines=13> */
.L_x_32011:
[----:B------:R-:W-:Y:S05]  /*17040*/  BSYNC.RECONVERGENT B3 ;  /* 0x0000000000037941 */ /* 0x000fea0003800200 */
.L_x_32010:
        /* <DEDUP_REMOVED lines=43> */
.L_x_32008:
[----:B------:R-:W-:Y:S05]  /*17300*/  BSYNC.RECONVERGENT B2 ;  /* 0x0000000000027941 */ /* 0x000fea0003800200 */
.L_x_32007:
        /* <DEDUP_REMOVED lines=10> */
.L_x_32006:
[----:B------:R-:W-:Y:S05]  /*173b0*/  BSYNC.RECONVERGENT B1 ;  /* 0x0000000000017941 */ /* 0x000fea0003800200 */
.L_x_32005:
        /* <DEDUP_REMOVED lines=18> */
.L_x_32016:
        /* <DEDUP_REMOVED lines=13> */
.L_x_32018:
[----:B------:R-:W-:Y:S05]  /*175b0*/  BSYNC.RECONVERGENT B3 ;  /* 0x0000000000037941 */ /* 0x000fea0003800200 */
.L_x_32017:
        /* <DEDUP_REMOVED lines=43> */
.L_x_32015:
[----:B------:R-:W-:Y:S05]  /*17870*/  BSYNC.RECONVERGENT B2 ;  /* 0x0000000000027941 */ /* 0x000fea0003800200 */
.L_x_32014:
        /* <DEDUP_REMOVED lines=10> */
.L_x_32013:
[----:B------:R-:W-:Y:S05]  /*17920*/  BSYNC.RECONVERGENT B1 ;  /* 0x0000000000017941 */ /* 0x000fea0003800200 */
.L_x_32012:
        /* <DEDUP_REMOVED lines=18> */
.L_x_32023:
        /* <DEDUP_REMOVED lines=13> */
.L_x_32025:
[----:B------:R-:W-:Y:S05]  /*17b20*/  BSYNC.RECONVERGENT B3 ;  /* 0x0000000000037941 */ /* 0x000fea0003800200 */
.L_x_32024:
        /* <DEDUP_REMOVED lines=43> */
.L_x_32022:
[----:B------:R-:W-:Y:S05]  /*17de0*/  BSYNC.RECONVERGENT B2 ;  /* 0x0000000000027941 */ /* 0x000fea0003800200 */
.L_x_32021:
        /* <DEDUP_REMOVED lines=10> */
.L_x_32020:
[----:B------:R-:W-:Y:S05]  /*17e90*/  BSYNC.RECONVERGENT B1 ;  /* 0x0000000000017941 */ /* 0x000fea0003800200 */
.L_x_32019:
[----:B------:R-:W-:Y:S02]  /*17ea0*/  F2FP.F16.F32.PACK_AB R179, RZ, R198 ;  /* 0x000000c6ffb3723e */ /* 0x000fe400000000ff */
[----:B------:R-:W-:Y:S02]  /*17eb0*/  PRMT R178, R217, 0x5410, R218 ;  /* 0x00005410d9b27816 */ /* 0x000fe400000000da */
[----:B------:R-:W-:Y:S02]  /*17ec0*/  PRMT R177, R215, 0x5410, R216 ;  /* 0x00005410d7b17816 */ /* 0x000fe400000000d8 */
[----:B------:R-:W-:Y:S02]  /*17ed0*/  PRMT R176, R214, 0x5410, R213 ;  /* 0x00005410d6b07816 */ /* 0x000fe400000000d5 */
[----:B------:R-:W-:-:S07]  /*17ee0*/  PRMT R179, R212, 0x5410, R179 ;  /* 0x00005410d4b37816 */ /* 0x000fce00000000b3 */
.L_x_31969:
        /* <DEDUP_REMOVED lines=32> */
.L_x_32027:
[----:B------:R-:W-:Y:S05]  /*180f0*/  BSYNC.RECONVERGENT B1 ;  /* 0x0000000000017941 */ /* 0x000fea0003800200 */
.L_x_32026:
        /* <DEDUP_REMOVED lines=25> */
.L_x_32033:
        /* <DEDUP_REMOVED lines=13> */
.L_x_32035:
[----:B------:R-:W-:Y:S05]  /*18360*/  BSYNC.RECONVERGENT B3 ;  /* 0x0000000000037941 */ /* 0x000fea0003800200 */
.L_x_32034:
        /* <DEDUP_REMOVED lines=42> */
.L_x_32032:
[----:B------:R-:W-:Y:S05]  /*18610*/  BSYNC.RECONVERGENT B2 ;  /* 0x0000000000027941 */ /* 0x000fea0003800200 */
.L_x_32031:
        /* <DEDUP_REMOVED lines=11> */
.L_x_32030:
[----:B------:R-:W-:Y:S05]  /*186d0*/  BSYNC.RECONVERGENT B1 ;  /* 0x0000000000017941 */ /* 0x000fea0003800200 */
.L_x_32029:
        /* <DEDUP_REMOVED lines=22> */
.L_x_32040:
        /* <DEDUP_REMOVED lines=13> */
.L_x_32042:
[----:B------:R-:W-:Y:S05]  /*18910*/  BSYNC.RECONVERGENT B3 ;  /* 0x0000000000037941 */ /* 0x000fea0003800200 */
.L_x_32041:
        /* <DEDUP_REMOVED lines=42> */
.L_x_32039:
[----:B------:R-:W-:Y:S05]  /*18bc0*/  BSYNC.RECONVERGENT B2 ;  /* 0x0000000000027941 */ /* 0x000fea0003800200 */
.L_x_32038:
        /* <DEDUP_REMOVED lines=11> */
.L_x_32037:
[----:B------:R-:W-:Y:S05]  /*18c80*/  BSYNC.RECONVERGENT B1 ;  /* 0x0000000000017941 */ /* 0x000fea0003800200 */
.L_x_32036:
        /* <DEDUP_REMOVED lines=22> */
.L_x_32047:
        /* <DEDUP_REMOVED lines=13> */
.L_x_32049:
[----:B------:R-:W-:Y:S05]  /*18ec0*/  BSYNC.RECONVERGENT B3 ;  /* 0x0000000000037941 */ /* 0x000fea0003800200 */
.L_x_32048:
        /* <DEDUP_REMOVED lines=42> */
.L_x_32046:
[----:B------:R-:W-:Y:S05]  /*19170*/  BSYNC.RECONVERGENT B2 ;  /* 0x0000000000027941 */ /* 0x000fea0003800200 */
.L_x_32045:
        /* <DEDUP_REMOVED lines=11> */
.L_x_32044:
[----:B------:R-:W-:Y:S05]  /*19230*/  BSYNC.RECONVERGENT B1 ;  /* 0x0000000000017941 */ /* 0x000fea0003800200 */
.L_x_32043:
        /* <DEDUP_REMOVED lines=22> */
.L_x_32054:
        /* <DEDUP_REMOVED lines=13> */
.L_x_32056:
[----:B------:R-:W-:Y:S05]  /*19470*/  BSYNC.RECONVERGENT B3 ;  /* 0x0000000000037941 */ /* 0x000fea0003800200 */
.L_x_32055:
        /* <DEDUP_REMOVED lines=43> */
.L_x_32053:
[----:B------:R-:W-:Y:S05]  /*19730*/  BSYNC.RECONVERGENT B2 ;  /* 0x0000000000027941 */ /* 0x000fea0003800200 */
.L_x_32052:
        /* <DEDUP_REMOVED lines=11> */
.L_x_32051:
[----:B------:R-:W-:Y:S05]  /*197f0*/  BSYNC.RECONVERGENT B1 ;  /* 0x0000000000017941 */ /* 0x000fea0003800200 */
.L_x_32050:
        /* <DEDUP_REMOVED lines=22> */
.L_x_32061:
        /* <DEDUP_REMOVED lines=13> */
.L_x_32063:
[----:B------:R-:W-:Y:S05]  /*19a30*/  BSYNC.RECONVERGENT B3 ;  /* 0x0000000000037941 */ /* 0x000fea0003800200 */
.L_x_32062:
        /* <DEDUP_REMOVED lines=43> */
.L_x_32060:
[----:B------:R-:W-:Y:S05]  /*19cf0*/  BSYNC.RECONVERGENT B2 ;  /* 0x0000000000027941 */ /* 0x000fea0003800200 */
.L_x_32059:
        /* <DEDUP_REMOVED lines=11> */
.L_x_32058:
[----:B------:R-:W-:Y:S05]  /*19db0*/  BSYNC.RECONVERGENT B1 ;  /* 0x0000000000017941 */ /* 0x000fea0003800200 */
.L_x_32057:
[----:B------:R-:W-:Y:S01]  /*19dc0*/  BSSY.RECONVERGENT B1, `(.L_x_32064) ;  /* 0x000005b000017945 */ /* 0x000fe20003800200 */
[----:B------:R-:W-:Y:S01]  /*19dd0*/  F2FP.F16.F32.PACK_AB R230, RZ, R214 ;  /* 0x000000d6ffe6723e */ /* 0x000fe200000000ff */
[----:B-1----:R-:W-:Y:S01]  /*19de0*/  @!P2 HADD2.F32 R213, -RZ, R26.H1_H1 ;  /* 0x3000001affd5a230 */ /* 0x002fe20000004100 */
        /* <DEDUP_REMOVED lines=19> */
.L_x_32068:
        /* <DEDUP_REMOVED lines=13> */
.L_x_32070:
[----:B------:R-:W-:Y:S05]  /*19ff0*/  BSYNC.RECONVERGENT B3 ;  /* 0x0000000000037941 */ /* 0x000fea0003800200 */
.L_x_32069:
        /* <DEDUP_REMOVED lines=43> */
.L_x_32067:
[----:B------:R-:W-:Y:S05]  /*1a2b0*/  BSYNC.RECONVERGENT B2 ;  /* 0x0000000000027941 */ /* 0x000fea0003800200 */
.L_x_32066:
        /* <DEDUP_REMOVED lines=11> */
.L_x_32065:
[----:B------:R-:W-:Y:S05]  /*1a370*/  BSYNC.RECONVERGENT B1 ;  /* 0x0000000000017941 */ /* 0x000fea0003800200 */
.L_x_32064:
        /* <DEDUP_REMOVED lines=22> */
.L_x_32075:
        /* <DEDUP_REMOVED lines=13> */
.L_x_32077:
[----:B------:R-:W-:Y:S05]  /*1a5b0*/  BSYNC.RECONVERGENT B3 ;  /* 0x0000000000037941 */ /* 0x000fea0003800200 */
.L_x_32076:
        /* <DEDUP_REMOVED lines=42> */
.L_x_32074:
[----:B------:R-:W-:Y:S05]  /*1a860*/  BSYNC.RECONVERGENT B2 ;  /* 0x0000000000027941 */ /* 0x000fea0003800200 */
.L_x_32073:
        /* <DEDUP_REMOVED lines=11> */
.L_x_32072:
[----:B------:R-:W-:Y:S05]  /*1a920*/  BSYNC.RECONVERGENT B1 ;  /* 0x0000000000017941 */ /* 0x000fea0003800200 */
.L_x_32071:
        /* <DEDUP_REMOVED lines=22> */
.L_x_32082:
        /* <DEDUP_REMOVED lines=13> */
.L_x_32084:
[----:B------:R-:W-:Y:S05]  /*1ab60*/  BSYNC.RECONVERGENT B3 ;  /* 0x0000000000037941 */ /* 0x000fea0003800200 */
.L_x_32083:
        /* <DEDUP_REMOVED lines=42> */
.L_x_32081:
[----:B------:R-:W-:Y:S05]  /*1ae10*/  BSYNC.RECONVERGENT B2 ;  /* 0x0000000000027941 */ /* 0x000fea0003800200 */
.L_x_32080:
        /* <DEDUP_REMOVED lines=11> */
.L_x_32079:
[----:B------:R-:W-:Y:S05]  /*1aed0*/  BSYNC.RECONVERGENT B1 ;  /* 0x0000000000017941 */ /* 0x000fea0003800200 */
.L_x_32078:
[----:B------:R-:W-:Y:S02]  /*1aee0*/  F2FP.F16.F32.PACK_AB R179, RZ, R211 ;  /* 0x000000d3ffb3723e */ /* 0x000fe400000000ff */
[----:B------:R-:W-:Y:S02]  /*1aef0*/  PRMT R178, R230, 0x5410, R228 ;  /* 0x00005410e6b27816 */ /* 0x000fe400000000e4 */
[----:B------:R-:W-:Y:S02]  /*1af00*/  PRMT R177, R226, 0x5410, R225 ;  /* 0x00005410e2b17816 */ /* 0x000fe400000000e1 */
[----:B------:R-:W-:Y:S02]  /*1af10*/  PRMT R176, R224, 0x5410, R223 ;  /* 0x00005410e0b07816 */ /* 0x000fe400000000df */
[----:B------:R-:W-:Y:S01]  /*1af20*/  PRMT R179, R222, 0x5410, R179 ;  /* 0x00005410deb37816 */ /* 0x000fe200000000b3 */
[----:B------:R-:W-:Y:S06]  /*1af30*/  BRA `(.L_x_32085) ;  /* 0x0000002800fc7947 */ /* 0x000fec0003800000 */
.L_x_32028:
        /* <DEDUP_REMOVED lines=21> */
.L_x_32090:
        /* <DEDUP_REMOVED lines=13> */
.L_x_32092:
[----:B------:R-:W-:Y:S05]  /*1b160*/  BSYNC.RECONVERGENT B3 ;  /* 0x0000000000037941 */ /* 0x000fea0003800200 */
.L_x_32091:
        /* <DEDUP_REMOVED lines=42> */
.L_x_32089:
[----:B------:R-:W-:Y:S05]  /*1b410*/  BSYNC.RECONVERGENT B2 ;  /* 0x0000000000027941 */ /* 0x000fea0003800200 */
.L_x_32088:
        /* <DEDUP_REMOVED lines=10> */
.L_x_32087:
[----:B------:R-:W-:Y:S05]  /*1b4c0*/  BSYNC.RECONVERGENT B1 ;  /* 0x0000000000017941 */ /* 0x000fea0003800200 */
.L_x_32086:
        /* <DEDUP_REMOVED lines=18> */
.L_x_32097:
        /* <DEDUP_REMOVED lines=13> */
.L_x_32099:
[----:B------:R-:W-:Y:S05]  /*1b6c0*/  BSYNC.RECONVERGENT B3 ;  /* 0x0000000000037941 */ /* 0x000fea0003800200 */
.L_x_32098:
        /* <DEDUP_REMOVED lines=43> */
.L_x_32096:
[----:B------:R-:W-:Y:S05]  /*1b980*/  BSYNC.RECONVERGENT B2 ;  /* 0x0000000000027941 */ /* 0x000fea0003800200 */
.L_x_32095:
        /* <DEDUP_REMOVED lines=10> */
.L_x_32094:
[----:B------:R-:W-:Y:S05]  /*1ba30*/  BSYNC.RECONVERGENT B1 ;  /* 0x0000000000017941 */ /* 0x000fea0003800200 */
.L_x_32093:
        /* <DEDUP_REMOVED lines=18> */
.L_x_32104:
        /* <DEDUP_REMOVED lines=13> */
.L_x_32106:
[----:B------:R-:W-:Y:S05]  /*1bc30*/  BSYNC.RECONVERGENT B3 ;  /* 0x0000000000037941 */ /* 0x000fea0003800200 */
.L_x_32105:
        /* <DEDUP_REMOVED lines=43> */
.L_x_32103:
[----:B------:R-:W-:Y:S05]  /*1bef0*/  BSYNC.RECONVERGENT B2 ;  /* 0x0000000000027941 */ /* 0x000fea0003800200 */
.L_x_32102:
        /* <DEDUP_REMOVED lines=10> */
.L_x_32101:
[----:B------:R-:W-:Y:S05]  /*1bfa0*/  BSYNC.RECONVERGENT B1 ;  /* 0x0000000000017941 */ /* 0x000fea0003800200 */
.L_x_32100:
        /* <DEDUP_REMOVED lines=18> */
.L_x_32111:
        /* <DEDUP_REMOVED lines=13> */
.L_x_32113:
[----:B------:R-:W-:Y:S05]  /*1c1a0*/  BSYNC.RECONVERGENT B3 ;  /* 0x0000000000037941 */ /* 0x000fea0003800200 */
.L_x_32112:
        /* <DEDUP_REMOVED lines=43> */
.L_x_32110:
[----:B------:R-:W-:Y:S05]  /*1c460*/  BSYNC.RECONVERGENT B2 ;  /* 0x0000000000027941 */ /* 0x000fea0003800200 */
.L_x_32109:
        /* <DEDUP_REMOVED lines=10> */
.L_x_32108:
[----:B------:R-:W-:Y:S05]  /*1c510*/  BSYNC.RECONVERGENT B1 ;  /* 0x0000000000017941 */ /* 0x000fea0003800200 */
.L_x_32107:
        /* <DEDUP_REMOVED lines=18> */
.L_x_32118:
        /* <DEDUP_REMOVED lines=13> */
.L_x_32120:
[----:B------:R-:W-:Y:S05]  /*1c710*/  BSYNC.RECONVERGENT B3 ;  /* 0x0000000000037941 */ /* 0x000fea0003800200 */
.L_x_32119:
        /* <DEDUP_REMOVED lines=43> */
.L_x_32117:
[----:B------:R-:W-:Y:S05]  /*1c9d0*/  BSYNC.RECONVERGENT B2 ;  /* 0x0000000000027941 */ /* 0x000fea0003800200 */
.L_x_32116:
        /* <DEDUP_REMOVED lines=10> */
.L_x_32115:
[----:B------:R-:W-:Y:S05]  /*1ca80*/  BSYNC.RECONVERGENT B1 ;  /* 0x0000000000017941 */ /* 0x000fea0003800200 */
.L_x_32114:
[----:B------:R-:W-:Y:S01]  /*1ca90*/  BSSY.RECONVERGENT B1, `(.L_x_32121) ;  /* 0x0000056000017945 */ /* 0x000fe20003800200 */
[----:B------:R-:W-:Y:S01]  /*1caa0*/  F2FP.F16.F32.PACK_AB R228, RZ, R214 ;  /* 0x000000d6ffe4723e */ /* 0x000fe200000000ff */
        /* <DEDUP_REMOVED lines=16> */
.L_x_32125:
        /* <DEDUP_REMOVED lines=13> */
.L_x_32127:
[----:B------:R-:W-:Y:S05]  /*1cc80*/  BSYNC.RECONVERGENT B3 ;  /* 0x0000000000037941 */ /* 0x000fea0003800200 */
.L_x_32126:
        /* <DEDUP_REMOVED lines=43> */
.L_x_32124:
[----:B------:R-:W-:Y:S05]  /*1cf40*/  BSYNC.RECONVERGENT B2 ;  /* 0x0000000000027941 */ /* 0x000fea0003800200 */
.L_x_32123:
        /* <DEDUP_REMOVED lines=10> */
.L_x_32122:
[----:B------:R-:W-:Y:S05]  /*1cff0*/  BSYNC.RECONVERGENT B1 ;  /* 0x0000000000017941 */ /* 0x000fea0003800200 */
.L_x_32121:
        /* <DEDUP_REMOVED lines=18> */
.L_x_32132:
        /* <DEDUP_REMOVED lines=13> */
.L_x_32134:
[----:B------:R-:W-:Y:S05]  /*1d1f0*/  BSYNC.RECONVERGENT B3 ;  /* 0x0000000000037941 */ /* 0x000fea0003800200 */
.L_x_32133:
        /* <DEDUP_REMOVED lines=43> */
.L_x_32131:
[----:B------:R-:W-:Y:S05]  /*1d4b0*/  BSYNC.RECONVERGENT B2 ;  /* 0x0000000000027941 */ /* 0x000fea0003800200 */
.L_x_32130:
        /* <DEDUP_REMOVED lines=10> */
.L_x_32129:
[----:B------:R-:W-:Y:S05]  /*1d560*/  BSYNC.RECONVERGENT B1 ;  /* 0x0000000000017941 */ /* 0x000fea0003800200 */
.L_x_32128:
        /* <DEDUP_REMOVED lines=18> */
.L_x_32139:
        /* <DEDUP_REMOVED lines=13> */
.L_x_32141:
[----:B------:R-:W-:Y:S05]  /*1d760*/  BSYNC.RECONVERGENT B3 ;  /* 0x0000000000037941 */ /* 0x000fea0003800200 */
.L_x_32140:
        /* <DEDUP_REMOVED lines=43> */
.L_x_32138:
[----:B------:R-:W-:Y:S05]  /*1da20*/  BSYNC.RECONVERGENT B2 ;  /* 0x0000000000027941 */ /* 0x000fea0003800200 */
.L_x_32137:
        /* <DEDUP_REMOVED lines=10> */
.L_x_32136:
[----:B------:R-:W-:Y:S05]  /*1dad0*/  BSYNC.RECONVERGENT B1 ;  /* 0x0000000000017941 */ /* 0x000fea0003800200 */
.L_x_32135:
[----:B------:R-:W-:Y:S02]  /*1dae0*/  F2FP.F16.F32.PACK_AB R179, RZ, R211 ;  /* 0x000000d3ffb3723e */ /* 0x000fe400000000ff */
[----:B------:R-:W-:Y:S02]  /*1daf0*/  PRMT R178, R228, 0x5410, R230 ;  /* 0x00005410e4b27816 */ /* 0x000fe400000000e6 */
[----:B------:R-:W-:Y:S02]  /*1db00*/  PRMT R177, R226, 0x5410, R225 ;  /* 0x00005410e2b17816 */ /* 0x000fe400000000e1 */
[----:B------:R-:W-:Y:S02]  /*1db10*/  PRMT R176, R224, 0x5410, R223 ;  /* 0x00005410e0b07816 */ /* 0x000fe400000000df */
[----:B------:R-:W-:-:S07]  /*1db20*/  PRMT R179, R222, 0x5410, R179 ;  /* 0x00005410deb37816 */ /* 0x000fce00000000b3 */
.L_x_32085:
        /* <DEDUP_REMOVED lines=32> */
.L_x_32143:
[----:B------:R-:W-:Y:S05]  /*1dd30*/  BSYNC.RECONVERGENT B1 ;  /* 0x0000000000017941 */ /* 0x000fea0003800200 */
.L_x_32142:
        /* <DEDUP_REMOVED lines=25> */
.L_x_32149:
        /* <DEDUP_REMOVED lines=13> */
.L_x_32151:
[----:B------:R-:W-:Y:S05]  /*1dfa0*/  BSYNC.RECONVERGENT B3 ;  /* 0x0000000000037941 */ /* 0x000fea0003800200 */
.L_x_32150:
        /* <DEDUP_REMOVED lines=41> */
.L_x_32148:
[----:B------:R-:W-:Y:S05]  /*1e240*/  BSYNC.RECONVERGENT B2 ;  /* 0x0000000000027941 */ /* 0x000fea0003800200 */
.L_x_32147:
        /* <DEDUP_REMOVED lines=11> */
.L_x_32146:
[----:B------:R-:W-:Y:S05]  /*1e300*/  BSYNC.RECONVERGENT B1 ;  /* 0x0000000000017941 */ /* 0x000fea0003800200 */
.L_x_32145:
        /* <DEDUP_REMOVED lines=22> */
.L_x_32156:
        /* <DEDUP_REMOVED lines=13> */
.L_x_32158:
[----:B------:R-:W-:Y:S05]  /*1e540*/  BSYNC.RECONVERGENT B3 ;  /* 0x0000000000037941 */ /* 0x000fea0003800200 */
.L_x_32157:
        /* <DEDUP_REMOVED lines=41> */
.L_x_32155:
[----:B------:R-:W-:Y:S05]  /*1e7e0*/  BSYNC.RECONVERGENT B2 ;  /* 0x0000000000027941 */ /* 0x000fea0003800200 */
.L_x_32154:
        /* <DEDUP_REMOVED lines=11> */
.L_x_32153:
[----:B------:R-:W-:Y:S05]  /*1e8a0*/  BSYNC.RECONVERGENT B1 ;  /* 0x0000000000017941 */ /* 0x000fea0003800200 */
.L_x_32152:
        /* <DEDUP_REMOVED lines=22> */
.L_x_32163:
        /* <DEDUP_REMOVED lines=13> */
.L_x_32165:
[----:B------:R-:W-:Y:S05]  /*1eae0*/  BSYNC.RECONVERGENT B3 ;  /* 0x0000000000037941 */ /* 0x000fea0003800200 */
.L_x_32164:
        /* <DEDUP_REMOVED lines=41> */
.L_x_32162:
[----:B------:R-:W-:Y:S05]  /*1ed80*/  BSYNC.RECONVERGENT B2 ;  /* 0x0000000000027941 */ /* 0x000fea0003800200 */
.L_x_32161:
        /* <DEDUP_REMOVED lines=11> */
.L_x_32160:
[----:B------:R-:W-:Y:S05]  /*1ee40*/  BSYNC.RECONVERGENT B1 ;  /* 0x0000000000017941 */ /* 0x000fea0003800200 */
.L_x_32159:
        /* <DEDUP_REMOVED lines=22> */
.L_x_32170:
        /* <DEDUP_REMOVED lines=13> */
.L_x_32172:
[----:B------:R-:W-:Y:S05]  /*1f080*/  BSYNC.RECONVERGENT B3 ;  /* 0x0000000000037941 */ /* 0x000fea0003800200 */
.L_x_32171:
        /* <DEDUP_REMOVED lines=41> */
.L_x_32169:
[----:B------:R-:W-:Y:S05]  /*1f320*/  BSYNC.RECONVERGENT B2 ;  /* 0x0000000000027941 */ /* 0x000fea0003800200 */
.L_x_32168:
        /* <DEDUP_REMOVED lines=11> */
.L_x_32167:
[----:B------:R-:W-:Y:S05]  /*1f3e0*/  BSYNC.RECONVERGENT B1 ;  /* 0x0000000000017941 */ /* 0x000fea0003800200 */
.L_x_32166:
        /* <DEDUP_REMOVED lines=22> */
.L_x_32177:
        /* <DEDUP_REMOVED lines=13> */
.L_x_32179:
[----:B------:R-:W-:Y:S05]  /*1f620*/  BSYNC.RECONVERGENT B3 ;  /* 0x0000000000037941 */ /* 0x000fea0003800200 */
.L_x_32178:
        /* <DEDUP_REMOVED lines=41> */
.L_x_32176:
[----:B------:R-:W-:Y:S05]  /*1f8c0*/  BSYNC.RECONVERGENT B2 ;  /* 0x0000000000027941 */ /* 0x000fea0003800200 */
.L_x_32175:
        /* <DEDUP_REMOVED lines=11> */
.L_x_32174:
[----:B------:R-:W-:Y:S05]  /*1f980*/  BSYNC.RECONVERGENT B1 ;  /* 0x0000000000017941 */ /* 0x000fea0003800200 */
.L_x_32173:
        /* <DEDUP_REMOVED lines=22> */
.L_x_32184:
        /* <DEDUP_REMOVED lines=13> */
.L_x_32186:
[----:B------:R-:W-:Y:S05]  /*1fbc0*/  BSYNC.RECONVERGENT B3 ;  /* 0x0000000000037941 */ /* 0x000fea0003800200 */
.L_x_32185:
        /* <DEDUP_REMOVED lines=41> */
.L_x_32183:
[----:B------:R-:W-:Y:S05]  /*1fe60*/  BSYNC.RECONVERGENT B2 ;  /* 0x0000000000027941 */ /* 0x000fea0003800200 */
.L_x_32182:
        /* <DEDUP_REMOVED lines=11> */
.L_x_32181:
[----:B------:R-:W-:Y:S05]  /*1ff20*/  BSYNC.RECONVERGENT B1 ;  /* 0x0000000000017941 */ /* 0x000fea0003800200 */
.L_x_32180:
        /* <DEDUP_REMOVED lines=22> */
.L_x_32191:
        /* <DEDUP_REMOVED lines=13> */
.L_x_32193:
[----:B------:R-:W-:Y:S05]  /*20160*/  BSYNC.RECONVERGENT B3 ;  /* 0x0000000000037941 */ /* 0x000fea0003800200 */
.L_x_32192:
        /* <DEDUP_REMOVED lines=42> */
.L_x_32190:
[----:B------:R-:W-:Y:S05]  /*20410*/  BSYNC.RECONVERGENT B2 ;  /* 0x0000000000027941 */ /* 0x000fea0003800200 */
.L_x_32189:
        /* <DEDUP_REMOVED lines=11> */
.L_x_32188:
[----:B------:R-:W-:Y:S05]  /*204d0*/  BSYNC.RECONVERGENT B1 ;  /* 0x0000000000017941 */ /* 0x000fea0003800200 */
.L_x_32187:
        /* <DEDUP_REMOVED lines=22> */
.L_x_32198:
        /* <DEDUP_REMOVED lines=13> */
.L_x_32200:
[----:B------:R-:W-:Y:S05]  /*20710*/  BSYNC.RECONVERGENT B3 ;  /* 0x0000000000037941 */ /* 0x000fea0003800200 */
.L_x_32199:
        /* <DEDUP_REMOVED lines=44> */
.L_x_32197:
[----:B------:R-:W-:Y:S05]  /*209e0*/  BSYNC.RECONVERGENT B2 ;  /* 0x0000000000027941 */ /* 0x000fea0003800200 */
.L_x_32196:
        /* <DEDUP_REMOVED lines=11> */
.L_x_32195:
[----:B------:R-:W-:Y:S05]  /*20aa0*/  BSYNC.RECONVERGENT B1 ;  /* 0x0000000000017941 */ /* 0x000fea0003800200 */
.L_x_32194:
[----:B------:R-:W-:Y:S02]  /*20ab0*/  F2FP.F16.F32.PACK_AB R179, RZ, R207 ;  /* 0x000000cfffb3723e */ /* 0x000fe400000000ff */
[----:B------:R-:W-:Y:S02]  /*20ac0*/  PRMT R178, R235, 0x5410, R234 ;  /* 0x00005410ebb27816 */ /* 0x000fe400000000ea */
[----:B------:R-:W-:Y:S02]  /*20ad0*/  PRMT R177, R233, 0x5410, R232 ;  /* 0x00005410e9b17816 */ /* 0x000fe400000000e8 */
[----:B------:R-:W-:Y:S02]  /*20ae0*/  PRMT R176, R231, 0x5410, R230 ;  /* 0x00005410e7b07816 */ /* 0x000fe400000000e6 */
[----:B------:R-:W-:Y:S01]  /*20af0*/  PRMT R179, R227, 0x5410, R179 ;  /* 0x00005410e3b37816 */ /* 0x000fe200000000b3 */
[----:B------:R-:W-:Y:S06]  /*20b00*/  BRA `(.L_x_32201) ;  /* 0x0000002800f47947 */ /* 0x000fec0003800000 */
.L_x_32144:
        /* <DEDUP_REMOVED lines=25> */
.L_x_32206:
        /* <DEDUP_REMOVED lines=13> */
.L_x_32208:
[----:B------:R-:W-:Y:S05]  /*20d70*/  BSYNC.RECONVERGENT B3 ;  /* 0x0000000000037941 */ /* 0x000fea0003800200 */
.L_x_32207:
        /* <DEDUP_REMOVED lines=41> */
.L_x_32205:
[----:B------:R-:W-:Y:S05]  /*21010*/  BSYNC.RECONVERGENT B2 ;  /* 0x0000000000027941 */ /* 0x000fea0003800200 */
.L_x_32204:
        /* <DEDUP_REMOVED lines=10> */
.L_x_32203:
[----:B------:R-:W-:Y:S05]  /*210c0*/  BSYNC.RECONVERGENT B1 ;  /* 0x0000000000017941 */ /* 0x000fea0003800200 */
.L_x_32202:
        /* <DEDUP_REMOVED lines=18> */
.L_x_32213:
        /* <DEDUP_REMOVED lines=13> */
.L_x_32215:
[----:B------:R-:W-:Y:S05]  /*212c0*/  BSYNC.RECONVERGENT B3 ;  /* 0x0000000000037941 */ /* 0x000fea0003800200 */
.L_x_32214:
        /* <DEDUP_REMOVED lines=42> */
.L_x_32212:
[----:B------:R-:W-:Y:S05]  /*21570*/  BSYNC.RECONVERGENT B2 ;  /* 0x0000000000027941 */ /* 0x000fea0003800200 */
.L_x_32211:
        /* <DEDUP_REMOVED lines=10> */
.L_x_32210:
[----:B------:R-:W-:Y:S05]  /*21620*/  BSYNC.RECONVERGENT B1 ;  /* 0x0000000000017941 */ /* 0x000fea0003800200 */
.L_x_32209:
        /* <DEDUP_REMOVED lines=18> */
.L_x_32220:
        /* <DEDUP_REMOVED lines=13> */
.L_x_32222:
[----:B------:R-:W-:Y:S05]  /*21820*/  BSYNC.RECONVERGENT B3 ;  /* 0x0000000000037941 */ /* 0x000fea0003800200 */
.L_x_32221:
        /* <DEDUP_REMOVED lines=42> */
.L_x_32219:
[----:B------:R-:W-:Y:S05]  /*21ad0*/  BSYNC.RECONVERGENT B2 ;  /* 0x0000000000027941 */ /* 0x000fea0003800200 */
.L_x_32218:
        /* <DEDUP_REMOVED lines=10> */
.L_x_32217:
[----:B------:R-:W-:Y:S05]  /*21b80*/  BSYNC.RECONVERGENT B1 ;  /* 0x0000000000017941 */ /* 0x000fea0003800200 */
.L_x_32216:
        /* <DEDUP_REMOVED lines=18> */
.L_x_32227:
        /* <DEDUP_REMOVED lines=13> */
.L_x_32229:
[----:B------:R-:W-:Y:S05]  /*21d80*/  BSYNC.RECONVERGENT B3 ;  /* 0x0000000000037941 */ /* 0x000fea0003800200 */
.L_x_32228:
        /* <DEDUP_REMOVED lines=42> */
.L_x_32226:
[----:B------:R-:W-:Y:S05]  /*22030*/  BSYNC.RECONVERGENT B2 ;  /* 0x0000000000027941 */ /* 0x000fea0003800200 */
.L_x_32225:
        /* <DEDUP_REMOVED lines=10> */
.L_x_32224:
[----:B------:R-:W-:Y:S05]  /*220e0*/  BSYNC.RECONVERGENT B1 ;  /* 0x0000000000017941 */ /* 0x000fea0003800200 */
.L_x_32223:
        /* <DEDUP_REMOVED lines=18> */
.L_x_32234:
        /* <DEDUP_REMOVED lines=13> */
.L_x_32236:
[----:B------:R-:W-:Y:S05]  /*222e0*/  BSYNC.RECONVERGENT B3 ;  /* 0x0000000000037941 */ /* 0x000fea0003800200 */
.L_x_32235:
        /* <DEDUP_REMOVED lines=42> */
.L_x_32233:
[----:B------:R-:W-:Y:S05]  /*22590*/  BSYNC.RECONVERGENT B2 ;  /* 0x0000000000027941 */ /* 0x000fea0003800200 */
.L_x_32232:
        /* <DEDUP_REMOVED lines=10> */
.L_x_32231:
[----:B------:R-:W-:Y:S05]  /*22640*/  BSYNC.RECONVERGENT B1 ;  /* 0x0000000000017941 */ /* 0x000fea0003800200 */
.L_x_32230:
        /* <DEDUP_REMOVED lines=18> */
.L_x_32241:
        /* <DEDUP_REMOVED lines=13> */
.L_x_32243:
[----:B------:R-:W-:Y:S05]  /*22840*/  BSYNC.RECONVERGENT B3 ;  /* 0x0000000000037941 */ /* 0x000fea0003800200 */
.L_x_32242:
        /* <DEDUP_REMOVED lines=42> */
.L_x_32240:
[----:B------:R-:W-:Y:S05]  /*22af0*/  BSYNC.RECONVERGENT B2 ;  /* 0x0000000000027941 */ /* 0x000fea0003800200 */
.L_x_32239:
        /* <DEDUP_REMOVED lines=10> */
.L_x_32238:
[----:B------:R-:W-:Y:S05]  /*22ba0*/  BSYNC.RECONVERGENT B1 ;  /* 0x0000000000017941 */ /* 0x000fea0003800200 */
.L_x_32237:
        /* <DEDUP_REMOVED lines=18> */
.L_x_32248:
        /* <DEDUP_REMOVED lines=13> */
.L_x_32250:
[----:B------:R-:W-:Y:S05]  /*22da0*/  BSYNC.RECONVERGENT B3 ;  /* 0x0000000000037941 */ /* 0x000fea0003800200 */
.L_x_32249:
        /* <DEDUP_REMOVED lines=43> */
.L_x_32247:
[----:B------:R-:W-:Y:S05]  /*23060*/  BSYNC.RECONVERGENT B2 ;  /* 0x0000000000027941 */ /* 0x000fea0003800200 */
.L_x_32246:
        /* <DEDUP_REMOVED lines=10> */
.L_x_32245:
[----:B------:R-:W-:Y:S05]  /*23110*/  BSYNC.RECONVERGENT B1 ;  /* 0x0000000000017941 */ /* 0x000fea0003800200 */
.L_x_32244:
        /* <DEDUP_REMOVED lines=18> */
.L_x_32255:
        /* <DEDUP_REMOVED lines=13> */
.L_x_32257:
[----:B------:R-:W-:Y:S05]  /*23310*/  BSYNC.RECONVERGENT B3 ;  /* 0x0000000000037941 */ /* 0x000fea0003800200 */
.L_x_32256:
        /* <DEDUP_REMOVED lines=43> */
.L_x_32254:
[----:B------:R-:W-:Y:S05]  /*235d0*/  BSYNC.RECONVERGENT B2 ;  /* 0x0000000000027941 */ /* 0x000fea0003800200 */
.L_x_32253:
        /* <DEDUP_REMOVED lines=10> */
.L_x_32252:
[----:B------:R-:W-:Y:S05]  /*23680*/  BSYNC.RECONVERGENT B1 ;  /* 0x0000000000017941 */ /* 0x000fea0003800200 */
.L_x_32251:
[----:B------:R-:W-:Y:S02]  /*23690*/  F2FP.F16.F32.PACK_AB R179, RZ, R207 ;  /* 0x000000cfffb3723e */ /* 0x000fe400000000ff */
[----:B------:R-:W-:Y:S02]  /*236a0*/  PRMT R178, R233, 0x5410, R234 ;  /* 0x00005410e9b27816 */ /* 0x000fe400000000ea */
[----:B------:R-:W-:Y:S02]  /*236b0*/  PRMT R177, R232, 0x5410, R231 ;  /* 0x00005410e8b17816 */ /* 0x000fe400000000e7 */
[----:B------:R-:W-:Y:S02]  /*236c0*/  PRMT R176, R230, 0x5410, R229 ;  /* 0x00005410e6b07816 */ /* 0x000fe400000000e5 */
[----:B------:R-:W-:-:S07]  /*236d0*/  PRMT R179, R227, 0x5410, R179 ;  /* 0x00005410e3b37816 */ /* 0x000fce00000000b3 */
.L_x_32201:
        /* <DEDUP_REMOVED lines=78> */
.L_x_32259:
[----:B------:R-:W-:Y:S05]  /*23bc0*/  BSYNC.RECONVERGENT B1 ;  /* 0x0000000000017941 */ /* 0x000fea0003800200 */
.L_x_32258:
        /* <DEDUP_REMOVED lines=120> */
.L_x_32275:
        /* <DEDUP_REMOVED lines=88> */
[C---:B------:R-:W-:Y:S01]  /*248d0*/  FMUL.FTZ R3, R195.reuse, R180 ;  /* 0x000000b4c3037220 */ /* 0x040fe20000410000 */
[C---:B------:R-:W-:Y:S01]  /*248e0*/  FMUL.FTZ R0, R195.reuse, R0 ;  /* 0x00000000c3007220 */ /* 0x040fe20000410000 */
[----:B------:R-:W-:Y:S01]  /*248f0*/  F2FP.F16.F32.PACK_AB R179, R240, R9 ;  /* 0x00000009f0b3723e */ /* 0x000fe200000000ff */
[----:B------:R-:W-:Y:S01]  /*24900*/  FMUL.FTZ R15, R195, R186 ;  /* 0x000000bac30f7220 */ /* 0x000fe20000410000 */
[----:B------:R-:W-:Y:S01]  /*24910*/  F2FP.F16.F32.PACK_AB R178, R234, R7 ;  /* 0x00000007eab2723e */ /* 0x000fe200000000ff */
[----:B------:R-:W-:Y:S01]  /*24920*/  FFMA.FTZ R3, R3, R164, R116 ;  /* 0x000000a403037223 */ /* 0x000fe20000010074 */
[----:B------:R-:W-:Y:S01]  /*24930*/  F2FP.F16.F32.PACK_AB R177, R210, R5 ;  /* 0x00000005d2b1723e */ /* 0x000fe200000000ff */
        /* <DEDUP_REMOVED lines=27> */
[----:B0-----:R-:W-:Y:S01]  /*24af0*/  F2FP.F16.F32.PACK_AB R176, R0, R3 ;  /* 0x0000000300b0723e */ /* 0x001fe200000000ff */
[----:B------:R-:W-:Y:S01]  /*24b00*/  FFMA.FTZ R180, R182, R157, R109 ;  /* 0x0000009db6b47223 */ /* 0x000fe2000001006d */
[----:B------:R-:W-:Y:S01]  /*24b10*/  FFMA.FTZ R182, R185, R152, R104 ;  /* 0x00000098b9b67223 */ /* 0x000fe20000010068 */
[----:B------:R-:W-:Y:S01]  /*24b20*/  FFMA.FTZ R3, R190, R153, R105 ;  /* 0x00000099be037223 */ /* 0x000fe20000010069 */
[C---:B------:R-:W-:Y:S01]  /*24b30*/  FMUL.FTZ R193, R195.reuse, R218 ;  /* 0x000000dac3c17220 */ /* 0x040fe20000410000 */
[----:B------:R-:W-:Y:S01]  /*24b40*/  F2FP.F16.F32.PACK_AB R177, R232, R5 ;  /* 0x00000005e8b1723e */ /* 0x000fe200000000ff */
[C---:B------:R-:W-:Y:S01]  /*24b50*/  FMUL.FTZ R13, R195.reuse, R252 ;  /* 0x000000fcc30d7220 */ /* 0x040fe20000410000 */
[----:B------:R-:W-:Y:S01]  /*24b60*/  F2FP.F16.F32.PACK_AB R183, R186, R183 ;  /* 0x000000b7bab7723e */ /* 0x000fe200000000ff */
[----:B------:R-:W-:Y:S01]  /*24b70*/  FMUL.FTZ R208, R195, R208 ;  /* 0x000000d0c3d07220 */ /* 0x000fe20000410000 */
[----:B------:R-:W-:Y:S01]  /*24b80*/  F2FP.F16.F32.PACK_AB R182, R3, R182 ;  /* 0x000000b603b6723e */ /* 0x000fe200000000ff */
        /* <DEDUP_REMOVED lines=53> */
[----:B------:R-:W-:Y:S01]  /*24ee0*/  F2FP.F16.F32.PACK_AB R179, R242, R15 ;  /* 0x0000000ff2b3723e */ /* 0x000fe200000000ff */
[----:B------:R-:W-:Y:S01]  /*24ef0*/  IMAD.WIDE.U32 R196, R197, 0x10, R16 ;  /* 0x00000010c5c47825 */ /* 0x000fe200078e0010 */
[----:B------:R-:W-:-:S02]  /*24f00*/  F2FP.F16.F32.PACK_AB R178, R178, R9 ;  /* 0x00000009b2b2723e */ /* 0x000fc400000000ff */
        /* <DEDUP_REMOVED lines=16> */
[----:B------:R0:W-:Y:S01]  /*25010*/  STG.E.128 desc[UR8][R202.64], R188 ;  /* 0x000000bcca007986 */ /* 0x0001e2000c101d08 */
[----:B------:R-:W-:Y:S02]  /*25020*/  F2FP.F16.F32.PACK_AB R193, R216, R211 ;  /* 0x000000d3d8c1723e */ /* 0x000fe400000000ff */
[----:B------:R-:W-:-:S05]  /*25030*/  F2FP.F16.F32.PACK_AB R192, R3, R192 ;  /* 0x000000c003c0723e */ /* 0x000fca00000000ff */
[----:B------:R0:W-:Y:S02]  /*25040*/  STG.E.128 desc[UR8][R16.64], R192 ;  /* 0x000000c010007986 */ /* 0x0001e4000c101d08 */
.L_x_32262:
[----:B------:R-:W-:Y:S05]  /*25050*/  BSYNC.RECONVERGENT B1 ;  /* 0x0000000000017941 */ /* 0x000fea0003800200 */
.L_x_32261:
[----:B0-----:R-:W0:Y:S02]  /*25060*/  LDC.64 R16, c[0x0][0x380] ;  /* 0x0000e000ff107b82 */ /* 0x001e240000000a00 */
[----:B0-----:R-:W-:-:S04]  /*25070*/  LEA R22, R16, R22, 0x2 ;  /* 0x0000001610167211 */ /* 0x001fc800078e10ff */
[----:B------:R-:W-:-:S13]  /*25080*/  ISETP.GE.AND P0, PT, R22, R17, PT ;  /* 0x000000111600720c */ /* 0x000fda0003f06270 */
[----:B------:R-:W-:Y:S05]  /*25090*/  @!P0 BRA `(.L_x_32263) ;  /* 0xfffffdbc00388947 */ /* 0x000fea000383ffff */
[----:B------:R-:W-:Y:S05]  /*250a0*/  BSYNC B0 ;  /* 0x0000000000007941 */ /* 0x000fea0003800000 */
.L_x_31563:
[----:B------:R-:W-:Y:S05]  /*250b0*/  EXIT ;  /* 0x000000000000794d */ /* 0x000fea0003800000 */
.L_x_32260:
        /* <DEDUP_REMOVED lines=8> */
.L_x_32265:
[----:B------:R-:W-:Y:S05]  /*25140*/  BSYNC B1 ;  /* 0x0000000000017941 */ /* 0x000fea0003800000 */
.L_x_32264:
        /* <DEDUP_REMOVED lines=10> */
.L_x_32266:
[----:B------:R-:W-:Y:S01]  /*251f0*/  HFMA2 R233, -RZ, RZ, 0, 2.384185791015625e-07 ;  /* 0x00000004ffe97431 */ /* 0x000fe200000001ff */
[----:B------:R-:W-:-:S05]  /*25200*/  MOV R176, R229 ;  /* 0x000000e500b07202 */ /* 0x000fca0000000f00 */
[----:B------:R-:W-:-:S04]  /*25210*/  FADD.FTZ R178, R177, R176 ;  /* 0x000000b0b1b27221 */ /* 0x000fc80000010000 */
[----:B------:R-:W-:-:S07]  /*25220*/  IMAD.MOV.U32 R231, RZ, RZ, R178 ;  /* 0x000000ffffe77224 */ /* 0x000fce00078e00b2 */
[----:B------:R-:W-:Y:S05]  /*25230*/  WARPSYNC.COLLECTIVE R230, `(.L_x_32267) ;  /* 0x00000000e6087348 */ /* 0x000fea0003c00000 */
[----:B------:R0:W1:Y:S02]  /*25240*/  SHFL.BFLY P1, R229, R231, R233, R234 ;  /* 0x0c0000e9e7e57389 */ /* 0x00006400000200ea */
[----:B01----:R-:W-:Y:S05]  /*25250*/  ENDCOLLECTIVE ;  /* 0x000000000000791b */ /* 0x003fea0003800000 */
.L_x_32267:
[----:B------:R-:W-:Y:S02]  /*25260*/  IMAD.MOV.U32 R233, RZ, RZ, 0x8 ;  /* 0x00000008ffe97424 */ /* 0x000fe400078e00ff */
[----:B------:R-:W-:-:S04]  /*25270*/  IMAD.MOV.U32 R179, RZ, RZ, R229 ;  /* 0x000000ffffb37224 */ /* 0x000fc800078e00e5 */
[----:B------:R-:W-:-:S05]  /*25280*/  FADD.FTZ R179, R178, R179 ;  /* 0x000000b3b2b37221 */ /* 0x000fca0000010000 */
[----:B------:R-:W-:-:S07]  /*25290*/  MOV R231, R179 ;  /* 0x000000b300e77202 */ /* 0x000fce0000000f00 */
[----:B------:R-:W-:Y:S05]  /*252a0*/  WARPSYNC.COLLECTIVE R230, `(.L_x_32268) ;  /* 0x00000000e6087348 */ /* 0x000fea0003c00000 */
[----:B------:R0:W1:Y:S02]  /*252b0*/  SHFL.BFLY P1, R229, R231, R233, R234 ;  /* 0x0c0000e9e7e57389 */ /* 0x00006400000200ea */
[----:B01----:R-:W-:Y:S05]  /*252c0*/  ENDCOLLECTIVE ;  /* 0x000000000000791b */ /* 0x003fea0003800000 */
.L_x_32268:
[----:B------:R-:W-:Y:S01]  /*252d0*/  HFMA2 R233, -RZ, RZ, 0, 9.5367431640625e-07 ;  /* 0x00000010ffe97431 */ /* 0x000fe200000001ff */
[----:B------:R-:W-:-:S05]  /*252e0*/  MOV R176, R229 ;  /* 0x000000e500b07202 */ /* 0x000fca0000000f00 */
[----:B------:R-:W-:-:S04]  /*252f0*/  FADD.FTZ R210, R179, R176 ;  /* 0x000000b0b3d27221 */ /* 0x000fc80000010000 */
[----:B------:R-:W-:-:S07]  /*25300*/  IMAD.MOV.U32 R231, RZ, RZ, R210 ;  /* 0x000000ffffe77224 */ /* 0x000fce00078e00d2 */
[----:B------:R-:W-:Y:S05]  /*25310*/  WARPSYNC.COLLECTIVE R230, `(.L_x_32269) ;  /* 0x00000000e6087348 */ /* 0x000fea0003c00000 */
[----:B------:R0:W1:Y:S02]  /*25320*/  SHFL.BFLY P1, R229, R231, R233, R234 ;  /* 0x0c0000e9e7e57389 */ /* 0x00006400000200ea */
[----:B01----:R-:W-:Y:S05]  /*25330*/  ENDCOLLECTIVE ;  /* 0x000000000000791b */ /* 0x003fea0003800000 */
.L_x_32269:
        /* <DEDUP_REMOVED lines=103> */
.L_x_32270:
[----:B------:R-:W-:Y:S02]  /*259b0*/  IMAD.MOV.U32 R233, RZ, RZ, 0x2 ;  /* 0x00000002ffe97424 */ /* 0x000fe400078e00ff */
[----:B------:R-:W-:-:S04]  /*259c0*/  IMAD.MOV.U32 R177, RZ, RZ, R229 ;  /* 0x000000ffffb17224 */ /* 0x000fc800078e00e5 */
[----:B------:R-:W-:-:S05]  /*259d0*/  FADD.FTZ R177, R176, R177 ;  /* 0x000000b1b0b17221 */ /* 0x000fca0000010000 */
[----:B------:R-:W-:-:S07]  /*259e0*/  MOV R231, R177 ;  /* 0x000000b100e77202 */ /* 0x000fce0000000f00 */
[----:B------:R-:W-:Y:S05]  /*259f0*/  WARPSYNC.COLLECTIVE R230, `(.L_x_32271) ;  /* 0x00000000e6087348 */ /* 0x000fea0003c00000 */
[----:B------:R0:W1:Y:S02]  /*25a00*/  SHFL.BFLY P1, R229, R231, R233, R234 ;  /* 0x0c0000e9e7e57389 */ /* 0x00006400000200ea */
[----:B01----:R-:W-:Y:S05]  /*25a10*/  ENDCOLLECTIVE ;  /* 0x000000000000791b */ /* 0x003fea0003800000 */
.L_x_32271:
[----:B------:R-:W-:Y:S01]  /*25a20*/  HFMA2 R233, -RZ, RZ, 0, 2.384185791015625e-07 ;  /* 0x00000004ffe97431 */ /* 0x000fe200000001ff */
[----:B------:R-:W-:-:S05]  /*25a30*/  MOV R178, R229 ;  /* 0x000000e500b27202 */ /* 0x000fca0000000f00 */
[----:B------:R-:W-:-:S04]  /*25a40*/  FADD.FTZ R178, R177, R178 ;  /* 0x000000b2b1b27221 */ /* 0x000fc80000010000 */
[----:B------:R-:W-:-:S07]  /*25a50*/  IMAD.MOV.U32 R231, RZ, RZ, R178 ;  /* 0x000000ffffe77224 */ /* 0x000fce00078e00b2 */
[----:B------:R-:W-:Y:S05]  /*25a60*/  WARPSYNC.COLLECTIVE R230, `(.L_x_32272) ;  /* 0x00000000e6087348 */ /* 0x000fea0003c00000 */
[----:B------:R0:W1:Y:S02]  /*25a70*/  SHFL.BFLY P1, R229, R231, R233, R234 ;  /* 0x0c0000e9e7e57389 */ /* 0x00006400000200ea */
[----:B01----:R-:W-:Y:S05]  /*25a80*/  ENDCOLLECTIVE ;  /* 0x000000000000791b */ /* 0x003fea0003800000 */
.L_x_32272:
[----:B------:R-:W-:Y:S02]  /*25a90*/  IMAD.MOV.U32 R233, RZ, RZ, 0x8 ;  /* 0x00000008ffe97424 */ /* 0x000fe400078e00ff */
[----:B------:R-:W-:-:S04]  /*25aa0*/  IMAD.MOV.U32 R179, RZ, RZ, R229 ;  /* 0x000000ffffb37224 */ /* 0x000fc800078e00e5 */
[----:B------:R-:W-:-:S05]  /*25ab0*/  FADD.FTZ R179, R178, R179 ;  /* 0x000000b3b2b37221 */ /* 0x000fca0000010000 */
[----:B------:R-:W-:-:S07]  /*25ac0*/  MOV R231, R179 ;  /* 0x000000b300e77202 */ /* 0x000fce0000000f00 */
[----:B------:R-:W-:Y:S05]  /*25ad0*/  WARPSYNC.COLLECTIVE R230, `(.L_x_32273) ;  /* 0x00000000e6087348 */ /* 0x000fea0003c00000 */
[----:B------:R0:W1:Y:S02]  /*25ae0*/  SHFL.BFLY P1, R229, R231, R233, R234 ;  /* 0x0c0000e9e7e57389 */ /* 0x00006400000200ea */
[----:B01----:R-:W-:Y:S05]  /*25af0*/  ENDCOLLECTIVE ;  /* 0x000000000000791b */ /* 0x003fea0003800000 */
.L_x_32273:
[----:B------:R-:W-:Y:S01]  /*25b00*/  HFMA2 R233, -RZ, RZ, 0, 9.5367431640625e-07 ;  /* 0x00000010ffe97431 */ /* 0x000fe200000001ff */
[----:B------:R-:W-:-:S05]  /*25b10*/  MOV R210, R229 ;  /* 0x000000e500d27202 */ /* 0x000fca0000000f00 */
[----:B------:R-:W-:-:S04]  /*25b20*/  FADD.FTZ R210, R179, R210 ;  /* 0x000000d2b3d27221 */ /* 0x000fc80000010000 */
[----:B------:R-:W-:-:S07]  /*25b30*/  IMAD.MOV.U32 R231, RZ, RZ, R210 ;  /* 0x000000ffffe77224 */ /* 0x000fce00078e00d2 */
[----:B------:R-:W-:Y:S05]  /*25b40*/  WARPSYNC.COLLECTIVE R230, `(.L_x_32274) ;  /* 0x00000000e6087348 */ /* 0x000fea0003c00000 */
[----:B------:R0:W1:Y:S02]  /*25b50*/  SHFL.BFLY P1, R229, R231, R233, R234 ;  /* 0x0c0000e9e7e57389 */ /* 0x00006400000200ea */
[----:B01----:R-:W-:Y:S05]  /*25b60*/  ENDCOLLECTIVE ;  /* 0x000000000000791b */ /* 0x003fea0003800000 */
.L_x_32274:
[----:B------:R-:W-:Y:S05]  /*25b70*/  BRA `(.L_x_32275) ;  /* 0xffffffe400f47947 */ /* 0x000fea000383ffff */
.L_x_32276:
        /* <DEDUP_REMOVED lines=16> */
.L_x_54423:


//--------------------- .text._ZN10layer_norm13ln_fwd_kernelINS_13Kernel_traitsI6__halfS2_fS2_fjLj1536ELj1ELj4ELj1ELj16ENS_18Kernel_traits_baseILj1536ES2_S2_fS2_fjLj128EEEEELb0ELb0ELb0ELb0EEEvNS_9FwdParamsE --------------------------
	.section	.text._ZN10layer_norm13ln_fwd_kernelINS_13Kernel_traitsI6__halfS2_fS2_fjLj1536ELj1ELj4ELj1ELj16ENS_18Kernel_traits_baseILj1536ES2_S2_fS2_fjLj128EEEEELb0ELb0ELb0ELb0EEEvNS_9FwdParamsE,"ax",@progbits
	.align	128
        .global         _ZN10layer_norm13ln_fwd_kernelINS_13Kernel_traitsI6__halfS2_fS2_fjLj1536ELj1ELj4ELj1ELj16ENS_18Kernel_traits_baseILj1536ES2_S2_fS2_fjLj128EEEEELb0ELb0ELb0ELb0EEEvNS_9FwdParamsE
        .type           _ZN10layer_norm13ln_fwd_kernelINS_13Kernel_traitsI6__halfS2_fS2_fjLj1536ELj1ELj4ELj1ELj16ENS_18Kernel_traits_baseILj1536ES2_S2_fS2_fjLj128EEEEELb0ELb0ELb0ELb0EEEvNS_9FwdParamsE,@function
        .size           _ZN10layer_norm13ln_fwd_kernelINS_13Kernel_traitsI6__halfS2_fS2_fjLj1536ELj1ELj4ELj1ELj16ENS_18Kernel_traits_baseILj1536ES2_S2_fS2_fjLj128EEEEELb0ELb0ELb0ELb0EEEvNS_9FwdParamsE,(.L_x_54424 - _ZN10layer_norm13ln_fwd_kernelINS_13Kernel_traitsI6__halfS2_fS2_fjLj1536ELj1ELj4ELj1ELj16ENS_18Kernel_traits_baseILj1536ES2_S2_fS2_fjLj128EEEEELb0ELb0ELb0ELb0EEEvNS_9FwdParamsE)
        .other          _ZN10layer_norm13ln_fwd_kernelINS_13Kernel_traitsI6__halfS2_fS2_fjLj1536ELj1ELj4ELj1ELj16ENS_18Kernel_traits_baseILj1536ES2_S2_fS2_fjLj128EEEEELb0ELb0ELb0ELb0EEEvNS_9FwdParamsE,@"STO_CUDA_ENTRY STV_DEFAULT"
_ZN10layer_norm13ln_fwd_kernelINS_13Kernel_traitsI6__halfS2_fS2_fjLj1536ELj1ELj4ELj1ELj16ENS_18Kernel_traits_baseILj1536ES2_S2_fS2_fjLj128EEEEELb0ELb0ELb0ELb0EEEvNS_9FwdParamsE:
.text._ZN10layer_norm13ln_fwd_kernelINS_13Kernel_traitsI6__halfS2_fS2_fjLj1536ELj1ELj4ELj1ELj16ENS_18Kernel_traits_baseILj1536ES2_S2_fS2_fjLj128EEEEELb0ELb0ELb0ELb0EEEvNS_9FwdParamsE:
        /* <DEDUP_REMOVED lines=68> */
.L_x_32278:
        /* <DEDUP_REMOVED lines=17> */
[----:B------:R-:W-:-:S03]  /*0550*/  @P2 IADD3 R3, PT, PT, R3, 0x20, RZ ;  /* 0x0000002003032810 */ /* 0x000fc60007ffe0ff */
[----:B------:R-:W-:Y:S02]  /*0560*/  HFMA2 R46, -RZ, RZ, 0, 0 ;  /* 0x00000000ff2e7431 */ /* 0x000fe400000001ff */
[----:B------:R-:W-:Y:S01]  /*0570*/  HFMA2 R30, -RZ, RZ, 0, 0 ;  /* 0x00000000ff1e7431 */ /* 0x000fe200000001ff */
[----:B------:R-:W5:Y:S01]  /*0580*/  @P2 LDG.E.128 R24, desc[UR6][R20.64] ;  /* 0x0000000614182981 */ /* 0x000f62000c1e1d00 */
[----:B------:R-:W1:Y:S01]  /*0590*/  @P5 LDC.64 R44, c[0x0][0x3d0] ;  /* 0x0000f400ff2c5b82 */ /* 0x000e620000000a00 */
[C---:B--2---:R-:W-:Y:S01]  /*05a0*/  @P3 IMAD.WIDE.U32 R28, R3.reuse, 0x10, R28 ;  /* 0x00000010031c3825 */ /* 0x044fe200078e001c */
[----:B------:R-:W-:-:S03]  /*05b0*/  @P3 IADD3 R3, PT, PT, R3, 0x20, RZ ;  /* 0x0000002003033810 */ /* 0x000fc60007ffe0ff */
[----:B------:R-:W-:Y:S01]  /*05c0*/  HFMA2 R14, -RZ, RZ, 0, 0 ;  /* 0x00000000ff0e7431 */ /* 0x000fe200000001ff */
[----:B------:R-:W-:Y:S02]  /*05d0*/  MOV R38, RZ ;  /* 0x000000ff00267202 */ /* 0x000fe40000000f00 */
[----:B------:R-:W-:Y:S01]  /*05e0*/  @P5 CS2R R54, SRZ ;  /* 0x0000000000365805 */ /* 0x000fe2000001ff00 */
[----:B------:R2:W5:Y:S01]  /*05f0*/  @P3 LDG.E.128 R32, desc[UR6][R28.64] ;  /* 0x000000061c203981 */ /* 0x000562000c1e1d00 */
[C---:B---3--:R-:W-:Y:S01]  /*0600*/  @P4 IMAD.WIDE.U32 R56, R3.reuse, 0x10, R36 ;  /* 0x0000001003384825 */ /* 0x048fe200078e0024 */
[----:B------:R-:W-:-:S04]  /*0610*/  @P4 IADD3 R3, PT, PT, R3, 0x20, RZ ;  /* 0x0000002003034810 */ /* 0x000fc80007ffe0ff */
[----:B------:R-:W5:Y:S01]  /*0620*/  @P4 LDG.E.128 R40, desc[UR6][R56.64] ;  /* 0x0000000638284981 */ /* 0x000f62000c1e1d00 */
[----:B0-----:R-:W-:Y:S01]  /*0630*/  @P0 IMAD.WIDE.U32 R12, R106, 0x10, R6 ;  /* 0x000000106a0c0825 */ /* 0x001fe200078e0006 */
[----:B------:R-:W-:Y:S02]  /*0640*/  CS2R R36, SRZ ;  /* 0x0000000000247805 */ /* 0x000fe4000001ff00 */
[----:B--2---:R-:W-:Y:S02]  /*0650*/  CS2R R28, SRZ ;  /* 0x00000000001c7805 */ /* 0x004fe4000001ff00 */
[----:B------:R-:W-:Y:S02]  /*0660*/  MOV R22, RZ ;  /* 0x000000ff00167202 */ /* 0x000fe40000000f00 */
[----:B------:R-:W-:Y:S01]  /*0670*/  CS2R R20, SRZ ;  /* 0x0000000000147805 */ /* 0x000fe2000001ff00 */
[----:B------:R0:W5:Y:S01]  /*0680*/  @P0 LDG.E.128 R8, desc[UR6][R12.64] ;  /* 0x000000060c080981 */ /* 0x000162000c1e1d00 */
[----:B-1----:R-:W-:-:S05]  /*0690*/  @P5 IMAD.WIDE.U32 R6, R3, 0x10, R44 ;  /* 0x0000001003065825 */ /* 0x002fca00078e002c */
[----:B------:R1:W5:Y:S01]  /*06a0*/  @P5 LDG.E.128 R48, desc[UR6][R6.64] ;  /* 0x0000000606305981 */ /* 0x000362000c1e1d00 */
[----:B------:R-:W-:Y:S02]  /*06b0*/  CS2R R44, SRZ ;  /* 0x00000000002c7805 */ /* 0x000fe4000001ff00 */
[----:B0-----:R-:W-:Y:S02]  /*06c0*/  CS2R R12, SRZ ;  /* 0x00000000000c7805 */ /* 0x001fe4000001ff00 */
[----:B------:R-:W-:Y:S02]  /*06d0*/  @P5 CS2R R52, SRZ ;  /* 0x0000000000345805 */ /* 0x000fe4000001ff00 */
[----:B------:R-:W-:Y:S02]  /*06e0*/  @P1 MOV R23, RZ ;  /* 0x000000ff00171202 */ /* 0x000fe40000000f00 */
[----:B------:R-:W-:Y:S02]  /*06f0*/  @P2 MOV R31, RZ ;  /* 0x000000ff001f2202 */ /* 0x000fe40000000f00 */
[----:B------:R-:W-:-:S02]  /*0700*/  @P3 MOV R39, RZ ;  /* 0x000000ff00273202 */ /* 0x000fc40000000f00 */
[----:B------:R-:W-:Y:S02]  /*0710*/  @P4 MOV R47, RZ ;  /* 0x000000ff002f4202 */ /* 0x000fe40000000f00 */
[----:B-1----:R-:W-:-:S07]  /*0720*/  @P0 MOV R15, RZ ;  /* 0x000000ff000f0202 */ /* 0x002fce0000000f00 */
.L_x_32279:
[----:B------:R-:W-:Y:S05]  /*0730*/  BSYNC.RECONVERGENT B0 ;  /* 0x0000000000007941 */ /* 0x000fea0003800200 */
.L_x_32277:
[----:B------:R-:W0:Y:S02]  /*0740*/  LDCU UR4, c[0x0][0x384] ;  /* 0x00007080ff0477ac */ /* 0x000e240008000800 */
[----:B0-----:R-:W-:-:S13]  /*0750*/  ISETP.GE.AND P0, PT, R2, UR4, PT ;  /* 0x0000000402007c0c */ /* 0x001fda000bf06270 */
[----:B------:R-:W-:Y:S05]  /*0760*/  @P0 EXIT ;  /* 0x000000000000094d */ /* 0x000fea0003800000 */
[----:B------:R-:W0:Y:S01]  /*0770*/  LDCU.64 UR4, c[0x0][0x3e0] ;  /* 0x00007c00ff0477ac */ /* 0x000e220008000a00 */
[----:B------:R-:W1:Y:S01]  /*0780*/  LDCU UR12, c[0x0][0x388] ;  /* 0x00007100ff0c77ac */ /* 0x000e620008000800 */
[----:B------:R-:W2:Y:S01]  /*0790*/  LDCU.U8 UR10, c[0x0][0x410] ;  /* 0x00008200ff0a77ac */ /* 0x000ea20008000000 */
[----:B------:R-:W3:Y:S01]  /*07a0*/  LDCU UR11, c[0x0][0x448] ;  /* 0x00008900ff0b77ac */ /* 0x000ee20008000800 */
[----:B------:R-:W4:Y:S01]  /*07b0*/  LDCU.64 UR8, c[0x0][0x3a0] ;  /* 0x00007400ff0877ac */ /* 0x000f220008000a00 */
[----:B0-----:R-:W-:-:S04]  /*07c0*/  ISETP.NE.U32.AND P4, PT, RZ, UR4, PT ;  /* 0x00000004ff007c0c */ /* 0x001fc8000bf85070 */
[----:B-1234-:R-:W-:-:S13]  /*07d0*/  ISETP.NE.AND.EX P4, PT, RZ, UR5, PT, P4 ;  /* 0x00000005ff007c0c */ /* 0x01efda000bf85340 */
.L_x_32317:
[----:B------:R-:W0:Y:S02]  /*07e0*/  @P4 LDC.64 R4, c[0x0][0x3e0] ;  /* 0x0000f800ff044b82 */ /* 0x000e240000000a00 */
        /* <DEDUP_REMOVED lines=22> */
[--C-:B-----5:R-:W-:Y:S02]  /*0950*/  HADD2.F32 R107, -RZ, R5.reuse.H0_H0 ;  /* 0x20000005ff6b7230 */ /* 0x120fe40000004100 */
[----:B------:R-:W-:Y:S02]  /*0960*/  HADD2.F32 R110, -RZ, R5.H1_H1 ;  /* 0x30000005ff6e7230 */ /* 0x000fe40000004100 */
[----:B------:R-:W-:Y:S02]  /*0970*/  HADD2.F32 R105, -RZ, R4.H0_H0 ;  /* 0x20000004ff697230 */ /* 0x000fe40000004100 */
[----:B------:R-:W-:-:S02]  /*0980*/  HADD2.F32 R5, -RZ, R6.H0_H0 ;  /* 0x20000006ff057230 */ /* 0x000fc40000004100 */
[----:B------:R-:W-:Y:S02]  /*0990*/  HADD2.F32 R4, -RZ, R4.H1_H1 ;  /* 0x30000004ff047230 */ /* 0x000fe40000004100 */
[----:B------:R-:W-:Y:S02]  /*09a0*/  HADD2.F32 R6, -RZ, R6.H1_H1 ;  /* 0x30000006ff067230 */ /* 0x000fe40000004100 */
[--C-:B------:R-:W-:Y:S02]  /*09b0*/  HADD2.F32 R111, -RZ, R7.reuse.H0_H0 ;  /* 0x20000007ff6f7230 */ /* 0x100fe40000004100 */
[----:B------:R-:W-:Y:S02]  /*09c0*/  HADD2.F32 R112, -RZ, R7.H1_H1 ;  /* 0x30000007ff707230 */ /* 0x000fe40000004100 */
[-C--:B--2---:R-:W-:Y:S01]  /*09d0*/  FFMA.FTZ R56, R105, R3.reuse, R56 ;  /* 0x0000000369387223 */ /* 0x084fe20000010038 */
[-C--:B------:R-:W-:Y:S01]  /*09e0*/  FFMA.FTZ R57, R4, R3.reuse, R57 ;  /* 0x0000000304397223 */ /* 0x080fe20000010039 */
[-C--:B------:R-:W-:Y:S01]  /*09f0*/  FFMA.FTZ R58, R107, R3.reuse, R58 ;  /* 0x000000036b3a7223 */ /* 0x080fe2000001003a */
[-C--:B------:R-:W-:Y:S01]  /*0a00*/  FFMA.FTZ R59, R110, R3.reuse, R59 ;  /* 0x000000036e3b7223 */ /* 0x080fe2000001003b */
[-C--:B---3--:R-:W-:Y:S01]  /*0a10*/  FFMA.FTZ R60, R5, R3.reuse, R60 ;  /* 0x00000003053c7223 */ /* 0x088fe2000001003c */
[-C--:B------:R-:W-:Y:S01]  /*0a20*/  FFMA.FTZ R61, R6, R3.reuse, R61 ;  /* 0x00000003063d7223 */ /* 0x080fe2000001003d */
[-C--:B------:R-:W-:Y:S01]  /*0a30*/  FFMA.FTZ R62, R111, R3.reuse, R62 ;  /* 0x000000036f3e7223 */ /* 0x080fe2000001003e */
[----:B------:R-:W-:Y:S01]  /*0a40*/  FFMA.FTZ R63, R112, R3, R63 ;  /* 0x00000003703f7223 */ /* 0x000fe2000001003f */
[----:B------:R-:W-:Y:S06]  /*0a50*/  BRA `(.L_x_32283) ;  /* 0x0000000000407947 */ /* 0x000fec0003800000 */
.L_x_32282:
[--C-:B-----5:R-:W-:Y:S02]  /*0a60*/  HADD2.F32 R60, -RZ, R5.reuse.H1_H1 ;  /* 0x30000005ff3c7230 */ /* 0x120fe40000004100 */
        /* <DEDUP_REMOVED lines=15> */
.L_x_32283:
[----:B------:R-:W0:Y:S01]  /*0b60*/  LDC.64 R4, c[0x0][0x3a8] ;  /* 0x0000ea00ff047b82 */ /* 0x000e220000000a00 */
[C---:B------:R-:W-:Y:S01]  /*0b70*/  IADD3 R105, PT, PT, R104.reuse, 0x20, RZ ;  /* 0x0000002068697810 */ /* 0x040fe20007ffe0ff */
[----:B0-----:R-:W-:-:S05]  /*0b80*/  IMAD.WIDE.U32 R4, R104, 0x20, R4 ;  /* 0x0000002068047825 */ /* 0x001fca00078e0004 */
[----:B------:R0:W-:Y:S04]  /*0b90*/  STG.E.128 desc[UR6][R4.64], R56 ;  /* 0x0000003804007986 */ /* 0x0001e8000c101d06 */
[----:B------:R0:W-:Y:S02]  /*0ba0*/  STG.E.128 desc[UR6][R4.64+0x10], R60 ;  /* 0x0000103c04007986 */ /* 0x0001e4000c101d06 */
.L_x_32281:
[----:B------:R-:W-:Y:S05]  /*0bb0*/  BSYNC.RECONVERGENT B0 ;  /* 0x0000000000007941 */ /* 0x000fea0003800200 */
.L_x_32280:
        /* <DEDUP_REMOVED lines=31> */
.L_x_32286:
        /* <DEDUP_REMOVED lines=16> */
.L_x_32287:
[----:B------:R-:W0:Y:S02]  /*0eb0*/  LDC.64 R4, c[0x0][0x3a8] ;  /* 0x0000ea00ff047b82 */ /* 0x000e240000000a00 */
[C---:B0-----:R-:W-:Y:S01]  /*0ec0*/  IMAD.WIDE.U32 R4, R105.reuse, 0x20, R4 ;  /* 0x0000002069047825 */ /* 0x041fe200078e0004 */
[----:B------:R-:W-:-:S04]  /*0ed0*/  IADD3 R105, PT, PT, R105, 0x20, RZ ;  /* 0x0000002069697810 */ /* 0x000fc80007ffe0ff */
[----:B------:R0:W-:Y:S04]  /*0ee0*/  STG.E.128 desc[UR6][R4.64], R64 ;  /* 0x0000004004007986 */ /* 0x0001e8000c101d06 */
[----:B------:R0:W-:Y:S02]  /*0ef0*/  STG.E.128 desc[UR6][R4.64+0x10], R68 ;  /* 0x0000104404007986 */ /* 0x0001e4000c101d06 */
.L_x_32285:
[----:B------:R-:W-:Y:S05]  /*0f00*/  BSYNC.RECONVERGENT B0 ;  /* 0x0000000000007941 */ /* 0x000fea0003800200 */
.L_x_32284:
        /* <DEDUP_REMOVED lines=31> */
.L_x_32290:
        /* <DEDUP_REMOVED lines=16> */
.L_x_32291:
[----:B------:R-:W0:Y:S02]  /*1200*/  LDC.64 R4, c[0x0][0x3a8] ;  /* 0x0000ea00ff047b82 */ /* 0x000e240000000a00 */
[C---:B0-----:R-:W-:Y:S01]  /*1210*/  IMAD.WIDE.U32 R4, R105.reuse, 0x20, R4 ;  /* 0x0000002069047825 */ /* 0x041fe200078e0004 */
[----:B------:R-:W-:-:S04]  /*1220*/  IADD3 R105, PT, PT, R105, 0x20, RZ ;  /* 0x0000002069697810 */ /* 0x000fc80007ffe0ff */
[----:B------:R0:W-:Y:S04]  /*1230*/  STG.E.128 desc[UR6][R4.64], R72 ;  /* 0x0000004804007986 */ /* 0x0001e8000c101d06 */
[----:B------:R0:W-:Y:S02]  /*1240*/  STG.E.128 desc[UR6][R4.64+0x10], R76 ;  /* 0x0000104c04007986 */ /* 0x0001e4000c101d06 */
.L_x_32289:
[----:B------:R-:W-:Y:S05]  /*1250*/  BSYNC.RECONVERGENT B0 ;  /* 0x0000000000007941 */ /* 0x000fea0003800200 */
.L_x_32288:
        /* <DEDUP_REMOVED lines=31> */
.L_x_32294:
        /* <DEDUP_REMOVED lines=16> */
.L_x_32295:
[----:B------:R-:W0:Y:S02]  /*1550*/  LDC.64 R4, c[0x0][0x3a8] ;  /* 0x0000ea00ff047b82 */ /* 0x000e240000000a00 */
[C---:B0-----:R-:W-:Y:S01]  /*1560*/  IMAD.WIDE.U32 R4, R105.reuse, 0x20, R4 ;  /* 0x0000002069047825 */ /* 0x041fe200078e0004 */
[----:B------:R-:W-:-:S04]  /*1570*/  IADD3 R105, PT, PT, R105, 0x20, RZ ;  /* 0x0000002069697810 */ /* 0x000fc80007ffe0ff */
[----:B------:R0:W-:Y:S04]  /*1580*/  STG.E.128 desc[UR6][R4.64], R80 ;  /* 0x0000005004007986 */ /* 0x0001e8000c101d06 */
[----:B------:R0:W-:Y:S02]  /*1590*/  STG.E.128 desc[UR6][R4.64+0x10], R84 ;  /* 0x0000105404007986 */ /* 0x0001e4000c101d06 */
.L_x_32293:
[----:B------:R-:W-:Y:S05]  /*15a0*/  BSYNC.RECONVERGENT B0 ;  /* 0x0000000000007941 */ /* 0x000fea0003800200 */
.L_x_32292:
        /* <DEDUP_REMOVED lines=31> */
.L_x_32298:
        /* <DEDUP_REMOVED lines=16> */
.L_x_32299:
[----:B------:R-:W0:Y:S02]  /*18a0*/  LDC.64 R4, c[0x0][0x3a8] ;  /* 0x0000ea00ff047b82 */ /* 0x000e240000000a00 */
[C---:B0-----:R-:W-:Y:S01]  /*18b0*/  IMAD.WIDE.U32 R4, R105.reuse, 0x20, R4 ;  /* 0x0000002069047825 */ /* 0x041fe200078e0004 */
[----:B------:R-:W-:-:S04]  /*18c0*/  IADD3 R105, PT, PT, R105, 0x20, RZ ;  /* 0x0000002069697810 */ /* 0x000fc80007ffe0ff */
[----:B------:R0:W-:Y:S04]  /*18d0*/  STG.E.128 desc[UR6][R4.64], R88 ;  /* 0x0000005804007986 */ /* 0x0001e8000c101d06 */
[----:B------:R0:W-:Y:S02]  /*18e0*/  STG.E.128 desc[UR6][R4.64+0x10], R92 ;  /* 0x0000105c04007986 */ /* 0x0001e4000c101d06 */
.L_x_32297:
[----:B------:R-:W-:Y:S05]  /*18f0*/  BSYNC.RECONVERGENT B0 ;  /* 0x0000000000007941 */ /* 0x000fea0003800200 */
.L_x_32296:
        /* <DEDUP_REMOVED lines=31> */
.L_x_32302:
[----:B-----5:R-:W-:Y:S02]  /*1af0*/  HADD2.F32 R96, -RZ, R4.H0_H0 ;  /* 0x20000004ff607230 */ /* 0x020fe40000004100 */
        /* <DEDUP_REMOVED lines=9> */
[----:B------:R-:W-:Y:S02]  /*1b90*/  HADD2.F32 R98, -RZ, R5.H0_H0 ;  /* 0x20000005ff627230 */ /* 0x000fe40000004100 */
[-C--:B------:R-:W-:Y:S01]  /*1ba0*/  FMUL.FTZ R103, R110, R3.reuse ;  /* 0x000000036e677220 */ /* 0x080fe20000410000 */
[----:B------:R-:W-:Y:S02]  /*1bb0*/  HADD2.F32 R6, -RZ, R6.H1_H1 ;  /* 0x30000006ff067230 */ /* 0x000fe40000004100 */
[-C--:B------:R-:W-:Y:S01]  /*1bc0*/  FMUL.FTZ R97, R4, R3.reuse ;  /* 0x0000000304617220 */ /* 0x080fe20000410000 */
[----:B------:R-:W-:-:S02]  /*1bd0*/  FMUL.FTZ R98, R98, R3 ;  /* 0x0000000362627220 */ /* 0x000fc40000410000 */
[----:B------:R-:W-:-:S07]  /*1be0*/  FMUL.FTZ R101, R6, R3 ;  /* 0x0000000306657220 */ /* 0x000fce0000410000 */
.L_x_32303:
[----:B------:R-:W0:Y:S02]  /*1bf0*/  LDC.64 R4, c[0x0][0x3a8] ;  /* 0x0000ea00ff047b82 */ /* 0x000e240000000a00 */
[----:B0-----:R-:W-:-:S05]  /*1c00*/  IMAD.WIDE.U32 R4, R105, 0x20, R4 ;  /* 0x0000002069047825 */ /* 0x001fca00078e0004 */
[----:B------:R0:W-:Y:S04]  /*1c10*/  STG.E.128 desc[UR6][R4.64], R96 ;  /* 0x0000006004007986 */ /* 0x0001e8000c101d06 */
[----:B------:R0:W-:Y:S02]  /*1c20*/  STG.E.128 desc[UR6][R4.64+0x10], R100 ;  /* 0x0000106404007986 */ /* 0x0001e4000c101d06 */
.L_x_32301:
[----:B------:R-:W-:Y:S05]  /*1c30*/  BSYNC.RECONVERGENT B0 ;  /* 0x0000000000007941 */ /* 0x000fea0003800200 */
.L_x_32300:
        /* <DEDUP_REMOVED lines=179> */
.L_x_32329:
[----:B------:R-:W-:Y:S01]  /*2770*/  FMUL.FTZ R3, R4, R4 ;  /* 0x0000000404037220 */ /* 0x000fe20000410000 */
        /* <DEDUP_REMOVED lines=8> */
[----:B------:R-:W2:Y:S03]  /*2800*/  @!P5 LDC.64 R6, c[0x0][0x3c8] ;  /* 0x0000f200ff06db82 */ /* 0x000ea60000000a00 */
        /* <DEDUP_REMOVED lines=8> */
[----:B-----5:R-:W-:Y:S02]  /*2890*/  HADD2.F32 R111, -RZ, R9.H1_H1 ;  /* 0x30000009ff6f7230 */ /* 0x020fe40000004100 */
[--C-:B------:R-:W-:Y:S01]  /*28a0*/  FADD.FTZ R110, R60, -R3.reuse ;  /* 0x800000033c6e7221 */ /* 0x100fe20000010000 */
[----:B------:R-:W-:Y:S02]  /*28b0*/  HADD2.F32 R113, -RZ, R13.H1_H1 ;  /* 0x3000000dff717230 */ /* 0x000fe40000004100 */
[----:B------:R-:W-:Y:S01]  /*28c0*/  FADD.FTZ R6, R58, -R3 ;  /* 0x800000033a067221 */ /* 0x000fe20000010000 */
        /* <DEDUP_REMOVED lines=10> */
[----:B------:R-:W-:Y:S01]  /*2970*/  FADD.FTZ R108, R61, -R3 ;  /* 0x800000033d6c7221 */ /* 0x000fe20000010000 */
[----:B------:R-:W-:-:S02]  /*2980*/  HADD2.F32 R117, -RZ, R14.H0_H0 ;  /* 0x2000000eff757230 */ /* 0x000fc40000004100 */
[----:B------:R-:W-:Y:S01]  /*2990*/  FFMA.FTZ R4, R4, R5, R7 ;  /* 0x0000000504047223 */ /* 0x000fe20000010007 */
[----:B------:R-:W-:Y:S01]  /*29a0*/  FFMA.FTZ R5, R6, R107, R109 ;  /* 0x0000006b06057223 */ /* 0x000fe2000001006d */
[----:B------:R-:W-:Y:S02]  /*29b0*/  HADD2.F32 R114, -RZ, R14.H1_H1 ;  /* 0x3000000eff727230 */ /* 0x000fe40000004100 */
[----:B------:R-:W-:Y:S01]  /*29c0*/  FADD.FTZ R116, R62, -R3 ;  /* 0x800000033e747221 */ /* 0x000fe20000010000 */
[----:B------:R-:W-:Y:S01]  /*29d0*/  FFMA.FTZ R6, R112, R115, R117 ;  /* 0x0000007370067223 */ /* 0x000fe20000010075 */
[----:B------:R-:W-:Y:S02]  /*29e0*/  HADD2.F32 R112, -RZ, R10.H1_H1 ;  /* 0x3000000aff707230 */ /* 0x000fe40000004100 */
[----:B------:R-:W-:Y:S01]  /*29f0*/  FMUL.FTZ R7, R105, R108 ;  /* 0x0000006c69077220 */ /* 0x000fe20000410000 */
[----:B------:R-:W-:Y:S01]  /*2a00*/  HADD2.F32 R107, -RZ, R11.H0_H0 ;  /* 0x2000000bff6b7230 */ /* 0x000fe20000004100 */
[----:B------:R-:W0:Y:S01]  /*2a10*/  LDC.64 R108, c[0x0][0x428] ;  /* 0x00010a00ff6c7b82 */ /* 0x000e220000000a00 */
[----:B------:R-:W-:-:S02]  /*2a20*/  HADD2.F32 R113, -RZ, R15.H0_H0 ;  /* 0x2000000fff717230 */ /* 0x000fc40000004100 */
        /* <DEDUP_REMOVED lines=8> */
[----:B------:R-:W-:Y:S01]  /*2ab0*/  HADD2.F32 R107, -RZ, R12.H1_H1 ;  /* 0x3000000cff6b7230 */ /* 0x000fe20000004100 */
[----:B------:R-:W-:Y:S01]  /*2ac0*/  F2FP.F16.F32.PACK_AB R6, R111, R6 ;  /* 0x000000066f06723e */ /* 0x000fe200000000ff */
[----:B------:R-:W-:Y:S01]  /*2ad0*/  FFMA.FTZ R114, R7, R114, R116 ;  /* 0x0000007207727223 */ /* 0x000fe20000010074 */
[----:B------:R-:W-:-:S02]  /*2ae0*/  HADD2.F32 R7, -RZ, R8.H1_H1 ;  /* 0x30000008ff077230 */ /* 0x000fc40000004100 */
[----:B------:R-:W-:Y:S01]  /*2af0*/  FMUL.FTZ R112, R105, R112 ;  /* 0x0000007069707220 */ /* 0x000fe20000410000 */
[----:B------:R-:W-:-:S03]  /*2b00*/  F2FP.F16.F32.PACK_AB R5, R110, R5 ;  /* 0x000000056e05723e */ /* 0x000fc600000000ff */
[----:B------:R-:W-:Y:S01]  /*2b10*/  FFMA.FTZ R107, R112, R7, R107 ;  /* 0x00000007706b7223 */ /* 0x000fe2000001006b */
[----:B------:R-:W-:-:S04]  /*2b20*/  F2FP.F16.F32.PACK_AB R7, R114, R113 ;  /* 0x000000717207723e */ /* 0x000fc800000000ff */
[----:B------:R-:W-:Y:S01]  /*2b30*/  F2FP.F16.F32.PACK_AB R4, R107, R4 ;  /* 0x000000046b04723e */ /* 0x000fe200000000ff */
[C---:B0-----:R-:W-:Y:S01]  /*2b40*/  IMAD.WIDE.U32 R108, R104.reuse, 0x10, R108 ;  /* 0x00000010686c7825 */ /* 0x041fe200078e006c */
[----:B------:R-:W-:-:S04]  /*2b50*/  IADD3 R104, PT, PT, R104, 0x20, RZ ;  /* 0x0000002068687810 */ /* 0x000fc80007ffe0ff */
[----:B------:R0:W-:Y:S03]  /*2b60*/  STG.E.128 desc[UR6][R108.64], R4 ;  /* 0x000000046c007986 */ /* 0x0001e6000c101d06 */
.L_x_32306:
[----:B------:R-:W-:Y:S05]  /*2b70*/  BSYNC.RECONVERGENT B0 ;  /* 0x0000000000007941 */ /* 0x000fea0003800200 */
.L_x_32305:
[----:B------:R-:W-:Y:S01]  /*2b80*/  ISETP.GE.U32.AND P0, PT, R0, 0x40, PT ;  /* 0x000000400000780c */ /* 0x000fe20003f06070 */
[----:B------:R-:W-:-:S12]  /*2b90*/  BSSY.RECONVERGENT B0, `(.L_x_32307) ;  /* 0x0000032000007945 */ /* 0x000fd80003800200 */
[----:B------:R-:W-:Y:S05]  /*2ba0*/  @!P0 BRA `(.L_x_32308) ;  /* 0x0000000000c08947 */ /* 0x000fea0003800000 */
[--C-:B01----:R-:W-:Y:S01]  /*2bb0*/  FADD.FTZ R108, R67, -R3.reuse ;  /* 0x80000003436c7221 */ /* 0x103fe20000010000 */
        /* <DEDUP_REMOVED lines=47> */
.L_x_32308:
[----:B------:R-:W-:Y:S05]  /*2eb0*/  BSYNC.RECONVERGENT B0 ;  /* 0x0000000000007941 */ /* 0x000fea0003800200 */
.L_x_32307:
[----:B------:R-:W-:Y:S01]  /*2ec0*/  ISETP.GE.U32.AND P0, PT, R0, 0x60, PT ;  /* 0x000000600000780c */ /* 0x000fe20003f06070 */
[----:B------:R-:W-:-:S12]  /*2ed0*/  BSSY.RECONVERGENT B0, `(.L_x_32309) ;  /* 0x0000032000007945 */ /* 0x000fd80003800200 */
[----:B------:R-:W-:Y:S05]  /*2ee0*/  @!P0 BRA `(.L_x_32310) ;  /* 0x0000000000c08947 */ /* 0x000fea0003800000 */
[--C-:B012---:R-:W-:Y:S01]  /*2ef0*/  FADD.FTZ R108, R75, -R3.reuse ;  /* 0x800000034b6c7221 */ /* 0x107fe20000010000 */
        /* <DEDUP_REMOVED lines=47> */
.L_x_32310:
[----:B------:R-:W-:Y:S05]  /*31f0*/  BSYNC.RECONVERGENT B0 ;  /* 0x0000000000007941 */ /* 0x000fea0003800200 */
.L_x_32309:
[----:B------:R-:W-:Y:S01]  /*3200*/  ISETP.GE.U32.AND P0, PT, R0, 0x80, PT ;  /* 0x000000800000780c */ /* 0x000fe20003f06070 */
[----:B------:R-:W-:-:S12]  /*3210*/  BSSY.RECONVERGENT B0, `(.L_x_32311) ;  /* 0x0000032000007945 */ /* 0x000fd80003800200 */
[----:B------:R-:W-:Y:S05]  /*3220*/  @!P0 BRA `(.L_x_32312) ;  /* 0x0000000000c08947 */ /* 0x000fea0003800000 */
[--C-:B0123--:R-:W-:Y:S01]  /*3230*/  FADD.FTZ R108, R83, -R3.reuse ;  /* 0x80000003536c7221 */ /* 0x10ffe20000010000 */
        /* <DEDUP_REMOVED lines=47> */
.L_x_32312:
[----:B------:R-:W-:Y:S05]  /*3530*/  BSYNC.RECONVERGENT B0 ;  /* 0x0000000000007941 */ /* 0x000fea0003800200 */
.L_x_32311:
[----:B------:R-:W-:Y:S01]  /*3540*/  ISETP.GE.U32.AND P0, PT, R0, 0xa0, PT ;  /* 0x000000a00000780c */ /* 0x000fe20003f06070 */
[----:B------:R-:W-:-:S12]  /*3550*/  BSSY.RECONVERGENT B0, `(.L_x_32313) ;  /* 0x0000032000007945 */ /* 0x000fd80003800200 */
[----:B------:R-:W-:Y:S05]  /*3560*/  @!P0 BRA `(.L_x_32314) ;  /* 0x0000000000c08947 */ /* 0x000fea0003800000 */
[--C-:B01234-:R-:W-:Y:S01]  /*3570*/  FADD.FTZ R108, R91, -R3.reuse ;  /* 0x800000035b6c7221 */ /* 0x11ffe20000010000 */
        /* <DEDUP_REMOVED lines=47> */
.L_x_32314:
[----:B------:R-:W-:Y:S05]  /*3870*/  BSYNC.RECONVERGENT B0 ;  /* 0x0000000000007941 */ /* 0x000fea0003800200 */
.L_x_32313:
[----:B------:R-:W-:Y:S01]  /*3880*/  ISETP.GE.U32.AND P0, PT, R0, 0xc0, PT ;  /* 0x000000c00000780c */ /* 0x000fe20003f06070 */
[----:B------:R-:W-:-:S12]  /*3890*/  BSSY.RECONVERGENT B0, `(.L_x_32315) ;  /* 0x0000031000007945 */ /* 0x000fd80003800200 */
[----:B------:R-:W-:Y:S05]  /*38a0*/  @!P0 BRA `(.L_x_32316) ;  /* 0x0000000000bc8947 */ /* 0x000fea0003800000 */
[--C-:B01234-:R-:W-:Y:S01]  /*38b0*/  FADD.FTZ R6, R98, -R3.reuse ;  /* 0x8000000362067221 */ /* 0x11ffe20000010000 */
[--C-:B------:R-:W-:Y:S01]  /*38c0*/  FADD.FTZ R108, R100, -R3.reuse ;  /* 0x80000003646c7221 */ /* 0x100fe20000010000 */
[----:B------:R-:W-:Y:S01]  /*38d0*/  FADD.FTZ R4, R96, -R3 ;  /* 0x8000000360047221 */ /* 0x000fe20000010000 */
[----:B-----5:R-:W-:Y:S02]  /*38e0*/  HADD2.F32 R7, -RZ, R49.H0_H0 ;  /* 0x20000031ff077230 */ /* 0x020fe40000004100 */
[C---:B------:R-:W-:Y:S01]  /*38f0*/  FMUL.FTZ R6, R105.reuse, R6 ;  /* 0x0000000669067220 */ /* 0x040fe20000410000 */
[----:B------:R-:W-:Y:S02]  /*3900*/  HADD2.F32 R109, -RZ, R53.H0_H0 ;  /* 0x20000035ff6d7230 */ /* 0x000fe40000004100 */
[C---:B------:R-:W-:Y:S01]  /*3910*/  FMUL.FTZ R110, R105.reuse, R108 ;  /* 0x0000006c696e7220 */ /* 0x040fe20000410000 */
[----:B------:R-:W-:Y:S02]  /*3920*/  HADD2.F32 R111, -RZ, R50.H0_H0 ;  /* 0x20000032ff6f7230 */ /* 0x000fe40000004100 */
[----:B------:R-:W-:Y:S01]  /*3930*/  FMUL.FTZ R4, R105, R4 ;  /* 0x0000000469047220 */ /* 0x000fe20000410000 */
[----:B------:R-:W-:-:S02]  /*3940*/  HADD2.F32 R113, -RZ, R54.H0_H0 ;  /* 0x20000036ff717230 */ /* 0x000fc40000004100 */
[----:B------:R-:W-:Y:S01]  /*3950*/  FFMA.FTZ R108, R6, R7, R109 ;  /* 0x00000007066c7223 */ /* 0x000fe2000001006d */
[----:B------:R-:W-:Y:S02]  /*3960*/  HADD2.F32 R107, -RZ, R48.H0_H0 ;  /* 0x20000030ff6b7230 */ /* 0x000fe40000004100 */
[----:B------:R-:W-:Y:S01]  /*3970*/  FADD.FTZ R116, R102, -R3 ;  /* 0x8000000366747221 */ /* 0x000fe20000010000 */
[----:B------:R-:W-:Y:S02]  /*3980*/  HADD2.F32 R5, -RZ, R52.H0_H0 ;  /* 0x20000034ff057230 */ /* 0x000fe40000004100 */
[----:B------:R-:W-:Y:S01]  /*3990*/  FFMA.FTZ R6, R110, R111, R113 ;  /* 0x0000006f6e067223 */ /* 0x000fe20000010071 */
[----:B------:R-:W-:Y:S01]  /*39a0*/  FADD.FTZ R110, R101, -R3 ;  /* 0x80000003656e7221 */ /* 0x000fe20000010000 */
[----:B------:R-:W-:Y:S02]  /*39b0*/  HADD2.F32 R112, -RZ, R50.H1_H1 ;  /* 0x30000032ff707230 */ /* 0x000fe40000004100 */
[C---:B------:R-:W-:Y:S01]  /*39c0*/  FMUL.FTZ R7, R105.reuse, R116 ;  /* 0x0000007469077220 */ /* 0x040fe20000410000 */
[----:B------:R-:W-:Y:S01]  /*39d0*/  FFMA.FTZ R107, R4, R107, R5 ;  /* 0x0000006b046b7223 */ /* 0x000fe20000010005 */
[----:B------:R-:W-:Y:S01]  /*39e0*/  HADD2.F32 R114, -RZ, R54.H1_H1 ;  /* 0x30000036ff727230 */ /* 0x000fe20000004100 */
[----:B------:R-:W0:Y:S01]  /*39f0*/  LDC.64 R4, c[0x0][0x428] ;  /* 0x00010a00ff047b82 */ /* 0x000e220000000a00 */
[----:B------:R-:W-:Y:S01]  /*3a00*/  FMUL.FTZ R109, R105, R110 ;  /* 0x0000006e696d7220 */ /* 0x000fe20000410000 */
[----:B------:R-:W-:Y:S01]  /*3a10*/  FADD.FTZ R110, R97, -R3 ;  /* 0x80000003616e7221 */ /* 0x000fe20000010000 */
[----:B------:R-:W-:-:S02]  /*3a20*/  HADD2.F32 R111, -RZ, R55.H1_H1 ;  /* 0x30000037ff6f7230 */ /* 0x000fc40000004100 */
[----:B------:R-:W-:Y:S01]  /*3a30*/  FFMA.FTZ R109, R109, R112, R114 ;  /* 0x000000706d6d7223 */ /* 0x000fe20000010072 */
[--C-:B------:R-:W-:Y:S01]  /*3a40*/  FADD.FTZ R114, R103, -R3.reuse ;  /* 0x8000000367727221 */ /* 0x100fe20000010000 */
[----:B------:R-:W-:Y:S01]  /*3a50*/  FADD.FTZ R112, R99, -R3 ;  /* 0x8000000363707221 */ /* 0x000fe20000010000 */
[--C-:B------:R-:W-:Y:S02]  /*3a60*/  HADD2.F32 R3, -RZ, R51.reuse.H1_H1 ;  /* 0x30000033ff037230 */ /* 0x100fe40000004100 */
[C---:B------:R-:W-:Y:S01]  /*3a70*/  FMUL.FTZ R110, R105.reuse, R110 ;  /* 0x0000006e696e7220 */ /* 0x040fe20000410000 */
[C---:B------:R-:W-:Y:S01]  /*3a80*/  FMUL.FTZ R114, R105.reuse, R114 ;  /* 0x0000007269727220 */ /* 0x040fe20000410000 */
[----:B------:R-:W-:Y:S01]  /*3a90*/  FMUL.FTZ R112, R105, R112 ;  /* 0x0000007069707220 */ /* 0x000fe20000410000 */
[----:B------:R-:W-:Y:S01]  /*3aa0*/  HADD2.F32 R118, -RZ, R51.H0_H0 ;  /* 0x20000033ff767230 */ /* 0x000fe20000004100 */
[----:B------:R-:W-:Y:S01]  /*3ab0*/  F2FP.F16.F32.PACK_AB R6, R109, R6 ;  /* 0x000000066d06723e */ /* 0x000fe200000000ff */
[----:B------:R-:W-:Y:S01]  /*3ac0*/  FFMA.FTZ R114, R114, R3, R111 ;  /* 0x0000000372727223 */ /* 0x000fe2000001006f */
[----:B------:R-:W-:-:S02]  /*3ad0*/  HADD2.F32 R120, -RZ, R55.H0_H0 ;  /* 0x20000037ff787230 */ /* 0x000fc40000004100 */
[----:B------:R-:W-:Y:S02]  /*3ae0*/  HADD2.F32 R3, -RZ, R48.H1_H1 ;  /* 0x30000030ff037230 */ /* 0x000fe40000004100 */
[----:B------:R-:W-:Y:S02]  /*3af0*/  HADD2.F32 R111, -RZ, R49.H1_H1 ;  /* 0x30000031ff6f7230 */ /* 0x000fe40000004100 */
[----:B------:R-:W-:Y:S01]  /*3b00*/  FFMA.FTZ R7, R7, R118, R120 ;  /* 0x0000007607077223 */ /* 0x000fe20000010078 */
[----:B------:R-:W-:Y:S02]  /*3b10*/  HADD2.F32 R113, -RZ, R53.H1_H1 ;  /* 0x30000035ff717230 */ /* 0x000fe40000004100 */
[----:B------:R-:W-:Y:S02]  /*3b20*/  HADD2.F32 R105, -RZ, R52.H1_H1 ;  /* 0x30000034ff697230 */ /* 0x000fe40000004100 */
[----:B------:R-:W-:Y:S01]  /*3b30*/  F2FP.F16.F32.PACK_AB R7, R114, R7 ;  /* 0x000000077207723e */ /* 0x000fe200000000ff */
[----:B------:R-:W-:-:S02]  /*3b40*/  FFMA.FTZ R111, R112, R111, R113 ;  /* 0x0000006f706f7223 */ /* 0x000fc40000010071 */
[----:B------:R-:W-:Y:S01]  /*3b50*/  FFMA.FTZ R110, R110, R3, R105 ;  /* 0x000000036e6e7223 */ /* 0x000fe20000010069 */
[----:B0-----:R-:W-:Y:S02]  /*3b60*/  IMAD.WIDE.U32 R104, R104, 0x10, R4 ;  /* 0x0000001068687825 */ /* 0x001fe400078e0004 */
[----:B------:R-:W-:Y:S02]  /*3b70*/  F2FP.F16.F32.PACK_AB R5, R111, R108 ;  /* 0x0000006c6f05723e */ /* 0x000fe400000000ff */
[----:B------:R-:W-:-:S05]  /*3b80*/  F2FP.F16.F32.PACK_AB R4, R110, R107 ;  /* 0x0000006b6e04723e */ /* 0x000fca00000000ff */
[----:B------:R0:W-:Y:S02]  /*3b90*/  STG.E.128 desc[UR6][R104.64], R4 ;  /* 0x0000000468007986 */ /* 0x0001e4000c101d06 */
.L_x_32316:
[----:B------:R-:W-:Y:S05]  /*3ba0*/  BSYNC.RECONVERGENT B0 ;  /* 0x0000000000007941 */ /* 0x000fea0003800200 */
.L_x_32315:
[----:B01234-:R-:W0:Y:S02]  /*3bb0*/  LDC.64 R4, c[0x0][0x380] ;  /* 0x0000e000ff047b82 */ /* 0x01fe240000000a00 */
[----:B0-----:R-:W-:-:S04]  /*3bc0*/  LEA R2, R4, R2, 0x2 ;  /* 0x0000000204027211 */ /* 0x001fc800078e10ff */
[----:B------:R-:W-:-:S13]  /*3bd0*/  ISETP.GE.AND P0, PT, R2, R5, PT ;  /* 0x000000050200720c */ /* 0x000fda0003f06270 */
[----:B------:R-:W-:Y:S05]  /*3be0*/  @!P0 BRA `(.L_x_32317) ;  /* 0xffffffc800fc8947 */ /* 0x000fea000383ffff */
[----:B------:R-:W-:Y:S05]  /*3bf0*/  EXIT ;  /* 0x000000000000794d */ /* 0x000fea0003800000 */
.L_x_32304:
        /* <DEDUP_REMOVED lines=8> */
.L_x_32319:
[----:B------:R-:W-:Y:S05]  /*3c80*/  BSYNC B0 ;  /* 0x0000000000007941 */ /* 0x000fea0003800000 */
.L_x_32318:
        /* <DEDUP_REMOVED lines=9> */
.L_x_32320:
[----:B------:R-:W-:Y:S01]  /*3d20*/  HFMA2 R111, -RZ, RZ, 0, 2.384185791015625e-07 ;  /* 0x00000004ff6f7431 */ /* 0x000fe200000001ff */
[----:B------:R-:W-:-:S05]  /*3d30*/  MOV R5, R110 ;  /* 0x0000006e00057202 */ /* 0x000fca0000000f00 */
[----:B------:R-:W-:Y:S02]  /*3d40*/  FADD.FTZ R7, R6, R5 ;  /* 0x0000000506077221 */ /* 0x000fe40000010000 */
[----:B------:R-:W0:Y:S03]  /*3d50*/  LDC R5, c[0x0][0x400] ;  /* 0x00010000ff057b82 */ /* 0x000e260000000800 */
[----:B------:R-:W-:-:S07]  /*3d60*/  MOV R112, R7 ;  /* 0x0000000700707202 */ /* 0x000fce0000000f00 */
[----:B0-----:R-:W-:Y:S05]  /*3d70*/  WARPSYNC.COLLECTIVE R109, `(.L_x_32321) ;  /* 0x000000006d087348 */ /* 0x001fea0003c00000 */
[----:B------:R1:W2:Y:S02]  /*3d80*/  SHFL.BFLY P6, R110, R112, R111, R114 ;  /* 0x0c00006f706e7389 */ /* 0x0002a400000c0072 */
[----:B012---:R-:W-:Y:S05]  /*3d90*/  ENDCOLLECTIVE ;  /* 0x000000000000791b */ /* 0x007fea0003800000 */
.L_x_32321:
[----:B------:R-:W-:Y:S01]  /*3da0*/  HFMA2 R111, -RZ, RZ, 0, 4.76837158203125e-07 ;  /* 0x00000008ff6f7431 */ /* 0x000fe200000001ff */
[----:B------:R-:W-:-:S05]  /*3db0*/  MOV R4, R110 ;  /* 0x0000006e00047202 */ /* 0x000fca0000000f00 */
[----:B------:R-:W-:-:S05]  /*3dc0*/  FADD.FTZ R105, R7, R4 ;  /* 0x0000000407697221 */ /* 0x000fca0000010000 */
[----:B------:R-:W-:-:S07]  /*3dd0*/  MOV R112, R105 ;  /* 0x0000006900707202 */ /* 0x000fce0000000f00 */
[----:B------:R-:W-:Y:S05]  /*3de0*/  WARPSYNC.COLLECTIVE R109, `(.L_x_32322) ;  /* 0x000000006d087348 */ /* 0x000fea0003c00000 */
[----:B------:R0:W1:Y:S02]  /*3df0*/  SHFL.BFLY P6, R110, R112, R111, R114 ;  /* 0x0c00006f706e7389 */ /* 0x00006400000c0072 */
[----:B01----:R-:W-:Y:S05]  /*3e00*/  ENDCOLLECTIVE ;  /* 0x000000000000791b */ /* 0x003fea0003800000 */
.L_x_32322:
[----:B------:R-:W-:Y:S01]  /*3e10*/  HFMA2 R111, -RZ, RZ, 0, 9.5367431640625e-07 ;  /* 0x00000010ff6f7431 */ /* 0x000fe200000001ff */
[----:B------:R-:W-:-:S05]  /*3e20*/  MOV R4, R110 ;  /* 0x0000006e00047202 */ /* 0x000fca0000000f00 */
[----:B------:R-:W-:-:S05]  /*3e30*/  FADD.FTZ R107, R105, R4 ;  /* 0x00000004696b7221 */ /* 0x000fca0000010000 */
[----:B------:R-:W-:-:S07]  /*3e40*/  MOV R112, R107 ;  /* 0x0000006b00707202 */ /* 0x000fce0000000f00 */
[----:B------:R-:W-:Y:S05]  /*3e50*/  WARPSYNC.COLLECTIVE R109, `(.L_x_32323) ;  /* 0x000000006d087348 */ /* 0x000fea0003c00000 */
[----:B------:R0:W1:Y:S02]  /*3e60*/  SHFL.BFLY P6, R110, R112, R111, R114 ;  /* 0x0c00006f706e7389 */ /* 0x00006400000c0072 */
[----:B01----:R-:W-:Y:S05]  /*3e70*/  ENDCOLLECTIVE ;  /* 0x000000000000791b */ /* 0x003fea0003800000 */
.L_x_32323:
        /* <DEDUP_REMOVED lines=107> */
.L_x_32324:
[----:B------:R-:W-:Y:S01]  /*4530*/  HFMA2 R111, -RZ, RZ, 0, 1.1920928955078125e-07 ;  /* 0x00000002ff6f7431 */ /* 0x000fe200000001ff */
[----:B------:R-:W-:-:S05]  /*4540*/  MOV R6, R110 ;  /* 0x0000006e00067202 */ /* 0x000fca0000000f00 */
[----:B------:R-:W-:-:S05]  /*4550*/  FADD.FTZ R6, R3, R6 ;  /* 0x0000000603067221 */ /* 0x000fca0000010000 */
[----:B------:R-:W-:-:S07]  /*4560*/  MOV R112, R6 ;  /* 0x0000000600707202 */ /* 0x000fce0000000f00 */
[----:B------:R-:W-:Y:S05]  /*4570*/  WARPSYNC.COLLECTIVE R109, `(.L_x_32325) ;  /* 0x000000006d087348 */ /* 0x000fea0003c00000 */
[----:B------:R0:W1:Y:S02]  /*4580*/  SHFL.BFLY P6, R110, R112, R111, R114 ;  /* 0x0c00006f706e7389 */ /* 0x00006400000c0072 */
[----:B01----:R-:W-:Y:S05]  /*4590*/  ENDCOLLECTIVE ;  /* 0x000000000000791b */ /* 0x003fea0003800000 */
.L_x_32325:
[----:B------:R-:W-:Y:S01]  /*45a0*/  HFMA2 R111, -RZ, RZ, 0, 2.384185791015625e-07 ;  /* 0x00000004ff6f7431 */ /* 0x000fe200000001ff */
[----:B------:R-:W-:-:S05]  /*45b0*/  MOV R7, R110 ;  /* 0x0000006e00077202 */ /* 0x000fca0000000f00 */
[----:B------:R-:W-:-:S05]  /*45c0*/  FADD.FTZ R7, R6, R7 ;  /* 0x0000000706077221 */ /* 0x000fca0000010000 */
[----:B------:R-:W-:-:S07]  /*45d0*/  MOV R112, R7 ;  /* 0x0000000700707202 */ /* 0x000fce0000000f00 */
[----:B------:R-:W-:Y:S05]  /*45e0*/  WARPSYNC.COLLECTIVE R109, `(.L_x_32326) ;  /* 0x000000006d087348 */ /* 0x000fea0003c00000 */
[----:B------:R0:W1:Y:S02]  /*45f0*/  SHFL.BFLY P6, R110, R112, R111, R114 ;  /* 0x0c00006f706e7389 */ /* 0x00006400000c0072 */
[----:B01----:R-:W-:Y:S05]  /*4600*/  ENDCOLLECTIVE ;  /* 0x000000000000791b */ /* 0x003fea0003800000 */
.L_x_32326:
[----:B------:R-:W-:Y:S01]  /*4610*/  HFMA2 R111, -RZ, RZ, 0, 4.76837158203125e-07 ;  /* 0x00000008ff6f7431 */ /* 0x000fe200000001ff */
[----:B------:R-:W-:-:S05]  /*4620*/  MOV R108, R110 ;  /* 0x0000006e006c7202 */ /* 0x000fca0000000f00 */
[----:B------:R-:W-:-:S05]  /*4630*/  FADD.FTZ R108, R7, R108 ;  /* 0x0000006c076c7221 */ /* 0x000fca0000010000 */
[----:B------:R-:W-:-:S07]  /*4640*/  MOV R112, R108 ;  /* 0x0000006c00707202 */ /* 0x000fce0000000f00 */
[----:B------:R-:W-:Y:S05]  /*4650*/  WARPSYNC.COLLECTIVE R109, `(.L_x_32327) ;  /* 0x000000006d087348 */ /* 0x000fea0003c00000 */
[----:B------:R0:W1:Y:S02]  /*4660*/  SHFL.BFLY P6, R110, R112, R111, R114 ;  /* 0x0c00006f706e7389 */ /* 0x00006400000c0072 */
[----:B01----:R-:W-:Y:S05]  /*4670*/  ENDCOLLECTIVE ;  /* 0x000000000000791b */ /* 0x003fea0003800000 */
.L_x_32327:
[----:B------:R-:W-:Y:S01]  /*4680*/  HFMA2 R111, -RZ, RZ, 0, 9.5367431640625e-07 ;  /* 0x00000010ff6f7431 */ /* 0x000fe200000001ff */
[----:B------:R-:W-:-:S05]  /*4690*/  MOV R105, R110 ;  /* 0x0000006e00697202 */ /* 0x000fca0000000f00 */
[----:B------:R-:W-:-:S05]  /*46a0*/  FADD.FTZ R105, R108, R105 ;  /* 0x000000696c697221 */ /* 0x000fca0000010000 */
[----:B------:R-:W-:-:S07]  /*46b0*/  MOV R112, R105 ;  /* 0x0000006900707202 */ /* 0x000fce0000000f00 */
[----:B------:R-:W-:Y:S05]  /*46c0*/  WARPSYNC.COLLECTIVE R109, `(.L_x_32328) ;  /* 0x000000006d087348 */ /* 0x000fea0003c00000 */
[----:B------:R0:W1:Y:S02]  /*46d0*/  SHFL.BFLY P6, R110, R112, R111, R114 ;  /* 0x0c00006f706e7389 */ /* 0x00006400000c0072 */
[----:B01----:R-:W-:Y:S05]  /*46e0*/  ENDCOLLECTIVE ;  /* 0x000000000000791b */ /* 0x003fea0003800000 */
.L_x_32328:
[----:B------:R-:W-:Y:S05]  /*46f0*/  BRA `(.L_x_32329) ;  /* 0xffffffe0001c7947 */ /* 0x000fea000383ffff */
.L_x_32330:
        /* <DEDUP_REMOVED lines=16> */
.L_x_54424:


//--------------------- .text._ZN10layer_norm13ln_fwd_kernelINS_13Kernel_traitsI6__halfS2_fS2_fjLj1536ELj1ELj4ELj1ELj16ENS_18Kernel_traits_baseILj1536ES2_S2_fS2_fjLj128EEEEELb0ELb0ELb0ELb1EEEvNS_9FwdParamsE --------------------------
	.section	.text._ZN10layer_norm13ln_fwd_kernelINS_13Kernel_traitsI6__halfS2_fS2_fjLj1536ELj1ELj4ELj1ELj16ENS_18Kernel_traits_baseILj1536ES2_S2_fS2_fjLj128EEEEELb0ELb0ELb0ELb1EEEvNS_9FwdParamsE,"ax",@progbits
	.align	128
        .global         _ZN10layer_norm13ln_fwd_kernelINS_13Kernel_traitsI6__halfS2_fS2_fjLj1536ELj1ELj4ELj1ELj16ENS_18Kernel_traits_baseILj1536ES2_S2_fS2_fjLj128EEEEELb0ELb0ELb0ELb1EEEvNS_9FwdParamsE
        .type           _ZN10layer_norm13ln_fwd_kernelINS_13Kernel_traitsI6__halfS2_fS2_fjLj1536ELj1ELj4ELj1ELj16ENS_18Kernel_traits_baseILj1536ES2_S2_fS2_fjLj128EEEEELb0ELb0ELb0ELb1EEEvNS_9FwdParamsE,@function
        .size           _ZN10layer_norm13ln_fwd_kernelINS_13Kernel_traitsI6__halfS2_fS2_fjLj1536ELj1ELj4ELj1ELj16ENS_18Kernel_traits_baseILj1536ES2_S2_fS2_fjLj128EEEEELb0ELb0ELb0ELb1EEEvNS_9FwdParamsE,(.L_x_54425 - _ZN10layer_norm13ln_fwd_kernelINS_13Kernel_traitsI6__halfS2_fS2_fjLj1536ELj1ELj4ELj1ELj16ENS_18Kernel_traits_baseILj1536ES2_S2_fS2_fjLj128EEEEELb0ELb0ELb0ELb1EEEvNS_9FwdParamsE)
        .other          _ZN10layer_norm13ln_fwd_kernelINS_13Kernel_traitsI6__halfS2_fS2_fjLj1536ELj1ELj4ELj1ELj16ENS_18Kernel_traits_baseILj1536ES2_S2_fS2_fjLj128EEEEELb0ELb0ELb0ELb1EEEvNS_9FwdParamsE,@"STO_CUDA_ENTRY STV_DEFAULT"
_ZN10layer_norm13ln_fwd_kernelINS_13Kernel_traitsI6__halfS2_fS2_fjLj1536ELj1ELj4ELj1ELj16ENS_18Kernel_traits_baseILj1536ES2_S2_fS2_fjLj128EEEEELb0ELb0ELb0ELb1EEEvNS_9FwdParamsE:
.text._ZN10layer_norm13ln_fwd_kernelINS_13Kernel_traitsI6__halfS2_fS2_fjLj1536ELj1ELj4ELj1ELj16ENS_18Kernel_traits_baseILj1536ES2_S2_fS2_fjLj128EEEEELb0ELb0ELb0ELb1EEEvNS_9FwdParamsE:
        /* <DEDUP_REMOVED lines=25> */
.L_x_32331:
        /* <DEDUP_REMOVED lines=20> */
.L_x_32332:
[----:B------:R-:W1:Y:S01]  /*02d0*/  S2UR UR4, SR_CTAID.X ;  /* 0x00000000000479c3 */ /* 0x000e620000002500 */
[----:B------:R-:W2:Y:S01]  /*02e0*/  LDCU UR5, c[0x0][0x384] ;  /* 0x00007080ff0577ac */ /* 0x000ea20008000800 */
[----:B------:R-:W-:Y:S01]  /*02f0*/  SHF.R.U32.HI R0, RZ, 0x5, R0 ;  /* 0x00000005ff007819 */ /* 0x000fe20000011600 */
[----:B-1----:R-:W-:-:S06]  /*0300*/  USHF.L.U32 UR4, UR4, 0x2, URZ ;  /* 0x0000000204047899 */ /* 0x002fcc00080006ff */
[----:B0-----:R-:W-:-:S04]  /*0310*/  LOP3.LUT R5, R0, UR4, RZ, 0xfc, !PT ;  /* 0x0000000400057c12 */ /* 0x001fc8000f8efcff */
[----:B--2---:R-:W-:-:S13]  /*0320*/  ISETP.GE.AND P0, PT, R5, UR5, PT ;  /* 0x0000000505007c0c */ /* 0x004fda000bf06270 */
[----:B------:R-:W-:Y:S05]  /*0330*/  @P0 EXIT ;  /* 0x000000000000094d */ /* 0x000fea0003800000 */
[----:B------:R-:W0:Y:S02]  /*0340*/  LDCU.64 UR4, c[0x0][0x3e0] ;  /* 0x00007c00ff0477ac */ /* 0x000e240008000a00 */
[----:B0-----:R-:W-:-:S04]  /*0350*/  UISETP.NE.U32.AND UP0, UPT, UR4, URZ, UPT ;  /* 0x000000ff0400728c */ /* 0x001fc8000bf05070 */
[----:B------:R-:W-:-:S09]  /*0360*/  UISETP.NE.AND.EX UP0, UPT, UR5, URZ, UPT, UP0 ;  /* 0x000000ff0500728c */ /* 0x000fd2000bf05300 */
[----:B------:R-:W-:Y:S05]  /*0370*/  BRA.U UP0, `(.L_x_32333) ;  /* 0x0000002900d07547 */ /* 0x000fea000b800000 */
[----:B------:R-:W0:Y:S01]  /*0380*/  LDCU.64 UR4, c[0x0][0x3a0] ;  /* 0x00007400ff0477ac */ /* 0x000e220008000a00 */
[----:B------:R-:W1:Y:S01]  /*0390*/  LDCU UR8, c[0x0][0x388] ;  /* 0x00007100ff0877ac */ /* 0x000e620008000800 */
[----:B------:R-:W2:Y:S01]  /*03a0*/  LDCU.U8 UR9, c[0x0][0x410] ;  /* 0x00008200ff0977ac */ /* 0x000ea20008000000 */
[----:B------:R-:W3:Y:S01]  /*03b0*/  LDCU UR10, c[0x0][0x448] ;  /* 0x00008900ff0a77ac */ /* 0x000ee20008000800 */
[----:B0-----:R-:W-:-:S04]  /*03c0*/  UISETP.NE.U32.AND UP0, UPT, UR4, URZ, UPT ;  /* 0x000000ff0400728c */ /* 0x001fc8000bf05070 */
[----:B-123--:R-:W-:-:S11]  /*03d0*/  UISETP.NE.AND.EX UP0, UPT, UR5, URZ, UPT, UP0 ;  /* 0x000000ff0500728c */ /* 0x00efd6000bf05300 */
.L_x_32347:
[----:B0-----:R-:W0:Y:S01]  /*03e0*/  LDC.64 R60, c[0x0][0x390] ;  /* 0x0000e400ff3c7b82 */ /* 0x001e220000000a00 */
[----:B------:R-:W-:-:S05]  /*03f0*/  IMAD R0, R5, UR8, RZ ;  /* 0x0000000805007c24 */ /* 0x000fca000f8e02ff */
[----:B------:R-:W-:-:S04]  /*0400*/  SHF.R.S32.HI R3, RZ, 0x1f, R0 ;  /* 0x0000001fff037819 */ /* 0x000fc80000011400 */
[----:B------:R-:W-:-:S04]  /*0410*/  LEA.HI R3, R3, R0, RZ, 0x3 ;  /* 0x0000000003037211 */ /* 0x000fc800078f18ff */
[----:B------:R-:W-:-:S05]  /*0420*/  LEA.HI.SX32 R112, R3, R6, 0x1d ;  /* 0x0000000603707211 */ /* 0x000fca00078feaff */
[----:B0-----:R-:W-:-:S05]  /*0430*/  IMAD.WIDE.U32 R2, R112, 0x10, R60 ;  /* 0x0000001070027825 */ /* 0x001fca00078e003c */
[----:B-----5:R0:W5:Y:S01]  /*0440*/  LDG.E.128 R64, desc[UR6][R2.64] ;  /* 0x0000000602407981 */ /* 0x020162000c1e1d00 */
[----:B------:R-:W-:Y:S05]  /*0450*/  BRA.U !UP0, `(.L_x_32334) ;  /* 0x0000000108547547 */ /* 0x000fea000b800000 */
[----:B0-----:R-:W0:Y:S02]  /*0460*/  LDC.64 R2, c[0x0][0x3a0] ;  /* 0x0000e800ff027b82 */ /* 0x001e240000000a00 */
[----:B0-----:R-:W-:-:S05]  /*0470*/  IMAD.WIDE.U32 R2, R112, 0x20, R2 ;  /* 0x0000002070027825 */ /* 0x001fca00078e0002 */
[----:B------:R-:W2:Y:S04]  /*0480*/  LDG.E.128 R100, desc[UR6][R2.64] ;  /* 0x0000000602647981 */ /* 0x000ea8000c1e1d00 */
[----:B------:R-:W3:Y:S01]  /*0490*/  LDG.E.128 R96, desc[UR6][R2.64+0x10] ;  /* 0x0000100602607981 */ /* 0x000ee2000c1e1d00 */
[--C-:B-----5:R-:W-:Y:S02]  /*04a0*/  HADD2.F32 R7, -RZ, R64.reuse.H0_H0 ;  /* 0x20000040ff077230 */ /* 0x120fe40000004100 */
[----:B------:R-:W-:Y:S02]  /*04b0*/  HADD2.F32 R0, -RZ, R64.H1_H1 ;  /* 0x30000040ff007230 */ /* 0x000fe40000004100 */
[--C-:B------:R-:W-:Y:S02]  /*04c0*/  HADD2.F32 R57, -RZ, R65.reuse.H0_H0 ;  /* 0x20000041ff397230 */ /* 0x100fe40000004100 */
[----:B------:R-:W-:-:S02]  /*04d0*/  HADD2.F32 R4, -RZ, R65.H1_H1 ;  /* 0x30000041ff047230 */ /* 0x000fc40000004100 */
[--C-:B------:R-:W-:Y:S02]  /*04e0*/  HADD2.F32 R59, -RZ, R66.reuse.H0_H0 ;  /* 0x20000042ff3b7230 */ /* 0x100fe40000004100 */
[----:B------:R-:W-:Y:S02]  /*04f0*/  HADD2.F32 R56, -RZ, R66.H1_H1 ;  /* 0x30000042ff387230 */ /* 0x000fe40000004100 */
[--C-:B------:R-:W-:Y:S02]  /*0500*/  HADD2.F32 R63, -RZ, R67.reuse.H0_H0 ;  /* 0x20000043ff3f7230 */ /* 0x100fe40000004100 */
[----:B------:R-:W-:Y:S02]  /*0510*/  HADD2.F32 R58, -RZ, R67.H1_H1 ;  /* 0x30000043ff3a7230 */ /* 0x000fe40000004100 */
        /* <DEDUP_REMOVED lines=9> */
.L_x_32334:
[--C-:B-----5:R-:W-:Y:S02]  /*05b0*/  HADD2.F32 R100, -RZ, R64.reuse.H0_H0 ;  /* 0x20000040ff647230 */ /* 0x120fe40000004100 */
[----:B------:R-:W-:Y:S02]  /*05c0*/  HADD2.F32 R101, -RZ, R64.H1_H1 ;  /* 0x30000040ff657230 */ /* 0x000fe40000004100 */
[--C-:B------:R-:W-:Y:S02]  /*05d0*/  HADD2.F32 R102, -RZ, R65.reuse.H0_H0 ;  /* 0x20000041ff667230 */ /* 0x100fe40000004100 */
[----:B------:R-:W-:Y:S02]  /*05e0*/  HADD2.F32 R103, -RZ, R65.H1_H1 ;  /* 0x30000041ff677230 */ /* 0x000fe40000004100 */
[--C-:B------:R-:W-:Y:S02]  /*05f0*/  HADD2.F32 R96, -RZ, R66.reuse.H0_H0 ;  /* 0x20000042ff607230 */ /* 0x100fe40000004100 */
[----:B------:R-:W-:-:S02]  /*0600*/  HADD2.F32 R97, -RZ, R66.H1_H1 ;  /* 0x30000042ff617230 */ /* 0x000fc40000004100 */
[--C-:B------:R-:W-:Y:S02]  /*0610*/  HADD2.F32 R98, -RZ, R67.reuse.H0_H0 ;  /* 0x20000043ff627230 */ /* 0x100fe40000004100 */
[----:B------:R-:W-:-:S07]  /*0620*/  HADD2.F32 R99, -RZ, R67.H1_H1 ;  /* 0x30000043ff637230 */ /* 0x000fce0000004100 */
.L_x_32335:
[----:B0-----:R-:W0:Y:S01]  /*0630*/  LDC.64 R2, c[0x0][0x3a8] ;  /* 0x0000ea00ff027b82 */ /* 0x001e220000000a00 */
        /* <DEDUP_REMOVED lines=11> */
[----:B-----5:R-:W-:Y:S02]  /*06f0*/  HADD2.F32 R7, -RZ, R88.H0_H0 ;  /* 0x20000058ff077230 */ /* 0x020fe40000004100 */
[----:B------:R-:W-:Y:S02]  /*0700*/  HADD2.F32 R67, -RZ, R90.H0_H0 ;  /* 0x2000005aff437230 */ /* 0x000fe40000004100 */
[----:B------:R-:W-:Y:S02]  /*0710*/  HADD2.F32 R88, -RZ, R88.H1_H1 ;  /* 0x30000058ff587230 */ /* 0x000fe40000004100 */
        /* <DEDUP_REMOVED lines=14> */
.L_x_32336:
        /* <DEDUP_REMOVED lines=8> */
.L_x_32337:
[----:B------:R-:W-:Y:S01]  /*0880*/  IADD3 R104, PT, PT, R112, 0x40, RZ ;  /* 0x0000004070687810 */ /* 0x000fe20007ffe0ff */
[----:B0-----:R-:W-:-:S04]  /*0890*/  IMAD.WIDE.U32 R56, R105, 0x20, R2 ;  /* 0x0000002069387825 */ /* 0x001fc800078e0002 */
        /* <DEDUP_REMOVED lines=26> */
.L_x_32338:
        /* <DEDUP_REMOVED lines=8> */
.L_x_32339:
        /* <DEDUP_REMOVED lines=28> */
.L_x_32340:
        /* <DEDUP_REMOVED lines=8> */
.L_x_32341:
        /* <DEDUP_REMOVED lines=28> */
.L_x_32342:
        /* <DEDUP_REMOVED lines=8> */
.L_x_32343:
[----:B------:R-:W-:Y:S01]  /*0f40*/  IADD3 R113, PT, PT, R112, 0xa0, RZ ;  /* 0x000000a070717810 */ /* 0x000fe20007ffe0ff */
[----:B------:R-:W-:-:S04]  /*0f50*/  IMAD.WIDE.U32 R62, R106, 0x20, R2 ;  /* 0x000000206a3e7825 */ /* 0x000fc800078e0002 */
[----:B0-----:R-:W-:Y:S01]  /*0f60*/  IMAD.WIDE.U32 R56, R113, 0x10, R60 ;  /* 0x0000001071387825 */ /* 0x001fe200078e003c */
[----:B------:R0:W-:Y:S04]  /*0f70*/  STG.E.128 desc[UR6][R62.64], R68 ;  /* 0x000000443e007986 */ /* 0x0001e8000c101d06 */
[----:B------:R0:W-:Y:S04]  /*0f80*/  STG.E.128 desc[UR6][R62.64+0x10], R64 ;  /* 0x000010403e007986 */ /* 0x0001e8000c101d06 */
[----:B------:R-:W5:Y:S01]  /*0f90*/  LDG.E.128 R56, desc[UR6][R56.64] ;  /* 0x0000000638387981 */ /* 0x000f62000c1e1d00 */
[----:B------:R-:W-:Y:S05]  /*0fa0*/  BRA.U !UP0, `(.L_x_32344) ;  /* 0x0000000108547547 */ /* 0x000fea000b800000 */
[----:B------:R-:W1:Y:S02]  /*0fb0*/  LDC.64 R114, c[0x0][0x3a0] ;  /* 0x0000e800ff727b82 */ /* 0x000e640000000a00 */
[----:B-1----:R-:W-:-:S05]  /*0fc0*/  IMAD.WIDE.U32 R114, R113, 0x20, R114 ;  /* 0x0000002071727825 */ /* 0x002fca00078e0072 */
[----:B0-----:R-:W2:Y:S04]  /*0fd0*/  LDG.E.128 R60, desc[UR6][R114.64] ;  /* 0x00000006723c7981 */ /* 0x001ea8000c1e1d00 */
[----:B------:R-:W3:Y:S01]  /*0fe0*/  LDG.E.128 R108, desc[UR6][R114.64+0x10] ;  /* 0x00001006726c7981 */ /* 0x000ee2000c1e1d00 */
[--C-:B-----5:R-:W-:Y:S02]  /*0ff0*/  HADD2.F32 R7, -RZ, R56.reuse.H0_H0 ;  /* 0x20000038ff077230 */ /* 0x120fe40000004100 */
[----:B------:R-:W-:Y:S02]  /*1000*/  HADD2.F32 R56, -RZ, R56.H1_H1 ;  /* 0x30000038ff387230 */ /* 0x000fe40000004100 */
[----:B------:R-:W-:Y:S02]  /*1010*/  HADD2.F32 R0, -RZ, R57.H1_H1 ;  /* 0x30000039ff007230 */ /* 0x000fe40000004100 */
[----:B------:R-:W-:-:S02]  /*1020*/  HADD2.F32 R117, -RZ, R59.H0_H0 ;  /* 0x2000003bff757230 */ /* 0x000fc40000004100 */
[----:B------:R-:W-:Y:S02]  /*1030*/  HADD2.F32 R4, -RZ, R59.H1_H1 ;  /* 0x3000003bff047230 */ /* 0x000fe40000004100 */
[----:B--2---:R-:W-:Y:S01]  /*1040*/  FADD.FTZ R60, R60, R7 ;  /* 0x000000073c3c7221 */ /* 0x004fe20000010000 */
[----:B------:R-:W-:Y:S02]  /*1050*/  HADD2.F32 R7, -RZ, R57.H0_H0 ;  /* 0x20000039ff077230 */ /* 0x000fe40000004100 */
[----:B------:R-:W-:Y:S01]  /*1060*/  FADD.FTZ R61, R61, R56 ;  /* 0x000000383d3d7221 */ /* 0x000fe20000010000 */
[--C-:B------:R-:W-:Y:S02]  /*1070*/  HADD2.F32 R57, -RZ, R58.reuse.H0_H0 ;  /* 0x2000003aff397230 */ /* 0x100fe40000004100 */
[----:B------:R-:W-:Y:S01]  /*1080*/  FADD.FTZ R63, R63, R0 ;  /* 0x000000003f3f7221 */ /* 0x000fe20000010000 */
[----:B------:R-:W-:Y:S02]  /*1090*/  HADD2.F32 R58, -RZ, R58.H1_H1 ;  /* 0x3000003aff3a7230 */ /* 0x000fe40000004100 */
[----:B------:R-:W-:Y:S01]  /*10a0*/  FADD.FTZ R62, R62, R7 ;  /* 0x000000073e3e7221 */ /* 0x000fe20000010000 */
[----:B---3--:R-:W-:Y:S01]  /*10b0*/  FADD.FTZ R59, R111, R4 ;  /* 0x000000046f3b7221 */ /* 0x008fe20000010000 */
[----:B------:R-:W-:Y:S01]  /*10c0*/  FADD.FTZ R56, R108, R57 ;  /* 0x000000396c387221 */ /* 0x000fe20000010000 */
[----:B------:R-:W-:Y:S01]  /*10d0*/  FADD.FTZ R57, R109, R58 ;  /* 0x0000003a6d397221 */ /* 0x000fe20000010000 */
[----:B------:R-:W-:Y:S01]  /*10e0*/  FADD.FTZ R58, R110, R117 ;  /* 0x000000756e3a7221 */ /* 0x000fe20000010000 */
[----:B------:R-:W-:Y:S06]  /*10f0*/  BRA `(.L_x_32345) ;  /* 0x0000000000207947 */ /* 0x000fec0003800000 */
.L_x_32344:
[--C-:B-----5:R-:W-:Y:S02]  /*1100*/  HADD2.F32 R60, -RZ, R56.reuse.H0_H0 ;  /* 0x20000038ff3c7230 */ /* 0x120fe40000004100 */
[----:B------:R-:W-:Y:S02]  /*1110*/  HADD2.F32 R61, -RZ, R56.H1_H1 ;  /* 0x30000038ff3d7230 */ /* 0x000fe40000004100 */
[--C-:B0-----:R-:W-:Y:S02]  /*1120*/  HADD2.F32 R62, -RZ, R57.reuse.H0_H0 ;  /* 0x20000039ff3e7230 */ /* 0x101fe40000004100 */
[----:B------:R-:W-:Y:S02]  /*1130*/  HADD2.F32 R63, -RZ, R57.H1_H1 ;  /* 0x30000039ff3f7230 */ /* 0x000fe40000004100 */
[--C-:B------:R-:W-:Y:S02]  /*1140*/  HADD2.F32 R56, -RZ, R58.reuse.H0_H0 ;  /* 0x2000003aff387230 */ /* 0x100fe40000004100 */
[----:B------:R-:W-:-:S02]  /*1150*/  HADD2.F32 R57, -RZ, R58.H1_H1 ;  /* 0x3000003aff397230 */ /* 0x000fc40000004100 */
[--C-:B------:R-:W-:Y:S02]  /*1160*/  HADD2.F32 R58, -RZ, R59.reuse.H0_H0 ;  /* 0x2000003bff3a7230 */ /* 0x100fe40000004100 */
[----:B------:R-:W-:-:S07]  /*1170*/  HADD2.F32 R59, -RZ, R59.H1_H1 ;  /* 0x3000003bff3b7230 */ /* 0x000fce0000004100 */
.L_x_32345:
        /* <DEDUP_REMOVED lines=172> */
.L_x_32378:
[----:B------:R-:W-:Y:S01]  /*1c40*/  FMUL.FTZ R0, R108, R108 ;  /* 0x0000006c6c007220 */ /* 0x000fe20000410000 */
[----:B------:R-:W-:Y:S01]  /*1c50*/  ISETP.NE.AND P0, PT, RZ, UR9, PT ;  /* 0x00000009ff007c0c */ /* 0x000fe2000bf05270 */
[----:B-1----:R-:W-:Y:S01]  /*1c60*/  FADD.FTZ R2, R115, R7 ;  /* 0x0000000773027221 */ /* 0x002fe20000010000 */
[----:B------:R-:W-:Y:S02]  /*1c70*/  HADD2.F32 R4, -RZ, R52.H0_H0 ;  /* 0x20000034ff047230 */ /* 0x000fe40000004100 */
[----:B------:R-:W-:Y:S01]  /*1c80*/  FSEL R0, R0, RZ, P0 ;  /* 0x000000ff00007208 */ /* 0x000fe20000000000 */
[----:B------:R-:W-:Y:S01]  /*1c90*/  FFMA.FTZ R109, R2, R109, UR10 ;  /* 0x0000000a026d7e23 */ /* 0x000fe2000801006d */
[----:B------:R-:W-:Y:S02]  /*1ca0*/  HADD2.F32 R110, -RZ, R53.H0_H0 ;  /* 0x20000035ff6e7230 */ /* 0x000fe40000004100 */
[----:B------:R-:W-:Y:S02]  /*1cb0*/  HADD2.F32 R114, -RZ, R29.H0_H0 ;  /* 0x2000001dff727230 */ /* 0x000fe40000004100 */
[----:B------:R-:W-:Y:S01]  /*1cc0*/  FADD.FTZ R2, R109, R0 ;  /* 0x000000006d027221 */ /* 0x000fe20000010000 */
[----:B------:R-:W-:Y:S01]  /*1cd0*/  FSEL R0, R108, RZ, !P0 ;  /* 0x000000ff6c007208 */ /* 0x000fe20004000000 */
[----:B------:R-:W-:-:S02]  /*1ce0*/  HADD2.F32 R116, -RZ, R53.H1_H1 ;  /* 0x30000035ff747230 */ /* 0x000fc40000004100 */
[----:B------:R-:W-:Y:S02]  /*1cf0*/  HADD2.F32 R118, -RZ, R29.H1_H1 ;  /* 0x3000001dff767230 */ /* 0x000fe40000004100 */
[----:B------:R-:W1:Y:S01]  /*1d00*/  MUFU.RSQ R2, R2 ;  /* 0x0000000200027308 */ /* 0x000e620000001400 */
[C---:B------:R-:W-:Y:S01]  /*1d10*/  FADD.FTZ R3, -R0.reuse, R100 ;  /* 0x0000006400037221 */ /* 0x040fe20000010100 */
[--C-:B------:R-:W-:Y:S02]  /*1d20*/  HADD2.F32 R100, -RZ, R28.reuse.H0_H0 ;  /* 0x2000001cff647230 */ /* 0x100fe40000004100 */
[C---:B------:R-:W-:Y:S01]  /*1d30*/  FADD.FTZ R101, -R0.reuse, R101 ;  /* 0x0000006500657221 */ /* 0x040fe20000010100 */
[C---:B------:R-:W-:Y:S01]  /*1d40*/  FADD.FTZ R7, -R0.reuse, R102 ;  /* 0x0000006600077221 */ /* 0x040fe20000010100 */
[C---:B------:R-:W-:Y:S01]  /*1d50*/  FADD.FTZ R103, -R0.reuse, R103 ;  /* 0x0000006700677221 */ /* 0x040fe20000010100 */
[----:B------:R-:W-:Y:S02]  /*1d60*/  HADD2.F32 R102, -RZ, R28.H1_H1 ;  /* 0x3000001cff667230 */ /* 0x000fe40000004100 */
[----:B0-----:R-:W-:Y:S01]  /*1d70*/  FADD.FTZ R115, -R0, R98 ;  /* 0x0000006200737221 */ /* 0x001fe20000010100 */
[----:B------:R-:W-:-:S02]  /*1d80*/  HADD2.F32 R109, -RZ, R54.H1_H1 ;  /* 0x30000036ff6d7230 */ /* 0x000fc40000004100 */
[C---:B------:R-:W-:Y:S01]  /*1d90*/  FADD.FTZ R99, -R0.reuse, R99 ;  /* 0x0000006300637221 */ /* 0x040fe20000010100 */
[----:B------:R-:W-:Y:S02]  /*1da0*/  HADD2.F32 R111, -RZ, R30.H1_H1 ;  /* 0x3000001eff6f7230 */ /* 0x000fe40000004100 */
[C---:B------:R-:W-:Y:S01]  /*1db0*/  FADD.FTZ R95, -R0.reuse, R95 ;  /* 0x0000005f005f7221 */ /* 0x040fe20000010100 */
[----:B------:R-:W-:Y:S02]  /*1dc0*/  HADD2.F32 R117, -RZ, R55.H0_H0 ;  /* 0x20000037ff757230 */ /* 0x000fe40000004100 */
[C---:B------:R-:W-:Y:S01]  /*1dd0*/  FADD.FTZ R81, -R0.reuse, R81 ;  /* 0x0000005100517221 */ /* 0x040fe20000010100 */
[----:B------:R-:W-:Y:S02]  /*1de0*/  HADD2.F32 R119, -RZ, R31.H0_H0 ;  /* 0x2000001fff777230 */ /* 0x000fe40000004100 */
[C---:B------:R-:W-:Y:S01]  /*1df0*/  FADD.FTZ R77, -R0.reuse, R77 ;  /* 0x0000004d004d7221 */ /* 0x040fe20000010100 */
[C---:B------:R-:W-:Y:S01]  /*1e00*/  FADD.FTZ R83, -R0.reuse, R83 ;  /* 0x0000005300537221 */ /* 0x040fe20000010100 */
[----:B------:R-:W-:Y:S01]  /*1e10*/  FADD.FTZ R73, -R0, R73 ;  /* 0x0000004900497221 */ /* 0x000fe20000010100 */
[C---:B-1----:R-:W-:Y:S01]  /*1e20*/  FMUL.FTZ R3, R2.reuse, R3 ;  /* 0x0000000302037220 */ /* 0x042fe20000410000 */
[C---:B------:R-:W-:Y:S01]  /*1e30*/  FMUL.FTZ R7, R2.reuse, R7 ;  /* 0x0000000702077220 */ /* 0x040fe20000410000 */
[C---:B------:R-:W-:Y:S01]  /*1e40*/  FMUL.FTZ R103, R2.reuse, R103 ;  /* 0x0000006702677220 */ /* 0x040fe20000410000 */
[----:B------:R-:W-:Y:S01]  /*1e50*/  FMUL.FTZ R98, R2, R115 ;  /* 0x0000007302627220 */ /* 0x000fe20000410000 */
[----:B------:R-:W-:Y:S01]  /*1e60*/  FFMA.FTZ R4, R3, R4, R100 ;  /* 0x0000000403047223 */ /* 0x000fe20000010064 */
[----:B------:R-:W-:-:S02]  /*1e70*/  HADD2.F32 R100, -RZ, R52.H1_H1 ;  /* 0x30000034ff647230 */ /* 0x000fc40000004100 */
[----:B------:R-:W-:Y:S01]  /*1e80*/  FMUL.FTZ R3, R2, R101 ;  /* 0x0000006502037220 */ /* 0x000fe20000410000 */
[----:B------:R-:W-:Y:S01]  /*1e90*/  FADD.FTZ R101, -R0, R96 ;  /* 0x0000006000657221 */ /* 0x000fe20000010100 */
[----:B------:R-:W-:Y:S02]  /*1ea0*/  HADD2.F32 R115, -RZ, R24.H1_H1 ;  /* 0x30000018ff737230 */ /* 0x000fe40000004100 */
[----:B------:R-:W-:Y:S01]  /*1eb0*/  FMUL.FTZ R99, R2, R99 ;  /* 0x0000006302637220 */ /* 0x000fe20000410000 */
[----:B------:R-:W-:Y:S01]  /*1ec0*/  FFMA.FTZ R3, R3, R100, R102 ;  /* 0x0000006403037223 */ /* 0x000fe20000010066 */
[----:B------:R-:W-:Y:S01]  /*1ed0*/  FFMA.FTZ R100, R7, R110, R114 ;  /* 0x0000006e07647223 */ /* 0x000fe20000010072 */
[----:B------:R-:W-:Y:S01]  /*1ee0*/  FFMA.FTZ R7, R103, R116, R118 ;  /* 0x0000007467077223 */ /* 0x000fe20000010076 */
[----:B------:R-:W-:Y:S01]  /*1ef0*/  FADD.FTZ R103, -R0, R97 ;  /* 0x0000006100677221 */ /* 0x000fe20000010100 */
[----:B------:R-:W-:Y:S02]  /*1f00*/  HADD2.F32 R102, -RZ, R54.H0_H0 ;  /* 0x20000036ff667230 */ /* 0x000fe40000004100 */
[----:B------:R-:W-:Y:S01]  /*1f10*/  FMUL.FTZ R97, R2, R101 ;  /* 0x0000006502617220 */ /* 0x000fe20000410000 */
[----:B------:R-:W-:-:S02]  /*1f20*/  HADD2.F32 R110, -RZ, R30.H0_H0 ;  /* 0x2000001eff6e7230 */ /* 0x000fc40000004100 */
[----:B------:R-:W-:Y:S01]  /*1f30*/  FMUL.FTZ R96, R2, R103 ;  /* 0x0000006702607220 */ /* 0x000fe20000410000 */
[----:B------:R-:W-:Y:S01]  /*1f40*/  FADD.FTZ R103, -R0, R92 ;  /* 0x0000005c00677221 */ /* 0x000fe20000010100 */
[----:B------:R-:W-:Y:S02]  /*1f50*/  HADD2.F32 R114, -RZ, R48.H0_H0 ;  /* 0x20000030ff727230 */ /* 0x000fe40000004100 */
[----:B------:R-:W-:Y:S01]  /*1f60*/  FFMA.FTZ R98, R98, R117, R119 ;  /* 0x0000007562627223 */ /* 0x000fe20000010077 */
[----:B------:R-:W-:Y:S01]  /*1f70*/  FFMA.FTZ R96, R96, R109, R111 ;  /* 0x0000006d60607223 */ /* 0x000fe2000001006f */
[----:B------:R-:W-:Y:S01]  /*1f80*/  FADD.FTZ R109, -R0, R93 ;  /* 0x0000005d006d7221 */ /* 0x000fe20000010100 */
[----:B------:R-:W-:Y:S01]  /*1f90*/  FFMA.FTZ R97, R97, R102, R110 ;  /* 0x0000006661617223 */ /* 0x000fe2000001006e */
[----:B------:R-:W-:Y:S02]  /*1fa0*/  HADD2.F32 R102, -RZ, R55.H1_H1 ;  /* 0x30000037ff667230 */ /* 0x000fe40000004100 */
[----:B------:R-:W-:Y:S01]  /*1fb0*/  FMUL.FTZ R93, R2, R103 ;  /* 0x00000067025d7220 */ /* 0x000fe20000410000 */
[----:B------:R-:W-:-:S02]  /*1fc0*/  HADD2.F32 R110, -RZ, R31.H1_H1 ;  /* 0x3000001fff6e7230 */ /* 0x000fc40000004100 */
[----:B------:R-:W-:Y:S01]  /*1fd0*/  FMUL.FTZ R92, R2, R109 ;  /* 0x0000006d025c7220 */ /* 0x000fe20000410000 */
[----:B------:R-:W-:Y:S02]  /*1fe0*/  HADD2.F32 R116, -RZ, R24.H0_H0 ;  /* 0x20000018ff747230 */ /* 0x000fe40000004100 */
[C---:B------:R-:W-:Y:S01]  /*1ff0*/  FADD.FTZ R101, -R0.reuse, R94 ;  /* 0x0000005e00657221 */ /* 0x040fe20000010100 */
[----:B------:R-:W-:Y:S02]  /*2000*/  HADD2.F32 R111, -RZ, R48.H1_H1 ;  /* 0x30000030ff6f7230 */ /* 0x000fe40000004100 */
[----:B------:R-:W-:Y:S01]  /*2010*/  FADD.FTZ R117, -R0, R88 ;  /* 0x0000005800757221 */ /* 0x000fe20000010100 */
[----:B------:R-:W-:Y:S01]  /*2020*/  FFMA.FTZ R99, R99, R102, R110 ;  /* 0x0000006663637223 */ /* 0x000fe2000001006e */
[----:B------:R-:W-:Y:S01]  /*2030*/  FFMA.FTZ R93, R93, R114, R116 ;  /* 0x000000725d5d7223 */ /* 0x000fe20000010074 */
[----:B------:R-:W-:Y:S02]  /*2040*/  HADD2.F32 R94, -RZ, R49.H0_H0 ;  /* 0x20000031ff5e7230 */ /* 0x000fe40000004100 */
[----:B------:R-:W-:Y:S01]  /*2050*/  FFMA.FTZ R92, R92, R111, R115 ;  /* 0x0000006f5c5c7223 */ /* 0x000fe20000010073 */
[----:B------:R-:W-:-:S02]  /*2060*/  HADD2.F32 R102, -RZ, R25.H0_H0 ;  /* 0x20000019ff667230 */ /* 0x000fc40000004100 */
[----:B------:R-:W-:Y:S01]  /*2070*/  FADD.FTZ R103, -R0, R89 ;  /* 0x0000005900677221 */ /* 0x000fe20000010100 */
[----:B------:R-:W-:Y:S02]  /*2080*/  HADD2.F32 R111, -RZ, R49.H1_H1 ;  /* 0x30000031ff6f7230 */ /* 0x000fe40000004100 */
[C---:B------:R-:W-:Y:S01]  /*2090*/  FMUL.FTZ R89, R2.reuse, R101 ;  /* 0x0000006502597220 */ /* 0x040fe20000410000 */
[----:B------:R-:W-:Y:S02]  /*20a0*/  HADD2.F32 R115, -RZ, R25.H1_H1 ;  /* 0x30000019ff737230 */ /* 0x000fe40000004100 */
[C---:B------:R-:W-:Y:S01]  /*20b0*/  FMUL.FTZ R88, R2.reuse, R95 ;  /* 0x0000005f02587220 */ /* 0x040fe20000410000 */
[----:B------:R-:W-:Y:S02]  /*20c0*/  HADD2.F32 R110, -RZ, R50.H0_H0 ;  /* 0x20000032ff6e7230 */ /* 0x000fe40000004100 */
[----:B------:R-:W-:Y:S01]  /*20d0*/  FMUL.FTZ R117, R2, R117 ;  /* 0x0000007502757220 */ /* 0x000fe20000410000 */
[----:B------:R-:W-:-:S02]  /*20e0*/  HADD2.F32 R114, -RZ, R26.H0_H0 ;  /* 0x2000001aff727230 */ /* 0x000fc40000004100 */
[C---:B------:R-:W-:Y:S01]  /*20f0*/  FADD.FTZ R109, -R0.reuse, R90 ;  /* 0x0000005a006d7221 */ /* 0x040fe20000010100 */
[----:B------:R-:W-:Y:S01]  /*2100*/  FADD.FTZ R119, -R0, R91 ;  /* 0x0000005b00777221 */ /* 0x000fe20000010100 */
[----:B------:R-:W-:Y:S02]  /*2110*/  HADD2.F32 R95, -RZ, R50.H1_H1 ;  /* 0x30000032ff5f7230 */ /* 0x000fe40000004100 */
[----:B------:R-:W-:Y:S01]  /*2120*/  FMUL.FTZ R90, R2, R103 ;  /* 0x00000067025a7220 */ /* 0x000fe20000410000 */
[----:B------:R-:W-:Y:S02]  /*2130*/  HADD2.F32 R101, -RZ, R26.H1_H1 ;  /* 0x3000001aff657230 */ /* 0x000fe40000004100 */
[----:B------:R-:W-:Y:S01]  /*2140*/  FFMA.FTZ R89, R89, R94, R102 ;  /* 0x0000005e59597223 */ /* 0x000fe20000010066 */
[----:B------:R-:W-:Y:S01]  /*2150*/  FFMA.FTZ R88, R88, R111, R115 ;  /* 0x0000006f58587223 */ /* 0x000fe20000010073 */
        /* <DEDUP_REMOVED lines=13> */
[----:B------:R-:W-:Y:S02]  /*2230*/  HADD2.F32 R102, -RZ, R44.H0_H0 ;  /* 0x2000002cff667230 */ /* 0x000fe40000004100 */
[----:B------:R-:W-:Y:S01]  /*2240*/  FADD.FTZ R115, -R0, R86 ;  /* 0x0000005600737221 */ /* 0x000fe20000010100 */
[--C-:B------:R-:W-:Y:S02]  /*2250*/  HADD2.F32 R110, -RZ, R20.reuse.H0_H0 ;  /* 0x20000014ff6e7230 */ /* 0x100fe40000004100 */
[C---:B------:R-:W-:Y:S01]  /*2260*/  FMUL.FTZ R85, R2.reuse, R101 ;  /* 0x0000006502557220 */ /* 0x040fe20000410000 */
[----:B------:R-:W-:Y:S02]  /*2270*/  HADD2.F32 R111, -RZ, R20.H1_H1 ;  /* 0x30000014ff6f7230 */ /* 0x000fe40000004100 */
[----:B------:R-:W-:Y:S01]  /*2280*/  FMUL.FTZ R84, R2, R103 ;  /* 0x0000006702547220 */ /* 0x000fe20000410000 */
[----:B------:R-:W-:Y:S01]  /*2290*/  FADD.FTZ R101, -R0, R87 ;  /* 0x0000005700657221 */ /* 0x000fe20000010100 */
[----:B------:R-:W-:-:S02]  /*22a0*/  HADD2.F32 R117, -RZ, R45.H0_H0 ;  /* 0x2000002dff757230 */ /* 0x000fc40000004100 */
[----:B------:R-:W-:Y:S01]  /*22b0*/  FMUL.FTZ R86, R2, R115 ;  /* 0x0000007302567220 */ /* 0x000fe20000410000 */
[----:B------:R-:W-:Y:S02]  /*22c0*/  HADD2.F32 R119, -RZ, R21.H0_H0 ;  /* 0x20000015ff777230 */ /* 0x000fe40000004100 */
[----:B------:R-:W-:Y:S01]  /*22d0*/  FFMA.FTZ R85, R85, R102, R110 ;  /* 0x0000006655557223 */ /* 0x000fe2000001006e */
[----:B------:R-:W-:Y:S01]  /*22e0*/  FFMA.FTZ R84, R84, R109, R111 ;  /* 0x0000006d54547223 */ /* 0x000fe2000001006f */
[----:B------:R-:W-:Y:S02]  /*22f0*/  HADD2.F32 R103, -RZ, R45.H1_H1 ;  /* 0x3000002dff677230 */ /* 0x000fe40000004100 */
[----:B------:R-:W-:Y:S01]  /*2300*/  FADD.FTZ R111, -R0, R80 ;  /* 0x00000050006f7221 */ /* 0x000fe20000010100 */
[----:B------:R-:W-:Y:S02]  /*2310*/  HADD2.F32 R109, -RZ, R21.H1_H1 ;  /* 0x30000015ff6d7230 */ /* 0x000fe40000004100 */
[----:B------:R-:W-:Y:S01]  /*2320*/  FMUL.FTZ R80, R2, R101 ;  /* 0x0000006502507220 */ /* 0x000fe20000410000 */
[----:B------:R-:W-:-:S02]  /*2330*/  HADD2.F32 R102, -RZ, R46.H1_H1 ;  /* 0x3000002eff667230 */ /* 0x000fc40000004100 */
[----:B------:R-:W-:Y:S01]  /*2340*/  FMUL.FTZ R81, R2, R81 ;  /* 0x0000005102517220 */ /* 0x000fe20000410000 */
[----:B------:R-:W-:Y:S02]  /*2350*/  HADD2.F32 R110, -RZ, R22.H1_H1 ;  /* 0x30000016ff6e7230 */ /* 0x000fe40000004100 */
[----:B------:R-:W-:Y:S01]  /*2360*/  FFMA.FTZ R86, R86, R117, R119 ;  /* 0x0000007556567223 */ /* 0x000fe20000010077 */
[----:B------:R-:W-:Y:S01]  /*2370*/  FADD.FTZ R87, -R0, R82 ;  /* 0x0000005200577221 */ /* 0x000fe20000010100 */
[----:B------:R-:W-:Y:S02]  /*2380*/  HADD2.F32 R115, -RZ, R46.H0_H0 ;  /* 0x2000002eff737230 */ /* 0x000fe40000004100 */
[----:B------:R-:W-:Y:S01]  /*2390*/  FMUL.FTZ R82, R2, R111 ;  /* 0x0000006f02527220 */ /* 0x000fe20000410000 */
[----:B------:R-:W-:Y:S02]  /*23a0*/  HADD2.F32 R117, -RZ, R22.H0_H0 ;  /* 0x20000016ff757230 */ /* 0x000fe40000004100 */
[----:B------:R-:W-:Y:S01]  /*23b0*/  FFMA.FTZ R80, R80, R103, R109 ;  /* 0x0000006750507223 */ /* 0x000fe2000001006d */
[----:B------:R-:W-:Y:S01]  /*23c0*/  FFMA.FTZ R81, R81, R102, R110 ;  /* 0x0000006651517223 */ /* 0x000fe2000001006e */
[----:B------:R-:W-:-:S02]  /*23d0*/  HADD2.F32 R102, -RZ, R47.H0_H0 ;  /* 0x2000002fff667230 */ /* 0x000fc40000004100 */
[----:B------:R-:W-:Y:S01]  /*23e0*/  FADD.FTZ R103, -R0, R76 ;  /* 0x0000004c00677221 */ /* 0x000fe20000010100 */
[----:B------:R-:W-:Y:S02]  /*23f0*/  HADD2.F32 R110, -RZ, R23.H0_H0 ;  /* 0x20000017ff6e7230 */ /* 0x000fe40000004100 */
[----:B------:R-:W-:Y:S01]  /*2400*/  FMUL.FTZ R87, R2, R87 ;  /* 0x0000005702577220 */ /* 0x000fe20000410000 */
[----:B------:R-:W-:Y:S01]  /*2410*/  FFMA.FTZ R82, R82, R115, R117 ;  /* 0x0000007352527223 */ /* 0x000fe20000010075 */
[----:B------:R-:W-:Y:S02]  /*2420*/  HADD2.F32 R109, -RZ, R40.H0_H0 ;  /* 0x20000028ff6d7230 */ /* 0x000fe40000004100 */
[----:B------:R-:W-:Y:S01]  /*2430*/  FADD.FTZ R101, -R0, R78 ;  /* 0x0000004e00657221 */ /* 0x000fe20000010100 */
[----:B------:R-:W-:Y:S02]  /*2440*/  HADD2.F32 R111, -RZ, R16.H0_H0 ;  /* 0x20000010ff6f7230 */ /* 0x000fe40000004100 */
[----:B------:R-:W-:Y:S01]  /*2450*/  FMUL.FTZ R78, R2, R103 ;  /* 0x00000067024e7220 */ /* 0x000fe20000410000 */
[----:B------:R-:W-:Y:S01]  /*2460*/  FADD.FTZ R115, -R0, R79 ;  /* 0x0000004f00737221 */ /* 0x000fe20000010100 */
        /* <DEDUP_REMOVED lines=9> */
[----:B------:R-:W-:Y:S01]  /*2500*/  FFMA.FTZ R76, R76, R79, R103 ;  /* 0x0000004f4c4c7223 */ /* 0x000fe20000010067 */
[----:B------:R-:W-:Y:S01]  /*2510*/  FMUL.FTZ R77, R2, R115 ;  /* 0x00000073024d7220 */ /* 0x000fe20000410000 */
[----:B------:R-:W-:-:S02]  /*2520*/  HADD2.F32 R114, -RZ, R47.H1_H1 ;  /* 0x3000002fff727230 */ /* 0x000fc40000004100 */
[----:B------:R-:W-:Y:S01]  /*2530*/  FFMA.FTZ R79, R101, R102, R110 ;  /* 0x00000066654f7223 */ /* 0x000fe2000001006e */
[----:B------:R-:W-:Y:S02]  /*2540*/  HADD2.F32 R116, -RZ, R23.H1_H1 ;  /* 0x30000017ff747230 */ /* 0x000fe40000004100 */
[----:B------:R-:W-:Y:S01]  /*2550*/  FADD.FTZ R101, -R0, R72 ;  /* 0x0000004800657221 */ /* 0x000fe20000010100 */
[----:B------:R-:W-:Y:S02]  /*2560*/  HADD2.F32 R102, -RZ, R42.H1_H1 ;  /* 0x3000002aff667230 */ /* 0x000fe40000004100 */
[C---:B------:R-:W-:Y:S01]  /*2570*/  FMUL.FTZ R83, R2.reuse, R83 ;  /* 0x0000005302537220 */ /* 0x040fe20000410000 */
[----:B------:R-:W-:Y:S02]  /*2580*/  HADD2.F32 R110, -RZ, R18.H1_H1 ;  /* 0x30000012ff6e7230 */ /* 0x000fe40000004100 */
[----:B------:R-:W-:Y:S01]  /*2590*/  FMUL.FTZ R73, R2, R73 ;  /* 0x0000004902497220 */ /* 0x000fe20000410000 */
[----:B------:R-:W-:-:S02]  /*25a0*/  HADD2.F32 R115, -RZ, R43.H0_H0 ;  /* 0x2000002bff737230 */ /* 0x000fc40000004100 */
[----:B------:R-:W-:Y:S01]  /*25b0*/  FMUL.FTZ R72, R2, R111 ;  /* 0x0000006f02487220 */ /* 0x000fe20000410000 */
[----:B------:R-:W-:Y:S02]  /*25c0*/  HADD2.F32 R117, -RZ, R19.H0_H0 ;  /* 0x20000013ff757230 */ /* 0x000fe40000004100 */
[----:B------:R-:W-:Y:S01]  /*25d0*/  FADD.FTZ R111, -R0, R68 ;  /* 0x00000044006f7221 */ /* 0x000fe20000010100 */
[----:B------:R-:W-:Y:S01]  /*25e0*/  FFMA.FTZ R83, R83, R114, R116 ;  /* 0x0000007253537223 */ /* 0x000fe20000010074 */
[----:B------:R-:W-:Y:S01]  /*25f0*/  FFMA.FTZ R73, R73, R102, R110 ;  /* 0x0000006649497223 */ /* 0x000fe2000001006e */
[----:B------:R-:W-:Y:S02]  /*2600*/  HADD2.F32 R114, -RZ, R41.H1_H1 ;  /* 0x30000029ff727230 */ /* 0x000fe40000004100 */
[----:B------:R-:W-:Y:S01]  /*2610*/  FFMA.FTZ R72, R72, R115, R117 ;  /* 0x0000007348487223 */ /* 0x000fe20000010075 */
[----:B------:R-:W-:Y:S02]  /*2620*/  HADD2.F32 R116, -RZ, R17.H1_H1 ;  /* 0x30000011ff747230 */ /* 0x000fe40000004100 */
[----:B------:R-:W-:Y:S01]  /*2630*/  FADD.FTZ R115, -R0, R69 ;  /* 0x0000004500737221 */ /* 0x000fe20000010100 */
[----:B------:R-:W-:-:S02]  /*2640*/  HADD2.F32 R103, -RZ, R42.H0_H0 ;  /* 0x2000002aff677230 */ /* 0x000fc40000004100 */
[C---:B------:R-:W-:Y:S01]  /*2650*/  FMUL.FTZ R74, R2.reuse, R101 ;  /* 0x00000065024a7220 */ /* 0x040fe20000410000 */
[----:B------:R-:W-:Y:S02]  /*2660*/  HADD2.F32 R109, -RZ, R18.H0_H0 ;  /* 0x20000012ff6d7230 */ /* 0x000fe40000004100 */
[----:B------:R-:W-:Y:S01]  /*2670*/  FMUL.FTZ R69, R2, R111 ;  /* 0x0000006f02457220 */ /* 0x000fe20000410000 */
[----:B------:R-:W-:Y:S02]  /*2680*/  HADD2.F32 R102, -RZ, R36.H0_H0 ;  /* 0x20000024ff667230 */ /* 0x000fe40000004100 */
[C---:B------:R-:W-:Y:S01]  /*2690*/  FADD.FTZ R101, -R0.reuse, R75 ;  /* 0x0000004b00657221 */ /* 0x040fe20000010100 */
[----:B------:R-:W-:Y:S02]  /*26a0*/  HADD2.F32 R110, -RZ, R12.H0_H0 ;  /* 0x2000000cff6e7230 */ /* 0x000fe40000004100 */
[C---:B------:R-:W-:Y:S01]  /*26b0*/  FADD.FTZ R71, -R0.reuse, R71 ;  /* 0x0000004700477221 */ /* 0x040fe20000010100 */
[C---:B------:R-:W-:Y:S01]  /*26c0*/  FADD.FTZ R75, -R0.reuse, R70 ;  /* 0x00000046004b7221 */ /* 0x040fe20000010100 */
[----:B------:R-:W-:Y:S01]  /*26d0*/  FADD.FTZ R111, -R0, R64 ;  /* 0x00000040006f7221 */ /* 0x000fe20000010100 */
        /* <DEDUP_REMOVED lines=11> */
[----:B------:R-:W-:-:S02]  /*2790*/  HADD2.F32 R114, -RZ, R38.H0_H0 ;  /* 0x20000026ff727230 */ /* 0x000fc40000004100 */
[C---:B------:R-:W-:Y:S01]  /*27a0*/  FADD.FTZ R65, -R0.reuse, R65 ;  /* 0x0000004100417221 */ /* 0x040fe20000010100 */
[----:B------:R-:W-:Y:S02]  /*27b0*/  HADD2.F32 R116, -RZ, R14.H0_H0 ;  /* 0x2000000eff747230 */ /* 0x000fe40000004100 */
[C---:B------:R-:W-:Y:S01]  /*27c0*/  FADD.FTZ R101, -R0.reuse, R66 ;  /* 0x0000004200657221 */ /* 0x040fe20000010100 */
[----:B------:R-:W-:Y:S01]  /*27d0*/  FADD.FTZ R111, -R0, R67 ;  /* 0x00000043006f7221 */ /* 0x000fe20000010100 */
[----:B------:R-:W-:Y:S01]  /*27e0*/  FFMA.FTZ R70, R70, R103, R109 ;  /* 0x0000006746467223 */ /* 0x000fe2000001006d */
[----:B------:R-:W-:Y:S01]  /*27f0*/  FFMA.FTZ R67, R75, R102, R110 ;  /* 0x000000664b437223 */ /* 0x000fe2000001006e */
[----:B------:R-:W-:Y:S01]  /*2800*/  FFMA.FTZ R71, R71, R114, R116 ;  /* 0x0000007247477223 */ /* 0x000fe20000010074 */
[----:B------:R-:W-:Y:S02]  /*2810*/  HADD2.F32 R103, -RZ, R37.H1_H1 ;  /* 0x30000025ff677230 */ /* 0x000fe40000004100 */
[----:B------:R-:W-:Y:S01]  /*2820*/  FMUL.FTZ R65, R2, R65 ;  /* 0x0000004102417220 */ /* 0x000fe20000410000 */
[----:B------:R-:W-:-:S02]  /*2830*/  HADD2.F32 R109, -RZ, R13.H1_H1 ;  /* 0x3000000dff6d7230 */ /* 0x000fc40000004100 */
[C---:B------:R-:W-:Y:S01]  /*2840*/  FMUL.FTZ R101, R2.reuse, R101 ;  /* 0x0000006502657220 */ /* 0x040fe20000410000 */
[----:B------:R-:W-:Y:S02]  /*2850*/  HADD2.F32 R66, -RZ, R38.H1_H1 ;  /* 0x30000026ff427230 */ /* 0x000fe40000004100 */
[----:B------:R-:W-:Y:S01]  /*2860*/  FMUL.FTZ R111, R2, R111 ;  /* 0x0000006f026f7220 */ /* 0x000fe20000410000 */
[----:B------:R-:W-:Y:S02]  /*2870*/  HADD2.F32 R102, -RZ, R14.H1_H1 ;  /* 0x3000000eff667230 */ /* 0x000fe40000004100 */
[C---:B------:R-:W-:Y:S01]  /*2880*/  FADD.FTZ R75, -R0.reuse, R60 ;  /* 0x0000003c004b7221 */ /* 0x040fe20000010100 */
[----:B------:R-:W-:Y:S02]  /*2890*/  HADD2.F32 R110, -RZ, R39.H0_H0 ;  /* 0x20000027ff6e7230 */ /* 0x000fe40000004100 */
[----:B------:R-:W-:Y:S01]  /*28a0*/  FADD.FTZ R61, -R0, R61 ;  /* 0x0000003d003d7221 */ /* 0x000fe20000010100 */
[----:B------:R-:W-:-:S02]  /*28b0*/  HADD2.F32 R114, -RZ, R15.H0_H0 ;  /* 0x2000000fff727230 */ /* 0x000fc40000004100 */
[----:B------:R-:W-:Y:S01]  /*28c0*/  FFMA.FTZ R64, R64, R103, R109 ;  /* 0x0000006740407223 */ /* 0x000fe2000001006d */
[----:B------:R-:W-:Y:S02]  /*28d0*/  HADD2.F32 R116, -RZ, R39.H1_H1 ;  /* 0x30000027ff747230 */ /* 0x000fe40000004100 */
[----:B------:R-:W-:Y:S01]  /*28e0*/  FFMA.FTZ R65, R65, R66, R102 ;  /* 0x0000004241417223 */ /* 0x000fe20000010066 */
[----:B------:R-:W-:Y:S02]  /*28f0*/  HADD2.F32 R118, -RZ, R15.H1_H1 ;  /* 0x3000000fff767230 */ /* 0x000fe40000004100 */
[----:B------:R-:W-:Y:S01]  /*2900*/  FFMA.FTZ R101, R101, R110, R114 ;  /* 0x0000006e65657223 */ /* 0x000fe20000010072 */
[----:B------:R-:W-:Y:S02]  /*2910*/  HADD2.F32 R102, -RZ, R32.H0_H0 ;  /* 0x20000020ff667230 */ /* 0x000fe40000004100 */
[----:B------:R-:W-:Y:S01]  /*2920*/  FADD.FTZ R103, -R0, R62 ;  /* 0x0000003e00677221 */ /* 0x000fe20000010100 */
[----:B------:R-:W-:-:S02]  /*2930*/  HADD2.F32 R110, -RZ, R8.H0_H0 ;  /* 0x20000008ff6e7230 */ /* 0x000fc40000004100 */
[----:B------:R-:W-:Y:S01]  /*2940*/  FFMA.FTZ R66, R111, R116, R118 ;  /* 0x000000746f427223 */ /* 0x000fe20000010076 */
[----:B------:R-:W-:Y:S02]  /*2950*/  HADD2.F32 R114, -RZ, R32.H1_H1 ;  /* 0x30000020ff727230 */ /* 0x000fe40000004100 */
[C---:B------:R-:W-:Y:S01]  /*2960*/  FMUL.FTZ R75, R2.reuse, R75 ;  /* 0x0000004b024b7220 */ /* 0x040fe20000410000 */
[----:B------:R-:W-:Y:S02]  /*2970*/  HADD2.F32 R116, -RZ, R8.H1_H1 ;  /* 0x30000008ff747230 */ /* 0x000fe40000004100 */
[C---:B------:R-:W-:Y:S01]  /*2980*/  FMUL.FTZ R61, R2.reuse, R61 ;  /* 0x0000003d023d7220 */ /* 0x040fe20000410000 */
[----:B------:R-:W-:Y:S02]  /*2990*/  HADD2.F32 R118, -RZ, R33.H0_H0 ;  /* 0x20000021ff767230 */ /* 0x000fe40000004100 */
[----:B------:R-:W-:Y:S01]  /*29a0*/  FMUL.FTZ R109, R2, R103 ;  /* 0x00000067026d7220 */ /* 0x000fe20000410000 */
[----:B------:R-:W-:-:S02]  /*29b0*/  HADD2.F32 R60, -RZ, R9.H0_H0 ;  /* 0x20000009ff3c7230 */ /* 0x000fc40000004100 */
[----:B------:R-:W-:Y:S01]  /*29c0*/  FFMA.FTZ R103, R75, R102, R110 ;  /* 0x000000664b677223 */ /* 0x000fe2000001006e */
[C---:B------:R-:W-:Y:S01]  /*29d0*/  FADD.FTZ R63, -R0.reuse, R63 ;  /* 0x0000003f003f7221 */ /* 0x040fe20000010100 */
[----:B------:R-:W-:Y:S01]  /*29e0*/  FFMA.FTZ R102, R61, R114, R116 ;  /* 0x000000723d667223 */ /* 0x000fe20000010074 */
[----:B------:R-:W-:Y:S01]  /*29f0*/  FADD.FTZ R61, -R0, R56 ;  /* 0x00000038003d7221 */ /* 0x000fe20000010100 */
[----:B------:R-:W-:Y:S02]  /*2a00*/  HADD2.F32 R117, -RZ, R36.H1_H1 ;  /* 0x30000024ff757230 */ /* 0x000fe40000004100 */
[----:B------:R-:W-:Y:S01]  /*2a10*/  FFMA.FTZ R109, R109, R118, R60 ;  /* 0x000000766d6d7223 */ /* 0x000fe2000001003c */
[----:B------:R-:W-:Y:S02]  /*2a20*/  HADD2.F32 R119, -RZ, R12.H1_H1 ;  /* 0x3000000cff777230 */ /* 0x000fe40000004100 */
[----:B------:R-:W-:Y:S01]  /*2a30*/  FMUL.FTZ R68, R2, R115 ;  /* 0x0000007302447220 */ /* 0x000fe20000410000 */
[----:B------:R-:W-:-:S02]  /*2a40*/  HADD2.F32 R110, -RZ, R33.H1_H1 ;  /* 0x30000021ff6e7230 */ /* 0x000fc40000004100 */
[C---:B------:R-:W-:Y:S01]  /*2a50*/  FMUL.FTZ R63, R2.reuse, R63 ;  /* 0x0000003f023f7220 */ /* 0x040fe20000410000 */
[----:B------:R-:W-:Y:S02]  /*2a60*/  HADD2.F32 R60, -RZ, R9.H1_H1 ;  /* 0x30000009ff3c7230 */ /* 0x000fe40000004100 */
[----:B------:R-:W-:Y:S01]  /*2a70*/  FMUL.FTZ R61, R2, R61 ;  /* 0x0000003d023d7220 */ /* 0x000fe20000410000 */
[----:B------:R-:W-:Y:S02]  /*2a80*/  HADD2.F32 R114, -RZ, R34.H0_H0 ;  /* 0x20000022ff727230 */ /* 0x000fe40000004100 */
[----:B------:R-:W-:Y:S01]  /*2a90*/  FADD.FTZ R57, -R0, R57 ;  /* 0x0000003900397221 */ /* 0x000fe20000010100 */
[--C-:B------:R-:W-:Y:S02]  /*2aa0*/  HADD2.F32 R56, -RZ, R10.reuse.H0_H0 ;  /* 0x2000000aff387230 */ /* 0x100fe40000004100 */
[----:B------:R-:W-:Y:S01]  /*2ab0*/  FFMA.FTZ R68, R68, R117, R119 ;  /* 0x0000007544447223 */ /* 0x000fe20000010077 */
[----:B------:R-:W-:Y:S01]  /*2ac0*/  FFMA.FTZ R110, R63, R110, R60 ;  /* 0x0000006e3f6e7223 */ /* 0x000fe2000001003c */
[----:B------:R-:W0:Y:S01]  /*2ad0*/  @!P1 LDC.64 R116, c[0x0][0x3c0] ;  /* 0x0000f000ff749b82 */ /* 0x000e220000000a00 */
[----:B------:R-:W-:-:S02]  /*2ae0*/  HADD2.F32 R60, -RZ, R10.H1_H1 ;  /* 0x3000000aff3c7230 */ /* 0x000fc40000004100 */
[----:B------:R-:W-:Y:S01]  /*2af0*/  FFMA.FTZ R111, R61, R114, R56 ;  /* 0x000000723d6f7223 */ /* 0x000fe20000010038 */
[----:B------:R-:W-:Y:S02]  /*2b00*/  HADD2.F32 R56, -RZ, R34.H1_H1 ;  /* 0x30000022ff387230 */ /* 0x000fe40000004100 */
[----:B------:R-:W-:Y:S01]  /*2b10*/  FMUL.FTZ R57, R2, R57 ;  /* 0x0000003902397220 */ /* 0x000fe20000410000 */
[----:B------:R-:W-:Y:S01]  /*2b20*/  FADD.FTZ R75, -R0, R58 ;  /* 0x0000003a004b7221 */ /* 0x000fe20000010100 */
[----:B------:R-:W-:Y:S01]  /*2b30*/  HADD2.F32 R114, -RZ, R35.H0_H0 ;  /* 0x20000023ff727230 */ /* 0x000fe20000004100 */
[----:B------:R-:W-:Y:S01]  /*2b40*/  F2FP.F16.F32.PACK_AB R82, R81, R82 ;  /* 0x000000525152723e */ /* 0x000fe200000000ff */
[----:B------:R-:W1:Y:S01]  /*2b50*/  @!P1 LDC.64 R62, c[0x0][0x3c8] ;  /* 0x0000f200ff3e9b82 */ /* 0x000e620000000a00 */
[----:B------:R-:W-:Y:S01]  /*2b60*/  FFMA.FTZ R115, R57, R56, R60 ;  /* 0x0000003839737223 */ /* 0x000fe2000001003c */
[----:B------:R-:W-:Y:S02]  /*2b70*/  HADD2.F32 R56, -RZ, R11.H0_H0 ;  /* 0x2000000bff387230 */ /* 0x000fe40000004100 */
[----:B------:R-:W-:Y:S01]  /*2b80*/  FMUL.FTZ R75, R2, R75 ;  /* 0x0000004b024b7220 */ /* 0x000fe20000410000 */
[----:B------:R-:W-:Y:S01]  /*2b90*/  F2FP.F16.F32.PACK_AB R81, R80, R86 ;  /* 0x000000565051723e */ /* 0x000fe200000000ff */
[----:B------:R-:W-:Y:S01]  /*2ba0*/  FADD.FTZ R59, -R0, R59 ;  /* 0x0000003b003b7221 */ /* 0x000fe20000010100 */
[----:B------:R-:W-:Y:S01]  /*2bb0*/  F2FP.F16.F32.PACK_AB R80, R84, R85 ;  /* 0x000000555450723e */ /* 0x000fe200000000ff */
[----:B------:R-:W-:Y:S01]  /*2bc0*/  FFMA.FTZ R114, R75, R114, R56 ;  /* 0x000000724b727223 */ /* 0x000fe20000010038 */
[----:B------:R-:W2:Y:S01]  /*2bd0*/  LDC.64 R60, c[0x0][0x428] ;  /* 0x00010a00ff3c7b82 */ /* 0x000ea20000000a00 */
[----:B------:R-:W-:-:S02]  /*2be0*/  HADD2.F32 R57, -RZ, R35.H1_H1 ;  /* 0x30000023ff397230 */ /* 0x000fc40000004100 */
[----:B------:R-:W-:Y:S01]  /*2bf0*/  FMUL.FTZ R0, R2, R59 ;  /* 0x0000003b02007220 */ /* 0x000fe20000410000 */
[----:B------:R-:W-:Y:S01]  /*2c00*/  HADD2.F32 R75, -RZ, R11.H1_H1 ;  /* 0x3000000bff4b7230 */ /* 0x000fe20000004100 */
[----:B------:R-:W-:Y:S02]  /*2c10*/  F2FP.F16.F32.PACK_AB R59, R99, R98 ;  /* 0x00000062633b723e */ /* 0x000fe400000000ff */
[----:B------:R-:W-:Y:S01]  /*2c20*/  F2FP.F16.F32.PACK_AB R58, R96, R97 ;  /* 0x00000061603a723e */ /* 0x000fe200000000ff */
[----:B------:R-:W3:Y:S01]  /*2c30*/  LDC.64 R84, c[0x0][0x380] ;  /* 0x0000e000ff547b82 */ /* 0x000ee20000000a00 */
[----:B0-----:R-:W-:-:S04]  /*2c40*/  @!P1 IMAD.WIDE R116, R5, 0x4, R116 ;  /* 0x0000000405749825 */ /* 0x001fc800078e0274 */
[----:B------:R-:W-:Y:S01]  /*2c50*/  FFMA.FTZ R0, R0, R57, R75 ;  /* 0x0000003900007223 */ /* 0x000fe2000001004b */
[----:B------:R-:W-:Y:S02]  /*2c60*/  F2FP.F16.F32.PACK_AB R57, R7, R100 ;  /* 0x000000640739723e */ /* 0x000fe400000000ff */
[----:B------:R-:W-:Y:S01]  /*2c70*/  F2FP.F16.F32.PACK_AB R56, R3, R4 ;  /* 0x000000040338723e */ /* 0x000fe200000000ff */
[----:B------:R-:W-:Y:S01]  /*2c80*/  @!P1 STG.E desc[UR6][R116.64], R108 ;  /* 0x0000006c74009986 */ /* 0x000fe2000c101906 */
[----:B------:R-:W-:Y:S01]  /*2c90*/  F2FP.F16.F32.PACK_AB R83, R83, R87 ;  /* 0x000000575353723e */ /* 0x000fe200000000ff */
[----:B-1----:R-:W-:Y:S01]  /*2ca0*/  @!P1 IMAD.WIDE R62, R5, 0x4, R62 ;  /* 0x00000004053e9825 */ /* 0x002fe200078e023e */
[----:B------:R-:W-:Y:S02]  /*2cb0*/  F2FP.F16.F32.PACK_AB R75, R70, R72 ;  /* 0x00000048464b723e */ /* 0x000fe400000000ff */
[----:B------:R-:W-:Y:S02]  /*2cc0*/  F2FP.F16.F32.PACK_AB R74, R73, R74 ;  /* 0x0000004a494a723e */ /* 0x000fe400000000ff */
[----:B------:R0:W-:Y:S01]  /*2cd0*/  @!P1 STG.E desc[UR6][R62.64], R2 ;  /* 0x000000023e009986 */ /* 0x0001e2000c101906 */
[----:B------:R-:W-:Y:S01]  /*2ce0*/  F2FP.F16.F32.PACK_AB R73, R77, R79 ;  /* 0x0000004f4d49723e */ /* 0x000fe200000000ff */
[----:B--2---:R-:W-:Y:S01]  /*2cf0*/  IMAD.WIDE.U32 R96, R107, 0x10, R60 ;  /* 0x000000106b607825 */ /* 0x004fe200078e003c */
[----:B------:R-:W-:-:S03]  /*2d00*/  F2FP.F16.F32.PACK_AB R72, R76, R78 ;  /* 0x0000004e4c48723e */ /* 0x000fc600000000ff */
[----:B------:R-:W-:-:S04]  /*2d10*/  IMAD.WIDE.U32 R106, R106, 0x10, R60 ;  /* 0x000000106a6a7825 */ /* 0x000fc800078e003c */
[----:B------:R-:W-:Y:S01]  /*2d20*/  IMAD.WIDE.U32 R98, R113, 0x10, R60 ;  /* 0x0000001071627825 */ /* 0x000fe200078e003c */
[----:B---3--:R-:W-:-:S03]  /*2d30*/  LEA R5, R84, R5, 0x2 ;  /* 0x0000000554057211 */ /* 0x008fc600078e10ff */
[----:B0-----:R-:W-:Y:S01]  /*2d40*/  IMAD.WIDE.U32 R62, R112, 0x10, R60 ;  /* 0x00000010703e7825 */ /* 0x001fe200078e003c */
[----:B------:R-:W-:-:S03]  /*2d50*/  ISETP.GE.AND P0, PT, R5, R85, PT ;  /* 0x000000550500720c */ /* 0x000fc60003f06270 */
[--C-:B------:R-:W-:Y:S01]  /*2d60*/  IMAD.WIDE.U32 R2, R105, 0x10, R60.reuse ;  /* 0x0000001069027825 */ /* 0x100fe200078e003c */
[----:B------:R0:W-:Y:S03]  /*2d70*/  STG.E.128 desc[UR6][R62.64], R56 ;  /* 0x000000383e007986 */ /* 0x0001e6000c101d06 */
[----:B------:R-:W-:Y:S01]  /*2d80*/  IMAD.WIDE.U32 R104, R104, 0x10, R60 ;  /* 0x0000001068687825 */ /* 0x000fe200078e003c */
[----:B------:R-:W-:Y:S02]  /*2d90*/  F2FP.F16.F32.PACK_AB R61, R88, R89 ;  /* 0x00000059583d723e */ /* 0x000fe400000000ff */
[----:B------:R-:W-:Y:S02]  /*2da0*/  F2FP.F16.F32.PACK_AB R60, R92, R93 ;  /* 0x0000005d5c3c723e */ /* 0x000fe400000000ff */
[----:B0-----:R-:W-:Y:S02]  /*2db0*/  F2FP.F16.F32.PACK_AB R63, R95, R94 ;  /* 0x0000005e5f3f723e */ /* 0x001fe400000000ff */
        /* <DEDUP_REMOVED lines=13> */
[----:B------:R0:W-:Y:S01]  /*2e90*/  STG.E.128 desc[UR6][R98.64], R64 ;  /* 0x0000004062007986 */ /* 0x0001e2000c101d06 */
[----:B------:R-:W-:Y:S05]  /*2ea0*/  @!P0 BRA `(.L_x_32347) ;  /* 0xffffffd4004c8947 */ /* 0x000fea000383ffff */
[----:B------:R-:W-:Y:S05]  /*2eb0*/  EXIT ;  /* 0x000000000000794d */ /* 0x000fea0003800000 */
.L_x_32333:
        /* <DEDUP_REMOVED lines=8> */
.L_x_32366:
[----:B------:R-:W1:Y:S01]  /*2f40*/  LDC.64 R2, c[0x0][0x3e0] ;  /* 0x0000f800ff027b82 */ /* 0x000e620000000a00 */
[----:B------:R-:W-:-:S05]  /*2f50*/  IMAD R0, R5, UR8, RZ ;  /* 0x0000000805007c24 */ /* 0x000fca000f8e02ff */
[----:B------:R-:W-:Y:S02]  /*2f60*/  SHF.R.S32.HI R7, RZ, 0x1f, R0 ;  /* 0x0000001fff077819 */ /* 0x000fe40000011400 */
[----:B------:R-:W2:Y:S02]  /*2f70*/  LDC.64 R100, c[0x0][0x390] ;  /* 0x0000e400ff647b82 */ /* 0x000ea40000000a00 */
[----:B------:R-:W-:-:S04]  /*2f80*/  LEA.HI R7, R7, R0, RZ, 0x3 ;  /* 0x0000000007077211 */ /* 0x000fc800078f18ff */
[----:B------:R-:W-:Y:S01]  /*2f90*/  LEA.HI.SX32 R112, R7, R6, 0x1d ;  /* 0x0000000607707211 */ /* 0x000fe200078feaff */
[----:B-1----:R-:W-:-:S05]  /*2fa0*/  IMAD.WIDE R2, R5, 0x2, R2 ;  /* 0x0000000205027825 */ /* 0x002fca00078e0202 */
[----:B------:R-:W3:Y:S01]  /*2fb0*/  LDG.E.U16 R0, desc[UR6][R2.64] ;  /* 0x0000000602007981 */ /* 0x000ee2000c1e1500 */
[----:B--2---:R-:W-:-:S06]  /*2fc0*/  IMAD.WIDE.U32 R56, R112, 0x10, R100 ;  /* 0x0000001070387825 */ /* 0x004fcc00078e0064 */
[----:B-----5:R-:W5:Y:S01]  /*2fd0*/  LDG.E.128 R56, desc[UR6][R56.64] ;  /* 0x0000000638387981 */ /* 0x020f62000c1e1d00 */
[----:B------:R-:W-:Y:S01]  /*2fe0*/  BSSY.RECONVERGENT B0, `(.L_x_32348) ;  /* 0x0000028000007945 */ /* 0x000fe20003800200 */
[----:B---3--:R-:W-:-:S03]  /*2ff0*/  HADD2.F32 R0, -RZ, R0.H0_H0 ;  /* 0x20000000ff007230 */ /* 0x008fc60000004100 */
[----:B------:R-:W-:Y:S05]  /*3000*/  @!P1 BRA `(.L_x_32349) ;  /* 0x0000000000549947 */ /* 0x000fea0003800000 */
[----:B------:R-:W1:Y:S02]  /*3010*/  LDC.64 R2, c[0x0][0x3a0] ;  /* 0x0000e800ff027b82 */ /* 0x000e640000000a00 */
[----:B-1----:R-:W-:-:S05]  /*3020*/  IMAD.WIDE.U32 R2, R112, 0x20, R2 ;  /* 0x0000002070027825 */ /* 0x002fca00078e0002 */
        /* <DEDUP_REMOVED lines=10> */
[C---:B--2---:R-:W-:Y:S01]  /*30d0*/  FFMA.FTZ R56, R0.reuse, R7, R60 ;  /* 0x0000000700387223 */ /* 0x044fe2000001003c */
        /* <DEDUP_REMOVED lines=8> */
.L_x_32349:
[--C-:B-----5:R-:W-:Y:S02]  /*3160*/  HADD2.F32 R61, -RZ, R57.reuse.H0_H0 ;  /* 0x20000039ff3d7230 */ /* 0x120fe40000004100 */
[----:B------:R-:W-:Y:S02]  /*3170*/  HADD2.F32 R63, -RZ, R57.H1_H1 ;  /* 0x30000039ff3f7230 */ /* 0x000fe40000004100 */
[--C-:B------:R-:W-:Y:S02]  /*3180*/  HADD2.F32 R3, -RZ, R56.reuse.H0_H0 ;  /* 0x20000038ff037230 */ /* 0x100fe40000004100 */
[----:B------:R-:W-:Y:S02]  /*3190*/  HADD2.F32 R7, -RZ, R56.H1_H1 ;  /* 0x30000038ff077230 */ /* 0x000fe40000004100 */
[--C-:B------:R-:W-:Y:S02]  /*31a0*/  HADD2.F32 R65, -RZ, R58.reuse.H0_H0 ;  /* 0x2000003aff417230 */ /* 0x100fe40000004100 */
        /* <DEDUP_REMOVED lines=8> */
[C---:B------:R-:W-:Y:S01]  /*3230*/  FMUL.FTZ R61, R0.reuse, R67 ;  /* 0x00000043003d7220 */ /* 0x040fe20000410000 */
[C---:B------:R-:W-:Y:S01]  /*3240*/  FMUL.FTZ R62, R0.reuse, R69 ;  /* 0x00000045003e7220 */ /* 0x040fe20000410000 */
[----:B------:R-:W-:-:S07]  /*3250*/  FMUL.FTZ R63, R0, R71 ;  /* 0x00000047003f7220 */ /* 0x000fce0000410000 */
.L_x_32350:
[----:B0-----:R-:W-:Y:S05]  /*3260*/  BSYNC.RECONVERGENT B0 ;  /* 0x0000000000007941 */ /* 0x001fea0003800200 */
.L_x_32348:
        /* <DEDUP_REMOVED lines=30> */
.L_x_32352:
[--C-:B0----5:R-:W-:Y:S02]  /*3450*/  HADD2.F32 R69, -RZ, R64.reuse.H1_H1 ;  /* 0x30000040ff457230 */ /* 0x121fe40000004100 */
[--C-:B------:R-:W-:Y:S02]  /*3460*/  HADD2.F32 R71, -RZ, R65.reuse.H0_H0 ;  /* 0x20000041ff477230 */ /* 0x100fe40000004100 */
[----:B------:R-:W-:Y:S02]  /*3470*/  HADD2.F32 R7, -RZ, R64.H0_H0 ;  /* 0x20000040ff077230 */ /* 0x000fe40000004100 */
[----:B------:R-:W-:Y:S02]  /*3480*/  HADD2.F32 R73, -RZ, R65.H1_H1 ;  /* 0x30000041ff497230 */ /* 0x000fe40000004100 */
[C---:B------:R-:W-:Y:S01]  /*3490*/  FMUL.FTZ R65, R0.reuse, R69 ;  /* 0x0000004500417220 */ /* 0x040fe20000410000 */
        /* <DEDUP_REMOVED lines=10> */
[----:B------:R-:W-:-:S07]  /*3540*/  FMUL.FTZ R71, R0, R81 ;  /* 0x0000005100477220 */ /* 0x000fce0000410000 */
.L_x_32353:
[----:B------:R-:W-:Y:S05]  /*3550*/  BSYNC.RECONVERGENT B0 ;  /* 0x0000000000007941 */ /* 0x000fea0003800200 */
.L_x_32351:
        /* <DEDUP_REMOVED lines=29> */
.L_x_32355:
        /* <DEDUP_REMOVED lines=16> */
.L_x_32356:
[----:B------:R-:W-:Y:S05]  /*3830*/  BSYNC.RECONVERGENT B0 ;  /* 0x0000000000007941 */ /* 0x000fea0003800200 */
.L_x_32354:
        /* <DEDUP_REMOVED lines=29> */
.L_x_32358:
        /* <DEDUP_REMOVED lines=16> */
.L_x_32359:
[----:B------:R-:W-:Y:S05]  /*3b10*/  BSYNC.RECONVERGENT B0 ;  /* 0x0000000000007941 */ /* 0x000fea0003800200 */
.L_x_32357:
        /* <DEDUP_REMOVED lines=29> */
.L_x_32361:
        /* <DEDUP_REMOVED lines=16> */
.L_x_32362:
[----:B------:R-:W-:Y:S05]  /*3df0*/  BSYNC.RECONVERGENT B0 ;  /* 0x0000000000007941 */ /* 0x000fea0003800200 */
.L_x_32360:
[----:B------:R-:W-:Y:S01]  /*3e00*/  IADD3 R113, PT, PT, R112, 0xa0, RZ ;  /* 0x000000a070717810 */ /* 0x000fe20007ffe0ff */
[----:B------:R-:W-:-:S04]  /*3e10*/  IMAD.WIDE.U32 R96, R104, 0x20, R2 ;  /* 0x0000002068607825 */ /* 0x000fc800078e0002 */
[----:B------:R-:W-:Y:S01]  /*3e20*/  IMAD.WIDE.U32 R100, R113, 0x10, R100 ;  /* 0x0000001071647825 */ /* 0x000fe200078e0064 */
        /* <DEDUP_REMOVED lines=11> */
[--C-:B-----5:R-:W-:Y:S02]  /*3ee0*/  HADD2.F32 R7, -RZ, R100.reuse.H0_H0 ;  /* 0x20000064ff077230 */ /* 0x120fe40000004100 */
[----:B------:R-:W-:Y:S02]  /*3ef0*/  HADD2.F32 R100, -RZ, R100.H1_H1 ;  /* 0x30000064ff647230 */ /* 0x000fe40000004100 */
[----:B------:R-:W-:Y:S02]  /*3f00*/  HADD2.F32 R4, -RZ, R101.H1_H1 ;  /* 0x30000065ff047230 */ /* 0x000fe40000004100 */
[----:B------:R-:W-:-:S02]  /*3f10*/  HADD2.F32 R117, -RZ, R103.H0_H0 ;  /* 0x20000067ff757230 */ /* 0x000fc40000004100 */
[----:B------:R-:W-:Y:S02]  /*3f20*/  HADD2.F32 R116, -RZ, R103.H1_H1 ;  /* 0x30000067ff747230 */ /* 0x000fe40000004100 */
[C---:B--2---:R-:W-:Y:S01]  /*3f30*/  FFMA.FTZ R96, R0.reuse, R7, R96 ;  /* 0x0000000700607223 */ /* 0x044fe20000010060 */
[----:B------:R-:W-:Y:S02]  /*3f40*/  HADD2.F32 R7, -RZ, R101.H0_H0 ;  /* 0x20000065ff077230 */ /* 0x000fe40000004100 */
[C---:B------:R-:W-:Y:S01]  /*3f50*/  FFMA.FTZ R97, R0.reuse, R100, R97 ;  /* 0x0000006400617223 */ /* 0x040fe20000010061 */
[--C-:B------:R-:W-:Y:S02]  /*3f60*/  HADD2.F32 R101, -RZ, R102.reuse.H0_H0 ;  /* 0x20000066ff657230 */ /* 0x100fe40000004100 */
[C---:B------:R-:W-:Y:S01]  /*3f70*/  FFMA.FTZ R99, R0.reuse, R4, R99 ;  /* 0x0000000400637223 */ /* 0x040fe20000010063 */
[----:B------:R-:W-:Y:S02]  /*3f80*/  HADD2.F32 R102, -RZ, R102.H1_H1 ;  /* 0x30000066ff667230 */ /* 0x000fe40000004100 */
[C---:B------:R-:W-:Y:S01]  /*3f90*/  FFMA.FTZ R98, R0.reuse, R7, R98 ;  /* 0x0000000700627223 */ /* 0x040fe20000010062 */
[C---:B---3--:R-:W-:Y:S01]  /*3fa0*/  FFMA.FTZ R103, R0.reuse, R116, R111 ;  /* 0x0000007400677223 */ /* 0x048fe2000001006f */
[C---:B------:R-:W-:Y:S01]  /*3fb0*/  FFMA.FTZ R100, R0.reuse, R101, R108 ;  /* 0x0000006500647223 */ /* 0x040fe2000001006c */
[C---:B------:R-:W-:Y:S01]  /*3fc0*/  FFMA.FTZ R101, R0.reuse, R102, R109 ;  /* 0x0000006600657223 */ /* 0x040fe2000001006d */
[----:B------:R-:W-:Y:S01]  /*3fd0*/  FFMA.FTZ R102, R0, R117, R110 ;  /* 0x0000007500667223 */ /* 0x000fe2000001006e */
[----:B------:R-:W-:Y:S06]  /*3fe0*/  BRA `(.L_x_32364) ;  /* 0x0000000000407947 */ /* 0x000fec0003800000 */
.L_x_32363:
[----:B-----5:R-:W-:Y:S02]  /*3ff0*/  HADD2.F32 R99, -RZ, R101.H0_H0 ;  /* 0x20000065ff637230 */ /* 0x020fe40000004100 */
[----:B------:R-:W-:Y:S02]  /*4000*/  HADD2.F32 R115, -RZ, R103.H0_H0 ;  /* 0x20000067ff737230 */ /* 0x000fe40000004100 */
[----:B------:R-:W-:Y:S02]  /*4010*/  HADD2.F32 R101, -RZ, R101.H1_H1 ;  /* 0x30000065ff657230 */ /* 0x000fe40000004100 */
[C---:B------:R-:W-:Y:S01]  /*4020*/  FMUL.FTZ R98, R0.reuse, R99 ;  /* 0x0000006300627220 */ /* 0x040fe20000410000 */
        /* <DEDUP_REMOVED lines=12> */
.L_x_32364:
        /* <DEDUP_REMOVED lines=172> */
.L_x_32390:
[----:B------:R-:W-:Y:S01]  /*4bb0*/  FMUL.FTZ R0, R108, R108 ;  /* 0x0000006c6c007220 */ /* 0x000fe20000410000 */
[----:B------:R-:W-:Y:S01]  /*4bc0*/  ISETP.NE.AND P0, PT, RZ, UR9, PT ;  /* 0x00000009ff007c0c */ /* 0x000fe2000bf05270 */
[----:B-1----:R-:W-:Y:S01]  /*4bd0*/  FADD.FTZ R2, R115, R7 ;  /* 0x0000000773027221 */ /* 0x002fe20000010000 */
[----:B------:R-:W-:Y:S02]  /*4be0*/  HADD2.F32 R4, -RZ, R52.H0_H0 ;  /* 0x20000034ff047230 */ /* 0x000fe40000004100 */
[----:B------:R-:W-:Y:S01]  /*4bf0*/  FSEL R0, R0, RZ, P0 ;  /* 0x000000ff00007208 */ /* 0x000fe20000000000 */
[----:B------:R-:W-:Y:S01]  /*4c00*/  FFMA.FTZ R109, R2, R109, UR10 ;  /* 0x0000000a026d7e23 */ /* 0x000fe2000801006d */
[----:B------:R-:W-:Y:S02]  /*4c10*/  HADD2.F32 R111, -RZ, R29.H0_H0 ;  /* 0x2000001dff6f7230 */ /* 0x000fe40000004100 */
[----:B------:R-:W-:Y:S02]  /*4c20*/  HADD2.F32 R110, -RZ, R53.H1_H1 ;  /* 0x30000035ff6e7230 */ /* 0x000fe40000004100 */
[----:B------:R-:W-:Y:S01]  /*4c30*/  FADD.FTZ R2, R109, R0 ;  /* 0x000000006d027221 */ /* 0x000fe20000010000 */
[----:B------:R-:W-:Y:S01]  /*4c40*/  FSEL R0, R108, RZ, !P0 ;  /* 0x000000ff6c007208 */ /* 0x000fe20004000000 */
[----:B------:R-:W-:-:S02]  /*4c50*/  HADD2.F32 R109, -RZ, R28.H0_H0 ;  /* 0x2000001cff6d7230 */ /* 0x000fc40000004100 */
[----:B0-----:R-:W-:Y:S02]  /*4c60*/  HADD2.F32 R115, -RZ, R29.H1_H1 ;  /* 0x3000001dff737230 */ /* 0x001fe40000004100 */
[----:B------:R-:W0:Y:S01]  /*4c70*/  MUFU.RSQ R2, R2 ;  /* 0x0000000200027308 */ /* 0x000e220000001400 */
[C---:B------:R-:W-:Y:S01]  /*4c80*/  FADD.FTZ R3, -R0.reuse, R56 ;  /* 0x0000003800037221 */ /* 0x040fe20000010100 */
[C---:B------:R-:W-:Y:S01]  /*4c90*/  FADD.FTZ R57, -R0.reuse, R57 ;  /* 0x0000003900397221 */ /* 0x040fe20000010100 */
[C---:B------:R-:W-:Y:S01]  /*4ca0*/  FADD.FTZ R7, -R0.reuse, R58 ;  /* 0x0000003a00077221 */ /* 0x040fe20000010100 */
[C---:B------:R-:W-:Y:S01]  /*4cb0*/  FADD.FTZ R59, -R0.reuse, R59 ;  /* 0x0000003b003b7221 */ /* 0x040fe20000010100 */
[----:B------:R-:W-:Y:S02]  /*4cc0*/  HADD2.F32 R56, -RZ, R52.H1_H1 ;  /* 0x30000034ff387230 */ /* 0x000fe40000004100 */
[----:B------:R-:W-:Y:S01]  /*4cd0*/  FADD.FTZ R61, -R0, R61 ;  /* 0x0000003d003d7221 */ /* 0x000fe20000010100 */
[----:B------:R-:W-:-:S02]  /*4ce0*/  HADD2.F32 R58, -RZ, R53.H0_H0 ;  /* 0x20000035ff3a7230 */ /* 0x000fc40000004100 */
[C---:B------:R-:W-:Y:S01]  /*4cf0*/  FADD.FTZ R65, -R0.reuse, R65 ;  /* 0x0000004100417221 */ /* 0x040fe20000010100 */
[----:B------:R-:W-:Y:S02]  /*4d00*/  HADD2.F32 R114, -RZ, R55.H0_H0 ;  /* 0x20000037ff727230 */ /* 0x000fe40000004100 */
[C---:B------:R-:W-:Y:S01]  /*4d10*/  FADD.FTZ R67, -R0.reuse, R67 ;  /* 0x0000004300437221 */ /* 0x040fe20000010100 */
[----:B------:R-:W-:Y:S02]  /*4d20*/  HADD2.F32 R117, -RZ, R31.H0_H0 ;  /* 0x2000001fff757230 */ /* 0x000fe40000004100 */
[C---:B------:R-:W-:Y:S01]  /*4d30*/  FADD.FTZ R69, -R0.reuse, R69 ;  /* 0x0000004500457221 */ /* 0x040fe20000010100 */
[----:B------:R-:W-:Y:S02]  /*4d40*/  HADD2.F32 R119, -RZ, R26.H0_H0 ;  /* 0x2000001aff777230 */ /* 0x000fe40000004100 */
        /* <DEDUP_REMOVED lines=9> */
[----:B------:R-:W-:-:S02]  /*4de0*/  HADD2.F32 R109, -RZ, R28.H1_H1 ;  /* 0x3000001cff6d7230 */ /* 0x000fc40000004100 */
[----:B------:R-:W-:Y:S01]  /*4df0*/  FMUL.FTZ R3, R2, R57 ;  /* 0x0000003902037220 */ /* 0x000fe20000410000 */
[----:B------:R-:W-:Y:S01]  /*4e00*/  FADD.FTZ R57, -R0, R60 ;  /* 0x0000003c00397221 */ /* 0x000fe20000010100 */
[----:B------:R-:W-:Y:S01]  /*4e10*/  FMUL.FTZ R60, R2, R65 ;  /* 0x00000041023c7220 */ /* 0x000fe20000410000 */
[----:B------:R-:W-:Y:S01]  /*4e20*/  FADD.FTZ R65, -R0, R68 ;  /* 0x0000004400417221 */ /* 0x000fe20000010100 */
[----:B------:R-:W-:Y:S01]  /*4e30*/  FFMA.FTZ R3, R56, R3, R109 ;  /* 0x0000000338037223 */ /* 0x000fe2000001006d */
[----:B------:R-:W-:Y:S01]  /*4e40*/  FFMA.FTZ R56, R58, R7, R111 ;  /* 0x000000073a387223 */ /* 0x000fe2000001006f */
[----:B------:R-:W-:Y:S01]  /*4e50*/  FFMA.FTZ R7, R110, R59, R115 ;  /* 0x0000003b6e077223 */ /* 0x000fe20000010073 */
[----:B------:R-:W-:Y:S02]  /*4e60*/  HADD2.F32 R58, -RZ, R54.H0_H0 ;  /* 0x20000036ff3a7230 */ /* 0x000fe40000004100 */
[----:B------:R-:W-:Y:S01]  /*4e70*/  FMUL.FTZ R57, R2, R57 ;  /* 0x0000003902397220 */ /* 0x000fe20000410000 */
[----:B------:R-:W-:-:S02]  /*4e80*/  HADD2.F32 R111, -RZ, R30.H0_H0 ;  /* 0x2000001eff6f7230 */ /* 0x000fc40000004100 */
[C---:B------:R-:W-:Y:S01]  /*4e90*/  FADD.FTZ R59, -R0.reuse, R62 ;  /* 0x0000003e003b7221 */ /* 0x040fe20000010100 */
[----:B------:R-:W-:Y:S02]  /*4ea0*/  HADD2.F32 R110, -RZ, R54.H1_H1 ;  /* 0x30000036ff6e7230 */ /* 0x000fe40000004100 */
[----:B------:R-:W-:Y:S01]  /*4eb0*/  FADD.FTZ R109, -R0, R63 ;  /* 0x0000003f006d7221 */ /* 0x000fe20000010100 */
[----:B------:R-:W-:Y:S02]  /*4ec0*/  HADD2.F32 R115, -RZ, R30.H1_H1 ;  /* 0x3000001eff737230 */ /* 0x000fe40000004100 */
[----:B------:R-:W-:Y:S01]  /*4ed0*/  FFMA.FTZ R58, R58, R57, R111 ;  /* 0x000000393a3a7223 */ /* 0x000fe2000001006f */
[----:B------:R-:W-:Y:S01]  /*4ee0*/  FMUL.FTZ R59, R2, R59 ;  /* 0x0000003b023b7220 */ /* 0x000fe20000410000 */
[----:B------:R-:W-:Y:S02]  /*4ef0*/  HADD2.F32 R62, -RZ, R55.H1_H1 ;  /* 0x30000037ff3e7230 */ /* 0x000fe40000004100 */
[----:B------:R-:W-:Y:S01]  /*4f00*/  FADD.FTZ R63, -R0, R66 ;  /* 0x00000042003f7221 */ /* 0x000fe20000010100 */
        /* <DEDUP_REMOVED lines=10> */
[----:B------:R-:W-:Y:S01]  /*4fb0*/  FFMA.FTZ R61, R110, R61, R115 ;  /* 0x0000003d6e3d7223 */ /* 0x000fe20000010073 */
[----:B------:R-:W-:-:S02]  /*4fc0*/  HADD2.F32 R111, -RZ, R31.H1_H1 ;  /* 0x3000001fff6f7230 */ /* 0x000fc40000004100 */
[----:B------:R-:W-:Y:S01]  /*4fd0*/  FMUL.FTZ R65, R2, R65 ;  /* 0x0000004102417220 */ /* 0x000fe20000410000 */
[----:B------:R-:W-:Y:S02]  /*4fe0*/  HADD2.F32 R64, -RZ, R49.H0_H0 ;  /* 0x20000031ff407230 */ /* 0x000fe40000004100 */
[----:B------:R-:W-:Y:S01]  /*4ff0*/  FFMA.FTZ R60, R117, R60, R114 ;  /* 0x0000003c753c7223 */ /* 0x000fe20000010072 */
[----:B------:R-:W-:Y:S02]  /*5000*/  HADD2.F32 R115, -RZ, R25.H0_H0 ;  /* 0x20000019ff737230 */ /* 0x000fe40000004100 */
[----:B------:R-:W-:Y:S01]  /*5010*/  FFMA.FTZ R109, R62, R109, R111 ;  /* 0x0000006d3e6d7223 */ /* 0x000fe2000001006f */
[----:B------:R-:W-:Y:S02]  /*5020*/  HADD2.F32 R110, -RZ, R50.H0_H0 ;  /* 0x20000032ff6e7230 */ /* 0x000fe40000004100 */
[----:B------:R-:W-:Y:S01]  /*5030*/  FMUL.FTZ R62, R2, R67 ;  /* 0x00000043023e7220 */ /* 0x000fe20000410000 */
[----:B------:R-:W-:-:S02]  /*5040*/  HADD2.F32 R117, -RZ, R49.H1_H1 ;  /* 0x30000031ff757230 */ /* 0x000fc40000004100 */
[----:B------:R-:W-:Y:S01]  /*5050*/  FADD.FTZ R111, -R0, R70 ;  /* 0x00000046006f7221 */ /* 0x000fe20000010100 */
[----:B------:R-:W-:Y:S02]  /*5060*/  HADD2.F32 R66, -RZ, R25.H1_H1 ;  /* 0x30000019ff427230 */ /* 0x000fe40000004100 */
[----:B------:R-:W-:Y:S01]  /*5070*/  FFMA.FTZ R63, R64, R63, R115 ;  /* 0x0000003f403f7223 */ /* 0x000fe20000010073 */
[----:B------:R-:W-:Y:S01]  /*5080*/  FFMA.FTZ R65, R110, R65, R119 ;  /* 0x000000416e417223 */ /* 0x000fe20000010077 */
[----:B------:R-:W-:Y:S02]  /*5090*/  HADD2.F32 R115, -RZ, R50.H1_H1 ;  /* 0x30000032ff737230 */ /* 0x000fe40000004100 */
[C---:B------:R-:W-:Y:S01]  /*50a0*/  FMUL.FTZ R64, R2.reuse, R69 ;  /* 0x0000004502407220 */ /* 0x040fe20000410000 */
[----:B------:R-:W-:Y:S01]  /*50b0*/  FFMA.FTZ R62, R117, R62, R66 ;  /* 0x0000003e753e7223 */ /* 0x000fe20000010042 */
[----:B------:R-:W-:Y:S02]  /*50c0*/  HADD2.F32 R68, -RZ, R26.H1_H1 ;  /* 0x3000001aff447230 */ /* 0x000fe40000004100 */
[----:B------:R-:W-:Y:S01]  /*50d0*/  FMUL.FTZ R67, R2, R71 ;  /* 0x0000004702437220 */ /* 0x000fe20000410000 */
[----:B------:R-:W-:-:S02]  /*50e0*/  HADD2.F32 R110, -RZ, R51.H1_H1 ;  /* 0x30000033ff6e7230 */ /* 0x000fc40000004100 */
[----:B------:R-:W-:Y:S01]  /*50f0*/  FMUL.FTZ R66, R2, R111 ;  /* 0x0000006f02427220 */ /* 0x000fe20000410000 */
[----:B------:R-:W-:Y:S02]  /*5100*/  HADD2.F32 R119, -RZ, R27.H1_H1 ;  /* 0x3000001bff777230 */ /* 0x000fe40000004100 */
[C---:B------:R-:W-:Y:S01]  /*5110*/  FADD.FTZ R69, -R0.reuse, R72 ;  /* 0x0000004800457221 */ /* 0x040fe20000010100 */
[----:B------:R-:W-:Y:S02]  /*5120*/  HADD2.F32 R117, -RZ, R51.H0_H0 ;  /* 0x20000033ff757230 */ /* 0x000fe40000004100 */
[----:B------:R-:W-:Y:S01]  /*5130*/  FADD.FTZ R71, -R0, R74 ;  /* 0x0000004a00477221 */ /* 0x000fe20000010100 */
[----:B------:R-:W-:Y:S02]  /*5140*/  HADD2.F32 R70, -RZ, R27.H0_H0 ;  /* 0x2000001bff467230 */ /* 0x000fe40000004100 */
[----:B------:R-:W-:Y:S01]  /*5150*/  FFMA.FTZ R64, R115, R64, R68 ;  /* 0x0000004073407223 */ /* 0x000fe20000010044 */
[----:B------:R-:W-:Y:S01]  /*5160*/  FFMA.FTZ R67, R110, R67, R119 ;  /* 0x000000436e437223 */ /* 0x000fe20000010077 */
[----:B------:R-:W-:-:S02]  /*5170*/  HADD2.F32 R110, -RZ, R44.H0_H0 ;  /* 0x2000002cff6e7230 */ /* 0x000fc40000004100 */
[C---:B------:R-:W-:Y:S01]  /*5180*/  FMUL.FTZ R69, R2.reuse, R69 ;  /* 0x0000004502457220 */ /* 0x040fe20000410000 */
[----:B------:R-:W-:Y:S01]  /*5190*/  FFMA.FTZ R66, R117, R66, R70 ;  /* 0x0000004275427223 */ /* 0x000fe20000010046 */
[----:B------:R-:W-:Y:S02]  /*51a0*/  HADD2.F32 R111, -RZ, R20.H0_H0 ;  /* 0x20000014ff6f7230 */ /* 0x000fe40000004100 */
[C---:B------:R-:W-:Y:S01]  /*51b0*/  FMUL.FTZ R68, R2.reuse, R73 ;  /* 0x0000004902447220 */ /* 0x040fe20000410000 */
[----:B------:R-:W-:Y:S02]  /*51c0*/  HADD2.F32 R115, -RZ, R44.H1_H1 ;  /* 0x3000002cff737230 */ /* 0x000fe40000004100 */
[----:B------:R-:W-:Y:S01]  /*51d0*/  FMUL.FTZ R70, R2, R71 ;  /* 0x0000004702467220 */ /* 0x000fe20000410000 */
[----:B------:R-:W-:Y:S02]  /*51e0*/  HADD2.F32 R114, -RZ, R20.H1_H1 ;  /* 0x30000014ff727230 */ /* 0x000fe40000004100 */
[----:B------:R-:W-:Y:S01]  /*51f0*/  FADD.FTZ R71, -R0, R75 ;  /* 0x0000004b00477221 */ /* 0x000fe20000010100 */
[----:B------:R-:W-:-:S02]  /*5200*/  HADD2.F32 R117, -RZ, R45.H0_H0 ;  /* 0x2000002dff757230 */ /* 0x000fc40000004100 */
[----:B------:R-:W-:Y:S01]  /*5210*/  FADD.FTZ R73, -R0, R76 ;  /* 0x0000004c00497221 */ /* 0x000fe20000010100 */
[----:B------:R-:W-:Y:S02]  /*5220*/  HADD2.F32 R72, -RZ, R21.H0_H0 ;  /* 0x20000015ff487230 */ /* 0x000fe40000004100 */
[----:B------:R-:W-:Y:S01]  /*5230*/  FFMA.FTZ R69, R110, R69, R111 ;  /* 0x000000456e457223 */ /* 0x000fe2000001006f */
[----:B------:R-:W-:Y:S01]  /*5240*/  FFMA.FTZ R68, R115, R68, R114 ;  /* 0x0000004473447223 */ /* 0x000fe20000010072 */
[----:B------:R-:W-:Y:S02]  /*5250*/  HADD2.F32 R74, -RZ, R45.H1_H1 ;  /* 0x3000002dff4a7230 */ /* 0x000fe40000004100 */
[C---:B------:R-:W-:Y:S01]  /*5260*/  FMUL.FTZ R71, R2.reuse, R71 ;  /* 0x0000004702477220 */ /* 0x040fe20000410000 */
[----:B------:R-:W-:Y:S01]  /*5270*/  FFMA.FTZ R70, R117, R70, R72 ;  /* 0x0000004675467223 */ /* 0x000fe20000010048 */
[----:B------:R-:W-:Y:S02]  /*5280*/  HADD2.F32 R111, -RZ, R21.H1_H1 ;  /* 0x30000015ff6f7230 */ /* 0x000fe40000004100 */
[----:B------:R-:W-:Y:S01]  /*5290*/  FMUL.FTZ R73, R2, R73 ;  /* 0x0000004902497220 */ /* 0x000fe20000410000 */
[----:B------:R-:W-:-:S02]  /*52a0*/  HADD2.F32 R110, -RZ, R46.H0_H0 ;  /* 0x2000002eff6e7230 */ /* 0x000fc40000004100 */
[----:B------:R-:W-:Y:S01]  /*52b0*/  FMUL.FTZ R72, R2, R77 ;  /* 0x0000004d02487220 */ /* 0x000fe20000410000 */
[----:B------:R-:W-:Y:S02]  /*52c0*/  HADD2.F32 R115, -RZ, R22.H0_H0 ;  /* 0x20000016ff737230 */ /* 0x000fe40000004100 */
[----:B------:R-:W-:Y:S01]  /*52d0*/  FADD.FTZ R75, -R0, R78 ;  /* 0x0000004e004b7221 */ /* 0x000fe20000010100 */
[----:B------:R-:W-:Y:S02]  /*52e0*/  HADD2.F32 R117, -RZ, R46.H1_H1 ;  /* 0x3000002eff757230 */ /* 0x000fe40000004100 */
[----:B------:R-:W-:Y:S01]  /*52f0*/  FFMA.FTZ R71, R74, R71, R111 ;  /* 0x000000474a477223 */ /* 0x000fe2000001006f */
[----:B------:R-:W-:Y:S02]  /*5300*/  HADD2.F32 R114, -RZ, R22.H1_H1 ;  /* 0x30000016ff727230 */ /* 0x000fe40000004100 */
[----:B------:R-:W-:Y:S01]  /*5310*/  FFMA.FTZ R73, R110, R73, R115 ;  /* 0x000000496e497223 */ /* 0x000fe20000010073 */
[----:B------:R-:W-:-:S02]  /*5320*/  HADD2.F32 R74, -RZ, R47.H0_H0 ;  /* 0x2000002fff4a7230 */ /* 0x000fc40000004100 */
[----:B------:R-:W-:Y:S01]  /*5330*/  FADD.FTZ R111, -R0, R80 ;  /* 0x00000050006f7221 */ /* 0x000fe20000010100 */
[----:B------:R-:W-:Y:S02]  /*5340*/  HADD2.F32 R115, -RZ, R23.H0_H0 ;  /* 0x20000017ff737230 */ /* 0x000fe40000004100 */
[----:B------:R-:W-:Y:S01]  /*5350*/  FFMA.FTZ R72, R117, R72, R114 ;  /* 0x0000004875487223 */ /* 0x000fe20000010072 */
[----:B------:R-:W-:Y:S02]  /*5360*/  HADD2.F32 R117, -RZ, R47.H1_H1 ;  /* 0x3000002fff757230 */ /* 0x000fe40000004100 */
[C---:B------:R-:W-:Y:S01]  /*5370*/  FMUL.FTZ R75, R2.reuse, R75 ;  /* 0x0000004b024b7220 */ /* 0x040fe20000410000 */
[----:B------:R-:W-:Y:S02]  /*5380*/  HADD2.F32 R110, -RZ, R23.H1_H1 ;  /* 0x30000017ff6e7230 */ /* 0x000fe40000004100 */
[----:B------:R-:W-:Y:S01]  /*5390*/  FMUL.FTZ R78, R2, R79 ;  /* 0x0000004f024e7220 */ /* 0x000fe20000410000 */
[C---:B------:R-:W-:Y:S01]  /*53a0*/  FADD.FTZ R81, -R0.reuse, R81 ;  /* 0x0000005100517221 */ /* 0x040fe20000010100 */
[C---:B------:R-:W-:Y:S01]  /*53b0*/  FADD.FTZ R77, -R0.reuse, R82 ;  /* 0x00000052004d7221 */ /* 0x040fe20000010100 */
[----:B------:R-:W-:Y:S01]  /*53c0*/  FADD.FTZ R83, -R0, R83 ;  /* 0x0000005300537221 */ /* 0x000fe20000010100 */
[----:B------:R-:W-:Y:S01]  /*53d0*/  FMUL.FTZ R76, R2, R111 ;  /* 0x0000006f024c7220 */ /* 0x000fe20000410000 */
        /* <DEDUP_REMOVED lines=11> */
[----:B------:R-:W-:Y:S01]  /*5490*/  FADD.FTZ R85, -R0, R85 ;  /* 0x0000005500557221 */ /* 0x000fe20000010100 */
[----:B------:R-:W-:Y:S02]  /*54a0*/  HADD2.F32 R117, -RZ, R17.H1_H1 ;  /* 0x30000011ff757230 */ /* 0x000fe40000004100 */
[----:B------:R-:W-:Y:S01]  /*54b0*/  FFMA.FTZ R74, R111, R74, R80 ;  /* 0x0000004a6f4a7223 */ /* 0x000fe20000010050 */
[----:B------:R-:W-:Y:S01]  /*54c0*/  FFMA.FTZ R77, R82, R77, R115 ;  /* 0x0000004d524d7223 */ /* 0x000fe20000010073 */
[----:B------:R-:W-:Y:S01]  /*54d0*/  FADD.FTZ R83, -R0, R86 ;  /* 0x0000005600537221 */ /* 0x000fe20000010100 */
[----:B------:R-:W-:Y:S02]  /*54e0*/  HADD2.F32 R82, -RZ, R42.H0_H0 ;  /* 0x2000002aff527230 */ /* 0x000fe40000004100 */
[----:B------:R-:W-:Y:S01]  /*54f0*/  FFMA.FTZ R75, R110, R75, R117 ;  /* 0x0000004b6e4b7223 */ /* 0x000fe20000010075 */
[----:B------:R-:W-:Y:S02]  /*5500*/  HADD2.F32 R111, -RZ, R18.H0_H0 ;  /* 0x20000012ff6f7230 */ /* 0x000fe40000004100 */
[----:B------:R-:W-:Y:S01]  /*5510*/  FMUL.FTZ R81, R2, R81 ;  /* 0x0000005102517220 */ /* 0x000fe20000410000 */
[----:B------:R-:W-:-:S02]  /*5520*/  HADD2.F32 R110, -RZ, R42.H1_H1 ;  /* 0x3000002aff6e7230 */ /* 0x000fc40000004100 */
[C---:B------:R-:W-:Y:S01]  /*5530*/  FMUL.FTZ R85, R2.reuse, R85 ;  /* 0x0000005502557220 */ /* 0x040fe20000410000 */
[----:B------:R-:W-:Y:S02]  /*5540*/  HADD2.F32 R115, -RZ, R18.H1_H1 ;  /* 0x30000012ff737230 */ /* 0x000fe40000004100 */
[----:B------:R-:W-:Y:S01]  /*5550*/  FMUL.FTZ R80, R2, R83 ;  /* 0x0000005302507220 */ /* 0x000fe20000410000 */
[----:B------:R-:W-:Y:S02]  /*5560*/  HADD2.F32 R119, -RZ, R40.H0_H0 ;  /* 0x20000028ff777230 */ /* 0x000fe40000004100 */
[----:B------:R-:W-:Y:S01]  /*5570*/  FADD.FTZ R83, -R0, R87 ;  /* 0x0000005700537221 */ /* 0x000fe20000010100 */
[----:B------:R-:W-:Y:S02]  /*5580*/  HADD2.F32 R114, -RZ, R16.H0_H0 ;  /* 0x20000010ff727230 */ /* 0x000fe40000004100 */
[----:B------:R-:W-:Y:S01]  /*5590*/  FFMA.FTZ R82, R82, R81, R111 ;  /* 0x0000005152527223 */ /* 0x000fe2000001006f */
[----:B------:R-:W-:-:S02]  /*55a0*/  HADD2.F32 R117, -RZ, R43.H0_H0 ;  /* 0x2000002bff757230 */ /* 0x000fc40000004100 */
[----:B------:R-:W-:Y:S01]  /*55b0*/  FADD.FTZ R89, -R0, R89 ;  /* 0x0000005900597221 */ /* 0x000fe20000010100 */
[----:B------:R-:W-:Y:S02]  /*55c0*/  HADD2.F32 R84, -RZ, R19.H0_H0 ;  /* 0x20000013ff547230 */ /* 0x000fe40000004100 */
[----:B------:R-:W-:Y:S01]  /*55d0*/  FFMA.FTZ R81, R110, R85, R115 ;  /* 0x000000556e517223 */ /* 0x000fe20000010073 */
[----:B------:R-:W-:Y:S01]  /*55e0*/  FFMA.FTZ R76, R119, R76, R114 ;  /* 0x0000004c774c7223 */ /* 0x000fe20000010072 */
[----:B------:R-:W-:Y:S02]  /*55f0*/  HADD2.F32 R86, -RZ, R43.H1_H1 ;  /* 0x3000002bff567230 */ /* 0x000fe40000004100 */
[----:B------:R-:W-:Y:S01]  /*5600*/  FADD.FTZ R85, -R0, R88 ;  /* 0x0000005800557221 */ /* 0x000fe20000010100 */
        /* <DEDUP_REMOVED lines=12> */
[C---:B------:R-:W-:Y:S01]  /*56d0*/  FADD.FTZ R89, -R0.reuse, R92 ;  /* 0x0000005c00597221 */ /* 0x040fe20000010100 */
[----:B------:R-:W-:Y:S01]  /*56e0*/  FADD.FTZ R87, -R0, R90 ;  /* 0x0000005a00577221 */ /* 0x000fe20000010100 */
[----:B------:R-:W-:Y:S01]  /*56f0*/  FFMA.FTZ R84, R115, R84, R110 ;  /* 0x0000005473547223 */ /* 0x000fe2000001006e */
[----:B------:R-:W-:-:S02]  /*5700*/  HADD2.F32 R117, -RZ, R37.H1_H1 ;  /* 0x30000025ff757230 */ /* 0x000fc40000004100 */
[C---:B------:R-:W-:Y:S01]  /*5710*/  FMUL.FTZ R86, R2.reuse, R91 ;  /* 0x0000005b02567220 */ /* 0x040fe20000410000 */
[----:B------:R-:W-:Y:S02]  /*5720*/  HADD2.F32 R110, -RZ, R13.H1_H1 ;  /* 0x3000000dff6e7230 */ /* 0x000fe40000004100 */
[----:B------:R-:W-:Y:S01]  /*5730*/  FMUL.FTZ R90, R2, R89 ;  /* 0x00000059025a7220 */ /* 0x000fe20000410000 */
[----:B------:R-:W-:Y:S02]  /*5740*/  HADD2.F32 R119, -RZ, R38.H0_H0 ;  /* 0x20000026ff777230 */ /* 0x000fe40000004100 */
[----:B------:R-:W-:Y:S01]  /*5750*/  FADD.FTZ R111, -R0, R94 ;  /* 0x0000005e006f7221 */ /* 0x000fe20000010100 */
[----:B------:R-:W-:Y:S02]  /*5760*/  HADD2.F32 R114, -RZ, R14.H0_H0 ;  /* 0x2000000eff727230 */ /* 0x000fe40000004100 */
[----:B------:R-:W-:Y:S01]  /*5770*/  FMUL.FTZ R87, R2, R87 ;  /* 0x0000005702577220 */ /* 0x000fe20000410000 */
[----:B------:R-:W-:-:S02]  /*5780*/  HADD2.F32 R88, -RZ, R37.H0_H0 ;  /* 0x20000025ff587230 */ /* 0x000fc40000004100 */
[C---:B------:R-:W-:Y:S01]  /*5790*/  FADD.FTZ R95, -R0.reuse, R95 ;  /* 0x0000005f005f7221 */ /* 0x040fe20000010100 */
[----:B------:R-:W-:Y:S02]  /*57a0*/  HADD2.F32 R115, -RZ, R13.H0_H0 ;  /* 0x2000000dff737230 */ /* 0x000fe40000004100 */
[----:B------:R-:W-:Y:S01]  /*57b0*/  FADD.FTZ R93, -R0, R93 ;  /* 0x0000005d005d7221 */ /* 0x000fe20000010100 */
[----:B------:R-:W-:Y:S01]  /*57c0*/  FFMA.FTZ R86, R117, R86, R110 ;  /* 0x0000005675567223 */ /* 0x000fe2000001006e */
[----:B------:R-:W-:Y:S01]  /*57d0*/  FFMA.FTZ R90, R119, R90, R114 ;  /* 0x0000005a775a7223 */ /* 0x000fe20000010072 */
        /* <DEDUP_REMOVED lines=8> */
[----:B------:R-:W-:Y:S02]  /*5860*/  HADD2.F32 R92, -RZ, R38.H1_H1 ;  /* 0x30000026ff5c7230 */ /* 0x000fe40000004100 */
[C---:B------:R-:W-:Y:S01]  /*5870*/  FADD.FTZ R95, -R0.reuse, R98 ;  /* 0x00000062005f7221 */ /* 0x040fe20000010100 */
[----:B------:R-:W-:Y:S02]  /*5880*/  HADD2.F32 R115, -RZ, R14.H1_H1 ;  /* 0x3000000eff737230 */ /* 0x000fe40000004100 */
[C---:B------:R-:W-:Y:S01]  /*5890*/  FADD.FTZ R93, -R0.reuse, R96 ;  /* 0x00000060005d7221 */ /* 0x040fe20000010100 */
[----:B------:R-:W-:Y:S01]  /*58a0*/  FADD.FTZ R97, -R0, R97 ;  /* 0x0000006100617221 */ /* 0x000fe20000010100 */
[----:B------:R-:W-:Y:S01]  /*58b0*/  FFMA.FTZ R91, R94, R91, R117 ;  /* 0x0000005b5e5b7223 */ /* 0x000fe20000010075 */
[----:B------:R-:W-:Y:S01]  /*58c0*/  FFMA.FTZ R88, R119, R88, R110 ;  /* 0x0000005877587223 */ /* 0x000fe2000001006e */
[----:B------:R-:W-:-:S02]  /*58d0*/  HADD2.F32 R117, -RZ, R33.H0_H0 ;  /* 0x20000021ff757230 */ /* 0x000fc40000004100 */
[----:B------:R-:W-:Y:S01]  /*58e0*/  FFMA.FTZ R87, R92, R87, R115 ;  /* 0x000000575c577223 */ /* 0x000fe20000010073 */
[----:B------:R-:W-:Y:S02]  /*58f0*/  HADD2.F32 R96, -RZ, R9.H0_H0 ;  /* 0x20000009ff607230 */ /* 0x000fe40000004100 */
[C---:B------:R-:W-:Y:S01]  /*5900*/  FMUL.FTZ R94, R2.reuse, R95 ;  /* 0x0000005f025e7220 */ /* 0x040fe20000410000 */
[----:B------:R-:W-:Y:S02]  /*5910*/  HADD2.F32 R110, -RZ, R32.H0_H0 ;  /* 0x20000020ff6e7230 */ /* 0x000fe40000004100 */
[C---:B------:R-:W-:Y:S01]  /*5920*/  FMUL.FTZ R93, R2.reuse, R93 ;  /* 0x0000005d025d7220 */ /* 0x040fe20000410000 */
[----:B------:R-:W-:Y:S02]  /*5930*/  HADD2.F32 R111, -RZ, R8.H0_H0 ;  /* 0x20000008ff6f7230 */ /* 0x000fe40000004100 */
[----:B------:R-:W-:Y:S01]  /*5940*/  FMUL.FTZ R92, R2, R97 ;  /* 0x00000061025c7220 */ /* 0x000fe20000410000 */
[C---:B------:R-:W-:Y:S01]  /*5950*/  FADD.FTZ R97, -R0.reuse, R100 ;  /* 0x0000006400617221 */ /* 0x040fe20000010100 */
[----:B------:R-:W-:Y:S01]  /*5960*/  FADD.FTZ R99, -R0, R99 ;  /* 0x0000006300637221 */ /* 0x000fe20000010100 */
[----:B------:R-:W-:Y:S01]  /*5970*/  FFMA.FTZ R94, R117, R94, R96 ;  /* 0x0000005e755e7223 */ /* 0x000fe20000010060 */
[----:B------:R-:W-:-:S02]  /*5980*/  HADD2.F32 R115, -RZ, R32.H1_H1 ;  /* 0x30000020ff737230 */ /* 0x000fc40000004100 */
[----:B------:R-:W-:Y:S01]  /*5990*/  FFMA.FTZ R93, R110, R93, R111 ;  /* 0x0000005d6e5d7223 */ /* 0x000fe2000001006f */
[----:B------:R-:W-:Y:S02]  /*59a0*/  HADD2.F32 R114, -RZ, R8.H1_H1 ;  /* 0x30000008ff727230 */ /* 0x000fe40000004100 */
[C---:B------:R-:W-:Y:S01]  /*59b0*/  FMUL.FTZ R96, R2.reuse, R97 ;  /* 0x0000006102607220 */ /* 0x040fe20000410000 */
[----:B------:R-:W-:Y:S02]  /*59c0*/  HADD2.F32 R117, -RZ, R34.H0_H0 ;  /* 0x20000022ff757230 */ /* 0x000fe40000004100 */
[----:B------:R-:W-:Y:S01]  /*59d0*/  FMUL.FTZ R95, R2, R99 ;  /* 0x00000063025f7220 */ /* 0x000fe20000410000 */
[----:B------:R-:W-:Y:S02]  /*59e0*/  HADD2.F32 R100, -RZ, R10.H0_H0 ;  /* 0x2000000aff647230 */ /* 0x000fe40000004100 */
[----:B------:R-:W-:Y:S01]  /*59f0*/  FADD.FTZ R101, -R0, R101 ;  /* 0x0000006500657221 */ /* 0x000fe20000010100 */
[----:B------:R-:W-:-:S02]  /*5a00*/  HADD2.F32 R98, -RZ, R33.H1_H1 ;  /* 0x30000021ff627230 */ /* 0x000fc40000004100 */
[----:B------:R-:W-:Y:S01]  /*5a10*/  FFMA.FTZ R92, R115, R92, R114 ;  /* 0x0000005c735c7223 */ /* 0x000fe20000010072 */
[----:B------:R-:W-:Y:S02]  /*5a20*/  HADD2.F32 R111, -RZ, R9.H1_H1 ;  /* 0x30000009ff6f7230 */ /* 0x000fe40000004100 */
[----:B------:R-:W-:Y:S01]  /*5a30*/  FFMA.FTZ R96, R117, R96, R100 ;  /* 0x0000006075607223 */ /* 0x000fe20000010064 */
[----:B------:R-:W0:Y:S01]  /*5a40*/  @!P2 LDC.64 R114, c[0x0][0x3c0] ;  /* 0x0000f000ff72ab82 */ /* 0x000e220000000a00 */
[----:B------:R-:W-:Y:S01]  /*5a50*/  HADD2.F32 R99, -RZ, R34.H1_H1 ;  /* 0x30000022ff637230 */ /* 0x000fe20000004100 */
[----:B------:R-:W-:Y:S01]  /*5a60*/  F2FP.F16.F32.PACK_AB R58, R57, R58 ;  /* 0x0000003a393a723e */ /* 0x000fe200000000ff */
[----:B------:R-:W-:Y:S01]  /*5a70*/  FFMA.FTZ R95, R98, R95, R111 ;  /* 0x0000005f625f7223 */ /* 0x000fe2000001006f */
[----:B------:R-:W-:Y:S02]  /*5a80*/  HADD2.F32 R100, -RZ, R10.H1_H1 ;  /* 0x3000000aff647230 */ /* 0x000fe40000004100 */
[----:B------:R-:W-:Y:S01]  /*5a90*/  FMUL.FTZ R98, R2, R101 ;  /* 0x0000006502627220 */ /* 0x000fe20000410000 */
[----:B------:R-:W-:Y:S01]  /*5aa0*/  F2FP.F16.F32.PACK_AB R59, R109, R59 ;  /* 0x0000003b6d3b723e */ /* 0x000fe200000000ff */
[----:B------:R-:W-:Y:S01]  /*5ab0*/  FADD.FTZ R97, -R0, R102 ;  /* 0x0000006600617221 */ /* 0x000fe20000010100 */
[----:B------:R-:W1:Y:S01]  /*5ac0*/  @!P2 LDC.64 R110, c[0x0][0x3c8] ;  /* 0x0000f200ff6eab82 */ /* 0x000e620000000a00 */
[----:B------:R-:W-:Y:S01]  /*5ad0*/  FFMA.FTZ R98, R99, R98, R100 ;  /* 0x0000006263627223 */ /* 0x000fe20000010064 */
[----:B------:R-:W-:Y:S01]  /*5ae0*/  F2FP.F16.F32.PACK_AB R57, R7, R56 ;  /* 0x000000380739723e */ /* 0x000fe200000000ff */
[----:B------:R-:W-:Y:S01]  /*5af0*/  HADD2.F32 R102, -RZ, R35.H0_H0 ;  /* 0x20000023ff667230 */ /* 0x000fe20000004100 */
[----:B------:R-:W-:Y:S01]  /*5b00*/  F2FP.F16.F32.PACK_AB R56, R3, R4 ;  /* 0x000000040338723e */ /* 0x000fe200000000ff */
[----:B------:R-:W-:-:S02]  /*5b10*/  HADD2.F32 R99, -RZ, R11.H0_H0 ;  /* 0x2000000bff637230 */ /* 0x000fc40000004100 */
[----:B------:R-:W-:Y:S01]  /*5b20*/  FMUL.FTZ R97, R2, R97 ;  /* 0x0000006102617220 */ /* 0x000fe20000410000 */
[----:B------:R-:W-:Y:S01]  /*5b30*/  FADD.FTZ R103, -R0, R103 ;  /* 0x0000006700677221 */ /* 0x000fe20000010100 */
[----:B------:R-:W2:Y:S01]  /*5b40*/  LDC.64 R100, c[0x0][0x428] ;  /* 0x00010a00ff647b82 */ /* 0x000ea20000000a00 */
[----:B------:R-:W-:Y:S01]  /*5b50*/  F2FP.F16.F32.PACK_AB R67, R67, R66 ;  /* 0x000000424343723e */ /* 0x000fe200000000ff */
[----:B------:R-:W-:Y:S01]  /*5b60*/  FFMA.FTZ R97, R102, R97, R99 ;  /* 0x0000006166617223 */ /* 0x000fe20000010063 */
[----:B------:R-:W-:Y:S02]  /*5b70*/  HADD2.F32 R99, -RZ, R35.H1_H1 ;  /* 0x30000023ff637230 */ /* 0x000fe40000004100 */
[----:B------:R-:W-:Y:S01]  /*5b80*/  FMUL.FTZ R0, R2, R103 ;  /* 0x0000006702007220 */ /* 0x000fe20000410000 */
[----:B------:R-:W-:Y:S01]  /*5b90*/  HADD2.F32 R102, -RZ, R11.H1_H1 ;  /* 0x3000000bff667230 */ /* 0x000fe20000004100 */
[----:B------:R-:W-:Y:S01]  /*5ba0*/  F2FP.F16.F32.PACK_AB R66, R64, R65 ;  /* 0x000000414042723e */ /* 0x000fe200000000ff */
[----:B0-----:R-:W-:Y:S01]  /*5bb0*/  @!P2 IMAD.WIDE R114, R5, 0x4, R114 ;  /* 0x000000040572a825 */ /* 0x001fe200078e0272 */
[----:B------:R-:W-:-:S03]  /*5bc0*/  F2FP.F16.F32.PACK_AB R65, R62, R63 ;  /* 0x0000003f3e41723e */ /* 0x000fc600000000ff */
[----:B------:R-:W-:Y:S01]  /*5bd0*/  FFMA.FTZ R0, R99, R0, R102 ;  /* 0x0000000063007223 */ /* 0x000fe20000010066 */
[----:B------:R-:W-:Y:S01]  /*5be0*/  F2FP.F16.F32.PACK_AB R64, R60, R61 ;  /* 0x0000003d3c40723e */ /* 0x000fe200000000ff */
[----:B------:R0:W-:Y:S01]  /*5bf0*/  @!P2 STG.E desc[UR6][R114.64], R108 ;  /* 0x0000006c7200a986 */ /* 0x0001e2000c101906 */
[----:B------:R-:W-:Y:S01]  /*5c00*/  F2FP.F16.F32.PACK_AB R63, R78, R79 ;  /* 0x0000004f4e3f723e */ /* 0x000fe200000000ff */
[----:B-1----:R-:W-:Y:S01]  /*5c10*/  @!P2 IMAD.WIDE R110, R5, 0x4, R110 ;  /* 0x00000004056ea825 */ /* 0x002fe200078e026e */
[----:B------:R-:W-:Y:S02]  /*5c20*/  F2FP.F16.F32.PACK_AB R62, R72, R73 ;  /* 0x00000049483e723e */ /* 0x000fe400000000ff */
[----:B------:R-:W-:Y:S02]  /*5c30*/  F2FP.F16.F32.PACK_AB R61, R71, R70 ;  /* 0x00000046473d723e */ /* 0x000fe400000000ff */
[----:B------:R1:W-:Y:S01]  /*5c40*/  @!P2 STG.E desc[UR6][R110.64], R2 ;  /* 0x000000026e00a986 */ /* 0x0003e2000c101906 */
[----:B------:R-:W-:Y:S01]  /*5c50*/  F2FP.F16.F32.PACK_AB R60, R68, R69 ;  /* 0x00000045443c723e */ /* 0x000fe200000000ff */
[----:B--2---:R-:W-:Y:S01]  /*5c60*/  IMAD.WIDE.U32 R102, R105, 0x10, R100 ;  /* 0x0000001069667825 */ /* 0x004fe200078e0064 */
        /* <DEDUP_REMOVED lines=8> */
[----:B-1----:R-:W-:Y:S01]  /*5cf0*/  IMAD.WIDE.U32 R2, R107, 0x10, R100 ;  /* 0x000000106b027825 */ /* 0x002fe200078e0064 */
[----:B------:R-:W-:-:S02]  /*5d00*/  F2FP.F16.F32.PACK_AB R90, R87, R90 ;  /* 0x0000005a575a723e */ /* 0x000fc400000000ff */
        /* <DEDUP_REMOVED lines=8> */
[----:B------:R-:W-:Y:S02]  /*5d90*/  F2FP.F16.F32.PACK_AB R97, R95, R94 ;  /* 0x0000005e5f61723e */ /* 0x000fe400000000ff */
[----:B------:R-:W-:Y:S01]  /*5da0*/  F2FP.F16.F32.PACK_AB R96, R92, R93 ;  /* 0x0000005d5c60723e */ /* 0x000fe200000000ff */
[----:B------:R1:W-:Y:S01]  /*5db0*/  STG.E.128 desc[UR6][R102.64], R76 ;  /* 0x0000004c66007986 */ /* 0x0003e2000c101d06 */
[----:B0-----:R-:W0:Y:S03]  /*5dc0*/  LDC.64 R56, c[0x0][0x380] ;  /* 0x0000e000ff387b82 */ /* 0x001e260000000a00 */
[----:B------:R1:W-:Y:S04]  /*5dd0*/  STG.E.128 desc[UR6][R104.64], R88 ;  /* 0x0000005868007986 */ /* 0x0003e8000c101d06 */
[----:B------:R1:W-:Y:S01]  /*5de0*/  STG.E.128 desc[UR6][R100.64], R96 ;  /* 0x0000006064007986 */ /* 0x0003e2000c101d06 */
[----:B0-----:R-:W-:-:S04]  /*5df0*/  LEA R5, R56, R5, 0x2 ;  /* 0x0000000538057211 */ /* 0x001fc800078e10ff */
[----:B------:R-:W-:-:S13]  /*5e00*/  ISETP.GE.AND P0, PT, R5, R57, PT ;  /* 0x000000390500720c */ /* 0x000fda0003f06270 */
[----:B-1----:R-:W-:Y:S05]  /*5e10*/  @!P0 BRA `(.L_x_32366) ;  /* 0xffffffd000488947 */ /* 0x002fea000383ffff */
[----:B------:R-:W-:Y:S05]  /*5e20*/  EXIT ;  /* 0x000000000000794d */ /* 0x000fea0003800000 */
.L_x_32346:
[----:B------:R-:W-:Y:S01]  /*5e30*/  HFMA2 R3, -RZ, RZ, 0, 5.9604644775390625e-08 ;  /* 0x00000001ff037431 */ /* 0x000fe200000001ff */
[----:B------:R-:W-:Y:S01]  /*5e40*/  BSSY B0, `(.L_x_32367) ;  /* 0x0000006000007945 */ /* 0x000fe20003800000 */
[----:B------:R-:W-:Y:S02]  /*5e50*/  MOV R2, 0x1f ;  /* 0x0000001f00027802 */ /* 0x000fe40000000f00 */
[----:B------:R-:W-:-:S07]  /*5e60*/  MOV R0, 0xffffffff ;  /* 0xffffffff00007802 */ /* 0x000fce0000000f00 */
[----:B------:R-:W-:Y:S05]  /*5e70*/  WARPSYNC.COLLECTIVE R0, `(.L_x_32368) ;  /* 0x0000000000087348 */ /* 0x000fea0003c00000 */
[----:B------:R0:W1:Y:S02]  /*5e80*/  SHFL.BFLY P0, R7, R4, R3, R2 ;  /* 0x0c00000304077389 */ /* 0x0000640000000002 */
[----:B01----:R-:W-:Y:S05]  /*5e90*/  ENDCOLLECTIVE ;  /* 0x000000000000791b */ /* 0x003fea0003800000 */
.L_x_32368:
[----:B------:R-:W-:Y:S05]  /*5ea0*/  BSYNC B0 ;  /* 0x0000000000007941 */ /* 0x000fea0003800000 */
.L_x_32367:
        /* <DEDUP_REMOVED lines=8> */
.L_x_32369:
[----:B------:R-:W-:Y:S02]  /*5f30*/  HFMA2 R3, -RZ, RZ, 0, 2.384185791015625e-07 ;  /* 0x00000004ff037431 */ /* 0x000fe400000001ff */
[----:B------:R-:W-:-:S05]  /*5f40*/  FADD.FTZ R110, R4, R7 ;  /* 0x00000007046e7221 */ /* 0x000fca0000010000 */
[----:B------:R-:W-:-:S07]  /*5f50*/  MOV R4, R110 ;  /* 0x0000006e00047202 */ /* 0x000fce0000000f00 */
[----:B------:R-:W-:Y:S05]  /*5f60*/  WARPSYNC.COLLECTIVE R0, `(.L_x_32370) ;  /* 0x0000000000087348 */ /* 0x000fea0003c00000 */
[----:B------:R0:W1:Y:S02]  /*5f70*/  SHFL.BFLY P0, R7, R4, R3, R2 ;  /* 0x0c00000304077389 */ /* 0x0000640000000002 */
[----:B01----:R-:W-:Y:S05]  /*5f80*/  ENDCOLLECTIVE ;  /* 0x000000000000791b */ /* 0x003fea0003800000 */
.L_x_32370:
[----:B------:R-:W-:Y:S02]  /*5f90*/  HFMA2 R3, -RZ, RZ, 0, 4.76837158203125e-07 ;  /* 0x00000008ff037431 */ /* 0x000fe400000001ff */
[----:B------:R-:W-:-:S05]  /*5fa0*/  FADD.FTZ R111, R110, R7 ;  /* 0x000000076e6f7221 */ /* 0x000fca0000010000 */
[----:B------:R-:W-:-:S07]  /*5fb0*/  MOV R4, R111 ;  /* 0x0000006f00047202 */ /* 0x000fce0000000f00 */
[----:B------:R-:W-:Y:S05]  /*5fc0*/  WARPSYNC.COLLECTIVE R0, `(.L_x_32371) ;  /* 0x0000000000087348 */ /* 0x000fea0003c00000 */
[----:B------:R0:W1:Y:S02]  /*5fd0*/  SHFL.BFLY P0, R7, R4, R3, R2 ;  /* 0x0c00000304077389 */ /* 0x0000640000000002 */
[----:B01----:R-:W-:Y:S05]  /*5fe0*/  ENDCOLLECTIVE ;  /* 0x000000000000791b */ /* 0x003fea0003800000 */
.L_x_32371:
[----:B------:R-:W-:Y:S02]  /*5ff0*/  HFMA2 R3, -RZ, RZ, 0, 9.5367431640625e-07 ;  /* 0x00000010ff037431 */ /* 0x000fe400000001ff */
[----:B------:R-:W-:-:S05]  /*6000*/  FADD.FTZ R114, R111, R7 ;  /* 0x000000076f727221 */ /* 0x000fca0000010000 */
[----:B------:R-:W-:-:S07]  /*6010*/  MOV R4, R114 ;  /* 0x0000007200047202 */ /* 0x000fce0000000f00 */
[----:B------:R-:W-:Y:S05]  /*6020*/  WARPSYNC.COLLECTIVE R0, `(.L_x_32372) ;  /* 0x0000000000087348 */ /* 0x000fea0003c00000 */
[----:B------:R0:W1:Y:S02]  /*6030*/  SHFL.BFLY P0, R7, R4, R3, R2 ;  /* 0x0c00000304077389 */ /* 0x0000640000000002 */
[----:B01----:R-:W-:Y:S05]  /*6040*/  ENDCOLLECTIVE ;  /* 0x000000000000791b */ /* 0x003fea0003800000 */
.L_x_32372:
        /* <DEDUP_REMOVED lines=99> */
[----:B------:R-:W-:-:S07]  /*6680*/  FFMA.FTZ R4, R4, R4, R7 ;  /* 0x0000000404047223 */ /* 0x000fce0000010007 */
[----:B------:R-:W-:Y:S05]  /*6690*/  WARPSYNC.COLLECTIVE R0, `(.L_x_32373) ;  /* 0x0000000000087348 */ /* 0x000fea0003c00000 */
[----:B------:R0:W1:Y:S02]  /*66a0*/  SHFL.BFLY P0, R7, R4, R3, R2 ;  /* 0x0c00000304077389 */ /* 0x0000640000000002 */
[----:B01----:R-:W-:Y:S05]  /*66b0*/  ENDCOLLECTIVE ;  /* 0x000000000000791b */ /* 0x003fea0003800000 */
.L_x_32373:
[----:B------:R-:W-:Y:S02]  /*66c0*/  HFMA2 R3, -RZ, RZ, 0, 1.1920928955078125e-07 ;  /* 0x00000002ff037431 */ /* 0x000fe400000001ff */
[----:B------:R-:W-:-:S05]  /*66d0*/  FADD.FTZ R110, R4, R7 ;  /* 0x00000007046e7221 */ /* 0x000fca0000010000 */
[----:B------:R-:W-:-:S07]  /*66e0*/  MOV R4, R110 ;  /* 0x0000006e00047202 */ /* 0x000fce0000000f00 */
[----:B------:R-:W-:Y:S05]  /*66f0*/  WARPSYNC.COLLECTIVE R0, `(.L_x_32374) ;  /* 0x0000000000087348 */ /* 0x000fea0003c00000 */
[----:B------:R0:W1:Y:S02]  /*6700*/  SHFL.BFLY P0, R7, R4, R3, R2 ;  /* 0x0c00000304077389 */ /* 0x0000640000000002 */
[----:B01----:R-:W-:Y:S05]  /*6710*/  ENDCOLLECTIVE ;  /* 0x000000000000791b */ /* 0x003fea0003800000 */
.L_x_32374:
[----:B------:R-:W-:Y:S02]  /*6720*/  HFMA2 R3, -RZ, RZ, 0, 2.384185791015625e-07 ;  /* 0x00000004ff037431 */ /* 0x000fe400000001ff */
[----:B------:R-:W-:-:S05]  /*6730*/  FADD.FTZ R111, R110, R7 ;  /* 0x000000076e6f7221 */ /* 0x000fca0000010000 */
[----:B------:R-:W-:-:S07]  /*6740*/  MOV R4, R111 ;  /* 0x0000006f00047202 */ /* 0x000fce0000000f00 */
[----:B------:R-:W-:Y:S05]  /*6750*/  WARPSYNC.COLLECTIVE R0, `(.L_x_32375) ;  /* 0x0000000000087348 */ /* 0x000fea0003c00000 */
[----:B------:R0:W1:Y:S02]  /*6760*/  SHFL.BFLY P0, R7, R4, R3, R2 ;  /* 0x0c00000304077389 */ /* 0x0000640000000002 */
[----:B01----:R-:W-:Y:S05]  /*6770*/  ENDCOLLECTIVE ;  /* 0x000000000000791b */ /* 0x003fea0003800000 */
.L_x_32375:
[----:B------:R-:W-:Y:S02]  /*6780*/  HFMA2 R3, -RZ, RZ, 0, 4.76837158203125e-07 ;  /* 0x00000008ff037431 */ /* 0x000fe400000001ff */
[----:B------:R-:W-:-:S05]  /*6790*/  FADD.FTZ R114, R111, R7 ;  /* 0x000000076f727221 */ /* 0x000fca0000010000 */
[----:B------:R-:W-:-:S07]  /*67a0*/  MOV R4, R114 ;  /* 0x0000007200047202 */ /* 0x000fce0000000f00 */
[----:B------:R-:W-:Y:S05]  /*67b0*/  WARPSYNC.COLLECTIVE R0, `(.L_x_32376) ;  /* 0x0000000000087348 */ /* 0x000fea0003c00000 */
[----:B------:R0:W1:Y:S02]  /*67c0*/  SHFL.BFLY P0, R7, R4, R3, R2 ;  /* 0x0c00000304077389 */ /* 0x0000640000000002 */
[----:B01----:R-:W-:Y:S05]  /*67d0*/  ENDCOLLECTIVE ;  /* 0x000000000000791b */ /* 0x003fea0003800000 */
.L_x_32376:
[----:B------:R-:W-:Y:S02]  /*67e0*/  HFMA2 R3, -RZ, RZ, 0, 9.5367431640625e-07 ;  /* 0x00000010ff037431 */ /* 0x000fe400000001ff */
[----:B------:R-:W-:-:S05]  /*67f0*/  FADD.FTZ R115, R114, R7 ;  /* 0x0000000772737221 */ /* 0x000fca0000010000 */
[----:B------:R-:W-:-:S07]  /*6800*/  MOV R4, R115 ;  /* 0x0000007300047202 */ /* 0x000fce0000000f00 */
[----:B------:R-:W-:Y:S05]  /*6810*/  WARPSYNC.COLLECTIVE R0, `(.L_x_32377) ;  /* 0x0000000000087348 */ /* 0x000fea0003c00000 */
[----:B------:R0:W1:Y:S02]  /*6820*/  SHFL.BFLY P0, R7, R4, R3, R2 ;  /* 0x0c00000304077389 */ /* 0x0000640000000002 */
[----:B01----:R-:W-:Y:S05]  /*6830*/  ENDCOLLECTIVE ;  /* 0x000000000000791b */ /* 0x003fea0003800000 */
.L_x_32377:
[----:B------:R-:W-:Y:S05]  /*6840*/  BRA `(.L_x_32378) ;  /* 0xffffffb000fc7947 */ /* 0x000fea000383ffff */
.L_x_32365:
[----:B------:R-:W-:Y:S01]  /*6850*/  HFMA2 R2, -RZ, RZ, 0, 1.847743988037109375e-06 ;  /* 0x0000001fff027431 */ /* 0x000fe200000001ff */
[----:B------:R-:W-:Y:S01]  /*6860*/  BSSY B0, `(.L_x_32379) ;  /* 0x0000006000007945 */ /* 0x000fe20003800000 */
[----:B------:R-:W-:Y:S02]  /*6870*/  MOV R3, 0x1 ;  /* 0x0000000100037802 */ /* 0x000fe40000000f00 */
[----:B------:R-:W-:-:S07]  /*6880*/  MOV R0, 0xffffffff ;  /* 0xffffffff00007802 */ /* 0x000fce0000000f00 */
[----:B------:R-:W-:Y:S05]  /*6890*/  WARPSYNC.COLLECTIVE R0, `(.L_x_32380) ;  /* 0x0000000000087348 */ /* 0x000fea0003c00000 */
[----:B------:R0:W1:Y:S02]  /*68a0*/  SHFL.BFLY P0, R7, R4, R3, R2 ;  /* 0x0c00000304077389 */ /* 0x0000640000000002 */
[----:B01----:R-:W-:Y:S05]  /*68b0*/  ENDCOLLECTIVE ;  /* 0x000000000000791b */ /* 0x003fea0003800000 */
.L_x_32380:
[----:B------:R-:W-:Y:S05]  /*68c0*/  BSYNC B0 ;  /* 0x0000000000007941 */ /* 0x000fea0003800000 */
.L_x_32379:
        /* <DEDUP_REMOVED lines=8> */
.L_x_32381:
[----:B------:R-:W-:Y:S02]  /*6950*/  HFMA2 R3, -RZ, RZ, 0, 2.384185791015625e-07 ;  /* 0x00000004ff037431 */ /* 0x000fe400000001ff */
[----:B------:R-:W-:-:S05]  /*6960*/  FADD.FTZ R110, R4, R7 ;  /* 0x00000007046e7221 */ /* 0x000fca0000010000 */
[----:B------:R-:W-:-:S07]  /*6970*/  MOV R4, R110 ;  /* 0x0000006e00047202 */ /* 0x000fce0000000f00 */
[----:B------:R-:W-:Y:S05]  /*6980*/  WARPSYNC.COLLECTIVE R0, `(.L_x_32382) ;  /* 0x0000000000087348 */ /* 0x000fea0003c00000 */
[----:B------:R0:W1:Y:S02]  /*6990*/  SHFL.BFLY P0, R7, R4, R3, R2 ;  /* 0x0c00000304077389 */ /* 0x0000640000000002 */
[----:B01----:R-:W-:Y:S05]  /*69a0*/  ENDCOLLECTIVE ;  /* 0x000000000000791b */ /* 0x003fea0003800000 */
.L_x_32382:
[----:B------:R-:W-:Y:S02]  /*69b0*/  HFMA2 R3, -RZ, RZ, 0, 4.76837158203125e-07 ;  /* 0x00000008ff037431 */ /* 0x000fe400000001ff */
[----:B------:R-:W-:-:S05]  /*69c0*/  FADD.FTZ R111, R110, R7 ;  /* 0x000000076e6f7221 */ /* 0x000fca0000010000 */
[----:B------:R-:W-:-:S07]  /*69d0*/  MOV R4, R111 ;  /* 0x0000006f00047202 */ /* 0x000fce0000000f00 */
[----:B------:R-:W-:Y:S05]  /*69e0*/  WARPSYNC.COLLECTIVE R0, `(.L_x_32383) ;  /* 0x0000000000087348 */ /* 0x000fea0003c00000 */
[----:B------:R0:W1:Y:S02]  /*69f0*/  SHFL.BFLY P0, R7, R4, R3, R2 ;  /* 0x0c00000304077389 */ /* 0x0000640000000002 */
[----:B01----:R-:W-:Y:S05]  /*6a00*/  ENDCOLLECTIVE ;  /* 0x000000000000791b */ /* 0x003fea0003800000 */
.L_x_32383:
[----:B------:R-:W-:Y:S02]  /*6a10*/  HFMA2 R3, -RZ, RZ, 0, 9.5367431640625e-07 ;  /* 0x00000010ff037431 */ /* 0x000fe400000001ff */
[----:B------:R-:W-:-:S05]  /*6a20*/  FADD.FTZ R114, R111, R7 ;  /* 0x000000076f727221 */ /* 0x000fca0000010000 */
[----:B------:R-:W-:-:S07]  /*6a30*/  MOV R4, R114 ;  /* 0x0000007200047202 */ /* 0x000fce0000000f00 */
[----:B------:R-:W-:Y:S05]  /*6a40*/  WARPSYNC.COLLECTIVE R0, `(.L_x_32384) ;  /* 0x0000000000087348 */ /* 0x000fea0003c00000 */
[----:B------:R0:W1:Y:S02]  /*6a50*/  SHFL.BFLY P0, R7, R4, R3, R2 ;  /* 0x0c00000304077389 */ /* 0x0000640000000002 */
[----:B01----:R-:W-:Y:S05]  /*6a60*/  ENDCOLLECTIVE ;  /* 0x000000000000791b */ /* 0x003fea0003800000 */
.L_x_32384:
        /* <DEDUP_REMOVED lines=103> */
.L_x_32385:
[----:B------:R-:W-:Y:S02]  /*70e0*/  HFMA2 R3, -RZ, RZ, 0, 1.1920928955078125e-07 ;  /* 0x00000002ff037431 */ /* 0x000fe400000001ff */
[----:B------:R-:W-:-:S05]  /*70f0*/  FADD.FTZ R110, R4, R7 ;  /* 0x00000007046e7221 */ /* 0x000fca0000010000 */
[----:B------:R-:W-:-:S07]  /*7100*/  MOV R4, R110 ;  /* 0x0000006e00047202 */ /* 0x000fce0000000f00 */
[----:B------:R-:W-:Y:S05]  /*7110*/  WARPSYNC.COLLECTIVE R0, `(.L_x_32386) ;  /* 0x0000000000087348 */ /* 0x000fea0003c00000 */
[----:B------:R0:W1:Y:S02]  /*7120*/  SHFL.BFLY P0, R7, R4, R3, R2 ;  /* 0x0c00000304077389 */ /* 0x0000640000000002 */
[----:B01----:R-:W-:Y:S05]  /*7130*/  ENDCOLLECTIVE ;  /* 0x000000000000791b */ /* 0x003fea0003800000 */
.L_x_32386:
[----:B------:R-:W-:Y:S02]  /*7140*/  HFMA2 R3, -RZ, RZ, 0, 2.384185791015625e-07 ;  /* 0x00000004ff037431 */ /* 0x000fe400000001ff */
[----:B------:R-:W-:-:S05]  /*7150*/  FADD.FTZ R111, R110, R7 ;  /* 0x000000076e6f7221 */ /* 0x000fca0000010000 */
[----:B------:R-:W-:-:S07]  /*7160*/  MOV R4, R111 ;  /* 0x0000006f00047202 */ /* 0x000fce0000000f00 */
[----:B------:R-:W-:Y:S05]  /*7170*/  WARPSYNC.COLLECTIVE R0, `(.L_x_32387) ;  /* 0x0000000000087348 */ /* 0x000fea0003c00000 */
[----:B------:R0:W1:Y:S02]  /*7180*/  SHFL.BFLY P0, R7, R4, R3, R2 ;  /* 0x0c00000304077389 */ /* 0x0000640000000002 */
[----:B01----:R-:W-:Y:S05]  /*7190*/  ENDCOLLECTIVE ;  /* 0x000000000000791b */ /* 0x003fea0003800000 */
.L_x_32387:
[----:B------:R-:W-:Y:S02]  /*71a0*/  HFMA2 R3, -RZ, RZ, 0, 4.76837158203125e-07 ;  /* 0x00000008ff037431 */ /* 0x000fe400000001ff */
[----:B------:R-:W-:-:S05]  /*71b0*/  FADD.FTZ R114, R111, R7 ;  /* 0x000000076f727221 */ /* 0x000fca0000010000 */
[----:B------:R-:W-:-:S07]  /*71c0*/  MOV R4, R114 ;  /* 0x0000007200047202 */ /* 0x000fce0000000f00 */
[----:B------:R-:W-:Y:S05]  /*71d0*/  WARPSYNC.COLLECTIVE R0, `(.L_x_32388) ;  /* 0x0000000000087348 */ /* 0x000fea0003c00000 */
[----:B------:R0:W1:Y:S02]  /*71e0*/  SHFL.BFLY P0, R7, R4, R3, R2 ;  /* 0x0c00000304077389 */ /* 0x0000640000000002 */
[----:B01----:R-:W-:Y:S05]  /*71f0*/  ENDCOLLECTIVE ;  /* 0x000000000000791b */ /* 0x003fea0003800000 */
.L_x_32388:
[----:B------:R-:W-:Y:S02]  /*7200*/  HFMA2 R3, -RZ, RZ, 0, 9.5367431640625e-07 ;  /* 0x00000010ff037431 */ /* 0x000fe400000001ff */
[----:B------:R-:W-:-:S05]  /*7210*/  FADD.FTZ R115, R114, R7 ;  /* 0x0000000772737221 */ /* 0x000fca0000010000 */
[----:B------:R-:W-:-:S07]  /*7220*/  MOV R4, R115 ;  /* 0x0000007300047202 */ /* 0x000fce0000000f00 */
[----:B------:R-:W-:Y:S05]  /*7230*/  WARPSYNC.COLLECTIVE R0, `(.L_x_32389) ;  /* 0x0000000000087348 */ /* 0x000fea0003c00000 */
[----:B------:R0:W1:Y:S02]  /*7240*/  SHFL.BFLY P0, R7, R4, R3, R2 ;  /* 0x0c00000304077389 */ /* 0x0000640000000002 */
[----:B01----:R-:W-:Y:S05]  /*7250*/  ENDCOLLECTIVE ;  /* 0x000000000000791b */ /* 0x003fea0003800000 */
.L_x_32389:
[----:B------:R-:W-:Y:S05]  /*7260*/  BRA `(.L_x_32390) ;  /* 0xffffffd800507947 */ /* 0x000fea000383ffff */
.L_x_32391:
        /* <DEDUP_REMOVED lines=9> */
.L_x_54425:


//--------------------- .text._ZN10layer_norm13ln_fwd_kernelINS_13Kernel_traitsI6__halfS2_fS2_fjLj1536ELj1ELj4ELj1ELj16ENS_18Kernel_traits_baseILj1536ES2_S2_fS2_fjLj128EEEEELb0ELb0ELb1ELb0EEEvNS_9FwdParamsE --------------------------
	.section	.text._ZN10layer_norm13ln_fwd_kernelINS_13Kernel_traitsI6__halfS2_fS2_fjLj1536ELj1ELj4ELj1ELj16ENS_18Kernel_traits_baseILj1536ES2_S2_fS2_fjLj128EEEEELb0ELb0ELb1ELb0EEEvNS_9FwdParamsE,"ax",@progbits
	.align	128
        .global         _ZN10layer_norm13ln_fwd_kernelINS_13Kernel_traitsI6__halfS2_fS2_fjLj1536ELj1ELj4ELj1ELj16ENS_18Kernel_traits_baseILj1536ES2_S2_fS2_fjLj128EEEEELb0ELb0ELb1ELb0EEEvNS_9FwdParamsE
        .type           _ZN10layer_norm13ln_fwd_kernelINS_13Kernel_traitsI6__halfS2_fS2_fjLj1536ELj1ELj4ELj1ELj16ENS_18Kernel_traits_baseILj1536ES2_S2_fS2_fjLj128EEEEELb0ELb0ELb1ELb0EEEvNS_9FwdParamsE,@function
        .size           _ZN10layer_norm13ln_fwd_kernelINS_13Kernel_traitsI6__halfS2_fS2_fjLj1536ELj1ELj4ELj1ELj16ENS_18Kernel_traits_baseILj1536ES2_S2_fS2_fjLj128EEEEELb0ELb0ELb1ELb0EEEvNS_9FwdParamsE,(.L_x_54426 - _ZN10layer_norm13ln_fwd_kernelINS_13Kernel_traitsI6__halfS2_fS2_fjLj1536ELj1ELj4ELj1ELj16ENS_18Kernel_traits_baseILj1536ES2_S2_fS2_fjLj128EEEEELb0ELb0ELb1ELb0EEEvNS_9FwdParamsE)
        .other          _ZN10layer_norm13ln_fwd_kernelINS_13Kernel_traitsI6__halfS2_fS2_fjLj1536ELj1ELj4ELj1ELj16ENS_18Kernel_traits_baseILj1536ES2_S2_fS2_fjLj128EEEEELb0ELb0ELb1ELb0EEEvNS_9FwdParamsE,@"STO_CUDA_ENTRY STV_DEFAULT"
_ZN10layer_norm13ln_fwd_kernelINS_13Kernel_traitsI6__halfS2_fS2_fjLj1536ELj1ELj4ELj1ELj16ENS_18Kernel_traits_baseILj1536ES2_S2_fS2_fjLj128EEEEELb0ELb0ELb1ELb0EEEvNS_9FwdParamsE:
.text._ZN10layer_norm13ln_fwd_kernelINS_13Kernel_traitsI6__halfS2_fS2_fjLj1536ELj1ELj4ELj1ELj16ENS_18Kernel_traits_baseILj1536ES2_S2_fS2_fjLj128EEEEELb0ELb0ELb1ELb0EEEvNS_9FwdParamsE:
        /* <DEDUP_REMOVED lines=68> */
.L_x_32393:
        /* <DEDUP_REMOVED lines=17> */
[----:B------:R-:W-:-:S04]  /*0550*/  @P2 IADD3 R41, PT, PT, R41, 0x20, RZ ;  /* 0x0000002029292810 */ /* 0x000fc80007ffe0ff */
[----:B------:R-:W5:Y:S02]  /*0560*/  @P2 LDG.E.128 R28, desc[UR6][R10.64] ;  /* 0x000000060a1c2981 */ /* 0x000f64000c1e1d00 */
[----:B------:R-:W1:Y:S01]  /*0570*/  @P5 LDC.64 R32, c[0x0][0x3d0] ;  /* 0x0000f400ff205b82 */ /* 0x000e620000000a00 */
[C---:B--2---:R-:W-:Y:S01]  /*0580*/  @P3 IMAD.WIDE.U32 R16, R41.reuse, 0x10, R16 ;  /* 0x0000001029103825 */ /* 0x044fe200078e0010 */
[----:B------:R-:W-:-:S03]  /*0590*/  @P3 IADD3 R41, PT, PT, R41, 0x20, RZ ;  /* 0x0000002029293810 */ /* 0x000fc60007ffe0ff */
[----:B------:R-:W-:Y:S02]  /*05a0*/  HFMA2 R50, -RZ, RZ, 0, 0 ;  /* 0x00000000ff327431 */ /* 0x000fe400000001ff */
[----:B------:R-:W-:Y:S01]  /*05b0*/  HFMA2 R34, -RZ, RZ, 0, 0 ;  /* 0x00000000ff227431 */ /* 0x000fe200000001ff */
[----:B------:R-:W5:Y:S01]  /*05c0*/  @P3 LDG.E.128 R36, desc[UR6][R16.64] ;  /* 0x0000000610243981 */ /* 0x000f62000c1e1d00 */
[C---:B---3--:R-:W-:Y:S01]  /*05d0*/  @P4 IMAD.WIDE.U32 R24, R41.reuse, 0x10, R24 ;  /* 0x0000001029184825 */ /* 0x048fe200078e0018 */
[----:B------:R-:W-:-:S03]  /*05e0*/  @P4 IADD3 R41, PT, PT, R41, 0x20, RZ ;  /* 0x0000002029294810 */ /* 0x000fc60007ffe0ff */
[----:B------:R-:W-:Y:S01]  /*05f0*/  HFMA2 R18, -RZ, RZ, 0, 0 ;  /* 0x00000000ff127431 */ /* 0x000fe200000001ff */
[----:B------:R-:W-:Y:S02]  /*0600*/  CS2R R48, SRZ ;  /* 0x0000000000307805 */ /* 0x000fe4000001ff00 */
[----:B------:R-:W-:Y:S01]  /*0610*/  MOV R42, RZ ;  /* 0x000000ff002a7202 */ /* 0x000fe20000000f00 */
[----:B------:R2:W5:Y:S01]  /*0620*/  @P4 LDG.E.128 R44, desc[UR6][R24.64] ;  /* 0x00000006182c4981 */ /* 0x000562000c1e1d00 */
[----:B0-----:R-:W-:-:S05]  /*0630*/  @P0 IMAD.WIDE.U32 R8, R7, 0x10, R4 ;  /* 0x0000001007080825 */ /* 0x001fca00078e0004 */
[----:B------:R0:W5:Y:S01]  /*0640*/  @P0 LDG.E.128 R12, desc[UR6][R8.64] ;  /* 0x00000006080c0981 */ /* 0x000162000c1e1d00 */
[----:B-1----:R-:W-:-:S05]  /*0650*/  @P5 IMAD.WIDE.U32 R4, R41, 0x10, R32 ;  /* 0x0000001029045825 */ /* 0x002fca00078e0020 */
[----:B------:R0:W5:Y:S01]  /*0660*/  @P5 LDG.E.128 R52, desc[UR6][R4.64] ;  /* 0x0000000604345981 */ /* 0x000162000c1e1d00 */
[----:B------:R-:W-:Y:S02]  /*0670*/  CS2R R40, SRZ ;  /* 0x0000000000287805 */ /* 0x000fe4000001ff00 */
[----:B------:R-:W-:Y:S02]  /*0680*/  CS2R R32, SRZ ;  /* 0x0000000000207805 */ /* 0x000fe4000001ff00 */
[----:B------:R-:W-:Y:S02]  /*0690*/  MOV R26, RZ ;  /* 0x000000ff001a7202 */ /* 0x000fe40000000f00 */
[----:B--2---:R-:W-:Y:S02]  /*06a0*/  CS2R R24, SRZ ;  /* 0x0000000000187805 */ /* 0x004fe4000001ff00 */
[----:B------:R-:W-:Y:S02]  /*06b0*/  CS2R R16, SRZ ;  /* 0x0000000000107805 */ /* 0x000fe4000001ff00 */
[----:B------:R-:W-:-:S02]  /*06c0*/  @P5 CS2R R58, SRZ ;  /* 0x00000000003a5805 */ /* 0x000fc4000001ff00 */
[----:B------:R-:W-:Y:S02]  /*06d0*/  @P5 CS2R R56, SRZ ;  /* 0x0000000000385805 */ /* 0x000fe4000001ff00 */
[----:B------:R-:W-:Y:S02]  /*06e0*/  @P1 MOV R27, RZ ;  /* 0x000000ff001b1202 */ /* 0x000fe40000000f00 */
[----:B------:R-:W-:Y:S02]  /*06f0*/  @P2 MOV R35, RZ ;  /* 0x000000ff00232202 */ /* 0x000fe40000000f00 */
[----:B------:R-:W-:Y:S02]  /*0700*/  @P3 MOV R43, RZ ;  /* 0x000000ff002b3202 */ /* 0x000fe40000000f00 */
[----:B------:R-:W-:Y:S02]  /*0710*/  @P4 MOV R51, RZ ;  /* 0x000000ff00334202 */ /* 0x000fe40000000f00 */
[----:B0-----:R-:W-:-:S07]  /*0720*/  @P0 MOV R19, RZ ;  /* 0x000000ff00130202 */ /* 0x001fce0000000f00 */
.L_x_32394:
[----:B------:R-:W-:Y:S05]  /*0730*/  BSYNC.RECONVERGENT B0 ;  /* 0x0000000000007941 */ /* 0x000fea0003800200 */
.L_x_32392:
[----:B------:R-:W0:Y:S01]  /*0740*/  LDCU UR4, c[0x0][0x384] ;  /* 0x00007080ff0477ac */ /* 0x000e220008000800 */
[----:B------:R-:W1:Y:S01]  /*0750*/  LDCU.U8 UR5, c[0x0][0x410] ;  /* 0x00008200ff0577ac */ /* 0x000e620008000000 */
[----:B------:R-:W2:Y:S01]  /*0760*/  LDCU UR10, c[0x0][0x448] ;  /* 0x00008900ff0a77ac */ /* 0x000ea20008000800 */
[----:B------:R-:W3:Y:S01]  /*0770*/  LDCU.64 UR8, c[0x0][0x3a0] ;  /* 0x00007400ff0877ac */ /* 0x000ee20008000a00 */
[----:B0-----:R-:W-:-:S13]  /*0780*/  ISETP.GE.AND P0, PT, R0, UR4, PT ;  /* 0x0000000400007c0c */ /* 0x001fda000bf06270 */
[----:B-123--:R-:W-:Y:S05]  /*0790*/  @P0 EXIT ;  /* 0x000000000000094d */ /* 0x00efea0003800000 */
.L_x_32444:
[----:B------:R-:W0:Y:S08]  /*07a0*/  LDC.64 R4, c[0x0][0x3f0] ;  /* 0x0000fc00ff047b82 */ /* 0x000e300000000a00 */
[----:B-1234-:R-:W1:Y:S08]  /*07b0*/  LDC.64 R110, c[0x0][0x3f8] ;  /* 0x0000fe00ff6e7b82 */ /* 0x01ee700000000a00 */
        /* <DEDUP_REMOVED lines=11> */
[----:B------:R-:W-:-:S05]  /*0870*/  @P0 IADD3 R108, PT, PT, R5, -0x1, RZ ;  /* 0xffffffff056c0810 */ /* 0x000fca0007ffe0ff */
[----:B------:R-:W-:-:S05]  /*0880*/  @P0 IMAD R108, R108, R3, RZ ;  /* 0x000000036c6c0224 */ /* 0x000fca00078e02ff */
[----:B------:R-:W-:-:S04]  /*0890*/  @P0 SHF.R.S32.HI R113, RZ, 0x1f, R108 ;  /* 0x0000001fff710819 */ /* 0x000fc8000001146c */
[----:B------:R-:W-:Y:S01]  /*08a0*/  @P0 LEA.HI R4, R113, R108, RZ, 0x3 ;  /* 0x0000006c71040211 */ /* 0x000fe200078f18ff */
[----:B------:R-:W-:-:S03]  /*08b0*/  HFMA2 R108, -RZ, RZ, 0, 0 ;  /* 0x00000000ff6c7431 */ /* 0x000fc600000001ff */
        /* <DEDUP_REMOVED lines=8> */
.L_x_32398:
[----:B------:R-:W-:Y:S05]  /*0940*/  BSYNC.RECONVERGENT B1 ;  /* 0x0000000000017941 */ /* 0x000fea0003800200 */
.L_x_32397:
        /* <DEDUP_REMOVED lines=9> */
[----:B-----5:R-:W-:Y:S02]  /*09e0*/  @P1 HADD2.F32 R109, -RZ, R60.H0_H0 ;  /* 0x2000003cff6d1230 */ /* 0x020fe40000004100 */
[----:B0-----:R-:W-:-:S05]  /*09f0*/  @P1 HADD2.F32 R110, -RZ, R61.H1_H1 ;  /* 0x3000003dff6e1230 */ /* 0x001fca0000004100 */
[----:B------:R-:W0:Y:S08]  /*0a00*/  @P1 LDC R113, c[0x0][0x40c] ;  /* 0x00010300ff711b82 */ /* 0x000e300000000800 */
[----:B------:R-:W1:Y:S08]  /*0a10*/  @P1 LDC R114, c[0x0][0x40c] ;  /* 0x00010300ff721b82 */ /* 0x000e700000000800 */
[----:B------:R-:W4:Y:S08]  /*0a20*/  @P1 LDC R115, c[0x0][0x40c] ;  /* 0x00010300ff731b82 */ /* 0x000f300000000800 */
[----:B------:R-:W3:Y:S01]  /*0a30*/  @P1 LDC R111, c[0x0][0x40c] ;  /* 0x00010300ff6f1b82 */ /* 0x000ee20000000800 */
[----:B--2---:R-:W-:Y:S01]  /*0a40*/  @P1 FFMA.FTZ R8, R109, R112, R8 ;  /* 0x000000706d081223 */ /* 0x004fe20000010008 */
[----:B------:R-:W-:-:S02]  /*0a50*/  @P1 HADD2.F32 R112, -RZ, R60.H1_H1 ;  /* 0x3000003cff701230 */ /* 0x000fc40000004100 */
[----:B----4-:R-:W-:Y:S01]  /*0a60*/  @P1 FFMA.FTZ R11, R110, R115, R11 ;  /* 0x000000736e0b1223 */ /* 0x010fe2000001000b */
[----:B------:R-:W-:Y:S02]  /*0a70*/  @P1 HADD2.F32 R109, -RZ, R61.H0_H0 ;  /* 0x2000003dff6d1230 */ /* 0x000fe40000004100 */
[--C-:B------:R-:W-:Y:S02]  /*0a80*/  @P1 HADD2.F32 R110, -RZ, R62.reuse.H1_H1 ;  /* 0x3000003eff6e1230 */ /* 0x100fe40000004100 */
[----:B0-----:R-:W-:Y:S02]  /*0a90*/  @P1 FFMA.FTZ R9, R112, R113, R9 ;  /* 0x0000007170091223 */ /* 0x001fe40000010009 */
[----:B------:R-:W0:Y:S01]  /*0aa0*/  @P1 LDC R112, c[0x0][0x40c] ;  /* 0x00010300ff701b82 */ /* 0x000e220000000800 */
[----:B-1----:R-:W-:Y:S01]  /*0ab0*/  @P1 FFMA.FTZ R10, R109, R114, R10 ;  /* 0x000000726d0a1223 */ /* 0x002fe2000001000a */
[----:B------:R-:W-:-:S05]  /*0ac0*/  @P1 HADD2.F32 R109, -RZ, R62.H0_H0 ;  /* 0x2000003eff6d1230 */ /* 0x000fca0000004100 */
[----:B---3--:R-:W-:Y:S01]  /*0ad0*/  @P1 FFMA.FTZ R104, R109, R111, R104 ;  /* 0x0000006f6d681223 */ /* 0x008fe20000010068 */
[----:B------:R-:W1:Y:S01]  /*0ae0*/  @P1 LDC R113, c[0x0][0x40c] ;  /* 0x00010300ff711b82 */ /* 0x000e620000000800 */
[----:B------:R-:W-:-:S07]  /*0af0*/  @P1 HADD2.F32 R109, -RZ, R63.H0_H0 ;  /* 0x2000003fff6d1230 */ /* 0x000fce0000004100 */
[----:B------:R-:W2:Y:S01]  /*0b00*/  @P1 LDC R114, c[0x0][0x40c] ;  /* 0x00010300ff721b82 */ /* 0x000ea20000000800 */
[----:B0-----:R-:W-:Y:S01]  /*0b10*/  @P1 FFMA.FTZ R105, R110, R112, R105 ;  /* 0x000000706e691223 */ /* 0x001fe20000010069 */
[----:B------:R-:W-:Y:S02]  /*0b20*/  @P1 HADD2.F32 R110, -RZ, R63.H1_H1 ;  /* 0x3000003fff6e1230 */ /* 0x000fe40000004100 */
[----:B-1----:R-:W-:-:S03]  /*0b30*/  @P1 FFMA.FTZ R106, R109, R113, R106 ;  /* 0x000000716d6a1223 */ /* 0x002fc6000001006a */
[----:B--2---:R-:W-:Y:S01]  /*0b40*/  @P1 FFMA.FTZ R107, R110, R114, R107 ;  /* 0x000000726e6b1223 */ /* 0x004fe2000001006b */
[----:B------:R-:W-:Y:S06]  /*0b50*/  BRA `(.L_x_32400) ;  /* 0x0000000000747947 */ /* 0x000fec0003800000 */
.L_x_32399:
[----:B------:R-:W0:Y:S01]  /*0b60*/  @P0 LDC R11, c[0x0][0x40c] ;  /* 0x00010300ff0b0b82 */ /* 0x000e220000000800 */
[--C-:B-----5:R-:W-:Y:S01]  /*0b70*/  @P0 HADD2.F32 R10, -RZ, R60.reuse.H0_H0 ;  /* 0x2000003cff0a0230 */ /* 0x120fe20000004100 */
[----:B------:R-:W-:Y:S01]  /*0b80*/  CS2R R8, SRZ ;  /* 0x0000000000087805 */ /* 0x000fe2000001ff00 */
[----:B------:R-:W-:Y:S02]  /*0b90*/  @P0 HADD2.F32 R104, -RZ, R60.H1_H1 ;  /* 0x3000003cff680230 */ /* 0x000fe40000004100 */
[----:B------:R-:W-:Y:S02]  /*0ba0*/  @P0 HADD2.F32 R107, -RZ, R61.H1_H1 ;  /* 0x3000003dff6b0230 */ /* 0x000fe40000004100 */
[----:B------:R-:W-:Y:S01]  /*0bb0*/  @P0 HADD2.F32 R109, -RZ, R62.H0_H0 ;  /* 0x2000003eff6d0230 */ /* 0x000fe20000004100 */
[----:B------:R-:W1:Y:S08]  /*0bc0*/  @P0 LDC R105, c[0x0][0x40c] ;  /* 0x00010300ff690b82 */ /* 0x000e700000000800 */
[----:B------:R-:W2:Y:S08]  /*0bd0*/  @P0 LDC R110, c[0x0][0x40c] ;  /* 0x00010300ff6e0b82 */ /* 0x000eb00000000800 */
[----:B------:R-:W3:Y:S01]  /*0be0*/  @P0 LDC R112, c[0x0][0x40c] ;  /* 0x00010300ff700b82 */ /* 0x000ee20000000800 */
[----:B0-----:R-:W-:Y:S01]  /*0bf0*/  @P0 FMUL.FTZ R8, R10, R11 ;  /* 0x0000000b0a080220 */ /* 0x001fe20000410000 */
[----:B------:R-:W-:-:S06]  /*0c00*/  CS2R R10, SRZ ;  /* 0x00000000000a7805 */ /* 0x000fcc000001ff00 */
[----:B------:R-:W0:Y:S01]  /*0c10*/  @P0 LDC R106, c[0x0][0x40c] ;  /* 0x00010300ff6a0b82 */ /* 0x000e220000000800 */
[----:B-1----:R-:W-:Y:S01]  /*0c20*/  @P0 FMUL.FTZ R9, R104, R105 ;  /* 0x0000006968090220 */ /* 0x002fe20000410000 */
[----:B------:R-:W-:Y:S01]  /*0c30*/  @P0 HADD2.F32 R105, -RZ, R61.H0_H0 ;  /* 0x2000003dff690230 */ /* 0x000fe20000004100 */
[----:B------:R-:W-:-:S05]  /*0c40*/  MOV R104, RZ ;  /* 0x000000ff00687202 */ /* 0x000fca0000000f00 */
[----:B------:R-:W1:Y:S01]  /*0c50*/  @P0 LDC R114, c[0x0][0x40c] ;  /* 0x00010300ff720b82 */ /* 0x000e620000000800 */
[----:B--2---:R-:W-:Y:S01]  /*0c60*/  @P0 FMUL.FTZ R11, R107, R110 ;  /* 0x0000006e6b0b0220 */ /* 0x004fe20000410000 */
[----:B------:R-:W-:-:S06]  /*0c70*/  @P0 HADD2.F32 R110, -RZ, R63.H0_H0 ;  /* 0x2000003fff6e0230 */ /* 0x000fcc0000004100 */
[----:B------:R-:W2:Y:S01]  /*0c80*/  @P0 LDC R111, c[0x0][0x40c] ;  /* 0x00010300ff6f0b82 */ /* 0x000ea20000000800 */
[----:B---3--:R-:W-:Y:S01]  /*0c90*/  @P0 FMUL.FTZ R104, R109, R112 ;  /* 0x000000706d680220 */ /* 0x008fe20000410000 */
[----:B------:R-:W-:Y:S02]  /*0ca0*/  @P0 HADD2.F32 R109, -RZ, R62.H1_H1 ;  /* 0x3000003eff6d0230 */ /* 0x000fe40000004100 */
[----:B------:R-:W-:-:S04]  /*0cb0*/  @P0 HADD2.F32 R112, -RZ, R63.H1_H1 ;  /* 0x3000003fff700230 */ /* 0x000fc80000004100 */
[----:B------:R-:W3:Y:S01]  /*0cc0*/  @P0 LDC R113, c[0x0][0x40c] ;  /* 0x00010300ff710b82 */ /* 0x000ee20000000800 */
[----:B0-----:R-:W-:Y:S01]  /*0cd0*/  @P0 FMUL.FTZ R10, R105, R106 ;  /* 0x0000006a690a0220 */ /* 0x001fe20000410000 */
[----:B------:R-:W-:Y:S01]  /*0ce0*/  CS2R R106, SRZ ;  /* 0x00000000006a7805 */ /* 0x000fe2000001ff00 */
[----:B------:R-:W-:Y:S02]  /*0cf0*/  HFMA2 R105, -RZ, RZ, 0, 0 ;  /* 0x00000000ff697431 */ /* 0x000fe400000001ff */
[----:B-1----:R-:W-:Y:S01]  /*0d00*/  @P0 FMUL.FTZ R105, R109, R114 ;  /* 0x000000726d690220 */ /* 0x002fe20000410000 */
[----:B--2---:R-:W-:Y:S01]  /*0d10*/  @P0 FMUL.FTZ R106, R110, R111 ;  /* 0x0000006f6e6a0220 */ /* 0x004fe20000410000 */
[----:B---3--:R-:W-:-:S07]  /*0d20*/  @P0 FMUL.FTZ R107, R112, R113 ;  /* 0x00000071706b0220 */ /* 0x008fce0000410000 */
.L_x_32400:
[----:B------:R-:W0:Y:S01]  /*0d30*/  LDC.64 R110, c[0x0][0x3a8] ;  /* 0x0000ea00ff6e7b82 */ /* 0x000e220000000a00 */
[----:B------:R-:W-:Y:S01]  /*0d40*/  IADD3 R108, PT, PT, R108, 0x20, RZ ;  /* 0x000000206c6c7810 */ /* 0x000fe20007ffe0ff */
[C---:B0-----:R-:W-:Y:S01]  /*0d50*/  IMAD.WIDE.U32 R110, R4.reuse, 0x20, R110 ;  /* 0x00000020046e7825 */ /* 0x041fe200078e006e */
[----:B------:R-:W-:-:S04]  /*0d60*/  IADD3 R4, PT, PT, R4, 0x20, RZ ;  /* 0x0000002004047810 */ /* 0x000fc80007ffe0ff */
[----:B------:R0:W-:Y:S04]  /*0d70*/  STG.E.128 desc[UR6][R110.64], R8 ;  /* 0x000000086e007986 */ /* 0x0001e8000c101d06 */
[----:B------:R0:W-:Y:S02]  /*0d80*/  STG.E.128 desc[UR6][R110.64+0x10], R104 ;  /* 0x000010686e007986 */ /* 0x0001e4000c101d06 */
.L_x_32396:
[----:B------:R-:W-:Y:S05]  /*0d90*/  BSYNC.RECONVERGENT B0 ;  /* 0x0000000000007941 */ /* 0x000fea0003800200 */
.L_x_32395:
[----:B------:R-:W-:Y:S01]  /*0da0*/  ISETP.GE.U32.AND P1, PT, R6, 0x40, PT ;  /* 0x000000400600780c */ /* 0x000fe20003f26070 */
[----:B------:R-:W-:Y:S03]  /*0db0*/  BSSY.RECONVERGENT B0, `(.L_x_32401) ;  /* 0x000004d000007945 */ /* 0x000fe60003800200 */
[----:B------:R-:W-:-:S09]  /*0dc0*/  P2R R109, PR, RZ, 0x2 ;  /* 0x00000002ff6d7803 */ /* 0x000fd20000000000 */
[----:B------:R-:W-:Y:S05]  /*0dd0*/  @!P1 BRA `(.L_x_32402) ;  /* 0x0000000400289947 */ /* 0x000fea0003800000 */
[----:B------:R-:W-:Y:S04]  /*0de0*/  BSSY.RECONVERGENT B1, `(.L_x_32403) ;  /* 0x0000005000017945 */ /* 0x000fe80003800200 */
[----:B------:R-:W-:Y:S05]  /*0df0*/  @!P0 BRA `(.L_x_32404) ;  /* 0x00000000000c8947 */ /* 0x000fea0003800000 */
[----:B------:R-:W1:Y:S02]  /*0e00*/  LDC.64 R60, c[0x0][0x390] ;  /* 0x0000e400ff3c7b82 */ /* 0x000e640000000a00 */
[----:B-1----:R-:W-:-:S06]  /*0e10*/  IMAD.WIDE.U32 R60, R108, 0x10, R60 ;  /* 0x000000106c3c7825 */ /* 0x002fcc00078e003c */
[----:B------:R-:W5:Y:S02]  /*0e20*/  LDG.E.128 R60, desc[UR6][R60.64] ;  /* 0x000000063c3c7981 */ /* 0x000f64000c1e1d00 */
.L_x_32404:
[----:B------:R-:W-:Y:S05]  /*0e30*/  BSYNC.RECONVERGENT B1 ;  /* 0x0000000000017941 */ /* 0x000fea0003800200 */
.L_x_32403:
        /* <DEDUP_REMOVED lines=33> */
.L_x_32405:
[----:B------:R-:W1:Y:S01]  /*1050*/  @P0 LDC R67, c[0x0][0x40c] ;  /* 0x00010300ff430b82 */ /* 0x000e620000000800 */
[--C-:B-----5:R-:W-:Y:S01]  /*1060*/  @P0 HADD2.F32 R66, -RZ, R60.reuse.H0_H0 ;  /* 0x2000003cff420230 */ /* 0x120fe20000004100 */
[----:B------:R-:W-:Y:S01]  /*1070*/  CS2R R64, SRZ ;  /* 0x0000000000407805 */ /* 0x000fe2000001ff00 */
[----:B------:R-:W-:Y:S02]  /*1080*/  @P0 HADD2.F32 R68, -RZ, R60.H1_H1 ;  /* 0x3000003cff440230 */ /* 0x000fe40000004100 */
[----:B------:R-:W-:Y:S02]  /*1090*/  @P0 HADD2.F32 R71, -RZ, R61.H1_H1 ;  /* 0x3000003dff470230 */ /* 0x000fe40000004100 */
[----:B------:R-:W-:Y:S01]  /*10a0*/  @P0 HADD2.F32 R109, -RZ, R62.H0_H0 ;  /* 0x2000003eff6d0230 */ /* 0x000fe20000004100 */
[----:B------:R-:W2:Y:S08]  /*10b0*/  @P0 LDC R69, c[0x0][0x40c] ;  /* 0x00010300ff450b82 */ /* 0x000eb00000000800 */
[----:B0-----:R-:W0:Y:S08]  /*10c0*/  @P0 LDC R110, c[0x0][0x40c] ;  /* 0x00010300ff6e0b82 */ /* 0x001e300000000800 */
[----:B------:R-:W3:Y:S01]  /*10d0*/  @P0 LDC R112, c[0x0][0x40c] ;  /* 0x00010300ff700b82 */ /* 0x000ee20000000800 */
[----:B-1----:R-:W-:Y:S01]  /*10e0*/  @P0 FMUL.FTZ R64, R66, R67 ;  /* 0x0000004342400220 */ /* 0x002fe20000410000 */
[----:B------:R-:W-:-:S06]  /*10f0*/  CS2R R66, SRZ ;  /* 0x0000000000427805 */ /* 0x000fcc000001ff00 */
[----:B------:R-:W1:Y:S01]  /*1100*/  @P0 LDC R70, c[0x0][0x40c] ;  /* 0x00010300ff460b82 */ /* 0x000e620000000800 */
[----:B--2---:R-:W-:Y:S01]  /*1110*/  @P0 FMUL.FTZ R65, R68, R69 ;  /* 0x0000004544410220 */ /* 0x004fe20000410000 */
[----:B------:R-:W-:Y:S01]  /*1120*/  @P0 HADD2.F32 R69, -RZ, R61.H0_H0 ;  /* 0x2000003dff450230 */ /* 0x000fe20000004100 */
[----:B------:R-:W-:-:S05]  /*1130*/  MOV R68, RZ ;  /* 0x000000ff00447202 */ /* 0x000fca0000000f00 */
[----:B------:R-:W2:Y:S01]  /*1140*/  @P0 LDC R114, c[0x0][0x40c] ;  /* 0x00010300ff720b82 */ /* 0x000ea20000000800 */
[----:B0-----:R-:W-:Y:S01]  /*1150*/  @P0 FMUL.FTZ R67, R71, R110 ;  /* 0x0000006e47430220 */ /* 0x001fe20000410000 */
[----:B------:R-:W-:-:S06]  /*1160*/  @P0 HADD2.F32 R110, -RZ, R63.H0_H0 ;  /* 0x2000003fff6e0230 */ /* 0x000fcc0000004100 */
[----:B------:R-:W0:Y:S01]  /*1170*/  @P0 LDC R111, c[0x0][0x40c] ;  /* 0x00010300ff6f0b82 */ /* 0x000e220000000800 */
[----:B---3--:R-:W-:Y:S01]  /*1180*/  @P0 FMUL.FTZ R68, R109, R112 ;  /* 0x000000706d440220 */ /* 0x008fe20000410000 */
[----:B------:R-:W-:Y:S02]  /*1190*/  @P0 HADD2.F32 R109, -RZ, R62.H1_H1 ;  /* 0x3000003eff6d0230 */ /* 0x000fe40000004100 */
[----:B------:R-:W-:-:S04]  /*11a0*/  @P0 HADD2.F32 R112, -RZ, R63.H1_H1 ;  /* 0x3000003fff700230 */ /* 0x000fc80000004100 */
[----:B------:R-:W3:Y:S01]  /*11b0*/  @P0 LDC R113, c[0x0][0x40c] ;  /* 0x00010300ff710b82 */ /* 0x000ee20000000800 */
[----:B-1----:R-:W-:Y:S01]  /*11c0*/  @P0 FMUL.FTZ R66, R69, R70 ;  /* 0x0000004645420220 */ /* 0x002fe20000410000 */
[----:B------:R-:W-:Y:S01]  /*11d0*/  CS2R R70, SRZ ;  /* 0x0000000000467805 */ /* 0x000fe2000001ff00 */
[----:B------:R-:W-:Y:S02]  /*11e0*/  HFMA2 R69, -RZ, RZ, 0, 0 ;  /* 0x00000000ff457431 */ /* 0x000fe400000001ff */
[----:B--2---:R-:W-:Y:S01]  /*11f0*/  @P0 FMUL.FTZ R69, R109, R114 ;  /* 0x000000726d450220 */ /* 0x004fe20000410000 */
[----:B0-----:R-:W-:Y:S01]  /*1200*/  @P0 FMUL.FTZ R70, R110, R111 ;  /* 0x0000006f6e460220 */ /* 0x001fe20000410000 */
[----:B---3--:R-:W-:-:S07]  /*1210*/  @P0 FMUL.FTZ R71, R112, R113 ;  /* 0x0000007170470220 */ /* 0x008fce0000410000 */
.L_x_32406:
[----:B------:R-:W0:Y:S01]  /*1220*/  LDC.64 R110, c[0x0][0x3a8] ;  /* 0x0000ea00ff6e7b82 */ /* 0x000e220000000a00 */
[----:B------:R-:W-:Y:S01]  /*1230*/  IADD3 R108, PT, PT, R108, 0x20, RZ ;  /* 0x000000206c6c7810 */ /* 0x000fe20007ffe0ff */
[C---:B0-----:R-:W-:Y:S01]  /*1240*/  IMAD.WIDE.U32 R110, R4.reuse, 0x20, R110 ;  /* 0x00000020046e7825 */ /* 0x041fe200078e006e */
[----:B------:R-:W-:-:S04]  /*1250*/  IADD3 R4, PT, PT, R4, 0x20, RZ ;  /* 0x0000002004047810 */ /* 0x000fc80007ffe0ff */
[----:B------:R1:W-:Y:S04]  /*1260*/  STG.E.128 desc[UR6][R110.64], R64 ;  /* 0x000000406e007986 */ /* 0x0003e8000c101d06 */
[----:B------:R1:W-:Y:S02]  /*1270*/  STG.E.128 desc[UR6][R110.64+0x10], R68 ;  /* 0x000010446e007986 */ /* 0x0003e4000c101d06 */
.L_x_32402:
[----:B------:R-:W-:Y:S05]  /*1280*/  BSYNC.RECONVERGENT B0 ;  /* 0x0000000000007941 */ /* 0x000fea0003800200 */
.L_x_32401:
        /* <DEDUP_REMOVED lines=9> */
.L_x_32410:
[----:B------:R-:W-:Y:S05]  /*1320*/  BSYNC.RECONVERGENT B1 ;  /* 0x0000000000017941 */ /* 0x000fea0003800200 */
.L_x_32409:
[----:B------:R-:W-:-:S04]  /*1330*/  UISETP.NE.U32.AND UP0, UPT, UR8, URZ, UPT ;  /* 0x000000ff0800728c */ /* 0x000fc8000bf05070 */
[----:B------:R-:W-:-:S09]  /*1340*/  UISETP.NE.AND.EX UP0, UPT, UR9, URZ, UPT, UP0 ;  /* 0x000000ff0900728c */ /* 0x000fd2000bf05300 */
[----:B------:R-:W-:Y:S05]  /*1350*/  BRA.U !UP0, `(.L_x_32411) ;  /* 0x0000000108787547 */ /* 0x000fea000b800000 */
[----:B------:R-:W0:Y:S02]  /*1360*/  LDC.64 R72, c[0x0][0x3a0] ;  /* 0x0000e800ff487b82 */ /* 0x000e240000000a00 */
[----:B01----:R-:W-:-:S05]  /*1370*/  IMAD.WIDE.U32 R110, R4, 0x20, R72 ;  /* 0x00000020046e7825 */ /* 0x003fca00078e0048 */
        /* <DEDUP_REMOVED lines=28> */
.L_x_32411:
[----:B------:R-:W2:Y:S01]  /*1540*/  @P0 LDC R75, c[0x0][0x40c] ;  /* 0x00010300ff4b0b82 */ /* 0x000ea20000000800 */
[--C-:B-----5:R-:W-:Y:S01]  /*1550*/  @P0 HADD2.F32 R74, -RZ, R60.reuse.H0_H0 ;  /* 0x2000003cff4a0230 */ /* 0x120fe20000004100 */
[----:B------:R-:W-:Y:S01]  /*1560*/  CS2R R72, SRZ ;  /* 0x0000000000487805 */ /* 0x000fe2000001ff00 */
[----:B------:R-:W-:Y:S02]  /*1570*/  @P0 HADD2.F32 R76, -RZ, R60.H1_H1 ;  /* 0x3000003cff4c0230 */ /* 0x000fe40000004100 */
[----:B------:R-:W-:Y:S02]  /*1580*/  @P0 HADD2.F32 R79, -RZ, R61.H1_H1 ;  /* 0x3000003dff4f0230 */ /* 0x000fe40000004100 */
[----:B------:R-:W-:Y:S01]  /*1590*/  @P0 HADD2.F32 R109, -RZ, R62.H0_H0 ;  /* 0x2000003eff6d0230 */ /* 0x000fe20000004100 */
[----:B------:R-:W3:Y:S08]  /*15a0*/  @P0 LDC R77, c[0x0][0x40c] ;  /* 0x00010300ff4d0b82 */ /* 0x000ef00000000800 */
[----:B01----:R-:W0:Y:S08]  /*15b0*/  @P0 LDC R110, c[0x0][0x40c] ;  /* 0x00010300ff6e0b82 */ /* 0x003e300000000800 */
[----:B------:R-:W1:Y:S01]  /*15c0*/  @P0 LDC R112, c[0x0][0x40c] ;  /* 0x00010300ff700b82 */ /* 0x000e620000000800 */
[----:B--2---:R-:W-:Y:S01]  /*15d0*/  @P0 FMUL.FTZ R72, R74, R75 ;  /* 0x0000004b4a480220 */ /* 0x004fe20000410000 */
[----:B------:R-:W-:-:S06]  /*15e0*/  CS2R R74, SRZ ;  /* 0x00000000004a7805 */ /* 0x000fcc000001ff00 */
[----:B------:R-:W2:Y:S01]  /*15f0*/  @P0 LDC R78, c[0x0][0x40c] ;  /* 0x00010300ff4e0b82 */ /* 0x000ea20000000800 */
[----:B---3--:R-:W-:Y:S01]  /*1600*/  @P0 FMUL.FTZ R73, R76, R77 ;  /* 0x0000004d4c490220 */ /* 0x008fe20000410000 */
[----:B------:R-:W-:Y:S01]  /*1610*/  @P0 HADD2.F32 R77, -RZ, R61.H0_H0 ;  /* 0x2000003dff4d0230 */ /* 0x000fe20000004100 */
[----:B------:R-:W-:-:S05]  /*1620*/  MOV R76, RZ ;  /* 0x000000ff004c7202 */ /* 0x000fca0000000f00 */
[----:B------:R-:W3:Y:S01]  /*1630*/  @P0 LDC R114, c[0x0][0x40c] ;  /* 0x00010300ff720b82 */ /* 0x000ee20000000800 */
[----:B0-----:R-:W-:Y:S01]  /*1640*/  @P0 FMUL.FTZ R75, R79, R110 ;  /* 0x0000006e4f4b0220 */ /* 0x001fe20000410000 */
[----:B------:R-:W-:-:S06]  /*1650*/  @P0 HADD2.F32 R110, -RZ, R63.H0_H0 ;  /* 0x2000003fff6e0230 */ /* 0x000fcc0000004100 */
[----:B------:R-:W0:Y:S01]  /*1660*/  @P0 LDC R111, c[0x0][0x40c] ;  /* 0x00010300ff6f0b82 */ /* 0x000e220000000800 */
[----:B-1----:R-:W-:Y:S01]  /*1670*/  @P0 FMUL.FTZ R76, R109, R112 ;  /* 0x000000706d4c0220 */ /* 0x002fe20000410000 */
[----:B------:R-:W-:Y:S02]  /*1680*/  @P0 HADD2.F32 R109, -RZ, R62.H1_H1 ;  /* 0x3000003eff6d0230 */ /* 0x000fe40000004100 */
[----:B------:R-:W-:-:S04]  /*1690*/  @P0 HADD2.F32 R112, -RZ, R63.H1_H1 ;  /* 0x3000003fff700230 */ /* 0x000fc80000004100 */
[----:B------:R-:W1:Y:S01]  /*16a0*/  @P0 LDC R113, c[0x0][0x40c] ;  /* 0x00010300ff710b82 */ /* 0x000e620000000800 */
[----:B--2---:R-:W-:Y:S01]  /*16b0*/  @P0 FMUL.FTZ R74, R77, R78 ;  /* 0x0000004e4d4a0220 */ /* 0x004fe20000410000 */
[----:B------:R-:W-:Y:S01]  /*16c0*/  CS2R R78, SRZ ;  /* 0x00000000004e7805 */ /* 0x000fe2000001ff00 */
[----:B------:R-:W-:Y:S02]  /*16d0*/  HFMA2 R77, -RZ, RZ, 0, 0 ;  /* 0x00000000ff4d7431 */ /* 0x000fe400000001ff */
[----:B---3--:R-:W-:Y:S01]  /*16e0*/  @P0 FMUL.FTZ R77, R109, R114 ;  /* 0x000000726d4d0220 */ /* 0x008fe20000410000 */
[----:B0-----:R-:W-:Y:S01]  /*16f0*/  @P0 FMUL.FTZ R78, R110, R111 ;  /* 0x0000006f6e4e0220 */ /* 0x001fe20000410000 */
[----:B-1----:R-:W-:-:S07]  /*1700*/  @P0 FMUL.FTZ R79, R112, R113 ;  /* 0x00000071704f0220 */ /* 0x002fce0000410000 */
.L_x_32412:
[----:B------:R-:W0:Y:S01]  /*1710*/  LDC.64 R110, c[0x0][0x3a8] ;  /* 0x0000ea00ff6e7b82 */ /* 0x000e220000000a00 */
[----:B------:R-:W-:Y:S01]  /*1720*/  IADD3 R108, PT, PT, R108, 0x20, RZ ;  /* 0x000000206c6c7810 */ /* 0x000fe20007ffe0ff */
[C---:B0-----:R-:W-:Y:S01]  /*1730*/  IMAD.WIDE.U32 R110, R4.reuse, 0x20, R110 ;  /* 0x00000020046e7825 */ /* 0x041fe200078e006e */
[----:B------:R-:W-:-:S04]  /*1740*/  IADD3 R4, PT, PT, R4, 0x20, RZ ;  /* 0x0000002004047810 */ /* 0x000fc80007ffe0ff */
[----:B------:R2:W-:Y:S04]  /*1750*/  STG.E.128 desc[UR6][R110.64], R72 ;  /* 0x000000486e007986 */ /* 0x0005e8000c101d06 */
[----:B------:R2:W-:Y:S02]  /*1760*/  STG.E.128 desc[UR6][R110.64+0x10], R76 ;  /* 0x0000104c6e007986 */ /* 0x0005e4000c101d06 */
.L_x_32408:
[----:B------:R-:W-:Y:S05]  /*1770*/  BSYNC.RECONVERGENT B0 ;  /* 0x0000000000007941 */ /* 0x000fea0003800200 */
.L_x_32407:
[----:B------:R-:W-:Y:S01]  /*1780*/  ISETP.GE.U32.AND P1, PT, R6, 0x80, PT ;  /* 0x000000800600780c */ /* 0x000fe20003f26070 */
[----:B------:R-:W-:Y:S03]  /*1790*/  BSSY.RECONVERGENT B0, `(.L_x_32413) ;  /* 0x000004d000007945 */ /* 0x000fe60003800200 */
[----:B------:R-:W-:-:S09]  /*17a0*/  P2R R109, PR, RZ, 0x2 ;  /* 0x00000002ff6d7803 */ /* 0x000fd20000000000 */
[----:B------:R-:W-:Y:S05]  /*17b0*/  @!P1 BRA `(.L_x_32414) ;  /* 0x0000000400289947 */ /* 0x000fea0003800000 */
[----:B------:R-:W-:Y:S04]  /*17c0*/  BSSY.RECONVERGENT B1, `(.L_x_32415) ;  /* 0x0000005000017945 */ /* 0x000fe80003800200 */
[----:B------:R-:W-:Y:S05]  /*17d0*/  @!P0 BRA `(.L_x_32416) ;  /* 0x00000000000c8947 */ /* 0x000fea0003800000 */
[----:B------:R-:W3:Y:S02]  /*17e0*/  LDC.64 R60, c[0x0][0x390] ;  /* 0x0000e400ff3c7b82 */ /* 0x000ee40000000a00 */
[----:B---3--:R-:W-:-:S06]  /*17f0*/  IMAD.WIDE.U32 R60, R108, 0x10, R60 ;  /* 0x000000106c3c7825 */ /* 0x008fcc00078e003c */
[----:B------:R-:W5:Y:S02]  /*1800*/  LDG.E.128 R60, desc[UR6][R60.64] ;  /* 0x000000063c3c7981 */ /* 0x000f64000c1e1d00 */
.L_x_32416:
[----:B------:R-:W-:Y:S05]  /*1810*/  BSYNC.RECONVERGENT B1 ;  /* 0x0000000000017941 */ /* 0x000fea0003800200 */
.L_x_32415:
[----:B------:R-:W-:-:S04]  /*1820*/  UISETP.NE.U32.AND UP0, UPT, UR8, URZ, UPT ;  /* 0x000000ff0800728c */ /* 0x000fc8000bf05070 */
[----:B------:R-:W-:-:S09]  /*1830*/  UISETP.NE.AND.EX UP0, UPT, UR9, URZ, UPT, UP0 ;  /* 0x000000ff0900728c */ /* 0x000fd2000bf05300 */
[----:B------:R-:W-:Y:S05]  /*1840*/  BRA.U !UP0, `(.L_x_32417) ;  /* 0x0000000108787547 */ /* 0x000fea000b800000 */
[----:B------:R-:W0:Y:S02]  /*1850*/  LDC.64 R80, c[0x0][0x3a0] ;  /* 0x0000e800ff507b82 */ /* 0x000e240000000a00 */
[----:B012---:R-:W-:-:S05]  /*1860*/  IMAD.WIDE.U32 R110, R4, 0x20, R80 ;  /* 0x00000020046e7825 */ /* 0x007fca00078e0050 */
        /* <DEDUP_REMOVED lines=28> */
.L_x_32417:
[----:B------:R-:W3:Y:S01]  /*1a30*/  @P0 LDC R83, c[0x0][0x40c] ;  /* 0x00010300ff530b82 */ /* 0x000ee20000000800 */
[--C-:B-----5:R-:W-:Y:S01]  /*1a40*/  @P0 HADD2.F32 R82, -RZ, R60.reuse.H0_H0 ;  /* 0x2000003cff520230 */ /* 0x120fe20000004100 */
[----:B------:R-:W-:Y:S01]  /*1a50*/  CS2R R80, SRZ ;  /* 0x0000000000507805 */ /* 0x000fe2000001ff00 */
[----:B------:R-:W-:Y:S02]  /*1a60*/  @P0 HADD2.F32 R84, -RZ, R60.H1_H1 ;  /* 0x3000003cff540230 */ /* 0x000fe40000004100 */
[----:B------:R-:W-:Y:S02]  /*1a70*/  @P0 HADD2.F32 R87, -RZ, R61.H1_H1 ;  /* 0x3000003dff570230 */ /* 0x000fe40000004100 */
[----:B------:R-:W-:Y:S01]  /*1a80*/  @P0 HADD2.F32 R109, -RZ, R62.H0_H0 ;  /* 0x2000003eff6d0230 */ /* 0x000fe20000004100 */
[----:B------:R-:W4:Y:S08]  /*1a90*/  @P0 LDC R85, c[0x0][0x40c] ;  /* 0x00010300ff550b82 */ /* 0x000f300000000800 */
[----:B012---:R-:W0:Y:S08]  /*1aa0*/  @P0 LDC R110, c[0x0][0x40c] ;  /* 0x00010300ff6e0b82 */ /* 0x007e300000000800 */
[----:B------:R-:W1:Y:S01]  /*1ab0*/  @P0 LDC R112, c[0x0][0x40c] ;  /* 0x00010300ff700b82 */ /* 0x000e620000000800 */
[----:B---3--:R-:W-:Y:S01]  /*1ac0*/  @P0 FMUL.FTZ R80, R82, R83 ;  /* 0x0000005352500220 */ /* 0x008fe20000410000 */
[----:B------:R-:W-:-:S06]  /*1ad0*/  CS2R R82, SRZ ;  /* 0x0000000000527805 */ /* 0x000fcc000001ff00 */
[----:B------:R-:W2:Y:S01]  /*1ae0*/  @P0 LDC R86, c[0x0][0x40c] ;  /* 0x00010300ff560b82 */ /* 0x000ea20000000800 */
[----:B----4-:R-:W-:Y:S01]  /*1af0*/  @P0 FMUL.FTZ R81, R84, R85 ;  /* 0x0000005554510220 */ /* 0x010fe20000410000 */
        /* <DEDUP_REMOVED lines=16> */
.L_x_32418:
[----:B------:R-:W0:Y:S01]  /*1c00*/  LDC.64 R110, c[0x0][0x3a8] ;  /* 0x0000ea00ff6e7b82 */ /* 0x000e220000000a00 */
[----:B------:R-:W-:Y:S01]  /*1c10*/  IADD3 R108, PT, PT, R108, 0x20, RZ ;  /* 0x000000206c6c7810 */ /* 0x000fe20007ffe0ff */
[C---:B0-----:R-:W-:Y:S01]  /*1c20*/  IMAD.WIDE.U32 R110, R4.reuse, 0x20, R110 ;  /* 0x00000020046e7825 */ /* 0x041fe200078e006e */
[----:B------:R-:W-:-:S04]  /*1c30*/  IADD3 R4, PT, PT, R4, 0x20, RZ ;  /* 0x0000002004047810 */ /* 0x000fc80007ffe0ff */
[----:B------:R3:W-:Y:S04]  /*1c40*/  STG.E.128 desc[UR6][R110.64], R80 ;  /* 0x000000506e007986 */ /* 0x0007e8000c101d06 */
[----:B------:R3:W-:Y:S02]  /*1c50*/  STG.E.128 desc[UR6][R110.64+0x10], R84 ;  /* 0x000010546e007986 */ /* 0x0007e4000c101d06 */
.L_x_32414:
[----:B------:R-:W-:Y:S05]  /*1c60*/  BSYNC.RECONVERGENT B0 ;  /* 0x0000000000007941 */ /* 0x000fea0003800200 */
.L_x_32413:
[----:B------:R-:W-:Y:S01]  /*1c70*/  ISETP.GE.U32.AND P1, PT, R6, 0xa0, PT ;  /* 0x000000a00600780c */ /* 0x000fe20003f26070 */
[----:B------:R-:W-:Y:S03]  /*1c80*/  BSSY.RECONVERGENT B0, `(.L_x_32419) ;  /* 0x000004d000007945 */ /* 0x000fe60003800200 */
[----:B------:R-:W-:-:S09]  /*1c90*/  P2R R109, PR, RZ, 0x2 ;  /* 0x00000002ff6d7803 */ /* 0x000fd20000000000 */
[----:B------:R-:W-:Y:S05]  /*1ca0*/  @!P1 BRA `(.L_x_32420) ;  /* 0x0000000400289947 */ /* 0x000fea0003800000 */
[----:B------:R-:W-:Y:S04]  /*1cb0*/  BSSY.RECONVERGENT B1, `(.L_x_32421) ;  /* 0x0000005000017945 */ /* 0x000fe80003800200 */
[----:B------:R-:W-:Y:S05]  /*1cc0*/  @!P0 BRA `(.L_x_32422) ;  /* 0x00000000000c8947 */ /* 0x000fea0003800000 */
[----:B------:R-:W4:Y:S02]  /*1cd0*/  LDC.64 R60, c[0x0][0x390] ;  /* 0x0000e400ff3c7b82 */ /* 0x000f240000000a00 */
[----:B----4-:R-:W-:-:S06]  /*1ce0*/  IMAD.WIDE.U32 R60, R108, 0x10, R60 ;  /* 0x000000106c3c7825 */ /* 0x010fcc00078e003c */
[----:B------:R-:W5:Y:S02]  /*1cf0*/  LDG.E.128 R60, desc[UR6][R60.64] ;  /* 0x000000063c3c7981 */ /* 0x000f64000c1e1d00 */
.L_x_32422:
[----:B------:R-:W-:Y:S05]  /*1d00*/  BSYNC.RECONVERGENT B1 ;  /* 0x0000000000017941 */ /* 0x000fea0003800200 */
.L_x_32421:
[----:B------:R-:W-:-:S04]  /*1d10*/  UISETP.NE.U32.AND UP0, UPT, UR8, URZ, UPT ;  /* 0x000000ff0800728c */ /* 0x000fc8000bf05070 */
[----:B------:R-:W-:-:S09]  /*1d20*/  UISETP.NE.AND.EX UP0, UPT, UR9, URZ, UPT, UP0 ;  /* 0x000000ff0900728c */ /* 0x000fd2000bf05300 */
[----:B------:R-:W-:Y:S05]  /*1d30*/  BRA.U !UP0, `(.L_x_32423) ;  /* 0x0000000108787547 */ /* 0x000fea000b800000 */
[----:B------:R-:W0:Y:S02]  /*1d40*/  LDC.64 R88, c[0x0][0x3a0] ;  /* 0x0000e800ff587b82 */ /* 0x000e240000000a00 */
[----:B0123--:R-:W-:-:S05]  /*1d50*/  IMAD.WIDE.U32 R110, R4, 0x20, R88 ;  /* 0x00000020046e7825 */ /* 0x00ffca00078e0058 */
        /* <DEDUP_REMOVED lines=28> */
.L_x_32423:
[----:B------:R-:W4:Y:S01]  /*1f20*/  @P0 LDC R91, c[0x0][0x40c] ;  /* 0x00010300ff5b0b82 */ /* 0x000f220000000800 */
[--C-:B-----5:R-:W-:Y:S01]  /*1f30*/  @P0 HADD2.F32 R90, -RZ, R60.reuse.H0_H0 ;  /* 0x2000003cff5a0230 */ /* 0x120fe20000004100 */
[----:B------:R-:W-:Y:S01]  /*1f40*/  CS2R R88, SRZ ;  /* 0x0000000000587805 */ /* 0x000fe2000001ff00 */
[----:B------:R-:W-:Y:S02]  /*1f50*/  @P0 HADD2.F32 R92, -RZ, R60.H1_H1 ;  /* 0x3000003cff5c0230 */ /* 0x000fe40000004100 */
[----:B------:R-:W-:Y:S02]  /*1f60*/  @P0 HADD2.F32 R95, -RZ, R61.H1_H1 ;  /* 0x3000003dff5f0230 */ /* 0x000fe40000004100 */
[----:B------:R-:W-:Y:S01]  /*1f70*/  @P0 HADD2.F32 R109, -RZ, R62.H0_H0 ;  /* 0x2000003eff6d0230 */ /* 0x000fe20000004100 */
[----:B------:R-:W4:Y:S08]  /*1f80*/  @P0 LDC R93, c[0x0][0x40c] ;  /* 0x00010300ff5d0b82 */ /* 0x000f300000000800 */
[----:B0123--:R-:W0:Y:S08]  /*1f90*/  @P0 LDC R110, c[0x0][0x40c] ;  /* 0x00010300ff6e0b82 */ /* 0x00fe300000000800 */
[----:B------:R-:W1:Y:S01]  /*1fa0*/  @P0 LDC R112, c[0x0][0x40c] ;  /* 0x00010300ff700b82 */ /* 0x000e620000000800 */
[----:B----4-:R-:W-:Y:S01]  /*1fb0*/  @P0 FMUL.FTZ R88, R90, R91 ;  /* 0x0000005b5a580220 */ /* 0x010fe20000410000 */
[----:B------:R-:W-:-:S06]  /*1fc0*/  CS2R R90, SRZ ;  /* 0x00000000005a7805 */ /* 0x000fcc000001ff00 */
[----:B------:R-:W2:Y:S01]  /*1fd0*/  @P0 LDC R94, c[0x0][0x40c] ;  /* 0x00010300ff5e0b82 */ /* 0x000ea20000000800 */
[----:B------:R-:W-:Y:S01]  /*1fe0*/  @P0 FMUL.FTZ R89, R92, R93 ;  /* 0x0000005d5c590220 */ /* 0x000fe20000410000 */
        /* <DEDUP_REMOVED lines=16> */
.L_x_32424:
[----:B------:R-:W0:Y:S01]  /*20f0*/  LDC.64 R110, c[0x0][0x3a8] ;  /* 0x0000ea00ff6e7b82 */ /* 0x000e220000000a00 */
[----:B------:R-:W-:Y:S01]  /*2100*/  IADD3 R108, PT, PT, R108, 0x20, RZ ;  /* 0x000000206c6c7810 */ /* 0x000fe20007ffe0ff */
[C---:B0-----:R-:W-:Y:S01]  /*2110*/  IMAD.WIDE.U32 R110, R4.reuse, 0x20, R110 ;  /* 0x00000020046e7825 */ /* 0x041fe200078e006e */
[----:B------:R-:W-:-:S04]  /*2120*/  IADD3 R4, PT, PT, R4, 0x20, RZ ;  /* 0x0000002004047810 */ /* 0x000fc80007ffe0ff */
[----:B------:R4:W-:Y:S04]  /*2130*/  STG.E.128 desc[UR6][R110.64], R88 ;  /* 0x000000586e007986 */ /* 0x0009e8000c101d06 */
[----:B------:R4:W-:Y:S02]  /*2140*/  STG.E.128 desc[UR6][R110.64+0x10], R92 ;  /* 0x0000105c6e007986 */ /* 0x0009e4000c101d06 */
.L_x_32420:
[----:B------:R-:W-:Y:S05]  /*2150*/  BSYNC.RECONVERGENT B0 ;  /* 0x0000000000007941 */ /* 0x000fea0003800200 */
.L_x_32419:
[----:B------:R-:W-:Y:S01]  /*2160*/  ISETP.GE.U32.AND P1, PT, R6, 0xc0, PT ;  /* 0x000000c00600780c */ /* 0x000fe20003f26070 */
[----:B------:R-:W-:Y:S03]  /*2170*/  BSSY.RECONVERGENT B0, `(.L_x_32425) ;  /* 0x000004a000007945 */ /* 0x000fe60003800200 */
[----:B------:R-:W-:-:S09]  /*2180*/  P2R R109, PR, RZ, 0x2 ;  /* 0x00000002ff6d7803 */ /* 0x000fd20000000000 */
[----:B------:R-:W-:Y:S05]  /*2190*/  @!P1 BRA `(.L_x_32426) ;  /* 0x00000004001c9947 */ /* 0x000fea0003800000 */
[----:B------:R-:W-:Y:S04]  /*21a0*/  BSSY.RECONVERGENT B1, `(.L_x_32427) ;  /* 0x0000005000017945 */ /* 0x000fe80003800200 */
[----:B------:R-:W-:Y:S05]  /*21b0*/  @!P0 BRA `(.L_x_32428) ;  /* 0x00000000000c8947 */ /* 0x000fea0003800000 */
[----:B------:R-:W0:Y:S02]  /*21c0*/  LDC.64 R60, c[0x0][0x390] ;  /* 0x0000e400ff3c7b82 */ /* 0x000e240000000a00 */
[----:B0-----:R-:W-:-:S06]  /*21d0*/  IMAD.WIDE.U32 R60, R108, 0x10, R60 ;  /* 0x000000106c3c7825 */ /* 0x001fcc00078e003c */
[----:B------:R-:W5:Y:S02]  /*21e0*/  LDG.E.128 R60, desc[UR6][R60.64] ;  /* 0x000000063c3c7981 */ /* 0x000f64000c1e1d00 */
.L_x_32428:
[----:B------:R-:W-:Y:S05]  /*21f0*/  BSYNC.RECONVERGENT B1 ;  /* 0x0000000000017941 */ /* 0x000fea0003800200 */
.L_x_32427:
        /* <DEDUP_REMOVED lines=8> */
[----:B-1234-:R-:W1:Y:S01]  /*2280*/  @P0 LDC R110, c[0x0][0x40c] ;  /* 0x00010300ff6e0b82 */ /* 0x01ee620000000800 */
[----:B-----5:R-:W-:Y:S02]  /*2290*/  @P0 HADD2.F32 R5, -RZ, R60.H0_H0 ;  /* 0x2000003cff050230 */ /* 0x020fe40000004100 */
[----:B0-----:R-:W-:-:S05]  /*22a0*/  @P0 HADD2.F32 R108, -RZ, R61.H1_H1 ;  /* 0x3000003dff6c0230 */ /* 0x001fca0000004100 */
[----:B------:R-:W0:Y:S08]  /*22b0*/  @P0 LDC R111, c[0x0][0x40c] ;  /* 0x00010300ff6f0b82 */ /* 0x000e300000000800 */
[----:B------:R-:W2:Y:S08]  /*22c0*/  @P0 LDC R112, c[0x0][0x40c] ;  /* 0x00010300ff700b82 */ /* 0x000eb00000000800 */
[----:B------:R-:W3:Y:S08]  /*22d0*/  @P0 LDC R113, c[0x0][0x40c] ;  /* 0x00010300ff710b82 */ /* 0x000ef00000000800 */
[----:B------:R-:W4:Y:S08]  /*22e0*/  @P0 LDC R109, c[0x0][0x40c] ;  /* 0x00010300ff6d0b82 */ /* 0x000f300000000800 */
[----:B------:R-:W4:Y:S01]  /*22f0*/  @P0 LDC R114, c[0x0][0x40c] ;  /* 0x00010300ff720b82 */ /* 0x000f220000000800 */
[----:B-1----:R-:W-:Y:S01]  /*2300*/  @P0 FFMA.FTZ R96, R5, R110, R96 ;  /* 0x0000006e05600223 */ /* 0x002fe20000010060 */
[----:B------:R-:W-:-:S02]  /*2310*/  @P0 HADD2.F32 R110, -RZ, R60.H1_H1 ;  /* 0x3000003cff6e0230 */ /* 0x000fc40000004100 */
[----:B---3--:R-:W-:Y:S01]  /*2320*/  @P0 FFMA.FTZ R99, R108, R113, R99 ;  /* 0x000000716c630223 */ /* 0x008fe20000010063 */
[----:B------:R-:W-:Y:S02]  /*2330*/  @P0 HADD2.F32 R5, -RZ, R61.H0_H0 ;  /* 0x2000003dff050230 */ /* 0x000fe40000004100 */
[--C-:B------:R-:W-:Y:S02]  /*2340*/  @P0 HADD2.F32 R108, -RZ, R62.reuse.H1_H1 ;  /* 0x3000003eff6c0230 */ /* 0x100fe40000004100 */
[----:B0-----:R-:W-:Y:S02]  /*2350*/  @P0 FFMA.FTZ R97, R110, R111, R97 ;  /* 0x0000006f6e610223 */ /* 0x001fe40000010061 */
[----:B------:R-:W0:Y:S01]  /*2360*/  @P0 LDC R110, c[0x0][0x40c] ;  /* 0x00010300ff6e0b82 */ /* 0x000e220000000800 */
[----:B--2---:R-:W-:Y:S01]  /*2370*/  @P0 FFMA.FTZ R98, R5, R112, R98 ;  /* 0x0000007005620223 */ /* 0x004fe20000010062 */
[----:B------:R-:W-:Y:S02]  /*2380*/  @P0 HADD2.F32 R5, -RZ, R62.H0_H0 ;  /* 0x2000003eff050230 */ /* 0x000fe40000004100 */
[----:B----4-:R-:W-:Y:S01]  /*2390*/  @P0 FFMA.FTZ R101, R108, R114, R101 ;  /* 0x000000726c650223 */ /* 0x010fe20000010065 */
[----:B------:R-:W-:-:S02]  /*23a0*/  @P0 HADD2.F32 R108, -RZ, R63.H1_H1 ;  /* 0x3000003fff6c0230 */ /* 0x000fc40000004100 */
[----:B------:R-:W-:Y:S01]  /*23b0*/  @P0 FFMA.FTZ R100, R5, R109, R100 ;  /* 0x0000006d05640223 */ /* 0x000fe20000010064 */
[----:B------:R-:W1:Y:S01]  /*23c0*/  @P0 LDC R111, c[0x0][0x40c] ;  /* 0x00010300ff6f0b82 */ /* 0x000e620000000800 */
[----:B------:R-:W-:-:S05]  /*23d0*/  @P0 HADD2.F32 R5, -RZ, R63.H0_H0 ;  /* 0x2000003fff050230 */ /* 0x000fca0000004100 */
[----:B0-----:R-:W-:Y:S01]  /*23e0*/  @P0 FFMA.FTZ R102, R5, R110, R102 ;  /* 0x0000006e05660223 */ /* 0x001fe20000010066 */
[----:B-1----:R-:W-:Y:S01]  /*23f0*/  @P0 FFMA.FTZ R103, R108, R111, R103 ;  /* 0x0000006f6c670223 */ /* 0x002fe20000010067 */
[----:B------:R-:W-:Y:S06]  /*2400*/  BRA `(.L_x_32430) ;  /* 0x0000000000707947 */ /* 0x000fec0003800000 */
.L_x_32429:
[----:B------:R-:W0:Y:S01]  /*2410*/  @P0 LDC R100, c[0x0][0x40c] ;  /* 0x00010300ff640b82 */ /* 0x000e220000000800 */
[--C-:B-----5:R-:W-:Y:S01]  /*2420*/  @P0 HADD2.F32 R5, -RZ, R60.reuse.H0_H0 ;  /* 0x2000003cff050230 */ /* 0x120fe20000004100 */
[----:B------:R-:W-:Y:S01]  /*2430*/  CS2R R96, SRZ ;  /* 0x0000000000607805 */ /* 0x000fe2000001ff00 */
[--C-:B------:R-:W-:Y:S01]  /*2440*/  @P0 HADD2.F32 R103, -RZ, R61.reuse.H0_H0 ;  /* 0x2000003dff670230 */ /* 0x100fe20000004100 */
[----:B------:R-:W-:Y:S01]  /*2450*/  CS2R R98, SRZ ;  /* 0x0000000000627805 */ /* 0x000fe2000001ff00 */
[----:B------:R-:W-:Y:S02]  /*2460*/  @P0 HADD2.F32 R109, -RZ, R61.H1_H1 ;  /* 0x3000003dff6d0230 */ /* 0x000fe40000004100 */
[----:B------:R-:W-:Y:S01]  /*2470*/  @P0 HADD2.F32 R101, -RZ, R60.H1_H1 ;  /* 0x3000003cff650230 */ /* 0x000fe20000004100 */
[----:B------:R-:W0:Y:S08]  /*2480*/  @P0 LDC R108, c[0x0][0x40c] ;  /* 0x00010300ff6c0b82 */ /* 0x000e300000000800 */
[----:B01234-:R-:W0:Y:S08]  /*2490*/  @P0 LDC R110, c[0x0][0x40c] ;  /* 0x00010300ff6e0b82 */ /* 0x01fe300000000800 */
[----:B------:R-:W1:Y:S01]  /*24a0*/  @P0 LDC R102, c[0x0][0x40c] ;  /* 0x00010300ff660b82 */ /* 0x000e620000000800 */
[----:B------:R-:W-:Y:S01]  /*24b0*/  @P0 FMUL.FTZ R96, R5, R100 ;  /* 0x0000006405600220 */ /* 0x000fe20000410000 */
[----:B------:R-:W-:-:S06]  /*24c0*/  @P0 HADD2.F32 R5, -RZ, R62.H0_H0 ;  /* 0x2000003eff050230 */ /* 0x000fcc0000004100 */
[----:B------:R-:W2:Y:S01]  /*24d0*/  @P0 LDC R112, c[0x0][0x40c] ;  /* 0x00010300ff700b82 */ /* 0x000ea20000000800 */
[----:B------:R-:W-:Y:S01]  /*24e0*/  @P0 FMUL.FTZ R98, R103, R108 ;  /* 0x0000006c67620220 */ /* 0x000fe20000410000 */
[----:B------:R-:W-:-:S06]  /*24f0*/  @P0 HADD2.F32 R108, -RZ, R62.H1_H1 ;  /* 0x3000003eff6c0230 */ /* 0x000fcc0000004100 */
[----:B------:R-:W3:Y:S01]  /*2500*/  @P0 LDC R111, c[0x0][0x40c] ;  /* 0x00010300ff6f0b82 */ /* 0x000ee20000000800 */
[----:B0-----:R-:W-:Y:S01]  /*2510*/  @P0 FMUL.FTZ R99, R109, R110 ;  /* 0x0000006e6d630220 */ /* 0x001fe20000410000 */
[--C-:B------:R-:W-:Y:S02]  /*2520*/  @P0 HADD2.F32 R109, -RZ, R63.reuse.H0_H0 ;  /* 0x2000003fff6d0230 */ /* 0x100fe40000004100 */
[----:B------:R-:W-:-:S04]  /*2530*/  @P0 HADD2.F32 R110, -RZ, R63.H1_H1 ;  /* 0x3000003fff6e0230 */ /* 0x000fc80000004100 */
[----:B------:R-:W0:Y:S01]  /*2540*/  @P0 LDC R114, c[0x0][0x40c] ;  /* 0x00010300ff720b82 */ /* 0x000e220000000800 */
[----:B-1----:R-:W-:Y:S01]  /*2550*/  @P0 FMUL.FTZ R97, R101, R102 ;  /* 0x0000006665610220 */ /* 0x002fe20000410000 */
[----:B------:R-:W-:Y:S02]  /*2560*/  CS2R R100, SRZ ;  /* 0x0000000000647805 */ /* 0x000fe4000001ff00 */
[----:B------:R-:W-:-:S04]  /*2570*/  CS2R R102, SRZ ;  /* 0x0000000000667805 */ /* 0x000fc8000001ff00 */
[----:B------:R-:W1:Y:S01]  /*2580*/  @P0 LDC R113, c[0x0][0x40c] ;  /* 0x00010300ff710b82 */ /* 0x000e620000000800 */
[----:B--2---:R-:W-:Y:S01]  /*2590*/  @P0 FMUL.FTZ R100, R5, R112 ;  /* 0x0000007005640220 */ /* 0x004fe20000410000 */
[----:B---3--:R-:W-:Y:S01]  /*25a0*/  @P0 FMUL.FTZ R101, R108, R111 ;  /* 0x0000006f6c650220 */ /* 0x008fe20000410000 */
[----:B0-----:R-:W-:Y:S01]  /*25b0*/  @P0 FMUL.FTZ R102, R109, R114 ;  /* 0x000000726d660220 */ /* 0x001fe20000410000 */
[----:B-1----:R-:W-:-:S07]  /*25c0*/  @P0 FMUL.FTZ R103, R110, R113 ;  /* 0x000000716e670220 */ /* 0x002fce0000410000 */
.L_x_32430:
[----:B------:R-:W0:Y:S02]  /*25d0*/  LDC.64 R108, c[0x0][0x3a8] ;  /* 0x0000ea00ff6c7b82 */ /* 0x000e240000000a00 */
[----:B0-----:R-:W-:-:S05]  /*25e0*/  IMAD.WIDE.U32 R4, R4, 0x20, R108 ;  /* 0x0000002004047825 */ /* 0x001fca00078e006c */
[----:B------:R0:W-:Y:S04]  /*25f0*/  STG.E.128 desc[UR6][R4.64], R96 ;  /* 0x0000006004007986 */ /* 0x0001e8000c101d06 */
[----:B------:R0:W-:Y:S02]  /*2600*/  STG.E.128 desc[UR6][R4.64+0x10], R100 ;  /* 0x0000106404007986 */ /* 0x0001e4000c101d06 */
.L_x_32426:
[----:B------:R-:W-:Y:S05]  /*2610*/  BSYNC.RECONVERGENT B0 ;  /* 0x0000000000007941 */ /* 0x000fea0003800200 */
.L_x_32425:
        /* <DEDUP_REMOVED lines=62> */
[----:B------:R-:W1:Y:S02]  /*2a00*/  SHFL.BFLY PT, R4, R109, 0x2, 0x1f ;  /* 0x0c401f006d047f89 */ /* 0x000e6400000e0000 */
[----:B-1234-:R-:W-:-:S05]  /*2a10*/  FADD.FTZ R110, R109, R4 ;  /* 0x000000046d6e7221 */ /* 0x01efca0000010000 */
[----:B------:R-:W0:Y:S02]  /*2a20*/  SHFL.BFLY PT, R111, R110, 0x4, 0x1f ;  /* 0x0c801f006e6f7f89 */ /* 0x000e2400000e0000 */
[----:B0-----:R-:W-:-:S05]  /*2a30*/  FADD.FTZ R111, R110, R111 ;  /* 0x0000006f6e6f7221 */ /* 0x001fca0000010000 */
[----:B------:R-:W0:Y:S02]  /*2a40*/  SHFL.BFLY PT, R4, R111, 0x8, 0x1f ;  /* 0x0d001f006f047f89 */ /* 0x000e2400000e0000 */
[----:B0-----:R-:W-:-:S05]  /*2a50*/  FADD.FTZ R112, R111, R4 ;  /* 0x000000046f707221 */ /* 0x001fca0000010000 */
[----:B------:R-:W0:Y:S02]  /*2a60*/  SHFL.BFLY PT, R113, R112, 0x10, 0x1f ;  /* 0x0e001f0070717f89 */ /* 0x000e2400000e0000 */
[----:B0-----:R-:W-:-:S04]  /*2a70*/  FADD.FTZ R113, R112, R113 ;  /* 0x0000007170717221 */ /* 0x001fc80000010000 */
[----:B------:R-:W-:-:S04]  /*2a80*/  FMUL.FTZ R5, R113, R108 ;  /* 0x0000006c71057220 */ /* 0x000fc80000410000 */
        /* <DEDUP_REMOVED lines=106> */
.L_x_32456:
[----:B------:R-:W-:Y:S01]  /*3130*/  FMUL.FTZ R4, R5, R5 ;  /* 0x0000000505047220 */ /* 0x000fe20000410000 */
[----:B------:R-:W-:Y:S01]  /*3140*/  ISETP.NE.AND P1, PT, RZ, UR5, PT ;  /* 0x00000005ff007c0c */ /* 0x000fe2000bf25270 */
[----:B-1----:R-:W-:Y:S01]  /*3150*/  FADD.FTZ R115, R112, R113 ;  /* 0x0000007170737221 */ /* 0x002fe20000010000 */
[----:B------:R-:W1:Y:S01]  /*3160*/  @!P5 LDC.64 R110, c[0x0][0x3c8] ;  /* 0x0000f200ff6edb82 */ /* 0x000e620000000a00 */
[----:B-----5:R-:W-:Y:S01]  /*3170*/  ISETP.GE.AND P0, PT, R2, 0x1, PT ;  /* 0x000000010200780c */ /* 0x020fe20003f06270 */
[----:B------:R-:W-:Y:S01]  /*3180*/  BSSY.RECONVERGENT B0, `(.L_x_32432) ;  /* 0x0000145000007945 */ /* 0x000fe20003800200 */
[----:B------:R-:W-:Y:S01]  /*3190*/  FSEL R109, R4, RZ, P1 ;  /* 0x000000ff046d7208 */ /* 0x000fe20000800000 */
[----:B------:R-:W-:-:S04]  /*31a0*/  FFMA.FTZ R108, R115, R108, UR10 ;  /* 0x0000000a736c7e23 */ /* 0x000fc8000801006c */
[----:B0-----:R-:W0:Y:S01]  /*31b0*/  @!P5 LDC.64 R112, c[0x0][0x3c0] ;  /* 0x0000f000ff70db82 */ /* 0x001e220000000a00 */
[----:B------:R-:W-:-:S06]  /*31c0*/  FADD.FTZ R4, R108, R109 ;  /* 0x0000006d6c047221 */ /* 0x000fcc0000010000 */
[----:B------:R-:W2:Y:S01]  /*31d0*/  MUFU.RSQ R4, R4 ;  /* 0x0000000400047308 */ /* 0x000ea20000001400 */
[----:B-1----:R-:W-:-:S04]  /*31e0*/  @!P5 IMAD.WIDE R110, R0, 0x4, R110 ;  /* 0x00000004006ed825 */ /* 0x002fc800078e026e */
[----:B0-----:R-:W-:-:S05]  /*31f0*/  @!P5 IMAD.WIDE R112, R0, 0x4, R112 ;  /* 0x000000040070d825 */ /* 0x001fca00078e0270 */
[----:B------:R0:W-:Y:S04]  /*3200*/  @!P5 STG.E desc[UR6][R112.64], R5 ;  /* 0x000000057000d986 */ /* 0x0001e8000c101906 */
[----:B--2---:R0:W-:Y:S01]  /*3210*/  @!P5 STG.E desc[UR6][R110.64], R4 ;  /* 0x000000046e00d986 */ /* 0x0041e2000c101906 */
[----:B------:R-:W-:Y:S05]  /*3220*/  @!P0 BRA `(.L_x_32433) ;  /* 0x0000001000e88947 */ /* 0x000fea0003800000 */
[----:B------:R-:W-:Y:S01]  /*3230*/  IADD3 R2, PT, PT, R2, -0x1, RZ ;  /* 0xffffffff02027810 */ /* 0x000fe20007ffe0ff */
[----:B------:R-:W-:Y:S04]  /*3240*/  BSSY.RECONVERGENT B1, `(.L_x_32434) ;  /* 0x0000037000017945 */ /* 0x000fe80003800200 */
[----:B------:R-:W-:-:S05]  /*3250*/  IMAD R2, R2, R3, RZ ;  /* 0x0000000302027224 */ /* 0x000fca00078e02ff */
[----:B------:R-:W-:-:S04]  /*3260*/  SHF.R.S32.HI R3, RZ, 0x1f, R2 ;  /* 0x0000001fff037819 */ /* 0x000fc80000011402 */
[----:B------:R-:W-:Y:S02]  /*3270*/  LEA.HI R108, R3, R2, RZ, 0x3 ;  /* 0x00000002036c7211 */ /* 0x000fe400078f18ff */
[----:B------:R-:W-:Y:S02]  /*3280*/  FSEL R2, R5, RZ, !P1 ;  /* 0x000000ff05027208 */ /* 0x000fe40004800000 */
[----:B------:R-:W-:Y:S01]  /*3290*/  LEA.HI.SX32 R3, R108, R7, 0x1d ;  /* 0x000000076c037211 */ /* 0x000fe200078feaff */
[----:B------:R-:W-:Y:S06]  /*32a0*/  @!P4 BRA `(.L_x_32435) ;  /* 0x0000000000c0c947 */ /* 0x000fec0003800000 */
        /* <DEDUP_REMOVED lines=24> */
[----:B------:R-:W-:Y:S01]  /*3430*/  FMUL.FTZ R5, R4, R5 ;  /* 0x0000000504057220 */ /* 0x000fe20000410000 */
[----:B------:R-:W-:Y:S02]  /*3440*/  HADD2.F32 R116, -RZ, R18.H1_H1 ;  /* 0x30000012ff747230 */ /* 0x000fe40000004100 */
[----:B------:R-:W-:Y:S01]  /*3450*/  FADD.FTZ R111, R106, -R2 ;  /* 0x800000026a6f7221 */ /* 0x000fe20000010000 */
[----:B------:R-:W-:Y:S01]  /*3460*/  FMUL.FTZ R113, R4, R113 ;  /* 0x0000007104717220 */ /* 0x000fe20000410000 */
[----:B------:R-:W-:Y:S01]  /*3470*/  F2FP.F16.F32.PACK_AB R109, R114, R109 ;  /* 0x0000006d726d723e */ /* 0x000fe200000000ff */
[----:B------:R-:W-:Y:S01]  /*3480*/  FFMA.FTZ R5, R5, R112, R116 ;  /* 0x0000007005057223 */ /* 0x000fe20000010074 */
[----:B------:R-:W-:-:S02]  /*3490*/  HADD2.F32 R112, -RZ, R15.H0_H0 ;  /* 0x2000000fff707230 */ /* 0x000fc40000004100 */
[----:B------:R-:W-:Y:S01]  /*34a0*/  FMUL.FTZ R111, R4, R111 ;  /* 0x0000006f046f7220 */ /* 0x000fe20000410000 */
[----:B------:R-:W-:Y:S01]  /*34b0*/  HADD2.F32 R116, -RZ, R19.H0_H0 ;  /* 0x20000013ff747230 */ /* 0x000fe20000004100 */
[----:B------:R-:W-:-:S04]  /*34c0*/  F2FP.F16.F32.PACK_AB R110, R5, R110 ;  /* 0x0000006e056e723e */ /* 0x000fc800000000ff */
[----:B------:R-:W-:Y:S01]  /*34d0*/  FFMA.FTZ R117, R111, R112, R116 ;  /* 0x000000706f757223 */ /* 0x000fe20000010074 */
[----:B------:R-:W-:Y:S02]  /*34e0*/  HADD2.F32 R112, -RZ, R15.H1_H1 ;  /* 0x3000000fff707230 */ /* 0x000fe40000004100 */
        /* <DEDUP_REMOVED lines=12> */
.L_x_32435:
[----:B------:R-:W-:Y:S05]  /*35b0*/  BSYNC.RECONVERGENT B1 ;  /* 0x0000000000017941 */ /* 0x000fea0003800200 */
.L_x_32434:
[----:B------:R-:W-:Y:S01]  /*35c0*/  ISETP.GE.U32.AND P0, PT, R6, 0x40, PT ;  /* 0x000000400600780c */ /* 0x000fe20003f06070 */
[----:B------:R-:W-:-:S12]  /*35d0*/  BSSY.RECONVERGENT B1, `(.L_x_32436) ;  /* 0x0000032000017945 */ /* 0x000fd80003800200 */
[----:B------:R-:W-:Y:S05]  /*35e0*/  @!P0 BRA `(.L_x_32437) ;  /* 0x0000000000c08947 */ /* 0x000fea0003800000 */
[--C-:B0-----:R-:W-:Y:S01]  /*35f0*/  FADD.FTZ R5, R64, -R2.reuse ;  /* 0x8000000240057221 */ /* 0x101fe20000010000 */
[----:B-1----:R-:W-:Y:S02]  /*3600*/  HADD2.F32 R108, -RZ, R20.H0_H0 ;  /* 0x20000014ff6c7230 */ /* 0x002fe40000004100 */
        /* <DEDUP_REMOVED lines=46> */
.L_x_32437:
[----:B------:R-:W-:Y:S05]  /*38f0*/  BSYNC.RECONVERGENT B1 ;  /* 0x0000000000017941 */ /* 0x000fea0003800200 */
.L_x_32436:
[----:B------:R-:W-:Y:S01]  /*3900*/  ISETP.GE.U32.AND P0, PT, R6, 0x60, PT ;  /* 0x000000600600780c */ /* 0x000fe20003f06070 */
[----:B------:R-:W-:-:S12]  /*3910*/  BSSY.RECONVERGENT B1, `(.L_x_32438) ;  /* 0x0000032000017945 */ /* 0x000fd80003800200 */
[----:B------:R-:W-:Y:S05]  /*3920*/  @!P0 BRA `(.L_x_32439) ;  /* 0x0000000000c08947 */ /* 0x000fea0003800000 */
[--C-:B0-----:R-:W-:Y:S01]  /*3930*/  FADD.FTZ R5, R72, -R2.reuse ;  /* 0x8000000248057221 */ /* 0x101fe20000010000 */
[----:B-12---:R-:W-:Y:S02]  /*3940*/  HADD2.F32 R108, -RZ, R28.H0_H0 ;  /* 0x2000001cff6c7230 */ /* 0x006fe40000004100 */
        /* <DEDUP_REMOVED lines=46> */
.L_x_32439:
[----:B------:R-:W-:Y:S05]  /*3c30*/  BSYNC.RECONVERGENT B1 ;  /* 0x0000000000017941 */ /* 0x000fea0003800200 */
.L_x_32438:
[----:B------:R-:W-:Y:S01]  /*3c40*/  ISETP.GE.U32.AND P0, PT, R6, 0x80, PT ;  /* 0x000000800600780c */ /* 0x000fe20003f06070 */
[----:B------:R-:W-:-:S12]  /*3c50*/  BSSY.RECONVERGENT B1, `(.L_x_32440) ;  /* 0x0000032000017945 */ /* 0x000fd80003800200 */
[----:B------:R-:W-:Y:S05]  /*3c60*/  @!P0 BRA `(.L_x_32441) ;  /* 0x0000000000c08947 */ /* 0x000fea0003800000 */
[--C-:B0-----:R-:W-:Y:S01]  /*3c70*/  FADD.FTZ R5, R80, -R2.reuse ;  /* 0x8000000250057221 */ /* 0x101fe20000010000 */
[----:B-123--:R-:W-:Y:S02]  /*3c80*/  HADD2.F32 R108, -RZ, R36.H0_H0 ;  /* 0x20000024ff6c7230 */ /* 0x00efe40000004100 */
        /* <DEDUP_REMOVED lines=46> */
.L_x_32441:
[----:B------:R-:W-:Y:S05]  /*3f70*/  BSYNC.RECONVERGENT B1 ;  /* 0x0000000000017941 */ /* 0x000fea0003800200 */
.L_x_32440:
[----:B------:R-:W-:Y:S01]  /*3f80*/  ISETP.GE.U32.AND P0, PT, R6, 0xa0, PT ;  /* 0x000000a00600780c */ /* 0x000fe20003f06070 */
[----:B------:R-:W-:-:S12]  /*3f90*/  BSSY.RECONVERGENT B1, `(.L_x_32442) ;  /* 0x0000032000017945 */ /* 0x000fd80003800200 */
[----:B------:R-:W-:Y:S05]  /*3fa0*/  @!P0 BRA `(.L_x_32443) ;  /* 0x0000000000c08947 */ /* 0x000fea0003800000 */
[--C-:B0-----:R-:W-:Y:S01]  /*3fb0*/  FADD.FTZ R5, R88, -R2.reuse ;  /* 0x8000000258057221 */ /* 0x101fe20000010000 */
[----:B-1234-:R-:W-:Y:S02]  /*3fc0*/  HADD2.F32 R108, -RZ, R44.H0_H0 ;  /* 0x2000002cff6c7230 */ /* 0x01efe40000004100 */
        /* <DEDUP_REMOVED lines=46> */
.L_x_32443:
[----:B------:R-:W-:Y:S05]  /*42b0*/  BSYNC.RECONVERGENT B1 ;  /* 0x0000000000017941 */ /* 0x000fea0003800200 */
.L_x_32442:
[----:B------:R-:W-:-:S13]  /*42c0*/  ISETP.GE.U32.AND P0, PT, R6, 0xc0, PT ;  /* 0x000000c00600780c */ /* 0x000fda0003f06070 */
[----:B------:R-:W-:Y:S05]  /*42d0*/  @!P0 BRA `(.L_x_32433) ;  /* 0x0000000000bc8947 */ /* 0x000fea0003800000 */
[--C-:B0-----:R-:W-:Y:S01]  /*42e0*/  FADD.FTZ R5, R96, -R2.reuse ;  /* 0x8000000260057221 */ /* 0x101fe20000010000 */
[--C-:B-1234-:R-:W-:Y:S01]  /*42f0*/  FADD.FTZ R109, R98, -R2.reuse ;  /* 0x80000002626d7221 */ /* 0x11efe20000010000 */
        /* <DEDUP_REMOVED lines=12> */
[--C-:B------:R-:W-:Y:S01]  /*43c0*/  FADD.FTZ R109, R100, -R2.reuse ;  /* 0x80000002646d7221 */ /* 0x100fe20000010000 */
[----:B------:R-:W-:Y:S02]  /*43d0*/  HADD2.F32 R114, -RZ, R54.H0_H0 ;  /* 0x20000036ff727230 */ /* 0x000fe40000004100 */
[----:B------:R-:W-:Y:S01]  /*43e0*/  FADD.FTZ R117, R103, -R2 ;  /* 0x8000000267757221 */ /* 0x000fe20000010000 */
[----:B------:R-:W-:-:S02]  /*43f0*/  HADD2.F32 R116, -RZ, R58.H0_H0 ;  /* 0x2000003aff747230 */ /* 0x000fc40000004100 */
[C---:B------:R-:W-:Y:S01]  /*4400*/  FMUL.FTZ R109, R4.reuse, R109 ;  /* 0x0000006d046d7220 */ /* 0x040fe20000410000 */
        /* <DEDUP_REMOVED lines=8> */
[C---:B------:R-:W-:Y:S01]  /*4490*/  FMUL.FTZ R117, R4.reuse, R117 ;  /* 0x0000007504757220 */ /* 0x040fe20000410000 */
        /* <DEDUP_REMOVED lines=19> */
.L_x_32433:
[----:B------:R-:W-:Y:S05]  /*45d0*/  BSYNC.RECONVERGENT B0 ;  /* 0x0000000000007941 */ /* 0x000fea0003800200 */
.L_x_32432:
[----:B0-----:R-:W0:Y:S02]  /*45e0*/  LDC.64 R2, c[0x0][0x380] ;  /* 0x0000e000ff027b82 */ /* 0x001e240000000a00 */
[----:B0-----:R-:W-:-:S04]  /*45f0*/  LEA R0, R2, R0, 0x2 ;  /* 0x0000000002007211 */ /* 0x001fc800078e10ff */
[----:B------:R-:W-:-:S13]  /*4600*/  ISETP.GE.AND P0, PT, R0, R3, PT ;  /* 0x000000030000720c */ /* 0x000fda0003f06270 */
[----:B------:R-:W-:Y:S05]  /*4610*/  @!P0 BRA `(.L_x_32444) ;  /* 0xffffffc000608947 */ /* 0x000fea000383ffff */
[----:B------:R-:W-:Y:S05]  /*4620*/  EXIT ;  /* 0x000000000000794d */ /* 0x000fea0003800000 */
.L_x_32431:
[----:B------:R-:W-:Y:S01]  /*4630*/  HFMA2 R116, -RZ, RZ, 0, 5.9604644775390625e-08 ;  /* 0x00000001ff747431 */ /* 0x000fe200000001ff */
[----:B------:R-:W-:Y:S01]  /*4640*/  BSSY B0, `(.L_x_32445) ;  /* 0x0000007000007945 */ /* 0x000fe20003800000 */
[----:B------:R-:W-:Y:S02]  /*4650*/  MOV R115, R5 ;  /* 0x0000000500737202 */ /* 0x000fe40000000f00 */
[----:B------:R-:W-:Y:S02]  /*4660*/  MOV R117, 0x1f ;  /* 0x0000001f00757802 */ /* 0x000fe40000000f00 */
[----:B------:R-:W-:-:S07]  /*4670*/  MOV R114, 0xffffffff ;  /* 0xffffffff00727802 */ /* 0x000fce0000000f00 */
[----:B-12345:R-:W-:Y:S05]  /*4680*/  WARPSYNC.COLLECTIVE R114, `(.L_x_32446) ;  /* 0x0000000072087348 */ /* 0x03efea0003c00000 */
[----:B------:R0:W0:Y:S02]  /*4690*/  SHFL.BFLY P6, R113, R115, R116, R117 ;  /* 0x0c00007473717389 */ /* 0x00002400000c0075 */
[----:B012345:R-:W-:Y:S05]  /*46a0*/  ENDCOLLECTIVE ;  /* 0x000000000000791b */ /* 0x03ffea0003800000 */
.L_x_32446:
[----:B------:R-:W-:Y:S05]  /*46b0*/  BSYNC B0 ;  /* 0x0000000000007941 */ /* 0x000fea0003800000 */
.L_x_32445:
        /* <DEDUP_REMOVED lines=10> */
.L_x_32447:
[----:B------:R-:W-:Y:S01]  /*4760*/  HFMA2 R116, -RZ, RZ, 0, 2.384185791015625e-07 ;  /* 0x00000004ff747431 */ /* 0x000fe200000001ff */
[----:B------:R-:W-:-:S05]  /*4770*/  MOV R4, R113 ;  /* 0x0000007100047202 */ /* 0x000fca0000000f00 */
[----:B------:R-:W-:-:S05]  /*4780*/  FADD.FTZ R110, R109, R4 ;  /* 0x000000046d6e7221 */ /* 0x000fca0000010000 */
[----:B------:R-:W-:-:S07]  /*4790*/  MOV R115, R110 ;  /* 0x0000006e00737202 */ /* 0x000fce0000000f00 */
[----:B------:R-:W-:Y:S05]  /*47a0*/  WARPSYNC.COLLECTIVE R114, `(.L_x_32448) ;  /* 0x0000000072087348 */ /* 0x000fea0003c00000 */
[----:B------:R0:W1:Y:S02]  /*47b0*/  SHFL.BFLY P6, R113, R115, R116, R117 ;  /* 0x0c00007473717389 */ /* 0x00006400000c0075 */
[----:B01----:R-:W-:Y:S05]  /*47c0*/  ENDCOLLECTIVE ;  /* 0x000000000000791b */ /* 0x003fea0003800000 */
.L_x_32448:
[----:B------:R-:W-:Y:S01]  /*47d0*/  HFMA2 R116, -RZ, RZ, 0, 4.76837158203125e-07 ;  /* 0x00000008ff747431 */ /* 0x000fe200000001ff */
[----:B------:R-:W-:-:S05]  /*47e0*/  MOV R111, R113 ;  /* 0x00000071006f7202 */ /* 0x000fca0000000f00 */
[----:B------:R-:W-:-:S05]  /*47f0*/  FADD.FTZ R111, R110, R111 ;  /* 0x0000006f6e6f7221 */ /* 0x000fca0000010000 */
[----:B------:R-:W-:-:S07]  /*4800*/  MOV R115, R111 ;  /* 0x0000006f00737202 */ /* 0x000fce0000000f00 */
[----:B------:R-:W-:Y:S05]  /*4810*/  WARPSYNC.COLLECTIVE R114, `(.L_x_32449) ;  /* 0x0000000072087348 */ /* 0x000fea0003c00000 */
[----:B------:R0:W1:Y:S02]  /*4820*/  SHFL.BFLY P6, R113, R115, R116, R117 ;  /* 0x0c00007473717389 */ /* 0x00006400000c0075 */
[----:B01----:R-:W-:Y:S05]  /*4830*/  ENDCOLLECTIVE ;  /* 0x000000000000791b */ /* 0x003fea0003800000 */
.L_x_32449:
[----:B------:R-:W-:Y:S01]  /*4840*/  HFMA2 R116, -RZ, RZ, 0, 9.5367431640625e-07 ;  /* 0x00000010ff747431 */ /* 0x000fe200000001ff */
[----:B------:R-:W-:-:S05]  /*4850*/  MOV R4, R113 ;  /* 0x0000007100047202 */ /* 0x000fca0000000f00 */
[----:B------:R-:W-:-:S05]  /*4860*/  FADD.FTZ R112, R111, R4 ;  /* 0x000000046f707221 */ /* 0x000fca0000010000 */
[----:B------:R-:W-:-:S07]  /*4870*/  MOV R115, R112 ;  /* 0x0000007000737202 */ /* 0x000fce0000000f00 */
[----:B------:R-:W-:Y:S05]  /*4880*/  WARPSYNC.COLLECTIVE R114, `(.L_x_32450) ;  /* 0x0000000072087348 */ /* 0x000fea0003c00000 */
[----:B------:R0:W1:Y:S02]  /*4890*/  SHFL.BFLY P6, R113, R115, R116, R117 ;  /* 0x0c00007473717389 */ /* 0x00006400000c0075 */
[----:B01----:R-:W-:Y:S05]  /*48a0*/  ENDCOLLECTIVE ;  /* 0x000000000000791b */ /* 0x003fea0003800000 */
.L_x_32450:
        /* <DEDUP_REMOVED lines=105> */
.L_x_32451:
[----:B------:R-:W-:Y:S01]  /*4f40*/  HFMA2 R116, -RZ, RZ, 0, 1.1920928955078125e-07 ;  /* 0x00000002ff747431 */ /* 0x000fe200000001ff */
[----:B------:R-:W-:-:S05]  /*4f50*/  MOV R109, R113 ;  /* 0x00000071006d7202 */ /* 0x000fca0000000f00 */
[----:B------:R-:W-:-:S05]  /*4f60*/  FADD.FTZ R109, R4, R109 ;  /* 0x0000006d046d7221 */ /* 0x000fca0000010000 */
[----:B------:R-:W-:-:S07]  /*4f70*/  MOV R115, R109 ;  /* 0x0000006d00737202 */ /* 0x000fce0000000f00 */
[----:B------:R-:W-:Y:S05]  /*4f80*/  WARPSYNC.COLLECTIVE R114, `(.L_x_32452) ;  /* 0x0000000072087348 */ /* 0x000fea0003c00000 */
[----:B------:R0:W1:Y:S02]  /*4f90*/  SHFL.BFLY P6, R113, R115, R116, R117 ;  /* 0x0c00007473717389 */ /* 0x00006400000c0075 */
[----:B01----:R-:W-:Y:S05]  /*4fa0*/  ENDCOLLECTIVE ;  /* 0x000000000000791b */ /* 0x003fea0003800000 */
.L_x_32452:
[----:B------:R-:W-:Y:S01]  /*4fb0*/  HFMA2 R116, -RZ, RZ, 0, 2.384185791015625e-07 ;  /* 0x00000004ff747431 */ /* 0x000fe200000001ff */
[----:B------:R-:W-:-:S05]  /*4fc0*/  MOV R110, R113 ;  /* 0x00000071006e7202 */ /* 0x000fca0000000f00 */
[----:B------:R-:W-:-:S05]  /*4fd0*/  FADD.FTZ R110, R109, R110 ;  /* 0x0000006e6d6e7221 */ /* 0x000fca0000010000 */
[----:B------:R-:W-:-:S07]  /*4fe0*/  MOV R115, R110 ;  /* 0x0000006e00737202 */ /* 0x000fce0000000f00 */
[----:B------:R-:W-:Y:S05]  /*4ff0*/  WARPSYNC.COLLECTIVE R114, `(.L_x_32453) ;  /* 0x0000000072087348 */ /* 0x000fea0003c00000 */
[----:B------:R0:W1:Y:S02]  /*5000*/  SHFL.BFLY P6, R113, R115, R116, R117 ;  /* 0x0c00007473717389 */ /* 0x00006400000c0075 */
[----:B01----:R-:W-:Y:S05]  /*5010*/  ENDCOLLECTIVE ;  /* 0x000000000000791b */ /* 0x003fea0003800000 */
.L_x_32453:
[----:B------:R-:W-:Y:S01]  /*5020*/  HFMA2 R116, -RZ, RZ, 0, 4.76837158203125e-07 ;  /* 0x00000008ff747431 */ /* 0x000fe200000001ff */
[----:B------:R-:W-:-:S05]  /*5030*/  MOV R111, R113 ;  /* 0x00000071006f7202 */ /* 0x000fca0000000f00 */
[----:B------:R-:W-:-:S05]  /*5040*/  FADD.FTZ R111, R110, R111 ;  /* 0x0000006f6e6f7221 */ /* 0x000fca0000010000 */
[----:B------:R-:W-:-:S07]  /*5050*/  MOV R115, R111 ;  /* 0x0000006f00737202 */ /* 0x000fce0000000f00 */
[----:B------:R-:W-:Y:S05]  /*5060*/  WARPSYNC.COLLECTIVE R114, `(.L_x_32454) ;  /* 0x0000000072087348 */ /* 0x000fea0003c00000 */
[----:B------:R0:W1:Y:S02]  /*5070*/  SHFL.BFLY P6, R113, R115, R116, R117 ;  /* 0x0c00007473717389 */ /* 0x00006400000c0075 */
[----:B01----:R-:W-:Y:S05]  /*5080*/  ENDCOLLECTIVE ;  /* 0x000000000000791b */ /* 0x003fea0003800000 */
.L_x_32454:
[----:B------:R-:W-:Y:S01]  /*5090*/  HFMA2 R116, -RZ, RZ, 0, 9.5367431640625e-07 ;  /* 0x00000010ff747431 */ /* 0x000fe200000001ff */
[----:B------:R-:W-:-:S05]  /*50a0*/  MOV R112, R113 ;  /* 0x0000007100707202 */ /* 0x000fca0000000f00 */
[----:B------:R-:W-:-:S05]  /*50b0*/  FADD.FTZ R112, R111, R112 ;  /* 0x000000706f707221 */ /* 0x000fca0000010000 */
[----:B------:R-:W-:-:S07]  /*50c0*/  MOV R115, R112 ;  /* 0x0000007000737202 */ /* 0x000fce0000000f00 */
[----:B------:R-:W-:Y:S05]  /*50d0*/  WARPSYNC.COLLECTIVE R114, `(.L_x_32455) ;  /* 0x0000000072087348 */ /* 0x000fea0003c00000 */
[----:B------:R0:W1:Y:S02]  /*50e0*/  SHFL.BFLY P6, R113, R115, R116, R117 ;  /* 0x0c00007473717389 */ /* 0x00006400000c0075 */
[----:B01----:R-:W-:Y:S05]  /*50f0*/  ENDCOLLECTIVE ;  /* 0x000000000000791b */ /* 0x003fea0003800000 */
.L_x_32455:
[----:B------:R-:W-:Y:S05]  /*5100*/  BRA `(.L_x_32456) ;  /* 0xffffffe000087947 */ /* 0x000fea000383ffff */
.L_x_32457:
        /* <DEDUP_REMOVED lines=15> */
.L_x_54426:


//--------------------- .text._ZN10layer_norm13ln_fwd_kernelINS_13Kernel_traitsI6__halfS2_fS2_fjLj1536ELj1ELj4ELj1ELj16ENS_18Kernel_traits_baseILj1536ES2_S2_fS2_fjLj128EEEEELb0ELb0ELb1ELb1EEEvNS_9FwdParamsE --------------------------
	.section	.text._ZN10layer_norm13ln_fwd_kernelINS_13Kernel_traitsI6__halfS2_fS2_fjLj1536ELj1ELj4ELj1ELj16ENS_18Kernel_traits_baseILj1536ES2_S2_fS2_fjLj128EEEEELb0ELb0ELb1ELb1EEEvNS_9FwdParamsE,"ax",@progbits
	.align	128
        .global         _ZN10layer_norm13ln_fwd_kernelINS_13Kernel_traitsI6__halfS2_fS2_fjLj1536ELj1ELj4ELj1ELj16ENS_18Kernel_traits_baseILj1536ES2_S2_fS2_fjLj128EEEEELb0ELb0ELb1ELb1EEEvNS_9FwdParamsE
        .type           _ZN10layer_norm13ln_fwd_kernelINS_13Kernel_traitsI6__halfS2_fS2_fjLj1536ELj1ELj4ELj1ELj16ENS_18Kernel_traits_baseILj1536ES2_S2_fS2_fjLj128EEEEELb0ELb0ELb1ELb1EEEvNS_9FwdParamsE,@function
        .size           _ZN10layer_norm13ln_fwd_kernelINS_13Kernel_traitsI6__halfS2_fS2_fjLj1536ELj1ELj4ELj1ELj16ENS_18Kernel_traits_baseILj1536ES2_S2_fS2_fjLj128EEEEELb0ELb0ELb1ELb1EEEvNS_9FwdParamsE,(.L_x_54427 - _ZN10layer_norm13ln_fwd_kernelINS_13Kernel_traitsI6__halfS2_fS2_fjLj1536ELj1ELj4ELj1ELj16ENS_18Kernel_traits_baseILj1536ES2_S2_fS2_fjLj128EEEEELb0ELb0ELb1ELb1EEEvNS_9FwdParamsE)
        .other          _ZN10layer_norm13ln_fwd_kernelINS_13Kernel_traitsI6__halfS2_fS2_fjLj1536ELj1ELj4ELj1ELj16ENS_18Kernel_traits_baseILj1536ES2_S2_fS2_fjLj128EEEEELb0ELb0ELb1ELb1EEEvNS_9FwdParamsE,@"STO_CUDA_ENTRY STV_DEFAULT"
_ZN10layer_norm13ln_fwd_kernelINS_13Kernel_traitsI6__halfS2_fS2_fjLj1536ELj1ELj4ELj1ELj16ENS_18Kernel_traits_baseILj1536ES2_S2_fS2_fjLj128EEEEELb0ELb0ELb1ELb1EEEvNS_9FwdParamsE:
.text._ZN10layer_norm13ln_fwd_kernelINS_13Kernel_traitsI6__halfS2_fS2_fjLj1536ELj1ELj4ELj1ELj16ENS_18Kernel_traits_baseILj1536ES2_S2_fS2_fjLj128EEEEELb0ELb0ELb1ELb1EEEvNS_9FwdParamsE:
        /* <DEDUP_REMOVED lines=29> */
.L_x_32458:
        /* <DEDUP_REMOVED lines=20> */
.L_x_32459:
[----:B------:R-:W1:Y:S01]  /*0310*/  LDCU UR4, c[0x0][0x384] ;  /* 0x00007080ff0477ac */ /* 0x000e620008000800 */
[----:B------:R-:W2:Y:S01]  /*0320*/  LDCU.U8 UR5, c[0x0][0x410] ;  /* 0x00008200ff0577ac */ /* 0x000ea20008000000 */
[----:B------:R-:W3:Y:S01]  /*0330*/  LDCU UR10, c[0x0][0x448] ;  /* 0x00008900ff0a77ac */ /* 0x000ee20008000800 */
[----:B------:R-:W4:Y:S01]  /*0340*/  LDCU.64 UR8, c[0x0][0x3a0] ;  /* 0x00007400ff0877ac */ /* 0x000f220008000a00 */
[----:B-1----:R-:W-:-:S13]  /*0350*/  ISETP.GE.AND P0, PT, R2, UR4, PT ;  /* 0x0000000402007c0c */ /* 0x002fda000bf06270 */
[----:B--234-:R-:W-:Y:S05]  /*0360*/  @P0 EXIT ;  /* 0x000000000000094d */ /* 0x01cfea0003800000 */
.L_x_32485:
        /* <DEDUP_REMOVED lines=12> */
[----:B------:R-:W-:Y:S02]  /*0430*/  @P1 LEA.HI R61, R61, R6, RZ, 0x3 ;  /* 0x000000063d3d1211 */ /* 0x000fe400078f18ff */
[----:B-----5:R1:W5:Y:S02]  /*0440*/  LDG.E R6, desc[UR6][R4.64] ;  /* 0x0000000604067981 */ /* 0x020364000c1e1900 */
[----:B------:R-:W-:-:S05]  /*0450*/  @P1 LEA.HI.SX32 R60, R61, R0, 0x1d ;  /* 0x000000003d3c1211 */ /* 0x000fca00078feaff */
[----:B0-----:R-:W-:-:S05]  /*0460*/  @P1 IMAD.WIDE.U32 R62, R60, 0x10, R64 ;  /* 0x000000103c3e1825 */ /* 0x001fca00078e0040 */
[----:B------:R1:W5:Y:S01]  /*0470*/  @P1 LDG.E.128 R56, desc[UR6][R62.64] ;  /* 0x000000063e381981 */ /* 0x000362000c1e1d00 */
[----:B------:R-:W-:Y:S01]  /*0480*/  ISETP.NE.U32.AND P0, PT, RZ, UR8, PT ;  /* 0x00000008ff007c0c */ /* 0x000fe2000bf05070 */
[----:B------:R-:W-:-:S03]  /*0490*/  IMAD R61, R2, R7, RZ ;  /* 0x00000007023d7224 */ /* 0x000fc600078e02ff */
[----:B------:R-:W-:Y:S02]  /*04a0*/  ISETP.NE.AND.EX P0, PT, RZ, UR9, PT, P0 ;  /* 0x00000009ff007c0c */ /* 0x000fe4000bf05300 */
[----:B------:R-:W-:-:S04]  /*04b0*/  SHF.R.S32.HI R64, RZ, 0x1f, R61 ;  /* 0x0000001fff407819 */ /* 0x000fc8000001143d */
[----:B------:R-:W-:-:S04]  /*04c0*/  LEA.HI R61, R64, R61, RZ, 0x3 ;  /* 0x0000003d403d7211 */ /* 0x000fc800078f18ff */
[----:B------:R-:W-:-:S03]  /*04d0*/  LEA.HI.SX32 R61, R61, R0, 0x1d ;  /* 0x000000003d3d7211 */ /* 0x000fc600078feaff */
[----:B-1----:R-:W-:Y:S05]  /*04e0*/  @!P0 BRA `(.L_x_32460) ;  /* 0x0000000000788947 */ /* 0x002fea0003800000 */
[----:B------:R-:W0:Y:S02]  /*04f0*/  LDC.64 R4, c[0x0][0x3a0] ;  /* 0x0000e800ff047b82 */ /* 0x000e240000000a00 */
[----:B0-----:R-:W-:-:S05]  /*0500*/  IMAD.WIDE.U32 R4, R61, 0x20, R4 ;  /* 0x000000203d047825 */ /* 0x001fca00078e0004 */
[----:B------:R-:W2:Y:S04]  /*0510*/  LDG.E.128 R104, desc[UR6][R4.64] ;  /* 0x0000000604687981 */ /* 0x000ea8000c1e1d00 */
[----:B------:R0:W3:Y:S01]  /*0520*/  LDG.E.128 R96, desc[UR6][R4.64+0x10] ;  /* 0x0000100604607981 */ /* 0x0000e2000c1e1d00 */
[----:B------:R-:W-:-:S13]  /*0530*/  ISETP.GT.AND P2, PT, R3, RZ, PT ;  /* 0x000000ff0300720c */ /* 0x000fda0003f44270 */
[----:B------:R-:W2:Y:S01]  /*0540*/  @P2 LDC R64, c[0x0][0x40c] ;  /* 0x00010300ff402b82 */ /* 0x000ea20000000800 */
[--C-:B-----5:R-:W-:Y:S02]  /*0550*/  @P2 HADD2.F32 R63, -RZ, R56.reuse.H0_H0 ;  /* 0x20000038ff3f2230 */ /* 0x120fe40000004100 */
[----:B------:R-:W-:Y:S02]  /*0560*/  @P2 HADD2.F32 R62, -RZ, R56.H1_H1 ;  /* 0x30000038ff3e2230 */ /* 0x000fe40000004100 */
[--C-:B0-----:R-:W-:Y:S02]  /*0570*/  @P2 HADD2.F32 R5, -RZ, R57.reuse.H0_H0 ;  /* 0x20000039ff052230 */ /* 0x101fe40000004100 */
[----:B------:R-:W-:Y:S01]  /*0580*/  @P2 HADD2.F32 R4, -RZ, R57.H1_H1 ;  /* 0x30000039ff042230 */ /* 0x000fe20000004100 */
[----:B------:R-:W0:Y:S08]  /*0590*/  @P2 LDC R65, c[0x0][0x40c] ;  /* 0x00010300ff412b82 */ /* 0x000e300000000800 */
        /* <DEDUP_REMOVED lines=8> */
[----:B-1----:R-:W-:Y:S01]  /*0620*/  @P2 FFMA.FTZ R106, R5, R66, R106 ;  /* 0x00000042056a2223 */ /* 0x002fe2000001006a */
[----:B------:R-:W-:-:S02]  /*0630*/  @P2 HADD2.F32 R5, -RZ, R58.H0_H0 ;  /* 0x2000003aff052230 */ /* 0x000fc40000004100 */
[----:B----4-:R-:W-:Y:S01]  /*0640*/  @P2 FFMA.FTZ R107, R4, R67, R107 ;  /* 0x00000043046b2223 */ /* 0x010fe2000001006b */
[----:B------:R-:W-:Y:S02]  /*0650*/  @P2 HADD2.F32 R62, -RZ, R58.H1_H1 ;  /* 0x3000003aff3e2230 */ /* 0x000fe40000004100 */
[--C-:B------:R-:W-:Y:S02]  /*0660*/  @P2 HADD2.F32 R63, -RZ, R59.reuse.H0_H0 ;  /* 0x2000003bff3f2230 */ /* 0x100fe40000004100 */
[----:B---3--:R-:W-:Y:S01]  /*0670*/  @P2 FFMA.FTZ R96, R5, R68, R96 ;  /* 0x0000004405602223 */ /* 0x008fe20000010060 */
[----:B------:R-:W-:Y:S02]  /*0680*/  @P2 HADD2.F32 R64, -RZ, R59.H1_H1 ;  /* 0x3000003bff402230 */ /* 0x000fe40000004100 */
[----:B------:R-:W-:Y:S01]  /*0690*/  @P2 FFMA.FTZ R97, R62, R69, R97 ;  /* 0x000000453e612223 */ /* 0x000fe20000010061 */
[----:B------:R-:W-:Y:S02]  /*06a0*/  @P2 FFMA.FTZ R98, R63, R70, R98 ;  /* 0x000000463f622223 */ /* 0x000fe40000010062 */
[----:B------:R-:W-:Y:S01]  /*06b0*/  @P2 FFMA.FTZ R99, R64, R71, R99 ;  /* 0x0000004740632223 */ /* 0x000fe20000010063 */
[----:B------:R-:W-:Y:S06]  /*06c0*/  BRA `(.L_x_32461) ;  /* 0x0000000000707947 */ /* 0x000fec0003800000 */
.L_x_32460:
[----:B------:R-:W0:Y:S01]  /*06d0*/  @P1 LDC R5, c[0x0][0x40c] ;  /* 0x00010300ff051b82 */ /* 0x000e220000000800 */
[--C-:B-----5:R-:W-:Y:S01]  /*06e0*/  @P1 HADD2.F32 R4, -RZ, R56.reuse.H0_H0 ;  /* 0x20000038ff041230 */ /* 0x120fe20000004100 */
[----:B------:R-:W-:Y:S01]  /*06f0*/  CS2R R104, SRZ ;  /* 0x0000000000687805 */ /* 0x000fe2000001ff00 */
[----:B------:R-:W-:Y:S01]  /*0700*/  @P1 HADD2.F32 R62, -RZ, R56.H1_H1 ;  /* 0x30000038ff3e1230 */ /* 0x000fe20000004100 */
[----:B------:R-:W-:Y:S01]  /*0710*/  CS2R R106, SRZ ;  /* 0x00000000006a7805 */ /* 0x000fe2000001ff00 */
[--C-:B------:R-:W-:Y:S01]  /*0720*/  @P1 HADD2.F32 R64, -RZ, R57.reuse.H0_H0 ;  /* 0x20000039ff401230 */ /* 0x100fe20000004100 */
[----:B------:R-:W-:Y:S02]  /*0730*/  CS2R R96, SRZ ;  /* 0x0000000000607805 */ /* 0x000fe4000001ff00 */
[----:B------:R-:W-:Y:S01]  /*0740*/  CS2R R98, SRZ ;  /* 0x0000000000627805 */ /* 0x000fe2000001ff00 */
        /* <DEDUP_REMOVED lines=14> */
[----:B---3--:R-:W-:-:S07]  /*0830*/  @P1 FMUL.FTZ R107, R4, R67 ;  /* 0x00000043046b1220 */ /* 0x008fce0000410000 */
[----:B------:R-:W3:Y:S01]  /*0840*/  @P1 LDC R71, c[0x0][0x40c] ;  /* 0x00010300ff471b82 */ /* 0x000ee20000000800 */
[----:B0-----:R-:W-:Y:S01]  /*0850*/  @P1 FMUL.FTZ R96, R5, R66 ;  /* 0x0000004205601220 */ /* 0x001fe20000410000 */
[----:B-1----:R-:W-:Y:S01]  /*0860*/  @P1 FMUL.FTZ R97, R62, R69 ;  /* 0x000000453e611220 */ /* 0x002fe20000410000 */
[----:B--2---:R-:W-:Y:S01]  /*0870*/  @P1 FMUL.FTZ R98, R63, R68 ;  /* 0x000000443f621220 */ /* 0x004fe20000410000 */
[----:B---3--:R-:W-:-:S07]  /*0880*/  @P1 FMUL.FTZ R99, R64, R71 ;  /* 0x0000004740631220 */ /* 0x008fce0000410000 */
.L_x_32461:
[----:B------:R-:W0:Y:S01]  /*0890*/  LDC.64 R4, c[0x0][0x3a8] ;  /* 0x0000ea00ff047b82 */ /* 0x000e220000000a00 */
[----:B------:R-:W-:Y:S01]  /*08a0*/  BSSY.RECONVERGENT B0, `(.L_x_32462) ;  /* 0x0000009000007945 */ /* 0x000fe20003800200 */
        /* <DEDUP_REMOVED lines=8> */
.L_x_32463:
[----:B------:R-:W-:Y:S05]  /*0930*/  BSYNC.RECONVERGENT B0 ;  /* 0x0000000000007941 */ /* 0x000fea0003800200 */
.L_x_32462:
[----:B------:R-:W-:Y:S01]  /*0940*/  IADD3 R65, PT, PT, R61, 0x20, RZ ;  /* 0x000000203d417810 */ /* 0x000fe20007ffe0ff */
[----:B------:R-:W-:Y:S06]  /*0950*/  @!P0 BRA `(.L_x_32464) ;  /* 0x0000000000788947 */ /* 0x000fec0003800000 */
[----:B0-----:R-:W0:Y:S02]  /*0960*/  LDC.64 R62, c[0x0][0x3a0] ;  /* 0x0000e800ff3e7b82 */ /* 0x001e240000000a00 */
        /* <DEDUP_REMOVED lines=29> */
.L_x_32464:
[----:B0-----:R-:W0:Y:S01]  /*0b40*/  @P1 LDC R63, c[0x0][0x40c] ;  /* 0x00010300ff3f1b82 */ /* 0x001e220000000800 */
        /* <DEDUP_REMOVED lines=16> */
[----:B------:R-:W-:-:S04]  /*0c50*/  @P1 HADD2.F32 R67, -RZ, R59.H1_H1 ;  /* 0x3000003bff431230 */ /* 0x000fc80000004100 */
[----:B------:R-:W1:Y:S01]  /*0c60*/  @P1 LDC R73, c[0x0][0x40c] ;  /* 0x00010300ff491b82 */ /* 0x000e620000000800 */
[----:B--2---:R-:W-:Y:S01]  /*0c70*/  @P1 FMUL.FTZ R102, R66, R69 ;  /* 0x0000004542661220 */ /* 0x004fe20000410000 */
[----:B------:R-:W-:-:S06]  /*0c80*/  @P1 HADD2.F32 R66, -RZ, R59.H0_H0 ;  /* 0x2000003bff421230 */ /* 0x000fcc0000004100 */
[----:B------:R-:W2:Y:S01]  /*0c90*/  @P1 LDC R75, c[0x0][0x40c] ;  /* 0x00010300ff4b1b82 */ /* 0x000ea20000000800 */
[----:B---3--:R-:W-:-:S07]  /*0ca0*/  @P1 FMUL.FTZ R103, R62, R71 ;  /* 0x000000473e671220 */ /* 0x008fce0000410000 */
[----:B------:R-:W3:Y:S01]  /*0cb0*/  @P1 LDC R70, c[0x0][0x40c] ;  /* 0x00010300ff461b82 */ /* 0x000ee20000000800 */
[----:B0-----:R-:W-:Y:S01]  /*0cc0*/  @P1 FMUL.FTZ R92, R63, R68 ;  /* 0x000000443f5c1220 */ /* 0x001fe20000410000 */
[----:B-1----:R-:W-:Y:S01]  /*0cd0*/  @P1 FMUL.FTZ R93, R64, R73 ;  /* 0x00000049405d1220 */ /* 0x002fe20000410000 */
[----:B--2---:R-:W-:Y:S01]  /*0ce0*/  @P1 FMUL.FTZ R94, R66, R75 ;  /* 0x0000004b425e1220 */ /* 0x004fe20000410000 */
[----:B---3--:R-:W-:-:S07]  /*0cf0*/  @P1 FMUL.FTZ R95, R67, R70 ;  /* 0x00000046435f1220 */ /* 0x008fce0000410000 */
.L_x_32465:
        /* <DEDUP_REMOVED lines=9> */
.L_x_32467:
[----:B------:R-:W-:Y:S05]  /*0d90*/  BSYNC.RECONVERGENT B0 ;  /* 0x0000000000007941 */ /* 0x000fea0003800200 */
.L_x_32466:
[----:B0-----:R-:W-:Y:S01]  /*0da0*/  IADD3 R63, PT, PT, R61, 0x40, RZ ;  /* 0x000000403d3f7810 */ /* 0x001fe20007ffe0ff */
[----:B------:R-:W-:Y:S06]  /*0db0*/  @!P0 BRA `(.L_x_32468) ;  /* 0x0000000000788947 */ /* 0x000fec0003800000 */
        /* <DEDUP_REMOVED lines=13> */
[----:B------:R-:W4:Y:S08]  /*0e90*/  @P2 LDC R71, c[0x0][0x40c] ;  /* 0x00010300ff472b82 */ /* 0x000f300000000800 */
[----:B------:R-:W3:Y:S08]  /*0ea0*/  @P2 LDC R72, c[0x0][0x40c] ;  /* 0x00010300ff482b82 */ /* 0x000ef00000000800 */
[----:B------:R-:W4:Y:S08]  /*0eb0*/  @P2 LDC R73, c[0x0][0x40c] ;  /* 0x00010300ff492b82 */ /* 0x000f300000000800 */
[----:B------:R-:W4:Y:S01]  /*0ec0*/  @P2 LDC R74, c[0x0][0x40c] ;  /* 0x00010300ff4a2b82 */ /* 0x000f220000000800 */
[----:B--2---:R-:W-:Y:S01]  /*0ed0*/  @P2 FFMA.FTZ R80, R67, R62, R80 ;  /* 0x0000003e43502223 */ /* 0x004fe20000010050 */
[----:B0-----:R-:W-:Y:S01]  /*0ee0*/  @P2 FFMA.FTZ R81, R66, R68, R81 ;  /* 0x0000004442512223 */ /* 0x001fe20000010051 */
[----:B-1----:R-:W-:Y:S01]  /*0ef0*/  @P2 FFMA.FTZ R82, R65, R69, R82 ;  /* 0x0000004541522223 */ /* 0x002fe20000010052 */
[----:B------:R-:W-:-:S02]  /*0f00*/  @P2 HADD2.F32 R62, -RZ, R57.H1_H1 ;  /* 0x30000039ff3e2230 */ /* 0x000fc40000004100 */
[----:B---3--:R-:W-:Y:S01]  /*0f10*/  @P2 FFMA.FTZ R89, R64, R72, R89 ;  /* 0x0000004840592223 */ /* 0x008fe20000010059 */
[----:B------:R-:W-:Y:S02]  /*0f20*/  @P2 HADD2.F32 R65, -RZ, R58.H0_H0 ;  /* 0x2000003aff412230 */ /* 0x000fe40000004100 */
[--C-:B------:R-:W-:Y:S02]  /*0f30*/  @P2 HADD2.F32 R67, -RZ, R59.reuse.H0_H0 ;  /* 0x2000003bff432230 */ /* 0x100fe40000004100 */
[----:B----4-:R-:W-:Y:S01]  /*0f40*/  @P2 FFMA.FTZ R83, R62, R70, R83 ;  /* 0x000000463e532223 */ /* 0x010fe20000010053 */
[----:B------:R-:W-:Y:S02]  /*0f50*/  @P2 HADD2.F32 R66, -RZ, R59.H1_H1 ;  /* 0x3000003bff422230 */ /* 0x000fe40000004100 */
[----:B------:R-:W-:Y:S01]  /*0f60*/  @P2 FFMA.FTZ R88, R65, R71, R88 ;  /* 0x0000004741582223 */ /* 0x000fe20000010058 */
[----:B------:R-:W-:Y:S02]  /*0f70*/  @P2 FFMA.FTZ R90, R67, R73, R90 ;  /* 0x00000049435a2223 */ /* 0x000fe4000001005a */
[----:B------:R-:W-:Y:S01]  /*0f80*/  @P2 FFMA.FTZ R91, R66, R74, R91 ;  /* 0x0000004a425b2223 */ /* 0x000fe2000001005b */
[----:B------:R-:W-:Y:S06]  /*0f90*/  BRA `(.L_x_32469) ;  /* 0x0000000000707947 */ /* 0x000fec0003800000 */
.L_x_32468:
        /* <DEDUP_REMOVED lines=13> */
[----:B------:R-:W-:-:S04]  /*1070*/  @P1 HADD2.F32 R65, -RZ, R58.H1_H1 ;  /* 0x3000003aff411230 */ /* 0x000fc80000004100 */
[----:B------:R-:W0:Y:S01]  /*1080*/  @P1 LDC R73, c[0x0][0x40c] ;  /* 0x00010300ff491b82 */ /* 0x000e220000000800 */
[----:B-1----:R-:W-:Y:S01]  /*1090*/  @P1 FMUL.FTZ R81, R64, R67 ;  /* 0x0000004340511220 */ /* 0x002fe20000410000 */
[----:B------:R-:W-:Y:S02]  /*10a0*/  @P1 HADD2.F32 R64, -RZ, R58.H0_H0 ;  /* 0x2000003aff401230 */ /* 0x000fe40000004100 */
        /* <DEDUP_REMOVED lines=11> */
.L_x_32469:
        /* <DEDUP_REMOVED lines=9> */
.L_x_32471:
[----:B------:R-:W-:Y:S05]  /*11f0*/  BSYNC.RECONVERGENT B0 ;  /* 0x0000000000007941 */ /* 0x000fea0003800200 */
.L_x_32470:
[----:B------:R-:W-:Y:S05]  /*1200*/  @!P0 BRA `(.L_x_32472) ;  /* 0x00000000007c8947 */ /* 0x000fea0003800000 */
[----:B0-----:R-:W0:Y:S01]  /*1210*/  LDC.64 R62, c[0x0][0x3a0] ;  /* 0x0000e800ff3e7b82 */ /* 0x001e220000000a00 */
[----:B------:R-:W-:-:S05]  /*1220*/  IADD3 R65, PT, PT, R61, 0x60, RZ ;  /* 0x000000603d417810 */ /* 0x000fca0007ffe0ff */
        /* <DEDUP_REMOVED lines=29> */
.L_x_32472:
        /* <DEDUP_REMOVED lines=28> */
.L_x_32473:
        /* <DEDUP_REMOVED lines=10> */
.L_x_32475:
[----:B------:R-:W-:Y:S05]  /*1660*/  BSYNC.RECONVERGENT B0 ;  /* 0x0000000000007941 */ /* 0x000fea0003800200 */
.L_x_32474:
        /* <DEDUP_REMOVED lines=9> */
[----:B0-----:R-:W-:Y:S02]  /*1700*/  @P2 HADD2.F32 R62, -RZ, R56.H1_H1 ;  /* 0x30000038ff3e2230 */ /* 0x001fe40000004100 */
[----:B------:R-:W-:-:S03]  /*1710*/  @P2 HADD2.F32 R63, -RZ, R57.H0_H0 ;  /* 0x20000039ff3f2230 */ /* 0x000fc60000004100 */
[----:B------:R-:W0:Y:S08]  /*1720*/  @P2 LDC R70, c[0x0][0x40c] ;  /* 0x00010300ff462b82 */ /* 0x000e300000000800 */
[----:B------:R-:W1:Y:S08]  /*1730*/  @P2 LDC R71, c[0x0][0x40c] ;  /* 0x00010300ff472b82 */ /* 0x000e700000000800 */
[----:B------:R-:W4:Y:S08]  /*1740*/  @P2 LDC R108, c[0x0][0x40c] ;  /* 0x00010300ff6c2b82 */ /* 0x000f300000000800 */
[----:B------:R-:W3:Y:S08]  /*1750*/  @P2 LDC R109, c[0x0][0x40c] ;  /* 0x00010300ff6d2b82 */ /* 0x000ef00000000800 */
[----:B------:R-:W3:Y:S08]  /*1760*/  @P2 LDC R110, c[0x0][0x40c] ;  /* 0x00010300ff6e2b82 */ /* 0x000ef00000000800 */
[----:B------:R-:W3:Y:S01]  /*1770*/  @P2 LDC R111, c[0x0][0x40c] ;  /* 0x00010300ff6f2b82 */ /* 0x000ee20000000800 */
[----:B--2---:R-:W-:Y:S01]  /*1780*/  @P2 FFMA.FTZ R76, R69, R68, R76 ;  /* 0x00000044454c2223 */ /* 0x004fe2000001004c */
[----:B------:R-:W-:-:S06]  /*1790*/  @P2 HADD2.F32 R68, -RZ, R57.H1_H1 ;  /* 0x30000039ff442230 */ /* 0x000fcc0000004100 */
[----:B------:R-:W2:Y:S01]  /*17a0*/  @P2 LDC R69, c[0x0][0x40c] ;  /* 0x00010300ff452b82 */ /* 0x000ea20000000800 */
[----:B0-----:R-:W-:Y:S01]  /*17b0*/  @P2 FFMA.FTZ R77, R62, R70, R77 ;  /* 0x000000463e4d2223 */ /* 0x001fe2000001004d */
[----:B-1----:R-:W-:Y:S01]  /*17c0*/  @P2 FFMA.FTZ R78, R63, R71, R78 ;  /* 0x000000473f4e2223 */ /* 0x002fe2000001004e */
[--C-:B------:R-:W-:Y:S02]  /*17d0*/  @P2 HADD2.F32 R63, -RZ, R58.reuse.H0_H0 ;  /* 0x2000003aff3f2230 */ /* 0x100fe40000004100 */
[----:B----4-:R-:W-:Y:S01]  /*17e0*/  @P2 FFMA.FTZ R79, R68, R108, R79 ;  /* 0x0000006c444f2223 */ /* 0x010fe2000001004f */
[----:B------:R-:W-:Y:S02]  /*17f0*/  @P2 HADD2.F32 R62, -RZ, R58.H1_H1 ;  /* 0x3000003aff3e2230 */ /* 0x000fe40000004100 */
[--C-:B------:R-:W-:Y:S02]  /*1800*/  @P2 HADD2.F32 R71, -RZ, R59.reuse.H0_H0 ;  /* 0x2000003bff472230 */ /* 0x100fe40000004100 */
[----:B------:R-:W-:-:S02]  /*1810*/  @P2 HADD2.F32 R68, -RZ, R59.H1_H1 ;  /* 0x3000003bff442230 */ /* 0x000fc40000004100 */
[----:B---3--:R-:W-:Y:S01]  /*1820*/  @P2 FFMA.FTZ R65, R62, R109, R65 ;  /* 0x0000006d3e412223 */ /* 0x008fe20000010041 */
[----:B------:R-:W-:Y:S02]  /*1830*/  @P2 FFMA.FTZ R66, R71, R110, R66 ;  /* 0x0000006e47422223 */ /* 0x000fe40000010042 */
[----:B------:R-:W-:Y:S01]  /*1840*/  @P2 FFMA.FTZ R67, R68, R111, R67 ;  /* 0x0000006f44432223 */ /* 0x000fe20000010043 */
[----:B--2---:R-:W-:Y:S01]  /*1850*/  @P2 FFMA.FTZ R64, R63, R69, R64 ;  /* 0x000000453f402223 */ /* 0x004fe20000010040 */
[----:B------:R-:W-:Y:S06]  /*1860*/  BRA `(.L_x_32477) ;  /* 0x0000000000707947 */ /* 0x000fec0003800000 */
.L_x_32476:
[----:B0-----:R-:W0:Y:S01]  /*1870*/  @P1 LDC R63, c[0x0][0x40c] ;  /* 0x00010300ff3f1b82 */ /* 0x001e220000000800 */
[--C-:B-----5:R-:W-:Y:S01]  /*1880*/  @P1 HADD2.F32 R62, -RZ, R56.reuse.H0_H0 ;  /* 0x20000038ff3e1230 */ /* 0x120fe20000004100 */
[----:B------:R-:W-:Y:S01]  /*1890*/  CS2R R76, SRZ ;  /* 0x00000000004c7805 */ /* 0x000fe2000001ff00 */
[----:B------:R-:W-:Y:S01]  /*18a0*/  @P1 HADD2.F32 R64, -RZ, R56.H1_H1 ;  /* 0x30000038ff401230 */ /* 0x000fe20000004100 */
[----:B------:R-:W-:Y:S01]  /*18b0*/  CS2R R78, SRZ ;  /* 0x00000000004e7805 */ /* 0x000fe2000001ff00 */
[----:B------:R-:W-:Y:S02]  /*18c0*/  @P1 HADD2.F32 R66, -RZ, R57.H0_H0 ;  /* 0x20000039ff421230 */ /* 0x000fe40000004100 */
[----:B------:R-:W-:Y:S01]  /*18d0*/  @P1 HADD2.F32 R70, -RZ, R58.H1_H1 ;  /* 0x3000003aff461230 */ /* 0x000fe20000004100 */
[----:B------:R-:W1:Y:S01]  /*18e0*/  @P1 LDC R65, c[0x0][0x40c] ;  /* 0x00010300ff411b82 */ /* 0x000e620000000800 */
[--C-:B------:R-:W-:Y:S02]  /*18f0*/  @P1 HADD2.F32 R108, -RZ, R59.reuse.H0_H0 ;  /* 0x2000003bff6c1230 */ /* 0x100fe40000004100 */
[----:B------:R-:W-:-:S05]  /*1900*/  @P1 HADD2.F32 R110, -RZ, R59.H1_H1 ;  /* 0x3000003bff6e1230 */ /* 0x000fca0000004100 */
[----:B------:R-:W2:Y:S08]  /*1910*/  @P1 LDC R67, c[0x0][0x40c] ;  /* 0x00010300ff431b82 */ /* 0x000eb00000000800 */
[----:B------:R-:W3:Y:S01]  /*1920*/  @P1 LDC R69, c[0x0][0x40c] ;  /* 0x00010300ff451b82 */ /* 0x000ee20000000800 */
[----:B0-----:R-:W-:Y:S01]  /*1930*/  @P1 FMUL.FTZ R76, R62, R63 ;  /* 0x0000003f3e4c1220 */ /* 0x001fe20000410000 */
[----:B------:R-:W-:-:S02]  /*1940*/  @P1 HADD2.F32 R62, -RZ, R57.H1_H1 ;  /* 0x30000039ff3e1230 */ /* 0x000fc40000004100 */
[----:B------:R-:W-:-:S04]  /*1950*/  @P1 HADD2.F32 R63, -RZ, R58.H0_H0 ;  /* 0x2000003aff3f1230 */ /* 0x000fc80000004100 */
[----:B------:R-:W0:Y:S01]  /*1960*/  @P1 LDC R68, c[0x0][0x40c] ;  /* 0x00010300ff441b82 */ /* 0x000e220000000800 */
[----:B-1----:R-:W-:Y:S01]  /*1970*/  @P1 FMUL.FTZ R77, R64, R65 ;  /* 0x00000041404d1220 */ /* 0x002fe20000410000 */
[----:B------:R-:W-:-:S06]  /*1980*/  CS2R R64, SRZ ;  /* 0x0000000000407805 */ /* 0x000fcc000001ff00 */
[----:B------:R-:W1:Y:S01]  /*1990*/  @P1 LDC R71, c[0x0][0x40c] ;  /* 0x00010300ff471b82 */ /* 0x000e620000000800 */
[----:B--2---:R-:W-:Y:S01]  /*19a0*/  @P1 FMUL.FTZ R78, R66, R67 ;  /* 0x00000043424e1220 */ /* 0x004fe20000410000 */
[----:B------:R-:W-:-:S06]  /*19b0*/  CS2R R66, SRZ ;  /* 0x0000000000427805 */ /* 0x000fcc000001ff00 */
[----:B------:R-:W2:Y:S01]  /*19c0*/  @P1 LDC R109, c[0x0][0x40c] ;  /* 0x00010300ff6d1b82 */ /* 0x000ea20000000800 */
[----:B---3--:R-:W-:-:S07]  /*19d0*/  @P1 FMUL.FTZ R79, R62, R69 ;  /* 0x000000453e4f1220 */ /* 0x008fce0000410000 */
[----:B------:R-:W3:Y:S01]  /*19e0*/  @P1 LDC R111, c[0x0][0x40c] ;  /* 0x00010300ff6f1b82 */ /* 0x000ee20000000800 */
[----:B0-----:R-:W-:Y:S01]  /*19f0*/  @P1 FMUL.FTZ R64, R63, R68 ;  /* 0x000000443f401220 */ /* 0x001fe20000410000 */
[----:B-1----:R-:W-:Y:S01]  /*1a00*/  @P1 FMUL.FTZ R65, R70, R71 ;  /* 0x0000004746411220 */ /* 0x002fe20000410000 */
[----:B--2---:R-:W-:Y:S01]  /*1a10*/  @P1 FMUL.FTZ R66, R108, R109 ;  /* 0x0000006d6c421220 */ /* 0x004fe20000410000 */
[----:B---3--:R-:W-:-:S07]  /*1a20*/  @P1 FMUL.FTZ R67, R110, R111 ;  /* 0x0000006f6e431220 */ /* 0x008fce0000410000 */
.L_x_32477:
        /* <DEDUP_REMOVED lines=10> */
.L_x_32479:
[----:B------:R-:W-:Y:S05]  /*1ad0*/  BSYNC.RECONVERGENT B0 ;  /* 0x0000000000007941 */ /* 0x000fea0003800200 */
.L_x_32478:
        /* <DEDUP_REMOVED lines=8> */
[--C-:B-----5:R-:W-:Y:S02]  /*1b60*/  @P0 HADD2.F32 R112, -RZ, R56.reuse.H1_H1 ;  /* 0x30000038ff700230 */ /* 0x120fe40000004100 */
[----:B------:R-:W-:-:S05]  /*1b70*/  @P0 HADD2.F32 R3, -RZ, R56.H0_H0 ;  /* 0x20000038ff030230 */ /* 0x000fca0000004100 */
[----:B------:R-:W1:Y:S08]  /*1b80*/  @P0 LDC R108, c[0x0][0x40c] ;  /* 0x00010300ff6c0b82 */ /* 0x000e700000000800 */
[----:B------:R-:W4:Y:S08]  /*1b90*/  @P0 LDC R114, c[0x0][0x40c] ;  /* 0x00010300ff720b82 */ /* 0x000f300000000800 */
[----:B------:R-:W4:Y:S08]  /*1ba0*/  @P0 LDC R115, c[0x0][0x40c] ;  /* 0x00010300ff730b82 */ /* 0x000f300000000800 */
[----:B0-----:R-:W3:Y:S08]  /*1bb0*/  @P0 LDC R110, c[0x0][0x40c] ;  /* 0x00010300ff6e0b82 */ /* 0x001ef00000000800 */
[----:B------:R-:W0:Y:S01]  /*1bc0*/  @P0 LDC R111, c[0x0][0x40c] ;  /* 0x00010300ff6f0b82 */ /* 0x000e220000000800 */
[----:B--2---:R-:W-:Y:S01]  /*1bd0*/  @P0 FFMA.FTZ R69, R112, R113, R69 ;  /* 0x0000007170450223 */ /* 0x004fe20000010045 */
[----:B-1----:R-:W-:-:S06]  /*1be0*/  @P0 FFMA.FTZ R68, R3, R108, R68 ;  /* 0x0000006c03440223 */ /* 0x002fcc0000010044 */
[----:B------:R-:W1:Y:S01]  /*1bf0*/  @P0 LDC R112, c[0x0][0x40c] ;  /* 0x00010300ff700b82 */ /* 0x000e620000000800 */
[--C-:B------:R-:W-:Y:S02]  /*1c00*/  @P0 HADD2.F32 R3, -RZ, R57.reuse.H0_H0 ;  /* 0x20000039ff030230 */ /* 0x100fe40000004100 */
[----:B------:R-:W-:-:S03]  /*1c10*/  @P0 HADD2.F32 R108, -RZ, R57.H1_H1 ;  /* 0x30000039ff6c0230 */ /* 0x000fc60000004100 */
[----:B----4-:R-:W-:Y:S01]  /*1c20*/  @P0 FFMA.FTZ R70, R3, R114, R70 ;  /* 0x0000007203460223 */ /* 0x010fe20000010046 */
[--C-:B------:R-:W-:Y:S01]  /*1c30*/  @P0 HADD2.F32 R3, -RZ, R58.reuse.H0_H0 ;  /* 0x2000003aff030230 */ /* 0x100fe20000004100 */
[----:B------:R-:W2:Y:S01]  /*1c40*/  @P0 LDC R113, c[0x0][0x40c] ;  /* 0x00010300ff710b82 */ /* 0x000ea20000000800 */
[----:B------:R-:W-:Y:S01]  /*1c50*/  @P0 FFMA.FTZ R71, R108, R115, R71 ;  /* 0x000000736c470223 */ /* 0x000fe20000010047 */
[----:B------:R-:W-:Y:S02]  /*1c60*/  @P0 HADD2.F32 R108, -RZ, R58.H1_H1 ;  /* 0x3000003aff6c0230 */ /* 0x000fe40000004100 */
[----:B---3--:R-:W-:Y:S01]  /*1c70*/  @P0 FFMA.FTZ R60, R3, R110, R60 ;  /* 0x0000006e033c0223 */ /* 0x008fe2000001003c */
[--C-:B------:R-:W-:Y:S02]  /*1c80*/  @P0 HADD2.F32 R3, -RZ, R59.reuse.H0_H0 ;  /* 0x2000003bff030230 */ /* 0x100fe40000004100 */
[----:B0-----:R-:W-:Y:S01]  /*1c90*/  @P0 FFMA.FTZ R61, R108, R111, R61 ;  /* 0x0000006f6c3d0223 */ /* 0x001fe2000001003d */
[----:B------:R-:W-:-:S02]  /*1ca0*/  @P0 HADD2.F32 R108, -RZ, R59.H1_H1 ;  /* 0x3000003bff6c0230 */ /* 0x000fc40000004100 */
[----:B-1----:R-:W-:-:S03]  /*1cb0*/  @P0 FFMA.FTZ R62, R3, R112, R62 ;  /* 0x00000070033e0223 */ /* 0x002fc6000001003e */
[----:B--2---:R-:W-:Y:S01]  /*1cc0*/  @P0 FFMA.FTZ R63, R108, R113, R63 ;  /* 0x000000716c3f0223 */ /* 0x004fe2000001003f */
[----:B------:R-:W-:Y:S06]  /*1cd0*/  BRA `(.L_x_32481) ;  /* 0x0000000000747947 */ /* 0x000fec0003800000 */
.L_x_32480:
[----:B------:R-:W1:Y:S01]  /*1ce0*/  @P1 LDC R60, c[0x0][0x40c] ;  /* 0x00010300ff3c1b82 */ /* 0x000e620000000800 */
[--C-:B-----5:R-:W-:Y:S01]  /*1cf0*/  @P1 HADD2.F32 R3, -RZ, R56.reuse.H0_H0 ;  /* 0x20000038ff031230 */ /* 0x120fe20000004100 */
[----:B------:R-:W-:Y:S01]  /*1d00*/  CS2R R68, SRZ ;  /* 0x0000000000447805 */ /* 0x000fe2000001ff00 */
[----:B------:R-:W-:Y:S01]  /*1d10*/  @P1 HADD2.F32 R61, -RZ, R56.H1_H1 ;  /* 0x30000038ff3d1230 */ /* 0x000fe20000004100 */
[----:B------:R-:W-:-:S04]  /*1d20*/  CS2R R70, SRZ ;  /* 0x0000000000467805 */ /* 0x000fc8000001ff00 */
[----:B0-----:R-:W0:Y:S08]  /*1d30*/  @P1 LDC R62, c[0x0][0x40c] ;  /* 0x00010300ff3e1b82 */ /* 0x001e300000000800 */
[----:B------:R-:W2:Y:S08]  /*1d40*/  @P1 LDC R108, c[0x0][0x40c] ;  /* 0x00010300ff6c1b82 */ /* 0x000eb00000000800 */
[----:B------:R-:W3:Y:S01]  /*1d50*/  @P1 LDC R110, c[0x0][0x40c] ;  /* 0x00010300ff6e1b82 */ /* 0x000ee20000000800 */
[----:B-1----:R-:W-:Y:S01]  /*1d60*/  @P1 FMUL.FTZ R68, R3, R60 ;  /* 0x0000003c03441220 */ /* 0x002fe20000410000 */
[----:B------:R-:W-:Y:S01]  /*1d70*/  @P1 HADD2.F32 R3, -RZ, R57.H0_H0 ;  /* 0x20000039ff031230 */ /* 0x000fe20000004100 */
[----:B------:R-:W-:-:S05]  /*1d80*/  MOV R60, RZ ;  /* 0x000000ff003c7202 */ /* 0x000fca0000000f00 */
[----:B------:R-:W1:Y:S01]  /*1d90*/  @P1 LDC R63, c[0x0][0x40c] ;  /* 0x00010300ff3f1b82 */ /* 0x000e620000000800 */
[----:B0-----:R-:W-:Y:S01]  /*1da0*/  @P1 FMUL.FTZ R69, R61, R62 ;  /* 0x0000003e3d451220 */ /* 0x001fe20000410000 */
[----:B------:R-:W-:Y:S02]  /*1db0*/  @P1 HADD2.F32 R61, -RZ, R57.H1_H1 ;  /* 0x30000039ff3d1230 */ /* 0x000fe40000004100 */
[----:B------:R-:W-:-:S04]  /*1dc0*/  @P1 HADD2.F32 R62, -RZ, R58.H0_H0 ;  /* 0x2000003aff3e1230 */ /* 0x000fc80000004100 */
[----:B------:R-:W0:Y:S01]  /*1dd0*/  @P1 LDC R112, c[0x0][0x40c] ;  /* 0x00010300ff701b82 */ /* 0x000e220000000800 */
[----:B--2---:R-:W-:Y:S01]  /*1de0*/  @P1 FMUL.FTZ R70, R3, R108 ;  /* 0x0000006c03461220 */ /* 0x004fe20000410000 */
[----:B------:R-:W-:Y:S02]  /*1df0*/  @P1 HADD2.F32 R3, -RZ, R58.H1_H1 ;  /* 0x3000003aff031230 */ /* 0x000fe40000004100 */
[----:B------:R-:W-:-:S04]  /*1e00*/  @P1 HADD2.F32 R108, -RZ, R59.H0_H0 ;  /* 0x2000003bff6c1230 */ /* 0x000fc80000004100 */
[----:B------:R-:W2:Y:S01]  /*1e10*/  @P1 LDC R111, c[0x0][0x40c] ;  /* 0x00010300ff6f1b82 */ /* 0x000ea20000000800 */
[----:B---3--:R-:W-:Y:S01]  /*1e20*/  @P1 FMUL.FTZ R71, R61, R110 ;  /* 0x0000006e3d471220 */ /* 0x008fe20000410000 */
[----:B------:R-:W-:Y:S02]  /*1e30*/  @P1 HADD2.F32 R110, -RZ, R59.H1_H1 ;  /* 0x3000003bff6e1230 */ /* 0x000fe40000004100 */
[----:B------:R-:W-:-:S04]  /*1e40*/  HFMA2 R61, -RZ, RZ, 0, 0 ;  /* 0x00000000ff3d7431 */ /* 0x000fc800000001ff */
[----:B------:R-:W3:Y:S01]  /*1e50*/  @P1 LDC R113, c[0x0][0x40c] ;  /* 0x00010300ff711b82 */ /* 0x000ee20000000800 */
[----:B-1----:R-:W-:Y:S01]  /*1e60*/  @P1 FMUL.FTZ R60, R62, R63 ;  /* 0x0000003f3e3c1220 */ /* 0x002fe20000410000 */
[----:B------:R-:W-:Y:S01]  /*1e70*/  CS2R R62, SRZ ;  /* 0x00000000003e7805 */ /* 0x000fe2000001ff00 */
[----:B0-----:R-:W-:Y:S01]  /*1e80*/  @P1 FMUL.FTZ R61, R3, R112 ;  /* 0x00000070033d1220 */ /* 0x001fe20000410000 */
[----:B--2---:R-:W-:Y:S01]  /*1e90*/  @P1 FMUL.FTZ R62, R108, R111 ;  /* 0x0000006f6c3e1220 */ /* 0x004fe20000410000 */
[----:B---3--:R-:W-:-:S07]  /*1ea0*/  @P1 FMUL.FTZ R63, R110, R113 ;  /* 0x000000716e3f1220 */ /* 0x008fce0000410000 */
.L_x_32481:
[----:B------:R-:W-:Y:S01]  /*1eb0*/  FADD.FTZ R108, RZ, R104 ;  /* 0x00000068ff6c7221 */ /* 0x000fe20000010000 */
[----:B------:R-:W-:Y:S01]  /*1ec0*/  IMAD.WIDE.U32 R4, R109, 0x20, R4 ;  /* 0x000000206d047825 */ /* 0x000fe200078e0004 */
[----:B------:R-:W-:Y:S01]  /*1ed0*/  UMOV UR4, 0xffffffff ;  /* 0xffffffff00047882 */ /* 0x000fe20000000000 */
[----:B------:R-:W-:Y:S02]  /*1ee0*/  ISETP.NE.AND P1, PT, R0, RZ, PT ;  /* 0x000000ff0000720c */ /* 0x000fe40003f25270 */
        /* <DEDUP_REMOVED lines=167> */
.L_x_32497:
        /* <DEDUP_REMOVED lines=17> */
[----:B------:R-:W-:Y:S01]  /*2a70*/  HADD2.F32 R108, -RZ, R38.H1_H1 ;  /* 0x30000026ff6c7230 */ /* 0x000fe20000004100 */
        /* <DEDUP_REMOVED lines=149> */
[----:B------:R-:W-:Y:S02]  /*33d0*/  HADD2.F32 R114, -RZ, R17.H1_H1 ;  /* 0x30000011ff727230 */ /* 0x000fe40000004100 */
[----:B------:R-:W-:Y:S01]  /*33e0*/  FFMA.FTZ R100, R81, R106, R108 ;  /* 0x0000006a51647223 */ /* 0x000fe2000001006c */
        /* <DEDUP_REMOVED lines=45> */
[----:B------:R-:W-:Y:S02]  /*36c0*/  HADD2.F32 R73, -RZ, R50.H0_H0 ;  /* 0x20000032ff497230 */ /* 0x000fe40000004100 */
[----:B------:R-:W-:Y:S01]  /*36d0*/  FFMA.FTZ R79, R79, R72, R106 ;  /* 0x000000484f4f7223 */ /* 0x000fe2000001006a */
[----:B------:R-:W-:Y:S01]  /*36e0*/  HADD2.F32 R108, -RZ, R24.H1_H1 ;  /* 0x30000018ff6c7230 */ /* 0x000fe20000004100 */
[----:B------:R-:W-:Y:S01]  /*36f0*/  F2FP.F16.F32.PACK_AB R88, R100, R123 ;  /* 0x0000007b6458723e */ /* 0x000fe200000000ff */
[----:B------:R-:W-:Y:S02]  /*3700*/  HADD2.F32 R110, -RZ, R48.H1_H1 ;  /* 0x30000030ff6e7230 */ /* 0x000fe40000004100 */
[----:B------:R-:W-:Y:S01]  /*3710*/  FFMA.FTZ R81, R64, R81, R73 ;  /* 0x0000005140517223 */ /* 0x000fe20000010049 */
[----:B------:R-:W-:Y:S01]  /*3720*/  HADD2.F32 R95, -RZ, R20.H0_H0 ;  /* 0x20000014ff5f7230 */ /* 0x000fe20000004100 */
[----:B------:R-:W0:Y:S01]  /*3730*/  LDC.64 R72, c[0x0][0x428] ;  /* 0x00010a00ff487b82 */ /* 0x000e220000000a00 */
[----:B------:R-:W-:-:S02]  /*3740*/  HADD2.F32 R97, -RZ, R44.H0_H0 ;  /* 0x2000002cff617230 */ /* 0x000fc40000004100 */
[----:B------:R-:W-:Y:S01]  /*3750*/  FFMA.FTZ R77, R77, R108, R110 ;  /* 0x0000006c4d4d7223 */ /* 0x000fe2000001006e */
[----:B------:R-:W-:Y:S01]  /*3760*/  HADD2.F32 R83, -RZ, R24.H0_H0 ;  /* 0x20000018ff537230 */ /* 0x000fe20000004100 */
[----:B------:R-:W-:Y:S01]  /*3770*/  SHF.R.S32.HI R64, RZ, 0x1f, R3 ;  /* 0x0000001fff407819 */ /* 0x000fe20000011403 */
[----:B------:R-:W-:Y:S02]  /*3780*/  HADD2.F32 R93, -RZ, R48.H0_H0 ;  /* 0x20000030ff5d7230 */ /* 0x000fe40000004100 */
[----:B------:R-:W-:Y:S01]  /*3790*/  FFMA.FTZ R84, R84, R95, R97 ;  /* 0x0000005f54547223 */ /* 0x000fe20000010061 */
[----:B------:R-:W-:Y:S01]  /*37a0*/  HADD2.F32 R108, -RZ, R26.H1_H1 ;  /* 0x3000001aff6c7230 */ /* 0x000fe20000004100 */
[----:B------:R-:W-:Y:S01]  /*37b0*/  LEA.HI R3, R64, R3, RZ, 0x3 ;  /* 0x0000000340037211 */ /* 0x000fe200078f18ff */
[----:B------:R-:W-:Y:S02]  /*37c0*/  HADD2.F32 R110, -RZ, R50.H1_H1 ;  /* 0x30000032ff6e7230 */ /* 0x000fe40000004100 */
[----:B------:R-:W-:Y:S01]  /*37d0*/  FFMA.FTZ R76, R76, R83, R93 ;  /* 0x000000534c4c7223 */ /* 0x000fe2000001005d */
[----:B------:R-:W-:Y:S01]  /*37e0*/  HADD2.F32 R95, -RZ, R25.H0_H0 ;  /* 0x20000019ff5f7230 */ /* 0x000fe20000004100 */
[----:B------:R-:W-:Y:S01]  /*37f0*/  F2FP.F16.F32.PACK_AB R64, R4, R7 ;  /* 0x000000070440723e */ /* 0x000fe200000000ff */
[----:B------:R-:W-:-:S02]  /*3800*/  HADD2.F32 R97, -RZ, R49.H0_H0 ;  /* 0x20000031ff617230 */ /* 0x000fc40000004100 */
        /* <DEDUP_REMOVED lines=9> */
[----:B------:R-:W-:-:S02]  /*38a0*/  HADD2.F32 R65, -RZ, R28.H0_H0 ;  /* 0x2000001cff417230 */ /* 0x000fc40000004100 */
[----:B------:R-:W-:Y:S02]  /*38b0*/  HADD2.F32 R66, -RZ, R28.H1_H1 ;  /* 0x3000001cff427230 */ /* 0x000fe40000004100 */
[----:B------:R-:W-:Y:S01]  /*38c0*/  FFMA.FTZ R108, R67, R112, R114 ;  /* 0x00000070436c7223 */ /* 0x000fe20000010072 */
[--C-:B------:R-:W-:Y:S02]  /*38d0*/  HADD2.F32 R67, -RZ, R52.reuse.H0_H0 ;  /* 0x20000034ff437230 */ /* 0x100fe40000004100 */
[----:B------:R-:W-:Y:S02]  /*38e0*/  HADD2.F32 R110, -RZ, R52.H1_H1 ;  /* 0x30000034ff6e7230 */ /* 0x000fe40000004100 */
[----:B------:R-:W-:Y:S02]  /*38f0*/  HADD2.F32 R93, -RZ, R29.H0_H0 ;  /* 0x2000001dff5d7230 */ /* 0x000fe40000004100 */
[----:B------:R-:W-:Y:S01]  /*3900*/  FFMA.FTZ R68, R68, R65, R67 ;  /* 0x0000004144447223 */ /* 0x000fe20000010043 */
[----:B------:R-:W-:-:S02]  /*3910*/  HADD2.F32 R95, -RZ, R53.H0_H0 ;  /* 0x20000035ff5f7230 */ /* 0x000fc40000004100 */
[----:B------:R-:W-:Y:S01]  /*3920*/  FFMA.FTZ R69, R69, R66, R110 ;  /* 0x0000004245457223 */ /* 0x000fe2000001006e */
[----:B------:R-:W-:Y:S01]  /*3930*/  HADD2.F32 R112, -RZ, R29.H1_H1 ;  /* 0x3000001dff707230 */ /* 0x000fe20000004100 */
[----:B------:R-:W-:Y:S01]  /*3940*/  F2FP.F16.F32.PACK_AB R67, R82, R113 ;  /* 0x000000715243723e */ /* 0x000fe200000000ff */
[----:B------:R-:W-:Y:S02]  /*3950*/  HADD2.F32 R114, -RZ, R53.H1_H1 ;  /* 0x30000035ff727230 */ /* 0x000fe40000004100 */
[----:B------:R-:W-:Y:S01]  /*3960*/  FFMA.FTZ R70, R70, R93, R95 ;  /* 0x0000005d46467223 */ /* 0x000fe2000001005f */
[----:B------:R-:W-:Y:S01]  /*3970*/  F2FP.F16.F32.PACK_AB R66, R80, R111 ;  /* 0x0000006f5042723e */ /* 0x000fe200000000ff */
[----:B------:R-:W-:Y:S01]  /*3980*/  HADD2.F32 R93, -RZ, R30.H0_H0 ;  /* 0x2000001eff5d7230 */ /* 0x000fe20000004100 */
[----:B------:R-:W-:Y:S01]  /*3990*/  LEA.HI.SX32 R95, R3, R0, 0x1d ;  /* 0x00000000035f7211 */ /* 0x000fe200078feaff */
[----:B------:R-:W-:Y:S02]  /*39a0*/  HADD2.F32 R97, -RZ, R54.H0_H0 ;  /* 0x20000036ff617230 */ /* 0x000fe40000004100 */
[----:B------:R-:W-:Y:S01]  /*39b0*/  FFMA.FTZ R71, R71, R112, R114 ;  /* 0x0000007047477223 */ /* 0x000fe20000010072 */
[----:B------:R-:W-:Y:S01]  /*39c0*/  HADD2.F32 R80, -RZ, R31.H1_H1 ;  /* 0x3000001fff507230 */ /* 0x000fe20000004100 */
[----:B------:R-:W-:Y:S01]  /*39d0*/  F2FP.F16.F32.PACK_AB R65, R6, R109 ;  /* 0x0000006d0641723e */ /* 0x000fe200000000ff */
[----:B------:R-:W-:-:S02]  /*39e0*/  HADD2.F32 R82, -RZ, R55.H1_H1 ;  /* 0x30000037ff527230 */ /* 0x000fc40000004100 */
[----:B------:R-:W-:Y:S01]  /*39f0*/  FFMA.FTZ R3, R60, R93, R97 ;  /* 0x0000005d3c037223 */ /* 0x000fe20000010061 */
[----:B------:R-:W-:Y:S01]  /*3a00*/  HADD2.F32 R114, -RZ, R30.H1_H1 ;  /* 0x3000001eff727230 */ /* 0x000fe20000004100 */
[----:B------:R-:W-:Y:S01]  /*3a10*/  IADD3 R113, PT, PT, R95, 0x40, RZ ;  /* 0x000000405f717810 */ /* 0x000fe20007ffe0ff */
[----:B------:R-:W-:Y:S02]  /*3a20*/  HADD2.F32 R4, -RZ, R54.H1_H1 ;  /* 0x30000036ff047230 */ /* 0x000fe40000004100 */
[----:B------:R-:W-:Y:S01]  /*3a30*/  FFMA.FTZ R93, R5, R80, R82 ;  /* 0x00000050055d7223 */ /* 0x000fe20000010052 */
[C---:B0-----:R-:W-:Y:S01]  /*3a40*/  IMAD.WIDE.U32 R6, R95.reuse, 0x10, R72 ;  /* 0x000000105f067825 */ /* 0x041fe200078e0048 */
[----:B------:R-:W-:-:S03]  /*3a50*/  IADD3 R5, PT, PT, R95, 0x20, RZ ;  /* 0x000000205f057810 */ /* 0x000fc60007ffe0ff */
[----:B------:R-:W-:Y:S01]  /*3a60*/  FFMA.FTZ R114, R61, R114, R4 ;  /* 0x000000723d727223 */ /* 0x000fe20000010004 */
[----:B------:R-:W-:Y:S01]  /*3a70*/  HADD2.F32 R99, -RZ, R31.H0_H0 ;  /* 0x2000001fff637230 */ /* 0x000fe20000004100 */
[C---:B------:R-:W-:Y:S01]  /*3a80*/  IADD3 R111, PT, PT, R95.reuse, 0x60, RZ ;  /* 0x000000605f6f7810 */ /* 0x040fe20007ffe0ff */
[----:B------:R-:W-:Y:S01]  /*3a90*/  HADD2.F32 R101, -RZ, R55.H0_H0 ;  /* 0x20000037ff657230 */ /* 0x000fe20000004100 */
[C---:B------:R-:W-:Y:S01]  /*3aa0*/  IADD3 R61, PT, PT, R95.reuse, 0x80, RZ ;  /* 0x000000805f3d7810 */ /* 0x040fe20007ffe0ff */
[----:B------:R0:W-:Y:S01]  /*3ab0*/  STG.E.128 desc[UR6][R6.64], R64 ;  /* 0x0000004006007986 */ /* 0x0001e2000c101d06 */
[----:B------:R-:W-:Y:S01]  /*3ac0*/  IADD3 R95, PT, PT, R95, 0xa0, RZ ;  /* 0x000000a05f5f7810 */ /* 0x000fe20007ffe0ff */
[----:B------:R-:W-:-:S04]  /*3ad0*/  IMAD.WIDE.U32 R112, R113, 0x10, R72 ;  /* 0x0000001071707825 */ /* 0x000fc800078e0048 */
[----:B------:R-:W-:Y:S01]  /*3ae0*/  FFMA.FTZ R62, R62, R99, R101 ;  /* 0x000000633e3e7223 */ /* 0x000fe20000010065 */
[----:B------:R-:W-:Y:S01]  /*3af0*/  F2FP.F16.F32.PACK_AB R4, R92, R115 ;  /* 0x000000735c04723e */ /* 0x000fe200000000ff */
[--C-:B------:R-:W-:Y:S01]  /*3b00*/  IMAD.WIDE.U32 R110, R111, 0x10, R72.reuse ;  /* 0x000000106f6e7825 */ /* 0x100fe200078e0048 */
[----:B------:R-:W-:Y:S02]  /*3b10*/  F2FP.F16.F32.PACK_AB R82, R106, R81 ;  /* 0x000000516a52723e */ /* 0x000fe400000000ff */
[----:B------:R-:W-:Y:S01]  /*3b20*/  F2FP.F16.F32.PACK_AB R83, R108, R83 ;  /* 0x000000536c53723e */ /* 0x000fe200000000ff */
[----:B------:R-:W-:Y:S01]  /*3b30*/  IMAD.WIDE.U32 R60, R61, 0x10, R72 ;  /* 0x000000103d3c7825 */ /* 0x000fe200078e0048 */
[----:B------:R-:W-:Y:S02]  /*3b40*/  F2FP.F16.F32.PACK_AB R81, R79, R78 ;  /* 0x0000004e4f51723e */ /* 0x000fe400000000ff */
[----:B------:R-:W-:Y:S02]  /*3b50*/  F2FP.F16.F32.PACK_AB R80, R77, R76 ;  /* 0x0000004c4d50723e */ /* 0x000fe400000000ff */
[----:B------:R-:W-:-:S02]  /*3b60*/  F2FP.F16.F32.PACK_AB R79, R93, R62 ;  /* 0x0000003e5d4f723e */ /* 0x000fc400000000ff */
[----:B------:R-:W-:Y:S01]  /*3b70*/  F2FP.F16.F32.PACK_AB R78, R114, R3 ;  /* 0x00000003724e723e */ /* 0x000fe200000000ff */
[--C-:B0-----:R-:W-:Y:S01]  /*3b80*/  IMAD.WIDE.U32 R64, R5, 0x10, R72.reuse ;  /* 0x0000001005407825 */ /* 0x101fe200078e0048 */
[----:B------:R-:W-:Y:S02]  /*3b90*/  F2FP.F16.F32.PACK_AB R7, R98, R121 ;  /* 0x000000796207723e */ /* 0x000fe400000000ff */
[----:B------:R-:W-:Y:S01]  /*3ba0*/  F2FP.F16.F32.PACK_AB R6, R96, R119 ;  /* 0x000000776006723e */ /* 0x000fe200000000ff */
[----:B------:R-:W-:Y:S01]  /*3bb0*/  IMAD.WIDE.U32 R66, R95, 0x10, R72 ;  /* 0x000000105f427825 */ /* 0x000fe200078e0048 */
[----:B------:R-:W-:Y:S02]  /*3bc0*/  F2FP.F16.F32.PACK_AB R5, R94, R117 ;  /* 0x000000755e05723e */ /* 0x000fe400000000ff */
[----:B------:R-:W-:Y:S02]  /*3bd0*/  F2FP.F16.F32.PACK_AB R73, R87, R86 ;  /* 0x000000565749723e */ /* 0x000fe400000000ff */
[----:B------:R-:W-:Y:S01]  /*3be0*/  F2FP.F16.F32.PACK_AB R72, R85, R84 ;  /* 0x000000545548723e */ /* 0x000fe200000000ff */
[----:B------:R0:W-:Y:S01]  /*3bf0*/  STG.E.128 desc[UR6][R64.64], R4 ;  /* 0x0000000440007986 */ /* 0x0001e2000c101d06 */
[----:B------:R-:W-:-:S02]  /*3c00*/  F2FP.F16.F32.PACK_AB R77, R71, R70 ;  /* 0x00000046474d723e */ /* 0x000fc400000000ff */
[----:B------:R-:W-:Y:S01]  /*3c10*/  F2FP.F16.F32.PACK_AB R76, R69, R68 ;  /* 0x00000044454c723e */ /* 0x000fe200000000ff */
[----:B------:R0:W-:Y:S04]  /*3c20*/  STG.E.128 desc[UR6][R112.64], R88 ;  /* 0x0000005870007986 */ /* 0x0001e8000c101d06 */
[----:B------:R0:W-:Y:S04]  /*3c30*/  STG.E.128 desc[UR6][R110.64], R72 ;  /* 0x000000486e007986 */ /* 0x0001e8000c101d06 */
[----:B------:R0:W-:Y:S04]  /*3c40*/  STG.E.128 desc[UR6][R60.64], R80 ;  /* 0x000000503c007986 */ /* 0x0001e8000c101d06 */
[----:B------:R0:W-:Y:S02]  /*3c50*/  STG.E.128 desc[UR6][R66.64], R76 ;  /* 0x0000004c42007986 */ /* 0x0001e4000c101d06 */
.L_x_32484:
[----:B------:R-:W-:Y:S05]  /*3c60*/  BSYNC.RECONVERGENT B0 ;  /* 0x0000000000007941 */ /* 0x000fea0003800200 */
.L_x_32483:
[----:B0-----:R-:W0:Y:S02]  /*3c70*/  LDC.64 R4, c[0x0][0x380] ;  /* 0x0000e000ff047b82 */ /* 0x001e240000000a00 */
[----:B0-----:R-:W-:-:S04]  /*3c80*/  LEA R2, R4, R2, 0x2 ;  /* 0x0000000204027211 */ /* 0x001fc800078e10ff */
[----:B------:R-:W-:-:S13]  /*3c90*/  ISETP.GE.AND P0, PT, R2, R5, PT ;  /* 0x000000050200720c */ /* 0x000fda0003f06270 */
[----:B------:R-:W-:Y:S05]  /*3ca0*/  @!P0 BRA `(.L_x_32485) ;  /* 0xffffffc400b08947 */ /* 0x000fea000383ffff */
[----:B------:R-:W-:Y:S05]  /*3cb0*/  EXIT ;  /* 0x000000000000794d */ /* 0x000fea0003800000 */
.L_x_32482:
        /* <DEDUP_REMOVED lines=8> */
.L_x_32487:
[----:B------:R-:W-:Y:S05]  /*3d40*/  BSYNC B0 ;  /* 0x0000000000007941 */ /* 0x000fea0003800000 */
.L_x_32486:
        /* <DEDUP_REMOVED lines=9> */
.L_x_32488:
[----:B------:R-:W-:Y:S01]  /*3de0*/  HFMA2 R115, -RZ, RZ, 0, 2.384185791015625e-07 ;  /* 0x00000004ff737431 */ /* 0x000fe200000001ff */
[----:B------:R-:W-:-:S05]  /*3df0*/  MOV R4, R114 ;  /* 0x0000007200047202 */ /* 0x000fca0000000f00 */
[----:B------:R-:W-:-:S05]  /*3e00*/  FADD.FTZ R110, R109, R4 ;  /* 0x000000046d6e7221 */ /* 0x000fca0000010000 */
[----:B------:R-:W-:-:S07]  /*3e10*/  MOV R116, R110 ;  /* 0x0000006e00747202 */ /* 0x000fce0000000f00 */
[----:B------:R-:W-:Y:S05]  /*3e20*/  WARPSYNC.COLLECTIVE R113, `(.L_x_32489) ;  /* 0x0000000071087348 */ /* 0x000fea0003c00000 */
[----:B------:R0:W1:Y:S02]  /*3e30*/  SHFL.BFLY P0, R114, R116, R115, R118 ;  /* 0x0c00007374727389 */ /* 0x0000640000000076 */
[----:B01----:R-:W-:Y:S05]  /*3e40*/  ENDCOLLECTIVE ;  /* 0x000000000000791b */ /* 0x003fea0003800000 */
.L_x_32489:
[----:B------:R-:W-:Y:S01]  /*3e50*/  HFMA2 R115, -RZ, RZ, 0, 4.76837158203125e-07 ;  /* 0x00000008ff737431 */ /* 0x000fe200000001ff */
[----:B------:R-:W-:-:S05]  /*3e60*/  MOV R3, R114 ;  /* 0x0000007200037202 */ /* 0x000fca0000000f00 */
[----:B------:R-:W-:-:S05]  /*3e70*/  FADD.FTZ R111, R110, R3 ;  /* 0x000000036e6f7221 */ /* 0x000fca0000010000 */
[----:B------:R-:W-:-:S07]  /*3e80*/  MOV R116, R111 ;  /* 0x0000006f00747202 */ /* 0x000fce0000000f00 */
[----:B------:R-:W-:Y:S05]  /*3e90*/  WARPSYNC.COLLECTIVE R113, `(.L_x_32490) ;  /* 0x0000000071087348 */ /* 0x000fea0003c00000 */
[----:B------:R0:W1:Y:S02]  /*3ea0*/  SHFL.BFLY P0, R114, R116, R115, R118 ;  /* 0x0c00007374727389 */ /* 0x0000640000000076 */
[----:B01----:R-:W-:Y:S05]  /*3eb0*/  ENDCOLLECTIVE ;  /* 0x000000000000791b */ /* 0x003fea0003800000 */
.L_x_32490:
        /* <DEDUP_REMOVED lines=8> */
.L_x_32491:
        /* <DEDUP_REMOVED lines=104> */
.L_x_32492:
[----:B------:R-:W-:Y:S01]  /*45c0*/  HFMA2 R115, -RZ, RZ, 0, 1.1920928955078125e-07 ;  /* 0x00000002ff737431 */ /* 0x000fe200000001ff */
[----:B------:R-:W-:-:S05]  /*45d0*/  MOV R108, R114 ;  /* 0x00000072006c7202 */ /* 0x000fca0000000f00 */
[----:B------:R-:W-:-:S05]  /*45e0*/  FADD.FTZ R108, R3, R108 ;  /* 0x0000006c036c7221 */ /* 0x000fca0000010000 */
[----:B------:R-:W-:-:S07]  /*45f0*/  MOV R116, R108 ;  /* 0x0000006c00747202 */ /* 0x000fce0000000f00 */
[----:B------:R-:W-:Y:S05]  /*4600*/  WARPSYNC.COLLECTIVE R113, `(.L_x_32493) ;  /* 0x0000000071087348 */ /* 0x000fea0003c00000 */
[----:B------:R0:W1:Y:S02]  /*4610*/  SHFL.BFLY P0, R114, R116, R115, R118 ;  /* 0x0c00007374727389 */ /* 0x0000640000000076 */
[----:B01----:R-:W-:Y:S05]  /*4620*/  ENDCOLLECTIVE ;  /* 0x000000000000791b */ /* 0x003fea0003800000 */
.L_x_32493:
[----:B------:R-:W-:Y:S01]  /*4630*/  HFMA2 R115, -RZ, RZ, 0, 2.384185791015625e-07 ;  /* 0x00000004ff737431 */ /* 0x000fe200000001ff */
[----:B------:R-:W-:-:S05]  /*4640*/  MOV R109, R114 ;  /* 0x00000072006d7202 */ /* 0x000fca0000000f00 */
[----:B------:R-:W-:-:S05]  /*4650*/  FADD.FTZ R109, R108, R109 ;  /* 0x0000006d6c6d7221 */ /* 0x000fca0000010000 */
[----:B------:R-:W-:-:S07]  /*4660*/  MOV R116, R109 ;  /* 0x0000006d00747202 */ /* 0x000fce0000000f00 */
[----:B------:R-:W-:Y:S05]  /*4670*/  WARPSYNC.COLLECTIVE R113, `(.L_x_32494) ;  /* 0x0000000071087348 */ /* 0x000fea0003c00000 */
[----:B------:R0:W1:Y:S02]  /*4680*/  SHFL.BFLY P0, R114, R116, R115, R118 ;  /* 0x0c00007374727389 */ /* 0x0000640000000076 */
[----:B01----:R-:W-:Y:S05]  /*4690*/  ENDCOLLECTIVE ;  /* 0x000000000000791b */ /* 0x003fea0003800000 */
.L_x_32494:
[----:B------:R-:W-:Y:S01]  /*46a0*/  HFMA2 R115, -RZ, RZ, 0, 4.76837158203125e-07 ;  /* 0x00000008ff737431 */ /* 0x000fe200000001ff */
[----:B------:R-:W-:-:S05]  /*46b0*/  MOV R110, R114 ;  /* 0x00000072006e7202 */ /* 0x000fca0000000f00 */
[----:B------:R-:W-:-:S05]  /*46c0*/  FADD.FTZ R110, R109, R110 ;  /* 0x0000006e6d6e7221 */ /* 0x000fca0000010000 */
[----:B------:R-:W-:-:S07]  /*46d0*/  MOV R116, R110 ;  /* 0x0000006e00747202 */ /* 0x000fce0000000f00 */
[----:B------:R-:W-:Y:S05]  /*46e0*/  WARPSYNC.COLLECTIVE R113, `(.L_x_32495) ;  /* 0x0000000071087348 */ /* 0x000fea0003c00000 */
[----:B------:R0:W1:Y:S02]  /*46f0*/  SHFL.BFLY P0, R114, R116, R115, R118 ;  /* 0x0c00007374727389 */ /* 0x0000640000000076 */
[----:B01----:R-:W-:Y:S05]  /*4700*/  ENDCOLLECTIVE ;  /* 0x000000000000791b */ /* 0x003fea0003800000 */
.L_x_32495:
[----:B------:R-:W-:Y:S01]  /*4710*/  HFMA2 R115, -RZ, RZ, 0, 9.5367431640625e-07 ;  /* 0x00000010ff737431 */ /* 0x000fe200000001ff */
[----:B------:R-:W-:-:S05]  /*4720*/  MOV R111, R114 ;  /* 0x00000072006f7202 */ /* 0x000fca0000000f00 */
[----:B------:R-:W-:-:S05]  /*4730*/  FADD.FTZ R111, R110, R111 ;  /* 0x0000006f6e6f7221 */ /* 0x000fca0000010000 */
[----:B------:R-:W-:-:S07]  /*4740*/  MOV R116, R111 ;  /* 0x0000006f00747202 */ /* 0x000fce0000000f00 */
[----:B------:R-:W-:Y:S05]  /*4750*/  WARPSYNC.COLLECTIVE R113, `(.L_x_32496) ;  /* 0x0000000071087348 */ /* 0x000fea0003c00000 */
[----:B------:R0:W1:Y:S02]  /*4760*/  SHFL.BFLY P0, R114, R116, R115, R118 ;  /* 0x0c00007374727389 */ /* 0x0000640000000076 */
[----:B01----:R-:W-:Y:S05]  /*4770*/  ENDCOLLECTIVE ;  /* 0x000000000000791b */ /* 0x003fea0003800000 */
.L_x_32496:
[----:B------:R-:W-:Y:S01]  /*4780*/  MOV R112, R114 ;  /* 0x0000007200707202 */ /* 0x000fe20000000f00 */
[----:B------:R-:W-:Y:S06]  /*4790*/  BRA `(.L_x_32497) ;  /* 0xffffffe000707947 */ /* 0x000fec000383ffff */
.L_x_32498:
        /* <DEDUP_REMOVED lines=14> */
.L_x_54427:


//--------------------- .text._ZN10layer_norm13ln_fwd_kernelINS_13Kernel_traitsI6__halfS2_fS2_fjLj1536ELj1ELj4ELj1ELj16ENS_18Kernel_traits_baseILj1536ES2_S2_fS2_fjLj128EEEEELb0ELb1ELb0ELb0EEEvNS_9FwdParamsE --------------------------
	.section	.text._ZN10layer_norm13ln_fwd_kernelINS_13Kernel_traitsI6__halfS2_fS2_fjLj1536ELj1ELj4ELj1ELj16ENS_18Kernel_traits_baseILj1536ES2_S2_fS2_fjLj128EEEEELb0ELb1ELb0ELb0EEEvNS_9FwdParamsE,"ax",@progbits
	.align	128
        .global         _ZN10layer_norm13ln_fwd_kernelINS_13Kernel_traitsI6__halfS2_fS2_fjLj1536ELj1ELj4ELj1ELj16ENS_18Kernel_traits_baseILj1536ES2_S2_fS2_fjLj128EEEEELb0ELb1ELb0ELb0EEEvNS_9FwdParamsE
        .type           _ZN10layer_norm13ln_fwd_kernelINS_13Kernel_traitsI6__halfS2_fS2_fjLj1536ELj1ELj4ELj1ELj16ENS_18Kernel_traits_baseILj1536ES2_S2_fS2_fjLj128EEEEELb0ELb1ELb0ELb0EEEvNS_9FwdParamsE,@function
        .size           _ZN10layer_norm13ln_fwd_kernelINS_13Kernel_traitsI6__halfS2_fS2_fjLj1536ELj1ELj4ELj1ELj16ENS_18Kernel_traits_baseILj1536ES2_S2_fS2_fjLj128EEEEELb0ELb1ELb0ELb0EEEvNS_9FwdParamsE,(.L_x_54428 - _ZN10layer_norm13ln_fwd_kernelINS_13Kernel_traitsI6__halfS2_fS2_fjLj1536ELj1ELj4ELj1ELj16ENS_18Kernel_traits_baseILj1536ES2_S2_fS2_fjLj128EEEEELb0ELb1ELb0ELb0EEEvNS_9FwdParamsE)
        .other          _ZN10layer_norm13ln_fwd_kernelINS_13Kernel_traitsI6__halfS2_fS2_fjLj1536ELj1ELj4ELj1ELj16ENS_18Kernel_traits_baseILj1536ES2_S2_fS2_fjLj128EEEEELb0ELb1ELb0ELb0EEEvNS_9FwdParamsE,@"STO_CUDA_ENTRY STV_DEFAULT"
_ZN10layer_norm13ln_fwd_kernelINS_13Kernel_traitsI6__halfS2_fS2_fjLj1536ELj1ELj4ELj1ELj16ENS_18Kernel_traits_baseILj1536ES2_S2_fS2_fjLj128EEEEELb0ELb1ELb0ELb0EEEvNS_9FwdParamsE:
.text._ZN10layer_norm13ln_fwd_kernelINS_13Kernel_traitsI6__halfS2_fS2_fjLj1536ELj1ELj4ELj1ELj16ENS_18Kernel_traits_baseILj1536ES2_S2_fS2_fjLj128EEEEELb0ELb1ELb0ELb0EEEvNS_9FwdParamsE:
        /* <DEDUP_REMOVED lines=82> */
.L_x_32500:
        /* <DEDUP_REMOVED lines=64> */
.L_x_32501:
[----:B------:R-:W-:Y:S05]  /*0920*/  BSYNC.RECONVERGENT B0 ;  /* 0x0000000000007941 */ /* 0x000fea0003800200 */
.L_x_32499:
        /* <DEDUP_REMOVED lines=14> */
.L_x_32539:
        /* <DEDUP_REMOVED lines=23> */
[--C-:B-----5:R-:W-:Y:S02]  /*0b80*/  HADD2.F32 R51, -RZ, R44.reuse.H0_H0 ;  /* 0x2000002cff337230 */ /* 0x120fe40000004100 */
[----:B------:R-:W-:Y:S02]  /*0b90*/  HADD2.F32 R131, -RZ, R44.H1_H1 ;  /* 0x3000002cff837230 */ /* 0x000fe40000004100 */
[--C-:B------:R-:W-:Y:S02]  /*0ba0*/  HADD2.F32 R135, -RZ, R45.reuse.H1_H1 ;  /* 0x3000002dff877230 */ /* 0x100fe40000004100 */
[----:B------:R-:W-:Y:S01]  /*0bb0*/  FMUL.FTZ R51, R51, R0 ;  /* 0x0000000033337220 */ /* 0x000fe20000410000 */
[----:B------:R-:W-:-:S02]  /*0bc0*/  HADD2.F32 R133, -RZ, R45.H0_H0 ;  /* 0x2000002dff857230 */ /* 0x000fc40000004100 */
[--C-:B------:R-:W-:Y:S02]  /*0bd0*/  HADD2.F32 R141, -RZ, R46.reuse.H0_H0 ;  /* 0x2000002eff8d7230 */ /* 0x100fe40000004100 */
        /* <DEDUP_REMOVED lines=8> */
[----:B------:R-:W-:Y:S01]  /*0c60*/  FMUL.FTZ R145, R145, R0 ;  /* 0x0000000091917220 */ /* 0x000fe20000410000 */
[----:B------:R-:W-:Y:S02]  /*0c70*/  HADD2.F32 R45, -RZ, R120.H1_H1 ;  /* 0x30000078ff2d7230 */ /* 0x000fe40000004100 */
[--C-:B------:R-:W-:Y:S02]  /*0c80*/  HADD2.F32 R47, -RZ, R121.reuse.H1_H1 ;  /* 0x30000079ff2f7230 */ /* 0x100fe40000004100 */
[----:B------:R-:W-:Y:S02]  /*0c90*/  HADD2.F32 R50, -RZ, R121.H0_H0 ;  /* 0x20000079ff327230 */ /* 0x000fe40000004100 */
[----:B------:R-:W-:Y:S02]  /*0ca0*/  HADD2.F32 R131, -RZ, R123.H1_H1 ;  /* 0x3000007bff837230 */ /* 0x000fe40000004100 */
[----:B--2---:R-:W-:Y:S01]  /*0cb0*/  FFMA.FTZ R48, R51, R44, R56 ;  /* 0x0000002c33307223 */ /* 0x004fe20000010038 */
[----:B------:R-:W-:Y:S01]  /*0cc0*/  FFMA.FTZ R49, R46, R45, R57 ;  /* 0x0000002d2e317223 */ /* 0x000fe20000010039 */
[----:B------:R-:W-:Y:S01]  /*0cd0*/  FFMA.FTZ R51, R130, R47, R59 ;  /* 0x0000002f82337223 */ /* 0x000fe2000001003b */
[----:B------:R-:W-:-:S02]  /*0ce0*/  HADD2.F32 R45, -RZ, R122.H1_H1 ;  /* 0x3000007aff2d7230 */ /* 0x000fc40000004100 */
[-C--:B------:R-:W-:Y:S01]  /*0cf0*/  FMUL.FTZ R46, R143, R0.reuse ;  /* 0x000000008f2e7220 */ /* 0x080fe20000410000 */
[----:B------:R-:W-:Y:S02]  /*0d00*/  HADD2.F32 R47, -RZ, R123.H0_H0 ;  /* 0x2000007bff2f7230 */ /* 0x000fe40000004100 */
[----:B------:R-:W-:Y:S01]  /*0d10*/  FMUL.FTZ R130, R147, R0 ;  /* 0x0000000093827220 */ /* 0x000fe20000410000 */
[----:B------:R-:W-:Y:S02]  /*0d20*/  HADD2.F32 R44, -RZ, R122.H0_H0 ;  /* 0x2000007aff2c7230 */ /* 0x000fe40000004100 */
[----:B---3--:R-:W-:Y:S01]  /*0d30*/  FFMA.FTZ R45, R46, R45, R53 ;  /* 0x0000002d2e2d7223 */ /* 0x008fe20000010035 */
[----:B------:R-:W-:Y:S01]  /*0d40*/  FFMA.FTZ R50, R133, R50, R58 ;  /* 0x0000003285327223 */ /* 0x000fe2000001003a */
[----:B------:R-:W-:Y:S01]  /*0d50*/  FFMA.FTZ R46, R145, R47, R54 ;  /* 0x0000002f912e7223 */ /* 0x000fe20000010036 */
[----:B------:R-:W-:Y:S01]  /*0d60*/  FFMA.FTZ R47, R130, R131, R55 ;  /* 0x00000083822f7223 */ /* 0x000fe20000010037 */
[----:B------:R-:W-:Y:S01]  /*0d70*/  FFMA.FTZ R44, R141, R44, R52 ;  /* 0x0000002c8d2c7223 */ /* 0x000fe20000010034 */
[----:B------:R-:W-:Y:S06]  /*0d80*/  BRA `(.L_x_32505) ;  /* 0x0000000000807947 */ /* 0x000fec0003800000 */
.L_x_32504:
        /* <DEDUP_REMOVED lines=8> */
[--C-:B------:R-:W-:Y:S02]  /*0e10*/  HADD2.F32 R133, -RZ, R46.reuse.H0_H0 ;  /* 0x2000002eff857230 */ /* 0x100fe40000004100 */
[----:B------:R-:W-:Y:S01]  /*0e20*/  FMUL.FTZ R45, R45, R0 ;  /* 0x000000002d2d7220 */ /* 0x000fe20000410000 */
[----:B------:R-:W-:Y:S02]  /*0e30*/  HADD2.F32 R135, -RZ, R46.H1_H1 ;  /* 0x3000002eff877230 */ /* 0x000fe40000004100 */
[----:B------:R-:W-:Y:S01]  /*0e40*/  FMUL.FTZ R48, R49, R48 ;  /* 0x0000003031307220 */ /* 0x000fe20000410000 */
[----:B------:R-:W-:Y:S02]  /*0e50*/  HADD2.F32 R44, -RZ, R120.H1_H1 ;  /* 0x30000078ff2c7230 */ /* 0x000fe40000004100 */
[----:B------:R-:W-:Y:S01]  /*0e60*/  FMUL.FTZ R133, R133, R0 ;  /* 0x0000000085857220 */ /* 0x000fe20000410000 */
[----:B------:R-:W-:-:S02]  /*0e70*/  HADD2.F32 R46, -RZ, R121.H1_H1 ;  /* 0x30000079ff2e7230 */ /* 0x000fc40000004100 */
[----:B------:R-:W-:Y:S01]  /*0e80*/  FMUL.FTZ R135, R135, R0 ;  /* 0x0000000087877220 */ /* 0x000fe20000410000 */
[--C-:B------:R-:W-:Y:S02]  /*0e90*/  HADD2.F32 R141, -RZ, R47.reuse.H0_H0 ;  /* 0x2000002fff8d7230 */ /* 0x100fe40000004100 */
[----:B------:R-:W-:Y:S01]  /*0ea0*/  FMUL.FTZ R49, R51, R44 ;  /* 0x0000002c33317220 */ /* 0x000fe20000410000 */
[----:B------:R-:W-:Y:S02]  /*0eb0*/  HADD2.F32 R47, -RZ, R47.H1_H1 ;  /* 0x3000002fff2f7230 */ /* 0x000fe40000004100 */
[----:B------:R-:W-:Y:S01]  /*0ec0*/  FMUL.FTZ R51, R45, R46 ;  /* 0x0000002e2d337220 */ /* 0x000fe20000410000 */
[----:B------:R-:W-:Y:S02]  /*0ed0*/  HADD2.F32 R46, -RZ, R122.H1_H1 ;  /* 0x3000007aff2e7230 */ /* 0x000fe40000004100 */
[----:B------:R-:W-:Y:S01]  /*0ee0*/  FMUL.FTZ R141, R141, R0 ;  /* 0x000000008d8d7220 */ /* 0x000fe20000410000 */
[----:B------:R-:W-:-:S02]  /*0ef0*/  HADD2.F32 R50, -RZ, R121.H0_H0 ;  /* 0x20000079ff327230 */ /* 0x000fc40000004100 */
[----:B------:R-:W-:Y:S01]  /*0f00*/  FMUL.FTZ R47, R47, R0 ;  /* 0x000000002f2f7220 */ /* 0x000fe20000410000 */
[----:B------:R-:W-:Y:S02]  /*0f10*/  HADD2.F32 R44, -RZ, R122.H0_H0 ;  /* 0x2000007aff2c7230 */ /* 0x000fe40000004100 */
[----:B------:R-:W-:Y:S01]  /*0f20*/  FMUL.FTZ R45, R135, R46 ;  /* 0x0000002e872d7220 */ /* 0x000fe20000410000 */
[--C-:B------:R-:W-:Y:S02]  /*0f30*/  HADD2.F32 R130, -RZ, R123.reuse.H0_H0 ;  /* 0x2000007bff827230 */ /* 0x100fe40000004100 */
[----:B------:R-:W-:Y:S01]  /*0f40*/  FMUL.FTZ R50, R131, R50 ;  /* 0x0000003283327220 */ /* 0x000fe20000410000 */
[----:B------:R-:W-:Y:S02]  /*0f50*/  HADD2.F32 R132, -RZ, R123.H1_H1 ;  /* 0x3000007bff847230 */ /* 0x000fe40000004100 */
[----:B------:R-:W-:Y:S01]  /*0f60*/  FMUL.FTZ R44, R133, R44 ;  /* 0x0000002c852c7220 */ /* 0x000fe20000410000 */
[----:B------:R-:W-:-:S02]  /*0f70*/  FMUL.FTZ R46, R141, R130 ;  /* 0x000000828d2e7220 */ /* 0x000fc40000410000 */
[----:B------:R-:W-:-:S07]  /*0f80*/  FMUL.FTZ R47, R47, R132 ;  /* 0x000000842f2f7220 */ /* 0x000fce0000410000 */
.L_x_32505:
[----:B------:R-:W0:Y:S01]  /*0f90*/  LDC.64 R132, c[0x0][0x3a8] ;  /* 0x0000ea00ff847b82 */ /* 0x000e220000000a00 */
[C---:B------:R-:W-:Y:S01]  /*0fa0*/  IADD3 R130, PT, PT, R128.reuse, 0x20, RZ ;  /* 0x0000002080827810 */ /* 0x040fe20007ffe0ff */
[----:B0-----:R-:W-:-:S05]  /*0fb0*/  IMAD.WIDE.U32 R132, R128, 0x20, R132 ;  /* 0x0000002080847825 */ /* 0x001fca00078e0084 */
[----:B------:R0:W-:Y:S04]  /*0fc0*/  STG.E.128 desc[UR6][R132.64], R48 ;  /* 0x0000003084007986 */ /* 0x0001e8000c101d06 */
[----:B------:R0:W-:Y:S02]  /*0fd0*/  STG.E.128 desc[UR6][R132.64+0x10], R44 ;  /* 0x0000102c84007986 */ /* 0x0001e4000c101d06 */
.L_x_32503:
[----:B------:R-:W-:Y:S05]  /*0fe0*/  BSYNC.RECONVERGENT B0 ;  /* 0x0000000000007941 */ /* 0x000fea0003800200 */
.L_x_32502:
[----:B------:R-:W-:Y:S01]  /*0ff0*/  ISETP.GE.U32.AND P0, PT, R2, 0x40, PT ;  /* 0x000000400200780c */ /* 0x000fe20003f06070 */
[----:B------:R-:W-:Y:S03]  /*1000*/  BSSY.RECONVERGENT B0, `(.L_x_32506) ;  /* 0x0000053000007945 */ /* 0x000fe60003800200 */
[----:B------:R-:W-:-:S09]  /*1010*/  P2R R131, PR, RZ, 0x1 ;  /* 0x00000001ff837803 */ /* 0x000fd20000000000 */
[----:B------:R-:W-:Y:S05]  /*1020*/  @!P0 BRA `(.L_x_32507) ;  /* 0x0000000400408947 */ /* 0x000fea0003800000 */
        /* <DEDUP_REMOVED lines=10> */
[--C-:B-1---5:R-:W-:Y:S02]  /*10d0*/  HADD2.F32 R41, -RZ, R36.reuse.H0_H0 ;  /* 0x20000024ff297230 */ /* 0x122fe40000004100 */
[----:B------:R-:W-:Y:S02]  /*10e0*/  HADD2.F32 R43, -RZ, R36.H1_H1 ;  /* 0x30000024ff2b7230 */ /* 0x000fe40000004100 */
[--C-:B0-----:R-:W-:Y:S02]  /*10f0*/  HADD2.F32 R133, -RZ, R37.reuse.H1_H1 ;  /* 0x30000025ff857230 */ /* 0x101fe40000004100 */
[-C--:B------:R-:W-:Y:S01]  /*1100*/  FMUL.FTZ R41, R41, R0.reuse ;  /* 0x0000000029297220 */ /* 0x080fe20000410000 */
[----:B------:R-:W-:Y:S02]  /*1110*/  HADD2.F32 R131, -RZ, R37.H0_H0 ;  /* 0x20000025ff837230 */ /* 0x000fe40000004100 */
[----:B------:R-:W-:Y:S01]  /*1120*/  FMUL.FTZ R36, R43, R0 ;  /* 0x000000002b247220 */ /* 0x000fe20000410000 */
[----:B------:R-:W-:-:S02]  /*1130*/  HADD2.F32 R40, -RZ, R108.H0_H0 ;  /* 0x2000006cff287230 */ /* 0x000fc40000004100 */
[--C-:B------:R-:W-:Y:S02]  /*1140*/  HADD2.F32 R143, -RZ, R39.reuse.H0_H0 ;  /* 0x20000027ff8f7230 */ /* 0x100fe40000004100 */
[----:B------:R-:W-:Y:S01]  /*1150*/  FMUL.FTZ R131, R131, R0 ;  /* 0x0000000083837220 */ /* 0x000fe20000410000 */
[----:B------:R-:W-:Y:S02]  /*1160*/  HADD2.F32 R145, -RZ, R39.H1_H1 ;  /* 0x30000027ff917230 */ /* 0x000fe40000004100 */
[----:B------:R-:W-:Y:S01]  /*1170*/  FFMA.FTZ R40, R41, R40, R56 ;  /* 0x0000002829287223 */ /* 0x000fe20000010038 */
[----:B------:R-:W-:Y:S02]  /*1180*/  HADD2.F32 R37, -RZ, R108.H1_H1 ;  /* 0x3000006cff257230 */ /* 0x000fe40000004100 */
[-C--:B------:R-:W-:Y:S01]  /*1190*/  FMUL.FTZ R143, R143, R0.reuse ;  /* 0x000000008f8f7220 */ /* 0x080fe20000410000 */
[--C-:B------:R-:W-:Y:S02]  /*11a0*/  HADD2.F32 R135, -RZ, R38.reuse.H0_H0 ;  /* 0x20000026ff877230 */ /* 0x100fe40000004100 */
[----:B------:R-:W-:Y:S01]  /*11b0*/  FMUL.FTZ R132, R145, R0 ;  /* 0x0000000091847220 */ /* 0x000fe20000410000 */
[----:B------:R-:W-:-:S02]  /*11c0*/  HADD2.F32 R141, -RZ, R38.H1_H1 ;  /* 0x30000026ff8d7230 */ /* 0x000fc40000004100 */
[-C--:B------:R-:W-:Y:S01]  /*11d0*/  FMUL.FTZ R38, R133, R0.reuse ;  /* 0x0000000085267220 */ /* 0x080fe20000410000 */
[--C-:B------:R-:W-:Y:S02]  /*11e0*/  HADD2.F32 R39, -RZ, R109.reuse.H1_H1 ;  /* 0x3000006dff277230 */ /* 0x100fe40000004100 */
[----:B------:R-:W-:Y:S01]  /*11f0*/  FFMA.FTZ R41, R36, R37, R57 ;  /* 0x0000002524297223 */ /* 0x000fe20000010039 */
[----:B------:R-:W-:Y:S02]  /*1200*/  HADD2.F32 R42, -RZ, R109.H0_H0 ;  /* 0x2000006dff2a7230 */ /* 0x000fe40000004100 */
[----:B------:R-:W-:Y:S01]  /*1210*/  FMUL.FTZ R135, R135, R0 ;  /* 0x0000000087877220 */ /* 0x000fe20000410000 */
[----:B------:R-:W-:Y:S02]  /*1220*/  HADD2.F32 R37, -RZ, R110.H1_H1 ;  /* 0x3000006eff257230 */ /* 0x000fe40000004100 */
[----:B------:R-:W-:Y:S01]  /*1230*/  FFMA.FTZ R43, R38, R39, R59 ;  /* 0x00000027262b7223 */ /* 0x000fe2000001003b */
[----:B------:R-:W-:-:S02]  /*1240*/  HADD2.F32 R39, -RZ, R111.H0_H0 ;  /* 0x2000006fff277230 */ /* 0x000fc40000004100 */
[----:B------:R-:W-:Y:S01]  /*1250*/  FFMA.FTZ R42, R131, R42, R58 ;  /* 0x0000002a832a7223 */ /* 0x000fe2000001003a */
[----:B------:R-:W-:Y:S01]  /*1260*/  FMUL.FTZ R38, R141, R0 ;  /* 0x000000008d267220 */ /* 0x000fe20000410000 */
[----:B------:R-:W-:Y:S02]  /*1270*/  HADD2.F32 R36, -RZ, R110.H0_H0 ;  /* 0x2000006eff247230 */ /* 0x000fe40000004100 */
[----:B------:R-:W-:Y:S02]  /*1280*/  HADD2.F32 R131, -RZ, R111.H1_H1 ;  /* 0x3000006fff837230 */ /* 0x000fe40000004100 */
[----:B------:R-:W-:Y:S01]  /*1290*/  FFMA.FTZ R37, R38, R37, R53 ;  /* 0x0000002526257223 */ /* 0x000fe20000010035 */
[----:B------:R-:W-:Y:S01]  /*12a0*/  FFMA.FTZ R38, R143, R39, R54 ;  /* 0x000000278f267223 */ /* 0x000fe20000010036 */
[----:B------:R-:W-:Y:S01]  /*12b0*/  FFMA.FTZ R36, R135, R36, R52 ;  /* 0x0000002487247223 */ /* 0x000fe20000010034 */
[----:B------:R-:W-:Y:S01]  /*12c0*/  FFMA.FTZ R39, R132, R131, R55 ;  /* 0x0000008384277223 */ /* 0x000fe20000010037 */
[----:B------:R-:W-:Y:S06]  /*12d0*/  BRA `(.L_x_32509) ;  /* 0x0000000000807947 */ /* 0x000fec0003800000 */
.L_x_32508:
[--C-:B-1---5:R-:W-:Y:S02]  /*12e0*/  HADD2.F32 R41, -RZ, R36.reuse.H0_H0 ;  /* 0x20000024ff297230 */ /* 0x122fe40000004100 */
[----:B------:R-:W-:Y:S02]  /*12f0*/  HADD2.F32 R43, -RZ, R36.H1_H1 ;  /* 0x30000024ff2b7230 */ /* 0x000fe40000004100 */
[--C-:B------:R-:W-:Y:S02]  /*1300*/  HADD2.F32 R131, -RZ, R37.reuse.H0_H0 ;  /* 0x20000025ff837230 */ /* 0x100fe40000004100 */
[-C--:B------:R-:W-:Y:S01]  /*1310*/  FMUL.FTZ R41, R41, R0.reuse ;  /* 0x0000000029297220 */ /* 0x080fe20000410000 */
[----:B------:R-:W-:Y:S02]  /*1320*/  HADD2.F32 R37, -RZ, R37.H1_H1 ;  /* 0x30000025ff257230 */ /* 0x000fe40000004100 */
[----:B------:R-:W-:Y:S01]  /*1330*/  FMUL.FTZ R43, R43, R0 ;  /* 0x000000002b2b7220 */ /* 0x000fe20000410000 */
[----:B------:R-:W-:-:S02]  /*1340*/  HADD2.F32 R40, -RZ, R108.H0_H0 ;  /* 0x2000006cff287230 */ /* 0x000fc40000004100 */
[-C--:B------:R-:W-:Y:S01]  /*1350*/  FMUL.FTZ R131, R131, R0.reuse ;  /* 0x0000000083837220 */ /* 0x080fe20000410000 */
[--C-:B0-----:R-:W-:Y:S02]  /*1360*/  HADD2.F32 R133, -RZ, R38.reuse.H0_H0 ;  /* 0x20000026ff857230 */ /* 0x101fe40000004100 */
        /* <DEDUP_REMOVED lines=23> */
.L_x_32509:
[----:B------:R-:W0:Y:S02]  /*14e0*/  LDC.64 R132, c[0x0][0x3a8] ;  /* 0x0000ea00ff847b82 */ /* 0x000e240000000a00 */
[C---:B0-----:R-:W-:Y:S01]  /*14f0*/  IMAD.WIDE.U32 R132, R130.reuse, 0x20, R132 ;  /* 0x0000002082847825 */ /* 0x041fe200078e0084 */
[----:B------:R-:W-:-:S04]  /*1500*/  IADD3 R130, PT, PT, R130, 0x20, RZ ;  /* 0x0000002082827810 */ /* 0x000fc80007ffe0ff */
[----:B------:R1:W-:Y:S04]  /*1510*/  STG.E.128 desc[UR6][R132.64], R40 ;  /* 0x0000002884007986 */ /* 0x0003e8000c101d06 */
[----:B------:R1:W-:Y:S02]  /*1520*/  STG.E.128 desc[UR6][R132.64+0x10], R36 ;  /* 0x0000102484007986 */ /* 0x0003e4000c101d06 */
.L_x_32507:
[----:B------:R-:W-:Y:S05]  /*1530*/  BSYNC.RECONVERGENT B0 ;  /* 0x0000000000007941 */ /* 0x000fea0003800200 */
.L_x_32506:
[----:B------:R-:W-:Y:S01]  /*1540*/  ISETP.GE.U32.AND P0, PT, R2, 0x60, PT ;  /* 0x000000600200780c */ /* 0x000fe20003f06070 */
[----:B------:R-:W-:Y:S03]  /*1550*/  BSSY.RECONVERGENT B0, `(.L_x_32510) ;  /* 0x0000053000007945 */ /* 0x000fe60003800200 */
[----:B------:R-:W-:-:S09]  /*1560*/  P2R R131, PR, RZ, 0x1 ;  /* 0x00000001ff837803 */ /* 0x000fd20000000000 */
[----:B------:R-:W-:Y:S05]  /*1570*/  @!P0 BRA `(.L_x_32511) ;  /* 0x0000000400408947 */ /* 0x000fea0003800000 */
        /* <DEDUP_REMOVED lines=10> */
[--C-:B--2--5:R-:W-:Y:S02]  /*1620*/  HADD2.F32 R33, -RZ, R28.reuse.H0_H0 ;  /* 0x2000001cff217230 */ /* 0x124fe40000004100 */
[----:B------:R-:W-:Y:S02]  /*1630*/  HADD2.F32 R35, -RZ, R28.H1_H1 ;  /* 0x3000001cff237230 */ /* 0x000fe40000004100 */
[--C-:B01----:R-:W-:Y:S02]  /*1640*/  HADD2.F32 R133, -RZ, R29.reuse.H1_H1 ;  /* 0x3000001dff857230 */ /* 0x103fe40000004100 */
        /* <DEDUP_REMOVED lines=30> */
.L_x_32512:
[--C-:B--2--5:R-:W-:Y:S02]  /*1830*/  HADD2.F32 R33, -RZ, R28.reuse.H0_H0 ;  /* 0x2000001cff217230 */ /* 0x124fe40000004100 */
[----:B------:R-:W-:Y:S02]  /*1840*/  HADD2.F32 R35, -RZ, R28.H1_H1 ;  /* 0x3000001cff237230 */ /* 0x000fe40000004100 */
[--C-:B------:R-:W-:Y:S02]  /*1850*/  HADD2.F32 R131, -RZ, R29.reuse.H0_H0 ;  /* 0x2000001dff837230 */ /* 0x100fe40000004100 */
[-C--:B------:R-:W-:Y:S01]  /*1860*/  FMUL.FTZ R33, R33, R0.reuse ;  /* 0x0000000021217220 */ /* 0x080fe20000410000 */
[----:B------:R-:W-:Y:S02]  /*1870*/  HADD2.F32 R29, -RZ, R29.H1_H1 ;  /* 0x3000001dff1d7230 */ /* 0x000fe40000004100 */
[----:B------:R-:W-:Y:S01]  /*1880*/  FMUL.FTZ R35, R35, R0 ;  /* 0x0000000023237220 */ /* 0x000fe20000410000 */
[----:B------:R-:W-:-:S02]  /*1890*/  HADD2.F32 R32, -RZ, R96.H0_H0 ;  /* 0x20000060ff207230 */ /* 0x000fc40000004100 */
[-C--:B------:R-:W-:Y:S01]  /*18a0*/  FMUL.FTZ R131, R131, R0.reuse ;  /* 0x0000000083837220 */ /* 0x080fe20000410000 */
[--C-:B01----:R-:W-:Y:S02]  /*18b0*/  HADD2.F32 R133, -RZ, R30.reuse.H0_H0 ;  /* 0x2000001eff857230 */ /* 0x103fe40000004100 */
        /* <DEDUP_REMOVED lines=23> */
.L_x_32513:
[----:B------:R-:W0:Y:S02]  /*1a30*/  LDC.64 R132, c[0x0][0x3a8] ;  /* 0x0000ea00ff847b82 */ /* 0x000e240000000a00 */
[C---:B0-----:R-:W-:Y:S01]  /*1a40*/  IMAD.WIDE.U32 R132, R130.reuse, 0x20, R132 ;  /* 0x0000002082847825 */ /* 0x041fe200078e0084 */
[----:B------:R-:W-:-:S04]  /*1a50*/  IADD3 R130, PT, PT, R130, 0x20, RZ ;  /* 0x0000002082827810 */ /* 0x000fc80007ffe0ff */
[----:B------:R2:W-:Y:S04]  /*1a60*/  STG.E.128 desc[UR6][R132.64], R32 ;  /* 0x0000002084007986 */ /* 0x0005e8000c101d06 */
[----:B------:R2:W-:Y:S02]  /*1a70*/  STG.E.128 desc[UR6][R132.64+0x10], R28 ;  /* 0x0000101c84007986 */ /* 0x0005e4000c101d06 */
.L_x_32511:
[----:B------:R-:W-:Y:S05]  /*1a80*/  BSYNC.RECONVERGENT B0 ;  /* 0x0000000000007941 */ /* 0x000fea0003800200 */
.L_x_32510:
[----:B------:R-:W-:Y:S01]  /*1a90*/  ISETP.GE.U32.AND P0, PT, R2, 0x80, PT ;  /* 0x000000800200780c */ /* 0x000fe20003f06070 */
[----:B------:R-:W-:Y:S03]  /*1aa0*/  BSSY.RECONVERGENT B0, `(.L_x_32514) ;  /* 0x0000053000007945 */ /* 0x000fe60003800200 */
[----:B------:R-:W-:-:S09]  /*1ab0*/  P2R R131, PR, RZ, 0x1 ;  /* 0x00000001ff837803 */ /* 0x000fd20000000000 */
[----:B------:R-:W-:Y:S05]  /*1ac0*/  @!P0 BRA `(.L_x_32515) ;  /* 0x0000000400408947 */ /* 0x000fea0003800000 */
        /* <DEDUP_REMOVED lines=10> */
[--C-:B---3-5:R-:W-:Y:S02]  /*1b70*/  HADD2.F32 R25, -RZ, R20.reuse.H0_H0 ;  /* 0x20000014ff197230 */ /* 0x128fe40000004100 */
[----:B------:R-:W-:Y:S02]  /*1b80*/  HADD2.F32 R27, -RZ, R20.H1_H1 ;  /* 0x30000014ff1b7230 */ /* 0x000fe40000004100 */
[--C-:B012---:R-:W-:Y:S02]  /*1b90*/  HADD2.F32 R133, -RZ, R21.reuse.H1_H1 ;  /* 0x30000015ff857230 */ /* 0x107fe40000004100 */
        /* <DEDUP_REMOVED lines=30> */
.L_x_32516:
[--C-:B---3-5:R-:W-:Y:S02]  /*1d80*/  HADD2.F32 R25, -RZ, R20.reuse.H0_H0 ;  /* 0x20000014ff197230 */ /* 0x128fe40000004100 */
[----:B------:R-:W-:Y:S02]  /*1d90*/  HADD2.F32 R27, -RZ, R20.H1_H1 ;  /* 0x30000014ff1b7230 */ /* 0x000fe40000004100 */
[--C-:B------:R-:W-:Y:S02]  /*1da0*/  HADD2.F32 R131, -RZ, R21.reuse.H0_H0 ;  /* 0x20000015ff837230 */ /* 0x100fe40000004100 */
[-C--:B------:R-:W-:Y:S01]  /*1db0*/  FMUL.FTZ R25, R25, R0.reuse ;  /* 0x0000000019197220 */ /* 0x080fe20000410000 */
[----:B------:R-:W-:Y:S02]  /*1dc0*/  HADD2.F32 R21, -RZ, R21.H1_H1 ;  /* 0x30000015ff157230 */ /* 0x000fe40000004100 */
[----:B------:R-:W-:Y:S01]  /*1dd0*/  FMUL.FTZ R27, R27, R0 ;  /* 0x000000001b1b7220 */ /* 0x000fe20000410000 */
[----:B------:R-:W-:-:S02]  /*1de0*/  HADD2.F32 R24, -RZ, R84.H0_H0 ;  /* 0x20000054ff187230 */ /* 0x000fc40000004100 */
[-C--:B------:R-:W-:Y:S01]  /*1df0*/  FMUL.FTZ R131, R131, R0.reuse ;  /* 0x0000000083837220 */ /* 0x080fe20000410000 */
[--C-:B012---:R-:W-:Y:S02]  /*1e00*/  HADD2.F32 R133, -RZ, R22.reuse.H0_H0 ;  /* 0x20000016ff857230 */ /* 0x107fe40000004100 */
        /* <DEDUP_REMOVED lines=23> */
.L_x_32517:
[----:B------:R-:W0:Y:S02]  /*1f80*/  LDC.64 R132, c[0x0][0x3a8] ;  /* 0x0000ea00ff847b82 */ /* 0x000e240000000a00 */
[C---:B0-----:R-:W-:Y:S01]  /*1f90*/  IMAD.WIDE.U32 R132, R130.reuse, 0x20, R132 ;  /* 0x0000002082847825 */ /* 0x041fe200078e0084 */
[----:B------:R-:W-:-:S04]  /*1fa0*/  IADD3 R130, PT, PT, R130, 0x20, RZ ;  /* 0x0000002082827810 */ /* 0x000fc80007ffe0ff */
[----:B------:R3:W-:Y:S04]  /*1fb0*/  STG.E.128 desc[UR6][R132.64], R24 ;  /* 0x0000001884007986 */ /* 0x0007e8000c101d06 */
[----:B------:R3:W-:Y:S02]  /*1fc0*/  STG.E.128 desc[UR6][R132.64+0x10], R20 ;  /* 0x0000101484007986 */ /* 0x0007e4000c101d06 */
.L_x_32515:
[----:B------:R-:W-:Y:S05]  /*1fd0*/  BSYNC.RECONVERGENT B0 ;  /* 0x0000000000007941 */ /* 0x000fea0003800200 */
.L_x_32514:
[----:B------:R-:W-:Y:S01]  /*1fe0*/  ISETP.GE.U32.AND P0, PT, R2, 0xa0, PT ;  /* 0x000000a00200780c */ /* 0x000fe20003f06070 */
[----:B------:R-:W-:Y:S03]  /*1ff0*/  BSSY.RECONVERGENT B0, `(.L_x_32518) ;  /* 0x0000053000007945 */ /* 0x000fe60003800200 */
[----:B------:R-:W-:-:S09]  /*2000*/  P2R R131, PR, RZ, 0x1 ;  /* 0x00000001ff837803 */ /* 0x000fd20000000000 */
[----:B------:R-:W-:Y:S05]  /*2010*/  @!P0 BRA `(.L_x_32519) ;  /* 0x0000000400408947 */ /* 0x000fea0003800000 */
        /* <DEDUP_REMOVED lines=10> */
[--C-:B0----5:R-:W-:Y:S02]  /*20c0*/  HADD2.F32 R17, -RZ, R12.reuse.H0_H0 ;  /* 0x2000000cff117230 */ /* 0x121fe40000004100 */
[----:B------:R-:W-:Y:S02]  /*20d0*/  HADD2.F32 R19, -RZ, R12.H1_H1 ;  /* 0x3000000cff137230 */ /* 0x000fe40000004100 */
[--C-:B-123--:R-:W-:Y:S02]  /*20e0*/  HADD2.F32 R133, -RZ, R13.reuse.H1_H1 ;  /* 0x3000000dff857230 */ /* 0x10efe40000004100 */
        /* <DEDUP_REMOVED lines=30> */
.L_x_32520:
        /* <DEDUP_REMOVED lines=8> */
[--C-:B-123--:R-:W-:Y:S02]  /*2350*/  HADD2.F32 R133, -RZ, R14.reuse.H0_H0 ;  /* 0x2000000eff857230 */ /* 0x10efe40000004100 */
        /* <DEDUP_REMOVED lines=23> */
.L_x_32521:
[----:B------:R-:W0:Y:S02]  /*24d0*/  LDC.64 R132, c[0x0][0x3a8] ;  /* 0x0000ea00ff847b82 */ /* 0x000e240000000a00 */
[C---:B0-----:R-:W-:Y:S01]  /*24e0*/  IMAD.WIDE.U32 R132, R130.reuse, 0x20, R132 ;  /* 0x0000002082847825 */ /* 0x041fe200078e0084 */
[----:B------:R-:W-:-:S04]  /*24f0*/  IADD3 R130, PT, PT, R130, 0x20, RZ ;  /* 0x0000002082827810 */ /* 0x000fc80007ffe0ff */
[----:B------:R4:W-:Y:S04]  /*2500*/  STG.E.128 desc[UR6][R132.64], R16 ;  /* 0x0000001084007986 */ /* 0x0009e8000c101d06 */
[----:B------:R4:W-:Y:S02]  /*2510*/  STG.E.128 desc[UR6][R132.64+0x10], R12 ;  /* 0x0000100c84007986 */ /* 0x0009e4000c101d06 */
.L_x_32519:
[----:B------:R-:W-:Y:S05]  /*2520*/  BSYNC.RECONVERGENT B0 ;  /* 0x0000000000007941 */ /* 0x000fea0003800200 */
.L_x_32518:
[----:B------:R-:W-:Y:S01]  /*2530*/  ISETP.GE.U32.AND P0, PT, R2, 0xc0, PT ;  /* 0x000000c00200780c */ /* 0x000fe20003f06070 */
[----:B------:R-:W-:Y:S03]  /*2540*/  BSSY.RECONVERGENT B0, `(.L_x_32522) ;  /* 0x0000052000007945 */ /* 0x000fe60003800200 */
[----:B------:R-:W-:-:S09]  /*2550*/  P2R R131, PR, RZ, 0x1 ;  /* 0x00000001ff837803 */ /* 0x000fd20000000000 */
        /* <DEDUP_REMOVED lines=11> */
[--C-:B0----5:R-:W-:Y:S02]  /*2610*/  HADD2.F32 R9, -RZ, R4.reuse.H0_H0 ;  /* 0x20000004ff097230 */ /* 0x121fe40000004100 */
[----:B------:R-:W-:Y:S02]  /*2620*/  HADD2.F32 R11, -RZ, R4.H1_H1 ;  /* 0x30000004ff0b7230 */ /* 0x000fe40000004100 */
[--C-:B------:R-:W-:Y:S02]  /*2630*/  HADD2.F32 R131, -RZ, R5.reuse.H0_H0 ;  /* 0x20000005ff837230 */ /* 0x100fe40000004100 */
[-C--:B------:R-:W-:Y:S01]  /*2640*/  FMUL.FTZ R9, R9, R0.reuse ;  /* 0x0000000009097220 */ /* 0x080fe20000410000 */
[----:B--234-:R-:W-:Y:S02]  /*2650*/  HADD2.F32 R133, -RZ, R5.H1_H1 ;  /* 0x30000005ff857230 */ /* 0x01cfe40000004100 */
[----:B------:R-:W-:Y:S01]  /*2660*/  FMUL.FTZ R4, R11, R0 ;  /* 0x000000000b047220 */ /* 0x000fe20000410000 */
[----:B------:R-:W-:-:S02]  /*2670*/  HADD2.F32 R143, -RZ, R7.H0_H0 ;  /* 0x20000007ff8f7230 */ /* 0x000fc40000004100 */
[-C--:B------:R-:W-:Y:S01]  /*2680*/  FMUL.FTZ R131, R131, R0.reuse ;  /* 0x0000000083837220 */ /* 0x080fe20000410000 */
[----:B------:R-:W-:Y:S02]  /*2690*/  HADD2.F32 R8, -RZ, R60.H0_H0 ;  /* 0x2000003cff087230 */ /* 0x000fe40000004100 */
[--C-:B------:R-:W-:Y:S02]  /*26a0*/  HADD2.F32 R135, -RZ, R6.reuse.H0_H0 ;  /* 0x20000006ff877230 */ /* 0x100fe40000004100 */
[----:B------:R-:W-:Y:S01]  /*26b0*/  FMUL.FTZ R143, R143, R0 ;  /* 0x000000008f8f7220 */ /* 0x000fe20000410000 */
[----:B------:R-:W-:Y:S02]  /*26c0*/  HADD2.F32 R141, -RZ, R6.H1_H1 ;  /* 0x30000006ff8d7230 */ /* 0x000fe40000004100 */
[----:B------:R-:W-:Y:S01]  /*26d0*/  FFMA.FTZ R8, R9, R8, R56 ;  /* 0x0000000809087223 */ /* 0x000fe20000010038 */
[----:B------:R-:W-:Y:S02]  /*26e0*/  HADD2.F32 R7, -RZ, R7.H1_H1 ;  /* 0x30000007ff077230 */ /* 0x000fe40000004100 */
[----:B------:R-:W-:Y:S01]  /*26f0*/  FMUL.FTZ R6, R133, R0 ;  /* 0x0000000085067220 */ /* 0x000fe20000410000 */
[----:B------:R-:W-:-:S02]  /*2700*/  HADD2.F32 R5, -RZ, R60.H1_H1 ;  /* 0x3000003cff057230 */ /* 0x000fc40000004100 */
[-C--:B------:R-:W-:Y:S01]  /*2710*/  FMUL.FTZ R135, R135, R0.reuse ;  /* 0x0000000087877220 */ /* 0x080fe20000410000 */
[-C--:B------:R-:W-:Y:S01]  /*2720*/  FMUL.FTZ R132, R141, R0.reuse ;  /* 0x000000008d847220 */ /* 0x080fe20000410000 */
[----:B------:R-:W-:Y:S01]  /*2730*/  FMUL.FTZ R134, R7, R0 ;  /* 0x0000000007867220 */ /* 0x000fe20000410000 */
[--C-:B------:R-:W-:Y:S02]  /*2740*/  HADD2.F32 R11, -RZ, R61.reuse.H1_H1 ;  /* 0x3000003dff0b7230 */ /* 0x100fe40000004100 */
[----:B------:R-:W-:Y:S01]  /*2750*/  FFMA.FTZ R9, R4, R5, R57 ;  /* 0x0000000504097223 */ /* 0x000fe20000010039 */
[----:B------:R-:W-:Y:S02]  /*2760*/  HADD2.F32 R10, -RZ, R61.H0_H0 ;  /* 0x2000003dff0a7230 */ /* 0x000fe40000004100 */
[--C-:B------:R-:W-:Y:S02]  /*2770*/  HADD2.F32 R4, -RZ, R62.reuse.H0_H0 ;  /* 0x2000003eff047230 */ /* 0x100fe40000004100 */
[----:B------:R-:W-:Y:S01]  /*2780*/  FFMA.FTZ R11, R6, R11, R59 ;  /* 0x0000000b060b7223 */ /* 0x000fe2000001003b */
[----:B------:R-:W-:-:S02]  /*2790*/  HADD2.F32 R5, -RZ, R62.H1_H1 ;  /* 0x3000003eff057230 */ /* 0x000fc40000004100 */
[----:B------:R-:W-:Y:S01]  /*27a0*/  FFMA.FTZ R10, R131, R10, R58 ;  /* 0x0000000a830a7223 */ /* 0x000fe2000001003a */
[--C-:B------:R-:W-:Y:S02]  /*27b0*/  HADD2.F32 R0, -RZ, R63.reuse.H0_H0 ;  /* 0x2000003fff007230 */ /* 0x100fe40000004100 */
[----:B------:R-:W-:Y:S01]  /*27c0*/  FFMA.FTZ R4, R135, R4, R52 ;  /* 0x0000000487047223 */ /* 0x000fe20000010034 */
[----:B------:R-:W-:Y:S02]  /*27d0*/  HADD2.F32 R7, -RZ, R63.H1_H1 ;  /* 0x3000003fff077230 */ /* 0x000fe40000004100 */
[----:B------:R-:W-:Y:S01]  /*27e0*/  FFMA.FTZ R5, R132, R5, R53 ;  /* 0x0000000584057223 */ /* 0x000fe20000010035 */
[----:B------:R-:W-:Y:S02]  /*27f0*/  FFMA.FTZ R6, R143, R0, R54 ;  /* 0x000000008f067223 */ /* 0x000fe40000010036 */
[----:B------:R-:W-:Y:S01]  /*2800*/  FFMA.FTZ R7, R134, R7, R55 ;  /* 0x0000000786077223 */ /* 0x000fe20000010037 */
[----:B------:R-:W-:Y:S06]  /*2810*/  BRA `(.L_x_32525) ;  /* 0x0000000000807947 */ /* 0x000fec0003800000 */
.L_x_32524:
[--C-:B0----5:R-:W-:Y:S02]  /*2820*/  HADD2.F32 R9, -RZ, R4.reuse.H0_H0 ;  /* 0x20000004ff097230 */ /* 0x121fe40000004100 */
[----:B------:R-:W-:Y:S02]  /*2830*/  HADD2.F32 R11, -RZ, R4.H1_H1 ;  /* 0x30000004ff0b7230 */ /* 0x000fe40000004100 */
[----:B------:R-:W-:Y:S02]  /*2840*/  HADD2.F32 R131, -RZ, R5.H0_H0 ;  /* 0x20000005ff837230 */ /* 0x000fe40000004100 */
[-C--:B------:R-:W-:Y:S01]  /*2850*/  FMUL.FTZ R9, R9, R0.reuse ;  /* 0x0000000009097220 */ /* 0x080fe20000410000 */
[----:B------:R-:W-:Y:S02]  /*2860*/  HADD2.F32 R141, -RZ, R7.H0_H0 ;  /* 0x20000007ff8d7230 */ /* 0x000fe40000004100 */
[----:B------:R-:W-:Y:S01]  /*2870*/  FMUL.FTZ R11, R11, R0 ;  /* 0x000000000b0b7220 */ /* 0x000fe20000410000 */
[----:B------:R-:W-:-:S02]  /*2880*/  HADD2.F32 R5, -RZ, R5.H1_H1 ;  /* 0x30000005ff057230 */ /* 0x000fc40000004100 */
[-C--:B------:R-:W-:Y:S01]  /*2890*/  FMUL.FTZ R131, R131, R0.reuse ;  /* 0x0000000083837220 */ /* 0x080fe20000410000 */
[--C-:B--234-:R-:W-:Y:S02]  /*28a0*/  HADD2.F32 R133, -RZ, R6.reuse.H0_H0 ;  /* 0x20000006ff857230 */ /* 0x11cfe40000004100 */
[-C--:B------:R-:W-:Y:S01]  /*28b0*/  FMUL.FTZ R141, R141, R0.reuse ;  /* 0x000000008d8d7220 */ /* 0x080fe20000410000 */
[----:B------:R-:W-:Y:S02]  /*28c0*/  HADD2.F32 R135, -RZ, R6.H1_H1 ;  /* 0x30000006ff877230 */ /* 0x000fe40000004100 */
[-C--:B------:R-:W-:Y:S01]  /*28d0*/  FMUL.FTZ R5, R5, R0.reuse ;  /* 0x0000000005057220 */ /* 0x080fe20000410000 */
[----:B------:R-:W-:Y:S02]  /*28e0*/  HADD2.F32 R7, -RZ, R7.H1_H1 ;  /* 0x30000007ff077230 */ /* 0x000fe40000004100 */
[----:B------:R-:W-:Y:S01]  /*28f0*/  FMUL.FTZ R133, R133, R0 ;  /* 0x0000000085857220 */ /* 0x000fe20000410000 */
[----:B------:R-:W-:-:S02]  /*2900*/  HADD2.F32 R8, -RZ, R60.H0_H0 ;  /* 0x2000003cff087230 */ /* 0x000fc40000004100 */
[-C--:B------:R-:W-:Y:S01]  /*2910*/  FMUL.FTZ R135, R135, R0.reuse ;  /* 0x0000000087877220 */ /* 0x080fe20000410000 */
[----:B------:R-:W-:Y:S02]  /*2920*/  HADD2.F32 R4, -RZ, R60.H1_H1 ;  /* 0x3000003cff047230 */ /* 0x000fe40000004100 */
[----:B------:R-:W-:Y:S01]  /*2930*/  FMUL.FTZ R7, R7, R0 ;  /* 0x0000000007077220 */ /* 0x000fe20000410000 */
[--C-:B------:R-:W-:Y:S02]  /*2940*/  HADD2.F32 R0, -RZ, R61.reuse.H1_H1 ;  /* 0x3000003dff007230 */ /* 0x100fe40000004100 */
        /* <DEDUP_REMOVED lines=13> */
.L_x_32525:
[----:B------:R-:W0:Y:S02]  /*2a20*/  LDC.64 R132, c[0x0][0x3a8] ;  /* 0x0000ea00ff847b82 */ /* 0x000e240000000a00 */
[----:B0-----:R-:W-:-:S05]  /*2a30*/  IMAD.WIDE.U32 R130, R130, 0x20, R132 ;  /* 0x0000002082827825 */ /* 0x001fca00078e0084 */
[----:B------:R0:W-:Y:S04]  /*2a40*/  STG.E.128 desc[UR6][R130.64], R8 ;  /* 0x0000000882007986 */ /* 0x0001e8000c101d06 */
[----:B------:R0:W-:Y:S02]  /*2a50*/  STG.E.128 desc[UR6][R130.64+0x10], R4 ;  /* 0x0000100482007986 */ /* 0x0001e4000c101d06 */
.L_x_32523:
[----:B------:R-:W-:Y:S05]  /*2a60*/  BSYNC.RECONVERGENT B0 ;  /* 0x0000000000007941 */ /* 0x000fea0003800200 */
.L_x_32522:
[----:B------:R-:W-:Y:S01]  /*2a70*/  FADD.FTZ R0, RZ, R48 ;  /* 0x00000030ff007221 */ /* 0x000fe20000010000 */
[C---:B------:R-:W-:Y:S01]  /*2a80*/  ISETP.GT.U32.AND P3, PT, R2.reuse, 0x3f, PT ;  /* 0x0000003f0200780c */ /* 0x040fe20003f64070 */
[----:B------:R-:W1:Y:S01]  /*2a90*/  S2R R140, SR_TID.X ;  /* 0x00000000008c7919 */ /* 0x000e620000002100 */
[C---:B------:R-:W-:Y:S01]  /*2aa0*/  ISETP.GT.U32.AND P2, PT, R2.reuse, 0x5f, PT ;  /* 0x0000005f0200780c */ /* 0x040fe20003f44070 */
[----:B0-----:R-:W-:Y:S01]  /*2ab0*/  FADD.FTZ R131, R49, R0 ;  /* 0x0000000031837221 */ /* 0x001fe20000010000 */
        /* <DEDUP_REMOVED lines=174> */
.L_x_32551:
        /* <DEDUP_REMOVED lines=17> */
[--C-:B-1----:R-:W-:Y:S01]  /*36b0*/  FADD.FTZ R131, R48, -R0.reuse ;  /* 0x8000000030837221 */ /* 0x102fe20000010000 */
        /* <DEDUP_REMOVED lines=9> */
[----:B------:R-:W-:Y:S02]  /*3750*/  HADD2.F32 R134, -RZ, R138.H0_H0 ;  /* 0x2000008aff867230 */ /* 0x000fe40000004100 */
[----:B------:R-:W-:Y:S01]  /*3760*/  FADD.FTZ R141, R47, -R0 ;  /* 0x800000002f8d7221 */ /* 0x000fe20000010000 */
[----:B------:R-:W-:Y:S01]  /*3770*/  FFMA.FTZ R133, R133, R140, R142 ;  /* 0x0000008c85857223 */ /* 0x000fe2000001008e */
[----:B------:R-:W-:Y:S02]  /*3780*/  HADD2.F32 R140, -RZ, R126.H0_H0 ;  /* 0x2000007eff8c7230 */ /* 0x000fe40000004100 */
[C---:B------:R-:W-:Y:S01]  /*3790*/  FMUL.FTZ R131, R130.reuse, R131 ;  /* 0x0000008382837220 */ /* 0x040fe20000410000 */
[----:B------:R-:W-:Y:S01]  /*37a0*/  FMUL.FTZ R145, R130, R141 ;  /* 0x0000008d82917220 */ /* 0x000fe20000410000 */
[----:B------:R-:W-:Y:S01]  /*37b0*/  FADD.FTZ R135, R46, -R0 ;  /* 0x800000002e877221 */ /* 0x000fe20000010000 */
[----:B------:R-:W-:-:S02]  /*37c0*/  HADD2.F32 R142, -RZ, R139.H0_H0 ;  /* 0x2000008bff8e7230 */ /* 0x000fc40000004100 */
[----:B------:R-:W-:Y:S01]  /*37d0*/  FFMA.FTZ R143, R131, R134, R140 ;  /* 0x00000086838f7223 */ /* 0x000fe2000001008c */
[----:B------:R-:W-:Y:S01]  /*37e0*/  HADD2.F32 R144, -RZ, R127.H0_H0 ;  /* 0x2000007fff907230 */ /* 0x000fe20000004100 */
[----:B------:R-:W0:Y:S01]  /*37f0*/  LDC.64 R140, c[0x0][0x428] ;  /* 0x00010a00ff8c7b82 */ /* 0x000e220000000a00 */
[----:B------:R-:W-:Y:S02]  /*3800*/  HADD2.F32 R146, -RZ, R139.H1_H1 ;  /* 0x3000008bff927230 */ /* 0x000fe40000004100 */
[----:B------:R-:W-:Y:S01]  /*3810*/  FMUL.FTZ R135, R130, R135 ;  /* 0x0000008782877220 */ /* 0x000fe20000410000 */
[----:B------:R-:W-:Y:S02]  /*3820*/  HADD2.F32 R148, -RZ, R127.H1_H1 ;  /* 0x3000007fff947230 */ /* 0x000fe40000004100 */
[----:B------:R-:W-:Y:S01]  /*3830*/  FADD.FTZ R131, R49, -R0 ;  /* 0x8000000031837221 */ /* 0x000fe20000010000 */
[----:B------:R-:W-:Y:S02]  /*3840*/  HADD2.F32 R134, -RZ, R136.H1_H1 ;  /* 0x30000088ff867230 */ /* 0x000fe40000004100 */
[----:B------:R-:W-:Y:S01]  /*3850*/  FFMA.FTZ R147, R135, R142, R144 ;  /* 0x0000008e87937223 */ /* 0x000fe20000010090 */
        /* <DEDUP_REMOVED lines=11> */
[----:B------:R-:W-:Y:S01]  /*3910*/  HADD2.F32 R142, -RZ, R124.H1_H1 ;  /* 0x3000007cff8e7230 */ /* 0x000fe20000004100 */
[----:B------:R-:W-:Y:S01]  /*3920*/  F2FP.F16.F32.PACK_AB R135, R152, R147 ;  /* 0x000000939887723e */ /* 0x000fe200000000ff */
[----:B------:R-:W-:-:S02]  /*3930*/  FFMA.FTZ R148, R145, R148, R150 ;  /* 0x0000009491947223 */ /* 0x000fc40000010096 */
[----:B------:R-:W-:Y:S01]  /*3940*/  F2FP.F16.F32.PACK_AB R133, R144, R133 ;  /* 0x000000859085723e */ /* 0x000fe200000000ff */
[----:B------:R-:W-:Y:S01]  /*3950*/  FFMA.FTZ R131, R131, R134, R142 ;  /* 0x0000008683837223 */ /* 0x000fe2000001008e */
[C---:B0-----:R-:W-:Y:S01]  /*3960*/  IMAD.WIDE.U32 R140, R128.reuse, 0x10, R140 ;  /* 0x00000010808c7825 */ /* 0x041fe200078e008c */
[----:B------:R-:W-:Y:S02]  /*3970*/  IADD3 R128, PT, PT, R128, 0x20, RZ ;  /* 0x0000002080807810 */ /* 0x000fe40007ffe0ff */
[----:B------:R-:W-:Y:S02]  /*3980*/  F2FP.F16.F32.PACK_AB R134, R148, R143 ;  /* 0x0000008f9486723e */ /* 0x000fe400000000ff */
[----:B------:R-:W-:-:S05]  /*3990*/  F2FP.F16.F32.PACK_AB R132, R131, R132 ;  /* 0x000000848384723e */ /* 0x000fca00000000ff */
[----:B------:R0:W-:Y:S02]  /*39a0*/  STG.E.128 desc[UR6][R140.64], R132 ;  /* 0x000000848c007986 */ /* 0x0001e4000c101d06 */
.L_x_32528:
[----:B------:R-:W-:Y:S05]  /*39b0*/  BSYNC.RECONVERGENT B0 ;  /* 0x0000000000007941 */ /* 0x000fea0003800200 */
.L_x_32527:
[----:B------:R-:W-:Y:S01]  /*39c0*/  ISETP.GE.U32.AND P0, PT, R2, 0x40, PT ;  /* 0x000000400200780c */ /* 0x000fe20003f06070 */
[----:B------:R-:W-:-:S12]  /*39d0*/  BSSY.RECONVERGENT B0, `(.L_x_32529) ;  /* 0x0000032000007945 */ /* 0x000fd80003800200 */
[----:B------:R-:W-:Y:S05]  /*39e0*/  @!P0 BRA `(.L_x_32530) ;  /* 0x0000000000c08947 */ /* 0x000fea0003800000 */
[--C-:B-1----:R-:W-:Y:S01]  /*39f0*/  FADD.FTZ R131, R40, -R0.reuse ;  /* 0x8000000028837221 */ /* 0x102fe20000010000 */
[----:B0----5:R-:W-:Y:S02]  /*3a00*/  HADD2.F32 R132, -RZ, R116.H0_H0 ;  /* 0x20000074ff847230 */ /* 0x021fe40000004100 */
        /* <DEDUP_REMOVED lines=46> */
.L_x_32530:
[----:B------:R-:W-:Y:S05]  /*3cf0*/  BSYNC.RECONVERGENT B0 ;  /* 0x0000000000007941 */ /* 0x000fea0003800200 */
.L_x_32529:
[----:B------:R-:W-:Y:S01]  /*3d00*/  ISETP.GE.U32.AND P0, PT, R2, 0x60, PT ;  /* 0x000000600200780c */ /* 0x000fe20003f06070 */
[----:B------:R-:W-:-:S12]  /*3d10*/  BSSY.RECONVERGENT B0, `(.L_x_32531) ;  /* 0x0000032000007945 */ /* 0x000fd80003800200 */
[----:B------:R-:W-:Y:S05]  /*3d20*/  @!P0 BRA `(.L_x_32532) ;  /* 0x0000000000c08947 */ /* 0x000fea0003800000 */
[--C-:B-1----:R-:W-:Y:S01]  /*3d30*/  FADD.FTZ R131, R32, -R0.reuse ;  /* 0x8000000020837221 */ /* 0x102fe20000010000 */
[----:B0-2--5:R-:W-:Y:S02]  /*3d40*/  HADD2.F32 R132, -RZ, R104.H0_H0 ;  /* 0x20000068ff847230 */ /* 0x025fe40000004100 */
        /* <DEDUP_REMOVED lines=46> */
.L_x_32532:
[----:B------:R-:W-:Y:S05]  /*4030*/  BSYNC.RECONVERGENT B0 ;  /* 0x0000000000007941 */ /* 0x000fea0003800200 */
.L_x_32531:
[----:B------:R-:W-:Y:S01]  /*4040*/  ISETP.GE.U32.AND P0, PT, R2, 0x80, PT ;  /* 0x000000800200780c */ /* 0x000fe20003f06070 */
[----:B------:R-:W-:-:S12]  /*4050*/  BSSY.RECONVERGENT B0, `(.L_x_32533) ;  /* 0x0000032000007945 */ /* 0x000fd80003800200 */
[----:B------:R-:W-:Y:S05]  /*4060*/  @!P0 BRA `(.L_x_32534) ;  /* 0x0000000000c08947 */ /* 0x000fea0003800000 */
[--C-:B-1----:R-:W-:Y:S01]  /*4070*/  FADD.FTZ R131, R24, -R0.reuse ;  /* 0x8000000018837221 */ /* 0x102fe20000010000 */
[----:B0-23-5:R-:W-:Y:S02]  /*4080*/  HADD2.F32 R132, -RZ, R92.H0_H0 ;  /* 0x2000005cff847230 */ /* 0x02dfe40000004100 */
        /* <DEDUP_REMOVED lines=46> */
.L_x_32534:
[----:B------:R-:W-:Y:S05]  /*4370*/  BSYNC.RECONVERGENT B0 ;  /* 0x0000000000007941 */ /* 0x000fea0003800200 */
.L_x_32533:
[----:B------:R-:W-:Y:S01]  /*4380*/  ISETP.GE.U32.AND P0, PT, R2, 0xa0, PT ;  /* 0x000000a00200780c */ /* 0x000fe20003f06070 */
[----:B------:R-:W-:-:S12]  /*4390*/  BSSY.RECONVERGENT B0, `(.L_x_32535) ;  /* 0x0000032000007945 */ /* 0x000fd80003800200 */
[----:B------:R-:W-:Y:S05]  /*43a0*/  @!P0 BRA `(.L_x_32536) ;  /* 0x0000000000c08947 */ /* 0x000fea0003800000 */
[--C-:B-1----:R-:W-:Y:S01]  /*43b0*/  FADD.FTZ R131, R16, -R0.reuse ;  /* 0x8000000010837221 */ /* 0x102fe20000010000 */
[----:B0-2345:R-:W-:Y:S02]  /*43c0*/  HADD2.F32 R132, -RZ, R80.H0_H0 ;  /* 0x20000050ff847230 */ /* 0x03dfe40000004100 */
        /* <DEDUP_REMOVED lines=46> */
.L_x_32536:
[----:B------:R-:W-:Y:S05]  /*46b0*/  BSYNC.RECONVERGENT B0 ;  /* 0x0000000000007941 */ /* 0x000fea0003800200 */
.L_x_32535:
[----:B------:R-:W-:Y:S01]  /*46c0*/  ISETP.GE.U32.AND P0, PT, R2, 0xc0, PT ;  /* 0x000000c00200780c */ /* 0x000fe20003f06070 */
[----:B------:R-:W-:-:S12]  /*46d0*/  BSSY.RECONVERGENT B0, `(.L_x_32537) ;  /* 0x0000031000007945 */ /* 0x000fd80003800200 */
[----:B------:R-:W-:Y:S05]  /*46e0*/  @!P0 BRA `(.L_x_32538) ;  /* 0x0000000000bc8947 */ /* 0x000fea0003800000 */
[--C-:B-1----:R-:W-:Y:S01]  /*46f0*/  FADD.FTZ R131, R8, -R0.reuse ;  /* 0x8000000008837221 */ /* 0x102fe20000010000 */
[----:B0-2345:R-:W-:Y:S02]  /*4700*/  HADD2.F32 R132, -RZ, R68.H0_H0 ;  /* 0x20000044ff847230 */ /* 0x03dfe40000004100 */
[--C-:B------:R-:W-:Y:S01]  /*4710*/  FADD.FTZ R141, R10, -R0.reuse ;  /* 0x800000000a8d7221 */ /* 0x100fe20000010000 */
[----:B------:R-:W-:Y:S02]  /*4720*/  HADD2.F32 R134, -RZ, R64.H0_H0 ;  /* 0x20000040ff867230 */ /* 0x000fe40000004100 */
[----:B------:R-:W-:Y:S01]  /*4730*/  FMUL.FTZ R131, R130, R131 ;  /* 0x0000008382837220 */ /* 0x000fe20000410000 */
[--C-:B------:R-:W-:Y:S01]  /*4740*/  FADD.FTZ R145, R4, -R0.reuse ;  /* 0x8000000004917221 */ /* 0x100fe20000010000 */
[----:B------:R-:W-:Y:S01]  /*4750*/  FADD.FTZ R149, R6, -R0 ;  /* 0x8000000006957221 */ /* 0x000fe20000010000 */
[----:B------:R-:W-:Y:S02]  /*4760*/  HADD2.F32 R140, -RZ, R69.H0_H0 ;  /* 0x20000045ff8c7230 */ /* 0x000fe40000004100 */
[----:B------:R-:W-:Y:S01]  /*4770*/  FFMA.FTZ R131, R131, R132, R134 ;  /* 0x0000008483837223 */ /* 0x000fe20000010086 */
[----:B------:R-:W-:Y:S01]  /*4780*/  HADD2.F32 R142, -RZ, R65.H0_H0 ;  /* 0x20000041ff8e7230 */ /* 0x000fe20000004100 */
[----:B------:R-:W0:Y:S01]  /*4790*/  LDC.64 R132, c[0x0][0x428] ;  /* 0x00010a00ff847b82 */ /* 0x000e220000000a00 */
[----:B------:R-:W-:-:S02]  /*47a0*/  HADD2.F32 R144, -RZ, R70.H0_H0 ;  /* 0x20000046ff907230 */ /* 0x000fc40000004100 */
[--C-:B------:R-:W-:Y:S01]  /*47b0*/  FADD.FTZ R135, R9, -R0.reuse ;  /* 0x8000000009877221 */ /* 0x100fe20000010000 */
[----:B------:R-:W-:Y:S02]  /*47c0*/  HADD2.F32 R146, -RZ, R66.H0_H0 ;  /* 0x20000042ff927230 */ /* 0x000fe40000004100 */
[--C-:B------:R-:W-:Y:S01]  /*47d0*/  FADD.FTZ R143, R11, -R0.reuse ;  /* 0x800000000b8f7221 */ /* 0x100fe20000010000 */
[----:B------:R-:W-:Y:S02]  /*47e0*/  HADD2.F32 R148, -RZ, R71.H0_H0 ;  /* 0x20000047ff947230 */ /* 0x000fe40000004100 */
[--C-:B------:R-:W-:Y:S01]  /*47f0*/  FADD.FTZ R147, R5, -R0.reuse ;  /* 0x8000000005937221 */ /* 0x100fe20000010000 */
[----:B------:R-:W-:Y:S02]  /*4800*/  HADD2.F32 R150, -RZ, R67.H0_H0 ;  /* 0x20000043ff967230 */ /* 0x000fe40000004100 */
        /* <DEDUP_REMOVED lines=11> */
[----:B------:R-:W-:-:S02]  /*48c0*/  HADD2.F32 R135, -RZ, R68.H1_H1 ;  /* 0x30000044ff877230 */ /* 0x000fc40000004100 */
[----:B------:R-:W-:Y:S02]  /*48d0*/  HADD2.F32 R143, -RZ, R69.H1_H1 ;  /* 0x30000045ff8f7230 */ /* 0x000fe40000004100 */
        /* <DEDUP_REMOVED lines=16> */
.L_x_32538:
[----:B------:R-:W-:Y:S05]  /*49e0*/  BSYNC.RECONVERGENT B0 ;  /* 0x0000000000007941 */ /* 0x000fea0003800200 */
.L_x_32537:
[----:B-1----:R-:W1:Y:S02]  /*49f0*/  LDC.64 R130, c[0x0][0x380] ;  /* 0x0000e000ff827b82 */ /* 0x002e640000000a00 */
[----:B-1----:R-:W-:-:S04]  /*4a00*/  LEA R129, R130, R129, 0x2 ;  /* 0x0000008182817211 */ /* 0x002fc800078e10ff */
[----:B------:R-:W-:-:S13]  /*4a10*/  ISETP.GE.AND P0, PT, R129, R131, PT ;  /* 0x000000838100720c */ /* 0x000fda0003f06270 */
[----:B------:R-:W-:Y:S05]  /*4a20*/  @!P0 BRA `(.L_x_32539) ;  /* 0xffffffbc00f88947 */ /* 0x000fea000383ffff */
[----:B------:R-:W-:Y:S05]  /*4a30*/  EXIT ;  /* 0x000000000000794d */ /* 0x000fea0003800000 */
.L_x_32526:
        /* <DEDUP_REMOVED lines=8> */
.L_x_32541:
[----:B------:R-:W-:Y:S05]  /*4ac0*/  BSYNC B0 ;  /* 0x0000000000007941 */ /* 0x000fea0003800000 */
.L_x_32540:
        /* <DEDUP_REMOVED lines=10> */
.L_x_32542:
[----:B------:R-:W-:Y:S01]  /*4b70*/  HFMA2 R144, -RZ, RZ, 0, 2.384185791015625e-07 ;  /* 0x00000004ff907431 */ /* 0x000fe200000001ff */
[----:B------:R-:W-:-:S05]  /*4b80*/  MOV R133, R141 ;  /* 0x0000008d00857202 */ /* 0x000fca0000000f00 */
[----:B------:R-:W-:-:S05]  /*4b90*/  FADD.FTZ R133, R132, R133 ;  /* 0x0000008584857221 */ /* 0x000fca0000010000 */
[----:B------:R-:W-:-:S07]  /*4ba0*/  MOV R143, R133 ;  /* 0x00000085008f7202 */ /* 0x000fce0000000f00 */
[----:B------:R-:W-:Y:S05]  /*4bb0*/  WARPSYNC.COLLECTIVE R142, `(.L_x_32543) ;  /* 0x000000008e087348 */ /* 0x000fea0003c00000 */
[----:B------:R0:W1:Y:S02]  /*4bc0*/  SHFL.BFLY P6, R141, R143, R144, R145 ;  /* 0x0c0000908f8d7389 */ /* 0x00006400000c0091 */
[----:B01----:R-:W-:Y:S05]  /*4bd0*/  ENDCOLLECTIVE ;  /* 0x000000000000791b */ /* 0x003fea0003800000 */
.L_x_32543:
[----:B------:R-:W-:Y:S01]  /*4be0*/  HFMA2 R144, -RZ, RZ, 0, 4.76837158203125e-07 ;  /* 0x00000008ff907431 */ /* 0x000fe200000001ff */
[----:B------:R-:W-:-:S05]  /*4bf0*/  MOV R0, R141 ;  /* 0x0000008d00007202 */ /* 0x000fca0000000f00 */
[----:B------:R-:W-:-:S05]  /*4c00*/  FADD.FTZ R134, R133, R0 ;  /* 0x0000000085867221 */ /* 0x000fca0000010000 */
[----:B------:R-:W-:-:S07]  /*4c10*/  MOV R143, R134 ;  /* 0x00000086008f7202 */ /* 0x000fce0000000f00 */
[----:B------:R-:W-:Y:S05]  /*4c20*/  WARPSYNC.COLLECTIVE R142, `(.L_x_32544) ;  /* 0x000000008e087348 */ /* 0x000fea0003c00000 */
[----:B------:R0:W1:Y:S02]  /*4c30*/  SHFL.BFLY P6, R141, R143, R144, R145 ;  /* 0x0c0000908f8d7389 */ /* 0x00006400000c0091 */
[----:B01----:R-:W-:Y:S05]  /*4c40*/  ENDCOLLECTIVE ;  /* 0x000000000000791b */ /* 0x003fea0003800000 */
.L_x_32544:
[----:B------:R-:W-:Y:S01]  /*4c50*/  HFMA2 R144, -RZ, RZ, 0, 9.5367431640625e-07 ;  /* 0x00000010ff907431 */ /* 0x000fe200000001ff */
[----:B------:R-:W-:-:S05]  /*4c60*/  MOV R135, R141 ;  /* 0x0000008d00877202 */ /* 0x000fca0000000f00 */
[----:B------:R-:W-:-:S05]  /*4c70*/  FADD.FTZ R135, R134, R135 ;  /* 0x0000008786877221 */ /* 0x000fca0000010000 */
[----:B------:R-:W-:-:S07]  /*4c80*/  MOV R143, R135 ;  /* 0x00000087008f7202 */ /* 0x000fce0000000f00 */
[----:B------:R-:W-:Y:S05]  /*4c90*/  WARPSYNC.COLLECTIVE R142, `(.L_x_32545) ;  /* 0x000000008e087348 */ /* 0x000fea0003c00000 */
[----:B------:R0:W1:Y:S02]  /*4ca0*/  SHFL.BFLY P6, R141, R143, R144, R145 ;  /* 0x0c0000908f8d7389 */ /* 0x00006400000c0091 */
[----:B01----:R-:W-:Y:S05]  /*4cb0*/  ENDCOLLECTIVE ;  /* 0x000000000000791b */ /* 0x003fea0003800000 */
.L_x_32545:
        /* <DEDUP_REMOVED lines=106> */
.L_x_32546:
[----:B------:R-:W-:Y:S01]  /*5360*/  HFMA2 R144, -RZ, RZ, 0, 1.1920928955078125e-07 ;  /* 0x00000002ff907431 */ /* 0x000fe200000001ff */
[----:B------:R-:W-:-:S05]  /*5370*/  MOV R133, R141 ;  /* 0x0000008d00857202 */ /* 0x000fca0000000f00 */
[----:B------:R-:W-:-:S05]  /*5380*/  FADD.FTZ R133, R0, R133 ;  /* 0x0000008500857221 */ /* 0x000fca0000010000 */
[----:B------:R-:W-:-:S07]  /*5390*/  MOV R143, R133 ;  /* 0x00000085008f7202 */ /* 0x000fce0000000f00 */
[----:B------:R-:W-:Y:S05]  /*53a0*/  WARPSYNC.COLLECTIVE R142, `(.L_x_32547) ;  /* 0x000000008e087348 */ /* 0x000fea0003c00000 */
[----:B------:R0:W1:Y:S02]  /*53b0*/  SHFL.BFLY P6, R141, R143, R144, R145 ;  /* 0x0c0000908f8d7389 */ /* 0x00006400000c0091 */
[----:B01----:R-:W-:Y:S05]  /*53c0*/  ENDCOLLECTIVE ;  /* 0x000000000000791b */ /* 0x003fea0003800000 */
.L_x_32547:
[----:B------:R-:W-:Y:S01]  /*53d0*/  HFMA2 R144, -RZ, RZ, 0, 2.384185791015625e-07 ;  /* 0x00000004ff907431 */ /* 0x000fe200000001ff */
[----:B------:R-:W-:-:S05]  /*53e0*/  MOV R132, R141 ;  /* 0x0000008d00847202 */ /* 0x000fca0000000f00 */
[----:B------:R-:W-:-:S05]  /*53f0*/  FADD.FTZ R132, R133, R132 ;  /* 0x0000008485847221 */ /* 0x000fca0000010000 */
[----:B------:R-:W-:-:S07]  /*5400*/  MOV R143, R132 ;  /* 0x00000084008f7202 */ /* 0x000fce0000000f00 */
[----:B------:R-:W-:Y:S05]  /*5410*/  WARPSYNC.COLLECTIVE R142, `(.L_x_32548) ;  /* 0x000000008e087348 */ /* 0x000fea0003c00000 */
[----:B------:R0:W1:Y:S02]  /*5420*/  SHFL.BFLY P6, R141, R143, R144, R145 ;  /* 0x0c0000908f8d7389 */ /* 0x00006400000c0091 */
[----:B01----:R-:W-:Y:S05]  /*5430*/  ENDCOLLECTIVE ;  /* 0x000000000000791b */ /* 0x003fea0003800000 */
.L_x_32548:
[----:B------:R-:W-:Y:S01]  /*5440*/  HFMA2 R144, -RZ, RZ, 0, 4.76837158203125e-07 ;  /* 0x00000008ff907431 */ /* 0x000fe200000001ff */
[----:B------:R-:W-:-:S05]  /*5450*/  MOV R135, R141 ;  /* 0x0000008d00877202 */ /* 0x000fca0000000f00 */
[----:B------:R-:W-:-:S05]  /*5460*/  FADD.FTZ R135, R132, R135 ;  /* 0x0000008784877221 */ /* 0x000fca0000010000 */
[----:B------:R-:W-:-:S07]  /*5470*/  MOV R143, R135 ;  /* 0x00000087008f7202 */ /* 0x000fce0000000f00 */
[----:B------:R-:W-:Y:S05]  /*5480*/  WARPSYNC.COLLECTIVE R142, `(.L_x_32549) ;  /* 0x000000008e087348 */ /* 0x000fea0003c00000 */
[----:B------:R0:W1:Y:S02]  /*5490*/  SHFL.BFLY P6, R141, R143, R144, R145 ;  /* 0x0c0000908f8d7389 */ /* 0x00006400000c0091 */
[----:B01----:R-:W-:Y:S05]  /*54a0*/  ENDCOLLECTIVE ;  /* 0x000000000000791b */ /* 0x003fea0003800000 */
.L_x_32549:
[----:B------:R-:W-:Y:S01]  /*54b0*/  HFMA2 R144, -RZ, RZ, 0, 9.5367431640625e-07 ;  /* 0x00000010ff907431 */ /* 0x000fe200000001ff */
[----:B------:R-:W-:-:S05]  /*54c0*/  MOV R134, R141 ;  /* 0x0000008d00867202 */ /* 0x000fca0000000f00 */
[----:B------:R-:W-:-:S05]  /*54d0*/  FADD.FTZ R134, R135, R134 ;  /* 0x0000008687867221 */ /* 0x000fca0000010000 */
[----:B------:R-:W-:-:S07]  /*54e0*/  MOV R143, R134 ;  /* 0x00000086008f7202 */ /* 0x000fce0000000f00 */
[----:B------:R-:W-:Y:S05]  /*54f0*/  WARPSYNC.COLLECTIVE R142, `(.L_x_32550) ;  /* 0x000000008e087348 */ /* 0x000fea0003c00000 */
[----:B------:R0:W1:Y:S02]  /*5500*/  SHFL.BFLY P6, R141, R143, R144, R145 ;  /* 0x0c0000908f8d7389 */ /* 0x00006400000c0091 */
[----:B01----:R-:W-:Y:S05]  /*5510*/  ENDCOLLECTIVE ;  /* 0x000000000000791b */ /* 0x003fea0003800000 */
.L_x_32550:
[----:B------:R-:W-:Y:S05]  /*5520*/  BRA `(.L_x_32551) ;  /* 0xffffffe0001c7947 */ /* 0x000fea000383ffff */
.L_x_32552:
        /* <DEDUP_REMOVED lines=13> */
.L_x_54428:


//--------------------- .text._ZN10layer_norm13ln_fwd_kernelINS_13Kernel_traitsI6__halfS2_fS2_fjLj1536ELj1ELj4ELj1ELj16ENS_18Kernel_traits_baseILj1536ES2_S2_fS2_fjLj128EEEEELb0ELb1ELb0ELb1EEEvNS_9FwdParamsE --------------------------
	.section	.text._ZN10layer_norm13ln_fwd_kernelINS_13Kernel_traitsI6__halfS2_fS2_fjLj1536ELj1ELj4ELj1ELj16ENS_18Kernel_traits_baseILj1536ES2_S2_fS2_fjLj128EEEEELb0ELb1ELb0ELb1EEEvNS_9FwdParamsE,"ax",@progbits
	.align	128
        .global         _ZN10layer_norm13ln_fwd_kernelINS_13Kernel_traitsI6__halfS2_fS2_fjLj1536ELj1ELj4ELj1ELj16ENS_18Kernel_traits_baseILj1536ES2_S2_fS2_fjLj128EEEEELb0ELb1ELb0ELb1EEEvNS_9FwdParamsE
        .type           _ZN10layer_norm13ln_fwd_kernelINS_13Kernel_traitsI6__halfS2_fS2_fjLj1536ELj1ELj4ELj1ELj16ENS_18Kernel_traits_baseILj1536ES2_S2_fS2_fjLj128EEEEELb0ELb1ELb0ELb1EEEvNS_9FwdParamsE,@function
        .size           _ZN10layer_norm13ln_fwd_kernelINS_13Kernel_traitsI6__halfS2_fS2_fjLj1536ELj1ELj4ELj1ELj16ENS_18Kernel_traits_baseILj1536ES2_S2_fS2_fjLj128EEEEELb0ELb1ELb0ELb1EEEvNS_9FwdParamsE,(.L_x_54429 - _ZN10layer_norm13ln_fwd_kernelINS_13Kernel_traitsI6__halfS2_fS2_fjLj1536ELj1ELj4ELj1ELj16ENS_18Kernel_traits_baseILj1536ES2_S2_fS2_fjLj128EEEEELb0ELb1ELb0ELb1EEEvNS_9FwdParamsE)
        .other          _ZN10layer_norm13ln_fwd_kernelINS_13Kernel_traitsI6__halfS2_fS2_fjLj1536ELj1ELj4ELj1ELj16ENS_18Kernel_traits_baseILj1536ES2_S2_fS2_fjLj128EEEEELb0ELb1ELb0ELb1EEEvNS_9FwdParamsE,@"STO_CUDA_ENTRY STV_DEFAULT"
_ZN10layer_norm13ln_fwd_kernelINS_13Kernel_traitsI6__halfS2_fS2_fjLj1536ELj1ELj4ELj1ELj16ENS_18Kernel_traits_baseILj1536ES2_S2_fS2_fjLj128EEEEELb0ELb1ELb0ELb1EEEvNS_9FwdParamsE:
.text._ZN10layer_norm13ln_fwd_kernelINS_13Kernel_traitsI6__halfS2_fS2_fjLj1536ELj1ELj4ELj1ELj16ENS_18Kernel_traits_baseILj1536ES2_S2_fS2_fjLj128EEEEELb0ELb1ELb0ELb1EEEvNS_9FwdParamsE:
        /* <DEDUP_REMOVED lines=37> */
.L_x_32553:
        /* <DEDUP_REMOVED lines=28> */
.L_x_32554:
        /* <DEDUP_REMOVED lines=10> */
.L_x_32568:
[----:B--2---:R-:W0:Y:S01]  /*04b0*/  @P0 LDC.64 R6, c[0x0][0x3e0] ;  /* 0x0000f800ff060b82 */ /* 0x004e220000000a00 */
[----:B------:R-:W-:-:S05]  /*04c0*/  IMAD R3, R2, UR10, RZ ;  /* 0x0000000a02037c24 */ /* 0x000fca000f8e02ff */
[----:B------:R-:W-:Y:S02]  /*04d0*/  SHF.R.S32.HI R4, RZ, 0x1f, R3 ;  /* 0x0000001fff047819 */ /* 0x000fe40000011403 */
[----:B------:R-:W1:Y:S02]  /*04e0*/  LDC.64 R92, c[0x0][0x390] ;  /* 0x0000e400ff5c7b82 */ /* 0x000e640000000a00 */
[----:B------:R-:W-:-:S04]  /*04f0*/  LEA.HI R3, R4, R3, RZ, 0x3 ;  /* 0x0000000304037211 */ /* 0x000fc800078f18ff */
[----:B------:R-:W-:Y:S01]  /*0500*/  LEA.HI.SX32 R10, R3, R0, 0x1d ;  /* 0x00000000030a7211 */ /* 0x000fe200078feaff */
[----:B0-----:R-:W-:-:S06]  /*0510*/  @P0 IMAD.WIDE R6, R2, 0x2, R6 ;  /* 0x0000000202060825 */ /* 0x001fcc00078e0206 */
[----:B------:R-:W2:Y:S01]  /*0520*/  @P0 LDG.E.U16 R6, desc[UR6][R6.64] ;  /* 0x0000000606060981 */ /* 0x000ea2000c1e1500 */
[----:B-1----:R-:W-:-:S06]  /*0530*/  IMAD.WIDE.U32 R96, R10, 0x10, R92 ;  /* 0x000000100a607825 */ /* 0x002fcc00078e005c */
[----:B-----5:R-:W5:Y:S01]  /*0540*/  LDG.E.128 R96, desc[UR6][R96.64] ;  /* 0x0000000660607981 */ /* 0x020f62000c1e1d00 */
[----:B------:R-:W-:Y:S01]  /*0550*/  ISETP.NE.U32.AND P1, PT, RZ, UR8, PT ;  /* 0x00000008ff007c0c */ /* 0x000fe2000bf25070 */
[----:B------:R-:W-:-:S03]  /*0560*/  HFMA2 R5, -RZ, RZ, 1.875, 0 ;  /* 0x3f800000ff057431 */ /* 0x000fc600000001ff */
[----:B------:R-:W-:Y:S01]  /*0570*/  ISETP.NE.AND.EX P1, PT, RZ, UR9, PT, P1 ;  /* 0x00000009ff007c0c */ /* 0x000fe2000bf25310 */
[----:B--2---:R-:W-:-:S12]  /*0580*/  @P0 HADD2.F32 R5, -RZ, R6.H0_H0 ;  /* 0x20000006ff050230 */ /* 0x004fd80000004100 */
[----:B------:R-:W-:Y:S05]  /*0590*/  @!P1 BRA `(.L_x_32555) ;  /* 0x0000000000949947 */ /* 0x000fea0003800000 */
[----:B------:R-:W0:Y:S02]  /*05a0*/  LDC.64 R6, c[0x0][0x3a0] ;  /* 0x0000e800ff067b82 */ /* 0x000e240000000a00 */
[----:B0-----:R-:W-:-:S05]  /*05b0*/  IMAD.WIDE.U32 R6, R10, 0x20, R6 ;  /* 0x000000200a067825 */ /* 0x001fca00078e0006 */
[----:B------:R-:W2:Y:S04]  /*05c0*/  LDG.E.128 R84, desc[UR6][R6.64] ;  /* 0x0000000606547981 */ /* 0x000ea8000c1e1d00 */
[----:B------:R0:W3:Y:S01]  /*05d0*/  LDG.E.128 R88, desc[UR6][R6.64+0x10] ;  /* 0x0000100606587981 */ /* 0x0000e2000c1e1d00 */
[----:B-----5:R-:W-:Y:S02]  /*05e0*/  HADD2.F32 R4, -RZ, R96.H0_H0 ;  /* 0x20000060ff047230 */ /* 0x020fe40000004100 */
[----:B------:R-:W-:Y:S02]  /*05f0*/  HADD2.F32 R8, -RZ, R97.H0_H0 ;  /* 0x20000061ff087230 */ /* 0x000fe40000004100 */
[----:B------:R-:W-:Y:S02]  /*0600*/  HADD2.F32 R100, -RZ, R98.H0_H0 ;  /* 0x20000062ff647230 */ /* 0x000fe40000004100 */
[----:B------:R-:W-:Y:S01]  /*0610*/  FMUL.FTZ R3, R4, R5 ;  /* 0x0000000504037220 */ /* 0x000fe20000410000 */
[----:B------:R-:W-:-:S02]  /*0620*/  HADD2.F32 R124, -RZ, R60.H0_H0 ;  /* 0x2000003cff7c7230 */ /* 0x000fc40000004100 */
[----:B------:R-:W-:Y:S02]  /*0630*/  HADD2.F32 R126, -RZ, R61.H0_H0 ;  /* 0x2000003dff7e7230 */ /* 0x000fe40000004100 */
[-C--:B0-----:R-:W-:Y:S01]  /*0640*/  FMUL.FTZ R7, R8, R5.reuse ;  /* 0x0000000508077220 */ /* 0x081fe20000410000 */
[----:B------:R-:W-:Y:S02]  /*0650*/  HADD2.F32 R96, -RZ, R96.H1_H1 ;  /* 0x30000060ff607230 */ /* 0x000fe40000004100 */
[----:B------:R-:W-:Y:S02]  /*0660*/  HADD2.F32 R94, -RZ, R97.H1_H1 ;  /* 0x30000061ff5e7230 */ /* 0x000fe40000004100 */
[----:B------:R-:W-:Y:S02]  /*0670*/  HADD2.F32 R98, -RZ, R98.H1_H1 ;  /* 0x30000062ff627230 */ /* 0x000fe40000004100 */
[----:B------:R-:W-:Y:S01]  /*0680*/  FMUL.FTZ R96, R96, R5 ;  /* 0x0000000560607220 */ /* 0x000fe20000410000 */
[----:B------:R-:W-:-:S02]  /*0690*/  HADD2.F32 R102, -RZ, R99.H0_H0 ;  /* 0x20000063ff667230 */ /* 0x000fc40000004100 */
[-C--:B------:R-:W-:Y:S01]  /*06a0*/  FMUL.FTZ R94, R94, R5.reuse ;  /* 0x000000055e5e7220 */ /* 0x080fe20000410000 */
[----:B------:R-:W-:Y:S02]  /*06b0*/  HADD2.F32 R104, -RZ, R99.H1_H1 ;  /* 0x30000063ff687230 */ /* 0x000fe40000004100 */
[-C--:B------:R-:W-:Y:S01]  /*06c0*/  FMUL.FTZ R98, R98, R5.reuse ;  /* 0x0000000562627220 */ /* 0x080fe20000410000 */
[----:B------:R-:W-:Y:S02]  /*06d0*/  HADD2.F32 R125, -RZ, R60.H1_H1 ;  /* 0x3000003cff7d7230 */ /* 0x000fe40000004100 */
[----:B------:R-:W-:Y:S02]  /*06e0*/  HADD2.F32 R127, -RZ, R61.H1_H1 ;  /* 0x3000003dff7f7230 */ /* 0x000fe40000004100 */
[----:B------:R-:W-:Y:S01]  /*06f0*/  FMUL.FTZ R104, R104, R5 ;  /* 0x0000000568687220 */ /* 0x000fe20000410000 */
[--C-:B------:R-:W-:Y:S02]  /*0700*/  HADD2.F32 R128, -RZ, R62.reuse.H0_H0 ;  /* 0x2000003eff807230 */ /* 0x100fe40000004100 */
[----:B------:R-:W-:-:S02]  /*0710*/  HADD2.F32 R129, -RZ, R62.H1_H1 ;  /* 0x3000003eff817230 */ /* 0x000fc40000004100 */
[--C-:B------:R-:W-:Y:S02]  /*0720*/  HADD2.F32 R130, -RZ, R63.reuse.H0_H0 ;  /* 0x2000003fff827230 */ /* 0x100fe40000004100 */
[----:B------:R-:W-:Y:S02]  /*0730*/  HADD2.F32 R131, -RZ, R63.H1_H1 ;  /* 0x3000003fff837230 */ /* 0x000fe40000004100 */
[----:B--2---:R-:W-:Y:S01]  /*0740*/  FFMA.FTZ R124, R3, R124, R84 ;  /* 0x0000007c037c7223 */ /* 0x004fe20000010054 */
[----:B------:R-:W-:Y:S01]  /*0750*/  FFMA.FTZ R126, R7, R126, R86 ;  /* 0x0000007e077e7223 */ /* 0x000fe20000010056 */
[-C--:B------:R-:W-:Y:S01]  /*0760*/  FMUL.FTZ R3, R100, R5.reuse ;  /* 0x0000000564037220 */ /* 0x080fe20000410000 */
[----:B------:R-:W-:Y:S01]  /*0770*/  FMUL.FTZ R7, R102, R5 ;  /* 0x0000000566077220 */ /* 0x000fe20000410000 */
[----:B------:R-:W-:Y:S01]  /*0780*/  FFMA.FTZ R125, R96, R125, R85 ;  /* 0x0000007d607d7223 */ /* 0x000fe20000010055 */
[----:B------:R-:W-:Y:S01]  /*0790*/  FFMA.FTZ R127, R94, R127, R87 ;  /* 0x0000007f5e7f7223 */ /* 0x000fe20000010057 */
[----:B---3--:R-:W-:Y:S01]  /*07a0*/  FFMA.FTZ R128, R3, R128, R88 ;  /* 0x0000008003807223 */ /* 0x008fe20000010058 */
[----:B------:R-:W-:Y:S01]  /*07b0*/  FFMA.FTZ R129, R98, R129, R89 ;  /* 0x0000008162817223 */ /* 0x000fe20000010059 */
[----:B------:R-:W-:Y:S01]  /*07c0*/  FFMA.FTZ R130, R7, R130, R90 ;  /* 0x0000008207827223 */ /* 0x000fe2000001005a */
[----:B------:R-:W-:Y:S01]  /*07d0*/  FFMA.FTZ R131, R104, R131, R91 ;  /* 0x0000008368837223 */ /* 0x000fe2000001005b */
[----:B------:R-:W-:Y:S06]  /*07e0*/  BRA `(.L_x_32556) ;  /* 0x0000000000807947 */ /* 0x000fec0003800000 */
.L_x_32555:
[----:B-----5:R-:W-:Y:S02]  /*07f0*/  HADD2.F32 R4, -RZ, R96.H0_H0 ;  /* 0x20000060ff047230 */ /* 0x020fe40000004100 */
[----:B------:R-:W-:Y:S02]  /*0800*/  HADD2.F32 R6, -RZ, R97.H0_H0 ;  /* 0x20000061ff067230 */ /* 0x000fe40000004100 */
[----:B------:R-:W-:Y:S02]  /*0810*/  HADD2.F32 R3, -RZ, R60.H0_H0 ;  /* 0x2000003cff037230 */ /* 0x000fe40000004100 */
[-C--:B------:R-:W-:Y:S01]  /*0820*/  FMUL.FTZ R4, R4, R5.reuse ;  /* 0x0000000504047220 */ /* 0x080fe20000410000 */
[----:B------:R-:W-:Y:S02]  /*0830*/  HADD2.F32 R7, -RZ, R61.H0_H0 ;  /* 0x2000003dff077230 */ /* 0x000fe40000004100 */
[----:B------:R-:W-:Y:S01]  /*0840*/  FMUL.FTZ R6, R6, R5 ;  /* 0x0000000506067220 */ /* 0x000fe20000410000 */
[----:B------:R-:W-:-:S02]  /*0850*/  HADD2.F32 R94, -RZ, R98.H0_H0 ;  /* 0x20000062ff5e7230 */ /* 0x000fc40000004100 */
[----:B------:R-:W-:Y:S01]  /*0860*/  FMUL.FTZ R124, R4, R3 ;  /* 0x00000003047c7220 */ /* 0x000fe20000410000 */
[----:B------:R-:W-:Y:S02]  /*0870*/  HADD2.F32 R96, -RZ, R96.H1_H1 ;  /* 0x30000060ff607230 */ /* 0x000fe40000004100 */
[----:B------:R-:W-:Y:S01]  /*0880*/  FMUL.FTZ R126, R6, R7 ;  /* 0x00000007067e7220 */ /* 0x000fe20000410000 */
        /* <DEDUP_REMOVED lines=12> */
[----:B------:R-:W-:-:S02]  /*0950*/  HADD2.F32 R3, -RZ, R62.H0_H0 ;  /* 0x2000003eff037230 */ /* 0x000fc40000004100 */
[----:B------:R-:W-:Y:S01]  /*0960*/  FMUL.FTZ R125, R96, R125 ;  /* 0x0000007d607d7220 */ /* 0x000fe20000410000 */
[----:B------:R-:W-:Y:S02]  /*0970*/  HADD2.F32 R129, -RZ, R62.H1_H1 ;  /* 0x3000003eff817230 */ /* 0x000fe40000004100 */
[----:B------:R-:W-:Y:S01]  /*0980*/  FMUL.FTZ R127, R8, R127 ;  /* 0x0000007f087f7220 */ /* 0x000fe20000410000 */
[--C-:B------:R-:W-:Y:S02]  /*0990*/  HADD2.F32 R7, -RZ, R63.reuse.H0_H0 ;  /* 0x2000003fff077230 */ /* 0x100fe40000004100 */
[----:B------:R-:W-:Y:S01]  /*09a0*/  FMUL.FTZ R128, R94, R3 ;  /* 0x000000035e807220 */ /* 0x000fe20000410000 */
[----:B------:R-:W-:Y:S02]  /*09b0*/  HADD2.F32 R131, -RZ, R63.H1_H1 ;  /* 0x3000003fff837230 */ /* 0x000fe40000004100 */
[----:B------:R-:W-:Y:S01]  /*09c0*/  FMUL.FTZ R129, R98, R129 ;  /* 0x0000008162817220 */ /* 0x000fe20000410000 */
[----:B------:R-:W-:-:S02]  /*09d0*/  FMUL.FTZ R130, R100, R7 ;  /* 0x0000000764827220 */ /* 0x000fc40000410000 */
[----:B------:R-:W-:-:S07]  /*09e0*/  FMUL.FTZ R131, R102, R131 ;  /* 0x0000008366837220 */ /* 0x000fce0000410000 */
.L_x_32556:
        /* <DEDUP_REMOVED lines=12> */
[----:B0----5:R-:W-:Y:S02]  /*0ab0*/  HADD2.F32 R6, -RZ, R96.H0_H0 ;  /* 0x20000060ff067230 */ /* 0x021fe40000004100 */
[----:B------:R-:W-:Y:S02]  /*0ac0*/  HADD2.F32 R94, -RZ, R97.H0_H0 ;  /* 0x20000061ff5e7230 */ /* 0x000fe40000004100 */
[----:B------:R-:W-:Y:S02]  /*0ad0*/  HADD2.F32 R102, -RZ, R98.H0_H0 ;  /* 0x20000062ff667230 */ /* 0x000fe40000004100 */
[-C--:B------:R-:W-:Y:S01]  /*0ae0*/  FMUL.FTZ R3, R6, R5.reuse ;  /* 0x0000000506037220 */ /* 0x080fe20000410000 */
[----:B------:R-:W-:Y:S02]  /*0af0*/  HADD2.F32 R132, -RZ, R64.H0_H0 ;  /* 0x20000040ff847230 */ /* 0x000fe40000004100 */
[----:B------:R-:W-:Y:S01]  /*0b00*/  FMUL.FTZ R7, R94, R5 ;  /* 0x000000055e077220 */ /* 0x000fe20000410000 */
[----:B------:R-:W-:-:S02]  /*0b10*/  HADD2.F32 R134, -RZ, R65.H0_H0 ;  /* 0x20000041ff867230 */ /* 0x000fc40000004100 */
[----:B------:R-:W-:Y:S02]  /*0b20*/  HADD2.F32 R96, -RZ, R96.H1_H1 ;  /* 0x30000060ff607230 */ /* 0x000fe40000004100 */
[----:B------:R-:W-:Y:S01]  /*0b30*/  FFMA.FTZ R132, R3, R132, R84 ;  /* 0x0000008403847223 */ /* 0x000fe20000010054 */
        /* <DEDUP_REMOVED lines=12> */
[--C-:B------:R-:W-:Y:S02]  /*0c00*/  HADD2.F32 R112, -RZ, R66.reuse.H0_H0 ;  /* 0x20000042ff707230 */ /* 0x100fe40000004100 */
[----:B------:R-:W-:Y:S01]  /*0c10*/  FMUL.FTZ R106, R106, R5 ;  /* 0x000000056a6a7220 */ /* 0x000fe20000410000 */
[----:B------:R-:W-:-:S02]  /*0c20*/  HADD2.F32 R113, -RZ, R66.H1_H1 ;  /* 0x30000042ff717230 */ /* 0x000fc40000004100 */
[----:B------:R-:W-:Y:S01]  /*0c30*/  FFMA.FTZ R133, R96, R133, R85 ;  /* 0x0000008560857223 */ /* 0x000fe20000010055 */
[--C-:B------:R-:W-:Y:S02]  /*0c40*/  HADD2.F32 R114, -RZ, R67.reuse.H0_H0 ;  /* 0x20000043ff727230 */ /* 0x100fe40000004100 */
[----:B------:R-:W-:Y:S01]  /*0c50*/  FFMA.FTZ R135, R100, R135, R87 ;  /* 0x0000008764877223 */ /* 0x000fe20000010057 */
[----:B------:R-:W-:Y:S02]  /*0c60*/  HADD2.F32 R115, -RZ, R67.H1_H1 ;  /* 0x30000043ff737230 */ /* 0x000fe40000004100 */
[----:B------:R-:W-:Y:S01]  /*0c70*/  FFMA.FTZ R112, R3, R112, R88 ;  /* 0x0000007003707223 */ /* 0x000fe20000010058 */
[----:B------:R-:W-:Y:S01]  /*0c80*/  FFMA.FTZ R113, R98, R113, R89 ;  /* 0x0000007162717223 */ /* 0x000fe20000010059 */
[----:B------:R-:W-:Y:S01]  /*0c90*/  FFMA.FTZ R114, R7, R114, R90 ;  /* 0x0000007207727223 */ /* 0x000fe2000001005a */
[----:B------:R-:W-:Y:S01]  /*0ca0*/  FFMA.FTZ R115, R106, R115, R91 ;  /* 0x000000736a737223 */ /* 0x000fe2000001005b */
[----:B------:R-:W-:Y:S06]  /*0cb0*/  BRA `(.L_x_32558) ;  /* 0x0000000000807947 */ /* 0x000fec0003800000 */
.L_x_32557:
[----:B0----5:R-:W-:Y:S02]  /*0cc0*/  HADD2.F32 R6, -RZ, R96.H0_H0 ;  /* 0x20000060ff067230 */ /* 0x021fe40000004100 */
        /* <DEDUP_REMOVED lines=31> */
.L_x_32558:
        /* <DEDUP_REMOVED lines=11> */
[----:B-1---5:R-:W-:Y:S02]  /*0f70*/  HADD2.F32 R6, -RZ, R96.H0_H0 ;  /* 0x20000060ff067230 */ /* 0x022fe40000004100 */
        /* <DEDUP_REMOVED lines=32> */
.L_x_32559:
[----:B-1---5:R-:W-:Y:S02]  /*1180*/  HADD2.F32 R6, -RZ, R96.H0_H0 ;  /* 0x20000060ff067230 */ /* 0x022fe40000004100 */
        /* <DEDUP_REMOVED lines=31> */
.L_x_32560:
        /* <DEDUP_REMOVED lines=11> */
[--C-:B-1---5:R-:W-:Y:S02]  /*1430*/  HADD2.F32 R100, -RZ, R97.reuse.H1_H1 ;  /* 0x30000061ff647230 */ /* 0x122fe40000004100 */
[----:B------:R-:W-:Y:S02]  /*1440*/  HADD2.F32 R6, -RZ, R96.H0_H0 ;  /* 0x20000060ff067230 */ /* 0x000fe40000004100 */
[----:B------:R-:W-:Y:S02]  /*1450*/  HADD2.F32 R94, -RZ, R97.H0_H0 ;  /* 0x20000061ff5e7230 */ /* 0x000fe40000004100 */
[-C--:B------:R-:W-:Y:S01]  /*1460*/  FMUL.FTZ R100, R100, R5.reuse ;  /* 0x0000000564647220 */ /* 0x080fe20000410000 */
[----:B------:R-:W-:Y:S02]  /*1470*/  HADD2.F32 R111, -RZ, R73.H1_H1 ;  /* 0x30000049ff6f7230 */ /* 0x000fe40000004100 */
[----:B------:R-:W-:Y:S01]  /*1480*/  FMUL.FTZ R11, R6, R5 ;  /* 0x00000005060b7220 */ /* 0x000fe20000410000 */
[----:B------:R-:W-:-:S02]  /*1490*/  HADD2.F32 R102, -RZ, R98.H0_H0 ;  /* 0x20000062ff667230 */ /* 0x000fc40000004100 */
[----:B------:R-:W-:Y:S01]  /*14a0*/  FMUL.FTZ R95, R94, R5 ;  /* 0x000000055e5f7220 */ /* 0x000fe20000410000 */
[----:B------:R-:W-:Y:S02]  /*14b0*/  HADD2.F32 R108, -RZ, R72.H0_H0 ;  /* 0x20000048ff6c7230 */ /* 0x000fe40000004100 */
[----:B------:R-:W-:Y:S01]  /*14c0*/  FFMA.FTZ R111, R100, R111, R87 ;  /* 0x0000006f646f7223 */ /* 0x000fe20000010057 */
[----:B------:R-:W-:Y:S02]  /*14d0*/  HADD2.F32 R110, -RZ, R73.H0_H0 ;  /* 0x20000049ff6e7230 */ /* 0x000fe40000004100 */
        /* <DEDUP_REMOVED lines=13> */
[----:B------:R-:W-:Y:S01]  /*15b0*/  FMUL.FTZ R122, R122, R5 ;  /* 0x000000057a7a7220 */ /* 0x000fe20000410000 */
        /* <DEDUP_REMOVED lines=8> */
.L_x_32561:
[----:B-----5:R-:W-:Y:S02]  /*1640*/  HADD2.F32 R6, -RZ, R96.H0_H0 ;  /* 0x20000060ff067230 */ /* 0x020fe40000004100 */
[--C-:B-1----:R-:W-:Y:S02]  /*1650*/  HADD2.F32 R94, -RZ, R97.reuse.H0_H0 ;  /* 0x20000061ff5e7230 */ /* 0x102fe40000004100 */
[----:B------:R-:W-:Y:S02]  /*1660*/  HADD2.F32 R11, -RZ, R72.H0_H0 ;  /* 0x20000048ff0b7230 */ /* 0x000fe40000004100 */
[-C--:B------:R-:W-:Y:S01]  /*1670*/  FMUL.FTZ R6, R6, R5.reuse ;  /* 0x0000000506067220 */ /* 0x080fe20000410000 */
[----:B------:R-:W-:Y:S02]  /*1680*/  HADD2.F32 R100, -RZ, R97.H1_H1 ;  /* 0x30000061ff647230 */ /* 0x000fe40000004100 */
[----:B------:R-:W-:Y:S01]  /*1690*/  FMUL.FTZ R94, R94, R5 ;  /* 0x000000055e5e7220 */ /* 0x000fe20000410000 */
[----:B------:R-:W-:-:S02]  /*16a0*/  HADD2.F32 R95, -RZ, R73.H0_H0 ;  /* 0x20000049ff5f7230 */ /* 0x000fc40000004100 */
[----:B------:R-:W-:Y:S01]  /*16b0*/  FMUL.FTZ R108, R6, R11 ;  /* 0x0000000b066c7220 */ /* 0x000fe20000410000 */
[----:B------:R-:W-:Y:S02]  /*16c0*/  HADD2.F32 R102, -RZ, R98.H0_H0 ;  /* 0x20000062ff667230 */ /* 0x000fe40000004100 */
[----:B------:R-:W-:Y:S01]  /*16d0*/  FMUL.FTZ R100, R100, R5 ;  /* 0x0000000564647220 */ /* 0x000fe20000410000 */
[----:B------:R-:W-:Y:S02]  /*16e0*/  HADD2.F32 R96, -RZ, R96.H1_H1 ;  /* 0x30000060ff607230 */ /* 0x000fe40000004100 */
[----:B------:R-:W-:Y:S01]  /*16f0*/  FMUL.FTZ R110, R94, R95 ;  /* 0x0000005f5e6e7220 */ /* 0x000fe20000410000 */
        /* <DEDUP_REMOVED lines=20> */
.L_x_32562:
        /* <DEDUP_REMOVED lines=11> */
[--C-:B-1---5:R-:W-:Y:S02]  /*18f0*/  HADD2.F32 R94, -RZ, R96.reuse.H0_H0 ;  /* 0x20000060ff5e7230 */ /* 0x122fe40000004100 */
[----:B------:R-:W-:Y:S02]  /*1900*/  HADD2.F32 R96, -RZ, R96.H1_H1 ;  /* 0x30000060ff607230 */ /* 0x000fe40000004100 */
[----:B------:R-:W-:Y:S02]  /*1910*/  HADD2.F32 R120, -RZ, R97.H0_H0 ;  /* 0x20000061ff787230 */ /* 0x000fe40000004100 */
[-C--:B------:R-:W-:Y:S01]  /*1920*/  FMUL.FTZ R11, R94, R5.reuse ;  /* 0x000000055e0b7220 */ /* 0x080fe20000410000 */
[----:B------:R-:W-:Y:S02]  /*1930*/  HADD2.F32 R140, -RZ, R98.H0_H0 ;  /* 0x20000062ff8c7230 */ /* 0x000fe40000004100 */
[----:B------:R-:W-:Y:S01]  /*1940*/  FMUL.FTZ R96, R96, R5 ;  /* 0x0000000560607220 */ /* 0x000fe20000410000 */
[----:B------:R-:W-:-:S02]  /*1950*/  HADD2.F32 R137, -RZ, R76.H1_H1 ;  /* 0x3000004cff897230 */ /* 0x000fc40000004100 */
[----:B------:R-:W-:Y:S01]  /*1960*/  FMUL.FTZ R95, R120, R5 ;  /* 0x00000005785f7220 */ /* 0x000fe20000410000 */
[----:B------:R-:W-:Y:S02]  /*1970*/  HADD2.F32 R98, -RZ, R98.H1_H1 ;  /* 0x30000062ff627230 */ /* 0x000fe40000004100 */
[----:B------:R-:W-:Y:S02]  /*1980*/  HADD2.F32 R136, -RZ, R76.H0_H0 ;  /* 0x2000004cff887230 */ /* 0x000fe40000004100 */
[----:B------:R-:W-:Y:S01]  /*1990*/  FFMA.FTZ R137, R96, R137, R85 ;  /* 0x0000008960897223 */ /* 0x000fe20000010055 */
[----:B------:R-:W-:Y:S02]  /*19a0*/  HADD2.F32 R138, -RZ, R77.H0_H0 ;  /* 0x2000004dff8a7230 */ /* 0x000fe40000004100 */
[----:B------:R-:W-:Y:S01]  /*19b0*/  FMUL.FTZ R98, R98, R5 ;  /* 0x0000000562627220 */ /* 0x000fe20000410000 */
[----:B------:R-:W-:Y:S02]  /*19c0*/  HADD2.F32 R122, -RZ, R97.H1_H1 ;  /* 0x30000061ff7a7230 */ /* 0x000fe40000004100 */
[----:B------:R-:W-:Y:S01]  /*19d0*/  FFMA.FTZ R136, R11, R136, R84 ;  /* 0x000000880b887223 */ /* 0x000fe20000010054 */
[----:B------:R-:W-:-:S02]  /*19e0*/  HADD2.F32 R142, -RZ, R99.H0_H0 ;  /* 0x20000063ff8e7230 */ /* 0x000fc40000004100 */
[----:B------:R-:W-:Y:S01]  /*19f0*/  FFMA.FTZ R138, R95, R138, R86 ;  /* 0x0000008a5f8a7223 */ /* 0x000fe20000010056 */
[----:B------:R-:W-:Y:S02]  /*1a00*/  HADD2.F32 R144, -RZ, R99.H1_H1 ;  /* 0x30000063ff907230 */ /* 0x000fe40000004100 */
[-C--:B------:R-:W-:Y:S01]  /*1a10*/  FMUL.FTZ R122, R122, R5.reuse ;  /* 0x000000057a7a7220 */ /* 0x080fe20000410000 */
[--C-:B------:R-:W-:Y:S02]  /*1a20*/  HADD2.F32 R97, -RZ, R78.reuse.H1_H1 ;  /* 0x3000004eff617230 */ /* 0x100fe40000004100 */
[-C--:B------:R-:W-:Y:S01]  /*1a30*/  FMUL.FTZ R11, R140, R5.reuse ;  /* 0x000000058c0b7220 */ /* 0x080fe20000410000 */
[----:B------:R-:W-:Y:S02]  /*1a40*/  HADD2.F32 R139, -RZ, R77.H1_H1 ;  /* 0x3000004dff8b7230 */ /* 0x000fe40000004100 */
[----:B------:R-:W-:Y:S01]  /*1a50*/  FMUL.FTZ R95, R142, R5 ;  /* 0x000000058e5f7220 */ /* 0x000fe20000410000 */
[----:B------:R-:W-:-:S02]  /*1a60*/  HADD2.F32 R96, -RZ, R78.H0_H0 ;  /* 0x2000004eff607230 */ /* 0x000fc40000004100 */
        /* <DEDUP_REMOVED lines=9> */
.L_x_32563:
        /* <DEDUP_REMOVED lines=32> */
.L_x_32564:
        /* <DEDUP_REMOVED lines=14> */
[----:B------:R-:W-:Y:S01]  /*1de0*/  FMUL.FTZ R122, R122, R5 ;  /* 0x000000057a7a7220 */ /* 0x000fe20000410000 */
[--C-:B------:R-:W-:Y:S02]  /*1df0*/  HADD2.F32 R144, -RZ, R94.reuse.H0_H0 ;  /* 0x2000005eff907230 */ /* 0x100fe40000004100 */
[----:B------:R-:W-:Y:S02]  /*1e00*/  HADD2.F32 R146, -RZ, R94.H1_H1 ;  /* 0x3000005eff927230 */ /* 0x000fe40000004100 */
[----:B------:R-:W-:-:S02]  /*1e10*/  HADD2.F32 R121, -RZ, R80.H1_H1 ;  /* 0x30000050ff797230 */ /* 0x000fc40000004100 */
[-C--:B------:R-:W-:Y:S01]  /*1e20*/  FMUL.FTZ R141, R144, R5.reuse ;  /* 0x00000005908d7220 */ /* 0x080fe20000410000 */
[----:B------:R-:W-:Y:S02]  /*1e30*/  HADD2.F32 R142, -RZ, R93.H1_H1 ;  /* 0x3000005dff8e7230 */ /* 0x000fe40000004100 */
[----:B------:R-:W-:Y:S01]  /*1e40*/  FMUL.FTZ R93, R120, R5 ;  /* 0x00000005785d7220 */ /* 0x000fe20000410000 */
[--C-:B------:R-:W-:Y:S02]  /*1e50*/  HADD2.F32 R148, -RZ, R95.reuse.H0_H0 ;  /* 0x2000005fff947230 */ /* 0x100fe40000004100 */
[----:B------:R-:W-:Y:S01]  /*1e60*/  FFMA.FTZ R121, R122, R121, R85 ;  /* 0x000000797a797223 */ /* 0x000fe20000010055 */
[----:B------:R-:W-:Y:S02]  /*1e70*/  HADD2.F32 R150, -RZ, R95.H1_H1 ;  /* 0x3000005fff967230 */ /* 0x000fe40000004100 */
[----:B------:R-:W-:Y:S01]  /*1e80*/  FMUL.FTZ R95, R140, R5 ;  /* 0x000000058c5f7220 */ /* 0x000fe20000410000 */
[----:B------:R-:W-:-:S02]  /*1e90*/  HADD2.F32 R92, -RZ, R80.H0_H0 ;  /* 0x20000050ff5c7230 */ /* 0x000fc40000004100 */
[-C--:B------:R-:W-:Y:S01]  /*1ea0*/  FMUL.FTZ R142, R142, R5.reuse ;  /* 0x000000058e8e7220 */ /* 0x080fe20000410000 */
[--C-:B------:R-:W-:Y:S02]  /*1eb0*/  HADD2.F32 R94, -RZ, R81.reuse.H0_H0 ;  /* 0x20000051ff5e7230 */ /* 0x100fe40000004100 */
[----:B------:R-:W-:Y:S01]  /*1ec0*/  FMUL.FTZ R146, R146, R5 ;  /* 0x0000000592927220 */ /* 0x000fe20000410000 */
[----:B------:R-:W-:Y:S02]  /*1ed0*/  HADD2.F32 R123, -RZ, R81.H1_H1 ;  /* 0x30000051ff7b7230 */ /* 0x000fe40000004100 */
[----:B------:R-:W-:Y:S01]  /*1ee0*/  FFMA.FTZ R120, R93, R92, R84 ;  /* 0x0000005c5d787223 */ /* 0x000fe20000010054 */
[--C-:B------:R-:W-:Y:S02]  /*1ef0*/  HADD2.F32 R92, -RZ, R82.reuse.H0_H0 ;  /* 0x20000052ff5c7230 */ /* 0x100fe40000004100 */
[----:B------:R-:W-:Y:S01]  /*1f00*/  FFMA.FTZ R122, R95, R94, R86 ;  /* 0x0000005e5f7a7223 */ /* 0x000fe20000010056 */
[----:B------:R-:W-:-:S02]  /*1f10*/  HADD2.F32 R93, -RZ, R82.H1_H1 ;  /* 0x30000052ff5d7230 */ /* 0x000fc40000004100 */
[-C--:B------:R-:W-:Y:S01]  /*1f20*/  FMUL.FTZ R143, R148, R5.reuse ;  /* 0x00000005948f7220 */ /* 0x080fe20000410000 */
[--C-:B------:R-:W-:Y:S02]  /*1f30*/  HADD2.F32 R94, -RZ, R83.reuse.H0_H0 ;  /* 0x20000053ff5e7230 */ /* 0x100fe40000004100 */
[----:B------:R-:W-:Y:S01]  /*1f40*/  FMUL.FTZ R150, R150, R5 ;  /* 0x0000000596967220 */ /* 0x000fe20000410000 */
[----:B------:R-:W-:Y:S02]  /*1f50*/  HADD2.F32 R95, -RZ, R83.H1_H1 ;  /* 0x30000053ff5f7230 */ /* 0x000fe40000004100 */
[----:B------:R-:W-:Y:S01]  /*1f60*/  FFMA.FTZ R123, R142, R123, R87 ;  /* 0x0000007b8e7b7223 */ /* 0x000fe20000010057 */
[----:B------:R-:W-:Y:S01]  /*1f70*/  FFMA.FTZ R92, R141, R92, R88 ;  /* 0x0000005c8d5c7223 */ /* 0x000fe20000010058 */
[----:B------:R-:W-:Y:S01]  /*1f80*/  FFMA.FTZ R93, R146, R93, R89 ;  /* 0x0000005d925d7223 */ /* 0x000fe20000010059 */
[----:B------:R-:W-:Y:S01]  /*1f90*/  FFMA.FTZ R94, R143, R94, R90 ;  /* 0x0000005e8f5e7223 */ /* 0x000fe2000001005a */
[----:B------:R-:W-:Y:S01]  /*1fa0*/  FFMA.FTZ R95, R150, R95, R91 ;  /* 0x0000005f965f7223 */ /* 0x000fe2000001005b */
[----:B------:R-:W-:Y:S06]  /*1fb0*/  BRA `(.L_x_32566) ;  /* 0x0000000000807947 */ /* 0x000fec0003800000 */
.L_x_32565:
[----:B-1---5:R-:W-:Y:S02]  /*1fc0*/  HADD2.F32 R120, -RZ, R92.H0_H0 ;  /* 0x2000005cff787230 */ /* 0x022fe40000004100 */
[--C-:B------:R-:W-:Y:S02]  /*1fd0*/  HADD2.F32 R122, -RZ, R93.reuse.H0_H0 ;  /* 0x2000005dff7a7230 */ /* 0x100fe40000004100 */
        /* <DEDUP_REMOVED lines=21> */
[----:B------:R-:W-:Y:S02]  /*2130*/  HADD2.F32 R123, -RZ, R81.H1_H1 ;  /* 0x30000051ff7b7230 */ /* 0x000fe40000004100 */
[----:B------:R-:W-:Y:S01]  /*2140*/  FMUL.FTZ R93, R94, R93 ;  /* 0x0000005d5e5d7220 */ /* 0x000fe20000410000 */
[----:B------:R-:W-:Y:S02]  /*2150*/  HADD2.F32 R5, -RZ, R82.H0_H0 ;  /* 0x20000052ff057230 */ /* 0x000fe40000004100 */
[----:B------:R-:W-:Y:S01]  /*2160*/  FMUL.FTZ R121, R92, R121 ;  /* 0x000000795c797220 */ /* 0x000fe20000410000 */
[----:B------:R-:W-:Y:S02]  /*2170*/  HADD2.F32 R141, -RZ, R83.H1_H1 ;  /* 0x30000053ff8d7230 */ /* 0x000fe40000004100 */
[----:B------:R-:W-:Y:S01]  /*2180*/  FMUL.FTZ R94, R144, R95 ;  /* 0x0000005f905e7220 */ /* 0x000fe20000410000 */
[----:B------:R-:W-:Y:S01]  /*2190*/  FMUL.FTZ R123, R140, R123 ;  /* 0x0000007b8c7b7220 */ /* 0x000fe20000410000 */
[----:B------:R-:W-:Y:S01]  /*21a0*/  FMUL.FTZ R92, R142, R5 ;  /* 0x000000058e5c7220 */ /* 0x000fe20000410000 */
[----:B------:R-:W-:-:S07]  /*21b0*/  FMUL.FTZ R95, R146, R141 ;  /* 0x0000008d925f7220 */ /* 0x000fce0000410000 */
.L_x_32566:
        /* <DEDUP_REMOVED lines=172> */
.L_x_32580:
[----:B------:R-:W-:Y:S01]  /*2c80*/  FMUL.FTZ R140, R8, R8 ;  /* 0x00000008088c7220 */ /* 0x000fe20000410000 */
[----:B------:R-:W-:Y:S01]  /*2c90*/  ISETP.NE.AND P2, PT, RZ, UR11, PT ;  /* 0x0000000bff007c0c */ /* 0x000fe2000bf45270 */
[----:B-1----:R-:W-:Y:S01]  /*2ca0*/  FADD.FTZ R144, R143, R144 ;  /* 0x000000908f907221 */ /* 0x002fe20000010000 */
[----:B------:R-:W-:Y:S02]  /*2cb0*/  HADD2.F32 R150, -RZ, R12.H1_H1 ;  /* 0x3000000cff967230 */ /* 0x000fe40000004100 */
[----:B------:R-:W-:Y:S01]  /*2cc0*/  FSEL R140, R140, RZ, P2 ;  /* 0x000000ff8c8c7208 */ /* 0x000fe20001000000 */
[----:B------:R-:W-:Y:S01]  /*2cd0*/  FFMA.FTZ R5, R144, R9, UR12 ;  /* 0x0000000c90057e23 */ /* 0x000fe20008010009 */
[----:B------:R-:W-:Y:S01]  /*2ce0*/  FSEL R9, R8, RZ, !P2 ;  /* 0x000000ff08097208 */ /* 0x000fe20005000000 */
[----:B------:R-:W-:Y:S02]  /*2cf0*/  HADD2.F32 R152, -RZ, R36.H1_H1 ;  /* 0x30000024ff987230 */ /* 0x000fe40000004100 */
[----:B------:R-:W-:Y:S01]  /*2d00*/  FADD.FTZ R5, R5, R140 ;  /* 0x0000008c05057221 */ /* 0x000fe20000010000 */
[----:B------:R-:W-:-:S02]  /*2d10*/  HADD2.F32 R154, -RZ, R13.H0_H0 ;  /* 0x2000000dff9a7230 */ /* 0x000fc40000004100 */
[C---:B------:R-:W-:Y:S01]  /*2d20*/  FADD.FTZ R124, -R9.reuse, R124 ;  /* 0x0000007c097c7221 */ /* 0x040fe20000010100 */
[C---:B------:R-:W-:Y:S01]  /*2d30*/  FADD.FTZ R125, -R9.reuse, R125 ;  /* 0x0000007d097d7221 */ /* 0x040fe20000010100 */
[C---:B------:R-:W-:Y:S01]  /*2d40*/  FADD.FTZ R126, -R9.reuse, R126 ;  /* 0x0000007e097e7221 */ /* 0x040fe20000010100 */
[C---:B------:R-:W-:Y:S01]  /*2d50*/  FADD.FTZ R144, -R9.reuse, R97 ;  /* 0x0000006109907221 */ /* 0x040fe20000010100 */
[----:B------:R-:W1:Y:S01]  /*2d60*/  MUFU.RSQ R5, R5 ;  /* 0x0000000500057308 */ /* 0x000e620000001400 */
[C---:B------:R-:W-:Y:S01]  /*2d70*/  FADD.FTZ R146, -R9.reuse, R99 ;  /* 0x0000006309927221 */ /* 0x040fe20000010100 */
[----:B------:R-:W-:Y:S02]  /*2d80*/  HADD2.F32 R97, -RZ, R12.H0_H0 ;  /* 0x2000000cff617230 */ /* 0x000fe40000004100 */
[C---:B------:R-:W-:Y:S01]  /*2d90*/  FADD.FTZ R148, -R9.reuse, R121 ;  /* 0x0000007909947221 */ /* 0x040fe20000010100 */
[----:B------:R-:W-:Y:S02]  /*2da0*/  HADD2.F32 R99, -RZ, R36.H0_H0 ;  /* 0x20000024ff637230 */ /* 0x000fe40000004100 */
[----:B------:R-:W-:Y:S01]  /*2db0*/  FADD.FTZ R127, -R9, R127 ;  /* 0x0000007f097f7221 */ /* 0x000fe20000010100 */
[----:B------:R-:W-:-:S02]  /*2dc0*/  HADD2.F32 R156, -RZ, R37.H0_H0 ;  /* 0x20000025ff9c7230 */ /* 0x000fc40000004100 */
[C---:B------:R-:W-:Y:S01]  /*2dd0*/  FADD.FTZ R128, -R9.reuse, R128 ;  /* 0x0000008009807221 */ /* 0x040fe20000010100 */
[C---:B------:R-:W-:Y:S01]  /*2de0*/  FADD.FTZ R129, -R9.reuse, R129 ;  /* 0x0000008109817221 */ /* 0x040fe20000010100 */
[C---:B------:R-:W-:Y:S01]  /*2df0*/  FADD.FTZ R130, -R9.reuse, R130 ;  /* 0x0000008209827221 */ /* 0x040fe20000010100 */
[----:B------:R-:W-:Y:S02]  /*2e00*/  HADD2.F32 R158, -RZ, R14.H1_H1 ;  /* 0x3000000eff9e7230 */ /* 0x000fe40000004100 */
[C---:B------:R-:W-:Y:S01]  /*2e10*/  FADD.FTZ R131, -R9.reuse, R131 ;  /* 0x0000008309837221 */ /* 0x040fe20000010100 */
[----:B------:R-:W-:Y:S02]  /*2e20*/  HADD2.F32 R160, -RZ, R38.H1_H1 ;  /* 0x30000026ffa07230 */ /* 0x000fe40000004100 */
[C---:B------:R-:W-:Y:S01]  /*2e30*/  FADD.FTZ R132, -R9.reuse, R132 ;  /* 0x0000008409847221 */ /* 0x040fe20000010100 */
[C---:B------:R-:W-:Y:S01]  /*2e40*/  FADD.FTZ R133, -R9.reuse, R133 ;  /* 0x0000008509857221 */ /* 0x040fe20000010100 */
[----:B------:R-:W-:Y:S01]  /*2e50*/  FADD.FTZ R134, -R9, R134 ;  /* 0x0000008609867221 */ /* 0x000fe20000010100 */
[----:B------:R-:W-:-:S02]  /*2e60*/  HADD2.F32 R162, -RZ, R15.H0_H0 ;  /* 0x2000000fffa27230 */ /* 0x000fc40000004100 */
        /* <DEDUP_REMOVED lines=8> */
[----:B------:R-:W-:Y:S02]  /*2ef0*/  HADD2.F32 R150, -RZ, R13.H1_H1 ;  /* 0x3000000dff967230 */ /* 0x000fe40000004100 */
[----:B------:R-:W-:Y:S01]  /*2f00*/  FMUL.FTZ R121, R5, R128 ;  /* 0x0000008005797220 */ /* 0x000fe20000410000 */
[----:B------:R-:W-:-:S02]  /*2f10*/  HADD2.F32 R152, -RZ, R37.H1_H1 ;  /* 0x30000025ff987230 */ /* 0x000fc40000004100 */
[----:B------:R-:W-:Y:S01]  /*2f20*/  FMUL.FTZ R129, R5, R129 ;  /* 0x0000008105817220 */ /* 0x000fe20000410000 */
[----:B------:R-:W-:Y:S02]  /*2f30*/  HADD2.F32 R154, -RZ, R14.H0_H0 ;  /* 0x2000000eff9a7230 */ /* 0x000fe40000004100 */
[----:B------:R-:W-:Y:S01]  /*2f40*/  FADD.FTZ R126, -R9, R123 ;  /* 0x0000007b097e7221 */ /* 0x000fe20000010100 */
[----:B------:R-:W-:Y:S02]  /*2f50*/  HADD2.F32 R156, -RZ, R38.H0_H0 ;  /* 0x20000026ff9c7230 */ /* 0x000fe40000004100 */
[----:B------:R-:W-:Y:S01]  /*2f60*/  FMUL.FTZ R123, R5, R130 ;  /* 0x00000082057b7220 */ /* 0x000fe20000410000 */
[----:B------:R-:W-:Y:S01]  /*2f70*/  FFMA.FTZ R128, R127, R150, R152 ;  /* 0x000000967f807223 */ /* 0x000fe20000010098 */
[----:B------:R-:W-:Y:S02]  /*2f80*/  HADD2.F32 R150, -RZ, R15.H1_H1 ;  /* 0x3000000fff967230 */ /* 0x000fe40000004100 */
[----:B------:R-:W-:Y:S01]  /*2f90*/  FMUL.FTZ R131, R5, R131 ;  /* 0x0000008305837220 */ /* 0x000fe20000410000 */
[----:B------:R-:W-:Y:S01]  /*2fa0*/  FFMA.FTZ R130, R121, R154, R156 ;  /* 0x0000009a79827223 */ /* 0x000fe2000001009c */
[----:B------:R-:W-:-:S02]  /*2fb0*/  HADD2.F32 R152, -RZ, R39.H1_H1 ;  /* 0x30000027ff987230 */ /* 0x000fc40000004100 */
[----:B------:R-:W-:Y:S01]  /*2fc0*/  FFMA.FTZ R121, R129, R158, R160 ;  /* 0x0000009e81797223 */ /* 0x000fe200000100a0 */
[----:B------:R-:W-:Y:S02]  /*2fd0*/  HADD2.F32 R125, -RZ, R16.H0_H0 ;  /* 0x20000010ff7d7230 */ /* 0x000fe40000004100 */
[C---:B------:R-:W-:Y:S01]  /*2fe0*/  FMUL.FTZ R132, R5.reuse, R132 ;  /* 0x0000008405847220 */ /* 0x040fe20000410000 */
[----:B------:R-:W-:Y:S02]  /*2ff0*/  HADD2.F32 R127, -RZ, R40.H0_H0 ;  /* 0x20000028ff7f7230 */ /* 0x000fe40000004100 */
[C---:B------:R-:W-:Y:S01]  /*3000*/  FMUL.FTZ R133, R5.reuse, R133 ;  /* 0x0000008505857220 */ /* 0x040fe20000410000 */
[----:B------:R-:W-:Y:S02]  /*3010*/  HADD2.F32 R154, -RZ, R16.H1_H1 ;  /* 0x30000010ff9a7230 */ /* 0x000fe40000004100 */
[----:B------:R-:W-:Y:S01]  /*3020*/  FMUL.FTZ R129, R5, R134 ;  /* 0x0000008605817220 */ /* 0x000fe20000410000 */
[----:B------:R-:W-:-:S02]  /*3030*/  HADD2.F32 R156, -RZ, R40.H1_H1 ;  /* 0x30000028ff9c7230 */ /* 0x000fc40000004100 */
[C---:B------:R-:W-:Y:S01]  /*3040*/  FADD.FTZ R112, -R9.reuse, R112 ;  /* 0x0000007009707221 */ /* 0x040fe20000010100 */
[----:B------:R-:W-:Y:S02]  /*3050*/  HADD2.F32 R164, -RZ, R39.H0_H0 ;  /* 0x20000027ffa47230 */ /* 0x000fe40000004100 */
[----:B------:R-:W-:Y:S01]  /*3060*/  FADD.FTZ R114, -R9, R114 ;  /* 0x0000007209727221 */ /* 0x000fe20000010100 */
[----:B------:R-:W-:Y:S02]  /*3070*/  HADD2.F32 R158, -RZ, R17.H0_H0 ;  /* 0x20000011ff9e7230 */ /* 0x000fe40000004100 */
[----:B------:R-:W-:Y:S01]  /*3080*/  FFMA.FTZ R134, R131, R150, R152 ;  /* 0x0000009683867223 */ /* 0x000fe20000010098 */
[----:B------:R-:W-:Y:S02]  /*3090*/  HADD2.F32 R160, -RZ, R41.H0_H0 ;  /* 0x20000029ffa07230 */ /* 0x000fe40000004100 */
[----:B------:R-:W-:Y:S01]  /*30a0*/  FFMA.FTZ R132, R132, R125, R127 ;  /* 0x0000007d84847223 */ /* 0x000fe2000001007f */
[----:B------:R-:W-:Y:S01]  /*30b0*/  FFMA.FTZ R125, R133, R154, R156 ;  /* 0x0000009a857d7223 */ /* 0x000fe2000001009c */
[----:B------:R-:W-:-:S02]  /*30c0*/  HADD2.F32 R150, -RZ, R17.H1_H1 ;  /* 0x30000011ff967230 */ /* 0x000fc40000004100 */
[----:B------:R-:W-:Y:S01]  /*30d0*/  FFMA.FTZ R123, R123, R162, R164 ;  /* 0x000000a27b7b7223 */ /* 0x000fe200000100a4 */
[----:B------:R-:W-:Y:S02]  /*30e0*/  HADD2.F32 R152, -RZ, R41.H1_H1 ;  /* 0x30000029ff987230 */ /* 0x000fe40000004100 */
[----:B------:R-:W-:Y:S01]  /*30f0*/  FFMA.FTZ R127, R129, R158, R160 ;  /* 0x0000009e817f7223 */ /* 0x000fe200000100a0 */
        /* <DEDUP_REMOVED lines=8> */
[C---:B------:R-:W-:Y:S01]  /*3180*/  FADD.FTZ R117, -R9.reuse, R117 ;  /* 0x0000007509757221 */ /* 0x040fe20000010100 */
[C---:B------:R-:W-:Y:S01]  /*3190*/  FADD.FTZ R113, -R9.reuse, R113 ;  /* 0x0000007109717221 */ /* 0x040fe20000010100 */
[----:B------:R-:W-:Y:S01]  /*31a0*/  FADD.FTZ R116, -R9, R116 ;  /* 0x0000007409747221 */ /* 0x000fe20000010100 */
[----:B------:R-:W-:Y:S01]  /*31b0*/  FFMA.FTZ R112, R135, R150, R152 ;  /* 0x0000009687707223 */ /* 0x000fe20000010098 */
[----:B------:R-:W-:Y:S01]  /*31c0*/  FADD.FTZ R118, -R9, R118 ;  /* 0x0000007609767221 */ /* 0x000fe20000010100 */
[----:B------:R-:W-:Y:S01]  /*31d0*/  FFMA.FTZ R114, R129, R154, R156 ;  /* 0x0000009a81727223 */ /* 0x000fe2000001009c */
[----:B------:R-:W-:-:S02]  /*31e0*/  HADD2.F32 R150, -RZ, R19.H1_H1 ;  /* 0x30000013ff967230 */ /* 0x000fc40000004100 */
[----:B------:R-:W-:Y:S01]  /*31f0*/  FFMA.FTZ R129, R131, R162, R164 ;  /* 0x000000a283817223 */ /* 0x000fe200000100a4 */
[----:B------:R-:W-:Y:S02]  /*3200*/  HADD2.F32 R152, -RZ, R43.H1_H1 ;  /* 0x3000002bff987230 */ /* 0x000fe40000004100 */
[C---:B------:R-:W-:Y:S01]  /*3210*/  FMUL.FTZ R115, R5.reuse, R115 ;  /* 0x0000007305737220 */ /* 0x040fe20000410000 */
[----:B------:R-:W-:Y:S02]  /*3220*/  HADD2.F32 R154, -RZ, R20.H1_H1 ;  /* 0x30000014ff9a7230 */ /* 0x000fe40000004100 */
[----:B------:R-:W-:Y:S01]  /*3230*/  FMUL.FTZ R117, R5, R117 ;  /* 0x0000007505757220 */ /* 0x000fe20000410000 */
[----:B------:R-:W-:Y:S02]  /*3240*/  HADD2.F32 R156, -RZ, R44.H1_H1 ;  /* 0x3000002cff9c7230 */ /* 0x000fe40000004100 */
[----:B------:R-:W-:Y:S01]  /*3250*/  FADD.FTZ R119, -R9, R119 ;  /* 0x0000007709777221 */ /* 0x000fe20000010100 */
[----:B------:R-:W-:-:S02]  /*3260*/  HADD2.F32 R158, -RZ, R18.H1_H1 ;  /* 0x30000012ff9e7230 */ /* 0x000fc40000004100 */
[C---:B------:R-:W-:Y:S01]  /*3270*/  FMUL.FTZ R113, R5.reuse, R113 ;  /* 0x0000007105717220 */ /* 0x040fe20000410000 */
[----:B------:R-:W-:Y:S02]  /*3280*/  HADD2.F32 R160, -RZ, R42.H1_H1 ;  /* 0x3000002affa07230 */ /* 0x000fe40000004100 */
[----:B------:R-:W-:Y:S01]  /*3290*/  FMUL.FTZ R116, R5, R116 ;  /* 0x0000007405747220 */ /* 0x000fe20000410000 */
[----:B------:R-:W-:Y:S02]  /*32a0*/  HADD2.F32 R131, -RZ, R20.H0_H0 ;  /* 0x20000014ff837230 */ /* 0x000fe40000004100 */
[C---:B------:R-:W-:Y:S01]  /*32b0*/  FADD.FTZ R104, -R9.reuse, R104 ;  /* 0x0000006809687221 */ /* 0x040fe20000010100 */
[----:B------:R-:W-:Y:S02]  /*32c0*/  HADD2.F32 R133, -RZ, R44.H0_H0 ;  /* 0x2000002cff857230 */ /* 0x000fe40000004100 */
[----:B------:R-:W-:Y:S01]  /*32d0*/  FADD.FTZ R106, -R9, R106 ;  /* 0x0000006a096a7221 */ /* 0x000fe20000010100 */
[----:B------:R-:W-:Y:S01]  /*32e0*/  FMUL.FTZ R135, R5, R118 ;  /* 0x0000007605877220 */ /* 0x000fe20000410000 */
        /* <DEDUP_REMOVED lines=24> */
[----:B------:R-:W-:Y:S01]  /*3470*/  FADD.FTZ R140, -R9, R137 ;  /* 0x00000089098c7221 */ /* 0x000fe20000010100 */
[----:B------:R-:W-:Y:S02]  /*3480*/  HADD2.F32 R152, -RZ, R47.H1_H1 ;  /* 0x3000002fff987230 */ /* 0x000fe40000004100 */
[----:B------:R-:W-:Y:S01]  /*3490*/  FFMA.FTZ R117, R135, R158, R160 ;  /* 0x0000009e87757223 */ /* 0x000fe200000100a0 */
        /* <DEDUP_REMOVED lines=20> */
[----:B------:R-:W-:Y:S01]  /*35e0*/  FADD.FTZ R142, -R9, R139 ;  /* 0x0000008b098e7221 */ /* 0x000fe20000010100 */
[----:B------:R-:W-:Y:S01]  /*35f0*/  FFMA.FTZ R105, R105, R158, R160 ;  /* 0x0000009e69697223 */ /* 0x000fe200000100a0 */
        /* <DEDUP_REMOVED lines=10> */
[----:B------:R-:W-:Y:S01]  /*36a0*/  FADD.FTZ R103, -R9, R103 ;  /* 0x0000006709677221 */ /* 0x000fe20000010100 */
[----:B------:R-:W-:Y:S02]  /*36b0*/  HADD2.F32 R158, -RZ, R50.H1_H1 ;  /* 0x30000032ff9e7230 */ /* 0x000fe40000004100 */
[----:B------:R-:W-:Y:S01]  /*36c0*/  FFMA.FTZ R154, R100, R131, R133 ;  /* 0x00000083649a7223 */ /* 0x000fe20000010085 */
[----:B------:R-:W-:Y:S02]  /*36d0*/  HADD2.F32 R135, -RZ, R27.H0_H0 ;  /* 0x2000001bff877230 */ /* 0x000fe40000004100 */
[----:B------:R-:W-:Y:S01]  /*36e0*/  FFMA.FTZ R152, R111, R152, R110 ;  /* 0x000000986f987223 */ /* 0x000fe2000001006e */
[----:B------:R-:W-:Y:S02]  /*36f0*/  HADD2.F32 R139, -RZ, R51.H0_H0 ;  /* 0x20000033ff8b7230 */ /* 0x000fe40000004100 */
[----:B------:R-:W-:Y:S01]  /*3700*/  FFMA.FTZ R137, R101, R156, R158 ;  /* 0x0000009c65897223 */ /* 0x000fe2000001009e */
[C---:B------:R-:W-:Y:S01]  /*3710*/  FADD.FTZ R136, -R9.reuse, R136 ;  /* 0x0000008809887221 */ /* 0x040fe20000010100 */
[----:B------:R-:W-:Y:S01]  /*3720*/  FADD.FTZ R138, -R9, R138 ;  /* 0x0000008a098a7221 */ /* 0x000fe20000010100 */
        /* <DEDUP_REMOVED lines=8> */
[C---:B------:R-:W-:Y:S01]  /*37b0*/  FMUL.FTZ R139, R5.reuse, R136 ;  /* 0x00000088058b7220 */ /* 0x040fe20000410000 */
[----:B------:R-:W-:Y:S01]  /*37c0*/  FMUL.FTZ R133, R5, R138 ;  /* 0x0000008a05857220 */ /* 0x000fe20000410000 */
[----:B------:R-:W-:Y:S01]  /*37d0*/  FFMA.FTZ R136, R103, R100, R102 ;  /* 0x0000006467887223 */ /* 0x000fe20000010066 */
[----:B------:R-:W-:Y:S01]  /*37e0*/  FFMA.FTZ R138, R140, R101, R111 ;  /* 0x000000658c8a7223 */ /* 0x000fe2000001006f */
[----:B------:R-:W-:-:S02]  /*37f0*/  HADD2.F32 R100, -RZ, R29.H1_H1 ;  /* 0x3000001dff647230 */ /* 0x000fc40000004100 */
[C---:B------:R-:W-:Y:S01]  /*3800*/  FMUL.FTZ R141, R5.reuse, R142 ;  /* 0x0000008e058d7220 */ /* 0x040fe20000410000 */
[----:B------:R-:W-:Y:S02]  /*3810*/  HADD2.F32 R102, -RZ, R53.H1_H1 ;  /* 0x30000035ff667230 */ /* 0x000fe40000004100 */
[----:B------:R-:W-:Y:S01]  /*3820*/  FMUL.FTZ R96, R5, R96 ;  /* 0x0000006005607220 */ /* 0x000fe20000410000 */
[----:B0-----:R-:W-:Y:S02]  /*3830*/  HADD2.F32 R143, -RZ, R30.H0_H0 ;  /* 0x2000001eff8f7230 */ /* 0x001fe40000004100 */
[----:B------:R-:W-:Y:S01]  /*3840*/  FADD.FTZ R98, -R9, R98 ;  /* 0x0000006209627221 */ /* 0x000fe20000010100 */
[----:B------:R-:W-:Y:S02]  /*3850*/  HADD2.F32 R101, -RZ, R54.H0_H0 ;  /* 0x20000036ff657230 */ /* 0x000fe40000004100 */
[----:B------:R-:W-:Y:S01]  /*3860*/  FFMA.FTZ R141, R141, R100, R102 ;  /* 0x000000648d8d7223 */ /* 0x000fe20000010066 */
[----:B------:R-:W-:-:S02]  /*3870*/  HADD2.F32 R158, -RZ, R29.H0_H0 ;  /* 0x2000001dff9e7230 */ /* 0x000fc40000004100 */
[----:B------:R-:W-:Y:S01]  /*3880*/  FMUL.FTZ R144, R5, R144 ;  /* 0x0000009005907220 */ /* 0x000fe20000410000 */
[----:B------:R-:W-:Y:S02]  /*3890*/  HADD2.F32 R160, -RZ, R53.H0_H0 ;  /* 0x20000035ffa07230 */ /* 0x000fe40000004100 */
[----:B------:R-:W-:Y:S01]  /*38a0*/  FFMA.FTZ R143, R96, R143, R101 ;  /* 0x0000008f608f7223 */ /* 0x000fe20000010065 */
[----:B------:R-:W-:Y:S01]  /*38b0*/  HADD2.F32 R110, -RZ, R28.H0_H0 ;  /* 0x2000001cff6e7230 */ /* 0x000fe20000004100 */
[----:B------:R-:W0:Y:S01]  /*38c0*/  @!P1 LDC.64 R100, c[0x0][0x3c0] ;  /* 0x0000f000ff649b82 */ /* 0x000e220000000a00 */
[----:B------:R-:W-:Y:S02]  /*38d0*/  HADD2.F32 R156, -RZ, R52.H0_H0 ;  /* 0x20000034ff9c7230 */ /* 0x000fe40000004100 */
[----:B------:R-:W-:Y:S01]  /*38e0*/  FFMA.FTZ R140, R133, R158, R160 ;  /* 0x0000009e858c7223 */ /* 0x000fe200000100a0 */
[----:B------:R-:W-:Y:S02]  /*38f0*/  HADD2.F32 R103, -RZ, R30.H1_H1 ;  /* 0x3000001eff677230 */ /* 0x000fe40000004100 */
[----:B------:R-:W-:Y:S01]  /*3900*/  FMUL.FTZ R98, R5, R98 ;  /* 0x0000006205627220 */ /* 0x000fe20000410000 */
[----:B------:R-:W-:-:S02]  /*3910*/  HADD2.F32 R111, -RZ, R54.H1_H1 ;  /* 0x30000036ff6f7230 */ /* 0x000fc40000004100 */
[----:B------:R-:W-:Y:S01]  /*3920*/  FFMA.FTZ R139, R139, R110, R156 ;  /* 0x0000006e8b8b7223 */ /* 0x000fe2000001009c */
[----:B------:R-:W-:Y:S02]  /*3930*/  HADD2.F32 R133, -RZ, R31.H0_H0 ;  /* 0x2000001fff857230 */ /* 0x000fe40000004100 */
[----:B------:R-:W-:Y:S01]  /*3940*/  FADD.FTZ R120, -R9, R120 ;  /* 0x0000007809787221 */ /* 0x000fe20000010100 */
[----:B------:R-:W-:Y:S02]  /*3950*/  HADD2.F32 R135, -RZ, R55.H0_H0 ;  /* 0x20000037ff877230 */ /* 0x000fe40000004100 */
[----:B------:R-:W-:Y:S01]  /*3960*/  FFMA.FTZ R96, R144, R103, R111 ;  /* 0x0000006790607223 */ /* 0x000fe2000001006f */
[----:B------:R-:W-:Y:S02]  /*3970*/  HADD2.F32 R102, -RZ, R31.H1_H1 ;  /* 0x3000001fff667230 */ /* 0x000fe40000004100 */
[----:B------:R-:W-:Y:S01]  /*3980*/  FMUL.FTZ R145, R5, R146 ;  /* 0x0000009205917220 */ /* 0x000fe20000410000 */
[----:B------:R-:W-:-:S02]  /*3990*/  HADD2.F32 R110, -RZ, R55.H1_H1 ;  /* 0x30000037ff6e7230 */ /* 0x000fc40000004100 */
[----:B------:R-:W-:Y:S01]  /*39a0*/  FFMA.FTZ R98, R98, R133, R135 ;  /* 0x0000008562627223 */ /* 0x000fe20000010087 */
[----:B------:R-:W-:Y:S02]  /*39b0*/  HADD2.F32 R111, -RZ, R32.H1_H1 ;  /* 0x30000020ff6f7230 */ /* 0x000fe40000004100 */
[C---:B------:R-:W-:Y:S01]  /*39c0*/  FMUL.FTZ R142, R5.reuse, R148 ;  /* 0x00000094058e7220 */ /* 0x040fe20000410000 */
[----:B------:R-:W-:Y:S02]  /*39d0*/  HADD2.F32 R133, -RZ, R56.H1_H1 ;  /* 0x30000038ff857230 */ /* 0x000fe40000004100 */
[----:B------:R-:W-:Y:S01]  /*39e0*/  FMUL.FTZ R120, R5, R120 ;  /* 0x0000007805787220 */ /* 0x000fe20000410000 */
[----:B------:R-:W-:Y:S02]  /*39f0*/  HADD2.F32 R147, -RZ, R32.H0_H0 ;  /* 0x20000020ff937230 */ /* 0x000fe40000004100 */
[----:B------:R-:W-:Y:S01]  /*3a00*/  FFMA.FTZ R145, R145, R102, R110 ;  /* 0x0000006691917223 */ /* 0x000fe2000001006e */
[----:B------:R-:W-:-:S02]  /*3a10*/  HADD2.F32 R103, -RZ, R56.H0_H0 ;  /* 0x20000038ff677230 */ /* 0x000fc40000004100 */
[----:B------:R-:W-:Y:S01]  /*3a20*/  FFMA.FTZ R142, R142, R111, R133 ;  /* 0x0000006f8e8e7223 */ /* 0x000fe20000010085 */
[----:B------:R-:W-:Y:S01]  /*3a30*/  FADD.FTZ R122, -R9, R122 ;  /* 0x0000007a097a7221 */ /* 0x000fe20000010100 */
[----:B------:R-:W1:Y:S01]  /*3a40*/  @!P1 LDC.64 R110, c[0x0][0x3c8] ;  /* 0x0000f200ff6e9b82 */ /* 0x000e620000000a00 */
[----:B0-----:R-:W-:-:S04]  /*3a50*/  @!P1 IMAD.WIDE R100, R2, 0x4, R100 ;  /* 0x0000000402649825 */ /* 0x001fc800078e0264 */
[----:B------:R-:W-:Y:S01]  /*3a60*/  FFMA.FTZ R147, R120, R147, R103 ;  /* 0x0000009378937223 */ /* 0x000fe20000010067 */
[----:B------:R-:W-:Y:S01]  /*3a70*/  FMUL.FTZ R122, R5, R122 ;  /* 0x0000007a057a7220 */ /* 0x000fe20000410000 */
[----:B------:R-:W-:Y:S01]  /*3a80*/  FADD.FTZ R120, -R9, R93 ;  /* 0x0000005d09787221 */ /* 0x000fe20000010100 */
[----:B------:R-:W-:Y:S01]  /*3a90*/  HADD2.F32 R135, -RZ, R33.H0_H0 ;  /* 0x20000021ff877230 */ /* 0x000fe20000004100 */
[----:B------:R0:W-:Y:S01]  /*3aa0*/  @!P1 STG.E desc[UR6][R100.64], R8 ;  /* 0x0000000864009986 */ /* 0x0001e2000c101906 */
[----:B------:R-:W-:Y:S01]  /*3ab0*/  HADD2.F32 R149, -RZ, R57.H0_H0 ;  /* 0x20000039ff957230 */ /* 0x000fe20000004100 */
[----:B------:R-:W2:Y:S01]  /*3ac0*/  LDC.64 R102, c[0x0][0x428] ;  /* 0x00010a00ff667b82 */ /* 0x000ea20000000a00 */
[----:B------:R-:W-:Y:S02]  /*3ad0*/  HADD2.F32 R133, -RZ, R33.H1_H1 ;  /* 0x30000021ff857230 */ /* 0x000fe40000004100 */
[----:B------:R-:W-:Y:S01]  /*3ae0*/  FMUL.FTZ R126, R5, R126 ;  /* 0x0000007e057e7220 */ /* 0x000fe20000410000 */
[----:B------:R-:W-:Y:S01]  /*3af0*/  FADD.FTZ R92, -R9, R92 ;  /* 0x0000005c095c7221 */ /* 0x000fe20000010100 */
[----:B------:R-:W-:Y:S01]  /*3b00*/  FFMA.FTZ R144, R122, R135, R149 ;  /* 0x000000877a907223 */ /* 0x000fe20000010095 */
[----:B------:R-:W-:-:S02]  /*3b10*/  HADD2.F32 R135, -RZ, R57.H1_H1 ;  /* 0x30000039ff877230 */ /* 0x000fc40000004100 */
[C---:B------:R-:W-:Y:S01]  /*3b20*/  FADD.FTZ R146, -R9.reuse, R94 ;  /* 0x0000005e09927221 */ /* 0x040fe20000010100 */
[----:B------:R-:W-:Y:S01]  /*3b30*/  FADD.FTZ R156, -R9, R95 ;  /* 0x0000005f099c7221 */ /* 0x000fe20000010100 */
[----:B------:R-:W-:Y:S02]  /*3b40*/  HADD2.F32 R94, -RZ, R34.H1_H1 ;  /* 0x30000022ff5e7230 */ /* 0x000fe40000004100 */
[C---:B------:R-:W-:Y:S01]  /*3b50*/  FMUL.FTZ R93, R5.reuse, R120 ;  /* 0x00000078055d7220 */ /* 0x040fe20000410000 */
[----:B0-----:R-:W0:Y:S01]  /*3b60*/  LDC.64 R100, c[0x0][0x380] ;  /* 0x0000e000ff647b82 */ /* 0x001e220000000a00 */
        /* <DEDUP_REMOVED lines=10> */
[----:B------:R-:W-:Y:S01]  /*3c10*/  HADD2.F32 R133, -RZ, R35.H1_H1 ;  /* 0x30000023ff857230 */ /* 0x000fe20000004100 */
[----:B------:R-:W-:Y:S01]  /*3c20*/  F2FP.F16.F32.PACK_AB R122, R121, R130 ;  /* 0x00000082797a723e */ /* 0x000fe200000000ff */
[----:B------:R-:W-:Y:S02]  /*3c30*/  HADD2.F32 R135, -RZ, R59.H1_H1 ;  /* 0x3000003bff877230 */ /* 0x000fe40000004100 */
[----:B------:R-:W-:Y:S01]  /*3c40*/  FFMA.FTZ R92, R92, R149, R151 ;  /* 0x000000955c5c7223 */ /* 0x000fe20000010097 */
[----:B-1----:R-:W-:-:S04]  /*3c50*/  @!P1 IMAD.WIDE R110, R2, 0x4, R110 ;  /* 0x00000004026e9825 */ /* 0x002fc800078e026e */
[----:B------:R-:W-:Y:S01]  /*3c60*/  FFMA.FTZ R95, R95, R126, R148 ;  /* 0x0000007e5f5f7223 */ /* 0x000fe20000010094 */
[----:B------:R-:W-:Y:S01]  /*3c70*/  F2FP.F16.F32.PACK_AB R123, R134, R123 ;  /* 0x0000007b867b723e */ /* 0x000fe200000000ff */
[----:B------:R-:W-:Y:S01]  /*3c80*/  FFMA.FTZ R94, R156, R133, R135 ;  /* 0x000000859c5e7223 */ /* 0x000fe20000010087 */
[----:B------:R-:W-:Y:S01]  /*3c90*/  F2FP.F16.F32.PACK_AB R121, R128, R99 ;  /* 0x000000638079723e */ /* 0x000fe200000000ff */
[--C-:B--2---:R-:W-:Y:S01]  /*3ca0*/  IMAD.WIDE.U32 R162, R10, 0x10, R102.reuse ;  /* 0x000000100aa27825 */ /* 0x104fe200078e0066 */
[----:B------:R-:W-:Y:S01]  /*3cb0*/  F2FP.F16.F32.PACK_AB R120, R97, R124 ;  /* 0x0000007c6178723e */ /* 0x000fe200000000ff */
[----:B------:R1:W-:Y:S01]  /*3cc0*/  @!P1 STG.E desc[UR6][R110.64], R5 ;  /* 0x000000056e009986 */ /* 0x0003e2000c101906 */
        /* <DEDUP_REMOVED lines=13> */
[----:B------:R-:W-:Y:S02]  /*3da0*/  F2FP.F16.F32.PACK_AB R116, R115, R116 ;  /* 0x000000747374723e */ /* 0x000fe400000000ff */
[----:B-1----:R-:W-:Y:S01]  /*3db0*/  F2FP.F16.F32.PACK_AB R111, R136, R131 ;  /* 0x00000083886f723e */ /* 0x002fe200000000ff */
[----:B------:R-:W-:Y:S01]  /*3dc0*/  IMAD.WIDE.U32 R102, R11, 0x10, R102 ;  /* 0x000000100b667825 */ /* 0x000fe200078e0066 */
[----:B------:R-:W-:Y:S01]  /*3dd0*/  F2FP.F16.F32.PACK_AB R110, R137, R154 ;  /* 0x0000009a896e723e */ /* 0x000fe200000000ff */
[----:B------:R2:W-:Y:S01]  /*3de0*/  STG.E.128 desc[UR6][R156.64], R116 ;  /* 0x000000749c007986 */ /* 0x0005e2000c101d06 */
[----:B------:R-:W-:-:S02]  /*3df0*/  F2FP.F16.F32.PACK_AB R109, R152, R109 ;  /* 0x0000006d986d723e */ /* 0x000fc400000000ff */
[----:B------:R-:W-:Y:S02]  /*3e00*/  F2FP.F16.F32.PACK_AB R108, R107, R108 ;  /* 0x0000006c6b6c723e */ /* 0x000fe400000000ff */
[----:B------:R-:W-:Y:S02]  /*3e10*/  F2FP.F16.F32.PACK_AB R7, R145, R98 ;  /* 0x000000629107723e */ /* 0x000fe400000000ff */
[----:B------:R-:W-:Y:S01]  /*3e20*/  F2FP.F16.F32.PACK_AB R6, R96, R143 ;  /* 0x0000008f6006723e */ /* 0x000fe200000000ff */
[----:B------:R2:W-:Y:S01]  /*3e30*/  STG.E.128 desc[UR6][R158.64], R108 ;  /* 0x0000006c9e007986 */ /* 0x0005e2000c101d06 */
[----:B------:R-:W-:Y:S02]  /*3e40*/  F2FP.F16.F32.PACK_AB R5, R141, R140 ;  /* 0x0000008c8d05723e */ /* 0x000fe400000000ff */
[----:B------:R-:W-:Y:S02]  /*3e50*/  F2FP.F16.F32.PACK_AB R4, R138, R139 ;  /* 0x0000008b8a04723e */ /* 0x000fe400000000ff */
[----:B------:R-:W-:-:S02]  /*3e60*/  F2FP.F16.F32.PACK_AB R11, R94, R95 ;  /* 0x0000005f5e0b723e */ /* 0x000fc400000000ff */
        /* <DEDUP_REMOVED lines=9> */
.L_x_32567:
        /* <DEDUP_REMOVED lines=8> */
.L_x_32570:
[----:B------:R-:W-:Y:S05]  /*3f80*/  BSYNC B0 ;  /* 0x0000000000007941 */ /* 0x000fea0003800000 */
.L_x_32569:
        /* <DEDUP_REMOVED lines=10> */
.L_x_32571:
[----:B------:R-:W-:Y:S01]  /*4030*/  HFMA2 R147, -RZ, RZ, 0, 2.384185791015625e-07 ;  /* 0x00000004ff937431 */ /* 0x000fe200000001ff */
[----:B------:R-:W-:-:S05]  /*4040*/  MOV R8, R146 ;  /* 0x0000009200087202 */ /* 0x000fca0000000f00 */
[----:B------:R-:W-:-:S05]  /*4050*/  FADD.FTZ R142, R141, R8 ;  /* 0x000000088d8e7221 */ /* 0x000fca0000010000 */
[----:B------:R-:W-:-:S07]  /*4060*/  MOV R148, R142 ;  /* 0x0000008e00947202 */ /* 0x000fce0000000f00 */
[----:B------:R-:W-:Y:S05]  /*4070*/  WARPSYNC.COLLECTIVE R145, `(.L_x_32572) ;  /* 0x0000000091087348 */ /* 0x000fea0003c00000 */
[----:B------:R0:W1:Y:S02]  /*4080*/  SHFL.BFLY P2, R146, R148, R147, R150 ;  /* 0x0c00009394927389 */ /* 0x0000640000040096 */
[----:B01----:R-:W-:Y:S05]  /*4090*/  ENDCOLLECTIVE ;  /* 0x000000000000791b */ /* 0x003fea0003800000 */
.L_x_32572:
[----:B------:R-:W-:Y:S01]  /*40a0*/  HFMA2 R147, -RZ, RZ, 0, 4.76837158203125e-07 ;  /* 0x00000008ff937431 */ /* 0x000fe200000001ff */
[----:B------:R-:W-:-:S05]  /*40b0*/  MOV R5, R146 ;  /* 0x0000009200057202 */ /* 0x000fca0000000f00 */
[----:B------:R-:W-:-:S05]  /*40c0*/  FADD.FTZ R143, R142, R5 ;  /* 0x000000058e8f7221 */ /* 0x000fca0000010000 */
[----:B------:R-:W-:-:S07]  /*40d0*/  MOV R148, R143 ;  /* 0x0000008f00947202 */ /* 0x000fce0000000f00 */
[----:B------:R-:W-:Y:S05]  /*40e0*/  WARPSYNC.COLLECTIVE R145, `(.L_x_32573) ;  /* 0x0000000091087348 */ /* 0x000fea0003c00000 */
[----:B------:R0:W1:Y:S02]  /*40f0*/  SHFL.BFLY P2, R146, R148, R147, R150 ;  /* 0x0c00009394927389 */ /* 0x0000640000040096 */
[----:B01----:R-:W-:Y:S05]  /*4100*/  ENDCOLLECTIVE ;  /* 0x000000000000791b */ /* 0x003fea0003800000 */
.L_x_32573:
[----:B------:R-:W-:Y:S01]  /*4110*/  HFMA2 R147, -RZ, RZ, 0, 9.5367431640625e-07 ;  /* 0x00000010ff937431 */ /* 0x000fe200000001ff */
[----:B------:R-:W-:-:S05]  /*4120*/  MOV R8, R146 ;  /* 0x0000009200087202 */ /* 0x000fca0000000f00 */
[----:B------:R-:W-:-:S05]  /*4130*/  FADD.FTZ R144, R143, R8 ;  /* 0x000000088f907221 */ /* 0x000fca0000010000 */
[----:B------:R-:W-:-:S07]  /*4140*/  MOV R148, R144 ;  /* 0x0000009000947202 */ /* 0x000fce0000000f00 */
[----:B------:R-:W-:Y:S05]  /*4150*/  WARPSYNC.COLLECTIVE R145, `(.L_x_32574) ;  /* 0x0000000091087348 */ /* 0x000fea0003c00000 */
[----:B------:R0:W1:Y:S02]  /*4160*/  SHFL.BFLY P2, R146, R148, R147, R150 ;  /* 0x0c00009394927389 */ /* 0x0000640000040096 */
[----:B01----:R-:W-:Y:S05]  /*4170*/  ENDCOLLECTIVE ;  /* 0x000000000000791b */ /* 0x003fea0003800000 */
.L_x_32574:
        /* <DEDUP_REMOVED lines=104> */
.L_x_32575:
[----:B------:R-:W-:Y:S01]  /*4800*/  HFMA2 R147, -RZ, RZ, 0, 1.1920928955078125e-07 ;  /* 0x00000002ff937431 */ /* 0x000fe200000001ff */
[----:B------:R-:W-:-:S05]  /*4810*/  MOV R140, R146 ;  /* 0x00000092008c7202 */ /* 0x000fca0000000f00 */
[----:B------:R-:W-:-:S05]  /*4820*/  FADD.FTZ R140, R5, R140 ;  /* 0x0000008c058c7221 */ /* 0x000fca0000010000 */
[----:B------:R-:W-:-:S07]  /*4830*/  MOV R148, R140 ;  /* 0x0000008c00947202 */ /* 0x000fce0000000f00 */
[----:B------:R-:W-:Y:S05]  /*4840*/  WARPSYNC.COLLECTIVE R145, `(.L_x_32576) ;  /* 0x0000000091087348 */ /* 0x000fea0003c00000 */
[----:B------:R0:W1:Y:S02]  /*4850*/  SHFL.BFLY P2, R146, R148, R147, R150 ;  /* 0x0c00009394927389 */ /* 0x0000640000040096 */
[----:B01----:R-:W-:Y:S05]  /*4860*/  ENDCOLLECTIVE ;  /* 0x000000000000791b */ /* 0x003fea0003800000 */
.L_x_32576:
[----:B------:R-:W-:Y:S01]  /*4870*/  HFMA2 R147, -RZ, RZ, 0, 2.384185791015625e-07 ;  /* 0x00000004ff937431 */ /* 0x000fe200000001ff */
[----:B------:R-:W-:-:S05]  /*4880*/  MOV R141, R146 ;  /* 0x00000092008d7202 */ /* 0x000fca0000000f00 */
[----:B------:R-:W-:-:S05]  /*4890*/  FADD.FTZ R141, R140, R141 ;  /* 0x0000008d8c8d7221 */ /* 0x000fca0000010000 */
[----:B------:R-:W-:-:S07]  /*48a0*/  MOV R148, R141 ;  /* 0x0000008d00947202 */ /* 0x000fce0000000f00 */
[----:B------:R-:W-:Y:S05]  /*48b0*/  WARPSYNC.COLLECTIVE R145, `(.L_x_32577) ;  /* 0x0000000091087348 */ /* 0x000fea0003c00000 */
[----:B------:R0:W1:Y:S02]  /*48c0*/  SHFL.BFLY P2, R146, R148, R147, R150 ;  /* 0x0c00009394927389 */ /* 0x0000640000040096 */
[----:B01----:R-:W-:Y:S05]  /*48d0*/  ENDCOLLECTIVE ;  /* 0x000000000000791b */ /* 0x003fea0003800000 */
.L_x_32577:
[----:B------:R-:W-:Y:S01]  /*48e0*/  HFMA2 R147, -RZ, RZ, 0, 4.76837158203125e-07 ;  /* 0x00000008ff937431 */ /* 0x000fe200000001ff */
[----:B------:R-:W-:-:S05]  /*48f0*/  MOV R142, R146 ;  /* 0x00000092008e7202 */ /* 0x000fca0000000f00 */
[----:B------:R-:W-:-:S05]  /*4900*/  FADD.FTZ R142, R141, R142 ;  /* 0x0000008e8d8e7221 */ /* 0x000fca0000010000 */
[----:B------:R-:W-:-:S07]  /*4910*/  MOV R148, R142 ;  /* 0x0000008e00947202 */ /* 0x000fce0000000f00 */
[----:B------:R-:W-:Y:S05]  /*4920*/  WARPSYNC.COLLECTIVE R145, `(.L_x_32578) ;  /* 0x0000000091087348 */ /* 0x000fea0003c00000 */
[----:B------:R0:W1:Y:S02]  /*4930*/  SHFL.BFLY P2, R146, R148, R147, R150 ;  /* 0x0c00009394927389 */ /* 0x0000640000040096 */
[----:B01----:R-:W-:Y:S05]  /*4940*/  ENDCOLLECTIVE ;  /* 0x000000000000791b */ /* 0x003fea0003800000 */
.L_x_32578:
[----:B------:R-:W-:Y:S01]  /*4950*/  HFMA2 R147, -RZ, RZ, 0, 9.5367431640625e-07 ;  /* 0x00000010ff937431 */ /* 0x000fe200000001ff */
[----:B------:R-:W-:-:S05]  /*4960*/  MOV R143, R146 ;  /* 0x00000092008f7202 */ /* 0x000fca0000000f00 */
[----:B------:R-:W-:-:S05]  /*4970*/  FADD.FTZ R143, R142, R143 ;  /* 0x0000008f8e8f7221 */ /* 0x000fca0000010000 */
[----:B------:R-:W-:-:S07]  /*4980*/  MOV R148, R143 ;  /* 0x0000008f00947202 */ /* 0x000fce0000000f00 */
[----:B------:R-:W-:Y:S05]  /*4990*/  WARPSYNC.COLLECTIVE R145, `(.L_x_32579) ;  /* 0x0000000091087348 */ /* 0x000fea0003c00000 */
[----:B------:R0:W1:Y:S02]  /*49a0*/  SHFL.BFLY P2, R146, R148, R147, R150 ;  /* 0x0c00009394927389 */ /* 0x0000640000040096 */
[----:B01----:R-:W-:Y:S05]  /*49b0*/  ENDCOLLECTIVE ;  /* 0x000000000000791b */ /* 0x003fea0003800000 */
.L_x_32579:
[----:B------:R-:W-:Y:S01]  /*49c0*/  MOV R144, R146 ;  /* 0x0000009200907202 */ /* 0x000fe20000000f00 */
[----:B------:R-:W-:Y:S06]  /*49d0*/  BRA `(.L_x_32580) ;  /* 0xffffffe000a87947 */ /* 0x000fec000383ffff */
.L_x_32581:
        /* <DEDUP_REMOVED lines=10> */
.L_x_54429:


//--------------------- .text._ZN10layer_norm13ln_fwd_kernelINS_13Kernel_traitsI6__halfS2_fS2_fjLj1536ELj1ELj4ELj1ELj16ENS_18Kernel_traits_baseILj1536ES2_S2_fS2_fjLj128EEEEELb0ELb1ELb1ELb0EEEvNS_9FwdParamsE --------------------------
	.section	.text._ZN10layer_norm13ln_fwd_kernelINS_13Kernel_traitsI6__halfS2_fS2_fjLj1536ELj1ELj4ELj1ELj16ENS_18Kernel_traits_baseILj1536ES2_S2_fS2_fjLj128EEEEELb0ELb1ELb1ELb0EEEvNS_9FwdParamsE,"ax",@progbits
	.align	128
        .global         _ZN10layer_norm13ln_fwd_kernelINS_13Kernel_traitsI6__halfS2_fS2_fjLj1536ELj1ELj4ELj1ELj16ENS_18Kernel_traits_baseILj1536ES2_S2_fS2_fjLj128EEEEELb0ELb1ELb1ELb0EEEvNS_9FwdParamsE
        .type           _ZN10layer_norm13ln_fwd_kernelINS_13Kernel_traitsI6__halfS2_fS2_fjLj1536ELj1ELj4ELj1ELj16ENS_18Kernel_traits_baseILj1536ES2_S2_fS2_fjLj128EEEEELb0ELb1ELb1ELb0EEEvNS_9FwdParamsE,@function
        .size           _ZN10layer_norm13ln_fwd_kernelINS_13Kernel_traitsI6__halfS2_fS2_fjLj1536ELj1ELj4ELj1ELj16ENS_18Kernel_traits_baseILj1536ES2_S2_fS2_fjLj128EEEEELb0ELb1ELb1ELb0EEEvNS_9FwdParamsE,(.L_x_54430 - _ZN10layer_norm13ln_fwd_kernelINS_13Kernel_traitsI6__halfS2_fS2_fjLj1536ELj1ELj4ELj1ELj16ENS_18Kernel_traits_baseILj1536ES2_S2_fS2_fjLj128EEEEELb0ELb1ELb1ELb0EEEvNS_9FwdParamsE)
        .other          _ZN10layer_norm13ln_fwd_kernelINS_13Kernel_traitsI6__halfS2_fS2_fjLj1536ELj1ELj4ELj1ELj16ENS_18Kernel_traits_baseILj1536ES2_S2_fS2_fjLj128EEEEELb0ELb1ELb1ELb0EEEvNS_9FwdParamsE,@"STO_CUDA_ENTRY STV_DEFAULT"
_ZN10layer_norm13ln_fwd_kernelINS_13Kernel_traitsI6__halfS2_fS2_fjLj1536ELj1ELj4ELj1ELj16ENS_18Kernel_traits_baseILj1536ES2_S2_fS2_fjLj128EEEEELb0ELb1ELb1ELb0EEEvNS_9FwdParamsE:
.text._ZN10layer_norm13ln_fwd_kernelINS_13Kernel_traitsI6__halfS2_fS2_fjLj1536ELj1ELj4ELj1ELj16ENS_18Kernel_traits_baseILj1536ES2_S2_fS2_fjLj128EEEEELb0ELb1ELb1ELb0EEEvNS_9FwdParamsE:
        /* <DEDUP_REMOVED lines=86> */
.L_x_32583:
        /* <DEDUP_REMOVED lines=13> */
[----:B------:R-:W-:-:S03]  /*0630*/  @P0 LOP3.LUT R0, R0, 0x20, RZ, 0xfc, !PT ;  /* 0x0000002000000812 */ /* 0x000fc600078efcff */
[----:B------:R-:W-:Y:S01]  /*0640*/  HFMA2 R54, -RZ, RZ, 0, 0 ;  /* 0x00000000ff367431 */ /* 0x000fe200000001ff */
[----:B------:R-:W5:Y:S02]  /*0650*/  @P0 LDG.E.128 R140, desc[UR6][R28.64] ;  /* 0x000000061c8c0981 */ /* 0x000f64000c1e1d00 */
[----:B------:R-:W1:Y:S01]  /*0660*/  @P2 LDC.64 R76, c[0x0][0x3e8] ;  /* 0x0000fa00ff4c2b82 */ /* 0x000e620000000a00 */
[----:B--2---:R-:W-:-:S04]  /*0670*/  @P1 IMAD.WIDE.U32 R52, R0, 0x10, R52 ;  /* 0x0000001000341825 */ /* 0x004fc800078e0034 */
[----:B------:R-:W-:Y:S01]  /*0680*/  HFMA2 R30, -RZ, RZ, 0, 0 ;  /* 0x00000000ff1e7431 */ /* 0x000fe200000001ff */
[----:B------:R-:W5:Y:S02]  /*0690*/  @P0 LDG.E.128 R8, desc[UR6][R40.64] ;  /* 0x0000000628080981 */ /* 0x000f64000c1e1d00 */
[----:B------:R-:W2:Y:S01]  /*06a0*/  @P3 LDC.64 R78, c[0x0][0x3d0] ;  /* 0x0000f400ff4e3b82 */ /* 0x000ea20000000a00 */
[C---:B---3--:R-:W-:Y:S01]  /*06b0*/  @P1 IMAD.WIDE.U32 R72, R0.reuse, 0x10, R72 ;  /* 0x0000001000481825 */ /* 0x048fe200078e0048 */
[----:B------:R-:W-:-:S03]  /*06c0*/  @P1 IADD3 R0, PT, PT, R0, 0x20, RZ ;  /* 0x0000002000001810 */ /* 0x000fc60007ffe0ff */
[----:B------:R-:W-:Y:S01]  /*06d0*/  HFMA2 R6, -RZ, RZ, 0, 0 ;  /* 0x00000000ff067431 */ /* 0x000fe200000001ff */
[----:B------:R3:W5:Y:S02]  /*06e0*/  @P1 LDG.E.128 R12, desc[UR6][R52.64] ;  /* 0x00000006340c1981 */ /* 0x000764000c1e1d00 */
[----:B------:R-:W4:Y:S01]  /*06f0*/  @P3 LDC.64 R80, c[0x0][0x3e8] ;  /* 0x0000fa00ff503b82 */ /* 0x000f220000000a00 */
[C---:B0-----:R-:W-:Y:S01]  /*0700*/  @P2 IMAD.WIDE.U32 R74, R0.reuse, 0x10, R74 ;  /* 0x00000010004a2825 */ /* 0x041fe200078e004a */
[----:B------:R-:W5:Y:S04]  /*0710*/  @P1 LDG.E.128 R20, desc[UR6][R72.64] ;  /* 0x0000000648141981 */ /* 0x000f68000c1e1d00 */
[----:B------:R-:W5:Y:S02]  /*0720*/  @P2 LDG.E.128 R24, desc[UR6][R74.64] ;  /* 0x000000064a182981 */ /* 0x000f64000c1e1d00 */
[----:B------:R-:W0:Y:S01]  /*0730*/  @P4 LDC.64 R4, c[0x0][0x3d0] ;  /* 0x0000f400ff044b82 */ /* 0x000e220000000a00 */
[C---:B-1----:R-:W-:Y:S01]  /*0740*/  @P2 IMAD.WIDE.U32 R76, R0.reuse, 0x10, R76 ;  /* 0x00000010004c2825 */ /* 0x042fe200078e004c */
[----:B------:R-:W-:-:S04]  /*0750*/  @P2 IADD3 R0, PT, PT, R0, 0x20, RZ ;  /* 0x0000002000002810 */ /* 0x000fc80007ffe0ff */
[----:B------:R-:W5:Y:S02]  /*0760*/  @P2 LDG.E.128 R32, desc[UR6][R76.64] ;  /* 0x000000064c202981 */ /* 0x000f64000c1e1d00 */
[----:B------:R-:W1:Y:S01]  /*0770*/  @P4 LDC.64 R16, c[0x0][0x3e8] ;  /* 0x0000fa00ff104b82 */ /* 0x000e620000000a00 */
[----:B--2---:R-:W-:-:S05]  /*0780*/  @P3 IMAD.WIDE.U32 R78, R0, 0x10, R78 ;  /* 0x00000010004e3825 */ /* 0x004fca00078e004e */
[----:B------:R-:W5:Y:S01]  /*0790*/  @P3 LDG.E.128 R36, desc[UR6][R78.64] ;  /* 0x000000064e243981 */ /* 0x000f62000c1e1d00 */
[C---:B----4-:R-:W-:Y:S01]  /*07a0*/  @P3 IMAD.WIDE.U32 R80, R0.reuse, 0x10, R80 ;  /* 0x0000001000503825 */ /* 0x050fe200078e0050 */
[----:B------:R-:W-:Y:S01]  /*07b0*/  @P3 IADD3 R0, PT, PT, R0, 0x20, RZ ;  /* 0x0000002000003810 */ /* 0x000fe20007ffe0ff */
[----:B------:R-:W2:Y:S03]  /*07c0*/  @P5 LDC.64 R86, c[0x0][0x3d0] ;  /* 0x0000f400ff565b82 */ /* 0x000ea60000000a00 */
[----:B------:R-:W5:Y:S01]  /*07d0*/  @P3 LDG.E.128 R44, desc[UR6][R80.64] ;  /* 0x00000006502c3981 */ /* 0x000f62000c1e1d00 */
[----:B0-----:R-:W-:-:S04]  /*07e0*/  @P4 IMAD.WIDE.U32 R82, R0, 0x10, R4 ;  /* 0x0000001000524825 */ /* 0x001fc800078e0004 */
[----:B------:R-:W0:Y:S01]  /*07f0*/  @P5 LDC.64 R88, c[0x0][0x3e8] ;  /* 0x0000fa00ff585b82 */ /* 0x000e220000000a00 */
[----:B------:R-:W5:Y:S01]  /*0800*/  @P4 LDG.E.128 R48, desc[UR6][R82.64] ;  /* 0x0000000652304981 */ /* 0x000f62000c1e1d00 */
[C---:B-1----:R-:W-:Y:S01]  /*0810*/  @P4 IMAD.WIDE.U32 R84, R0.reuse, 0x10, R16 ;  /* 0x0000001000544825 */ /* 0x042fe200078e0010 */
[----:B------:R-:W-:-:S04]  /*0820*/  @P4 IADD3 R0, PT, PT, R0, 0x20, RZ ;  /* 0x0000002000004810 */ /* 0x000fc80007ffe0ff */
[----:B------:R-:W5:Y:S01]  /*0830*/  @P4 LDG.E.128 R56, desc[UR6][R84.64] ;  /* 0x0000000654384981 */ /* 0x000f62000c1e1d00 */
[C---:B--2---:R-:W-:Y:S01]  /*0840*/  @P5 IMAD.WIDE.U32 R4, R0.reuse, 0x10, R86 ;  /* 0x0000001000045825 */ /* 0x044fe200078e0056 */
[----:B---3--:R-:W-:Y:S02]  /*0850*/  CS2R R52, SRZ ;  /* 0x0000000000347805 */ /* 0x008fe4000001ff00 */
[----:B------:R-:W-:Y:S02]  /*0860*/  MOV R42, RZ ;  /* 0x000000ff002a7202 */ /* 0x000fe40000000f00 */
[----:B------:R-:W-:Y:S02]  /*0870*/  CS2R R40, SRZ ;  /* 0x0000000000287805 */ /* 0x000fe4000001ff00 */
[----:B------:R-:W-:Y:S01]  /*0880*/  CS2R R28, SRZ ;  /* 0x00000000001c7805 */ /* 0x000fe2000001ff00 */
[----:B------:R1:W5:Y:S01]  /*0890*/  @P5 LDG.E.128 R60, desc[UR6][R4.64] ;  /* 0x00000006043c5981 */ /* 0x000362000c1e1d00 */
[----:B0-----:R-:W-:Y:S01]  /*08a0*/  @P5 IMAD.WIDE.U32 R16, R0, 0x10, R88 ;  /* 0x0000001000105825 */ /* 0x001fe200078e0058 */
[----:B------:R-:W-:-:S02]  /*08b0*/  MOV R18, RZ ;  /* 0x000000ff00127202 */ /* 0x000fc40000000f00 */
[----:B------:R-:W-:Y:S02]  /*08c0*/  @P5 CS2R R66, SRZ ;  /* 0x0000000000425805 */ /* 0x000fe4000001ff00 */
[----:B------:R-:W-:Y:S02]  /*08d0*/  @P5 CS2R R64, SRZ ;  /* 0x0000000000405805 */ /* 0x000fe4000001ff00 */
[----:B------:R-:W-:Y:S01]  /*08e0*/  @P0 MOV R7, RZ ;  /* 0x000000ff00070202 */ /* 0x000fe20000000f00 */
[----:B------:R0:W5:Y:S01]  /*08f0*/  @P5 LDG.E.128 R68, desc[UR6][R16.64] ;  /* 0x0000000610445981 */ /* 0x000162000c1e1d00 */
[----:B------:R-:W-:Y:S02]  /*0900*/  @P1 MOV R19, RZ ;  /* 0x000000ff00131202 */ /* 0x000fe40000000f00 */
[----:B-1----:R-:W-:Y:S02]  /*0910*/  CS2R R4, SRZ ;  /* 0x0000000000047805 */ /* 0x002fe4000001ff00 */
[----:B------:R-:W-:-:S02]  /*0920*/  @P2 MOV R31, RZ ;  /* 0x000000ff001f2202 */ /* 0x000fc40000000f00 */
[----:B------:R-:W-:Y:S02]  /*0930*/  @P3 MOV R43, RZ ;  /* 0x000000ff002b3202 */ /* 0x000fe40000000f00 */
[----:B------:R-:W-:Y:S02]  /*0940*/  @P4 MOV R55, RZ ;  /* 0x000000ff00374202 */ /* 0x000fe40000000f00 */
[----:B0-----:R-:W-:-:S07]  /*0950*/  CS2R R16, SRZ ;  /* 0x0000000000107805 */ /* 0x001fce000001ff00 */
.L_x_32584:
[----:B------:R-:W-:Y:S05]  /*0960*/  BSYNC.RECONVERGENT B0 ;  /* 0x0000000000007941 */ /* 0x000fea0003800200 */
.L_x_32582:
[----:B------:R-:W0:Y:S01]  /*0970*/  LDCU UR4, c[0x0][0x384] ;  /* 0x00007080ff0477ac */ /* 0x000e220008000800 */
[----:B------:R-:W1:Y:S01]  /*0980*/  LDCU UR11, c[0x0][0x40c] ;  /* 0x00008180ff0b77ac */ /* 0x000e620008000800 */
[----:B------:R-:W2:Y:S01]  /*0990*/  LDCU.U8 UR5, c[0x0][0x410] ;  /* 0x00008200ff0577ac */ /* 0x000ea20008000000 */
[----:B------:R-:W3:Y:S01]  /*09a0*/  LDCU UR10, c[0x0][0x448] ;  /* 0x00008900ff0a77ac */ /* 0x000ee20008000800 */
[----:B------:R-:W4:Y:S01]  /*09b0*/  LDCU.64 UR8, c[0x0][0x3a0] ;  /* 0x00007400ff0877ac */ /* 0x000f220008000a00 */
[----:B0-----:R-:W-:-:S13]  /*09c0*/  ISETP.GE.AND P0, PT, R136, UR4, PT ;  /* 0x0000000488007c0c */ /* 0x001fda000bf06270 */
[----:B-1234-:R-:W-:Y:S05]  /*09d0*/  @P0 EXIT ;  /* 0x000000000000094d */ /* 0x01efea0003800000 */
.L_x_32630:
[----:B------:R-:W0:Y:S08]  /*09e0*/  LDC.64 R134, c[0x0][0x3f0] ;  /* 0x0000fc00ff867b82 */ /* 0x000e300000000a00 */
        /* <DEDUP_REMOVED lines=8> */
[----:B--2---:R-:W-:-:S05]  /*0a70*/  IMAD R137, R136, R133, RZ ;  /* 0x0000008588897224 */ /* 0x004fca00078e02ff */
[----:B------:R-:W-:-:S04]  /*0a80*/  SHF.R.S32.HI R144, RZ, 0x1f, R137 ;  /* 0x0000001fff907819 */ /* 0x000fc80000011489 */
[----:B------:R-:W-:-:S04]  /*0a90*/  LEA.HI R137, R144, R137, RZ, 0x3 ;  /* 0x0000008990897211 */ /* 0x000fc800078f18ff */
[----:B0-----:R-:W-:Y:S02]  /*0aa0*/  LEA.HI.SX32 R134, R137, R2, 0x1d ;  /* 0x0000000289867211 */ /* 0x001fe400078feaff */
[----:B---3--:R-:W-:-:S13]  /*0ab0*/  ISETP.GE.AND P1, PT, R0, 0x1, PT ;  /* 0x000000010000780c */ /* 0x008fda0003f26270 */
[----:B------:R-:W0:Y:S01]  /*0ac0*/  @P1 S2R R145, SR_TID.X ;  /* 0x0000000000911919 */ /* 0x000e220000002100 */
[----:B------:R-:W-:-:S05]  /*0ad0*/  @P1 IADD3 R146, PT, PT, R0, -0x1, RZ ;  /* 0xffffffff00921810 */ /* 0x000fca0007ffe0ff */
[----:B------:R-:W-:-:S05]  /*0ae0*/  @P1 IMAD R146, R146, R133, RZ ;  /* 0x0000008592921224 */ /* 0x000fca00078e02ff */
[----:B------:R-:W-:-:S04]  /*0af0*/  @P1 SHF.R.S32.HI R135, RZ, 0x1f, R146 ;  /* 0x0000001fff871819 */ /* 0x000fc80000011492 */
[----:B------:R-:W-:Y:S01]  /*0b00*/  @P1 LEA.HI R137, R135, R146, RZ, 0x3 ;  /* 0x0000009287891211 */ /* 0x000fe200078f18ff */
[----:B------:R-:W-:Y:S01]  /*0b10*/  HFMA2 R135, -RZ, RZ, 0, 0 ;  /* 0x00000000ff877431 */ /* 0x000fe200000001ff */
        /* <DEDUP_REMOVED lines=8> */
.L_x_32588:
[----:B------:R-:W-:Y:S05]  /*0ba0*/  BSYNC.RECONVERGENT B1 ;  /* 0x0000000000017941 */ /* 0x000fea0003800200 */
.L_x_32587:
        /* <DEDUP_REMOVED lines=10> */
[--C-:B-----5:R-:W-:Y:S02]  /*0c50*/  @P2 HADD2.F32 R86, -RZ, R72.reuse.H0_H0 ;  /* 0x20000048ff562230 */ /* 0x120fe40000004100 */
[----:B------:R-:W-:Y:S02]  /*0c60*/  @P2 HADD2.F32 R88, -RZ, R72.H1_H1 ;  /* 0x30000048ff582230 */ /* 0x000fe40000004100 */
[----:B------:R-:W-:Y:S02]  /*0c70*/  @P2 HADD2.F32 R137, -RZ, R74.H1_H1 ;  /* 0x3000004aff892230 */ /* 0x000fe40000004100 */
[----:B------:R-:W-:Y:S01]  /*0c80*/  @P2 HADD2.F32 R139, -RZ, R75.H0_H0 ;  /* 0x2000004bff8b2230 */ /* 0x000fe20000004100 */
[----:B------:R-:W4:Y:S01]  /*0c90*/  @P2 LDC R89, c[0x0][0x40c] ;  /* 0x00010300ff592b82 */ /* 0x000f220000000800 */
[--C-:B0-----:R-:W-:Y:S02]  /*0ca0*/  @P2 HADD2.F32 R84, -RZ, R73.reuse.H0_H0 ;  /* 0x20000049ff542230 */ /* 0x101fe40000004100 */
[----:B------:R-:W-:-:S02]  /*0cb0*/  @P2 HADD2.F32 R85, -RZ, R73.H1_H1 ;  /* 0x30000049ff552230 */ /* 0x000fc40000004100 */
[----:B------:R-:W-:Y:S02]  /*0cc0*/  @P2 HADD2.F32 R90, -RZ, R74.H0_H0 ;  /* 0x2000004aff5a2230 */ /* 0x000fe40000004100 */
[----:B------:R-:W-:Y:S01]  /*0cd0*/  @P2 HADD2.F32 R147, -RZ, R10.H1_H1 ;  /* 0x3000000aff932230 */ /* 0x000fe20000004100 */
[----:B------:R-:W0:Y:S01]  /*0ce0*/  @P2 LDC R146, c[0x0][0x40c] ;  /* 0x00010300ff922b82 */ /* 0x000e220000000800 */
[----:B------:R-:W-:-:S07]  /*0cf0*/  @P2 HADD2.F32 R148, -RZ, R11.H0_H0 ;  /* 0x2000000bff942230 */ /* 0x000fce0000004100 */
[----:B------:R-:W0:Y:S01]  /*0d00*/  @P2 LDC R144, c[0x0][0x40c] ;  /* 0x00010300ff902b82 */ /* 0x000e220000000800 */
[----:B-1----:R-:W-:Y:S01]  /*0d10*/  @P2 FMUL.FTZ R87, R86, R87 ;  /* 0x0000005756572220 */ /* 0x002fe20000410000 */
[----:B------:R-:W-:-:S06]  /*0d20*/  @P2 HADD2.F32 R86, -RZ, R8.H0_H0 ;  /* 0x20000008ff562230 */ /* 0x000fcc0000004100 */
[----:B------:R-:W1:Y:S01]  /*0d30*/  @P2 LDC R91, c[0x0][0x40c] ;  /* 0x00010300ff5b2b82 */ /* 0x000e620000000800 */
[----:B----4-:R-:W-:Y:S01]  /*0d40*/  @P2 FMUL.FTZ R88, R88, R89 ;  /* 0x0000005958582220 */ /* 0x010fe20000410000 */
[----:B------:R-:W-:-:S06]  /*0d50*/  @P2 HADD2.F32 R89, -RZ, R8.H1_H1 ;  /* 0x30000008ff592230 */ /* 0x000fcc0000004100 */
[----:B------:R-:W4:Y:S01]  /*0d60*/  @P2 LDC R138, c[0x0][0x40c] ;  /* 0x00010300ff8a2b82 */ /* 0x000f220000000800 */
[----:B0-----:R-:W-:Y:S01]  /*0d70*/  @P2 FMUL.FTZ R146, R137, R146 ;  /* 0x0000009289922220 */ /* 0x001fe20000410000 */
[----:B------:R-:W-:-:S06]  /*0d80*/  @P2 HADD2.F32 R137, -RZ, R9.H0_H0 ;  /* 0x20000009ff892230 */ /* 0x000fcc0000004100 */
[----:B------:R-:W0:Y:S01]  /*0d90*/  @P2 LDC R145, c[0x0][0x40c] ;  /* 0x00010300ff912b82 */ /* 0x000e220000000800 */
[----:B------:R-:W-:Y:S01]  /*0da0*/  @P2 FMUL.FTZ R149, R139, R144 ;  /* 0x000000908b952220 */ /* 0x000fe20000410000 */
[----:B------:R-:W-:Y:S02]  /*0db0*/  @P2 HADD2.F32 R139, -RZ, R9.H1_H1 ;  /* 0x30000009ff8b2230 */ /* 0x000fe40000004100 */
[----:B------:R-:W-:Y:S02]  /*0dc0*/  @P2 HADD2.F32 R144, -RZ, R10.H0_H0 ;  /* 0x2000000aff902230 */ /* 0x000fe40000004100 */
[----:B-1----:R-:W-:Y:S01]  /*0dd0*/  @P2 FMUL.FTZ R91, R84, R91 ;  /* 0x0000005b545b2220 */ /* 0x002fe20000410000 */
[----:B----4-:R-:W-:Y:S01]  /*0de0*/  @P2 FMUL.FTZ R138, R85, R138 ;  /* 0x0000008a558a2220 */ /* 0x010fe20000410000 */
[----:B0-----:R-:W-:Y:S01]  /*0df0*/  @P2 FMUL.FTZ R145, R90, R145 ;  /* 0x000000915a912220 */ /* 0x001fe20000410000 */
        /* <DEDUP_REMOVED lines=16> */
[----:B------:R-:W-:Y:S02]  /*0f00*/  HADD2.F32 R91, -RZ, R75.H1_H1 ;  /* 0x3000004bff5b7230 */ /* 0x000fe40000004100 */
[----:B------:R-:W-:-:S03]  /*0f10*/  HADD2.F32 R137, -RZ, R11.H1_H1 ;  /* 0x3000000bff897230 */ /* 0x000fc60000004100 */
[----:B------:R-:W-:-:S04]  /*0f20*/  FMUL.FTZ R138, R91, UR11 ;  /* 0x0000000b5b8a7c20 */ /* 0x000fc80008410000 */
[----:B------:R-:W-:Y:S01]  /*0f30*/  FFMA.FTZ R91, R138, R137, R83 ;  /* 0x000000898a5b7223 */ /* 0x000fe20000010053 */
[----:B------:R-:W-:Y:S06]  /*0f40*/  BRA `(.L_x_32591) ;  /* 0x0000000000b07947 */ /* 0x000fec0003800000 */
.L_x_32590:
[----:B------:R-:W0:Y:S01]  /*0f50*/  @P1 LDC R85, c[0x0][0x40c] ;  /* 0x00010300ff551b82 */ /* 0x000e220000000800 */
[----:B-----5:R-:W-:Y:S02]  /*0f60*/  @P1 HADD2.F32 R84, -RZ, R72.H0_H0 ;  /* 0x20000048ff541230 */ /* 0x020fe40000004100 */
[--C-:B------:R-:W-:Y:S02]  /*0f70*/  @P1 HADD2.F32 R91, -RZ, R74.reuse.H0_H0 ;  /* 0x2000004aff5b1230 */ /* 0x100fe40000004100 */
[----:B------:R-:W-:Y:S02]  /*0f80*/  @P1 HADD2.F32 R89, -RZ, R73.H1_H1 ;  /* 0x30000049ff591230 */ /* 0x000fe40000004100 */
        /* <DEDUP_REMOVED lines=13> */
[----:B------:R-:W-:Y:S02]  /*1060*/  @P1 HADD2.F32 R138, -RZ, R9.H0_H0 ;  /* 0x20000009ff8a1230 */ /* 0x000fe40000004100 */
[----:B------:R-:W-:-:S04]  /*1070*/  @P1 HADD2.F32 R89, -RZ, R8.H0_H0 ;  /* 0x20000008ff591230 */ /* 0x000fc80000004100 */
[----:B------:R-:W2:Y:S01]  /*1080*/  @P1 LDC R148, c[0x0][0x40c] ;  /* 0x00010300ff941b82 */ /* 0x000ea20000000800 */
[----:B---3--:R-:W-:-:S07]  /*1090*/  @P1 FMUL.FTZ R90, R84, R87 ;  /* 0x00000057545a1220 */ /* 0x008fce0000410000 */
[----:B------:R-:W3:Y:S01]  /*10a0*/  @P1 LDC R150, c[0x0][0x40c] ;  /* 0x00010300ff961b82 */ /* 0x000ee20000000800 */
[----:B0-----:R-:W-:Y:S01]  /*10b0*/  @P1 FMUL.FTZ R137, R85, R86 ;  /* 0x0000005655891220 */ /* 0x001fe20000410000 */
[----:B------:R-:W-:Y:S02]  /*10c0*/  CS2R R86, SRZ ;  /* 0x0000000000567805 */ /* 0x000fe4000001ff00 */
[----:B------:R-:W-:Y:S01]  /*10d0*/  CS2R R84, SRZ ;  /* 0x0000000000547805 */ /* 0x000fe2000001ff00 */
[----:B------:R-:W-:Y:S01]  /*10e0*/  @P1 FMUL.FTZ R87, R139, R144 ;  /* 0x000000908b571220 */ /* 0x000fe20000410000 */
[--C-:B------:R-:W-:Y:S02]  /*10f0*/  @P1 HADD2.F32 R139, -RZ, R75.reuse.H1_H1 ;  /* 0x3000004bff8b1230 */ /* 0x100fe40000004100 */
[----:B------:R-:W-:Y:S01]  /*1100*/  @P1 FMUL.FTZ R86, R137, R138 ;  /* 0x0000008a89561220 */ /* 0x000fe20000410000 */
[----:B------:R-:W-:Y:S02]  /*1110*/  @P1 HADD2.F32 R138, -RZ, R10.H0_H0 ;  /* 0x2000000aff8a1230 */ /* 0x000fe40000004100 */
[----:B-1----:R-:W-:Y:S01]  /*1120*/  @P1 FMUL.FTZ R146, R146, R147 ;  /* 0x0000009392921220 */ /* 0x002fe20000410000 */
[----:B------:R-:W-:-:S02]  /*1130*/  @P1 HADD2.F32 R147, -RZ, R75.H0_H0 ;  /* 0x2000004bff931230 */ /* 0x000fc40000004100 */
[----:B------:R-:W-:Y:S01]  /*1140*/  @P1 FMUL.FTZ R84, R88, R89 ;  /* 0x0000005958541220 */ /* 0x000fe20000410000 */
[----:B------:R-:W-:Y:S02]  /*1150*/  @P1 HADD2.F32 R137, -RZ, R10.H1_H1 ;  /* 0x3000000aff891230 */ /* 0x000fe40000004100 */
[----:B------:R-:W-:Y:S01]  /*1160*/  @P1 FMUL.FTZ R85, R90, R91 ;  /* 0x0000005b5a551220 */ /* 0x000fe20000410000 */
[--C-:B------:R-:W-:Y:S01]  /*1170*/  @P1 HADD2.F32 R144, -RZ, R11.reuse.H0_H0 ;  /* 0x2000000bff901230 */ /* 0x100fe20000004100 */
[----:B------:R-:W-:Y:S02]  /*1180*/  CS2R R88, SRZ ;  /* 0x0000000000587805 */ /* 0x000fe4000001ff00 */
[----:B------:R-:W-:Y:S01]  /*1190*/  CS2R R90, SRZ ;  /* 0x00000000005a7805 */ /* 0x000fe2000001ff00 */
[----:B--2---:R-:W-:Y:S01]  /*11a0*/  @P1 FMUL.FTZ R147, R147, R148 ;  /* 0x0000009493931220 */ /* 0x004fe20000410000 */
[----:B------:R-:W-:Y:S02]  /*11b0*/  @P1 HADD2.F32 R148, -RZ, R11.H1_H1 ;  /* 0x3000000bff941230 */ /* 0x000fe40000004100 */
[----:B------:R-:W-:Y:S01]  /*11c0*/  @P1 FMUL.FTZ R88, R145, R138 ;  /* 0x0000008a91581220 */ /* 0x000fe20000410000 */
[----:B------:R-:W-:Y:S01]  /*11d0*/  @P1 FMUL.FTZ R89, R146, R137 ;  /* 0x0000008992591220 */ /* 0x000fe20000410000 */
[----:B------:R-:W-:Y:S01]  /*11e0*/  @P1 FMUL.FTZ R90, R147, R144 ;  /* 0x00000090935a1220 */ /* 0x000fe20000410000 */
[----:B---3--:R-:W-:-:S04]  /*11f0*/  @P1 FMUL.FTZ R139, R139, R150 ;  /* 0x000000968b8b1220 */ /* 0x008fc80000410000 */
[----:B------:R-:W-:-:S07]  /*1200*/  @P1 FMUL.FTZ R91, R139, R148 ;  /* 0x000000948b5b1220 */ /* 0x000fce0000410000 */
.L_x_32591:
[----:B------:R-:W-:Y:S05]  /*1210*/  BSYNC.RECONVERGENT B1 ;  /* 0x0000000000017941 */ /* 0x000fea0003800200 */
.L_x_32589:
[----:B------:R-:W0:Y:S01]  /*1220*/  LDC.64 R138, c[0x0][0x3a8] ;  /* 0x0000ea00ff8a7b82 */ /* 0x000e220000000a00 */
[----:B------:R-:W-:Y:S01]  /*1230*/  IADD3 R135, PT, PT, R135, 0x20, RZ ;  /* 0x0000002087877810 */ /* 0x000fe20007ffe0ff */
[C---:B0-----:R-:W-:Y:S01]  /*1240*/  IMAD.WIDE.U32 R138, R134.reuse, 0x20, R138 ;  /* 0x00000020868a7825 */ /* 0x041fe200078e008a */
[----:B------:R-:W-:-:S04]  /*1250*/  IADD3 R134, PT, PT, R134, 0x20, RZ ;  /* 0x0000002086867810 */ /* 0x000fc80007ffe0ff */
[----:B------:R0:W-:Y:S04]  /*1260*/  STG.E.128 desc[UR6][R138.64], R84 ;  /* 0x000000548a007986 */ /* 0x0001e8000c101d06 */
[----:B------:R0:W-:Y:S02]  /*1270*/  STG.E.128 desc[UR6][R138.64+0x10], R88 ;  /* 0x000010588a007986 */ /* 0x0001e4000c101d06 */
.L_x_32586:
[----:B------:R-:W-:Y:S05]  /*1280*/  BSYNC.RECONVERGENT B0 ;  /* 0x0000000000007941 */ /* 0x000fea0003800200 */
.L_x_32585:
[----:B------:R-:W-:Y:S01]  /*1290*/  ISETP.GE.U32.AND P2, PT, R3, 0x40, PT ;  /* 0x000000400300780c */ /* 0x000fe20003f46070 */
[----:B------:R-:W-:Y:S03]  /*12a0*/  BSSY.RECONVERGENT B0, `(.L_x_32592) ;  /* 0x0000073000007945 */ /* 0x000fe60003800200 */
[----:B------:R-:W-:-:S09]  /*12b0*/  P2R R149, PR, RZ, 0x4 ;  /* 0x00000004ff957803 */ /* 0x000fd20000000000 */
[----:B------:R-:W-:Y:S05]  /*12c0*/  @!P2 BRA `(.L_x_32593) ;  /* 0x0000000400c0a947 */ /* 0x000fea0003800000 */
        /* <DEDUP_REMOVED lines=12> */
[----:B------:R-:W2:Y:S01]  /*1390*/  @P2 LDC R99, c[0x0][0x40c] ;  /* 0x00010300ff632b82 */ /* 0x000ea20000000800 */
[--C-:B-----5:R-:W-:Y:S02]  /*13a0*/  @P2 HADD2.F32 R98, -RZ, R73.reuse.H0_H0 ;  /* 0x20000049ff622230 */ /* 0x120fe40000004100 */
[----:B------:R-:W-:Y:S02]  /*13b0*/  @P2 HADD2.F32 R137, -RZ, R73.H1_H1 ;  /* 0x30000049ff892230 */ /* 0x000fe40000004100 */
[--C-:B-1----:R-:W-:Y:S02]  /*13c0*/  @P2 HADD2.F32 R94, -RZ, R72.reuse.H1_H1 ;  /* 0x30000048ff5e2230 */ /* 0x102fe40000004100 */
[----:B------:R-:W-:Y:S01]  /*13d0*/  @P2 HADD2.F32 R92, -RZ, R72.H0_H0 ;  /* 0x20000048ff5c2230 */ /* 0x000fe20000004100 */
[----:B0-----:R-:W0:Y:S08]  /*13e0*/  @P2 LDC R138, c[0x0][0x40c] ;  /* 0x00010300ff8a2b82 */ /* 0x001e300000000800 */
[----:B------:R-:W1:Y:S08]  /*13f0*/  @P2 LDC R95, c[0x0][0x40c] ;  /* 0x00010300ff5f2b82 */ /* 0x000e700000000800 */
[----:B------:R-:W3:Y:S01]  /*1400*/  @P2 LDC R144, c[0x0][0x40c] ;  /* 0x00010300ff902b82 */ /* 0x000ee20000000800 */
[----:B--2---:R-:W-:Y:S01]  /*1410*/  @P2 FMUL.FTZ R145, R98, R99 ;  /* 0x0000006362912220 */ /* 0x004fe20000410000 */
[----:B------:R-:W-:-:S02]  /*1420*/  @P2 HADD2.F32 R99, -RZ, R74.H1_H1 ;  /* 0x3000004aff632230 */ /* 0x000fc40000004100 */
[----:B------:R-:W-:-:S04]  /*1430*/  @P2 HADD2.F32 R98, -RZ, R74.H0_H0 ;  /* 0x2000004aff622230 */ /* 0x000fc80000004100 */
[----:B------:R-:W2:Y:S01]  /*1440*/  @P2 LDC R93, c[0x0][0x40c] ;  /* 0x00010300ff5d2b82 */ /* 0x000ea20000000800 */
[----:B0-----:R-:W-:Y:S01]  /*1450*/  @P2 FMUL.FTZ R146, R137, R138 ;  /* 0x0000008a89922220 */ /* 0x001fe20000410000 */
[----:B------:R-:W-:Y:S02]  /*1460*/  @P2 HADD2.F32 R137, -RZ, R75.H0_H0 ;  /* 0x2000004bff892230 */ /* 0x000fe40000004100 */
[----:B------:R-:W-:-:S04]  /*1470*/  @P2 HADD2.F32 R138, -RZ, R21.H1_H1 ;  /* 0x30000015ff8a2230 */ /* 0x000fc80000004100 */
[----:B------:R-:W0:Y:S01]  /*1480*/  @P2 LDC R139, c[0x0][0x40c] ;  /* 0x00010300ff8b2b82 */ /* 0x000e220000000800 */
[----:B-1----:R-:W-:Y:S01]  /*1490*/  @P2 FMUL.FTZ R96, R94, R95 ;  /* 0x0000005f5e602220 */ /* 0x002fe20000410000 */
[--C-:B------:R-:W-:Y:S02]  /*14a0*/  @P2 HADD2.F32 R94, -RZ, R20.reuse.H1_H1 ;  /* 0x30000014ff5e2230 */ /* 0x100fe40000004100 */
[----:B------:R-:W-:-:S04]  /*14b0*/  @P2 HADD2.F32 R95, -RZ, R20.H0_H0 ;  /* 0x20000014ff5f2230 */ /* 0x000fc80000004100 */
[----:B------:R-:W1:Y:S01]  /*14c0*/  @P2 LDC R150, c[0x0][0x40c] ;  /* 0x00010300ff962b82 */ /* 0x000e620000000800 */
[----:B---3--:R-:W-:Y:S01]  /*14d0*/  @P2 FMUL.FTZ R148, R99, R144 ;  /* 0x0000009063942220 */ /* 0x008fe20000410000 */
[----:B------:R-:W-:Y:S02]  /*14e0*/  @P2 HADD2.F32 R99, -RZ, R21.H0_H0 ;  /* 0x20000015ff632230 */ /* 0x000fe40000004100 */
[--C-:B------:R-:W-:Y:S02]  /*14f0*/  @P2 HADD2.F32 R144, -RZ, R22.reuse.H1_H1 ;  /* 0x30000016ff902230 */ /* 0x100fe40000004100 */
[----:B--2---:R-:W-:Y:S01]  /*1500*/  @P2 FMUL.FTZ R97, R92, R93 ;  /* 0x0000005d5c612220 */ /* 0x004fe20000410000 */
[----:B------:R-:W-:Y:S01]  /*1510*/  MOV R93, R77 ;  /* 0x0000004d005d7202 */ /* 0x000fe20000000f00 */
[----:B------:R-:W-:Y:S01]  /*1520*/  @P2 FFMA.FTZ R93, R96, R94, R77 ;  /* 0x0000005e605d2223 */ /* 0x000fe2000001004d */
[----:B------:R-:W-:Y:S01]  /*1530*/  MOV R92, R76 ;  /* 0x0000004c005c7202 */ /* 0x000fe20000000f00 */
[----:B------:R-:W-:Y:S01]  /*1540*/  @P2 FFMA.FTZ R92, R97, R95, R76 ;  /* 0x0000005f615c2223 */ /* 0x000fe2000001004c */
[----:B------:R-:W-:Y:S01]  /*1550*/  MOV R94, R78 ;  /* 0x0000004e005e7202 */ /* 0x000fe20000000f00 */
[----:B------:R-:W-:Y:S01]  /*1560*/  @P2 FFMA.FTZ R94, R145, R99, R78 ;  /* 0x00000063915e2223 */ /* 0x000fe2000001004e */
[----:B------:R-:W-:Y:S01]  /*1570*/  MOV R95, R79 ;  /* 0x0000004f005f7202 */ /* 0x000fe20000000f00 */
[----:B0-----:R-:W-:Y:S01]  /*1580*/  @P2 FMUL.FTZ R147, R98, R139 ;  /* 0x0000008b62932220 */ /* 0x001fe20000410000 */
[----:B------:R-:W-:Y:S01]  /*1590*/  @P2 HADD2.F32 R139, -RZ, R23.H0_H0 ;  /* 0x20000017ff8b2230 */ /* 0x000fe20000004100 */
[----:B------:R-:W-:Y:S01]  /*15a0*/  MOV R96, R80 ;  /* 0x0000005000607202 */ /* 0x000fe20000000f00 */
[----:B------:R-:W-:Y:S01]  /*15b0*/  @P2 FFMA.FTZ R95, R146, R138, R79 ;  /* 0x0000008a925f2223 */ /* 0x000fe2000001004f */
[----:B------:R-:W-:Y:S01]  /*15c0*/  MOV R97, R81 ;  /* 0x0000005100617202 */ /* 0x000fe20000000f00 */
[----:B------:R-:W-:Y:S01]  /*15d0*/  @P2 FFMA.FTZ R97, R148, R144, R81 ;  /* 0x0000009094612223 */ /* 0x000fe20000010051 */
[----:B------:R-:W-:Y:S01]  /*15e0*/  MOV R98, R82 ;  /* 0x0000005200627202 */ /* 0x000fe20000000f00 */
[----:B-1----:R-:W-:Y:S01]  /*15f0*/  @P2 FMUL.FTZ R151, R137, R150 ;  /* 0x0000009689972220 */ /* 0x002fe20000410000 */
[----:B------:R-:W-:Y:S01]  /*1600*/  @P2 HADD2.F32 R137, -RZ, R22.H0_H0 ;  /* 0x20000016ff892230 */ /* 0x000fe20000004100 */
[----:B------:R-:W-:-:S02]  /*1610*/  MOV R99, R83 ;  /* 0x0000005300637202 */ /* 0x000fc40000000f00 */
[----:B------:R-:W-:Y:S02]  /*1620*/  @P2 FFMA.FTZ R98, R151, R139, R82 ;  /* 0x0000008b97622223 */ /* 0x000fe40000010052 */
[----:B------:R-:W-:Y:S01]  /*1630*/  @P2 FFMA.FTZ R96, R147, R137, R80 ;  /* 0x0000008993602223 */ /* 0x000fe20000010050 */
[----:B------:R-:W-:Y:S06]  /*1640*/  @!P2 BRA `(.L_x_32596) ;  /* 0x0000000000c4a947 */ /* 0x000fec0003800000 */
[----:B------:R-:W-:Y:S02]  /*1650*/  HADD2.F32 R99, -RZ, R75.H1_H1 ;  /* 0x3000004bff637230 */ /* 0x000fe40000004100 */
[----:B------:R-:W-:-:S03]  /*1660*/  HADD2.F32 R138, -RZ, R23.H1_H1 ;  /* 0x30000017ff8a7230 */ /* 0x000fc60000004100 */
[----:B------:R-:W-:-:S04]  /*1670*/  FMUL.FTZ R144, R99, UR11 ;  /* 0x0000000b63907c20 */ /* 0x000fc80008410000 */
[----:B------:R-:W-:Y:S01]  /*1680*/  FFMA.FTZ R99, R144, R138, R83 ;  /* 0x0000008a90637223 */ /* 0x000fe20000010053 */
[----:B------:R-:W-:Y:S06]  /*1690*/  BRA `(.L_x_32596) ;  /* 0x0000000000b07947 */ /* 0x000fec0003800000 */
.L_x_32595:
[----:B-1----:R-:W1:Y:S01]  /*16a0*/  @P1 LDC R93, c[0x0][0x40c] ;  /* 0x00010300ff5d1b82 */ /* 0x002e620000000800 */
[----:B-----5:R-:W-:Y:S02]  /*16b0*/  @P1 HADD2.F32 R92, -RZ, R72.H0_H0 ;  /* 0x20000048ff5c1230 */ /* 0x020fe40000004100 */
[--C-:B------:R-:W-:Y:S02]  /*16c0*/  @P1 HADD2.F32 R99, -RZ, R74.reuse.H0_H0 ;  /* 0x2000004aff631230 */ /* 0x100fe40000004100 */
[----:B------:R-:W-:Y:S02]  /*16d0*/  @P1 HADD2.F32 R97, -RZ, R73.H1_H1 ;  /* 0x30000049ff611230 */ /* 0x000fe40000004100 */
[----:B------:R-:W-:Y:S01]  /*16e0*/  @P1 HADD2.F32 R146, -RZ, R74.H1_H1 ;  /* 0x3000004aff921230 */ /* 0x000fe20000004100 */
[----:B------:R-:W2:Y:S08]  /*16f0*/  @P1 LDC R144, c[0x0][0x40c] ;  /* 0x00010300ff901b82 */ /* 0x000eb00000000800 */
[----:B0-----:R-:W0:Y:S08]  /*1700*/  @P1 LDC R138, c[0x0][0x40c] ;  /* 0x00010300ff8a1b82 */ /* 0x001e300000000800 */
[----:B------:R-:W3:Y:S01]  /*1710*/  @P1 LDC R95, c[0x0][0x40c] ;  /* 0x00010300ff5f1b82 */ /* 0x000ee20000000800 */
[----:B-1----:R-:W-:Y:S01]  /*1720*/  @P1 FMUL.FTZ R96, R92, R93 ;  /* 0x0000005d5c601220 */ /* 0x002fe20000410000 */
[----:B------:R-:W-:-:S02]  /*1730*/  @P1 HADD2.F32 R92, -RZ, R72.H1_H1 ;  /* 0x30000048ff5c1230 */ /* 0x000fc40000004100 */
[----:B------:R-:W-:-:S04]  /*1740*/  @P1 HADD2.F32 R93, -RZ, R73.H0_H0 ;  /* 0x20000049ff5d1230 */ /* 0x000fc80000004100 */
[----:B------:R-:W1:Y:S01]  /*1750*/  @P1 LDC R94, c[0x0][0x40c] ;  /* 0x00010300ff5e1b82 */ /* 0x000e620000000800 */
[----:B--2---:R-:W-:Y:S01]  /*1760*/  @P1 FMUL.FTZ R145, R99, R144 ;  /* 0x0000009063911220 */ /* 0x004fe20000410000 */
[----:B------:R-:W-:Y:S02]  /*1770*/  @P1 HADD2.F32 R144, -RZ, R21.H1_H1 ;  /* 0x30000015ff901230 */ /* 0x000fe40000004100 */
[----:B------:R-:W-:-:S04]  /*1780*/  @P1 HADD2.F32 R99, -RZ, R20.H1_H1 ;  /* 0x30000014ff631230 */ /* 0x000fc80000004100 */
[----:B------:R-:W2:Y:S01]  /*1790*/  @P1 LDC R147, c[0x0][0x40c] ;  /* 0x00010300ff931b82 */ /* 0x000ea20000000800 */
[----:B0-----:R-:W-:Y:S01]  /*17a0*/  @P1 FMUL.FTZ R139, R97, R138 ;  /* 0x0000008a618b1220 */ /* 0x001fe20000410000 */
[----:B------:R-:W-:Y:S02]  /*17b0*/  @P1 HADD2.F32 R138, -RZ, R21.H0_H0 ;  /* 0x20000015ff8a1230 */ /* 0x000fe40000004100 */
[----:B------:R-:W-:-:S04]  /*17c0*/  @P1 HADD2.F32 R97, -RZ, R20.H0_H0 ;  /* 0x20000014ff611230 */ /* 0x000fc80000004100 */
[----:B------:R-:W0:Y:S01]  /*17d0*/  @P1 LDC R148, c[0x0][0x40c] ;  /* 0x00010300ff941b82 */ /* 0x000e220000000800 */
[----:B---3--:R-:W-:-:S07]  /*17e0*/  @P1 FMUL.FTZ R98, R92, R95 ;  /* 0x0000005f5c621220 */ /* 0x008fce0000410000 */
[----:B------:R-:W3:Y:S01]  /*17f0*/  @P1 LDC R150, c[0x0][0x40c] ;  /* 0x00010300ff961b82 */ /* 0x000ee20000000800 */
[----:B-1----:R-:W-:Y:S01]  /*1800*/  @P1 FMUL.FTZ R137, R93, R94 ;  /* 0x0000005e5d891220 */ /* 0x002fe20000410000 */
[----:B------:R-:W-:Y:S02]  /*1810*/  CS2R R94, SRZ ;  /* 0x00000000005e7805 */ /* 0x000fe4000001ff00 */
[----:B------:R-:W-:Y:S01]  /*1820*/  CS2R R92, SRZ ;  /* 0x00000000005c7805 */ /* 0x000fe2000001ff00 */
[----:B------:R-:W-:Y:S01]  /*1830*/  @P1 FMUL.FTZ R95, R139, R144 ;  /* 0x000000908b5f1220 */ /* 0x000fe20000410000 */
[--C-:B------:R-:W-:Y:S02]  /*1840*/  @P1 HADD2.F32 R139, -RZ, R75.reuse.H1_H1 ;  /* 0x3000004bff8b1230 */ /* 0x100fe40000004100 */
[----:B------:R-:W-:Y:S01]  /*1850*/  @P1 FMUL.FTZ R94, R137, R138 ;  /* 0x0000008a895e1220 */ /* 0x000fe20000410000 */
[----:B------:R-:W-:Y:S02]  /*1860*/  @P1 HADD2.F32 R138, -RZ, R22.H0_H0 ;  /* 0x20000016ff8a1230 */ /* 0x000fe40000004100 */
[----:B--2---:R-:W-:Y:S01]  /*1870*/  @P1 FMUL.FTZ R146, R146, R147 ;  /* 0x0000009392921220 */ /* 0x004fe20000410000 */
[----:B------:R-:W-:-:S02]  /*1880*/  @P1 HADD2.F32 R147, -RZ, R75.H0_H0 ;  /* 0x2000004bff931230 */ /* 0x000fc40000004100 */
[----:B------:R-:W-:Y:S01]  /*1890*/  @P1 FMUL.FTZ R92, R96, R97 ;  /* 0x00000061605c1220 */ /* 0x000fe20000410000 */
[----:B------:R-:W-:Y:S02]  /*18a0*/  @P1 HADD2.F32 R137, -RZ, R22.H1_H1 ;  /* 0x30000016ff891230 */ /* 0x000fe40000004100 */
[----:B------:R-:W-:Y:S01]  /*18b0*/  @P1 FMUL.FTZ R93, R98, R99 ;  /* 0x00000063625d1220 */ /* 0x000fe20000410000 */
[--C-:B------:R-:W-:Y:S01]  /*18c0*/  @P1 HADD2.F32 R144, -RZ, R23.reuse.H0_H0 ;  /* 0x20000017ff901230 */ /* 0x100fe20000004100 */
[----:B------:R-:W-:Y:S02]  /*18d0*/  CS2R R96, SRZ ;  /* 0x0000000000607805 */ /* 0x000fe4000001ff00 */
[----:B------:R-:W-:Y:S01]  /*18e0*/  CS2R R98, SRZ ;  /* 0x0000000000627805 */ /* 0x000fe2000001ff00 */
[----:B0-----:R-:W-:Y:S01]  /*18f0*/  @P1 FMUL.FTZ R147, R147, R148 ;  /* 0x0000009493931220 */ /* 0x001fe20000410000 */
[----:B------:R-:W-:Y:S02]  /*1900*/  @P1 HADD2.F32 R148, -RZ, R23.H1_H1 ;  /* 0x30000017ff941230 */ /* 0x000fe40000004100 */
[----:B------:R-:W-:Y:S01]  /*1910*/  @P1 FMUL.FTZ R96, R145, R138 ;  /* 0x0000008a91601220 */ /* 0x000fe20000410000 */
[----:B------:R-:W-:Y:S01]  /*1920*/  @P1 FMUL.FTZ R97, R146, R137 ;  /* 0x0000008992611220 */ /* 0x000fe20000410000 */
[----:B------:R-:W-:Y:S01]  /*1930*/  @P1 FMUL.FTZ R98, R147, R144 ;  /* 0x0000009093621220 */ /* 0x000fe20000410000 */
[----:B---3--:R-:W-:-:S04]  /*1940*/  @P1 FMUL.FTZ R139, R139, R150 ;  /* 0x000000968b8b1220 */ /* 0x008fc80000410000 */
[----:B------:R-:W-:-:S07]  /*1950*/  @P1 FMUL.FTZ R99, R139, R148 ;  /* 0x000000948b631220 */ /* 0x000fce0000410000 */
.L_x_32596:
[----:B------:R-:W-:Y:S05]  /*1960*/  BSYNC.RECONVERGENT B1 ;  /* 0x0000000000017941 */ /* 0x000fea0003800200 */
.L_x_32594:
[----:B------:R-:W0:Y:S01]  /*1970*/  LDC.64 R138, c[0x0][0x3a8] ;  /* 0x0000ea00ff8a7b82 */ /* 0x000e220000000a00 */
[----:B------:R-:W-:Y:S01]  /*1980*/  IADD3 R135, PT, PT, R135, 0x20, RZ ;  /* 0x0000002087877810 */ /* 0x000fe20007ffe0ff */
[C---:B0-----:R-:W-:Y:S01]  /*1990*/  IMAD.WIDE.U32 R138, R134.reuse, 0x20, R138 ;  /* 0x00000020868a7825 */ /* 0x041fe200078e008a */
[----:B------:R-:W-:-:S04]  /*19a0*/  IADD3 R134, PT, PT, R134, 0x20, RZ ;  /* 0x0000002086867810 */ /* 0x000fc80007ffe0ff */
[----:B------:R1:W-:Y:S04]  /*19b0*/  STG.E.128 desc[UR6][R138.64], R92 ;  /* 0x0000005c8a007986 */ /* 0x0003e8000c101d06 */
[----:B------:R1:W-:Y:S02]  /*19c0*/  STG.E.128 desc[UR6][R138.64+0x10], R96 ;  /* 0x000010608a007986 */ /* 0x0003e4000c101d06 */
.L_x_32593:
[----:B------:R-:W-:Y:S05]  /*19d0*/  BSYNC.RECONVERGENT B0 ;  /* 0x0000000000007941 */ /* 0x000fea0003800200 */
.L_x_32592:
        /* <DEDUP_REMOVED lines=16> */
[----:B------:R-:W3:Y:S01]  /*1ae0*/  @P2 LDC R107, c[0x0][0x40c] ;  /* 0x00010300ff6b2b82 */ /* 0x000ee20000000800 */
[--C-:B-----5:R-:W-:Y:S02]  /*1af0*/  @P2 HADD2.F32 R106, -RZ, R73.reuse.H0_H0 ;  /* 0x20000049ff6a2230 */ /* 0x120fe40000004100 */
[----:B------:R-:W-:Y:S02]  /*1b00*/  @P2 HADD2.F32 R137, -RZ, R73.H1_H1 ;  /* 0x30000049ff892230 */ /* 0x000fe40000004100 */
[--C-:B--2---:R-:W-:Y:S02]  /*1b10*/  @P2 HADD2.F32 R102, -RZ, R72.reuse.H1_H1 ;  /* 0x30000048ff662230 */ /* 0x104fe40000004100 */
[----:B------:R-:W-:Y:S01]  /*1b20*/  @P2 HADD2.F32 R100, -RZ, R72.H0_H0 ;  /* 0x20000048ff642230 */ /* 0x000fe20000004100 */
[----:B01----:R-:W0:Y:S08]  /*1b30*/  @P2 LDC R138, c[0x0][0x40c] ;  /* 0x00010300ff8a2b82 */ /* 0x003e300000000800 */
[----:B------:R-:W1:Y:S08]  /*1b40*/  @P2 LDC R103, c[0x0][0x40c] ;  /* 0x00010300ff672b82 */ /* 0x000e700000000800 */
[----:B------:R-:W2:Y:S01]  /*1b50*/  @P2 LDC R144, c[0x0][0x40c] ;  /* 0x00010300ff902b82 */ /* 0x000ea20000000800 */
[----:B---3--:R-:W-:Y:S01]  /*1b60*/  @P2 FMUL.FTZ R145, R106, R107 ;  /* 0x0000006b6a912220 */ /* 0x008fe20000410000 */
[----:B------:R-:W-:-:S02]  /*1b70*/  @P2 HADD2.F32 R107, -RZ, R74.H1_H1 ;  /* 0x3000004aff6b2230 */ /* 0x000fc40000004100 */
[----:B------:R-:W-:-:S04]  /*1b80*/  @P2 HADD2.F32 R106, -RZ, R74.H0_H0 ;  /* 0x2000004aff6a2230 */ /* 0x000fc80000004100 */
[----:B------:R-:W3:Y:S01]  /*1b90*/  @P2 LDC R101, c[0x0][0x40c] ;  /* 0x00010300ff652b82 */ /* 0x000ee20000000800 */
        /* <DEDUP_REMOVED lines=8> */
[----:B--2---:R-:W-:Y:S01]  /*1c20*/  @P2 FMUL.FTZ R150, R107, R144 ;  /* 0x000000906b962220 */ /* 0x004fe20000410000 */
[----:B------:R-:W-:Y:S02]  /*1c30*/  @P2 HADD2.F32 R107, -RZ, R33.H0_H0 ;  /* 0x20000021ff6b2230 */ /* 0x000fe40000004100 */
[--C-:B------:R-:W-:Y:S02]  /*1c40*/  @P2 HADD2.F32 R144, -RZ, R34.reuse.H1_H1 ;  /* 0x30000022ff902230 */ /* 0x100fe40000004100 */
[----:B---3--:R-:W-:Y:S01]  /*1c50*/  @P2 FMUL.FTZ R105, R100, R101 ;  /* 0x0000006564692220 */ /* 0x008fe20000410000 */
        /* <DEDUP_REMOVED lines=25> */
.L_x_32600:
[----:B--2---:R-:W2:Y:S01]  /*1df0*/  @P1 LDC R101, c[0x0][0x40c] ;  /* 0x00010300ff651b82 */ /* 0x004ea20000000800 */
[----:B-----5:R-:W-:Y:S02]  /*1e00*/  @P1 HADD2.F32 R100, -RZ, R72.H0_H0 ;  /* 0x20000048ff641230 */ /* 0x020fe40000004100 */
[--C-:B------:R-:W-:Y:S02]  /*1e10*/  @P1 HADD2.F32 R107, -RZ, R74.reuse.H0_H0 ;  /* 0x2000004aff6b1230 */ /* 0x100fe40000004100 */
[----:B------:R-:W-:Y:S02]  /*1e20*/  @P1 HADD2.F32 R105, -RZ, R73.H1_H1 ;  /* 0x30000049ff691230 */ /* 0x000fe40000004100 */
[----:B------:R-:W-:Y:S01]  /*1e30*/  @P1 HADD2.F32 R146, -RZ, R74.H1_H1 ;  /* 0x3000004aff921230 */ /* 0x000fe20000004100 */
[----:B------:R-:W3:Y:S08]  /*1e40*/  @P1 LDC R144, c[0x0][0x40c] ;  /* 0x00010300ff901b82 */ /* 0x000ef00000000800 */
[----:B01----:R-:W0:Y:S08]  /*1e50*/  @P1 LDC R138, c[0x0][0x40c] ;  /* 0x00010300ff8a1b82 */ /* 0x003e300000000800 */
[----:B------:R-:W1:Y:S01]  /*1e60*/  @P1 LDC R103, c[0x0][0x40c] ;  /* 0x00010300ff671b82 */ /* 0x000e620000000800 */
[----:B--2---:R-:W-:Y:S01]  /*1e70*/  @P1 FMUL.FTZ R104, R100, R101 ;  /* 0x0000006564681220 */ /* 0x004fe20000410000 */
[----:B------:R-:W-:-:S02]  /*1e80*/  @P1 HADD2.F32 R100, -RZ, R72.H1_H1 ;  /* 0x30000048ff641230 */ /* 0x000fc40000004100 */
[----:B------:R-:W-:-:S04]  /*1e90*/  @P1 HADD2.F32 R101, -RZ, R73.H0_H0 ;  /* 0x20000049ff651230 */ /* 0x000fc80000004100 */
[----:B------:R-:W2:Y:S01]  /*1ea0*/  @P1 LDC R102, c[0x0][0x40c] ;  /* 0x00010300ff661b82 */ /* 0x000ea20000000800 */
[----:B---3--:R-:W-:Y:S01]  /*1eb0*/  @P1 FMUL.FTZ R145, R107, R144 ;  /* 0x000000906b911220 */ /* 0x008fe20000410000 */
[----:B------:R-:W-:Y:S02]  /*1ec0*/  @P1 HADD2.F32 R144, -RZ, R33.H1_H1 ;  /* 0x30000021ff901230 */ /* 0x000fe40000004100 */
[----:B------:R-:W-:-:S04]  /*1ed0*/  @P1 HADD2.F32 R107, -RZ, R32.H1_H1 ;  /* 0x30000020ff6b1230 */ /* 0x000fc80000004100 */
[----:B------:R-:W3:Y:S01]  /*1ee0*/  @P1 LDC R147, c[0x0][0x40c] ;  /* 0x00010300ff931b82 */ /* 0x000ee20000000800 */
[----:B0-----:R-:W-:Y:S01]  /*1ef0*/  @P1 FMUL.FTZ R139, R105, R138 ;  /* 0x0000008a698b1220 */ /* 0x001fe20000410000 */
[----:B------:R-:W-:Y:S02]  /*1f00*/  @P1 HADD2.F32 R138, -RZ, R33.H0_H0 ;  /* 0x20000021ff8a1230 */ /* 0x000fe40000004100 */
[----:B------:R-:W-:-:S04]  /*1f10*/  @P1 HADD2.F32 R105, -RZ, R32.H0_H0 ;  /* 0x20000020ff691230 */ /* 0x000fc80000004100 */
[----:B------:R-:W0:Y:S01]  /*1f20*/  @P1 LDC R150, c[0x0][0x40c] ;  /* 0x00010300ff961b82 */ /* 0x000e220000000800 */
[----:B-1----:R-:W-:-:S07]  /*1f30*/  @P1 FMUL.FTZ R106, R100, R103 ;  /* 0x00000067646a1220 */ /* 0x002fce0000410000 */
[----:B------:R-:W1:Y:S01]  /*1f40*/  @P1 LDC R152, c[0x0][0x40c] ;  /* 0x00010300ff981b82 */ /* 0x000e620000000800 */
[----:B--2---:R-:W-:Y:S01]  /*1f50*/  @P1 FMUL.FTZ R137, R101, R102 ;  /* 0x0000006665891220 */ /* 0x004fe20000410000 */
[----:B------:R-:W-:Y:S02]  /*1f60*/  CS2R R102, SRZ ;  /* 0x0000000000667805 */ /* 0x000fe4000001ff00 */
[----:B------:R-:W-:Y:S01]  /*1f70*/  CS2R R100, SRZ ;  /* 0x0000000000647805 */ /* 0x000fe2000001ff00 */
[----:B------:R-:W-:Y:S01]  /*1f80*/  @P1 FMUL.FTZ R103, R139, R144 ;  /* 0x000000908b671220 */ /* 0x000fe20000410000 */
[--C-:B------:R-:W-:Y:S02]  /*1f90*/  @P1 HADD2.F32 R139, -RZ, R75.reuse.H1_H1 ;  /* 0x3000004bff8b1230 */ /* 0x100fe40000004100 */
[----:B------:R-:W-:Y:S01]  /*1fa0*/  @P1 FMUL.FTZ R102, R137, R138 ;  /* 0x0000008a89661220 */ /* 0x000fe20000410000 */
[----:B------:R-:W-:Y:S02]  /*1fb0*/  @P1 HADD2.F32 R138, -RZ, R34.H0_H0 ;  /* 0x20000022ff8a1230 */ /* 0x000fe40000004100 */
[----:B---3--:R-:W-:Y:S01]  /*1fc0*/  @P1 FMUL.FTZ R146, R146, R147 ;  /* 0x0000009392921220 */ /* 0x008fe20000410000 */
        /* <DEDUP_REMOVED lines=12> */
[----:B-1----:R-:W-:-:S04]  /*2090*/  @P1 FMUL.FTZ R139, R139, R152 ;  /* 0x000000988b8b1220 */ /* 0x002fc80000410000 */
[----:B------:R-:W-:-:S07]  /*20a0*/  @P1 FMUL.FTZ R107, R139, R150 ;  /* 0x000000968b6b1220 */ /* 0x000fce0000410000 */
.L_x_32601:
[----:B------:R-:W-:Y:S05]  /*20b0*/  BSYNC.RECONVERGENT B1 ;  /* 0x0000000000017941 */ /* 0x000fea0003800200 */
.L_x_32599:
[----:B------:R-:W0:Y:S01]  /*20c0*/  LDC.64 R138, c[0x0][0x3a8] ;  /* 0x0000ea00ff8a7b82 */ /* 0x000e220000000a00 */
[----:B------:R-:W-:Y:S01]  /*20d0*/  IADD3 R135, PT, PT, R135, 0x20, RZ ;  /* 0x0000002087877810 */ /* 0x000fe20007ffe0ff */
[C---:B0-----:R-:W-:Y:S01]  /*20e0*/  IMAD.WIDE.U32 R138, R134.reuse, 0x20, R138 ;  /* 0x00000020868a7825 */ /* 0x041fe200078e008a */
[----:B------:R-:W-:-:S04]  /*20f0*/  IADD3 R134, PT, PT, R134, 0x20, RZ ;  /* 0x0000002086867810 */ /* 0x000fc80007ffe0ff */
[----:B------:R2:W-:Y:S04]  /*2100*/  STG.E.128 desc[UR6][R138.64], R100 ;  /* 0x000000648a007986 */ /* 0x0005e8000c101d06 */
[----:B------:R2:W-:Y:S02]  /*2110*/  STG.E.128 desc[UR6][R138.64+0x10], R104 ;  /* 0x000010688a007986 */ /* 0x0005e4000c101d06 */
.L_x_32598:
[----:B------:R-:W-:Y:S05]  /*2120*/  BSYNC.RECONVERGENT B0 ;  /* 0x0000000000007941 */ /* 0x000fea0003800200 */
.L_x_32597:
        /* <DEDUP_REMOVED lines=16> */
[----:B------:R-:W4:Y:S01]  /*2230*/  @P2 LDC R115, c[0x0][0x40c] ;  /* 0x00010300ff732b82 */ /* 0x000f220000000800 */
[--C-:B-----5:R-:W-:Y:S02]  /*2240*/  @P2 HADD2.F32 R114, -RZ, R73.reuse.H0_H0 ;  /* 0x20000049ff722230 */ /* 0x120fe40000004100 */
[----:B------:R-:W-:Y:S02]  /*2250*/  @P2 HADD2.F32 R137, -RZ, R73.H1_H1 ;  /* 0x30000049ff892230 */ /* 0x000fe40000004100 */
[--C-:B---3--:R-:W-:Y:S02]  /*2260*/  @P2 HADD2.F32 R110, -RZ, R72.reuse.H1_H1 ;  /* 0x30000048ff6e2230 */ /* 0x108fe40000004100 */
[----:B------:R-:W-:Y:S01]  /*2270*/  @P2 HADD2.F32 R108, -RZ, R72.H0_H0 ;  /* 0x20000048ff6c2230 */ /* 0x000fe20000004100 */
[----:B012---:R-:W0:Y:S08]  /*2280*/  @P2 LDC R138, c[0x0][0x40c] ;  /* 0x00010300ff8a2b82 */ /* 0x007e300000000800 */
[----:B------:R-:W1:Y:S08]  /*2290*/  @P2 LDC R111, c[0x0][0x40c] ;  /* 0x00010300ff6f2b82 */ /* 0x000e700000000800 */
[----:B------:R-:W2:Y:S01]  /*22a0*/  @P2 LDC R144, c[0x0][0x40c] ;  /* 0x00010300ff902b82 */ /* 0x000ea20000000800 */
[----:B----4-:R-:W-:Y:S01]  /*22b0*/  @P2 FMUL.FTZ R145, R114, R115 ;  /* 0x0000007372912220 */ /* 0x010fe20000410000 */
        /* <DEDUP_REMOVED lines=40> */
.L_x_32605:
[----:B------:R-:W4:Y:S01]  /*2540*/  @P1 LDC R151, c[0x0][0x40c] ;  /* 0x00010300ff971b82 */ /* 0x000f220000000800 */
[----:B-----5:R-:W-:Y:S02]  /*2550*/  @P1 HADD2.F32 R146, -RZ, R74.H1_H1 ;  /* 0x3000004aff921230 */ /* 0x020fe40000004100 */
[----:B---3--:R-:W-:Y:S02]  /*2560*/  @P1 HADD2.F32 R108, -RZ, R72.H0_H0 ;  /* 0x20000048ff6c1230 */ /* 0x008fe40000004100 */
[----:B------:R-:W-:Y:S02]  /*2570*/  @P1 HADD2.F32 R115, -RZ, R74.H0_H0 ;  /* 0x2000004aff731230 */ /* 0x000fe40000004100 */
[----:B------:R-:W-:Y:S01]  /*2580*/  @P1 HADD2.F32 R113, -RZ, R73.H1_H1 ;  /* 0x30000049ff711230 */ /* 0x000fe20000004100 */
[----:B------:R-:W3:Y:S01]  /*2590*/  @P1 LDC R109, c[0x0][0x40c] ;  /* 0x00010300ff6d1b82 */ /* 0x000ee20000000800 */
[----:B------:R-:W-:-:S07]  /*25a0*/  @P1 HADD2.F32 R150, -RZ, R75.H0_H0 ;  /* 0x2000004bff961230 */ /* 0x000fce0000004100 */
[----:B------:R-:W3:Y:S08]  /*25b0*/  @P1 LDC R144, c[0x0][0x40c] ;  /* 0x00010300ff901b82 */ /* 0x000ef00000000800 */
[----:B012---:R-:W0:Y:S01]  /*25c0*/  @P1 LDC R138, c[0x0][0x40c] ;  /* 0x00010300ff8a1b82 */ /* 0x007e220000000800 */
[----:B----4-:R-:W-:-:S07]  /*25d0*/  @P1 FMUL.FTZ R146, R146, R151 ;  /* 0x0000009792921220 */ /* 0x010fce0000410000 */
[----:B------:R-:W1:Y:S01]  /*25e0*/  @P1 LDC R111, c[0x0][0x40c] ;  /* 0x00010300ff6f1b82 */ /* 0x000e620000000800 */
[----:B---3--:R-:W-:Y:S01]  /*25f0*/  @P1 FMUL.FTZ R112, R108, R109 ;  /* 0x0000006d6c701220 */ /* 0x008fe20000410000 */
[----:B------:R-:W-:Y:S02]  /*2600*/  @P1 HADD2.F32 R108, -RZ, R72.H1_H1 ;  /* 0x30000048ff6c1230 */ /* 0x000fe40000004100 */
[----:B------:R-:W-:-:S04]  /*2610*/  @P1 HADD2.F32 R109, -RZ, R73.H0_H0 ;  /* 0x20000049ff6d1230 */ /* 0x000fc80000004100 */
[----:B------:R-:W2:Y:S01]  /*2620*/  @P1 LDC R110, c[0x0][0x40c] ;  /* 0x00010300ff6e1b82 */ /* 0x000ea20000000800 */
[----:B------:R-:W-:Y:S01]  /*2630*/  @P1 FMUL.FTZ R145, R115, R144 ;  /* 0x0000009073911220 */ /* 0x000fe20000410000 */
[----:B------:R-:W-:Y:S02]  /*2640*/  @P1 HADD2.F32 R144, -RZ, R45.H1_H1 ;  /* 0x3000002dff901230 */ /* 0x000fe40000004100 */
[----:B------:R-:W-:-:S04]  /*2650*/  @P1 HADD2.F32 R115, -RZ, R44.H1_H1 ;  /* 0x3000002cff731230 */ /* 0x000fc80000004100 */
[----:B------:R-:W3:Y:S01]  /*2660*/  @P1 LDC R153, c[0x0][0x40c] ;  /* 0x00010300ff991b82 */ /* 0x000ee20000000800 */
[----:B0-----:R-:W-:Y:S01]  /*2670*/  @P1 FMUL.FTZ R139, R113, R138 ;  /* 0x0000008a718b1220 */ /* 0x001fe20000410000 */
[----:B------:R-:W-:Y:S02]  /*2680*/  @P1 HADD2.F32 R138, -RZ, R45.H0_H0 ;  /* 0x2000002dff8a1230 */ /* 0x000fe40000004100 */
[----:B------:R-:W-:-:S04]  /*2690*/  @P1 HADD2.F32 R113, -RZ, R44.H0_H0 ;  /* 0x2000002cff711230 */ /* 0x000fc80000004100 */
[----:B------:R-:W0:Y:S01]  /*26a0*/  @P1 LDC R151, c[0x0][0x40c] ;  /* 0x00010300ff971b82 */ /* 0x000e220000000800 */
[----:B-1----:R-:W-:Y:S01]  /*26b0*/  @P1 FMUL.FTZ R114, R108, R111 ;  /* 0x0000006f6c721220 */ /* 0x002fe20000410000 */
[----:B--2---:R-:W-:Y:S01]  /*26c0*/  @P1 FMUL.FTZ R137, R109, R110 ;  /* 0x0000006e6d891220 */ /* 0x004fe20000410000 */
[----:B------:R-:W-:Y:S02]  /*26d0*/  CS2R R110, SRZ ;  /* 0x00000000006e7805 */ /* 0x000fe4000001ff00 */
[----:B------:R-:W-:Y:S01]  /*26e0*/  CS2R R108, SRZ ;  /* 0x00000000006c7805 */ /* 0x000fe2000001ff00 */
[----:B------:R-:W-:Y:S01]  /*26f0*/  @P1 FMUL.FTZ R111, R139, R144 ;  /* 0x000000908b6f1220 */ /* 0x000fe20000410000 */
[----:B------:R-:W-:Y:S02]  /*2700*/  @P1 HADD2.F32 R144, -RZ, R75.H1_H1 ;  /* 0x3000004bff901230 */ /* 0x000fe40000004100 */
[----:B------:R-:W-:Y:S01]  /*2710*/  @P1 FMUL.FTZ R110, R137, R138 ;  /* 0x0000008a896e1220 */ /* 0x000fe20000410000 */
[----:B------:R-:W-:-:S02]  /*2720*/  @P1 HADD2.F32 R138, -RZ, R46.H0_H0 ;  /* 0x2000002eff8a1230 */ /* 0x000fc40000004100 */
[----:B------:R-:W-:Y:S01]  /*2730*/  @P1 FMUL.FTZ R108, R112, R113 ;  /* 0x00000071706c1220 */ /* 0x000fe20000410000 */
[----:B---3--:R-:W-:Y:S01]  /*2740*/  @P1 FMUL.FTZ R150, R150, R153 ;  /* 0x0000009996961220 */ /* 0x008fe20000410000 */
[----:B------:R-:W-:Y:S02]  /*2750*/  @P1 HADD2.F32 R137, -RZ, R46.H1_H1 ;  /* 0x3000002eff891230 */ /* 0x000fe40000004100 */
[----:B------:R-:W-:Y:S01]  /*2760*/  @P1 FMUL.FTZ R109, R114, R115 ;  /* 0x00000073726d1220 */ /* 0x000fe20000410000 */
[--C-:B------:R-:W-:Y:S01]  /*2770*/  @P1 HADD2.F32 R139, -RZ, R47.reuse.H0_H0 ;  /* 0x2000002fff8b1230 */ /* 0x100fe20000004100 */
[----:B------:R-:W-:Y:S01]  /*2780*/  CS2R R112, SRZ ;  /* 0x0000000000707805 */ /* 0x000fe2000001ff00 */
[----:B------:R-:W-:Y:S01]  /*2790*/  @P1 HADD2.F32 R153, -RZ, R47.H1_H1 ;  /* 0x3000002fff991230 */ /* 0x000fe20000004100 */
[----:B------:R-:W-:Y:S01]  /*27a0*/  CS2R R114, SRZ ;  /* 0x0000000000727805 */ /* 0x000fe2000001ff00 */
[----:B------:R-:W-:Y:S01]  /*27b0*/  @P1 FMUL.FTZ R112, R145, R138 ;  /* 0x0000008a91701220 */ /* 0x000fe20000410000 */
[----:B0-----:R-:W-:Y:S01]  /*27c0*/  @P1 FMUL.FTZ R144, R144, R151 ;  /* 0x0000009790901220 */ /* 0x001fe20000410000 */
[----:B------:R-:W-:Y:S01]  /*27d0*/  @P1 FMUL.FTZ R113, R146, R137 ;  /* 0x0000008992711220 */ /* 0x000fe20000410000 */
[----:B------:R-:W-:-:S02]  /*27e0*/  @P1 FMUL.FTZ R114, R150, R139 ;  /* 0x0000008b96721220 */ /* 0x000fc40000410000 */
[----:B------:R-:W-:-:S07]  /*27f0*/  @P1 FMUL.FTZ R115, R144, R153 ;  /* 0x0000009990731220 */ /* 0x000fce0000410000 */
.L_x_32606:
[----:B------:R-:W-:Y:S05]  /*2800*/  BSYNC.RECONVERGENT B1 ;  /* 0x0000000000017941 */ /* 0x000fea0003800200 */
.L_x_32604:
[----:B------:R-:W0:Y:S01]  /*2810*/  LDC.64 R138, c[0x0][0x3a8] ;  /* 0x0000ea00ff8a7b82 */ /* 0x000e220000000a00 */
[----:B------:R-:W-:Y:S01]  /*2820*/  IADD3 R135, PT, PT, R135, 0x20, RZ ;  /* 0x0000002087877810 */ /* 0x000fe20007ffe0ff */
[C---:B0-----:R-:W-:Y:S01]  /*2830*/  IMAD.WIDE.U32 R138, R134.reuse, 0x20, R138 ;  /* 0x00000020868a7825 */ /* 0x041fe200078e008a */
[----:B------:R-:W-:-:S04]  /*2840*/  IADD3 R134, PT, PT, R134, 0x20, RZ ;  /* 0x0000002086867810 */ /* 0x000fc80007ffe0ff */
[----:B------:R3:W-:Y:S04]  /*2850*/  STG.E.128 desc[UR6][R138.64], R108 ;  /* 0x0000006c8a007986 */ /* 0x0007e8000c101d06 */
[----:B------:R3:W-:Y:S02]  /*2860*/  STG.E.128 desc[UR6][R138.64+0x10], R112 ;  /* 0x000010708a007986 */ /* 0x0007e4000c101d06 */
.L_x_32603:
[----:B------:R-:W-:Y:S05]  /*2870*/  BSYNC.RECONVERGENT B0 ;  /* 0x0000000000007941 */ /* 0x000fea0003800200 */
.L_x_32602:
        /* <DEDUP_REMOVED lines=16> */
[----:B------:R-:W0:Y:S01]  /*2980*/  @P2 LDC R123, c[0x0][0x40c] ;  /* 0x00010300ff7b2b82 */ /* 0x000e220000000800 */
[--C-:B-----5:R-:W-:Y:S02]  /*2990*/  @P2 HADD2.F32 R122, -RZ, R73.reuse.H0_H0 ;  /* 0x20000049ff7a2230 */ /* 0x120fe40000004100 */
[----:B------:R-:W-:Y:S02]  /*29a0*/  @P2 HADD2.F32 R137, -RZ, R73.H1_H1 ;  /* 0x30000049ff892230 */ /* 0x000fe40000004100 */
[--C-:B----4-:R-:W-:Y:S02]  /*29b0*/  @P2 HADD2.F32 R118, -RZ, R72.reuse.H1_H1 ;  /* 0x30000048ff762230 */ /* 0x110fe40000004100 */
[----:B------:R-:W-:Y:S01]  /*29c0*/  @P2 HADD2.F32 R116, -RZ, R72.H0_H0 ;  /* 0x20000048ff742230 */ /* 0x000fe20000004100 */
[----:B-123--:R-:W1:Y:S08]  /*29d0*/  @P2 LDC R138, c[0x0][0x40c] ;  /* 0x00010300ff8a2b82 */ /* 0x00ee700000000800 */
[----:B------:R-:W2:Y:S08]  /*29e0*/  @P2 LDC R119, c[0x0][0x40c] ;  /* 0x00010300ff772b82 */ /* 0x000eb00000000800 */
[----:B------:R-:W3:Y:S01]  /*29f0*/  @P2 LDC R144, c[0x0][0x40c] ;  /* 0x00010300ff902b82 */ /* 0x000ee20000000800 */
[----:B0-----:R-:W-:Y:S01]  /*2a00*/  @P2 FMUL.FTZ R145, R122, R123 ;  /* 0x0000007b7a912220 */ /* 0x001fe20000410000 */
[----:B------:R-:W-:-:S02]  /*2a10*/  @P2 HADD2.F32 R123, -RZ, R74.H1_H1 ;  /* 0x3000004aff7b2230 */ /* 0x000fc40000004100 */
[----:B------:R-:W-:-:S04]  /*2a20*/  @P2 HADD2.F32 R122, -RZ, R74.H0_H0 ;  /* 0x2000004aff7a2230 */ /* 0x000fc80000004100 */
[----:B------:R-:W0:Y:S01]  /*2a30*/  @P2 LDC R117, c[0x0][0x40c] ;  /* 0x00010300ff752b82 */ /* 0x000e220000000800 */
[----:B-1----:R-:W-:Y:S01]  /*2a40*/  @P2 FMUL.FTZ R150, R137, R138 ;  /* 0x0000008a89962220 */ /* 0x002fe20000410000 */
[----:B------:R-:W-:Y:S02]  /*2a50*/  @P2 HADD2.F32 R137, -RZ, R75.H0_H0 ;  /* 0x2000004bff892230 */ /* 0x000fe40000004100 */
[----:B------:R-:W-:-:S04]  /*2a60*/  @P2 HADD2.F32 R138, -RZ, R57.H1_H1 ;  /* 0x30000039ff8a2230 */ /* 0x000fc80000004100 */
[----:B------:R-:W1:Y:S01]  /*2a70*/  @P2 LDC R139, c[0x0][0x40c] ;  /* 0x00010300ff8b2b82 */ /* 0x000e620000000800 */
[----:B--2---:R-:W-:Y:S01]  /*2a80*/  @P2 FMUL.FTZ R120, R118, R119 ;  /* 0x0000007776782220 */ /* 0x004fe20000410000 */
[--C-:B------:R-:W-:Y:S02]  /*2a90*/  @P2 HADD2.F32 R118, -RZ, R56.reuse.H1_H1 ;  /* 0x30000038ff762230 */ /* 0x100fe40000004100 */
[----:B------:R-:W-:-:S04]  /*2aa0*/  @P2 HADD2.F32 R119, -RZ, R56.H0_H0 ;  /* 0x20000038ff772230 */ /* 0x000fc80000004100 */
[----:B------:R-:W2:Y:S01]  /*2ab0*/  @P2 LDC R154, c[0x0][0x40c] ;  /* 0x00010300ff9a2b82 */ /* 0x000ea20000000800 */
[----:B---3--:R-:W-:Y:S01]  /*2ac0*/  @P2 FMUL.FTZ R152, R123, R144 ;  /* 0x000000907b982220 */ /* 0x008fe20000410000 */
[----:B------:R-:W-:Y:S02]  /*2ad0*/  @P2 HADD2.F32 R123, -RZ, R57.H0_H0 ;  /* 0x20000039ff7b2230 */ /* 0x000fe40000004100 */
[--C-:B------:R-:W-:Y:S02]  /*2ae0*/  @P2 HADD2.F32 R144, -RZ, R58.reuse.H1_H1 ;  /* 0x3000003aff902230 */ /* 0x100fe40000004100 */
[----:B0-----:R-:W-:Y:S01]  /*2af0*/  @P2 FMUL.FTZ R121, R116, R117 ;  /* 0x0000007574792220 */ /* 0x001fe20000410000 */
[----:B------:R-:W-:Y:S01]  /*2b00*/  MOV R117, R77 ;  /* 0x0000004d00757202 */ /* 0x000fe20000000f00 */
[----:B------:R-:W-:Y:S01]  /*2b10*/  @P2 FFMA.FTZ R117, R120, R118, R77 ;  /* 0x0000007678752223 */ /* 0x000fe2000001004d */
[----:B------:R-:W-:Y:S01]  /*2b20*/  MOV R116, R76 ;  /* 0x0000004c00747202 */ /* 0x000fe20000000f00 */
[----:B------:R-:W-:Y:S01]  /*2b30*/  @P2 FFMA.FTZ R116, R121, R119, R76 ;  /* 0x0000007779742223 */ /* 0x000fe2000001004c */
[----:B------:R-:W-:Y:S01]  /*2b40*/  MOV R118, R78 ;  /* 0x0000004e00767202 */ /* 0x000fe20000000f00 */
[----:B------:R-:W-:Y:S01]  /*2b50*/  @P2 FFMA.FTZ R118, R145, R123, R78 ;  /* 0x0000007b91762223 */ /* 0x000fe2000001004e */
[----:B------:R-:W-:Y:S01]  /*2b60*/  MOV R119, R79 ;  /* 0x0000004f00777202 */ /* 0x000fe20000000f00 */
[----:B-1----:R-:W-:Y:S01]  /*2b70*/  @P2 FMUL.FTZ R151, R122, R139 ;  /* 0x0000008b7a972220 */ /* 0x002fe20000410000 */
[----:B------:R-:W-:Y:S01]  /*2b80*/  @P2 HADD2.F32 R139, -RZ, R59.H0_H0 ;  /* 0x2000003bff8b2230 */ /* 0x000fe20000004100 */
[----:B------:R-:W-:Y:S01]  /*2b90*/  MOV R120, R80 ;  /* 0x0000005000787202 */ /* 0x000fe20000000f00 */
[----:B------:R-:W-:Y:S01]  /*2ba0*/  @P2 FFMA.FTZ R119, R150, R138, R79 ;  /* 0x0000008a96772223 */ /* 0x000fe2000001004f */
[----:B------:R-:W-:Y:S01]  /*2bb0*/  MOV R121, R81 ;  /* 0x0000005100797202 */ /* 0x000fe20000000f00 */
[----:B------:R-:W-:Y:S01]  /*2bc0*/  @P2 FFMA.FTZ R121, R152, R144, R81 ;  /* 0x0000009098792223 */ /* 0x000fe20000010051 */
[----:B------:R-:W-:Y:S01]  /*2bd0*/  MOV R122, R82 ;  /* 0x00000052007a7202 */ /* 0x000fe20000000f00 */
[----:B--2---:R-:W-:Y:S01]  /*2be0*/  @P2 FMUL.FTZ R153, R137, R154 ;  /* 0x0000009a89992220 */ /* 0x004fe20000410000 */
        /* <DEDUP_REMOVED lines=10> */
.L_x_32610:
[----:B----4-:R-:W0:Y:S01]  /*2c90*/  @P1 LDC R117, c[0x0][0x40c] ;  /* 0x00010300ff751b82 */ /* 0x010e220000000800 */
[----:B-----5:R-:W-:Y:S02]  /*2ca0*/  @P1 HADD2.F32 R116, -RZ, R72.H0_H0 ;  /* 0x20000048ff741230 */ /* 0x020fe40000004100 */
[----:B------:R-:W-:Y:S02]  /*2cb0*/  @P1 HADD2.F32 R121, -RZ, R73.H1_H1 ;  /* 0x30000049ff791230 */ /* 0x000fe40000004100 */
[--C-:B------:R-:W-:Y:S02]  /*2cc0*/  @P1 HADD2.F32 R137, -RZ, R74.reuse.H0_H0 ;  /* 0x2000004aff891230 */ /* 0x100fe40000004100 */
[--C-:B------:R-:W-:Y:S01]  /*2cd0*/  @P1 HADD2.F32 R145, -RZ, R57.reuse.H1_H1 ;  /* 0x30000039ff911230 */ /* 0x100fe20000004100 */
[----:B------:R-:W4:Y:S01]  /*2ce0*/  @P1 LDC R144, c[0x0][0x40c] ;  /* 0x00010300ff901b82 */ /* 0x000f220000000800 */
[----:B------:R-:W-:Y:S02]  /*2cf0*/  @P1 HADD2.F32 R123, -RZ, R74.H1_H1 ;  /* 0x3000004aff7b1230 */ /* 0x000fe40000004100 */
[----:B-123--:R-:W-:-:S05]  /*2d00*/  @P1 HADD2.F32 R139, -RZ, R57.H0_H0 ;  /* 0x20000039ff8b1230 */ /* 0x00efca0000004100 */
[----:B------:R-:W1:Y:S08]  /*2d10*/  @P1 LDC R119, c[0x0][0x40c] ;  /* 0x00010300ff771b82 */ /* 0x000e700000000800 */
[----:B------:R-:W2:Y:S01]  /*2d20*/  @P1 LDC R118, c[0x0][0x40c] ;  /* 0x00010300ff761b82 */ /* 0x000ea20000000800 */
[----:B0-----:R-:W-:Y:S01]  /*2d30*/  @P1 FMUL.FTZ R120, R116, R117 ;  /* 0x0000007574781220 */ /* 0x001fe20000410000 */
[----:B------:R-:W-:-:S02]  /*2d40*/  @P1 HADD2.F32 R116, -RZ, R72.H1_H1 ;  /* 0x30000048ff741230 */ /* 0x000fc40000004100 */
[----:B------:R-:W-:-:S04]  /*2d50*/  @P1 HADD2.F32 R117, -RZ, R73.H0_H0 ;  /* 0x20000049ff751230 */ /* 0x000fc80000004100 */
[----:B------:R-:W0:Y:S01]  /*2d60*/  @P1 LDC R150, c[0x0][0x40c] ;  /* 0x00010300ff961b82 */ /* 0x000e220000000800 */
[----:B----4-:R-:W-:Y:S01]  /*2d70*/  @P1 FMUL.FTZ R144, R121, R144 ;  /* 0x0000009079901220 */ /* 0x010fe20000410000 */
[----:B------:R-:W-:-:S06]  /*2d80*/  @P1 HADD2.F32 R121, -RZ, R56.H0_H0 ;  /* 0x20000038ff791230 */ /* 0x000fcc0000004100 */
[----:B------:R-:W3:Y:S01]  /*2d90*/  @P1 LDC R152, c[0x0][0x40c] ;  /* 0x00010300ff981b82 */ /* 0x000ee20000000800 */
        /* <DEDUP_REMOVED lines=8> */
[----:B------:R-:W-:Y:S01]  /*2e20*/  @P1 HADD2.F32 R138, -RZ, R58.H0_H0 ;  /* 0x2000003aff8a1230 */ /* 0x000fe20000004100 */
[----:B------:R-:W2:Y:S01]  /*2e30*/  @P1 LDC R153, c[0x0][0x40c] ;  /* 0x00010300ff991b82 */ /* 0x000ea20000000800 */
[----:B0-----:R-:W-:Y:S01]  /*2e40*/  @P1 FMUL.FTZ R137, R137, R150 ;  /* 0x0000009689891220 */ /* 0x001fe20000410000 */
[----:B------:R-:W-:-:S02]  /*2e50*/  @P1 HADD2.F32 R150, -RZ, R75.H0_H0 ;  /* 0x2000004bff961230 */ /* 0x000fc40000004100 */
[----:B------:R-:W-:Y:S01]  /*2e60*/  @P1 FMUL.FTZ R116, R120, R121 ;  /* 0x0000007978741220 */ /* 0x000fe20000410000 */
[----:B------:R-:W-:Y:S01]  /*2e70*/  @P1 HADD2.F32 R139, -RZ, R58.H1_H1 ;  /* 0x3000003aff8b1230 */ /* 0x000fe20000004100 */
[----:B------:R-:W-:Y:S01]  /*2e80*/  CS2R R120, SRZ ;  /* 0x0000000000787805 */ /* 0x000fe2000001ff00 */
[----:B------:R-:W-:Y:S02]  /*2e90*/  @P1 HADD2.F32 R145, -RZ, R59.H0_H0 ;  /* 0x2000003bff911230 */ /* 0x000fe40000004100 */
[----:B------:R-:W-:Y:S01]  /*2ea0*/  @P1 FMUL.FTZ R120, R137, R138 ;  /* 0x0000008a89781220 */ /* 0x000fe20000410000 */
[----:B---3--:R-:W-:Y:S01]  /*2eb0*/  @P1 FMUL.FTZ R152, R123, R152 ;  /* 0x000000987b981220 */ /* 0x008fe20000410000 */
[----:B------:R-:W-:-:S03]  /*2ec0*/  @P1 HADD2.F32 R123, -RZ, R56.H1_H1 ;  /* 0x30000038ff7b1230 */ /* 0x000fc60000004100 */
[----:B------:R-:W-:Y:S02]  /*2ed0*/  @P1 FMUL.FTZ R121, R152, R139 ;  /* 0x0000008b98791220 */ /* 0x000fe40000410000 */
[----:B------:R-:W-:Y:S01]  /*2ee0*/  @P1 FMUL.FTZ R117, R122, R123 ;  /* 0x0000007b7a751220 */ /* 0x000fe20000410000 */
[----:B------:R-:W-:Y:S01]  /*2ef0*/  CS2R R122, SRZ ;  /* 0x00000000007a7805 */ /* 0x000fe2000001ff00 */
[----:B-1----:R-:W-:Y:S01]  /*2f00*/  @P1 FMUL.FTZ R150, R150, R151 ;  /* 0x0000009796961220 */ /* 0x002fe20000410000 */
[----:B------:R-:W-:-:S03]  /*2f10*/  @P1 HADD2.F32 R151, -RZ, R59.H1_H1 ;  /* 0x3000003bff971230 */ /* 0x000fc60000004100 */
[----:B------:R-:W-:Y:S01]  /*2f20*/  @P1 FMUL.FTZ R122, R150, R145 ;  /* 0x00000091967a1220 */ /* 0x000fe20000410000 */
[----:B--2---:R-:W-:-:S04]  /*2f30*/  @P1 FMUL.FTZ R144, R144, R153 ;  /* 0x0000009990901220 */ /* 0x004fc80000410000 */
[----:B------:R-:W-:-:S07]  /*2f40*/  @P1 FMUL.FTZ R123, R144, R151 ;  /* 0x00000097907b1220 */ /* 0x000fce0000410000 */
.L_x_32611:
[----:B------:R-:W-:Y:S05]  /*2f50*/  BSYNC.RECONVERGENT B1 ;  /* 0x0000000000017941 */ /* 0x000fea0003800200 */
.L_x_32609:
[----:B------:R-:W0:Y:S01]  /*2f60*/  LDC.64 R138, c[0x0][0x3a8] ;  /* 0x0000ea00ff8a7b82 */ /* 0x000e220000000a00 */
[----:B------:R-:W-:Y:S01]  /*2f70*/  IADD3 R135, PT, PT, R135, 0x20, RZ ;  /* 0x0000002087877810 */ /* 0x000fe20007ffe0ff */
[C---:B0-----:R-:W-:Y:S01]  /*2f80*/  IMAD.WIDE.U32 R138, R134.reuse, 0x20, R138 ;  /* 0x00000020868a7825 */ /* 0x041fe200078e008a */
[----:B------:R-:W-:-:S04]  /*2f90*/  IADD3 R134, PT, PT, R134, 0x20, RZ ;  /* 0x0000002086867810 */ /* 0x000fc80007ffe0ff */
[----:B------:R4:W-:Y:S04]  /*2fa0*/  STG.E.128 desc[UR6][R138.64], R116 ;  /* 0x000000748a007986 */ /* 0x0009e8000c101d06 */
[----:B------:R4:W-:Y:S02]  /*2fb0*/  STG.E.128 desc[UR6][R138.64+0x10], R120 ;  /* 0x000010788a007986 */ /* 0x0009e4000c101d06 */
.L_x_32608:
[----:B------:R-:W-:Y:S05]  /*2fc0*/  BSYNC.RECONVERGENT B0 ;  /* 0x0000000000007941 */ /* 0x000fea0003800200 */
.L_x_32607:
[----:B------:R-:W-:Y:S01]  /*2fd0*/  ISETP.GE.U32.AND P2, PT, R3, 0xc0, PT ;  /* 0x000000c00300780c */ /* 0x000fe20003f46070 */
[----:B------:R-:W-:Y:S03]  /*2fe0*/  BSSY.RECONVERGENT B0, `(.L_x_32612) ;  /* 0x0000072000007945 */ /* 0x000fe60003800200 */
[----:B01234-:R-:W-:-:S09]  /*2ff0*/  P2R R139, PR, RZ, 0x4 ;  /* 0x00000004ff8b7803 */ /* 0x01ffd20000000000 */
[----:B------:R-:W-:Y:S05]  /*3000*/  @!P2 BRA `(.L_x_32613) ;  /* 0x0000000400bca947 */ /* 0x000fea0003800000 */
        /* <DEDUP_REMOVED lines=12> */
[----:B------:R-:W1:Y:S01]  /*30d0*/  @P1 LDC R135, c[0x0][0x40c] ;  /* 0x00010300ff871b82 */ /* 0x000e620000000800 */
[--C-:B-----5:R-:W-:Y:S02]  /*30e0*/  @P1 HADD2.F32 R130, -RZ, R73.reuse.H1_H1 ;  /* 0x30000049ff821230 */ /* 0x120fe40000004100 */
[----:B------:R-:W-:Y:S02]  /*30f0*/  @P1 HADD2.F32 R128, -RZ, R73.H0_H0 ;  /* 0x20000049ff801230 */ /* 0x000fe40000004100 */
[--C-:B------:R-:W-:Y:S02]  /*3100*/  @P1 HADD2.F32 R0, -RZ, R72.reuse.H0_H0 ;  /* 0x20000048ff001230 */ /* 0x100fe40000004100 */
[----:B0-----:R-:W-:Y:S01]  /*3110*/  @P1 HADD2.F32 R124, -RZ, R72.H1_H1 ;  /* 0x30000048ff7c1230 */ /* 0x001fe20000004100 */
[----:B------:R-:W0:Y:S08]  /*3120*/  @P1 LDC R131, c[0x0][0x40c] ;  /* 0x00010300ff831b82 */ /* 0x000e300000000800 */
[----:B------:R-:W2:Y:S08]  /*3130*/  @P1 LDC R125, c[0x0][0x40c] ;  /* 0x00010300ff7d1b82 */ /* 0x000eb00000000800 */
[----:B------:R-:W3:Y:S01]  /*3140*/  @P1 LDC R127, c[0x0][0x40c] ;  /* 0x00010300ff7f1b82 */ /* 0x000ee20000000800 */
[----:B-1----:R-:W-:Y:S01]  /*3150*/  @P1 FMUL.FTZ R144, R130, R135 ;  /* 0x0000008782901220 */ /* 0x002fe20000410000 */
[----:B------:R-:W-:-:S02]  /*3160*/  @P1 HADD2.F32 R130, -RZ, R74.H1_H1 ;  /* 0x3000004aff821230 */ /* 0x000fc40000004100 */
[----:B------:R-:W-:-:S04]  /*3170*/  @P1 HADD2.F32 R135, -RZ, R70.H0_H0 ;  /* 0x20000046ff871230 */ /* 0x000fc80000004100 */
[----:B------:R-:W1:Y:S01]  /*3180*/  @P1 LDC R153, c[0x0][0x40c] ;  /* 0x00010300ff991b82 */ /* 0x000e620000000800 */
[----:B0-----:R-:W-:Y:S01]  /*3190*/  @P1 FMUL.FTZ R145, R128, R131 ;  /* 0x0000008380911220 */ /* 0x001fe20000410000 */
[----:B------:R-:W-:Y:S02]  /*31a0*/  @P1 HADD2.F32 R131, -RZ, R75.H0_H0 ;  /* 0x2000004bff831230 */ /* 0x000fe40000004100 */
[----:B------:R-:W-:-:S04]  /*31b0*/  @P1 HADD2.F32 R128, -RZ, R74.H0_H0 ;  /* 0x2000004aff801230 */ /* 0x000fc80000004100 */
[----:B------:R-:W0:Y:S01]  /*31c0*/  @P1 LDC R138, c[0x0][0x40c] ;  /* 0x00010300ff8a1b82 */ /* 0x000e220000000800 */
[----:B--2---:R-:W-:Y:S01]  /*31d0*/  @P1 FMUL.FTZ R129, R0, R125 ;  /* 0x0000007d00811220 */ /* 0x004fe20000410000 */
[----:B------:R-:W-:Y:S01]  /*31e0*/  @P1 HADD2.F32 R0, -RZ, R68.H1_H1 ;  /* 0x30000044ff001230 */ /* 0x000fe20000004100 */
[----:B------:R-:W-:-:S05]  /*31f0*/  MOV R125, R77 ;  /* 0x0000004d007d7202 */ /* 0x000fca0000000f00 */
[----:B------:R-:W2:Y:S01]  /*3200*/  @P1 LDC R137, c[0x0][0x40c] ;  /* 0x00010300ff891b82 */ /* 0x000ea20000000800 */
[----:B---3--:R-:W-:Y:S01]  /*3210*/  @P1 FMUL.FTZ R126, R124, R127 ;  /* 0x0000007f7c7e1220 */ /* 0x008fe20000410000 */
[----:B------:R-:W-:Y:S01]  /*3220*/  @P1 HADD2.F32 R127, -RZ, R68.H0_H0 ;  /* 0x20000044ff7f1230 */ /* 0x000fe20000004100 */
[----:B------:R-:W-:Y:S02]  /*3230*/  MOV R124, R76 ;  /* 0x0000004c007c7202 */ /* 0x000fe40000000f00 */
[----:B------:R-:W-:Y:S01]  /*3240*/  @P1 FFMA.FTZ R125, R126, R0, R77 ;  /* 0x000000007e7d1223 */ /* 0x000fe2000001004d */
[----:B------:R-:W-:Y:S02]  /*3250*/  @P1 HADD2.F32 R0, -RZ, R69.H1_H1 ;  /* 0x30000045ff001230 */ /* 0x000fe40000004100 */
[----:B------:R-:W-:Y:S01]  /*3260*/  @P1 FFMA.FTZ R124, R129, R127, R76 ;  /* 0x0000007f817c1223 */ /* 0x000fe2000001004c */
[----:B-1----:R-:W-:Y:S01]  /*3270*/  @P1 FMUL.FTZ R150, R130, R153 ;  /* 0x0000009982961220 */ /* 0x002fe20000410000 */
[----:B------:R-:W-:-:S02]  /*3280*/  MOV R126, R78 ;  /* 0x0000004e007e7202 */ /* 0x000fc40000000f00 */
[----:B------:R-:W-:Y:S01]  /*3290*/  MOV R127, R79 ;  /* 0x0000004f007f7202 */ /* 0x000fe20000000f00 */
[----:B------:R-:W-:Y:S01]  /*32a0*/  @P1 FFMA.FTZ R127, R144, R0, R79 ;  /* 0x00000000907f1223 */ /* 0x000fe2000001004f */
[----:B------:R-:W-:Y:S02]  /*32b0*/  MOV R129, R81 ;  /* 0x0000005100817202 */ /* 0x000fe40000000f00 */
[----:B------:R-:W-:Y:S01]  /*32c0*/  MOV R130, R82 ;  /* 0x0000005200827202 */ /* 0x000fe20000000f00 */
[----:B0-----:R-:W-:Y:S01]  /*32d0*/  @P1 FMUL.FTZ R153, R131, R138 ;  /* 0x0000008a83991220 */ /* 0x001fe20000410000 */
[----:B------:R-:W-:Y:S02]  /*32e0*/  @P1 HADD2.F32 R131, -RZ, R69.H0_H0 ;  /* 0x20000045ff831230 */ /* 0x000fe40000004100 */
[----:B------:R-:W-:-:S03]  /*32f0*/  @P1 HADD2.F32 R138, -RZ, R70.H1_H1 ;  /* 0x30000046ff8a1230 */ /* 0x000fc60000004100 */
[----:B------:R-:W-:Y:S01]  /*3300*/  @P1 FFMA.FTZ R126, R145, R131, R78 ;  /* 0x00000083917e1223 */ /* 0x000fe2000001004e */
[----:B------:R-:W-:Y:S01]  /*3310*/  MOV R131, R83 ;  /* 0x0000005300837202 */ /* 0x000fe20000000f00 */
[----:B--2---:R-:W-:Y:S01]  /*3320*/  @P1 FMUL.FTZ R151, R128, R137 ;  /* 0x0000008980971220 */ /* 0x004fe20000410000 */
[----:B------:R-:W-:Y:S01]  /*3330*/  @P1 HADD2.F32 R137, -RZ, R71.H0_H0 ;  /* 0x20000047ff891230 */ /* 0x000fe20000004100 */
[----:B------:R-:W-:Y:S01]  /*3340*/  MOV R128, R80 ;  /* 0x0000005000807202 */ /* 0x000fe20000000f00 */
[----:B------:R-:W-:Y:S01]  /*3350*/  @P1 FFMA.FTZ R129, R150, R138, R81 ;  /* 0x0000008a96811223 */ /* 0x000fe20000010051 */
        /* <DEDUP_REMOVED lines=8> */
.L_x_32615:
[----:B0-----:R-:W0:Y:S01]  /*33e0*/  @P1 LDC R125, c[0x0][0x40c] ;  /* 0x00010300ff7d1b82 */ /* 0x001e220000000800 */
[----:B-----5:R-:W-:Y:S02]  /*33f0*/  @P1 HADD2.F32 R0, -RZ, R72.H0_H0 ;  /* 0x20000048ff001230 */ /* 0x020fe40000004100 */
[--C-:B------:R-:W-:Y:S02]  /*3400*/  @P1 HADD2.F32 R128, -RZ, R74.reuse.H0_H0 ;  /* 0x2000004aff801230 */ /* 0x100fe40000004100 */
[----:B------:R-:W-:Y:S02]  /*3410*/  @P1 HADD2.F32 R124, -RZ, R73.H0_H0 ;  /* 0x20000049ff7c1230 */ /* 0x000fe40000004100 */
[----:B------:R-:W-:Y:S01]  /*3420*/  @P1 HADD2.F32 R130, -RZ, R74.H1_H1 ;  /* 0x3000004aff821230 */ /* 0x000fe20000004100 */
[----:B------:R-:W1:Y:S01]  /*3430*/  @P1 LDC R135, c[0x0][0x40c] ;  /* 0x00010300ff871b82 */ /* 0x000e620000000800 */
[----:B------:R-:W-:Y:S02]  /*3440*/  @P1 HADD2.F32 R138, -RZ, R69.H0_H0 ;  /* 0x20000045ff8a1230 */ /* 0x000fe40000004100 */
[----:B------:R-:W-:-:S02]  /*3450*/  @P1 HADD2.F32 R151, -RZ, R75.H1_H1 ;  /* 0x3000004bff971230 */ /* 0x000fc40000004100 */
[----:B------:R-:W-:-:S03]  /*3460*/  @P1 HADD2.F32 R153, -RZ, R71.H1_H1 ;  /* 0x30000047ff991230 */ /* 0x000fc60000004100 */
        /* <DEDUP_REMOVED lines=8> */
[----:B------:R-:W-:-:S04]  /*34f0*/  @P1 HADD2.F32 R128, -RZ, R68.H0_H0 ;  /* 0x20000044ff801230 */ /* 0x000fc80000004100 */
[----:B------:R-:W1:Y:S01]  /*3500*/  @P1 LDC R126, c[0x0][0x40c] ;  /* 0x00010300ff7e1b82 */ /* 0x000e620000000800 */
[----:B--2---:R-:W-:-:S07]  /*3510*/  @P1 FMUL.FTZ R131, R124, R131 ;  /* 0x000000837c831220 */ /* 0x004fce0000410000 */
[----:B------:R-:W2:Y:S01]  /*3520*/  @P1 LDC R144, c[0x0][0x40c] ;  /* 0x00010300ff901b82 */ /* 0x000ea20000000800 */
[----:B---3--:R-:W-:-:S07]  /*3530*/  @P1 FMUL.FTZ R129, R0, R129 ;  /* 0x0000008100811220 */ /* 0x008fce0000410000 */
[----:B------:R-:W3:Y:S01]  /*3540*/  @P1 LDC R152, c[0x0][0x40c] ;  /* 0x00010300ff981b82 */ /* 0x000ee20000000800 */
[----:B0-----:R-:W-:Y:S01]  /*3550*/  @P1 FMUL.FTZ R145, R130, R145 ;  /* 0x0000009182911220 */ /* 0x001fe20000410000 */
[----:B------:R-:W-:Y:S02]  /*3560*/  @P1 HADD2.F32 R130, -RZ, R68.H1_H1 ;  /* 0x30000044ff821230 */ /* 0x000fe40000004100 */
[----:B-1----:R-:W-:Y:S01]  /*3570*/  @P1 FMUL.FTZ R0, R125, R126 ;  /* 0x0000007e7d001220 */ /* 0x002fe20000410000 */
[----:B------:R-:W-:Y:S02]  /*3580*/  HFMA2 R126, -RZ, RZ, 0, 0 ;  /* 0x00000000ff7e7431 */ /* 0x000fe400000001ff */
[----:B------:R-:W-:Y:S01]  /*3590*/  @P1 FMUL.FTZ R126, R131, R138 ;  /* 0x0000008a837e1220 */ /* 0x000fe20000410000 */
[----:B------:R-:W-:Y:S01]  /*35a0*/  CS2R R124, SRZ ;  /* 0x00000000007c7805 */ /* 0x000fe2000001ff00 */
[--C-:B------:R-:W-:Y:S02]  /*35b0*/  @P1 HADD2.F32 R138, -RZ, R70.reuse.H0_H0 ;  /* 0x20000046ff8a1230 */ /* 0x100fe40000004100 */
[----:B------:R-:W-:Y:S01]  /*35c0*/  @P1 FMUL.FTZ R124, R127, R128 ;  /* 0x000000807f7c1220 */ /* 0x000fe20000410000 */
[----:B------:R-:W-:Y:S01]  /*35d0*/  @P1 FMUL.FTZ R125, R129, R130 ;  /* 0x00000082817d1220 */ /* 0x000fe20000410000 */
[----:B------:R-:W-:Y:S01]  /*35e0*/  CS2R R128, SRZ ;  /* 0x0000000000807805 */ /* 0x000fe2000001ff00 */
[----:B--2---:R-:W-:Y:S01]  /*35f0*/  @P1 FMUL.FTZ R150, R135, R144 ;  /* 0x0000009087961220 */ /* 0x004fe20000410000 */
[----:B------:R-:W-:Y:S01]  /*3600*/  @P1 HADD2.F32 R135, -RZ, R69.H1_H1 ;  /* 0x30000045ff871230 */ /* 0x000fe20000004100 */
[----:B------:R-:W-:Y:S01]  /*3610*/  CS2R R130, SRZ ;  /* 0x0000000000827805 */ /* 0x000fe2000001ff00 */
[----:B------:R-:W-:Y:S01]  /*3620*/  @P1 HADD2.F32 R144, -RZ, R70.H1_H1 ;  /* 0x30000046ff901230 */ /* 0x000fe20000004100 */
[----:B------:R-:W-:Y:S01]  /*3630*/  MOV R127, RZ ;  /* 0x000000ff007f7202 */ /* 0x000fe20000000f00 */
[----:B------:R-:W-:Y:S01]  /*3640*/  @P1 FMUL.FTZ R128, R137, R138 ;  /* 0x0000008a89801220 */ /* 0x000fe20000410000 */
[----:B------:R-:W-:Y:S01]  /*3650*/  @P1 FMUL.FTZ R127, R0, R135 ;  /* 0x00000087007f1220 */ /* 0x000fe20000410000 */
[----:B---3--:R-:W-:Y:S01]  /*3660*/  @P1 FMUL.FTZ R152, R151, R152 ;  /* 0x0000009897981220 */ /* 0x008fe20000410000 */
[----:B------:R-:W-:-:S02]  /*3670*/  @P1 HADD2.F32 R151, -RZ, R71.H0_H0 ;  /* 0x20000047ff971230 */ /* 0x000fc40000004100 */
[----:B------:R-:W-:Y:S01]  /*3680*/  @P1 FMUL.FTZ R129, R145, R144 ;  /* 0x0000009091811220 */ /* 0x000fe20000410000 */
[----:B------:R-:W-:Y:S02]  /*3690*/  @P1 FMUL.FTZ R131, R152, R153 ;  /* 0x0000009998831220 */ /* 0x000fe40000410000 */
[----:B------:R-:W-:-:S07]  /*36a0*/  @P1 FMUL.FTZ R130, R150, R151 ;  /* 0x0000009796821220 */ /* 0x000fce0000410000 */
.L_x_32616:
[----:B------:R-:W-:Y:S05]  /*36b0*/  BSYNC.RECONVERGENT B1 ;  /* 0x0000000000017941 */ /* 0x000fea0003800200 */
.L_x_32614:
[----:B------:R-:W0:Y:S02]  /*36c0*/  LDC.64 R144, c[0x0][0x3a8] ;  /* 0x0000ea00ff907b82 */ /* 0x000e240000000a00 */
[----:B0-----:R-:W-:-:S05]  /*36d0*/  IMAD.WIDE.U32 R134, R134, 0x20, R144 ;  /* 0x0000002086867825 */ /* 0x001fca00078e0090 */
[----:B------:R0:W-:Y:S04]  /*36e0*/  STG.E.128 desc[UR6][R134.64], R124 ;  /* 0x0000007c86007986 */ /* 0x0001e8000c101d06 */
[----:B------:R0:W-:Y:S02]  /*36f0*/  STG.E.128 desc[UR6][R134.64+0x10], R128 ;  /* 0x0000108086007986 */ /* 0x0001e4000c101d06 */
.L_x_32613:
[----:B------:R-:W-:Y:S05]  /*3700*/  BSYNC.RECONVERGENT B0 ;  /* 0x0000000000007941 */ /* 0x000fea0003800200 */
.L_x_32612:
[----:B------:R-:W-:Y:S01]  /*3710*/  FADD.FTZ R0, RZ, R84 ;  /* 0x00000054ff007221 */ /* 0x000fe20000010000 */
[C---:B------:R-:W-:Y:S01]  /*3720*/  ISETP.GT.U32.AND P1, PT, R3.reuse, 0x3f, PT ;  /* 0x0000003f0300780c */ /* 0x040fe20003f24070 */
[----:B------:R-:W-:Y:S01]  /*3730*/  UMOV UR4, 0xffffffff ;  /* 0xffffffff00047882 */ /* 0x000fe20000000000 */
[----:B------:R-:W-:Y:S01]  /*3740*/  ISETP.GT.U32.AND P2, PT, R3, 0x5f, PT ;  /* 0x0000005f0300780c */ /* 0x000fe20003f44070 */
[----:B0-----:R-:W-:Y:S01]  /*3750*/  FADD.FTZ R135, R85, R0 ;  /* 0x0000000055877221 */ /* 0x001fe20000010000 */
        /* <DEDUP_REMOVED lines=172> */
.L_x_32642:
        /* <DEDUP_REMOVED lines=27> */
[----:B------:R-:W-:Y:S02]  /*43d0*/  HADD2.F32 R135, -RZ, R140.H0_H0 ;  /* 0x2000008cff877230 */ /* 0x000fe40000004100 */
[--C-:B------:R-:W-:Y:S01]  /*43e0*/  FADD.FTZ R151, R86, -R138.reuse ;  /* 0x8000008a56977221 */ /* 0x100fe20000010000 */
[----:B------:R-:W-:Y:S02]  /*43f0*/  HADD2.F32 R145, -RZ, R4.H0_H0 ;  /* 0x20000004ff917230 */ /* 0x000fe40000004100 */
[----:B------:R-:W-:Y:S01]  /*4400*/  FMUL.FTZ R132, R0, R133 ;  /* 0x0000008500847220 */ /* 0x000fe20000410000 */
[----:B------:R-:W-:Y:S01]  /*4410*/  FADD.FTZ R159, R88, -R138 ;  /* 0x8000008a589f7221 */ /* 0x000fe20000010000 */
[----:B------:R-:W-:Y:S02]  /*4420*/  HADD2.F32 R134, -RZ, R141.H0_H0 ;  /* 0x2000008dff867230 */ /* 0x000fe40000004100 */
[----:B------:R-:W-:Y:S01]  /*4430*/  FMUL.FTZ R133, R0, R151 ;  /* 0x0000009700857220 */ /* 0x000fe20000410000 */
[----:B------:R-:W-:-:S02]  /*4440*/  HADD2.F32 R144, -RZ, R5.H0_H0 ;  /* 0x20000005ff907230 */ /* 0x000fc40000004100 */
[----:B------:R-:W-:Y:S01]  /*4450*/  FFMA.FTZ R132, R132, R135, R145 ;  /* 0x0000008784847223 */ /* 0x000fe20000010091 */
[----:B------:R-:W-:Y:S02]  /*4460*/  HADD2.F32 R152, -RZ, R142.H0_H0 ;  /* 0x2000008eff987230 */ /* 0x000fe40000004100 */
[----:B------:R-:W-:Y:S01]  /*4470*/  FMUL.FTZ R159, R0, R159 ;  /* 0x0000009f009f7220 */ /* 0x000fe20000410000 */
[----:B------:R-:W-:Y:S02]  /*4480*/  HADD2.F32 R154, -RZ, R6.H0_H0 ;  /* 0x20000006ff9a7230 */ /* 0x000fe40000004100 */
[--C-:B------:R-:W-:Y:S01]  /*4490*/  FADD.FTZ R145, R90, -R138.reuse ;  /* 0x8000008a5a917221 */ /* 0x100fe20000010000 */
[----:B------:R-:W-:Y:S01]  /*44a0*/  FADD.FTZ R135, R89, -R138 ;  /* 0x8000008a59877221 */ /* 0x000fe20000010000 */
[----:B------:R-:W-:Y:S01]  /*44b0*/  FFMA.FTZ R133, R133, R134, R144 ;  /* 0x0000008685857223 */ /* 0x000fe20000010090 */
[----:B------:R-:W-:Y:S01]  /*44c0*/  FADD.FTZ R153, R87, -R138 ;  /* 0x8000008a57997221 */ /* 0x000fe20000010000 */
[----:B------:R-:W-:Y:S01]  /*44d0*/  FFMA.FTZ R134, R159, R152, R154 ;  /* 0x000000989f867223 */ /* 0x000fe2000001009a */
[----:B------:R-:W-:-:S02]  /*44e0*/  HADD2.F32 R152, -RZ, R142.H1_H1 ;  /* 0x3000008eff987230 */ /* 0x000fc40000004100 */
[C---:B------:R-:W-:Y:S01]  /*44f0*/  FMUL.FTZ R151, R0.reuse, R145 ;  /* 0x0000009100977220 */ /* 0x040fe20000410000 */
[----:B------:R-:W-:Y:S02]  /*4500*/  HADD2.F32 R154, -RZ, R6.H1_H1 ;  /* 0x30000006ff9a7230 */ /* 0x000fe40000004100 */
[C---:B------:R-:W-:Y:S01]  /*4510*/  FMUL.FTZ R135, R0.reuse, R135 ;  /* 0x0000008700877220 */ /* 0x040fe20000410000 */
[----:B------:R-:W0:Y:S01]  /*4520*/  LDC.64 R144, c[0x0][0x428] ;  /* 0x00010a00ff907b82 */ /* 0x000e220000000a00 */
[----:B------:R-:W-:Y:S01]  /*4530*/  FMUL.FTZ R150, R0, R153 ;  /* 0x0000009900967220 */ /* 0x000fe20000410000 */
[----:B------:R-:W-:Y:S02]  /*4540*/  HADD2.F32 R156, -RZ, R143.H0_H0 ;  /* 0x2000008fff9c7230 */ /* 0x000fe40000004100 */
[----:B------:R-:W-:Y:S01]  /*4550*/  FFMA.FTZ R153, R135, R152, R154 ;  /* 0x0000009887997223 */ /* 0x000fe2000001009a */
[----:B------:R-:W-:Y:S02]  /*4560*/  HADD2.F32 R158, -RZ, R7.H0_H0 ;  /* 0x20000007ff9e7230 */ /* 0x000fe40000004100 */
[----:B------:R-:W-:Y:S01]  /*4570*/  FADD.FTZ R135, R91, -R138 ;  /* 0x8000008a5b877221 */ /* 0x000fe20000010000 */
[----:B------:R-:W-:-:S02]  /*4580*/  HADD2.F32 R155, -RZ, R141.H1_H1 ;  /* 0x3000008dff9b7230 */ /* 0x000fc40000004100 */
[----:B------:R-:W-:Y:S02]  /*4590*/  HADD2.F32 R157, -RZ, R5.H1_H1 ;  /* 0x30000005ff9d7230 */ /* 0x000fe40000004100 */
[----:B------:R-:W-:Y:S01]  /*45a0*/  FFMA.FTZ R156, R151, R156, R158 ;  /* 0x0000009c979c7223 */ /* 0x000fe2000001009e */
[----:B------:R-:W-:Y:S02]  /*45b0*/  HADD2.F32 R152, -RZ, R143.H1_H1 ;  /* 0x3000008fff987230 */ /* 0x000fe40000004100 */
[----:B------:R-:W-:Y:S01]  /*45c0*/  FMUL.FTZ R151, R0, R135 ;  /* 0x0000008700977220 */ /* 0x000fe20000410000 */
[----:B------:R-:W-:Y:S02]  /*45d0*/  HADD2.F32 R154, -RZ, R7.H1_H1 ;  /* 0x30000007ff9a7230 */ /* 0x000fe40000004100 */
[----:B------:R-:W-:Y:S01]  /*45e0*/  FADD.FTZ R135, R85, -R138 ;  /* 0x8000008a55877221 */ /* 0x000fe20000010000 */
[----:B------:R-:W-:Y:S01]  /*45f0*/  FFMA.FTZ R150, R150, R155, R157 ;  /* 0x0000009b96967223 */ /* 0x000fe2000001009d */
[----:B------:R-:W-:Y:S01]  /*4600*/  F2FP.F16.F32.PACK_AB R134, R153, R134 ;  /* 0x000000869986723e */ /* 0x000fe200000000ff */
[----:B------:R-:W-:Y:S01]  /*4610*/  FFMA.FTZ R155, R151, R152, R154 ;  /* 0x00000098979b7223 */ /* 0x000fe2000001009a */
[----:B------:R-:W-:-:S02]  /*4620*/  HADD2.F32 R152, -RZ, R140.H1_H1 ;  /* 0x3000008cff987230 */ /* 0x000fc40000004100 */
[----:B------:R-:W-:Y:S01]  /*4630*/  FMUL.FTZ R135, R0, R135 ;  /* 0x0000008700877220 */ /* 0x000fe20000410000 */
[----:B------:R-:W-:Y:S01]  /*4640*/  HADD2.F32 R154, -RZ, R4.H1_H1 ;  /* 0x30000004ff9a7230 */ /* 0x000fe20000004100 */
[----:B------:R-:W-:Y:S01]  /*4650*/  F2FP.F16.F32.PACK_AB R133, R150, R133 ;  /* 0x000000859685723e */ /* 0x000fe200000000ff */
[----:B0-----:R-:W-:-:S04]  /*4660*/  IMAD.WIDE.U32 R144, R137, 0x10, R144 ;  /* 0x0000001089907825 */ /* 0x001fc800078e0090 */
[----:B------:R-:W-:Y:S01]  /*4670*/  FFMA.FTZ R151, R135, R152, R154 ;  /* 0x0000009887977223 */ /* 0x000fe2000001009a */
[----:B------:R-:W-:Y:S02]  /*4680*/  F2FP.F16.F32.PACK_AB R135, R155, R156 ;  /* 0x0000009c9b87723e */ /* 0x000fe400000000ff */
[----:B------:R-:W-:Y:S02]  /*4690*/  IADD3 R137, PT, PT, R137, 0x20, RZ ;  /* 0x0000002089897810 */ /* 0x000fe40007ffe0ff */
[----:B------:R-:W-:-:S05]  /*46a0*/  F2FP.F16.F32.PACK_AB R132, R151, R132 ;  /* 0x000000849784723e */ /* 0x000fca00000000ff */
[----:B------:R0:W-:Y:S02]  /*46b0*/  STG.E.128 desc[UR6][R144.64], R132 ;  /* 0x0000008490007986 */ /* 0x0001e4000c101d06 */
.L_x_32621:
[----:B------:R-:W-:Y:S05]  /*46c0*/  BSYNC.RECONVERGENT B1 ;  /* 0x0000000000017941 */ /* 0x000fea0003800200 */
.L_x_32620:
[----:B------:R-:W-:Y:S01]  /*46d0*/  ISETP.NE.AND P0, PT, R149, RZ, PT ;  /* 0x000000ff9500720c */ /* 0x000fe20003f05270 */
[----:B------:R-:W-:-:S12]  /*46e0*/  BSSY.RECONVERGENT B1, `(.L_x_32622) ;  /* 0x0000032000017945 */ /* 0x000fd80003800200 */
[----:B------:R-:W-:Y:S05]  /*46f0*/  @!P0 BRA `(.L_x_32623) ;  /* 0x0000000000c08947 */ /* 0x000fea0003800000 */
[--C-:B0-----:R-:W-:Y:S01]  /*4700*/  FADD.FTZ R133, R92, -R138.reuse ;  /* 0x8000008a5c857221 */ /* 0x101fe20000010000 */
        /* <DEDUP_REMOVED lines=47> */
.L_x_32623:
[----:B------:R-:W-:Y:S05]  /*4a00*/  BSYNC.RECONVERGENT B1 ;  /* 0x0000000000017941 */ /* 0x000fea0003800200 */
.L_x_32622:
[----:B------:R-:W-:Y:S01]  /*4a10*/  ISETP.NE.AND P0, PT, R148, RZ, PT ;  /* 0x000000ff9400720c */ /* 0x000fe20003f05270 */
[----:B------:R-:W-:-:S12]  /*4a20*/  BSSY.RECONVERGENT B1, `(.L_x_32624) ;  /* 0x0000032000017945 */ /* 0x000fd80003800200 */
[----:B------:R-:W-:Y:S05]  /*4a30*/  @!P0 BRA `(.L_x_32625) ;  /* 0x0000000000c08947 */ /* 0x000fea0003800000 */
[--C-:B01----:R-:W-:Y:S01]  /*4a40*/  FADD.FTZ R133, R100, -R138.reuse ;  /* 0x8000008a64857221 */ /* 0x103fe20000010000 */
        /* <DEDUP_REMOVED lines=47> */
.L_x_32625:
[----:B------:R-:W-:Y:S05]  /*4d40*/  BSYNC.RECONVERGENT B1 ;  /* 0x0000000000017941 */ /* 0x000fea0003800200 */
.L_x_32624:
[----:B------:R-:W-:Y:S01]  /*4d50*/  ISETP.NE.AND P0, PT, R147, RZ, PT ;  /* 0x000000ff9300720c */ /* 0x000fe20003f05270 */
[----:B------:R-:W-:-:S12]  /*4d60*/  BSSY.RECONVERGENT B1, `(.L_x_32626) ;  /* 0x0000032000017945 */ /* 0x000fd80003800200 */
[----:B------:R-:W-:Y:S05]  /*4d70*/  @!P0 BRA `(.L_x_32627) ;  /* 0x0000000000c08947 */ /* 0x000fea0003800000 */
[--C-:B012---:R-:W-:Y:S01]  /*4d80*/  FADD.FTZ R133, R108, -R138.reuse ;  /* 0x8000008a6c857221 */ /* 0x107fe20000010000 */
        /* <DEDUP_REMOVED lines=47> */
.L_x_32627:
[----:B------:R-:W-:Y:S05]  /*5080*/  BSYNC.RECONVERGENT B1 ;  /* 0x0000000000017941 */ /* 0x000fea0003800200 */
.L_x_32626:
[----:B------:R-:W-:Y:S01]  /*5090*/  ISETP.NE.AND P0, PT, R146, RZ, PT ;  /* 0x000000ff9200720c */ /* 0x000fe20003f05270 */
[----:B------:R-:W-:-:S12]  /*50a0*/  BSSY.RECONVERGENT B1, `(.L_x_32628) ;  /* 0x0000032000017945 */ /* 0x000fd80003800200 */
[----:B------:R-:W-:Y:S05]  /*50b0*/  @!P0 BRA `(.L_x_32629) ;  /* 0x0000000000c08947 */ /* 0x000fea0003800000 */
[--C-:B0123--:R-:W-:Y:S01]  /*50c0*/  FADD.FTZ R133, R116, -R138.reuse ;  /* 0x8000008a74857221 */ /* 0x10ffe20000010000 */
        /* <DEDUP_REMOVED lines=47> */
.L_x_32629:
[----:B------:R-:W-:Y:S05]  /*53c0*/  BSYNC.RECONVERGENT B1 ;  /* 0x0000000000017941 */ /* 0x000fea0003800200 */
.L_x_32628:
[----:B------:R-:W-:-:S13]  /*53d0*/  ISETP.NE.AND P0, PT, R139, RZ, PT ;  /* 0x000000ff8b00720c */ /* 0x000fda0003f05270 */
[----:B------:R-:W-:Y:S05]  /*53e0*/  @!P0 BRA `(.L_x_32619) ;  /* 0x0000000000bc8947 */ /* 0x000fea0003800000 */
[--C-:B01234-:R-:W-:Y:S01]  /*53f0*/  FADD.FTZ R133, R124, -R138.reuse ;  /* 0x8000008a7c857221 */ /* 0x11ffe20000010000 */
[--C-:B------:R-:W-:Y:S01]  /*5400*/  FADD.FTZ R135, R126, -R138.reuse ;  /* 0x8000008a7e877221 */ /* 0x100fe20000010000 */
[----:B------:R-:W-:Y:S01]  /*5410*/  FADD.FTZ R139, R128, -R138 ;  /* 0x8000008a808b7221 */ /* 0x000fe20000010000 */
[----:B------:R-:W-:Y:S02]  /*5420*/  HADD2.F32 R132, -RZ, R60.H0_H0 ;  /* 0x2000003cff847230 */ /* 0x000fe40000004100 */
[C---:B------:R-:W-:Y:S01]  /*5430*/  FMUL.FTZ R133, R0.reuse, R133 ;  /* 0x0000008500857220 */ /* 0x040fe20000410000 */
[----:B------:R-:W-:Y:S02]  /*5440*/  HADD2.F32 R134, -RZ, R64.H0_H0 ;  /* 0x20000040ff867230 */ /* 0x000fe40000004100 */
[C---:B------:R-:W-:Y:S01]  /*5450*/  FMUL.FTZ R135, R0.reuse, R135 ;  /* 0x0000008700877220 */ /* 0x040fe20000410000 */
[----:B------:R-:W-:Y:S02]  /*5460*/  HADD2.F32 R144, -RZ, R61.H0_H0 ;  /* 0x2000003dff907230 */ /* 0x000fe40000004100 */
[----:B------:R-:W-:Y:S01]  /*5470*/  FMUL.FTZ R145, R0, R139 ;  /* 0x0000008b00917220 */ /* 0x000fe20000410000 */
[----:B------:R-:W-:-:S02]  /*5480*/  HADD2.F32 R146, -RZ, R65.H0_H0 ;  /* 0x20000041ff927230 */ /* 0x000fc40000004100 */
[----:B------:R-:W-:Y:S01]  /*5490*/  FFMA.FTZ R139, R133, R132, R134 ;  /* 0x00000084858b7223 */ /* 0x000fe20000010086 */
[----:B------:R-:W-:Y:S01]  /*54a0*/  HADD2.F32 R148, -RZ, R62.H0_H0 ;  /* 0x2000003eff947230 */ /* 0x000fe20000004100 */
[----:B------:R-:W0:Y:S01]  /*54b0*/  LDC.64 R132, c[0x0][0x428] ;  /* 0x00010a00ff847b82 */ /* 0x000e220000000a00 */
[----:B------:R-:W-:Y:S02]  /*54c0*/  HADD2.F32 R150, -RZ, R66.H0_H0 ;  /* 0x20000042ff967230 */ /* 0x000fe40000004100 */
[----:B------:R-:W-:Y:S01]  /*54d0*/  FFMA.FTZ R144, R135, R144, R146 ;  /* 0x0000009087907223 */ /* 0x000fe20000010092 */
[--C-:B------:R-:W-:Y:S01]  /*54e0*/  FADD.FTZ R135, R129, -R138.reuse ;  /* 0x8000008a81877221 */ /* 0x100fe20000010000 */
[----:B------:R-:W-:Y:S02]  /*54f0*/  HADD2.F32 R146, -RZ, R62.H1_H1 ;  /* 0x3000003eff927230 */ /* 0x000fe40000004100 */
[----:B------:R-:W-:Y:S01]  /*5500*/  FADD.FTZ R149, R131, -R138 ;  /* 0x8000008a83957221 */ /* 0x000fe20000010000 */
[----:B------:R-:W-:Y:S01]  /*5510*/  FFMA.FTZ R134, R145, R148, R150 ;  /* 0x0000009491867223 */ /* 0x000fe20000010096 */
[----:B------:R-:W-:Y:S01]  /*5520*/  FADD.FTZ R145, R130, -R138 ;  /* 0x8000008a82917221 */ /* 0x000fe20000010000 */
[----:B------:R-:W-:-:S02]  /*5530*/  HADD2.F32 R148, -RZ, R66.H1_H1 ;  /* 0x30000042ff947230 */ /* 0x000fc40000004100 */
[C---:B------:R-:W-:Y:S01]  /*5540*/  FMUL.FTZ R135, R0.reuse, R135 ;  /* 0x0000008700877220 */ /* 0x040fe20000410000 */
[----:B------:R-:W-:Y:S02]  /*5550*/  HADD2.F32 R150, -RZ, R63.H0_H0 ;  /* 0x2000003fff967230 */ /* 0x000fe40000004100 */
[C---:B------:R-:W-:Y:S01]  /*5560*/  FMUL.FTZ R147, R0.reuse, R145 ;  /* 0x0000009100937220 */ /* 0x040fe20000410000 */
[--C-:B------:R-:W-:Y:S02]  /*5570*/  HADD2.F32 R152, -RZ, R67.reuse.H0_H0 ;  /* 0x20000043ff987230 */ /* 0x100fe40000004100 */
[----:B------:R-:W-:Y:S01]  /*5580*/  FFMA.FTZ R145, R135, R146, R148 ;  /* 0x0000009287917223 */ /* 0x000fe20000010094 */
[----:B------:R-:W-:Y:S01]  /*5590*/  FADD.FTZ R135, R125, -R138 ;  /* 0x8000008a7d877221 */ /* 0x000fe20000010000 */
[----:B------:R-:W-:Y:S02]  /*55a0*/  HADD2.F32 R146, -RZ, R67.H1_H1 ;  /* 0x30000043ff927230 */ /* 0x000fe40000004100 */
[----:B------:R-:W-:Y:S01]  /*55b0*/  FMUL.FTZ R149, R0, R149 ;  /* 0x0000009500957220 */ /* 0x000fe20000410000 */
[----:B------:R-:W-:Y:S01]  /*55c0*/  FFMA.FTZ R150, R147, R150, R152 ;  /* 0x0000009693967223 */ /* 0x000fe20000010098 */
[----:B------:R-:W-:Y:S01]  /*55d0*/  FADD.FTZ R147, R127, -R138 ;  /* 0x8000008a7f937221 */ /* 0x000fe20000010000 */
[----:B------:R-:W-:-:S02]  /*55e0*/  HADD2.F32 R138, -RZ, R63.H1_H1 ;  /* 0x3000003fff8a7230 */ /* 0x000fc40000004100 */
[C---:B------:R-:W-:Y:S01]  /*55f0*/  FMUL.FTZ R135, R0.reuse, R135 ;  /* 0x0000008700877220 */ /* 0x040fe20000410000 */
[----:B------:R-:W-:Y:S02]  /*5600*/  HADD2.F32 R148, -RZ, R65.H1_H1 ;  /* 0x30000041ff947230 */ /* 0x000fe40000004100 */
[----:B------:R-:W-:Y:S01]  /*5610*/  FMUL.FTZ R147, R0, R147 ;  /* 0x0000009300937220 */ /* 0x000fe20000410000 */
[----:B------:R-:W-:Y:S02]  /*5620*/  HADD2.F32 R0, -RZ, R60.H1_H1 ;  /* 0x3000003cff007230 */ /* 0x000fe40000004100 */
[----:B------:R-:W-:Y:S01]  /*5630*/  FFMA.FTZ R151, R149, R138, R146 ;  /* 0x0000008a95977223 */ /* 0x000fe20000010092 */
[----:B------:R-:W-:Y:S01]  /*5640*/  HADD2.F32 R146, -RZ, R61.H1_H1 ;  /* 0x3000003dff927230 */ /* 0x000fe20000004100 */
[----:B------:R-:W-:Y:S01]  /*5650*/  F2FP.F16.F32.PACK_AB R134, R145, R134 ;  /* 0x000000869186723e */ /* 0x000fe200000000ff */
[----:B------:R-:W-:-:S03]  /*5660*/  HADD2.F32 R138, -RZ, R64.H1_H1 ;  /* 0x30000040ff8a7230 */ /* 0x000fc60000004100 */
[----:B------:R-:W-:Y:S01]  /*5670*/  FFMA.FTZ R149, R147, R146, R148 ;  /* 0x0000009293957223 */ /* 0x000fe20000010094 */
[----:B0-----:R-:W-:-:S04]  /*5680*/  IMAD.WIDE.U32 R146, R137, 0x10, R132 ;  /* 0x0000001089927825 */ /* 0x001fc800078e0084 */
[----:B------:R-:W-:Y:S01]  /*5690*/  FFMA.FTZ R0, R135, R0, R138 ;  /* 0x0000000087007223 */ /* 0x000fe2000001008a */
[----:B------:R-:W-:Y:S02]  /*56a0*/  F2FP.F16.F32.PACK_AB R135, R151, R150 ;  /* 0x000000969787723e */ /* 0x000fe400000000ff */
[----:B------:R-:W-:Y:S02]  /*56b0*/  F2FP.F16.F32.PACK_AB R133, R149, R144 ;  /* 0x000000909585723e */ /* 0x000fe400000000ff */
[----:B------:R-:W-:-:S05]  /*56c0*/  F2FP.F16.F32.PACK_AB R132, R0, R139 ;  /* 0x0000008b0084723e */ /* 0x000fca00000000ff */
[----:B------:R0:W-:Y:S02]  /*56d0*/  STG.E.128 desc[UR6][R146.64], R132 ;  /* 0x0000008492007986 */ /* 0x0001e4000c101d06 */
.L_x_32619:
[----:B------:R-:W-:Y:S05]  /*56e0*/  BSYNC.RECONVERGENT B0 ;  /* 0x0000000000007941 */ /* 0x000fea0003800200 */
.L_x_32618:
[----:B01234-:R-:W0:Y:S02]  /*56f0*/  LDC.64 R132, c[0x0][0x380] ;  /* 0x0000e000ff847b82 */ /* 0x01fe240000000a00 */
[----:B0-----:R-:W-:-:S04]  /*5700*/  LEA R136, R132, R136, 0x2 ;  /* 0x0000008884887211 */ /* 0x001fc800078e10ff */
[----:B------:R-:W-:-:S13]  /*5710*/  ISETP.GE.AND P0, PT, R136, R133, PT ;  /* 0x000000858800720c */ /* 0x000fda0003f06270 */
[----:B------:R-:W-:Y:S05]  /*5720*/  @!P0 BRA `(.L_x_32630) ;  /* 0xffffffb000ac8947 */ /* 0x000fea000383ffff */
[----:B------:R-:W-:Y:S05]  /*5730*/  EXIT ;  /* 0x000000000000794d */ /* 0x000fea0003800000 */
.L_x_32617:
        /* <DEDUP_REMOVED lines=8> */
.L_x_32632:
[----:B------:R-:W-:Y:S05]  /*57c0*/  BSYNC B0 ;  /* 0x0000000000007941 */ /* 0x000fea0003800000 */
.L_x_32631:
        /* <DEDUP_REMOVED lines=10> */
.L_x_32633:
[----:B------:R-:W-:Y:S01]  /*5870*/  HFMA2 R154, -RZ, RZ, 0, 2.384185791015625e-07 ;  /* 0x00000004ff9a7431 */ /* 0x000fe200000001ff */
[----:B------:R-:W-:-:S05]  /*5880*/  MOV R145, R153 ;  /* 0x0000009900917202 */ /* 0x000fca0000000f00 */
[----:B------:R-:W-:-:S05]  /*5890*/  FADD.FTZ R145, R134, R145 ;  /* 0x0000009186917221 */ /* 0x000fca0000010000 */
[----:B------:R-:W-:-:S07]  /*58a0*/  MOV R155, R145 ;  /* 0x00000091009b7202 */ /* 0x000fce0000000f00 */
[----:B------:R-:W-:Y:S05]  /*58b0*/  WARPSYNC.COLLECTIVE R152, `(.L_x_32634) ;  /* 0x0000000098087348 */ /* 0x000fea0003c00000 */
[----:B------:R0:W1:Y:S02]  /*58c0*/  SHFL.BFLY P6, R153, R155, R154, R157 ;  /* 0x0c00009a9b997389 */ /* 0x00006400000c009d */
[----:B01----:R-:W-:Y:S05]  /*58d0*/  ENDCOLLECTIVE ;  /* 0x000000000000791b */ /* 0x003fea0003800000 */
.L_x_32634:
[----:B------:R-:W-:Y:S01]  /*58e0*/  HFMA2 R154, -RZ, RZ, 0, 4.76837158203125e-07 ;  /* 0x00000008ff9a7431 */ /* 0x000fe200000001ff */
[----:B------:R-:W-:-:S05]  /*58f0*/  MOV R0, R153 ;  /* 0x0000009900007202 */ /* 0x000fca0000000f00 */
[----:B------:R-:W-:-:S05]  /*5900*/  FADD.FTZ R150, R145, R0 ;  /* 0x0000000091967221 */ /* 0x000fca0000010000 */
[----:B------:R-:W-:-:S07]  /*5910*/  MOV R155, R150 ;  /* 0x00000096009b7202 */ /* 0x000fce0000000f00 */
[----:B------:R-:W-:Y:S05]  /*5920*/  WARPSYNC.COLLECTIVE R152, `(.L_x_32635) ;  /* 0x0000000098087348 */ /* 0x000fea0003c00000 */
[----:B------:R0:W1:Y:S02]  /*5930*/  SHFL.BFLY P6, R153, R155, R154, R157 ;  /* 0x0c00009a9b997389 */ /* 0x00006400000c009d */
[----:B01----:R-:W-:Y:S05]  /*5940*/  ENDCOLLECTIVE ;  /* 0x000000000000791b */ /* 0x003fea0003800000 */
.L_x_32635:
[----:B------:R-:W-:Y:S01]  /*5950*/  HFMA2 R154, -RZ, RZ, 0, 9.5367431640625e-07 ;  /* 0x00000010ff9a7431 */ /* 0x000fe200000001ff */
[----:B------:R-:W-:-:S05]  /*5960*/  MOV R151, R153 ;  /* 0x0000009900977202 */ /* 0x000fca0000000f00 */
[----:B------:R-:W-:-:S05]  /*5970*/  FADD.FTZ R151, R150, R151 ;  /* 0x0000009796977221 */ /* 0x000fca0000010000 */
[----:B------:R-:W-:-:S07]  /*5980*/  MOV R155, R151 ;  /* 0x00000097009b7202 */ /* 0x000fce0000000f00 */
[----:B------:R-:W-:Y:S05]  /*5990*/  WARPSYNC.COLLECTIVE R152, `(.L_x_32636) ;  /* 0x0000000098087348 */ /* 0x000fea0003c00000 */
[----:B------:R0:W1:Y:S02]  /*59a0*/  SHFL.BFLY P6, R153, R155, R154, R157 ;  /* 0x0c00009a9b997389 */ /* 0x00006400000c009d */
[----:B01----:R-:W-:Y:S05]  /*59b0*/  ENDCOLLECTIVE ;  /* 0x000000000000791b */ /* 0x003fea0003800000 */
.L_x_32636:
        /* <DEDUP_REMOVED lines=105> */
.L_x_32637:
[----:B------:R-:W-:Y:S01]  /*6050*/  HFMA2 R154, -RZ, RZ, 0, 1.1920928955078125e-07 ;  /* 0x00000002ff9a7431 */ /* 0x000fe200000001ff */
[----:B------:R-:W-:-:S05]  /*6060*/  MOV R135, R153 ;  /* 0x0000009900877202 */ /* 0x000fca0000000f00 */
[----:B------:R-:W-:-:S05]  /*6070*/  FADD.FTZ R135, R0, R135 ;  /* 0x0000008700877221 */ /* 0x000fca0000010000 */
[----:B------:R-:W-:-:S07]  /*6080*/  MOV R155, R135 ;  /* 0x00000087009b7202 */ /* 0x000fce0000000f00 */
[----:B------:R-:W-:Y:S05]  /*6090*/  WARPSYNC.COLLECTIVE R152, `(.L_x_32638) ;  /* 0x0000000098087348 */ /* 0x000fea0003c00000 */
[----:B------:R0:W1:Y:S02]  /*60a0*/  SHFL.BFLY P6, R153, R155, R154, R157 ;  /* 0x0c00009a9b997389 */ /* 0x00006400000c009d */
[----:B01----:R-:W-:Y:S05]  /*60b0*/  ENDCOLLECTIVE ;  /* 0x000000000000791b */ /* 0x003fea0003800000 */
.L_x_32638:
[----:B------:R-:W-:Y:S01]  /*60c0*/  HFMA2 R154, -RZ, RZ, 0, 2.384185791015625e-07 ;  /* 0x00000004ff9a7431 */ /* 0x000fe200000001ff */
[----:B------:R-:W-:-:S05]  /*60d0*/  MOV R134, R153 ;  /* 0x0000009900867202 */ /* 0x000fca0000000f00 */
[----:B------:R-:W-:-:S05]  /*60e0*/  FADD.FTZ R134, R135, R134 ;  /* 0x0000008687867221 */ /* 0x000fca0000010000 */
[----:B------:R-:W-:-:S07]  /*60f0*/  MOV R155, R134 ;  /* 0x00000086009b7202 */ /* 0x000fce0000000f00 */
[----:B------:R-:W-:Y:S05]  /*6100*/  WARPSYNC.COLLECTIVE R152, `(.L_x_32639) ;  /* 0x0000000098087348 */ /* 0x000fea0003c00000 */
[----:B------:R0:W1:Y:S02]  /*6110*/  SHFL.BFLY P6, R153, R155, R154, R157 ;  /* 0x0c00009a9b997389 */ /* 0x00006400000c009d */
[----:B01----:R-:W-:Y:S05]  /*6120*/  ENDCOLLECTIVE ;  /* 0x000000000000791b */ /* 0x003fea0003800000 */
.L_x_32639:
[----:B------:R-:W-:Y:S01]  /*6130*/  HFMA2 R154, -RZ, RZ, 0, 4.76837158203125e-07 ;  /* 0x00000008ff9a7431 */ /* 0x000fe200000001ff */
[----:B------:R-:W-:-:S05]  /*6140*/  MOV R145, R153 ;  /* 0x0000009900917202 */ /* 0x000fca0000000f00 */
[----:B------:R-:W-:-:S05]  /*6150*/  FADD.FTZ R145, R134, R145 ;  /* 0x0000009186917221 */ /* 0x000fca0000010000 */
[----:B------:R-:W-:-:S07]  /*6160*/  MOV R155, R145 ;  /* 0x00000091009b7202 */ /* 0x000fce0000000f00 */
[----:B------:R-:W-:Y:S05]  /*6170*/  WARPSYNC.COLLECTIVE R152, `(.L_x_32640) ;  /* 0x0000000098087348 */ /* 0x000fea0003c00000 */
[----:B------:R0:W1:Y:S02]  /*6180*/  SHFL.BFLY P6, R153, R155, R154, R157 ;  /* 0x0c00009a9b997389 */ /* 0x00006400000c009d */
[----:B01----:R-:W-:Y:S05]  /*6190*/  ENDCOLLECTIVE ;  /* 0x000000000000791b */ /* 0x003fea0003800000 */
.L_x_32640:
[----:B------:R-:W-:Y:S01]  /*61a0*/  HFMA2 R154, -RZ, RZ, 0, 9.5367431640625e-07 ;  /* 0x00000010ff9a7431 */ /* 0x000fe200000001ff */
[----:B------:R-:W-:-:S05]  /*61b0*/  MOV R150, R153 ;  /* 0x0000009900967202 */ /* 0x000fca0000000f00 */
[----:B------:R-:W-:-:S05]  /*61c0*/  FADD.FTZ R150, R145, R150 ;  /* 0x0000009691967221 */ /* 0x000fca0000010000 */
[----:B------:R-:W-:-:S07]  /*61d0*/  MOV R155, R150 ;  /* 0x00000096009b7202 */ /* 0x000fce0000000f00 */
[----:B------:R-:W-:Y:S05]  /*61e0*/  WARPSYNC.COLLECTIVE R152, `(.L_x_32641) ;  /* 0x0000000098087348 */ /* 0x000fea0003c00000 */
[----:B------:R0:W1:Y:S02]  /*61f0*/  SHFL.BFLY P6, R153, R155, R154, R157 ;  /* 0x0c00009a9b997389 */ /* 0x00006400000c009d */
[----:B01----:R-:W-:Y:S05]  /*6200*/  ENDCOLLECTIVE ;  /* 0x000000000000791b */ /* 0x003fea0003800000 */
.L_x_32641:
[----:B------:R-:W-:Y:S01]  /*6210*/  MOV R151, R153 ;  /* 0x0000009900977202 */ /* 0x000fe20000000f00 */
[----:B------:R-:W-:Y:S06]  /*6220*/  BRA `(.L_x_32642) ;  /* 0xffffffdc00fc7947 */ /* 0x000fec000383ffff */
.L_x_32643:
        /* <DEDUP_REMOVED lines=13> */
.L_x_54430:


//--------------------- .text._ZN10layer_norm13ln_fwd_kernelINS_13Kernel_traitsI6__halfS2_fS2_fjLj1536ELj1ELj4ELj1ELj16ENS_18Kernel_traits_baseILj1536ES2_S2_fS2_fjLj128EEEEELb0ELb1ELb1ELb1EEEvNS_9FwdParamsE --------------------------
	.section	.text._ZN10layer_norm13ln_fwd_kernelINS_13Kernel_traitsI6__halfS2_fS2_fjLj1536ELj1ELj4ELj1ELj16ENS_18Kernel_traits_baseILj1536ES2_S2_fS2_fjLj128EEEEELb0ELb1ELb1ELb1EEEvNS_9FwdParamsE,"ax",@progbits
	.align	128
        .global         _ZN10layer_norm13ln_fwd_kernelINS_13Kernel_traitsI6__halfS2_fS2_fjLj1536ELj1ELj4ELj1ELj16ENS_18Kernel_traits_baseILj1536ES2_S2_fS2_fjLj128EEEEELb0ELb1ELb1ELb1EEEvNS_9FwdParamsE
        .type           _ZN10layer_norm13ln_fwd_kernelINS_13Kernel_traitsI6__halfS2_fS2_fjLj1536ELj1ELj4ELj1ELj16ENS_18Kernel_traits_baseILj1536ES2_S2_fS2_fjLj128EEEEELb0ELb1ELb1ELb1EEEvNS_9FwdParamsE,@function
        .size           _ZN10layer_norm13ln_fwd_kernelINS_13Kernel_traitsI6__halfS2_fS2_fjLj1536ELj1ELj4ELj1ELj16ENS_18Kernel_traits_baseILj1536ES2_S2_fS2_fjLj128EEEEELb0ELb1ELb1ELb1EEEvNS_9FwdParamsE,(.L_x_54431 - _ZN10layer_norm13ln_fwd_kernelINS_13Kernel_traitsI6__halfS2_fS2_fjLj1536ELj1ELj4ELj1ELj16ENS_18Kernel_traits_baseILj1536ES2_S2_fS2_fjLj128EEEEELb0ELb1ELb1ELb1EEEvNS_9FwdParamsE)
        .other          _ZN10layer_norm13ln_fwd_kernelINS_13Kernel_traitsI6__halfS2_fS2_fjLj1536ELj1ELj4ELj1ELj16ENS_18Kernel_traits_baseILj1536ES2_S2_fS2_fjLj128EEEEELb0ELb1ELb1ELb1EEEvNS_9FwdParamsE,@"STO_CUDA_ENTRY STV_DEFAULT"
_ZN10layer_norm13ln_fwd_kernelINS_13Kernel_traitsI6__halfS2_fS2_fjLj1536ELj1ELj4ELj1ELj16ENS_18Kernel_traits_baseILj1536ES2_S2_fS2_fjLj128EEEEELb0ELb1ELb1ELb1EEEvNS_9FwdParamsE:
.text._ZN10layer_norm13ln_fwd_kernelINS_13Kernel_traitsI6__halfS2_fS2_fjLj1536ELj1ELj4ELj1ELj16ENS_18Kernel_traits_baseILj1536ES2_S2_fS2_fjLj128EEEEELb0ELb1ELb1ELb1EEEvNS_9FwdParamsE:
        /* <DEDUP_REMOVED lines=37> */
.L_x_32644:
        /* <DEDUP_REMOVED lines=28> */
.L_x_32645:
[----:B------:R-:W1:Y:S01]  /*0410*/  LDCU UR4, c[0x0][0x384] ;  /* 0x00007080ff0477ac */ /* 0x000e620008000800 */
[----:B------:R-:W2:Y:S01]  /*0420*/  LDCU UR11, c[0x0][0x40c] ;  /* 0x00008180ff0b77ac */ /* 0x000ea20008000800 */
[----:B------:R-:W3:Y:S01]  /*0430*/  LDCU.U8 UR5, c[0x0][0x410] ;  /* 0x00008200ff0577ac */ /* 0x000ee20008000000 */
[----:B------:R-:W4:Y:S01]  /*0440*/  LDCU UR10, c[0x0][0x448] ;  /* 0x00008900ff0a77ac */ /* 0x000f220008000800 */
[----:B------:R-:W0:Y:S01]  /*0450*/  LDCU.64 UR8, c[0x0][0x3a0] ;  /* 0x00007400ff0877ac */ /* 0x000e220008000a00 */
[----:B-1----:R-:W-:-:S13]  /*0460*/  ISETP.GE.AND P0, PT, R0, UR4, PT ;  /* 0x0000000400007c0c */ /* 0x002fda000bf06270 */
[----:B0-234-:R-:W-:Y:S05]  /*0470*/  @P0 EXIT ;  /* 0x000000000000094d */ /* 0x01dfea0003800000 */
.L_x_32667:
[----:B0-----:R-:W0:Y:S08]  /*0480*/  LDC.64 R4, c[0x0][0x3f0] ;  /* 0x0000fc00ff047b82 */ /* 0x001e300000000a00 */
        /* <DEDUP_REMOVED lines=9> */
[----:B------:R-:W-:Y:S02]  /*0520*/  LEA.HI.SX32 R93, R93, R2, 0x1d ;  /* 0x000000025d5d7211 */ /* 0x000fe400078feaff */
[----:B---3--:R-:W-:-:S13]  /*0530*/  ISETP.GE.AND P1, PT, R3, 0x1, PT ;  /* 0x000000010300780c */ /* 0x008fda0003f26270 */
[----:B------:R-:W0:Y:S01]  /*0540*/  @P1 S2R R98, SR_TID.X ;  /* 0x0000000000621919 */ /* 0x000e220000002100 */
[----:B------:R-:W1:Y:S01]  /*0550*/  @P1 LDC.64 R96, c[0x0][0x390] ;  /* 0x0000e400ff601b82 */ /* 0x000e620000000a00 */
[----:B------:R-:W-:-:S05]  /*0560*/  @P1 IADD3 R92, PT, PT, R3, -0x1, RZ ;  /* 0xffffffff035c1810 */ /* 0x000fca0007ffe0ff */
[----:B------:R-:W-:-:S05]  /*0570*/  @P1 IMAD R92, R92, R7, RZ ;  /* 0x000000075c5c1224 */ /* 0x000fca00078e02ff */
[----:B------:R-:W-:-:S04]  /*0580*/  @P1 SHF.R.S32.HI R5, RZ, 0x1f, R92 ;  /* 0x0000001fff051819 */ /* 0x000fc8000001145c */
[----:B------:R-:W-:Y:S02]  /*0590*/  @P1 LEA.HI R5, R5, R92, RZ, 0x3 ;  /* 0x0000005c05051211 */ /* 0x000fe400078f18ff */
[----:B0-----:R-:W-:-:S04]  /*05a0*/  @P1 LOP3.LUT R2, R98, 0x1f, RZ, 0xc0, !PT ;  /* 0x0000001f62021812 */ /* 0x001fc800078ec0ff */
[----:B------:R-:W-:Y:S02]  /*05b0*/  @P1 LEA.HI.SX32 R4, R5, R2, 0x1d ;  /* 0x0000000205041211 */ /* 0x000fe400078feaff */
[----:B-----5:R0:W5:Y:S03]  /*05c0*/  LDG.E R5, desc[UR6][R94.64] ;  /* 0x000000065e057981 */ /* 0x020166000c1e1900 */
[----:B-1----:R-:W-:-:S05]  /*05d0*/  @P1 IMAD.WIDE.U32 R96, R4, 0x10, R96 ;  /* 0x0000001004601825 */ /* 0x002fca00078e0060 */
        /* <DEDUP_REMOVED lines=11> */
[--C-:B-----5:R-:W-:Y:S02]  /*0690*/  @P2 HADD2.F32 R6, -RZ, R80.reuse.H0_H0 ;  /* 0x20000050ff062230 */ /* 0x120fe40000004100 */
[--C-:B0-----:R-:W-:Y:S02]  /*06a0*/  @P2 HADD2.F32 R94, -RZ, R81.reuse.H0_H0 ;  /* 0x20000051ff5e2230 */ /* 0x101fe40000004100 */
[----:B------:R-:W-:Y:S02]  /*06b0*/  @P2 HADD2.F32 R92, -RZ, R80.H1_H1 ;  /* 0x30000050ff5c2230 */ /* 0x000fe40000004100 */
[--C-:B------:R-:W-:Y:S01]  /*06c0*/  @P2 HADD2.F32 R98, -RZ, R82.reuse.H0_H0 ;  /* 0x20000052ff622230 */ /* 0x100fe20000004100 */
[----:B------:R-:W0:Y:S01]  /*06d0*/  @P2 LDC R101, c[0x0][0x40c] ;  /* 0x00010300ff652b82 */ /* 0x000e220000000800 */
[----:B------:R-:W-:Y:S02]  /*06e0*/  @P2 HADD2.F32 R96, -RZ, R81.H1_H1 ;  /* 0x30000051ff602230 */ /* 0x000fe40000004100 */
[----:B------:R-:W-:-:S05]  /*06f0*/  @P2 HADD2.F32 R100, -RZ, R82.H1_H1 ;  /* 0x30000052ff642230 */ /* 0x000fca0000004100 */
[----:B------:R-:W4:Y:S08]  /*0700*/  @P2 LDC R99, c[0x0][0x40c] ;  /* 0x00010300ff632b82 */ /* 0x000f300000000800 */
[----:B------:R-:W4:Y:S01]  /*0710*/  @P2 LDC R105, c[0x0][0x40c] ;  /* 0x00010300ff692b82 */ /* 0x000f220000000800 */
[----:B-1----:R-:W-:Y:S01]  /*0720*/  @P2 FMUL.FTZ R95, R6, R97 ;  /* 0x00000061065f2220 */ /* 0x002fe20000410000 */
[----:B------:R-:W-:-:S06]  /*0730*/  @P2 HADD2.F32 R6, -RZ, R56.H0_H0 ;  /* 0x20000038ff062230 */ /* 0x000fcc0000004100 */
[----:B------:R-:W1:Y:S01]  /*0740*/  @P2 LDC R103, c[0x0][0x40c] ;  /* 0x00010300ff672b82 */ /* 0x000e620000000800 */
[----:B0-----:R-:W-:Y:S01]  /*0750*/  @P2 FMUL.FTZ R97, R94, R101 ;  /* 0x000000655e612220 */ /* 0x001fe20000410000 */
[----:B------:R-:W-:Y:S02]  /*0760*/  @P2 HADD2.F32 R94, -RZ, R56.H1_H1 ;  /* 0x30000038ff5e2230 */ /* 0x000fe40000004100 */
[----:B------:R-:W-:-:S04]  /*0770*/  @P2 HADD2.F32 R101, -RZ, R83.H0_H0 ;  /* 0x20000053ff652230 */ /* 0x000fc80000004100 */
[----:B------:R-:W0:Y:S01]  /*0780*/  @P2 LDC R107, c[0x0][0x40c] ;  /* 0x00010300ff6b2b82 */ /* 0x000e220000000800 */
[----:B----4-:R-:W-:-:S07]  /*0790*/  @P2 FMUL.FTZ R92, R92, R99 ;  /* 0x000000635c5c2220 */ /* 0x010fce0000410000 */
[----:B------:R-:W4:Y:S01]  /*07a0*/  @P2 LDC R102, c[0x0][0x40c] ;  /* 0x00010300ff662b82 */ /* 0x000f220000000800 */
[----:B------:R-:W-:Y:S01]  /*07b0*/  @P2 FMUL.FTZ R99, R98, R105 ;  /* 0x0000006962632220 */ /* 0x000fe20000410000 */
[----:B------:R-:W-:Y:S02]  /*07c0*/  @P2 HADD2.F32 R98, -RZ, R59.H0_H0 ;  /* 0x2000003bff622230 */ /* 0x000fe40000004100 */
[----:B-1----:R-:W-:Y:S01]  /*07d0*/  @P2 FMUL.FTZ R96, R96, R103 ;  /* 0x0000006760602220 */ /* 0x002fe20000410000 */
[----:B0-----:R-:W-:Y:S01]  /*07e0*/  @P2 FMUL.FTZ R100, R100, R107 ;  /* 0x0000006b64642220 */ /* 0x001fe20000410000 */
[----:B----4-:R-:W-:Y:S01]  /*07f0*/  @P2 FMUL.FTZ R101, R101, R102 ;  /* 0x0000006665652220 */ /* 0x010fe20000410000 */
[----:B--2---:R-:W-:Y:S01]  /*0800*/  @!P2 MOV R136, R84 ;  /* 0x000000540088a202 */ /* 0x004fe20000000f00 */
[----:B------:R-:W-:Y:S01]  /*0810*/  @P2 FFMA.FTZ R136, R95, R6, R84 ;  /* 0x000000065f882223 */ /* 0x000fe20000010054 */
[----:B------:R-:W-:Y:S01]  /*0820*/  MOV R137, R85 ;  /* 0x0000005500897202 */ /* 0x000fe20000000f00 */
[----:B------:R-:W-:Y:S01]  /*0830*/  @P2 FFMA.FTZ R137, R92, R94, R85 ;  /* 0x0000005e5c892223 */ /* 0x000fe20000010055 */
[--C-:B------:R-:W-:Y:S01]  /*0840*/  @P2 HADD2.F32 R6, -RZ, R57.reuse.H0_H0 ;  /* 0x20000039ff062230 */ /* 0x100fe20000004100 */
[----:B------:R-:W-:Y:S01]  /*0850*/  MOV R138, R86 ;  /* 0x00000056008a7202 */ /* 0x000fe20000000f00 */
[----:B------:R-:W-:Y:S01]  /*0860*/  @P2 HADD2.F32 R92, -RZ, R57.H1_H1 ;  /* 0x30000039ff5c2230 */ /* 0x000fe20000004100 */
[----:B------:R-:W-:Y:S01]  /*0870*/  MOV R139, R87 ;  /* 0x00000057008b7202 */ /* 0x000fe20000000f00 */
[--C-:B------:R-:W-:Y:S01]  /*0880*/  @P2 HADD2.F32 R94, -RZ, R58.reuse.H0_H0 ;  /* 0x2000003aff5e2230 */ /* 0x100fe20000004100 */
[----:B---3--:R-:W-:Y:S01]  /*0890*/  MOV R128, R88 ;  /* 0x0000005800807202 */ /* 0x008fe20000000f00 */
[----:B------:R-:W-:Y:S01]  /*08a0*/  @P2 HADD2.F32 R95, -RZ, R58.H1_H1 ;  /* 0x3000003aff5f2230 */ /* 0x000fe20000004100 */
[----:B------:R-:W-:Y:S01]  /*08b0*/  MOV R129, R89 ;  /* 0x0000005900817202 */ /* 0x000fe20000000f00 */
[----:B------:R-:W-:Y:S01]  /*08c0*/  @P2 FFMA.FTZ R138, R97, R6, R86 ;  /* 0x00000006618a2223 */ /* 0x000fe20000010056 */
[----:B------:R-:W-:Y:S01]  /*08d0*/  MOV R130, R90 ;  /* 0x0000005a00827202 */ /* 0x000fe20000000f00 */
[----:B------:R-:W-:Y:S01]  /*08e0*/  @P2 FFMA.FTZ R139, R96, R92, R87 ;  /* 0x0000005c608b2223 */ /* 0x000fe20000010057 */
[----:B------:R-:W-:Y:S01]  /*08f0*/  @P2 FFMA.FTZ R128, R99, R94, R88 ;  /* 0x0000005e63802223 */ /* 0x000fe20000010058 */
[----:B------:R-:W-:Y:S01]  /*0900*/  @P2 FFMA.FTZ R129, R100, R95, R89 ;  /* 0x0000005f64812223 */ /* 0x000fe20000010059 */
        /* <DEDUP_REMOVED lines=8> */
.L_x_32647:
[----:B------:R-:W0:Y:S01]  /*0990*/  @P1 LDC R95, c[0x0][0x40c] ;  /* 0x00010300ff5f1b82 */ /* 0x000e220000000800 */
[--C-:B-----5:R-:W-:Y:S01]  /*09a0*/  @P1 HADD2.F32 R6, -RZ, R80.reuse.H0_H0 ;  /* 0x20000050ff061230 */ /* 0x120fe20000004100 */
[----:B------:R-:W-:Y:S01]  /*09b0*/  CS2R R136, SRZ ;  /* 0x0000000000887805 */ /* 0x000fe2000001ff00 */
[----:B------:R-:W-:Y:S01]  /*09c0*/  @P1 HADD2.F32 R92, -RZ, R80.H1_H1 ;  /* 0x30000050ff5c1230 */ /* 0x000fe20000004100 */
[----:B------:R-:W-:Y:S01]  /*09d0*/  CS2R R138, SRZ ;  /* 0x00000000008a7805 */ /* 0x000fe2000001ff00 */
[----:B------:R-:W-:Y:S01]  /*09e0*/  @P1 HADD2.F32 R94, -RZ, R81.H0_H0 ;  /* 0x20000051ff5e1230 */ /* 0x000fe20000004100 */
[----:B------:R-:W-:Y:S01]  /*09f0*/  CS2R R128, SRZ ;  /* 0x0000000000807805 */ /* 0x000fe2000001ff00 */
[--C-:B------:R-:W-:Y:S01]  /*0a00*/  @P1 HADD2.F32 R98, -RZ, R82.reuse.H0_H0 ;  /* 0x20000052ff621230 */ /* 0x100fe20000004100 */
[----:B------:R-:W1:Y:S01]  /*0a10*/  @P1 LDC R97, c[0x0][0x40c] ;  /* 0x00010300ff611b82 */ /* 0x000e620000000800 */
[----:B------:R-:W-:Y:S01]  /*0a20*/  @P1 HADD2.F32 R100, -RZ, R82.H1_H1 ;  /* 0x30000052ff641230 */ /* 0x000fe20000004100 */
[----:B------:R-:W-:-:S06]  /*0a30*/  CS2R R130, SRZ ;  /* 0x0000000000827805 */ /* 0x000fcc000001ff00 */
[----:B------:R-:W2:Y:S08]  /*0a40*/  @P1 LDC R99, c[0x0][0x40c] ;  /* 0x00010300ff631b82 */ /* 0x000eb00000000800 */
[----:B------:R-:W3:Y:S01]  /*0a50*/  @P1 LDC R96, c[0x0][0x40c] ;  /* 0x00010300ff601b82 */ /* 0x000ee20000000800 */
[----:B0-----:R-:W-:Y:S01]  /*0a60*/  @P1 FMUL.FTZ R6, R6, R95 ;  /* 0x0000005f06061220 */ /* 0x001fe20000410000 */
[----:B------:R-:W-:-:S06]  /*0a70*/  @P1 HADD2.F32 R95, -RZ, R81.H1_H1 ;  /* 0x30000051ff5f1230 */ /* 0x000fcc0000004100 */
[----:B------:R-:W0:Y:S01]  /*0a80*/  @P1 LDC R101, c[0x0][0x40c] ;  /* 0x00010300ff651b82 */ /* 0x000e220000000800 */
[----:B-1----:R-:W-:Y:S01]  /*0a90*/  @P1 FMUL.FTZ R92, R92, R97 ;  /* 0x000000615c5c1220 */ /* 0x002fe20000410000 */
[----:B------:R-:W-:-:S05]  /*0aa0*/  @P1 HADD2.F32 R97, -RZ, R56.H1_H1 ;  /* 0x30000038ff611230 */ /* 0x000fca0000004100 */
[----:B------:R-:W-:Y:S01]  /*0ab0*/  @P1 FMUL.FTZ R137, R92, R97 ;  /* 0x000000615c891220 */ /* 0x000fe20000410000 */
[----:B------:R-:W1:Y:S01]  /*0ac0*/  @P1 LDC R103, c[0x0][0x40c] ;  /* 0x00010300ff671b82 */ /* 0x000e620000000800 */
[----:B--2---:R-:W-:Y:S01]  /*0ad0*/  @P1 FMUL.FTZ R94, R94, R99 ;  /* 0x000000635e5e1220 */ /* 0x004fe20000410000 */
[----:B------:R-:W-:Y:S02]  /*0ae0*/  @P1 HADD2.F32 R99, -RZ, R57.H0_H0 ;  /* 0x20000039ff631230 */ /* 0x000fe40000004100 */
[----:B------:R-:W-:Y:S02]  /*0af0*/  @P1 HADD2.F32 R97, -RZ, R58.H0_H0 ;  /* 0x2000003aff611230 */ /* 0x000fe40000004100 */
[----:B------:R-:W-:Y:S02]  /*0b00*/  @P1 HADD2.F32 R92, -RZ, R59.H1_H1 ;  /* 0x3000003bff5c1230 */ /* 0x000fe40000004100 */
[----:B------:R-:W-:Y:S01]  /*0b10*/  @P1 FMUL.FTZ R138, R94, R99 ;  /* 0x000000635e8a1220 */ /* 0x000fe20000410000 */
[----:B------:R-:W2:Y:S01]  /*0b20*/  @P1 LDC R102, c[0x0][0x40c] ;  /* 0x00010300ff661b82 */ /* 0x000ea20000000800 */
[----:B---3--:R-:W-:Y:S01]  /*0b30*/  @P1 FMUL.FTZ R96, R95, R96 ;  /* 0x000000605f601220 */ /* 0x008fe20000410000 */
[----:B------:R-:W-:-:S02]  /*0b40*/  @P1 HADD2.F32 R95, -RZ, R56.H0_H0 ;  /* 0x20000038ff5f1230 */ /* 0x000fc40000004100 */
[----:B------:R-:W-:-:S03]  /*0b50*/  @P1 HADD2.F32 R99, -RZ, R58.H1_H1 ;  /* 0x3000003aff631230 */ /* 0x000fc60000004100 */
[----:B------:R-:W-:Y:S01]  /*0b60*/  @P1 FMUL.FTZ R136, R6, R95 ;  /* 0x0000005f06881220 */ /* 0x000fe20000410000 */
[----:B------:R-:W3:Y:S01]  /*0b70*/  @P1 LDC R104, c[0x0][0x40c] ;  /* 0x00010300ff681b82 */ /* 0x000ee20000000800 */
[----:B0-----:R-:W-:Y:S01]  /*0b80*/  @P1 FMUL.FTZ R98, R98, R101 ;  /* 0x0000006562621220 */ /* 0x001fe20000410000 */
[----:B------:R-:W-:Y:S02]  /*0b90*/  @P1 HADD2.F32 R101, -RZ, R83.H0_H0 ;  /* 0x20000053ff651230 */ /* 0x000fe40000004100 */
[----:B------:R-:W-:Y:S02]  /*0ba0*/  @P1 HADD2.F32 R95, -RZ, R57.H1_H1 ;  /* 0x30000039ff5f1230 */ /* 0x000fe40000004100 */
[----:B------:R-:W-:Y:S01]  /*0bb0*/  @P1 FMUL.FTZ R128, R98, R97 ;  /* 0x0000006162801220 */ /* 0x000fe20000410000 */
[----:B------:R-:W-:Y:S02]  /*0bc0*/  @P1 HADD2.F32 R6, -RZ, R59.H0_H0 ;  /* 0x2000003bff061230 */ /* 0x000fe40000004100 */
[----:B-1----:R-:W-:Y:S01]  /*0bd0*/  @P1 FMUL.FTZ R100, R100, R103 ;  /* 0x0000006764641220 */ /* 0x002fe20000410000 */
[----:B------:R-:W-:-:S02]  /*0be0*/  @P1 HADD2.F32 R103, -RZ, R83.H1_H1 ;  /* 0x30000053ff671230 */ /* 0x000fc40000004100 */
[----:B------:R-:W-:Y:S01]  /*0bf0*/  @P1 FMUL.FTZ R139, R96, R95 ;  /* 0x0000005f608b1220 */ /* 0x000fe20000410000 */
[----:B------:R-:W-:Y:S01]  /*0c00*/  @P1 FMUL.FTZ R129, R100, R99 ;  /* 0x0000006364811220 */ /* 0x000fe20000410000 */
[----:B--2---:R-:W-:-:S04]  /*0c10*/  @P1 FMUL.FTZ R101, R101, R102 ;  /* 0x0000006665651220 */ /* 0x004fc80000410000 */
[----:B------:R-:W-:Y:S01]  /*0c20*/  @P1 FMUL.FTZ R130, R101, R6 ;  /* 0x0000000665821220 */ /* 0x000fe20000410000 */
[----:B---3--:R-:W-:-:S04]  /*0c30*/  @P1 FMUL.FTZ R103, R103, R104 ;  /* 0x0000006867671220 */ /* 0x008fc80000410000 */
[----:B------:R-:W-:-:S07]  /*0c40*/  @P1 FMUL.FTZ R131, R103, R92 ;  /* 0x0000005c67831220 */ /* 0x000fce0000410000 */
.L_x_32648:
[----:B------:R-:W-:Y:S05]  /*0c50*/  BSYNC.RECONVERGENT B0 ;  /* 0x0000000000007941 */ /* 0x000fea0003800200 */
.L_x_32646:
        /* <DEDUP_REMOVED lines=23> */
[--C-:B------:R-:W-:Y:S01]  /*0dd0*/  @P2 HADD2.F32 R6, -RZ, R80.reuse.H0_H0 ;  /* 0x20000050ff062230 */ /* 0x100fe20000004100 */
[----:B------:R-:W-:Y:S01]  /*0de0*/  MOV R126, R90 ;  /* 0x0000005a007e7202 */ /* 0x000fe20000000f00 */
[----:B------:R-:W-:Y:S01]  /*0df0*/  @P2 HADD2.F32 R92, -RZ, R80.H1_H1 ;  /* 0x30000050ff5c2230 */ /* 0x000fe20000004100 */
[----:B------:R-:W-:Y:S01]  /*0e00*/  MOV R127, R91 ;  /* 0x0000005b007f7202 */ /* 0x000fe20000000f00 */
[--C-:B------:R-:W-:Y:S02]  /*0e10*/  @P2 HADD2.F32 R94, -RZ, R81.reuse.H0_H0 ;  /* 0x20000051ff5e2230 */ /* 0x100fe40000004100 */
[----:B------:R-:W-:Y:S01]  /*0e20*/  @P2 HADD2.F32 R96, -RZ, R81.H1_H1 ;  /* 0x30000051ff602230 */ /* 0x000fe20000004100 */
[----:B------:R-:W1:Y:S01]  /*0e30*/  @P2 LDC R99, c[0x0][0x40c] ;  /* 0x00010300ff632b82 */ /* 0x000e620000000800 */
[----:B------:R-:W-:-:S07]  /*0e40*/  @P2 HADD2.F32 R98, -RZ, R82.H1_H1 ;  /* 0x30000052ff622230 */ /* 0x000fce0000004100 */
        /* <DEDUP_REMOVED lines=8> */
[----:B------:R-:W-:Y:S02]  /*0ed0*/  @P2 HADD2.F32 R99, -RZ, R83.H0_H0 ;  /* 0x20000053ff632230 */ /* 0x000fe40000004100 */
[--C-:B------:R-:W-:Y:S02]  /*0ee0*/  @P2 HADD2.F32 R95, -RZ, R61.reuse.H0_H0 ;  /* 0x2000003dff5f2230 */ /* 0x100fe40000004100 */
[----:B------:R-:W-:Y:S01]  /*0ef0*/  @P2 FFMA.FTZ R133, R92, R6, R85 ;  /* 0x000000065c852223 */ /* 0x000fe20000010055 */
[----:B------:R-:W-:Y:S01]  /*0f00*/  @P2 HADD2.F32 R6, -RZ, R61.H1_H1 ;  /* 0x3000003dff062230 */ /* 0x000fe20000004100 */
[----:B------:R-:W1:Y:S01]  /*0f10*/  @P2 LDC R105, c[0x0][0x40c] ;  /* 0x00010300ff692b82 */ /* 0x000e620000000800 */
[----:B--2---:R-:W-:Y:S01]  /*0f20*/  @P2 FMUL.FTZ R101, R94, R101 ;  /* 0x000000655e652220 */ /* 0x004fe20000410000 */
[----:B------:R-:W-:-:S02]  /*0f30*/  @P2 HADD2.F32 R94, -RZ, R82.H0_H0 ;  /* 0x20000052ff5e2230 */ /* 0x000fc40000004100 */
[--C-:B------:R-:W-:Y:S02]  /*0f40*/  @P2 HADD2.F32 R97, -RZ, R62.reuse.H0_H0 ;  /* 0x2000003eff612230 */ /* 0x100fe40000004100 */
[----:B------:R-:W-:Y:S01]  /*0f50*/  @P2 FFMA.FTZ R134, R101, R95, R86 ;  /* 0x0000005f65862223 */ /* 0x000fe20000010056 */
[----:B------:R-:W-:Y:S01]  /*0f60*/  @P2 HADD2.F32 R92, -RZ, R62.H1_H1 ;  /* 0x3000003eff5c2230 */ /* 0x000fe20000004100 */
[----:B------:R-:W2:Y:S01]  /*0f70*/  @P2 LDC R107, c[0x0][0x40c] ;  /* 0x00010300ff6b2b82 */ /* 0x000ea20000000800 */
[----:B---3--:R-:W-:-:S04]  /*0f80*/  @P2 FMUL.FTZ R96, R96, R103 ;  /* 0x0000006760602220 */ /* 0x008fc80000410000 */
[----:B------:R-:W-:Y:S01]  /*0f90*/  @P2 FFMA.FTZ R135, R96, R6, R87 ;  /* 0x0000000660872223 */ /* 0x000fe20000010057 */
[----:B0-----:R-:W-:Y:S01]  /*0fa0*/  @P2 FMUL.FTZ R103, R99, R100 ;  /* 0x0000006463672220 */ /* 0x001fe20000410000 */
[----:B------:R-:W-:-:S05]  /*0fb0*/  @P2 HADD2.F32 R99, -RZ, R63.H0_H0 ;  /* 0x2000003fff632230 */ /* 0x000fca0000004100 */
[----:B------:R-:W-:Y:S01]  /*0fc0*/  @P2 FFMA.FTZ R126, R103, R99, R90 ;  /* 0x00000063677e2223 */ /* 0x000fe2000001005a */
[----:B-1----:R-:W-:-:S04]  /*0fd0*/  @P2 FMUL.FTZ R105, R94, R105 ;  /* 0x000000695e692220 */ /* 0x002fc80000410000 */
[----:B------:R-:W-:Y:S01]  /*0fe0*/  @P2 FFMA.FTZ R124, R105, R97, R88 ;  /* 0x00000061697c2223 */ /* 0x000fe20000010058 */
[----:B--2---:R-:W-:-:S04]  /*0ff0*/  @P2 FMUL.FTZ R98, R98, R107 ;  /* 0x0000006b62622220 */ /* 0x004fc80000410000 */
[----:B------:R-:W-:Y:S01]  /*1000*/  @P2 FFMA.FTZ R125, R98, R92, R89 ;  /* 0x0000005c627d2223 */ /* 0x000fe20000010059 */
[----:B------:R-:W-:Y:S06]  /*1010*/  @!P2 BRA `(.L_x_32651) ;  /* 0x0000000000c4a947 */ /* 0x000fec0003800000 */
[----:B------:R-:W-:Y:S02]  /*1020*/  HADD2.F32 R92, -RZ, R83.H1_H1 ;  /* 0x30000053ff5c7230 */ /* 0x000fe40000004100 */
[----:B------:R-:W-:-:S03]  /*1030*/  HADD2.F32 R6, -RZ, R63.H1_H1 ;  /* 0x3000003fff067230 */ /* 0x000fc60000004100 */
[----:B------:R-:W-:-:S04]  /*1040*/  FMUL.FTZ R92, R92, UR11 ;  /* 0x0000000b5c5c7c20 */ /* 0x000fc80008410000 */
[----:B------:R-:W-:Y:S01]  /*1050*/  FFMA.FTZ R127, R92, R6, R91 ;  /* 0x000000065c7f7223 */ /* 0x000fe2000001005b */
[----:B------:R-:W-:Y:S06]  /*1060*/  BRA `(.L_x_32651) ;  /* 0x0000000000b07947 */ /* 0x000fec0003800000 */
.L_x_32650:
[----:B0-----:R-:W0:Y:S01]  /*1070*/  @P1 LDC R95, c[0x0][0x40c] ;  /* 0x00010300ff5f1b82 */ /* 0x001e220000000800 */
        /* <DEDUP_REMOVED lines=43> */
.L_x_32651:
[----:B------:R-:W-:Y:S05]  /*1330*/  BSYNC.RECONVERGENT B0 ;  /* 0x0000000000007941 */ /* 0x000fea0003800200 */
.L_x_32649:
        /* <DEDUP_REMOVED lines=65> */
.L_x_32653:
[----:B--2---:R-:W0:Y:S01]  /*1750*/  @P1 LDC R95, c[0x0][0x40c] ;  /* 0x00010300ff5f1b82 */ /* 0x004e220000000800 */
        /* <DEDUP_REMOVED lines=43> */
.L_x_32654:
[----:B------:R-:W-:Y:S05]  /*1a10*/  BSYNC.RECONVERGENT B0 ;  /* 0x0000000000007941 */ /* 0x000fea0003800200 */
.L_x_32652:
        /* <DEDUP_REMOVED lines=23> */
[--C-:B------:R-:W-:Y:S02]  /*1b90*/  @P2 HADD2.F32 R92, -RZ, R80.reuse.H1_H1 ;  /* 0x30000050ff5c2230 */ /* 0x100fe40000004100 */
[----:B------:R-:W-:Y:S02]  /*1ba0*/  @P2 HADD2.F32 R6, -RZ, R80.H0_H0 ;  /* 0x20000050ff062230 */ /* 0x000fe40000004100 */
[--C-:B------:R-:W-:Y:S02]  /*1bb0*/  @P2 HADD2.F32 R94, -RZ, R81.reuse.H0_H0 ;  /* 0x20000051ff5e2230 */ /* 0x100fe40000004100 */
[----:B------:R-:W-:Y:S01]  /*1bc0*/  @P2 HADD2.F32 R98, -RZ, R82.H1_H1 ;  /* 0x30000052ff622230 */ /* 0x000fe20000004100 */
[----:B------:R-:W1:Y:S01]  /*1bd0*/  @P2 LDC R95, c[0x0][0x40c] ;  /* 0x00010300ff5f2b82 */ /* 0x000e620000000800 */
[----:B------:R-:W-:-:S07]  /*1be0*/  @P2 HADD2.F32 R96, -RZ, R81.H1_H1 ;  /* 0x30000051ff602230 */ /* 0x000fce0000004100 */
[----:B------:R-:W2:Y:S08]  /*1bf0*/  @P2 LDC R101, c[0x0][0x40c] ;  /* 0x00010300ff652b82 */ /* 0x000eb00000000800 */
[----:B------:R-:W3:Y:S01]  /*1c00*/  @P2 LDC R107, c[0x0][0x40c] ;  /* 0x00010300ff6b2b82 */ /* 0x000ee20000000800 */
[----:B0-----:R-:W-:Y:S01]  /*1c10*/  @P2 FMUL.FTZ R92, R92, R99 ;  /* 0x000000635c5c2220 */ /* 0x001fe20000410000 */
[----:B------:R-:W-:-:S06]  /*1c20*/  @P2 HADD2.F32 R99, -RZ, R83.H0_H0 ;  /* 0x20000053ff632230 */ /* 0x000fcc0000004100 */
[----:B------:R-:W0:Y:S01]  /*1c30*/  @P2 LDC R100, c[0x0][0x40c] ;  /* 0x00010300ff642b82 */ /* 0x000e220000000800 */
[----:B-1----:R-:W-:Y:S01]  /*1c40*/  @P2 FMUL.FTZ R97, R6, R95 ;  /* 0x0000005f06612220 */ /* 0x002fe20000410000 */
[--C-:B------:R-:W-:Y:S02]  /*1c50*/  @P2 HADD2.F32 R95, -RZ, R68.reuse.H0_H0 ;  /* 0x20000044ff5f2230 */ /* 0x100fe40000004100 */
[----:B------:R-:W-:-:S03]  /*1c60*/  @P2 HADD2.F32 R6, -RZ, R68.H1_H1 ;  /* 0x30000044ff062230 */ /* 0x000fc60000004100 */
[----:B------:R-:W-:Y:S01]  /*1c70*/  @P2 FFMA.FTZ R116, R97, R95, R84 ;  /* 0x0000005f61742223 */ /* 0x000fe20000010054 */
[----:B------:R-:W1:Y:S01]  /*1c80*/  @P2 LDC R103, c[0x0][0x40c] ;  /* 0x00010300ff672b82 */ /* 0x000e620000000800 */
[----:B--2---:R-:W-:Y:S01]  /*1c90*/  @P2 FMUL.FTZ R101, R94, R101 ;  /* 0x000000655e652220 */ /* 0x004fe20000410000 */
[----:B------:R-:W-:Y:S02]  /*1ca0*/  @P2 HADD2.F32 R94, -RZ, R82.H0_H0 ;  /* 0x20000052ff5e2230 */ /* 0x000fe40000004100 */
[----:B------:R-:W-:Y:S01]  /*1cb0*/  @P2 FFMA.FTZ R117, R92, R6, R85 ;  /* 0x000000065c752223 */ /* 0x000fe20000010055 */
[--C-:B------:R-:W-:Y:S02]  /*1cc0*/  @P2 HADD2.F32 R95, -RZ, R69.reuse.H0_H0 ;  /* 0x20000045ff5f2230 */ /* 0x100fe40000004100 */
[----:B------:R-:W-:Y:S01]  /*1cd0*/  @P2 HADD2.F32 R6, -RZ, R69.H1_H1 ;  /* 0x30000045ff062230 */ /* 0x000fe20000004100 */
[----:B------:R-:W2:Y:S01]  /*1ce0*/  @P2 LDC R105, c[0x0][0x40c] ;  /* 0x00010300ff692b82 */ /* 0x000ea20000000800 */
[----:B---3--:R-:W-:Y:S01]  /*1cf0*/  @P2 FMUL.FTZ R98, R98, R107 ;  /* 0x0000006b62622220 */ /* 0x008fe20000410000 */
[----:B------:R-:W-:-:S02]  /*1d00*/  @P2 HADD2.F32 R97, -RZ, R70.H0_H0 ;  /* 0x20000046ff612230 */ /* 0x000fc40000004100 */
[----:B------:R-:W-:Y:S01]  /*1d10*/  @P2 FFMA.FTZ R118, R101, R95, R86 ;  /* 0x0000005f65762223 */ /* 0x000fe20000010056 */
[----:B------:R-:W-:Y:S02]  /*1d20*/  @P2 HADD2.F32 R92, -RZ, R70.H1_H1 ;  /* 0x30000046ff5c2230 */ /* 0x000fe40000004100 */
[----:B0-----:R-:W-:Y:S01]  /*1d30*/  @P2 FMUL.FTZ R107, R99, R100 ;  /* 0x00000064636b2220 */ /* 0x001fe20000410000 */
[----:B------:R-:W-:-:S05]  /*1d40*/  @P2 HADD2.F32 R99, -RZ, R71.H0_H0 ;  /* 0x20000047ff632230 */ /* 0x000fca0000004100 */
[----:B------:R-:W-:Y:S01]  /*1d50*/  @P2 FFMA.FTZ R106, R107, R99, R90 ;  /* 0x000000636b6a2223 */ /* 0x000fe2000001005a */
[----:B------:R-:W-:Y:S01]  /*1d60*/  MOV R107, R91 ;  /* 0x0000005b006b7202 */ /* 0x000fe20000000f00 */
[----:B-1----:R-:W-:-:S04]  /*1d70*/  @P2 FMUL.FTZ R96, R96, R103 ;  /* 0x0000006760602220 */ /* 0x002fc80000410000 */
[----:B------:R-:W-:Y:S01]  /*1d80*/  @P2 FFMA.FTZ R119, R96, R6, R87 ;  /* 0x0000000660772223 */ /* 0x000fe20000010057 */
[----:B--2---:R-:W-:Y:S01]  /*1d90*/  @P2 FMUL.FTZ R103, R94, R105 ;  /* 0x000000695e672220 */ /* 0x004fe20000410000 */
[----:B------:R-:W-:Y:S01]  /*1da0*/  MOV R105, R89 ;  /* 0x0000005900697202 */ /* 0x000fe20000000f00 */
        /* <DEDUP_REMOVED lines=8> */
.L_x_32656:
        /* <DEDUP_REMOVED lines=9> */
[----:B------:R-:W-:-:S07]  /*1ec0*/  @P1 HADD2.F32 R100, -RZ, R82.H1_H1 ;  /* 0x30000052ff641230 */ /* 0x000fce0000004100 */
        /* <DEDUP_REMOVED lines=23> */
[----:B------:R-:W-:Y:S02]  /*2040*/  @P1 HADD2.F32 R6, -RZ, R71.H0_H0 ;  /* 0x20000047ff061230 */ /* 0x000fe40000004100 */
[----:B-1----:R-:W-:Y:S01]  /*2050*/  @P1 FMUL.FTZ R100, R100, R103 ;  /* 0x0000006764641220 */ /* 0x002fe20000410000 */
[----:B------:R-:W-:-:S02]  /*2060*/  @P1 HADD2.F32 R103, -RZ, R83.H1_H1 ;  /* 0x30000053ff671230 */ /* 0x000fc40000004100 */
        /* <DEDUP_REMOVED lines=8> */
.L_x_32657:
[----:B------:R-:W-:Y:S05]  /*20f0*/  BSYNC.RECONVERGENT B0 ;  /* 0x0000000000007941 */ /* 0x000fea0003800200 */
.L_x_32655:
        /* <DEDUP_REMOVED lines=17> */
[----:B------:R-:W-:-:S09]  /*2210*/  MOV R110, R86 ;  /* 0x00000056006e7202 */ /* 0x000fd20000000f00 */
        /* <DEDUP_REMOVED lines=18> */
[----:B------:R-:W-:Y:S01]  /*2340*/  @P2 HADD2.F32 R95, -RZ, R73.H0_H0 ;  /* 0x20000049ff5f2230 */ /* 0x000fe20000004100 */
[----:B------:R-:W-:Y:S01]  /*2350*/  MOV R97, R89 ;  /* 0x0000005900617202 */ /* 0x000fe20000000f00 */
[----:B------:R-:W-:-:S03]  /*2360*/  @P2 HADD2.F32 R101, -RZ, R75.H0_H0 ;  /* 0x2000004bff652230 */ /* 0x000fc60000004100 */
[----:B------:R-:W-:Y:S01]  /*2370*/  @P2 FFMA.FTZ R110, R103, R95, R86 ;  /* 0x0000005f676e2223 */ /* 0x000fe20000010056 */
[----:B------:R-:W2:Y:S01]  /*2380*/  @P2 LDC R111, c[0x0][0x40c] ;  /* 0x00010300ff6f2b82 */ /* 0x000ea20000000800 */
[----:B---3--:R-:W-:Y:S01]  /*2390*/  @P2 FMUL.FTZ R94, R96, R109 ;  /* 0x0000006d605e2220 */ /* 0x008fe20000410000 */
[----:B------:R-:W-:Y:S01]  /*23a0*/  @P2 HADD2.F32 R96, -RZ, R82.H0_H0 ;  /* 0x20000052ff602230 */ /* 0x000fe20000004100 */
[----:B------:R-:W-:Y:S01]  /*23b0*/  MOV R109, R85 ;  /* 0x00000055006d7202 */ /* 0x000fe20000000f00 */
[----:B------:R-:W-:Y:S01]  /*23c0*/  @P2 FFMA.FTZ R109, R92, R6, R85 ;  /* 0x000000065c6d2223 */ /* 0x000fe20000010055 */
[----:B------:R-:W-:Y:S02]  /*23d0*/  @P2 HADD2.F32 R6, -RZ, R73.H1_H1 ;  /* 0x30000049ff062230 */ /* 0x000fe40000004100 */
[----:B------:R-:W-:Y:S02]  /*23e0*/  @P2 HADD2.F32 R92, -RZ, R74.H1_H1 ;  /* 0x3000004aff5c2230 */ /* 0x000fe40000004100 */
[----:B0-----:R-:W-:Y:S01]  /*23f0*/  @P2 FMUL.FTZ R100, R98, R145 ;  /* 0x0000009162642220 */ /* 0x001fe20000410000 */
[----:B------:R-:W-:-:S03]  /*2400*/  MOV R98, R90 ;  /* 0x0000005a00627202 */ /* 0x000fc60000000f00 */
[----:B------:R-:W-:Y:S01]  /*2410*/  @P2 FFMA.FTZ R97, R100, R92, R89 ;  /* 0x0000005c64612223 */ /* 0x000fe20000010059 */
[----:B-1----:R-:W-:Y:S01]  /*2420*/  @P2 FMUL.FTZ R145, R99, R102 ;  /* 0x0000006663912220 */ /* 0x002fe20000410000 */
[----:B------:R-:W-:-:S03]  /*2430*/  @P2 HADD2.F32 R99, -RZ, R74.H0_H0 ;  /* 0x2000004aff632230 */ /* 0x000fc60000004100 */
[----:B------:R-:W-:Y:S01]  /*2440*/  @P2 FFMA.FTZ R98, R145, R101, R90 ;  /* 0x0000006591622223 */ /* 0x000fe2000001005a */
[----:B--2---:R-:W-:Y:S01]  /*2450*/  @P2 FMUL.FTZ R143, R96, R111 ;  /* 0x0000006f608f2220 */ /* 0x004fe20000410000 */
[----:B------:R-:W-:Y:S02]  /*2460*/  MOV R96, R88 ;  /* 0x0000005800607202 */ /* 0x000fe40000000f00 */
[----:B------:R-:W-:Y:S01]  /*2470*/  MOV R111, R87 ;  /* 0x00000057006f7202 */ /* 0x000fe20000000f00 */
        /* <DEDUP_REMOVED lines=9> */
.L_x_32659:
[----:B--2---:R-:W0:Y:S01]  /*2510*/  @P1 LDC R95, c[0x0][0x40c] ;  /* 0x00010300ff5f1b82 */ /* 0x004e220000000800 */
[----:B-----5:R-:W-:Y:S01]  /*2520*/  @P1 HADD2.F32 R6, -RZ, R80.H0_H0 ;  /* 0x20000050ff061230 */ /* 0x020fe20000004100 */
[----:B------:R-:W-:Y:S01]  /*2530*/  CS2R R108, SRZ ;  /* 0x00000000006c7805 */ /* 0x000fe2000001ff00 */
[----:B------:R-:W-:Y:S02]  /*2540*/  @P1 HADD2.F32 R98, -RZ, R82.H0_H0 ;  /* 0x20000052ff621230 */ /* 0x000fe40000004100 */
[----:B------:R-:W-:Y:S02]  /*2550*/  HFMA2 R110, -RZ, RZ, 0, 0 ;  /* 0x00000000ff6e7431 */ /* 0x000fe400000001ff */
[----:B------:R-:W-:Y:S02]  /*2560*/  @P1 HADD2.F32 R92, -RZ, R80.H1_H1 ;  /* 0x30000050ff5c1230 */ /* 0x000fe40000004100 */
[----:B------:R-:W-:Y:S01]  /*2570*/  @P1 HADD2.F32 R94, -RZ, R81.H0_H0 ;  /* 0x20000051ff5e1230 */ /* 0x000fe20000004100 */
[----:B------:R-:W1:Y:S01]  /*2580*/  @P1 LDC R96, c[0x0][0x40c] ;  /* 0x00010300ff601b82 */ /* 0x000e620000000800 */
[----:B------:R-:W-:-:S02]  /*2590*/  @P1 HADD2.F32 R102, -RZ, R82.H1_H1 ;  /* 0x30000052ff661230 */ /* 0x000fc40000004100 */
[----:B------:R-:W-:-:S05]  /*25a0*/  @P1 HADD2.F32 R145, -RZ, R75.H1_H1 ;  /* 0x3000004bff911230 */ /* 0x000fca0000004100 */
[----:B------:R-:W2:Y:S08]  /*25b0*/  @P1 LDC R101, c[0x0][0x40c] ;  /* 0x00010300ff651b82 */ /* 0x000eb00000000800 */
[----:B------:R-:W3:Y:S01]  /*25c0*/  @P1 LDC R97, c[0x0][0x40c] ;  /* 0x00010300ff611b82 */ /* 0x000ee20000000800 */
[----:B0-----:R-:W-:Y:S01]  /*25d0*/  @P1 FMUL.FTZ R6, R6, R95 ;  /* 0x0000005f06061220 */ /* 0x001fe20000410000 */
[----:B------:R-:W-:-:S06]  /*25e0*/  @P1 HADD2.F32 R95, -RZ, R81.H1_H1 ;  /* 0x30000051ff5f1230 */ /* 0x000fcc0000004100 */
[----:B------:R-:W0:Y:S01]  /*25f0*/  @P1 LDC R99, c[0x0][0x40c] ;  /* 0x00010300ff631b82 */ /* 0x000e220000000800 */
[----:B-1----:R-:W-:Y:S01]  /*2600*/  @P1 FMUL.FTZ R100, R95, R96 ;  /* 0x000000605f641220 */ /* 0x002fe20000410000 */
[----:B------:R-:W-:Y:S02]  /*2610*/  @P1 HADD2.F32 R95, -RZ, R72.H0_H0 ;  /* 0x20000048ff5f1230 */ /* 0x000fe40000004100 */
[----:B------:R-:W-:-:S03]  /*2620*/  @P1 HADD2.F32 R96, -RZ, R83.H0_H0 ;  /* 0x20000053ff601230 */ /* 0x000fc60000004100 */
[----:B------:R-:W-:Y:S01]  /*2630*/  @P1 FMUL.FTZ R108, R6, R95 ;  /* 0x0000005f066c1220 */ /* 0x000fe20000410000 */
[----:B------:R-:W1:Y:S01]  /*2640*/  @P1 LDC R103, c[0x0][0x40c] ;  /* 0x00010300ff671b82 */ /* 0x000e620000000800 */
[----:B--2---:R-:W-:Y:S01]  /*2650*/  @P1 FMUL.FTZ R101, R98, R101 ;  /* 0x0000006562651220 */ /* 0x004fe20000410000 */
[----:B------:R-:W-:Y:S02]  /*2660*/  @P1 HADD2.F32 R98, -RZ, R83.H1_H1 ;  /* 0x30000053ff621230 */ /* 0x000fe40000004100 */
[----:B------:R-:W-:Y:S02]  /*2670*/  @P1 HADD2.F32 R95, -RZ, R73.H1_H1 ;  /* 0x30000049ff5f1230 */ /* 0x000fe40000004100 */
[----:B------:R-:W-:Y:S02]  /*2680*/  @P1 HADD2.F32 R6, -RZ, R74.H0_H0 ;  /* 0x2000004aff061230 */ /* 0x000fe40000004100 */
[----:B------:R-:W2:Y:S01]  /*2690*/  @P1 LDC R143, c[0x0][0x40c] ;  /* 0x00010300ff8f1b82 */ /* 0x000ea20000000800 */
[----:B---3--:R-:W-:Y:S01]  /*26a0*/  @P1 FMUL.FTZ R92, R92, R97 ;  /* 0x000000615c5c1220 */ /* 0x008fe20000410000 */
[----:B------:R-:W-:-:S05]  /*26b0*/  @P1 HADD2.F32 R97, -RZ, R72.H1_H1 ;  /* 0x30000048ff611230 */ /* 0x000fca0000004100 */
[----:B------:R-:W-:Y:S01]  /*26c0*/  @P1 FMUL.FTZ R109, R92, R97 ;  /* 0x000000615c6d1220 */ /* 0x000fe20000410000 */
[----:B------:R-:W3:Y:S01]  /*26d0*/  @P1 LDC R111, c[0x0][0x40c] ;  /* 0x00010300ff6f1b82 */ /* 0x000ee20000000800 */
[----:B0-----:R-:W-:Y:S01]  /*26e0*/  @P1 FMUL.FTZ R94, R94, R99 ;  /* 0x000000635e5e1220 */ /* 0x001fe20000410000 */
[----:B------:R-:W-:-:S05]  /*26f0*/  @P1 HADD2.F32 R99, -RZ, R73.H0_H0 ;  /* 0x20000049ff631230 */ /* 0x000fca0000004100 */
[----:B------:R-:W-:Y:S01]  /*2700*/  @P1 FMUL.FTZ R110, R94, R99 ;  /* 0x000000635e6e1220 */ /* 0x000fe20000410000 */
[----:B-1----:R-:W-:Y:S01]  /*2710*/  @P1 FMUL.FTZ R102, R102, R103 ;  /* 0x0000006766661220 */ /* 0x002fe20000410000 */
[----:B------:R-:W-:Y:S02]  /*2720*/  @P1 HADD2.F32 R103, -RZ, R74.H1_H1 ;  /* 0x3000004aff671230 */ /* 0x000fe40000004100 */
[----:B--2---:R-:W-:Y:S01]  /*2730*/  @P1 FMUL.FTZ R144, R98, R143 ;  /* 0x0000008f62901220 */ /* 0x004fe20000410000 */
[----:B------:R-:W-:Y:S01]  /*2740*/  @P1 HADD2.F32 R143, -RZ, R75.H0_H0 ;  /* 0x2000004bff8f1230 */ /* 0x000fe20000004100 */
[----:B------:R-:W-:Y:S02]  /*2750*/  CS2R R98, SRZ ;  /* 0x0000000000627805 */ /* 0x000fe4000001ff00 */
[----:B------:R-:W-:Y:S01]  /*2760*/  @P1 FMUL.FTZ R99, R144, R145 ;  /* 0x0000009190631220 */ /* 0x000fe20000410000 */
[----:B---3--:R-:W-:Y:S01]  /*2770*/  @P1 FMUL.FTZ R142, R96, R111 ;  /* 0x0000006f608e1220 */ /* 0x008fe20000410000 */
[----:B------:R-:W-:-:S02]  /*2780*/  CS2R R96, SRZ ;  /* 0x0000000000607805 */ /* 0x000fc4000001ff00 */
[----:B------:R-:W-:Y:S01]  /*2790*/  MOV R111, RZ ;  /* 0x000000ff006f7202 */ /* 0x000fe20000000f00 */
[----:B------:R-:W-:Y:S01]  /*27a0*/  @P1 FMUL.FTZ R111, R100, R95 ;  /* 0x0000005f646f1220 */ /* 0x000fe20000410000 */
[----:B------:R-:W-:Y:S01]  /*27b0*/  @P1 FMUL.FTZ R96, R101, R6 ;  /* 0x0000000665601220 */ /* 0x000fe20000410000 */
[----:B------:R-:W-:Y:S01]  /*27c0*/  @P1 FMUL.FTZ R97, R102, R103 ;  /* 0x0000006766611220 */ /* 0x000fe20000410000 */
[----:B------:R-:W-:-:S07]  /*27d0*/  @P1 FMUL.FTZ R98, R142, R143 ;  /* 0x0000008f8e621220 */ /* 0x000fce0000410000 */
.L_x_32660:
[----:B------:R-:W-:Y:S05]  /*27e0*/  BSYNC.RECONVERGENT B0 ;  /* 0x0000000000007941 */ /* 0x000fea0003800200 */
.L_x_32658:
        /* <DEDUP_REMOVED lines=16> */
[----:B--2--5:R-:W-:-:S11]  /*28f0*/  MOV R100, R84 ;  /* 0x0000005400647202 */ /* 0x024fd60000000f00 */
[----:B------:R-:W0:Y:S01]  /*2900*/  @P0 LDC R103, c[0x0][0x40c] ;  /* 0x00010300ff670b82 */ /* 0x000e220000000800 */
[--C-:B------:R-:W-:Y:S02]  /*2910*/  @P0 HADD2.F32 R94, -RZ, R81.reuse.H1_H1 ;  /* 0x30000051ff5e0230 */ /* 0x100fe40000004100 */
[--C-:B------:R-:W-:Y:S02]  /*2920*/  @P0 HADD2.F32 R6, -RZ, R80.reuse.H1_H1 ;  /* 0x30000050ff060230 */ /* 0x100fe40000004100 */
[----:B------:R-:W-:Y:S02]  /*2930*/  @P0 HADD2.F32 R3, -RZ, R80.H0_H0 ;  /* 0x20000050ff030230 */ /* 0x000fe40000004100 */
[----:B------:R-:W-:Y:S01]  /*2940*/  @P0 HADD2.F32 R92, -RZ, R81.H0_H0 ;  /* 0x20000051ff5c0230 */ /* 0x000fe20000004100 */
[----:B------:R-:W1:Y:S08]  /*2950*/  @P0 LDC R95, c[0x0][0x40c] ;  /* 0x00010300ff5f0b82 */ /* 0x000e700000000800 */
[----:B------:R-:W2:Y:S08]  /*2960*/  @P0 LDC R4, c[0x0][0x40c] ;  /* 0x00010300ff040b82 */ /* 0x000eb00000000800 */
[----:B------:R-:W3:Y:S01]  /*2970*/  @P0 LDC R101, c[0x0][0x40c] ;  /* 0x00010300ff650b82 */ /* 0x000ee20000000800 */
[----:B0-----:R-:W-:Y:S01]  /*2980*/  @P0 FMUL.FTZ R142, R94, R103 ;  /* 0x000000675e8e0220 */ /* 0x001fe20000410000 */
[----:B------:R-:W-:Y:S01]  /*2990*/  @P0 HADD2.F32 R94, -RZ, R82.H1_H1 ;  /* 0x30000052ff5e0230 */ /* 0x000fe20000004100 */
[----:B------:R-:W-:-:S05]  /*29a0*/  MOV R103, R87 ;  /* 0x0000005700677202 */ /* 0x000fca0000000f00 */
[----:B------:R-:W0:Y:S01]  /*29b0*/  @P0 LDC R151, c[0x0][0x40c] ;  /* 0x00010300ff970b82 */ /* 0x000e220000000800 */
[----:B-1----:R-:W-:Y:S01]  /*29c0*/  @P0 FMUL.FTZ R6, R6, R95 ;  /* 0x0000005f06060220 */ /* 0x002fe20000410000 */
[----:B------:R-:W-:-:S06]  /*29d0*/  @P0 HADD2.F32 R95, -RZ, R83.H0_H0 ;  /* 0x20000053ff5f0230 */ /* 0x000fcc0000004100 */
[----:B------:R-:W1:Y:S01]  /*29e0*/  @P0 LDC R102, c[0x0][0x40c] ;  /* 0x00010300ff660b82 */ /* 0x000e620000000800 */
[----:B--2---:R-:W-:Y:S01]  /*29f0*/  @P0 FMUL.FTZ R93, R3, R4 ;  /* 0x00000004035d0220 */ /* 0x004fe20000410000 */
[--C-:B------:R-:W-:Y:S02]  /*2a00*/  @P0 HADD2.F32 R3, -RZ, R76.reuse.H0_H0 ;  /* 0x2000004cff030230 */ /* 0x100fe40000004100 */
[----:B------:R-:W-:-:S03]  /*2a10*/  @P0 HADD2.F32 R4, -RZ, R76.H1_H1 ;  /* 0x3000004cff040230 */ /* 0x000fc60000004100 */
[----:B------:R-:W-:Y:S01]  /*2a20*/  @P0 FFMA.FTZ R100, R93, R3, R84 ;  /* 0x000000035d640223 */ /* 0x000fe20000010054 */
[----:B------:R-:W2:Y:S01]  /*2a30*/  @P0 LDC R145, c[0x0][0x40c] ;  /* 0x00010300ff910b82 */ /* 0x000ea20000000800 */
[----:B---3--:R-:W-:Y:S01]  /*2a40*/  @P0 FMUL.FTZ R147, R92, R101 ;  /* 0x000000655c930220 */ /* 0x008fe20000410000 */
[----:B------:R-:W-:Y:S01]  /*2a50*/  @P0 HADD2.F32 R92, -RZ, R82.H0_H0 ;  /* 0x20000052ff5c0230 */ /* 0x000fe20000004100 */
[----:B------:R-:W-:Y:S01]  /*2a60*/  MOV R101, R85 ;  /* 0x0000005500657202 */ /* 0x000fe20000000f00 */
[----:B------:R-:W-:Y:S01]  /*2a70*/  @P0 FFMA.FTZ R101, R6, R4, R85 ;  /* 0x0000000406650223 */ /* 0x000fe20000010055 */
[--C-:B------:R-:W-:Y:S01]  /*2a80*/  @P0 HADD2.F32 R3, -RZ, R77.reuse.H0_H0 ;  /* 0x2000004dff030230 */ /* 0x100fe20000004100 */
[----:B------:R-:W-:Y:S01]  /*2a90*/  MOV R93, R89 ;  /* 0x00000059005d7202 */ /* 0x000fe20000000f00 */
[----:B------:R-:W-:Y:S02]  /*2aa0*/  @P0 HADD2.F32 R4, -RZ, R77.H1_H1 ;  /* 0x3000004dff040230 */ /* 0x000fe40000004100 */
[----:B0-----:R-:W-:Y:S01]  /*2ab0*/  @P0 FMUL.FTZ R144, R94, R151 ;  /* 0x000000975e900220 */ /* 0x001fe20000410000 */
[----:B------:R-:W-:Y:S01]  /*2ac0*/  @P0 HADD2.F32 R6, -RZ, R78.H1_H1 ;  /* 0x3000004eff060230 */ /* 0x000fe20000004100 */
[----:B------:R-:W-:Y:S01]  /*2ad0*/  MOV R94, R90 ;  /* 0x0000005a005e7202 */ /* 0x000fe20000000f00 */
[----:B------:R-:W-:-:S03]  /*2ae0*/  @P0 FFMA.FTZ R103, R142, R4, R87 ;  /* 0x000000048e670223 */ /* 0x000fc60000010057 */
[----:B------:R-:W-:Y:S01]  /*2af0*/  @P0 FFMA.FTZ R93, R144, R6, R89 ;  /* 0x00000006905d0223 */ /* 0x000fe20000010059 */
[----:B-1----:R-:W-:Y:S01]  /*2b00*/  @P0 FMUL.FTZ R151, R95, R102 ;  /* 0x000000665f970220 */ /* 0x002fe20000410000 */
[----:B------:R-:W-:Y:S01]  /*2b10*/  @P0 HADD2.F32 R95, -RZ, R78.H0_H0 ;  /* 0x2000004eff5f0230 */ /* 0x000fe20000004100 */
[----:B------:R-:W-:Y:S01]  /*2b20*/  MOV R102, R86 ;  /* 0x0000005600667202 */ /* 0x000fe20000000f00 */
[----:B------:R-:W-:Y:S01]  /*2b30*/  @P0 FFMA.FTZ R102, R147, R3, R86 ;  /* 0x0000000393660223 */ /* 0x000fe20000010056 */
[----:B--2---:R-:W-:Y:S01]  /*2b40*/  @P0 FMUL.FTZ R149, R92, R145 ;  /* 0x000000915c950220 */ /* 0x004fe20000410000 */
[----:B------:R-:W-:Y:S01]  /*2b50*/  @P0 HADD2.F32 R145, -RZ, R79.H0_H0 ;  /* 0x2000004fff910230 */ /* 0x000fe20000004100 */
[----:B------:R-:W-:Y:S02]  /*2b60*/  MOV R92, R88 ;  /* 0x00000058005c7202 */ /* 0x000fe40000000f00 */
[----:B------:R-:W-:Y:S01]  /*2b70*/  @P0 FFMA.FTZ R92, R149, R95, R88 ;  /* 0x0000005f955c0223 */ /* 0x000fe20000010058 */
[----:B------:R-:W-:Y:S01]  /*2b80*/  MOV R95, R91 ;  /* 0x0000005b005f7202 */ /* 0x000fe20000000f00 */
[----:B------:R-:W-:Y:S01]  /*2b90*/  @P0 FFMA.FTZ R94, R151, R145, R90 ;  /* 0x00000091975e0223 */ /* 0x000fe2000001005a */
[----:B------:R-:W-:Y:S06]  /*2ba0*/  @!P0 BRA `(.L_x_32663) ;  /* 0x0000000000c88947 */ /* 0x000fec0003800000 */
[----:B------:R-:W-:Y:S02]  /*2bb0*/  HADD2.F32 R3, -RZ, R83.H1_H1 ;  /* 0x30000053ff037230 */ /* 0x000fe40000004100 */
[----:B------:R-:W-:-:S03]  /*2bc0*/  HADD2.F32 R4, -RZ, R79.H1_H1 ;  /* 0x3000004fff047230 */ /* 0x000fc60000004100 */
[----:B------:R-:W-:-:S04]  /*2bd0*/  FMUL.FTZ R6, R3, UR11 ;  /* 0x0000000b03067c20 */ /* 0x000fc80008410000 */
[----:B------:R-:W-:Y:S01]  /*2be0*/  FFMA.FTZ R95, R6, R4, R91 ;  /* 0x00000004065f7223 */ /* 0x000fe2000001005b */
[----:B------:R-:W-:Y:S06]  /*2bf0*/  BRA `(.L_x_32663) ;  /* 0x0000000000b47947 */ /* 0x000fec0003800000 */
.L_x_32662:
[----:B------:R-:W0:Y:S01]  /*2c00*/  @P1 LDC R4, c[0x0][0x40c] ;  /* 0x00010300ff041b82 */ /* 0x000e220000000800 */
[----:B-----5:R-:W-:Y:S02]  /*2c10*/  @P1 HADD2.F32 R3, -RZ, R80.H0_H0 ;  /* 0x20000050ff031230 */ /* 0x020fe40000004100 */
[----:B------:R-:W-:Y:S02]  /*2c20*/  HFMA2 R102, -RZ, RZ, 0, 0 ;  /* 0x00000000ff667431 */ /* 0x000fe400000001ff */
[--C-:B--2---:R-:W-:Y:S02]  /*2c30*/  @P1 HADD2.F32 R94, -RZ, R82.reuse.H0_H0 ;  /* 0x20000052ff5e1230 */ /* 0x104fe40000004100 */
[--C-:B------:R-:W-:Y:S02]  /*2c40*/  @P1 HADD2.F32 R6, -RZ, R81.reuse.H0_H0 ;  /* 0x20000051ff061230 */ /* 0x100fe40000004100 */
[----:B------:R-:W-:Y:S01]  /*2c50*/  @P1 HADD2.F32 R92, -RZ, R81.H1_H1 ;  /* 0x30000051ff5c1230 */ /* 0x000fe20000004100 */
[----:B------:R-:W1:Y:S01]  /*2c60*/  @P1 LDC R93, c[0x0][0x40c] ;  /* 0x00010300ff5d1b82 */ /* 0x000e620000000800 */
[----:B------:R-:W-:-:S02]  /*2c70*/  @P1 HADD2.F32 R100, -RZ, R82.H1_H1 ;  /* 0x30000052ff641230 */ /* 0x000fc40000004100 */
[--C-:B------:R-:W-:Y:S02]  /*2c80*/  @P1 HADD2.F32 R149, -RZ, R79.reuse.H0_H0 ;  /* 0x2000004fff951230 */ /* 0x100fe40000004100 */
[----:B------:R-:W-:-:S03]  /*2c90*/  @P1 HADD2.F32 R151, -RZ, R79.H1_H1 ;  /* 0x3000004fff971230 */ /* 0x000fc60000004100 */
[----:B------:R-:W2:Y:S08]  /*2ca0*/  @P1 LDC R103, c[0x0][0x40c] ;  /* 0x00010300ff671b82 */ /* 0x000eb00000000800 */
[----:B------:R-:W3:Y:S01]  /*2cb0*/  @P1 LDC R95, c[0x0][0x40c] ;  /* 0x00010300ff5f1b82 */ /* 0x000ee20000000800 */
[----:B0-----:R-:W-:Y:S01]  /*2cc0*/  @P1 FMUL.FTZ R3, R3, R4 ;  /* 0x0000000403031220 */ /* 0x001fe20000410000 */
[----:B------:R-:W-:-:S06]  /*2cd0*/  @P1 HADD2.F32 R4, -RZ, R80.H1_H1 ;  /* 0x30000050ff041230 */ /* 0x000fcc0000004100 */
[----:B------:R-:W0:Y:S01]  /*2ce0*/  @P1 LDC R101, c[0x0][0x40c] ;  /* 0x00010300ff651b82 */ /* 0x000e220000000800 */
[----:B-1----:R-:W-:Y:S01]  /*2cf0*/  @P1 FMUL.FTZ R93, R4, R93 ;  /* 0x0000005d045d1220 */ /* 0x002fe20000410000 */
[----:B------:R-:W-:-:S06]  /*2d00*/  @P1 HADD2.F32 R4, -RZ, R76.H0_H0 ;  /* 0x2000004cff041230 */ /* 0x000fcc0000004100 */
[----:B------:R-:W1:Y:S01]  /*2d10*/  @P1 LDC R145, c[0x0][0x40c] ;  /* 0x00010300ff911b82 */ /* 0x000e620000000800 */
[----:B--2---:R-:W-:Y:S01]  /*2d20*/  @P1 FMUL.FTZ R144, R94, R103 ;  /* 0x000000675e901220 */ /* 0x004fe20000410000 */
[--C-:B------:R-:W-:Y:S02]  /*2d30*/  @P1 HADD2.F32 R94, -RZ, R83.reuse.H0_H0 ;  /* 0x20000053ff5e1230 */ /* 0x100fe40000004100 */
[----:B------:R-:W-:-:S04]  /*2d40*/  @P1 HADD2.F32 R103, -RZ, R83.H1_H1 ;  /* 0x30000053ff671230 */ /* 0x000fc80000004100 */
[----:B------:R-:W2:Y:S01]  /*2d50*/  @P1 LDC R147, c[0x0][0x40c] ;  /* 0x00010300ff931b82 */ /* 0x000ea20000000800 */
[----:B---3--:R-:W-:Y:S01]  /*2d60*/  @P1 FMUL.FTZ R95, R6, R95 ;  /* 0x0000005f065f1220 */ /* 0x008fe20000410000 */
[----:B------:R-:W-:-:S06]  /*2d70*/  @P1 HADD2.F32 R6, -RZ, R76.H1_H1 ;  /* 0x3000004cff061230 */ /* 0x000fcc0000004100 */
[----:B------:R-:W3:Y:S01]  /*2d80*/  @P1 LDC R150, c[0x0][0x40c] ;  /* 0x00010300ff961b82 */ /* 0x000ee20000000800 */
[----:B0-----:R-:W-:Y:S01]  /*2d90*/  @P1 FMUL.FTZ R142, R92, R101 ;  /* 0x000000655c8e1220 */ /* 0x001fe20000410000 */
[----:B------:R-:W-:-:S05]  /*2da0*/  @P1 HADD2.F32 R92, -RZ, R77.H0_H0 ;  /* 0x2000004dff5c1230 */ /* 0x000fca0000004100 */
[----:B------:R-:W-:Y:S01]  /*2db0*/  @P1 FMUL.FTZ R102, R95, R92 ;  /* 0x0000005c5f661220 */ /* 0x000fe20000410000 */
[----:B-1----:R-:W-:Y:S01]  /*2dc0*/  @P1 FMUL.FTZ R146, R100, R145 ;  /* 0x0000009164921220 */ /* 0x002fe20000410000 */
[----:B------:R-:W-:Y:S01]  /*2dd0*/  CS2R R100, SRZ ;  /* 0x0000000000647805 */ /* 0x000fe2000001ff00 */
[--C-:B------:R-:W-:Y:S02]  /*2de0*/  @P1 HADD2.F32 R145, -RZ, R78.reuse.H0_H0 ;  /* 0x2000004eff911230 */ /* 0x100fe40000004100 */
[----:B------:R-:W-:Y:S01]  /*2df0*/  @P1 FMUL.FTZ R100, R3, R4 ;  /* 0x0000000403641220 */ /* 0x000fe20000410000 */
[----:B------:R-:W-:Y:S02]  /*2e00*/  @P1 HADD2.F32 R3, -RZ, R77.H1_H1 ;  /* 0x3000004dff031230 */ /* 0x000fe40000004100 */
[----:B------:R-:W-:Y:S01]  /*2e10*/  @P1 FMUL.FTZ R101, R93, R6 ;  /* 0x000000065d651220 */ /* 0x000fe20000410000 */
[----:B------:R-:W-:Y:S01]  /*2e20*/  CS2R R92, SRZ ;  /* 0x00000000005c7805 */ /* 0x000fe2000001ff00 */
[----:B--2---:R-:W-:Y:S01]  /*2e30*/  @P1 FMUL.FTZ R148, R94, R147 ;  /* 0x000000935e941220 */ /* 0x004fe20000410000 */
[----:B------:R-:W-:Y:S01]  /*2e40*/  @P1 HADD2.F32 R147, -RZ, R78.H1_H1 ;  /* 0x3000004eff931230 */ /* 0x000fe20000004100 */
[----:B------:R-:W-:Y:S01]  /*2e50*/  CS2R R94, SRZ ;  /* 0x00000000005e7805 */ /* 0x000fe2000001ff00 */
[----:B------:R-:W-:Y:S01]  /*2e60*/  @P1 FMUL.FTZ R92, R144, R145 ;  /* 0x00000091905c1220 */ /* 0x000fe20000410000 */
[----:B------:R-:W-:-:S02]  /*2e70*/  @P1 FMUL.FTZ R94, R148, R149 ;  /* 0x00000095945e1220 */ /* 0x000fc40000410000 */
[----:B------:R-:W-:Y:S01]  /*2e80*/  @P1 FMUL.FTZ R93, R146, R147 ;  /* 0x00000093925d1220 */ /* 0x000fe20000410000 */
[----:B---3--:R-:W-:Y:S01]  /*2e90*/  @P1 FMUL.FTZ R150, R103, R150 ;  /* 0x0000009667961220 */ /* 0x008fe20000410000 */
[----:B------:R-:W-:Y:S01]  /*2ea0*/  MOV R103, RZ ;  /* 0x000000ff00677202 */ /* 0x000fe20000000f00 */
[----:B------:R-:W-:Y:S02]  /*2eb0*/  @P1 FMUL.FTZ R103, R142, R3 ;  /* 0x000000038e671220 */ /* 0x000fe40000410000 */
[----:B------:R-:W-:-:S07]  /*2ec0*/  @P1 FMUL.FTZ R95, R150, R151 ;  /* 0x00000097965f1220 */ /* 0x000fce0000410000 */
.L_x_32663:
[----:B------:R-:W-:Y:S05]  /*2ed0*/  BSYNC.RECONVERGENT B0 ;  /* 0x0000000000007941 */ /* 0x000fea0003800200 */
.L_x_32661:
        /* <DEDUP_REMOVED lines=172> */
.L_x_32679:
        /* <DEDUP_REMOVED lines=16> */
[----:B------:R-:W-:Y:S01]  /*3aa0*/  IADD3 R2, PT, PT, R5, -0x1, RZ ;  /* 0xffffffff05027810 */ /* 0x000fe20007ffe0ff */
[----:B------:R-:W-:Y:S01]  /*3ab0*/  HADD2.F32 R140, -RZ, R9.H1_H1 ;  /* 0x30000009ff8c7230 */ /* 0x000fe20000004100 */
[----:B------:R-:W-:Y:S01]  /*3ac0*/  FSEL R5, R6, RZ, !P1 ;  /* 0x000000ff06057208 */ /* 0x000fe20004800000 */
[----:B------:R-:W-:Y:S02]  /*3ad0*/  HADD2.F32 R142, -RZ, R33.H1_H1 ;  /* 0x30000021ff8e7230 */ /* 0x000fe40000004100 */
        /* <DEDUP_REMOVED lines=187> */
[----:B------:R-:W-:Y:S01]  /*4690*/  HADD2.F32 R144, -RZ, R17.H1_H1 ;  /* 0x30000011ff907230 */ /* 0x000fe20000004100 */
[----:B------:R-:W-:Y:S01]  /*46a0*/  F2FP.F16.F32.PACK_AB R122, R121, R120 ;  /* 0x00000078797a723e */ /* 0x000fe200000000ff */
[----:B------:R-:W-:Y:S02]  /*46b0*/  HADD2.F32 R146, -RZ, R41.H1_H1 ;  /* 0x30000029ff927230 */ /* 0x000fe40000004100 */
[----:B------:R-:W-:Y:S01]  /*46c0*/  FFMA.FTZ R138, R97, R140, R142 ;  /* 0x0000008c618a7223 */ /* 0x000fe2000001008e */
[----:B------:R-:W-:Y:S01]  /*46d0*/  HADD2.F32 R141, -RZ, R22.H0_H0 ;  /* 0x20000016ff8d7230 */ /* 0x000fe20000004100 */
[----:B------:R-:W0:Y:S01]  /*46e0*/  LDC.64 R96, c[0x0][0x428] ;  /* 0x00010a00ff607b82 */ /* 0x000e220000000a00 */
[----:B------:R-:W-:Y:S02]  /*46f0*/  HADD2.F32 R143, -RZ, R46.H0_H0 ;  /* 0x2000002eff8f7230 */ /* 0x000fe40000004100 */
        /* <DEDUP_REMOVED lines=17> */
[----:B------:R-:W-:Y:S01]  /*4810*/  SHF.R.S32.HI R95, RZ, 0x1f, R2 ;  /* 0x0000001fff5f7819 */ /* 0x000fe20000011402 */
[----:B------:R-:W-:Y:S02]  /*4820*/  HADD2.F32 R146, -RZ, R51.H1_H1 ;  /* 0x30000033ff927230 */ /* 0x000fe40000004100 */
[----:B------:R-:W-:Y:S01]  /*4830*/  FFMA.FTZ R128, R128, R145, R147 ;  /* 0x0000009180807223 */ /* 0x000fe20000010093 */
[----:B------:R-:W-:Y:S01]  /*4840*/  HADD2.F32 R141, -RZ, R27.H0_H0 ;  /* 0x2000001bff8d7230 */ /* 0x000fe20000004100 */
[----:B------:R-:W-:Y:S01]  /*4850*/  LEA.HI R95, R95, R2, RZ, 0x3 ;  /* 0x000000025f5f7211 */ /* 0x000fe200078f18ff */
[----:B------:R-:W-:Y:S02]  /*4860*/  HADD2.F32 R143, -RZ, R51.H0_H0 ;  /* 0x20000033ff8f7230 */ /* 0x000fe40000004100 */
[----:B------:R-:W-:Y:S01]  /*4870*/  FFMA.FTZ R99, R99, R144, R146 ;  /* 0x0000009063637223 */ /* 0x000fe20000010092 */
[----:B------:R-:W-:Y:S01]  /*4880*/  HADD2.F32 R145, -RZ, R15.H0_H0 ;  /* 0x2000000fff917230 */ /* 0x000fe20000004100 */
[----:B------:R-:W-:Y:S01]  /*4890*/  LOP3.LUT R2, R3, 0x1f, RZ, 0xc0, !PT ;  /* 0x0000001f03027812 */ /* 0x000fe200078ec0ff */
[----:B------:R-:W-:-:S02]  /*48a0*/  HADD2.F32 R147, -RZ, R39.H0_H0 ;  /* 0x20000027ff937230 */ /* 0x000fc40000004100 */
[----:B------:R-:W-:Y:S01]  /*48b0*/  FFMA.FTZ R98, R98, R141, R143 ;  /* 0x0000008d62627223 */ /* 0x000fe2000001008f */
[----:B------:R-:W-:Y:S01]  /*48c0*/  HADD2.F32 R140, -RZ, R28.H1_H1 ;  /* 0x3000001cff8c7230 */ /* 0x000fe20000004100 */
[----:B------:R-:W-:Y:S01]  /*48d0*/  F2FP.F16.F32.PACK_AB R130, R129, R128 ;  /* 0x000000808182723e */ /* 0x000fe200000000ff */
[----:B------:R-:W-:Y:S02]  /*48e0*/  HADD2.F32 R142, -RZ, R52.H1_H1 ;  /* 0x30000034ff8e7230 */ /* 0x000fe40000004100 */
[----:B------:R-:W-:Y:S01]  /*48f0*/  FFMA.FTZ R126, R126, R145, R147 ;  /* 0x000000917e7e7223 */ /* 0x000fe20000010093 */
[----:B------:R-:W-:Y:S01]  /*4900*/  HADD2.F32 R144, -RZ, R29.H1_H1 ;  /* 0x3000001dff907230 */ /* 0x000fe20000004100 */
[----:B------:R-:W-:Y:S01]  /*4910*/  F2FP.F16.F32.PACK_AB R128, R7, R6 ;  /* 0x000000060780723e */ /* 0x000fe200000000ff */
[----:B------:R-:W-:Y:S02]  /*4920*/  HADD2.F32 R146, -RZ, R53.H1_H1 ;  /* 0x30000035ff927230 */ /* 0x000fe40000004100 */
[----:B------:R-:W-:Y:S01]  /*4930*/  FFMA.FTZ R101, R101, R140, R142 ;  /* 0x0000008c65657223 */ /* 0x000fe2000001008e */
[----:B------:R-:W-:Y:S01]  /*4940*/  HADD2.F32 R141, -RZ, R29.H0_H0 ;  /* 0x2000001dff8d7230 */ /* 0x000fe20000004100 */
[----:B------:R-:W-:Y:S01]  /*4950*/  LEA.HI.SX32 R95, R95, R2, 0x1d ;  /* 0x000000025f5f7211 */ /* 0x000fe200078feaff */
[----:B------:R-:W-:-:S02]  /*4960*/  HADD2.F32 R143, -RZ, R53.H0_H0 ;  /* 0x20000035ff8f7230 */ /* 0x000fc40000004100 */
[----:B------:R-:W-:Y:S01]  /*4970*/  FFMA.FTZ R103, R103, R144, R146 ;  /* 0x0000009067677223 */ /* 0x000fe20000010092 */
[----:B------:R-:W-:Y:S01]  /*4980*/  HADD2.F32 R145, -RZ, R20.H0_H0 ;  /* 0x20000014ff917230 */ /* 0x000fe20000004100 */
[----:B------:R-:W-:Y:S01]  /*4990*/  F2FP.F16.F32.PACK_AB R129, R137, R136 ;  /* 0x000000888981723e */ /* 0x000fe200000000ff */
[----:B------:R-:W-:Y:S02]  /*49a0*/  HADD2.F32 R147, -RZ, R44.H0_H0 ;  /* 0x2000002cff937230 */ /* 0x000fe40000004100 */
[----:B------:R-:W-:Y:S01]  /*49b0*/  FFMA.FTZ R102, R102, R141, R143 ;  /* 0x0000008d66667223 */ /* 0x000fe2000001008f */
[----:B------:R-:W-:Y:S01]  /*49c0*/  HADD2.F32 R142, -RZ, R31.H1_H1 ;  /* 0x3000001fff8e7230 */ /* 0x000fe20000004100 */
[----:B------:R-:W-:Y:S01]  /*49d0*/  IADD3 R143, PT, PT, R95, 0xa0, RZ ;  /* 0x000000a05f8f7810 */ /* 0x000fe20007ffe0ff */
[----:B------:R-:W-:Y:S02]  /*49e0*/  HADD2.F32 R144, -RZ, R55.H1_H1 ;  /* 0x30000037ff907230 */ /* 0x000fe40000004100 */
[----:B------:R-:W-:Y:S01]  /*49f0*/  FFMA.FTZ R116, R116, R145, R147 ;  /* 0x0000009174747223 */ /* 0x000fe20000010093 */
[----:B------:R-:W-:Y:S01]  /*4a00*/  HADD2.F32 R3, -RZ, R30.H0_H0 ;  /* 0x2000001eff037230 */ /* 0x000fe20000004100 */
[----:B------:R-:W-:Y:S01]  /*4a10*/  F2FP.F16.F32.PACK_AB R127, R127, R126 ;  /* 0x0000007e7f7f723e */ /* 0x000fe200000000ff */
[----:B------:R-:W-:-:S02]  /*4a20*/  HADD2.F32 R7, -RZ, R54.H0_H0 ;  /* 0x20000036ff077230 */ /* 0x000fc40000004100 */
[----:B------:R-:W-:Y:S01]  /*4a30*/  FFMA.FTZ R142, R5, R142, R144 ;  /* 0x0000008e058e7223 */ /* 0x000fe20000010090 */
[----:B------:R-:W-:Y:S01]  /*4a40*/  HADD2.F32 R140, -RZ, R30.H1_H1 ;  /* 0x3000001eff8c7230 */ /* 0x000fe20000004100 */
[C---:B------:R-:W-:Y:S01]  /*4a50*/  IADD3 R5, PT, PT, R95.reuse, 0x20, RZ ;  /* 0x000000205f057810 */ /* 0x040fe20007ffe0ff */
[----:B------:R-:W-:Y:S02]  /*4a60*/  HADD2.F32 R6, -RZ, R54.H1_H1 ;  /* 0x30000036ff067230 */ /* 0x000fe40000004100 */
[----:B------:R-:W-:Y:S01]  /*4a70*/  FFMA.FTZ R3, R92, R3, R7 ;  /* 0x000000035c037223 */ /* 0x000fe20000010007 */
[----:B------:R-:W-:Y:S01]  /*4a80*/  HADD2.F32 R139, -RZ, R31.H0_H0 ;  /* 0x2000001fff8b7230 */ /* 0x000fe20000004100 */
[----:B------:R-:W-:Y:S01]  /*4a90*/  IADD3 R7, PT, PT, R95, 0x40, RZ ;  /* 0x000000405f077810 */ /* 0x000fe20007ffe0ff */
[----:B------:R-:W-:Y:S02]  /*4aa0*/  HADD2.F32 R141, -RZ, R55.H0_H0 ;  /* 0x20000037ff8d7230 */ /* 0x000fe40000004100 */
[----:B------:R-:W-:Y:S01]  /*4ab0*/  FFMA.FTZ R140, R93, R140, R6 ;  /* 0x0000008c5d8c7223 */ /* 0x000fe20000010006 */
[----:B------:R-:W-:Y:S01]  /*4ac0*/  HADD2.F32 R145, -RZ, R25.H0_H0 ;  /* 0x20000019ff917230 */ /* 0x000fe20000004100 */
[----:B------:R-:W-:Y:S01]  /*4ad0*/  IADD3 R93, PT, PT, R95, 0x60, RZ ;  /* 0x000000605f5d7810 */ /* 0x000fe20007ffe0ff */
[----:B------:R-:W-:-:S02]  /*4ae0*/  HADD2.F32 R147, -RZ, R49.H0_H0 ;  /* 0x20000031ff937230 */ /* 0x000fc40000004100 */
[----:B------:R-:W-:Y:S01]  /*4af0*/  FFMA.FTZ R139, R94, R139, R141 ;  /* 0x0000008b5e8b7223 */ /* 0x000fe2000001008d */
[C---:B0-----:R-:W-:Y:S01]  /*4b00*/  IMAD.WIDE.U32 R136, R95.reuse, 0x10, R96 ;  /* 0x000000105f887825 */ /* 0x041fe200078e0060 */
[----:B------:R-:W-:-:S03]  /*4b10*/  IADD3 R141, PT, PT, R95, 0x80, RZ ;  /* 0x000000805f8d7810 */ /* 0x000fc60007ffe0ff */
[----:B------:R-:W-:Y:S01]  /*4b20*/  FFMA.FTZ R110, R110, R145, R147 ;  /* 0x000000916e6e7223 */ /* 0x000fe20000010093 */
[----:B------:R-:W-:Y:S01]  /*4b30*/  F2FP.F16.F32.PACK_AB R126, R125, R124 ;  /* 0x0000007c7d7e723e */ /* 0x000fe200000000ff */
[----:B------:R0:W-:Y:S01]  /*4b40*/  STG.E.128 desc[UR6][R136.64], R128 ;  /* 0x0000008088007986 */ /* 0x0001e2000c101d06 */
[----:B------:R-:W-:Y:S01]  /*4b50*/  F2FP.F16.F32.PACK_AB R125, R135, R134 ;  /* 0x00000086877d723e */ /* 0x000fe200000000ff */
[--C-:B------:R-:W-:Y:S01]  /*4b60*/  IMAD.WIDE.U32 R94, R7, 0x10, R96.reuse ;  /* 0x00000010075e7825 */ /* 0x100fe200078e0060 */
[----:B------:R-:W-:Y:S02]  /*4b70*/  F2FP.F16.F32.PACK_AB R124, R133, R132 ;  /* 0x00000084857c723e */ /* 0x000fe400000000ff */
[----:B------:R-:W-:Y:S01]  /*4b80*/  F2FP.F16.F32.PACK_AB R105, R119, R118 ;  /* 0x000000767769723e */ /* 0x000fe200000000ff */
[--C-:B------:R-:W-:Y:S01]  /*4b90*/  IMAD.WIDE.U32 R92, R93, 0x10, R96.reuse ;  /* 0x000000105d5c7825 */ /* 0x100fe200078e0060 */
[----:B------:R-:W-:Y:S02]  /*4ba0*/  F2FP.F16.F32.PACK_AB R104, R117, R116 ;  /* 0x000000747568723e */ /* 0x000fe400000000ff */
[----:B------:R-:W-:Y:S01]  /*4bb0*/  F2FP.F16.F32.PACK_AB R99, R99, R98 ;  /* 0x000000626363723e */ /* 0x000fe200000000ff */
[----:B------:R-:W-:Y:S01]  /*4bc0*/  IMAD.WIDE.U32 R6, R141, 0x10, R96 ;  /* 0x000000108d067825 */ /* 0x000fe200078e0060 */
[----:B------:R-:W-:-:S02]  /*4bd0*/  F2FP.F16.F32.PACK_AB R98, R138, R4 ;  /* 0x000000048a62723e */ /* 0x000fc400000000ff */
[----:B------:R-:W-:Y:S02]  /*4be0*/  F2FP.F16.F32.PACK_AB R139, R142, R139 ;  /* 0x0000008b8e8b723e */ /* 0x000fe400000000ff */
[----:B------:R-:W-:Y:S01]  /*4bf0*/  F2FP.F16.F32.PACK_AB R138, R140, R3 ;  /* 0x000000038c8a723e */ /* 0x000fe200000000ff */
[--C-:B0-----:R-:W-:Y:S01]  /*4c00*/  IMAD.WIDE.U32 R128, R5, 0x10, R96.reuse ;  /* 0x0000001005807825 */ /* 0x101fe200078e0060 */
[----:B------:R-:W-:Y:S02]  /*4c10*/  F2FP.F16.F32.PACK_AB R137, R103, R102 ;  /* 0x000000666789723e */ /* 0x000fe400000000ff */
[----:B------:R-:W-:Y:S01]  /*4c20*/  F2FP.F16.F32.PACK_AB R136, R101, R100 ;  /* 0x000000646588723e */ /* 0x000fe200000000ff */
[----:B------:R-:W-:Y:S01]  /*4c30*/  IMAD.WIDE.U32 R130, R143, 0x10, R96 ;  /* 0x000000108f827825 */ /* 0x000fe200078e0060 */
[----:B------:R-:W-:Y:S01]  /*4c40*/  F2FP.F16.F32.PACK_AB R97, R111, R110 ;  /* 0x0000006e6f61723e */ /* 0x000fe200000000ff */
[----:B------:R0:W-:Y:S01]  /*4c50*/  STG.E.128 desc[UR6][R128.64], R124 ;  /* 0x0000007c80007986 */ /* 0x0001e2000c101d06 */
[----:B------:R-:W-:-:S03]  /*4c60*/  F2FP.F16.F32.PACK_AB R96, R109, R108 ;  /* 0x0000006c6d60723e */ /* 0x000fc600000000ff */
[----:B------:R0:W-:Y:S04]  /*4c70*/  STG.E.128 desc[UR6][R94.64], R120 ;  /* 0x000000785e007986 */ /* 0x0001e8000c101d06 */
[----:B------:R0:W-:Y:S04]  /*4c80*/  STG.E.128 desc[UR6][R92.64], R104 ;  /* 0x000000685c007986 */ /* 0x0001e8000c101d06 */
[----:B------:R0:W-:Y:S04]  /*4c90*/  STG.E.128 desc[UR6][R6.64], R96 ;  /* 0x0000006006007986 */ /* 0x0001e8000c101d06 */
[----:B------:R0:W-:Y:S02]  /*4ca0*/  STG.E.128 desc[UR6][R130.64], R136 ;  /* 0x0000008882007986 */ /* 0x0001e4000c101d06 */
.L_x_32666:
[----:B------:R-:W-:Y:S05]  /*4cb0*/  BSYNC.RECONVERGENT B0 ;  /* 0x0000000000007941 */ /* 0x000fea0003800200 */
.L_x_32665:
[----:B------:R-:W1:Y:S02]  /*4cc0*/  LDC.64 R4, c[0x0][0x380] ;  /* 0x0000e000ff047b82 */ /* 0x000e640000000a00 */
[----:B-1----:R-:W-:-:S04]  /*4cd0*/  LEA R0, R4, R0, 0x2 ;  /* 0x0000000004007211 */ /* 0x002fc800078e10ff */
[----:B------:R-:W-:-:S13]  /*4ce0*/  ISETP.GE.AND P0, PT, R0, R5, PT ;  /* 0x000000050000720c */ /* 0x000fda0003f06270 */
[----:B------:R-:W-:Y:S05]  /*4cf0*/  @!P0 BRA `(.L_x_32667) ;  /* 0xffffffb400e08947 */ /* 0x000fea000383ffff */
[----:B------:R-:W-:Y:S05]  /*4d00*/  EXIT ;  /* 0x000000000000794d */ /* 0x000fea0003800000 */
.L_x_32664:
        /* <DEDUP_REMOVED lines=8> */
.L_x_32669:
[----:B------:R-:W-:Y:S05]  /*4d90*/  BSYNC B0 ;  /* 0x0000000000007941 */ /* 0x000fea0003800000 */
.L_x_32668:
        /* <DEDUP_REMOVED lines=10> */
.L_x_32670:
[----:B------:R-:W-:Y:S01]  /*4e40*/  HFMA2 R148, -RZ, RZ, 0, 2.384185791015625e-07 ;  /* 0x00000004ff947431 */ /* 0x000fe200000001ff */
[----:B------:R-:W-:-:S05]  /*4e50*/  MOV R6, R145 ;  /* 0x0000009100067202 */ /* 0x000fca0000000f00 */
[----:B------:R-:W-:-:S05]  /*4e60*/  FADD.FTZ R142, R141, R6 ;  /* 0x000000068d8e7221 */ /* 0x000fca0000010000 */
[----:B------:R-:W-:-:S07]  /*4e70*/  MOV R147, R142 ;  /* 0x0000008e00937202 */ /* 0x000fce0000000f00 */
[----:B------:R-:W-:Y:S05]  /*4e80*/  WARPSYNC.COLLECTIVE R146, `(.L_x_32671) ;  /* 0x0000000092087348 */ /* 0x000fea0003c00000 */
[----:B------:R0:W1:Y:S02]  /*4e90*/  SHFL.BFLY P1, R145, R147, R148, R149 ;  /* 0x0c00009493917389 */ /* 0x0000640000020095 */
[----:B01----:R-:W-:Y:S05]  /*4ea0*/  ENDCOLLECTIVE ;  /* 0x000000000000791b */ /* 0x003fea0003800000 */
.L_x_32671:
[----:B------:R-:W-:Y:S01]  /*4eb0*/  HFMA2 R148, -RZ, RZ, 0, 4.76837158203125e-07 ;  /* 0x00000008ff947431 */ /* 0x000fe200000001ff */
[----:B------:R-:W-:-:S05]  /*4ec0*/  MOV R143, R145 ;  /* 0x00000091008f7202 */ /* 0x000fca0000000f00 */
[----:B------:R-:W-:-:S05]  /*4ed0*/  FADD.FTZ R143, R142, R143 ;  /* 0x0000008f8e8f7221 */ /* 0x000fca0000010000 */
[----:B------:R-:W-:-:S07]  /*4ee0*/  MOV R147, R143 ;  /* 0x0000008f00937202 */ /* 0x000fce0000000f00 */
[----:B------:R-:W-:Y:S05]  /*4ef0*/  WARPSYNC.COLLECTIVE R146, `(.L_x_32672) ;  /* 0x0000000092087348 */ /* 0x000fea0003c00000 */
[----:B------:R0:W1:Y:S02]  /*4f00*/  SHFL.BFLY P1, R145, R147, R148, R149 ;  /* 0x0c00009493917389 */ /* 0x0000640000020095 */
[----:B01----:R-:W-:Y:S05]  /*4f10*/  ENDCOLLECTIVE ;  /* 0x000000000000791b */ /* 0x003fea0003800000 */
.L_x_32672:
[----:B------:R-:W-:Y:S01]  /*4f20*/  HFMA2 R148, -RZ, RZ, 0, 9.5367431640625e-07 ;  /* 0x00000010ff947431 */ /* 0x000fe200000001ff */
[----:B------:R-:W-:-:S05]  /*4f30*/  MOV R6, R145 ;  /* 0x0000009100067202 */ /* 0x000fca0000000f00 */
[----:B------:R-:W-:-:S05]  /*4f40*/  FADD.FTZ R144, R143, R6 ;  /* 0x000000068f907221 */ /* 0x000fca0000010000 */
[----:B------:R-:W-:-:S07]  /*4f50*/  MOV R147, R144 ;  /* 0x0000009000937202 */ /* 0x000fce0000000f00 */
[----:B------:R-:W-:Y:S05]  /*4f60*/  WARPSYNC.COLLECTIVE R146, `(.L_x_32673) ;  /* 0x0000000092087348 */ /* 0x000fea0003c00000 */
[----:B------:R0:W1:Y:S02]  /*4f70*/  SHFL.BFLY P1, R145, R147, R148, R149 ;  /* 0x0c00009493917389 */ /* 0x0000640000020095 */
[----:B01----:R-:W-:Y:S05]  /*4f80*/  ENDCOLLECTIVE ;  /* 0x000000000000791b */ /* 0x003fea0003800000 */
.L_x_32673:
        /* <DEDUP_REMOVED lines=103> */
.L_x_32674:
[----:B------:R-:W-:Y:S01]  /*5600*/  HFMA2 R148, -RZ, RZ, 0, 1.1920928955078125e-07 ;  /* 0x00000002ff947431 */ /* 0x000fe200000001ff */
[----:B------:R-:W-:-:S05]  /*5610*/  MOV R141, R145 ;  /* 0x00000091008d7202 */ /* 0x000fca0000000f00 */
[----:B------:R-:W-:-:S05]  /*5620*/  FADD.FTZ R141, R4, R141 ;  /* 0x0000008d048d7221 */ /* 0x000fca0000010000 */
[----:B------:R-:W-:-:S07]  /*5630*/  MOV R147, R141 ;  /* 0x0000008d00937202 */ /* 0x000fce0000000f00 */
[----:B------:R-:W-:Y:S05]  /*5640*/  WARPSYNC.COLLECTIVE R146, `(.L_x_32675) ;  /* 0x0000000092087348 */ /* 0x000fea0003c00000 */
[----:B------:R0:W1:Y:S02]  /*5650*/  SHFL.BFLY P1, R145, R147, R148, R149 ;  /* 0x0c00009493917389 */ /* 0x0000640000020095 */
[----:B01----:R-:W-:Y:S05]  /*5660*/  ENDCOLLECTIVE ;  /* 0x000000000000791b */ /* 0x003fea0003800000 */
.L_x_32675:
[----:B------:R-:W-:Y:S01]  /*5670*/  HFMA2 R148, -RZ, RZ, 0, 2.384185791015625e-07 ;  /* 0x00000004ff947431 */ /* 0x000fe200000001ff */
[----:B------:R-:W-:-:S05]  /*5680*/  MOV R142, R145 ;  /* 0x00000091008e7202 */ /* 0x000fca0000000f00 */
[----:B------:R-:W-:-:S05]  /*5690*/  FADD.FTZ R142, R141, R142 ;  /* 0x0000008e8d8e7221 */ /* 0x000fca0000010000 */
[----:B------:R-:W-:-:S07]  /*56a0*/  MOV R147, R142 ;  /* 0x0000008e00937202 */ /* 0x000fce0000000f00 */
[----:B------:R-:W-:Y:S05]  /*56b0*/  WARPSYNC.COLLECTIVE R146, `(.L_x_32676) ;  /* 0x0000000092087348 */ /* 0x000fea0003c00000 */
[----:B------:R0:W1:Y:S02]  /*56c0*/  SHFL.BFLY P1, R145, R147, R148, R149 ;  /* 0x0c00009493917389 */ /* 0x0000640000020095 */
[----:B01----:R-:W-:Y:S05]  /*56d0*/  ENDCOLLECTIVE ;  /* 0x000000000000791b */ /* 0x003fea0003800000 */
.L_x_32676:
[----:B------:R-:W-:Y:S01]  /*56e0*/  HFMA2 R148, -RZ, RZ, 0, 4.76837158203125e-07 ;  /* 0x00000008ff947431 */ /* 0x000fe200000001ff */
[----:B------:R-:W-:-:S05]  /*56f0*/  MOV R143, R145 ;  /* 0x00000091008f7202 */ /* 0x000fca0000000f00 */
[----:B------:R-:W-:-:S05]  /*5700*/  FADD.FTZ R143, R142, R143 ;  /* 0x0000008f8e8f7221 */ /* 0x000fca0000010000 */
[----:B------:R-:W-:-:S07]  /*5710*/  MOV R147, R143 ;  /* 0x0000008f00937202 */ /* 0x000fce0000000f00 */
[----:B------:R-:W-:Y:S05]  /*5720*/  WARPSYNC.COLLECTIVE R146, `(.L_x_32677) ;  /* 0x0000000092087348 */ /* 0x000fea0003c00000 */
[----:B------:R0:W1:Y:S02]  /*5730*/  SHFL.BFLY P1, R145, R147, R148, R149 ;  /* 0x0c00009493917389 */ /* 0x0000640000020095 */
[----:B01----:R-:W-:Y:S05]  /*5740*/  ENDCOLLECTIVE ;  /* 0x000000000000791b */ /* 0x003fea0003800000 */
.L_x_32677:
[----:B------:R-:W-:Y:S01]  /*5750*/  HFMA2 R148, -RZ, RZ, 0, 9.5367431640625e-07 ;  /* 0x00000010ff947431 */ /* 0x000fe200000001ff */
[----:B------:R-:W-:-:S05]  /*5760*/  MOV R144, R145 ;  /* 0x0000009100907202 */ /* 0x000fca0000000f00 */
[----:B------:R-:W-:-:S05]  /*5770*/  FADD.FTZ R144, R143, R144 ;  /* 0x000000908f907221 */ /* 0x000fca0000010000 */
[----:B------:R-:W-:-:S07]  /*5780*/  MOV R147, R144 ;  /* 0x0000009000937202 */ /* 0x000fce0000000f00 */
[----:B------:R-:W-:Y:S05]  /*5790*/  WARPSYNC.COLLECTIVE R146, `(.L_x_32678) ;  /* 0x0000000092087348 */ /* 0x000fea0003c00000 */
[----:B------:R0:W1:Y:S02]  /*57a0*/  SHFL.BFLY P1, R145, R147, R148, R149 ;  /* 0x0c00009493917389 */ /* 0x0000640000020095 */
[----:B01----:R-:W-:Y:S05]  /*57b0*/  ENDCOLLECTIVE ;  /* 0x000000000000791b */ /* 0x003fea0003800000 */
.L_x_32678:
[----:B------:R-:W-:Y:S05]  /*57c0*/  BRA `(.L_x_32679) ;  /* 0xffffffe000747947 */ /* 0x000fea000383ffff */
.L_x_32680:
        /* <DEDUP_REMOVED lines=11> */
.L_x_54431:


//--------------------- .text._ZN10layer_norm13ln_fwd_kernelINS_13Kernel_traitsI6__halfS2_fS2_fjLj1536ELj1ELj4ELj1ELj16ENS_18Kernel_traits_baseILj1536ES2_S2_fS2_fjLj128EEEEELb1ELb0ELb0ELb0EEEvNS_9FwdParamsE --------------------------
	.section	.text._ZN10layer_norm13ln_fwd_kernelINS_13Kernel_traitsI6__halfS2_fS2_fjLj1536ELj1ELj4ELj1ELj16ENS_18Kernel_traits_baseILj1536ES2_S2_fS2_fjLj128EEEEELb1ELb0ELb0ELb0EEEvNS_9FwdParamsE,"ax",@progbits
	.align	128
        .global         _ZN10layer_norm13ln_fwd_kernelINS_13Kernel_traitsI6__halfS2_fS2_fjLj1536ELj1ELj4ELj1ELj16ENS_18Kernel_traits_baseILj1536ES2_S2_fS2_fjLj128EEEEELb1ELb0ELb0ELb0EEEvNS_9FwdParamsE
        .type           _ZN10layer_norm13ln_fwd_kernelINS_13Kernel_traitsI6__halfS2_fS2_fjLj1536ELj1ELj4ELj1ELj16ENS_18Kernel_traits_baseILj1536ES2_S2_fS2_fjLj128EEEEELb1ELb0ELb0ELb0EEEvNS_9FwdParamsE,@function
        .size           _ZN10layer_norm13ln_fwd_kernelINS_13Kernel_traitsI6__halfS2_fS2_fjLj1536ELj1ELj4ELj1ELj16ENS_18Kernel_traits_baseILj1536ES2_S2_fS2_fjLj128EEEEELb1ELb0ELb0ELb0EEEvNS_9FwdParamsE,(.L_x_54432 - _ZN10layer_norm13ln_fwd_kernelINS_13Kernel_traitsI6__halfS2_fS2_fjLj1536ELj1ELj4ELj1ELj16ENS_18Kernel_traits_baseILj1536ES2_S2_fS2_fjLj128EEEEELb1ELb0ELb0ELb0EEEvNS_9FwdParamsE)
        .other          _ZN10layer_norm13ln_fwd_kernelINS_13Kernel_traitsI6__halfS2_fS2_fjLj1536ELj1ELj4ELj1ELj16ENS_18Kernel_traits_baseILj1536ES2_S2_fS2_fjLj128EEEEELb1ELb0ELb0ELb0EEEvNS_9FwdParamsE,@"STO_CUDA_ENTRY STV_DEFAULT"
_ZN10layer_norm13ln_fwd_kernelINS_13Kernel_traitsI6__halfS2_fS2_fjLj1536ELj1ELj4ELj1ELj16ENS_18Kernel_traits_baseILj1536ES2_S2_fS2_fjLj128EEEEELb1ELb0ELb0ELb0EEEvNS_9FwdParamsE:
.text._ZN10layer_norm13ln_fwd_kernelINS_13Kernel_traitsI6__halfS2_fS2_fjLj1536ELj1ELj4ELj1ELj16ENS_18Kernel_traits_baseILj1536ES2_S2_fS2_fjLj128EEEEELb1ELb0ELb0ELb0EEEvNS_9FwdParamsE:
        /* <DEDUP_REMOVED lines=20> */
[----:B-----5:R-:W-:-:S04]  /*0140*/  SHF.R.S32.HI R0, RZ, 0x1f, R15 ;  /* 0x0000001fff007819 */ /* 0x020fc8000001140f */
[----:B------:R-:W-:Y:S02]  /*0150*/  LEA.HI R0, R0, R15, RZ, 0x3 ;  /* 0x0000000f00007211 */ /* 0x000fe400078f18ff */
[----:B-1----:R-:W-:Y:S01]  /*0160*/  LOP3.LUT R9, R13, 0x1f, RZ, 0xc0, !PT ;  /* 0x0000001f0d097812 */ /* 0x002fe200078ec0ff */
[----:B----4-:R-:W-:Y:S01]  /*0170*/  USHF.L.U32 UR8, UR9, 0x2, URZ ;  /* 0x0000000209087899 */ /* 0x010fe200080006ff */
[----:B--2---:R-:W-:Y:S02]  /*0180*/  @P0 R2UR UR4, R2 ;  /* 0x00000000020402ca */ /* 0x004fe400000e0000 */
[----:B------:R-:W0:Y:S01]  /*0190*/  LDC R2, c[0x0][0x360] ;  /* 0x0000d800ff027b82 */ /* 0x000e220000000800 */
[----:B------:R-:W-:Y:S02]  /*01a0*/  @P0 R2UR UR5, R3 ;  /* 0x00000000030502ca */ /* 0x000fe400000e0000 */
[----:B------:R-:W-:-:S04]  /*01b0*/  LOP3.LUT R3, R9, 0x1f, RZ, 0x3c, !PT ;  /* 0x0000001f09037812 */ /* 0x000fc800078e3cff */
[----:B------:R-:W-:Y:S02]  /*01c0*/  LEA.HI.SX32 R14, R0, R3, 0x1d ;  /* 0x00000003000e7211 */ /* 0x000fe400078feaff */
[----:B---3--:R-:W-:Y:S02]  /*01d0*/  @P0 IADD3 R8, P1, PT, R4, R7, RZ ;  /* 0x0000000704080210 */ /* 0x008fe40007f3e0ff */
[----:B------:R-:W-:Y:S02]  /*01e0*/  UIADD3 UR10, UPT, UPT, UR4, -0x61c88647, URZ ;  /* 0x9e3779b9040a7890 */ /* 0x000fe4000fffe0ff */
[----:B------:R-:W-:Y:S01]  /*01f0*/  UIADD3 UR13, UPT, UPT, UR4, 0x3c6ef372, URZ ;  /* 0x3c6ef372040d7890 */ /* 0x000fe2000fffe0ff */
[----:B------:R-:W-:Y:S01]  /*0200*/  @P0 IMAD.X R11, RZ, RZ, R5, P1 ;  /* 0x000000ffff0b0224 */ /* 0x000fe200008e0605 */
[----:B------:R-:W-:Y:S02]  /*0210*/  UIADD3 UR12, UPT, UPT, UR5, -0x4498517b, URZ ;  /* 0xbb67ae85050c7890 */ /* 0x000fe4000fffe0ff */
[----:B------:R-:W-:-:S02]  /*0220*/  UIADD3 UR14, UPT, UPT, UR5, 0x76cf5d0a, URZ ;  /* 0x76cf5d0a050e7890 */ /* 0x000fc4000fffe0ff */
[--C-:B------:R-:W-:Y:S01]  /*0230*/  SHF.R.U64 R12, R8, 0x2, R11.reuse ;  /* 0x00000002080c7819 */ /* 0x100fe2000000120b */
[----:B------:R-:W-:Y:S01]  /*0240*/  UIADD3 UR15, UPT, UPT, UR4, -0x255992d5, URZ ;  /* 0xdaa66d2b040f7890 */ /* 0x000fe2000fffe0ff */
[----:B------:R-:W-:Y:S01]  /*0250*/  SHF.R.U32.HI R11, RZ, 0x2, R11 ;  /* 0x00000002ff0b7819 */ /* 0x000fe2000001160b */
[----:B------:R-:W-:Y:S01]  /*0260*/  UIADD3 UR16, UPT, UPT, UR5, 0x32370b8f, URZ ;  /* 0x32370b8f05107890 */ /* 0x000fe2000fffe0ff */
[--C-:B0-----:R-:W-:Y:S01]  /*0270*/  IMAD R15, R2, UR9, R13.reuse ;  /* 0x00000009020f7c24 */ /* 0x101fe2000f8e020d */
[----:B------:R-:W-:Y:S01]  /*0280*/  SHF.R.U32.HI R13, RZ, 0x5, R13 ;  /* 0x00000005ff0d7819 */ /* 0x000fe2000001160d */
[----:B------:R-:W-:Y:S02]  /*0290*/  UIADD3 UR17, UPT, UPT, UR4, 0x78dde6e4, URZ ;  /* 0x78dde6e404117890 */ /* 0x000fe4000fffe0ff */
[----:B------:R-:W-:Y:S01]  /*02a0*/  UIADD3 UR18, UPT, UPT, UR5, -0x126145ec, URZ ;  /* 0xed9eba1405127890 */ /* 0x000fe2000fffe0ff */
[----:B------:R-:W-:Y:S01]  /*02b0*/  LOP3.LUT R13, R13, UR8, RZ, 0xfc, !PT ;  /* 0x000000080d0d7c12 */ /* 0x000fe2000f8efcff */
[----:B------:R-:W-:-:S02]  /*02c0*/  UIADD3 UR19, UPT, UPT, UR4, 0x1715609d, URZ ;  /* 0x1715609d04137890 */ /* 0x000fc4000fffe0ff */
[----:B------:R-:W-:Y:S02]  /*02d0*/  UIADD3 UR20, UPT, UPT, UR5, -0x56f99767, URZ ;  /* 0xa906689905147890 */ /* 0x000fe4000fffe0ff */
[----:B------:R-:W-:Y:S02]  /*02e0*/  UIADD3 UR21, UPT, UPT, UR4, -0x4ab325aa, URZ ;  /* 0xb54cda5604157890 */ /* 0x000fe4000fffe0ff */
[----:B------:R-:W-:Y:S02]  /*02f0*/  UIADD3 UR22, UPT, UPT, UR5, 0x646e171e, URZ ;  /* 0x646e171e05167890 */ /* 0x000fe4000fffe0ff */
[----:B------:R-:W-:Y:S02]  /*0300*/  UIADD3 UR23, UPT, UPT, UR4, 0x5384540f, URZ ;  /* 0x5384540f04177890 */ /* 0x000fe4000fffe0ff */
[----:B------:R-:W-:Y:S02]  /*0310*/  UIADD3 UR24, UPT, UPT, UR5, 0x1fd5c5a3, URZ ;  /* 0x1fd5c5a305187890 */ /* 0x000fe4000fffe0ff */
[----:B------:R-:W-:-:S02]  /*0320*/  UIADD3 UR9, UPT, UPT, UR4, -0xe443238, URZ ;  /* 0xf1bbcdc804097890 */ /* 0x000fc4000fffe0ff */
        /* <DEDUP_REMOVED lines=53> */
.L_x_32682:
        /* <DEDUP_REMOVED lines=46> */
.L_x_32683:
[----:B------:R-:W-:Y:S05]  /*0960*/  BSYNC.RECONVERGENT B0 ;  /* 0x0000000000007941 */ /* 0x000fea0003800200 */
.L_x_32681:
        /* <DEDUP_REMOVED lines=10> */
[----:B------:R-:W-:Y:S02]  /*0a10*/  IMAD R6, R12, -0x2daee0ad, RZ ;  /* 0xd2511f530c067824 */ /* 0x000fe400078e02ff */
[----:B------:R-:W-:-:S04]  /*0a20*/  IMAD.HI.U32 R5, R0, -0x2daee0ad, RZ ;  /* 0xd2511f5300057827 */ /* 0x000fc800078e00ff */
[----:B------:R-:W-:Y:S01]  /*0a30*/  IMAD.HI.U32 R3, R2, -0x326172a9, RZ ;  /* 0xcd9e8d5702037827 */ /* 0x000fe200078e00ff */
[----:B------:R-:W-:Y:S01]  /*0a40*/  LOP3.LUT R5, R6, UR12, R5, 0x96, !PT ;  /* 0x0000000c06057c12 */ /* 0x000fe2000f8e9605 */
[----:B------:R-:W1:Y:S02]  /*0a50*/  LDCU UR12, c[0x0][0x448] ;  /* 0x00008900ff0c77ac */ /* 0x000e640008000800 */
        /* <DEDUP_REMOVED lines=56> */
[----:B0123--:R-:W-:-:S07]  /*0de0*/  IMAD R6, R2, -0x326172a9, RZ ;  /* 0xcd9e8d5702067824 */ /* 0x00ffce00078e02ff */
.L_x_33200:
[----:B------:R-:W0:Y:S01]  /*0df0*/  @UP0 LDCU.64 UR14, c[0x0][0x3e0] ;  /* 0x00007c00ff0e07ac */ /* 0x000e220008000a00 */
[----:B------:R-:W-:Y:S01]  /*0e00*/  PLOP3.LUT P0, PT, PT, PT, UP0, 0x80, 0x8 ;  /* 0x000000000008781c */ /* 0x000fe20003f0f008 */
[----:B-1234-:R-:W-:Y:S01]  /*0e10*/  HFMA2 R108, -RZ, RZ, 0, 1.1920928955078125e-07 ;  /* 0x00000002ff6c7431 */ /* 0x01efe200000001ff */
[----:B------:R-:W-:-:S11]  /*0e20*/  PLOP3.LUT P1, PT, PT, PT, UP0, 0x80, 0x8 ;  /* 0x000000000008781c */ /* 0x000fd60003f2f008 */
[----:B0-----:R-:W-:-:S06]  /*0e30*/  @P0 IMAD.WIDE R108, R13, R108, UR14 ;  /* 0x0000000e0d6c0e25 */ /* 0x001fcc000f8e026c */
[----:B------:R-:W2:Y:S01]  /*0e40*/  @P1 LDG.E.U16 R108, desc[UR6][R108.64] ;  /* 0x000000066c6c1981 */ /* 0x000ea2000c1e1500 */
[----:B------:R-:W-:Y:S01]  /*0e50*/  IMAD R0, R13, UR10, RZ ;  /* 0x0000000a0d007c24 */ /* 0x000fe2000f8e02ff */
[----:B------:R-:W-:Y:S01]  /*0e60*/  ISETP.GE.U32.AND P2, PT, R14, 0x20, PT ;  /* 0x000000200e00780c */ /* 0x000fe20003f46070 */
[----:B------:R-:W-:Y:S01]  /*0e70*/  BSSY.RECONVERGENT B0, `(.L_x_32684) ;  /* 0x0000655000007945 */ /* 0x000fe20003800200 */
[----:B------:R-:W0:Y:S01]  /*0e80*/  S2R R4, SR_TID.X ;  /* 0x0000000000047919 */ /* 0x000e220000002100 */
[----:B------:R-:W-:Y:S02]  /*0e90*/  PLOP3.LUT P0, PT, PT, PT, UP0, 0x80, 0x8 ;  /* 0x000000000008781c */ /* 0x000fe40003f0f008 */
[----:B------:R-:W-:Y:S02]  /*0ea0*/  SHF.R.S32.HI R3, RZ, 0x1f, R0 ;  /* 0x0000001fff037819 */ /* 0x000fe40000011400 */
[----:B------:R-:W-:Y:S02]  /*0eb0*/  P2R R117, PR, RZ, 0x4 ;  /* 0x00000004ff757803 */ /* 0x000fe40000000000 */
[----:B------:R-:W-:Y:S01]  /*0ec0*/  LEA.HI R0, R3, R0, RZ, 0x3 ;  /* 0x0000000003007211 */ /* 0x000fe200078f18ff */
[----:B------:R-:W-:Y:S01]  /*0ed0*/  IMAD.MOV.U32 R3, RZ, RZ, 0x3f800000 ;  /* 0x3f800000ff037424 */ /* 0x000fe200078e00ff */
        /* <DEDUP_REMOVED lines=26> */
.L_x_54264:
[----:B------:R-:W-:Y:S05]  /*1080*/  BRX R118 -0x1090                                       (*"BRANCH_TARGETS .L_x_54265,.L_x_54266,.L_x_54267"*) ;  /* 0xffffffec76dc7949 */ /* 0x000fea000383ffff */
.L_x_54267:
[----:B------:R-:W-:Y:S01]  /*1090*/  VIADD R120, R8, 0x1 ;  /* 0x0000000108787836 */ /* 0x000fe20000000000 */
[----:B------:R-:W-:Y:S01]  /*10a0*/  MOV R0, R5 ;  /* 0x0000000500007202 */ /* 0x000fe20000000f00 */
[----:B------:R-:W-:Y:S01]  /*10b0*/  IMAD.MOV.U32 R121, RZ, RZ, R9 ;  /* 0x000000ffff797224 */ /* 0x000fe200078e0009 */
[----:B------:R-:W-:Y:S06]  /*10c0*/  BRA `(.L_x_32688) ;  /* 0x00000004003c7947 */ /* 0x000fec0003800000 */
.L_x_54265:
[----:B------:R-:W-:Y:S01]  /*10d0*/  IMAD.MOV.U32 R0, RZ, RZ, R5 ;  /* 0x000000ffff007224 */ /* 0x000fe200078e0005 */
[----:B------:R-:W-:Y:S01]  /*10e0*/  MOV R120, 0x3 ;  /* 0x0000000300787802 */ /* 0x000fe20000000f00 */
[----:B------:R-:W-:Y:S01]  /*10f0*/  IMAD.MOV.U32 R121, RZ, RZ, R10 ;  /* 0x000000ffff797224 */ /* 0x000fe200078e000a */
[----:B------:R-:W-:Y:S06]  /*1100*/  BRA `(.L_x_32688) ;  /* 0x00000004002c7947 */ /* 0x000fec0003800000 */
.L_x_54266:
        /* <DEDUP_REMOVED lines=13> */
.L_x_32690:
[----:B------:R-:W-:Y:S05]  /*11e0*/  BSYNC.RECONVERGENT B2 ;  /* 0x0000000000027941 */ /* 0x000fea0003800200 */
.L_x_32689:
        /* <DEDUP_REMOVED lines=59> */
[----:B------:R-:W-:Y:S01]  /*15a0*/  LOP3.LUT R10, R8, UR13, R119, 0x96, !PT ;  /* 0x0000000d080a7c12 */ /* 0x000fe2000f8e9677 */
[----:B------:R-:W-:-:S07]  /*15b0*/  IMAD.MOV.U32 R121, RZ, RZ, R5 ;  /* 0x000000ffff797224 */ /* 0x000fce00078e0005 */
.L_x_32688:
[----:B------:R-:W-:Y:S05]  /*15c0*/  BSYNC.RECONVERGENT B1 ;  /* 0x0000000000017941 */ /* 0x000fea0003800200 */
.L_x_32687:
[----:B------:R-:W0:Y:S01]  /*15d0*/  LDC R116, c[0x0][0x408] ;  /* 0x00010200ff747b82 */ /* 0x000e220000000800 */
[----:B------:R-:W-:Y:S01]  /*15e0*/  I2FP.F32.U32 R119, R121 ;  /* 0x0000007900777245 */ /* 0x000fe20000201000 */
[----:B------:R-:W-:Y:S01]  /*15f0*/  IMAD.MOV.U32 R118, RZ, RZ, 0x2f800000 ;  /* 0x2f800000ff767424 */ /* 0x000fe200078e00ff */
[----:B------:R-:W-:Y:S01]  /*1600*/  ISETP.NE.AND P1, PT, R120, 0x1, PT ;  /* 0x000000017800780c */ /* 0x000fe20003f25270 */
[----:B-----5:R-:W-:Y:S01]  /*1610*/  HADD2.F32 R122, -RZ, R52.H0_H0 ;  /* 0x20000034ff7a7230 */ /* 0x020fe20000004100 */
[----:B------:R-:W-:Y:S01]  /*1620*/  BSSY.RECONVERGENT B1, `(.L_x_32691) ;  /* 0x0000060000017945 */ /* 0x000fe20003800200 */
[----:B------:R-:W-:Y:S02]  /*1630*/  FFMA.FTZ R8, R119, R118, 1.1641532182693481445e-10 ;  /* 0x2f00000077087423 */ /* 0x000fe40000010076 */
        /* <DEDUP_REMOVED lines=19> */
.L_x_32693:
        /* <DEDUP_REMOVED lines=13> */
.L_x_32695:
[----:B------:R-:W-:Y:S05]  /*1840*/  BSYNC.RECONVERGENT B2 ;  /* 0x0000000000027941 */ /* 0x000fea0003800200 */
.L_x_32694:
        /* <DEDUP_REMOVED lines=57> */
[----:B------:R-:W-:Y:S01]  /*1be0*/  HFMA2 R122, -RZ, RZ, 0, 0 ;  /* 0x00000000ff7a7431 */ /* 0x000fe200000001ff */
[----:B------:R-:W-:Y:S01]  /*1bf0*/  LOP3.LUT R10, R8, UR13, R121, 0x96, !PT ;  /* 0x0000000d080a7c12 */ /* 0x000fe2000f8e9679 */
[----:B------:R-:W-:Y:S02]  /*1c00*/  IMAD.MOV.U32 R8, RZ, RZ, R0 ;  /* 0x000000ffff087224 */ /* 0x000fe400078e0000 */
[----:B------:R-:W-:-:S07]  /*1c10*/  IMAD.MOV.U32 R0, RZ, RZ, R120 ;  /* 0x000000ffff007224 */ /* 0x000fce00078e0078 */
.L_x_32692:
[----:B------:R-:W-:Y:S05]  /*1c20*/  BSYNC.RECONVERGENT B1 ;  /* 0x0000000000017941 */ /* 0x000fea0003800200 */
.L_x_32691:
        /* <DEDUP_REMOVED lines=22> */
.L_x_32698:
        /* <DEDUP_REMOVED lines=13> */
.L_x_32700:
[----:B------:R-:W-:Y:S05]  /*1e60*/  BSYNC.RECONVERGENT B2 ;  /* 0x0000000000027941 */ /* 0x000fea0003800200 */
.L_x_32699:
        /* <DEDUP_REMOVED lines=57> */
[----:B------:R-:W-:Y:S02]  /*2200*/  LOP3.LUT R10, R8, UR13, R121, 0x96, !PT ;  /* 0x0000000d080a7c12 */ /* 0x000fe4000f8e9679 */
[----:B------:R-:W-:Y:S01]  /*2210*/  MOV R8, R0 ;  /* 0x0000000000087202 */ /* 0x000fe20000000f00 */
[----:B------:R-:W-:Y:S02]  /*2220*/  IMAD.MOV.U32 R0, RZ, RZ, R120 ;  /* 0x000000ffff007224 */ /* 0x000fe400078e0078 */
[----:B------:R-:W-:-:S07]  /*2230*/  IMAD.MOV.U32 R120, RZ, RZ, RZ ;  /* 0x000000ffff787224 */ /* 0x000fce00078e00ff */
.L_x_32697:
[----:B------:R-:W-:Y:S05]  /*2240*/  BSYNC.RECONVERGENT B1 ;  /* 0x0000000000017941 */ /* 0x000fea0003800200 */
.L_x_32696:
        /* <DEDUP_REMOVED lines=22> */
.L_x_32703:
        /* <DEDUP_REMOVED lines=13> */
.L_x_32705:
[----:B------:R-:W-:Y:S05]  /*2480*/  BSYNC.RECONVERGENT B2 ;  /* 0x0000000000027941 */ /* 0x000fea0003800200 */
.L_x_32704:
        /* <DEDUP_REMOVED lines=57> */
[----:B------:R-:W-:Y:S01]  /*2820*/  IMAD.MOV.U32 R122, RZ, RZ, RZ ;  /* 0x000000ffff7a7224 */ /* 0x000fe200078e00ff */
[----:B------:R-:W-:Y:S01]  /*2830*/  LOP3.LUT R10, R8, UR13, R121, 0x96, !PT ;  /* 0x0000000d080a7c12 */ /* 0x000fe2000f8e9679 */
[----:B------:R-:W-:Y:S01]  /*2840*/  IMAD.MOV.U32 R8, RZ, RZ, R0 ;  /* 0x000000ffff087224 */ /* 0x000fe200078e0000 */
[----:B------:R-:W-:-:S07]  /*2850*/  MOV R0, R120 ;  /* 0x0000007800007202 */ /* 0x000fce0000000f00 */
.L_x_32702:
[----:B------:R-:W-:Y:S05]  /*2860*/  BSYNC.RECONVERGENT B1 ;  /* 0x0000000000017941 */ /* 0x000fea0003800200 */
.L_x_32701:
        /* <DEDUP_REMOVED lines=22> */
.L_x_32708:
        /* <DEDUP_REMOVED lines=13> */
.L_x_32710:
[----:B------:R-:W-:Y:S05]  /*2aa0*/  BSYNC.RECONVERGENT B2 ;  /* 0x0000000000027941 */ /* 0x000fea0003800200 */
.L_x_32709:
        /* <DEDUP_REMOVED lines=61> */
.L_x_32707:
[----:B------:R-:W-:Y:S05]  /*2e80*/  BSYNC.RECONVERGENT B1 ;  /* 0x0000000000017941 */ /* 0x000fea0003800200 */
.L_x_32706:
        /* <DEDUP_REMOVED lines=22> */
.L_x_32713:
        /* <DEDUP_REMOVED lines=13> */
.L_x_32715:
[----:B------:R-:W-:Y:S05]  /*30c0*/  BSYNC.RECONVERGENT B2 ;  /* 0x0000000000027941 */ /* 0x000fea0003800200 */
.L_x_32714:
        /* <DEDUP_REMOVED lines=60> */
[----:B------:R-:W-:-:S07]  /*3490*/  IMAD.MOV.U32 R0, RZ, RZ, R120 ;  /* 0x000000ffff007224 */ /* 0x000fce00078e0078 */
.L_x_32712:
[----:B------:R-:W-:Y:S05]  /*34a0*/  BSYNC.RECONVERGENT B1 ;  /* 0x0000000000017941 */ /* 0x000fea0003800200 */
.L_x_32711:
        /* <DEDUP_REMOVED lines=22> */
.L_x_32718:
        /* <DEDUP_REMOVED lines=13> */
.L_x_32720:
[----:B------:R-:W-:Y:S05]  /*36e0*/  BSYNC.RECONVERGENT B2 ;  /* 0x0000000000027941 */ /* 0x000fea0003800200 */
.L_x_32719:
        /* <DEDUP_REMOVED lines=61> */
.L_x_32717:
[----:B------:R-:W-:Y:S05]  /*3ac0*/  BSYNC.RECONVERGENT B1 ;  /* 0x0000000000017941 */ /* 0x000fea0003800200 */
.L_x_32716:
        /* <DEDUP_REMOVED lines=8> */
[----:B------:R-:W-:-:S03]  /*3b50*/  IMAD.MOV.U32 R8, RZ, RZ, 0x2 ;  /* 0x00000002ff087424 */ /* 0x000fc600078e00ff */
        /* <DEDUP_REMOVED lines=13> */
.L_x_32723:
        /* <DEDUP_REMOVED lines=15> */
.L_x_32725:
[----:B------:R-:W-:Y:S05]  /*3d20*/  BSYNC.RECONVERGENT B2 ;  /* 0x0000000000027941 */ /* 0x000fea0003800200 */
.L_x_32724:
        /* <DEDUP_REMOVED lines=61> */
.L_x_32722:
[----:B------:R-:W-:Y:S05]  /*4100*/  BSYNC.RECONVERGENT B1 ;  /* 0x0000000000017941 */ /* 0x000fea0003800200 */
.L_x_32721:
[----:B------:R-:W-:Y:S01]  /*4110*/  I2FP.F32.U32 R109, R109 ;  /* 0x0000006d006d7245 */ /* 0x000fe20000201000 */
[----:B------:R-:W-:-:S04]  /*4120*/  HADD2.F32 R108, -RZ, R55.H1_H1 ;  /* 0x30000037ff6c7230 */ /* 0x000fc80000004100 */
        /* <DEDUP_REMOVED lines=8> */
.L_x_32686:
        /* <DEDUP_REMOVED lines=16> */
.L_x_32729:
        /* <DEDUP_REMOVED lines=13> */
.L_x_32731:
[----:B------:R-:W-:Y:S05]  /*4380*/  BSYNC.RECONVERGENT B2 ;  /* 0x0000000000027941 */ /* 0x000fea0003800200 */
.L_x_32730:
        /* <DEDUP_REMOVED lines=61> */
.L_x_32728:
[----:B------:R-:W-:Y:S05]  /*4760*/  BSYNC.RECONVERGENT B1 ;  /* 0x0000000000017941 */ /* 0x000fea0003800200 */
.L_x_32727:
[----:B------:R-:W0:Y:S01]  /*4770*/  LDC R5, c[0x0][0x404] ;  /* 0x00010100ff057b82 */ /* 0x000e220000000800 */
[----:B------:R-:W-:Y:S01]  /*4780*/  I2FP.F32.U32 R59, R56 ;  /* 0x00000038003b7245 */ /* 0x000fe20000201000 */
[----:B------:R-:W-:Y:S01]  /*4790*/  HFMA2 R56, -RZ, RZ, 0.1171875, 0 ;  /* 0x2f800000ff387431 */ /* 0x000fe200000001ff */
[----:B------:R-:W-:Y:S01]  /*47a0*/  ISETP.NE.AND P0, PT, R108, 0x1, PT ;  /* 0x000000016c00780c */ /* 0x000fe20003f05270 */
[----:B-----5:R-:W-:Y:S01]  /*47b0*/  HADD2.F32 R58, -RZ, R52.H0_H0 ;  /* 0x20000034ff3a7230 */ /* 0x020fe20000004100 */
[----:B------:R-:W-:Y:S01]  /*47c0*/  BSSY.RECONVERGENT B1, `(.L_x_32732) ;  /* 0x000005d000017945 */ /* 0x000fe20003800200 */
[----:B------:R-:W-:Y:S02]  /*47d0*/  IMAD.MOV.U32 R109, RZ, RZ, 0x2 ;  /* 0x00000002ff6d7424 */ /* 0x000fe400078e00ff */
[----:B------:R-:W-:Y:S01]  /*47e0*/  FFMA.FTZ R8, R59, R56, 1.1641532182693481445e-10 ;  /* 0x2f0000003b087423 */ /* 0x000fe20000010038 */
[----:B------:R-:W1:Y:S01]  /*47f0*/  LDC R57, c[0x0][0x408] ;  /* 0x00010200ff397b82 */ /* 0x000e620000000800 */
[----:B------:R-:W-:-:S03]  /*4800*/  FMUL.FTZ R58, R58, R3 ;  /* 0x000000033a3a7220 */ /* 0x000fc60000410000 */
[----:B0-----:R-:W-:Y:S01]  /*4810*/  FSETP.LE.FTZ.AND P1, PT, R8, R5, PT ;  /* 0x000000050800720b */ /* 0x001fe20003f33000 */
[----:B------:R-:W-:-:S03]  /*4820*/  IMAD.MOV.U32 R8, RZ, RZ, R6 ;  /* 0x000000ffff087224 */ /* 0x000fc600078e0006 */
[----:B------:R-:W-:Y:S01]  /*4830*/  P2R R119, PR, RZ, 0x2 ;  /* 0x00000002ff777803 */ /* 0x000fe20000000000 */
[----:B-1----:R-:W-:Y:S01]  /*4840*/  FMUL.FTZ R58, R58, R57 ;  /* 0x000000393a3a7220 */ /* 0x002fe20000410000 */
        /* <DEDUP_REMOVED lines=9> */
.L_x_32734:
        /* <DEDUP_REMOVED lines=13> */
.L_x_32736:
[----:B------:R-:W-:Y:S05]  /*49b0*/  BSYNC.RECONVERGENT B2 ;  /* 0x0000000000027941 */ /* 0x000fea0003800200 */
.L_x_32735:
        /* <DEDUP_REMOVED lines=61> */
.L_x_32733:
[----:B------:R-:W-:Y:S05]  /*4d90*/  BSYNC.RECONVERGENT B1 ;  /* 0x0000000000017941 */ /* 0x000fea0003800200 */
.L_x_32732:
        /* <DEDUP_REMOVED lines=19> */
.L_x_32739:
        /* <DEDUP_REMOVED lines=13> */
.L_x_32741:
[----:B------:R-:W-:Y:S05]  /*4fa0*/  BSYNC.RECONVERGENT B2 ;  /* 0x0000000000027941 */ /* 0x000fea0003800200 */
.L_x_32740:
        /* <DEDUP_REMOVED lines=61> */
.L_x_32738:
[----:B------:R-:W-:Y:S05]  /*5380*/  BSYNC.RECONVERGENT B1 ;  /* 0x0000000000017941 */ /* 0x000fea0003800200 */
.L_x_32737:
[----:B------:R-:W-:Y:S01]  /*5390*/  ISETP.NE.AND P2, PT, R110, 0x1, PT ;  /* 0x000000016e00780c */ /* 0x000fe20003f45270 */
[----:B------:R-:W-:Y:S01]  /*53a0*/  HADD2.F32 R108, -RZ, R53.H0_H0 ;  /* 0x20000035ff6c7230 */ /* 0x000fe20000004100 */
        /* <DEDUP_REMOVED lines=17> */
.L_x_32744:
        /* <DEDUP_REMOVED lines=13> */
.L_x_32746:
[----:B------:R-:W-:Y:S05]  /*5590*/  BSYNC.RECONVERGENT B2 ;  /* 0x0000000000027941 */ /* 0x000fea0003800200 */
.L_x_32745:
        /* <DEDUP_REMOVED lines=61> */
.L_x_32743:
[----:B------:R-:W-:Y:S05]  /*5970*/  BSYNC.RECONVERGENT B1 ;  /* 0x0000000000017941 */ /* 0x000fea0003800200 */
.L_x_32742:
        /* <DEDUP_REMOVED lines=19> */
.L_x_32749:
        /* <DEDUP_REMOVED lines=13> */
.L_x_32751:
[----:B------:R-:W-:Y:S05]  /*5b80*/  BSYNC.RECONVERGENT B2 ;  /* 0x0000000000027941 */ /* 0x000fea0003800200 */
.L_x_32750:
        /* <DEDUP_REMOVED lines=61> */
.L_x_32748:
[----:B------:R-:W-:Y:S05]  /*5f60*/  BSYNC.RECONVERGENT B1 ;  /* 0x0000000000017941 */ /* 0x000fea0003800200 */
.L_x_32747:
[----:B------:R-:W-:Y:S01]  /*5f70*/  ISETP.NE.AND P4, PT, R110, 0x1, PT ;  /* 0x000000016e00780c */ /* 0x000fe20003f85270 */
[----:B------:R-:W-:Y:S01]  /*5f80*/  HADD2.F32 R108, -RZ, R54.H0_H0 ;  /* 0x20000036ff6c7230 */ /* 0x000fe20000004100 */
        /* <DEDUP_REMOVED lines=17> */
.L_x_32754:
        /* <DEDUP_REMOVED lines=13> */
.L_x_32756:
[----:B------:R-:W-:Y:S05]  /*6170*/  BSYNC.RECONVERGENT B2 ;  /* 0x0000000000027941 */ /* 0x000fea0003800200 */
.L_x_32755:
        /* <DEDUP_REMOVED lines=61> */
.L_x_32753:
[----:B------:R-:W-:Y:S05]  /*6550*/  BSYNC.RECONVERGENT B1 ;  /* 0x0000000000017941 */ /* 0x000fea0003800200 */
.L_x_32752:
        /* <DEDUP_REMOVED lines=19> */
.L_x_32759:
        /* <DEDUP_REMOVED lines=13> */
.L_x_32761:
[----:B------:R-:W-:Y:S05]  /*6760*/  BSYNC.RECONVERGENT B2 ;  /* 0x0000000000027941 */ /* 0x000fea0003800200 */
.L_x_32760:
        /* <DEDUP_REMOVED lines=59> */
[----:B------:R-:W-:Y:S02]  /*6b20*/  IMAD.MOV.U32 R8, RZ, RZ, R0 ;  /* 0x000000ffff087224 */ /* 0x000fe400078e0000 */
[----:B------:R-:W-:-:S07]  /*6b30*/  IMAD.MOV.U32 R0, RZ, RZ, R110 ;  /* 0x000000ffff007224 */ /* 0x000fce00078e006e */
.L_x_32758:
[----:B------:R-:W-:Y:S05]  /*6b40*/  BSYNC.RECONVERGENT B1 ;  /* 0x0000000000017941 */ /* 0x000fea0003800200 */
.L_x_32757:
[----:B------:R-:W-:Y:S01]  /*6b50*/  ISETP.NE.AND P6, PT, R116, 0x1, PT ;  /* 0x000000017400780c */ /* 0x000fe20003fc5270 */
[----:B------:R-:W-:Y:S01]  /*6b60*/  HADD2.F32 R110, -RZ, R55.H0_H0 ;  /* 0x20000037ff6e7230 */ /* 0x000fe20000004100 */
[----:B------:R-:W-:Y:S01]  /*6b70*/  I2FP.F32.U32 R109, R8 ;  /* 0x00000008006d7245 */ /* 0x000fe20000201000 */
[----:B------:R-:W-:Y:S01]  /*6b80*/  BSSY.RECONVERGENT B1, `(.L_x_32762) ;  /* 0x000005d000017945 */ /* 0x000fe20003800200 */
[----:B------:R-:W-:Y:S02]  /*6b90*/  IMAD.MOV.U32 R111, RZ, RZ, R6 ;  /* 0x000000ffff6f7224 */ /* 0x000fe400078e0006 */
[----:B------:R-:W-:Y:S01]  /*6ba0*/  FMUL.FTZ R8, R110, R3 ;  /* 0x000000036e087220 */ /* 0x000fe20000410000 */
[----:B------:R-:W-:-:S03]  /*6bb0*/  FFMA.FTZ R110, R109, R56, 1.1641532182693481445e-10 ;  /* 0x2f0000006d6e7423 */ /* 0x000fc60000010038 */
[----:B------:R-:W-:Y:S01]  /*6bc0*/  FMUL.FTZ R109, R8, R57 ;  /* 0x00000039086d7220 */ /* 0x000fe20000410000 */
[----:B------:R-:W-:Y:S01]  /*6bd0*/  IMAD.MOV.U32 R8, RZ, RZ, 0x2 ;  /* 0x00000002ff087424 */ /* 0x000fe200078e00ff */
[----:B------:R-:W-:Y:S01]  /*6be0*/  FSETP.LE.FTZ.AND P5, PT, R110, R5, PT ;  /* 0x000000056e00720b */ /* 0x000fe20003fb3000 */
        /* <DEDUP_REMOVED lines=9> */
.L_x_32764:
        /* <DEDUP_REMOVED lines=15> */
.L_x_32766:
[----:B------:R-:W-:Y:S05]  /*6d70*/  BSYNC.RECONVERGENT B2 ;  /* 0x0000000000027941 */ /* 0x000fea0003800200 */
.L_x_32765:
        /* <DEDUP_REMOVED lines=61> */
.L_x_32763:
[----:B------:R-:W-:Y:S05]  /*7150*/  BSYNC.RECONVERGENT B1 ;  /* 0x0000000000017941 */ /* 0x000fea0003800200 */
.L_x_32762:
[----:B------:R-:W-:Y:S01]  /*7160*/  I2FP.F32.U32 R111, R111 ;  /* 0x0000006f006f7245 */ /* 0x000fe20000201000 */
[----:B------:R-:W-:Y:S01]  /*7170*/  HADD2.F32 R116, -RZ, R55.H1_H1 ;  /* 0x30000037ff747230 */ /* 0x000fe20000004100 */
[----:B------:R-:W-:-:S03]  /*7180*/  ISETP.NE.AND P6, PT, R119, RZ, PT ;  /* 0x000000ff7700720c */ /* 0x000fc60003fc5270 */
        /* <DEDUP_REMOVED lines=13> */
.L_x_32726:
        /* <DEDUP_REMOVED lines=11> */
[----:B------:R-:W-:Y:S01]  /*7310*/  SEL R110, RZ, 0x1, !P3 ;  /* 0x00000001ff6e7807 */ /* 0x000fe20005800000 */
[----:B0-----:R-:W-:-:S03]  /*7320*/  IMAD.WIDE.U32 R108, R2, 0x20, R108 ;  /* 0x00000020026c7825 */ /* 0x001fc600078e006c */
[----:B------:R-:W-:Y:S02]  /*7330*/  LOP3.LUT R111, R121, R110, RZ, 0xfc, !PT ;  /* 0x0000006e796f7212 */ /* 0x000fe400078efcff */
[----:B------:R-:W-:Y:S01]  /*7340*/  SEL R110, RZ, 0x1, !P6 ;  /* 0x00000001ff6e7807 */ /* 0x000fe20007000000 */
[----:B------:R-:W-:Y:S03]  /*7350*/  STG.E.128 desc[UR6][R108.64], R56 ;  /* 0x000000386c007986 */ /* 0x000fe6000c101d06 */
[----:B------:R-:W-:Y:S01]  /*7360*/  LOP3.LUT R110, R5, R110, RZ, 0xfc, !PT ;  /* 0x0000006e056e7212 */ /* 0x000fe200078efcff */
[----:B------:R1:W-:Y:S01]  /*7370*/  STG.E.128 desc[UR6][R108.64+0x10], R52 ;  /* 0x000010346c007986 */ /* 0x0003e2000c101d06 */
[----:B------:R-:W-:Y:S01]  /*7380*/  MOV R5, R0 ;  /* 0x0000000000057202 */ /* 0x000fe20000000f00 */
[C---:B------:R-:W-:Y:S02]  /*7390*/  VIADD R0, R2.reuse, 0x20 ;  /* 0x0000002002007836 */ /* 0x040fe40000000000 */
[----:B-1----:R-:W-:-:S05]  /*73a0*/  IMAD.WIDE.U32 R108, R2, 0x8, R118 ;  /* 0x00000008026c7825 */ /* 0x002fca00078e0076 */
[----:B------:R0:W-:Y:S02]  /*73b0*/  STG.E.64 desc[UR6][R108.64], R110 ;  /* 0x0000006e6c007986 */ /* 0x0001e4000c101b06 */
.L_x_32685:
[----:B------:R-:W-:Y:S05]  /*73c0*/  BSYNC.RECONVERGENT B0 ;  /* 0x0000000000007941 */ /* 0x000fea0003800200 */
.L_x_32684:
[----:B------:R-:W-:Y:S01]  /*73d0*/  ISETP.GE.U32.AND P0, PT, R14, 0x40, PT ;  /* 0x000000400e00780c */ /* 0x000fe20003f06070 */
[----:B------:R-:W-:Y:S03]  /*73e0*/  BSSY.RECONVERGENT B0, `(.L_x_32767) ;  /* 0x0000646000007945 */ /* 0x000fe60003800200 */
[----:B------:R-:W-:-:S09]  /*73f0*/  P2R R116, PR, RZ, 0x1 ;  /* 0x00000001ff747803 */ /* 0x000fd20000000000 */
[----:B------:R-:W-:Y:S05]  /*7400*/  @!P0 BRA `(.L_x_32768) ;  /* 0x00000064000c8947 */ /* 0x000fea0003800000 */
        /* <DEDUP_REMOVED lines=19> */
[----:B------:R-:W-:Y:S01]  /*7540*/  @!P0 IMAD.MOV.U32 R122, RZ, RZ, 0x3 ;  /* 0x00000003ff7a8424 */ /* 0x000fe200078e00ff */
[----:B------:R-:W-:Y:S01]  /*7550*/  @!P0 MOV R123, R10 ;  /* 0x0000000a007b8202 */ /* 0x000fe20000000f00 */
[--C-:B------:R-:W-:Y:S01]  /*7560*/  @!P0 IMAD.MOV.U32 R118, RZ, RZ, R5.reuse ;  /* 0x000000ffff768224 */ /* 0x100fe200078e0005 */
[----:B------:R-:W-:Y:S01]  /*7570*/  @P0 IADD3 R122, PT, PT, R8, 0x1, RZ ;  /* 0x00000001087a0810 */ /* 0x000fe20007ffe0ff */
[----:B------:R-:W-:Y:S02]  /*7580*/  @P0 IMAD.MOV.U32 R118, RZ, RZ, R5 ;  /* 0x000000ffff760224 */ /* 0x000fe400078e0005 */
[----:B------:R-:W-:Y:S01]  /*7590*/  @P0 IMAD.MOV.U32 R123, RZ, RZ, R9 ;  /* 0x000000ffff7b0224 */ /* 0x000fe200078e0009 */
[----:B------:R-:W-:Y:S06]  /*75a0*/  BRA `(.L_x_32771) ;  /* 0x0000000400287947 */ /* 0x000fec0003800000 */
.L_x_32772:
        /* <DEDUP_REMOVED lines=13> */
.L_x_32774:
[----:B------:R-:W-:Y:S05]  /*7680*/  BSYNC.RECONVERGENT B2 ;  /* 0x0000000000027941 */ /* 0x000fea0003800200 */
.L_x_32773:
        /* <DEDUP_REMOVED lines=8> */
[----:B------:R-:W-:-:S04]  /*7710*/  IMAD.WIDE.U32 R118, R119, -0x2daee0ad, RZ ;  /* 0xd2511f5377767825 */ /* 0x000fc800078e00ff */
[----:B------:R-:W-:Y:S01]  /*7720*/  IMAD.MOV.U32 R122, RZ, RZ, RZ ;  /* 0x000000ffff7a7224 */ /* 0x000fe200078e00ff */
        /* <DEDUP_REMOVED lines=49> */
[----:B------:R-:W-:-:S07]  /*7a40*/  LOP3.LUT R10, R8, UR13, R119, 0x96, !PT ;  /* 0x0000000d080a7c12 */ /* 0x000fce000f8e9677 */
.L_x_32771:
[----:B------:R-:W-:Y:S05]  /*7a50*/  BSYNC.RECONVERGENT B1 ;  /* 0x0000000000017941 */ /* 0x000fea0003800200 */
.L_x_32770:
[----:B------:R-:W0:Y:S01]  /*7a60*/  LDC R119, c[0x0][0x408] ;  /* 0x00010200ff777b82 */ /* 0x000e220000000800 */
[----:B------:R-:W-:Y:S01]  /*7a70*/  I2FP.F32.U32 R121, R123 ;  /* 0x0000007b00797245 */ /* 0x000fe20000201000 */
[----:B------:R-:W-:Y:S02]  /*7a80*/  HFMA2 R120, -RZ, RZ, 0.1171875, 0 ;  /* 0x2f800000ff787431 */ /* 0x000fe400000001ff */
[----:B-----5:R-:W-:Y:S01]  /*7a90*/  HADD2.F32 R124, -RZ, R44.H0_H0 ;  /* 0x2000002cff7c7230 */ /* 0x020fe20000004100 */
[----:B------:R-:W-:Y:S01]  /*7aa0*/  ISETP.NE.AND P1, PT, R122, 0x1, PT ;  /* 0x000000017a00780c */ /* 0x000fe20003f25270 */
[----:B------:R-:W-:Y:S01]  /*7ab0*/  BSSY.RECONVERGENT B1, `(.L_x_32775) ;  /* 0x0000060000017945 */ /* 0x000fe20003800200 */
[----:B------:R-:W-:Y:S01]  /*7ac0*/  FFMA.FTZ R8, R121, R120, 1.1641532182693481445e-10 ;  /* 0x2f00000079087423 */ /* 0x000fe20000010078 */
[----:B------:R-:W1:Y:S01]  /*7ad0*/  LDC R5, c[0x0][0x404] ;  /* 0x00010100ff057b82 */ /* 0x000e620000000800 */
[----:B------:R-:W-:-:S04]  /*7ae0*/  FMUL.FTZ R124, R124, R3 ;  /* 0x000000037c7c7220 */ /* 0x000fc80000410000 */
[----:B0-----:R-:W-:Y:S01]  /*7af0*/  FMUL.FTZ R124, R124, R119 ;  /* 0x000000777c7c7220 */ /* 0x001fe20000410000 */
[----:B-1----:R-:W-:Y:S01]  /*7b00*/  FSETP.GTU.FTZ.AND P0, PT, R8, R5, PT ;  /* 0x000000050800720b */ /* 0x002fe20003f1c000 */
[----:B------:R-:W-:-:S03]  /*7b10*/  IMAD.MOV.U32 R8, RZ, RZ, R6 ;  /* 0x000000ffff087224 */ /* 0x000fc600078e0006 */
[----:B------:R-:W-:Y:S01]  /*7b20*/  FSEL R121, R124, RZ, !P0 ;  /* 0x000000ff7c797208 */ /* 0x000fe20004000000 */
[----:B------:R-:W-:Y:S01]  /*7b30*/  IMAD.MOV.U32 R124, RZ, RZ, 0x2 ;  /* 0x00000002ff7c7424 */ /* 0x000fe200078e00ff */
        /* <DEDUP_REMOVED lines=12> */
.L_x_32777:
        /* <DEDUP_REMOVED lines=12> */
.L_x_32779:
[----:B------:R-:W-:Y:S05]  /*7cc0*/  BSYNC.RECONVERGENT B2 ;  /* 0x0000000000027941 */ /* 0x000fea0003800200 */
.L_x_32778:
[----:B------:R-:W-:Y:S01]  /*7cd0*/  IMAD.WIDE.U32 R8, R12, -0x2daee0ad, RZ ;  /* 0xd2511f530c087825 */ /* 0x000fe200078e00ff */
[----:B------:R-:W-:-:S03]  /*7ce0*/  UIADD3 UR13, UPT, UPT, UR4, -0x61c88647, URZ ;  /* 0x9e3779b9040d7890 */ /* 0x000fc6000fffe0ff */
        /* <DEDUP_REMOVED lines=53> */
[----:B------:R-:W-:Y:S01]  /*8040*/  IMAD.WIDE.U32 R8, R9, -0x326172a9, RZ ;  /* 0xcd9e8d5709087825 */ /* 0x000fe200078e00ff */
[----:B------:R-:W-:-:S03]  /*8050*/  UIADD3 UR13, UPT, UPT, UR4, -0x700cb87f, URZ ;  /* 0x8ff34781040d7890 */ /* 0x000fc6000fffe0ff */
[----:B------:R-:W-:Y:S01]  /*8060*/  IMAD.MOV.U32 R6, RZ, RZ, R8 ;  /* 0x000000ffff067224 */ /* 0x000fe200078e0008 */
[----:B------:R-:W-:Y:S01]  /*8070*/  MOV R8, R118 ;  /* 0x0000007600087202 */ /* 0x000fe20000000f00 */
[----:B------:R-:W-:Y:S01]  /*8080*/  IMAD.MOV.U32 R118, RZ, RZ, R124 ;  /* 0x000000ffff767224 */ /* 0x000fe200078e007c */
[----:B------:R-:W-:Y:S01]  /*8090*/  LOP3.LUT R9, R122, UR13, R9, 0x96, !PT ;  /* 0x0000000d7a097c12 */ /* 0x000fe2000f8e9609 */
[----:B------:R-:W-:-:S07]  /*80a0*/  IMAD.MOV.U32 R124, RZ, RZ, RZ ;  /* 0x000000ffff7c7224 */ /* 0x000fce00078e00ff */
.L_x_32776:
[----:B------:R-:W-:Y:S05]  /*80b0*/  BSYNC.RECONVERGENT B1 ;  /* 0x0000000000017941 */ /* 0x000fea0003800200 */
.L_x_32775:
        /* <DEDUP_REMOVED lines=22> */
.L_x_32782:
        /* <DEDUP_REMOVED lines=13> */
.L_x_32784:
[----:B------:R-:W-:Y:S05]  /*82f0*/  BSYNC.RECONVERGENT B2 ;  /* 0x0000000000027941 */ /* 0x000fea0003800200 */
.L_x_32783:
        /* <DEDUP_REMOVED lines=61> */
.L_x_32781:
[----:B------:R-:W-:Y:S05]  /*86d0*/  BSYNC.RECONVERGENT B1 ;  /* 0x0000000000017941 */ /* 0x000fea0003800200 */
.L_x_32780:
        /* <DEDUP_REMOVED lines=22> */
.L_x_32787:
        /* <DEDUP_REMOVED lines=13> */
.L_x_32789:
[----:B------:R-:W-:Y:S05]  /*8910*/  BSYNC.RECONVERGENT B2 ;  /* 0x0000000000027941 */ /* 0x000fea0003800200 */
.L_x_32788:
        /* <DEDUP_REMOVED lines=57> */
[----:B------:R-:W-:Y:S01]  /*8cb0*/  IMAD.MOV.U32 R124, RZ, RZ, RZ ;  /* 0x000000ffff7c7224 */ /* 0x000fe200078e00ff */
[----:B------:R-:W-:Y:S01]  /*8cc0*/  LOP3.LUT R10, R8, UR13, R123, 0x96, !PT ;  /* 0x0000000d080a7c12 */ /* 0x000fe2000f8e967b */
[----:B------:R-:W-:Y:S01]  /*8cd0*/  IMAD.MOV.U32 R8, RZ, RZ, R118 ;  /* 0x000000ffff087224 */ /* 0x000fe200078e0076 */
[----:B------:R-:W-:-:S07]  /*8ce0*/  MOV R118, R122 ;  /* 0x0000007a00767202 */ /* 0x000fce0000000f00 */
.L_x_32786:
[----:B------:R-:W-:Y:S05]  /*8cf0*/  BSYNC.RECONVERGENT B1 ;  /* 0x0000000000017941 */ /* 0x000fea0003800200 */
.L_x_32785:
        /* <DEDUP_REMOVED lines=22> */
.L_x_32792:
        /* <DEDUP_REMOVED lines=13> */
.L_x_32794:
[----:B------:R-:W-:Y:S05]  /*8f30*/  BSYNC.RECONVERGENT B2 ;  /* 0x0000000000027941 */ /* 0x000fea0003800200 */
.L_x_32793:
        /* <DEDUP_REMOVED lines=58> */
[----:B------:R-:W-:Y:S02]  /*92e0*/  LOP3.LUT R10, R8, UR13, R45, 0x96, !PT ;  /* 0x0000000d080a7c12 */ /* 0x000fe4000f8e962d */
[----:B------:R-:W-:Y:S01]  /*92f0*/  MOV R8, R118 ;  /* 0x0000007600087202 */ /* 0x000fe20000000f00 */
[----:B------:R-:W-:-:S07]  /*9300*/  IMAD.MOV.U32 R118, RZ, RZ, R44 ;  /* 0x000000ffff767224 */ /* 0x000fce00078e002c */
.L_x_32791:
[----:B------:R-:W-:Y:S05]  /*9310*/  BSYNC.RECONVERGENT B1 ;  /* 0x0000000000017941 */ /* 0x000fea0003800200 */
.L_x_32790:
        /* <DEDUP_REMOVED lines=22> */
.L_x_32797:
        /* <DEDUP_REMOVED lines=13> */
.L_x_32799:
[----:B------:R-:W-:Y:S05]  /*9550*/  BSYNC.RECONVERGENT B2 ;  /* 0x0000000000027941 */ /* 0x000fea0003800200 */
.L_x_32798:
        /* <DEDUP_REMOVED lines=59> */
[----:B------:R-:W-:Y:S01]  /*9910*/  IMAD.MOV.U32 R8, RZ, RZ, R118 ;  /* 0x000000ffff087224 */ /* 0x000fe200078e0076 */
[----:B------:R-:W-:-:S07]  /*9920*/  MOV R118, R122 ;  /* 0x0000007a00767202 */ /* 0x000fce0000000f00 */
.L_x_32796:
[----:B------:R-:W-:Y:S05]  /*9930*/  BSYNC.RECONVERGENT B1 ;  /* 0x0000000000017941 */ /* 0x000fea0003800200 */
.L_x_32795:
        /* <DEDUP_REMOVED lines=22> */
.L_x_32802:
        /* <DEDUP_REMOVED lines=13> */
.L_x_32804:
[----:B------:R-:W-:Y:S05]  /*9b70*/  BSYNC.RECONVERGENT B2 ;  /* 0x0000000000027941 */ /* 0x000fea0003800200 */
.L_x_32803:
        /* <DEDUP_REMOVED lines=61> */
.L_x_32801:
[----:B------:R-:W-:Y:S05]  /*9f50*/  BSYNC.RECONVERGENT B1 ;  /* 0x0000000000017941 */ /* 0x000fea0003800200 */
.L_x_32800:
        /* <DEDUP_REMOVED lines=22> */
.L_x_32807:
        /* <DEDUP_REMOVED lines=15> */
.L_x_32809:
[----:B------:R-:W-:Y:S05]  /*a1b0*/  BSYNC.RECONVERGENT B2 ;  /* 0x0000000000027941 */ /* 0x000fea0003800200 */
.L_x_32808:
        /* <DEDUP_REMOVED lines=61> */
.L_x_32806:
[----:B------:R-:W-:Y:S05]  /*a590*/  BSYNC.RECONVERGENT B1 ;  /* 0x0000000000017941 */ /* 0x000fea0003800200 */
.L_x_32805:
        /* <DEDUP_REMOVED lines=10> */
.L_x_32769:
        /* <DEDUP_REMOVED lines=16> */
.L_x_32813:
        /* <DEDUP_REMOVED lines=13> */
.L_x_32815:
[----:B------:R-:W-:Y:S05]  /*a810*/  BSYNC.RECONVERGENT B2 ;  /* 0x0000000000027941 */ /* 0x000fea0003800200 */
.L_x_32814:
        /* <DEDUP_REMOVED lines=54> */
[----:B------:R-:W-:Y:S02]  /*ab80*/  HFMA2 R108, -RZ, RZ, 0, 0 ;  /* 0x00000000ff6c7431 */ /* 0x000fe400000001ff */
[----:B------:R-:W-:Y:S01]  /*ab90*/  IMAD.WIDE.U32 R118, R118, -0x2daee0ad, RZ ;  /* 0xd2511f5376767825 */ /* 0x000fe200078e00ff */
[----:B------:R-:W-:Y:S02]  /*aba0*/  LOP3.LUT R9, R48, UR13, R51, 0x96, !PT ;  /* 0x0000000d30097c12 */ /* 0x000fe4000f8e9633 */
[----:B------:R-:W-:Y:S01]  /*abb0*/  MOV R6, R50 ;  /* 0x0000003200067202 */ /* 0x000fe20000000f00 */
[----:B------:R-:W-:Y:S01]  /*abc0*/  IMAD.MOV.U32 R49, RZ, RZ, R5 ;  /* 0x000000ffff317224 */ /* 0x000fe200078e0005 */
[----:B------:R-:W-:-:S07]  /*abd0*/  LOP3.LUT R10, R8, UR14, R119, 0x96, !PT ;  /* 0x0000000e080a7c12 */ /* 0x000fce000f8e9677 */
.L_x_32812:
[----:B------:R-:W-:Y:S05]  /*abe0*/  BSYNC.RECONVERGENT B1 ;  /* 0x0000000000017941 */ /* 0x000fea0003800200 */
.L_x_32811:
[----:B------:R-:W0:Y:S01]  /*abf0*/  LDC R5, c[0x0][0x404] ;  /* 0x00010100ff057b82 */ /* 0x000e220000000800 */
[----:B------:R-:W-:Y:S01]  /*ac00*/  ISETP.NE.AND P0, PT, R108, 0x1, PT ;  /* 0x000000016c00780c */ /* 0x000fe20003f05270 */
[----:B-----5:R-:W-:Y:S01]  /*ac10*/  HADD2.F32 R50, -RZ, R44.H0_H0 ;  /* 0x2000002cff327230 */ /* 0x020fe20000004100 */
[----:B------:R-:W-:Y:S01]  /*ac20*/  I2FP.F32.U32 R8, R49 ;  /* 0x0000003100087245 */ /* 0x000fe20000201000 */
[----:B------:R-:W-:Y:S01]  /*ac30*/  IMAD.MOV.U32 R49, RZ, RZ, 0x2f800000 ;  /* 0x2f800000ff317424 */ /* 0x000fe200078e00ff */
[----:B------:R-:W-:Y:S01]  /*ac40*/  BSSY.RECONVERGENT B1, `(.L_x_32816) ;  /* 0x000005d000017945 */ /* 0x000fe20003800200 */
[----:B------:R-:W-:Y:S01]  /*ac50*/  MOV R109, 0x2 ;  /* 0x00000002006d7802 */ /* 0x000fe20000000f00 */
[----:B------:R-:W-:Y:S01]  /*ac60*/  FMUL.FTZ R51, R50, R3 ;  /* 0x0000000332337220 */ /* 0x000fe20000410000 */
[----:B------:R-:W1:Y:S01]  /*ac70*/  LDC R48, c[0x0][0x408] ;  /* 0x00010200ff307b82 */ /* 0x000e620000000800 */
[----:B------:R-:W-:-:S05]  /*ac80*/  FFMA.FTZ R8, R8, R49, 1.1641532182693481445e-10 ;  /* 0x2f00000008087423 */ /* 0x000fca0000010031 */
        /* <DEDUP_REMOVED lines=13> */
.L_x_32818:
        /* <DEDUP_REMOVED lines=13> */
.L_x_32820:
[----:B------:R-:W-:Y:S05]  /*ae30*/  BSYNC.RECONVERGENT B2 ;  /* 0x0000000000027941 */ /* 0x000fea0003800200 */
.L_x_32819:
        /* <DEDUP_REMOVED lines=61> */
.L_x_32817:
[----:B------:R-:W-:Y:S05]  /*b210*/  BSYNC.RECONVERGENT B1 ;  /* 0x0000000000017941 */ /* 0x000fea0003800200 */
.L_x_32816:
        /* <DEDUP_REMOVED lines=19> */
.L_x_32823:
        /* <DEDUP_REMOVED lines=13> */
.L_x_32825:
[----:B------:R-:W-:Y:S05]  /*b420*/  BSYNC.RECONVERGENT B2 ;  /* 0x0000000000027941 */ /* 0x000fea0003800200 */
.L_x_32824:
        /* <DEDUP_REMOVED lines=61> */
.L_x_32822:
[----:B------:R-:W-:Y:S05]  /*b800*/  BSYNC.RECONVERGENT B1 ;  /* 0x0000000000017941 */ /* 0x000fea0003800200 */
.L_x_32821:
        /* <DEDUP_REMOVED lines=19> */
.L_x_32828:
        /* <DEDUP_REMOVED lines=13> */
.L_x_32830:
[----:B------:R-:W-:Y:S05]  /*ba10*/  BSYNC.RECONVERGENT B2 ;  /* 0x0000000000027941 */ /* 0x000fea0003800200 */
.L_x_32829:
        /* <DEDUP_REMOVED lines=61> */
.L_x_32827:
[----:B------:R-:W-:Y:S05]  /*bdf0*/  BSYNC.RECONVERGENT B1 ;  /* 0x0000000000017941 */ /* 0x000fea0003800200 */
.L_x_32826:
        /* <DEDUP_REMOVED lines=19> */
.L_x_32833:
        /* <DEDUP_REMOVED lines=13> */
.L_x_32835:
[----:B------:R-:W-:Y:S05]  /*c000*/  BSYNC.RECONVERGENT B2 ;  /* 0x0000000000027941 */ /* 0x000fea0003800200 */
.L_x_32834:
        /* <DEDUP_REMOVED lines=61> */
.L_x_32832:
[----:B------:R-:W-:Y:S05]  /*c3e0*/  BSYNC.RECONVERGENT B1 ;  /* 0x0000000000017941 */ /* 0x000fea0003800200 */
.L_x_32831:
        /* <DEDUP_REMOVED lines=19> */
.L_x_32838:
        /* <DEDUP_REMOVED lines=13> */
.L_x_32840:
[----:B------:R-:W-:Y:S05]  /*c5f0*/  BSYNC.RECONVERGENT B2 ;  /* 0x0000000000027941 */ /* 0x000fea0003800200 */
.L_x_32839:
        /* <DEDUP_REMOVED lines=61> */
.L_x_32837:
[----:B------:R-:W-:Y:S05]  /*c9d0*/  BSYNC.RECONVERGENT B1 ;  /* 0x0000000000017941 */ /* 0x000fea0003800200 */
.L_x_32836:
[----:B------:R-:W-:Y:S01]  /*c9e0*/  ISETP.NE.AND P5, PT, R111, 0x1, PT ;  /* 0x000000016f00780c */ /* 0x000fe20003fa5270 */
[----:B------:R-:W-:Y:S01]  /*c9f0*/  HADD2.F32 R46, -RZ, R46.H1_H1 ;  /* 0x3000002eff2e7230 */ /* 0x000fe20000004100 */
[----:B------:R-:W-:Y:S01]  /*ca00*/  I2FP.F32.U32 R8, R8 ;  /* 0x0000000800087245 */ /* 0x000fe20000201000 */
[----:B------:R-:W-:Y:S01]  /*ca10*/  BSSY.RECONVERGENT B1, `(.L_x_32841) ;  /* 0x000005b000017945 */ /* 0x000fe20003800200 */
[----:B------:R-:W-:Y:S02]  /*ca20*/  IMAD.MOV.U32 R119, RZ, RZ, 0x2 ;  /* 0x00000002ff777424 */ /* 0x000fe400078e00ff */
[----:B------:R-:W-:Y:S01]  /*ca30*/  FMUL.FTZ R109, R46, R3 ;  /* 0x000000032e6d7220 */ /* 0x000fe20000410000 */
[----:B------:R-:W-:-:S03]  /*ca40*/  FFMA.FTZ R8, R8, R49, 1.1641532182693481445e-10 ;  /* 0x2f00000008087423 */ /* 0x000fc60000010031 */
[----:B------:R-:W-:Y:S01]  /*ca50*/  FMUL.FTZ R46, R109, R48 ;  /* 0x000000306d2e7220 */ /* 0x000fe20000410000 */
[----:B------:R-:W-:Y:S02]  /*ca60*/  MOV R109, R6 ;  /* 0x00000006006d7202 */ /* 0x000fe40000000f00 */
[----:B------:R-:W-:Y:S01]  /*ca70*/  FSETP.LE.FTZ.AND P4, PT, R8, R5, PT ;  /* 0x000000050800720b */ /* 0x000fe20003f93000 */
        /* <DEDUP_REMOVED lines=9> */
.L_x_32843:
        /* <DEDUP_REMOVED lines=13> */
.L_x_32845:
[----:B------:R-:W-:Y:S05]  /*cbe0*/  BSYNC.RECONVERGENT B2 ;  /* 0x0000000000027941 */ /* 0x000fea0003800200 */
.L_x_32844:
        /* <DEDUP_REMOVED lines=59> */
[----:B------:R-:W-:Y:S02]  /*cfa0*/  LOP3.LUT R10, R8, UR13, R111, 0x96, !PT ;  /* 0x0000000d080a7c12 */ /* 0x000fe4000f8e966f */
[----:B------:R-:W-:-:S07]  /*cfb0*/  MOV R118, R110 ;  /* 0x0000006e00767202 */ /* 0x000fce0000000f00 */
.L_x_32842:
[----:B------:R-:W-:Y:S05]  /*cfc0*/  BSYNC.RECONVERGENT B1 ;  /* 0x0000000000017941 */ /* 0x000fea0003800200 */
.L_x_32841:
[----:B------:R-:W-:Y:S01]  /*cfd0*/  ISETP.NE.AND P6, PT, R119, 0x1, PT ;  /* 0x000000017700780c */ /* 0x000fe20003fc5270 */
[----:B------:R-:W-:Y:S01]  /*cfe0*/  HADD2.F32 R110, -RZ, R47.H0_H0 ;  /* 0x2000002fff6e7230 */ /* 0x000fe20000004100 */
[----:B------:R-:W-:Y:S01]  /*cff0*/  I2FP.F32.U32 R8, R109 ;  /* 0x0000006d00087245 */ /* 0x000fe20000201000 */
[----:B------:R-:W-:Y:S01]  /*d000*/  BSSY.RECONVERGENT B1, `(.L_x_32846) ;  /* 0x000005d000017945 */ /* 0x000fe20003800200 */
[----:B------:R-:W-:Y:S02]  /*d010*/  IMAD.MOV.U32 R111, RZ, RZ, R6 ;  /* 0x000000ffff6f7224 */ /* 0x000fe400078e0006 */
[----:B------:R-:W-:Y:S01]  /*d020*/  FMUL.FTZ R109, R110, R3 ;  /* 0x000000036e6d7220 */ /* 0x000fe20000410000 */
[----:B------:R-:W-:Y:S01]  /*d030*/  FFMA.FTZ R110, R8, R49, 1.1641532182693481445e-10 ;  /* 0x2f000000086e7423 */ /* 0x000fe20000010031 */
[----:B------:R-:W-:Y:S02]  /*d040*/  HFMA2 R8, -RZ, RZ, 0, 1.1920928955078125e-07 ;  /* 0x00000002ff087431 */ /* 0x000fe400000001ff */
[----:B------:R-:W-:-:S02]  /*d050*/  FMUL.FTZ R109, R109, R48 ;  /* 0x000000306d6d7220 */ /* 0x000fc40000410000 */
[----:B------:R-:W-:Y:S01]  /*d060*/  FSETP.LE.FTZ.AND P5, PT, R110, R5, PT ;  /* 0x000000056e00720b */ /* 0x000fe20003fb3000 */
        /* <DEDUP_REMOVED lines=9> */
.L_x_32848:
        /* <DEDUP_REMOVED lines=15> */
.L_x_32850:
[----:B------:R-:W-:Y:S05]  /*d1f0*/  BSYNC.RECONVERGENT B2 ;  /* 0x0000000000027941 */ /* 0x000fea0003800200 */
.L_x_32849:
        /* <DEDUP_REMOVED lines=61> */
.L_x_32847:
[----:B------:R-:W-:Y:S05]  /*d5d0*/  BSYNC.RECONVERGENT B1 ;  /* 0x0000000000017941 */ /* 0x000fea0003800200 */
.L_x_32846:
[----:B------:R-:W-:Y:S01]  /*d5e0*/  HADD2.F32 R120, -RZ, R47.H1_H1 ;  /* 0x3000002fff787230 */ /* 0x000fe20000004100 */
[----:B------:R-:W-:Y:S02]  /*d5f0*/  I2FP.F32.U32 R110, R111 ;  /* 0x0000006f006e7245 */ /* 0x000fe40000201000 */
[----:B------:R-:W-:Y:S02]  /*d600*/  ISETP.NE.AND P6, PT, R121, RZ, PT ;  /* 0x000000ff7900720c */ /* 0x000fe40003fc5270 */
[----:B------:R-:W-:Y:S01]  /*d610*/  FMUL.FTZ R47, R120, R3 ;  /* 0x00000003782f7220 */ /* 0x000fe20000410000 */
[----:B------:R-:W-:Y:S01]  /*d620*/  FFMA.FTZ R110, R110, R49, 1.1641532182693481445e-10 ;  /* 0x2f0000006e6e7423 */ /* 0x000fe20000010031 */
[----:B------:R-:W-:Y:S02]  /*d630*/  FSEL R49, R44, RZ, P0 ;  /* 0x000000ff2c317208 */ /* 0x000fe40000000000 */
[----:B------:R-:W-:Y:S01]  /*d640*/  FMUL.FTZ R47, R47, R48 ;  /* 0x000000302f2f7220 */ /* 0x000fe20000410000 */
[----:B------:R-:W-:-:S02]  /*d650*/  FSEL R48, R50, RZ, P6 ;  /* 0x000000ff32307208 */ /* 0x000fc40003000000 */
[----:B------:R-:W-:Y:S02]  /*d660*/  FSETP.GTU.FTZ.AND P6, PT, R110, R5, PT ;  /* 0x000000056e00720b */ /* 0x000fe40003fdc000 */
[----:B------:R-:W-:Y:S02]  /*d670*/  FSEL R50, R51, RZ, P1 ;  /* 0x000000ff33327208 */ /* 0x000fe40000800000 */
[----:B------:R-:W-:Y:S02]  /*d680*/  FSEL R51, R45, RZ, P2 ;  /* 0x000000ff2d337208 */ /* 0x000fe40001000000 */
[----:B------:R-:W-:Y:S02]  /*d690*/  FSEL R47, R47, RZ, !P6 ;  /* 0x000000ff2f2f7208 */ /* 0x000fe40007000000 */
[----:B------:R-:W-:Y:S02]  /*d6a0*/  FSEL R45, R46, RZ, P4 ;  /* 0x000000ff2e2d7208 */ /* 0x000fe40002000000 */
[----:B------:R-:W-:-:S02]  /*d6b0*/  PLOP3.LUT P6, PT, P6, PT, PT, 0x8, 0x80 ;  /* 0x000000000080781c */ /* 0x000fc400037ce170 */
[----:B------:R-:W-:Y:S02]  /*d6c0*/  FSEL R44, R108, RZ, P3 ;  /* 0x000000ff6c2c7208 */ /* 0x000fe40001800000 */
[----:B------:R-:W-:-:S09]  /*d6d0*/  FSEL R46, R109, RZ, P5 ;  /* 0x000000ff6d2e7208 */ /* 0x000fd20002800000 */
.L_x_32810:
        /* <DEDUP_REMOVED lines=17> */
[----:B------:R-:W-:Y:S01]  /*d7f0*/  IMAD.MOV.U32 R5, RZ, RZ, R118 ;  /* 0x000000ffff057224 */ /* 0x000fe200078e0076 */
[----:B------:R1:W-:Y:S02]  /*d800*/  STG.E.128 desc[UR6][R108.64+0x10], R44 ;  /* 0x0000102c6c007986 */ /* 0x0003e4000c101d06 */
[C---:B-1----:R-:W-:Y:S01]  /*d810*/  IMAD.WIDE.U32 R108, R0.reuse, 0x8, R120 ;  /* 0x00000008006c7825 */ /* 0x042fe200078e0078 */
[----:B------:R-:W-:-:S04]  /*d820*/  IADD3 R0, PT, PT, R0, 0x20, RZ ;  /* 0x0000002000007810 */ /* 0x000fc80007ffe0ff */
[----:B------:R1:W-:Y:S03]  /*d830*/  STG.E.64 desc[UR6][R108.64], R110 ;  /* 0x0000006e6c007986 */ /* 0x0003e6000c101b06 */
.L_x_32768:
[----:B------:R-:W-:Y:S05]  /*d840*/  BSYNC.RECONVERGENT B0 ;  /* 0x0000000000007941 */ /* 0x000fea0003800200 */
.L_x_32767:
[----:B------:R-:W-:Y:S01]  /*d850*/  ISETP.GE.U32.AND P0, PT, R14, 0x60, PT ;  /* 0x000000600e00780c */ /* 0x000fe20003f06070 */
[----:B------:R-:W-:Y:S03]  /*d860*/  BSSY.RECONVERGENT B0, `(.L_x_32851) ;  /* 0x0000646000007945 */ /* 0x000fe60003800200 */
[----:B------:R-:W-:-:S09]  /*d870*/  P2R R118, PR, RZ, 0x1 ;  /* 0x00000001ff767803 */ /* 0x000fd20000000000 */
[----:B------:R-:W-:Y:S05]  /*d880*/  @!P0 BRA `(.L_x_32852) ;  /* 0x00000064000c8947 */ /* 0x000fea0003800000 */
[----:B------:R-:W2:Y:S02]  /*d890*/  LDC.64 R36, c[0x0][0x390] ;  /* 0x0000e400ff247b82 */ /* 0x000ea40000000a00 */
[----:B--2---:R-:W-:-:S06]  /*d8a0*/  IMAD.WIDE.U32 R36, R0, 0x10, R36 ;  /* 0x0000001000247825 */ /* 0x004fcc00078e0024 */
[----:B------:R-:W5:Y:S01]  /*d8b0*/  LDG.E.128 R36, desc[UR6][R36.64] ;  /* 0x0000000624247981 */ /* 0x000f62000c1e1d00 */
[----:B------:R-:W-:-:S04]  /*d8c0*/  UISETP.NE.U32.AND UP1, UPT, UR8, URZ, UPT ;  /* 0x000000ff0800728c */ /* 0x000fc8000bf25070 */
[----:B------:R-:W-:-:S09]  /*d8d0*/  UISETP.NE.AND.EX UP1, UPT, UR9, URZ, UPT, UP1 ;  /* 0x000000ff0900728c */ /* 0x000fd2000bf25310 */
[----:B------:R-:W-:Y:S05]  /*d8e0*/  BRA.U !UP1, `(.L_x_32853) ;  /* 0x0000003109747547 */ /* 0x000fea000b800000 */
[----:B------:R-:W2:Y:S02]  /*d8f0*/  LDC.64 R40, c[0x0][0x3a0] ;  /* 0x0000e800ff287b82 */ /* 0x000ea40000000a00 */
[----:B--2---:R-:W-:-:S05]  /*d900*/  IMAD.WIDE.U32 R122, R0, 0x20, R40 ;  /* 0x00000020007a7825 */ /* 0x004fca00078e0028 */
[----:B------:R2:W5:Y:S04]  /*d910*/  LDG.E.128 R40, desc[UR6][R122.64] ;  /* 0x000000067a287981 */ /* 0x000568000c1e1d00 */
[----:B01----:R2:W5:Y:S01]  /*d920*/  LDG.E.128 R108, desc[UR6][R122.64+0x10] ;  /* 0x000010067a6c7981 */ /* 0x003562000c1e1d00 */
[----:B------:R-:W-:Y:S01]  /*d930*/  ISETP.NE.AND P0, PT, R8, 0x1, PT ;  /* 0x000000010800780c */ /* 0x000fe20003f05270 */
[----:B------:R-:W-:Y:S01]  /*d940*/  BSSY.RECONVERGENT B1, `(.L_x_32854) ;  /* 0x0000059000017945 */ /* 0x000fe20003800200 */
[----:B------:R-:W-:Y:S01]  /*d950*/  IMAD.MOV.U32 R124, RZ, RZ, 0x2 ;  /* 0x00000002ff7c7424 */ /* 0x000fe200078e00ff */
[----:B------:R-:W-:Y:S01]  /*d960*/  MOV R121, R6 ;  /* 0x0000000600797202 */ /* 0x000fe20000000f00 */
[----:B------:R-:W-:-:S09]  /*d970*/  IMAD.MOV.U32 R120, RZ, RZ, R5 ;  /* 0x000000ffff787224 */ /* 0x000fd200078e0005 */
[----:B--2---:R-:W-:Y:S05]  /*d980*/  @!P0 BRA `(.L_x_32855) ;  /* 0x0000000400508947 */ /* 0x004fea0003800000 */
        /* <DEDUP_REMOVED lines=10> */
.L_x_32856:
        /* <DEDUP_REMOVED lines=13> */
.L_x_32858:
[----:B------:R-:W-:Y:S05]  /*db00*/  BSYNC.RECONVERGENT B2 ;  /* 0x0000000000027941 */ /* 0x000fea0003800200 */
.L_x_32857:
        /* <DEDUP_REMOVED lines=59> */
[----:B------:R-:W-:-:S07]  /*dec0*/  MOV R121, R5 ;  /* 0x0000000500797202 */ /* 0x000fce0000000f00 */
.L_x_32855:
[----:B------:R-:W-:Y:S05]  /*ded0*/  BSYNC.RECONVERGENT B1 ;  /* 0x0000000000017941 */ /* 0x000fea0003800200 */
.L_x_32854:
        /* <DEDUP_REMOVED lines=10> */
[----:B-1----:R-:W-:Y:S02]  /*df80*/  FSETP.GTU.FTZ.AND P0, PT, R8, R5, PT ;  /* 0x000000050800720b */ /* 0x002fe40003f1c000 */
[----:B------:R-:W-:Y:S02]  /*df90*/  MOV R8, R6 ;  /* 0x0000000600087202 */ /* 0x000fe40000000f00 */
        /* <DEDUP_REMOVED lines=14> */
.L_x_32861:
        /* <DEDUP_REMOVED lines=12> */
.L_x_32863:
[----:B------:R-:W-:Y:S05]  /*e140*/  BSYNC.RECONVERGENT B2 ;  /* 0x0000000000027941 */ /* 0x000fea0003800200 */
.L_x_32862:
        /* <DEDUP_REMOVED lines=56> */
[----:B------:R-:W-:-:S03]  /*e4d0*/  IMAD.WIDE.U32 R8, R9, -0x326172a9, RZ ;  /* 0xcd9e8d5709087825 */ /* 0x000fc600078e00ff */
[----:B------:R-:W-:Y:S01]  /*e4e0*/  MOV R6, R8 ;  /* 0x0000000800067202 */ /* 0x000fe20000000f00 */
[----:B------:R-:W-:Y:S01]  /*e4f0*/  IMAD.MOV.U32 R8, RZ, RZ, R120 ;  /* 0x000000ffff087224 */ /* 0x000fe200078e0078 */
[----:B------:R-:W-:Y:S01]  /*e500*/  LOP3.LUT R9, R122, UR13, R9, 0x96, !PT ;  /* 0x0000000d7a097c12 */ /* 0x000fe2000f8e9609 */
[----:B------:R-:W-:Y:S01]  /*e510*/  IMAD.MOV.U32 R122, RZ, RZ, RZ ;  /* 0x000000ffff7a7224 */ /* 0x000fe200078e00ff */
[----:B------:R-:W-:-:S07]  /*e520*/  MOV R120, R124 ;  /* 0x0000007c00787202 */ /* 0x000fce0000000f00 */
.L_x_32860:
[----:B------:R-:W-:Y:S05]  /*e530*/  BSYNC.RECONVERGENT B1 ;  /* 0x0000000000017941 */ /* 0x000fea0003800200 */
.L_x_32859:
        /* <DEDUP_REMOVED lines=22> */
.L_x_32866:
        /* <DEDUP_REMOVED lines=13> */
.L_x_32868:
[----:B------:R-:W-:Y:S05]  /*e770*/  BSYNC.RECONVERGENT B2 ;  /* 0x0000000000027941 */ /* 0x000fea0003800200 */
.L_x_32867:
        /* <DEDUP_REMOVED lines=61> */
.L_x_32865:
[----:B------:R-:W-:Y:S05]  /*eb50*/  BSYNC.RECONVERGENT B1 ;  /* 0x0000000000017941 */ /* 0x000fea0003800200 */
.L_x_32864:
        /* <DEDUP_REMOVED lines=22> */
.L_x_32871:
        /* <DEDUP_REMOVED lines=13> */
.L_x_32873:
[----:B------:R-:W-:Y:S05]  /*ed90*/  BSYNC.RECONVERGENT B2 ;  /* 0x0000000000027941 */ /* 0x000fea0003800200 */
.L_x_32872:
        /* <DEDUP_REMOVED lines=61> */
.L_x_32870:
[----:B------:R-:W-:Y:S05]  /*f170*/  BSYNC.RECONVERGENT B1 ;  /* 0x0000000000017941 */ /* 0x000fea0003800200 */
.L_x_32869:
        /* <DEDUP_REMOVED lines=22> */
.L_x_32876:
        /* <DEDUP_REMOVED lines=13> */
.L_x_32878:
[----:B------:R-:W-:Y:S05]  /*f3b0*/  BSYNC.RECONVERGENT B2 ;  /* 0x0000000000027941 */ /* 0x000fea0003800200 */
.L_x_32877:
        /* <DEDUP_REMOVED lines=61> */
.L_x_32875:
[----:B------:R-:W-:Y:S05]  /*f790*/  BSYNC.RECONVERGENT B1 ;  /* 0x0000000000017941 */ /* 0x000fea0003800200 */
.L_x_32874:
        /* <DEDUP_REMOVED lines=22> */
.L_x_32881:
        /* <DEDUP_REMOVED lines=13> */
.L_x_32883:
[----:B------:R-:W-:Y:S05]  /*f9d0*/  BSYNC.RECONVERGENT B2 ;  /* 0x0000000000027941 */ /* 0x000fea0003800200 */
.L_x_32882:
        /* <DEDUP_REMOVED lines=61> */
.L_x_32880:
[----:B------:R-:W-:Y:S05]  /*fdb0*/  BSYNC.RECONVERGENT B1 ;  /* 0x0000000000017941 */ /* 0x000fea0003800200 */
.L_x_32879:
        /* <DEDUP_REMOVED lines=22> */
.L_x_32886:
        /* <DEDUP_REMOVED lines=13> */
.L_x_32888:
[----:B------:R-:W-:Y:S05]  /*fff0*/  BSYNC.RECONVERGENT B2 ;  /* 0x0000000000027941 */ /* 0x000fea0003800200 */
.L_x_32887:
        /* <DEDUP_REMOVED lines=61> */
.L_x_32885:
[----:B------:R-:W-:Y:S05]  /*103d0*/  BSYNC.RECONVERGENT B1 ;  /* 0x0000000000017941 */ /* 0x000fea0003800200 */
.L_x_32884:
        /* <DEDUP_REMOVED lines=22> */
.L_x_32891:
        /* <DEDUP_REMOVED lines=15> */
.L_x_32893:
[----:B------:R-:W-:Y:S05]  /*10630*/  BSYNC.RECONVERGENT B2 ;  /* 0x0000000000027941 */ /* 0x000fea0003800200 */
.L_x_32892:
        /* <DEDUP_REMOVED lines=61> */
.L_x_32890:
[----:B------:R-:W-:Y:S05]  /*10a10*/  BSYNC.RECONVERGENT B1 ;  /* 0x0000000000017941 */ /* 0x000fea0003800200 */
.L_x_32889:
        /* <DEDUP_REMOVED lines=10> */
.L_x_32853:
[----:B------:R-:W-:Y:S01]  /*10ac0*/  ISETP.NE.AND P0, PT, R8, 0x1, PT ;  /* 0x000000010800780c */ /* 0x000fe20003f05270 */
[----:B------:R-:W-:Y:S01]  /*10ad0*/  BSSY.RECONVERGENT B1, `(.L_x_32895) ;  /* 0x0000059000017945 */ /* 0x000fe20003800200 */
[----:B01----:R-:W-:Y:S02]  /*10ae0*/  HFMA2 R108, -RZ, RZ, 0, 1.1920928955078125e-07 ;  /* 0x00000002ff6c7431 */ /* 0x003fe400000001ff */
        /* <DEDUP_REMOVED lines=13> */
.L_x_32897:
        /* <DEDUP_REMOVED lines=13> */
.L_x_32899:
[----:B------:R-:W-:Y:S05]  /*10c90*/  BSYNC.RECONVERGENT B2 ;  /* 0x0000000000027941 */ /* 0x000fea0003800200 */
.L_x_32898:
        /* <DEDUP_REMOVED lines=60> */
.L_x_32896:
[----:B------:R-:W-:Y:S05]  /*11060*/  BSYNC.RECONVERGENT B1 ;  /* 0x0000000000017941 */ /* 0x000fea0003800200 */
.L_x_32895:
        /* <DEDUP_REMOVED lines=23> */
.L_x_32902:
        /* <DEDUP_REMOVED lines=13> */
.L_x_32904:
[----:B------:R-:W-:Y:S05]  /*112b0*/  BSYNC.RECONVERGENT B2 ;  /* 0x0000000000027941 */ /* 0x000fea0003800200 */
.L_x_32903:
        /* <DEDUP_REMOVED lines=61> */
.L_x_32901:
[----:B------:R-:W-:Y:S05]  /*11690*/  BSYNC.RECONVERGENT B1 ;  /* 0x0000000000017941 */ /* 0x000fea0003800200 */
.L_x_32900:
        /* <DEDUP_REMOVED lines=19> */
.L_x_32907:
        /* <DEDUP_REMOVED lines=13> */
.L_x_32909:
[----:B------:R-:W-:Y:S05]  /*118a0*/  BSYNC.RECONVERGENT B2 ;  /* 0x0000000000027941 */ /* 0x000fea0003800200 */
.L_x_32908:
        /* <DEDUP_REMOVED lines=61> */
.L_x_32906:
[----:B------:R-:W-:Y:S05]  /*11c80*/  BSYNC.RECONVERGENT B1 ;  /* 0x0000000000017941 */ /* 0x000fea0003800200 */
.L_x_32905:
        /* <DEDUP_REMOVED lines=19> */
.L_x_32912:
        /* <DEDUP_REMOVED lines=13> */
.L_x_32914:
[----:B------:R-:W-:Y:S05]  /*11e90*/  BSYNC.RECONVERGENT B2 ;  /* 0x0000000000027941 */ /* 0x000fea0003800200 */
.L_x_32913:
        /* <DEDUP_REMOVED lines=61> */
.L_x_32911:
[----:B------:R-:W-:Y:S05]  /*12270*/  BSYNC.RECONVERGENT B1 ;  /* 0x0000000000017941 */ /* 0x000fea0003800200 */
.L_x_32910:
        /* <DEDUP_REMOVED lines=19> */
.L_x_32917:
        /* <DEDUP_REMOVED lines=13> */
.L_x_32919:
[----:B------:R-:W-:Y:S05]  /*12480*/  BSYNC.RECONVERGENT B2 ;  /* 0x0000000000027941 */ /* 0x000fea0003800200 */
.L_x_32918:
        /* <DEDUP_REMOVED lines=61> */
.L_x_32916:
[----:B------:R-:W-:Y:S05]  /*12860*/  BSYNC.RECONVERGENT B1 ;  /* 0x0000000000017941 */ /* 0x000fea0003800200 */
.L_x_32915:
[----:B------:R-:W-:Y:S01]  /*12870*/  ISETP.NE.AND P4, PT, R110, 0x1, PT ;  /* 0x000000016e00780c */ /* 0x000fe20003f85270 */
[----:B------:R-:W-:Y:S01]  /*12880*/  HADD2.F32 R108, -RZ, R38.H0_H0 ;  /* 0x20000026ff6c7230 */ /* 0x000fe20000004100 */
[----:B------:R-:W-:Y:S01]  /*12890*/  I2FP.F32.U32 R8, R8 ;  /* 0x0000000800087245 */ /* 0x000fe20000201000 */
[----:B------:R-:W-:Y:S01]  /*128a0*/  BSSY.RECONVERGENT B1, `(.L_x_32920) ;  /* 0x000005b000017945 */ /* 0x000fe20003800200 */
[----:B------:R-:W-:Y:S02]  /*128b0*/  HFMA2 R111, -RZ, RZ, 0, 1.1920928955078125e-07 ;  /* 0x00000002ff6f7431 */ /* 0x000fe400000001ff */
[----:B------:R-:W-:Y:S01]  /*128c0*/  FMUL.FTZ R109, R108, R3 ;  /* 0x000000036c6d7220 */ /* 0x000fe20000410000 */
[----:B------:R-:W-:-:S03]  /*128d0*/  FFMA.FTZ R8, R8, R41, 1.1641532182693481445e-10 ;  /* 0x2f00000008087423 */ /* 0x000fc60000010029 */
[----:B------:R-:W-:Y:S01]  /*128e0*/  FMUL.FTZ R108, R109, R40 ;  /* 0x000000286d6c7220 */ /* 0x000fe20000410000 */
[----:B------:R-:W-:Y:S01]  /*128f0*/  IMAD.MOV.U32 R109, RZ, RZ, R6 ;  /* 0x000000ffff6d7224 */ /* 0x000fe200078e0006 */
        /* <DEDUP_REMOVED lines=10> */
.L_x_32922:
        /* <DEDUP_REMOVED lines=13> */
.L_x_32924:
[----:B------:R-:W-:Y:S05]  /*12a70*/  BSYNC.RECONVERGENT B2 ;  /* 0x0000000000027941 */ /* 0x000fea0003800200 */
.L_x_32923:
        /* <DEDUP_REMOVED lines=61> */
.L_x_32921:
[----:B------:R-:W-:Y:S05]  /*12e50*/  BSYNC.RECONVERGENT B1 ;  /* 0x0000000000017941 */ /* 0x000fea0003800200 */
.L_x_32920:
        /* <DEDUP_REMOVED lines=19> */
.L_x_32927:
        /* <DEDUP_REMOVED lines=13> */
.L_x_32929:
[----:B------:R-:W-:Y:S05]  /*13060*/  BSYNC.RECONVERGENT B2 ;  /* 0x0000000000027941 */ /* 0x000fea0003800200 */
.L_x_32928:
        /* <DEDUP_REMOVED lines=61> */
.L_x_32926:
[----:B------:R-:W-:Y:S05]  /*13440*/  BSYNC.RECONVERGENT B1 ;  /* 0x0000000000017941 */ /* 0x000fea0003800200 */
.L_x_32925:
        /* <DEDUP_REMOVED lines=19> */
.L_x_32932:
        /* <DEDUP_REMOVED lines=15> */
.L_x_32934:
[----:B------:R-:W-:Y:S05]  /*13670*/  BSYNC.RECONVERGENT B2 ;  /* 0x0000000000027941 */ /* 0x000fea0003800200 */
.L_x_32933:
        /* <DEDUP_REMOVED lines=61> */
.L_x_32931:
[----:B------:R-:W-:Y:S05]  /*13a50*/  BSYNC.RECONVERGENT B1 ;  /* 0x0000000000017941 */ /* 0x000fea0003800200 */
.L_x_32930:
        /* <DEDUP_REMOVED lines=16> */
.L_x_32894:
[----:B------:R-:W0:Y:S01]  /*13b60*/  LDC.64 R108, c[0x0][0x3a8] ;  /* 0x0000ea00ff6c7b82 */ /* 0x000e220000000a00 */
[----:B------:R-:W-:Y:S02]  /*13b70*/  SEL R121, RZ, 0x1000000, !P6 ;  /* 0x01000000ff797807 */ /* 0x000fe40007000000 */
[----:B------:R-:W-:Y:S02]  /*13b80*/  SEL R124, RZ, 0x10000, !P5 ;  /* 0x00010000ff7c7807 */ /* 0x000fe40006800000 */
[----:B------:R-:W-:Y:S02]  /*13b90*/  SEL R5, RZ, 0x100, !P4 ;  /* 0x00000100ff057807 */ /* 0x000fe40006000000 */
[----:B------:R-:W-:Y:S01]  /*13ba0*/  SEL R119, RZ, 0x1000000, !P2 ;  /* 0x01000000ff777807 */ /* 0x000fe20005000000 */
[----:B------:R-:W1:Y:S01]  /*13bb0*/  LDC.64 R122, c[0x0][0x3b0] ;  /* 0x0000ec00ff7a7b82 */ /* 0x000e620000000a00 */
[----:B------:R-:W-:Y:S01]  /*13bc0*/  ISETP.NE.AND P6, PT, R126, RZ, PT ;  /* 0x000000ff7e00720c */ /* 0x000fe20003fc5270 */
[----:B0-----:R-:W-:Y:S01]  /*13bd0*/  IMAD.WIDE.U32 R110, R0, 0x20, R108 ;  /* 0x00000020006e7825 */ /* 0x001fe200078e006c */
[----:B------:R-:W-:-:S02]  /*13be0*/  LOP3.LUT R109, R5, R121, R124, 0xfe, !PT ;  /* 0x00000079056d7212 */ /* 0x000fc400078efe7c */
[----:B------:R-:W-:Y:S02]  /*13bf0*/  SEL R108, RZ, 0x10000, !P1 ;  /* 0x00010000ff6c7807 */ /* 0x000fe40004800000 */
[----:B------:R-:W-:Y:S01]  /*13c00*/  SEL R5, RZ, 0x100, !P0 ;  /* 0x00000100ff057807 */ /* 0x000fe20004000000 */
[----:B------:R2:W-:Y:S01]  /*13c10*/  STG.E.128 desc[UR6][R110.64], R40 ;  /* 0x000000286e007986 */ /* 0x0005e2000c101d06 */
[C---:B-1----:R-:W-:Y:S02]  /*13c20*/  IMAD.WIDE.U32 R122, R0.reuse, 0x8, R122 ;  /* 0x00000008007a7825 */ /* 0x042fe400078e007a */
[----:B------:R-:W-:Y:S01]  /*13c30*/  LOP3.LUT R5, R5, R119, R108, 0xfe, !PT ;  /* 0x0000007705057212 */ /* 0x000fe200078efe6c */
[----:B------:R2:W-:Y:S01]  /*13c40*/  STG.E.128 desc[UR6][R110.64+0x10], R36 ;  /* 0x000010246e007986 */ /* 0x0005e2000c101d06 */
[----:B------:R-:W-:Y:S02]  /*13c50*/  SEL R108, RZ, 0x1, !P3 ;  /* 0x00000001ff6c7807 */ /* 0x000fe40005800000 */
[----:B------:R-:W-:-:S02]  /*13c60*/  IADD3 R0, PT, PT, R0, 0x20, RZ ;  /* 0x0000002000007810 */ /* 0x000fc40007ffe0ff */
[----:B------:R-:W-:Y:S02]  /*13c70*/  LOP3.LUT R109, R109, R108, RZ, 0xfc, !PT ;  /* 0x0000006c6d6d7212 */ /* 0x000fe400078efcff */
[----:B------:R-:W-:-:S04]  /*13c80*/  SEL R108, RZ, 0x1, !P6 ;  /* 0x00000001ff6c7807 */ /* 0x000fc80007000000 */
[----:B------:R-:W-:Y:S01]  /*13c90*/  LOP3.LUT R108, R5, R108, RZ, 0xfc, !PT ;  /* 0x0000006c056c7212 */ /* 0x000fe200078efcff */
[----:B------:R-:W-:-:S04]  /*13ca0*/  IMAD.MOV.U32 R5, RZ, RZ, R120 ;  /* 0x000000ffff057224 */ /* 0x000fc800078e0078 */
[----:B------:R2:W-:Y:S03]  /*13cb0*/  STG.E.64 desc[UR6][R122.64], R108 ;  /* 0x0000006c7a007986 */ /* 0x0005e6000c101b06 */
.L_x_32852:
[----:B------:R-:W-:Y:S05]  /*13cc0*/  BSYNC.RECONVERGENT B0 ;  /* 0x0000000000007941 */ /* 0x000fea0003800200 */
.L_x_32851:
[----:B------:R-:W-:Y:S01]  /*13cd0*/  ISETP.GE.U32.AND P0, PT, R14, 0x80, PT ;  /* 0x000000800e00780c */ /* 0x000fe20003f06070 */
[----:B------:R-:W-:Y:S03]  /*13ce0*/  BSSY.RECONVERGENT B0, `(.L_x_32935) ;  /* 0x0000646000007945 */ /* 0x000fe60003800200 */
[----:B------:R-:W-:-:S09]  /*13cf0*/  P2R R119, PR, RZ, 0x1 ;  /* 0x00000001ff777803 */ /* 0x000fd20000000000 */
[----:B------:R-:W-:Y:S05]  /*13d00*/  @!P0 BRA `(.L_x_32936) ;  /* 0x00000064000c8947 */ /* 0x000fea0003800000 */
[----:B------:R-:W3:Y:S02]  /*13d10*/  LDC.64 R28, c[0x0][0x390] ;  /* 0x0000e400ff1c7b82 */ /* 0x000ee40000000a00 */
[----:B---3--:R-:W-:-:S06]  /*13d20*/  IMAD.WIDE.U32 R28, R0, 0x10, R28 ;  /* 0x00000010001c7825 */ /* 0x008fcc00078e001c */
        /* <DEDUP_REMOVED lines=24> */
.L_x_32940:
        /* <DEDUP_REMOVED lines=13> */
.L_x_32942:
[----:B------:R-:W-:Y:S05]  /*13f80*/  BSYNC.RECONVERGENT B2 ;  /* 0x0000000000027941 */ /* 0x000fea0003800200 */
.L_x_32941:
[----:B------:R-:W-:Y:S01]  /*13f90*/  LOP3.LUT R122, R7, UR5, R9, 0x96, !PT ;  /* 0x00000005077a7c12 */ /* 0x000fe2000f8e9609 */
[----:B------:R-:W-:Y:S01]  /*13fa0*/  IMAD.WIDE.U32 R120, R15, -0x326172a9, RZ ;  /* 0xcd9e8d570f787825 */ /* 0x000fe200078e00ff */
[----:B------:R-:W-:Y:S01]  /*13fb0*/  UIADD3 UR13, UPT, UPT, UR4, -0x61c88647, URZ ;  /* 0x9e3779b9040d7890 */ /* 0x000fe2000fffe0ff */
[----:B------:R-:W-:Y:S02]  /*13fc0*/  MOV R125, R5 ;  /* 0x00000005007d7202 */ /* 0x000fe40000000f00 */
        /* <DEDUP_REMOVED lines=55> */
[----:B------:R-:W-:-:S07]  /*14340*/  LOP3.LUT R10, R8, UR13, R121, 0x96, !PT ;  /* 0x0000000d080a7c12 */ /* 0x000fce000f8e9679 */
.L_x_32939:
[----:B------:R-:W-:Y:S05]  /*14350*/  BSYNC.RECONVERGENT B1 ;  /* 0x0000000000017941 */ /* 0x000fea0003800200 */
.L_x_32938:
        /* <DEDUP_REMOVED lines=26> */
.L_x_32945:
        /* <DEDUP_REMOVED lines=12> */
.L_x_32947:
[----:B------:R-:W-:Y:S05]  /*145c0*/  BSYNC.RECONVERGENT B2 ;  /* 0x0000000000027941 */ /* 0x000fea0003800200 */
.L_x_32946:
        /* <DEDUP_REMOVED lines=56> */
[----:B------:R-:W-:Y:S02]  /*14950*/  UIADD3 UR13, UPT, UPT, UR4, -0x700cb87f, URZ ;  /* 0x8ff34781040d7890 */ /* 0x000fe4000fffe0ff */
[----:B------:R-:W-:Y:S01]  /*14960*/  MOV R6, R8 ;  /* 0x0000000800067202 */ /* 0x000fe20000000f00 */
[----:B------:R-:W-:Y:S01]  /*14970*/  IMAD.MOV.U32 R8, RZ, RZ, R120 ;  /* 0x000000ffff087224 */ /* 0x000fe200078e0078 */
[----:B------:R-:W-:Y:S01]  /*14980*/  MOV R120, R126 ;  /* 0x0000007e00787202 */ /* 0x000fe20000000f00 */
[----:B------:R-:W-:Y:S01]  /*14990*/  IMAD.MOV.U32 R126, RZ, RZ, RZ ;  /* 0x000000ffff7e7224 */ /* 0x000fe200078e00ff */
[----:B------:R-:W-:-:S07]  /*149a0*/  LOP3.LUT R9, R124, UR13, R9, 0x96, !PT ;  /* 0x0000000d7c097c12 */ /* 0x000fce000f8e9609 */
.L_x_32944:
[----:B------:R-:W-:Y:S05]  /*149b0*/  BSYNC.RECONVERGENT B1 ;  /* 0x0000000000017941 */ /* 0x000fea0003800200 */
.L_x_32943:
        /* <DEDUP_REMOVED lines=22> */
.L_x_32950:
        /* <DEDUP_REMOVED lines=13> */
.L_x_32952:
[----:B------:R-:W-:Y:S05]  /*14bf0*/  BSYNC.RECONVERGENT B2 ;  /* 0x0000000000027941 */ /* 0x000fea0003800200 */
.L_x_32951:
        /* <DEDUP_REMOVED lines=60> */
[----:B------:R-:W-:-:S07]  /*14fc0*/  HFMA2 R124, -RZ, RZ, 0, 0 ;  /* 0x00000000ff7c7431 */ /* 0x000fce00000001ff */
.L_x_32949:
[----:B------:R-:W-:Y:S05]  /*14fd0*/  BSYNC.RECONVERGENT B1 ;  /* 0x0000000000017941 */ /* 0x000fea0003800200 */
.L_x_32948:
        /* <DEDUP_REMOVED lines=22> */
.L_x_32955:
        /* <DEDUP_REMOVED lines=13> */
.L_x_32957:
[----:B------:R-:W-:Y:S05]  /*15210*/  BSYNC.RECONVERGENT B2 ;  /* 0x0000000000027941 */ /* 0x000fea0003800200 */
.L_x_32956:
        /* <DEDUP_REMOVED lines=61> */
.L_x_32954:
[----:B------:R-:W-:Y:S05]  /*155f0*/  BSYNC.RECONVERGENT B1 ;  /* 0x0000000000017941 */ /* 0x000fea0003800200 */
.L_x_32953:
        /* <DEDUP_REMOVED lines=22> */
.L_x_32960:
        /* <DEDUP_REMOVED lines=13> */
.L_x_32962:
[----:B------:R-:W-:Y:S05]  /*15830*/  BSYNC.RECONVERGENT B2 ;  /* 0x0000000000027941 */ /* 0x000fea0003800200 */
.L_x_32961:
        /* <DEDUP_REMOVED lines=61> */
.L_x_32959:
[----:B------:R-:W-:Y:S05]  /*15c10*/  BSYNC.RECONVERGENT B1 ;  /* 0x0000000000017941 */ /* 0x000fea0003800200 */
.L_x_32958:
        /* <DEDUP_REMOVED lines=22> */
.L_x_32965:
        /* <DEDUP_REMOVED lines=13> */
.L_x_32967:
[----:B------:R-:W-:Y:S05]  /*15e50*/  BSYNC.RECONVERGENT B2 ;  /* 0x0000000000027941 */ /* 0x000fea0003800200 */
.L_x_32966:
        /* <DEDUP_REMOVED lines=61> */
.L_x_32964:
[----:B------:R-:W-:Y:S05]  /*16230*/  BSYNC.RECONVERGENT B1 ;  /* 0x0000000000017941 */ /* 0x000fea0003800200 */
.L_x_32963:
        /* <DEDUP_REMOVED lines=22> */
.L_x_32970:
        /* <DEDUP_REMOVED lines=13> */
.L_x_32972:
[----:B------:R-:W-:Y:S05]  /*16470*/  BSYNC.RECONVERGENT B2 ;  /* 0x0000000000027941 */ /* 0x000fea0003800200 */
.L_x_32971:
        /* <DEDUP_REMOVED lines=61> */
.L_x_32969:
[----:B------:R-:W-:Y:S05]  /*16850*/  BSYNC.RECONVERGENT B1 ;  /* 0x0000000000017941 */ /* 0x000fea0003800200 */
.L_x_32968:
        /* <DEDUP_REMOVED lines=22> */
.L_x_32975:
        /* <DEDUP_REMOVED lines=15> */
.L_x_32977:
[----:B------:R-:W-:Y:S05]  /*16ab0*/  BSYNC.RECONVERGENT B2 ;  /* 0x0000000000027941 */ /* 0x000fea0003800200 */
.L_x_32976:
        /* <DEDUP_REMOVED lines=61> */
.L_x_32974:
[----:B------:R-:W-:Y:S05]  /*16e90*/  BSYNC.RECONVERGENT B1 ;  /* 0x0000000000017941 */ /* 0x000fea0003800200 */
.L_x_32973:
        /* <DEDUP_REMOVED lines=10> */
.L_x_32937:
[----:B------:R-:W-:Y:S01]  /*16f40*/  ISETP.NE.AND P0, PT, R8, 0x1, PT ;  /* 0x000000010800780c */ /* 0x000fe20003f05270 */
[----:B------:R-:W-:Y:S01]  /*16f50*/  BSSY.RECONVERGENT B1, `(.L_x_32979) ;  /* 0x0000059000017945 */ /* 0x000fe20003800200 */
[----:B012---:R-:W-:Y:S02]  /*16f60*/  HFMA2 R108, -RZ, RZ, 0, 1.1920928955078125e-07 ;  /* 0x00000002ff6c7431 */ /* 0x007fe400000001ff */
        /* <DEDUP_REMOVED lines=13> */
.L_x_32981:
        /* <DEDUP_REMOVED lines=13> */
.L_x_32983:
[----:B------:R-:W-:Y:S05]  /*17110*/  BSYNC.RECONVERGENT B2 ;  /* 0x0000000000027941 */ /* 0x000fea0003800200 */
.L_x_32982:
        /* <DEDUP_REMOVED lines=60> */
.L_x_32980:
[----:B------:R-:W-:Y:S05]  /*174e0*/  BSYNC.RECONVERGENT B1 ;  /* 0x0000000000017941 */ /* 0x000fea0003800200 */
.L_x_32979:
        /* <DEDUP_REMOVED lines=23> */
.L_x_32986:
        /* <DEDUP_REMOVED lines=13> */
.L_x_32988:
[----:B------:R-:W-:Y:S05]  /*17730*/  BSYNC.RECONVERGENT B2 ;  /* 0x0000000000027941 */ /* 0x000fea0003800200 */
.L_x_32987:
        /* <DEDUP_REMOVED lines=61> */
.L_x_32985:
[----:B------:R-:W-:Y:S05]  /*17b10*/  BSYNC.RECONVERGENT B1 ;  /* 0x0000000000017941 */ /* 0x000fea0003800200 */
.L_x_32984:
        /* <DEDUP_REMOVED lines=19> */
.L_x_32991:
        /* <DEDUP_REMOVED lines=13> */
.L_x_32993:
[----:B------:R-:W-:Y:S05]  /*17d20*/  BSYNC.RECONVERGENT B2 ;  /* 0x0000000000027941 */ /* 0x000fea0003800200 */
.L_x_32992:
        /* <DEDUP_REMOVED lines=61> */
.L_x_32990:
[----:B------:R-:W-:Y:S05]  /*18100*/  BSYNC.RECONVERGENT B1 ;  /* 0x0000000000017941 */ /* 0x000fea0003800200 */
.L_x_32989:
        /* <DEDUP_REMOVED lines=19> */
.L_x_32996:
        /* <DEDUP_REMOVED lines=13> */
.L_x_32998:
[----:B------:R-:W-:Y:S05]  /*18310*/  BSYNC.RECONVERGENT B2 ;  /* 0x0000000000027941 */ /* 0x000fea0003800200 */
.L_x_32997:
        /* <DEDUP_REMOVED lines=61> */
.L_x_32995:
[----:B------:R-:W-:Y:S05]  /*186f0*/  BSYNC.RECONVERGENT B1 ;  /* 0x0000000000017941 */ /* 0x000fea0003800200 */
.L_x_32994:
[----:B------:R-:W-:Y:S01]  /*18700*/  ISETP.NE.AND P3, PT, R111, 0x1, PT ;  /* 0x000000016f00780c */ /* 0x000fe20003f65270 */
[----:B------:R-:W-:Y:S01]  /*18710*/  HADD2.F32 R108, -RZ, R29.H1_H1 ;  /* 0x3000001dff6c7230 */ /* 0x000fe20000004100 */
[----:B------:R-:W-:Y:S01]  /*18720*/  I2FP.F32.U32 R8, R8 ;  /* 0x0000000800087245 */ /* 0x000fe20000201000 */
[----:B------:R-:W-:Y:S01]  /*18730*/  BSSY.RECONVERGENT B1, `(.L_x_32999) ;  /* 0x000005b000017945 */ /* 0x000fe20003800200 */
[----:B------:R-:W-:Y:S01]  /*18740*/  IMAD.MOV.U32 R110, RZ, RZ, 0x2 ;  /* 0x00000002ff6e7424 */ /* 0x000fe200078e00ff */
[----:B------:R-:W-:Y:S01]  /*18750*/  MOV R109, R6 ;  /* 0x00000006006d7202 */ /* 0x000fe20000000f00 */
[----:B------:R-:W-:Y:S01]  /*18760*/  FMUL.FTZ R29, R108, R3 ;  /* 0x000000036c1d7220 */ /* 0x000fe20000410000 */
[----:B------:R-:W-:-:S03]  /*18770*/  FFMA.FTZ R8, R8, R33, 1.1641532182693481445e-10 ;  /* 0x2f00000008087423 */ /* 0x000fc60000010021 */
[----:B------:R-:W-:Y:S02]  /*18780*/  FMUL.FTZ R29, R29, R32 ;  /* 0x000000201d1d7220 */ /* 0x000fe40000410000 */
[----:B------:R-:W-:Y:S01]  /*18790*/  FSETP.LE.FTZ.AND P2, PT, R8, R5, PT ;  /* 0x000000050800720b */ /* 0x000fe20003f53000 */
        /* <DEDUP_REMOVED lines=9> */
.L_x_33001:
        /* <DEDUP_REMOVED lines=13> */
.L_x_33003:
[----:B------:R-:W-:Y:S05]  /*18900*/  BSYNC.RECONVERGENT B2 ;  /* 0x0000000000027941 */ /* 0x000fea0003800200 */
.L_x_33002:
        /* <DEDUP_REMOVED lines=61> */
.L_x_33000:
[----:B------:R-:W-:Y:S05]  /*18ce0*/  BSYNC.RECONVERGENT B1 ;  /* 0x0000000000017941 */ /* 0x000fea0003800200 */
.L_x_32999:
        /* <DEDUP_REMOVED lines=19> */
.L_x_33006:
        /* <DEDUP_REMOVED lines=13> */
.L_x_33008:
[----:B------:R-:W-:Y:S05]  /*18ef0*/  BSYNC.RECONVERGENT B2 ;  /* 0x0000000000027941 */ /* 0x000fea0003800200 */
.L_x_33007:
        /* <DEDUP_REMOVED lines=61> */
.L_x_33005:
[----:B------:R-:W-:Y:S05]  /*192d0*/  BSYNC.RECONVERGENT B1 ;  /* 0x0000000000017941 */ /* 0x000fea0003800200 */
.L_x_33004:
        /* <DEDUP_REMOVED lines=19> */
.L_x_33011:
        /* <DEDUP_REMOVED lines=13> */
.L_x_33013:
[----:B------:R-:W-:Y:S05]  /*194e0*/  BSYNC.RECONVERGENT B2 ;  /* 0x0000000000027941 */ /* 0x000fea0003800200 */
.L_x_33012:
        /* <DEDUP_REMOVED lines=61> */
.L_x_33010:
[----:B------:R-:W-:Y:S05]  /*198c0*/  BSYNC.RECONVERGENT B1 ;  /* 0x0000000000017941 */ /* 0x000fea0003800200 */
.L_x_33009:
        /* <DEDUP_REMOVED lines=19> */
.L_x_33016:
        /* <DEDUP_REMOVED lines=15> */
.L_x_33018:
[----:B------:R-:W-:Y:S05]  /*19af0*/  BSYNC.RECONVERGENT B2 ;  /* 0x0000000000027941 */ /* 0x000fea0003800200 */
.L_x_33017:
        /* <DEDUP_REMOVED lines=61> */
.L_x_33015:
[----:B------:R-:W-:Y:S05]  /*19ed0*/  BSYNC.RECONVERGENT B1 ;  /* 0x0000000000017941 */ /* 0x000fea0003800200 */
.L_x_33014:
        /* <DEDUP_REMOVED lines=16> */
.L_x_32978:
[----:B------:R-:W0:Y:S01]  /*19fe0*/  LDC.64 R108, c[0x0][0x3a8] ;  /* 0x0000ea00ff6c7b82 */ /* 0x000e220000000a00 */
[----:B------:R-:W-:Y:S02]  /*19ff0*/  SEL R125, RZ, 0x1000000, !P6 ;  /* 0x01000000ff7d7807 */ /* 0x000fe40007000000 */
[----:B------:R-:W-:Y:S02]  /*1a000*/  ISETP.NE.AND P6, PT, R123, RZ, PT ;  /* 0x000000ff7b00720c */ /* 0x000fe40003fc5270 */
[----:B------:R-:W-:Y:S02]  /*1a010*/  SEL R126, RZ, 0x10000, !P5 ;  /* 0x00010000ff7e7807 */ /* 0x000fe40006800000 */
[----:B------:R-:W-:Y:S01]  /*1a020*/  SEL R5, RZ, 0x100, !P4 ;  /* 0x00000100ff057807 */ /* 0x000fe20006000000 */
[----:B------:R-:W1:Y:S01]  /*1a030*/  LDC.64 R122, c[0x0][0x3b0] ;  /* 0x0000ec00ff7a7b82 */ /* 0x000e620000000a00 */
[----:B------:R-:W-:Y:S02]  /*1a040*/  SEL R121, RZ, 0x1000000, !P2 ;  /* 0x01000000ff797807 */ /* 0x000fe40005000000 */
[----:B------:R-:W-:Y:S01]  /*1a050*/  SEL R124, RZ, 0x10000, !P1 ;  /* 0x00010000ff7c7807 */ /* 0x000fe20004800000 */
[----:B0-----:R-:W-:Y:S01]  /*1a060*/  IMAD.WIDE.U32 R110, R0, 0x20, R108 ;  /* 0x00000020006e7825 */ /* 0x001fe200078e006c */
[----:B------:R-:W-:-:S02]  /*1a070*/  LOP3.LUT R109, R5, R125, R126, 0xfe, !PT ;  /* 0x0000007d056d7212 */ /* 0x000fc400078efe7e */
[----:B------:R-:W-:Y:S02]  /*1a080*/  SEL R108, RZ, 0x1, !P3 ;  /* 0x00000001ff6c7807 */ /* 0x000fe40005800000 */
[----:B------:R-:W-:Y:S01]  /*1a090*/  SEL R5, RZ, 0x100, !P0 ;  /* 0x00000100ff057807 */ /* 0x000fe20004000000 */
[----:B------:R3:W-:Y:S01]  /*1a0a0*/  STG.E.128 desc[UR6][R110.64], R32 ;  /* 0x000000206e007986 */ /* 0x0007e2000c101d06 */
[----:B------:R-:W-:Y:S01]  /*1a0b0*/  LOP3.LUT R109, R109, R108, RZ, 0xfc, !PT ;  /* 0x0000006c6d6d7212 */ /* 0x000fe200078efcff */
[C---:B-1----:R-:W-:Y:S01]  /*1a0c0*/  IMAD.WIDE.U32 R122, R0.reuse, 0x8, R122 ;  /* 0x00000008007a7825 */ /* 0x042fe200078e007a */
[----:B------:R-:W-:Y:S01]  /*1a0d0*/  LOP3.LUT R5, R5, R121, R124, 0xfe, !PT ;  /* 0x0000007905057212 */ /* 0x000fe200078efe7c */
[----:B------:R3:W-:Y:S01]  /*1a0e0*/  STG.E.128 desc[UR6][R110.64+0x10], R28 ;  /* 0x0000101c6e007986 */ /* 0x0007e2000c101d06 */
[----:B------:R-:W-:Y:S02]  /*1a0f0*/  SEL R108, RZ, 0x1, !P6 ;  /* 0x00000001ff6c7807 */ /* 0x000fe40007000000 */
[----:B------:R-:W-:-:S02]  /*1a100*/  IADD3 R0, PT, PT, R0, 0x20, RZ ;  /* 0x0000002000007810 */ /* 0x000fc40007ffe0ff */
[----:B------:R-:W-:Y:S01]  /*1a110*/  LOP3.LUT R108, R5, R108, RZ, 0xfc, !PT ;  /* 0x0000006c056c7212 */ /* 0x000fe200078efcff */
[----:B------:R-:W-:-:S04]  /*1a120*/  IMAD.MOV.U32 R5, RZ, RZ, R120 ;  /* 0x000000ffff057224 */ /* 0x000fc800078e0078 */
[----:B------:R3:W-:Y:S03]  /*1a130*/  STG.E.64 desc[UR6][R122.64], R108 ;  /* 0x0000006c7a007986 */ /* 0x0007e6000c101b06 */
.L_x_32936:
[----:B------:R-:W-:Y:S05]  /*1a140*/  BSYNC.RECONVERGENT B0 ;  /* 0x0000000000007941 */ /* 0x000fea0003800200 */
.L_x_32935:
[----:B------:R-:W-:Y:S01]  /*1a150*/  ISETP.GE.U32.AND P0, PT, R14, 0xa0, PT ;  /* 0x000000a00e00780c */ /* 0x000fe20003f06070 */
[----:B------:R-:W-:Y:S03]  /*1a160*/  BSSY.RECONVERGENT B0, `(.L_x_33019) ;  /* 0x0000646000007945 */ /* 0x000fe60003800200 */
[----:B--23--:R-:W-:-:S09]  /*1a170*/  P2R R123, PR, RZ, 0x1 ;  /* 0x00000001ff7b7803 */ /* 0x00cfd20000000000 */
        /* <DEDUP_REMOVED lines=27> */
.L_x_33024:
        /* <DEDUP_REMOVED lines=13> */
.L_x_33026:
[----:B------:R-:W-:Y:S05]  /*1a400*/  BSYNC.RECONVERGENT B2 ;  /* 0x0000000000027941 */ /* 0x000fea0003800200 */
.L_x_33025:
        /* <DEDUP_REMOVED lines=60> */
.L_x_33023:
[----:B------:R-:W-:Y:S05]  /*1a7d0*/  BSYNC.RECONVERGENT B1 ;  /* 0x0000000000017941 */ /* 0x000fea0003800200 */
.L_x_33022:
        /* <DEDUP_REMOVED lines=26> */
.L_x_33029:
        /* <DEDUP_REMOVED lines=12> */
.L_x_33031:
[----:B------:R-:W-:Y:S05]  /*1aa40*/  BSYNC.RECONVERGENT B2 ;  /* 0x0000000000027941 */ /* 0x000fea0003800200 */
.L_x_33030:
        /* <DEDUP_REMOVED lines=62> */
.L_x_33028:
[----:B------:R-:W-:Y:S05]  /*1ae30*/  BSYNC.RECONVERGENT B1 ;  /* 0x0000000000017941 */ /* 0x000fea0003800200 */
.L_x_33027:
        /* <DEDUP_REMOVED lines=22> */
.L_x_33034:
        /* <DEDUP_REMOVED lines=13> */
.L_x_33036:
[----:B------:R-:W-:Y:S05]  /*1b070*/  BSYNC.RECONVERGENT B2 ;  /* 0x0000000000027941 */ /* 0x000fea0003800200 */
.L_x_33035:
        /* <DEDUP_REMOVED lines=61> */
.L_x_33033:
[----:B------:R-:W-:Y:S05]  /*1b450*/  BSYNC.RECONVERGENT B1 ;  /* 0x0000000000017941 */ /* 0x000fea0003800200 */
.L_x_33032:
        /* <DEDUP_REMOVED lines=22> */
.L_x_33039:
        /* <DEDUP_REMOVED lines=13> */
.L_x_33041:
[----:B------:R-:W-:Y:S05]  /*1b690*/  BSYNC.RECONVERGENT B2 ;  /* 0x0000000000027941 */ /* 0x000fea0003800200 */
.L_x_33040:
        /* <DEDUP_REMOVED lines=61> */
.L_x_33038:
[----:B------:R-:W-:Y:S05]  /*1ba70*/  BSYNC.RECONVERGENT B1 ;  /* 0x0000000000017941 */ /* 0x000fea0003800200 */
.L_x_33037:
[----:B------:R-:W-:Y:S01]  /*1ba80*/  I2FP.F32.U32 R125, R8 ;  /* 0x00000008007d7245 */ /* 0x000fe20000201000 */
[----:B------:R-:W-:Y:S01]  /*1ba90*/  HADD2.F32 R20, -RZ, R21.H1_H1 ;  /* 0x30000015ff147230 */ /* 0x000fe20000004100 */
        /* <DEDUP_REMOVED lines=20> */
.L_x_33044:
        /* <DEDUP_REMOVED lines=13> */
.L_x_33046:
[----:B------:R-:W-:Y:S05]  /*1bcb0*/  BSYNC.RECONVERGENT B2 ;  /* 0x0000000000027941 */ /* 0x000fea0003800200 */
.L_x_33045:
        /* <DEDUP_REMOVED lines=61> */
.L_x_33043:
[----:B------:R-:W-:Y:S05]  /*1c090*/  BSYNC.RECONVERGENT B1 ;  /* 0x0000000000017941 */ /* 0x000fea0003800200 */
.L_x_33042:
        /* <DEDUP_REMOVED lines=22> */
.L_x_33049:
        /* <DEDUP_REMOVED lines=13> */
.L_x_33051:
[----:B------:R-:W-:Y:S05]  /*1c2d0*/  BSYNC.RECONVERGENT B2 ;  /* 0x0000000000027941 */ /* 0x000fea0003800200 */
.L_x_33050:
        /* <DEDUP_REMOVED lines=61> */
.L_x_33048:
[----:B------:R-:W-:Y:S05]  /*1c6b0*/  BSYNC.RECONVERGENT B1 ;  /* 0x0000000000017941 */ /* 0x000fea0003800200 */
.L_x_33047:
        /* <DEDUP_REMOVED lines=22> */
.L_x_33054:
        /* <DEDUP_REMOVED lines=13> */
.L_x_33056:
[----:B------:R-:W-:Y:S05]  /*1c8f0*/  BSYNC.RECONVERGENT B2 ;  /* 0x0000000000027941 */ /* 0x000fea0003800200 */
.L_x_33055:
        /* <DEDUP_REMOVED lines=61> */
.L_x_33053:
[----:B------:R-:W-:Y:S05]  /*1ccd0*/  BSYNC.RECONVERGENT B1 ;  /* 0x0000000000017941 */ /* 0x000fea0003800200 */
.L_x_33052:
        /* <DEDUP_REMOVED lines=22> */
.L_x_33059:
        /* <DEDUP_REMOVED lines=15> */
.L_x_33061:
[----:B------:R-:W-:Y:S05]  /*1cf30*/  BSYNC.RECONVERGENT B2 ;  /* 0x0000000000027941 */ /* 0x000fea0003800200 */
.L_x_33060:
        /* <DEDUP_REMOVED lines=61> */
.L_x_33058:
[----:B------:R-:W-:Y:S05]  /*1d310*/  BSYNC.RECONVERGENT B1 ;  /* 0x0000000000017941 */ /* 0x000fea0003800200 */
.L_x_33057:
        /* <DEDUP_REMOVED lines=10> */
.L_x_33021:
        /* <DEDUP_REMOVED lines=16> */
.L_x_33065:
        /* <DEDUP_REMOVED lines=13> */
.L_x_33067:
[----:B------:R-:W-:Y:S05]  /*1d590*/  BSYNC.RECONVERGENT B2 ;  /* 0x0000000000027941 */ /* 0x000fea0003800200 */
.L_x_33066:
        /* <DEDUP_REMOVED lines=60> */
.L_x_33064:
[----:B------:R-:W-:Y:S05]  /*1d960*/  BSYNC.RECONVERGENT B1 ;  /* 0x0000000000017941 */ /* 0x000fea0003800200 */
.L_x_33063:
[----:B------:R-:W0:Y:S01]  /*1d970*/  LDC R5, c[0x0][0x404] ;  /* 0x00010100ff057b82 */ /* 0x000e220000000800 */
[----:B------:R-:W-:Y:S01]  /*1d980*/  ISETP.NE.AND P0, PT, R108, 0x1, PT ;  /* 0x000000016c00780c */ /* 0x000fe20003f05270 */
[----:B------:R-:W-:Y:S01]  /*1d990*/  IMAD.MOV.U32 R25, RZ, RZ, 0x2f800000 ;  /* 0x2f800000ff197424 */ /* 0x000fe200078e00ff */
[----:B------:R-:W-:Y:S01]  /*1d9a0*/  I2FP.F32.U32 R8, R24 ;  /* 0x0000001800087245 */ /* 0x000fe20000201000 */
[----:B-----5:R-:W-:Y:S01]  /*1d9b0*/  HADD2.F32 R24, -RZ, R20.H0_H0 ;  /* 0x20000014ff187230 */ /* 0x020fe20000004100 */
[----:B------:R-:W-:Y:S01]  /*1d9c0*/  BSSY.RECONVERGENT B1, `(.L_x_33068) ;  /* 0x000005d000017945 */ /* 0x000fe20003800200 */
[----:B------:R-:W-:Y:S02]  /*1d9d0*/  MOV R109, 0x2 ;  /* 0x00000002006d7802 */ /* 0x000fe40000000f00 */
[----:B------:R-:W1:Y:S01]  /*1d9e0*/  LDC R26, c[0x0][0x408] ;  /* 0x00010200ff1a7b82 */ /* 0x000e620000000800 */
[----:B------:R-:W-:Y:S01]  /*1d9f0*/  FFMA.FTZ R8, R8, R25, 1.1641532182693481445e-10 ;  /* 0x2f00000008087423 */ /* 0x000fe20000010019 */
[----:B------:R-:W-:-:S04]  /*1da00*/  FMUL.FTZ R27, R24, R3 ;  /* 0x00000003181b7220 */ /* 0x000fc80000410000 */
        /* <DEDUP_REMOVED lines=13> */
.L_x_33070:
        /* <DEDUP_REMOVED lines=13> */
.L_x_33072:
[----:B------:R-:W-:Y:S05]  /*1dbb0*/  BSYNC.RECONVERGENT B2 ;  /* 0x0000000000027941 */ /* 0x000fea0003800200 */
.L_x_33071:
        /* <DEDUP_REMOVED lines=61> */
.L_x_33069:
[----:B------:R-:W-:Y:S05]  /*1df90*/  BSYNC.RECONVERGENT B1 ;  /* 0x0000000000017941 */ /* 0x000fea0003800200 */
.L_x_33068:
        /* <DEDUP_REMOVED lines=19> */
.L_x_33075:
        /* <DEDUP_REMOVED lines=13> */
.L_x_33077:
[----:B------:R-:W-:Y:S05]  /*1e1a0*/  BSYNC.RECONVERGENT B2 ;  /* 0x0000000000027941 */ /* 0x000fea0003800200 */
.L_x_33076:
        /* <DEDUP_REMOVED lines=61> */
.L_x_33074:
[----:B------:R-:W-:Y:S05]  /*1e580*/  BSYNC.RECONVERGENT B1 ;  /* 0x0000000000017941 */ /* 0x000fea0003800200 */
.L_x_33073:
[----:B------:R-:W-:Y:S01]  /*1e590*/  ISETP.NE.AND P2, PT, R110, 0x1, PT ;  /* 0x000000016e00780c */ /* 0x000fe20003f45270 */
[----:B------:R-:W-:Y:S01]  /*1e5a0*/  HADD2.F32 R108, -RZ, R21.H0_H0 ;  /* 0x20000015ff6c7230 */ /* 0x000fe20000004100 */
[----:B------:R-:W-:Y:S01]  /*1e5b0*/  I2FP.F32.U32 R8, R8 ;  /* 0x0000000800087245 */ /* 0x000fe20000201000 */
[----:B------:R-:W-:Y:S01]  /*1e5c0*/  BSSY.RECONVERGENT B1, `(.L_x_33078) ;  /* 0x000005b000017945 */ /* 0x000fe20003800200 */
[----:B------:R-:W-:Y:S02]  /*1e5d0*/  HFMA2 R111, -RZ, RZ, 0, 1.1920928955078125e-07 ;  /* 0x00000002ff6f7431 */ /* 0x000fe400000001ff */
[----:B------:R-:W-:Y:S02]  /*1e5e0*/  IMAD.MOV.U32 R109, RZ, RZ, R6 ;  /* 0x000000ffff6d7224 */ /* 0x000fe400078e0006 */
        /* <DEDUP_REMOVED lines=13> */
.L_x_33080:
        /* <DEDUP_REMOVED lines=13> */
.L_x_33082:
[----:B------:R-:W-:Y:S05]  /*1e790*/  BSYNC.RECONVERGENT B2 ;  /* 0x0000000000027941 */ /* 0x000fea0003800200 */
.L_x_33081:
        /* <DEDUP_REMOVED lines=61> */
.L_x_33079:
[----:B------:R-:W-:Y:S05]  /*1eb70*/  BSYNC.RECONVERGENT B1 ;  /* 0x0000000000017941 */ /* 0x000fea0003800200 */
.L_x_33078:
        /* <DEDUP_REMOVED lines=19> */
.L_x_33085:
        /* <DEDUP_REMOVED lines=13> */
.L_x_33087:
[----:B------:R-:W-:Y:S05]  /*1ed80*/  BSYNC.RECONVERGENT B2 ;  /* 0x0000000000027941 */ /* 0x000fea0003800200 */
.L_x_33086:
        /* <DEDUP_REMOVED lines=61> */
.L_x_33084:
[----:B------:R-:W-:Y:S05]  /*1f160*/  BSYNC.RECONVERGENT B1 ;  /* 0x0000000000017941 */ /* 0x000fea0003800200 */
.L_x_33083:
        /* <DEDUP_REMOVED lines=19> */
.L_x_33090:
        /* <DEDUP_REMOVED lines=13> */
.L_x_33092:
[----:B------:R-:W-:Y:S05]  /*1f370*/  BSYNC.RECONVERGENT B2 ;  /* 0x0000000000027941 */ /* 0x000fea0003800200 */
.L_x_33091:
        /* <DEDUP_REMOVED lines=61> */
.L_x_33089:
[----:B------:R-:W-:Y:S05]  /*1f750*/  BSYNC.RECONVERGENT B1 ;  /* 0x0000000000017941 */ /* 0x000fea0003800200 */
.L_x_33088:
        /* <DEDUP_REMOVED lines=19> */
.L_x_33095:
        /* <DEDUP_REMOVED lines=13> */
.L_x_33097:
[----:B------:R-:W-:Y:S05]  /*1f960*/  BSYNC.RECONVERGENT B2 ;  /* 0x0000000000027941 */ /* 0x000fea0003800200 */
.L_x_33096:
        /* <DEDUP_REMOVED lines=61> */
.L_x_33094:
[----:B------:R-:W-:Y:S05]  /*1fd40*/  BSYNC.RECONVERGENT B1 ;  /* 0x0000000000017941 */ /* 0x000fea0003800200 */
.L_x_33093:
        /* <DEDUP_REMOVED lines=19> */
.L_x_33100:
        /* <DEDUP_REMOVED lines=15> */
.L_x_33102:
[----:B------:R-:W-:Y:S05]  /*1ff70*/  BSYNC.RECONVERGENT B2 ;  /* 0x0000000000027941 */ /* 0x000fea0003800200 */
.L_x_33101:
        /* <DEDUP_REMOVED lines=61> */
.L_x_33099:
[----:B------:R-:W-:Y:S05]  /*20350*/  BSYNC.RECONVERGENT B1 ;  /* 0x0000000000017941 */ /* 0x000fea0003800200 */
.L_x_33098:
        /* <DEDUP_REMOVED lines=10> */
[----:B------:R-:W-:-:S02]  /*20400*/  FSEL R27, R21, RZ, P2 ;  /* 0x000000ff151b7208 */ /* 0x000fc40001000000 */
[----:B------:R-:W-:Y:S02]  /*20410*/  FSEL R23, R23, RZ, !P6 ;  /* 0x000000ff17177208 */ /* 0x000fe40007000000 */
[----:B------:R-:W-:Y:S02]  /*20420*/  FSEL R21, R22, RZ, P4 ;  /* 0x000000ff16157208 */ /* 0x000fe40002000000 */
[----:B------:R-:W-:Y:S02]  /*20430*/  PLOP3.LUT P6, PT, P6, PT, PT, 0x8, 0x80 ;  /* 0x000000000080781c */ /* 0x000fe400037ce170 */
[----:B------:R-:W-:Y:S02]  /*20440*/  FSEL R20, R108, RZ, P3 ;  /* 0x000000ff6c147208 */ /* 0x000fe40001800000 */
[----:B------:R-:W-:-:S09]  /*20450*/  FSEL R22, R109, RZ, P5 ;  /* 0x000000ff6d167208 */ /* 0x000fd20002800000 */
.L_x_33062:
[----:B------:R-:W0:Y:S01]  /*20460*/  LDC.64 R108, c[0x0][0x3a8] ;  /* 0x0000ea00ff6c7b82 */ /* 0x000e220000000a00 */
[----:B------:R-:W-:Y:S02]  /*20470*/  SEL R129, RZ, 0x1000000, !P6 ;  /* 0x01000000ff817807 */ /* 0x000fe40007000000 */
[----:B------:R-:W-:Y:S02]  /*20480*/  SEL R127, RZ, 0x10000, !P5 ;  /* 0x00010000ff7f7807 */ /* 0x000fe40006800000 */
[----:B------:R-:W-:Y:S02]  /*20490*/  SEL R126, RZ, 0x100, !P4 ;  /* 0x00000100ff7e7807 */ /* 0x000fe40006000000 */
[----:B------:R-:W-:Y:S01]  /*204a0*/  ISETP.NE.AND P6, PT, R128, RZ, PT ;  /* 0x000000ff8000720c */ /* 0x000fe20003fc5270 */
[----:B------:R-:W1:Y:S01]  /*204b0*/  LDC.64 R124, c[0x0][0x3b0] ;  /* 0x0000ec00ff7c7b82 */ /* 0x000e620000000a00 */
[----:B------:R-:W-:Y:S02]  /*204c0*/  SEL R121, RZ, 0x1000000, !P2 ;  /* 0x01000000ff797807 */ /* 0x000fe40005000000 */
[----:B------:R-:W-:-:S02]  /*204d0*/  SEL R122, RZ, 0x10000, !P1 ;  /* 0x00010000ff7a7807 */ /* 0x000fc40004800000 */
[----:B------:R-:W-:-:S04]  /*204e0*/  SEL R5, RZ, 0x100, !P0 ;  /* 0x00000100ff057807 */ /* 0x000fc80004000000 */
[----:B------:R-:W-:Y:S01]  /*204f0*/  LOP3.LUT R5, R5, R121, R122, 0xfe, !PT ;  /* 0x0000007905057212 */ /* 0x000fe200078efe7a */
[----:B0-----:R-:W-:Y:S01]  /*20500*/  IMAD.WIDE.U32 R110, R0, 0x20, R108 ;  /* 0x00000020006e7825 */ /* 0x001fe200078e006c */
[----:B------:R-:W-:Y:S02]  /*20510*/  LOP3.LUT R109, R126, R129, R127, 0xfe, !PT ;  /* 0x000000817e6d7212 */ /* 0x000fe400078efe7f */
[----:B------:R-:W-:Y:S02]  /*20520*/  SEL R108, RZ, 0x1, !P3 ;  /* 0x00000001ff6c7807 */ /* 0x000fe40005800000 */
[----:B------:R2:W-:Y:S02]  /*20530*/  STG.E.128 desc[UR6][R110.64], R24 ;  /* 0x000000186e007986 */ /* 0x0005e4000c101d06 */
[----:B------:R-:W-:Y:S01]  /*20540*/  LOP3.LUT R109, R109, R108, RZ, 0xfc, !PT ;  /* 0x0000006c6d6d7212 */ /* 0x000fe200078efcff */
[C---:B-1----:R-:W-:Y:S01]  /*20550*/  IMAD.WIDE.U32 R124, R0.reuse, 0x8, R124 ;  /* 0x00000008007c7825 */ /* 0x042fe200078e007c */
[----:B------:R-:W-:Y:S01]  /*20560*/  SEL R108, RZ, 0x1, !P6 ;  /* 0x00000001ff6c7807 */ /* 0x000fe20007000000 */
[----:B------:R2:W-:Y:S01]  /*20570*/  STG.E.128 desc[UR6][R110.64+0x10], R20 ;  /* 0x000010146e007986 */ /* 0x0005e2000c101d06 */
[----:B------:R-:W-:-:S02]  /*20580*/  IADD3 R0, PT, PT, R0, 0x20, RZ ;  /* 0x0000002000007810 */ /* 0x000fc40007ffe0ff */
[----:B------:R-:W-:Y:S01]  /*20590*/  LOP3.LUT R108, R5, R108, RZ, 0xfc, !PT ;  /* 0x0000006c056c7212 */ /* 0x000fe200078efcff */
[----:B------:R-:W-:-:S04]  /*205a0*/  IMAD.MOV.U32 R5, RZ, RZ, R120 ;  /* 0x000000ffff057224 */ /* 0x000fc800078e0078 */
[----:B------:R2:W-:Y:S03]  /*205b0*/  STG.E.64 desc[UR6][R124.64], R108 ;  /* 0x0000006c7c007986 */ /* 0x0005e6000c101b06 */
.L_x_33020:
[----:B------:R-:W-:Y:S05]  /*205c0*/  BSYNC.RECONVERGENT B0 ;  /* 0x0000000000007941 */ /* 0x000fea0003800200 */
.L_x_33019:
[----:B------:R-:W-:Y:S01]  /*205d0*/  ISETP.GE.U32.AND P0, PT, R14, 0xc0, PT ;  /* 0x000000c00e00780c */ /* 0x000fe20003f06070 */
[----:B------:R-:W-:Y:S03]  /*205e0*/  BSSY.RECONVERGENT B0, `(.L_x_33103) ;  /* 0x0000645000007945 */ /* 0x000fe60003800200 */
[----:B--2---:R-:W-:-:S09]  /*205f0*/  P2R R124, PR, RZ, 0x1 ;  /* 0x00000001ff7c7803 */ /* 0x004fd20000000000 */
[----:B------:R-:W-:Y:S05]  /*20600*/  @!P0 BRA `(.L_x_33104) ;  /* 0x0000006400088947 */ /* 0x000fea0003800000 */
[----:B01----:R-:W0:Y:S02]  /*20610*/  LDC.64 R108, c[0x0][0x390] ;  /* 0x0000e400ff6c7b82 */ /* 0x003e240000000a00 */
        /* <DEDUP_REMOVED lines=25> */
.L_x_33108:
        /* <DEDUP_REMOVED lines=13> */
.L_x_33110:
[----:B------:R-:W-:Y:S05]  /*20880*/  BSYNC.RECONVERGENT B2 ;  /* 0x0000000000027941 */ /* 0x000fea0003800200 */
.L_x_33109:
        /* <DEDUP_REMOVED lines=60> */
.L_x_33107:
[----:B------:R-:W-:Y:S05]  /*20c50*/  BSYNC.RECONVERGENT B1 ;  /* 0x0000000000017941 */ /* 0x000fea0003800200 */
.L_x_33106:
[----:B------:R-:W0:Y:S01]  /*20c60*/  LDC R121, c[0x0][0x408] ;  /* 0x00010200ff797b82 */ /* 0x000e220000000800 */
[----:B------:R-:W-:Y:S01]  /*20c70*/  I2FP.F32.U32 R125, R122 ;  /* 0x0000007a007d7245 */ /* 0x000fe20000201000 */
[----:B------:R-:W-:Y:S02]  /*20c80*/  HFMA2 R122, -RZ, RZ, 0.1171875, 0 ;  /* 0x2f800000ff7a7431 */ /* 0x000fe400000001ff */
[----:B-----5:R-:W-:Y:S01]  /*20c90*/  HADD2.F32 R126, -RZ, R108.H0_H0 ;  /* 0x2000006cff7e7230 */ /* 0x020fe20000004100 */
[----:B------:R-:W-:Y:S02]  /*20ca0*/  BSSY.RECONVERGENT B1, `(.L_x_33111) ;  /* 0x0000061000017945 */ /* 0x000fe40003800200 */
        /* <DEDUP_REMOVED lines=21> */
.L_x_33113:
        /* <DEDUP_REMOVED lines=12> */
.L_x_33115:
[----:B------:R-:W-:Y:S05]  /*20ec0*/  BSYNC.RECONVERGENT B2 ;  /* 0x0000000000027941 */ /* 0x000fea0003800200 */
.L_x_33114:
        /* <DEDUP_REMOVED lines=62> */
.L_x_33112:
[----:B------:R-:W-:Y:S05]  /*212b0*/  BSYNC.RECONVERGENT B1 ;  /* 0x0000000000017941 */ /* 0x000fea0003800200 */
.L_x_33111:
        /* <DEDUP_REMOVED lines=22> */
.L_x_33118:
        /* <DEDUP_REMOVED lines=13> */
.L_x_33120:
[----:B------:R-:W-:Y:S05]  /*214f0*/  BSYNC.RECONVERGENT B2 ;  /* 0x0000000000027941 */ /* 0x000fea0003800200 */
.L_x_33119:
        /* <DEDUP_REMOVED lines=61> */
.L_x_33117:
[----:B------:R-:W-:Y:S05]  /*218d0*/  BSYNC.RECONVERGENT B1 ;  /* 0x0000000000017941 */ /* 0x000fea0003800200 */
.L_x_33116:
        /* <DEDUP_REMOVED lines=22> */
.L_x_33123:
        /* <DEDUP_REMOVED lines=13> */
.L_x_33125:
[----:B------:R-:W-:Y:S05]  /*21b10*/  BSYNC.RECONVERGENT B2 ;  /* 0x0000000000027941 */ /* 0x000fea0003800200 */
.L_x_33124:
        /* <DEDUP_REMOVED lines=61> */
.L_x_33122:
[----:B------:R-:W-:Y:S05]  /*21ef0*/  BSYNC.RECONVERGENT B1 ;  /* 0x0000000000017941 */ /* 0x000fea0003800200 */
.L_x_33121:
        /* <DEDUP_REMOVED lines=22> */
.L_x_33128:
        /* <DEDUP_REMOVED lines=13> */
.L_x_33130:
[----:B------:R-:W-:Y:S05]  /*22130*/  BSYNC.RECONVERGENT B2 ;  /* 0x0000000000027941 */ /* 0x000fea0003800200 */
.L_x_33129:
        /* <DEDUP_REMOVED lines=61> */
.L_x_33127:
[----:B------:R-:W-:Y:S05]  /*22510*/  BSYNC.RECONVERGENT B1 ;  /* 0x0000000000017941 */ /* 0x000fea0003800200 */
.L_x_33126:
        /* <DEDUP_REMOVED lines=22> */
.L_x_33133:
        /* <DEDUP_REMOVED lines=13> */
.L_x_33135:
[----:B------:R-:W-:Y:S05]  /*22750*/  BSYNC.RECONVERGENT B2 ;  /* 0x0000000000027941 */ /* 0x000fea0003800200 */
.L_x_33134:
        /* <DEDUP_REMOVED lines=61> */
.L_x_33132:
[----:B------:R-:W-:Y:S05]  /*22b30*/  BSYNC.RECONVERGENT B1 ;  /* 0x0000000000017941 */ /* 0x000fea0003800200 */
.L_x_33131:
        /* <DEDUP_REMOVED lines=22> */
.L_x_33138:
        /* <DEDUP_REMOVED lines=13> */
.L_x_33140:
[----:B------:R-:W-:Y:S05]  /*22d70*/  BSYNC.RECONVERGENT B2 ;  /* 0x0000000000027941 */ /* 0x000fea0003800200 */
.L_x_33139:
        /* <DEDUP_REMOVED lines=61> */
.L_x_33137:
[----:B------:R-:W-:Y:S05]  /*23150*/  BSYNC.RECONVERGENT B1 ;  /* 0x0000000000017941 */ /* 0x000fea0003800200 */
.L_x_33136:
        /* <DEDUP_REMOVED lines=22> */
.L_x_33143:
        /* <DEDUP_REMOVED lines=15> */
.L_x_33145:
[----:B------:R-:W-:Y:S05]  /*233b0*/  BSYNC.RECONVERGENT B2 ;  /* 0x0000000000027941 */ /* 0x000fea0003800200 */
.L_x_33144:
        /* <DEDUP_REMOVED lines=61> */
.L_x_33142:
[----:B------:R-:W-:Y:S05]  /*23790*/  BSYNC.RECONVERGENT B1 ;  /* 0x0000000000017941 */ /* 0x000fea0003800200 */
.L_x_33141:
        /* <DEDUP_REMOVED lines=10> */
.L_x_33105:
        /* <DEDUP_REMOVED lines=16> */
.L_x_33149:
        /* <DEDUP_REMOVED lines=13> */
.L_x_33151:
[----:B------:R-:W-:Y:S05]  /*23a10*/  BSYNC.RECONVERGENT B2 ;  /* 0x0000000000027941 */ /* 0x000fea0003800200 */
.L_x_33150:
        /* <DEDUP_REMOVED lines=60> */
.L_x_33148:
[----:B------:R-:W-:Y:S05]  /*23de0*/  BSYNC.RECONVERGENT B1 ;  /* 0x0000000000017941 */ /* 0x000fea0003800200 */
.L_x_33147:
[----:B------:R-:W0:Y:S01]  /*23df0*/  LDC R5, c[0x0][0x404] ;  /* 0x00010100ff057b82 */ /* 0x000e220000000800 */
[----:B------:R-:W-:Y:S01]  /*23e00*/  I2FP.F32.U32 R19, R16 ;  /* 0x0000001000137245 */ /* 0x000fe20000201000 */
[----:B------:R-:W-:Y:S01]  /*23e10*/  IMAD.MOV.U32 R16, RZ, RZ, 0x2f800000 ;  /* 0x2f800000ff107424 */ /* 0x000fe200078e00ff */
[----:B------:R-:W-:Y:S01]  /*23e20*/  BSSY.RECONVERGENT B1, `(.L_x_33152) ;  /* 0x000005f000017945 */ /* 0x000fe20003800200 */
[----:B-----5:R-:W-:Y:S01]  /*23e30*/  HADD2.F32 R18, -RZ, R108.H0_H0 ;  /* 0x2000006cff127230 */ /* 0x020fe20000004100 */
[----:B------:R-:W-:Y:S01]  /*23e40*/  MOV R113, 0x2 ;  /* 0x0000000200717802 */ /* 0x000fe20000000f00 */
[----:B------:R-:W-:Y:S02]  /*23e50*/  FFMA.FTZ R8, R19, R16, 1.1641532182693481445e-10 ;  /* 0x2f00000013087423 */ /* 0x000fe40000010010 */
[----:B------:R-:W1:Y:S01]  /*23e60*/  LDC R17, c[0x0][0x408] ;  /* 0x00010200ff117b82 */ /* 0x000e620000000800 */
[----:B------:R-:W-:Y:S02]  /*23e70*/  FMUL.FTZ R18, R18, R3 ;  /* 0x0000000312127220 */ /* 0x000fe40000410000 */
[----:B0-----:R-:W-:Y:S01]  /*23e80*/  FSETP.LE.FTZ.AND P0, PT, R8, R5, PT ;  /* 0x000000050800720b */ /* 0x001fe20003f13000 */
[----:B------:R-:W-:-:S03]  /*23e90*/  IMAD.MOV.U32 R8, RZ, RZ, R6 ;  /* 0x000000ffff087224 */ /* 0x000fc600078e0006 */
[----:B------:R-:W-:Y:S02]  /*23ea0*/  P2R R125, PR, RZ, 0x1 ;  /* 0x00000001ff7d7803 */ /* 0x000fe40000000000 */
[----:B------:R-:W-:Y:S01]  /*23eb0*/  ISETP.NE.AND P0, PT, R112, 0x1, PT ;  /* 0x000000017000780c */ /* 0x000fe20003f05270 */
[----:B-1----:R-:W-:-:S12]  /*23ec0*/  FMUL.FTZ R18, R18, R17 ;  /* 0x0000001112127220 */ /* 0x002fd80000410000 */
        /* <DEDUP_REMOVED lines=9> */
.L_x_33154:
        /* <DEDUP_REMOVED lines=13> */
.L_x_33156:
[----:B------:R-:W-:Y:S05]  /*24030*/  BSYNC.RECONVERGENT B2 ;  /* 0x0000000000027941 */ /* 0x000fea0003800200 */
.L_x_33155:
        /* <DEDUP_REMOVED lines=61> */
.L_x_33153:
[----:B------:R-:W-:Y:S05]  /*24410*/  BSYNC.RECONVERGENT B1 ;  /* 0x0000000000017941 */ /* 0x000fea0003800200 */
.L_x_33152:
        /* <DEDUP_REMOVED lines=19> */
.L_x_33159:
        /* <DEDUP_REMOVED lines=13> */
.L_x_33161:
[----:B------:R-:W-:Y:S05]  /*24620*/  BSYNC.RECONVERGENT B2 ;  /* 0x0000000000027941 */ /* 0x000fea0003800200 */
.L_x_33160:
        /* <DEDUP_REMOVED lines=59> */
[----:B------:R-:W-:Y:S02]  /*249e0*/  LOP3.LUT R10, R8, UR14, R115, 0x96, !PT ;  /* 0x0000000e080a7c12 */ /* 0x000fe4000f8e9673 */
[----:B------:R-:W-:-:S07]  /*249f0*/  MOV R120, R114 ;  /* 0x0000007200787202 */ /* 0x000fce0000000f00 */
.L_x_33158:
[----:B------:R-:W-:Y:S05]  /*24a00*/  BSYNC.RECONVERGENT B1 ;  /* 0x0000000000017941 */ /* 0x000fea0003800200 */
.L_x_33157:
[----:B------:R-:W-:Y:S01]  /*24a10*/  ISETP.NE.AND P2, PT, R112, 0x1, PT ;  /* 0x000000017000780c */ /* 0x000fe20003f45270 */
[----:B------:R-:W-:Y:S01]  /*24a20*/  HADD2.F32 R8, -RZ, R109.H0_H0 ;  /* 0x2000006dff087230 */ /* 0x000fe20000004100 */
        /* <DEDUP_REMOVED lines=17> */
.L_x_33164:
        /* <DEDUP_REMOVED lines=13> */
.L_x_33166:
[----:B------:R-:W-:Y:S05]  /*24c10*/  BSYNC.RECONVERGENT B2 ;  /* 0x0000000000027941 */ /* 0x000fea0003800200 */
.L_x_33165:
        /* <DEDUP_REMOVED lines=61> */
.L_x_33163:
[----:B------:R-:W-:Y:S05]  /*24ff0*/  BSYNC.RECONVERGENT B1 ;  /* 0x0000000000017941 */ /* 0x000fea0003800200 */
.L_x_33162:
        /* <DEDUP_REMOVED lines=19> */
.L_x_33169:
        /* <DEDUP_REMOVED lines=13> */
.L_x_33171:
[----:B------:R-:W-:Y:S05]  /*25200*/  BSYNC.RECONVERGENT B2 ;  /* 0x0000000000027941 */ /* 0x000fea0003800200 */
.L_x_33170:
        /* <DEDUP_REMOVED lines=61> */
.L_x_33168:
[----:B------:R-:W-:Y:S05]  /*255e0*/  BSYNC.RECONVERGENT B1 ;  /* 0x0000000000017941 */ /* 0x000fea0003800200 */
.L_x_33167:
        /* <DEDUP_REMOVED lines=19> */
.L_x_33174:
        /* <DEDUP_REMOVED lines=13> */
.L_x_33176:
[----:B------:R-:W-:Y:S05]  /*257f0*/  BSYNC.RECONVERGENT B2 ;  /* 0x0000000000027941 */ /* 0x000fea0003800200 */
.L_x_33175:
        /* <DEDUP_REMOVED lines=56> */
[----:B------:R-:W-:Y:S01]  /*25b80*/  IMAD.WIDE.U32 R114, R115, -0x2daee0ad, RZ ;  /* 0xd2511f5373727825 */ /* 0x000fe200078e00ff */
[----:B------:R-:W-:-:S03]  /*25b90*/  UIADD3 UR13, UPT, UPT, UR5, -0x695add53, URZ ;  /* 0x96a522ad050d7890 */ /* 0x000fc6000fffe0ff */
[----:B------:R-:W-:Y:S02]  /*25ba0*/  IMAD.MOV.U32 R120, RZ, RZ, R114 ;  /* 0x000000ffff787224 */ /* 0x000fe400078e0072 */
[----:B------:R-:W-:Y:S01]  /*25bb0*/  HFMA2 R114, -RZ, RZ, 0, 0 ;  /* 0x00000000ff727431 */ /* 0x000fe200000001ff */
[----:B------:R-:W-:-:S07]  /*25bc0*/  LOP3.LUT R10, R8, UR13, R115, 0x96, !PT ;  /* 0x0000000d080a7c12 */ /* 0x000fce000f8e9673 */
.L_x_33173:
[----:B------:R-:W-:Y:S05]  /*25bd0*/  BSYNC.RECONVERGENT B1 ;  /* 0x0000000000017941 */ /* 0x000fea0003800200 */
.L_x_33172:
        /* <DEDUP_REMOVED lines=19> */
.L_x_33179:
        /* <DEDUP_REMOVED lines=13> */
.L_x_33181:
[----:B------:R-:W-:Y:S05]  /*25de0*/  BSYNC.RECONVERGENT B2 ;  /* 0x0000000000027941 */ /* 0x000fea0003800200 */
.L_x_33180:
        /* <DEDUP_REMOVED lines=61> */
.L_x_33178:
[----:B------:R-:W-:Y:S05]  /*261c0*/  BSYNC.RECONVERGENT B1 ;  /* 0x0000000000017941 */ /* 0x000fea0003800200 */
.L_x_33177:
[----:B------:R-:W-:Y:S01]  /*261d0*/  ISETP.NE.AND P6, PT, R121, 0x1, PT ;  /* 0x000000017900780c */ /* 0x000fe20003fc5270 */
[----:B------:R-:W-:Y:S01]  /*261e0*/  HADD2.F32 R8, -RZ, R111.H0_H0 ;  /* 0x2000006fff087230 */ /* 0x000fe20000004100 */
[----:B------:R-:W-:Y:S01]  /*261f0*/  I2FP.F32.U32 R115, R110 ;  /* 0x0000006e00737245 */ /* 0x000fe20000201000 */
[----:B------:R-:W-:Y:S03]  /*26200*/  BSSY.RECONVERGENT B1, `(.L_x_33182) ;  /* 0x000005d000017945 */ /* 0x000fe60003800200 */
[----:B------:R-:W-:Y:S01]  /*26210*/  FMUL.FTZ R8, R8, R3 ;  /* 0x0000000308087220 */ /* 0x000fe20000410000 */
[----:B------:R-:W-:Y:S01]  /*26220*/  FFMA.FTZ R110, R115, R16, 1.1641532182693481445e-10 ;  /* 0x2f000000736e7423 */ /* 0x000fe20000010010 */
[----:B------:R-:W-:Y:S02]  /*26230*/  IMAD.MOV.U32 R115, RZ, RZ, R6 ;  /* 0x000000ffff737224 */ /* 0x000fe400078e0006 */
[----:B------:R-:W-:Y:S01]  /*26240*/  FMUL.FTZ R114, R8, R17 ;  /* 0x0000001108727220 */ /* 0x000fe20000410000 */
[----:B------:R-:W-:Y:S01]  /*26250*/  HFMA2 R8, -RZ, RZ, 0, 1.1920928955078125e-07 ;  /* 0x00000002ff087431 */ /* 0x000fe200000001ff */
        /* <DEDUP_REMOVED lines=10> */
.L_x_33184:
        /* <DEDUP_REMOVED lines=15> */
.L_x_33186:
[----:B------:R-:W-:Y:S05]  /*263f0*/  BSYNC.RECONVERGENT B2 ;  /* 0x0000000000027941 */ /* 0x000fea0003800200 */
.L_x_33185:
        /* <DEDUP_REMOVED lines=35> */
[----:B------:R-:W-:-:S04]  /*26630*/  IMAD.WIDE.U32 R126, R127, -0x2daee0ad, RZ ;  /* 0xd2511f537f7e7825 */ /* 0x000fc800078e00ff */
[----:B------:R-:W-:Y:S01]  /*26640*/  IMAD.WIDE.U32 R130, R130, -0x326172a9, RZ ;  /* 0xcd9e8d5782827825 */ /* 0x000fe200078e00ff */
[----:B------:R-:W-:Y:S01]  /*26650*/  LOP3.LUT R128, R128, UR13, R127, 0x96, !PT ;  /* 0x0000000d80807c12 */ /* 0x000fe2000f8e967f */
[----:B------:R-:W-:-:S04]  /*26660*/  UIADD3 UR13, UPT, UPT, UR4, -0x4ab325aa, URZ ;  /* 0xb54cda56040d7890 */ /* 0x000fc8000fffe0ff */
[----:B------:R-:W-:Y:S02]  /*26670*/  IMAD.WIDE.U32 R128, R128, -0x326172a9, RZ ;  /* 0xcd9e8d5780807825 */ /* 0x000fe400078e00ff */
[----:B------:R-:W-:Y:S01]  /*26680*/  LOP3.LUT R131, R8, UR13, R131, 0x96, !PT ;  /* 0x0000000d08837c12 */ /* 0x000fe2000f8e9683 */
[----:B------:R-:W-:-:S06]  /*26690*/  UIADD3 UR13, UPT, UPT, UR4, 0x5384540f, URZ ;  /* 0x5384540f040d7890 */ /* 0x000fcc000fffe0ff */
        /* <DEDUP_REMOVED lines=8> */
[----:B------:R-:W-:-:S06]  /*26720*/  UIADD3 UR13, UPT, UPT, UR4, -0xe443238, URZ ;  /* 0xf1bbcdc8040d7890 */ /* 0x000fcc000fffe0ff */
        /* <DEDUP_REMOVED lines=10> */
.L_x_33183:
[----:B------:R-:W-:Y:S05]  /*267d0*/  BSYNC.RECONVERGENT B1 ;  /* 0x0000000000017941 */ /* 0x000fea0003800200 */
.L_x_33182:
[----:B------:R-:W-:Y:S01]  /*267e0*/  I2FP.F32.U32 R115, R115 ;  /* 0x0000007300737245 */ /* 0x000fe20000201000 */
[----:B------:R-:W-:Y:S01]  /*267f0*/  HADD2.F32 R122, -RZ, R111.H1_H1 ;  /* 0x3000006fff7a7230 */ /* 0x000fe20000004100 */
[----:B------:R-:W-:Y:S02]  /*26800*/  ISETP.NE.AND P6, PT, R125, RZ, PT ;  /* 0x000000ff7d00720c */ /* 0x000fe40003fc5270 */
        /* <DEDUP_REMOVED lines=13> */
.L_x_33146:
        /* <DEDUP_REMOVED lines=8> */
[----:B------:R-:W-:Y:S02]  /*26960*/  ISETP.NE.AND P6, PT, R125, RZ, PT ;  /* 0x000000ff7d00720c */ /* 0x000fe40003fc5270 */
[----:B------:R-:W-:Y:S02]  /*26970*/  SEL R126, RZ, 0x1, !P3 ;  /* 0x00000001ff7e7807 */ /* 0x000fe40005800000 */
[----:B------:R-:W-:Y:S02]  /*26980*/  LOP3.LUT R127, R127, R121, R128, 0xfe, !PT ;  /* 0x000000797f7f7212 */ /* 0x000fe400078efe80 */
[----:B------:R-:W-:Y:S01]  /*26990*/  LOP3.LUT R3, R3, R5, R122, 0xfe, !PT ;  /* 0x0000000503037212 */ /* 0x000fe200078efe7a */
[----:B------:R-:W-:Y:S01]  /*269a0*/  IMAD.MOV.U32 R5, RZ, RZ, R120 ;  /* 0x000000ffff057224 */ /* 0x000fe200078e0078 */
[----:B------:R-:W-:Y:S02]  /*269b0*/  SEL R122, RZ, 0x1, !P6 ;  /* 0x00000001ff7a7807 */ /* 0x000fe40007000000 */
[----:B------:R-:W-:Y:S01]  /*269c0*/  LOP3.LUT R127, R127, R126, RZ, 0xfc, !PT ;  /* 0x0000007e7f7f7212 */ /* 0x000fe200078efcff */
[----:B0-----:R-:W-:Y:S01]  /*269d0*/  IMAD.WIDE.U32 R108, R0, 0x20, R108 ;  /* 0x00000020006c7825 */ /* 0x001fe200078e006c */
[----:B------:R-:W-:-:S04]  /*269e0*/  LOP3.LUT R126, R3, R122, RZ, 0xfc, !PT ;  /* 0x0000007a037e7212 */ /* 0x000fc800078efcff */
[----:B------:R2:W-:Y:S01]  /*269f0*/  STG.E.128 desc[UR6][R108.64], R16 ;  /* 0x000000106c007986 */ /* 0x0005e2000c101d06 */
[----:B-1----:R-:W-:-:S03]  /*26a00*/  IMAD.WIDE.U32 R110, R0, 0x8, R110 ;  /* 0x00000008006e7825 */ /* 0x002fc600078e006e */
[----:B------:R2:W-:Y:S04]  /*26a10*/  STG.E.128 desc[UR6][R108.64+0x10], R112 ;  /* 0x000010706c007986 */ /* 0x0005e8000c101d06 */
[----:B------:R2:W-:Y:S02]  /*26a20*/  STG.E.64 desc[UR6][R110.64], R126 ;  /* 0x0000007e6e007986 */ /* 0x0005e4000c101b06 */
.L_x_33104:
[----:B------:R-:W-:Y:S05]  /*26a30*/  BSYNC.RECONVERGENT B0 ;  /* 0x0000000000007941 */ /* 0x000fea0003800200 */
.L_x_33103:
[----:B------:R-:W-:Y:S01]  /*26a40*/  FADD.FTZ R0, RZ, R56 ;  /* 0x00000038ff007221 */ /* 0x000fe20000010000 */
[----:B------:R-:W-:Y:S01]  /*26a50*/  ISETP.NE.AND P0, PT, R117, RZ, PT ;  /* 0x000000ff7500720c */ /* 0x000fe20003f05270 */
        /* <DEDUP_REMOVED lines=16> */
[----:B012---:R-:W-:-:S04]  /*26b60*/  FADD.FTZ R109, R49, R0 ;  /* 0x00000000316d7221 */ /* 0x007fc80000010000 */
        /* <DEDUP_REMOVED lines=55> */
[----:B------:R-:W-:Y:S01]  /*26ee0*/  FADD.FTZ R110, R49, -R4 ;  /* 0x80000004316e7221 */ /* 0x000fe20000010000 */
[----:B------:R-:W-:-:S04]  /*26ef0*/  FFMA.FTZ R0, R0, R0, RZ ;  /* 0x0000000000007223 */ /* 0x000fc800000100ff */
        /* <DEDUP_REMOVED lines=101> */
.L_x_33212:
[----:B------:R-:W-:Y:S01]  /*27550*/  FMUL.FTZ R0, R4, R4 ;  /* 0x0000000404007220 */ /* 0x000fe20000410000 */
[----:B------:R-:W-:Y:S01]  /*27560*/  ISETP.NE.AND P0, PT, RZ, UR11, PT ;  /* 0x0000000bff007c0c */ /* 0x000fe2000bf05270 */
[----:B-1----:R-:W-:Y:S01]  /*27570*/  FADD.FTZ R111, R120, R111 ;  /* 0x0000006f786f7221 */ /* 0x002fe20000010000 */
[----:B------:R-:W-:Y:S01]  /*27580*/  ISETP.NE.AND P1, PT, R117, RZ, PT ;  /* 0x000000ff7500720c */ /* 0x000fe20003f25270 */
[----:B------:R-:W-:Y:S01]  /*27590*/  BSSY.RECONVERGENT B0, `(.L_x_33188) ;  /* 0x000003d000007945 */ /* 0x000fe20003800200 */
[----:B------:R-:W-:Y:S01]  /*275a0*/  FSEL R117, R0, RZ, P0 ;  /* 0x000000ff00757208 */ /* 0x000fe20000000000 */
[----:B------:R-:W-:Y:S01]  /*275b0*/  FFMA.FTZ R0, R111, R108, UR12 ;  /* 0x0000000c6f007e23 */ /* 0x000fe2000801006c */
[----:B------:R-:W-:Y:S01]  /*275c0*/  FSEL R3, R4, RZ, !P0 ;  /* 0x000000ff04037208 */ /* 0x000fe20004000000 */
[----:B------:R-:W1:Y:S02]  /*275d0*/  @!P5 LDC.64 R108, c[0x0][0x3c0] ;  /* 0x0000f000ff6cdb82 */ /* 0x000e640000000a00 */
[----:B------:R-:W-:-:S06]  /*275e0*/  FADD.FTZ R0, R0, R117 ;  /* 0x0000007500007221 */ /* 0x000fcc0000010000 */
[----:B------:R-:W2:Y:S01]  /*275f0*/  @!P5 LDC.64 R110, c[0x0][0x3c8] ;  /* 0x0000f200ff6edb82 */ /* 0x000ea20000000a00 */
[----:B------:R-:W3:Y:S01]  /*27600*/  MUFU.RSQ R0, R0 ;  /* 0x0000000000007308 */ /* 0x000ee20000001400 */
[----:B-1----:R-:W-:-:S05]  /*27610*/  @!P5 IMAD.WIDE R108, R13, 0x4, R108 ;  /* 0x000000040d6cd825 */ /* 0x002fca00078e026c */
[----:B------:R1:W-:Y:S01]  /*27620*/  @!P5 STG.E desc[UR6][R108.64], R4 ;  /* 0x000000046c00d986 */ /* 0x0003e2000c101906 */
[----:B--2---:R-:W-:-:S05]  /*27630*/  @!P5 IMAD.WIDE R110, R13, 0x4, R110 ;  /* 0x000000040d6ed825 */ /* 0x004fca00078e026e */
[----:B---3--:R1:W-:Y:S01]  /*27640*/  @!P5 STG.E desc[UR6][R110.64], R0 ;  /* 0x000000006e00d986 */ /* 0x0083e2000c101906 */
[----:B------:R-:W-:Y:S05]  /*27650*/  @!P1 BRA `(.L_x_33189) ;  /* 0x0000000000c09947 */ /* 0x000fea0003800000 */
[--C-:B-1----:R-:W-:Y:S01]  /*27660*/  FADD.FTZ R109, R56, -R3.reuse ;  /* 0x80000003386d7221 */ /* 0x102fe20000010000 */
[----:B-----5:R-:W-:Y:S02]  /*27670*/  HADD2.F32 R4, -RZ, R104.H0_H0 ;  /* 0x20000068ff047230 */ /* 0x020fe40000004100 */
[----:B------:R-:W-:Y:S01]  /*27680*/  FADD.FTZ R111, R57, -R3 ;  /* 0x80000003396f7221 */ /* 0x000fe20000010000 */
[--C-:B------:R-:W-:Y:S02]  /*27690*/  HADD2.F32 R108, -RZ, R100.reuse.H0_H0 ;  /* 0x20000064ff6c7230 */ /* 0x100fe40000004100 */
[C---:B------:R-:W-:Y:S01]  /*276a0*/  FMUL.FTZ R109, R0.reuse, R109 ;  /* 0x0000006d006d7220 */ /* 0x040fe20000410000 */
[----:B------:R-:W-:Y:S02]  /*276b0*/  HADD2.F32 R110, -RZ, R100.H1_H1 ;  /* 0x30000064ff6e7230 */ /* 0x000fe40000004100 */
[----:B------:R-:W-:Y:S01]  /*276c0*/  FMUL.FTZ R111, R0, R111 ;  /* 0x0000006f006f7220 */ /* 0x000fe20000410000 */
[----:B0-----:R-:W-:-:S02]  /*276d0*/  HADD2.F32 R120, -RZ, R102.H0_H0 ;  /* 0x20000066ff787230 */ /* 0x001fc40000004100 */
[----:B------:R-:W-:Y:S01]  /*276e0*/  FFMA.FTZ R108, R109, R4, R108 ;  /* 0x000000046d6c7223 */ /* 0x000fe2000001006c */
[----:B------:R-:W-:Y:S02]  /*276f0*/  HADD2.F32 R4, -RZ, R104.H1_H1 ;  /* 0x30000068ff047230 */ /* 0x000fe40000004100 */
[--C-:B------:R-:W-:Y:S01]  /*27700*/  FADD.FTZ R109, R58, -R3.reuse ;  /* 0x800000033a6d7221 */ /* 0x100fe20000010000 */
[----:B------:R-:W-:Y:S02]  /*27710*/  HADD2.F32 R122, -RZ, R102.H1_H1 ;  /* 0x30000066ff7a7230 */ /* 0x000fe40000004100 */
[----:B------:R-:W-:Y:S01]  /*27720*/  FADD.FTZ R121, R55, -R3 ;  /* 0x8000000337797221 */ /* 0x000fe20000010000 */
[----:B------:R-:W-:Y:S01]  /*27730*/  FFMA.FTZ R117, R111, R4, R110 ;  /* 0x000000046f757223 */ /* 0x000fe2000001006e */
[----:B------:R-:W-:Y:S02]  /*27740*/  HADD2.F32 R4, -RZ, R105.H0_H0 ;  /* 0x20000069ff047230 */ /* 0x000fe40000004100 */
[----:B------:R-:W-:Y:S01]  /*27750*/  FMUL.FTZ R109, R0, R109 ;  /* 0x0000006d006d7220 */ /* 0x000fe20000410000 */
[----:B------:R-:W-:-:S02]  /*27760*/  HADD2.F32 R110, -RZ, R101.H0_H0 ;  /* 0x20000065ff6e7230 */ /* 0x000fc40000004100 */
[----:B------:R-:W-:Y:S01]  /*27770*/  FADD.FTZ R111, R59, -R3 ;  /* 0x800000033b6f7221 */ /* 0x000fe20000010000 */
[C---:B------:R-:W-:Y:S01]  /*27780*/  FMUL.FTZ R121, R0.reuse, R121 ;  /* 0x0000007900797220 */ /* 0x040fe20000410000 */
[----:B------:R-:W-:Y:S01]  /*27790*/  F2FP.F16.F32.PACK_AB R108, R117, R108 ;  /* 0x0000006c756c723e */ /* 0x000fe200000000ff */
[----:B------:R-:W-:Y:S01]  /*277a0*/  FFMA.FTZ R109, R109, R4, R110 ;  /* 0x000000046d6d7223 */ /* 0x000fe2000001006e */
[----:B------:R-:W-:Y:S02]  /*277b0*/  HADD2.F32 R4, -RZ, R105.H1_H1 ;  /* 0x30000069ff047230 */ /* 0x000fe40000004100 */
[----:B------:R-:W-:Y:S01]  /*277c0*/  FMUL.FTZ R111, R0, R111 ;  /* 0x0000006f006f7220 */ /* 0x000fe20000410000 */
[----:B------:R-:W-:-:S05]  /*277d0*/  HADD2.F32 R110, -RZ, R101.H1_H1 ;  /* 0x30000065ff6e7230 */ /* 0x000fca0000004100 */
[----:B------:R-:W-:Y:S01]  /*277e0*/  FFMA.FTZ R4, R111, R4, R110 ;  /* 0x000000046f047223 */ /* 0x000fe2000001006e */
[----:B------:R-:W-:Y:S01]  /*277f0*/  FADD.FTZ R111, R52, -R3 ;  /* 0x80000003346f7221 */ /* 0x000fe20000010000 */
[----:B------:R-:W-:-:S03]  /*27800*/  HADD2.F32 R110, -RZ, R106.H0_H0 ;  /* 0x2000006aff6e7230 */ /* 0x000fc60000004100 */
[----:B------:R-:W-:Y:S01]  /*27810*/  FMUL.FTZ R111, R0, R111 ;  /* 0x0000006f006f7220 */ /* 0x000fe20000410000 */
[----:B------:R-:W-:-:S03]  /*27820*/  F2FP.F16.F32.PACK_AB R109, R4, R109 ;  /* 0x0000006d046d723e */ /* 0x000fc600000000ff */
[----:B------:R-:W-:Y:S01]  /*27830*/  FFMA.FTZ R110, R111, R110, R120 ;  /* 0x0000006e6f6e7223 */ /* 0x000fe20000010078 */
[----:B------:R-:W-:Y:S01]  /*27840*/  FADD.FTZ R111, R53, -R3 ;  /* 0x80000003356f7221 */ /* 0x000fe20000010000 */
[----:B------:R-:W-:-:S03]  /*27850*/  HADD2.F32 R120, -RZ, R106.H1_H1 ;  /* 0x3000006aff787230 */ /* 0x000fc60000004100 */
[----:B------:R-:W-:-:S04]  /*27860*/  FMUL.FTZ R111, R0, R111 ;  /* 0x0000006f006f7220 */ /* 0x000fc80000410000 */
        /* <DEDUP_REMOVED lines=9> */
[----:B------:R-:W-:Y:S02]  /*27900*/  FFMA.FTZ R122, R121, R120, R122 ;  /* 0x00000078797a7223 */ /* 0x000fe4000001007a */
[----:B------:R-:W0:Y:S03]  /*27910*/  LDC.64 R120, c[0x0][0x428] ;  /* 0x00010a00ff787b82 */ /* 0x000e260000000a00 */
[----:B------:R-:W-:Y:S01]  /*27920*/  F2FP.F16.F32.PACK_AB R111, R122, R111 ;  /* 0x0000006f7a6f723e */ /* 0x000fe200000000ff */
[C---:B0-----:R-:W-:Y:S01]  /*27930*/  IMAD.WIDE.U32 R120, R2.reuse, 0x10, R120 ;  /* 0x0000001002787825 */ /* 0x041fe200078e0078 */
[----:B------:R-:W-:-:S04]  /*27940*/  IADD3 R2, PT, PT, R2, 0x20, RZ ;  /* 0x0000002002027810 */ /* 0x000fc80007ffe0ff */
[----:B------:R2:W-:Y:S03]  /*27950*/  STG.E.128 desc[UR6][R120.64], R108 ;  /* 0x0000006c78007986 */ /* 0x0005e6000c101d06 */
.L_x_33189:
[----:B------:R-:W-:Y:S05]  /*27960*/  BSYNC.RECONVERGENT B0 ;  /* 0x0000000000007941 */ /* 0x000fea0003800200 */
.L_x_33188:
[----:B------:R-:W-:Y:S01]  /*27970*/  ISETP.NE.AND P0, PT, R116, RZ, PT ;  /* 0x000000ff7400720c */ /* 0x000fe20003f05270 */
[----:B------:R-:W-:-:S12]  /*27980*/  BSSY.RECONVERGENT B0, `(.L_x_33190) ;  /* 0x0000032000007945 */ /* 0x000fd80003800200 */
[----:B------:R-:W-:Y:S05]  /*27990*/  @!P0 BRA `(.L_x_33191) ;  /* 0x0000000000c08947 */ /* 0x000fea0003800000 */
[--C-:B-12---:R-:W-:Y:S01]  /*279a0*/  FADD.FTZ R109, R48, -R3.reuse ;  /* 0x80000003306d7221 */ /* 0x106fe20000010000 */
[----:B-----5:R-:W-:Y:S02]  /*279b0*/  HADD2.F32 R4, -RZ, R96.H0_H0 ;  /* 0x20000060ff047230 */ /* 0x020fe40000004100 */
[----:B------:R-:W-:Y:S01]  /*279c0*/  FADD.FTZ R111, R49, -R3 ;  /* 0x80000003316f7221 */ /* 0x000fe20000010000 */
[--C-:B------:R-:W-:Y:S02]  /*279d0*/  HADD2.F32 R108, -RZ, R92.reuse.H0_H0 ;  /* 0x2000005cff6c7230 */ /* 0x100fe40000004100 */
[C---:B------:R-:W-:Y:S01]  /*279e0*/  FMUL.FTZ R109, R0.reuse, R109 ;  /* 0x0000006d006d7220 */ /* 0x040fe20000410000 */
[----:B------:R-:W-:Y:S02]  /*279f0*/  HADD2.F32 R110, -RZ, R92.H1_H1 ;  /* 0x3000005cff6e7230 */ /* 0x000fe40000004100 */
[----:B------:R-:W-:Y:S01]  /*27a00*/  FMUL.FTZ R111, R0, R111 ;  /* 0x0000006f006f7220 */ /* 0x000fe20000410000 */
[----:B------:R-:W-:-:S02]  /*27a10*/  HADD2.F32 R116, -RZ, R94.H0_H0 ;  /* 0x2000005eff747230 */ /* 0x000fc40000004100 */
[----:B------:R-:W-:Y:S01]  /*27a20*/  FFMA.FTZ R108, R109, R4, R108 ;  /* 0x000000046d6c7223 */ /* 0x000fe2000001006c */
[----:B------:R-:W-:Y:S02]  /*27a30*/  HADD2.F32 R4, -RZ, R96.H1_H1 ;  /* 0x30000060ff047230 */ /* 0x000fe40000004100 */
[--C-:B------:R-:W-:Y:S01]  /*27a40*/  FADD.FTZ R109, R50, -R3.reuse ;  /* 0x80000003326d7221 */ /* 0x100fe20000010000 */
[----:B0-----:R-:W-:Y:S02]  /*27a50*/  HADD2.F32 R120, -RZ, R94.H1_H1 ;  /* 0x3000005eff787230 */ /* 0x001fe40000004100 */
        /* <DEDUP_REMOVED lines=33> */
[----:B0-----:R-:W-:-:S04]  /*27c70*/  IMAD.WIDE.U32 R116, R2, 0x10, R116 ;  /* 0x0000001002747825 */ /* 0x001fc800078e0074 */
[----:B------:R-:W-:Y:S01]  /*27c80*/  VIADD R2, R2, 0x20 ;  /* 0x0000002002027836 */ /* 0x000fe20000000000 */
[----:B------:R3:W-:Y:S06]  /*27c90*/  STG.E.128 desc[UR6][R116.64], R108 ;  /* 0x0000006c74007986 */ /* 0x0007ec000c101d06 */
.L_x_33191:
[----:B------:R-:W-:Y:S05]  /*27ca0*/  BSYNC.RECONVERGENT B0 ;  /* 0x0000000000007941 */ /* 0x000fea0003800200 */
.L_x_33190:
[----:B------:R-:W-:Y:S01]  /*27cb0*/  ISETP.NE.AND P0, PT, R118, RZ, PT ;  /* 0x000000ff7600720c */ /* 0x000fe20003f05270 */
[----:B------:R-:W-:-:S12]  /*27cc0*/  BSSY.RECONVERGENT B0, `(.L_x_33192) ;  /* 0x0000032000007945 */ /* 0x000fd80003800200 */
[----:B------:R-:W-:Y:S05]  /*27cd0*/  @!P0 BRA `(.L_x_33193) ;  /* 0x0000000000c08947 */ /* 0x000fea0003800000 */
[--C-:B-123--:R-:W-:Y:S01]  /*27ce0*/  FADD.FTZ R109, R40, -R3.reuse ;  /* 0x80000003286d7221 */ /* 0x10efe20000010000 */
        /* <DEDUP_REMOVED lines=42> */
[----:B------:R-:W1:Y:S03]  /*27f90*/  LDC.64 R116, c[0x0][0x428] ;  /* 0x00010a00ff747b82 */ /* 0x000e660000000a00 */
[----:B------:R-:W-:Y:S01]  /*27fa0*/  F2FP.F16.F32.PACK_AB R111, R118, R111 ;  /* 0x0000006f766f723e */ /* 0x000fe200000000ff */
[C---:B-1----:R-:W-:Y:S01]  /*27fb0*/  IMAD.WIDE.U32 R116, R2.reuse, 0x10, R116 ;  /* 0x0000001002747825 */ /* 0x042fe200078e0074 */
[----:B------:R-:W-:-:S04]  /*27fc0*/  IADD3 R2, PT, PT, R2, 0x20, RZ ;  /* 0x0000002002027810 */ /* 0x000fc80007ffe0ff */
[----:B------:R4:W-:Y:S03]  /*27fd0*/  STG.E.128 desc[UR6][R116.64], R108 ;  /* 0x0000006c74007986 */ /* 0x0009e6000c101d06 */
.L_x_33193:
[----:B------:R-:W-:Y:S05]  /*27fe0*/  BSYNC.RECONVERGENT B0 ;  /* 0x0000000000007941 */ /* 0x000fea0003800200 */
.L_x_33192:
[----:B------:R-:W-:Y:S01]  /*27ff0*/  ISETP.NE.AND P0, PT, R119, RZ, PT ;  /* 0x000000ff7700720c */ /* 0x000fe20003f05270 */
[----:B------:R-:W-:-:S12]  /*28000*/  BSSY.RECONVERGENT B0, `(.L_x_33194) ;  /* 0x0000032000007945 */ /* 0x000fd80003800200 */
[----:B------:R-:W-:Y:S05]  /*28010*/  @!P0 BRA `(.L_x_33195) ;  /* 0x0000000000c08947 */ /* 0x000fea0003800000 */
[--C-:B-1234-:R-:W-:Y:S01]  /*28020*/  FADD.FTZ R109, R32, -R3.reuse ;  /* 0x80000003206d7221 */ /* 0x11efe20000010000 */
        /* <DEDUP_REMOVED lines=44> */
[----:B-1----:R-:W-:-:S04]  /*282f0*/  IMAD.WIDE.U32 R116, R2, 0x10, R116 ;  /* 0x0000001002747825 */ /* 0x002fc800078e0074 */
[----:B------:R-:W-:Y:S01]  /*28300*/  VIADD R2, R2, 0x20 ;  /* 0x0000002002027836 */ /* 0x000fe20000000000 */
[----:B------:R1:W-:Y:S06]  /*28310*/  STG.E.128 desc[UR6][R116.64], R108 ;  /* 0x0000006c74007986 */ /* 0x0003ec000c101d06 */
.L_x_33195:
[----:B------:R-:W-:Y:S05]  /*28320*/  BSYNC.RECONVERGENT B0 ;  /* 0x0000000000007941 */ /* 0x000fea0003800200 */
.L_x_33194:
        /* <DEDUP_REMOVED lines=51> */
.L_x_33197:
[----:B------:R-:W-:Y:S05]  /*28660*/  BSYNC.RECONVERGENT B0 ;  /* 0x0000000000007941 */ /* 0x000fea0003800200 */
.L_x_33196:
[----:B------:R-:W-:Y:S01]  /*28670*/  ISETP.NE.AND P0, PT, R124, RZ, PT ;  /* 0x000000ff7c00720c */ /* 0x000fe20003f05270 */
[----:B------:R-:W-:-:S12]  /*28680*/  BSSY.RECONVERGENT B0, `(.L_x_33198) ;  /* 0x0000031000007945 */ /* 0x000fd80003800200 */
[----:B------:R-:W-:Y:S05]  /*28690*/  @!P0 BRA `(.L_x_33199) ;  /* 0x0000000000bc8947 */ /* 0x000fea0003800000 */
[--C-:B-1234-:R-:W-:Y:S01]  /*286a0*/  FADD.FTZ R109, R16, -R3.reuse ;  /* 0x80000003106d7221 */ /* 0x11efe20000010000 */
[----:B-----5:R-:W-:Y:S02]  /*286b0*/  HADD2.F32 R4, -RZ, R64.H0_H0 ;  /* 0x20000040ff047230 */ /* 0x020fe40000004100 */
[--C-:B------:R-:W-:Y:S01]  /*286c0*/  FADD.FTZ R111, R18, -R3.reuse ;  /* 0x80000003126f7221 */ /* 0x100fe20000010000 */
[----:B------:R-:W-:Y:S02]  /*286d0*/  HADD2.F32 R108, -RZ, R60.H0_H0 ;  /* 0x2000003cff6c7230 */ /* 0x000fe40000004100 */
[C---:B------:R-:W-:Y:S01]  /*286e0*/  FMUL.FTZ R109, R0.reuse, R109 ;  /* 0x0000006d006d7220 */ /* 0x040fe20000410000 */
[----:B------:R-:W-:Y:S02]  /*286f0*/  HADD2.F32 R110, -RZ, R61.H0_H0 ;  /* 0x2000003dff6e7230 */ /* 0x000fe40000004100 */
[----:B------:R-:W-:Y:S01]  /*28700*/  FMUL.FTZ R111, R0, R111 ;  /* 0x0000006f006f7220 */ /* 0x000fe20000410000 */
[----:B------:R-:W-:Y:S01]  /*28710*/  FADD.FTZ R117, R19, -R3 ;  /* 0x8000000313757221 */ /* 0x000fe20000010000 */
[----:B------:R-:W-:Y:S01]  /*28720*/  FFMA.FTZ R108, R109, R4, R108 ;  /* 0x000000046d6c7223 */ /* 0x000fe2000001006c */
[----:B------:R-:W-:-:S02]  /*28730*/  HADD2.F32 R4, -RZ, R65.H0_H0 ;  /* 0x20000041ff047230 */ /* 0x000fc40000004100 */
[----:B------:R-:W-:Y:S01]  /*28740*/  FMUL.FTZ R117, R0, R117 ;  /* 0x0000007500757220 */ /* 0x000fe20000410000 */
[----:B------:R-:W-:Y:S02]  /*28750*/  HADD2.F32 R116, -RZ, R62.H1_H1 ;  /* 0x3000003eff747230 */ /* 0x000fe40000004100 */
[----:B------:R-:W-:Y:S01]  /*28760*/  FFMA.FTZ R109, R111, R4, R110 ;  /* 0x000000046f6d7223 */ /* 0x000fe2000001006e */
[----:B------:R-:W-:Y:S02]  /*28770*/  HADD2.F32 R4, -RZ, R65.H1_H1 ;  /* 0x30000041ff047230 */ /* 0x000fe40000004100 */
[----:B------:R-:W-:Y:S01]  /*28780*/  FADD.FTZ R111, R112, -R3 ;  /* 0x80000003706f7221 */ /* 0x000fe20000010000 */
[----:B------:R-:W-:-:S03]  /*28790*/  HADD2.F32 R110, -RZ, R61.H1_H1 ;  /* 0x3000003dff6e7230 */ /* 0x000fc60000004100 */
[----:B------:R-:W-:Y:S02]  /*287a0*/  FMUL.FTZ R111, R0, R111 ;  /* 0x0000006f006f7220 */ /* 0x000fe40000410000 */
[----:B------:R-:W-:Y:S01]  /*287b0*/  FFMA.FTZ R118, R117, R4, R110 ;  /* 0x0000000475767223 */ /* 0x000fe2000001006e */
[----:B------:R-:W-:Y:S02]  /*287c0*/  HADD2.F32 R4, -RZ, R66.H0_H0 ;  /* 0x20000042ff047230 */ /* 0x000fe40000004100 */
[--C-:B------:R-:W-:Y:S01]  /*287d0*/  FADD.FTZ R117, R115, -R3.reuse ;  /* 0x8000000373757221 */ /* 0x100fe20000010000 */
[----:B------:R-:W-:Y:S01]  /*287e0*/  HADD2.F32 R110, -RZ, R62.H0_H0 ;  /* 0x2000003eff6e7230 */ /* 0x000fe20000004100 */
[----:B------:R-:W-:Y:S02]  /*287f0*/  F2FP.F16.F32.PACK_AB R109, R118, R109 ;  /* 0x0000006d766d723e */ /* 0x000fe400000000ff */
[----:B------:R-:W-:Y:S02]  /*28800*/  FMUL.FTZ R117, R0, R117 ;  /* 0x0000007500757220 */ /* 0x000fe40000410000 */
[----:B------:R-:W-:Y:S01]  /*28810*/  FFMA.FTZ R110, R111, R4, R110 ;  /* 0x000000046f6e7223 */ /* 0x000fe2000001006e */
[----:B------:R-:W-:Y:S01]  /*28820*/  FADD.FTZ R111, R113, -R3 ;  /* 0x80000003716f7221 */ /* 0x000fe20000010000 */
[----:B------:R-:W-:-:S03]  /*28830*/  HADD2.F32 R4, -RZ, R66.H1_H1 ;  /* 0x30000042ff047230 */ /* 0x000fc60000004100 */
[----:B------:R-:W-:-:S04]  /*28840*/  FMUL.FTZ R111, R0, R111 ;  /* 0x0000006f006f7220 */ /* 0x000fc80000410000 */
[----:B------:R-:W-:Y:S01]  /*28850*/  FFMA.FTZ R119, R111, R4, R116 ;  /* 0x000000046f777223 */ /* 0x000fe20000010074 */
[--C-:B------:R-:W-:Y:S01]  /*28860*/  FADD.FTZ R111, R114, -R3.reuse ;  /* 0x80000003726f7221 */ /* 0x100fe20000010000 */
[----:B------:R-:W-:Y:S02]  /*28870*/  HADD2.F32 R4, -RZ, R67.H0_H0 ;  /* 0x20000043ff047230 */ /* 0x000fe40000004100 */
[----:B------:R-:W-:Y:S01]  /*28880*/  FADD.FTZ R3, R17, -R3 ;  /* 0x8000000311037221 */ /* 0x000fe20000010000 */
[----:B------:R-:W-:Y:S02]  /*28890*/  HADD2.F32 R116, -RZ, R63.H0_H0 ;  /* 0x2000003fff747230 */ /* 0x000fe40000004100 */
[C---:B------:R-:W-:Y:S01]  /*288a0*/  FMUL.FTZ R111, R0.reuse, R111 ;  /* 0x0000006f006f7220 */ /* 0x040fe20000410000 */
[----:B------:R-:W-:Y:S01]  /*288b0*/  F2FP.F16.F32.PACK_AB R110, R119, R110 ;  /* 0x0000006e776e723e */ /* 0x000fe200000000ff */
[----:B------:R-:W-:Y:S01]  /*288c0*/  FMUL.FTZ R3, R0, R3 ;  /* 0x0000000300037220 */ /* 0x000fe20000410000 */
[----:B------:R-:W-:-:S02]  /*288d0*/  HADD2.F32 R0, -RZ, R64.H1_H1 ;  /* 0x30000040ff007230 */ /* 0x000fc40000004100 */
[----:B------:R-:W-:Y:S01]  /*288e0*/  FFMA.FTZ R111, R111, R4, R116 ;  /* 0x000000046f6f7223 */ /* 0x000fe20000010074 */
[----:B------:R-:W-:Y:S02]  /*288f0*/  HADD2.F32 R4, -RZ, R67.H1_H1 ;  /* 0x30000043ff047230 */ /* 0x000fe40000004100 */
[----:B------:R-:W-:-:S05]  /*28900*/  HADD2.F32 R116, -RZ, R63.H1_H1 ;  /* 0x3000003fff747230 */ /* 0x000fca0000004100 */
[----:B0-----:R-:W-:Y:S01]  /*28910*/  FFMA.FTZ R120, R117, R4, R116 ;  /* 0x0000000475787223 */ /* 0x001fe20000010074 */
[----:B------:R-:W-:Y:S01]  /*28920*/  HADD2.F32 R4, -RZ, R60.H1_H1 ;  /* 0x3000003cff047230 */ /* 0x000fe20000004100 */
[----:B------:R-:W0:Y:S03]  /*28930*/  LDC.64 R116, c[0x0][0x428] ;  /* 0x00010a00ff747b82 */ /* 0x000e260000000a00 */
[----:B------:R-:W-:Y:S01]  /*28940*/  F2FP.F16.F32.PACK_AB R111, R120, R111 ;  /* 0x0000006f786f723e */ /* 0x000fe200000000ff */
[----:B------:R-:W-:-:S05]  /*28950*/  FFMA.FTZ R3, R3, R0, R4 ;  /* 0x0000000003037223 */ /* 0x000fca0000010004 */
[----:B------:R-:W-:Y:S01]  /*28960*/  F2FP.F16.F32.PACK_AB R108, R3, R108 ;  /* 0x0000006c036c723e */ /* 0x000fe200000000ff */
[----:B0-----:R-:W-:-:S05]  /*28970*/  IMAD.WIDE.U32 R2, R2, 0x10, R116 ;  /* 0x0000001002027825 */ /* 0x001fca00078e0074 */
[----:B------:R0:W-:Y:S02]  /*28980*/  STG.E.128 desc[UR6][R2.64], R108 ;  /* 0x0000006c02007986 */ /* 0x0001e4000c101d06 */
.L_x_33199:
[----:B------:R-:W-:Y:S05]  /*28990*/  BSYNC.RECONVERGENT B0 ;  /* 0x0000000000007941 */ /* 0x000fea0003800200 */
.L_x_33198:
[----:B0-----:R-:W0:Y:S02]  /*289a0*/  LDC.64 R2, c[0x0][0x380] ;  /* 0x0000e000ff027b82 */ /* 0x001e240000000a00 */
[----:B0-----:R-:W-:-:S05]  /*289b0*/  IMAD R13, R2, 0x4, R13 ;  /* 0x00000004020d7824 */ /* 0x001fca00078e020d */
[----:B------:R-:W-:-:S13]  /*289c0*/  ISETP.GE.AND P0, PT, R13, R3, PT ;  /* 0x000000030d00720c */ /* 0x000fda0003f06270 */
[----:B------:R-:W-:Y:S05]  /*289d0*/  @!P0 BRA `(.L_x_33200) ;  /* 0xfffffd8400048947 */ /* 0x000fea000383ffff */
[----:B------:R-:W-:Y:S05]  /*289e0*/  EXIT ;  /* 0x000000000000794d */ /* 0x000fea0003800000 */
.L_x_33187:
        /* <DEDUP_REMOVED lines=8> */
.L_x_33202:
[----:B------:R-:W-:Y:S05]  /*28a70*/  BSYNC B0 ;  /* 0x0000000000007941 */ /* 0x000fea0003800000 */
.L_x_33201:
        /* <DEDUP_REMOVED lines=10> */
.L_x_33203:
[----:B------:R-:W-:Y:S02]  /*28b20*/  IMAD.MOV.U32 R126, RZ, RZ, 0x4 ;  /* 0x00000004ff7e7424 */ /* 0x000fe400078e00ff */
[----:B------:R-:W-:-:S04]  /*28b30*/  IMAD.MOV.U32 R0, RZ, RZ, R121 ;  /* 0x000000ffff007224 */ /* 0x000fc800078e0079 */
[----:B------:R-:W-:-:S05]  /*28b40*/  FADD.FTZ R110, R109, R0 ;  /* 0x000000006d6e7221 */ /* 0x000fca0000010000 */
[----:B------:R-:W-:-:S07]  /*28b50*/  MOV R125, R110 ;  /* 0x0000006e007d7202 */ /* 0x000fce0000000f00 */
[----:B------:R-:W-:Y:S05]  /*28b60*/  WARPSYNC.COLLECTIVE R122, `(.L_x_33204) ;  /* 0x000000007a087348 */ /* 0x000fea0003c00000 */
[----:B------:R0:W1:Y:S02]  /*28b70*/  SHFL.BFLY P6, R121, R125, R126, R127 ;  /* 0x0c00007e7d797389 */ /* 0x00006400000c007f */
[----:B01----:R-:W-:Y:S05]  /*28b80*/  ENDCOLLECTIVE ;  /* 0x000000000000791b */ /* 0x003fea0003800000 */
.L_x_33204:
[----:B------:R-:W-:Y:S01]  /*28b90*/  HFMA2 R126, -RZ, RZ, 0, 4.76837158203125e-07 ;  /* 0x00000008ff7e7431 */ /* 0x000fe200000001ff */
[----:B------:R-:W-:-:S05]  /*28ba0*/  MOV R111, R121 ;  /* 0x00000079006f7202 */ /* 0x000fca0000000f00 */
[----:B------:R-:W-:-:S04]  /*28bb0*/  FADD.FTZ R111, R110, R111 ;  /* 0x0000006f6e6f7221 */ /* 0x000fc80000010000 */
[----:B------:R-:W-:-:S07]  /*28bc0*/  IMAD.MOV.U32 R125, RZ, RZ, R111 ;  /* 0x000000ffff7d7224 */ /* 0x000fce00078e006f */
[----:B------:R-:W-:Y:S05]  /*28bd0*/  WARPSYNC.COLLECTIVE R122, `(.L_x_33205) ;  /* 0x000000007a087348 */ /* 0x000fea0003c00000 */
[----:B------:R0:W1:Y:S02]  /*28be0*/  SHFL.BFLY P6, R121, R125, R126, R127 ;  /* 0x0c00007e7d797389 */ /* 0x00006400000c007f */
[----:B01----:R-:W-:Y:S05]  /*28bf0*/  ENDCOLLECTIVE ;  /* 0x000000000000791b */ /* 0x003fea0003800000 */
.L_x_33205:
[----:B------:R-:W-:Y:S02]  /*28c00*/  IMAD.MOV.U32 R126, RZ, RZ, 0x10 ;  /* 0x00000010ff7e7424 */ /* 0x000fe400078e00ff */
[----:B------:R-:W-:-:S04]  /*28c10*/  IMAD.MOV.U32 R0, RZ, RZ, R121 ;  /* 0x000000ffff007224 */ /* 0x000fc800078e0079 */
[----:B------:R-:W-:-:S05]  /*28c20*/  FADD.FTZ R120, R111, R0 ;  /* 0x000000006f787221 */ /* 0x000fca0000010000 */
[----:B------:R-:W-:-:S07]  /*28c30*/  MOV R125, R120 ;  /* 0x00000078007d7202 */ /* 0x000fce0000000f00 */
[----:B------:R-:W-:Y:S05]  /*28c40*/  WARPSYNC.COLLECTIVE R122, `(.L_x_33206) ;  /* 0x000000007a087348 */ /* 0x000fea0003c00000 */
[----:B------:R0:W1:Y:S02]  /*28c50*/  SHFL.BFLY P6, R121, R125, R126, R127 ;  /* 0x0c00007e7d797389 */ /* 0x00006400000c007f */
[----:B01----:R-:W-:Y:S05]  /*28c60*/  ENDCOLLECTIVE ;  /* 0x000000000000791b */ /* 0x003fea0003800000 */
.L_x_33206:
[----:B------:R-:W-:Y:S02]  /*28c70*/  IMAD.MOV.U32 R126, RZ, RZ, 0x1 ;  /* 0x00000001ff7e7424 */ /* 0x000fe400078e00ff */
[----:B------:R-:W-:Y:S01]  /*28c80*/  FADD.FTZ R121, R120, R121 ;  /* 0x0000007978797221 */ /* 0x000fe20000010000 */
[----:B------:R-:W-:-:S03]  /*28c90*/  ISETP.NE.AND P6, PT, R117, RZ, PT ;  /* 0x000000ff7500720c */ /* 0x000fc60003fc5270 */
        /* <DEDUP_REMOVED lines=102> */
.L_x_33207:
[----:B------:R-:W-:Y:S01]  /*29300*/  HFMA2 R126, -RZ, RZ, 0, 1.1920928955078125e-07 ;  /* 0x00000002ff7e7431 */ /* 0x000fe200000001ff */
[----:B------:R-:W-:-:S05]  /*29310*/  MOV R3, R121 ;  /* 0x0000007900037202 */ /* 0x000fca0000000f00 */
[----:B------:R-:W-:-:S04]  /*29320*/  FADD.FTZ R3, R0, R3 ;  /* 0x0000000300037221 */ /* 0x000fc80000010000 */
[----:B------:R-:W-:-:S07]  /*29330*/  IMAD.MOV.U32 R125, RZ, RZ, R3 ;  /* 0x000000ffff7d7224 */ /* 0x000fce00078e0003 */
[----:B------:R-:W-:Y:S05]  /*29340*/  WARPSYNC.COLLECTIVE R122, `(.L_x_33208) ;  /* 0x000000007a087348 */ /* 0x000fea0003c00000 */
[----:B------:R0:W1:Y:S02]  /*29350*/  SHFL.BFLY P6, R121, R125, R126, R127 ;  /* 0x0c00007e7d797389 */ /* 0x00006400000c007f */
[----:B01----:R-:W-:Y:S05]  /*29360*/  ENDCOLLECTIVE ;  /* 0x000000000000791b */ /* 0x003fea0003800000 */
.L_x_33208:
[----:B------:R-:W-:Y:S02]  /*29370*/  IMAD.MOV.U32 R126, RZ, RZ, 0x4 ;  /* 0x00000004ff7e7424 */ /* 0x000fe400078e00ff */
[----:B------:R-:W-:-:S04]  /*29380*/  IMAD.MOV.U32 R110, RZ, RZ, R121 ;  /* 0x000000ffff6e7224 */ /* 0x000fc800078e0079 */
[----:B------:R-:W-:-:S05]  /*29390*/  FADD.FTZ R110, R3, R110 ;  /* 0x0000006e036e7221 */ /* 0x000fca0000010000 */
[----:B------:R-:W-:-:S07]  /*293a0*/  MOV R125, R110 ;  /* 0x0000006e007d7202 */ /* 0x000fce0000000f00 */
[----:B------:R-:W-:Y:S05]  /*293b0*/  WARPSYNC.COLLECTIVE R122, `(.L_x_33209) ;  /* 0x000000007a087348 */ /* 0x000fea0003c00000 */
[----:B------:R0:W1:Y:S02]  /*293c0*/  SHFL.BFLY P6, R121, R125, R126, R127 ;  /* 0x0c00007e7d797389 */ /* 0x00006400000c007f */
[----:B01----:R-:W-:Y:S05]  /*293d0*/  ENDCOLLECTIVE ;  /* 0x000000000000791b */ /* 0x003fea0003800000 */
.L_x_33209:
[----:B------:R-:W-:Y:S01]  /*293e0*/  HFMA2 R126, -RZ, RZ, 0, 4.76837158203125e-07 ;  /* 0x00000008ff7e7431 */ /* 0x000fe200000001ff */
[----:B------:R-:W-:-:S05]  /*293f0*/  MOV R109, R121 ;  /* 0x00000079006d7202 */ /* 0x000fca0000000f00 */
[----:B------:R-:W-:-:S04]  /*29400*/  FADD.FTZ R109, R110, R109 ;  /* 0x0000006d6e6d7221 */ /* 0x000fc80000010000 */
[----:B------:R-:W-:-:S07]  /*29410*/  IMAD.MOV.U32 R125, RZ, RZ, R109 ;  /* 0x000000ffff7d7224 */ /* 0x000fce00078e006d */
[----:B------:R-:W-:Y:S05]  /*29420*/  WARPSYNC.COLLECTIVE R122, `(.L_x_33210) ;  /* 0x000000007a087348 */ /* 0x000fea0003c00000 */
[----:B------:R0:W1:Y:S02]  /*29430*/  SHFL.BFLY P6, R121, R125, R126, R127 ;  /* 0x0c00007e7d797389 */ /* 0x00006400000c007f */
[----:B01----:R-:W-:Y:S05]  /*29440*/  ENDCOLLECTIVE ;  /* 0x000000000000791b */ /* 0x003fea0003800000 */
.L_x_33210:
[----:B------:R-:W-:Y:S02]  /*29450*/  IMAD.MOV.U32 R126, RZ, RZ, 0x10 ;  /* 0x00000010ff7e7424 */ /* 0x000fe400078e00ff */
[----:B------:R-:W-:-:S04]  /*29460*/  IMAD.MOV.U32 R120, RZ, RZ, R121 ;  /* 0x000000ffff787224 */ /* 0x000fc800078e0079 */
[----:B------:R-:W-:-:S05]  /*29470*/  FADD.FTZ R120, R109, R120 ;  /* 0x000000786d787221 */ /* 0x000fca0000010000 */
[----:B------:R-:W-:-:S07]  /*29480*/  MOV R125, R120 ;  /* 0x00000078007d7202 */ /* 0x000fce0000000f00 */
[----:B------:R-:W-:Y:S05]  /*29490*/  WARPSYNC.COLLECTIVE R122, `(.L_x_33211) ;  /* 0x000000007a087348 */ /* 0x000fea0003c00000 */
[----:B------:R0:W1:Y:S02]  /*294a0*/  SHFL.BFLY P6, R121, R125, R126, R127 ;  /* 0x0c00007e7d797389 */ /* 0x00006400000c007f */
[----:B01----:R-:W-:Y:S05]  /*294b0*/  ENDCOLLECTIVE ;  /* 0x000000000000791b */ /* 0x003fea0003800000 */
.L_x_33211:
[----:B------:R-:W-:Y:S01]  /*294c0*/  MOV R111, R121 ;  /* 0x00000079006f7202 */ /* 0x000fe20000000f00 */
[----:B------:R-:W-:Y:S06]  /*294d0*/  BRA `(.L_x_33212) ;  /* 0xffffffe0001c7947 */ /* 0x000fec000383ffff */
.L_x_33213:
        /* <DEDUP_REMOVED lines=10> */
.L_x_54432:


//--------------------- .text._ZN10layer_norm13ln_fwd_kernelINS_13Kernel_traitsI6__halfS2_fS2_fjLj1536ELj1ELj4ELj1ELj16ENS_18Kernel_traits_baseILj1536ES2_S2_fS2_fjLj128EEEEELb1ELb0ELb0ELb1EEEvNS_9FwdParamsE --------------------------
	.section	.text._ZN10layer_norm13ln_fwd_kernelINS_13Kernel_traitsI6__halfS2_fS2_fjLj1536ELj1ELj4ELj1ELj16ENS_18Kernel_traits_baseILj1536ES2_S2_fS2_fjLj128EEEEELb1ELb0ELb0ELb1EEEvNS_9FwdParamsE,"ax",@progbits
	.align	128
        .global         _ZN10layer_norm13ln_fwd_kernelINS_13Kernel_traitsI6__halfS2_fS2_fjLj1536ELj1ELj4ELj1ELj16ENS_18Kernel_traits_baseILj1536ES2_S2_fS2_fjLj128EEEEELb1ELb0ELb0ELb1EEEvNS_9FwdParamsE
        .type           _ZN10layer_norm13ln_fwd_kernelINS_13Kernel_traitsI6__halfS2_fS2_fjLj1536ELj1ELj4ELj1ELj16ENS_18Kernel_traits_baseILj1536ES2_S2_fS2_fjLj128EEEEELb1ELb0ELb0ELb1EEEvNS_9FwdParamsE,@function
        .size           _ZN10layer_norm13ln_fwd_kernelINS_13Kernel_traitsI6__halfS2_fS2_fjLj1536ELj1ELj4ELj1ELj16ENS_18Kernel_traits_baseILj1536ES2_S2_fS2_fjLj128EEEEELb1ELb0ELb0ELb1EEEvNS_9FwdParamsE,(.L_x_54433 - _ZN10layer_norm13ln_fwd_kernelINS_13Kernel_traitsI6__halfS2_fS2_fjLj1536ELj1ELj4ELj1ELj16ENS_18Kernel_traits_baseILj1536ES2_S2_fS2_fjLj128EEEEELb1ELb0ELb0ELb1EEEvNS_9FwdParamsE)
        .other          _ZN10layer_norm13ln_fwd_kernelINS_13Kernel_traitsI6__halfS2_fS2_fjLj1536ELj1ELj4ELj1ELj16ENS_18Kernel_traits_baseILj1536ES2_S2_fS2_fjLj128EEEEELb1ELb0ELb0ELb1EEEvNS_9FwdParamsE,@"STO_CUDA_ENTRY STV_DEFAULT"
_ZN10layer_norm13ln_fwd_kernelINS_13Kernel_traitsI6__halfS2_fS2_fjLj1536ELj1ELj4ELj1ELj16ENS_18Kernel_traits_baseILj1536ES2_S2_fS2_fjLj128EEEEELb1ELb0ELb0ELb1EEEvNS_9FwdParamsE:
.text._ZN10layer_norm13ln_fwd_kernelINS_13Kernel_traitsI6__halfS2_fS2_fjLj1536ELj1ELj4ELj1ELj16ENS_18Kernel_traits_baseILj1536ES2_S2_fS2_fjLj128EEEEELb1ELb0ELb0ELb1EEEvNS_9FwdParamsE:
        /* <DEDUP_REMOVED lines=62> */
.L_x_33214:
        /* <DEDUP_REMOVED lines=11> */
[----:B------:R-:W-:Y:S01]  /*0490*/  LOP3.LUT R5, R5, R139, RZ, 0x3c, !PT ;  /* 0x0000008b05057212 */ /* 0x000fe200078e3cff */
[----:B------:R-:W1:Y:S01]  /*04a0*/  LDCU UR13, c[0x0][0x404] ;  /* 0x00008080ff0d77ac */ /* 0x000e620008000800 */
[----:B------:R-:W-:Y:S01]  /*04b0*/  IADD3 R12, PT, PT, R139, 0x76cf5d0a, RZ ;  /* 0x76cf5d0a8b0c7810 */ /* 0x000fe20007ffe0ff */
[----:B------:R-:W-:Y:S01]  /*04c0*/  IMAD R7, R11, -0x326172a9, RZ ;  /* 0xcd9e8d570b077824 */ /* 0x000fe200078e02ff */
[----:B------:R-:W-:Y:S01]  /*04d0*/  LOP3.LUT R3, R8, R3, R138, 0x96, !PT ;  /* 0x0000000308037212 */ /* 0x000fe200078e968a */
[----:B------:R-:W-:Y:S01]  /*04e0*/  IMAD.HI.U32 R0, R5, -0x326172a9, RZ ;  /* 0xcd9e8d5705007827 */ /* 0x000fe200078e00ff */
[----:B------:R-:W-:Y:S01]  /*04f0*/  LOP3.LUT R21, R21, 0x3, RZ, 0xc0, !PT ;  /* 0x0000000315157812 */ /* 0x000fe200078ec0ff */
[----:B------:R-:W2:Y:S02]  /*0500*/  LDCU UR14, c[0x0][0x408] ;  /* 0x00008100ff0e77ac */ /* 0x000ea40008000800 */
[----:B------:R-:W-:-:S02]  /*0510*/  VIADD R4, R138, 0x9e3779b9 ;  /* 0x9e3779b98a047836 */ /* 0x000fc40000000000 */
[----:B------:R-:W-:Y:S01]  /*0520*/  IMAD R13, R9, -0x2daee0ad, RZ ;  /* 0xd2511f53090d7824 */ /* 0x000fe200078e02ff */
[----:B------:R-:W3:Y:S01]  /*0530*/  LDCU UR10, c[0x0][0x388] ;  /* 0x00007100ff0a77ac */ /* 0x000ee20008000800 */
[C---:B------:R-:W-:Y:S01]  /*0540*/  IMAD.HI.U32 R2, R3.reuse, -0x2daee0ad, RZ ;  /* 0xd2511f5303027827 */ /* 0x040fe200078e00ff */
[----:B------:R-:W-:Y:S02]  /*0550*/  LOP3.LUT R0, R4, R7, R0, 0x96, !PT ;  /* 0x0000000704007212 */ /* 0x000fe400078e9600 */
[----:B0-----:R-:W-:Y:S01]  /*0560*/  ISETP.NE.U32.AND P0, PT, RZ, UR4, PT ;  /* 0x00000004ff007c0c */ /* 0x001fe2000bf05070 */
[----:B------:R-:W-:Y:S01]  /*0570*/  VIADD R7, R138, 0x3c6ef372 ;  /* 0x3c6ef3728a077836 */ /* 0x000fe20000000000 */
[----:B------:R-:W-:Y:S01]  /*0580*/  LOP3.LUT R2, R6, R13, R2, 0x96, !PT ;  /* 0x0000000d06027212 */ /* 0x000fe200078e9602 */
[----:B------:R-:W-:Y:S01]  /*0590*/  IMAD R6, R3, -0x2daee0ad, RZ ;  /* 0xd2511f5303067824 */ /* 0x000fe200078e02ff */
[----:B------:R-:W-:Y:S01]  /*05a0*/  ISETP.NE.AND.EX P0, PT, RZ, UR5, PT, P0 ;  /* 0x00000005ff007c0c */ /* 0x000fe2000bf05300 */
[----:B------:R-:W-:Y:S01]  /*05b0*/  IMAD.HI.U32 R3, R0, -0x2daee0ad, RZ ;  /* 0xd2511f5300037827 */ /* 0x000fe200078e00ff */
[----:B------:R-:W0:Y:S03]  /*05c0*/  LDCU.U8 UR11, c[0x0][0x410] ;  /* 0x00008200ff0b77ac */ /* 0x000e260008000000 */
[----:B------:R-:W-:Y:S01]  /*05d0*/  IMAD R5, R5, -0x326172a9, RZ ;  /* 0xcd9e8d5705057824 */ /* 0x000fe200078e02ff */
[----:B------:R-:W-:Y:S01]  /*05e0*/  LOP3.LUT R3, R12, R6, R3, 0x96, !PT ;  /* 0x000000060c037212 */ /* 0x000fe200078e9603 */
[----:B------:R-:W-:Y:S01]  /*05f0*/  IMAD.HI.U32 R4, R2, -0x326172a9, RZ ;  /* 0xcd9e8d5702047827 */ /* 0x000fe200078e00ff */
[----:B------:R-:W4:Y:S03]  /*0600*/  LDCU UR12, c[0x0][0x448] ;  /* 0x00008900ff0c77ac */ /* 0x000f260008000800 */
[----:B------:R-:W-:Y:S01]  /*0610*/  VIADD R12, R139, 0x32370b8f ;  /* 0x32370b8f8b0c7836 */ /* 0x000fe20000000000 */
[----:B------:R-:W-:Y:S01]  /*0620*/  LOP3.LUT R4, R7, R5, R4, 0x96, !PT ;  /* 0x0000000507047212 */ /* 0x000fe200078e9604 */
[----:B------:R-:W-:Y:S01]  /*0630*/  IMAD R7, R0, -0x2daee0ad, RZ ;  /* 0xd2511f5300077824 */ /* 0x000fe200078e02ff */
[----:B------:R-:W0:Y:S01]  /*0640*/  LDCU.64 UR8, c[0x0][0x3a0] ;  /* 0x00007400ff0877ac */ /* 0x000e220008000a00 */
[----:B------:R-:W-:-:S02]  /*0650*/  IMAD R5, R2, -0x326172a9, RZ ;  /* 0xcd9e8d5702057824 */ /* 0x000fc400078e02ff */
[----:B------:R-:W-:-:S04]  /*0660*/  IMAD.HI.U32 R0, R3, -0x326172a9, RZ ;  /* 0xcd9e8d5703007827 */ /* 0x000fc800078e00ff */
[----:B------:R-:W-:Y:S02]  /*0670*/  VIADD R2, R138, 0xdaa66d2b ;  /* 0xdaa66d2b8a027836 */ /* 0x000fe40000000000 */
[----:B------:R-:W-:-:S03]  /*0680*/  IMAD.HI.U32 R6, R4, -0x2daee0ad, RZ ;  /* 0xd2511f5304067827 */ /* 0x000fc600078e00ff */
[----:B------:R-:W-:Y:S01]  /*0690*/  LOP3.LUT R0, R2, R5, R0, 0x96, !PT ;  /* 0x0000000502007212 */ /* 0x000fe200078e9600 */
[----:B------:R-:W-:Y:S01]  /*06a0*/  IMAD R5, R4, -0x2daee0ad, RZ ;  /* 0xd2511f5304057824 */ /* 0x000fe200078e02ff */
[----:B------:R-:W-:Y:S01]  /*06b0*/  LOP3.LUT R6, R12, R7, R6, 0x96, !PT ;  /* 0x000000070c067212 */ /* 0x000fe200078e9606 */
[----:B------:R-:W-:Y:S01]  /*06c0*/  VIADD R12, R139, 0xed9eba14 ;  /* 0xed9eba148b0c7836 */ /* 0x000fe20000000000 */
[----:B------:R-:W-:Y:S01]  /*06d0*/  IADD3 R7, PT, PT, R138, 0x78dde6e4, RZ ;  /* 0x78dde6e48a077810 */ /* 0x000fe20007ffe0ff */
[----:B------:R-:W-:-:S04]  /*06e0*/  IMAD.HI.U32 R4, R0, -0x2daee0ad, RZ ;  /* 0xd2511f5300047827 */ /* 0x000fc800078e00ff */
[----:B------:R-:W-:Y:S01]  /*06f0*/  IMAD R3, R3, -0x326172a9, RZ ;  /* 0xcd9e8d5703037824 */ /* 0x000fe200078e02ff */
[----:B------:R-:W-:Y:S01]  /*0700*/  LOP3.LUT R4, R12, R5, R4, 0x96, !PT ;  /* 0x000000050c047212 */ /* 0x000fe200078e9604 */
[----:B------:R-:W-:-:S04]  /*0710*/  IMAD.HI.U32 R2, R6, -0x326172a9, RZ ;  /* 0xcd9e8d5706027827 */ /* 0x000fc800078e00ff */
[----:B------:R-:W-:Y:S01]  /*0720*/  IMAD R12, R0, -0x2daee0ad, RZ ;  /* 0xd2511f53000c7824 */ /* 0x000fe200078e02ff */
[----:B------:R-:W-:Y:S01]  /*0730*/  LOP3.LUT R2, R7, R3, R2, 0x96, !PT ;  /* 0x0000000307027212 */ /* 0x000fe200078e9602 */
[----:B------:R-:W-:Y:S01]  /*0740*/  IMAD R3, R6, -0x326172a9, RZ ;  /* 0xcd9e8d5706037824 */ /* 0x000fe200078e02ff */
[----:B------:R-:W-:Y:S01]  /*0750*/  IADD3 R6, PT, PT, R138, 0x1715609d, RZ ;  /* 0x1715609d8a067810 */ /* 0x000fe20007ffe0ff */
        /* <DEDUP_REMOVED lines=10> */
[C---:B------:R-:W-:Y:S01]  /*0800*/  IMAD.HI.U32 R2, R5.reuse, -0x326172a9, RZ ;  /* 0xcd9e8d5705027827 */ /* 0x040fe200078e00ff */
[----:B------:R-:W-:Y:S02]  /*0810*/  LOP3.LUT R4, R6, R7, R4, 0x96, !PT ;  /* 0x0000000706047212 */ /* 0x000fe400078e9604 */
[----:B------:R-:W-:Y:S01]  /*0820*/  IADD3 R7, PT, PT, R138, 0x5384540f, RZ ;  /* 0x5384540f8a077810 */ /* 0x000fe20007ffe0ff */
[----:B------:R-:W-:Y:S01]  /*0830*/  IMAD R6, R0, -0x2daee0ad, RZ ;  /* 0xd2511f5300067824 */ /* 0x000fe200078e02ff */
[----:B------:R-:W-:Y:S01]  /*0840*/  LOP3.LUT R2, R12, R3, R2, 0x96, !PT ;  /* 0x000000030c027212 */ /* 0x000fe200078e9602 */
[----:B------:R-:W-:-:S02]  /*0850*/  IMAD R5, R5, -0x326172a9, RZ ;  /* 0xcd9e8d5705057824 */ /* 0x000fc400078e02ff */
[----:B------:R-:W-:-:S04]  /*0860*/  IMAD.HI.U32 R0, R4, -0x326172a9, RZ ;  /* 0xcd9e8d5704007827 */ /* 0x000fc800078e00ff */
[----:B------:R-:W-:Y:S01]  /*0870*/  IMAD.HI.U32 R3, R2, -0x2daee0ad, RZ ;  /* 0xd2511f5302037827 */ /* 0x000fe200078e00ff */
[----:B------:R-:W-:-:S03]  /*0880*/  LOP3.LUT R0, R7, R5, R0, 0x96, !PT ;  /* 0x0000000507007212 */ /* 0x000fc600078e9600 */
[C---:B------:R-:W-:Y:S02]  /*0890*/  VIADD R12, R139.reuse, 0x1fd5c5a3 ;  /* 0x1fd5c5a38b0c7836 */ /* 0x040fe40000000000 */
[----:B------:R-:W-:Y:S02]  /*08a0*/  IMAD R5, R4, -0x326172a9, RZ ;  /* 0xcd9e8d5704057824 */ /* 0x000fe400078e02ff */
[----:B------:R-:W-:Y:S01]  /*08b0*/  IMAD R7, R2, -0x2daee0ad, RZ ;  /* 0xd2511f5302077824 */ /* 0x000fe200078e02ff */
[----:B------:R-:W-:Y:S01]  /*08c0*/  LOP3.LUT R3, R12, R6, R3, 0x96, !PT ;  /* 0x000000060c037212 */ /* 0x000fe200078e9603 */
[----:B------:R-:W-:Y:S01]  /*08d0*/  IMAD.HI.U32 R4, R0, -0x2daee0ad, RZ ;  /* 0xd2511f5300047827 */ /* 0x000fe200078e00ff */
[----:B------:R-:W-:-:S03]  /*08e0*/  IADD3 R12, PT, PT, R139, -0x24c28bd8, RZ ;  /* 0xdb3d74288b0c7810 */ /* 0x000fc60007ffe0ff */
        /* <DEDUP_REMOVED lines=10> */
[----:B------:R-:W-:-:S04]  /*0990*/  IMAD.HI.U32 R7, R2, -0x2daee0ad, RZ ;  /* 0xd2511f5302077827 */ /* 0x000fc800078e00ff */
[----:B------:R-:W-:Y:S01]  /*09a0*/  HFMA2 R5, -RZ, RZ, 0, 0 ;  /* 0x00000000ff057431 */ /* 0x000fe200000001ff */
[----:B------:R-:W-:Y:S01]  /*09b0*/  P2R R3, PR, RZ, 0x1 ;  /* 0x00000001ff037803 */ /* 0x000fe20000000000 */
[----:B------:R-:W-:Y:S01]  /*09c0*/  IMAD R4, R4, -0x326172a9, RZ ;  /* 0xcd9e8d5704047824 */ /* 0x000fe200078e02ff */
[----:B------:R-:W-:Y:S01]  /*09d0*/  LOP3.LUT R7, R12, R0, R7, 0x96, !PT ;  /* 0x000000000c077212 */ /* 0x000fe200078e9607 */
[----:B01234-:R-:W-:-:S07]  /*09e0*/  IMAD R144, R2, -0x2daee0ad, RZ ;  /* 0xd2511f5302907824 */ /* 0x01ffce00078e02ff */
.L_x_33707:
[----:B------:R-:W-:Y:S01]  /*09f0*/  ISETP.NE.AND P1, PT, R3, RZ, PT ;  /* 0x000000ff0300720c */ /* 0x000fe20003f25270 */
[----:B------:R-:W0:Y:S01]  /*0a00*/  S2R R2, SR_TID.X ;  /* 0x0000000000027919 */ /* 0x000e220000002100 */
[----:B-1----:R-:W1:Y:S01]  /*0a10*/  LDC.64 R22, c[0x0][0x390] ;  /* 0x0000e400ff167b82 */ /* 0x002e620000000a00 */
[----:B------:R-:W-:-:S10]  /*0a20*/  IMAD R0, R10, UR10, RZ ;  /* 0x0000000a0a007c24 */ /* 0x000fd4000f8e02ff */
[----:B------:R-:W2:Y:S01]  /*0a30*/  @P1 LDC.64 R12, c[0x0][0x3e0] ;  /* 0x0000f800ff0c1b82 */ /* 0x000ea20000000a00 */
[----:B------:R-:W-:-:S04]  /*0a40*/  SHF.R.S32.HI R15, RZ, 0x1f, R0 ;  /* 0x0000001fff0f7819 */ /* 0x000fc80000011400 */
[----:B------:R-:W-:Y:S02]  /*0a50*/  LEA.HI R0, R15, R0, RZ, 0x3 ;  /* 0x000000000f007211 */ /* 0x000fe400078f18ff */
[----:B0-----:R-:W-:Y:S01]  /*0a60*/  LOP3.LUT R15, R2, 0x1f, RZ, 0xc0, !PT ;  /* 0x0000001f020f7812 */ /* 0x001fe200078ec0ff */
[----:B--2---:R-:W-:-:S03]  /*0a70*/  @P1 IMAD.WIDE R12, R10, 0x2, R12 ;  /* 0x000000020a0c1825 */ /* 0x004fc600078e020c */
[----:B------:R-:W-:-:S05]  /*0a80*/  LEA.HI.SX32 R0, R0, R15, 0x1d ;  /* 0x0000000f00007211 */ /* 0x000fca00078feaff */
[----:B-1----:R-:W-:Y:S01]  /*0a90*/  IMAD.WIDE.U32 R16, R0, 0x10, R22 ;  /* 0x0000001000107825 */ /* 0x002fe200078e0016 */
[----:B------:R0:W2:Y:S05]  /*0aa0*/  @P1 LDG.E.U16 R12, desc[UR6][R12.64] ;  /* 0x000000060c0c1981 */ /* 0x0000aa000c1e1500 */
[----:B------:R-:W5:Y:S01]  /*0ab0*/  LDG.E.128 R16, desc[UR6][R16.64] ;  /* 0x0000000610107981 */ /* 0x000f62000c1e1d00 */
[----:B------:R-:W-:Y:S01]  /*0ac0*/  ISETP.NE.U32.AND P0, PT, RZ, UR8, PT ;  /* 0x00000008ff007c0c */ /* 0x000fe2000bf05070 */
[----:B------:R-:W-:Y:S01]  /*0ad0*/  IMAD.MOV.U32 R133, RZ, RZ, 0x3f800000 ;  /* 0x3f800000ff857424 */ /* 0x000fe200078e00ff */
[C---:B------:R-:W-:Y:S01]  /*0ae0*/  IADD3 R128, PT, PT, R139.reuse, -0x695add53, RZ ;  /* 0x96a522ad8b807810 */ /* 0x040fe20007ffe0ff */
[C---:B------:R-:W-:Y:S01]  /*0af0*/  VIADD R129, R138.reuse, 0x1715609d ;  /* 0x1715609d8a817836 */ /* 0x040fe20000000000 */
[----:B------:R-:W-:Y:S01]  /*0b00*/  ISETP.NE.AND.EX P0, PT, RZ, UR9, PT, P0 ;  /* 0x00000009ff007c0c */ /* 0x000fe2000bf05300 */
[C---:B------:R-:W-:Y:S01]  /*0b10*/  VIADD R127, R139.reuse, 0x76cf5d0a ;  /* 0x76cf5d0a8b7f7836 */ /* 0x040fe20000000000 */
[C---:B------:R-:W-:Y:S01]  /*0b20*/  IADD3 R125, PT, PT, R138.reuse, -0x700cb87f, RZ ;  /* 0x8ff347818a7d7810 */ /* 0x040fe20007ffe0ff */
[C---:B------:R-:W-:Y:S01]  /*0b30*/  VIADD R126, R139.reuse, 0xed9eba14 ;  /* 0xed9eba148b7e7836 */ /* 0x040fe20000000000 */
[C---:B------:R-:W-:Y:S01]  /*0b40*/  IADD3 R15, PT, PT, R139.reuse, 0x646e171e, RZ ;  /* 0x646e171e8b0f7810 */ /* 0x040fe20007ffe0ff */
[C---:B------:R-:W-:Y:S01]  /*0b50*/  VIADD R124, R139.reuse, 0xa9066899 ;  /* 0xa90668998b7c7836 */ /* 0x040fe20000000000 */
[C---:B------:R-:W-:Y:S01]  /*0b60*/  IADD3 R118, PT, PT, R139.reuse, -0x4498517b, RZ ;  /* 0xbb67ae858b767810 */ /* 0x040fe20007ffe0ff */
[----:B------:R-:W-:Y:S01]  /*0b70*/  VIADD R123, R139, 0x1fd5c5a3 ;  /* 0x1fd5c5a38b7b7836 */ /* 0x000fe20000000000 */
[----:B------:R-:W-:Y:S01]  /*0b80*/  P2R R20, PR, RZ, 0x1 ;  /* 0x00000001ff147803 */ /* 0x000fe20000000000 */
[C---:B0-----:R-:W-:Y:S01]  /*0b90*/  VIADD R13, R138.reuse, 0x78dde6e4 ;  /* 0x78dde6e48a0d7836 */ /* 0x041fe20000000000 */
[C---:B------:R-:W-:Y:S01]  /*0ba0*/  IADD3 R121, PT, PT, R138.reuse, -0x4ab325aa, RZ ;  /* 0xb54cda568a797810 */ /* 0x040fe20007ffe0ff */
[----:B------:R-:W-:-:S02]  /*0bb0*/  VIADD R14, R138, 0xf1bbcdc8 ;  /* 0xf1bbcdc88a0e7836 */ /* 0x000fc40000000000 */
[C---:B------:R-:W-:Y:S02]  /*0bc0*/  VIADD R116, R139.reuse, 0x32370b8f ;  /* 0x32370b8f8b747836 */ /* 0x040fe40000000000 */
[----:B------:R-:W-:Y:S02]  /*0bd0*/  VIADD R117, R139, 0xdb3d7428 ;  /* 0xdb3d74288b757836 */ /* 0x000fe40000000000 */
[C---:B------:R-:W-:Y:S02]  /*0be0*/  VIADD R119, R138.reuse, 0xdaa66d2b ;  /* 0xdaa66d2b8a777836 */ /* 0x040fe40000000000 */
[C---:B------:R-:W-:Y:S02]  /*0bf0*/  VIADD R120, R138.reuse, 0x3c6ef372 ;  /* 0x3c6ef3728a787836 */ /* 0x040fe40000000000 */
[----:B------:R-:W-:Y:S02]  /*0c00*/  VIADD R122, R138, 0x5384540f ;  /* 0x5384540f8a7a7836 */ /* 0x000fe40000000000 */
[----:B------:R-:W-:-:S02]  /*0c10*/  IMAD.MOV.U32 R132, RZ, RZ, 0x2f800000 ;  /* 0x2f800000ff847424 */ /* 0x000fc400078e00ff */
[----:B--2---:R-:W-:Y:S01]  /*0c20*/  @P1 HADD2.F32 R133, -RZ, R12.H0_H0 ;  /* 0x2000000cff851230 */ /* 0x004fe20000004100 */
[----:B------:R-:W-:Y:S01]  /*0c30*/  IADD3 R12, PT, PT, R138, -0x61c88647, RZ ;  /* 0x9e3779b98a0c7810 */ /* 0x000fe20007ffe0ff */
[----:B------:R-:W-:Y:S06]  /*0c40*/  @!P0 BRA `(.L_x_33215) ;  /* 0x0000002800408947 */ /* 0x000fec0003800000 */
        /* <DEDUP_REMOVED lines=15> */
.L_x_54268:
[----:B------:R-:W-:Y:S05]  /*0d40*/  BRX R24 -0xd50                                         (*"BRANCH_TARGETS .L_x_54269,.L_x_54270,.L_x_54271"*) ;  /* 0xfffffff018ac7949 */ /* 0x000fea000383ffff */
.L_x_54271:
[----:B------:R-:W-:Y:S01]  /*0d50*/  VIADD R27, R21, 0x1 ;  /* 0x00000001151b7836 */ /* 0x000fe20000000000 */
[----:B------:R-:W-:Y:S01]  /*0d60*/  MOV R26, R144 ;  /* 0x00000090001a7202 */ /* 0x000fe20000000f00 */
[----:B------:R-:W-:Y:S01]  /*0d70*/  IMAD.MOV.U32 R28, RZ, RZ, R6 ;  /* 0x000000ffff1c7224 */ /* 0x000fe200078e0006 */
[----:B------:R-:W-:Y:S06]  /*0d80*/  BRA `(.L_x_33217) ;  /* 0x0000000000f07947 */ /* 0x000fec0003800000 */
.L_x_54269:
[----:B------:R-:W-:Y:S01]  /*0d90*/  IMAD.MOV.U32 R26, RZ, RZ, R144 ;  /* 0x000000ffff1a7224 */ /* 0x000fe200078e0090 */
[----:B------:R-:W-:Y:S01]  /*0da0*/  MOV R27, 0x3 ;  /* 0x00000003001b7802 */ /* 0x000fe20000000f00 */
[----:B------:R-:W-:Y:S01]  /*0db0*/  IMAD.MOV.U32 R28, RZ, RZ, R7 ;  /* 0x000000ffff1c7224 */ /* 0x000fe200078e0007 */
[----:B------:R-:W-:Y:S06]  /*0dc0*/  BRA `(.L_x_33217) ;  /* 0x0000000000e07947 */ /* 0x000fec0003800000 */
.L_x_54270:
        /* <DEDUP_REMOVED lines=13> */
.L_x_33219:
[----:B------:R-:W-:Y:S05]  /*0ea0*/  BSYNC.RECONVERGENT B1 ;  /* 0x0000000000017941 */ /* 0x000fea0003800200 */
.L_x_33218:
        /* <DEDUP_REMOVED lines=42> */
.L_x_33217:
[----:B------:R-:W-:Y:S05]  /*1150*/  BSYNC.RECONVERGENT B0 ;  /* 0x0000000000007941 */ /* 0x000fea0003800200 */
.L_x_33216:
        /* <DEDUP_REMOVED lines=25> */
.L_x_33222:
        /* <DEDUP_REMOVED lines=13> */
.L_x_33224:
[----:B------:R-:W-:Y:S05]  /*13c0*/  BSYNC.RECONVERGENT B1 ;  /* 0x0000000000017941 */ /* 0x000fea0003800200 */
.L_x_33223:
        /* <DEDUP_REMOVED lines=43> */
.L_x_33221:
[----:B------:R-:W-:Y:S05]  /*1680*/  BSYNC.RECONVERGENT B0 ;  /* 0x0000000000007941 */ /* 0x000fea0003800200 */
.L_x_33220:
        /* <DEDUP_REMOVED lines=22> */
.L_x_33227:
        /* <DEDUP_REMOVED lines=13> */
.L_x_33229:
[----:B------:R-:W-:Y:S05]  /*18c0*/  BSYNC.RECONVERGENT B1 ;  /* 0x0000000000017941 */ /* 0x000fea0003800200 */
.L_x_33228:
        /* <DEDUP_REMOVED lines=43> */
.L_x_33226:
[----:B------:R-:W-:Y:S05]  /*1b80*/  BSYNC.RECONVERGENT B0 ;  /* 0x0000000000007941 */ /* 0x000fea0003800200 */
.L_x_33225:
        /* <DEDUP_REMOVED lines=22> */
.L_x_33232:
        /* <DEDUP_REMOVED lines=13> */
.L_x_33234:
[----:B------:R-:W-:Y:S05]  /*1dc0*/  BSYNC.RECONVERGENT B1 ;  /* 0x0000000000017941 */ /* 0x000fea0003800200 */
.L_x_33233:
        /* <DEDUP_REMOVED lines=43> */
.L_x_33231:
[----:B------:R-:W-:Y:S05]  /*2080*/  BSYNC.RECONVERGENT B0 ;  /* 0x0000000000007941 */ /* 0x000fea0003800200 */
.L_x_33230:
[----:B------:R-:W-:Y:S01]  /*2090*/  I2FP.F32.U32 R25, R16 ;  /* 0x0000001000197245 */ /* 0x000fe20000201000 */
[----:B------:R-:W-:Y:S01]  /*20a0*/  HADD2.F32 R24, -RZ, R17.H1_H1 ;  /* 0x30000011ff187230 */ /* 0x000fe20000004100 */
        /* <DEDUP_REMOVED lines=20> */
.L_x_33237:
        /* <DEDUP_REMOVED lines=13> */
.L_x_33239:
[----:B------:R-:W-:Y:S05]  /*22c0*/  BSYNC.RECONVERGENT B1 ;  /* 0x0000000000017941 */ /* 0x000fea0003800200 */
.L_x_33238:
        /* <DEDUP_REMOVED lines=43> */
.L_x_33236:
[----:B------:R-:W-:Y:S05]  /*2580*/  BSYNC.RECONVERGENT B0 ;  /* 0x0000000000007941 */ /* 0x000fea0003800200 */
.L_x_33235:
[----:B------:R-:W-:Y:S01]  /*2590*/  I2FP.F32.U32 R17, R16 ;  /* 0x0000001000117245 */ /* 0x000fe20000201000 */
[----:B------:R-:W-:Y:S01]  /*25a0*/  HADD2.F32 R24, -RZ, R18.H0_H0 ;  /* 0x20000012ff187230 */ /* 0x000fe20000004100 */
[----:B------:R-:W-:Y:S01]  /*25b0*/  ISETP.NE.AND P4, PT, R25, 0x1, PT ;  /* 0x000000011900780c */ /* 0x000fe20003f85270 */
[----:B------:R-:W-:Y:S02]  /*25c0*/  BSSY.RECONVERGENT B0, `(.L_x_33240) ;  /* 0x000004c000007945 */ /* 0x000fe40003800200 */
        /* <DEDUP_REMOVED lines=18> */
.L_x_33242:
        /* <DEDUP_REMOVED lines=13> */
.L_x_33244:
[----:B------:R-:W-:Y:S05]  /*27c0*/  BSYNC.RECONVERGENT B1 ;  /* 0x0000000000017941 */ /* 0x000fea0003800200 */
.L_x_33243:
        /* <DEDUP_REMOVED lines=43> */
.L_x_33241:
[----:B------:R-:W-:Y:S05]  /*2a80*/  BSYNC.RECONVERGENT B0 ;  /* 0x0000000000007941 */ /* 0x000fea0003800200 */
.L_x_33240:
        /* <DEDUP_REMOVED lines=22> */
.L_x_33247:
        /* <DEDUP_REMOVED lines=13> */
.L_x_33249:
[----:B------:R-:W-:Y:S05]  /*2cc0*/  BSYNC.RECONVERGENT B1 ;  /* 0x0000000000017941 */ /* 0x000fea0003800200 */
.L_x_33248:
        /* <DEDUP_REMOVED lines=43> */
.L_x_33246:
[----:B------:R-:W-:Y:S05]  /*2f80*/  BSYNC.RECONVERGENT B0 ;  /* 0x0000000000007941 */ /* 0x000fea0003800200 */
.L_x_33245:
        /* <DEDUP_REMOVED lines=22> */
.L_x_33252:
        /* <DEDUP_REMOVED lines=15> */
.L_x_33254:
[----:B------:R-:W-:Y:S05]  /*31e0*/  BSYNC.RECONVERGENT B1 ;  /* 0x0000000000017941 */ /* 0x000fea0003800200 */
.L_x_33253:
        /* <DEDUP_REMOVED lines=43> */
.L_x_33251:
[----:B------:R-:W-:Y:S05]  /*34a0*/  BSYNC.RECONVERGENT B0 ;  /* 0x0000000000007941 */ /* 0x000fea0003800200 */
.L_x_33250:
        /* <DEDUP_REMOVED lines=10> */
.L_x_33215:
        /* <DEDUP_REMOVED lines=16> */
.L_x_33258:
        /* <DEDUP_REMOVED lines=13> */
.L_x_33260:
[----:B------:R-:W-:Y:S05]  /*3720*/  BSYNC.RECONVERGENT B1 ;  /* 0x0000000000017941 */ /* 0x000fea0003800200 */
.L_x_33259:
        /* <DEDUP_REMOVED lines=42> */
.L_x_33257:
[----:B------:R-:W-:Y:S05]  /*39d0*/  BSYNC.RECONVERGENT B0 ;  /* 0x0000000000007941 */ /* 0x000fea0003800200 */
.L_x_33256:
[----:B------:R-:W-:Y:S01]  /*39e0*/  ISETP.NE.AND P0, PT, R27, 0x1, PT ;  /* 0x000000011b00780c */ /* 0x000fe20003f05270 */
[----:B------:R-:W-:Y:S01]  /*39f0*/  IMAD.U32 R131, RZ, RZ, UR13 ;  /* 0x0000000dff837e24 */ /* 0x000fe2000f8e00ff */
[----:B------:R-:W-:Y:S01]  /*3a00*/  I2FP.F32.U32 R21, R24 ;  /* 0x0000001800157245 */ /* 0x000fe20000201000 */
[----:B-----5:R-:W-:Y:S01]  /*3a10*/  HADD2.F32 R28, -RZ, R16.H0_H0 ;  /* 0x20000010ff1c7230 */ /* 0x020fe20000004100 */
[----:B------:R-:W-:Y:S01]  /*3a20*/  MOV R130, UR14 ;  /* 0x0000000e00827c02 */ /* 0x000fe20008000f00 */
[----:B------:R-:W-:Y:S02]  /*3a30*/  BSSY.RECONVERGENT B0, `(.L_x_33261) ;  /* 0x000004a000007945 */ /* 0x000fe40003800200 */
[----:B------:R-:W-:Y:S01]  /*3a40*/  FFMA.FTZ R24, R21, R132, 1.1641532182693481445e-10 ;  /* 0x2f00000015187423 */ /* 0x000fe20000010084 */
[----:B------:R-:W-:Y:S01]  /*3a50*/  FMUL.FTZ R25, R28, R133 ;  /* 0x000000851c197220 */ /* 0x000fe20000410000 */
[----:B------:R-:W-:-:S03]  /*3a60*/  IMAD.MOV.U32 R28, RZ, RZ, 0x2 ;  /* 0x00000002ff1c7424 */ /* 0x000fc600078e00ff */
[----:B------:R-:W-:Y:S01]  /*3a70*/  FSETP.LE.FTZ.AND P1, PT, R24, R131, PT ;  /* 0x000000831800720b */ /* 0x000fe20003f33000 */
[----:B------:R-:W-:Y:S02]  /*3a80*/  IMAD.MOV.U32 R24, RZ, RZ, R4 ;  /* 0x000000ffff187224 */ /* 0x000fe400078e0004 */
        /* <DEDUP_REMOVED lines=11> */
.L_x_33263:
        /* <DEDUP_REMOVED lines=13> */
.L_x_33265:
[----:B------:R-:W-:Y:S05]  /*3c10*/  BSYNC.RECONVERGENT B1 ;  /* 0x0000000000017941 */ /* 0x000fea0003800200 */
.L_x_33264:
        /* <DEDUP_REMOVED lines=43> */
.L_x_33262:
[----:B------:R-:W-:Y:S05]  /*3ed0*/  BSYNC.RECONVERGENT B0 ;  /* 0x0000000000007941 */ /* 0x000fea0003800200 */
.L_x_33261:
[----:B------:R-:W-:Y:S01]  /*3ee0*/  ISETP.NE.AND P1, PT, R28, 0x1, PT ;  /* 0x000000011c00780c */ /* 0x000fe20003f25270 */
[----:B------:R-:W-:Y:S01]  /*3ef0*/  HADD2.F32 R16, -RZ, R16.H1_H1 ;  /* 0x30000010ff107230 */ /* 0x000fe20000004100 */
        /* <DEDUP_REMOVED lines=17> */
.L_x_33268:
        /* <DEDUP_REMOVED lines=13> */
.L_x_33270:
[----:B------:R-:W-:Y:S05]  /*40e0*/  BSYNC.RECONVERGENT B1 ;  /* 0x0000000000017941 */ /* 0x000fea0003800200 */
.L_x_33269:
        /* <DEDUP_REMOVED lines=43> */
.L_x_33267:
[----:B------:R-:W-:Y:S05]  /*43a0*/  BSYNC.RECONVERGENT B0 ;  /* 0x0000000000007941 */ /* 0x000fea0003800200 */
.L_x_33266:
[----:B------:R-:W-:Y:S01]  /*43b0*/  ISETP.NE.AND P2, PT, R27, 0x1, PT ;  /* 0x000000011b00780c */ /* 0x000fe20003f45270 */
[----:B------:R-:W-:Y:S01]  /*43c0*/  HADD2.F32 R24, -RZ, R17.H0_H0 ;  /* 0x20000011ff187230 */ /* 0x000fe20000004100 */
[----:B------:R-:W-:Y:S01]  /*43d0*/  I2FP.F32.U32 R25, R16 ;  /* 0x0000001000197245 */ /* 0x000fe20000201000 */
[----:B------:R-:W-:Y:S01]  /*43e0*/  BSSY.RECONVERGENT B0, `(.L_x_33271) ;  /* 0x0000049000007945 */ /* 0x000fe20003800200 */
[----:B------:R-:W-:-:S03]  /*43f0*/  IMAD.MOV.U32 R28, RZ, RZ, 0x2 ;  /* 0x00000002ff1c7424 */ /* 0x000fc600078e00ff */
[----:B------:R-:W-:Y:S01]  /*4400*/  FFMA.FTZ R16, R25, R132, 1.1641532182693481445e-10 ;  /* 0x2f00000019107423 */ /* 0x000fe20000010084 */
[----:B------:R-:W-:-:S04]  /*4410*/  FMUL.FTZ R25, R24, R133 ;  /* 0x0000008518197220 */ /* 0x000fc80000410000 */
        /* <DEDUP_REMOVED lines=12> */
.L_x_33273:
        /* <DEDUP_REMOVED lines=13> */
.L_x_33275:
[----:B------:R-:W-:Y:S05]  /*45b0*/  BSYNC.RECONVERGENT B1 ;  /* 0x0000000000017941 */ /* 0x000fea0003800200 */
.L_x_33274:
        /* <DEDUP_REMOVED lines=43> */
.L_x_33272:
[----:B------:R-:W-:Y:S05]  /*4870*/  BSYNC.RECONVERGENT B0 ;  /* 0x0000000000007941 */ /* 0x000fea0003800200 */
.L_x_33271:
[----:B------:R-:W-:Y:S01]  /*4880*/  ISETP.NE.AND P3, PT, R28, 0x1, PT ;  /* 0x000000011c00780c */ /* 0x000fe20003f65270 */
[----:B------:R-:W-:Y:S01]  /*4890*/  HADD2.F32 R24, -RZ, R17.H1_H1 ;  /* 0x30000011ff187230 */ /* 0x000fe20000004100 */
[----:B------:R-:W-:Y:S01]  /*48a0*/  I2FP.F32.U32 R25, R16 ;  /* 0x0000001000197245 */ /* 0x000fe20000201000 */
[----:B------:R-:W-:Y:S03]  /*48b0*/  BSSY.RECONVERGENT B0, `(.L_x_33276) ;  /* 0x0000049000007945 */ /* 0x000fe60003800200 */
[----:B------:R-:W-:Y:S01]  /*48c0*/  FMUL.FTZ R63, R24, R133 ;  /* 0x00000085183f7220 */ /* 0x000fe20000410000 */
[----:B------:R-:W-:Y:S01]  /*48d0*/  FFMA.FTZ R16, R25, R132, 1.1641532182693481445e-10 ;  /* 0x2f00000019107423 */ /* 0x000fe20000010084 */
[----:B------:R-:W-:Y:S02]  /*48e0*/  IMAD.MOV.U32 R25, RZ, RZ, 0x2 ;  /* 0x00000002ff197424 */ /* 0x000fe400078e00ff */
[----:B------:R-:W-:-:S02]  /*48f0*/  FMUL.FTZ R63, R63, R130 ;  /* 0x000000823f3f7220 */ /* 0x000fc40000410000 */
        /* <DEDUP_REMOVED lines=11> */
.L_x_33278:
        /* <DEDUP_REMOVED lines=13> */
.L_x_33280:
[----:B------:R-:W-:Y:S05]  /*4a80*/  BSYNC.RECONVERGENT B1 ;  /* 0x0000000000017941 */ /* 0x000fea0003800200 */
.L_x_33279:
        /* <DEDUP_REMOVED lines=43> */
.L_x_33277:
[----:B------:R-:W-:Y:S05]  /*4d40*/  BSYNC.RECONVERGENT B0 ;  /* 0x0000000000007941 */ /* 0x000fea0003800200 */
.L_x_33276:
[----:B------:R-:W-:Y:S01]  /*4d50*/  ISETP.NE.AND P4, PT, R25, 0x1, PT ;  /* 0x000000011900780c */ /* 0x000fe20003f85270 */
[----:B------:R-:W-:Y:S01]  /*4d60*/  HADD2.F32 R24, -RZ, R18.H0_H0 ;  /* 0x20000012ff187230 */ /* 0x000fe20000004100 */
[----:B------:R-:W-:Y:S01]  /*4d70*/  I2FP.F32.U32 R17, R16 ;  /* 0x0000001000117245 */ /* 0x000fe20000201000 */
[----:B------:R-:W-:Y:S04]  /*4d80*/  BSSY.RECONVERGENT B0, `(.L_x_33281) ;  /* 0x0000049000007945 */ /* 0x000fe80003800200 */
[----:B------:R-:W-:Y:S01]  /*4d90*/  FFMA.FTZ R16, R17, R132, 1.1641532182693481445e-10 ;  /* 0x2f00000011107423 */ /* 0x000fe20000010084 */
[----:B------:R-:W-:Y:S01]  /*4da0*/  FMUL.FTZ R17, R24, R133 ;  /* 0x0000008518117220 */ /* 0x000fe20000410000 */
[----:B------:R-:W-:-:S03]  /*4db0*/  HFMA2 R24, -RZ, RZ, 0, 1.1920928955078125e-07 ;  /* 0x00000002ff187431 */ /* 0x000fc600000001ff */
[----:B------:R-:W-:Y:S01]  /*4dc0*/  FSETP.LE.FTZ.AND P3, PT, R16, R131, PT ;  /* 0x000000831000720b */ /* 0x000fe20003f73000 */
[----:B------:R-:W-:Y:S02]  /*4dd0*/  IMAD.MOV.U32 R16, RZ, RZ, R4 ;  /* 0x000000ffff107224 */ /* 0x000fe400078e0004 */
        /* <DEDUP_REMOVED lines=10> */
.L_x_33283:
        /* <DEDUP_REMOVED lines=13> */
.L_x_33285:
[----:B------:R-:W-:Y:S05]  /*4f50*/  BSYNC.RECONVERGENT B1 ;  /* 0x0000000000017941 */ /* 0x000fea0003800200 */
.L_x_33284:
        /* <DEDUP_REMOVED lines=43> */
.L_x_33282:
[----:B------:R-:W-:Y:S05]  /*5210*/  BSYNC.RECONVERGENT B0 ;  /* 0x0000000000007941 */ /* 0x000fea0003800200 */
.L_x_33281:
[----:B------:R-:W-:Y:S01]  /*5220*/  ISETP.NE.AND P5, PT, R24, 0x1, PT ;  /* 0x000000011800780c */ /* 0x000fe20003fa5270 */
[----:B------:R-:W-:Y:S01]  /*5230*/  HADD2.F32 R18, -RZ, R18.H1_H1 ;  /* 0x30000012ff127230 */ /* 0x000fe20000004100 */
        /* <DEDUP_REMOVED lines=17> */
.L_x_33288:
        /* <DEDUP_REMOVED lines=13> */
.L_x_33290:
[----:B------:R-:W-:Y:S05]  /*5420*/  BSYNC.RECONVERGENT B1 ;  /* 0x0000000000017941 */ /* 0x000fea0003800200 */
.L_x_33289:
        /* <DEDUP_REMOVED lines=38> */
[----:B------:R-:W-:-:S03]  /*5690*/  MOV R4, R28 ;  /* 0x0000001c00047202 */ /* 0x000fc60000000f00 */
[----:B------:R-:W-:Y:S01]  /*56a0*/  HFMA2 R28, -RZ, RZ, 0, 0 ;  /* 0x00000000ff1c7431 */ /* 0x000fe200000001ff */
[----:B------:R-:W-:Y:S01]  /*56b0*/  LOP3.LUT R6, R125, R6, R29, 0x96, !PT ;  /* 0x000000067d067212 */ /* 0x000fe200078e961d */
[----:B------:R-:W-:Y:S01]  /*56c0*/  IMAD.MOV.U32 R26, RZ, RZ, R24 ;  /* 0x000000ffff1a7224 */ /* 0x000fe200078e0018 */
[----:B------:R-:W-:-:S07]  /*56d0*/  LOP3.LUT R7, R128, R16, R25, 0x96, !PT ;  /* 0x0000001080077212 */ /* 0x000fce00078e9619 */
.L_x_33287:
[----:B------:R-:W-:Y:S05]  /*56e0*/  BSYNC.RECONVERGENT B0 ;  /* 0x0000000000007941 */ /* 0x000fea0003800200 */
.L_x_33286:
[----:B------:R-:W-:Y:S01]  /*56f0*/  ISETP.NE.AND P6, PT, R28, 0x1, PT ;  /* 0x000000011c00780c */ /* 0x000fe20003fc5270 */
[----:B------:R-:W-:Y:S01]  /*5700*/  HADD2.F32 R18, -RZ, R19.H0_H0 ;  /* 0x20000013ff127230 */ /* 0x000fe20000004100 */
[----:B------:R-:W-:Y:S01]  /*5710*/  I2FP.F32.U32 R17, R17 ;  /* 0x0000001100117245 */ /* 0x000fe20000201000 */
[----:B------:R-:W-:Y:S01]  /*5720*/  BSSY.RECONVERGENT B0, `(.L_x_33291) ;  /* 0x000004b000007945 */ /* 0x000fe20003800200 */
[----:B------:R-:W-:Y:S02]  /*5730*/  IMAD.MOV.U32 R27, RZ, RZ, 0x2 ;  /* 0x00000002ff1b7424 */ /* 0x000fe400078e00ff */
        /* <DEDUP_REMOVED lines=14> */
.L_x_33293:
        /* <DEDUP_REMOVED lines=15> */
.L_x_33295:
[----:B------:R-:W-:Y:S05]  /*5910*/  BSYNC.RECONVERGENT B1 ;  /* 0x0000000000017941 */ /* 0x000fea0003800200 */
.L_x_33294:
        /* <DEDUP_REMOVED lines=43> */
.L_x_33292:
[----:B------:R-:W-:Y:S05]  /*5bd0*/  BSYNC.RECONVERGENT B0 ;  /* 0x0000000000007941 */ /* 0x000fea0003800200 */
.L_x_33291:
        /* <DEDUP_REMOVED lines=16> */
.L_x_33255:
        /* <DEDUP_REMOVED lines=9> */
[----:B------:R-:W-:Y:S02]  /*5d70*/  ISETP.NE.AND P5, PT, R21, RZ, PT ;  /* 0x000000ff1500720c */ /* 0x000fe40003fa5270 */
[----:B------:R-:W-:Y:S02]  /*5d80*/  LOP3.LUT R31, R31, R19, R24, 0xfe, !PT ;  /* 0x000000131f1f7212 */ /* 0x000fe400078efe18 */
[----:B------:R-:W-:Y:S02]  /*5d90*/  LOP3.LUT R16, R16, R18, R17, 0xfe, !PT ;  /* 0x0000001210107212 */ /* 0x000fe400078efe11 */
[----:B------:R-:W-:Y:S02]  /*5da0*/  SEL R30, RZ, 0x1, !P3 ;  /* 0x00000001ff1e7807 */ /* 0x000fe40005800000 */
[----:B------:R-:W-:Y:S02]  /*5db0*/  SEL R17, RZ, 0x1, !P5 ;  /* 0x00000001ff117807 */ /* 0x000fe40006800000 */
[----:B------:R-:W-:Y:S01]  /*5dc0*/  LOP3.LUT R31, R31, R30, RZ, 0xfc, !PT ;  /* 0x0000001e1f1f7212 */ /* 0x000fe200078efcff */
[----:B0-----:R-:W-:Y:S01]  /*5dd0*/  IMAD.WIDE.U32 R24, R0, 0x20, R142 ;  /* 0x0000002000187825 */ /* 0x001fe200078e008e */
[----:B------:R-:W-:-:S02]  /*5de0*/  LOP3.LUT R30, R16, R17, RZ, 0xfc, !PT ;  /* 0x00000011101e7212 */ /* 0x000fc400078efcff */
[----:B------:R-:W-:Y:S01]  /*5df0*/  ISETP.NE.AND P6, PT, R20, RZ, PT ;  /* 0x000000ff1400720c */ /* 0x000fe20003fc5270 */
[----:B------:R-:W-:Y:S01]  /*5e00*/  IMAD.WIDE.U32 R16, R134, 0x10, R22 ;  /* 0x0000001086107825 */ /* 0x000fe200078e0016 */
[----:B------:R0:W-:Y:S03]  /*5e10*/  STG.E.128 desc[UR6][R24.64], R60 ;  /* 0x0000003c18007986 */ /* 0x0001e6000c101d06 */
[----:B-1----:R-:W-:Y:S01]  /*5e20*/  IMAD.WIDE.U32 R28, R0, 0x8, R140 ;  /* 0x00000008001c7825 */ /* 0x002fe200078e008c */
[----:B------:R0:W-:Y:S04]  /*5e30*/  STG.E.128 desc[UR6][R24.64+0x10], R56 ;  /* 0x0000103818007986 */ /* 0x0001e8000c101d06 */
[----:B------:R0:W-:Y:S04]  /*5e40*/  STG.E.64 desc[UR6][R28.64], R30 ;  /* 0x0000001e1c007986 */ /* 0x0001e8000c101b06 */
[----:B------:R-:W5:Y:S01]  /*5e50*/  LDG.E.128 R16, desc[UR6][R16.64] ;  /* 0x0000000610107981 */ /* 0x000f62000c1e1d00 */
[----:B------:R-:W-:Y:S05]  /*5e60*/  @!P6 BRA `(.L_x_33296) ;  /* 0x00000028002ce947 */ /* 0x000fea0003800000 */
[----:B0-----:R-:W0:Y:S02]  /*5e70*/  LDC.64 R28, c[0x0][0x3a0] ;  /* 0x0000e800ff1c7b82 */ /* 0x001e240000000a00 */
        /* <DEDUP_REMOVED lines=19> */
.L_x_33299:
        /* <DEDUP_REMOVED lines=13> */
.L_x_33301:
[----:B------:R-:W-:Y:S05]  /*6080*/  BSYNC.RECONVERGENT B1 ;  /* 0x0000000000017941 */ /* 0x000fea0003800200 */
.L_x_33300:
        /* <DEDUP_REMOVED lines=42> */
[----:B------:R-:W-:-:S07]  /*6330*/  IMAD.MOV.U32 R24, RZ, RZ, R30 ;  /* 0x000000ffff187224 */ /* 0x000fce00078e001e */
.L_x_33298:
[----:B------:R-:W-:Y:S05]  /*6340*/  BSYNC.RECONVERGENT B0 ;  /* 0x0000000000007941 */ /* 0x000fea0003800200 */
.L_x_33297:
[----:B------:R-:W-:Y:S01]  /*6350*/  I2FP.F32.U32 R21, R21 ;  /* 0x0000001500157245 */ /* 0x000fe20000201000 */
[----:B-----5:R-:W-:Y:S01]  /*6360*/  HADD2.F32 R28, -RZ, R16.H0_H0 ;  /* 0x20000010ff1c7230 */ /* 0x020fe20000004100 */
        /* <DEDUP_REMOVED lines=21> */
.L_x_33304:
        /* <DEDUP_REMOVED lines=13> */
.L_x_33306:
[----:B------:R-:W-:Y:S05]  /*6590*/  BSYNC.RECONVERGENT B1 ;  /* 0x0000000000017941 */ /* 0x000fea0003800200 */
.L_x_33305:
        /* <DEDUP_REMOVED lines=43> */
.L_x_33303:
[----:B------:R-:W-:Y:S05]  /*6850*/  BSYNC.RECONVERGENT B0 ;  /* 0x0000000000007941 */ /* 0x000fea0003800200 */
.L_x_33302:
        /* <DEDUP_REMOVED lines=22> */
.L_x_33309:
        /* <DEDUP_REMOVED lines=13> */
.L_x_33311:
[----:B------:R-:W-:Y:S05]  /*6a90*/  BSYNC.RECONVERGENT B1 ;  /* 0x0000000000017941 */ /* 0x000fea0003800200 */
.L_x_33310:
        /* <DEDUP_REMOVED lines=43> */
.L_x_33308:
[----:B------:R-:W-:Y:S05]  /*6d50*/  BSYNC.RECONVERGENT B0 ;  /* 0x0000000000007941 */ /* 0x000fea0003800200 */
.L_x_33307:
        /* <DEDUP_REMOVED lines=22> */
.L_x_33314:
        /* <DEDUP_REMOVED lines=13> */
.L_x_33316:
[----:B------:R-:W-:Y:S05]  /*6f90*/  BSYNC.RECONVERGENT B1 ;  /* 0x0000000000017941 */ /* 0x000fea0003800200 */
.L_x_33315:
        /* <DEDUP_REMOVED lines=43> */
.L_x_33313:
[----:B------:R-:W-:Y:S05]  /*7250*/  BSYNC.RECONVERGENT B0 ;  /* 0x0000000000007941 */ /* 0x000fea0003800200 */
.L_x_33312:
        /* <DEDUP_REMOVED lines=22> */
.L_x_33319:
        /* <DEDUP_REMOVED lines=13> */
.L_x_33321:
[----:B------:R-:W-:Y:S05]  /*7490*/  BSYNC.RECONVERGENT B1 ;  /* 0x0000000000017941 */ /* 0x000fea0003800200 */
.L_x_33320:
        /* <DEDUP_REMOVED lines=43> */
.L_x_33318:
[----:B------:R-:W-:Y:S05]  /*7750*/  BSYNC.RECONVERGENT B0 ;  /* 0x0000000000007941 */ /* 0x000fea0003800200 */
.L_x_33317:
        /* <DEDUP_REMOVED lines=22> */
.L_x_33324:
        /* <DEDUP_REMOVED lines=13> */
.L_x_33326:
[----:B------:R-:W-:Y:S05]  /*7990*/  BSYNC.RECONVERGENT B1 ;  /* 0x0000000000017941 */ /* 0x000fea0003800200 */
.L_x_33325:
        /* <DEDUP_REMOVED lines=43> */
.L_x_33323:
[----:B------:R-:W-:Y:S05]  /*7c50*/  BSYNC.RECONVERGENT B0 ;  /* 0x0000000000007941 */ /* 0x000fea0003800200 */
.L_x_33322:
        /* <DEDUP_REMOVED lines=22> */
.L_x_33329:
        /* <DEDUP_REMOVED lines=13> */
.L_x_33331:
[----:B------:R-:W-:Y:S05]  /*7e90*/  BSYNC.RECONVERGENT B1 ;  /* 0x0000000000017941 */ /* 0x000fea0003800200 */
.L_x_33330:
        /* <DEDUP_REMOVED lines=43> */
.L_x_33328:
[----:B------:R-:W-:Y:S05]  /*8150*/  BSYNC.RECONVERGENT B0 ;  /* 0x0000000000007941 */ /* 0x000fea0003800200 */
.L_x_33327:
        /* <DEDUP_REMOVED lines=22> */
.L_x_33334:
        /* <DEDUP_REMOVED lines=15> */
.L_x_33336:
[----:B------:R-:W-:Y:S05]  /*83b0*/  BSYNC.RECONVERGENT B1 ;  /* 0x0000000000017941 */ /* 0x000fea0003800200 */
.L_x_33335:
        /* <DEDUP_REMOVED lines=43> */
.L_x_33333:
[----:B------:R-:W-:Y:S05]  /*8670*/  BSYNC.RECONVERGENT B0 ;  /* 0x0000000000007941 */ /* 0x000fea0003800200 */
.L_x_33332:
        /* <DEDUP_REMOVED lines=10> */
.L_x_33296:
        /* <DEDUP_REMOVED lines=16> */
.L_x_33340:
        /* <DEDUP_REMOVED lines=13> */
.L_x_33342:
[----:B------:R-:W-:Y:S05]  /*88f0*/  BSYNC.RECONVERGENT B1 ;  /* 0x0000000000017941 */ /* 0x000fea0003800200 */
.L_x_33341:
        /* <DEDUP_REMOVED lines=42> */
[----:B------:R-:W-:-:S07]  /*8ba0*/  MOV R24, R28 ;  /* 0x0000001c00187202 */ /* 0x000fce0000000f00 */
.L_x_33339:
[----:B------:R-:W-:Y:S05]  /*8bb0*/  BSYNC.RECONVERGENT B0 ;  /* 0x0000000000007941 */ /* 0x000fea0003800200 */
.L_x_33338:
[----:B------:R-:W-:Y:S01]  /*8bc0*/  ISETP.NE.AND P0, PT, R29, 0x1, PT ;  /* 0x000000011d00780c */ /* 0x000fe20003f05270 */
[----:B-----5:R-:W-:Y:S01]  /*8bd0*/  HADD2.F32 R28, -RZ, R16.H0_H0 ;  /* 0x20000010ff1c7230 */ /* 0x020fe20000004100 */
[----:B------:R-:W-:Y:S01]  /*8be0*/  I2FP.F32.U32 R21, R21 ;  /* 0x0000001500157245 */ /* 0x000fe20000201000 */
[----:B------:R-:W-:Y:S01]  /*8bf0*/  BSSY.RECONVERGENT B0, `(.L_x_33343) ;  /* 0x000004a000007945 */ /* 0x000fe20003800200 */
[----:B------:R-:W-:Y:S02]  /*8c00*/  MOV R25, R4 ;  /* 0x0000000400197202 */ /* 0x000fe40000000f00 */
[----:B------:R-:W-:Y:S01]  /*8c10*/  FMUL.FTZ R27, R28, R133 ;  /* 0x000000851c1b7220 */ /* 0x000fe20000410000 */
[----:B------:R-:W-:Y:S01]  /*8c20*/  FFMA.FTZ R26, R21, R132, 1.1641532182693481445e-10 ;  /* 0x2f000000151a7423 */ /* 0x000fe20000010084 */
[----:B------:R-:W-:Y:S02]  /*8c30*/  IMAD.MOV.U32 R28, RZ, RZ, 0x2 ;  /* 0x00000002ff1c7424 */ /* 0x000fe400078e00ff */
[----:B------:R-:W-:-:S02]  /*8c40*/  FMUL.FTZ R52, R27, R130 ;  /* 0x000000821b347220 */ /* 0x000fc40000410000 */
[----:B------:R-:W-:-:S04]  /*8c50*/  FSETP.LE.FTZ.AND P1, PT, R26, R131, PT ;  /* 0x000000831a00720b */ /* 0x000fc80003f33000 */
        /* <DEDUP_REMOVED lines=10> */
.L_x_33345:
        /* <DEDUP_REMOVED lines=13> */
.L_x_33347:
[----:B------:R-:W-:Y:S05]  /*8dd0*/  BSYNC.RECONVERGENT B1 ;  /* 0x0000000000017941 */ /* 0x000fea0003800200 */
.L_x_33346:
        /* <DEDUP_REMOVED lines=43> */
.L_x_33344:
[----:B------:R-:W-:Y:S05]  /*9090*/  BSYNC.RECONVERGENT B0 ;  /* 0x0000000000007941 */ /* 0x000fea0003800200 */
.L_x_33343:
        /* <DEDUP_REMOVED lines=19> */
.L_x_33350:
        /* <DEDUP_REMOVED lines=13> */
.L_x_33352:
[----:B------:R-:W-:Y:S05]  /*92a0*/  BSYNC.RECONVERGENT B1 ;  /* 0x0000000000017941 */ /* 0x000fea0003800200 */
.L_x_33351:
        /* <DEDUP_REMOVED lines=43> */
.L_x_33349:
[----:B------:R-:W-:Y:S05]  /*9560*/  BSYNC.RECONVERGENT B0 ;  /* 0x0000000000007941 */ /* 0x000fea0003800200 */
.L_x_33348:
        /* <DEDUP_REMOVED lines=19> */
.L_x_33355:
        /* <DEDUP_REMOVED lines=13> */
.L_x_33357:
[----:B------:R-:W-:Y:S05]  /*9770*/  BSYNC.RECONVERGENT B1 ;  /* 0x0000000000017941 */ /* 0x000fea0003800200 */
.L_x_33356:
        /* <DEDUP_REMOVED lines=43> */
.L_x_33354:
[----:B------:R-:W-:Y:S05]  /*9a30*/  BSYNC.RECONVERGENT B0 ;  /* 0x0000000000007941 */ /* 0x000fea0003800200 */
.L_x_33353:
[----:B------:R-:W-:Y:S01]  /*9a40*/  ISETP.NE.AND P3, PT, R28, 0x1, PT ;  /* 0x000000011c00780c */ /* 0x000fe20003f65270 */
[----:B------:R-:W-:Y:S01]  /*9a50*/  HADD2.F32 R26, -RZ, R17.H1_H1 ;  /* 0x30000011ff1a7230 */ /* 0x000fe20000004100 */
[----:B------:R-:W-:Y:S01]  /*9a60*/  I2FP.F32.U32 R25, R16 ;  /* 0x0000001000197245 */ /* 0x000fe20000201000 */
[----:B------:R-:W-:Y:S03]  /*9a70*/  BSSY.RECONVERGENT B0, `(.L_x_33358) ;  /* 0x0000049000007945 */ /* 0x000fe60003800200 */
[----:B------:R-:W-:Y:S01]  /*9a80*/  FMUL.FTZ R55, R26, R133 ;  /* 0x000000851a377220 */ /* 0x000fe20000410000 */
[----:B------:R-:W-:Y:S01]  /*9a90*/  FFMA.FTZ R16, R25, R132, 1.1641532182693481445e-10 ;  /* 0x2f00000019107423 */ /* 0x000fe20000010084 */
[----:B------:R-:W-:Y:S02]  /*9aa0*/  HFMA2 R25, -RZ, RZ, 0, 1.1920928955078125e-07 ;  /* 0x00000002ff197431 */ /* 0x000fe400000001ff */
        /* <DEDUP_REMOVED lines=12> */
.L_x_33360:
        /* <DEDUP_REMOVED lines=13> */
.L_x_33362:
[----:B------:R-:W-:Y:S05]  /*9c40*/  BSYNC.RECONVERGENT B1 ;  /* 0x0000000000017941 */ /* 0x000fea0003800200 */
.L_x_33361:
        /* <DEDUP_REMOVED lines=43> */
.L_x_33359:
[----:B------:R-:W-:Y:S05]  /*9f00*/  BSYNC.RECONVERGENT B0 ;  /* 0x0000000000007941 */ /* 0x000fea0003800200 */
.L_x_33358:
[----:B------:R-:W-:Y:S01]  /*9f10*/  ISETP.NE.AND P4, PT, R25, 0x1, PT ;  /* 0x000000011900780c */ /* 0x000fe20003f85270 */
[----:B------:R-:W-:Y:S01]  /*9f20*/  HADD2.F32 R26, -RZ, R18.H0_H0 ;  /* 0x20000012ff1a7230 */ /* 0x000fe20000004100 */
[----:B------:R-:W-:Y:S01]  /*9f30*/  I2FP.F32.U32 R17, R16 ;  /* 0x0000001000117245 */ /* 0x000fe20000201000 */
[----:B------:R-:W-:Y:S04]  /*9f40*/  BSSY.RECONVERGENT B0, `(.L_x_33363) ;  /* 0x0000049000007945 */ /* 0x000fe80003800200 */
[----:B------:R-:W-:Y:S01]  /*9f50*/  FFMA.FTZ R16, R17, R132, 1.1641532182693481445e-10 ;  /* 0x2f00000011107423 */ /* 0x000fe20000010084 */
[----:B------:R-:W-:Y:S01]  /*9f60*/  FMUL.FTZ R17, R26, R133 ;  /* 0x000000851a117220 */ /* 0x000fe20000410000 */
[----:B------:R-:W-:-:S03]  /*9f70*/  IMAD.MOV.U32 R26, RZ, RZ, 0x2 ;  /* 0x00000002ff1a7424 */ /* 0x000fc600078e00ff */
        /* <DEDUP_REMOVED lines=12> */
.L_x_33365:
        /* <DEDUP_REMOVED lines=13> */
.L_x_33367:
[----:B------:R-:W-:Y:S05]  /*a110*/  BSYNC.RECONVERGENT B1 ;  /* 0x0000000000017941 */ /* 0x000fea0003800200 */
.L_x_33366:
        /* <DEDUP_REMOVED lines=43> */
.L_x_33364:
[----:B------:R-:W-:Y:S05]  /*a3d0*/  BSYNC.RECONVERGENT B0 ;  /* 0x0000000000007941 */ /* 0x000fea0003800200 */
.L_x_33363:
        /* <DEDUP_REMOVED lines=19> */
.L_x_33370:
        /* <DEDUP_REMOVED lines=13> */
.L_x_33372:
[----:B------:R-:W-:Y:S05]  /*a5e0*/  BSYNC.RECONVERGENT B1 ;  /* 0x0000000000017941 */ /* 0x000fea0003800200 */
.L_x_33371:
        /* <DEDUP_REMOVED lines=39> */
[----:B------:R-:W-:-:S03]  /*a860*/  LOP3.LUT R6, R125, R26, R31, 0x96, !PT ;  /* 0x0000001a7d067212 */ /* 0x000fc600078e961f */
[----:B------:R-:W-:Y:S01]  /*a870*/  IMAD.MOV.U32 R4, RZ, RZ, R30 ;  /* 0x000000ffff047224 */ /* 0x000fe200078e001e */
[----:B------:R-:W-:Y:S01]  /*a880*/  LOP3.LUT R7, R128, R16, R29, 0x96, !PT ;  /* 0x0000001080077212 */ /* 0x000fe200078e961d */
[----:B------:R-:W-:-:S07]  /*a890*/  IMAD.MOV.U32 R24, RZ, RZ, R28 ;  /* 0x000000ffff187224 */ /* 0x000fce00078e001c */
.L_x_33369:
[----:B------:R-:W-:Y:S05]  /*a8a0*/  BSYNC.RECONVERGENT B0 ;  /* 0x0000000000007941 */ /* 0x000fea0003800200 */
.L_x_33368:
[----:B------:R-:W-:Y:S01]  /*a8b0*/  ISETP.NE.AND P6, PT, R27, 0x1, PT ;  /* 0x000000011b00780c */ /* 0x000fe20003fc5270 */
[----:B------:R-:W-:Y:S01]  /*a8c0*/  HADD2.F32 R18, -RZ, R19.H0_H0 ;  /* 0x20000013ff127230 */ /* 0x000fe20000004100 */
        /* <DEDUP_REMOVED lines=17> */
.L_x_33375:
        /* <DEDUP_REMOVED lines=15> */
.L_x_33377:
[----:B------:R-:W-:Y:S05]  /*aad0*/  BSYNC.RECONVERGENT B1 ;  /* 0x0000000000017941 */ /* 0x000fea0003800200 */
.L_x_33376:
        /* <DEDUP_REMOVED lines=43> */
.L_x_33374:
[----:B------:R-:W-:Y:S05]  /*ad90*/  BSYNC.RECONVERGENT B0 ;  /* 0x0000000000007941 */ /* 0x000fea0003800200 */
.L_x_33373:
        /* <DEDUP_REMOVED lines=16> */
.L_x_33337:
[----:B------:R-:W-:Y:S01]  /*aea0*/  SEL R19, RZ, 0x1000000, !P6 ;  /* 0x01000000ff137807 */ /* 0x000fe20007000000 */
[----:B------:R-:W-:Y:S01]  /*aeb0*/  IMAD.WIDE.U32 R28, R134, 0x8, R140 ;  /* 0x00000008861c7825 */ /* 0x000fe200078e008c */
[----:B------:R-:W-:Y:S02]  /*aec0*/  SEL R26, RZ, 0x10000, !P5 ;  /* 0x00010000ff1a7807 */ /* 0x000fe40006800000 */
[----:B------:R-:W-:Y:S02]  /*aed0*/  SEL R31, RZ, 0x100, !P4 ;  /* 0x00000100ff1f7807 */ /* 0x000fe40006000000 */
[----:B------:R-:W-:Y:S02]  /*aee0*/  SEL R18, RZ, 0x1000000, !P2 ;  /* 0x01000000ff127807 */ /* 0x000fe40005000000 */
[----:B------:R-:W-:Y:S02]  /*aef0*/  SEL R17, RZ, 0x10000, !P1 ;  /* 0x00010000ff117807 */ /* 0x000fe40004800000 */
[----:B------:R-:W-:-:S02]  /*af00*/  SEL R16, RZ, 0x100, !P0 ;  /* 0x00000100ff107807 */ /* 0x000fc40004000000 */
[----:B------:R-:W-:Y:S02]  /*af10*/  ISETP.NE.AND P5, PT, R21, RZ, PT ;  /* 0x000000ff1500720c */ /* 0x000fe40003fa5270 */
[----:B------:R-:W-:Y:S01]  /*af20*/  LOP3.LUT R31, R31, R19, R26, 0xfe, !PT ;  /* 0x000000131f1f7212 */ /* 0x000fe200078efe1a */
[----:B------:R-:W-:Y:S01]  /*af30*/  IMAD.WIDE.U32 R26, R134, 0x20, R142 ;  /* 0x00000020861a7825 */ /* 0x000fe200078e008e */
[----:B------:R-:W-:Y:S02]  /*af40*/  SEL R30, RZ, 0x1, !P3 ;  /* 0x00000001ff1e7807 */ /* 0x000fe40005800000 */
[----:B------:R-:W-:Y:S02]  /*af50*/  LOP3.LUT R16, R16, R18, R17, 0xfe, !PT ;  /* 0x0000001210107212 */ /* 0x000fe400078efe11 */
[----:B------:R-:W-:Y:S01]  /*af60*/  SEL R17, RZ, 0x1, !P5 ;  /* 0x00000001ff117807 */ /* 0x000fe20006800000 */
[----:B------:R0:W-:Y:S01]  /*af70*/  STG.E.128 desc[UR6][R26.64], R52 ;  /* 0x000000341a007986 */ /* 0x0001e2000c101d06 */
[----:B------:R-:W-:-:S02]  /*af80*/  IADD3 R135, PT, PT, R0, 0x40, RZ ;  /* 0x0000004000877810 */ /* 0x000fc40007ffe0ff */
[----:B------:R-:W-:Y:S01]  /*af90*/  LOP3.LUT R31, R31, R30, RZ, 0xfc, !PT ;  /* 0x0000001e1f1f7212 */ /* 0x000fe200078efcff */
[----:B------:R0:W-:Y:S01]  /*afa0*/  STG.E.128 desc[UR6][R26.64+0x10], R48 ;  /* 0x000010301a007986 */ /* 0x0001e2000c101d06 */
[----:B------:R-:W-:Y:S01]  /*afb0*/  LOP3.LUT R30, R16, R17, RZ, 0xfc, !PT ;  /* 0x00000011101e7212 */ /* 0x000fe200078efcff */
[----:B------:R-:W-:Y:S01]  /*afc0*/  IMAD.WIDE.U32 R16, R135, 0x10, R22 ;  /* 0x0000001087107825 */ /* 0x000fe200078e0016 */
[----:B------:R-:W-:-:S03]  /*afd0*/  ISETP.NE.AND P6, PT, R20, RZ, PT ;  /* 0x000000ff1400720c */ /* 0x000fc60003fc5270 */
[----:B------:R0:W-:Y:S04]  /*afe0*/  STG.E.64 desc[UR6][R28.64], R30 ;  /* 0x0000001e1c007986 */ /* 0x0001e8000c101b06 */
[----:B------:R-:W5:Y:S06]  /*aff0*/  LDG.E.128 R16, desc[UR6][R16.64] ;  /* 0x0000000610107981 */ /* 0x000f6c000c1e1d00 */
[----:B------:R-:W-:Y:S05]  /*b000*/  @!P6 BRA `(.L_x_33378) ;  /* 0x000000280028e947 */ /* 0x000fea0003800000 */
        /* <DEDUP_REMOVED lines=20> */
.L_x_33381:
        /* <DEDUP_REMOVED lines=13> */
.L_x_33383:
[----:B------:R-:W-:Y:S05]  /*b220*/  BSYNC.RECONVERGENT B1 ;  /* 0x0000000000017941 */ /* 0x000fea0003800200 */
.L_x_33382:
        /* <DEDUP_REMOVED lines=42> */
.L_x_33380:
[----:B------:R-:W-:Y:S05]  /*b4d0*/  BSYNC.RECONVERGENT B0 ;  /* 0x0000000000007941 */ /* 0x000fea0003800200 */
.L_x_33379:
        /* <DEDUP_REMOVED lines=23> */
.L_x_33386:
        /* <DEDUP_REMOVED lines=13> */
.L_x_33388:
[----:B------:R-:W-:Y:S05]  /*b720*/  BSYNC.RECONVERGENT B1 ;  /* 0x0000000000017941 */ /* 0x000fea0003800200 */
.L_x_33387:
        /* <DEDUP_REMOVED lines=43> */
.L_x_33385:
[----:B------:R-:W-:Y:S05]  /*b9e0*/  BSYNC.RECONVERGENT B0 ;  /* 0x0000000000007941 */ /* 0x000fea0003800200 */
.L_x_33384:
        /* <DEDUP_REMOVED lines=22> */
.L_x_33391:
        /* <DEDUP_REMOVED lines=13> */
.L_x_33393:
[----:B------:R-:W-:Y:S05]  /*bc20*/  BSYNC.RECONVERGENT B1 ;  /* 0x0000000000017941 */ /* 0x000fea0003800200 */
.L_x_33392:
        /* <DEDUP_REMOVED lines=43> */
.L_x_33390:
[----:B------:R-:W-:Y:S05]  /*bee0*/  BSYNC.RECONVERGENT B0 ;  /* 0x0000000000007941 */ /* 0x000fea0003800200 */
.L_x_33389:
        /* <DEDUP_REMOVED lines=22> */
.L_x_33396:
        /* <DEDUP_REMOVED lines=13> */
.L_x_33398:
[----:B------:R-:W-:Y:S05]  /*c120*/  BSYNC.RECONVERGENT B1 ;  /* 0x0000000000017941 */ /* 0x000fea0003800200 */
.L_x_33397:
        /* <DEDUP_REMOVED lines=43> */
.L_x_33395:
[----:B------:R-:W-:Y:S05]  /*c3e0*/  BSYNC.RECONVERGENT B0 ;  /* 0x0000000000007941 */ /* 0x000fea0003800200 */
.L_x_33394:
        /* <DEDUP_REMOVED lines=22> */
.L_x_33401:
        /* <DEDUP_REMOVED lines=13> */
.L_x_33403:
[----:B------:R-:W-:Y:S05]  /*c620*/  BSYNC.RECONVERGENT B1 ;  /* 0x0000000000017941 */ /* 0x000fea0003800200 */
.L_x_33402:
        /* <DEDUP_REMOVED lines=43> */
.L_x_33400:
[----:B------:R-:W-:Y:S05]  /*c8e0*/  BSYNC.RECONVERGENT B0 ;  /* 0x0000000000007941 */ /* 0x000fea0003800200 */
.L_x_33399:
        /* <DEDUP_REMOVED lines=22> */
.L_x_33406:
        /* <DEDUP_REMOVED lines=13> */
.L_x_33408:
[----:B------:R-:W-:Y:S05]  /*cb20*/  BSYNC.RECONVERGENT B1 ;  /* 0x0000000000017941 */ /* 0x000fea0003800200 */
.L_x_33407:
        /* <DEDUP_REMOVED lines=43> */
.L_x_33405:
[----:B------:R-:W-:Y:S05]  /*cde0*/  BSYNC.RECONVERGENT B0 ;  /* 0x0000000000007941 */ /* 0x000fea0003800200 */
.L_x_33404:
        /* <DEDUP_REMOVED lines=22> */
.L_x_33411:
        /* <DEDUP_REMOVED lines=13> */
.L_x_33413:
[----:B------:R-:W-:Y:S05]  /*d020*/  BSYNC.RECONVERGENT B1 ;  /* 0x0000000000017941 */ /* 0x000fea0003800200 */
.L_x_33412:
        /* <DEDUP_REMOVED lines=43> */
.L_x_33410:
[----:B------:R-:W-:Y:S05]  /*d2e0*/  BSYNC.RECONVERGENT B0 ;  /* 0x0000000000007941 */ /* 0x000fea0003800200 */
.L_x_33409:
        /* <DEDUP_REMOVED lines=22> */
.L_x_33416:
        /* <DEDUP_REMOVED lines=15> */
.L_x_33418:
[----:B------:R-:W-:Y:S05]  /*d540*/  BSYNC.RECONVERGENT B1 ;  /* 0x0000000000017941 */ /* 0x000fea0003800200 */
.L_x_33417:
        /* <DEDUP_REMOVED lines=43> */
.L_x_33415:
[----:B------:R-:W-:Y:S05]  /*d800*/  BSYNC.RECONVERGENT B0 ;  /* 0x0000000000007941 */ /* 0x000fea0003800200 */
.L_x_33414:
        /* <DEDUP_REMOVED lines=10> */
.L_x_33378:
        /* <DEDUP_REMOVED lines=16> */
.L_x_33422:
        /* <DEDUP_REMOVED lines=13> */
.L_x_33424:
[----:B------:R-:W-:Y:S05]  /*da80*/  BSYNC.RECONVERGENT B1 ;  /* 0x0000000000017941 */ /* 0x000fea0003800200 */
.L_x_33423:
        /* <DEDUP_REMOVED lines=42> */
.L_x_33421:
[----:B------:R-:W-:Y:S05]  /*dd30*/  BSYNC.RECONVERGENT B0 ;  /* 0x0000000000007941 */ /* 0x000fea0003800200 */
.L_x_33420:
[----:B------:R-:W-:Y:S01]  /*dd40*/  ISETP.NE.AND P0, PT, R27, 0x1, PT ;  /* 0x000000011b00780c */ /* 0x000fe20003f05270 */
[----:B-----5:R-:W-:Y:S01]  /*dd50*/  HADD2.F32 R26, -RZ, R16.H0_H0 ;  /* 0x20000010ff1a7230 */ /* 0x020fe20000004100 */
[----:B------:R-:W-:Y:S01]  /*dd60*/  I2FP.F32.U32 R21, R21 ;  /* 0x0000001500157245 */ /* 0x000fe20000201000 */
[----:B------:R-:W-:Y:S03]  /*dd70*/  BSSY.RECONVERGENT B0, `(.L_x_33425) ;  /* 0x000004a000007945 */ /* 0x000fe60003800200 */
[----:B------:R-:W-:Y:S01]  /*dd80*/  FMUL.FTZ R25, R26, R133 ;  /* 0x000000851a197220 */ /* 0x000fe20000410000 */
[----:B------:R-:W-:Y:S01]  /*dd90*/  FFMA.FTZ R24, R21, R132, 1.1641532182693481445e-10 ;  /* 0x2f00000015187423 */ /* 0x000fe20000010084 */
[----:B------:R-:W-:Y:S02]  /*dda0*/  HFMA2 R26, -RZ, RZ, 0, 1.1920928955078125e-07 ;  /* 0x00000002ff1a7431 */ /* 0x000fe400000001ff */
[----:B------:R-:W-:-:S02]  /*ddb0*/  FMUL.FTZ R44, R25, R130 ;  /* 0x00000082192c7220 */ /* 0x000fc40000410000 */
[----:B------:R-:W-:Y:S01]  /*ddc0*/  FSETP.LE.FTZ.AND P1, PT, R24, R131, PT ;  /* 0x000000831800720b */ /* 0x000fe20003f33000 */
[----:B------:R-:W-:-:S03]  /*ddd0*/  IMAD.MOV.U32 R24, RZ, RZ, R4 ;  /* 0x000000ffff187224 */ /* 0x000fc600078e0004 */
        /* <DEDUP_REMOVED lines=10> */
.L_x_33427:
        /* <DEDUP_REMOVED lines=13> */
.L_x_33429:
[----:B------:R-:W-:Y:S05]  /*df50*/  BSYNC.RECONVERGENT B1 ;  /* 0x0000000000017941 */ /* 0x000fea0003800200 */
.L_x_33428:
        /* <DEDUP_REMOVED lines=43> */
.L_x_33426:
[----:B------:R-:W-:Y:S05]  /*e210*/  BSYNC.RECONVERGENT B0 ;  /* 0x0000000000007941 */ /* 0x000fea0003800200 */
.L_x_33425:
        /* <DEDUP_REMOVED lines=19> */
.L_x_33432:
        /* <DEDUP_REMOVED lines=13> */
.L_x_33434:
[----:B------:R-:W-:Y:S05]  /*e420*/  BSYNC.RECONVERGENT B1 ;  /* 0x0000000000017941 */ /* 0x000fea0003800200 */
.L_x_33433:
        /* <DEDUP_REMOVED lines=43> */
.L_x_33431:
[----:B------:R-:W-:Y:S05]  /*e6e0*/  BSYNC.RECONVERGENT B0 ;  /* 0x0000000000007941 */ /* 0x000fea0003800200 */
.L_x_33430:
[----:B------:R-:W-:Y:S01]  /*e6f0*/  ISETP.NE.AND P2, PT, R27, 0x1, PT ;  /* 0x000000011b00780c */ /* 0x000fe20003f45270 */
[----:B------:R-:W-:Y:S01]  /*e700*/  HADD2.F32 R24, -RZ, R17.H0_H0 ;  /* 0x20000011ff187230 */ /* 0x000fe20000004100 */
[----:B------:R-:W-:Y:S01]  /*e710*/  I2FP.F32.U32 R25, R16 ;  /* 0x0000001000197245 */ /* 0x000fe20000201000 */
[----:B------:R-:W-:Y:S01]  /*e720*/  BSSY.RECONVERGENT B0, `(.L_x_33435) ;  /* 0x0000049000007945 */ /* 0x000fe20003800200 */
[----:B------:R-:W-:-:S03]  /*e730*/  HFMA2 R26, -RZ, RZ, 0, 1.1920928955078125e-07 ;  /* 0x00000002ff1a7431 */ /* 0x000fc600000001ff */
[----:B------:R-:W-:Y:S01]  /*e740*/  FFMA.FTZ R16, R25, R132, 1.1641532182693481445e-10 ;  /* 0x2f00000019107423 */ /* 0x000fe20000010084 */
[----:B------:R-:W-:-:S04]  /*e750*/  FMUL.FTZ R25, R24, R133 ;  /* 0x0000008518197220 */ /* 0x000fc80000410000 */
        /* <DEDUP_REMOVED lines=12> */
.L_x_33437:
        /* <DEDUP_REMOVED lines=13> */
.L_x_33439:
[----:B------:R-:W-:Y:S05]  /*e8f0*/  BSYNC.RECONVERGENT B1 ;  /* 0x0000000000017941 */ /* 0x000fea0003800200 */
.L_x_33438:
        /* <DEDUP_REMOVED lines=43> */
.L_x_33436:
[----:B------:R-:W-:Y:S05]  /*ebb0*/  BSYNC.RECONVERGENT B0 ;  /* 0x0000000000007941 */ /* 0x000fea0003800200 */
.L_x_33435:
        /* <DEDUP_REMOVED lines=19> */
.L_x_33442:
        /* <DEDUP_REMOVED lines=13> */
.L_x_33444:
[----:B------:R-:W-:Y:S05]  /*edc0*/  BSYNC.RECONVERGENT B1 ;  /* 0x0000000000017941 */ /* 0x000fea0003800200 */
.L_x_33443:
        /* <DEDUP_REMOVED lines=43> */
.L_x_33441:
[----:B------:R-:W-:Y:S05]  /*f080*/  BSYNC.RECONVERGENT B0 ;  /* 0x0000000000007941 */ /* 0x000fea0003800200 */
.L_x_33440:
        /* <DEDUP_REMOVED lines=19> */
.L_x_33447:
        /* <DEDUP_REMOVED lines=13> */
.L_x_33449:
[----:B------:R-:W-:Y:S05]  /*f290*/  BSYNC.RECONVERGENT B1 ;  /* 0x0000000000017941 */ /* 0x000fea0003800200 */
.L_x_33448:
        /* <DEDUP_REMOVED lines=43> */
.L_x_33446:
[----:B------:R-:W-:Y:S05]  /*f550*/  BSYNC.RECONVERGENT B0 ;  /* 0x0000000000007941 */ /* 0x000fea0003800200 */
.L_x_33445:
        /* <DEDUP_REMOVED lines=19> */
.L_x_33452:
        /* <DEDUP_REMOVED lines=13> */
.L_x_33454:
[----:B------:R-:W-:Y:S05]  /*f760*/  BSYNC.RECONVERGENT B1 ;  /* 0x0000000000017941 */ /* 0x000fea0003800200 */
.L_x_33453:
        /* <DEDUP_REMOVED lines=43> */
.L_x_33451:
[----:B------:R-:W-:Y:S05]  /*fa20*/  BSYNC.RECONVERGENT B0 ;  /* 0x0000000000007941 */ /* 0x000fea0003800200 */
.L_x_33450:
        /* <DEDUP_REMOVED lines=19> */
.L_x_33457:
        /* <DEDUP_REMOVED lines=15> */
.L_x_33459:
[----:B------:R-:W-:Y:S05]  /*fc50*/  BSYNC.RECONVERGENT B1 ;  /* 0x0000000000017941 */ /* 0x000fea0003800200 */
.L_x_33458:
        /* <DEDUP_REMOVED lines=43> */
.L_x_33456:
[----:B------:R-:W-:Y:S05]  /*ff10*/  BSYNC.RECONVERGENT B0 ;  /* 0x0000000000007941 */ /* 0x000fea0003800200 */
.L_x_33455:
        /* <DEDUP_REMOVED lines=16> */
.L_x_33419:
        /* <DEDUP_REMOVED lines=18> */
[----:B------:R0:W-:Y:S01]  /*10140*/  STG.E.128 desc[UR6][R24.64+0x10], R40 ;  /* 0x0000102818007986 */ /* 0x0001e2000c101d06 */
        /* <DEDUP_REMOVED lines=24> */
.L_x_33463:
        /* <DEDUP_REMOVED lines=13> */
.L_x_33465:
[----:B------:R-:W-:Y:S05]  /*103a0*/  BSYNC.RECONVERGENT B1 ;  /* 0x0000000000017941 */ /* 0x000fea0003800200 */
.L_x_33464:
        /* <DEDUP_REMOVED lines=41> */
[----:B------:R-:W-:-:S07]  /*10640*/  LOP3.LUT R7, R128, R24, R147, 0x96, !PT ;  /* 0x0000001880077212 */ /* 0x000fce00078e9693 */
.L_x_33462:
[----:B------:R-:W-:Y:S05]  /*10650*/  BSYNC.RECONVERGENT B0 ;  /* 0x0000000000007941 */ /* 0x000fea0003800200 */
.L_x_33461:
        /* <DEDUP_REMOVED lines=23> */
.L_x_33468:
        /* <DEDUP_REMOVED lines=13> */
.L_x_33470:
[----:B------:R-:W-:Y:S05]  /*108a0*/  BSYNC.RECONVERGENT B1 ;  /* 0x0000000000017941 */ /* 0x000fea0003800200 */
.L_x_33469:
        /* <DEDUP_REMOVED lines=43> */
.L_x_33467:
[----:B------:R-:W-:Y:S05]  /*10b60*/  BSYNC.RECONVERGENT B0 ;  /* 0x0000000000007941 */ /* 0x000fea0003800200 */
.L_x_33466:
        /* <DEDUP_REMOVED lines=22> */
.L_x_33473:
        /* <DEDUP_REMOVED lines=13> */
.L_x_33475:
[----:B------:R-:W-:Y:S05]  /*10da0*/  BSYNC.RECONVERGENT B1 ;  /* 0x0000000000017941 */ /* 0x000fea0003800200 */
.L_x_33474:
        /* <DEDUP_REMOVED lines=43> */
.L_x_33472:
[----:B------:R-:W-:Y:S05]  /*11060*/  BSYNC.RECONVERGENT B0 ;  /* 0x0000000000007941 */ /* 0x000fea0003800200 */
.L_x_33471:
        /* <DEDUP_REMOVED lines=22> */
.L_x_33478:
        /* <DEDUP_REMOVED lines=13> */
.L_x_33480:
[----:B------:R-:W-:Y:S05]  /*112a0*/  BSYNC.RECONVERGENT B1 ;  /* 0x0000000000017941 */ /* 0x000fea0003800200 */
.L_x_33479:
        /* <DEDUP_REMOVED lines=41> */
[----:B------:R-:W-:Y:S02]  /*11540*/  LOP3.LUT R7, R128, R26, R25, 0x96, !PT ;  /* 0x0000001a80077212 */ /* 0x000fe400078e9619 */
[----:B------:R-:W-:-:S07]  /*11550*/  MOV R146, R24 ;  /* 0x0000001800927202 */ /* 0x000fce0000000f00 */
.L_x_33477:
[----:B------:R-:W-:Y:S05]  /*11560*/  BSYNC.RECONVERGENT B0 ;  /* 0x0000000000007941 */ /* 0x000fea0003800200 */
.L_x_33476:
        /* <DEDUP_REMOVED lines=22> */
.L_x_33483:
        /* <DEDUP_REMOVED lines=13> */
.L_x_33485:
[----:B------:R-:W-:Y:S05]  /*117a0*/  BSYNC.RECONVERGENT B1 ;  /* 0x0000000000017941 */ /* 0x000fea0003800200 */
.L_x_33484:
        /* <DEDUP_REMOVED lines=43> */
.L_x_33482:
[----:B------:R-:W-:Y:S05]  /*11a60*/  BSYNC.RECONVERGENT B0 ;  /* 0x0000000000007941 */ /* 0x000fea0003800200 */
.L_x_33481:
        /* <DEDUP_REMOVED lines=22> */
.L_x_33488:
        /* <DEDUP_REMOVED lines=13> */
.L_x_33490:
[----:B------:R-:W-:Y:S05]  /*11ca0*/  BSYNC.RECONVERGENT B1 ;  /* 0x0000000000017941 */ /* 0x000fea0003800200 */
.L_x_33489:
        /* <DEDUP_REMOVED lines=43> */
.L_x_33487:
[----:B------:R-:W-:Y:S05]  /*11f60*/  BSYNC.RECONVERGENT B0 ;  /* 0x0000000000007941 */ /* 0x000fea0003800200 */
.L_x_33486:
        /* <DEDUP_REMOVED lines=22> */
.L_x_33493:
        /* <DEDUP_REMOVED lines=13> */
.L_x_33495:
[----:B------:R-:W-:Y:S05]  /*121a0*/  BSYNC.RECONVERGENT B1 ;  /* 0x0000000000017941 */ /* 0x000fea0003800200 */
.L_x_33494:
        /* <DEDUP_REMOVED lines=43> */
.L_x_33492:
[----:B------:R-:W-:Y:S05]  /*12460*/  BSYNC.RECONVERGENT B0 ;  /* 0x0000000000007941 */ /* 0x000fea0003800200 */
.L_x_33491:
        /* <DEDUP_REMOVED lines=22> */
.L_x_33498:
        /* <DEDUP_REMOVED lines=15> */
.L_x_33500:
[----:B------:R-:W-:Y:S05]  /*126c0*/  BSYNC.RECONVERGENT B1 ;  /* 0x0000000000017941 */ /* 0x000fea0003800200 */
.L_x_33499:
        /* <DEDUP_REMOVED lines=43> */
.L_x_33497:
[----:B------:R-:W-:Y:S05]  /*12980*/  BSYNC.RECONVERGENT B0 ;  /* 0x0000000000007941 */ /* 0x000fea0003800200 */
.L_x_33496:
        /* <DEDUP_REMOVED lines=10> */
.L_x_33460:
        /* <DEDUP_REMOVED lines=16> */
.L_x_33504:
        /* <DEDUP_REMOVED lines=13> */
.L_x_33506:
[----:B------:R-:W-:Y:S05]  /*12c00*/  BSYNC.RECONVERGENT B1 ;  /* 0x0000000000017941 */ /* 0x000fea0003800200 */
.L_x_33505:
        /* <DEDUP_REMOVED lines=42> */
.L_x_33503:
[----:B------:R-:W-:Y:S05]  /*12eb0*/  BSYNC.RECONVERGENT B0 ;  /* 0x0000000000007941 */ /* 0x000fea0003800200 */
.L_x_33502:
        /* <DEDUP_REMOVED lines=20> */
.L_x_33509:
        /* <DEDUP_REMOVED lines=13> */
.L_x_33511:
[----:B------:R-:W-:Y:S05]  /*130d0*/  BSYNC.RECONVERGENT B1 ;  /* 0x0000000000017941 */ /* 0x000fea0003800200 */
.L_x_33510:
        /* <DEDUP_REMOVED lines=43> */
.L_x_33508:
[----:B------:R-:W-:Y:S05]  /*13390*/  BSYNC.RECONVERGENT B0 ;  /* 0x0000000000007941 */ /* 0x000fea0003800200 */
.L_x_33507:
        /* <DEDUP_REMOVED lines=19> */
.L_x_33514:
        /* <DEDUP_REMOVED lines=13> */
.L_x_33516:
[----:B------:R-:W-:Y:S05]  /*135a0*/  BSYNC.RECONVERGENT B1 ;  /* 0x0000000000017941 */ /* 0x000fea0003800200 */
.L_x_33515:
        /* <DEDUP_REMOVED lines=43> */
.L_x_33513:
[----:B------:R-:W-:Y:S05]  /*13860*/  BSYNC.RECONVERGENT B0 ;  /* 0x0000000000007941 */ /* 0x000fea0003800200 */
.L_x_33512:
        /* <DEDUP_REMOVED lines=19> */
.L_x_33519:
        /* <DEDUP_REMOVED lines=13> */
.L_x_33521:
[----:B------:R-:W-:Y:S05]  /*13a70*/  BSYNC.RECONVERGENT B1 ;  /* 0x0000000000017941 */ /* 0x000fea0003800200 */
.L_x_33520:
        /* <DEDUP_REMOVED lines=43> */
.L_x_33518:
[----:B------:R-:W-:Y:S05]  /*13d30*/  BSYNC.RECONVERGENT B0 ;  /* 0x0000000000007941 */ /* 0x000fea0003800200 */
.L_x_33517:
        /* <DEDUP_REMOVED lines=19> */
.L_x_33524:
        /* <DEDUP_REMOVED lines=13> */
.L_x_33526:
[----:B------:R-:W-:Y:S05]  /*13f40*/  BSYNC.RECONVERGENT B1 ;  /* 0x0000000000017941 */ /* 0x000fea0003800200 */
.L_x_33525:
        /* <DEDUP_REMOVED lines=43> */
.L_x_33523:
[----:B------:R-:W-:Y:S05]  /*14200*/  BSYNC.RECONVERGENT B0 ;  /* 0x0000000000007941 */ /* 0x000fea0003800200 */
.L_x_33522:
[----:B------:R-:W-:Y:S01]  /*14210*/  ISETP.NE.AND P4, PT, R27, 0x1, PT ;  /* 0x000000011b00780c */ /* 0x000fe20003f85270 */
[----:B------:R-:W-:Y:S01]  /*14220*/  HADD2.F32 R24, -RZ, R18.H0_H0 ;  /* 0x20000012ff187230 */ /* 0x000fe20000004100 */
[----:B------:R-:W-:Y:S01]  /*14230*/  I2FP.F32.U32 R17, R17 ;  /* 0x0000001100117245 */ /* 0x000fe20000201000 */
[----:B------:R-:W-:Y:S03]  /*14240*/  BSSY.RECONVERGENT B0, `(.L_x_33527) ;  /* 0x0000049000007945 */ /* 0x000fe60003800200 */
[----:B------:R-:W-:Y:S01]  /*14250*/  FMUL.FTZ R25, R24, R133 ;  /* 0x0000008518197220 */ /* 0x000fe20000410000 */
[----:B------:R-:W-:Y:S01]  /*14260*/  FFMA.FTZ R16, R17, R132, 1.1641532182693481445e-10 ;  /* 0x2f00000011107423 */ /* 0x000fe20000010084 */
[----:B------:R-:W-:Y:S01]  /*14270*/  IMAD.MOV.U32 R24, RZ, RZ, 0x2 ;  /* 0x00000002ff187424 */ /* 0x000fe200078e00ff */
[----:B------:R-:W-:Y:S01]  /*14280*/  MOV R17, R4 ;  /* 0x0000000400117202 */ /* 0x000fe20000000f00 */
        /* <DEDUP_REMOVED lines=11> */
.L_x_33529:
        /* <DEDUP_REMOVED lines=13> */
.L_x_33531:
[----:B------:R-:W-:Y:S05]  /*14410*/  BSYNC.RECONVERGENT B1 ;  /* 0x0000000000017941 */ /* 0x000fea0003800200 */
.L_x_33530:
        /* <DEDUP_REMOVED lines=43> */
.L_x_33528:
[----:B------:R-:W-:Y:S05]  /*146d0*/  BSYNC.RECONVERGENT B0 ;  /* 0x0000000000007941 */ /* 0x000fea0003800200 */
.L_x_33527:
        /* <DEDUP_REMOVED lines=19> */
.L_x_33534:
        /* <DEDUP_REMOVED lines=13> */
.L_x_33536:
[----:B------:R-:W-:Y:S05]  /*148e0*/  BSYNC.RECONVERGENT B1 ;  /* 0x0000000000017941 */ /* 0x000fea0003800200 */
.L_x_33535:
        /* <DEDUP_REMOVED lines=43> */
.L_x_33533:
[----:B------:R-:W-:Y:S05]  /*14ba0*/  BSYNC.RECONVERGENT B0 ;  /* 0x0000000000007941 */ /* 0x000fea0003800200 */
.L_x_33532:
        /* <DEDUP_REMOVED lines=19> */
.L_x_33539:
        /* <DEDUP_REMOVED lines=15> */
.L_x_33541:
[----:B------:R-:W-:Y:S05]  /*14dd0*/  BSYNC.RECONVERGENT B1 ;  /* 0x0000000000017941 */ /* 0x000fea0003800200 */
.L_x_33540:
        /* <DEDUP_REMOVED lines=43> */
.L_x_33538:
[----:B------:R-:W-:Y:S05]  /*15090*/  BSYNC.RECONVERGENT B0 ;  /* 0x0000000000007941 */ /* 0x000fea0003800200 */
.L_x_33537:
        /* <DEDUP_REMOVED lines=16> */
.L_x_33501:
        /* <DEDUP_REMOVED lines=8> */
[----:B------:R-:W-:Y:S01]  /*15220*/  SEL R16, RZ, 0x100, !P0 ;  /* 0x00000100ff107807 */ /* 0x000fe20004000000 */
[----:B------:R0:W-:Y:S01]  /*15230*/  STG.E.128 desc[UR6][R28.64+0x10], R32 ;  /* 0x000010201c007986 */ /* 0x0001e2000c101d06 */
[----:B------:R-:W-:-:S02]  /*15240*/  ISETP.NE.AND P5, PT, R21, RZ, PT ;  /* 0x000000ff1500720c */ /* 0x000fc40003fa5270 */
[----:B------:R-:W-:Y:S02]  /*15250*/  LOP3.LUT R25, R25, R19, R24, 0xfe, !PT ;  /* 0x0000001319197212 */ /* 0x000fe400078efe18 */
[----:B------:R-:W-:Y:S02]  /*15260*/  SEL R24, RZ, 0x1, !P3 ;  /* 0x00000001ff187807 */ /* 0x000fe40005800000 */
[----:B------:R-:W-:Y:S02]  /*15270*/  LOP3.LUT R16, R16, R18, R17, 0xfe, !PT ;  /* 0x0000001210107212 */ /* 0x000fe400078efe11 */
[----:B------:R-:W-:Y:S02]  /*15280*/  SEL R17, RZ, 0x1, !P5 ;  /* 0x00000001ff117807 */ /* 0x000fe40006800000 */
[----:B------:R-:W-:Y:S02]  /*15290*/  IADD3 R137, PT, PT, R0, 0x80, RZ ;  /* 0x0000008000897810 */ /* 0x000fe40007ffe0ff */
[----:B------:R-:W-:-:S02]  /*152a0*/  LOP3.LUT R25, R25, R24, RZ, 0xfc, !PT ;  /* 0x0000001819197212 */ /* 0x000fc400078efcff */
[----:B------:R-:W-:Y:S01]  /*152b0*/  LOP3.LUT R24, R16, R17, RZ, 0xfc, !PT ;  /* 0x0000001110187212 */ /* 0x000fe200078efcff */
[----:B------:R-:W-:Y:S01]  /*152c0*/  IMAD.WIDE.U32 R16, R137, 0x10, R22 ;  /* 0x0000001089107825 */ /* 0x000fe200078e0016 */
[----:B------:R-:W-:-:S03]  /*152d0*/  ISETP.NE.AND P6, PT, R20, RZ, PT ;  /* 0x000000ff1400720c */ /* 0x000fc60003fc5270 */
[----:B------:R0:W-:Y:S04]  /*152e0*/  STG.E.64 desc[UR6][R26.64], R24 ;  /* 0x000000181a007986 */ /* 0x0001e8000c101b06 */
[----:B------:R-:W5:Y:S06]  /*152f0*/  LDG.E.128 R16, desc[UR6][R16.64] ;  /* 0x0000000610107981 */ /* 0x000f6c000c1e1d00 */
        /* <DEDUP_REMOVED lines=21> */
.L_x_33545:
        /* <DEDUP_REMOVED lines=13> */
.L_x_33547:
[----:B------:R-:W-:Y:S05]  /*15520*/  BSYNC.RECONVERGENT B1 ;  /* 0x0000000000017941 */ /* 0x000fea0003800200 */
.L_x_33546:
        /* <DEDUP_REMOVED lines=42> */
.L_x_33544:
[----:B------:R-:W-:Y:S05]  /*157d0*/  BSYNC.RECONVERGENT B0 ;  /* 0x0000000000007941 */ /* 0x000fea0003800200 */
.L_x_33543:
[----:B------:R-:W-:Y:S01]  /*157e0*/  I2FP.F32.U32 R21, R21 ;  /* 0x0000001500157245 */ /* 0x000fe20000201000 */
[----:B-----5:R-:W-:Y:S01]  /*157f0*/  HADD2.F32 R114, -RZ, R16.H0_H0 ;  /* 0x20000010ff727230 */ /* 0x020fe20000004100 */
        /* <DEDUP_REMOVED lines=21> */
.L_x_33550:
        /* <DEDUP_REMOVED lines=13> */
.L_x_33552:
[----:B------:R-:W-:Y:S05]  /*15a20*/  BSYNC.RECONVERGENT B1 ;  /* 0x0000000000017941 */ /* 0x000fea0003800200 */
.L_x_33551:
        /* <DEDUP_REMOVED lines=43> */
.L_x_33549:
[----:B------:R-:W-:Y:S05]  /*15ce0*/  BSYNC.RECONVERGENT B0 ;  /* 0x0000000000007941 */ /* 0x000fea0003800200 */
.L_x_33548:
        /* <DEDUP_REMOVED lines=22> */
.L_x_33555:
        /* <DEDUP_REMOVED lines=13> */
.L_x_33557:
[----:B------:R-:W-:Y:S05]  /*15f20*/  BSYNC.RECONVERGENT B1 ;  /* 0x0000000000017941 */ /* 0x000fea0003800200 */
.L_x_33556:
        /* <DEDUP_REMOVED lines=43> */
.L_x_33554:
[----:B------:R-:W-:Y:S05]  /*161e0*/  BSYNC.RECONVERGENT B0 ;  /* 0x0000000000007941 */ /* 0x000fea0003800200 */
.L_x_33553:
        /* <DEDUP_REMOVED lines=22> */
.L_x_33560:
        /* <DEDUP_REMOVED lines=13> */
.L_x_33562:
[----:B------:R-:W-:Y:S05]  /*16420*/  BSYNC.RECONVERGENT B1 ;  /* 0x0000000000017941 */ /* 0x000fea0003800200 */
.L_x_33561:
        /* <DEDUP_REMOVED lines=43> */
.L_x_33559:
[----:B------:R-:W-:Y:S05]  /*166e0*/  BSYNC.RECONVERGENT B0 ;  /* 0x0000000000007941 */ /* 0x000fea0003800200 */
.L_x_33558:
        /* <DEDUP_REMOVED lines=22> */
.L_x_33565:
        /* <DEDUP_REMOVED lines=13> */
.L_x_33567:
[----:B------:R-:W-:Y:S05]  /*16920*/  BSYNC.RECONVERGENT B1 ;  /* 0x0000000000017941 */ /* 0x000fea0003800200 */
.L_x_33566:
        /* <DEDUP_REMOVED lines=43> */
.L_x_33564:
[----:B------:R-:W-:Y:S05]  /*16be0*/  BSYNC.RECONVERGENT B0 ;  /* 0x0000000000007941 */ /* 0x000fea0003800200 */
.L_x_33563:
        /* <DEDUP_REMOVED lines=22> */
.L_x_33570:
        /* <DEDUP_REMOVED lines=13> */
.L_x_33572:
[----:B------:R-:W-:Y:S05]  /*16e20*/  BSYNC.RECONVERGENT B1 ;  /* 0x0000000000017941 */ /* 0x000fea0003800200 */
.L_x_33571:
        /* <DEDUP_REMOVED lines=43> */
.L_x_33569:
[----:B------:R-:W-:Y:S05]  /*170e0*/  BSYNC.RECONVERGENT B0 ;  /* 0x0000000000007941 */ /* 0x000fea0003800200 */
.L_x_33568:
        /* <DEDUP_REMOVED lines=22> */
.L_x_33575:
        /* <DEDUP_REMOVED lines=13> */
.L_x_33577:
[----:B------:R-:W-:Y:S05]  /*17320*/  BSYNC.RECONVERGENT B1 ;  /* 0x0000000000017941 */ /* 0x000fea0003800200 */
.L_x_33576:
        /* <DEDUP_REMOVED lines=43> */
.L_x_33574:
[----:B------:R-:W-:Y:S05]  /*175e0*/  BSYNC.RECONVERGENT B0 ;  /* 0x0000000000007941 */ /* 0x000fea0003800200 */
.L_x_33573:
        /* <DEDUP_REMOVED lines=22> */
.L_x_33580:
        /* <DEDUP_REMOVED lines=15> */
.L_x_33582:
[----:B------:R-:W-:Y:S05]  /*17840*/  BSYNC.RECONVERGENT B1 ;  /* 0x0000000000017941 */ /* 0x000fea0003800200 */
.L_x_33581:
        /* <DEDUP_REMOVED lines=43> */
.L_x_33579:
[----:B------:R-:W-:Y:S05]  /*17b00*/  BSYNC.RECONVERGENT B0 ;  /* 0x0000000000007941 */ /* 0x000fea0003800200 */
.L_x_33578:
        /* <DEDUP_REMOVED lines=10> */
.L_x_33542:
        /* <DEDUP_REMOVED lines=16> */
.L_x_33586:
        /* <DEDUP_REMOVED lines=13> */
.L_x_33588:
[----:B------:R-:W-:Y:S05]  /*17d80*/  BSYNC.RECONVERGENT B1 ;  /* 0x0000000000017941 */ /* 0x000fea0003800200 */
.L_x_33587:
        /* <DEDUP_REMOVED lines=42> */
.L_x_33585:
[----:B------:R-:W-:Y:S05]  /*18030*/  BSYNC.RECONVERGENT B0 ;  /* 0x0000000000007941 */ /* 0x000fea0003800200 */
.L_x_33584:
[----:B------:R-:W-:Y:S01]  /*18040*/  ISETP.NE.AND P0, PT, R29, 0x1, PT ;  /* 0x000000011d00780c */ /* 0x000fe20003f05270 */
[----:B-----5:R-:W-:Y:S01]  /*18050*/  HADD2.F32 R26, -RZ, R16.H0_H0 ;  /* 0x20000010ff1a7230 */ /* 0x020fe20000004100 */
[----:B------:R-:W-:Y:S01]  /*18060*/  I2FP.F32.U32 R21, R21 ;  /* 0x0000001500157245 */ /* 0x000fe20000201000 */
[----:B------:R-:W-:Y:S01]  /*18070*/  BSSY.RECONVERGENT B0, `(.L_x_33589) ;  /* 0x000004a000007945 */ /* 0x000fe20003800200 */
[----:B------:R-:W-:Y:S02]  /*18080*/  IMAD.MOV.U32 R25, RZ, RZ, R4 ;  /* 0x000000ffff197224 */ /* 0x000fe400078e0004 */
[----:B------:R-:W-:Y:S01]  /*18090*/  FMUL.FTZ R27, R26, R133 ;  /* 0x000000851a1b7220 */ /* 0x000fe20000410000 */
[----:B------:R-:W-:Y:S01]  /*180a0*/  FFMA.FTZ R24, R21, R132, 1.1641532182693481445e-10 ;  /* 0x2f00000015187423 */ /* 0x000fe20000010084 */
[----:B------:R-:W-:Y:S02]  /*180b0*/  HFMA2 R26, -RZ, RZ, 0, 1.1920928955078125e-07 ;  /* 0x00000002ff1a7431 */ /* 0x000fe400000001ff */
[----:B------:R-:W-:-:S02]  /*180c0*/  FMUL.FTZ R28, R27, R130 ;  /* 0x000000821b1c7220 */ /* 0x000fc40000410000 */
[----:B------:R-:W-:-:S04]  /*180d0*/  FSETP.LE.FTZ.AND P1, PT, R24, R131, PT ;  /* 0x000000831800720b */ /* 0x000fc80003f33000 */
        /* <DEDUP_REMOVED lines=10> */
.L_x_33591:
        /* <DEDUP_REMOVED lines=13> */
.L_x_33593:
[----:B------:R-:W-:Y:S05]  /*18250*/  BSYNC.RECONVERGENT B1 ;  /* 0x0000000000017941 */ /* 0x000fea0003800200 */
.L_x_33592:
        /* <DEDUP_REMOVED lines=43> */
.L_x_33590:
[----:B------:R-:W-:Y:S05]  /*18510*/  BSYNC.RECONVERGENT B0 ;  /* 0x0000000000007941 */ /* 0x000fea0003800200 */
.L_x_33589:
        /* <DEDUP_REMOVED lines=19> */
.L_x_33596:
        /* <DEDUP_REMOVED lines=13> */
.L_x_33598:
[----:B------:R-:W-:Y:S05]  /*18720*/  BSYNC.RECONVERGENT B1 ;  /* 0x0000000000017941 */ /* 0x000fea0003800200 */
.L_x_33597:
        /* <DEDUP_REMOVED lines=43> */
.L_x_33595:
[----:B------:R-:W-:Y:S05]  /*189e0*/  BSYNC.RECONVERGENT B0 ;  /* 0x0000000000007941 */ /* 0x000fea0003800200 */
.L_x_33594:
        /* <DEDUP_REMOVED lines=19> */
.L_x_33601:
        /* <DEDUP_REMOVED lines=13> */
.L_x_33603:
[----:B------:R-:W-:Y:S05]  /*18bf0*/  BSYNC.RECONVERGENT B1 ;  /* 0x0000000000017941 */ /* 0x000fea0003800200 */
.L_x_33602:
        /* <DEDUP_REMOVED lines=43> */
.L_x_33600:
[----:B------:R-:W-:Y:S05]  /*18eb0*/  BSYNC.RECONVERGENT B0 ;  /* 0x0000000000007941 */ /* 0x000fea0003800200 */
.L_x_33599:
        /* <DEDUP_REMOVED lines=19> */
.L_x_33606:
        /* <DEDUP_REMOVED lines=13> */
.L_x_33608:
[----:B------:R-:W-:Y:S05]  /*190c0*/  BSYNC.RECONVERGENT B1 ;  /* 0x0000000000017941 */ /* 0x000fea0003800200 */
.L_x_33607:
        /* <DEDUP_REMOVED lines=43> */
.L_x_33605:
[----:B------:R-:W-:Y:S05]  /*19380*/  BSYNC.RECONVERGENT B0 ;  /* 0x0000000000007941 */ /* 0x000fea0003800200 */
.L_x_33604:
[----:B------:R-:W-:Y:S01]  /*19390*/  ISETP.NE.AND P4, PT, R27, 0x1, PT ;  /* 0x000000011b00780c */ /* 0x000fe20003f85270 */
[----:B------:R-:W-:Y:S01]  /*193a0*/  HADD2.F32 R24, -RZ, R18.H0_H0 ;  /* 0x20000012ff187230 */ /* 0x000fe20000004100 */
[----:B------:R-:W-:Y:S01]  /*193b0*/  I2FP.F32.U32 R17, R17 ;  /* 0x0000001100117245 */ /* 0x000fe20000201000 */
[----:B------:R-:W-:Y:S03]  /*193c0*/  BSSY.RECONVERGENT B0, `(.L_x_33609) ;  /* 0x0000049000007945 */ /* 0x000fe60003800200 */
[----:B------:R-:W-:Y:S01]  /*193d0*/  FMUL.FTZ R25, R24, R133 ;  /* 0x0000008518197220 */ /* 0x000fe20000410000 */
[----:B------:R-:W-:Y:S01]  /*193e0*/  FFMA.FTZ R16, R17, R132, 1.1641532182693481445e-10 ;  /* 0x2f00000011107423 */ /* 0x000fe20000010084 */
[----:B------:R-:W-:Y:S02]  /*193f0*/  HFMA2 R24, -RZ, RZ, 0, 1.1920928955078125e-07 ;  /* 0x00000002ff187431 */ /* 0x000fe400000001ff */
[----:B------:R-:W-:-:S02]  /*19400*/  IMAD.MOV.U32 R17, RZ, RZ, R4 ;  /* 0x000000ffff117224 */ /* 0x000fc400078e0004 */
        /* <DEDUP_REMOVED lines=11> */
.L_x_33611:
        /* <DEDUP_REMOVED lines=13> */
.L_x_33613:
[----:B------:R-:W-:Y:S05]  /*19590*/  BSYNC.RECONVERGENT B1 ;  /* 0x0000000000017941 */ /* 0x000fea0003800200 */
.L_x_33612:
        /* <DEDUP_REMOVED lines=43> */
.L_x_33610:
[----:B------:R-:W-:Y:S05]  /*19850*/  BSYNC.RECONVERGENT B0 ;  /* 0x0000000000007941 */ /* 0x000fea0003800200 */
.L_x_33609:
        /* <DEDUP_REMOVED lines=19> */
.L_x_33616:
        /* <DEDUP_REMOVED lines=13> */
.L_x_33618:
[----:B------:R-:W-:Y:S05]  /*19a60*/  BSYNC.RECONVERGENT B1 ;  /* 0x0000000000017941 */ /* 0x000fea0003800200 */
.L_x_33617:
        /* <DEDUP_REMOVED lines=43> */
.L_x_33615:
[----:B------:R-:W-:Y:S05]  /*19d20*/  BSYNC.RECONVERGENT B0 ;  /* 0x0000000000007941 */ /* 0x000fea0003800200 */
.L_x_33614:
        /* <DEDUP_REMOVED lines=19> */
.L_x_33621:
        /* <DEDUP_REMOVED lines=15> */
.L_x_33623:
[----:B------:R-:W-:Y:S05]  /*19f50*/  BSYNC.RECONVERGENT B1 ;  /* 0x0000000000017941 */ /* 0x000fea0003800200 */
.L_x_33622:
        /* <DEDUP_REMOVED lines=43> */
.L_x_33620:
[----:B------:R-:W-:Y:S05]  /*1a210*/  BSYNC.RECONVERGENT B0 ;  /* 0x0000000000007941 */ /* 0x000fea0003800200 */
.L_x_33619:
        /* <DEDUP_REMOVED lines=16> */
.L_x_33583:
[----:B------:R-:W-:Y:S01]  /*1a320*/  SEL R19, RZ, 0x1000000, !P6 ;  /* 0x01000000ff137807 */ /* 0x000fe20007000000 */
[----:B------:R-:W-:Y:S01]  /*1a330*/  VIADD R145, R0, 0xa0 ;  /* 0x000000a000917836 */ /* 0x000fe20000000000 */
[----:B------:R-:W-:Y:S01]  /*1a340*/  ISETP.NE.AND P6, PT, R20, RZ, PT ;  /* 0x000000ff1400720c */ /* 0x000fe20003fc5270 */
[----:B------:R-:W-:Y:S01]  /*1a350*/  IMAD.WIDE.U32 R112, R137, 0x20, R142 ;  /* 0x0000002089707825 */ /* 0x000fe200078e008e */
[----:B------:R-:W-:Y:S02]  /*1a360*/  SEL R20, RZ, 0x10000, !P5 ;  /* 0x00010000ff147807 */ /* 0x000fe40006800000 */
[----:B------:R-:W-:Y:S01]  /*1a370*/  ISETP.NE.AND P5, PT, R21, RZ, PT ;  /* 0x000000ff1500720c */ /* 0x000fe20003fa5270 */
[----:B------:R-:W-:Y:S01]  /*1a380*/  IMAD.WIDE.U32 R22, R145, 0x10, R22 ;  /* 0x0000001091167825 */ /* 0x000fe200078e0016 */
[----:B------:R-:W-:Y:S01]  /*1a390*/  SEL R21, RZ, 0x100, !P4 ;  /* 0x00000100ff157807 */ /* 0x000fe20006000000 */
[----:B------:R0:W-:Y:S01]  /*1a3a0*/  STG.E.128 desc[UR6][R112.64], R28 ;  /* 0x0000001c70007986 */ /* 0x0001e2000c101d06 */
[----:B------:R-:W-:-:S02]  /*1a3b0*/  SEL R18, RZ, 0x1000000, !P2 ;  /* 0x01000000ff127807 */ /* 0x000fc40005000000 */
[----:B------:R-:W-:Y:S01]  /*1a3c0*/  SEL R17, RZ, 0x10000, !P1 ;  /* 0x00010000ff117807 */ /* 0x000fe20004800000 */
[----:B------:R0:W-:Y:S01]  /*1a3d0*/  STG.E.128 desc[UR6][R112.64+0x10], R24 ;  /* 0x0000101870007986 */ /* 0x0001e2000c101d06 */
[----:B------:R-:W-:Y:S02]  /*1a3e0*/  SEL R16, RZ, 0x100, !P0 ;  /* 0x00000100ff107807 */ /* 0x000fe40004000000 */
[----:B------:R-:W-:Y:S02]  /*1a3f0*/  LOP3.LUT R21, R21, R19, R20, 0xfe, !PT ;  /* 0x0000001315157212 */ /* 0x000fe400078efe14 */
[----:B------:R-:W-:Y:S02]  /*1a400*/  LOP3.LUT R16, R16, R18, R17, 0xfe, !PT ;  /* 0x0000001210107212 */ /* 0x000fe400078efe11 */
[----:B------:R-:W-:Y:S02]  /*1a410*/  SEL R19, RZ, 0x1, !P5 ;  /* 0x00000001ff137807 */ /* 0x000fe40006800000 */
[----:B------:R-:W-:-:S02]  /*1a420*/  SEL R20, RZ, 0x1, !P3 ;  /* 0x00000001ff147807 */ /* 0x000fc40005800000 */
[----:B------:R-:W-:Y:S01]  /*1a430*/  LOP3.LUT R16, R16, R19, RZ, 0xfc, !PT ;  /* 0x0000001310107212 */ /* 0x000fe200078efcff */
[----:B------:R-:W-:Y:S01]  /*1a440*/  IMAD.WIDE.U32 R18, R137, 0x8, R140 ;  /* 0x0000000889127825 */ /* 0x000fe200078e008c */
[----:B------:R-:W-:-:S05]  /*1a450*/  LOP3.LUT R17, R21, R20, RZ, 0xfc, !PT ;  /* 0x0000001415117212 */ /* 0x000fca00078efcff */
        /* <DEDUP_REMOVED lines=23> */
.L_x_33627:
        /* <DEDUP_REMOVED lines=13> */
.L_x_33629:
[----:B------:R-:W-:Y:S05]  /*1a6a0*/  BSYNC.RECONVERGENT B1 ;  /* 0x0000000000017941 */ /* 0x000fea0003800200 */
.L_x_33628:
        /* <DEDUP_REMOVED lines=40> */
[----:B------:R-:W-:Y:S01]  /*1a930*/  MOV R4, R152 ;  /* 0x0000009800047202 */ /* 0x000fe20000000f00 */
[----:B------:R-:W-:Y:S01]  /*1a940*/  IMAD.MOV.U32 R144, RZ, RZ, R146 ;  /* 0x000000ffff907224 */ /* 0x000fe200078e0092 */
[----:B------:R-:W-:-:S07]  /*1a950*/  LOP3.LUT R7, R128, R148, R147, 0x96, !PT ;  /* 0x0000009480077212 */ /* 0x000fce00078e9693 */
.L_x_33626:
[----:B------:R-:W-:Y:S05]  /*1a960*/  BSYNC.RECONVERGENT B0 ;  /* 0x0000000000007941 */ /* 0x000fea0003800200 */
.L_x_33625:
        /* <DEDUP_REMOVED lines=23> */
.L_x_33632:
        /* <DEDUP_REMOVED lines=13> */
.L_x_33634:
[----:B------:R-:W-:Y:S05]  /*1abb0*/  BSYNC.RECONVERGENT B1 ;  /* 0x0000000000017941 */ /* 0x000fea0003800200 */
.L_x_33633:
        /* <DEDUP_REMOVED lines=43> */
.L_x_33631:
[----:B------:R-:W-:Y:S05]  /*1ae70*/  BSYNC.RECONVERGENT B0 ;  /* 0x0000000000007941 */ /* 0x000fea0003800200 */
.L_x_33630:
        /* <DEDUP_REMOVED lines=22> */
.L_x_33637:
        /* <DEDUP_REMOVED lines=13> */
.L_x_33639:
[----:B------:R-:W-:Y:S05]  /*1b0b0*/  BSYNC.RECONVERGENT B1 ;  /* 0x0000000000017941 */ /* 0x000fea0003800200 */
.L_x_33638:
        /* <DEDUP_REMOVED lines=43> */
.L_x_33636:
[----:B------:R-:W-:Y:S05]  /*1b370*/  BSYNC.RECONVERGENT B0 ;  /* 0x0000000000007941 */ /* 0x000fea0003800200 */
.L_x_33635:
        /* <DEDUP_REMOVED lines=22> */
.L_x_33642:
        /* <DEDUP_REMOVED lines=13> */
.L_x_33644:
[----:B------:R-:W-:Y:S05]  /*1b5b0*/  BSYNC.RECONVERGENT B1 ;  /* 0x0000000000017941 */ /* 0x000fea0003800200 */
.L_x_33643:
        /* <DEDUP_REMOVED lines=43> */
.L_x_33641:
[----:B------:R-:W-:Y:S05]  /*1b870*/  BSYNC.RECONVERGENT B0 ;  /* 0x0000000000007941 */ /* 0x000fea0003800200 */
.L_x_33640:
        /* <DEDUP_REMOVED lines=22> */
.L_x_33647:
        /* <DEDUP_REMOVED lines=13> */
.L_x_33649:
[----:B------:R-:W-:Y:S05]  /*1bab0*/  BSYNC.RECONVERGENT B1 ;  /* 0x0000000000017941 */ /* 0x000fea0003800200 */
.L_x_33648:
        /* <DEDUP_REMOVED lines=43> */
.L_x_33646:
[----:B------:R-:W-:Y:S05]  /*1bd70*/  BSYNC.RECONVERGENT B0 ;  /* 0x0000000000007941 */ /* 0x000fea0003800200 */
.L_x_33645:
        /* <DEDUP_REMOVED lines=22> */
.L_x_33652:
        /* <DEDUP_REMOVED lines=13> */
.L_x_33654:
[----:B------:R-:W-:Y:S05]  /*1bfb0*/  BSYNC.RECONVERGENT B1 ;  /* 0x0000000000017941 */ /* 0x000fea0003800200 */
.L_x_33653:
        /* <DEDUP_REMOVED lines=43> */
.L_x_33651:
[----:B------:R-:W-:Y:S05]  /*1c270*/  BSYNC.RECONVERGENT B0 ;  /* 0x0000000000007941 */ /* 0x000fea0003800200 */
.L_x_33650:
        /* <DEDUP_REMOVED lines=22> */
.L_x_33657:
        /* <DEDUP_REMOVED lines=13> */
.L_x_33659:
[----:B------:R-:W-:Y:S05]  /*1c4b0*/  BSYNC.RECONVERGENT B1 ;  /* 0x0000000000017941 */ /* 0x000fea0003800200 */
.L_x_33658:
        /* <DEDUP_REMOVED lines=43> */
.L_x_33656:
[----:B------:R-:W-:Y:S05]  /*1c770*/  BSYNC.RECONVERGENT B0 ;  /* 0x0000000000007941 */ /* 0x000fea0003800200 */
.L_x_33655:
        /* <DEDUP_REMOVED lines=22> */
.L_x_33662:
        /* <DEDUP_REMOVED lines=15> */
.L_x_33664:
[----:B------:R-:W-:Y:S05]  /*1c9d0*/  BSYNC.RECONVERGENT B1 ;  /* 0x0000000000017941 */ /* 0x000fea0003800200 */
.L_x_33663:
        /* <DEDUP_REMOVED lines=43> */
.L_x_33661:
[----:B------:R-:W-:Y:S05]  /*1cc90*/  BSYNC.RECONVERGENT B0 ;  /* 0x0000000000007941 */ /* 0x000fea0003800200 */
.L_x_33660:
        /* <DEDUP_REMOVED lines=10> */
.L_x_33624:
        /* <DEDUP_REMOVED lines=16> */
.L_x_33668:
        /* <DEDUP_REMOVED lines=13> */
.L_x_33670:
[----:B------:R-:W-:Y:S05]  /*1cf10*/  BSYNC.RECONVERGENT B1 ;  /* 0x0000000000017941 */ /* 0x000fea0003800200 */
.L_x_33669:
        /* <DEDUP_REMOVED lines=40> */
[----:B------:R-:W-:Y:S01]  /*1d1a0*/  MOV R144, R16 ;  /* 0x0000001000907202 */ /* 0x000fe20000000f00 */
[----:B------:R-:W-:Y:S01]  /*1d1b0*/  IMAD.MOV.U32 R16, RZ, RZ, R150 ;  /* 0x000000ffff107224 */ /* 0x000fe200078e0096 */
[----:B------:R-:W-:-:S07]  /*1d1c0*/  LOP3.LUT R7, R128, R18, R17, 0x96, !PT ;  /* 0x0000001280077212 */ /* 0x000fce00078e9611 */
.L_x_33667:
[----:B------:R-:W-:Y:S05]  /*1d1d0*/  BSYNC.RECONVERGENT B0 ;  /* 0x0000000000007941 */ /* 0x000fea0003800200 */
.L_x_33666:
[----:B------:R-:W-:Y:S01]  /*1d1e0*/  ISETP.NE.AND P0, PT, R113, 0x1, PT ;  /* 0x000000017100780c */ /* 0x000fe20003f05270 */
[----:B-----5:R-:W-:Y:S01]  /*1d1f0*/  HADD2.F32 R18, -RZ, R20.H0_H0 ;  /* 0x20000014ff127230 */ /* 0x020fe20000004100 */
[----:B------:R-:W-:Y:S01]  /*1d200*/  I2FP.F32.U32 R17, R16 ;  /* 0x0000001000117245 */ /* 0x000fe20000201000 */
[----:B------:R-:W-:Y:S03]  /*1d210*/  BSSY.RECONVERGENT B0, `(.L_x_33671) ;  /* 0x000004a000007945 */ /* 0x000fe60003800200 */
[----:B------:R-:W-:Y:S01]  /*1d220*/  FMUL.FTZ R19, R18, R133 ;  /* 0x0000008512137220 */ /* 0x000fe20000410000 */
[----:B------:R-:W-:Y:S01]  /*1d230*/  FFMA.FTZ R16, R17, R132, 1.1641532182693481445e-10 ;  /* 0x2f00000011107423 */ /* 0x000fe20000010084 */
[----:B------:R-:W-:Y:S01]  /*1d240*/  IMAD.MOV.U32 R18, RZ, RZ, 0x2 ;  /* 0x00000002ff127424 */ /* 0x000fe200078e00ff */
[----:B------:R-:W-:Y:S01]  /*1d250*/  MOV R17, R4 ;  /* 0x0000000400117202 */ /* 0x000fe20000000f00 */
        /* <DEDUP_REMOVED lines=12> */
.L_x_33673:
        /* <DEDUP_REMOVED lines=13> */
.L_x_33675:
[----:B------:R-:W-:Y:S05]  /*1d3f0*/  BSYNC.RECONVERGENT B1 ;  /* 0x0000000000017941 */ /* 0x000fea0003800200 */
.L_x_33674:
        /* <DEDUP_REMOVED lines=43> */
.L_x_33672:
[----:B------:R-:W-:Y:S05]  /*1d6b0*/  BSYNC.RECONVERGENT B0 ;  /* 0x0000000000007941 */ /* 0x000fea0003800200 */
.L_x_33671:
[----:B------:R-:W-:Y:S01]  /*1d6c0*/  ISETP.NE.AND P1, PT, R18, 0x1, PT ;  /* 0x000000011200780c */ /* 0x000fe20003f25270 */
[----:B------:R-:W-:Y:S01]  /*1d6d0*/  HADD2.F32 R20, -RZ, R20.H1_H1 ;  /* 0x30000014ff147230 */ /* 0x000fe20000004100 */
        /* <DEDUP_REMOVED lines=17> */
.L_x_33678:
        /* <DEDUP_REMOVED lines=13> */
.L_x_33680:
[----:B------:R-:W-:Y:S05]  /*1d8c0*/  BSYNC.RECONVERGENT B1 ;  /* 0x0000000000017941 */ /* 0x000fea0003800200 */
.L_x_33679:
        /* <DEDUP_REMOVED lines=43> */
.L_x_33677:
[----:B------:R-:W-:Y:S05]  /*1db80*/  BSYNC.RECONVERGENT B0 ;  /* 0x0000000000007941 */ /* 0x000fea0003800200 */
.L_x_33676:
        /* <DEDUP_REMOVED lines=19> */
.L_x_33683:
        /* <DEDUP_REMOVED lines=13> */
.L_x_33685:
[----:B------:R-:W-:Y:S05]  /*1dd90*/  BSYNC.RECONVERGENT B1 ;  /* 0x0000000000017941 */ /* 0x000fea0003800200 */
.L_x_33684:
        /* <DEDUP_REMOVED lines=43> */
.L_x_33682:
[----:B------:R-:W-:Y:S05]  /*1e050*/  BSYNC.RECONVERGENT B0 ;  /* 0x0000000000007941 */ /* 0x000fea0003800200 */
.L_x_33681:
        /* <DEDUP_REMOVED lines=19> */
.L_x_33688:
        /* <DEDUP_REMOVED lines=13> */
.L_x_33690:
[----:B------:R-:W-:Y:S05]  /*1e260*/  BSYNC.RECONVERGENT B1 ;  /* 0x0000000000017941 */ /* 0x000fea0003800200 */
.L_x_33689:
        /* <DEDUP_REMOVED lines=43> */
.L_x_33687:
[----:B------:R-:W-:Y:S05]  /*1e520*/  BSYNC.RECONVERGENT B0 ;  /* 0x0000000000007941 */ /* 0x000fea0003800200 */
.L_x_33686:
        /* <DEDUP_REMOVED lines=19> */
.L_x_33693:
        /* <DEDUP_REMOVED lines=13> */
.L_x_33695:
[----:B------:R-:W-:Y:S05]  /*1e730*/  BSYNC.RECONVERGENT B1 ;  /* 0x0000000000017941 */ /* 0x000fea0003800200 */
.L_x_33694:
        /* <DEDUP_REMOVED lines=43> */
.L_x_33692:
[----:B------:R-:W-:Y:S05]  /*1e9f0*/  BSYNC.RECONVERGENT B0 ;  /* 0x0000000000007941 */ /* 0x000fea0003800200 */
.L_x_33691:
        /* <DEDUP_REMOVED lines=19> */
.L_x_33698:
        /* <DEDUP_REMOVED lines=13> */
.L_x_33700:
[----:B------:R-:W-:Y:S05]  /*1ec00*/  BSYNC.RECONVERGENT B1 ;  /* 0x0000000000017941 */ /* 0x000fea0003800200 */
.L_x_33699:
        /* <DEDUP_REMOVED lines=43> */
.L_x_33697:
[----:B------:R-:W-:Y:S05]  /*1eec0*/  BSYNC.RECONVERGENT B0 ;  /* 0x0000000000007941 */ /* 0x000fea0003800200 */
.L_x_33696:
        /* <DEDUP_REMOVED lines=19> */
.L_x_33703:
        /* <DEDUP_REMOVED lines=15> */
.L_x_33705:
[----:B------:R-:W-:Y:S05]  /*1f0f0*/  BSYNC.RECONVERGENT B1 ;  /* 0x0000000000017941 */ /* 0x000fea0003800200 */
.L_x_33704:
        /* <DEDUP_REMOVED lines=43> */
.L_x_33702:
[----:B------:R-:W-:Y:S05]  /*1f3b0*/  BSYNC.RECONVERGENT B0 ;  /* 0x0000000000007941 */ /* 0x000fea0003800200 */
.L_x_33701:
        /* <DEDUP_REMOVED lines=16> */
.L_x_33665:
        /* <DEDUP_REMOVED lines=13> */
[----:B------:R-:W-:Y:S01]  /*1f590*/  ISETP.NE.AND P6, PT, R146, RZ, PT ;  /* 0x000000ff9200720c */ /* 0x000fe20003fc5270 */
[----:B------:R0:W-:Y:S01]  /*1f5a0*/  STG.E.128 desc[UR6][R142.64+0x10], R16 ;  /* 0x000010108e007986 */ /* 0x0001e2000c101d06 */
[----:B------:R-:W-:Y:S01]  /*1f5b0*/  LOP3.LUT R116, R116, R12, R13, 0xfe, !PT ;  /* 0x0000000c74747212 */ /* 0x000fe200078efe0d */
[----:B------:R-:W-:Y:S01]  /*1f5c0*/  FADD.FTZ R14, R15, R56 ;  /* 0x000000380f0e7221 */ /* 0x000fe20000010000 */
[----:B------:R-:W-:Y:S01]  /*1f5d0*/  SEL R13, RZ, 0x1, !P3 ;  /* 0x00000001ff0d7807 */ /* 0x000fe20005800000 */
[----:B------:R-:W-:Y:S01]  /*1f5e0*/  UMOV UR4, 0xffffffff ;  /* 0xffffffff00047882 */ /* 0x000fe20000000000 */
        /* <DEDUP_REMOVED lines=167> */
.L_x_33719:
[----:B------:R-:W-:Y:S01]  /*20060*/  FMUL.FTZ R13, R20, R20 ;  /* 0x00000014140d7220 */ /* 0x000fe20000410000 */
[----:B------:R-:W-:Y:S01]  /*20070*/  ISETP.NE.AND P1, PT, RZ, UR11, PT ;  /* 0x0000000bff007c0c */ /* 0x000fe2000bf25270 */
[----:B-1----:R-:W-:Y:S01]  /*20080*/  FADD.FTZ R23, R22, R23 ;  /* 0x0000001716177221 */ /* 0x002fe20000010000 */
[----:B0-----:R-:W-:Y:S02]  /*20090*/  HADD2.F32 R22, -RZ, R108.H0_H0 ;  /* 0x2000006cff167230 */ /* 0x001fe40000004100 */
        /* <DEDUP_REMOVED lines=9> */
[C---:B------:R-:W-:Y:S01]  /*20130*/  FADD.FTZ R157, -R12.reuse, R57 ;  /* 0x000000390c9d7221 */ /* 0x040fe20000010100 */
[----:B------:R-:W0:Y:S01]  /*20140*/  MUFU.RSQ R2, R2 ;  /* 0x0000000200027308 */ /* 0x000e220000001400 */
[C---:B------:R-:W-:Y:S01]  /*20150*/  FADD.FTZ R147, -R12.reuse, R37 ;  /* 0x000000250c937221 */ /* 0x040fe20000010100 */
[C---:B------:R-:W-:Y:S01]  /*20160*/  FADD.FTZ R129, -R12.reuse, R29 ;  /* 0x0000001d0c817221 */ /* 0x040fe20000010100 */
[C---:B------:R-:W-:Y:S01]  /*20170*/  FADD.FTZ R163, -R12.reuse, R25 ;  /* 0x000000190ca37221 */ /* 0x040fe20000010100 */
[----:B------:R-:W-:Y:S02]  /*20180*/  HADD2.F32 R24, -RZ, R84.H0_H0 ;  /* 0x20000054ff187230 */ /* 0x000fe40000004100 */
[----:B------:R-:W-:Y:S01]  /*20190*/  FADD.FTZ R57, -R12, R32 ;  /* 0x000000200c397221 */ /* 0x000fe20000010100 */
[----:B------:R-:W-:-:S02]  /*201a0*/  HADD2.F32 R25, -RZ, R108.H1_H1 ;  /* 0x3000006cff197230 */ /* 0x000fc40000004100 */
        /* <DEDUP_REMOVED lines=70> */
[----:B------:R-:W-:Y:S01]  /*20610*/  FMUL.FTZ R54, R2, R54 ;  /* 0x0000003602367220 */ /* 0x000fe20000410000 */
[----:B------:R-:W-:Y:S02]  /*20620*/  HADD2.F32 R39, -RZ, R85.H0_H0 ;  /* 0x20000055ff277230 */ /* 0x000fe40000004100 */
[----:B------:R-:W-:Y:S01]  /*20630*/  FFMA.FTZ R63, R59, R12, R16 ;  /* 0x0000000c3b3f7223 */ /* 0x000fe20000010010 */
[----:B------:R-:W-:Y:S02]  /*20640*/  HADD2.F32 R17, -RZ, R104.H0_H0 ;  /* 0x20000068ff117230 */ /* 0x000fe40000004100 */
[----:B------:R-:W-:Y:S01]  /*20650*/  FFMA.FTZ R23, R23, R18, R24 ;  /* 0x0000001217177223 */ /* 0x000fe20000010018 */
[----:B------:R-:W-:Y:S02]  /*20660*/  HADD2.F32 R19, -RZ, R80.H0_H0 ;  /* 0x20000050ff137230 */ /* 0x000fe40000004100 */
        /* <DEDUP_REMOVED lines=113> */
[----:B------:R-:W-:Y:S01]  /*20d80*/  HADD2.F32 R12, -RZ, R95.H1_H1 ;  /* 0x3000005fff0c7230 */ /* 0x000fe20000004100 */
[----:B------:R-:W0:Y:S01]  /*20d90*/  @!P0 LDC.64 R14, c[0x0][0x3c0] ;  /* 0x0000f000ff0e8b82 */ /* 0x000e220000000a00 */
[----:B------:R-:W-:-:S02]  /*20da0*/  HADD2.F32 R17, -RZ, R64.H1_H1 ;  /* 0x30000040ff117230 */ /* 0x000fc40000004100 */
[----:B------:R-:W-:Y:S01]  /*20db0*/  FMUL.FTZ R26, R2, R26 ;  /* 0x0000001a021a7220 */ /* 0x000fe20000410000 */
[----:B------:R-:W-:Y:S02]  /*20dc0*/  HADD2.F32 R125, -RZ, R95.H0_H0 ;  /* 0x2000005fff7d7230 */ /* 0x000fe40000004100 */
[----:B------:R-:W-:Y:S01]  /*20dd0*/  FFMA.FTZ R119, R119, R12, R16 ;  /* 0x0000000c77777223 */ /* 0x000fe20000010010 */
[----:B------:R-:W-:Y:S02]  /*20de0*/  HADD2.F32 R127, -RZ, R71.H0_H0 ;  /* 0x20000047ff7f7230 */ /* 0x000fe40000004100 */
[----:B------:R-:W-:Y:S01]  /*20df0*/  FFMA.FTZ R116, R116, R13, R17 ;  /* 0x0000000d74747223 */ /* 0x000fe20000010011 */
[----:B------:R-:W-:Y:S01]  /*20e00*/  HADD2.F32 R44, -RZ, R93.H0_H0 ;  /* 0x2000005dff2c7230 */ /* 0x000fe20000004100 */
[----:B------:R-:W1:Y:S01]  /*20e10*/  @!P0 LDC.64 R12, c[0x0][0x3c8] ;  /* 0x0000f200ff0c8b82 */ /* 0x000e620000000a00 */
[----:B------:R-:W-:Y:S02]  /*20e20*/  HADD2.F32 R50, -RZ, R69.H0_H0 ;  /* 0x20000045ff327230 */ /* 0x000fe40000004100 */
[----:B------:R-:W-:Y:S01]  /*20e30*/  FFMA.FTZ R114, R26, R125, R127 ;  /* 0x0000007d1a727223 */ /* 0x000fe2000001007f */
[----:B------:R-:W-:-:S02]  /*20e40*/  HADD2.F32 R18, -RZ, R88.H0_H0 ;  /* 0x20000058ff127230 */ /* 0x000fc40000004100 */
[C---:B------:R-:W-:Y:S01]  /*20e50*/  FMUL.FTZ R57, R2.reuse, R161 ;  /* 0x000000a102397220 */ /* 0x040fe20000410000 */
[----:B------:R-:W-:Y:S02]  /*20e60*/  HADD2.F32 R26, -RZ, R64.H0_H0 ;  /* 0x20000040ff1a7230 */ /* 0x000fe40000004100 */
[C---:B------:R-:W-:Y:S01]  /*20e70*/  FMUL.FTZ R151, R2.reuse, R151 ;  /* 0x0000009702977220 */ /* 0x040fe20000410000 */
[--C-:B------:R-:W-:Y:S01]  /*20e80*/  HADD2.F32 R19, -RZ, R89.reuse.H1_H1 ;  /* 0x30000059ff137230 */ /* 0x100fe20000004100 */
[----:B------:R-:W2:Y:S01]  /*20e90*/  LDC.64 R16, c[0x0][0x428] ;  /* 0x00010a00ff107b82 */ /* 0x000ea20000000a00 */
[----:B------:R-:W-:Y:S01]  /*20ea0*/  FFMA.FTZ R57, R57, R44, R50 ;  /* 0x0000002c39397223 */ /* 0x000fe20000010032 */
[----:B------:R-:W-:Y:S01]  /*20eb0*/  FFMA.FTZ R113, R151, R18, R26 ;  /* 0x0000001297717223 */ /* 0x000fe2000001001a */
[----:B------:R-:W-:Y:S02]  /*20ec0*/  HADD2.F32 R18, -RZ, R89.H0_H0 ;  /* 0x20000059ff127230 */ /* 0x000fe40000004100 */
[----:B------:R-:W-:Y:S01]  /*20ed0*/  FMUL.FTZ R33, R2, R33 ;  /* 0x0000002102217220 */ /* 0x000fe20000410000 */
[----:B------:R-:W-:-:S02]  /*20ee0*/  HADD2.F32 R26, -RZ, R65.H0_H0 ;  /* 0x20000041ff1a7230 */ /* 0x000fc40000004100 */
[C---:B------:R-:W-:Y:S01]  /*20ef0*/  FMUL.FTZ R118, R2.reuse, R115 ;  /* 0x0000007302767220 */ /* 0x040fe20000410000 */
[----:B------:R-:W-:Y:S02]  /*20f00*/  HADD2.F32 R125, -RZ, R65.H1_H1 ;  /* 0x30000041ff7d7230 */ /* 0x000fe40000004100 */
[----:B------:R-:W-:Y:S01]  /*20f10*/  FMUL.FTZ R41, R2, R41 ;  /* 0x0000002902297220 */ /* 0x000fe20000410000 */
[----:B------:R-:W-:Y:S02]  /*20f20*/  HADD2.F32 R44, -RZ, R66.H0_H0 ;  /* 0x20000042ff2c7230 */ /* 0x000fe40000004100 */
[----:B------:R-:W-:Y:S01]  /*20f30*/  FFMA.FTZ R115, R33, R18, R26 ;  /* 0x0000001221737223 */ /* 0x000fe2000001001a */
[----:B------:R-:W-:Y:S02]  /*20f40*/  HADD2.F32 R33, -RZ, R90.H1_H1 ;  /* 0x3000005aff217230 */ /* 0x000fe40000004100 */
[----:B------:R-:W-:Y:S01]  /*20f50*/  FFMA.FTZ R118, R118, R19, R125 ;  /* 0x0000001376767223 */ /* 0x000fe2000001007d */
[----:B0-----:R-:W-:-:S04]  /*20f60*/  @!P0 IMAD.WIDE R18, R10, 0x4, R14 ;  /* 0x000000040a128825 */ /* 0x001fc800078e020e */
[----:B------:R-:W-:Y:S01]  /*20f70*/  FFMA.FTZ R120, R41, R120, R44 ;  /* 0x0000007829787223 */ /* 0x000fe2000001002c */
[C---:B------:R-:W-:Y:S01]  /*20f80*/  FMUL.FTZ R14, R2.reuse, R27 ;  /* 0x0000001b020e7220 */ /* 0x040fe20000410000 */
[C---:B------:R-:W-:Y:S01]  /*20f90*/  FMUL.FTZ R35, R2.reuse, R35 ;  /* 0x0000002302237220 */ /* 0x040fe20000410000 */
[----:B------:R-:W-:Y:S02]  /*20fa0*/  HADD2.F32 R41, -RZ, R66.H1_H1 ;  /* 0x30000042ff297230 */ /* 0x000fe40000004100 */
[----:B------:R-:W-:Y:S01]  /*20fb0*/  FMUL.FTZ R51, R2, R51 ;  /* 0x0000003302337220 */ /* 0x000fe20000410000 */
[----:B------:R-:W-:Y:S01]  /*20fc0*/  HADD2.F32 R44, -RZ, R91.H0_H0 ;  /* 0x2000005bff2c7230 */ /* 0x000fe20000004100 */
[----:B------:R-:W-:Y:S01]  /*20fd0*/  F2FP.F16.F32.PACK_AB R15, R63, R40 ;  /* 0x000000283f0f723e */ /* 0x000fe200000000ff */
[--C-:B------:R-:W-:Y:S02]  /*20fe0*/  HADD2.F32 R50, -RZ, R67.reuse.H0_H0 ;  /* 0x20000043ff327230 */ /* 0x100fe40000004100 */
[----:B------:R-:W-:Y:S01]  /*20ff0*/  FFMA.FTZ R125, R14, R33, R41 ;  /* 0x000000210e7d7223 */ /* 0x000fe20000010029 */
[----:B------:R-:W-:Y:S01]  /*21000*/  HADD2.F32 R126, -RZ, R67.H1_H1 ;  /* 0x30000043ff7e7230 */ /* 0x000fe20000004100 */
[----:B------:R-:W-:Y:S01]  /*21010*/  F2FP.F16.F32.PACK_AB R14, R36, R61 ;  /* 0x0000003d240e723e */ /* 0x000fe200000000ff */
[----:B-1----:R-:W-:-:S04]  /*21020*/  @!P0 IMAD.WIDE R26, R10, 0x4, R12 ;  /* 0x000000040a1a8825 */ /* 0x002fc800078e020c */
[----:B------:R-:W-:Y:S01]  /*21030*/  FFMA.FTZ R122, R35, R44, R50 ;  /* 0x0000002c237a7223 */ /* 0x000fe20000010032 */
[----:B------:R-:W-:Y:S01]  /*21040*/  F2FP.F16.F32.PACK_AB R13, R45, R34 ;  /* 0x000000222d0d723e */ /* 0x000fe200000000ff */
[----:B------:R-:W-:Y:S01]  /*21050*/  FFMA.FTZ R127, R51, R124, R126 ;  /* 0x0000007c337f7223 */ /* 0x000fe2000001007e */
[----:B------:R-:W-:Y:S01]  /*21060*/  F2FP.F16.F32.PACK_AB R12, R32, R37 ;  /* 0x00000025200c723e */ /* 0x000fe200000000ff */
[--C-:B--2---:R-:W-:Y:S01]  /*21070*/  IMAD.WIDE.U32 R50, R0, 0x10, R16.reuse ;  /* 0x0000001000327825 */ /* 0x104fe200078e0010 */
[----:B------:R0:W-:Y:S03]  /*21080*/  @!P0 STG.E desc[UR6][R18.64], R20 ;  /* 0x0000001412008986 */ /* 0x0001e6000c101906 */
[--C-:B------:R-:W-:Y:S01]  /*21090*/  IMAD.WIDE.U32 R32, R134, 0x10, R16.reuse ;  /* 0x0000001086207825 */ /* 0x100fe200078e0010 */
[----:B------:R1:W-:Y:S03]  /*210a0*/  @!P0 STG.E desc[UR6][R26.64], R2 ;  /* 0x000000021a008986 */ /* 0x0003e6000c101906 */
[--C-:B------:R-:W-:Y:S01]  /*210b0*/  IMAD.WIDE.U32 R34, R135, 0x10, R16.reuse ;  /* 0x0000001087227825 */ /* 0x100fe200078e0010 */
[----:B------:R2:W-:Y:S03]  /*210c0*/  STG.E.128 desc[UR6][R50.64], R12 ;  /* 0x0000000c32007986 */ /* 0x0005e6000c101d06 */
[----:B------:R-:W-:Y:S01]  /*210d0*/  IMAD.WIDE.U32 R36, R136, 0x10, R16 ;  /* 0x0000001088247825 */ /* 0x000fe200078e0010 */
[----:B0-----:R-:W-:-:S02]  /*210e0*/  F2FP.F16.F32.PACK_AB R19, R54, R39 ;  /* 0x000000273613723e */ /* 0x001fc400000000ff */
[----:B------:R-:W-:Y:S01]  /*210f0*/  F2FP.F16.F32.PACK_AB R18, R31, R38 ;  /* 0x000000261f12723e */ /* 0x000fe200000000ff */
[--C-:B------:R-:W-:Y:S01]  /*21100*/  IMAD.WIDE.U32 R40, R137, 0x10, R16.reuse ;  /* 0x0000001089287825 */ /* 0x100fe200078e0010 */
[----:B-1----:R-:W-:Y:S02]  /*21110*/  F2FP.F16.F32.PACK_AB R27, R123, R52 ;  /* 0x000000347b1b723e */ /* 0x002fe400000000ff */
[----:B------:R-:W-:Y:S01]  /*21120*/  F2FP.F16.F32.PACK_AB R26, R48, R49 ;  /* 0x00000031301a723e */ /* 0x000fe200000000ff */
[----:B------:R-:W-:Y:S01]  /*21130*/  IMAD.WIDE.U32 R44, R145, 0x10, R16 ;  /* 0x00000010912c7825 */ /* 0x000fe200078e0010 */
[----:B------:R-:W-:Y:S02]  /*21140*/  F2FP.F16.F32.PACK_AB R16, R23, R22 ;  /* 0x000000161710723e */ /* 0x000fe400000000ff */
[----:B------:R-:W0:Y:S01]  /*21150*/  LDC.64 R22, c[0x0][0x380] ;  /* 0x0000e000ff167b82 */ /* 0x000e220000000a00 */
[----:B------:R-:W-:Y:S02]  /*21160*/  F2FP.F16.F32.PACK_AB R17, R25, R24 ;  /* 0x000000181911723e */ /* 0x000fe400000000ff */
        /* <DEDUP_REMOVED lines=8> */
[----:B--2---:R-:W-:-:S02]  /*211f0*/  F2FP.F16.F32.PACK_AB R15, R119, R114 ;  /* 0x00000072770f723e */ /* 0x004fc400000000ff */
        /* <DEDUP_REMOVED lines=13> */
[----:B------:R-:W-:Y:S05]  /*212d0*/  EXIT ;  /* 0x000000000000794d */ /* 0x000fea0003800000 */
.L_x_33706:
        /* <DEDUP_REMOVED lines=8> */
.L_x_33709:
[----:B------:R-:W-:Y:S05]  /*21360*/  BSYNC B0 ;  /* 0x0000000000007941 */ /* 0x000fea0003800000 */
.L_x_33708:
        /* <DEDUP_REMOVED lines=9> */
.L_x_33710:
[----:B------:R-:W-:Y:S01]  /*21400*/  HFMA2 R118, -RZ, RZ, 0, 2.384185791015625e-07 ;  /* 0x00000004ff767431 */ /* 0x000fe200000001ff */
[----:B------:R-:W-:-:S05]  /*21410*/  MOV R12, R23 ;  /* 0x00000017000c7202 */ /* 0x000fca0000000f00 */
[----:B------:R-:W-:-:S04]  /*21420*/  FADD.FTZ R14, R13, R12 ;  /* 0x0000000c0d0e7221 */ /* 0x000fc80000010000 */
[----:B------:R-:W-:-:S07]  /*21430*/  IMAD.MOV.U32 R117, RZ, RZ, R14 ;  /* 0x000000ffff757224 */ /* 0x000fce00078e000e */
[----:B------:R-:W-:Y:S05]  /*21440*/  WARPSYNC.COLLECTIVE R116, `(.L_x_33711) ;  /* 0x0000000074087348 */ /* 0x000fea0003c00000 */
[----:B------:R0:W1:Y:S02]  /*21450*/  SHFL.BFLY P1, R23, R117, R118, R119 ;  /* 0x0c00007675177389 */ /* 0x0000640000020077 */
[----:B01----:R-:W-:Y:S05]  /*21460*/  ENDCOLLECTIVE ;  /* 0x000000000000791b */ /* 0x003fea0003800000 */
.L_x_33711:
[----:B------:R-:W-:Y:S02]  /*21470*/  IMAD.MOV.U32 R118, RZ, RZ, 0x8 ;  /* 0x00000008ff767424 */ /* 0x000fe400078e00ff */
[----:B------:R-:W-:-:S04]  /*21480*/  IMAD.MOV.U32 R15, RZ, RZ, R23 ;  /* 0x000000ffff0f7224 */ /* 0x000fc800078e0017 */
[----:B------:R-:W-:-:S05]  /*21490*/  FADD.FTZ R15, R14, R15 ;  /* 0x0000000f0e0f7221 */ /* 0x000fca0000010000 */
[----:B------:R-:W-:-:S07]  /*214a0*/  MOV R117, R15 ;  /* 0x0000000f00757202 */ /* 0x000fce0000000f00 */
[----:B------:R-:W-:Y:S05]  /*214b0*/  WARPSYNC.COLLECTIVE R116, `(.L_x_33712) ;  /* 0x0000000074087348 */ /* 0x000fea0003c00000 */
[----:B------:R0:W1:Y:S02]  /*214c0*/  SHFL.BFLY P1, R23, R117, R118, R119 ;  /* 0x0c00007675177389 */ /* 0x0000640000020077 */
[----:B01----:R-:W-:Y:S05]  /*214d0*/  ENDCOLLECTIVE ;  /* 0x000000000000791b */ /* 0x003fea0003800000 */
.L_x_33712:
        /* <DEDUP_REMOVED lines=8> */
.L_x_33713:
        /* <DEDUP_REMOVED lines=103> */
.L_x_33714:
[----:B------:R-:W-:Y:S02]  /*21bd0*/  IMAD.MOV.U32 R118, RZ, RZ, 0x2 ;  /* 0x00000002ff767424 */ /* 0x000fe400078e00ff */
[----:B------:R-:W-:-:S04]  /*21be0*/  IMAD.MOV.U32 R13, RZ, RZ, R23 ;  /* 0x000000ffff0d7224 */ /* 0x000fc800078e0017 */
[----:B------:R-:W-:-:S05]  /*21bf0*/  FADD.FTZ R13, R2, R13 ;  /* 0x0000000d020d7221 */ /* 0x000fca0000010000 */
[----:B------:R-:W-:-:S07]  /*21c00*/  MOV R117, R13 ;  /* 0x0000000d00757202 */ /* 0x000fce0000000f00 */
[----:B------:R-:W-:Y:S05]  /*21c10*/  WARPSYNC.COLLECTIVE R116, `(.L_x_33715) ;  /* 0x0000000074087348 */ /* 0x000fea0003c00000 */
[----:B------:R0:W1:Y:S02]  /*21c20*/  SHFL.BFLY P1, R23, R117, R118, R119 ;  /* 0x0c00007675177389 */ /* 0x0000640000020077 */
[----:B01----:R-:W-:Y:S05]  /*21c30*/  ENDCOLLECTIVE ;  /* 0x000000000000791b */ /* 0x003fea0003800000 */
.L_x_33715:
[----:B------:R-:W-:Y:S01]  /*21c40*/  HFMA2 R118, -RZ, RZ, 0, 2.384185791015625e-07 ;  /* 0x00000004ff767431 */ /* 0x000fe200000001ff */
[----:B------:R-:W-:-:S05]  /*21c50*/  MOV R14, R23 ;  /* 0x00000017000e7202 */ /* 0x000fca0000000f00 */
[----:B------:R-:W-:-:S04]  /*21c60*/  FADD.FTZ R14, R13, R14 ;  /* 0x0000000e0d0e7221 */ /* 0x000fc80000010000 */
[----:B------:R-:W-:-:S07]  /*21c70*/  IMAD.MOV.U32 R117, RZ, RZ, R14 ;  /* 0x000000ffff757224 */ /* 0x000fce00078e000e */
[----:B------:R-:W-:Y:S05]  /*21c80*/  WARPSYNC.COLLECTIVE R116, `(.L_x_33716) ;  /* 0x0000000074087348 */ /* 0x000fea0003c00000 */
[----:B------:R0:W1:Y:S02]  /*21c90*/  SHFL.BFLY P1, R23, R117, R118, R119 ;  /* 0x0c00007675177389 */ /* 0x0000640000020077 */
[----:B01----:R-:W-:Y:S05]  /*21ca0*/  ENDCOLLECTIVE ;  /* 0x000000000000791b */ /* 0x003fea0003800000 */
.L_x_33716:
[----:B------:R-:W-:Y:S02]  /*21cb0*/  IMAD.MOV.U32 R118, RZ, RZ, 0x8 ;  /* 0x00000008ff767424 */ /* 0x000fe400078e00ff */
[----:B------:R-:W-:-:S04]  /*21cc0*/  IMAD.MOV.U32 R15, RZ, RZ, R23 ;  /* 0x000000ffff0f7224 */ /* 0x000fc800078e0017 */
[----:B------:R-:W-:-:S05]  /*21cd0*/  FADD.FTZ R15, R14, R15 ;  /* 0x0000000f0e0f7221 */ /* 0x000fca0000010000 */
[----:B------:R-:W-:-:S07]  /*21ce0*/  MOV R117, R15 ;  /* 0x0000000f00757202 */ /* 0x000fce0000000f00 */
[----:B------:R-:W-:Y:S05]  /*21cf0*/  WARPSYNC.COLLECTIVE R116, `(.L_x_33717) ;  /* 0x0000000074087348 */ /* 0x000fea0003c00000 */
[----:B------:R0:W1:Y:S02]  /*21d00*/  SHFL.BFLY P1, R23, R117, R118, R119 ;  /* 0x0c00007675177389 */ /* 0x0000640000020077 */
[----:B01----:R-:W-:Y:S05]  /*21d10*/  ENDCOLLECTIVE ;  /* 0x000000000000791b */ /* 0x003fea0003800000 */
.L_x_33717:
[----:B------:R-:W-:Y:S01]  /*21d20*/  HFMA2 R118, -RZ, RZ, 0, 9.5367431640625e-07 ;  /* 0x00000010ff767431 */ /* 0x000fe200000001ff */
[----:B------:R-:W-:-:S05]  /*21d30*/  MOV R22, R23 ;  /* 0x0000001700167202 */ /* 0x000fca0000000f00 */
[----:B------:R-:W-:-:S04]  /*21d40*/  FADD.FTZ R22, R15, R22 ;  /* 0x000000160f167221 */ /* 0x000fc80000010000 */
[----:B------:R-:W-:-:S07]  /*21d50*/  IMAD.MOV.U32 R117, RZ, RZ, R22 ;  /* 0x000000ffff757224 */ /* 0x000fce00078e0016 */
[----:B------:R-:W-:Y:S05]  /*21d60*/  WARPSYNC.COLLECTIVE R116, `(.L_x_33718) ;  /* 0x0000000074087348 */ /* 0x000fea0003c00000 */
[----:B------:R0:W1:Y:S02]  /*21d70*/  SHFL.BFLY P1, R23, R117, R118, R119 ;  /* 0x0c00007675177389 */ /* 0x0000640000020077 */
[----:B01----:R-:W-:Y:S05]  /*21d80*/  ENDCOLLECTIVE ;  /* 0x000000000000791b */ /* 0x003fea0003800000 */
.L_x_33718:
[----:B------:R-:W-:Y:S05]  /*21d90*/  BRA `(.L_x_33719) ;  /* 0xffffffe000b07947 */ /* 0x000fea000383ffff */
.L_x_33720:
        /* <DEDUP_REMOVED lines=14> */
.L_x_54433:


//--------------------- .text._ZN10layer_norm13ln_fwd_kernelINS_13Kernel_traitsI6__halfS2_fS2_fjLj1536ELj1ELj4ELj1ELj16ENS_18Kernel_traits_baseILj1536ES2_S2_fS2_fjLj128EEEEELb1ELb0ELb1ELb0EEEvNS_9FwdParamsE --------------------------
	.section	.text._ZN10layer_norm13ln_fwd_kernelINS_13Kernel_traitsI6__halfS2_fS2_fjLj1536ELj1ELj4ELj1ELj16ENS_18Kernel_traits_baseILj1536ES2_S2_fS2_fjLj128EEEEELb1ELb0ELb1ELb0EEEvNS_9FwdParamsE,"ax",@progbits
	.align	128
        .global         _ZN10layer_norm13ln_fwd_kernelINS_13Kernel_traitsI6__halfS2_fS2_fjLj1536ELj1ELj4ELj1ELj16ENS_18Kernel_traits_baseILj1536ES2_S2_fS2_fjLj128EEEEELb1ELb0ELb1ELb0EEEvNS_9FwdParamsE
        .type           _ZN10layer_norm13ln_fwd_kernelINS_13Kernel_traitsI6__halfS2_fS2_fjLj1536ELj1ELj4ELj1ELj16ENS_18Kernel_traits_baseILj1536ES2_S2_fS2_fjLj128EEEEELb1ELb0ELb1ELb0EEEvNS_9FwdParamsE,@function
        .size           _ZN10layer_norm13ln_fwd_kernelINS_13Kernel_traitsI6__halfS2_fS2_fjLj1536ELj1ELj4ELj1ELj16ENS_18Kernel_traits_baseILj1536ES2_S2_fS2_fjLj128EEEEELb1ELb0ELb1ELb0EEEvNS_9FwdParamsE,(.L_x_54434 - _ZN10layer_norm13ln_fwd_kernelINS_13Kernel_traitsI6__halfS2_fS2_fjLj1536ELj1ELj4ELj1ELj16ENS_18Kernel_traits_baseILj1536ES2_S2_fS2_fjLj128EEEEELb1ELb0ELb1ELb0EEEvNS_9FwdParamsE)
        .other          _ZN10layer_norm13ln_fwd_kernelINS_13Kernel_traitsI6__halfS2_fS2_fjLj1536ELj1ELj4ELj1ELj16ENS_18Kernel_traits_baseILj1536ES2_S2_fS2_fjLj128EEEEELb1ELb0ELb1ELb0EEEvNS_9FwdParamsE,@"STO_CUDA_ENTRY STV_DEFAULT"
_ZN10layer_norm13ln_fwd_kernelINS_13Kernel_traitsI6__halfS2_fS2_fjLj1536ELj1ELj4ELj1ELj16ENS_18Kernel_traits_baseILj1536ES2_S2_fS2_fjLj128EEEEELb1ELb0ELb1ELb0EEEvNS_9FwdParamsE:
.text._ZN10layer_norm13ln_fwd_kernelINS_13Kernel_traitsI6__halfS2_fS2_fjLj1536ELj1ELj4ELj1ELj16ENS_18Kernel_traits_baseILj1536ES2_S2_fS2_fjLj128EEEEELb1ELb0ELb1ELb0EEEvNS_9FwdParamsE:
[----:B------:R-:W-:Y:S01]  /*0000*/  LDC R1, c[0x0][0x37c] ;  /* 0x0000df00ff017b82 */ /* 0x000fe20000000800 */
[----:B------:R-:W0:Y:S07]  /*0010*/  LDCU.U8 UR4, c[0x0][0x464] ;  /* 0x00008c80ff0477ac */ /* 0x000e2e0008000000 */
[----:B------:R-:W1:Y:S01]  /*0020*/  LDC R17, c[0x0][0x45c] ;  /* 0x00011700ff117b82 */ /* 0x000e620000000800 */
[----:B------:R-:W2:Y:S07]  /*0030*/  LDCU.64 UR6, c[0x0][0x358] ;  /* 0x00006b00ff0677ac */ /* 0x000eae0008000a00 */
[----:B------:R-:W2:Y:S01]  /*0040*/  LDC R4, c[0x0][0x458] ;  /* 0x00011600ff047b82 */ /* 0x000ea20000000800 */
[----:B------:R-:W3:Y:S01]  /*0050*/  S2R R123, SR_TID.X ;  /* 0x00000000007b7919 */ /* 0x000ee20000002100 */
[----:B------:R-:W4:Y:S06]  /*0060*/  LDCU.64 UR8, c[0x0][0x438] ;  /* 0x00008700ff0877ac */ /* 0x000f2c0008000a00 */
[----:B------:R-:W5:Y:S01]  /*0070*/  LDC R9, c[0x0][0x388] ;  /* 0x0000e200ff097b82 */ /* 0x000f620000000800 */
[----:B0-----:R-:W-:Y:S01]  /*0080*/  ISETP.NE.AND P0, PT, RZ, UR4, PT ;  /* 0x00000004ff007c0c */ /* 0x001fe2000bf05270 */
[----:B------:R-:W0:-:S12]  /*0090*/  LDCU.64 UR4, c[0x0][0x450] ;  /* 0x00008a00ff0477ac */ /* 0x000e180008000a00 */
[----:B-1----:R-:W-:Y:S01]  /*00a0*/  @P0 IMAD.MOV.U32 R5, RZ, RZ, R17 ;  /* 0x000000ffff050224 */ /* 0x002fe200078e0011 */
[----:B------:R-:W1:Y:S04]  /*00b0*/  @P0 LDC R7, c[0x0][0x460] ;  /* 0x00011800ff070b82 */ /* 0x000e680000000800 */
[----:B--2---:R-:W1:Y:S01]  /*00c0*/  @P0 LDG.E.64 R2, desc[UR6][R4.64] ;  /* 0x0000000604020981 */ /* 0x004e62000c1e1b00 */
[----:B0-----:R-:W-:Y:S01]  /*00d0*/  IMAD.U32 R130, RZ, RZ, UR4 ;  /* 0x00000004ff827e24 */ /* 0x001fe2000f8e00ff */
[----:B------:R-:W-:-:S06]  /*00e0*/  MOV R131, UR5 ;  /* 0x0000000500837c02 */ /* 0x000fcc0008000f00 */
[----:B------:R-:W2:Y:S01]  /*00f0*/  @P0 LDG.E.64 R130, desc[UR6][R130.64] ;  /* 0x0000000682820981 */ /* 0x000ea2000c1e1b00 */
[----:B------:R-:W0:Y:S01]  /*0100*/  S2UR UR5, SR_CTAID.X ;  /* 0x00000000000579c3 */ /* 0x000e220000002500 */
[----:B---3--:R-:W-:Y:S01]  /*0110*/  LOP3.LUT R124, R123, 0x1f, RZ, 0xc0, !PT ;  /* 0x0000001f7b7c7812 */ /* 0x008fe200078ec0ff */
[----:B----4-:R-:W-:Y:S01]  /*0120*/  UISETP.NE.U32.AND UP0, UPT, UR8, URZ, UPT ;  /* 0x000000ff0800728c */ /* 0x010fe2000bf05070 */
[----:B-----5:R-:W-:Y:S01]  /*0130*/  SHF.R.S32.HI R0, RZ, 0x1f, R9 ;  /* 0x0000001fff007819 */ /* 0x020fe20000011409 */
[----:B------:R-:W-:Y:S02]  /*0140*/  BSSY.RECONVERGENT B0, `(.L_x_33721) ;  /* 0x0000081000007945 */ /* 0x000fe40003800200 */
[----:B------:R-:W-:Y:S01]  /*0150*/  UISETP.NE.AND.EX UP0, UPT, UR9, URZ, UPT, UP0 ;  /* 0x000000ff0900728c */ /* 0x000fe2000bf05300 */
        /* <DEDUP_REMOVED lines=81> */
.L_x_33722:
        /* <DEDUP_REMOVED lines=13> */
[----:B-1----:R-:W-:-:S04]  /*0740*/  @P1 IMAD.WIDE.U32 R36, R65, 0x10, R36 ;  /* 0x0000001041241825 */ /* 0x002fc800078e0024 */
[----:B------:R-:W-:Y:S01]  /*0750*/  HFMA2 R46, -RZ, RZ, 0, 0 ;  /* 0x00000000ff2e7431 */ /* 0x000fe200000001ff */
[----:B------:R-:W5:Y:S01]  /*0760*/  @P0 LDG.E.128 R16, desc[UR6][R28.64] ;  /* 0x000000061c100981 */ /* 0x000f62000c1e1d00 */
[----:B------:R-:W-:Y:S01]  /*0770*/  @P1 VIADD R65, R65, 0x20 ;  /* 0x0000002041411836 */ /* 0x000fe20000000000 */
[----:B------:R-:W-:Y:S02]  /*0780*/  MOV R22, RZ ;  /* 0x000000ff00167202 */ /* 0x000fe40000000f00 */
[----:B------:R1:W5:Y:S01]  /*0790*/  @P1 LDG.E.128 R24, desc[UR6][R36.64] ;  /* 0x0000000624181981 */ /* 0x000362000c1e1d00 */
[----:B------:R-:W4:Y:S01]  /*07a0*/  @P5 LDC.64 R20, c[0x0][0x3d0] ;  /* 0x0000f400ff145b82 */ /* 0x000f220000000a00 */
[----:B--2---:R-:W-:-:S04]  /*07b0*/  @P2 IMAD.WIDE.U32 R66, R65, 0x10, R44 ;  /* 0x0000001041422825 */ /* 0x004fc800078e002c */
[----:B------:R-:W-:Y:S01]  /*07c0*/  @P2 VIADD R65, R65, 0x20 ;  /* 0x0000002041412836 */ /* 0x000fe20000000000 */
[----:B------:R-:W5:Y:S03]  /*07d0*/  @P2 LDG.E.128 R32, desc[UR6][R66.64] ;  /* 0x0000000642202981 */ /* 0x000f66000c1e1d00 */
[C---:B---3--:R-:W-:Y:S01]  /*07e0*/  @P3 IMAD.WIDE.U32 R68, R65.reuse, 0x10, R52 ;  /* 0x0000001041443825 */ /* 0x048fe200078e0034 */
[----:B------:R-:W-:-:S04]  /*07f0*/  @P3 IADD3 R65, PT, PT, R65, 0x20, RZ ;  /* 0x0000002041413810 */ /* 0x000fc80007ffe0ff */
[----:B------:R-:W5:Y:S01]  /*0800*/  @P3 LDG.E.128 R40, desc[UR6][R68.64] ;  /* 0x0000000644283981 */ /* 0x000f62000c1e1d00 */
[----:B0-----:R-:W-:-:S04]  /*0810*/  @P4 IMAD.WIDE.U32 R70, R65, 0x10, R70 ;  /* 0x0000001041464825 */ /* 0x001fc800078e0046 */
[----:B------:R-:W-:Y:S01]  /*0820*/  @P4 VIADD R65, R65, 0x20 ;  /* 0x0000002041414836 */ /* 0x000fe20000000000 */
[----:B------:R-:W5:Y:S03]  /*0830*/  @P4 LDG.E.128 R48, desc[UR6][R70.64] ;  /* 0x0000000646304981 */ /* 0x000f66000c1e1d00 */
[----:B----4-:R-:W-:Y:S01]  /*0840*/  @P5 IMAD.WIDE.U32 R20, R65, 0x10, R20 ;  /* 0x0000001041145825 */ /* 0x010fe200078e0014 */
[----:B------:R-:W-:Y:S02]  /*0850*/  CS2R R52, SRZ ;  /* 0x0000000000347805 */ /* 0x000fe4000001ff00 */
[----:B------:R-:W-:Y:S02]  /*0860*/  CS2R R44, SRZ ;  /* 0x00000000002c7805 */ /* 0x000fe4000001ff00 */
[----:B-1----:R-:W-:Y:S01]  /*0870*/  CS2R R36, SRZ ;  /* 0x0000000000247805 */ /* 0x002fe2000001ff00 */
[----:B------:R-:W-:Y:S01]  /*0880*/  IMAD.MOV.U32 R54, RZ, RZ, RZ ;  /* 0x000000ffff367224 */ /* 0x000fe200078e00ff */
[----:B------:R0:W5:Y:S01]  /*0890*/  @P5 LDG.E.128 R56, desc[UR6][R20.64] ;  /* 0x0000000614385981 */ /* 0x000162000c1e1d00 */
[----:B------:R-:W-:Y:S01]  /*08a0*/  IMAD.MOV.U32 R38, RZ, RZ, RZ ;  /* 0x000000ffff267224 */ /* 0x000fe200078e00ff */
[----:B------:R-:W-:Y:S01]  /*08b0*/  CS2R R28, SRZ ;  /* 0x00000000001c7805 */ /* 0x000fe2000001ff00 */
[----:B------:R-:W-:Y:S01]  /*08c0*/  IMAD.MOV.U32 R30, RZ, RZ, RZ ;  /* 0x000000ffff1e7224 */ /* 0x000fe200078e00ff */
[----:B------:R-:W-:-:S02]  /*08d0*/  @P5 CS2R R62, SRZ ;  /* 0x00000000003e5805 */ /* 0x000fc4000001ff00 */
[----:B------:R-:W-:Y:S01]  /*08e0*/  @P5 CS2R R60, SRZ ;  /* 0x00000000003c5805 */ /* 0x000fe2000001ff00 */
[----:B------:R-:W-:Y:S01]  /*08f0*/  @P0 IMAD.MOV.U32 R23, RZ, RZ, RZ ;  /* 0x000000ffff170224 */ /* 0x000fe200078e00ff */
[----:B------:R-:W-:Y:S01]  /*0900*/  @P2 MOV R39, RZ ;  /* 0x000000ff00272202 */ /* 0x000fe20000000f00 */
[----:B------:R-:W-:Y:S01]  /*0910*/  @P1 IMAD.MOV.U32 R31, RZ, RZ, RZ ;  /* 0x000000ffff1f1224 */ /* 0x000fe200078e00ff */
[----:B0-----:R-:W-:Y:S01]  /*0920*/  CS2R R20, SRZ ;  /* 0x0000000000147805 */ /* 0x001fe2000001ff00 */
[----:B------:R-:W-:Y:S02]  /*0930*/  @P3 IMAD.MOV.U32 R47, RZ, RZ, RZ ;  /* 0x000000ffff2f3224 */ /* 0x000fe400078e00ff */
[----:B------:R-:W-:-:S07]  /*0940*/  @P4 IMAD.MOV.U32 R55, RZ, RZ, RZ ;  /* 0x000000ffff374224 */ /* 0x000fce00078e00ff */
.L_x_33723:
[----:B------:R-:W-:Y:S05]  /*0950*/  BSYNC.RECONVERGENT B0 ;  /* 0x0000000000007941 */ /* 0x000fea0003800200 */
.L_x_33721:
[----:B------:R-:W0:Y:S02]  /*0960*/  LDCU UR4, c[0x0][0x384] ;  /* 0x00007080ff0477ac */ /* 0x000e240008000800 */
[----:B0-----:R-:W-:-:S13]  /*0970*/  ISETP.GE.AND P0, PT, R123, UR4, PT ;  /* 0x000000047b007c0c */ /* 0x001fda000bf06270 */
[----:B------:R-:W-:Y:S05]  /*0980*/  @P0 EXIT ;  /* 0x000000000000094d */ /* 0x000fea0003800000 */
[----:B------:R-:W-:Y:S01]  /*0990*/  IMAD.HI.U32 R65, R122, -0x326172a9, RZ ;  /* 0xcd9e8d577a417827 */ /* 0x000fe200078e00ff */
        /* <DEDUP_REMOVED lines=66> */
.L_x_34437:
[----:B------:R-:W0:Y:S08]  /*0dc0*/  LDC.64 R118, c[0x0][0x3f0] ;  /* 0x0000fc00ff767b82 */ /* 0x000e300000000a00 */
[----:B------:R-:W1:Y:S08]  /*0dd0*/  LDC.64 R126, c[0x0][0x3f8] ;  /* 0x0000fe00ff7e7b82 */ /* 0x000e700000000a00 */
[----:B------:R-:W2:Y:S01]  /*0de0*/  LDC R116, c[0x0][0x388] ;  /* 0x0000e200ff747b82 */ /* 0x000ea20000000800 */
[----:B0-----:R-:W-:-:S06]  /*0df0*/  IMAD.WIDE R118, R123, 0x4, R118 ;  /* 0x000000047b767825 */ /* 0x001fcc00078e0276 */
[----:B------:R0:W3:Y:S01]  /*0e00*/  LDG.E R118, desc[UR6][R118.64] ;  /* 0x0000000676767981 */ /* 0x0000e2000c1e1900 */
[----:B-1----:R-:W-:-:S05]  /*0e10*/  IMAD.WIDE R126, R123, 0x4, R126 ;  /* 0x000000047b7e7825 */ /* 0x002fca00078e027e */
[----:B-----5:R1:W5:Y:S01]  /*0e20*/  LDG.E R117, desc[UR6][R126.64] ;  /* 0x000000067e757981 */ /* 0x020362000c1e1900 */
[----:B------:R-:W-:Y:S01]  /*0e30*/  ISETP.GE.U32.AND P0, PT, R7, 0x20, PT ;  /* 0x000000200700780c */ /* 0x000fe20003f06070 */
[----:B------:R-:W-:Y:S01]  /*0e40*/  BSSY.RECONVERGENT B0, `(.L_x_33724) ;  /* 0x00006cc000007945 */ /* 0x000fe20003800200 */
[----:B--2---:R-:W-:Y:S02]  /*0e50*/  IMAD R125, R123, R116, RZ ;  /* 0x000000747b7d7224 */ /* 0x004fe400078e02ff */
[----:B0-----:R-:W-:-:S03]  /*0e60*/  IMAD.MOV.U32 R119, RZ, RZ, RZ ;  /* 0x000000ffff777224 */ /* 0x001fc600078e00ff */
[----:B------:R-:W-:-:S04]  /*0e70*/  SHF.R.S32.HI R128, RZ, 0x1f, R125 ;  /* 0x0000001fff807819 */ /* 0x000fc8000001147d */
[----:B------:R-:W-:-:S04]  /*0e80*/  LEA.HI R125, R128, R125, RZ, 0x3 ;  /* 0x0000007d807d7211 */ /* 0x000fc800078f18ff */
[----:B------:R-:W-:Y:S02]  /*0e90*/  LEA.HI.SX32 R125, R125, R124, 0x1d ;  /* 0x0000007c7d7d7211 */ /* 0x000fe400078feaff */
[----:B---3--:R-:W-:-:S13]  /*0ea0*/  ISETP.GE.AND P1, PT, R118, 0x1, PT ;  /* 0x000000017600780c */ /* 0x008fda0003f26270 */
[----:B------:R-:W0:Y:S01]  /*0eb0*/  @P1 S2R R132, SR_TID.X ;  /* 0x0000000000841919 */ /* 0x000e220000002100 */
[----:B------:R-:W-:-:S04]  /*0ec0*/  @P1 VIADD R129, R118, 0xffffffff ;  /* 0xffffffff76811836 */ /* 0x000fc80000000000 */
        /* <DEDUP_REMOVED lines=11> */
.L_x_33727:
[----:B------:R-:W-:Y:S05]  /*0f80*/  BSYNC.RECONVERGENT B1 ;  /* 0x0000000000017941 */ /* 0x000fea0003800200 */
.L_x_33726:
        /* <DEDUP_REMOVED lines=29> */
.L_x_33734:
        /* <DEDUP_REMOVED lines=13> */
.L_x_33736:
[----:B------:R-:W-:Y:S05]  /*1230*/  BSYNC.RECONVERGENT B4 ;  /* 0x0000000000047941 */ /* 0x000fea0003800200 */
.L_x_33735:
[----:B------:R-:W-:Y:S01]  /*1240*/  IMAD.WIDE.U32 R132, R122, -0x326172a9, RZ ;  /* 0xcd9e8d577a847825 */ /* 0x000fe200078e00ff */
[----:B------:R-:W-:Y:S02]  /*1250*/  LOP3.LUT R4, R3, R127, R131, 0x96, !PT ;  /* 0x0000007f03047212 */ /* 0x000fe400078e9683 */
[----:B------:R-:W-:Y:S01]  /*1260*/  IADD3 R127, PT, PT, R130, -0x61c88647, RZ ;  /* 0x9e3779b9827f7810 */ /* 0x000fe20007ffe0ff */
[----:B------:R-:W-:Y:S01]  /*1270*/  IMAD.MOV.U32 R8, RZ, RZ, R0 ;  /* 0x000000ffff087224 */ /* 0x000fe200078e0000 */
        /* <DEDUP_REMOVED lines=53> */
[----:B------:R-:W-:Y:S01]  /*15d0*/  MOV R2, R4 ;  /* 0x0000000400027202 */ /* 0x000fe20000000f00 */
[----:B------:R-:W-:-:S05]  /*15e0*/  VIADD R133, R131, 0x96a522ad ;  /* 0x96a522ad83857836 */ /* 0x000fca0000000000 */
[----:B------:R-:W-:Y:S01]  /*15f0*/  LOP3.LUT R6, R133, R126, R129, 0x96, !PT ;  /* 0x0000007e85067212 */ /* 0x000fe200078e9681 */
[----:B------:R-:W-:-:S07]  /*1600*/  IMAD.MOV.U32 R126, RZ, RZ, R128 ;  /* 0x000000ffff7e7224 */ /* 0x000fce00078e0080 */
.L_x_33733:
[----:B------:R-:W-:Y:S05]  /*1610*/  BSYNC.RECONVERGENT B3 ;  /* 0x0000000000037941 */ /* 0x000fea0003800200 */
.L_x_33732:
        /* <DEDUP_REMOVED lines=9> */
[----:B------:R-:W-:-:S07]  /*16b0*/  FADD.FTZ R68, R68, R129 ;  /* 0x0000008144447221 */ /* 0x000fce0000010000 */
.L_x_33731:
[----:B------:R-:W-:Y:S05]  /*16c0*/  BSYNC.RECONVERGENT B2 ;  /* 0x0000000000027941 */ /* 0x000fea0003800200 */
.L_x_33730:
        /* <DEDUP_REMOVED lines=20> */
.L_x_33741:
        /* <DEDUP_REMOVED lines=13> */
.L_x_33743:
[----:B------:R-:W-:Y:S05]  /*18e0*/  BSYNC.RECONVERGENT B4 ;  /* 0x0000000000047941 */ /* 0x000fea0003800200 */
.L_x_33742:
        /* <DEDUP_REMOVED lines=57> */
[----:B------:R-:W-:Y:S01]  /*1c80*/  MOV R0, R128 ;  /* 0x0000008000007202 */ /* 0x000fe20000000f00 */
[----:B------:R-:W-:Y:S01]  /*1c90*/  IMAD.MOV.U32 R4, RZ, RZ, R126 ;  /* 0x000000ffff047224 */ /* 0x000fe200078e007e */
[----:B------:R-:W-:Y:S01]  /*1ca0*/  LOP3.LUT R6, R127, R132, R129, 0x96, !PT ;  /* 0x000000847f067212 */ /* 0x000fe200078e9681 */
[----:B------:R-:W-:-:S07]  /*1cb0*/  IMAD.MOV.U32 R128, RZ, RZ, RZ ;  /* 0x000000ffff807224 */ /* 0x000fce00078e00ff */
.L_x_33740:
[----:B------:R-:W-:Y:S05]  /*1cc0*/  BSYNC.RECONVERGENT B3 ;  /* 0x0000000000037941 */ /* 0x000fea0003800200 */
.L_x_33739:
        /* <DEDUP_REMOVED lines=9> */
[----:B------:R-:W-:-:S07]  /*1d60*/  FADD.FTZ R69, R69, R4 ;  /* 0x0000000445457221 */ /* 0x000fce0000010000 */
.L_x_33738:
[----:B------:R-:W-:Y:S05]  /*1d70*/  BSYNC.RECONVERGENT B2 ;  /* 0x0000000000027941 */ /* 0x000fea0003800200 */
.L_x_33737:
[----:B------:R-:W-:Y:S01]  /*1d80*/  BSSY.RECONVERGENT B2, `(.L_x_33744) ;  /* 0x000006a000027945 */ /* 0x000fe20003800200 */
        /* <DEDUP_REMOVED lines=19> */
.L_x_33748:
        /* <DEDUP_REMOVED lines=13> */
.L_x_33750:
[----:B------:R-:W-:Y:S05]  /*1f90*/  BSYNC.RECONVERGENT B4 ;  /* 0x0000000000047941 */ /* 0x000fea0003800200 */
.L_x_33749:
        /* <DEDUP_REMOVED lines=61> */
.L_x_33747:
[----:B------:R-:W-:Y:S05]  /*2370*/  BSYNC.RECONVERGENT B3 ;  /* 0x0000000000037941 */ /* 0x000fea0003800200 */
.L_x_33746:
        /* <DEDUP_REMOVED lines=10> */
.L_x_33745:
[----:B------:R-:W-:Y:S05]  /*2420*/  BSYNC.RECONVERGENT B2 ;  /* 0x0000000000027941 */ /* 0x000fea0003800200 */
.L_x_33744:
        /* <DEDUP_REMOVED lines=20> */
.L_x_33755:
        /* <DEDUP_REMOVED lines=13> */
.L_x_33757:
[----:B------:R-:W-:Y:S05]  /*2640*/  BSYNC.RECONVERGENT B4 ;  /* 0x0000000000047941 */ /* 0x000fea0003800200 */
.L_x_33756:
        /* <DEDUP_REMOVED lines=61> */
.L_x_33754:
[----:B------:R-:W-:Y:S05]  /*2a20*/  BSYNC.RECONVERGENT B3 ;  /* 0x0000000000037941 */ /* 0x000fea0003800200 */
.L_x_33753:
        /* <DEDUP_REMOVED lines=10> */
.L_x_33752:
[----:B------:R-:W-:Y:S05]  /*2ad0*/  BSYNC.RECONVERGENT B2 ;  /* 0x0000000000027941 */ /* 0x000fea0003800200 */
.L_x_33751:
        /* <DEDUP_REMOVED lines=20> */
.L_x_33762:
        /* <DEDUP_REMOVED lines=13> */
.L_x_33764:
[----:B------:R-:W-:Y:S05]  /*2cf0*/  BSYNC.RECONVERGENT B4 ;  /* 0x0000000000047941 */ /* 0x000fea0003800200 */
.L_x_33763:
        /* <DEDUP_REMOVED lines=61> */
.L_x_33761:
[----:B------:R-:W-:Y:S05]  /*30d0*/  BSYNC.RECONVERGENT B3 ;  /* 0x0000000000037941 */ /* 0x000fea0003800200 */
.L_x_33760:
        /* <DEDUP_REMOVED lines=9> */
[----:B------:R-:W-:-:S07]  /*3170*/  FADD.FTZ R72, R72, R127 ;  /* 0x0000007f48487221 */ /* 0x000fce0000010000 */
.L_x_33759:
[----:B------:R-:W-:Y:S05]  /*3180*/  BSYNC.RECONVERGENT B2 ;  /* 0x0000000000027941 */ /* 0x000fea0003800200 */
.L_x_33758:
        /* <DEDUP_REMOVED lines=20> */
.L_x_33769:
        /* <DEDUP_REMOVED lines=13> */
.L_x_33771:
[----:B------:R-:W-:Y:S05]  /*33a0*/  BSYNC.RECONVERGENT B4 ;  /* 0x0000000000047941 */ /* 0x000fea0003800200 */
.L_x_33770:
        /* <DEDUP_REMOVED lines=51> */
[----:B------:R-:W-:Y:S02]  /*36e0*/  LOP3.LUT R128, R13, R128, R133, 0x96, !PT ;  /* 0x000000800d807212 */ /* 0x000fe400078e9685 */
        /* <DEDUP_REMOVED lines=9> */
.L_x_33768:
[----:B------:R-:W-:Y:S05]  /*3780*/  BSYNC.RECONVERGENT B3 ;  /* 0x0000000000037941 */ /* 0x000fea0003800200 */
.L_x_33767:
        /* <DEDUP_REMOVED lines=10> */
.L_x_33766:
[----:B------:R-:W-:Y:S05]  /*3830*/  BSYNC.RECONVERGENT B2 ;  /* 0x0000000000027941 */ /* 0x000fea0003800200 */
.L_x_33765:
        /* <DEDUP_REMOVED lines=20> */
.L_x_33776:
        /* <DEDUP_REMOVED lines=13> */
.L_x_33778:
[----:B------:R-:W-:Y:S05]  /*3a50*/  BSYNC.RECONVERGENT B4 ;  /* 0x0000000000047941 */ /* 0x000fea0003800200 */
.L_x_33777:
        /* <DEDUP_REMOVED lines=60> */
[----:B------:R-:W-:-:S07]  /*3e20*/  HFMA2 R129, -RZ, RZ, 0, 0 ;  /* 0x00000000ff817431 */ /* 0x000fce00000001ff */
.L_x_33775:
[----:B------:R-:W-:Y:S05]  /*3e30*/  BSYNC.RECONVERGENT B3 ;  /* 0x0000000000037941 */ /* 0x000fea0003800200 */
.L_x_33774:
        /* <DEDUP_REMOVED lines=10> */
.L_x_33773:
[----:B------:R-:W-:Y:S05]  /*3ee0*/  BSYNC.RECONVERGENT B2 ;  /* 0x0000000000027941 */ /* 0x000fea0003800200 */
.L_x_33772:
        /* <DEDUP_REMOVED lines=19> */
.L_x_33782:
        /* <DEDUP_REMOVED lines=13> */
.L_x_33784:
[----:B------:R-:W-:Y:S05]  /*40f0*/  BSYNC.RECONVERGENT B3 ;  /* 0x0000000000037941 */ /* 0x000fea0003800200 */
.L_x_33783:
        /* <DEDUP_REMOVED lines=55> */
[----:B------:R-:W-:-:S03]  /*4470*/  MOV R2, R4 ;  /* 0x0000000400027202 */ /* 0x000fc60000000f00 */
[----:B------:R-:W-:Y:S01]  /*4480*/  HFMA2 R4, -RZ, RZ, 0, 0 ;  /* 0x00000000ff047431 */ /* 0x000fe200000001ff */
[----:B------:R-:W-:Y:S01]  /*4490*/  LOP3.LUT R5, R15, R134, R5, 0x96, !PT ;  /* 0x000000860f057212 */ /* 0x000fe200078e9605 */
[----:B------:R-:W-:Y:S01]  /*44a0*/  IMAD.MOV.U32 R0, RZ, RZ, R128 ;  /* 0x000000ffff007224 */ /* 0x000fe200078e0080 */
[----:B------:R-:W-:-:S07]  /*44b0*/  LOP3.LUT R6, R129, R132, R127, 0x96, !PT ;  /* 0x0000008481067212 */ /* 0x000fce00078e967f */
.L_x_33781:
[----:B------:R-:W-:Y:S05]  /*44c0*/  BSYNC.RECONVERGENT B2 ;  /* 0x0000000000027941 */ /* 0x000fea0003800200 */
.L_x_33780:
        /* <DEDUP_REMOVED lines=9> */
[----:B------:R-:W-:Y:S01]  /*4560*/  FADD.FTZ R75, R75, R0 ;  /* 0x000000004b4b7221 */ /* 0x000fe20000010000 */
[----:B------:R-:W-:Y:S06]  /*4570*/  BRA `(.L_x_33779) ;  /* 0x0000003000e47947 */ /* 0x000fec0003800000 */
.L_x_33729:
        /* <DEDUP_REMOVED lines=21> */
.L_x_33789:
        /* <DEDUP_REMOVED lines=13> */
.L_x_33791:
[----:B------:R-:W-:Y:S05]  /*47a0*/  BSYNC.RECONVERGENT B4 ;  /* 0x0000000000047941 */ /* 0x000fea0003800200 */
.L_x_33790:
        /* <DEDUP_REMOVED lines=60> */
.L_x_33788:
[----:B------:R-:W-:Y:S05]  /*4b70*/  BSYNC.RECONVERGENT B3 ;  /* 0x0000000000037941 */ /* 0x000fea0003800200 */
.L_x_33787:
        /* <DEDUP_REMOVED lines=9> */
.L_x_33786:
[----:B------:R-:W-:Y:S05]  /*4c10*/  BSYNC.RECONVERGENT B2 ;  /* 0x0000000000027941 */ /* 0x000fea0003800200 */
.L_x_33785:
        /* <DEDUP_REMOVED lines=17> */
.L_x_33796:
        /* <DEDUP_REMOVED lines=13> */
.L_x_33798:
[----:B------:R-:W-:Y:S05]  /*4e00*/  BSYNC.RECONVERGENT B4 ;  /* 0x0000000000047941 */ /* 0x000fea0003800200 */
.L_x_33797:
        /* <DEDUP_REMOVED lines=60> */
[----:B------:R-:W-:-:S07]  /*51d0*/  MOV R126, R72 ;  /* 0x00000048007e7202 */ /* 0x000fce0000000f00 */
.L_x_33795:
[----:B------:R-:W-:Y:S05]  /*51e0*/  BSYNC.RECONVERGENT B3 ;  /* 0x0000000000037941 */ /* 0x000fea0003800200 */
.L_x_33794:
        /* <DEDUP_REMOVED lines=9> */
.L_x_33793:
[----:B------:R-:W-:Y:S05]  /*5280*/  BSYNC.RECONVERGENT B2 ;  /* 0x0000000000027941 */ /* 0x000fea0003800200 */
.L_x_33792:
        /* <DEDUP_REMOVED lines=17> */
.L_x_33803:
        /* <DEDUP_REMOVED lines=13> */
.L_x_33805:
[----:B------:R-:W-:Y:S05]  /*5470*/  BSYNC.RECONVERGENT B4 ;  /* 0x0000000000047941 */ /* 0x000fea0003800200 */
.L_x_33804:
[----:B------:R-:W-:Y:S01]  /*5480*/  IMAD.WIDE.U32 R70, R122, -0x326172a9, RZ ;  /* 0xcd9e8d577a467825 */ /* 0x000fe200078e00ff */
[----:B------:R-:W-:Y:S02]  /*5490*/  LOP3.LUT R74, R3, R5, R131, 0x96, !PT ;  /* 0x00000005034a7212 */ /* 0x000fe400078e9683 */
[----:B------:R-:W-:Y:S01]  /*54a0*/  IADD3 R5, PT, PT, R130, -0x61c88647, RZ ;  /* 0x9e3779b982057810 */ /* 0x000fe20007ffe0ff */
[----:B------:R-:W-:Y:S01]  /*54b0*/  IMAD.MOV.U32 R10, RZ, RZ, R126 ;  /* 0x000000ffff0a7224 */ /* 0x000fe200078e007e */
        /* <DEDUP_REMOVED lines=53> */
[----:B------:R-:W-:Y:S02]  /*5810*/  MOV R2, R74 ;  /* 0x0000004a00027202 */ /* 0x000fe40000000f00 */
[----:B------:R-:W-:Y:S01]  /*5820*/  LOP3.LUT R6, R71, R4, R73, 0x96, !PT ;  /* 0x0000000447067212 */ /* 0x000fe200078e9649 */
[----:B------:R-:W-:Y:S01]  /*5830*/  IMAD.MOV.U32 R4, RZ, RZ, RZ ;  /* 0x000000ffff047224 */ /* 0x000fe200078e00ff */
[----:B------:R-:W-:-:S07]  /*5840*/  MOV R126, R72 ;  /* 0x00000048007e7202 */ /* 0x000fce0000000f00 */
.L_x_33802:
[----:B------:R-:W-:Y:S05]  /*5850*/  BSYNC.RECONVERGENT B3 ;  /* 0x0000000000037941 */ /* 0x000fea0003800200 */
.L_x_33801:
        /* <DEDUP_REMOVED lines=9> */
.L_x_33800:
[----:B------:R-:W-:Y:S05]  /*58f0*/  BSYNC.RECONVERGENT B2 ;  /* 0x0000000000027941 */ /* 0x000fea0003800200 */
.L_x_33799:
        /* <DEDUP_REMOVED lines=17> */
.L_x_33810:
        /* <DEDUP_REMOVED lines=13> */
.L_x_33812:
[----:B------:R-:W-:Y:S05]  /*5ae0*/  BSYNC.RECONVERGENT B4 ;  /* 0x0000000000047941 */ /* 0x000fea0003800200 */
.L_x_33811:
        /* <DEDUP_REMOVED lines=59> */
[----:B------:R-:W-:Y:S01]  /*5ea0*/  IMAD.MOV.U32 R0, RZ, RZ, RZ ;  /* 0x000000ffff007224 */ /* 0x000fe200078e00ff */
[----:B------:R-:W-:-:S07]  /*5eb0*/  MOV R126, R128 ;  /* 0x00000080007e7202 */ /* 0x000fce0000000f00 */
.L_x_33809:
[----:B------:R-:W-:Y:S05]  /*5ec0*/  BSYNC.RECONVERGENT B3 ;  /* 0x0000000000037941 */ /* 0x000fea0003800200 */
.L_x_33808:
        /* <DEDUP_REMOVED lines=9> */
.L_x_33807:
[----:B------:R-:W-:Y:S05]  /*5f60*/  BSYNC.RECONVERGENT B2 ;  /* 0x0000000000027941 */ /* 0x000fea0003800200 */
.L_x_33806:
        /* <DEDUP_REMOVED lines=17> */
.L_x_33817:
        /* <DEDUP_REMOVED lines=13> */
.L_x_33819:
[----:B------:R-:W-:Y:S05]  /*6150*/  BSYNC.RECONVERGENT B4 ;  /* 0x0000000000047941 */ /* 0x000fea0003800200 */
.L_x_33818:
        /* <DEDUP_REMOVED lines=55> */
[----:B------:R-:W-:Y:S02]  /*64d0*/  MOV R2, R4 ;  /* 0x0000000400027202 */ /* 0x000fe40000000f00 */
[----:B------:R-:W-:Y:S01]  /*64e0*/  LOP3.LUT R5, R73, R74, R5, 0x96, !PT ;  /* 0x0000004a49057212 */ /* 0x000fe200078e9605 */
[----:B------:R-:W-:Y:S01]  /*64f0*/  VIADD R75, R131, 0x96a522ad ;  /* 0x96a522ad834b7836 */ /* 0x000fe20000000000 */
[----:B------:R-:W-:Y:S01]  /*6500*/  MOV R126, R128 ;  /* 0x00000080007e7202 */ /* 0x000fe20000000f00 */
[----:B------:R-:W-:-:S03]  /*6510*/  IMAD.MOV.U32 R4, RZ, RZ, RZ ;  /* 0x000000ffff047224 */ /* 0x000fc600078e00ff */
[----:B------:R-:W-:-:S07]  /*6520*/  LOP3.LUT R6, R75, R72, R129, 0x96, !PT ;  /* 0x000000484b067212 */ /* 0x000fce00078e9681 */
.L_x_33816:
[----:B------:R-:W-:Y:S05]  /*6530*/  BSYNC.RECONVERGENT B3 ;  /* 0x0000000000037941 */ /* 0x000fea0003800200 */
.L_x_33815:
        /* <DEDUP_REMOVED lines=9> */
.L_x_33814:
[----:B------:R-:W-:Y:S05]  /*65d0*/  BSYNC.RECONVERGENT B2 ;  /* 0x0000000000027941 */ /* 0x000fea0003800200 */
.L_x_33813:
        /* <DEDUP_REMOVED lines=17> */
.L_x_33824:
        /* <DEDUP_REMOVED lines=13> */
.L_x_33826:
[----:B------:R-:W-:Y:S05]  /*67c0*/  BSYNC.RECONVERGENT B4 ;  /* 0x0000000000047941 */ /* 0x000fea0003800200 */
.L_x_33825:
        /* <DEDUP_REMOVED lines=61> */
.L_x_33823:
[----:B------:R-:W-:Y:S05]  /*6ba0*/  BSYNC.RECONVERGENT B3 ;  /* 0x0000000000037941 */ /* 0x000fea0003800200 */
.L_x_33822:
        /* <DEDUP_REMOVED lines=9> */
.L_x_33821:
[----:B------:R-:W-:Y:S05]  /*6c40*/  BSYNC.RECONVERGENT B2 ;  /* 0x0000000000027941 */ /* 0x000fea0003800200 */
.L_x_33820:
        /* <DEDUP_REMOVED lines=17> */
.L_x_33831:
        /* <DEDUP_REMOVED lines=13> */
.L_x_33833:
[----:B------:R-:W-:Y:S05]  /*6e30*/  BSYNC.RECONVERGENT B4 ;  /* 0x0000000000047941 */ /* 0x000fea0003800200 */
.L_x_33832:
        /* <DEDUP_REMOVED lines=55> */
[----:B------:R-:W-:Y:S02]  /*71b0*/  MOV R2, R4 ;  /* 0x0000000400027202 */ /* 0x000fe40000000f00 */
[----:B------:R-:W-:Y:S01]  /*71c0*/  LOP3.LUT R5, R75, R128, R5, 0x96, !PT ;  /* 0x000000804b057212 */ /* 0x000fe200078e9605 */
[----:B------:R-:W-:Y:S01]  /*71d0*/  IMAD.MOV.U32 R4, RZ, RZ, R126 ;  /* 0x000000ffff047224 */ /* 0x000fe200078e007e */
[----:B------:R-:W-:Y:S01]  /*71e0*/  LOP3.LUT R6, R127, R74, R133, 0x96, !PT ;  /* 0x0000004a7f067212 */ /* 0x000fe200078e9685 */
[----:B------:R-:W-:Y:S01]  /*71f0*/  IMAD.MOV.U32 R127, RZ, RZ, RZ ;  /* 0x000000ffff7f7224 */ /* 0x000fe200078e00ff */
[----:B------:R-:W-:-:S07]  /*7200*/  MOV R126, R132 ;  /* 0x00000084007e7202 */ /* 0x000fce0000000f00 */
.L_x_33830:
[----:B------:R-:W-:Y:S05]  /*7210*/  BSYNC.RECONVERGENT B3 ;  /* 0x0000000000037941 */ /* 0x000fea0003800200 */
.L_x_33829:
        /* <DEDUP_REMOVED lines=9> */
.L_x_33828:
[----:B------:R-:W-:Y:S05]  /*72b0*/  BSYNC.RECONVERGENT B2 ;  /* 0x0000000000027941 */ /* 0x000fea0003800200 */
.L_x_33827:
        /* <DEDUP_REMOVED lines=16> */
.L_x_33836:
        /* <DEDUP_REMOVED lines=13> */
.L_x_33838:
[----:B------:R-:W-:Y:S05]  /*7490*/  BSYNC.RECONVERGENT B3 ;  /* 0x0000000000037941 */ /* 0x000fea0003800200 */
.L_x_33837:
        /* <DEDUP_REMOVED lines=55> */
[----:B------:R-:W-:Y:S02]  /*7810*/  MOV R2, R4 ;  /* 0x0000000400027202 */ /* 0x000fe40000000f00 */
[----:B------:R-:W-:Y:S01]  /*7820*/  LOP3.LUT R5, R15, R132, R5, 0x96, !PT ;  /* 0x000000840f057212 */ /* 0x000fe200078e9605 */
[----:B------:R-:W-:Y:S01]  /*7830*/  IMAD.MOV.U32 R0, RZ, RZ, R126 ;  /* 0x000000ffff007224 */ /* 0x000fe200078e007e */
[----:B------:R-:W-:Y:S01]  /*7840*/  LOP3.LUT R6, R75, R128, R135, 0x96, !PT ;  /* 0x000000804b067212 */ /* 0x000fe200078e9687 */
[----:B------:R-:W-:Y:S01]  /*7850*/  IMAD.MOV.U32 R4, RZ, RZ, RZ ;  /* 0x000000ffff047224 */ /* 0x000fe200078e00ff */
[----:B------:R-:W-:-:S07]  /*7860*/  MOV R126, R134 ;  /* 0x00000086007e7202 */ /* 0x000fce0000000f00 */
.L_x_33835:
[----:B------:R-:W-:Y:S05]  /*7870*/  BSYNC.RECONVERGENT B2 ;  /* 0x0000000000027941 */ /* 0x000fea0003800200 */
.L_x_33834:
        /* <DEDUP_REMOVED lines=9> */
.L_x_33779:
[----:B------:R-:W-:Y:S05]  /*7910*/  BSYNC.RECONVERGENT B1 ;  /* 0x0000000000017941 */ /* 0x000fea0003800200 */
.L_x_33728:
[----:B------:R-:W0:Y:S01]  /*7920*/  LDC.64 R128, c[0x0][0x3a8] ;  /* 0x0000ea00ff807b82 */ /* 0x000e220000000a00 */
[----:B------:R-:W-:Y:S01]  /*7930*/  BSSY.RECONVERGENT B1, `(.L_x_33839) ;  /* 0x000001a000017945 */ /* 0x000fe20003800200 */
[----:B------:R-:W-:Y:S02]  /*7940*/  IMAD.MOV.U32 R0, RZ, RZ, R126 ;  /* 0x000000ffff007224 */ /* 0x000fe400078e007e */
[----:B0-----:R-:W-:-:S05]  /*7950*/  IMAD.WIDE.U32 R128, R125, 0x20, R128 ;  /* 0x000000207d807825 */ /* 0x001fca00078e0080 */
        /* <DEDUP_REMOVED lines=23> */
.L_x_33840:
[----:B------:R-:W-:Y:S05]  /*7ad0*/  BSYNC.RECONVERGENT B1 ;  /* 0x0000000000017941 */ /* 0x000fea0003800200 */
.L_x_33839:
[----:B------:R-:W-:Y:S01]  /*7ae0*/  VIADD R125, R125, 0x20 ;  /* 0x000000207d7d7836 */ /* 0x000fe20000000000 */
[----:B------:R-:W-:-:S07]  /*7af0*/  IADD3 R119, PT, PT, R119, 0x20, RZ ;  /* 0x0000002077777810 */ /* 0x000fce0007ffe0ff */
.L_x_33725:
[----:B------:R-:W-:Y:S05]  /*7b00*/  BSYNC.RECONVERGENT B0 ;  /* 0x0000000000007941 */ /* 0x000fea0003800200 */
.L_x_33724:
        /* <DEDUP_REMOVED lines=9> */
.L_x_33844:
[----:B------:R-:W-:Y:S05]  /*7ba0*/  BSYNC.RECONVERGENT B1 ;  /* 0x0000000000017941 */ /* 0x000fea0003800200 */
.L_x_33843:
[----:B------:R-:W-:Y:S01]  /*7bb0*/  UISETP.NE.U32.AND UP0, UPT, UR4, URZ, UPT ;  /* 0x000000ff0400728c */ /* 0x000fe2000bf05070 */
[----:B------:R-:W-:Y:S03]  /*7bc0*/  BSSY.RECONVERGENT B1, `(.L_x_33845) ;  /* 0x0000695000017945 */ /* 0x000fe60003800200 */
[----:B------:R-:W-:-:S09]  /*7bd0*/  UISETP.NE.AND.EX UP0, UPT, UR5, URZ, UPT, UP0 ;  /* 0x000000ff0500728c */ /* 0x000fd2000bf05300 */
[----:B------:R-:W-:Y:S05]  /*7be0*/  BRA.U !UP0, `(.L_x_33846) ;  /* 0x0000003508647547 */ /* 0x000fea000b800000 */
[----:B------:R-:W1:Y:S02]  /*7bf0*/  LDC.64 R76, c[0x0][0x3a0] ;  /* 0x0000e800ff4c7b82 */ /* 0x000e640000000a00 */
[----:B-1----:R-:W-:-:S05]  /*7c00*/  IMAD.WIDE.U32 R132, R125, 0x20, R76 ;  /* 0x000000207d847825 */ /* 0x002fca00078e004c */
[----:B------:R1:W5:Y:S04]  /*7c10*/  LDG.E.128 R76, desc[UR6][R132.64] ;  /* 0x00000006844c7981 */ /* 0x000368000c1e1d00 */
[----:B------:R1:W5:Y:S01]  /*7c20*/  LDG.E.128 R80, desc[UR6][R132.64+0x10] ;  /* 0x0000100684507981 */ /* 0x000362000c1e1d00 */
[----:B------:R-:W-:Y:S01]  /*7c30*/  ISETP.GT.AND P2, PT, R118, RZ, PT ;  /* 0x000000ff7600720c */ /* 0x000fe20003f44270 */
[----:B------:R-:W-:-:S12]  /*7c40*/  BSSY.RECONVERGENT B2, `(.L_x_33847) ;  /* 0x0000069000027945 */ /* 0x000fd80003800200 */
[----:B0-----:R-:W-:Y:S01]  /*7c50*/  @!P2 IMAD.MOV.U32 R128, RZ, RZ, R0 ;  /* 0x000000ffff80a224 */ /* 0x001fe200078e0000 */
[----:B------:R-:W-:Y:S01]  /*7c60*/  @!P2 MOV R127, R4 ;  /* 0x00000004007fa202 */ /* 0x000fe20000000f00 */
[----:B-1----:R-:W-:Y:S06]  /*7c70*/  @!P2 BRA `(.L_x_33848) ;  /* 0x000000040094a947 */ /* 0x002fec0003800000 */
        /* <DEDUP_REMOVED lines=16> */
.L_x_33851:
        /* <DEDUP_REMOVED lines=13> */
.L_x_33853:
[----:B------:R-:W-:Y:S05]  /*7e50*/  BSYNC.RECONVERGENT B4 ;  /* 0x0000000000047941 */ /* 0x000fea0003800200 */
.L_x_33852:
        /* <DEDUP_REMOVED lines=57> */
[----:B------:R-:W-:Y:S01]  /*81f0*/  IMAD.MOV.U32 R2, RZ, RZ, R4 ;  /* 0x000000ffff027224 */ /* 0x000fe200078e0004 */
[----:B------:R-:W-:Y:S01]  /*8200*/  LOP3.LUT R6, R133, R132, R129, 0x96, !PT ;  /* 0x0000008485067212 */ /* 0x000fe200078e9681 */
[----:B------:R-:W-:-:S07]  /*8210*/  IMAD.MOV.U32 R127, RZ, RZ, RZ ;  /* 0x000000ffff7f7224 */ /* 0x000fce00078e00ff */
.L_x_33850:
[----:B------:R-:W-:Y:S05]  /*8220*/  BSYNC.RECONVERGENT B3 ;  /* 0x0000000000037941 */ /* 0x000fea0003800200 */
.L_x_33849:
        /* <DEDUP_REMOVED lines=10> */
.L_x_33848:
[----:B------:R-:W-:Y:S05]  /*82d0*/  BSYNC.RECONVERGENT B2 ;  /* 0x0000000000027941 */ /* 0x000fea0003800200 */
.L_x_33847:
        /* <DEDUP_REMOVED lines=20> */
.L_x_33858:
        /* <DEDUP_REMOVED lines=13> */
.L_x_33860:
[----:B------:R-:W-:Y:S05]  /*84f0*/  BSYNC.RECONVERGENT B4 ;  /* 0x0000000000047941 */ /* 0x000fea0003800200 */
.L_x_33859:
        /* <DEDUP_REMOVED lines=58> */
[----:B------:R-:W-:Y:S01]  /*88a0*/  LOP3.LUT R6, R127, R134, R133, 0x96, !PT ;  /* 0x000000867f067212 */ /* 0x000fe200078e9685 */
[----:B------:R-:W-:Y:S01]  /*88b0*/  IMAD.MOV.U32 R4, RZ, RZ, R128 ;  /* 0x000000ffff047224 */ /* 0x000fe200078e0080 */
[----:B------:R-:W-:-:S07]  /*88c0*/  MOV R0, R132 ;  /* 0x0000008400007202 */ /* 0x000fce0000000f00 */
.L_x_33857:
[----:B------:R-:W-:Y:S05]  /*88d0*/  BSYNC.RECONVERGENT B3 ;  /* 0x0000000000037941 */ /* 0x000fea0003800200 */
.L_x_33856:
        /* <DEDUP_REMOVED lines=10> */
.L_x_33855:
[----:B------:R-:W-:Y:S05]  /*8980*/  BSYNC.RECONVERGENT B2 ;  /* 0x0000000000027941 */ /* 0x000fea0003800200 */
.L_x_33854:
        /* <DEDUP_REMOVED lines=20> */
.L_x_33865:
        /* <DEDUP_REMOVED lines=13> */
.L_x_33867:
[----:B------:R-:W-:Y:S05]  /*8ba0*/  BSYNC.RECONVERGENT B4 ;  /* 0x0000000000047941 */ /* 0x000fea0003800200 */
.L_x_33866:
        /* <DEDUP_REMOVED lines=61> */
.L_x_33864:
[----:B------:R-:W-:Y:S05]  /*8f80*/  BSYNC.RECONVERGENT B3 ;  /* 0x0000000000037941 */ /* 0x000fea0003800200 */
.L_x_33863:
        /* <DEDUP_REMOVED lines=10> */
.L_x_33862:
[----:B------:R-:W-:Y:S05]  /*9030*/  BSYNC.RECONVERGENT B2 ;  /* 0x0000000000027941 */ /* 0x000fea0003800200 */
.L_x_33861:
        /* <DEDUP_REMOVED lines=20> */
.L_x_33872:
        /* <DEDUP_REMOVED lines=13> */
.L_x_33874:
[----:B------:R-:W-:Y:S05]  /*9250*/  BSYNC.RECONVERGENT B4 ;  /* 0x0000000000047941 */ /* 0x000fea0003800200 */
.L_x_33873:
        /* <DEDUP_REMOVED lines=55> */
[----:B------:R-:W-:-:S04]  /*95d0*/  IMAD.WIDE.U32 R132, R132, -0x326172a9, RZ ;  /* 0xcd9e8d5784847825 */ /* 0x000fc800078e00ff */
[----:B------:R-:W-:Y:S01]  /*95e0*/  HFMA2 R128, -RZ, RZ, 0, 0 ;  /* 0x00000000ff807431 */ /* 0x000fe200000001ff */
[----:B------:R-:W-:Y:S01]  /*95f0*/  LOP3.LUT R6, R11, R134, R129, 0x96, !PT ;  /* 0x000000860b067212 */ /* 0x000fe200078e9681 */
[----:B------:R-:W-:Y:S01]  /*9600*/  IMAD.MOV.U32 R2, RZ, RZ, R132 ;  /* 0x000000ffff027224 */ /* 0x000fe200078e0084 */
[----:B------:R-:W-:Y:S01]  /*9610*/  LOP3.LUT R5, R5, R136, R133, 0x96, !PT ;  /* 0x0000008805057212 */ /* 0x000fe200078e9685 */
[----:B------:R-:W-:-:S07]  /*9620*/  IMAD.MOV.U32 R11, RZ, RZ, R4 ;  /* 0x000000ffff0b7224 */ /* 0x000fce00078e0004 */
.L_x_33871:
[----:B------:R-:W-:Y:S05]  /*9630*/  BSYNC.RECONVERGENT B3 ;  /* 0x0000000000037941 */ /* 0x000fea0003800200 */
.L_x_33870:
        /* <DEDUP_REMOVED lines=10> */
.L_x_33869:
[----:B------:R-:W-:Y:S05]  /*96e0*/  BSYNC.RECONVERGENT B2 ;  /* 0x0000000000027941 */ /* 0x000fea0003800200 */
.L_x_33868:
        /* <DEDUP_REMOVED lines=20> */
.L_x_33879:
        /* <DEDUP_REMOVED lines=13> */
.L_x_33881:
[----:B------:R-:W-:Y:S05]  /*9900*/  BSYNC.RECONVERGENT B4 ;  /* 0x0000000000047941 */ /* 0x000fea0003800200 */
.L_x_33880:
        /* <DEDUP_REMOVED lines=61> */
.L_x_33878:
[----:B------:R-:W-:Y:S05]  /*9ce0*/  BSYNC.RECONVERGENT B3 ;  /* 0x0000000000037941 */ /* 0x000fea0003800200 */
.L_x_33877:
        /* <DEDUP_REMOVED lines=10> */
.L_x_33876:
[----:B------:R-:W-:Y:S05]  /*9d90*/  BSYNC.RECONVERGENT B2 ;  /* 0x0000000000027941 */ /* 0x000fea0003800200 */
.L_x_33875:
        /* <DEDUP_REMOVED lines=20> */
.L_x_33886:
        /* <DEDUP_REMOVED lines=13> */
.L_x_33888:
[----:B------:R-:W-:Y:S05]  /*9fb0*/  BSYNC.RECONVERGENT B4 ;  /* 0x0000000000047941 */ /* 0x000fea0003800200 */
.L_x_33887:
        /* <DEDUP_REMOVED lines=60> */
.L_x_33885:
[----:B------:R-:W-:Y:S05]  /*a380*/  BSYNC.RECONVERGENT B3 ;  /* 0x0000000000037941 */ /* 0x000fea0003800200 */
.L_x_33884:
        /* <DEDUP_REMOVED lines=10> */
.L_x_33883:
[----:B------:R-:W-:Y:S05]  /*a430*/  BSYNC.RECONVERGENT B2 ;  /* 0x0000000000027941 */ /* 0x000fea0003800200 */
.L_x_33882:
        /* <DEDUP_REMOVED lines=20> */
.L_x_33893:
        /* <DEDUP_REMOVED lines=13> */
.L_x_33895:
[----:B------:R-:W-:Y:S05]  /*a650*/  BSYNC.RECONVERGENT B4 ;  /* 0x0000000000047941 */ /* 0x000fea0003800200 */
.L_x_33894:
        /* <DEDUP_REMOVED lines=61> */
.L_x_33892:
[----:B------:R-:W-:Y:S05]  /*aa30*/  BSYNC.RECONVERGENT B3 ;  /* 0x0000000000037941 */ /* 0x000fea0003800200 */
.L_x_33891:
        /* <DEDUP_REMOVED lines=10> */
.L_x_33890:
[----:B------:R-:W-:Y:S05]  /*aae0*/  BSYNC.RECONVERGENT B2 ;  /* 0x0000000000027941 */ /* 0x000fea0003800200 */
.L_x_33889:
        /* <DEDUP_REMOVED lines=19> */
.L_x_33899:
        /* <DEDUP_REMOVED lines=13> */
.L_x_33901:
[----:B------:R-:W-:Y:S05]  /*acf0*/  BSYNC.RECONVERGENT B3 ;  /* 0x0000000000037941 */ /* 0x000fea0003800200 */
.L_x_33900:
        /* <DEDUP_REMOVED lines=60> */
.L_x_33898:
[----:B------:R-:W-:Y:S05]  /*b0c0*/  BSYNC.RECONVERGENT B2 ;  /* 0x0000000000027941 */ /* 0x000fea0003800200 */
.L_x_33897:
        /* <DEDUP_REMOVED lines=11> */
.L_x_33846:
[----:B------:R-:W-:Y:S01]  /*b180*/  BSSY.RECONVERGENT B2, `(.L_x_33902) ;  /* 0x0000069000027945 */ /* 0x000fe20003800200 */
[----:B------:R-:W-:Y:S01]  /*b190*/  HFMA2 R76, -RZ, RZ, 0, 0 ;  /* 0x00000000ff4c7431 */ /* 0x000fe200000001ff */
        /* <DEDUP_REMOVED lines=19> */
.L_x_33906:
        /* <DEDUP_REMOVED lines=13> */
.L_x_33908:
[----:B------:R-:W-:Y:S05]  /*b3a0*/  BSYNC.RECONVERGENT B4 ;  /* 0x0000000000047941 */ /* 0x000fea0003800200 */
.L_x_33907:
        /* <DEDUP_REMOVED lines=60> */
.L_x_33905:
[----:B------:R-:W-:Y:S05]  /*b770*/  BSYNC.RECONVERGENT B3 ;  /* 0x0000000000037941 */ /* 0x000fea0003800200 */
.L_x_33904:
        /* <DEDUP_REMOVED lines=9> */
.L_x_33903:
[----:B------:R-:W-:Y:S05]  /*b810*/  BSYNC.RECONVERGENT B2 ;  /* 0x0000000000027941 */ /* 0x000fea0003800200 */
.L_x_33902:
        /* <DEDUP_REMOVED lines=17> */
.L_x_33913:
        /* <DEDUP_REMOVED lines=13> */
.L_x_33915:
[----:B------:R-:W-:Y:S05]  /*ba00*/  BSYNC.RECONVERGENT B4 ;  /* 0x0000000000047941 */ /* 0x000fea0003800200 */
.L_x_33914:
        /* <DEDUP_REMOVED lines=61> */
.L_x_33912:
[----:B------:R-:W-:Y:S05]  /*bde0*/  BSYNC.RECONVERGENT B3 ;  /* 0x0000000000037941 */ /* 0x000fea0003800200 */
.L_x_33911:
        /* <DEDUP_REMOVED lines=9> */
.L_x_33910:
[----:B------:R-:W-:Y:S05]  /*be80*/  BSYNC.RECONVERGENT B2 ;  /* 0x0000000000027941 */ /* 0x000fea0003800200 */
.L_x_33909:
        /* <DEDUP_REMOVED lines=17> */
.L_x_33920:
        /* <DEDUP_REMOVED lines=13> */
.L_x_33922:
[----:B------:R-:W-:Y:S05]  /*c070*/  BSYNC.RECONVERGENT B4 ;  /* 0x0000000000047941 */ /* 0x000fea0003800200 */
.L_x_33921:
        /* <DEDUP_REMOVED lines=61> */
.L_x_33919:
[----:B------:R-:W-:Y:S05]  /*c450*/  BSYNC.RECONVERGENT B3 ;  /* 0x0000000000037941 */ /* 0x000fea0003800200 */
.L_x_33918:
        /* <DEDUP_REMOVED lines=9> */
.L_x_33917:
[----:B------:R-:W-:Y:S05]  /*c4f0*/  BSYNC.RECONVERGENT B2 ;  /* 0x0000000000027941 */ /* 0x000fea0003800200 */
.L_x_33916:
        /* <DEDUP_REMOVED lines=17> */
.L_x_33927:
        /* <DEDUP_REMOVED lines=13> */
.L_x_33929:
[----:B------:R-:W-:Y:S05]  /*c6e0*/  BSYNC.RECONVERGENT B4 ;  /* 0x0000000000047941 */ /* 0x000fea0003800200 */
.L_x_33928:
        /* <DEDUP_REMOVED lines=61> */
.L_x_33926:
[----:B------:R-:W-:Y:S05]  /*cac0*/  BSYNC.RECONVERGENT B3 ;  /* 0x0000000000037941 */ /* 0x000fea0003800200 */
.L_x_33925:
        /* <DEDUP_REMOVED lines=9> */
.L_x_33924:
[----:B------:R-:W-:Y:S05]  /*cb60*/  BSYNC.RECONVERGENT B2 ;  /* 0x0000000000027941 */ /* 0x000fea0003800200 */
.L_x_33923:
        /* <DEDUP_REMOVED lines=17> */
.L_x_33934:
        /* <DEDUP_REMOVED lines=13> */
.L_x_33936:
[----:B------:R-:W-:Y:S05]  /*cd50*/  BSYNC.RECONVERGENT B4 ;  /* 0x0000000000047941 */ /* 0x000fea0003800200 */
.L_x_33935:
        /* <DEDUP_REMOVED lines=61> */
.L_x_33933:
[----:B------:R-:W-:Y:S05]  /*d130*/  BSYNC.RECONVERGENT B3 ;  /* 0x0000000000037941 */ /* 0x000fea0003800200 */
.L_x_33932:
        /* <DEDUP_REMOVED lines=9> */
.L_x_33931:
[----:B------:R-:W-:Y:S05]  /*d1d0*/  BSYNC.RECONVERGENT B2 ;  /* 0x0000000000027941 */ /* 0x000fea0003800200 */
.L_x_33930:
        /* <DEDUP_REMOVED lines=17> */
.L_x_33941:
        /* <DEDUP_REMOVED lines=13> */
.L_x_33943:
[----:B------:R-:W-:Y:S05]  /*d3c0*/  BSYNC.RECONVERGENT B4 ;  /* 0x0000000000047941 */ /* 0x000fea0003800200 */
.L_x_33942:
        /* <DEDUP_REMOVED lines=61> */
.L_x_33940:
[----:B------:R-:W-:Y:S05]  /*d7a0*/  BSYNC.RECONVERGENT B3 ;  /* 0x0000000000037941 */ /* 0x000fea0003800200 */
.L_x_33939:
        /* <DEDUP_REMOVED lines=9> */
.L_x_33938:
[----:B------:R-:W-:Y:S05]  /*d840*/  BSYNC.RECONVERGENT B2 ;  /* 0x0000000000027941 */ /* 0x000fea0003800200 */
.L_x_33937:
        /* <DEDUP_REMOVED lines=17> */
.L_x_33948:
        /* <DEDUP_REMOVED lines=13> */
.L_x_33950:
[----:B------:R-:W-:Y:S05]  /*da30*/  BSYNC.RECONVERGENT B4 ;  /* 0x0000000000047941 */ /* 0x000fea0003800200 */
.L_x_33949:
        /* <DEDUP_REMOVED lines=23> */
[----:B------:R-:W-:Y:S02]  /*dbb0*/  IADD3 R83, PT, PT, R131, -0x126145ec, RZ ;  /* 0xed9eba1483537810 */ /* 0x000fe40007ffe0ff */
        /* <DEDUP_REMOVED lines=32> */
[----:B------:R-:W-:Y:S02]  /*ddc0*/  VIADD R127, R131, 0x96a522ad ;  /* 0x96a522ad837f7836 */ /* 0x000fe40000000000 */
[----:B------:R-:W-:Y:S01]  /*ddd0*/  IMAD.MOV.U32 R4, RZ, RZ, R128 ;  /* 0x000000ffff047224 */ /* 0x000fe200078e0080 */
[----:B------:R-:W-:Y:S02]  /*dde0*/  MOV R128, R134 ;  /* 0x0000008600807202 */ /* 0x000fe40000000f00 */
[----:B------:R-:W-:Y:S01]  /*ddf0*/  LOP3.LUT R6, R127, R82, R135, 0x96, !PT ;  /* 0x000000527f067212 */ /* 0x000fe200078e9687 */
[----:B------:R-:W-:-:S07]  /*de00*/  IMAD.MOV.U32 R127, RZ, RZ, RZ ;  /* 0x000000ffff7f7224 */ /* 0x000fce00078e00ff */
.L_x_33947:
[----:B------:R-:W-:Y:S05]  /*de10*/  BSYNC.RECONVERGENT B3 ;  /* 0x0000000000037941 */ /* 0x000fea0003800200 */
.L_x_33946:
        /* <DEDUP_REMOVED lines=9> */
.L_x_33945:
[----:B------:R-:W-:Y:S05]  /*deb0*/  BSYNC.RECONVERGENT B2 ;  /* 0x0000000000027941 */ /* 0x000fea0003800200 */
.L_x_33944:
        /* <DEDUP_REMOVED lines=16> */
.L_x_33953:
        /* <DEDUP_REMOVED lines=13> */
.L_x_33955:
[----:B------:R-:W-:Y:S05]  /*e090*/  BSYNC.RECONVERGENT B3 ;  /* 0x0000000000037941 */ /* 0x000fea0003800200 */
.L_x_33954:
        /* <DEDUP_REMOVED lines=61> */
.L_x_33952:
[----:B------:R-:W-:Y:S05]  /*e470*/  BSYNC.RECONVERGENT B2 ;  /* 0x0000000000027941 */ /* 0x000fea0003800200 */
.L_x_33951:
        /* <DEDUP_REMOVED lines=9> */
.L_x_33896:
[----:B------:R-:W-:Y:S05]  /*e510*/  BSYNC.RECONVERGENT B1 ;  /* 0x0000000000017941 */ /* 0x000fea0003800200 */
.L_x_33845:
        /* <DEDUP_REMOVED lines=27> */
.L_x_33957:
[----:B------:R-:W-:Y:S05]  /*e6d0*/  BSYNC.RECONVERGENT B1 ;  /* 0x0000000000017941 */ /* 0x000fea0003800200 */
.L_x_33956:
[----:B------:R-:W-:Y:S01]  /*e6e0*/  VIADD R125, R125, 0x20 ;  /* 0x000000207d7d7836 */ /* 0x000fe20000000000 */
[----:B------:R-:W-:-:S07]  /*e6f0*/  IADD3 R119, PT, PT, R119, 0x20, RZ ;  /* 0x0000002077777810 */ /* 0x000fce0007ffe0ff */
.L_x_33842:
[----:B------:R-:W-:Y:S05]  /*e700*/  BSYNC.RECONVERGENT B0 ;  /* 0x0000000000007941 */ /* 0x000fea0003800200 */
.L_x_33841:
        /* <DEDUP_REMOVED lines=9> */
.L_x_33961:
[----:B------:R-:W-:Y:S05]  /*e7a0*/  BSYNC.RECONVERGENT B1 ;  /* 0x0000000000017941 */ /* 0x000fea0003800200 */
.L_x_33960:
        /* <DEDUP_REMOVED lines=29> */
.L_x_33968:
        /* <DEDUP_REMOVED lines=13> */
.L_x_33970:
[----:B------:R-:W-:Y:S05]  /*ea50*/  BSYNC.RECONVERGENT B4 ;  /* 0x0000000000047941 */ /* 0x000fea0003800200 */
.L_x_33969:
        /* <DEDUP_REMOVED lines=59> */
[----:B------:R-:W-:-:S07]  /*ee10*/  IMAD.MOV.U32 R129, RZ, RZ, RZ ;  /* 0x000000ffff817224 */ /* 0x000fce00078e00ff */
.L_x_33967:
[----:B------:R-:W-:Y:S05]  /*ee20*/  BSYNC.RECONVERGENT B3 ;  /* 0x0000000000037941 */ /* 0x000fea0003800200 */
.L_x_33966:
        /* <DEDUP_REMOVED lines=10> */
.L_x_33965:
[----:B------:R-:W-:Y:S05]  /*eed0*/  BSYNC.RECONVERGENT B2 ;  /* 0x0000000000027941 */ /* 0x000fea0003800200 */
.L_x_33964:
        /* <DEDUP_REMOVED lines=20> */
.L_x_33975:
        /* <DEDUP_REMOVED lines=13> */
.L_x_33977:
[----:B------:R-:W-:Y:S05]  /*f0f0*/  BSYNC.RECONVERGENT B4 ;  /* 0x0000000000047941 */ /* 0x000fea0003800200 */
.L_x_33976:
        /* <DEDUP_REMOVED lines=9> */
[----:B------:R-:W-:Y:S01]  /*f190*/  IMAD.MOV.U32 R0, RZ, RZ, R128 ;  /* 0x000000ffff007224 */ /* 0x000fe200078e0080 */
        /* <DEDUP_REMOVED lines=45> */
[----:B------:R-:W-:Y:S01]  /*f470*/  VIADD R9, R130, 0x8ff34781 ;  /* 0x8ff3478182097836 */ /* 0x000fe20000000000 */
[----:B------:R-:W-:Y:S01]  /*f480*/  LOP3.LUT R6, R129, R132, R135, 0x96, !PT ;  /* 0x0000008481067212 */ /* 0x000fe200078e9687 */
[----:B------:R-:W-:Y:S02]  /*f490*/  HFMA2 R132, -RZ, RZ, 0, 0 ;  /* 0x00000000ff847431 */ /* 0x000fe400000001ff */
[----:B------:R-:W-:Y:S01]  /*f4a0*/  IMAD.MOV.U32 R2, RZ, RZ, R4 ;  /* 0x000000ffff027224 */ /* 0x000fe200078e0004 */
[----:B------:R-:W-:Y:S02]  /*f4b0*/  MOV R4, R134 ;  /* 0x0000008600047202 */ /* 0x000fe40000000f00 */
[----:B------:R-:W-:-:S07]  /*f4c0*/  LOP3.LUT R5, R9, R136, R5, 0x96, !PT ;  /* 0x0000008809057212 */ /* 0x000fce00078e9605 */
.L_x_33974:
[----:B------:R-:W-:Y:S05]  /*f4d0*/  BSYNC.RECONVERGENT B3 ;  /* 0x0000000000037941 */ /* 0x000fea0003800200 */
.L_x_33973:
        /* <DEDUP_REMOVED lines=10> */
.L_x_33972:
[----:B------:R-:W-:Y:S05]  /*f580*/  BSYNC.RECONVERGENT B2 ;  /* 0x0000000000027941 */ /* 0x000fea0003800200 */
.L_x_33971:
        /* <DEDUP_REMOVED lines=20> */
.L_x_33982:
        /* <DEDUP_REMOVED lines=13> */
.L_x_33984:
[----:B------:R-:W-:Y:S05]  /*f7a0*/  BSYNC.RECONVERGENT B4 ;  /* 0x0000000000047941 */ /* 0x000fea0003800200 */
.L_x_33983:
        /* <DEDUP_REMOVED lines=60> */
[----:B------:R-:W-:-:S07]  /*fb70*/  IMAD.MOV.U32 R128, RZ, RZ, RZ ;  /* 0x000000ffff807224 */ /* 0x000fce00078e00ff */
.L_x_33981:
[----:B------:R-:W-:Y:S05]  /*fb80*/  BSYNC.RECONVERGENT B3 ;  /* 0x0000000000037941 */ /* 0x000fea0003800200 */
.L_x_33980:
        /* <DEDUP_REMOVED lines=10> */
.L_x_33979:
[----:B------:R-:W-:Y:S05]  /*fc30*/  BSYNC.RECONVERGENT B2 ;  /* 0x0000000000027941 */ /* 0x000fea0003800200 */
.L_x_33978:
        /* <DEDUP_REMOVED lines=20> */
.L_x_33989:
        /* <DEDUP_REMOVED lines=13> */
.L_x_33991:
[----:B------:R-:W-:Y:S05]  /*fe50*/  BSYNC.RECONVERGENT B4 ;  /* 0x0000000000047941 */ /* 0x000fea0003800200 */
.L_x_33990:
        /* <DEDUP_REMOVED lines=61> */
.L_x_33988:
[----:B------:R-:W-:Y:S05]  /*10230*/  BSYNC.RECONVERGENT B3 ;  /* 0x0000000000037941 */ /* 0x000fea0003800200 */
.L_x_33987:
        /* <DEDUP_REMOVED lines=10> */
.L_x_33986:
[----:B------:R-:W-:Y:S05]  /*102e0*/  BSYNC.RECONVERGENT B2 ;  /* 0x0000000000027941 */ /* 0x000fea0003800200 */
.L_x_33985:
        /* <DEDUP_REMOVED lines=20> */
.L_x_33996:
        /* <DEDUP_REMOVED lines=13> */
.L_x_33998:
[----:B------:R-:W-:Y:S05]  /*10500*/  BSYNC.RECONVERGENT B4 ;  /* 0x0000000000047941 */ /* 0x000fea0003800200 */
.L_x_33997:
        /* <DEDUP_REMOVED lines=61> */
.L_x_33995:
[----:B------:R-:W-:Y:S05]  /*108e0*/  BSYNC.RECONVERGENT B3 ;  /* 0x0000000000037941 */ /* 0x000fea0003800200 */
.L_x_33994:
        /* <DEDUP_REMOVED lines=10> */
.L_x_33993:
[----:B------:R-:W-:Y:S05]  /*10990*/  BSYNC.RECONVERGENT B2 ;  /* 0x0000000000027941 */ /* 0x000fea0003800200 */
.L_x_33992:
        /* <DEDUP_REMOVED lines=20> */
.L_x_34003:
        /* <DEDUP_REMOVED lines=13> */
.L_x_34005:
[----:B------:R-:W-:Y:S05]  /*10bb0*/  BSYNC.RECONVERGENT B4 ;  /* 0x0000000000047941 */ /* 0x000fea0003800200 */
.L_x_34004:
        /* <DEDUP_REMOVED lines=61> */
.L_x_34002:
[----:B------:R-:W-:Y:S05]  /*10f90*/  BSYNC.RECONVERGENT B3 ;  /* 0x0000000000037941 */ /* 0x000fea0003800200 */
.L_x_34001:
        /* <DEDUP_REMOVED lines=10> */
.L_x_34000:
[----:B------:R-:W-:Y:S05]  /*11040*/  BSYNC.RECONVERGENT B2 ;  /* 0x0000000000027941 */ /* 0x000fea0003800200 */
.L_x_33999:
        /* <DEDUP_REMOVED lines=20> */
.L_x_34010:
        /* <DEDUP_REMOVED lines=13> */
.L_x_34012:
[----:B------:R-:W-:Y:S05]  /*11260*/  BSYNC.RECONVERGENT B4 ;  /* 0x0000000000047941 */ /* 0x000fea0003800200 */
.L_x_34011:
        /* <DEDUP_REMOVED lines=61> */
.L_x_34009:
[----:B------:R-:W-:Y:S05]  /*11640*/  BSYNC.RECONVERGENT B3 ;  /* 0x0000000000037941 */ /* 0x000fea0003800200 */
.L_x_34008:
        /* <DEDUP_REMOVED lines=10> */
.L_x_34007:
[----:B------:R-:W-:Y:S05]  /*116f0*/  BSYNC.RECONVERGENT B2 ;  /* 0x0000000000027941 */ /* 0x000fea0003800200 */
.L_x_34006:
        /* <DEDUP_REMOVED lines=19> */
.L_x_34016:
        /* <DEDUP_REMOVED lines=13> */
.L_x_34018:
[----:B------:R-:W-:Y:S05]  /*11900*/  BSYNC.RECONVERGENT B3 ;  /* 0x0000000000037941 */ /* 0x000fea0003800200 */
.L_x_34017:
        /* <DEDUP_REMOVED lines=56> */
[----:B------:R-:W-:Y:S02]  /*11c90*/  IMAD.MOV.U32 R2, RZ, RZ, R4 ;  /* 0x000000ffff027224 */ /* 0x000fe400078e0004 */
[----:B------:R-:W-:Y:S01]  /*11ca0*/  HFMA2 R4, -RZ, RZ, 0, 0 ;  /* 0x00000000ff047431 */ /* 0x000fe200000001ff */
[----:B------:R-:W-:Y:S01]  /*11cb0*/  LOP3.LUT R6, R129, R128, R133, 0x96, !PT ;  /* 0x0000008081067212 */ /* 0x000fe200078e9685 */
[----:B------:R-:W-:Y:S01]  /*11cc0*/  IMAD.MOV.U32 R15, RZ, RZ, R0 ;  /* 0x000000ffff0f7224 */ /* 0x000fe200078e0000 */
[----:B------:R-:W-:-:S07]  /*11cd0*/  MOV R128, R132 ;  /* 0x0000008400807202 */ /* 0x000fce0000000f00 */
.L_x_34015:
[----:B------:R-:W-:Y:S05]  /*11ce0*/  BSYNC.RECONVERGENT B2 ;  /* 0x0000000000027941 */ /* 0x000fea0003800200 */
.L_x_34014:
        /* <DEDUP_REMOVED lines=11> */
.L_x_33963:
[----:B------:R-:W-:Y:S01]  /*11da0*/  BSSY.RECONVERGENT B2, `(.L_x_34019) ;  /* 0x0000069000027945 */ /* 0x000fe20003800200 */
[----:B------:R-:W-:Y:S01]  /*11db0*/  HFMA2 R84, -RZ, RZ, 0, 0 ;  /* 0x00000000ff547431 */ /* 0x000fe200000001ff */
        /* <DEDUP_REMOVED lines=19> */
.L_x_34023:
        /* <DEDUP_REMOVED lines=13> */
.L_x_34025:
[----:B------:R-:W-:Y:S05]  /*11fc0*/  BSYNC.RECONVERGENT B4 ;  /* 0x0000000000047941 */ /* 0x000fea0003800200 */
.L_x_34024:
        /* <DEDUP_REMOVED lines=60> */
.L_x_34022:
[----:B------:R-:W-:Y:S05]  /*12390*/  BSYNC.RECONVERGENT B3 ;  /* 0x0000000000037941 */ /* 0x000fea0003800200 */
.L_x_34021:
        /* <DEDUP_REMOVED lines=9> */
.L_x_34020:
[----:B------:R-:W-:Y:S05]  /*12430*/  BSYNC.RECONVERGENT B2 ;  /* 0x0000000000027941 */ /* 0x000fea0003800200 */
.L_x_34019:
        /* <DEDUP_REMOVED lines=17> */
.L_x_34030:
        /* <DEDUP_REMOVED lines=13> */
.L_x_34032:
[----:B------:R-:W-:Y:S05]  /*12620*/  BSYNC.RECONVERGENT B4 ;  /* 0x0000000000047941 */ /* 0x000fea0003800200 */
.L_x_34031:
        /* <DEDUP_REMOVED lines=61> */
.L_x_34029:
[----:B------:R-:W-:Y:S05]  /*12a00*/  BSYNC.RECONVERGENT B3 ;  /* 0x0000000000037941 */ /* 0x000fea0003800200 */
.L_x_34028:
        /* <DEDUP_REMOVED lines=9> */
.L_x_34027:
[----:B------:R-:W-:Y:S05]  /*12aa0*/  BSYNC.RECONVERGENT B2 ;  /* 0x0000000000027941 */ /* 0x000fea0003800200 */
.L_x_34026:
        /* <DEDUP_REMOVED lines=17> */
.L_x_34037:
        /* <DEDUP_REMOVED lines=13> */
.L_x_34039:
[----:B------:R-:W-:Y:S05]  /*12c90*/  BSYNC.RECONVERGENT B4 ;  /* 0x0000000000047941 */ /* 0x000fea0003800200 */
.L_x_34038:
        /* <DEDUP_REMOVED lines=61> */
.L_x_34036:
[----:B------:R-:W-:Y:S05]  /*13070*/  BSYNC.RECONVERGENT B3 ;  /* 0x0000000000037941 */ /* 0x000fea0003800200 */
.L_x_34035:
        /* <DEDUP_REMOVED lines=9> */
.L_x_34034:
[----:B------:R-:W-:Y:S05]  /*13110*/  BSYNC.RECONVERGENT B2 ;  /* 0x0000000000027941 */ /* 0x000fea0003800200 */
.L_x_34033:
        /* <DEDUP_REMOVED lines=17> */
.L_x_34044:
        /* <DEDUP_REMOVED lines=13> */
.L_x_34046:
[----:B------:R-:W-:Y:S05]  /*13300*/  BSYNC.RECONVERGENT B4 ;  /* 0x0000000000047941 */ /* 0x000fea0003800200 */
.L_x_34045:
        /* <DEDUP_REMOVED lines=61> */
.L_x_34043:
[----:B------:R-:W-:Y:S05]  /*136e0*/  BSYNC.RECONVERGENT B3 ;  /* 0x0000000000037941 */ /* 0x000fea0003800200 */
.L_x_34042:
        /* <DEDUP_REMOVED lines=9> */
.L_x_34041:
[----:B------:R-:W-:Y:S05]  /*13780*/  BSYNC.RECONVERGENT B2 ;  /* 0x0000000000027941 */ /* 0x000fea0003800200 */
.L_x_34040:
        /* <DEDUP_REMOVED lines=17> */
.L_x_34051:
        /* <DEDUP_REMOVED lines=13> */
.L_x_34053:
[----:B------:R-:W-:Y:S05]  /*13970*/  BSYNC.RECONVERGENT B4 ;  /* 0x0000000000047941 */ /* 0x000fea0003800200 */
.L_x_34052:
        /* <DEDUP_REMOVED lines=51> */
[----:B------:R-:W-:Y:S01]  /*13cb0*/  IMAD.MOV.U32 R12, RZ, RZ, R128 ;  /* 0x000000ffff0c7224 */ /* 0x000fe200078e0080 */
        /* <DEDUP_REMOVED lines=9> */
.L_x_34050:
[----:B------:R-:W-:Y:S05]  /*13d50*/  BSYNC.RECONVERGENT B3 ;  /* 0x0000000000037941 */ /* 0x000fea0003800200 */
.L_x_34049:
        /* <DEDUP_REMOVED lines=9> */
.L_x_34048:
[----:B------:R-:W-:Y:S05]  /*13df0*/  BSYNC.RECONVERGENT B2 ;  /* 0x0000000000027941 */ /* 0x000fea0003800200 */
.L_x_34047:
        /* <DEDUP_REMOVED lines=17> */
.L_x_34058:
        /* <DEDUP_REMOVED lines=13> */
.L_x_34060:
[----:B------:R-:W-:Y:S05]  /*13fe0*/  BSYNC.RECONVERGENT B4 ;  /* 0x0000000000047941 */ /* 0x000fea0003800200 */
.L_x_34059:
        /* <DEDUP_REMOVED lines=61> */
.L_x_34057:
[----:B------:R-:W-:Y:S05]  /*143c0*/  BSYNC.RECONVERGENT B3 ;  /* 0x0000000000037941 */ /* 0x000fea0003800200 */
.L_x_34056:
        /* <DEDUP_REMOVED lines=9> */
.L_x_34055:
[----:B------:R-:W-:Y:S05]  /*14460*/  BSYNC.RECONVERGENT B2 ;  /* 0x0000000000027941 */ /* 0x000fea0003800200 */
.L_x_34054:
        /* <DEDUP_REMOVED lines=17> */
.L_x_34065:
        /* <DEDUP_REMOVED lines=13> */
.L_x_34067:
[----:B------:R-:W-:Y:S05]  /*14650*/  BSYNC.RECONVERGENT B4 ;  /* 0x0000000000047941 */ /* 0x000fea0003800200 */
.L_x_34066:
        /* <DEDUP_REMOVED lines=61> */
.L_x_34064:
[----:B------:R-:W-:Y:S05]  /*14a30*/  BSYNC.RECONVERGENT B3 ;  /* 0x0000000000037941 */ /* 0x000fea0003800200 */
.L_x_34063:
        /* <DEDUP_REMOVED lines=9> */
.L_x_34062:
[----:B------:R-:W-:Y:S05]  /*14ad0*/  BSYNC.RECONVERGENT B2 ;  /* 0x0000000000027941 */ /* 0x000fea0003800200 */
.L_x_34061:
        /* <DEDUP_REMOVED lines=16> */
.L_x_34070:
        /* <DEDUP_REMOVED lines=13> */
.L_x_34072:
[----:B------:R-:W-:Y:S05]  /*14cb0*/  BSYNC.RECONVERGENT B3 ;  /* 0x0000000000037941 */ /* 0x000fea0003800200 */
.L_x_34071:
        /* <DEDUP_REMOVED lines=61> */
.L_x_34069:
[----:B------:R-:W-:Y:S05]  /*15090*/  BSYNC.RECONVERGENT B2 ;  /* 0x0000000000027941 */ /* 0x000fea0003800200 */
.L_x_34068:
        /* <DEDUP_REMOVED lines=9> */
.L_x_34013:
[----:B------:R-:W-:Y:S05]  /*15130*/  BSYNC.RECONVERGENT B1 ;  /* 0x0000000000017941 */ /* 0x000fea0003800200 */
.L_x_33962:
        /* <DEDUP_REMOVED lines=27> */
.L_x_34074:
[----:B------:R-:W-:Y:S05]  /*152f0*/  BSYNC.RECONVERGENT B1 ;  /* 0x0000000000017941 */ /* 0x000fea0003800200 */
.L_x_34073:
[----:B------:R-:W-:Y:S01]  /*15300*/  VIADD R125, R125, 0x20 ;  /* 0x000000207d7d7836 */ /* 0x000fe20000000000 */
[----:B------:R-:W-:-:S07]  /*15310*/  IADD3 R119, PT, PT, R119, 0x20, RZ ;  /* 0x0000002077777810 */ /* 0x000fce0007ffe0ff */
.L_x_33959:
[----:B------:R-:W-:Y:S05]  /*15320*/  BSYNC.RECONVERGENT B0 ;  /* 0x0000000000007941 */ /* 0x000fea0003800200 */
.L_x_33958:
[----:B------:R-:W-:Y:S01]  /*15330*/  ISETP.GE.U32.AND P2, PT, R7, 0x80, PT ;  /* 0x000000800700780c */ /* 0x000fe20003f46070 */
[----:B------:R-:W-:Y:S03]  /*15340*/  BSSY.RECONVERGENT B0, `(.L_x_34075) ;  /* 0x00006c0000007945 */ /* 0x000fe60003800200 */
[----:B01----:R-:W-:-:S09]  /*15350*/  P2R R128, PR, RZ, 0x4 ;  /* 0x00000004ff807803 */ /* 0x003fd20000000000 */
[----:B------:R-:W-:Y:S05]  /*15360*/  @!P2 BRA `(.L_x_34076) ;  /* 0x0000006800f4a947 */ /* 0x000fea0003800000 */
[----:B------:R-:W-:Y:S04]  /*15370*/  BSSY.RECONVERGENT B1, `(.L_x_34077) ;  /* 0x0000005000017945 */ /* 0x000fe80003800200 */
[----:B------:R-:W-:Y:S05]  /*15380*/  @!P1 BRA `(.L_x_34078) ;  /* 0x00000000000c9947 */ /* 0x000fea0003800000 */
[----:B------:R-:W0:Y:S02]  /*15390*/  LDC.64 R64, c[0x0][0x390] ;  /* 0x0000e400ff407b82 */ /* 0x000e240000000a00 */
[----:B0-----:R-:W-:-:S06]  /*153a0*/  IMAD.WIDE.U32 R64, R119, 0x10, R64 ;  /* 0x0000001077407825 */ /* 0x001fcc00078e0040 */
[----:B------:R-:W5:Y:S02]  /*153b0*/  LDG.E.128 R64, desc[UR6][R64.64] ;  /* 0x0000000640407981 */ /* 0x000f64000c1e1d00 */
.L_x_34078:
[----:B------:R-:W-:Y:S05]  /*153c0*/  BSYNC.RECONVERGENT B1 ;  /* 0x0000000000017941 */ /* 0x000fea0003800200 */
.L_x_34077:
        /* <DEDUP_REMOVED lines=29> */
.L_x_34085:
        /* <DEDUP_REMOVED lines=13> */
.L_x_34087:
[----:B------:R-:W-:Y:S05]  /*15670*/  BSYNC.RECONVERGENT B4 ;  /* 0x0000000000047941 */ /* 0x000fea0003800200 */
.L_x_34086:
        /* <DEDUP_REMOVED lines=57> */
[----:B------:R-:W-:Y:S01]  /*15a10*/  HFMA2 R129, -RZ, RZ, 0, 0 ;  /* 0x00000000ff817431 */ /* 0x000fe200000001ff */
[----:B------:R-:W-:Y:S01]  /*15a20*/  LOP3.LUT R6, R133, R132, R135, 0x96, !PT ;  /* 0x0000008485067212 */ /* 0x000fe200078e9687 */
[----:B------:R-:W-:Y:S01]  /*15a30*/  IMAD.MOV.U32 R2, RZ, RZ, R4 ;  /* 0x000000ffff027224 */ /* 0x000fe200078e0004 */
[----:B------:R-:W-:-:S07]  /*15a40*/  MOV R132, R134 ;  /* 0x0000008600847202 */ /* 0x000fce0000000f00 */
.L_x_34084:
[----:B------:R-:W-:Y:S05]  /*15a50*/  BSYNC.RECONVERGENT B3 ;  /* 0x0000000000037941 */ /* 0x000fea0003800200 */
.L_x_34083:
        /* <DEDUP_REMOVED lines=10> */
.L_x_34082:
[----:B------:R-:W-:Y:S05]  /*15b00*/  BSYNC.RECONVERGENT B2 ;  /* 0x0000000000027941 */ /* 0x000fea0003800200 */
.L_x_34081:
        /* <DEDUP_REMOVED lines=20> */
.L_x_34092:
        /* <DEDUP_REMOVED lines=13> */
.L_x_34094:
[----:B------:R-:W-:Y:S05]  /*15d20*/  BSYNC.RECONVERGENT B4 ;  /* 0x0000000000047941 */ /* 0x000fea0003800200 */
.L_x_34093:
        /* <DEDUP_REMOVED lines=57> */
[----:B------:R-:W-:Y:S01]  /*160c0*/  MOV R2, R138 ;  /* 0x0000008a00027202 */ /* 0x000fe20000000f00 */
[----:B------:R-:W-:Y:S01]  /*160d0*/  IMAD.MOV.U32 R0, RZ, RZ, R134 ;  /* 0x000000ffff007224 */ /* 0x000fe200078e0086 */
[----:B------:R-:W-:Y:S02]  /*160e0*/  LOP3.LUT R6, R9, R4, R135, 0x96, !PT ;  /* 0x0000000409067212 */ /* 0x000fe400078e9687 */
[----:B------:R-:W-:-:S07]  /*160f0*/  MOV R4, R132 ;  /* 0x0000008400047202 */ /* 0x000fce0000000f00 */
.L_x_34091:
[----:B------:R-:W-:Y:S05]  /*16100*/  BSYNC.RECONVERGENT B3 ;  /* 0x0000000000037941 */ /* 0x000fea0003800200 */
.L_x_34090:
        /* <DEDUP_REMOVED lines=10> */
.L_x_34089:
[----:B------:R-:W-:Y:S05]  /*161b0*/  BSYNC.RECONVERGENT B2 ;  /* 0x0000000000027941 */ /* 0x000fea0003800200 */
.L_x_34088:
        /* <DEDUP_REMOVED lines=20> */
.L_x_34099:
        /* <DEDUP_REMOVED lines=13> */
.L_x_34101:
[----:B------:R-:W-:Y:S05]  /*163d0*/  BSYNC.RECONVERGENT B4 ;  /* 0x0000000000047941 */ /* 0x000fea0003800200 */
.L_x_34100:
        /* <DEDUP_REMOVED lines=57> */
[----:B------:R-:W-:Y:S02]  /*16770*/  HFMA2 R129, -RZ, RZ, 0, 0 ;  /* 0x00000000ff817431 */ /* 0x000fe400000001ff */
[----:B------:R-:W-:Y:S01]  /*16780*/  IMAD.MOV.U32 R2, RZ, RZ, R4 ;  /* 0x000000ffff027224 */ /* 0x000fe200078e0004 */
[----:B------:R-:W-:Y:S02]  /*16790*/  LOP3.LUT R6, R133, R132, R135, 0x96, !PT ;  /* 0x0000008485067212 */ /* 0x000fe400078e9687 */
[----:B------:R-:W-:-:S07]  /*167a0*/  MOV R4, R134 ;  /* 0x0000008600047202 */ /* 0x000fce0000000f00 */
.L_x_34098:
[----:B------:R-:W-:Y:S05]  /*167b0*/  BSYNC.RECONVERGENT B3 ;  /* 0x0000000000037941 */ /* 0x000fea0003800200 */
.L_x_34097:
        /* <DEDUP_REMOVED lines=10> */
.L_x_34096:
[----:B------:R-:W-:Y:S05]  /*16860*/  BSYNC.RECONVERGENT B2 ;  /* 0x0000000000027941 */ /* 0x000fea0003800200 */
.L_x_34095:
        /* <DEDUP_REMOVED lines=20> */
.L_x_34106:
        /* <DEDUP_REMOVED lines=13> */
.L_x_34108:
[----:B------:R-:W-:Y:S05]  /*16a80*/  BSYNC.RECONVERGENT B4 ;  /* 0x0000000000047941 */ /* 0x000fea0003800200 */
.L_x_34107:
        /* <DEDUP_REMOVED lines=61> */
.L_x_34105:
[----:B------:R-:W-:Y:S05]  /*16e60*/  BSYNC.RECONVERGENT B3 ;  /* 0x0000000000037941 */ /* 0x000fea0003800200 */
.L_x_34104:
        /* <DEDUP_REMOVED lines=10> */
.L_x_34103:
[----:B------:R-:W-:Y:S05]  /*16f10*/  BSYNC.RECONVERGENT B2 ;  /* 0x0000000000027941 */ /* 0x000fea0003800200 */
.L_x_34102:
        /* <DEDUP_REMOVED lines=20> */
.L_x_34113:
        /* <DEDUP_REMOVED lines=13> */
.L_x_34115:
[----:B------:R-:W-:Y:S05]  /*17130*/  BSYNC.RECONVERGENT B4 ;  /* 0x0000000000047941 */ /* 0x000fea0003800200 */
.L_x_34114:
        /* <DEDUP_REMOVED lines=61> */
.L_x_34112:
[----:B------:R-:W-:Y:S05]  /*17510*/  BSYNC.RECONVERGENT B3 ;  /* 0x0000000000037941 */ /* 0x000fea0003800200 */
.L_x_34111:
        /* <DEDUP_REMOVED lines=10> */
.L_x_34110:
[----:B------:R-:W-:Y:S05]  /*175c0*/  BSYNC.RECONVERGENT B2 ;  /* 0x0000000000027941 */ /* 0x000fea0003800200 */
.L_x_34109:
        /* <DEDUP_REMOVED lines=20> */
.L_x_34120:
        /* <DEDUP_REMOVED lines=13> */
.L_x_34122:
[----:B------:R-:W-:Y:S05]  /*177e0*/  BSYNC.RECONVERGENT B4 ;  /* 0x0000000000047941 */ /* 0x000fea0003800200 */
.L_x_34121:
        /* <DEDUP_REMOVED lines=59> */
[----:B------:R-:W-:Y:S02]  /*17ba0*/  LOP3.LUT R6, R13, R132, R135, 0x96, !PT ;  /* 0x000000840d067212 */ /* 0x000fe400078e9687 */
[----:B------:R-:W-:-:S07]  /*17bb0*/  MOV R13, R4 ;  /* 0x00000004000d7202 */ /* 0x000fce0000000f00 */
.L_x_34119:
[----:B------:R-:W-:Y:S05]  /*17bc0*/  BSYNC.RECONVERGENT B3 ;  /* 0x0000000000037941 */ /* 0x000fea0003800200 */
.L_x_34118:
        /* <DEDUP_REMOVED lines=10> */
.L_x_34117:
[----:B------:R-:W-:Y:S05]  /*17c70*/  BSYNC.RECONVERGENT B2 ;  /* 0x0000000000027941 */ /* 0x000fea0003800200 */
.L_x_34116:
        /* <DEDUP_REMOVED lines=20> */
.L_x_34127:
        /* <DEDUP_REMOVED lines=13> */
.L_x_34129:
[----:B------:R-:W-:Y:S05]  /*17e90*/  BSYNC.RECONVERGENT B4 ;  /* 0x0000000000047941 */ /* 0x000fea0003800200 */
.L_x_34128:
        /* <DEDUP_REMOVED lines=61> */
.L_x_34126:
[----:B------:R-:W-:Y:S05]  /*18270*/  BSYNC.RECONVERGENT B3 ;  /* 0x0000000000037941 */ /* 0x000fea0003800200 */
.L_x_34125:
        /* <DEDUP_REMOVED lines=10> */
.L_x_34124:
[----:B------:R-:W-:Y:S05]  /*18320*/  BSYNC.RECONVERGENT B2 ;  /* 0x0000000000027941 */ /* 0x000fea0003800200 */
.L_x_34123:
        /* <DEDUP_REMOVED lines=19> */
.L_x_34133:
        /* <DEDUP_REMOVED lines=13> */
.L_x_34135:
[----:B------:R-:W-:Y:S05]  /*18530*/  BSYNC.RECONVERGENT B3 ;  /* 0x0000000000037941 */ /* 0x000fea0003800200 */
.L_x_34134:
        /* <DEDUP_REMOVED lines=59> */
[----:B------:R-:W-:-:S07]  /*188f0*/  HFMA2 R4, -RZ, RZ, 0, 0 ;  /* 0x00000000ff047431 */ /* 0x000fce00000001ff */
.L_x_34132:
[----:B------:R-:W-:Y:S05]  /*18900*/  BSYNC.RECONVERGENT B2 ;  /* 0x0000000000027941 */ /* 0x000fea0003800200 */
.L_x_34131:
        /* <DEDUP_REMOVED lines=11> */
.L_x_34080:
        /* <DEDUP_REMOVED lines=21> */
.L_x_34140:
        /* <DEDUP_REMOVED lines=13> */
.L_x_34142:
[----:B------:R-:W-:Y:S05]  /*18be0*/  BSYNC.RECONVERGENT B4 ;  /* 0x0000000000047941 */ /* 0x000fea0003800200 */
.L_x_34141:
        /* <DEDUP_REMOVED lines=60> */
.L_x_34139:
[----:B------:R-:W-:Y:S05]  /*18fb0*/  BSYNC.RECONVERGENT B3 ;  /* 0x0000000000037941 */ /* 0x000fea0003800200 */
.L_x_34138:
        /* <DEDUP_REMOVED lines=9> */
.L_x_34137:
[----:B------:R-:W-:Y:S05]  /*19050*/  BSYNC.RECONVERGENT B2 ;  /* 0x0000000000027941 */ /* 0x000fea0003800200 */
.L_x_34136:
        /* <DEDUP_REMOVED lines=17> */
.L_x_34147:
        /* <DEDUP_REMOVED lines=13> */
.L_x_34149:
[----:B------:R-:W-:Y:S05]  /*19240*/  BSYNC.RECONVERGENT B4 ;  /* 0x0000000000047941 */ /* 0x000fea0003800200 */
.L_x_34148:
        /* <DEDUP_REMOVED lines=61> */
.L_x_34146:
[----:B------:R-:W-:Y:S05]  /*19620*/  BSYNC.RECONVERGENT B3 ;  /* 0x0000000000037941 */ /* 0x000fea0003800200 */
.L_x_34145:
        /* <DEDUP_REMOVED lines=9> */
.L_x_34144:
[----:B------:R-:W-:Y:S05]  /*196c0*/  BSYNC.RECONVERGENT B2 ;  /* 0x0000000000027941 */ /* 0x000fea0003800200 */
.L_x_34143:
        /* <DEDUP_REMOVED lines=17> */
.L_x_34154:
        /* <DEDUP_REMOVED lines=13> */
.L_x_34156:
[----:B------:R-:W-:Y:S05]  /*198b0*/  BSYNC.RECONVERGENT B4 ;  /* 0x0000000000047941 */ /* 0x000fea0003800200 */
.L_x_34155:
        /* <DEDUP_REMOVED lines=61> */
.L_x_34153:
[----:B------:R-:W-:Y:S05]  /*19c90*/  BSYNC.RECONVERGENT B3 ;  /* 0x0000000000037941 */ /* 0x000fea0003800200 */
.L_x_34152:
        /* <DEDUP_REMOVED lines=9> */
.L_x_34151:
[----:B------:R-:W-:Y:S05]  /*19d30*/  BSYNC.RECONVERGENT B2 ;  /* 0x0000000000027941 */ /* 0x000fea0003800200 */
.L_x_34150:
        /* <DEDUP_REMOVED lines=17> */
.L_x_34161:
        /* <DEDUP_REMOVED lines=13> */
.L_x_34163:
[----:B------:R-:W-:Y:S05]  /*19f20*/  BSYNC.RECONVERGENT B4 ;  /* 0x0000000000047941 */ /* 0x000fea0003800200 */
.L_x_34162:
        /* <DEDUP_REMOVED lines=61> */
.L_x_34160:
[----:B------:R-:W-:Y:S05]  /*1a300*/  BSYNC.RECONVERGENT B3 ;  /* 0x0000000000037941 */ /* 0x000fea0003800200 */
.L_x_34159:
        /* <DEDUP_REMOVED lines=9> */
.L_x_34158:
[----:B------:R-:W-:Y:S05]  /*1a3a0*/  BSYNC.RECONVERGENT B2 ;  /* 0x0000000000027941 */ /* 0x000fea0003800200 */
.L_x_34157:
        /* <DEDUP_REMOVED lines=17> */
.L_x_34168:
        /* <DEDUP_REMOVED lines=13> */
.L_x_34170:
[----:B------:R-:W-:Y:S05]  /*1a590*/  BSYNC.RECONVERGENT B4 ;  /* 0x0000000000047941 */ /* 0x000fea0003800200 */
.L_x_34169:
        /* <DEDUP_REMOVED lines=61> */
.L_x_34167:
[----:B------:R-:W-:Y:S05]  /*1a970*/  BSYNC.RECONVERGENT B3 ;  /* 0x0000000000037941 */ /* 0x000fea0003800200 */
.L_x_34166:
        /* <DEDUP_REMOVED lines=9> */
.L_x_34165:
[----:B------:R-:W-:Y:S05]  /*1aa10*/  BSYNC.RECONVERGENT B2 ;  /* 0x0000000000027941 */ /* 0x000fea0003800200 */
.L_x_34164:
        /* <DEDUP_REMOVED lines=17> */
.L_x_34175:
        /* <DEDUP_REMOVED lines=13> */
.L_x_34177:
[----:B------:R-:W-:Y:S05]  /*1ac00*/  BSYNC.RECONVERGENT B4 ;  /* 0x0000000000047941 */ /* 0x000fea0003800200 */
.L_x_34176:
        /* <DEDUP_REMOVED lines=61> */
.L_x_34174:
[----:B------:R-:W-:Y:S05]  /*1afe0*/  BSYNC.RECONVERGENT B3 ;  /* 0x0000000000037941 */ /* 0x000fea0003800200 */
.L_x_34173:
        /* <DEDUP_REMOVED lines=9> */
.L_x_34172:
[----:B------:R-:W-:Y:S05]  /*1b080*/  BSYNC.RECONVERGENT B2 ;  /* 0x0000000000027941 */ /* 0x000fea0003800200 */
.L_x_34171:
        /* <DEDUP_REMOVED lines=17> */
.L_x_34182:
        /* <DEDUP_REMOVED lines=13> */
.L_x_34184:
[----:B------:R-:W-:Y:S05]  /*1b270*/  BSYNC.RECONVERGENT B4 ;  /* 0x0000000000047941 */ /* 0x000fea0003800200 */
.L_x_34183:
        /* <DEDUP_REMOVED lines=61> */
.L_x_34181:
[----:B------:R-:W-:Y:S05]  /*1b650*/  BSYNC.RECONVERGENT B3 ;  /* 0x0000000000037941 */ /* 0x000fea0003800200 */
.L_x_34180:
        /* <DEDUP_REMOVED lines=9> */
.L_x_34179:
[----:B------:R-:W-:Y:S05]  /*1b6f0*/  BSYNC.RECONVERGENT B2 ;  /* 0x0000000000027941 */ /* 0x000fea0003800200 */
.L_x_34178:
        /* <DEDUP_REMOVED lines=16> */
.L_x_34187:
        /* <DEDUP_REMOVED lines=13> */
.L_x_34189:
[----:B------:R-:W-:Y:S05]  /*1b8d0*/  BSYNC.RECONVERGENT B3 ;  /* 0x0000000000037941 */ /* 0x000fea0003800200 */
.L_x_34188:
        /* <DEDUP_REMOVED lines=61> */
.L_x_34186:
[----:B------:R-:W-:Y:S05]  /*1bcb0*/  BSYNC.RECONVERGENT B2 ;  /* 0x0000000000027941 */ /* 0x000fea0003800200 */
.L_x_34185:
        /* <DEDUP_REMOVED lines=9> */
.L_x_34130:
[----:B------:R-:W-:Y:S05]  /*1bd50*/  BSYNC.RECONVERGENT B1 ;  /* 0x0000000000017941 */ /* 0x000fea0003800200 */
.L_x_34079:
        /* <DEDUP_REMOVED lines=27> */
.L_x_34191:
[----:B------:R-:W-:Y:S05]  /*1bf10*/  BSYNC.RECONVERGENT B1 ;  /* 0x0000000000017941 */ /* 0x000fea0003800200 */
.L_x_34190:
[----:B------:R-:W-:Y:S01]  /*1bf20*/  VIADD R125, R125, 0x20 ;  /* 0x000000207d7d7836 */ /* 0x000fe20000000000 */
[----:B------:R-:W-:-:S07]  /*1bf30*/  IADD3 R119, PT, PT, R119, 0x20, RZ ;  /* 0x0000002077777810 */ /* 0x000fce0007ffe0ff */
.L_x_34076:
[----:B------:R-:W-:Y:S05]  /*1bf40*/  BSYNC.RECONVERGENT B0 ;  /* 0x0000000000007941 */ /* 0x000fea0003800200 */
.L_x_34075:
        /* <DEDUP_REMOVED lines=9> */
.L_x_34195:
[----:B------:R-:W-:Y:S05]  /*1bfe0*/  BSYNC.RECONVERGENT B1 ;  /* 0x0000000000017941 */ /* 0x000fea0003800200 */
.L_x_34194:
        /* <DEDUP_REMOVED lines=29> */
.L_x_34202:
        /* <DEDUP_REMOVED lines=13> */
.L_x_34204:
[----:B------:R-:W-:Y:S05]  /*1c290*/  BSYNC.RECONVERGENT B4 ;  /* 0x0000000000047941 */ /* 0x000fea0003800200 */
.L_x_34203:
        /* <DEDUP_REMOVED lines=60> */
.L_x_34201:
[----:B------:R-:W-:Y:S05]  /*1c660*/  BSYNC.RECONVERGENT B3 ;  /* 0x0000000000037941 */ /* 0x000fea0003800200 */
.L_x_34200:
        /* <DEDUP_REMOVED lines=10> */
.L_x_34199:
[----:B------:R-:W-:Y:S05]  /*1c710*/  BSYNC.RECONVERGENT B2 ;  /* 0x0000000000027941 */ /* 0x000fea0003800200 */
.L_x_34198:
        /* <DEDUP_REMOVED lines=20> */
.L_x_34209:
        /* <DEDUP_REMOVED lines=13> */
.L_x_34211:
[----:B------:R-:W-:Y:S05]  /*1c930*/  BSYNC.RECONVERGENT B4 ;  /* 0x0000000000047941 */ /* 0x000fea0003800200 */
.L_x_34210:
        /* <DEDUP_REMOVED lines=60> */
.L_x_34208:
[----:B------:R-:W-:Y:S05]  /*1cd00*/  BSYNC.RECONVERGENT B3 ;  /* 0x0000000000037941 */ /* 0x000fea0003800200 */
.L_x_34207:
        /* <DEDUP_REMOVED lines=10> */
.L_x_34206:
[----:B------:R-:W-:Y:S05]  /*1cdb0*/  BSYNC.RECONVERGENT B2 ;  /* 0x0000000000027941 */ /* 0x000fea0003800200 */
.L_x_34205:
        /* <DEDUP_REMOVED lines=20> */
.L_x_34216:
        /* <DEDUP_REMOVED lines=13> */
.L_x_34218:
[----:B------:R-:W-:Y:S05]  /*1cfd0*/  BSYNC.RECONVERGENT B4 ;  /* 0x0000000000047941 */ /* 0x000fea0003800200 */
.L_x_34217:
        /* <DEDUP_REMOVED lines=60> */
[----:B------:R-:W-:-:S07]  /*1d3a0*/  MOV R0, R132 ;  /* 0x0000008400007202 */ /* 0x000fce0000000f00 */
.L_x_34215:
[----:B------:R-:W-:Y:S05]  /*1d3b0*/  BSYNC.RECONVERGENT B3 ;  /* 0x0000000000037941 */ /* 0x000fea0003800200 */
.L_x_34214:
        /* <DEDUP_REMOVED lines=10> */
.L_x_34213:
[----:B------:R-:W-:Y:S05]  /*1d460*/  BSYNC.RECONVERGENT B2 ;  /* 0x0000000000027941 */ /* 0x000fea0003800200 */
.L_x_34212:
        /* <DEDUP_REMOVED lines=20> */
.L_x_34223:
        /* <DEDUP_REMOVED lines=13> */
.L_x_34225:
[----:B------:R-:W-:Y:S05]  /*1d680*/  BSYNC.RECONVERGENT B4 ;  /* 0x0000000000047941 */ /* 0x000fea0003800200 */
.L_x_34224:
        /* <DEDUP_REMOVED lines=56> */
[----:B------:R-:W-:-:S05]  /*1da10*/  VIADD R11, R131, 0x96a522ad ;  /* 0x96a522ad830b7836 */ /* 0x000fca0000000000 */
[----:B------:R-:W-:Y:S01]  /*1da20*/  LOP3.LUT R6, R11, R4, R133, 0x96, !PT ;  /* 0x000000040b067212 */ /* 0x000fe200078e9685 */
[----:B------:R-:W-:Y:S02]  /*1da30*/  HFMA2 R4, -RZ, RZ, 0, 0 ;  /* 0x00000000ff047431 */ /* 0x000fe400000001ff */
[----:B------:R-:W-:-:S07]  /*1da40*/  IMAD.MOV.U32 R11, RZ, RZ, R0 ;  /* 0x000000ffff0b7224 */ /* 0x000fce00078e0000 */
.L_x_34222:
[----:B------:R-:W-:Y:S05]  /*1da50*/  BSYNC.RECONVERGENT B3 ;  /* 0x0000000000037941 */ /* 0x000fea0003800200 */
.L_x_34221:
        /* <DEDUP_REMOVED lines=10> */
.L_x_34220:
[----:B------:R-:W-:Y:S05]  /*1db00*/  BSYNC.RECONVERGENT B2 ;  /* 0x0000000000027941 */ /* 0x000fea0003800200 */
.L_x_34219:
        /* <DEDUP_REMOVED lines=20> */
.L_x_34230:
        /* <DEDUP_REMOVED lines=13> */
.L_x_34232:
[----:B------:R-:W-:Y:S05]  /*1dd20*/  BSYNC.RECONVERGENT B4 ;  /* 0x0000000000047941 */ /* 0x000fea0003800200 */
.L_x_34231:
        /* <DEDUP_REMOVED lines=61> */
.L_x_34229:
[----:B------:R-:W-:Y:S05]  /*1e100*/  BSYNC.RECONVERGENT B3 ;  /* 0x0000000000037941 */ /* 0x000fea0003800200 */
.L_x_34228:
        /* <DEDUP_REMOVED lines=10> */
.L_x_34227:
[----:B------:R-:W-:Y:S05]  /*1e1b0*/  BSYNC.RECONVERGENT B2 ;  /* 0x0000000000027941 */ /* 0x000fea0003800200 */
.L_x_34226:
        /* <DEDUP_REMOVED lines=20> */
.L_x_34237:
        /* <DEDUP_REMOVED lines=13> */
.L_x_34239:
[----:B------:R-:W-:Y:S05]  /*1e3d0*/  BSYNC.RECONVERGENT B4 ;  /* 0x0000000000047941 */ /* 0x000fea0003800200 */
.L_x_34238:
        /* <DEDUP_REMOVED lines=60> */
.L_x_34236:
[----:B------:R-:W-:Y:S05]  /*1e7a0*/  BSYNC.RECONVERGENT B3 ;  /* 0x0000000000037941 */ /* 0x000fea0003800200 */
.L_x_34235:
        /* <DEDUP_REMOVED lines=10> */
.L_x_34234:
[----:B------:R-:W-:Y:S05]  /*1e850*/  BSYNC.RECONVERGENT B2 ;  /* 0x0000000000027941 */ /* 0x000fea0003800200 */
.L_x_34233:
        /* <DEDUP_REMOVED lines=20> */
.L_x_34244:
        /* <DEDUP_REMOVED lines=13> */
.L_x_34246:
[----:B------:R-:W-:Y:S05]  /*1ea70*/  BSYNC.RECONVERGENT B4 ;  /* 0x0000000000047941 */ /* 0x000fea0003800200 */
.L_x_34245:
        /* <DEDUP_REMOVED lines=61> */
.L_x_34243:
[----:B------:R-:W-:Y:S05]  /*1ee50*/  BSYNC.RECONVERGENT B3 ;  /* 0x0000000000037941 */ /* 0x000fea0003800200 */
.L_x_34242:
        /* <DEDUP_REMOVED lines=10> */
.L_x_34241:
[----:B------:R-:W-:Y:S05]  /*1ef00*/  BSYNC.RECONVERGENT B2 ;  /* 0x0000000000027941 */ /* 0x000fea0003800200 */
.L_x_34240:
        /* <DEDUP_REMOVED lines=19> */
.L_x_34250:
        /* <DEDUP_REMOVED lines=13> */
.L_x_34252:
[----:B------:R-:W-:Y:S05]  /*1f110*/  BSYNC.RECONVERGENT B3 ;  /* 0x0000000000037941 */ /* 0x000fea0003800200 */
.L_x_34251:
        /* <DEDUP_REMOVED lines=60> */
.L_x_34249:
[----:B------:R-:W-:Y:S05]  /*1f4e0*/  BSYNC.RECONVERGENT B2 ;  /* 0x0000000000027941 */ /* 0x000fea0003800200 */
.L_x_34248:
        /* <DEDUP_REMOVED lines=11> */
.L_x_34197:
        /* <DEDUP_REMOVED lines=21> */
.L_x_34257:
        /* <DEDUP_REMOVED lines=13> */
.L_x_34259:
[----:B------:R-:W-:Y:S05]  /*1f7c0*/  BSYNC.RECONVERGENT B4 ;  /* 0x0000000000047941 */ /* 0x000fea0003800200 */
.L_x_34258:
        /* <DEDUP_REMOVED lines=40> */
[C---:B------:R-:W-:Y:S01]  /*1fa50*/  VIADD R105, R131.reuse, 0xdb3d7428 ;  /* 0xdb3d742883697836 */ /* 0x040fe20000000000 */
        /* <DEDUP_REMOVED lines=19> */
.L_x_34256:
[----:B------:R-:W-:Y:S05]  /*1fb90*/  BSYNC.RECONVERGENT B3 ;  /* 0x0000000000037941 */ /* 0x000fea0003800200 */
.L_x_34255:
        /* <DEDUP_REMOVED lines=9> */
.L_x_34254:
[----:B------:R-:W-:Y:S05]  /*1fc30*/  BSYNC.RECONVERGENT B2 ;  /* 0x0000000000027941 */ /* 0x000fea0003800200 */
.L_x_34253:
        /* <DEDUP_REMOVED lines=17> */
.L_x_34264:
        /* <DEDUP_REMOVED lines=13> */
.L_x_34266:
[----:B------:R-:W-:Y:S05]  /*1fe20*/  BSYNC.RECONVERGENT B4 ;  /* 0x0000000000047941 */ /* 0x000fea0003800200 */
.L_x_34265:
        /* <DEDUP_REMOVED lines=61> */
.L_x_34263:
[----:B------:R-:W-:Y:S05]  /*20200*/  BSYNC.RECONVERGENT B3 ;  /* 0x0000000000037941 */ /* 0x000fea0003800200 */
.L_x_34262:
        /* <DEDUP_REMOVED lines=9> */
.L_x_34261:
[----:B------:R-:W-:Y:S05]  /*202a0*/  BSYNC.RECONVERGENT B2 ;  /* 0x0000000000027941 */ /* 0x000fea0003800200 */
.L_x_34260:
        /* <DEDUP_REMOVED lines=17> */
.L_x_34271:
        /* <DEDUP_REMOVED lines=13> */
.L_x_34273:
[----:B------:R-:W-:Y:S05]  /*20490*/  BSYNC.RECONVERGENT B4 ;  /* 0x0000000000047941 */ /* 0x000fea0003800200 */
.L_x_34272:
        /* <DEDUP_REMOVED lines=61> */
.L_x_34270:
[----:B------:R-:W-:Y:S05]  /*20870*/  BSYNC.RECONVERGENT B3 ;  /* 0x0000000000037941 */ /* 0x000fea0003800200 */
.L_x_34269:
        /* <DEDUP_REMOVED lines=9> */
.L_x_34268:
[----:B------:R-:W-:Y:S05]  /*20910*/  BSYNC.RECONVERGENT B2 ;  /* 0x0000000000027941 */ /* 0x000fea0003800200 */
.L_x_34267:
        /* <DEDUP_REMOVED lines=17> */
.L_x_34278:
        /* <DEDUP_REMOVED lines=13> */
.L_x_34280:
[----:B------:R-:W-:Y:S05]  /*20b00*/  BSYNC.RECONVERGENT B4 ;  /* 0x0000000000047941 */ /* 0x000fea0003800200 */
.L_x_34279:
        /* <DEDUP_REMOVED lines=61> */
.L_x_34277:
[----:B------:R-:W-:Y:S05]  /*20ee0*/  BSYNC.RECONVERGENT B3 ;  /* 0x0000000000037941 */ /* 0x000fea0003800200 */
.L_x_34276:
        /* <DEDUP_REMOVED lines=9> */
.L_x_34275:
[----:B------:R-:W-:Y:S05]  /*20f80*/  BSYNC.RECONVERGENT B2 ;  /* 0x0000000000027941 */ /* 0x000fea0003800200 */
.L_x_34274:
        /* <DEDUP_REMOVED lines=17> */
.L_x_34285:
        /* <DEDUP_REMOVED lines=13> */
.L_x_34287:
[----:B------:R-:W-:Y:S05]  /*21170*/  BSYNC.RECONVERGENT B4 ;  /* 0x0000000000047941 */ /* 0x000fea0003800200 */
.L_x_34286:
        /* <DEDUP_REMOVED lines=61> */
.L_x_34284:
[----:B------:R-:W-:Y:S05]  /*21550*/  BSYNC.RECONVERGENT B3 ;  /* 0x0000000000037941 */ /* 0x000fea0003800200 */
.L_x_34283:
        /* <DEDUP_REMOVED lines=9> */
.L_x_34282:
[----:B------:R-:W-:Y:S05]  /*215f0*/  BSYNC.RECONVERGENT B2 ;  /* 0x0000000000027941 */ /* 0x000fea0003800200 */
.L_x_34281:
        /* <DEDUP_REMOVED lines=17> */
.L_x_34292:
        /* <DEDUP_REMOVED lines=13> */
.L_x_34294:
[----:B------:R-:W-:Y:S05]  /*217e0*/  BSYNC.RECONVERGENT B4 ;  /* 0x0000000000047941 */ /* 0x000fea0003800200 */
.L_x_34293:
        /* <DEDUP_REMOVED lines=61> */
.L_x_34291:
[----:B------:R-:W-:Y:S05]  /*21bc0*/  BSYNC.RECONVERGENT B3 ;  /* 0x0000000000037941 */ /* 0x000fea0003800200 */
.L_x_34290:
        /* <DEDUP_REMOVED lines=9> */
.L_x_34289:
[----:B------:R-:W-:Y:S05]  /*21c60*/  BSYNC.RECONVERGENT B2 ;  /* 0x0000000000027941 */ /* 0x000fea0003800200 */
.L_x_34288:
        /* <DEDUP_REMOVED lines=17> */
.L_x_34299:
        /* <DEDUP_REMOVED lines=13> */
.L_x_34301:
[----:B------:R-:W-:Y:S05]  /*21e50*/  BSYNC.RECONVERGENT B4 ;  /* 0x0000000000047941 */ /* 0x000fea0003800200 */
.L_x_34300:
        /* <DEDUP_REMOVED lines=61> */
.L_x_34298:
[----:B------:R-:W-:Y:S05]  /*22230*/  BSYNC.RECONVERGENT B3 ;  /* 0x0000000000037941 */ /* 0x000fea0003800200 */
.L_x_34297:
        /* <DEDUP_REMOVED lines=9> */
.L_x_34296:
[----:B------:R-:W-:Y:S05]  /*222d0*/  BSYNC.RECONVERGENT B2 ;  /* 0x0000000000027941 */ /* 0x000fea0003800200 */
.L_x_34295:
        /* <DEDUP_REMOVED lines=16> */
.L_x_34304:
        /* <DEDUP_REMOVED lines=13> */
.L_x_34306:
[----:B------:R-:W-:Y:S05]  /*224b0*/  BSYNC.RECONVERGENT B3 ;  /* 0x0000000000037941 */ /* 0x000fea0003800200 */
.L_x_34305:
        /* <DEDUP_REMOVED lines=61> */
.L_x_34303:
[----:B------:R-:W-:Y:S05]  /*22890*/  BSYNC.RECONVERGENT B2 ;  /* 0x0000000000027941 */ /* 0x000fea0003800200 */
.L_x_34302:
        /* <DEDUP_REMOVED lines=9> */
.L_x_34247:
[----:B------:R-:W-:Y:S05]  /*22930*/  BSYNC.RECONVERGENT B1 ;  /* 0x0000000000017941 */ /* 0x000fea0003800200 */
.L_x_34196:
        /* <DEDUP_REMOVED lines=27> */
.L_x_34308:
[----:B------:R-:W-:Y:S05]  /*22af0*/  BSYNC.RECONVERGENT B1 ;  /* 0x0000000000017941 */ /* 0x000fea0003800200 */
.L_x_34307:
[----:B------:R-:W-:Y:S01]  /*22b00*/  VIADD R125, R125, 0x20 ;  /* 0x000000207d7d7836 */ /* 0x000fe20000000000 */
[----:B------:R-:W-:-:S07]  /*22b10*/  IADD3 R119, PT, PT, R119, 0x20, RZ ;  /* 0x0000002077777810 */ /* 0x000fce0007ffe0ff */
.L_x_34193:
[----:B------:R-:W-:Y:S05]  /*22b20*/  BSYNC.RECONVERGENT B0 ;  /* 0x0000000000007941 */ /* 0x000fea0003800200 */
.L_x_34192:
        /* <DEDUP_REMOVED lines=9> */
.L_x_34312:
[----:B------:R-:W-:Y:S05]  /*22bc0*/  BSYNC.RECONVERGENT B1 ;  /* 0x0000000000017941 */ /* 0x000fea0003800200 */
.L_x_34311:
        /* <DEDUP_REMOVED lines=29> */
.L_x_34319:
        /* <DEDUP_REMOVED lines=13> */
.L_x_34321:
[----:B------:R-:W-:Y:S05]  /*22e70*/  BSYNC.RECONVERGENT B4 ;  /* 0x0000000000047941 */ /* 0x000fea0003800200 */
.L_x_34320:
        /* <DEDUP_REMOVED lines=61> */
.L_x_34318:
[----:B------:R-:W-:Y:S05]  /*23250*/  BSYNC.RECONVERGENT B3 ;  /* 0x0000000000037941 */ /* 0x000fea0003800200 */
.L_x_34317:
        /* <DEDUP_REMOVED lines=10> */
.L_x_34316:
[----:B------:R-:W-:Y:S05]  /*23300*/  BSYNC.RECONVERGENT B2 ;  /* 0x0000000000027941 */ /* 0x000fea0003800200 */
.L_x_34315:
        /* <DEDUP_REMOVED lines=20> */
.L_x_34326:
        /* <DEDUP_REMOVED lines=13> */
.L_x_34328:
[----:B------:R-:W-:Y:S05]  /*23520*/  BSYNC.RECONVERGENT B4 ;  /* 0x0000000000047941 */ /* 0x000fea0003800200 */
.L_x_34327:
        /* <DEDUP_REMOVED lines=59> */
[----:B------:R-:W-:-:S07]  /*238e0*/  HFMA2 R4, -RZ, RZ, 0, 0 ;  /* 0x00000000ff047431 */ /* 0x000fce00000001ff */
.L_x_34325:
[----:B------:R-:W-:Y:S05]  /*238f0*/  BSYNC.RECONVERGENT B3 ;  /* 0x0000000000037941 */ /* 0x000fea0003800200 */
.L_x_34324:
        /* <DEDUP_REMOVED lines=10> */
.L_x_34323:
[----:B------:R-:W-:Y:S05]  /*239a0*/  BSYNC.RECONVERGENT B2 ;  /* 0x0000000000027941 */ /* 0x000fea0003800200 */
.L_x_34322:
        /* <DEDUP_REMOVED lines=20> */
.L_x_34333:
        /* <DEDUP_REMOVED lines=13> */
.L_x_34335:
[----:B------:R-:W-:Y:S05]  /*23bc0*/  BSYNC.RECONVERGENT B4 ;  /* 0x0000000000047941 */ /* 0x000fea0003800200 */
.L_x_34334:
        /* <DEDUP_REMOVED lines=61> */
.L_x_34332:
[----:B------:R-:W-:Y:S05]  /*23fa0*/  BSYNC.RECONVERGENT B3 ;  /* 0x0000000000037941 */ /* 0x000fea0003800200 */
.L_x_34331:
        /* <DEDUP_REMOVED lines=10> */
.L_x_34330:
[----:B------:R-:W-:Y:S05]  /*24050*/  BSYNC.RECONVERGENT B2 ;  /* 0x0000000000027941 */ /* 0x000fea0003800200 */
.L_x_34329:
        /* <DEDUP_REMOVED lines=20> */
.L_x_34340:
        /* <DEDUP_REMOVED lines=13> */
.L_x_34342:
[----:B------:R-:W-:Y:S05]  /*24270*/  BSYNC.RECONVERGENT B4 ;  /* 0x0000000000047941 */ /* 0x000fea0003800200 */
.L_x_34341:
        /* <DEDUP_REMOVED lines=60> */
.L_x_34339:
[----:B------:R-:W-:Y:S05]  /*24640*/  BSYNC.RECONVERGENT B3 ;  /* 0x0000000000037941 */ /* 0x000fea0003800200 */
.L_x_34338:
        /* <DEDUP_REMOVED lines=10> */
.L_x_34337:
[----:B------:R-:W-:Y:S05]  /*246f0*/  BSYNC.RECONVERGENT B2 ;  /* 0x0000000000027941 */ /* 0x000fea0003800200 */
.L_x_34336:
        /* <DEDUP_REMOVED lines=20> */
.L_x_34347:
        /* <DEDUP_REMOVED lines=13> */
.L_x_34349:
[----:B------:R-:W-:Y:S05]  /*24910*/  BSYNC.RECONVERGENT B4 ;  /* 0x0000000000047941 */ /* 0x000fea0003800200 */
.L_x_34348:
        /* <DEDUP_REMOVED lines=61> */
.L_x_34346:
[----:B------:R-:W-:Y:S05]  /*24cf0*/  BSYNC.RECONVERGENT B3 ;  /* 0x0000000000037941 */ /* 0x000fea0003800200 */
.L_x_34345:
        /* <DEDUP_REMOVED lines=10> */
.L_x_34344:
[----:B------:R-:W-:Y:S05]  /*24da0*/  BSYNC.RECONVERGENT B2 ;  /* 0x0000000000027941 */ /* 0x000fea0003800200 */
.L_x_34343:
        /* <DEDUP_REMOVED lines=20> */
.L_x_34354:
        /* <DEDUP_REMOVED lines=13> */
.L_x_34356:
[----:B------:R-:W-:Y:S05]  /*24fc0*/  BSYNC.RECONVERGENT B4 ;  /* 0x0000000000047941 */ /* 0x000fea0003800200 */
.L_x_34355:
        /* <DEDUP_REMOVED lines=60> */
.L_x_34353:
[----:B------:R-:W-:Y:S05]  /*25390*/  BSYNC.RECONVERGENT B3 ;  /* 0x0000000000037941 */ /* 0x000fea0003800200 */
.L_x_34352:
        /* <DEDUP_REMOVED lines=10> */
.L_x_34351:
[----:B------:R-:W-:Y:S05]  /*25440*/  BSYNC.RECONVERGENT B2 ;  /* 0x0000000000027941 */ /* 0x000fea0003800200 */
.L_x_34350:
        /* <DEDUP_REMOVED lines=20> */
.L_x_34361:
        /* <DEDUP_REMOVED lines=13> */
.L_x_34363:
[----:B------:R-:W-:Y:S05]  /*25660*/  BSYNC.RECONVERGENT B4 ;  /* 0x0000000000047941 */ /* 0x000fea0003800200 */
.L_x_34362:
        /* <DEDUP_REMOVED lines=61> */
.L_x_34360:
[----:B------:R-:W-:Y:S05]  /*25a40*/  BSYNC.RECONVERGENT B3 ;  /* 0x0000000000037941 */ /* 0x000fea0003800200 */
.L_x_34359:
        /* <DEDUP_REMOVED lines=10> */
.L_x_34358:
[----:B------:R-:W-:Y:S05]  /*25af0*/  BSYNC.RECONVERGENT B2 ;  /* 0x0000000000027941 */ /* 0x000fea0003800200 */
.L_x_34357:
        /* <DEDUP_REMOVED lines=19> */
.L_x_34367:
        /* <DEDUP_REMOVED lines=13> */
.L_x_34369:
[----:B------:R-:W-:Y:S05]  /*25d00*/  BSYNC.RECONVERGENT B3 ;  /* 0x0000000000037941 */ /* 0x000fea0003800200 */
.L_x_34368:
        /* <DEDUP_REMOVED lines=61> */
.L_x_34366:
[----:B------:R-:W-:Y:S05]  /*260e0*/  BSYNC.RECONVERGENT B2 ;  /* 0x0000000000027941 */ /* 0x000fea0003800200 */
.L_x_34365:
        /* <DEDUP_REMOVED lines=11> */
.L_x_34314:
        /* <DEDUP_REMOVED lines=21> */
.L_x_34374:
        /* <DEDUP_REMOVED lines=13> */
.L_x_34376:
[----:B------:R-:W-:Y:S05]  /*263c0*/  BSYNC.RECONVERGENT B4 ;  /* 0x0000000000047941 */ /* 0x000fea0003800200 */
.L_x_34375:
        /* <DEDUP_REMOVED lines=59> */
[----:B------:R-:W-:Y:S02]  /*26780*/  LOP3.LUT R6, R111, R108, R113, 0x96, !PT ;  /* 0x0000006c6f067212 */ /* 0x000fe400078e9671 */
[----:B------:R-:W-:-:S07]  /*26790*/  MOV R118, R112 ;  /* 0x0000007000767202 */ /* 0x000fce0000000f00 */
.L_x_34373:
[----:B------:R-:W-:Y:S05]  /*267a0*/  BSYNC.RECONVERGENT B3 ;  /* 0x0000000000037941 */ /* 0x000fea0003800200 */
.L_x_34372:
        /* <DEDUP_REMOVED lines=9> */
.L_x_34371:
[----:B------:R-:W-:Y:S05]  /*26840*/  BSYNC.RECONVERGENT B2 ;  /* 0x0000000000027941 */ /* 0x000fea0003800200 */
.L_x_34370:
        /* <DEDUP_REMOVED lines=17> */
.L_x_34381:
        /* <DEDUP_REMOVED lines=13> */
.L_x_34383:
[----:B------:R-:W-:Y:S05]  /*26a30*/  BSYNC.RECONVERGENT B4 ;  /* 0x0000000000047941 */ /* 0x000fea0003800200 */
.L_x_34382:
        /* <DEDUP_REMOVED lines=61> */
.L_x_34380:
[----:B------:R-:W-:Y:S05]  /*26e10*/  BSYNC.RECONVERGENT B3 ;  /* 0x0000000000037941 */ /* 0x000fea0003800200 */
.L_x_34379:
        /* <DEDUP_REMOVED lines=9> */
.L_x_34378:
[----:B------:R-:W-:Y:S05]  /*26eb0*/  BSYNC.RECONVERGENT B2 ;  /* 0x0000000000027941 */ /* 0x000fea0003800200 */
.L_x_34377:
        /* <DEDUP_REMOVED lines=17> */
.L_x_34388:
        /* <DEDUP_REMOVED lines=13> */
.L_x_34390:
[----:B------:R-:W-:Y:S05]  /*270a0*/  BSYNC.RECONVERGENT B4 ;  /* 0x0000000000047941 */ /* 0x000fea0003800200 */
.L_x_34389:
        /* <DEDUP_REMOVED lines=61> */
.L_x_34387:
[----:B------:R-:W-:Y:S05]  /*27480*/  BSYNC.RECONVERGENT B3 ;  /* 0x0000000000037941 */ /* 0x000fea0003800200 */
.L_x_34386:
        /* <DEDUP_REMOVED lines=9> */
.L_x_34385:
[----:B------:R-:W-:Y:S05]  /*27520*/  BSYNC.RECONVERGENT B2 ;  /* 0x0000000000027941 */ /* 0x000fea0003800200 */
.L_x_34384:
        /* <DEDUP_REMOVED lines=17> */
.L_x_34395:
        /* <DEDUP_REMOVED lines=13> */
.L_x_34397:
[----:B------:R-:W-:Y:S05]  /*27710*/  BSYNC.RECONVERGENT B4 ;  /* 0x0000000000047941 */ /* 0x000fea0003800200 */
.L_x_34396:
        /* <DEDUP_REMOVED lines=61> */
.L_x_34394:
[----:B------:R-:W-:Y:S05]  /*27af0*/  BSYNC.RECONVERGENT B3 ;  /* 0x0000000000037941 */ /* 0x000fea0003800200 */
.L_x_34393:
        /* <DEDUP_REMOVED lines=9> */
.L_x_34392:
[----:B------:R-:W-:Y:S05]  /*27b90*/  BSYNC.RECONVERGENT B2 ;  /* 0x0000000000027941 */ /* 0x000fea0003800200 */
.L_x_34391:
        /* <DEDUP_REMOVED lines=17> */
.L_x_34402:
        /* <DEDUP_REMOVED lines=13> */
.L_x_34404:
[----:B------:R-:W-:Y:S05]  /*27d80*/  BSYNC.RECONVERGENT B4 ;  /* 0x0000000000047941 */ /* 0x000fea0003800200 */
.L_x_34403:
        /* <DEDUP_REMOVED lines=61> */
.L_x_34401:
[----:B------:R-:W-:Y:S05]  /*28160*/  BSYNC.RECONVERGENT B3 ;  /* 0x0000000000037941 */ /* 0x000fea0003800200 */
.L_x_34400:
        /* <DEDUP_REMOVED lines=9> */
.L_x_34399:
[----:B------:R-:W-:Y:S05]  /*28200*/  BSYNC.RECONVERGENT B2 ;  /* 0x0000000000027941 */ /* 0x000fea0003800200 */
.L_x_34398:
        /* <DEDUP_REMOVED lines=17> */
.L_x_34409:
        /* <DEDUP_REMOVED lines=13> */
.L_x_34411:
[----:B------:R-:W-:Y:S05]  /*283f0*/  BSYNC.RECONVERGENT B4 ;  /* 0x0000000000047941 */ /* 0x000fea0003800200 */
.L_x_34410:
        /* <DEDUP_REMOVED lines=61> */
.L_x_34408:
[----:B------:R-:W-:Y:S05]  /*287d0*/  BSYNC.RECONVERGENT B3 ;  /* 0x0000000000037941 */ /* 0x000fea0003800200 */
.L_x_34407:
        /* <DEDUP_REMOVED lines=9> */
.L_x_34406:
[----:B------:R-:W-:Y:S05]  /*28870*/  BSYNC.RECONVERGENT B2 ;  /* 0x0000000000027941 */ /* 0x000fea0003800200 */
.L_x_34405:
        /* <DEDUP_REMOVED lines=17> */
.L_x_34416:
        /* <DEDUP_REMOVED lines=13> */
.L_x_34418:
[----:B------:R-:W-:Y:S05]  /*28a60*/  BSYNC.RECONVERGENT B4 ;  /* 0x0000000000047941 */ /* 0x000fea0003800200 */
.L_x_34417:
        /* <DEDUP_REMOVED lines=61> */
.L_x_34415:
[----:B------:R-:W-:Y:S05]  /*28e40*/  BSYNC.RECONVERGENT B3 ;  /* 0x0000000000037941 */ /* 0x000fea0003800200 */
.L_x_34414:
        /* <DEDUP_REMOVED lines=9> */
.L_x_34413:
[----:B------:R-:W-:Y:S05]  /*28ee0*/  BSYNC.RECONVERGENT B2 ;  /* 0x0000000000027941 */ /* 0x000fea0003800200 */
.L_x_34412:
        /* <DEDUP_REMOVED lines=20> */
.L_x_34421:
        /* <DEDUP_REMOVED lines=13> */
.L_x_34423:
[----:B------:R-:W-:Y:S05]  /*29100*/  BSYNC.RECONVERGENT B3 ;  /* 0x0000000000037941 */ /* 0x000fea0003800200 */
.L_x_34422:
        /* <DEDUP_REMOVED lines=36> */
[----:B------:R-:W-:-:S03]  /*29350*/  LOP3.LUT R5, R5, R4, R139, 0x96, !PT ;  /* 0x0000000405057212 */ /* 0x000fc600078e968b */
[----:B------:R-:W-:Y:S02]  /*29360*/  VIADD R15, R131, 0x646e171e ;  /* 0x646e171e830f7836 */ /* 0x000fe40000000000 */
        /* <DEDUP_REMOVED lines=23> */
.L_x_34420:
[----:B------:R-:W-:Y:S05]  /*294e0*/  BSYNC.RECONVERGENT B2 ;  /* 0x0000000000027941 */ /* 0x000fea0003800200 */
.L_x_34419:
        /* <DEDUP_REMOVED lines=9> */
.L_x_34364:
[----:B------:R-:W-:Y:S05]  /*29580*/  BSYNC.RECONVERGENT B1 ;  /* 0x0000000000017941 */ /* 0x000fea0003800200 */
.L_x_34313:
[----:B------:R-:W0:Y:S02]  /*29590*/  LDC.64 R134, c[0x0][0x3a8] ;  /* 0x0000ea00ff867b82 */ /* 0x000e240000000a00 */
        /* <DEDUP_REMOVED lines=24> */
.L_x_34310:
[----:B------:R-:W-:Y:S05]  /*29720*/  BSYNC.RECONVERGENT B0 ;  /* 0x0000000000007941 */ /* 0x000fea0003800200 */
.L_x_34309:
[----:B------:R-:W-:Y:S01]  /*29730*/  FADD.FTZ R118, RZ, R68 ;  /* 0x00000044ff767221 */ /* 0x000fe20000010000 */
[C---:B------:R-:W-:Y:S01]  /*29740*/  ISETP.GT.U32.AND P1, PT, R7.reuse, 0x3f, PT ;  /* 0x0000003f0700780c */ /* 0x040fe20003f24070 */
[----:B------:R-:W2:Y:S01]  /*29750*/  S2R R133, SR_TID.X ;  /* 0x0000000000857919 */ /* 0x000ea20000002100 */
        /* <DEDUP_REMOVED lines=13> */
[----:B--2---:R-:W-:-:S03]  /*29830*/  LOP3.LUT P6, RZ, R133, 0x1f, RZ, 0xc0, !PT ;  /* 0x0000001f85ff7812 */ /* 0x004fc600078cc0ff */
        /* <DEDUP_REMOVED lines=160> */
.L_x_34449:
        /* <DEDUP_REMOVED lines=18> */
[----:B------:R-:W-:Y:S01]  /*2a360*/  LOP3.LUT R124, R133, 0x1f, RZ, 0xc0, !PT ;  /* 0x0000001f857c7812 */ /* 0x000fe200078ec0ff */
[----:B------:R-:W-:Y:S01]  /*2a370*/  BSSY.RECONVERGENT B1, `(.L_x_34427) ;  /* 0x0000037000017945 */ /* 0x000fe20003800200 */
        /* <DEDUP_REMOVED lines=50> */
[----:B------:R-:W-:Y:S02]  /*2a6a0*/  F2FP.F16.F32.PACK_AB R118, R142, R141 ;  /* 0x0000008d8e76723e */ /* 0x000fe400000000ff */
[----:B------:R-:W-:Y:S02]  /*2a6b0*/  IADD3 R133, PT, PT, R133, 0x20, RZ ;  /* 0x0000002085857810 */ /* 0x000fe40007ffe0ff */
[----:B------:R-:W-:-:S05]  /*2a6c0*/  F2FP.F16.F32.PACK_AB R119, R147, R144 ;  /* 0x000000909377723e */ /* 0x000fca00000000ff */
[----:B------:R0:W-:Y:S02]  /*2a6d0*/  STG.E.128 desc[UR6][R134.64], R116 ;  /* 0x0000007486007986 */ /* 0x0001e4000c101d06 */
.L_x_34428:
[----:B------:R-:W-:Y:S05]  /*2a6e0*/  BSYNC.RECONVERGENT B1 ;  /* 0x0000000000017941 */ /* 0x000fea0003800200 */
.L_x_34427:
[----:B------:R-:W-:Y:S01]  /*2a6f0*/  ISETP.NE.AND P0, PT, R126, RZ, PT ;  /* 0x000000ff7e00720c */ /* 0x000fe20003f05270 */
[----:B------:R-:W-:-:S12]  /*2a700*/  BSSY.RECONVERGENT B1, `(.L_x_34429) ;  /* 0x0000032000017945 */ /* 0x000fd80003800200 */
[----:B------:R-:W-:Y:S05]  /*2a710*/  @!P0 BRA `(.L_x_34430) ;  /* 0x0000000000c08947 */ /* 0x000fea0003800000 */
[--C-:B------:R-:W-:Y:S01]  /*2a720*/  FADD.FTZ R126, R80, -R136.reuse ;  /* 0x80000088507e7221 */ /* 0x100fe20000010000 */
        /* <DEDUP_REMOVED lines=8> */
[----:B------:R-:W-:Y:S01]  /*2a7b0*/  FADD.FTZ R116, R76, -R136 ;  /* 0x800000884c747221 */ /* 0x000fe20000010000 */
[----:B------:R-:W-:Y:S02]  /*2a7c0*/  HADD2.F32 R143, -RZ, R27.H0_H0 ;  /* 0x2000001bff8f7230 */ /* 0x000fe40000004100 */
[----:B------:R-:W-:Y:S01]  /*2a7d0*/  FFMA.FTZ R126, R118, R135, R137 ;  /* 0x00000087767e7223 */ /* 0x000fe20000010089 */
[----:B------:R-:W-:Y:S02]  /*2a7e0*/  HADD2.F32 R145, -RZ, R31.H0_H0 ;  /* 0x2000001fff917230 */ /* 0x000fe40000004100 */
[----:B------:R-:W-:Y:S01]  /*2a7f0*/  FFMA.FTZ R141, R134, R139, R141 ;  /* 0x0000008b868d7223 */ /* 0x000fe2000001008d */
[C---:B------:R-:W-:Y:S01]  /*2a800*/  FMUL.FTZ R138, R125.reuse, R138 ;  /* 0x0000008a7d8a7220 */ /* 0x040fe20000410000 */
        /* <DEDUP_REMOVED lines=33> */
.L_x_34430:
[----:B------:R-:W-:Y:S05]  /*2aa20*/  BSYNC.RECONVERGENT B1 ;  /* 0x0000000000017941 */ /* 0x000fea0003800200 */
.L_x_34429:
[----:B------:R-:W-:Y:S01]  /*2aa30*/  ISETP.NE.AND P0, PT, R127, RZ, PT ;  /* 0x000000ff7f00720c */ /* 0x000fe20003f05270 */
[----:B------:R-:W-:-:S12]  /*2aa40*/  BSSY.RECONVERGENT B1, `(.L_x_34431) ;  /* 0x0000032000017945 */ /* 0x000fd80003800200 */
[----:B------:R-:W-:Y:S05]  /*2aa50*/  @!P0 BRA `(.L_x_34432) ;  /* 0x0000000000c08947 */ /* 0x000fea0003800000 */
[--C-:B------:R-:W-:Y:S01]  /*2aa60*/  FADD.FTZ R126, R88, -R136.reuse ;  /* 0x80000088587e7221 */ /* 0x100fe20000010000 */
        /* <DEDUP_REMOVED lines=47> */
.L_x_34432:
[----:B------:R-:W-:Y:S05]  /*2ad60*/  BSYNC.RECONVERGENT B1 ;  /* 0x0000000000017941 */ /* 0x000fea0003800200 */
.L_x_34431:
[----:B------:R-:W-:Y:S01]  /*2ad70*/  ISETP.NE.AND P0, PT, R128, RZ, PT ;  /* 0x000000ff8000720c */ /* 0x000fe20003f05270 */
[----:B------:R-:W-:-:S12]  /*2ad80*/  BSSY.RECONVERGENT B1, `(.L_x_34433) ;  /* 0x0000032000017945 */ /* 0x000fd80003800200 */
[----:B------:R-:W-:Y:S05]  /*2ad90*/  @!P0 BRA `(.L_x_34434) ;  /* 0x0000000000c08947 */ /* 0x000fea0003800000 */
[--C-:B--2---:R-:W-:Y:S01]  /*2ada0*/  FADD.FTZ R126, R96, -R136.reuse ;  /* 0x80000088607e7221 */ /* 0x104fe20000010000 */
        /* <DEDUP_REMOVED lines=47> */
.L_x_34434:
[----:B------:R-:W-:Y:S05]  /*2b0a0*/  BSYNC.RECONVERGENT B1 ;  /* 0x0000000000017941 */ /* 0x000fea0003800200 */
.L_x_34433:
[----:B------:R-:W-:Y:S01]  /*2b0b0*/  ISETP.NE.AND P0, PT, R129, RZ, PT ;  /* 0x000000ff8100720c */ /* 0x000fe20003f05270 */
[----:B------:R-:W-:-:S12]  /*2b0c0*/  BSSY.RECONVERGENT B1, `(.L_x_34435) ;  /* 0x0000032000017945 */ /* 0x000fd80003800200 */
[----:B------:R-:W-:Y:S05]  /*2b0d0*/  @!P0 BRA `(.L_x_34436) ;  /* 0x0000000000c08947 */ /* 0x000fea0003800000 */
[--C-:B--23--:R-:W-:Y:S01]  /*2b0e0*/  FADD.FTZ R126, R104, -R136.reuse ;  /* 0x80000088687e7221 */ /* 0x10cfe20000010000 */
        /* <DEDUP_REMOVED lines=47> */
.L_x_34436:
[----:B------:R-:W-:Y:S05]  /*2b3e0*/  BSYNC.RECONVERGENT B1 ;  /* 0x0000000000017941 */ /* 0x000fea0003800200 */
.L_x_34435:
        /* <DEDUP_REMOVED lines=23> */
[C---:B------:R-:W-:Y:S01]  /*2b560*/  FMUL.FTZ R140, R125.reuse, R140 ;  /* 0x0000008c7d8c7220 */ /* 0x040fe20000410000 */
[----:B------:R-:W-:Y:S01]  /*2b570*/  FMUL.FTZ R136, R125, R136 ;  /* 0x000000887d887220 */ /* 0x000fe20000410000 */
[----:B------:R-:W-:Y:S01]  /*2b580*/  FFMA.FTZ R125, R118, R119, R127 ;  /* 0x00000077767d7223 */ /* 0x000fe2000001007f */
        /* <DEDUP_REMOVED lines=23> */
.L_x_34426:
[----:B------:R-:W-:Y:S05]  /*2b700*/  BSYNC.RECONVERGENT B0 ;  /* 0x0000000000007941 */ /* 0x000fea0003800200 */
.L_x_34425:
[----:B01234-:R-:W0:Y:S02]  /*2b710*/  LDC.64 R116, c[0x0][0x380] ;  /* 0x0000e000ff747b82 */ /* 0x01fe240000000a00 */
[----:B0-----:R-:W-:-:S05]  /*2b720*/  IMAD R123, R116, 0x4, R123 ;  /* 0x00000004747b7824 */ /* 0x001fca00078e027b */
[----:B------:R-:W-:-:S13]  /*2b730*/  ISETP.GE.AND P0, PT, R123, R117, PT ;  /* 0x000000757b00720c */ /* 0x000fda0003f06270 */
[----:B------:R-:W-:Y:S05]  /*2b740*/  @!P0 BRA `(.L_x_34437) ;  /* 0xfffffd54009c8947 */ /* 0x000fea000383ffff */
[----:B------:R-:W-:Y:S05]  /*2b750*/  EXIT ;  /* 0x000000000000794d */ /* 0x000fea0003800000 */
.L_x_34424:
[----:B------:R-:W-:Y:S01]  /*2b760*/  HFMA2 R143, -RZ, RZ, 0, 1.847743988037109375e-06 ;  /* 0x0000001fff8f7431 */ /* 0x000fe200000001ff */
[----:B------:R-:W-:Y:S01]  /*2b770*/  BSSY B0, `(.L_x_34438) ;  /* 0x0000007000007945 */ /* 0x000fe20003800000 */
[----:B------:R-:W-:Y:S01]  /*2b780*/  MOV R141, R119 ;  /* 0x00000077008d7202 */ /* 0x000fe20000000f00 */
[----:B------:R-:W-:Y:S02]  /*2b790*/  IMAD.MOV.U32 R142, RZ, RZ, 0x1 ;  /* 0x00000001ff8e7424 */ /* 0x000fe400078e00ff */
[----:B------:R-:W-:-:S07]  /*2b7a0*/  IMAD.MOV.U32 R140, RZ, RZ, -0x1 ;  /* 0xffffffffff8c7424 */ /* 0x000fce00078e00ff */
[----:B01---5:R-:W-:Y:S05]  /*2b7b0*/  WARPSYNC.COLLECTIVE R140, `(.L_x_34439) ;  /* 0x000000008c087348 */ /* 0x023fea0003c00000 */
[----:B------:R2:W3:Y:S02]  /*2b7c0*/  SHFL.BFLY P6, R139, R141, R142, R143 ;  /* 0x0c00008e8d8b7389 */ /* 0x0004e400000c008f */
[----:B0123-5:R-:W-:Y:S05]  /*2b7d0*/  ENDCOLLECTIVE ;  /* 0x000000000000791b */ /* 0x02ffea0003800000 */
.L_x_34439:
[----:B------:R-:W-:Y:S05]  /*2b7e0*/  BSYNC B0 ;  /* 0x0000000000007941 */ /* 0x000fea0003800000 */
.L_x_34438:
        /* <DEDUP_REMOVED lines=9> */
.L_x_34440:
[----:B------:R-:W-:Y:S02]  /*2b880*/  IMAD.MOV.U32 R142, RZ, RZ, 0x4 ;  /* 0x00000004ff8e7424 */ /* 0x000fe400078e00ff */
[----:B------:R-:W-:-:S04]  /*2b890*/  IMAD.MOV.U32 R125, RZ, RZ, R139 ;  /* 0x000000ffff7d7224 */ /* 0x000fc800078e008b */
[----:B------:R-:W-:-:S05]  /*2b8a0*/  FADD.FTZ R135, R134, R125 ;  /* 0x0000007d86877221 */ /* 0x000fca0000010000 */
[----:B------:R-:W-:-:S07]  /*2b8b0*/  MOV R141, R135 ;  /* 0x00000087008d7202 */ /* 0x000fce0000000f00 */
[----:B------:R-:W-:Y:S05]  /*2b8c0*/  WARPSYNC.COLLECTIVE R140, `(.L_x_34441) ;  /* 0x000000008c087348 */ /* 0x000fea0003c00000 */
[----:B------:R0:W1:Y:S02]  /*2b8d0*/  SHFL.BFLY P6, R139, R141, R142, R143 ;  /* 0x0c00008e8d8b7389 */ /* 0x00006400000c008f */
[----:B01----:R-:W-:Y:S05]  /*2b8e0*/  ENDCOLLECTIVE ;  /* 0x000000000000791b */ /* 0x003fea0003800000 */
.L_x_34441:
[----:B------:R-:W-:Y:S01]  /*2b8f0*/  HFMA2 R142, -RZ, RZ, 0, 4.76837158203125e-07 ;  /* 0x00000008ff8e7431 */ /* 0x000fe200000001ff */
[----:B------:R-:W-:-:S05]  /*2b900*/  MOV R118, R139 ;  /* 0x0000008b00767202 */ /* 0x000fca0000000f00 */
[----:B------:R-:W-:-:S04]  /*2b910*/  FADD.FTZ R136, R135, R118 ;  /* 0x0000007687887221 */ /* 0x000fc80000010000 */
[----:B------:R-:W-:-:S07]  /*2b920*/  IMAD.MOV.U32 R141, RZ, RZ, R136 ;  /* 0x000000ffff8d7224 */ /* 0x000fce00078e0088 */
[----:B------:R-:W-:Y:S05]  /*2b930*/  WARPSYNC.COLLECTIVE R140, `(.L_x_34442) ;  /* 0x000000008c087348 */ /* 0x000fea0003c00000 */
[----:B------:R0:W1:Y:S02]  /*2b940*/  SHFL.BFLY P6, R139, R141, R142, R143 ;  /* 0x0c00008e8d8b7389 */ /* 0x00006400000c008f */
[----:B01----:R-:W-:Y:S05]  /*2b950*/  ENDCOLLECTIVE ;  /* 0x000000000000791b */ /* 0x003fea0003800000 */
.L_x_34442:
        /* <DEDUP_REMOVED lines=8> */
.L_x_34443:
        /* <DEDUP_REMOVED lines=105> */
.L_x_34444:
[----:B------:R-:W-:Y:S02]  /*2c070*/  IMAD.MOV.U32 R142, RZ, RZ, 0x2 ;  /* 0x00000002ff8e7424 */ /* 0x000fe400078e00ff */
[----:B------:R-:W-:-:S04]  /*2c080*/  IMAD.MOV.U32 R119, RZ, RZ, R139 ;  /* 0x000000ffff777224 */ /* 0x000fc800078e008b */
[----:B------:R-:W-:-:S05]  /*2c090*/  FADD.FTZ R119, R118, R119 ;  /* 0x0000007776777221 */ /* 0x000fca0000010000 */
[----:B------:R-:W-:-:S07]  /*2c0a0*/  MOV R141, R119 ;  /* 0x00000077008d7202 */ /* 0x000fce0000000f00 */
[----:B------:R-:W-:Y:S05]  /*2c0b0*/  WARPSYNC.COLLECTIVE R140, `(.L_x_34445) ;  /* 0x000000008c087348 */ /* 0x000fea0003c00000 */
[----:B------:R0:W1:Y:S02]  /*2c0c0*/  SHFL.BFLY P6, R139, R141, R142, R143 ;  /* 0x0c00008e8d8b7389 */ /* 0x00006400000c008f */
[----:B01----:R-:W-:Y:S05]  /*2c0d0*/  ENDCOLLECTIVE ;  /* 0x000000000000791b */ /* 0x003fea0003800000 */
.L_x_34445:
[----:B------:R-:W-:Y:S01]  /*2c0e0*/  HFMA2 R142, -RZ, RZ, 0, 2.384185791015625e-07 ;  /* 0x00000004ff8e7431 */ /* 0x000fe200000001ff */
[----:B------:R-:W-:-:S05]  /*2c0f0*/  MOV R134, R139 ;  /* 0x0000008b00867202 */ /* 0x000fca0000000f00 */
[----:B------:R-:W-:-:S04]  /*2c100*/  FADD.FTZ R134, R119, R134 ;  /* 0x0000008677867221 */ /* 0x000fc80000010000 */
[----:B------:R-:W-:-:S07]  /*2c110*/  IMAD.MOV.U32 R141, RZ, RZ, R134 ;  /* 0x000000ffff8d7224 */ /* 0x000fce00078e0086 */
[----:B------:R-:W-:Y:S05]  /*2c120*/  WARPSYNC.COLLECTIVE R140, `(.L_x_34446) ;  /* 0x000000008c087348 */ /* 0x000fea0003c00000 */
[----:B------:R0:W1:Y:S02]  /*2c130*/  SHFL.BFLY P6, R139, R141, R142, R143 ;  /* 0x0c00008e8d8b7389 */ /* 0x00006400000c008f */
[----:B01----:R-:W-:Y:S05]  /*2c140*/  ENDCOLLECTIVE ;  /* 0x000000000000791b */ /* 0x003fea0003800000 */
.L_x_34446:
[----:B------:R-:W-:Y:S02]  /*2c150*/  IMAD.MOV.U32 R142, RZ, RZ, 0x8 ;  /* 0x00000008ff8e7424 */ /* 0x000fe400078e00ff */
[----:B------:R-:W-:-:S04]  /*2c160*/  IMAD.MOV.U32 R135, RZ, RZ, R139 ;  /* 0x000000ffff877224 */ /* 0x000fc800078e008b */
[----:B------:R-:W-:-:S05]  /*2c170*/  FADD.FTZ R135, R134, R135 ;  /* 0x0000008786877221 */ /* 0x000fca0000010000 */
[----:B------:R-:W-:-:S07]  /*2c180*/  MOV R141, R135 ;  /* 0x00000087008d7202 */ /* 0x000fce0000000f00 */
[----:B------:R-:W-:Y:S05]  /*2c190*/  WARPSYNC.COLLECTIVE R140, `(.L_x_34447) ;  /* 0x000000008c087348 */ /* 0x000fea0003c00000 */
[----:B------:R0:W1:Y:S02]  /*2c1a0*/  SHFL.BFLY P6, R139, R141, R142, R143 ;  /* 0x0c00008e8d8b7389 */ /* 0x00006400000c008f */
[----:B01----:R-:W-:Y:S05]  /*2c1b0*/  ENDCOLLECTIVE ;  /* 0x000000000000791b */ /* 0x003fea0003800000 */
.L_x_34447:
[----:B------:R-:W-:Y:S01]  /*2c1c0*/  HFMA2 R142, -RZ, RZ, 0, 9.5367431640625e-07 ;  /* 0x00000010ff8e7431 */ /* 0x000fe200000001ff */
[----:B------:R-:W-:-:S05]  /*2c1d0*/  MOV R136, R139 ;  /* 0x0000008b00887202 */ /* 0x000fca0000000f00 */
[----:B------:R-:W-:-:S04]  /*2c1e0*/  FADD.FTZ R136, R135, R136 ;  /* 0x0000008887887221 */ /* 0x000fc80000010000 */
[----:B------:R-:W-:-:S07]  /*2c1f0*/  IMAD.MOV.U32 R141, RZ, RZ, R136 ;  /* 0x000000ffff8d7224 */ /* 0x000fce00078e0088 */
[----:B------:R-:W-:Y:S05]  /*2c200*/  WARPSYNC.COLLECTIVE R140, `(.L_x_34448) ;  /* 0x000000008c087348 */ /* 0x000fea0003c00000 */
[----:B------:R0:W1:Y:S02]  /*2c210*/  SHFL.BFLY P6, R139, R141, R142, R143 ;  /* 0x0c00008e8d8b7389 */ /* 0x00006400000c008f */
[----:B01----:R-:W-:Y:S05]  /*2c220*/  ENDCOLLECTIVE ;  /* 0x000000000000791b */ /* 0x003fea0003800000 */
.L_x_34448:
[----:B------:R-:W-:Y:S05]  /*2c230*/  BRA `(.L_x_34449) ;  /* 0xffffffe000007947 */ /* 0x000fea000383ffff */
.L_x_34450:
        /* <DEDUP_REMOVED lines=12> */
.L_x_54434:


//--------------------- .text._ZN10layer_norm13ln_fwd_kernelINS_13Kernel_traitsI6__halfS2_fS2_fjLj1536ELj1ELj4ELj1ELj16ENS_18Kernel_traits_baseILj1536ES2_S2_fS2_fjLj128EEEEELb1ELb0ELb1ELb1EEEvNS_9FwdParamsE --------------------------
	.section	.text._ZN10layer_norm13ln_fwd_kernelINS_13Kernel_traitsI6__halfS2_fS2_fjLj1536ELj1ELj4ELj1ELj16ENS_18Kernel_traits_baseILj1536ES2_S2_fS2_fjLj128EEEEELb1ELb0ELb1ELb1EEEvNS_9FwdParamsE,"ax",@progbits
	.align	128
        .global         _ZN10layer_norm13ln_fwd_kernelINS_13Kernel_traitsI6__halfS2_fS2_fjLj1536ELj1ELj4ELj1ELj16ENS_18Kernel_traits_baseILj1536ES2_S2_fS2_fjLj128EEEEELb1ELb0ELb1ELb1EEEvNS_9FwdParamsE
        .type           _ZN10layer_norm13ln_fwd_kernelINS_13Kernel_traitsI6__halfS2_fS2_fjLj1536ELj1ELj4ELj1ELj16ENS_18Kernel_traits_baseILj1536ES2_S2_fS2_fjLj128EEEEELb1ELb0ELb1ELb1EEEvNS_9FwdParamsE,@function
        .size           _ZN10layer_norm13ln_fwd_kernelINS_13Kernel_traitsI6__halfS2_fS2_fjLj1536ELj1ELj4ELj1ELj16ENS_18Kernel_traits_baseILj1536ES2_S2_fS2_fjLj128EEEEELb1ELb0ELb1ELb1EEEvNS_9FwdParamsE,(.L_x_54435 - _ZN10layer_norm13ln_fwd_kernelINS_13Kernel_traitsI6__halfS2_fS2_fjLj1536ELj1ELj4ELj1ELj16ENS_18Kernel_traits_baseILj1536ES2_S2_fS2_fjLj128EEEEELb1ELb0ELb1ELb1EEEvNS_9FwdParamsE)
        .other          _ZN10layer_norm13ln_fwd_kernelINS_13Kernel_traitsI6__halfS2_fS2_fjLj1536ELj1ELj4ELj1ELj16ENS_18Kernel_traits_baseILj1536ES2_S2_fS2_fjLj128EEEEELb1ELb0ELb1ELb1EEEvNS_9FwdParamsE,@"STO_CUDA_ENTRY STV_DEFAULT"
_ZN10layer_norm13ln_fwd_kernelINS_13Kernel_traitsI6__halfS2_fS2_fjLj1536ELj1ELj4ELj1ELj16ENS_18Kernel_traits_baseILj1536ES2_S2_fS2_fjLj128EEEEELb1ELb0ELb1ELb1EEEvNS_9FwdParamsE:
.text._ZN10layer_norm13ln_fwd_kernelINS_13Kernel_traitsI6__halfS2_fS2_fjLj1536ELj1ELj4ELj1ELj16ENS_18Kernel_traits_baseILj1536ES2_S2_fS2_fjLj128EEEEELb1ELb0ELb1ELb1EEEvNS_9FwdParamsE:
        /* <DEDUP_REMOVED lines=62> */
.L_x_34451:
        /* <DEDUP_REMOVED lines=10> */
[----:B------:R-:W-:Y:S01]  /*0480*/  IMAD.HI.U32 R0, R131, -0x326172a9, RZ ;  /* 0xcd9e8d5783007827 */ /* 0x000fe200078e00ff */
[----:B------:R-:W-:Y:S01]  /*0490*/  LOP3.LUT R3, R3, R137, RZ, 0x3c, !PT ;  /* 0x0000008903037212 */ /* 0x000fe200078e3cff */
[----:B------:R-:W0:Y:S01]  /*04a0*/  LDCU UR8, c[0x0][0x404] ;  /* 0x00008080ff0877ac */ /* 0x000e220008000800 */
[----:B------:R-:W-:Y:S01]  /*04b0*/  LOP3.LUT R135, R135, 0x3, RZ, 0xc0, !PT ;  /* 0x0000000387877812 */ /* 0x000fe200078ec0ff */
[----:B------:R-:W-:Y:S01]  /*04c0*/  IMAD R5, R131, -0x326172a9, RZ ;  /* 0xcd9e8d5783057824 */ /* 0x000fe200078e02ff */
[----:B------:R-:W-:Y:S01]  /*04d0*/  LOP3.LUT R0, R129, R0, R136, 0x96, !PT ;  /* 0x0000000081007212 */ /* 0x000fe200078e9688 */
[----:B------:R-:W-:Y:S01]  /*04e0*/  IMAD.HI.U32 R2, R3, -0x326172a9, RZ ;  /* 0xcd9e8d5703027827 */ /* 0x000fe200078e00ff */
[----:B------:R-:W1:Y:S03]  /*04f0*/  LDCU.U8 UR9, c[0x0][0x410] ;  /* 0x00008200ff0977ac */ /* 0x000e660008000000 */
[----:B------:R-:W-:Y:S01]  /*0500*/  IMAD R7, R130, -0x2daee0ad, RZ ;  /* 0xd2511f5382077824 */ /* 0x000fe200078e02ff */
[----:B------:R-:W-:Y:S01]  /*0510*/  LOP3.LUT R2, R6, R5, R2, 0x96, !PT ;  /* 0x0000000506027212 */ /* 0x000fe200078e9602 */
[C---:B------:R-:W-:Y:S01]  /*0520*/  IMAD.HI.U32 R4, R0.reuse, -0x2daee0ad, RZ ;  /* 0xd2511f5300047827 */ /* 0x040fe200078e00ff */
        /* <DEDUP_REMOVED lines=8> */
[----:B------:R-:W-:Y:S02]  /*05b0*/  VIADD R8, R137, 0x76cf5d0a ;  /* 0x76cf5d0a89087836 */ /* 0x000fe40000000000 */
[----:B------:R-:W-:Y:S02]  /*05c0*/  IMAD R3, R3, -0x326172a9, RZ ;  /* 0xcd9e8d5703037824 */ /* 0x000fe400078e02ff */
[----:B------:R-:W-:Y:S01]  /*05d0*/  IMAD.HI.U32 R0, R4, -0x326172a9, RZ ;  /* 0xcd9e8d5704007827 */ /* 0x000fe200078e00ff */
[----:B------:R-:W-:-:S03]  /*05e0*/  LOP3.LUT R5, R8, R6, R5, 0x96, !PT ;  /* 0x0000000608057212 */ /* 0x000fc600078e9605 */
[----:B------:R-:W-:Y:S01]  /*05f0*/  VIADD R6, R136, 0xdaa66d2b ;  /* 0xdaa66d2b88067836 */ /* 0x000fe20000000000 */
[----:B------:R-:W-:Y:S01]  /*0600*/  LOP3.LUT R0, R7, R3, R0, 0x96, !PT ;  /* 0x0000000307007212 */ /* 0x000fe200078e9600 */
[----:B------:R-:W-:Y:S02]  /*0610*/  IMAD R7, R2, -0x2daee0ad, RZ ;  /* 0xd2511f5302077824 */ /* 0x000fe400078e02ff */
[----:B------:R-:W-:Y:S02]  /*0620*/  IMAD R4, R4, -0x326172a9, RZ ;  /* 0xcd9e8d5704047824 */ /* 0x000fe400078e02ff */
[----:B------:R-:W-:-:S04]  /*0630*/  IMAD.HI.U32 R3, R5, -0x326172a9, RZ ;  /* 0xcd9e8d5705037827 */ /* 0x000fc800078e00ff */
[----:B------:R-:W-:Y:S01]  /*0640*/  IMAD.HI.U32 R2, R0, -0x2daee0ad, RZ ;  /* 0xd2511f5300027827 */ /* 0x000fe200078e00ff */
[----:B------:R-:W-:-:S03]  /*0650*/  LOP3.LUT R3, R6, R4, R3, 0x96, !PT ;  /* 0x0000000406037212 */ /* 0x000fc600078e9603 */
[----:B------:R-:W-:Y:S02]  /*0660*/  VIADD R8, R137, 0x32370b8f ;  /* 0x32370b8f89087836 */ /* 0x000fe40000000000 */
[----:B------:R-:W-:-:S03]  /*0670*/  IMAD.HI.U32 R4, R3, -0x2daee0ad, RZ ;  /* 0xd2511f5303047827 */ /* 0x000fc600078e00ff */
[----:B------:R-:W-:Y:S01]  /*0680*/  LOP3.LUT R2, R8, R7, R2, 0x96, !PT ;  /* 0x0000000708027212 */ /* 0x000fe200078e9602 */
[----:B------:R-:W-:Y:S01]  /*0690*/  IMAD R7, R0, -0x2daee0ad, RZ ;  /* 0xd2511f5300077824 */ /* 0x000fe200078e02ff */
[----:B------:R-:W-:Y:S01]  /*06a0*/  IADD3 R8, PT, PT, R137, -0x126145ec, RZ ;  /* 0xed9eba1489087810 */ /* 0x000fe20007ffe0ff */
[----:B------:R-:W-:Y:S02]  /*06b0*/  IMAD R5, R5, -0x326172a9, RZ ;  /* 0xcd9e8d5705057824 */ /* 0x000fe400078e02ff */
[----:B------:R-:W-:Y:S01]  /*06c0*/  IMAD.HI.U32 R0, R2, -0x326172a9, RZ ;  /* 0xcd9e8d5702007827 */ /* 0x000fe200078e00ff */
[----:B------:R-:W-:Y:S02]  /*06d0*/  LOP3.LUT R4, R8, R7, R4, 0x96, !PT ;  /* 0x0000000708047212 */ /* 0x000fe400078e9604 */
[----:B------:R-:W-:Y:S01]  /*06e0*/  IADD3 R8, PT, PT, R137, -0x56f99767, RZ ;  /* 0xa906689989087810 */ /* 0x000fe20007ffe0ff */
[C---:B------:R-:W-:Y:S02]  /*06f0*/  VIADD R6, R136.reuse, 0x78dde6e4 ;  /* 0x78dde6e488067836 */ /* 0x040fe40000000000 */
[----:B------:R-:W-:-:S03]  /*0700*/  VIADD R7, R136, 0x1715609d ;  /* 0x1715609d88077836 */ /* 0x000fc60000000000 */
        /* <DEDUP_REMOVED lines=22> */
[----:B------:R-:W-:Y:S01]  /*0870*/  IMAD R3, R6, -0x326172a9, RZ ;  /* 0xcd9e8d5706037824 */ /* 0x000fe200078e02ff */
[----:B------:R-:W-:Y:S01]  /*0880*/  LOP3.LUT R4, R8, R5, R4, 0x96, !PT ;  /* 0x0000000508047212 */ /* 0x000fe200078e9604 */
[----:B------:R-:W-:Y:S01]  /*0890*/  IMAD R6, R0, -0x2daee0ad, RZ ;  /* 0xd2511f5300067824 */ /* 0x000fe200078e02ff */
[----:B------:R-:W-:Y:S01]  /*08a0*/  IADD3 R8, PT, PT, R137, -0x24c28bd8, RZ ;  /* 0xdb3d742889087810 */ /* 0x000fe20007ffe0ff */
[----:B------:R-:W-:Y:S02]  /*08b0*/  VIADD R7, R136, 0xf1bbcdc8 ;  /* 0xf1bbcdc888077836 */ /* 0x000fe40000000000 */
        /* <DEDUP_REMOVED lines=14> */
.L_x_35143:
        /* <DEDUP_REMOVED lines=8> */
[----:B--2---:R-:W-:Y:S01]  /*0a20*/  IMAD.WIDE R2, R133, 0x4, R4 ;  /* 0x0000000485027825 */ /* 0x004fe200078e0204 */
[----:B------:R-:W-:Y:S01]  /*0a30*/  BSSY.RECONVERGENT B0, `(.L_x_34452) ;  /* 0x00005a8000007945 */ /* 0x000fe20003800200 */
[C---:B------:R-:W-:Y:S02]  /*0a40*/  IADD3 R14, PT, PT, R136.reuse, -0x255992d5, RZ ;  /* 0xdaa66d2b880e7810 */ /* 0x040fe40007ffe0ff */
[C---:B------:R-:W-:Y:S01]  /*0a50*/  VIADD R13, R136.reuse, 0x5384540f ;  /* 0x5384540f880d7836 */ /* 0x040fe20000000000 */
[----:B------:R0:W5:Y:S01]  /*0a60*/  LDG.E R15, desc[UR6][R2.64] ;  /* 0x00000006020f7981 */ /* 0x000162000c1e1900 */
[C---:B------:R-:W-:Y:S01]  /*0a70*/  VIADD R12, R137.reuse, 0x1fd5c5a3 ;  /* 0x1fd5c5a3890c7836 */ /* 0x040fe20000000000 */
[C---:B------:R-:W-:Y:S01]  /*0a80*/  IADD3 R11, PT, PT, R136.reuse, 0x1715609d, RZ ;  /* 0x1715609d880b7810 */ /* 0x040fe20007ffe0ff */
[C---:B------:R-:W-:Y:S01]  /*0a90*/  VIADD R10, R137.reuse, 0xa9066899 ;  /* 0xa9066899890a7836 */ /* 0x040fe20000000000 */
[C---:B------:R-:W-:Y:S01]  /*0aa0*/  IADD3 R8, PT, PT, R137.reuse, 0x32370b8f, RZ ;  /* 0x32370b8f89087810 */ /* 0x040fe20007ffe0ff */
[----:B0-----:R-:W-:Y:S01]  /*0ab0*/  VIADD R3, R137, 0x76cf5d0a ;  /* 0x76cf5d0a89037836 */ /* 0x001fe20000000000 */
[----:B------:R-:W-:-:S02]  /*0ac0*/  IADD3 R2, PT, PT, R136, -0x700cb87f, RZ ;  /* 0x8ff3478188027810 */ /* 0x000fc40007ffe0ff */
[----:B---3--:R-:W-:-:S13]  /*0ad0*/  ISETP.GE.AND P1, PT, R134, 0x1, PT ;  /* 0x000000018600780c */ /* 0x008fda0003f26270 */
[----:B------:R-:W0:Y:S01]  /*0ae0*/  @P1 LDC.64 R6, c[0x0][0x390] ;  /* 0x0000e400ff061b82 */ /* 0x000e220000000a00 */
[----:B------:R-:W-:-:S04]  /*0af0*/  @P1 VIADD R9, R134, 0xffffffff ;  /* 0xffffffff86091836 */ /* 0x000fc80000000000 */
[----:B-1----:R-:W-:-:S05]  /*0b00*/  @P1 IMAD R9, R9, R116, RZ ;  /* 0x0000007409091224 */ /* 0x002fca00078e02ff */
[----:B------:R-:W-:-:S04]  /*0b10*/  @P1 SHF.R.S32.HI R0, RZ, 0x1f, R9 ;  /* 0x0000001fff001819 */ /* 0x000fc80000011409 */
[----:B------:R-:W-:Y:S01]  /*0b20*/  @P1 LEA.HI R9, R0, R9, RZ, 0x3 ;  /* 0x0000000900091211 */ /* 0x000fe200078f18ff */
[----:B------:R-:W-:-:S03]  /*0b30*/  IMAD R0, R133, R116, RZ ;  /* 0x0000007485007224 */ /* 0x000fc600078e02ff */
[----:B------:R-:W-:-:S05]  /*0b40*/  @P1 LEA.HI.SX32 R109, R9, R132, 0x1d ;  /* 0x00000084096d1211 */ /* 0x000fca00078feaff */
[----:B0-----:R-:W-:Y:S01]  /*0b50*/  @P1 IMAD.WIDE.U32 R4, R109, 0x10, R6 ;  /* 0x000000106d041825 */ /* 0x001fe200078e0006 */
[----:B------:R-:W-:-:S04]  /*0b60*/  SHF.R.S32.HI R7, RZ, 0x1f, R0 ;  /* 0x0000001fff077819 */ /* 0x000fc80000011400 */
[----:B------:R-:W-:Y:S01]  /*0b70*/  LEA.HI R17, R7, R0, RZ, 0x3 ;  /* 0x0000000007117211 */ /* 0x000fe200078f18ff */
[----:B------:R0:W5:Y:S01]  /*0b80*/  @P1 LDG.E.128 R56, desc[UR6][R4.64] ;  /* 0x0000000604381981 */ /* 0x000162000c1e1d00 */
[C---:B------:R-:W-:Y:S02]  /*0b90*/  VIADD R9, R137.reuse, 0x646e171e ;  /* 0x646e171e89097836 */ /* 0x040fe40000000000 */
[----:B------:R-:W-:Y:S01]  /*0ba0*/  VIADD R7, R137, 0xed9eba14 ;  /* 0xed9eba1489077836 */ /* 0x000fe20000000000 */
[----:B------:R-:W-:Y:S01]  /*0bb0*/  LEA.HI.SX32 R108, R17, R132, 0x1d ;  /* 0x00000084116c7211 */ /* 0x000fe200078feaff */
[C---:B------:R-:W-:Y:S02]  /*0bc0*/  VIADD R6, R136.reuse, 0xb54cda56 ;  /* 0xb54cda5688067836 */ /* 0x040fe40000000000 */
[C---:B------:R-:W-:Y:S01]  /*0bd0*/  VIADD R0, R136.reuse, 0x3c6ef372 ;  /* 0x3c6ef37288007836 */ /* 0x040fe20000000000 */
[----:B0-----:R-:W-:Y:S01]  /*0be0*/  IADD3 R5, PT, PT, R136, -0xe443238, RZ ;  /* 0xf1bbcdc888057810 */ /* 0x001fe20007ffe0ff */
[----:B------:R-:W-:Y:S01]  /*0bf0*/  VIADD R4, R137, 0x96a522ad ;  /* 0x96a522ad89047836 */ /* 0x000fe20000000000 */
[----:B------:R-:W-:Y:S06]  /*0c00*/  @!P0 BRA `(.L_x_34453) ;  /* 0x0000002c00908947 */ /* 0x000fec0003800000 */
        /* <DEDUP_REMOVED lines=25> */
.L_x_34458:
        /* <DEDUP_REMOVED lines=13> */
.L_x_34460:
[----:B------:R-:W-:Y:S05]  /*0e70*/  BSYNC.RECONVERGENT B3 ;  /* 0x0000000000037941 */ /* 0x000fea0003800200 */
.L_x_34459:
        /* <DEDUP_REMOVED lines=39> */
[----:B------:R-:W-:-:S03]  /*10f0*/  LOP3.LUT R20, R5, R22, R19, 0x96, !PT ;  /* 0x0000001605147212 */ /* 0x000fc600078e9613 */
[----:B------:R-:W-:-:S04]  /*1100*/  IMAD.WIDE.U32 R126, R126, -0x326172a9, RZ ;  /* 0xcd9e8d577e7e7825 */ /* 0x000fc800078e00ff */
[----:B------:R-:W-:Y:S01]  /*1110*/  IMAD.WIDE.U32 R20, R20, -0x2daee0ad, RZ ;  /* 0xd2511f5314147825 */ /* 0x000fe200078e00ff */
[----:B------:R-:W-:-:S03]  /*1120*/  LOP3.LUT R127, R2, R18, R127, 0x96, !PT ;  /* 0x00000012027f7212 */ /* 0x000fc600078e967f */
[----:B------:R-:W-:Y:S01]  /*1130*/  IMAD.MOV.U32 R18, RZ, RZ, R146 ;  /* 0x000000ffff127224 */ /* 0x000fe200078e0092 */
[----:B------:R-:W-:Y:S02]  /*1140*/  LOP3.LUT R128, R4, R16, R21, 0x96, !PT ;  /* 0x0000001004807212 */ /* 0x000fe400078e9615 */
[----:B------:R-:W-:-:S07]  /*1150*/  MOV R16, R20 ;  /* 0x0000001400107202 */ /* 0x000fce0000000f00 */
.L_x_34457:
[----:B------:R-:W-:Y:S05]  /*1160*/  BSYNC.RECONVERGENT B2 ;  /* 0x0000000000027941 */ /* 0x000fea0003800200 */
.L_x_34456:
        /* <DEDUP_REMOVED lines=10> */
.L_x_34455:
[----:B------:R-:W-:Y:S05]  /*1210*/  BSYNC.RECONVERGENT B1 ;  /* 0x0000000000017941 */ /* 0x000fea0003800200 */
.L_x_34454:
        /* <DEDUP_REMOVED lines=20> */
.L_x_34465:
        /* <DEDUP_REMOVED lines=13> */
.L_x_34467:
[----:B------:R-:W-:Y:S05]  /*1430*/  BSYNC.RECONVERGENT B3 ;  /* 0x0000000000037941 */ /* 0x000fea0003800200 */
.L_x_34466:
        /* <DEDUP_REMOVED lines=46> */
.L_x_34464:
[----:B------:R-:W-:Y:S05]  /*1720*/  BSYNC.RECONVERGENT B2 ;  /* 0x0000000000027941 */ /* 0x000fea0003800200 */
.L_x_34463:
        /* <DEDUP_REMOVED lines=10> */
.L_x_34462:
[----:B------:R-:W-:Y:S05]  /*17d0*/  BSYNC.RECONVERGENT B1 ;  /* 0x0000000000017941 */ /* 0x000fea0003800200 */
.L_x_34461:
        /* <DEDUP_REMOVED lines=20> */
.L_x_34472:
        /* <DEDUP_REMOVED lines=13> */
.L_x_34474:
[----:B------:R-:W-:Y:S05]  /*19f0*/  BSYNC.RECONVERGENT B3 ;  /* 0x0000000000037941 */ /* 0x000fea0003800200 */
.L_x_34473:
        /* <DEDUP_REMOVED lines=46> */
.L_x_34471:
[----:B------:R-:W-:Y:S05]  /*1ce0*/  BSYNC.RECONVERGENT B2 ;  /* 0x0000000000027941 */ /* 0x000fea0003800200 */
.L_x_34470:
        /* <DEDUP_REMOVED lines=10> */
.L_x_34469:
[----:B------:R-:W-:Y:S05]  /*1d90*/  BSYNC.RECONVERGENT B1 ;  /* 0x0000000000017941 */ /* 0x000fea0003800200 */
.L_x_34468:
        /* <DEDUP_REMOVED lines=20> */
.L_x_34479:
        /* <DEDUP_REMOVED lines=13> */
.L_x_34481:
[----:B------:R-:W-:Y:S05]  /*1fb0*/  BSYNC.RECONVERGENT B3 ;  /* 0x0000000000037941 */ /* 0x000fea0003800200 */
.L_x_34480:
        /* <DEDUP_REMOVED lines=46> */
.L_x_34478:
[----:B------:R-:W-:Y:S05]  /*22a0*/  BSYNC.RECONVERGENT B2 ;  /* 0x0000000000027941 */ /* 0x000fea0003800200 */
.L_x_34477:
        /* <DEDUP_REMOVED lines=10> */
.L_x_34476:
[----:B------:R-:W-:Y:S05]  /*2350*/  BSYNC.RECONVERGENT B1 ;  /* 0x0000000000017941 */ /* 0x000fea0003800200 */
.L_x_34475:
        /* <DEDUP_REMOVED lines=20> */
.L_x_34486:
        /* <DEDUP_REMOVED lines=13> */
.L_x_34488:
[----:B------:R-:W-:Y:S05]  /*2570*/  BSYNC.RECONVERGENT B3 ;  /* 0x0000000000037941 */ /* 0x000fea0003800200 */
.L_x_34487:
        /* <DEDUP_REMOVED lines=46> */
.L_x_34485:
[----:B------:R-:W-:Y:S05]  /*2860*/  BSYNC.RECONVERGENT B2 ;  /* 0x0000000000027941 */ /* 0x000fea0003800200 */
.L_x_34484:
        /* <DEDUP_REMOVED lines=10> */
.L_x_34483:
[----:B------:R-:W-:Y:S05]  /*2910*/  BSYNC.RECONVERGENT B1 ;  /* 0x0000000000017941 */ /* 0x000fea0003800200 */
.L_x_34482:
        /* <DEDUP_REMOVED lines=20> */
.L_x_34493:
        /* <DEDUP_REMOVED lines=13> */
.L_x_34495:
[----:B------:R-:W-:Y:S05]  /*2b30*/  BSYNC.RECONVERGENT B3 ;  /* 0x0000000000037941 */ /* 0x000fea0003800200 */
.L_x_34494:
        /* <DEDUP_REMOVED lines=46> */
.L_x_34492:
[----:B------:R-:W-:Y:S05]  /*2e20*/  BSYNC.RECONVERGENT B2 ;  /* 0x0000000000027941 */ /* 0x000fea0003800200 */
.L_x_34491:
        /* <DEDUP_REMOVED lines=10> */
.L_x_34490:
[----:B------:R-:W-:Y:S05]  /*2ed0*/  BSYNC.RECONVERGENT B1 ;  /* 0x0000000000017941 */ /* 0x000fea0003800200 */
.L_x_34489:
        /* <DEDUP_REMOVED lines=20> */
.L_x_34500:
        /* <DEDUP_REMOVED lines=13> */
.L_x_34502:
[----:B------:R-:W-:Y:S05]  /*30f0*/  BSYNC.RECONVERGENT B3 ;  /* 0x0000000000037941 */ /* 0x000fea0003800200 */
.L_x_34501:
        /* <DEDUP_REMOVED lines=46> */
.L_x_34499:
[----:B------:R-:W-:Y:S05]  /*33e0*/  BSYNC.RECONVERGENT B2 ;  /* 0x0000000000027941 */ /* 0x000fea0003800200 */
.L_x_34498:
        /* <DEDUP_REMOVED lines=10> */
.L_x_34497:
[----:B------:R-:W-:Y:S05]  /*3490*/  BSYNC.RECONVERGENT B1 ;  /* 0x0000000000017941 */ /* 0x000fea0003800200 */
.L_x_34496:
        /* <DEDUP_REMOVED lines=19> */
.L_x_34506:
        /* <DEDUP_REMOVED lines=13> */
.L_x_34508:
[----:B------:R-:W-:Y:S05]  /*36a0*/  BSYNC.RECONVERGENT B2 ;  /* 0x0000000000027941 */ /* 0x000fea0003800200 */
.L_x_34507:
        /* <DEDUP_REMOVED lines=46> */
.L_x_34505:
[----:B------:R-:W-:Y:S05]  /*3990*/  BSYNC.RECONVERGENT B1 ;  /* 0x0000000000017941 */ /* 0x000fea0003800200 */
.L_x_34504:
        /* <DEDUP_REMOVED lines=11> */
.L_x_34453:
[----:B------:R-:W-:Y:S01]  /*3a50*/  BSSY.RECONVERGENT B1, `(.L_x_34509) ;  /* 0x000005b000017945 */ /* 0x000fe20003800200 */
[----:B------:R-:W-:Y:S01]  /*3a60*/  HFMA2 R52, -RZ, RZ, 0, 0 ;  /* 0x00000000ff347431 */ /* 0x000fe200000001ff */
[C---:B------:R-:W-:Y:S01]  /*3a70*/  IADD3 R16, PT, PT, R137.reuse, -0x24c28bd8, RZ ;  /* 0xdb3d742889107810 */ /* 0x040fe20007ffe0ff */
[----:B------:R-:W-:Y:S01]  /*3a80*/  VIADD R17, R137, 0xbb67ae85 ;  /* 0xbb67ae8589117836 */ /* 0x000fe20000000000 */
[C---:B------:R-:W-:Y:S01]  /*3a90*/  IADD3 R19, PT, PT, R136.reuse, -0x61c88647, RZ ;  /* 0x9e3779b988137810 */ /* 0x040fe20007ffe0ff */
[----:B------:R-:W-:Y:S02]  /*3aa0*/  VIADD R18, R136, 0x78dde6e4 ;  /* 0x78dde6e488127836 */ /* 0x000fe40000000000 */
        /* <DEDUP_REMOVED lines=19> */
.L_x_34513:
        /* <DEDUP_REMOVED lines=13> */
.L_x_34515:
[----:B------:R-:W-:Y:S05]  /*3cb0*/  BSYNC.RECONVERGENT B3 ;  /* 0x0000000000037941 */ /* 0x000fea0003800200 */
.L_x_34514:
        /* <DEDUP_REMOVED lines=42> */
.L_x_34512:
[----:B------:R-:W-:Y:S05]  /*3f60*/  BSYNC.RECONVERGENT B2 ;  /* 0x0000000000027941 */ /* 0x000fea0003800200 */
.L_x_34511:
        /* <DEDUP_REMOVED lines=9> */
.L_x_34510:
[----:B------:R-:W-:Y:S05]  /*4000*/  BSYNC.RECONVERGENT B1 ;  /* 0x0000000000017941 */ /* 0x000fea0003800200 */
.L_x_34509:
        /* <DEDUP_REMOVED lines=17> */
.L_x_34520:
        /* <DEDUP_REMOVED lines=13> */
.L_x_34522:
[----:B------:R-:W-:Y:S05]  /*41f0*/  BSYNC.RECONVERGENT B3 ;  /* 0x0000000000037941 */ /* 0x000fea0003800200 */
.L_x_34521:
        /* <DEDUP_REMOVED lines=42> */
.L_x_34519:
[----:B------:R-:W-:Y:S05]  /*44a0*/  BSYNC.RECONVERGENT B2 ;  /* 0x0000000000027941 */ /* 0x000fea0003800200 */
.L_x_34518:
        /* <DEDUP_REMOVED lines=9> */
.L_x_34517:
[----:B------:R-:W-:Y:S05]  /*4540*/  BSYNC.RECONVERGENT B1 ;  /* 0x0000000000017941 */ /* 0x000fea0003800200 */
.L_x_34516:
        /* <DEDUP_REMOVED lines=17> */
.L_x_34527:
        /* <DEDUP_REMOVED lines=13> */
.L_x_34529:
[----:B------:R-:W-:Y:S05]  /*4730*/  BSYNC.RECONVERGENT B3 ;  /* 0x0000000000037941 */ /* 0x000fea0003800200 */
.L_x_34528:
        /* <DEDUP_REMOVED lines=41> */
[----:B------:R-:W-:-:S07]  /*49d0*/  LOP3.LUT R128, R4, R22, R27, 0x96, !PT ;  /* 0x0000001604807212 */ /* 0x000fce00078e961b */
.L_x_34526:
[----:B------:R-:W-:Y:S05]  /*49e0*/  BSYNC.RECONVERGENT B2 ;  /* 0x0000000000027941 */ /* 0x000fea0003800200 */
.L_x_34525:
        /* <DEDUP_REMOVED lines=9> */
.L_x_34524:
[----:B------:R-:W-:Y:S05]  /*4a80*/  BSYNC.RECONVERGENT B1 ;  /* 0x0000000000017941 */ /* 0x000fea0003800200 */
.L_x_34523:
        /* <DEDUP_REMOVED lines=17> */
.L_x_34534:
        /* <DEDUP_REMOVED lines=13> */
.L_x_34536:
[----:B------:R-:W-:Y:S05]  /*4c70*/  BSYNC.RECONVERGENT B3 ;  /* 0x0000000000037941 */ /* 0x000fea0003800200 */
.L_x_34535:
        /* <DEDUP_REMOVED lines=42> */
.L_x_34533:
[----:B------:R-:W-:Y:S05]  /*4f20*/  BSYNC.RECONVERGENT B2 ;  /* 0x0000000000027941 */ /* 0x000fea0003800200 */
.L_x_34532:
        /* <DEDUP_REMOVED lines=9> */
.L_x_34531:
[----:B------:R-:W-:Y:S05]  /*4fc0*/  BSYNC.RECONVERGENT B1 ;  /* 0x0000000000017941 */ /* 0x000fea0003800200 */
.L_x_34530:
        /* <DEDUP_REMOVED lines=17> */
.L_x_34541:
        /* <DEDUP_REMOVED lines=13> */
.L_x_34543:
[----:B------:R-:W-:Y:S05]  /*51b0*/  BSYNC.RECONVERGENT B3 ;  /* 0x0000000000037941 */ /* 0x000fea0003800200 */
.L_x_34542:
        /* <DEDUP_REMOVED lines=42> */
.L_x_34540:
[----:B------:R-:W-:Y:S05]  /*5460*/  BSYNC.RECONVERGENT B2 ;  /* 0x0000000000027941 */ /* 0x000fea0003800200 */
.L_x_34539:
        /* <DEDUP_REMOVED lines=9> */
.L_x_34538:
[----:B------:R-:W-:Y:S05]  /*5500*/  BSYNC.RECONVERGENT B1 ;  /* 0x0000000000017941 */ /* 0x000fea0003800200 */
.L_x_34537:
        /* <DEDUP_REMOVED lines=17> */
.L_x_34548:
        /* <DEDUP_REMOVED lines=13> */
.L_x_34550:
[----:B------:R-:W-:Y:S05]  /*56f0*/  BSYNC.RECONVERGENT B3 ;  /* 0x0000000000037941 */ /* 0x000fea0003800200 */
.L_x_34549:
        /* <DEDUP_REMOVED lines=42> */
.L_x_34547:
[----:B------:R-:W-:Y:S05]  /*59a0*/  BSYNC.RECONVERGENT B2 ;  /* 0x0000000000027941 */ /* 0x000fea0003800200 */
.L_x_34546:
        /* <DEDUP_REMOVED lines=9> */
.L_x_34545:
[----:B------:R-:W-:Y:S05]  /*5a40*/  BSYNC.RECONVERGENT B1 ;  /* 0x0000000000017941 */ /* 0x000fea0003800200 */
.L_x_34544:
        /* <DEDUP_REMOVED lines=17> */
.L_x_34555:
        /* <DEDUP_REMOVED lines=13> */
.L_x_34557:
[----:B------:R-:W-:Y:S05]  /*5c30*/  BSYNC.RECONVERGENT B3 ;  /* 0x0000000000037941 */ /* 0x000fea0003800200 */
.L_x_34556:
        /* <DEDUP_REMOVED lines=42> */
.L_x_34554:
[----:B------:R-:W-:Y:S05]  /*5ee0*/  BSYNC.RECONVERGENT B2 ;  /* 0x0000000000027941 */ /* 0x000fea0003800200 */
.L_x_34553:
        /* <DEDUP_REMOVED lines=9> */
.L_x_34552:
[----:B------:R-:W-:Y:S05]  /*5f80*/  BSYNC.RECONVERGENT B1 ;  /* 0x0000000000017941 */ /* 0x000fea0003800200 */
.L_x_34551:
        /* <DEDUP_REMOVED lines=16> */
.L_x_34560:
        /* <DEDUP_REMOVED lines=13> */
.L_x_34562:
[----:B------:R-:W-:Y:S05]  /*6160*/  BSYNC.RECONVERGENT B2 ;  /* 0x0000000000027941 */ /* 0x000fea0003800200 */
.L_x_34561:
        /* <DEDUP_REMOVED lines=42> */
.L_x_34559:
[----:B------:R-:W-:Y:S05]  /*6410*/  BSYNC.RECONVERGENT B1 ;  /* 0x0000000000017941 */ /* 0x000fea0003800200 */
.L_x_34558:
        /* <DEDUP_REMOVED lines=9> */
.L_x_34503:
[----:B------:R-:W-:Y:S05]  /*64b0*/  BSYNC.RECONVERGENT B0 ;  /* 0x0000000000007941 */ /* 0x000fea0003800200 */
.L_x_34452:
[----:B------:R-:W0:Y:S01]  /*64c0*/  LDC.64 R138, c[0x0][0x3a8] ;  /* 0x0000ea00ff8a7b82 */ /* 0x000e220000000a00 */
[----:B------:R-:W-:Y:S01]  /*64d0*/  BSSY.RECONVERGENT B0, `(.L_x_34563) ;  /* 0x0000019000007945 */ /* 0x000fe20003800200 */
        /* <DEDUP_REMOVED lines=24> */
.L_x_34564:
[----:B------:R-:W-:Y:S05]  /*6660*/  BSYNC.RECONVERGENT B0 ;  /* 0x0000000000007941 */ /* 0x000fea0003800200 */
.L_x_34563:
[----:B------:R-:W-:Y:S04]  /*6670*/  BSSY.RECONVERGENT B0, `(.L_x_34565) ;  /* 0x0000006000007945 */ /* 0x000fe80003800200 */
[----:B------:R-:W-:Y:S05]  /*6680*/  @!P1 BRA `(.L_x_34566) ;  /* 0x0000000000109947 */ /* 0x000fea0003800000 */
[----:B------:R-:W2:Y:S01]  /*6690*/  LDC.64 R56, c[0x0][0x390] ;  /* 0x0000e400ff387b82 */ /* 0x000ea20000000a00 */
[----:B01----:R-:W-:-:S05]  /*66a0*/  IADD3 R17, PT, PT, R109, 0x20, RZ ;  /* 0x000000206d117810 */ /* 0x003fca0007ffe0ff */
[----:B--2---:R-:W-:-:S06]  /*66b0*/  IMAD.WIDE.U32 R56, R17, 0x10, R56 ;  /* 0x0000001011387825 */ /* 0x004fcc00078e0038 */
[----:B------:R-:W5:Y:S02]  /*66c0*/  LDG.E.128 R56, desc[UR6][R56.64] ;  /* 0x0000000638387981 */ /* 0x000f64000c1e1d00 */
.L_x_34566:
[----:B------:R-:W-:Y:S05]  /*66d0*/  BSYNC.RECONVERGENT B0 ;  /* 0x0000000000007941 */ /* 0x000fea0003800200 */
.L_x_34565:
[----:B------:R-:W-:Y:S04]  /*66e0*/  BSSY.RECONVERGENT B0, `(.L_x_34567) ;  /* 0x00005a9000007945 */ /* 0x000fe80003800200 */
[----:B------:R-:W-:Y:S05]  /*66f0*/  @!P0 BRA `(.L_x_34568) ;  /* 0x0000002c00948947 */ /* 0x000fea0003800000 */
[----:B-1----:R-:W1:Y:S01]  /*6700*/  LDC.64 R18, c[0x0][0x3a0] ;  /* 0x0000e800ff127b82 */ /* 0x002e620000000a00 */
[----:B0-----:R-:W-:-:S04]  /*6710*/  VIADD R17, R108, 0x20 ;  /* 0x000000206c117836 */ /* 0x001fc80000000000 */
[----:B-1----:R-:W-:-:S05]  /*6720*/  IMAD.WIDE.U32 R18, R17, 0x20, R18 ;  /* 0x0000002011127825 */ /* 0x002fca00078e0012 */
        /* <DEDUP_REMOVED lines=23> */
.L_x_34573:
        /* <DEDUP_REMOVED lines=13> */
.L_x_34575:
[----:B------:R-:W-:Y:S05]  /*6970*/  BSYNC.RECONVERGENT B3 ;  /* 0x0000000000037941 */ /* 0x000fea0003800200 */
.L_x_34574:
        /* <DEDUP_REMOVED lines=45> */
[----:B------:R-:W-:-:S07]  /*6c50*/  MOV R16, R22 ;  /* 0x0000001600107202 */ /* 0x000fce0000000f00 */
.L_x_34572:
[----:B------:R-:W-:Y:S05]  /*6c60*/  BSYNC.RECONVERGENT B2 ;  /* 0x0000000000027941 */ /* 0x000fea0003800200 */
.L_x_34571:
        /* <DEDUP_REMOVED lines=10> */
.L_x_34570:
[----:B------:R-:W-:Y:S05]  /*6d10*/  BSYNC.RECONVERGENT B1 ;  /* 0x0000000000017941 */ /* 0x000fea0003800200 */
.L_x_34569:
        /* <DEDUP_REMOVED lines=20> */
.L_x_34580:
        /* <DEDUP_REMOVED lines=13> */
.L_x_34582:
[----:B------:R-:W-:Y:S05]  /*6f30*/  BSYNC.RECONVERGENT B3 ;  /* 0x0000000000037941 */ /* 0x000fea0003800200 */
.L_x_34581:
        /* <DEDUP_REMOVED lines=46> */
.L_x_34579:
[----:B------:R-:W-:Y:S05]  /*7220*/  BSYNC.RECONVERGENT B2 ;  /* 0x0000000000027941 */ /* 0x000fea0003800200 */
.L_x_34578:
        /* <DEDUP_REMOVED lines=10> */
.L_x_34577:
[----:B------:R-:W-:Y:S05]  /*72d0*/  BSYNC.RECONVERGENT B1 ;  /* 0x0000000000017941 */ /* 0x000fea0003800200 */
.L_x_34576:
        /* <DEDUP_REMOVED lines=20> */
.L_x_34587:
        /* <DEDUP_REMOVED lines=13> */
.L_x_34589:
[----:B------:R-:W-:Y:S05]  /*74f0*/  BSYNC.RECONVERGENT B3 ;  /* 0x0000000000037941 */ /* 0x000fea0003800200 */
.L_x_34588:
        /* <DEDUP_REMOVED lines=46> */
.L_x_34586:
[----:B------:R-:W-:Y:S05]  /*77e0*/  BSYNC.RECONVERGENT B2 ;  /* 0x0000000000027941 */ /* 0x000fea0003800200 */
.L_x_34585:
        /* <DEDUP_REMOVED lines=10> */
.L_x_34584:
[----:B------:R-:W-:Y:S05]  /*7890*/  BSYNC.RECONVERGENT B1 ;  /* 0x0000000000017941 */ /* 0x000fea0003800200 */
.L_x_34583:
        /* <DEDUP_REMOVED lines=20> */
.L_x_34594:
        /* <DEDUP_REMOVED lines=13> */
.L_x_34596:
[----:B------:R-:W-:Y:S05]  /*7ab0*/  BSYNC.RECONVERGENT B3 ;  /* 0x0000000000037941 */ /* 0x000fea0003800200 */
.L_x_34595:
        /* <DEDUP_REMOVED lines=46> */
.L_x_34593:
[----:B------:R-:W-:Y:S05]  /*7da0*/  BSYNC.RECONVERGENT B2 ;  /* 0x0000000000027941 */ /* 0x000fea0003800200 */
.L_x_34592:
        /* <DEDUP_REMOVED lines=10> */
.L_x_34591:
[----:B------:R-:W-:Y:S05]  /*7e50*/  BSYNC.RECONVERGENT B1 ;  /* 0x0000000000017941 */ /* 0x000fea0003800200 */
.L_x_34590:
        /* <DEDUP_REMOVED lines=20> */
.L_x_34601:
        /* <DEDUP_REMOVED lines=13> */
.L_x_34603:
[----:B------:R-:W-:Y:S05]  /*8070*/  BSYNC.RECONVERGENT B3 ;  /* 0x0000000000037941 */ /* 0x000fea0003800200 */
.L_x_34602:
        /* <DEDUP_REMOVED lines=46> */
.L_x_34600:
[----:B------:R-:W-:Y:S05]  /*8360*/  BSYNC.RECONVERGENT B2 ;  /* 0x0000000000027941 */ /* 0x000fea0003800200 */
.L_x_34599:
        /* <DEDUP_REMOVED lines=10> */
.L_x_34598:
[----:B------:R-:W-:Y:S05]  /*8410*/  BSYNC.RECONVERGENT B1 ;  /* 0x0000000000017941 */ /* 0x000fea0003800200 */
.L_x_34597:
        /* <DEDUP_REMOVED lines=20> */
.L_x_34608:
        /* <DEDUP_REMOVED lines=13> */
.L_x_34610:
[----:B------:R-:W-:Y:S05]  /*8630*/  BSYNC.RECONVERGENT B3 ;  /* 0x0000000000037941 */ /* 0x000fea0003800200 */
.L_x_34609:
        /* <DEDUP_REMOVED lines=46> */
.L_x_34607:
[----:B------:R-:W-:Y:S05]  /*8920*/  BSYNC.RECONVERGENT B2 ;  /* 0x0000000000027941 */ /* 0x000fea0003800200 */
.L_x_34606:
        /* <DEDUP_REMOVED lines=10> */
.L_x_34605:
[----:B------:R-:W-:Y:S05]  /*89d0*/  BSYNC.RECONVERGENT B1 ;  /* 0x0000000000017941 */ /* 0x000fea0003800200 */
.L_x_34604:
        /* <DEDUP_REMOVED lines=20> */
.L_x_34615:
        /* <DEDUP_REMOVED lines=13> */
.L_x_34617:
[----:B------:R-:W-:Y:S05]  /*8bf0*/  BSYNC.RECONVERGENT B3 ;  /* 0x0000000000037941 */ /* 0x000fea0003800200 */
.L_x_34616:
        /* <DEDUP_REMOVED lines=44> */
[----:B------:R-:W-:Y:S01]  /*8ec0*/  IMAD.MOV.U32 R16, RZ, RZ, R18 ;  /* 0x000000ffff107224 */ /* 0x000fe200078e0012 */
[----:B------:R-:W-:-:S07]  /*8ed0*/  MOV R20, R22 ;  /* 0x0000001600147202 */ /* 0x000fce0000000f00 */
.L_x_34614:
[----:B------:R-:W-:Y:S05]  /*8ee0*/  BSYNC.RECONVERGENT B2 ;  /* 0x0000000000027941 */ /* 0x000fea0003800200 */
.L_x_34613:
        /* <DEDUP_REMOVED lines=10> */
.L_x_34612:
[----:B------:R-:W-:Y:S05]  /*8f90*/  BSYNC.RECONVERGENT B1 ;  /* 0x0000000000017941 */ /* 0x000fea0003800200 */
.L_x_34611:
        /* <DEDUP_REMOVED lines=19> */
.L_x_34621:
        /* <DEDUP_REMOVED lines=13> */
.L_x_34623:
[----:B------:R-:W-:Y:S05]  /*91a0*/  BSYNC.RECONVERGENT B2 ;  /* 0x0000000000027941 */ /* 0x000fea0003800200 */
.L_x_34622:
        /* <DEDUP_REMOVED lines=46> */
.L_x_34620:
[----:B------:R-:W-:Y:S05]  /*9490*/  BSYNC.RECONVERGENT B1 ;  /* 0x0000000000017941 */ /* 0x000fea0003800200 */
.L_x_34619:
        /* <DEDUP_REMOVED lines=11> */
.L_x_34568:
        /* <DEDUP_REMOVED lines=21> */
.L_x_34628:
        /* <DEDUP_REMOVED lines=13> */
.L_x_34630:
[----:B------:R-:W-:Y:S05]  /*9770*/  BSYNC.RECONVERGENT B3 ;  /* 0x0000000000037941 */ /* 0x000fea0003800200 */
.L_x_34629:
        /* <DEDUP_REMOVED lines=46> */
.L_x_34627:
[----:B------:R-:W-:Y:S05]  /*9a60*/  BSYNC.RECONVERGENT B2 ;  /* 0x0000000000027941 */ /* 0x000fea0003800200 */
.L_x_34626:
        /* <DEDUP_REMOVED lines=9> */
.L_x_34625:
[----:B------:R-:W-:Y:S05]  /*9b00*/  BSYNC.RECONVERGENT B1 ;  /* 0x0000000000017941 */ /* 0x000fea0003800200 */
.L_x_34624:
        /* <DEDUP_REMOVED lines=17> */
.L_x_34635:
        /* <DEDUP_REMOVED lines=13> */
.L_x_34637:
[----:B------:R-:W-:Y:S05]  /*9cf0*/  BSYNC.RECONVERGENT B3 ;  /* 0x0000000000037941 */ /* 0x000fea0003800200 */
.L_x_34636:
        /* <DEDUP_REMOVED lines=45> */
[----:B------:R-:W-:-:S07]  /*9fd0*/  HFMA2 R18, -RZ, RZ, 0, 0 ;  /* 0x00000000ff127431 */ /* 0x000fce00000001ff */
.L_x_34634:
[----:B------:R-:W-:Y:S05]  /*9fe0*/  BSYNC.RECONVERGENT B2 ;  /* 0x0000000000027941 */ /* 0x000fea0003800200 */
.L_x_34633:
        /* <DEDUP_REMOVED lines=9> */
.L_x_34632:
[----:B------:R-:W-:Y:S05]  /*a080*/  BSYNC.RECONVERGENT B1 ;  /* 0x0000000000017941 */ /* 0x000fea0003800200 */
.L_x_34631:
        /* <DEDUP_REMOVED lines=17> */
.L_x_34642:
        /* <DEDUP_REMOVED lines=13> */
.L_x_34644:
[----:B------:R-:W-:Y:S05]  /*a270*/  BSYNC.RECONVERGENT B3 ;  /* 0x0000000000037941 */ /* 0x000fea0003800200 */
.L_x_34643:
        /* <DEDUP_REMOVED lines=44> */
[----:B------:R-:W-:Y:S02]  /*a540*/  LOP3.LUT R128, R4, R18, R23, 0x96, !PT ;  /* 0x0000001204807212 */ /* 0x000fe400078e9617 */
[----:B------:R-:W-:-:S07]  /*a550*/  MOV R16, R22 ;  /* 0x0000001600107202 */ /* 0x000fce0000000f00 */
.L_x_34641:
[----:B------:R-:W-:Y:S05]  /*a560*/  BSYNC.RECONVERGENT B2 ;  /* 0x0000000000027941 */ /* 0x000fea0003800200 */
.L_x_34640:
        /* <DEDUP_REMOVED lines=9> */
.L_x_34639:
[----:B------:R-:W-:Y:S05]  /*a600*/  BSYNC.RECONVERGENT B1 ;  /* 0x0000000000017941 */ /* 0x000fea0003800200 */
.L_x_34638:
        /* <DEDUP_REMOVED lines=17> */
.L_x_34649:
        /* <DEDUP_REMOVED lines=13> */
.L_x_34651:
[----:B------:R-:W-:Y:S05]  /*a7f0*/  BSYNC.RECONVERGENT B3 ;  /* 0x0000000000037941 */ /* 0x000fea0003800200 */
.L_x_34650:
        /* <DEDUP_REMOVED lines=46> */
.L_x_34648:
[----:B------:R-:W-:Y:S05]  /*aae0*/  BSYNC.RECONVERGENT B2 ;  /* 0x0000000000027941 */ /* 0x000fea0003800200 */
.L_x_34647:
        /* <DEDUP_REMOVED lines=9> */
.L_x_34646:
[----:B------:R-:W-:Y:S05]  /*ab80*/  BSYNC.RECONVERGENT B1 ;  /* 0x0000000000017941 */ /* 0x000fea0003800200 */
.L_x_34645:
        /* <DEDUP_REMOVED lines=17> */
.L_x_34656:
        /* <DEDUP_REMOVED lines=13> */
.L_x_34658:
[----:B------:R-:W-:Y:S05]  /*ad70*/  BSYNC.RECONVERGENT B3 ;  /* 0x0000000000037941 */ /* 0x000fea0003800200 */
.L_x_34657:
        /* <DEDUP_REMOVED lines=46> */
.L_x_34655:
[----:B------:R-:W-:Y:S05]  /*b060*/  BSYNC.RECONVERGENT B2 ;  /* 0x0000000000027941 */ /* 0x000fea0003800200 */
.L_x_34654:
        /* <DEDUP_REMOVED lines=9> */
.L_x_34653:
[----:B------:R-:W-:Y:S05]  /*b100*/  BSYNC.RECONVERGENT B1 ;  /* 0x0000000000017941 */ /* 0x000fea0003800200 */
.L_x_34652:
        /* <DEDUP_REMOVED lines=17> */
.L_x_34663:
        /* <DEDUP_REMOVED lines=13> */
.L_x_34665:
[----:B------:R-:W-:Y:S05]  /*b2f0*/  BSYNC.RECONVERGENT B3 ;  /* 0x0000000000037941 */ /* 0x000fea0003800200 */
.L_x_34664:
        /* <DEDUP_REMOVED lines=46> */
.L_x_34662:
[----:B------:R-:W-:Y:S05]  /*b5e0*/  BSYNC.RECONVERGENT B2 ;  /* 0x0000000000027941 */ /* 0x000fea0003800200 */
.L_x_34661:
        /* <DEDUP_REMOVED lines=9> */
.L_x_34660:
[----:B------:R-:W-:Y:S05]  /*b680*/  BSYNC.RECONVERGENT B1 ;  /* 0x0000000000017941 */ /* 0x000fea0003800200 */
.L_x_34659:
        /* <DEDUP_REMOVED lines=17> */
.L_x_34670:
        /* <DEDUP_REMOVED lines=13> */
.L_x_34672:
[----:B------:R-:W-:Y:S05]  /*b870*/  BSYNC.RECONVERGENT B3 ;  /* 0x0000000000037941 */ /* 0x000fea0003800200 */
.L_x_34671:
        /* <DEDUP_REMOVED lines=46> */
.L_x_34669:
[----:B------:R-:W-:Y:S05]  /*bb60*/  BSYNC.RECONVERGENT B2 ;  /* 0x0000000000027941 */ /* 0x000fea0003800200 */
.L_x_34668:
        /* <DEDUP_REMOVED lines=9> */
.L_x_34667:
[----:B------:R-:W-:Y:S05]  /*bc00*/  BSYNC.RECONVERGENT B1 ;  /* 0x0000000000017941 */ /* 0x000fea0003800200 */
.L_x_34666:
        /* <DEDUP_REMOVED lines=16> */
.L_x_34675:
        /* <DEDUP_REMOVED lines=13> */
.L_x_34677:
[----:B------:R-:W-:Y:S05]  /*bde0*/  BSYNC.RECONVERGENT B2 ;  /* 0x0000000000027941 */ /* 0x000fea0003800200 */
.L_x_34676:
        /* <DEDUP_REMOVED lines=43> */
[----:B------:R-:W-:Y:S02]  /*c0a0*/  LOP3.LUT R128, R4, R18, R23, 0x96, !PT ;  /* 0x0000001204807212 */ /* 0x000fe400078e9617 */
[----:B------:R-:W-:Y:S01]  /*c0b0*/  MOV R18, R16 ;  /* 0x0000001000127202 */ /* 0x000fe20000000f00 */
[----:B------:R-:W-:-:S07]  /*c0c0*/  IMAD.MOV.U32 R16, RZ, RZ, R22 ;  /* 0x000000ffff107224 */ /* 0x000fce00078e0016 */
.L_x_34674:
[----:B------:R-:W-:Y:S05]  /*c0d0*/  BSYNC.RECONVERGENT B1 ;  /* 0x0000000000017941 */ /* 0x000fea0003800200 */
.L_x_34673:
        /* <DEDUP_REMOVED lines=9> */
.L_x_34618:
[----:B------:R-:W-:Y:S05]  /*c170*/  BSYNC.RECONVERGENT B0 ;  /* 0x0000000000007941 */ /* 0x000fea0003800200 */
.L_x_34567:
[----:B------:R-:W-:Y:S01]  /*c180*/  IADD3 R19, PT, PT, R108, 0x20, RZ ;  /* 0x000000206c137810 */ /* 0x000fe20007ffe0ff */
[----:B------:R-:W-:Y:S04]  /*c190*/  BSSY.RECONVERGENT B0, `(.L_x_34678) ;  /* 0x000001a000007945 */ /* 0x000fe80003800200 */
        /* <DEDUP_REMOVED lines=25> */
.L_x_34679:
[----:B------:R-:W-:Y:S05]  /*c330*/  BSYNC.RECONVERGENT B0 ;  /* 0x0000000000007941 */ /* 0x000fea0003800200 */
.L_x_34678:
[----:B------:R-:W-:Y:S04]  /*c340*/  BSSY.RECONVERGENT B0, `(.L_x_34680) ;  /* 0x0000006000007945 */ /* 0x000fe80003800200 */
[----:B------:R-:W-:Y:S05]  /*c350*/  @!P1 BRA `(.L_x_34681) ;  /* 0x0000000000109947 */ /* 0x000fea0003800000 */
[----:B------:R-:W2:Y:S01]  /*c360*/  LDC.64 R56, c[0x0][0x390] ;  /* 0x0000e400ff387b82 */ /* 0x000ea20000000a00 */
[----:B01----:R-:W-:-:S04]  /*c370*/  VIADD R19, R109, 0x40 ;  /* 0x000000406d137836 */ /* 0x003fc80000000000 */
[----:B--2---:R-:W-:-:S06]  /*c380*/  IMAD.WIDE.U32 R56, R19, 0x10, R56 ;  /* 0x0000001013387825 */ /* 0x004fcc00078e0038 */
[----:B------:R-:W5:Y:S02]  /*c390*/  LDG.E.128 R56, desc[UR6][R56.64] ;  /* 0x0000000638387981 */ /* 0x000f64000c1e1d00 */
.L_x_34681:
[----:B------:R-:W-:Y:S05]  /*c3a0*/  BSYNC.RECONVERGENT B0 ;  /* 0x0000000000007941 */ /* 0x000fea0003800200 */
.L_x_34680:
[----:B------:R-:W-:Y:S04]  /*c3b0*/  BSSY.RECONVERGENT B0, `(.L_x_34682) ;  /* 0x00005a4000007945 */ /* 0x000fe80003800200 */
[----:B------:R-:W-:Y:S05]  /*c3c0*/  @!P0 BRA `(.L_x_34683) ;  /* 0x0000002c00848947 */ /* 0x000fea0003800000 */
[----:B-1----:R-:W1:Y:S01]  /*c3d0*/  LDC.64 R20, c[0x0][0x3a0] ;  /* 0x0000e800ff147b82 */ /* 0x002e620000000a00 */
[----:B0-----:R-:W-:-:S05]  /*c3e0*/  IADD3 R19, PT, PT, R108, 0x40, RZ ;  /* 0x000000406c137810 */ /* 0x001fca0007ffe0ff */
[----:B-1----:R-:W-:-:S05]  /*c3f0*/  IMAD.WIDE.U32 R20, R19, 0x20, R20 ;  /* 0x0000002013147825 */ /* 0x002fca00078e0014 */
        /* <DEDUP_REMOVED lines=23> */
.L_x_34688:
        /* <DEDUP_REMOVED lines=13> */
.L_x_34690:
[----:B------:R-:W-:Y:S05]  /*c640*/  BSYNC.RECONVERGENT B3 ;  /* 0x0000000000037941 */ /* 0x000fea0003800200 */
.L_x_34689:
        /* <DEDUP_REMOVED lines=46> */
.L_x_34687:
[----:B------:R-:W-:Y:S05]  /*c930*/  BSYNC.RECONVERGENT B2 ;  /* 0x0000000000027941 */ /* 0x000fea0003800200 */
.L_x_34686:
        /* <DEDUP_REMOVED lines=10> */
.L_x_34685:
[----:B------:R-:W-:Y:S05]  /*c9e0*/  BSYNC.RECONVERGENT B1 ;  /* 0x0000000000017941 */ /* 0x000fea0003800200 */
.L_x_34684:
        /* <DEDUP_REMOVED lines=20> */
.L_x_34695:
        /* <DEDUP_REMOVED lines=13> */
.L_x_34697:
[----:B------:R-:W-:Y:S05]  /*cc00*/  BSYNC.RECONVERGENT B3 ;  /* 0x0000000000037941 */ /* 0x000fea0003800200 */
.L_x_34696:
        /* <DEDUP_REMOVED lines=44> */
[----:B------:R-:W-:-:S07]  /*ced0*/  IMAD.MOV.U32 R20, RZ, RZ, R18 ;  /* 0x000000ffff147224 */ /* 0x000fce00078e0012 */
.L_x_34694:
[----:B------:R-:W-:Y:S05]  /*cee0*/  BSYNC.RECONVERGENT B2 ;  /* 0x0000000000027941 */ /* 0x000fea0003800200 */
.L_x_34693:
        /* <DEDUP_REMOVED lines=10> */
.L_x_34692:
[----:B------:R-:W-:Y:S05]  /*cf90*/  BSYNC.RECONVERGENT B1 ;  /* 0x0000000000017941 */ /* 0x000fea0003800200 */
.L_x_34691:
        /* <DEDUP_REMOVED lines=20> */
.L_x_34702:
        /* <DEDUP_REMOVED lines=13> */
.L_x_34704:
[----:B------:R-:W-:Y:S05]  /*d1b0*/  BSYNC.RECONVERGENT B3 ;  /* 0x0000000000037941 */ /* 0x000fea0003800200 */
.L_x_34703:
        /* <DEDUP_REMOVED lines=46> */
.L_x_34701:
[----:B------:R-:W-:Y:S05]  /*d4a0*/  BSYNC.RECONVERGENT B2 ;  /* 0x0000000000027941 */ /* 0x000fea0003800200 */
.L_x_34700:
        /* <DEDUP_REMOVED lines=10> */
.L_x_34699:
[----:B------:R-:W-:Y:S05]  /*d550*/  BSYNC.RECONVERGENT B1 ;  /* 0x0000000000017941 */ /* 0x000fea0003800200 */
.L_x_34698:
        /* <DEDUP_REMOVED lines=20> */
.L_x_34709:
        /* <DEDUP_REMOVED lines=13> */
.L_x_34711:
[----:B------:R-:W-:Y:S05]  /*d770*/  BSYNC.RECONVERGENT B3 ;  /* 0x0000000000037941 */ /* 0x000fea0003800200 */
.L_x_34710:
        /* <DEDUP_REMOVED lines=45> */
.L_x_34708:
[----:B------:R-:W-:Y:S05]  /*da50*/  BSYNC.RECONVERGENT B2 ;  /* 0x0000000000027941 */ /* 0x000fea0003800200 */
.L_x_34707:
        /* <DEDUP_REMOVED lines=10> */
.L_x_34706:
[----:B------:R-:W-:Y:S05]  /*db00*/  BSYNC.RECONVERGENT B1 ;  /* 0x0000000000017941 */ /* 0x000fea0003800200 */
.L_x_34705:
        /* <DEDUP_REMOVED lines=20> */
.L_x_34716:
        /* <DEDUP_REMOVED lines=13> */
.L_x_34718:
[----:B------:R-:W-:Y:S05]  /*dd20*/  BSYNC.RECONVERGENT B3 ;  /* 0x0000000000037941 */ /* 0x000fea0003800200 */
.L_x_34717:
        /* <DEDUP_REMOVED lines=46> */
.L_x_34715:
[----:B------:R-:W-:Y:S05]  /*e010*/  BSYNC.RECONVERGENT B2 ;  /* 0x0000000000027941 */ /* 0x000fea0003800200 */
.L_x_34714:
        /* <DEDUP_REMOVED lines=10> */
.L_x_34713:
[----:B------:R-:W-:Y:S05]  /*e0c0*/  BSYNC.RECONVERGENT B1 ;  /* 0x0000000000017941 */ /* 0x000fea0003800200 */
.L_x_34712:
        /* <DEDUP_REMOVED lines=20> */
.L_x_34723:
        /* <DEDUP_REMOVED lines=13> */
.L_x_34725:
[----:B------:R-:W-:Y:S05]  /*e2e0*/  BSYNC.RECONVERGENT B3 ;  /* 0x0000000000037941 */ /* 0x000fea0003800200 */
.L_x_34724:
        /* <DEDUP_REMOVED lines=45> */
.L_x_34722:
[----:B------:R-:W-:Y:S05]  /*e5c0*/  BSYNC.RECONVERGENT B2 ;  /* 0x0000000000027941 */ /* 0x000fea0003800200 */
.L_x_34721:
        /* <DEDUP_REMOVED lines=10> */
.L_x_34720:
[----:B------:R-:W-:Y:S05]  /*e670*/  BSYNC.RECONVERGENT B1 ;  /* 0x0000000000017941 */ /* 0x000fea0003800200 */
.L_x_34719:
        /* <DEDUP_REMOVED lines=20> */
.L_x_34730:
        /* <DEDUP_REMOVED lines=13> */
.L_x_34732:
[----:B------:R-:W-:Y:S05]  /*e890*/  BSYNC.RECONVERGENT B3 ;  /* 0x0000000000037941 */ /* 0x000fea0003800200 */
.L_x_34731:
        /* <DEDUP_REMOVED lines=44> */
[----:B------:R-:W-:Y:S02]  /*eb60*/  LOP3.LUT R128, R4, R18, R23, 0x96, !PT ;  /* 0x0000001204807212 */ /* 0x000fe400078e9617 */
[----:B------:R-:W-:-:S07]  /*eb70*/  MOV R18, R22 ;  /* 0x0000001600127202 */ /* 0x000fce0000000f00 */
.L_x_34729:
[----:B------:R-:W-:Y:S05]  /*eb80*/  BSYNC.RECONVERGENT B2 ;  /* 0x0000000000027941 */ /* 0x000fea0003800200 */
.L_x_34728:
        /* <DEDUP_REMOVED lines=10> */
.L_x_34727:
[----:B------:R-:W-:Y:S05]  /*ec30*/  BSYNC.RECONVERGENT B1 ;  /* 0x0000000000017941 */ /* 0x000fea0003800200 */
.L_x_34726:
        /* <DEDUP_REMOVED lines=19> */
.L_x_34736:
        /* <DEDUP_REMOVED lines=13> */
.L_x_34738:
[----:B------:R-:W-:Y:S05]  /*ee40*/  BSYNC.RECONVERGENT B2 ;  /* 0x0000000000027941 */ /* 0x000fea0003800200 */
.L_x_34737:
        /* <DEDUP_REMOVED lines=41> */
[----:B------:R-:W-:-:S03]  /*f0e0*/  MOV R16, R18 ;  /* 0x0000001200107202 */ /* 0x000fc60000000f00 */
[----:B------:R-:W-:Y:S01]  /*f0f0*/  IMAD.WIDE.U32 R112, R112, -0x2daee0ad, RZ ;  /* 0xd2511f5370707825 */ /* 0x000fe200078e00ff */
[----:B------:R-:W-:-:S04]  /*f100*/  LOP3.LUT R127, R2, R24, R127, 0x96, !PT ;  /* 0x00000018027f7212 */ /* 0x000fc800078e967f */
[----:B------:R-:W-:-:S07]  /*f110*/  LOP3.LUT R128, R4, R20, R113, 0x96, !PT ;  /* 0x0000001404807212 */ /* 0x000fce00078e9671 */
.L_x_34735:
[----:B------:R-:W-:Y:S05]  /*f120*/  BSYNC.RECONVERGENT B1 ;  /* 0x0000000000017941 */ /* 0x000fea0003800200 */
.L_x_34734:
        /* <DEDUP_REMOVED lines=9> */
[----:B------:R-:W-:Y:S01]  /*f1c0*/  FADD.FTZ R35, R35, R16 ;  /* 0x0000001023237221 */ /* 0x000fe20000010000 */
[----:B------:R-:W-:Y:S06]  /*f1d0*/  BRA `(.L_x_34733) ;  /* 0x0000002c00047947 */ /* 0x000fec0003800000 */
.L_x_34683:
[----:B------:R-:W-:Y:S01]  /*f1e0*/  BSSY.RECONVERGENT B1, `(.L_x_34739) ;  /* 0x000005a000017945 */ /* 0x000fe20003800200 */
[----:B------:R-:W-:Y:S01]  /*f1f0*/  IMAD.MOV.U32 R112, RZ, RZ, R16 ;  /* 0x000000ffff707224 */ /* 0x000fe200078e0010 */
[----:B01----:R-:W-:Y:S01]  /*f200*/  MOV R18, R17 ;  /* 0x0000001100127202 */ /* 0x003fe20000000f00 */
        /* <DEDUP_REMOVED lines=18> */
.L_x_34743:
        /* <DEDUP_REMOVED lines=13> */
.L_x_34745:
[----:B------:R-:W-:Y:S05]  /*f400*/  BSYNC.RECONVERGENT B3 ;  /* 0x0000000000037941 */ /* 0x000fea0003800200 */
.L_x_34744:
        /* <DEDUP_REMOVED lines=45> */
.L_x_34742:
[----:B------:R-:W-:Y:S05]  /*f6e0*/  BSYNC.RECONVERGENT B2 ;  /* 0x0000000000027941 */ /* 0x000fea0003800200 */
.L_x_34741:
        /* <DEDUP_REMOVED lines=9> */
.L_x_34740:
[----:B------:R-:W-:Y:S05]  /*f780*/  BSYNC.RECONVERGENT B1 ;  /* 0x0000000000017941 */ /* 0x000fea0003800200 */
.L_x_34739:
        /* <DEDUP_REMOVED lines=17> */
.L_x_34750:
        /* <DEDUP_REMOVED lines=13> */
.L_x_34752:
[----:B------:R-:W-:Y:S05]  /*f970*/  BSYNC.RECONVERGENT B3 ;  /* 0x0000000000037941 */ /* 0x000fea0003800200 */
.L_x_34751:
[----:B------:R-:W-:Y:S01]  /*f980*/  IMAD.WIDE.U32 R18, R131, -0x326172a9, RZ ;  /* 0xcd9e8d5783127825 */ /* 0x000fe200078e00ff */
[----:B------:R-:W-:Y:S02]  /*f990*/  LOP3.LUT R22, R117, R17, R137, 0x96, !PT ;  /* 0x0000001175167212 */ /* 0x000fe400078e9689 */
[----:B------:R-:W-:Y:S02]  /*f9a0*/  IADD3 R17, PT, PT, R136, -0x61c88647, RZ ;  /* 0x9e3779b988117810 */ /* 0x000fe40007ffe0ff */
        /* <DEDUP_REMOVED lines=36> */
[----:B------:R-:W-:Y:S01]  /*fbf0*/  MOV R17, R112 ;  /* 0x0000007000117202 */ /* 0x000fe20000000f00 */
[----:B------:R-:W-:-:S04]  /*fc00*/  IMAD.WIDE.U32 R126, R21, -0x326172a9, RZ ;  /* 0xcd9e8d57157e7825 */ /* 0x000fc800078e00ff */
[----:B------:R-:W-:Y:S01]  /*fc10*/  IMAD.WIDE.U32 R20, R20, -0x2daee0ad, RZ ;  /* 0xd2511f5314147825 */ /* 0x000fe200078e00ff */
[----:B------:R-:W-:-:S03]  /*fc20*/  LOP3.LUT R127, R2, R18, R127, 0x96, !PT ;  /* 0x00000012027f7212 */ /* 0x000fc600078e967f */
[----:B------:R-:W-:Y:S01]  /*fc30*/  IMAD.MOV.U32 R112, RZ, RZ, R20 ;  /* 0x000000ffff707224 */ /* 0x000fe200078e0014 */
[----:B------:R-:W-:Y:S01]  /*fc40*/  LOP3.LUT R128, R4, R16, R21, 0x96, !PT ;  /* 0x0000001004807212 */ /* 0x000fe200078e9615 */
[----:B------:R-:W-:-:S07]  /*fc50*/  HFMA2 R16, -RZ, RZ, 0, 0 ;  /* 0x00000000ff107431 */ /* 0x000fce00000001ff */
.L_x_34749:
[----:B------:R-:W-:Y:S05]  /*fc60*/  BSYNC.RECONVERGENT B2 ;  /* 0x0000000000027941 */ /* 0x000fea0003800200 */
.L_x_34748:
        /* <DEDUP_REMOVED lines=9> */
.L_x_34747:
[----:B------:R-:W-:Y:S05]  /*fd00*/  BSYNC.RECONVERGENT B1 ;  /* 0x0000000000017941 */ /* 0x000fea0003800200 */
.L_x_34746:
        /* <DEDUP_REMOVED lines=17> */
.L_x_34757:
        /* <DEDUP_REMOVED lines=13> */
.L_x_34759:
[----:B------:R-:W-:Y:S05]  /*fef0*/  BSYNC.RECONVERGENT B3 ;  /* 0x0000000000037941 */ /* 0x000fea0003800200 */
.L_x_34758:
        /* <DEDUP_REMOVED lines=46> */
.L_x_34756:
[----:B------:R-:W-:Y:S05]  /*101e0*/  BSYNC.RECONVERGENT B2 ;  /* 0x0000000000027941 */ /* 0x000fea0003800200 */
.L_x_34755:
        /* <DEDUP_REMOVED lines=9> */
.L_x_34754:
[----:B------:R-:W-:Y:S05]  /*10280*/  BSYNC.RECONVERGENT B1 ;  /* 0x0000000000017941 */ /* 0x000fea0003800200 */
.L_x_34753:
        /* <DEDUP_REMOVED lines=17> */
.L_x_34764:
        /* <DEDUP_REMOVED lines=13> */
.L_x_34766:
[----:B------:R-:W-:Y:S05]  /*10470*/  BSYNC.RECONVERGENT B3 ;  /* 0x0000000000037941 */ /* 0x000fea0003800200 */
.L_x_34765:
        /* <DEDUP_REMOVED lines=43> */
[----:B------:R-:W-:Y:S01]  /*10730*/  HFMA2 R16, -RZ, RZ, 0, 0 ;  /* 0x00000000ff107431 */ /* 0x000fe200000001ff */
[----:B------:R-:W-:Y:S01]  /*10740*/  MOV R19, R112 ;  /* 0x0000007000137202 */ /* 0x000fe20000000f00 */
[----:B------:R-:W-:-:S07]  /*10750*/  IMAD.MOV.U32 R112, RZ, RZ, R18 ;  /* 0x000000ffff707224 */ /* 0x000fce00078e0012 */
.L_x_34763:
[----:B------:R-:W-:Y:S05]  /*10760*/  BSYNC.RECONVERGENT B2 ;  /* 0x0000000000027941 */ /* 0x000fea0003800200 */
.L_x_34762:
        /* <DEDUP_REMOVED lines=9> */
.L_x_34761:
[----:B------:R-:W-:Y:S05]  /*10800*/  BSYNC.RECONVERGENT B1 ;  /* 0x0000000000017941 */ /* 0x000fea0003800200 */
.L_x_34760:
        /* <DEDUP_REMOVED lines=17> */
.L_x_34771:
        /* <DEDUP_REMOVED lines=13> */
.L_x_34773:
[----:B------:R-:W-:Y:S05]  /*109f0*/  BSYNC.RECONVERGENT B3 ;  /* 0x0000000000037941 */ /* 0x000fea0003800200 */
.L_x_34772:
        /* <DEDUP_REMOVED lines=46> */
.L_x_34770:
[----:B------:R-:W-:Y:S05]  /*10ce0*/  BSYNC.RECONVERGENT B2 ;  /* 0x0000000000027941 */ /* 0x000fea0003800200 */
.L_x_34769:
        /* <DEDUP_REMOVED lines=9> */
.L_x_34768:
[----:B------:R-:W-:Y:S05]  /*10d80*/  BSYNC.RECONVERGENT B1 ;  /* 0x0000000000017941 */ /* 0x000fea0003800200 */
.L_x_34767:
        /* <DEDUP_REMOVED lines=17> */
.L_x_34778:
        /* <DEDUP_REMOVED lines=13> */
.L_x_34780:
[----:B------:R-:W-:Y:S05]  /*10f70*/  BSYNC.RECONVERGENT B3 ;  /* 0x0000000000037941 */ /* 0x000fea0003800200 */
.L_x_34779:
        /* <DEDUP_REMOVED lines=46> */
.L_x_34777:
[----:B------:R-:W-:Y:S05]  /*11260*/  BSYNC.RECONVERGENT B2 ;  /* 0x0000000000027941 */ /* 0x000fea0003800200 */
.L_x_34776:
        /* <DEDUP_REMOVED lines=9> */
.L_x_34775:
[----:B------:R-:W-:Y:S05]  /*11300*/  BSYNC.RECONVERGENT B1 ;  /* 0x0000000000017941 */ /* 0x000fea0003800200 */
.L_x_34774:
        /* <DEDUP_REMOVED lines=17> */
.L_x_34785:
        /* <DEDUP_REMOVED lines=13> */
.L_x_34787:
[----:B------:R-:W-:Y:S05]  /*114f0*/  BSYNC.RECONVERGENT B3 ;  /* 0x0000000000037941 */ /* 0x000fea0003800200 */
.L_x_34786:
        /* <DEDUP_REMOVED lines=46> */
.L_x_34784:
[----:B------:R-:W-:Y:S05]  /*117e0*/  BSYNC.RECONVERGENT B2 ;  /* 0x0000000000027941 */ /* 0x000fea0003800200 */
.L_x_34783:
        /* <DEDUP_REMOVED lines=9> */
.L_x_34782:
[----:B------:R-:W-:Y:S05]  /*11880*/  BSYNC.RECONVERGENT B1 ;  /* 0x0000000000017941 */ /* 0x000fea0003800200 */
.L_x_34781:
        /* <DEDUP_REMOVED lines=16> */
.L_x_34790:
        /* <DEDUP_REMOVED lines=13> */
.L_x_34792:
[----:B------:R-:W-:Y:S05]  /*11a60*/  BSYNC.RECONVERGENT B2 ;  /* 0x0000000000027941 */ /* 0x000fea0003800200 */
.L_x_34791:
        /* <DEDUP_REMOVED lines=46> */
.L_x_34789:
[----:B------:R-:W-:Y:S05]  /*11d50*/  BSYNC.RECONVERGENT B1 ;  /* 0x0000000000017941 */ /* 0x000fea0003800200 */
.L_x_34788:
        /* <DEDUP_REMOVED lines=9> */
.L_x_34733:
[----:B------:R-:W-:Y:S05]  /*11df0*/  BSYNC.RECONVERGENT B0 ;  /* 0x0000000000007941 */ /* 0x000fea0003800200 */
.L_x_34682:
        /* <DEDUP_REMOVED lines=27> */
.L_x_34794:
[----:B------:R-:W-:Y:S05]  /*11fb0*/  BSYNC.RECONVERGENT B0 ;  /* 0x0000000000007941 */ /* 0x000fea0003800200 */
.L_x_34793:
[----:B------:R-:W-:Y:S04]  /*11fc0*/  BSSY.RECONVERGENT B0, `(.L_x_34795) ;  /* 0x0000006000007945 */ /* 0x000fe80003800200 */
[----:B------:R-:W-:Y:S05]  /*11fd0*/  @!P1 BRA `(.L_x_34796) ;  /* 0x0000000000109947 */ /* 0x000fea0003800000 */
[----:B------:R-:W2:Y:S01]  /*11fe0*/  LDC.64 R56, c[0x0][0x390] ;  /* 0x0000e400ff387b82 */ /* 0x000ea20000000a00 */
[----:B01----:R-:W-:-:S04]  /*11ff0*/  VIADD R17, R109, 0x60 ;  /* 0x000000606d117836 */ /* 0x003fc80000000000 */
[----:B--2---:R-:W-:-:S06]  /*12000*/  IMAD.WIDE.U32 R56, R17, 0x10, R56 ;  /* 0x0000001011387825 */ /* 0x004fcc00078e0038 */
[----:B------:R-:W5:Y:S02]  /*12010*/  LDG.E.128 R56, desc[UR6][R56.64] ;  /* 0x0000000638387981 */ /* 0x000f64000c1e1d00 */
.L_x_34796:
[----:B------:R-:W-:Y:S05]  /*12020*/  BSYNC.RECONVERGENT B0 ;  /* 0x0000000000007941 */ /* 0x000fea0003800200 */
.L_x_34795:
[----:B------:R-:W-:Y:S04]  /*12030*/  BSSY.RECONVERGENT B0, `(.L_x_34797) ;  /* 0x00005a7000007945 */ /* 0x000fe80003800200 */
[----:B------:R-:W-:Y:S05]  /*12040*/  @!P0 BRA `(.L_x_34798) ;  /* 0x0000002c00908947 */ /* 0x000fea0003800000 */
[----:B01----:R-:W0:Y:S01]  /*12050*/  LDC.64 R16, c[0x0][0x3a0] ;  /* 0x0000e800ff107b82 */ /* 0x003e220000000a00 */
[----:B------:R-:W-:-:S05]  /*12060*/  IADD3 R21, PT, PT, R108, 0x60, RZ ;  /* 0x000000606c157810 */ /* 0x000fca0007ffe0ff */
        /* <DEDUP_REMOVED lines=24> */
.L_x_34803:
        /* <DEDUP_REMOVED lines=13> */
.L_x_34805:
[----:B------:R-:W-:Y:S05]  /*122c0*/  BSYNC.RECONVERGENT B3 ;  /* 0x0000000000037941 */ /* 0x000fea0003800200 */
.L_x_34804:
        /* <DEDUP_REMOVED lines=46> */
.L_x_34802:
[----:B------:R-:W-:Y:S05]  /*125b0*/  BSYNC.RECONVERGENT B2 ;  /* 0x0000000000027941 */ /* 0x000fea0003800200 */
.L_x_34801:
        /* <DEDUP_REMOVED lines=10> */
.L_x_34800:
[----:B------:R-:W-:Y:S05]  /*12660*/  BSYNC.RECONVERGENT B1 ;  /* 0x0000000000017941 */ /* 0x000fea0003800200 */
.L_x_34799:
        /* <DEDUP_REMOVED lines=20> */
.L_x_34810:
        /* <DEDUP_REMOVED lines=13> */
.L_x_34812:
[----:B------:R-:W-:Y:S05]  /*12880*/  BSYNC.RECONVERGENT B3 ;  /* 0x0000000000037941 */ /* 0x000fea0003800200 */
.L_x_34811:
        /* <DEDUP_REMOVED lines=46> */
.L_x_34809:
[----:B------:R-:W-:Y:S05]  /*12b70*/  BSYNC.RECONVERGENT B2 ;  /* 0x0000000000027941 */ /* 0x000fea0003800200 */
.L_x_34808:
        /* <DEDUP_REMOVED lines=10> */
.L_x_34807:
[----:B------:R-:W-:Y:S05]  /*12c20*/  BSYNC.RECONVERGENT B1 ;  /* 0x0000000000017941 */ /* 0x000fea0003800200 */
.L_x_34806:
        /* <DEDUP_REMOVED lines=20> */
.L_x_34817:
        /* <DEDUP_REMOVED lines=13> */
.L_x_34819:
[----:B------:R-:W-:Y:S05]  /*12e40*/  BSYNC.RECONVERGENT B3 ;  /* 0x0000000000037941 */ /* 0x000fea0003800200 */
.L_x_34818:
        /* <DEDUP_REMOVED lines=46> */
.L_x_34816:
[----:B------:R-:W-:Y:S05]  /*13130*/  BSYNC.RECONVERGENT B2 ;  /* 0x0000000000027941 */ /* 0x000fea0003800200 */
.L_x_34815:
        /* <DEDUP_REMOVED lines=10> */
.L_x_34814:
[----:B------:R-:W-:Y:S05]  /*131e0*/  BSYNC.RECONVERGENT B1 ;  /* 0x0000000000017941 */ /* 0x000fea0003800200 */
.L_x_34813:
        /* <DEDUP_REMOVED lines=20> */
.L_x_34824:
        /* <DEDUP_REMOVED lines=13> */
.L_x_34826:
[----:B------:R-:W-:Y:S05]  /*13400*/  BSYNC.RECONVERGENT B3 ;  /* 0x0000000000037941 */ /* 0x000fea0003800200 */
.L_x_34825:
        /* <DEDUP_REMOVED lines=46> */
.L_x_34823:
[----:B------:R-:W-:Y:S05]  /*136f0*/  BSYNC.RECONVERGENT B2 ;  /* 0x0000000000027941 */ /* 0x000fea0003800200 */
.L_x_34822:
        /* <DEDUP_REMOVED lines=10> */
.L_x_34821:
[----:B------:R-:W-:Y:S05]  /*137a0*/  BSYNC.RECONVERGENT B1 ;  /* 0x0000000000017941 */ /* 0x000fea0003800200 */
.L_x_34820:
        /* <DEDUP_REMOVED lines=20> */
.L_x_34831:
        /* <DEDUP_REMOVED lines=13> */
.L_x_34833:
[----:B------:R-:W-:Y:S05]  /*139c0*/  BSYNC.RECONVERGENT B3 ;  /* 0x0000000000037941 */ /* 0x000fea0003800200 */
.L_x_34832:
        /* <DEDUP_REMOVED lines=46> */
.L_x_34830:
[----:B------:R-:W-:Y:S05]  /*13cb0*/  BSYNC.RECONVERGENT B2 ;  /* 0x0000000000027941 */ /* 0x000fea0003800200 */
.L_x_34829:
        /* <DEDUP_REMOVED lines=10> */
.L_x_34828:
[----:B------:R-:W-:Y:S05]  /*13d60*/  BSYNC.RECONVERGENT B1 ;  /* 0x0000000000017941 */ /* 0x000fea0003800200 */
.L_x_34827:
        /* <DEDUP_REMOVED lines=20> */
.L_x_34838:
        /* <DEDUP_REMOVED lines=13> */
.L_x_34840:
[----:B------:R-:W-:Y:S05]  /*13f80*/  BSYNC.RECONVERGENT B3 ;  /* 0x0000000000037941 */ /* 0x000fea0003800200 */
.L_x_34839:
        /* <DEDUP_REMOVED lines=46> */
.L_x_34837:
[----:B------:R-:W-:Y:S05]  /*14270*/  BSYNC.RECONVERGENT B2 ;  /* 0x0000000000027941 */ /* 0x000fea0003800200 */
.L_x_34836:
        /* <DEDUP_REMOVED lines=10> */
.L_x_34835:
[----:B------:R-:W-:Y:S05]  /*14320*/  BSYNC.RECONVERGENT B1 ;  /* 0x0000000000017941 */ /* 0x000fea0003800200 */
.L_x_34834:
        /* <DEDUP_REMOVED lines=20> */
.L_x_34845:
        /* <DEDUP_REMOVED lines=13> */
.L_x_34847:
[----:B------:R-:W-:Y:S05]  /*14540*/  BSYNC.RECONVERGENT B3 ;  /* 0x0000000000037941 */ /* 0x000fea0003800200 */
.L_x_34846:
        /* <DEDUP_REMOVED lines=46> */
.L_x_34844:
[----:B------:R-:W-:Y:S05]  /*14830*/  BSYNC.RECONVERGENT B2 ;  /* 0x0000000000027941 */ /* 0x000fea0003800200 */
.L_x_34843:
        /* <DEDUP_REMOVED lines=10> */
.L_x_34842:
[----:B------:R-:W-:Y:S05]  /*148e0*/  BSYNC.RECONVERGENT B1 ;  /* 0x0000000000017941 */ /* 0x000fea0003800200 */
.L_x_34841:
        /* <DEDUP_REMOVED lines=19> */
.L_x_34851:
        /* <DEDUP_REMOVED lines=13> */
.L_x_34853:
[----:B------:R-:W-:Y:S05]  /*14af0*/  BSYNC.RECONVERGENT B2 ;  /* 0x0000000000027941 */ /* 0x000fea0003800200 */
.L_x_34852:
[----:B------:R-:W-:Y:S01]  /*14b00*/  IMAD.WIDE.U32 R16, R131, -0x326172a9, RZ ;  /* 0xcd9e8d5783107825 */ /* 0x000fe200078e00ff */
[----:B------:R-:W-:-:S03]  /*14b10*/  LOP3.LUT R20, R117, R19, R137, 0x96, !PT ;  /* 0x0000001375147212 */ /* 0x000fc600078e9689 */
[----:B------:R-:W-:Y:S01]  /*14b20*/  HFMA2 R112, -RZ, RZ, 0, 0 ;  /* 0x00000000ff707431 */ /* 0x000fe200000001ff */
        /* <DEDUP_REMOVED lines=42> */
.L_x_34850:
[----:B------:R-:W-:Y:S05]  /*14dd0*/  BSYNC.RECONVERGENT B1 ;  /* 0x0000000000017941 */ /* 0x000fea0003800200 */
.L_x_34849:
        /* <DEDUP_REMOVED lines=11> */
.L_x_34798:
        /* <DEDUP_REMOVED lines=21> */
.L_x_34858:
        /* <DEDUP_REMOVED lines=13> */
.L_x_34860:
[----:B------:R-:W-:Y:S05]  /*150b0*/  BSYNC.RECONVERGENT B3 ;  /* 0x0000000000037941 */ /* 0x000fea0003800200 */
.L_x_34859:
        /* <DEDUP_REMOVED lines=45> */
.L_x_34857:
[----:B------:R-:W-:Y:S05]  /*15390*/  BSYNC.RECONVERGENT B2 ;  /* 0x0000000000027941 */ /* 0x000fea0003800200 */
.L_x_34856:
        /* <DEDUP_REMOVED lines=9> */
.L_x_34855:
[----:B------:R-:W-:Y:S05]  /*15430*/  BSYNC.RECONVERGENT B1 ;  /* 0x0000000000017941 */ /* 0x000fea0003800200 */
.L_x_34854:
        /* <DEDUP_REMOVED lines=17> */
.L_x_34865:
        /* <DEDUP_REMOVED lines=13> */
.L_x_34867:
[----:B------:R-:W-:Y:S05]  /*15620*/  BSYNC.RECONVERGENT B3 ;  /* 0x0000000000037941 */ /* 0x000fea0003800200 */
.L_x_34866:
        /* <DEDUP_REMOVED lines=46> */
.L_x_34864:
[----:B------:R-:W-:Y:S05]  /*15910*/  BSYNC.RECONVERGENT B2 ;  /* 0x0000000000027941 */ /* 0x000fea0003800200 */
.L_x_34863:
        /* <DEDUP_REMOVED lines=9> */
.L_x_34862:
[----:B------:R-:W-:Y:S05]  /*159b0*/  BSYNC.RECONVERGENT B1 ;  /* 0x0000000000017941 */ /* 0x000fea0003800200 */
.L_x_34861:
        /* <DEDUP_REMOVED lines=17> */
.L_x_34872:
        /* <DEDUP_REMOVED lines=13> */
.L_x_34874:
[----:B------:R-:W-:Y:S05]  /*15ba0*/  BSYNC.RECONVERGENT B3 ;  /* 0x0000000000037941 */ /* 0x000fea0003800200 */
.L_x_34873:
        /* <DEDUP_REMOVED lines=46> */
.L_x_34871:
[----:B------:R-:W-:Y:S05]  /*15e90*/  BSYNC.RECONVERGENT B2 ;  /* 0x0000000000027941 */ /* 0x000fea0003800200 */
.L_x_34870:
        /* <DEDUP_REMOVED lines=9> */
.L_x_34869:
[----:B------:R-:W-:Y:S05]  /*15f30*/  BSYNC.RECONVERGENT B1 ;  /* 0x0000000000017941 */ /* 0x000fea0003800200 */
.L_x_34868:
        /* <DEDUP_REMOVED lines=17> */
.L_x_34879:
        /* <DEDUP_REMOVED lines=13> */
.L_x_34881:
[----:B------:R-:W-:Y:S05]  /*16120*/  BSYNC.RECONVERGENT B3 ;  /* 0x0000000000037941 */ /* 0x000fea0003800200 */
.L_x_34880:
        /* <DEDUP_REMOVED lines=46> */
.L_x_34878:
[----:B------:R-:W-:Y:S05]  /*16410*/  BSYNC.RECONVERGENT B2 ;  /* 0x0000000000027941 */ /* 0x000fea0003800200 */
.L_x_34877:
        /* <DEDUP_REMOVED lines=9> */
.L_x_34876:
[----:B------:R-:W-:Y:S05]  /*164b0*/  BSYNC.RECONVERGENT B1 ;  /* 0x0000000000017941 */ /* 0x000fea0003800200 */
.L_x_34875:
        /* <DEDUP_REMOVED lines=17> */
.L_x_34886:
        /* <DEDUP_REMOVED lines=13> */
.L_x_34888:
[----:B------:R-:W-:Y:S05]  /*166a0*/  BSYNC.RECONVERGENT B3 ;  /* 0x0000000000037941 */ /* 0x000fea0003800200 */
.L_x_34887:
        /* <DEDUP_REMOVED lines=46> */
.L_x_34885:
[----:B------:R-:W-:Y:S05]  /*16990*/  BSYNC.RECONVERGENT B2 ;  /* 0x0000000000027941 */ /* 0x000fea0003800200 */
.L_x_34884:
        /* <DEDUP_REMOVED lines=9> */
.L_x_34883:
[----:B------:R-:W-:Y:S05]  /*16a30*/  BSYNC.RECONVERGENT B1 ;  /* 0x0000000000017941 */ /* 0x000fea0003800200 */
.L_x_34882:
        /* <DEDUP_REMOVED lines=17> */
.L_x_34893:
        /* <DEDUP_REMOVED lines=13> */
.L_x_34895:
[----:B------:R-:W-:Y:S05]  /*16c20*/  BSYNC.RECONVERGENT B3 ;  /* 0x0000000000037941 */ /* 0x000fea0003800200 */
.L_x_34894:
        /* <DEDUP_REMOVED lines=46> */
.L_x_34892:
[----:B------:R-:W-:Y:S05]  /*16f10*/  BSYNC.RECONVERGENT B2 ;  /* 0x0000000000027941 */ /* 0x000fea0003800200 */
.L_x_34891:
        /* <DEDUP_REMOVED lines=9> */
.L_x_34890:
[----:B------:R-:W-:Y:S05]  /*16fb0*/  BSYNC.RECONVERGENT B1 ;  /* 0x0000000000017941 */ /* 0x000fea0003800200 */
.L_x_34889:
        /* <DEDUP_REMOVED lines=17> */
.L_x_34900:
        /* <DEDUP_REMOVED lines=13> */
.L_x_34902:
[----:B------:R-:W-:Y:S05]  /*171a0*/  BSYNC.RECONVERGENT B3 ;  /* 0x0000000000037941 */ /* 0x000fea0003800200 */
.L_x_34901:
        /* <DEDUP_REMOVED lines=46> */
.L_x_34899:
[----:B------:R-:W-:Y:S05]  /*17490*/  BSYNC.RECONVERGENT B2 ;  /* 0x0000000000027941 */ /* 0x000fea0003800200 */
.L_x_34898:
        /* <DEDUP_REMOVED lines=9> */
.L_x_34897:
[----:B------:R-:W-:Y:S05]  /*17530*/  BSYNC.RECONVERGENT B1 ;  /* 0x0000000000017941 */ /* 0x000fea0003800200 */
.L_x_34896:
        /* <DEDUP_REMOVED lines=16> */
.L_x_34905:
        /* <DEDUP_REMOVED lines=13> */
.L_x_34907:
[----:B------:R-:W-:Y:S05]  /*17710*/  BSYNC.RECONVERGENT B2 ;  /* 0x0000000000027941 */ /* 0x000fea0003800200 */
.L_x_34906:
        /* <DEDUP_REMOVED lines=46> */
.L_x_34904:
[----:B------:R-:W-:Y:S05]  /*17a00*/  BSYNC.RECONVERGENT B1 ;  /* 0x0000000000017941 */ /* 0x000fea0003800200 */
.L_x_34903:
        /* <DEDUP_REMOVED lines=9> */
.L_x_34848:
[----:B------:R-:W-:Y:S05]  /*17aa0*/  BSYNC.RECONVERGENT B0 ;  /* 0x0000000000007941 */ /* 0x000fea0003800200 */
.L_x_34797:
[----:B------:R-:W-:Y:S01]  /*17ab0*/  VIADD R17, R108, 0x60 ;  /* 0x000000606c117836 */ /* 0x000fe20000000000 */
[----:B------:R-:W-:Y:S03]  /*17ac0*/  BSSY.RECONVERGENT B0, `(.L_x_34908) ;  /* 0x000001a000007945 */ /* 0x000fe60003800200 */
[----:B------:R-:W-:-:S05]  /*17ad0*/  IMAD.WIDE.U32 R16, R17, 0x20, R138 ;  /* 0x0000002011107825 */ /* 0x000fca00078e008a */
        /* <DEDUP_REMOVED lines=24> */
.L_x_34909:
[----:B------:R-:W-:Y:S05]  /*17c60*/  BSYNC.RECONVERGENT B0 ;  /* 0x0000000000007941 */ /* 0x000fea0003800200 */
.L_x_34908:
[----:B------:R-:W-:Y:S04]  /*17c70*/  BSSY.RECONVERGENT B0, `(.L_x_34910) ;  /* 0x0000006000007945 */ /* 0x000fe80003800200 */
[----:B------:R-:W-:Y:S05]  /*17c80*/  @!P1 BRA `(.L_x_34911) ;  /* 0x0000000000109947 */ /* 0x000fea0003800000 */
[----:B------:R-:W2:Y:S01]  /*17c90*/  LDC.64 R56, c[0x0][0x390] ;  /* 0x0000e400ff387b82 */ /* 0x000ea20000000a00 */
[----:B01----:R-:W-:-:S05]  /*17ca0*/  IADD3 R17, PT, PT, R109, 0x80, RZ ;  /* 0x000000806d117810 */ /* 0x003fca0007ffe0ff */
[----:B--2---:R-:W-:-:S06]  /*17cb0*/  IMAD.WIDE.U32 R56, R17, 0x10, R56 ;  /* 0x0000001011387825 */ /* 0x004fcc00078e0038 */
[----:B------:R-:W5:Y:S02]  /*17cc0*/  LDG.E.128 R56, desc[UR6][R56.64] ;  /* 0x0000000638387981 */ /* 0x000f64000c1e1d00 */
.L_x_34911:
[----:B------:R-:W-:Y:S05]  /*17cd0*/  BSYNC.RECONVERGENT B0 ;  /* 0x0000000000007941 */ /* 0x000fea0003800200 */
.L_x_34910:
        /* <DEDUP_REMOVED lines=28> */
.L_x_34918:
        /* <DEDUP_REMOVED lines=13> */
.L_x_34920:
[----:B------:R-:W-:Y:S05]  /*17f70*/  BSYNC.RECONVERGENT B3 ;  /* 0x0000000000037941 */ /* 0x000fea0003800200 */
.L_x_34919:
        /* <DEDUP_REMOVED lines=45> */
.L_x_34917:
[----:B------:R-:W-:Y:S05]  /*18250*/  BSYNC.RECONVERGENT B2 ;  /* 0x0000000000027941 */ /* 0x000fea0003800200 */
.L_x_34916:
        /* <DEDUP_REMOVED lines=10> */
.L_x_34915:
[----:B------:R-:W-:Y:S05]  /*18300*/  BSYNC.RECONVERGENT B1 ;  /* 0x0000000000017941 */ /* 0x000fea0003800200 */
.L_x_34914:
        /* <DEDUP_REMOVED lines=20> */
.L_x_34925:
        /* <DEDUP_REMOVED lines=13> */
.L_x_34927:
[----:B------:R-:W-:Y:S05]  /*18520*/  BSYNC.RECONVERGENT B3 ;  /* 0x0000000000037941 */ /* 0x000fea0003800200 */
.L_x_34926:
        /* <DEDUP_REMOVED lines=46> */
.L_x_34924:
[----:B------:R-:W-:Y:S05]  /*18810*/  BSYNC.RECONVERGENT B2 ;  /* 0x0000000000027941 */ /* 0x000fea0003800200 */
.L_x_34923:
        /* <DEDUP_REMOVED lines=10> */
.L_x_34922:
[----:B------:R-:W-:Y:S05]  /*188c0*/  BSYNC.RECONVERGENT B1 ;  /* 0x0000000000017941 */ /* 0x000fea0003800200 */
.L_x_34921:
        /* <DEDUP_REMOVED lines=20> */
.L_x_34932:
        /* <DEDUP_REMOVED lines=13> */
.L_x_34934:
[----:B------:R-:W-:Y:S05]  /*18ae0*/  BSYNC.RECONVERGENT B3 ;  /* 0x0000000000037941 */ /* 0x000fea0003800200 */
.L_x_34933:
        /* <DEDUP_REMOVED lines=45> */
.L_x_34931:
[----:B------:R-:W-:Y:S05]  /*18dc0*/  BSYNC.RECONVERGENT B2 ;  /* 0x0000000000027941 */ /* 0x000fea0003800200 */
.L_x_34930:
        /* <DEDUP_REMOVED lines=10> */
.L_x_34929:
[----:B------:R-:W-:Y:S05]  /*18e70*/  BSYNC.RECONVERGENT B1 ;  /* 0x0000000000017941 */ /* 0x000fea0003800200 */
.L_x_34928:
        /* <DEDUP_REMOVED lines=20> */
.L_x_34939:
        /* <DEDUP_REMOVED lines=13> */
.L_x_34941:
[----:B------:R-:W-:Y:S05]  /*19090*/  BSYNC.RECONVERGENT B3 ;  /* 0x0000000000037941 */ /* 0x000fea0003800200 */
.L_x_34940:
        /* <DEDUP_REMOVED lines=46> */
.L_x_34938:
[----:B------:R-:W-:Y:S05]  /*19380*/  BSYNC.RECONVERGENT B2 ;  /* 0x0000000000027941 */ /* 0x000fea0003800200 */
.L_x_34937:
        /* <DEDUP_REMOVED lines=10> */
.L_x_34936:
[----:B------:R-:W-:Y:S05]  /*19430*/  BSYNC.RECONVERGENT B1 ;  /* 0x0000000000017941 */ /* 0x000fea0003800200 */
.L_x_34935:
        /* <DEDUP_REMOVED lines=20> */
.L_x_34946:
        /* <DEDUP_REMOVED lines=13> */
.L_x_34948:
[----:B------:R-:W-:Y:S05]  /*19650*/  BSYNC.RECONVERGENT B3 ;  /* 0x0000000000037941 */ /* 0x000fea0003800200 */
.L_x_34947:
        /* <DEDUP_REMOVED lines=44> */
[----:B------:R-:W-:-:S07]  /*19920*/  LOP3.LUT R128, R4, R110, R141, 0x96, !PT ;  /* 0x0000006e04807212 */ /* 0x000fce00078e968d */
.L_x_34945:
[----:B------:R-:W-:Y:S05]  /*19930*/  BSYNC.RECONVERGENT B2 ;  /* 0x0000000000027941 */ /* 0x000fea0003800200 */
.L_x_34944:
        /* <DEDUP_REMOVED lines=10> */
.L_x_34943:
[----:B------:R-:W-:Y:S05]  /*199e0*/  BSYNC.RECONVERGENT B1 ;  /* 0x0000000000017941 */ /* 0x000fea0003800200 */
.L_x_34942:
        /* <DEDUP_REMOVED lines=20> */
.L_x_34953:
        /* <DEDUP_REMOVED lines=13> */
.L_x_34955:
[----:B------:R-:W-:Y:S05]  /*19c00*/  BSYNC.RECONVERGENT B3 ;  /* 0x0000000000037941 */ /* 0x000fea0003800200 */
.L_x_34954:
        /* <DEDUP_REMOVED lines=46> */
.L_x_34952:
[----:B------:R-:W-:Y:S05]  /*19ef0*/  BSYNC.RECONVERGENT B2 ;  /* 0x0000000000027941 */ /* 0x000fea0003800200 */
.L_x_34951:
        /* <DEDUP_REMOVED lines=10> */
.L_x_34950:
[----:B------:R-:W-:Y:S05]  /*19fa0*/  BSYNC.RECONVERGENT B1 ;  /* 0x0000000000017941 */ /* 0x000fea0003800200 */
.L_x_34949:
        /* <DEDUP_REMOVED lines=20> */
.L_x_34960:
        /* <DEDUP_REMOVED lines=13> */
.L_x_34962:
[----:B------:R-:W-:Y:S05]  /*1a1c0*/  BSYNC.RECONVERGENT B3 ;  /* 0x0000000000037941 */ /* 0x000fea0003800200 */
.L_x_34961:
        /* <DEDUP_REMOVED lines=45> */
.L_x_34959:
[----:B------:R-:W-:Y:S05]  /*1a4a0*/  BSYNC.RECONVERGENT B2 ;  /* 0x0000000000027941 */ /* 0x000fea0003800200 */
.L_x_34958:
        /* <DEDUP_REMOVED lines=10> */
.L_x_34957:
[----:B------:R-:W-:Y:S05]  /*1a550*/  BSYNC.RECONVERGENT B1 ;  /* 0x0000000000017941 */ /* 0x000fea0003800200 */
.L_x_34956:
        /* <DEDUP_REMOVED lines=19> */
.L_x_34966:
        /* <DEDUP_REMOVED lines=13> */
.L_x_34968:
[----:B------:R-:W-:Y:S05]  /*1a760*/  BSYNC.RECONVERGENT B2 ;  /* 0x0000000000027941 */ /* 0x000fea0003800200 */
.L_x_34967:
        /* <DEDUP_REMOVED lines=45> */
.L_x_34965:
[----:B------:R-:W-:Y:S05]  /*1aa40*/  BSYNC.RECONVERGENT B1 ;  /* 0x0000000000017941 */ /* 0x000fea0003800200 */
.L_x_34964:
        /* <DEDUP_REMOVED lines=11> */
.L_x_34913:
        /* <DEDUP_REMOVED lines=21> */
.L_x_34973:
        /* <DEDUP_REMOVED lines=13> */
.L_x_34975:
[----:B------:R-:W-:Y:S05]  /*1ad20*/  BSYNC.RECONVERGENT B3 ;  /* 0x0000000000037941 */ /* 0x000fea0003800200 */
.L_x_34974:
        /* <DEDUP_REMOVED lines=45> */
.L_x_34972:
[----:B------:R-:W-:Y:S05]  /*1b000*/  BSYNC.RECONVERGENT B2 ;  /* 0x0000000000027941 */ /* 0x000fea0003800200 */
.L_x_34971:
        /* <DEDUP_REMOVED lines=9> */
.L_x_34970:
[----:B------:R-:W-:Y:S05]  /*1b0a0*/  BSYNC.RECONVERGENT B1 ;  /* 0x0000000000017941 */ /* 0x000fea0003800200 */
.L_x_34969:
        /* <DEDUP_REMOVED lines=17> */
.L_x_34980:
        /* <DEDUP_REMOVED lines=13> */
.L_x_34982:
[----:B------:R-:W-:Y:S05]  /*1b290*/  BSYNC.RECONVERGENT B3 ;  /* 0x0000000000037941 */ /* 0x000fea0003800200 */
.L_x_34981:
        /* <DEDUP_REMOVED lines=46> */
.L_x_34979:
[----:B------:R-:W-:Y:S05]  /*1b580*/  BSYNC.RECONVERGENT B2 ;  /* 0x0000000000027941 */ /* 0x000fea0003800200 */
.L_x_34978:
        /* <DEDUP_REMOVED lines=9> */
.L_x_34977:
[----:B------:R-:W-:Y:S05]  /*1b620*/  BSYNC.RECONVERGENT B1 ;  /* 0x0000000000017941 */ /* 0x000fea0003800200 */
.L_x_34976:
        /* <DEDUP_REMOVED lines=17> */
.L_x_34987:
        /* <DEDUP_REMOVED lines=13> */
.L_x_34989:
[----:B------:R-:W-:Y:S05]  /*1b810*/  BSYNC.RECONVERGENT B3 ;  /* 0x0000000000037941 */ /* 0x000fea0003800200 */
.L_x_34988:
        /* <DEDUP_REMOVED lines=46> */
.L_x_34986:
[----:B------:R-:W-:Y:S05]  /*1bb00*/  BSYNC.RECONVERGENT B2 ;  /* 0x0000000000027941 */ /* 0x000fea0003800200 */
.L_x_34985:
        /* <DEDUP_REMOVED lines=9> */
.L_x_34984:
[----:B------:R-:W-:Y:S05]  /*1bba0*/  BSYNC.RECONVERGENT B1 ;  /* 0x0000000000017941 */ /* 0x000fea0003800200 */
.L_x_34983:
        /* <DEDUP_REMOVED lines=17> */
.L_x_34994:
        /* <DEDUP_REMOVED lines=13> */
.L_x_34996:
[----:B------:R-:W-:Y:S05]  /*1bd90*/  BSYNC.RECONVERGENT B3 ;  /* 0x0000000000037941 */ /* 0x000fea0003800200 */
.L_x_34995:
        /* <DEDUP_REMOVED lines=46> */
.L_x_34993:
[----:B------:R-:W-:Y:S05]  /*1c080*/  BSYNC.RECONVERGENT B2 ;  /* 0x0000000000027941 */ /* 0x000fea0003800200 */
.L_x_34992:
        /* <DEDUP_REMOVED lines=9> */
.L_x_34991:
[----:B------:R-:W-:Y:S05]  /*1c120*/  BSYNC.RECONVERGENT B1 ;  /* 0x0000000000017941 */ /* 0x000fea0003800200 */
.L_x_34990:
        /* <DEDUP_REMOVED lines=17> */
.L_x_35001:
        /* <DEDUP_REMOVED lines=13> */
.L_x_35003:
[----:B------:R-:W-:Y:S05]  /*1c310*/  BSYNC.RECONVERGENT B3 ;  /* 0x0000000000037941 */ /* 0x000fea0003800200 */
.L_x_35002:
        /* <DEDUP_REMOVED lines=46> */
.L_x_35000:
[----:B------:R-:W-:Y:S05]  /*1c600*/  BSYNC.RECONVERGENT B2 ;  /* 0x0000000000027941 */ /* 0x000fea0003800200 */
.L_x_34999:
        /* <DEDUP_REMOVED lines=9> */
.L_x_34998:
[----:B------:R-:W-:Y:S05]  /*1c6a0*/  BSYNC.RECONVERGENT B1 ;  /* 0x0000000000017941 */ /* 0x000fea0003800200 */
.L_x_34997:
        /* <DEDUP_REMOVED lines=17> */
.L_x_35008:
        /* <DEDUP_REMOVED lines=13> */
.L_x_35010:
[----:B------:R-:W-:Y:S05]  /*1c890*/  BSYNC.RECONVERGENT B3 ;  /* 0x0000000000037941 */ /* 0x000fea0003800200 */
.L_x_35009:
        /* <DEDUP_REMOVED lines=42> */
[----:B------:R-:W-:-:S03]  /*1cb40*/  LOP3.LUT R127, R2, R112, R127, 0x96, !PT ;  /* 0x00000070027f7212 */ /* 0x000fc600078e967f */
[----:B------:R-:W-:Y:S01]  /*1cb50*/  IMAD.MOV.U32 R142, RZ, RZ, R18 ;  /* 0x000000ffff8e7224 */ /* 0x000fe200078e0012 */
[----:B------:R-:W-:Y:S01]  /*1cb60*/  LOP3.LUT R128, R4, R110, R19, 0x96, !PT ;  /* 0x0000006e04807212 */ /* 0x000fe200078e9613 */
[----:B------:R-:W-:-:S07]  /*1cb70*/  HFMA2 R19, -RZ, RZ, 0, 0 ;  /* 0x00000000ff137431 */ /* 0x000fce00000001ff */
.L_x_35007:
[----:B------:R-:W-:Y:S05]  /*1cb80*/  BSYNC.RECONVERGENT B2 ;  /* 0x0000000000027941 */ /* 0x000fea0003800200 */
.L_x_35006:
        /* <DEDUP_REMOVED lines=9> */
.L_x_35005:
[----:B------:R-:W-:Y:S05]  /*1cc20*/  BSYNC.RECONVERGENT B1 ;  /* 0x0000000000017941 */ /* 0x000fea0003800200 */
.L_x_35004:
        /* <DEDUP_REMOVED lines=17> */
.L_x_35015:
        /* <DEDUP_REMOVED lines=13> */
.L_x_35017:
[----:B------:R-:W-:Y:S05]  /*1ce10*/  BSYNC.RECONVERGENT B3 ;  /* 0x0000000000037941 */ /* 0x000fea0003800200 */
.L_x_35016:
        /* <DEDUP_REMOVED lines=46> */
.L_x_35014:
[----:B------:R-:W-:Y:S05]  /*1d100*/  BSYNC.RECONVERGENT B2 ;  /* 0x0000000000027941 */ /* 0x000fea0003800200 */
.L_x_35013:
        /* <DEDUP_REMOVED lines=9> */
.L_x_35012:
[----:B------:R-:W-:Y:S05]  /*1d1a0*/  BSYNC.RECONVERGENT B1 ;  /* 0x0000000000017941 */ /* 0x000fea0003800200 */
.L_x_35011:
        /* <DEDUP_REMOVED lines=16> */
.L_x_35020:
        /* <DEDUP_REMOVED lines=13> */
.L_x_35022:
[----:B------:R-:W-:Y:S05]  /*1d380*/  BSYNC.RECONVERGENT B2 ;  /* 0x0000000000027941 */ /* 0x000fea0003800200 */
.L_x_35021:
        /* <DEDUP_REMOVED lines=46> */
.L_x_35019:
[----:B------:R-:W-:Y:S05]  /*1d670*/  BSYNC.RECONVERGENT B1 ;  /* 0x0000000000017941 */ /* 0x000fea0003800200 */
.L_x_35018:
        /* <DEDUP_REMOVED lines=9> */
.L_x_34963:
[----:B------:R-:W-:Y:S05]  /*1d710*/  BSYNC.RECONVERGENT B0 ;  /* 0x0000000000007941 */ /* 0x000fea0003800200 */
.L_x_34912:
[----:B------:R-:W-:Y:S01]  /*1d720*/  IADD3 R111, PT, PT, R108, 0x80, RZ ;  /* 0x000000806c6f7810 */ /* 0x000fe20007ffe0ff */
[----:B------:R-:W-:Y:S01]  /*1d730*/  BSSY.RECONVERGENT B0, `(.L_x_35023) ;  /* 0x000001b000007945 */ /* 0x000fe20003800200 */
[----:B------:R-:W-:-:S03]  /*1d740*/  VIADD R144, R109, 0xa0 ;  /* 0x000000a06d907836 */ /* 0x000fc60000000000 */
[----:B------:R-:W-:-:S05]  /*1d750*/  IMAD.WIDE.U32 R110, R111, 0x20, R138 ;  /* 0x000000206f6e7825 */ /* 0x000fca00078e008a */
[----:B-----5:R0:W-:Y:S04]  /*1d760*/  STG.E.128 desc[UR6][R110.64], R20 ;  /* 0x000000146e007986 */ /* 0x0201e8000c101d06 */
[----:B------:R0:W-:Y:S01]  /*1d770*/  STG.E.128 desc[UR6][R110.64+0x10], R16 ;  /* 0x000010106e007986 */ /* 0x0001e2000c101d06 */
[----:B------:R-:W-:Y:S05]  /*1d780*/  @!P1 BRA `(.L_x_35024) ;  /* 0x0000000000549947 */ /* 0x000fea0003800000 */
[----:B------:R-:W-:Y:S01]  /*1d790*/  SHF.L.U32 R113, R124, 0x10, RZ ;  /* 0x000000107c717819 */ /* 0x000fe200000006ff */
[----:B0-----:R-:W0:Y:S01]  /*1d7a0*/  LDC.64 R110, c[0x0][0x3b0] ;  /* 0x0000ec00ff6e7b82 */ /* 0x001e220000000a00 */
[----:B------:R-:W-:Y:S01]  /*1d7b0*/  LOP3.LUT R112, R125, 0xffff, RZ, 0xc0, !PT ;  /* 0x0000ffff7d707812 */ /* 0x000fe200078ec0ff */
[----:B------:R-:W-:Y:S01]  /*1d7c0*/  VIADD R109, R109, 0x80 ;  /* 0x000000806d6d7836 */ /* 0x000fe20000000000 */
        /* <DEDUP_REMOVED lines=17> */
.L_x_35024:
[----:B------:R-:W-:Y:S05]  /*1d8e0*/  BSYNC.RECONVERGENT B0 ;  /* 0x0000000000007941 */ /* 0x000fea0003800200 */
.L_x_35023:
[----:B------:R-:W-:Y:S04]  /*1d8f0*/  BSSY.RECONVERGENT B0, `(.L_x_35025) ;  /* 0x0000005000007945 */ /* 0x000fe80003800200 */
[----:B------:R-:W-:Y:S05]  /*1d900*/  @!P1 BRA `(.L_x_35026) ;  /* 0x00000000000c9947 */ /* 0x000fea0003800000 */
[----:B------:R-:W2:Y:S02]  /*1d910*/  LDC.64 R56, c[0x0][0x390] ;  /* 0x0000e400ff387b82 */ /* 0x000ea40000000a00 */
[----:B--2---:R-:W-:-:S06]  /*1d920*/  IMAD.WIDE.U32 R56, R144, 0x10, R56 ;  /* 0x0000001090387825 */ /* 0x004fcc00078e0038 */
[----:B------:R-:W5:Y:S02]  /*1d930*/  LDG.E.128 R56, desc[UR6][R56.64] ;  /* 0x0000000638387981 */ /* 0x000f64000c1e1d00 */
.L_x_35026:
[----:B------:R-:W-:Y:S05]  /*1d940*/  BSYNC.RECONVERGENT B0 ;  /* 0x0000000000007941 */ /* 0x000fea0003800200 */
.L_x_35025:
[----:B------:R-:W-:Y:S01]  /*1d950*/  BSSY.RECONVERGENT B0, `(.L_x_35027) ;  /* 0x00005a4000007945 */ /* 0x000fe20003800200 */
[----:B------:R-:W-:-:S03]  /*1d960*/  IADD3 R145, PT, PT, R108, 0xa0, RZ ;  /* 0x000000a06c917810 */ /* 0x000fc60007ffe0ff */
[----:B------:R-:W-:Y:S05]  /*1d970*/  @!P0 BRA `(.L_x_35028) ;  /* 0x0000002c00808947 */ /* 0x000fea0003800000 */
[----:B------:R-:W2:Y:S02]  /*1d980*/  LDC.64 R140, c[0x0][0x3a0] ;  /* 0x0000e800ff8c7b82 */ /* 0x000ea40000000a00 */
[----:B--2---:R-:W-:-:S05]  /*1d990*/  IMAD.WIDE.U32 R140, R145, 0x20, R140 ;  /* 0x00000020918c7825 */ /* 0x004fca00078e008c */
[----:B-1----:R1:W5:Y:S04]  /*1d9a0*/  LDG.E.128 R112, desc[UR6][R140.64] ;  /* 0x000000068c707981 */ /* 0x002368000c1e1d00 */
[----:B0-----:R1:W5:Y:S01]  /*1d9b0*/  LDG.E.128 R108, desc[UR6][R140.64+0x10] ;  /* 0x000010068c6c7981 */ /* 0x001362000c1e1d00 */
[----:B------:R-:W-:Y:S01]  /*1d9c0*/  ISETP.GT.AND P0, PT, R134, RZ, PT ;  /* 0x000000ff8600720c */ /* 0x000fe20003f04270 */
[----:B------:R-:W-:-:S12]  /*1d9d0*/  BSSY.RECONVERGENT B1, `(.L_x_35029) ;  /* 0x000005a000017945 */ /* 0x000fd80003800200 */
[----:B------:R-:W-:Y:S01]  /*1d9e0*/  @!P0 IMAD.MOV.U32 R146, RZ, RZ, R142 ;  /* 0x000000ffff928224 */ /* 0x000fe200078e008e */
        /* <DEDUP_REMOVED lines=18> */
.L_x_35033:
        /* <DEDUP_REMOVED lines=13> */
.L_x_35035:
[----:B------:R-:W-:Y:S05]  /*1dbe0*/  BSYNC.RECONVERGENT B3 ;  /* 0x0000000000037941 */ /* 0x000fea0003800200 */
.L_x_35034:
        /* <DEDUP_REMOVED lines=45> */
.L_x_35032:
[----:B------:R-:W-:Y:S05]  /*1dec0*/  BSYNC.RECONVERGENT B2 ;  /* 0x0000000000027941 */ /* 0x000fea0003800200 */
.L_x_35031:
        /* <DEDUP_REMOVED lines=10> */
.L_x_35030:
[----:B------:R-:W-:Y:S05]  /*1df70*/  BSYNC.RECONVERGENT B1 ;  /* 0x0000000000017941 */ /* 0x000fea0003800200 */
.L_x_35029:
        /* <DEDUP_REMOVED lines=20> */
.L_x_35040:
        /* <DEDUP_REMOVED lines=13> */
.L_x_35042:
[----:B------:R-:W-:Y:S05]  /*1e190*/  BSYNC.RECONVERGENT B3 ;  /* 0x0000000000037941 */ /* 0x000fea0003800200 */
.L_x_35041:
        /* <DEDUP_REMOVED lines=46> */
.L_x_35039:
[----:B------:R-:W-:Y:S05]  /*1e480*/  BSYNC.RECONVERGENT B2 ;  /* 0x0000000000027941 */ /* 0x000fea0003800200 */
.L_x_35038:
        /* <DEDUP_REMOVED lines=10> */
.L_x_35037:
[----:B------:R-:W-:Y:S05]  /*1e530*/  BSYNC.RECONVERGENT B1 ;  /* 0x0000000000017941 */ /* 0x000fea0003800200 */
.L_x_35036:
        /* <DEDUP_REMOVED lines=20> */
.L_x_35047:
        /* <DEDUP_REMOVED lines=13> */
.L_x_35049:
[----:B------:R-:W-:Y:S05]  /*1e750*/  BSYNC.RECONVERGENT B3 ;  /* 0x0000000000037941 */ /* 0x000fea0003800200 */
.L_x_35048:
        /* <DEDUP_REMOVED lines=45> */
.L_x_35046:
[----:B------:R-:W-:Y:S05]  /*1ea30*/  BSYNC.RECONVERGENT B2 ;  /* 0x0000000000027941 */ /* 0x000fea0003800200 */
.L_x_35045:
        /* <DEDUP_REMOVED lines=10> */
.L_x_35044:
[----:B------:R-:W-:Y:S05]  /*1eae0*/  BSYNC.RECONVERGENT B1 ;  /* 0x0000000000017941 */ /* 0x000fea0003800200 */
.L_x_35043:
        /* <DEDUP_REMOVED lines=20> */
.L_x_35054:
        /* <DEDUP_REMOVED lines=13> */
.L_x_35056:
[----:B------:R-:W-:Y:S05]  /*1ed00*/  BSYNC.RECONVERGENT B3 ;  /* 0x0000000000037941 */ /* 0x000fea0003800200 */
.L_x_35055:
        /* <DEDUP_REMOVED lines=45> */
[----:B------:R-:W-:-:S07]  /*1efe0*/  IMAD.MOV.U32 R135, RZ, RZ, RZ ;  /* 0x000000ffff877224 */ /* 0x000fce00078e00ff */
.L_x_35053:
[----:B------:R-:W-:Y:S05]  /*1eff0*/  BSYNC.RECONVERGENT B2 ;  /* 0x0000000000027941 */ /* 0x000fea0003800200 */
.L_x_35052:
        /* <DEDUP_REMOVED lines=10> */
.L_x_35051:
[----:B------:R-:W-:Y:S05]  /*1f0a0*/  BSYNC.RECONVERGENT B1 ;  /* 0x0000000000017941 */ /* 0x000fea0003800200 */
.L_x_35050:
        /* <DEDUP_REMOVED lines=20> */
.L_x_35061:
        /* <DEDUP_REMOVED lines=13> */
.L_x_35063:
[----:B------:R-:W-:Y:S05]  /*1f2c0*/  BSYNC.RECONVERGENT B3 ;  /* 0x0000000000037941 */ /* 0x000fea0003800200 */
.L_x_35062:
        /* <DEDUP_REMOVED lines=45> */
.L_x_35060:
[----:B------:R-:W-:Y:S05]  /*1f5a0*/  BSYNC.RECONVERGENT B2 ;  /* 0x0000000000027941 */ /* 0x000fea0003800200 */
.L_x_35059:
        /* <DEDUP_REMOVED lines=10> */
.L_x_35058:
[----:B------:R-:W-:Y:S05]  /*1f650*/  BSYNC.RECONVERGENT B1 ;  /* 0x0000000000017941 */ /* 0x000fea0003800200 */
.L_x_35057:
        /* <DEDUP_REMOVED lines=20> */
.L_x_35068:
        /* <DEDUP_REMOVED lines=13> */
.L_x_35070:
[----:B------:R-:W-:Y:S05]  /*1f870*/  BSYNC.RECONVERGENT B3 ;  /* 0x0000000000037941 */ /* 0x000fea0003800200 */
.L_x_35069:
        /* <DEDUP_REMOVED lines=46> */
.L_x_35067:
[----:B------:R-:W-:Y:S05]  /*1fb60*/  BSYNC.RECONVERGENT B2 ;  /* 0x0000000000027941 */ /* 0x000fea0003800200 */
.L_x_35066:
        /* <DEDUP_REMOVED lines=10> */
.L_x_35065:
[----:B------:R-:W-:Y:S05]  /*1fc10*/  BSYNC.RECONVERGENT B1 ;  /* 0x0000000000017941 */ /* 0x000fea0003800200 */
.L_x_35064:
        /* <DEDUP_REMOVED lines=20> */
.L_x_35075:
        /* <DEDUP_REMOVED lines=13> */
.L_x_35077:
[----:B------:R-:W-:Y:S05]  /*1fe30*/  BSYNC.RECONVERGENT B3 ;  /* 0x0000000000037941 */ /* 0x000fea0003800200 */
.L_x_35076:
        /* <DEDUP_REMOVED lines=46> */
.L_x_35074:
[----:B------:R-:W-:Y:S05]  /*20120*/  BSYNC.RECONVERGENT B2 ;  /* 0x0000000000027941 */ /* 0x000fea0003800200 */
.L_x_35073:
        /* <DEDUP_REMOVED lines=10> */
.L_x_35072:
[----:B------:R-:W-:Y:S05]  /*201d0*/  BSYNC.RECONVERGENT B1 ;  /* 0x0000000000017941 */ /* 0x000fea0003800200 */
.L_x_35071:
        /* <DEDUP_REMOVED lines=19> */
.L_x_35081:
        /* <DEDUP_REMOVED lines=13> */
.L_x_35083:
[----:B------:R-:W-:Y:S05]  /*203e0*/  BSYNC.RECONVERGENT B2 ;  /* 0x0000000000027941 */ /* 0x000fea0003800200 */
.L_x_35082:
        /* <DEDUP_REMOVED lines=45> */
.L_x_35080:
[----:B------:R-:W-:Y:S05]  /*206c0*/  BSYNC.RECONVERGENT B1 ;  /* 0x0000000000017941 */ /* 0x000fea0003800200 */
.L_x_35079:
        /* <DEDUP_REMOVED lines=11> */
.L_x_35028:
        /* <DEDUP_REMOVED lines=21> */
.L_x_35088:
        /* <DEDUP_REMOVED lines=13> */
.L_x_35090:
[----:B------:R-:W-:Y:S05]  /*209a0*/  BSYNC.RECONVERGENT B3 ;  /* 0x0000000000037941 */ /* 0x000fea0003800200 */
.L_x_35089:
        /* <DEDUP_REMOVED lines=45> */
.L_x_35087:
[----:B------:R-:W-:Y:S05]  /*20c80*/  BSYNC.RECONVERGENT B2 ;  /* 0x0000000000027941 */ /* 0x000fea0003800200 */
.L_x_35086:
[----:B------:R-:W-:Y:S01]  /*20c90*/  I2FP.F32.U32 R109, R109 ;  /* 0x0000006d006d7245 */ /* 0x000fe20000201000 */
[----:B0-----:R-:W-:Y:S02]  /*20ca0*/  HFMA2 R110, -RZ, RZ, 0.1171875, 0 ;  /* 0x2f800000ff6e7431 */ /* 0x001fe400000001ff */
[----:B-----5:R-:W-:-:S03]  /*20cb0*/  HADD2.F32 R111, -RZ, R56.H0_H0 ;  /* 0x20000038ff6f7230 */ /* 0x020fc60000004100 */
[----:B------:R-:W-:Y:S02]  /*20cc0*/  FFMA.FTZ R109, R109, R110, 1.1641532182693481445e-10 ;  /* 0x2f0000006d6d7423 */ /* 0x000fe4000001006e */
[----:B------:R-:W-:-:S04]  /*20cd0*/  FMUL.FTZ R111, R111, UR11 ;  /* 0x0000000b6f6f7c20 */ /* 0x000fc80008410000 */
[----:B------:R-:W-:Y:S01]  /*20ce0*/  FMUL.FTZ R111, R111, UR10 ;  /* 0x0000000a6f6f7c20 */ /* 0x000fe20008410000 */
[----:B------:R-:W-:-:S04]  /*20cf0*/  FSETP.GTU.FTZ.AND P0, PT, R109, UR8, PT ;  /* 0x000000086d007c0b */ /* 0x000fc8000bf1c000 */
[----:B------:R-:W-:Y:S02]  /*20d00*/  SEL R118, RZ, 0x1, P0 ;  /* 0x00000001ff767807 */ /* 0x000fe40000000000 */
[----:B------:R-:W-:-:S07]  /*20d10*/  FSEL R112, R111, RZ, !P0 ;  /* 0x000000ff6f707208 */ /* 0x000fce0004000000 */
.L_x_35085:
[----:B------:R-:W-:Y:S05]  /*20d20*/  BSYNC.RECONVERGENT B1 ;  /* 0x0000000000017941 */ /* 0x000fea0003800200 */
.L_x_35084:
        /* <DEDUP_REMOVED lines=17> */
.L_x_35095:
        /* <DEDUP_REMOVED lines=13> */
.L_x_35097:
[----:B------:R-:W-:Y:S05]  /*20f10*/  BSYNC.RECONVERGENT B3 ;  /* 0x0000000000037941 */ /* 0x000fea0003800200 */
.L_x_35096:
        /* <DEDUP_REMOVED lines=46> */
.L_x_35094:
[----:B------:R-:W-:Y:S05]  /*21200*/  BSYNC.RECONVERGENT B2 ;  /* 0x0000000000027941 */ /* 0x000fea0003800200 */
.L_x_35093:
        /* <DEDUP_REMOVED lines=9> */
.L_x_35092:
[----:B------:R-:W-:Y:S05]  /*212a0*/  BSYNC.RECONVERGENT B1 ;  /* 0x0000000000017941 */ /* 0x000fea0003800200 */
.L_x_35091:
[----:B------:R-:W-:Y:S01]  /*212b0*/  BSSY.RECONVERGENT B1, `(.L_x_35098) ;  /* 0x0000057000017945 */ /* 0x000fe20003800200 */
[----:B------:R-:W-:Y:S01]  /*212c0*/  MOV R108, R109 ;  /* 0x0000006d006c7202 */ /* 0x000fe20000000f00 */
[----:B------:R-:W-:Y:S02]  /*212d0*/  IMAD.MOV.U32 R114, RZ, RZ, RZ ;  /* 0x000000ffff727224 */ /* 0x000fe400078e00ff */
        /* <DEDUP_REMOVED lines=14> */
.L_x_35102:
        /* <DEDUP_REMOVED lines=13> */
.L_x_35104:
[----:B------:R-:W-:Y:S05]  /*21490*/  BSYNC.RECONVERGENT B3 ;  /* 0x0000000000037941 */ /* 0x000fea0003800200 */
.L_x_35103:
        /* <DEDUP_REMOVED lines=46> */
.L_x_35101:
[----:B------:R-:W-:Y:S05]  /*21780*/  BSYNC.RECONVERGENT B2 ;  /* 0x0000000000027941 */ /* 0x000fea0003800200 */
.L_x_35100:
        /* <DEDUP_REMOVED lines=9> */
.L_x_35099:
[----:B------:R-:W-:Y:S05]  /*21820*/  BSYNC.RECONVERGENT B1 ;  /* 0x0000000000017941 */ /* 0x000fea0003800200 */
.L_x_35098:
        /* <DEDUP_REMOVED lines=17> */
.L_x_35109:
        /* <DEDUP_REMOVED lines=13> */
.L_x_35111:
[----:B------:R-:W-:Y:S05]  /*21a10*/  BSYNC.RECONVERGENT B3 ;  /* 0x0000000000037941 */ /* 0x000fea0003800200 */
.L_x_35110:
        /* <DEDUP_REMOVED lines=46> */
.L_x_35108:
[----:B------:R-:W-:Y:S05]  /*21d00*/  BSYNC.RECONVERGENT B2 ;  /* 0x0000000000027941 */ /* 0x000fea0003800200 */
.L_x_35107:
        /* <DEDUP_REMOVED lines=9> */
.L_x_35106:
[----:B------:R-:W-:Y:S05]  /*21da0*/  BSYNC.RECONVERGENT B1 ;  /* 0x0000000000017941 */ /* 0x000fea0003800200 */
.L_x_35105:
        /* <DEDUP_REMOVED lines=17> */
.L_x_35116:
        /* <DEDUP_REMOVED lines=13> */
.L_x_35118:
[----:B------:R-:W-:Y:S05]  /*21f90*/  BSYNC.RECONVERGENT B3 ;  /* 0x0000000000037941 */ /* 0x000fea0003800200 */
.L_x_35117:
        /* <DEDUP_REMOVED lines=46> */
.L_x_35115:
[----:B------:R-:W-:Y:S05]  /*22280*/  BSYNC.RECONVERGENT B2 ;  /* 0x0000000000027941 */ /* 0x000fea0003800200 */
.L_x_35114:
        /* <DEDUP_REMOVED lines=9> */
.L_x_35113:
[----:B------:R-:W-:Y:S05]  /*22320*/  BSYNC.RECONVERGENT B1 ;  /* 0x0000000000017941 */ /* 0x000fea0003800200 */
.L_x_35112:
        /* <DEDUP_REMOVED lines=17> */
.L_x_35123:
        /* <DEDUP_REMOVED lines=13> */
.L_x_35125:
[----:B------:R-:W-:Y:S05]  /*22510*/  BSYNC.RECONVERGENT B3 ;  /* 0x0000000000037941 */ /* 0x000fea0003800200 */
.L_x_35124:
        /* <DEDUP_REMOVED lines=46> */
.L_x_35122:
[----:B------:R-:W-:Y:S05]  /*22800*/  BSYNC.RECONVERGENT B2 ;  /* 0x0000000000027941 */ /* 0x000fea0003800200 */
.L_x_35121:
[----:B------:R-:W-:Y:S01]  /*22810*/  I2FP.F32.U32 R109, R109 ;  /* 0x0000006d006d7245 */ /* 0x000fe20000201000 */
[----:B------:R-:W-:Y:S02]  /*22820*/  IMAD.MOV.U32 R110, RZ, RZ, 0x2f800000 ;  /* 0x2f800000ff6e7424 */ /* 0x000fe400078e00ff */
[----:B-----5:R-:W-:Y:S02]  /*22830*/  HADD2.F32 R123, -RZ, R58.H1_H1 ;  /* 0x3000003aff7b7230 */ /* 0x020fe40000004100 */
[----:B------:R-:W-:-:S03]  /*22840*/  FFMA.FTZ R109, R109, R110, 1.1641532182693481445e-10 ;  /* 0x2f0000006d6d7423 */ /* 0x000fc6000001006e */
[----:B------:R-:W-:Y:S02]  /*22850*/  FMUL.FTZ R123, R123, UR11 ;  /* 0x0000000b7b7b7c20 */ /* 0x000fe40008410000 */
[----:B------:R-:W-:Y:S02]  /*22860*/  FSETP.GTU.FTZ.AND P0, PT, R109, UR8, PT ;  /* 0x000000086d007c0b */ /* 0x000fe4000bf1c000 */
[----:B------:R-:W-:Y:S02]  /*22870*/  FMUL.FTZ R109, R123, UR10 ;  /* 0x0000000a7b6d7c20 */ /* 0x000fe40008410000 */
[----:B------:R-:W-:-:S03]  /*22880*/  SEL R123, RZ, 0x1, P0 ;  /* 0x00000001ff7b7807 */ /* 0x000fc60000000000 */
[----:B------:R-:W-:-:S07]  /*22890*/  FSEL R109, R109, RZ, !P0 ;  /* 0x000000ff6d6d7208 */ /* 0x000fce0004000000 */
.L_x_35120:
[----:B------:R-:W-:Y:S05]  /*228a0*/  BSYNC.RECONVERGENT B1 ;  /* 0x0000000000017941 */ /* 0x000fea0003800200 */
.L_x_35119:
        /* <DEDUP_REMOVED lines=17> */
.L_x_35130:
        /* <DEDUP_REMOVED lines=13> */
.L_x_35132:
[----:B------:R-:W-:Y:S05]  /*22a90*/  BSYNC.RECONVERGENT B3 ;  /* 0x0000000000037941 */ /* 0x000fea0003800200 */
.L_x_35131:
        /* <DEDUP_REMOVED lines=46> */
.L_x_35129:
[----:B------:R-:W-:Y:S05]  /*22d80*/  BSYNC.RECONVERGENT B2 ;  /* 0x0000000000027941 */ /* 0x000fea0003800200 */
.L_x_35128:
        /* <DEDUP_REMOVED lines=9> */
.L_x_35127:
[----:B------:R-:W-:Y:S05]  /*22e20*/  BSYNC.RECONVERGENT B1 ;  /* 0x0000000000017941 */ /* 0x000fea0003800200 */
.L_x_35126:
        /* <DEDUP_REMOVED lines=16> */
.L_x_35135:
        /* <DEDUP_REMOVED lines=13> */
.L_x_35137:
[----:B------:R-:W-:Y:S05]  /*23000*/  BSYNC.RECONVERGENT B2 ;  /* 0x0000000000027941 */ /* 0x000fea0003800200 */
.L_x_35136:
        /* <DEDUP_REMOVED lines=46> */
.L_x_35134:
[----:B------:R-:W-:Y:S05]  /*232f0*/  BSYNC.RECONVERGENT B1 ;  /* 0x0000000000017941 */ /* 0x000fea0003800200 */
.L_x_35133:
        /* <DEDUP_REMOVED lines=9> */
.L_x_35078:
[----:B------:R-:W-:Y:S05]  /*23390*/  BSYNC.RECONVERGENT B0 ;  /* 0x0000000000007941 */ /* 0x000fea0003800200 */
.L_x_35027:
        /* <DEDUP_REMOVED lines=74> */
.L_x_35139:
[----:B------:R-:W-:Y:S05]  /*23840*/  BSYNC.RECONVERGENT B0 ;  /* 0x0000000000007941 */ /* 0x000fea0003800200 */
.L_x_35138:
        /* <DEDUP_REMOVED lines=120> */
.L_x_35155:
        /* <DEDUP_REMOVED lines=16> */
[----:B------:R-:W-:Y:S01]  /*240d0*/  FSEL R3, R3, RZ, !P1 ;  /* 0x000000ff03037208 */ /* 0x000fe20004800000 */
[----:B------:R-:W-:Y:S01]  /*240e0*/  VIADD R15, R15, 0xffffffff ;  /* 0xffffffff0f0f7836 */ /* 0x000fe20000000000 */
[----:B------:R-:W-:Y:S01]  /*240f0*/  LOP3.LUT R132, R2, 0x1f, RZ, 0xc0, !PT ;  /* 0x0000001f02847812 */ /* 0x000fe200078ec0ff */
        /* <DEDUP_REMOVED lines=172> */
[----:B------:R-:W-:Y:S01]  /*24bc0*/  HADD2.F32 R32, -RZ, R98.H1_H1 ;  /* 0x30000062ff207230 */ /* 0x000fe20000004100 */
[----:B------:R-:W-:Y:S01]  /*24bd0*/  F2FP.F16.F32.PACK_AB R11, R38, R11 ;  /* 0x0000000b260b723e */ /* 0x000fe200000000ff */
        /* <DEDUP_REMOVED lines=36> */
[----:B------:R-:W0:Y:S01]  /*24e20*/  LDC.64 R8, c[0x0][0x428] ;  /* 0x00010a00ff087b82 */ /* 0x000e220000000a00 */
        /* <DEDUP_REMOVED lines=14> */
[----:B------:R-:W-:Y:S01]  /*24f10*/  SHF.R.S32.HI R17, RZ, 0x1f, R116 ;  /* 0x0000001fff117819 */ /* 0x000fe20000011474 */
[----:B------:R-:W-:Y:S02]  /*24f20*/  HADD2.F32 R21, -RZ, R85.H0_H0 ;  /* 0x20000055ff157230 */ /* 0x000fe40000004100 */
[----:B------:R-:W-:Y:S01]  /*24f30*/  FFMA.FTZ R163, R163, R26, R28 ;  /* 0x0000001aa3a37223 */ /* 0x000fe2000001001c */
[----:B------:R-:W-:Y:S01]  /*24f40*/  HADD2.F32 R23, -RZ, R61.H0_H0 ;  /* 0x2000003dff177230 */ /* 0x000fe20000004100 */
[----:B------:R-:W-:Y:S01]  /*24f50*/  LEA.HI R17, R17, R116, RZ, 0x3 ;  /* 0x0000007411117211 */ /* 0x000fe200078f18ff */
[----:B------:R-:W-:-:S02]  /*24f60*/  HADD2.F32 R26, -RZ, R84.H1_H1 ;  /* 0x30000054ff1a7230 */ /* 0x000fc40000004100 */
[----:B------:R-:W-:Y:S02]  /*24f70*/  HADD2.F32 R28, -RZ, R60.H1_H1 ;  /* 0x3000003cff1c7230 */ /* 0x000fe40000004100 */
[----:B------:R-:W-:Y:S01]  /*24f80*/  FFMA.FTZ R21, R114, R21, R23 ;  /* 0x0000001572157223 */ /* 0x000fe20000010017 */
[----:B------:R-:W-:Y:S01]  /*24f90*/  HADD2.F32 R23, -RZ, R86.H0_H0 ;  /* 0x20000056ff177230 */ /* 0x000fe20000004100 */
[----:B------:R-:W-:Y:S01]  /*24fa0*/  LEA.HI.SX32 R19, R17, R132, 0x1d ;  /* 0x0000008411137211 */ /* 0x000fe200078feaff */
[----:B------:R-:W-:Y:S02]  /*24fb0*/  HADD2.F32 R25, -RZ, R62.H0_H0 ;  /* 0x2000003eff197230 */ /* 0x000fe40000004100 */
[----:B------:R-:W-:Y:S01]  /*24fc0*/  FFMA.FTZ R113, R113, R26, R28 ;  /* 0x0000001a71717223 */ /* 0x000fe2000001001c */
[----:B------:R-:W-:Y:S01]  /*24fd0*/  HADD2.F32 R27, -RZ, R87.H0_H0 ;  /* 0x20000057ff1b7230 */ /* 0x000fe20000004100 */
[----:B------:R-:W-:Y:S01]  /*24fe0*/  IADD3 R31, PT, PT, R19, 0xa0, RZ ;  /* 0x000000a0131f7810 */ /* 0x000fe20007ffe0ff */
[----:B------:R-:W-:-:S02]  /*24ff0*/  HADD2.F32 R29, -RZ, R63.H0_H0 ;  /* 0x2000003fff1d7230 */ /* 0x000fc40000004100 */
[----:B------:R-:W-:Y:S01]  /*25000*/  FFMA.FTZ R108, R108, R23, R25 ;  /* 0x000000176c6c7223 */ /* 0x000fe20000010019 */
[----:B------:R-:W-:Y:S02]  /*25010*/  HADD2.F32 R26, -RZ, R87.H1_H1 ;  /* 0x30000057ff1a7230 */ /* 0x000fe40000004100 */
[----:B------:R-:W-:Y:S02]  /*25020*/  HADD2.F32 R28, -RZ, R63.H1_H1 ;  /* 0x3000003fff1c7230 */ /* 0x000fe40000004100 */
[----:B------:R-:W-:Y:S01]  /*25030*/  FFMA.FTZ R23, R110, R27, R29 ;  /* 0x0000001b6e177223 */ /* 0x000fe2000001001d */
[----:B------:R-:W-:Y:S01]  /*25040*/  HADD2.F32 R48, -RZ, R85.H1_H1 ;  /* 0x30000055ff307230 */ /* 0x000fe20000004100 */
[----:B------:R-:W-:Y:S01]  /*25050*/  IADD3 R27, PT, PT, R19, 0x60, RZ ;  /* 0x00000060131b7810 */ /* 0x000fe20007ffe0ff */
[----:B------:R-:W-:Y:S02]  /*25060*/  HADD2.F32 R30, -RZ, R61.H1_H1 ;  /* 0x3000003dff1e7230 */ /* 0x000fe40000004100 */
[----:B------:R-:W-:Y:S01]  /*25070*/  FFMA.FTZ R52, R3, R26, R28 ;  /* 0x0000001a03347223 */ /* 0x000fe2000001001c */
[----:B------:R-:W-:Y:S01]  /*25080*/  HADD2.F32 R2, -RZ, R86.H1_H1 ;  /* 0x30000056ff027230 */ /* 0x000fe20000004100 */
[----:B------:R-:W-:Y:S01]  /*25090*/  IADD3 R3, PT, PT, R19, 0x20, RZ ;  /* 0x0000002013037810 */ /* 0x000fe20007ffe0ff */
[----:B------:R-:W-:-:S02]  /*250a0*/  HADD2.F32 R24, -RZ, R62.H1_H1 ;  /* 0x3000003eff187230 */ /* 0x000fc40000004100 */
[----:B------:R-:W-:Y:S01]  /*250b0*/  FFMA.FTZ R48, R115, R48, R30 ;  /* 0x0000003073307223 */ /* 0x000fe2000001001e */
[----:B0-----:R-:W-:Y:S01]  /*250c0*/  IMAD.WIDE.U32 R16, R19, 0x10, R8 ;  /* 0x0000001013107825 */ /* 0x001fe200078e0008 */
[----:B------:R-:W-:-:S03]  /*250d0*/  F2FP.F16.F32.PACK_AB R23, R52, R23 ;  /* 0x000000173417723e */ /* 0x000fc600000000ff */
[----:B------:R-:W-:Y:S01]  /*250e0*/  FFMA.FTZ R109, R109, R2, R24 ;  /* 0x000000026d6d7223 */ /* 0x000fe20000010018 */
[C---:B------:R-:W-:Y:S01]  /*250f0*/  VIADD R25, R19.reuse, 0x40 ;  /* 0x0000004013197836 */ /* 0x040fe20000000000 */
[----:B------:R0:W-:Y:S01]  /*25100*/  STG.E.128 desc[UR6][R16.64], R4 ;  /* 0x0000000410007986 */ /* 0x0001e2000c101d06 */
[----:B------:R-:W-:Y:S01]  /*25110*/  VIADD R29, R19, 0x80 ;  /* 0x00000080131d7836 */ /* 0x000fe20000000000 */
[----:B------:R-:W-:Y:S01]  /*25120*/  F2FP.F16.F32.PACK_AB R19, R50, R165 ;  /* 0x000000a53213723e */ /* 0x000fe200000000ff */
[----:B------:R-:W-:Y:S01]  /*25130*/  IMAD.WIDE.U32 R2, R3, 0x10, R8 ;  /* 0x0000001003027825 */ /* 0x000fe200078e0008 */
[----:B------:R-:W-:-:S03]  /*25140*/  F2FP.F16.F32.PACK_AB R21, R48, R21 ;  /* 0x000000153015723e */ /* 0x000fc600000000ff */
[----:B------:R-:W-:-:S04]  /*25150*/  IMAD.WIDE.U32 R24, R25, 0x10, R8 ;  /* 0x0000001019187825 */ /* 0x000fc800078e0008 */
        /* <DEDUP_REMOVED lines=22> */
[----:B------:R0:W-:Y:S04]  /*252c0*/  STG.E.128 desc[UR6][R28.64], R16 ;  /* 0x000000101c007986 */ /* 0x0001e8000c101d06 */
[----:B------:R0:W-:Y:S02]  /*252d0*/  STG.E.128 desc[UR6][R30.64], R20 ;  /* 0x000000141e007986 */ /* 0x0001e4000c101d06 */
.L_x_35142:
[----:B------:R-:W-:Y:S05]  /*252e0*/  BSYNC.RECONVERGENT B0 ;  /* 0x0000000000007941 */ /* 0x000fea0003800200 */
.L_x_35141:
[----:B0-----:R-:W0:Y:S02]  /*252f0*/  LDC.64 R2, c[0x0][0x380] ;  /* 0x0000e000ff027b82 */ /* 0x001e240000000a00 */
[----:B0-----:R-:W-:-:S05]  /*25300*/  IMAD R133, R2, 0x4, R133 ;  /* 0x0000000402857824 */ /* 0x001fca00078e0285 */
[----:B------:R-:W-:-:S13]  /*25310*/  ISETP.GE.AND P0, PT, R133, R3, PT ;  /* 0x000000038500720c */ /* 0x000fda0003f06270 */
[----:B------:R-:W-:Y:S05]  /*25320*/  @!P0 BRA `(.L_x_35143) ;  /* 0xfffffdb4009c8947 */ /* 0x000fea000383ffff */
[----:B------:R-:W-:Y:S05]  /*25330*/  EXIT ;  /* 0x000000000000794d */ /* 0x000fea0003800000 */
.L_x_35140:
[----:B------:R-:W-:Y:S01]  /*25340*/  HFMA2 R13, -RZ, RZ, 0, 1.847743988037109375e-06 ;  /* 0x0000001fff0d7431 */ /* 0x000fe200000001ff */
[----:B------:R-:W-:Y:S01]  /*25350*/  BSSY B0, `(.L_x_35144) ;  /* 0x0000007000007945 */ /* 0x000fe20003800000 */
[----:B------:R-:W-:Y:S01]  /*25360*/  MOV R11, R0 ;  /* 0x00000000000b7202 */ /* 0x000fe20000000f00 */
[----:B------:R-:W-:Y:S02]  /*25370*/  IMAD.MOV.U32 R12, RZ, RZ, 0x1 ;  /* 0x00000001ff0c7424 */ /* 0x000fe400078e00ff */
[----:B------:R-:W-:-:S07]  /*25380*/  IMAD.MOV.U32 R10, RZ, RZ, -0x1 ;  /* 0xffffffffff0a7424 */ /* 0x000fce00078e00ff */
[----:B0-----:R-:W-:Y:S05]  /*25390*/  WARPSYNC.COLLECTIVE R10, `(.L_x_35145) ;  /* 0x000000000a087348 */ /* 0x001fea0003c00000 */
[----:B------:R1:W2:Y:S02]  /*253a0*/  SHFL.BFLY P1, R9, R11, R12, R13 ;  /* 0x0c00000c0b097389 */ /* 0x0002a4000002000d */
[----:B012---:R-:W-:Y:S05]  /*253b0*/  ENDCOLLECTIVE ;  /* 0x000000000000791b */ /* 0x007fea0003800000 */
.L_x_35145:
[----:B------:R-:W-:Y:S05]  /*253c0*/  BSYNC B0 ;  /* 0x0000000000007941 */ /* 0x000fea0003800000 */
.L_x_35144:
        /* <DEDUP_REMOVED lines=9> */
.L_x_35146:
[----:B------:R-:W-:Y:S02]  /*25460*/  IMAD.MOV.U32 R12, RZ, RZ, 0x4 ;  /* 0x00000004ff0c7424 */ /* 0x000fe400078e00ff */
[----:B------:R-:W-:-:S04]  /*25470*/  IMAD.MOV.U32 R4, RZ, RZ, R9 ;  /* 0x000000ffff047224 */ /* 0x000fc800078e0009 */
[----:B------:R-:W-:-:S05]  /*25480*/  FADD.FTZ R6, R5, R4 ;  /* 0x0000000405067221 */ /* 0x000fca0000010000 */
[----:B------:R-:W-:-:S07]  /*25490*/  MOV R11, R6 ;  /* 0x00000006000b7202 */ /* 0x000fce0000000f00 */
[----:B------:R-:W-:Y:S05]  /*254a0*/  WARPSYNC.COLLECTIVE R10, `(.L_x_35147) ;  /* 0x000000000a087348 */ /* 0x000fea0003c00000 */
[----:B------:R0:W1:Y:S02]  /*254b0*/  SHFL.BFLY P1, R9, R11, R12, R13 ;  /* 0x0c00000c0b097389 */ /* 0x000064000002000d */
[----:B01----:R-:W-:Y:S05]  /*254c0*/  ENDCOLLECTIVE ;  /* 0x000000000000791b */ /* 0x003fea0003800000 */
.L_x_35147:
[----:B------:R-:W-:Y:S01]  /*254d0*/  HFMA2 R12, -RZ, RZ, 0, 4.76837158203125e-07 ;  /* 0x00000008ff0c7431 */ /* 0x000fe200000001ff */
[----:B------:R-:W-:-:S05]  /*254e0*/  MOV R3, R9 ;  /* 0x0000000900037202 */ /* 0x000fca0000000f00 */
[----:B------:R-:W-:-:S04]  /*254f0*/  FADD.FTZ R7, R6, R3 ;  /* 0x0000000306077221 */ /* 0x000fc80000010000 */
[----:B------:R-:W-:-:S07]  /*25500*/  IMAD.MOV.U32 R11, RZ, RZ, R7 ;  /* 0x000000ffff0b7224 */ /* 0x000fce00078e0007 */
[----:B------:R-:W-:Y:S05]  /*25510*/  WARPSYNC.COLLECTIVE R10, `(.L_x_35148) ;  /* 0x000000000a087348 */ /* 0x000fea0003c00000 */
[----:B------:R0:W1:Y:S02]  /*25520*/  SHFL.BFLY P1, R9, R11, R12, R13 ;  /* 0x0c00000c0b097389 */ /* 0x000064000002000d */
[----:B01----:R-:W-:Y:S05]  /*25530*/  ENDCOLLECTIVE ;  /* 0x000000000000791b */ /* 0x003fea0003800000 */
.L_x_35148:
        /* <DEDUP_REMOVED lines=8> */
.L_x_35149:
        /* <DEDUP_REMOVED lines=104> */
.L_x_35150:
[----:B------:R-:W-:Y:S02]  /*25c40*/  IMAD.MOV.U32 R12, RZ, RZ, 0x2 ;  /* 0x00000002ff0c7424 */ /* 0x000fe400078e00ff */
[----:B------:R-:W-:-:S04]  /*25c50*/  IMAD.MOV.U32 R5, RZ, RZ, R9 ;  /* 0x000000ffff057224 */ /* 0x000fc800078e0009 */
[----:B------:R-:W-:-:S05]  /*25c60*/  FADD.FTZ R5, R0, R5 ;  /* 0x0000000500057221 */ /* 0x000fca0000010000 */
[----:B------:R-:W-:-:S07]  /*25c70*/  MOV R11, R5 ;  /* 0x00000005000b7202 */ /* 0x000fce0000000f00 */
[----:B------:R-:W-:Y:S05]  /*25c80*/  WARPSYNC.COLLECTIVE R10, `(.L_x_35151) ;  /* 0x000000000a087348 */ /* 0x000fea0003c00000 */
[----:B------:R0:W1:Y:S02]  /*25c90*/  SHFL.BFLY P1, R9, R11, R12, R13 ;  /* 0x0c00000c0b097389 */ /* 0x000064000002000d */
[----:B01----:R-:W-:Y:S05]  /*25ca0*/  ENDCOLLECTIVE ;  /* 0x000000000000791b */ /* 0x003fea0003800000 */
.L_x_35151:
[----:B------:R-:W-:Y:S01]  /*25cb0*/  HFMA2 R12, -RZ, RZ, 0, 2.384185791015625e-07 ;  /* 0x00000004ff0c7431 */ /* 0x000fe200000001ff */
[----:B------:R-:W-:-:S05]  /*25cc0*/  MOV R6, R9 ;  /* 0x0000000900067202 */ /* 0x000fca0000000f00 */
[----:B------:R-:W-:-:S04]  /*25cd0*/  FADD.FTZ R6, R5, R6 ;  /* 0x0000000605067221 */ /* 0x000fc80000010000 */
[----:B------:R-:W-:-:S07]  /*25ce0*/  IMAD.MOV.U32 R11, RZ, RZ, R6 ;  /* 0x000000ffff0b7224 */ /* 0x000fce00078e0006 */
[----:B------:R-:W-:Y:S05]  /*25cf0*/  WARPSYNC.COLLECTIVE R10, `(.L_x_35152) ;  /* 0x000000000a087348 */ /* 0x000fea0003c00000 */
[----:B------:R0:W1:Y:S02]  /*25d00*/  SHFL.BFLY P1, R9, R11, R12, R13 ;  /* 0x0c00000c0b097389 */ /* 0x000064000002000d */
[----:B01----:R-:W-:Y:S05]  /*25d10*/  ENDCOLLECTIVE ;  /* 0x000000000000791b */ /* 0x003fea0003800000 */
.L_x_35152:
[----:B------:R-:W-:Y:S02]  /*25d20*/  IMAD.MOV.U32 R12, RZ, RZ, 0x8 ;  /* 0x00000008ff0c7424 */ /* 0x000fe400078e00ff */
[----:B------:R-:W-:-:S04]  /*25d30*/  IMAD.MOV.U32 R7, RZ, RZ, R9 ;  /* 0x000000ffff077224 */ /* 0x000fc800078e0009 */
[----:B------:R-:W-:-:S05]  /*25d40*/  FADD.FTZ R7, R6, R7 ;  /* 0x0000000706077221 */ /* 0x000fca0000010000 */
[----:B------:R-:W-:-:S07]  /*25d50*/  MOV R11, R7 ;  /* 0x00000007000b7202 */ /* 0x000fce0000000f00 */
[----:B------:R-:W-:Y:S05]  /*25d60*/  WARPSYNC.COLLECTIVE R10, `(.L_x_35153) ;  /* 0x000000000a087348 */ /* 0x000fea0003c00000 */
[----:B------:R0:W1:Y:S02]  /*25d70*/  SHFL.BFLY P1, R9, R11, R12, R13 ;  /* 0x0c00000c0b097389 */ /* 0x000064000002000d */
[----:B01----:R-:W-:Y:S05]  /*25d80*/  ENDCOLLECTIVE ;  /* 0x000000000000791b */ /* 0x003fea0003800000 */
.L_x_35153:
[----:B------:R-:W-:Y:S01]  /*25d90*/  HFMA2 R12, -RZ, RZ, 0, 9.5367431640625e-07 ;  /* 0x00000010ff0c7431 */ /* 0x000fe200000001ff */
[----:B------:R-:W-:-:S05]  /*25da0*/  MOV R8, R9 ;  /* 0x0000000900087202 */ /* 0x000fca0000000f00 */
[----:B------:R-:W-:-:S04]  /*25db0*/  FADD.FTZ R8, R7, R8 ;  /* 0x0000000807087221 */ /* 0x000fc80000010000 */
[----:B------:R-:W-:-:S07]  /*25dc0*/  IMAD.MOV.U32 R11, RZ, RZ, R8 ;  /* 0x000000ffff0b7224 */ /* 0x000fce00078e0008 */
[----:B------:R-:W-:Y:S05]  /*25dd0*/  WARPSYNC.COLLECTIVE R10, `(.L_x_35154) ;  /* 0x000000000a087348 */ /* 0x000fea0003c00000 */
[----:B------:R0:W1:Y:S02]  /*25de0*/  SHFL.BFLY P1, R9, R11, R12, R13 ;  /* 0x0c00000c0b097389 */ /* 0x000064000002000d */
[----:B01----:R-:W-:Y:S05]  /*25df0*/  ENDCOLLECTIVE ;  /* 0x000000000000791b */ /* 0x003fea0003800000 */
.L_x_35154:
[----:B------:R-:W-:Y:S05]  /*25e00*/  BRA `(.L_x_35155) ;  /* 0xffffffe000707947 */ /* 0x000fea000383ffff */
.L_x_35156:
        /* <DEDUP_REMOVED lines=15> */
.L_x_54435:


//--------------------- .text._ZN10layer_norm13ln_fwd_kernelINS_13Kernel_traitsI6__halfS2_fS2_fjLj1536ELj1ELj4ELj1ELj16ENS_18Kernel_traits_baseILj1536ES2_S2_fS2_fjLj128EEEEELb1ELb1ELb0ELb0EEEvNS_9FwdParamsE --------------------------
	.section	.text._ZN10layer_norm13ln_fwd_kernelINS_13Kernel_traitsI6__halfS2_fS2_fjLj1536ELj1ELj4ELj1ELj16ENS_18Kernel_traits_baseILj1536ES2_S2_fS2_fjLj128EEEEELb1ELb1ELb0ELb0EEEvNS_9FwdParamsE,"ax",@progbits
	.align	128
        .global         _ZN10layer_norm13ln_fwd_kernelINS_13Kernel_traitsI6__halfS2_fS2_fjLj1536ELj1ELj4ELj1ELj16ENS_18Kernel_traits_baseILj1536ES2_S2_fS2_fjLj128EEEEELb1ELb1ELb0ELb0EEEvNS_9FwdParamsE
        .type           _ZN10layer_norm13ln_fwd_kernelINS_13Kernel_traitsI6__halfS2_fS2_fjLj1536ELj1ELj4ELj1ELj16ENS_18Kernel_traits_baseILj1536ES2_S2_fS2_fjLj128EEEEELb1ELb1ELb0ELb0EEEvNS_9FwdParamsE,@function
        .size           _ZN10layer_norm13ln_fwd_kernelINS_13Kernel_traitsI6__halfS2_fS2_fjLj1536ELj1ELj4ELj1ELj16ENS_18Kernel_traits_baseILj1536ES2_S2_fS2_fjLj128EEEEELb1ELb1ELb0ELb0EEEvNS_9FwdParamsE,(.L_x_54436 - _ZN10layer_norm13ln_fwd_kernelINS_13Kernel_traitsI6__halfS2_fS2_fjLj1536ELj1ELj4ELj1ELj16ENS_18Kernel_traits_baseILj1536ES2_S2_fS2_fjLj128EEEEELb1ELb1ELb0ELb0EEEvNS_9FwdParamsE)
        .other          _ZN10layer_norm13ln_fwd_kernelINS_13Kernel_traitsI6__halfS2_fS2_fjLj1536ELj1ELj4ELj1ELj16ENS_18Kernel_traits_baseILj1536ES2_S2_fS2_fjLj128EEEEELb1ELb1ELb0ELb0EEEvNS_9FwdParamsE,@"STO_CUDA_ENTRY STV_DEFAULT"
_ZN10layer_norm13ln_fwd_kernelINS_13Kernel_traitsI6__halfS2_fS2_fjLj1536ELj1ELj4ELj1ELj16ENS_18Kernel_traits_baseILj1536ES2_S2_fS2_fjLj128EEEEELb1ELb1ELb0ELb0EEEvNS_9FwdParamsE:
.text._ZN10layer_norm13ln_fwd_kernelINS_13Kernel_traitsI6__halfS2_fS2_fjLj1536ELj1ELj4ELj1ELj16ENS_18Kernel_traits_baseILj1536ES2_S2_fS2_fjLj128EEEEELb1ELb1ELb0ELb0EEEvNS_9FwdParamsE:
        /* <DEDUP_REMOVED lines=18> */
[----:B----4-:R-:W-:Y:S01]  /*0120*/  SHF.R.S32.HI R0, RZ, 0x1f, R11 ;  /* 0x0000001fff007819 */ /* 0x010fe2000001140b */
[----:B------:R-:W-:-:S03]  /*0130*/  UISETP.NE.AND.EX UP0, UPT, UR11, URZ, UPT, UP0 ;  /* 0x000000ff0b00728c */ /* 0x000fc6000bf05300 */
[----:B------:R-:W-:Y:S02]  /*0140*/  LEA.HI R140, R0, R11, RZ, 0x3 ;  /* 0x0000000b008c7211 */ /* 0x000fe400078f18ff */
[----:B------:R-:W-:Y:S01]  /*0150*/  LOP3.LUT R0, R143, 0x1f, RZ, 0xc0, !PT ;  /* 0x0000001f8f007812 */ /* 0x000fe200078ec0ff */
[----:B------:R-:W3:Y:S01]  /*0160*/  LDC R142, c[0x0][0x360] ;  /* 0x0000d800ff8e7b82 */ /* 0x000ee20000000800 */
[----:B-1----:R-:W-:Y:S02]  /*0170*/  USHF.L.U32 UR4, UR5, 0x2, URZ ;  /* 0x0000000205047899 */ /* 0x002fe400080006ff */
[--C-:B---3--:R-:W-:Y:S01]  /*0180*/  IMAD R142, R142, UR5, R143.reuse ;  /* 0x000000058e8e7c24 */ /* 0x108fe2000f8e028f */
[----:B------:R-:W-:-:S04]  /*0190*/  SHF.R.U32.HI R143, RZ, 0x5, R143 ;  /* 0x00000005ff8f7819 */ /* 0x000fc8000001168f */
[----:B------:R-:W-:Y:S02]  /*01a0*/  LOP3.LUT R143, R143, UR4, RZ, 0xfc, !PT ;  /* 0x000000048f8f7c12 */ /* 0x000fe4000f8efcff */
[----:B--2---:R-:W-:Y:S02]  /*01b0*/  @P0 R2UR UR6, R2 ;  /* 0x00000000020602ca */ /* 0x004fe400000e0000 */
[----:B------:R-:W-:Y:S02]  /*01c0*/  @P0 R2UR UR7, R3 ;  /* 0x00000000030702ca */ /* 0x000fe400000e0000 */
[----:B0-----:R-:W-:Y:S02]  /*01d0*/  @P0 IADD3 R4, P1, PT, R6, R9, RZ ;  /* 0x0000000906040210 */ /* 0x001fe40007f3e0ff */
[----:B------:R-:W-:Y:S02]  /*01e0*/  LOP3.LUT R3, R0, 0x1f, RZ, 0x3c, !PT ;  /* 0x0000001f00037812 */ /* 0x000fe400078e3cff */
[----:B------:R-:W-:-:S02]  /*01f0*/  @P0 IADD3.X R5, PT, PT, RZ, R7, RZ, P1, !PT ;  /* 0x00000007ff050210 */ /* 0x000fc40000ffe4ff */
[----:B------:R-:W-:Y:S02]  /*0200*/  LEA.HI.SX32 R140, R140, R3, 0x1d ;  /* 0x000000038c8c7211 */ /* 0x000fe400078feaff */
[--C-:B------:R-:W-:Y:S01]  /*0210*/  SHF.R.U64 R141, R4, 0x2, R5.reuse ;  /* 0x00000002048d7819 */ /* 0x100fe20000001205 */
[----:B------:R-:W-:Y:S01]  /*0220*/  UIADD3 UR14, UPT, UPT, UR6, -0x61c88647, URZ ;  /* 0x9e3779b9060e7890 */ /* 0x000fe2000fffe0ff */
[----:B------:R-:W-:Y:S01]  /*0230*/  SHF.R.U32.HI R7, RZ, 0x2, R5 ;  /* 0x00000002ff077819 */ /* 0x000fe20000011605 */
[----:B------:R-:W-:Y:S02]  /*0240*/  UIADD3 UR15, UPT, UPT, UR7, -0x4498517b, URZ ;  /* 0xbb67ae85070f7890 */ /* 0x000fe4000fffe0ff */
[----:B------:R-:W-:Y:S02]  /*0250*/  UIADD3 UR16, UPT, UPT, UR6, 0x3c6ef372, URZ ;  /* 0x3c6ef37206107890 */ /* 0x000fe4000fffe0ff */
        /* <DEDUP_REMOVED lines=83> */
.L_x_35158:
        /* <DEDUP_REMOVED lines=17> */
[C---:B--2---:R-:W-:Y:S01]  /*08a0*/  @P1 IMAD.WIDE.U32 R80, R0.reuse, 0x10, R60 ;  /* 0x0000001000501825 */ /* 0x044fe200078e003c */
[----:B------:R-:W5:Y:S04]  /*08b0*/  @P0 LDG.E.128 R16, desc[UR8][R36.64] ;  /* 0x0000000824100981 */ /* 0x000f68000c1e1d00 */
[----:B------:R-:W5:Y:S02]  /*08c0*/  @P1 LDG.E.128 R28, desc[UR8][R80.64] ;  /* 0x00000008501c1981 */ /* 0x000f64000c1e1d00 */
[----:B------:R-:W2:Y:S01]  /*08d0*/  @P3 LDC.64 R86, c[0x0][0x3d0] ;  /* 0x0000f400ff563b82 */ /* 0x000ea20000000a00 */
[----:B---3--:R-:W-:-:S04]  /*08e0*/  @P1 IMAD.WIDE.U32 R48, R0, 0x10, R48 ;  /* 0x0000001000301825 */ /* 0x008fc800078e0030 */
[----:B------:R-:W-:Y:S01]  /*08f0*/  @P1 VIADD R0, R0, 0x20 ;  /* 0x0000002000001836 */ /* 0x000fe20000000000 */
[----:B------:R3:W5:Y:S02]  /*0900*/  @P1 LDG.E.128 R20, desc[UR8][R48.64] ;  /* 0x0000000830141981 */ /* 0x000764000c1e1d00 */
[----:B------:R-:W4:Y:S01]  /*0910*/  @P3 LDC.64 R88, c[0x0][0x3e8] ;  /* 0x0000fa00ff583b82 */ /* 0x000f220000000a00 */
[----:B0-----:R-:W-:-:S05]  /*0920*/  @P2 IMAD.WIDE.U32 R82, R0, 0x10, R82 ;  /* 0x0000001000522825 */ /* 0x001fca00078e0052 */
[----:B------:R-:W5:Y:S02]  /*0930*/  @P2 LDG.E.128 R32, desc[UR8][R82.64] ;  /* 0x0000000852202981 */ /* 0x000f64000c1e1d00 */
[----:B------:R-:W0:Y:S01]  /*0940*/  @P4 LDC.64 R2, c[0x0][0x3d0] ;  /* 0x0000f400ff024b82 */ /* 0x000e220000000a00 */
[C---:B-1----:R-:W-:Y:S01]  /*0950*/  @P2 IMAD.WIDE.U32 R84, R0.reuse, 0x10, R84 ;  /* 0x0000001000542825 */ /* 0x042fe200078e0054 */
[----:B------:R-:W-:-:S04]  /*0960*/  @P2 IADD3 R0, PT, PT, R0, 0x20, RZ ;  /* 0x0000002000002810 */ /* 0x000fc80007ffe0ff */
[----:B------:R-:W5:Y:S02]  /*0970*/  @P2 LDG.E.128 R40, desc[UR8][R84.64] ;  /* 0x0000000854282981 */ /* 0x000f64000c1e1d00 */
[----:B------:R-:W1:Y:S01]  /*0980*/  @P4 LDC.64 R12, c[0x0][0x3e8] ;  /* 0x0000fa00ff0c4b82 */ /* 0x000e620000000a00 */
[----:B--2---:R-:W-:-:S05]  /*0990*/  @P3 IMAD.WIDE.U32 R86, R0, 0x10, R86 ;  /* 0x0000001000563825 */ /* 0x004fca00078e0056 */
[----:B------:R-:W5:Y:S02]  /*09a0*/  @P3 LDG.E.128 R44, desc[UR8][R86.64] ;  /* 0x00000008562c3981 */ /* 0x000f64000c1e1d00 */
[----:B------:R-:W2:Y:S01]  /*09b0*/  @P5 LDC.64 R60, c[0x0][0x3d0] ;  /* 0x0000f400ff3c5b82 */ /* 0x000ea20000000a00 */
[----:B----4-:R-:W-:-:S04]  /*09c0*/  @P3 IMAD.WIDE.U32 R88, R0, 0x10, R88 ;  /* 0x0000001000583825 */ /* 0x010fc800078e0058 */
[----:B------:R-:W-:Y:S01]  /*09d0*/  @P3 VIADD R0, R0, 0x20 ;  /* 0x0000002000003836 */ /* 0x000fe20000000000 */
[----:B------:R-:W5:Y:S02]  /*09e0*/  @P3 LDG.E.128 R52, desc[UR8][R88.64] ;  /* 0x0000000858343981 */ /* 0x000f64000c1e1d00 */
[----:B------:R-:W4:Y:S01]  /*09f0*/  @P5 LDC.64 R94, c[0x0][0x3e8] ;  /* 0x0000fa00ff5e5b82 */ /* 0x000f220000000a00 */
[----:B0-----:R-:W-:-:S05]  /*0a00*/  @P4 IMAD.WIDE.U32 R90, R0, 0x10, R2 ;  /* 0x00000010005a4825 */ /* 0x001fca00078e0002 */
[----:B------:R-:W5:Y:S01]  /*0a10*/  @P4 LDG.E.128 R56, desc[UR8][R90.64] ;  /* 0x000000085a384981 */ /* 0x000f62000c1e1d00 */
[----:B-1----:R-:W-:-:S04]  /*0a20*/  @P4 IMAD.WIDE.U32 R92, R0, 0x10, R12 ;  /* 0x00000010005c4825 */ /* 0x002fc800078e000c */
[----:B------:R-:W-:Y:S01]  /*0a30*/  @P4 VIADD R0, R0, 0x20 ;  /* 0x0000002000004836 */ /* 0x000fe20000000000 */
[----:B------:R-:W5:Y:S03]  /*0a40*/  @P4 LDG.E.128 R64, desc[UR8][R92.64] ;  /* 0x000000085c404981 */ /* 0x000f66000c1e1d00 */
[----:B--2---:R-:W-:-:S05]  /*0a50*/  @P5 IMAD.WIDE.U32 R2, R0, 0x10, R60 ;  /* 0x0000001000025825 */ /* 0x004fca00078e003c */
[----:B------:R-:W5:Y:S01]  /*0a60*/  @P5 LDG.E.128 R68, desc[UR8][R2.64] ;  /* 0x0000000802445981 */ /* 0x000f62000c1e1d00 */
[----:B----4-:R-:W-:Y:S01]  /*0a70*/  @P5 IMAD.WIDE.U32 R12, R0, 0x10, R94 ;  /* 0x00000010000c5825 */ /* 0x010fe200078e005e */
[----:B------:R-:W-:Y:S02]  /*0a80*/  CS2R R60, SRZ ;  /* 0x00000000003c7805 */ /* 0x000fe4000001ff00 */
[----:B---3--:R-:W-:Y:S02]  /*0a90*/  CS2R R48, SRZ ;  /* 0x0000000000307805 */ /* 0x008fe4000001ff00 */
[----:B------:R-:W-:Y:S01]  /*0aa0*/  CS2R R36, SRZ ;  /* 0x0000000000247805 */ /* 0x000fe2000001ff00 */
[----:B------:R-:W-:Y:S01]  /*0ab0*/  IMAD.MOV.U32 R50, RZ, RZ, RZ ;  /* 0x000000ffff327224 */ /* 0x000fe200078e00ff */
[----:B------:R0:W5:Y:S01]  /*0ac0*/  @P5 LDG.E.128 R76, desc[UR8][R12.64] ;  /* 0x000000080c4c5981 */ /* 0x000162000c1e1d00 */
[----:B------:R-:W-:Y:S01]  /*0ad0*/  IMAD.MOV.U32 R38, RZ, RZ, RZ ;  /* 0x000000ffff267224 */ /* 0x000fe200078e00ff */
[----:B------:R-:W-:-:S02]  /*0ae0*/  MOV R26, RZ ;  /* 0x000000ff001a7202 */ /* 0x000fc40000000f00 */
[----:B------:R-:W-:Y:S01]  /*0af0*/  CS2R R24, SRZ ;  /* 0x0000000000187805 */ /* 0x000fe2000001ff00 */
[----:B------:R-:W-:Y:S01]  /*0b00*/  IMAD.MOV.U32 R14, RZ, RZ, RZ ;  /* 0x000000ffff0e7224 */ /* 0x000fe200078e00ff */
[----:B------:R-:W-:Y:S02]  /*0b10*/  @P5 CS2R R74, SRZ ;  /* 0x00000000004a5805 */ /* 0x000fe4000001ff00 */
[----:B------:R-:W-:Y:S01]  /*0b20*/  @P5 CS2R R72, SRZ ;  /* 0x0000000000485805 */ /* 0x000fe2000001ff00 */
[----:B------:R-:W-:Y:S01]  /*0b30*/  @P0 IMAD.MOV.U32 R15, RZ, RZ, RZ ;  /* 0x000000ffff0f0224 */ /* 0x000fe200078e00ff */
[----:B------:R-:W-:Y:S01]  /*0b40*/  @P1 MOV R27, RZ ;  /* 0x000000ff001b1202 */ /* 0x000fe20000000f00 */
[----:B------:R-:W-:Y:S01]  /*0b50*/  @P2 IMAD.MOV.U32 R39, RZ, RZ, RZ ;  /* 0x000000ffff272224 */ /* 0x000fe200078e00ff */
[----:B0-----:R-:W-:Y:S01]  /*0b60*/  CS2R R12, SRZ ;  /* 0x00000000000c7805 */ /* 0x001fe2000001ff00 */
[----:B------:R-:W-:Y:S01]  /*0b70*/  @P3 IMAD.MOV.U32 R51, RZ, RZ, RZ ;  /* 0x000000ffff333224 */ /* 0x000fe200078e00ff */
[----:B------:R-:W-:-:S07]  /*0b80*/  @P4 MOV R63, RZ ;  /* 0x000000ff003f4202 */ /* 0x000fce0000000f00 */
.L_x_35159:
[----:B------:R-:W-:Y:S05]  /*0b90*/  BSYNC.RECONVERGENT B0 ;  /* 0x0000000000007941 */ /* 0x000fea0003800200 */
.L_x_35157:
        /* <DEDUP_REMOVED lines=8> */
[----:B------:R-:W-:Y:S01]  /*0c20*/  LOP3.LUT R2, R2, UR7, RZ, 0x3c, !PT ;  /* 0x0000000702027c12 */ /* 0x000fe2000f8e3cff */
[----:B------:R-:W1:Y:S02]  /*0c30*/  LDCU UR32, c[0x0][0x388] ;  /* 0x00007100ff2077ac */ /* 0x000e640008000800 */
[----:B------:R-:W-:Y:S01]  /*0c40*/  IMAD R6, R142, -0x326172a9, RZ ;  /* 0xcd9e8d578e067824 */ /* 0x000fe200078e02ff */
[----:B------:R-:W-:Y:S01]  /*0c50*/  LOP3.LUT R0, R7, UR6, R0, 0x96, !PT ;  /* 0x0000000607007c12 */ /* 0x000fe2000f8e9600 */
[----:B------:R-:W-:Y:S01]  /*0c60*/  IMAD.HI.U32 R3, R2, -0x326172a9, RZ ;  /* 0xcd9e8d5702037827 */ /* 0x000fe200078e00ff */
        /* <DEDUP_REMOVED lines=58> */
[----:B------:R-:W-:Y:S02]  /*1010*/  IMAD.MOV.U32 R3, RZ, RZ, RZ ;  /* 0x000000ffff037224 */ /* 0x000fe400078e00ff */
[----:B0123--:R-:W-:-:S07]  /*1020*/  IMAD R0, R83, -0x326172a9, RZ ;  /* 0xcd9e8d5753007824 */ /* 0x00ffce00078e02ff */
.L_x_35677:
        /* <DEDUP_REMOVED lines=12> */
[----:B------:R-:W-:Y:S02]  /*10f0*/  LOP3.LUT R144, R144, 0xffffffef, RZ, 0xc0, !PT ;  /* 0xffffffef90907812 */ /* 0x000fe400078ec0ff */
[----:B------:R-:W-:Y:S01]  /*1100*/  LEA.HI R146, R146, R137, RZ, 0x3 ;  /* 0x0000008992927211 */ /* 0x000fe200078f18ff */
[----:B------:R-:W-:-:S03]  /*1110*/  HFMA2 R137, -RZ, RZ, 1.875, 0 ;  /* 0x3f800000ff897431 */ /* 0x000fc600000001ff */
[----:B------:R-:W-:Y:S02]  /*1120*/  @P2 LOP3.LUT R144, R144, 0x10, RZ, 0xfc, !PT ;  /* 0x0000001090902812 */ /* 0x000fe400078efcff */
[----:B0-----:R-:W-:-:S04]  /*1130*/  LOP3.LUT R145, R136, 0x1f, RZ, 0xc0, !PT ;  /* 0x0000001f88917812 */ /* 0x001fc800078ec0ff */
[----:B------:R-:W-:Y:S01]  /*1140*/  LEA.HI.SX32 R145, R146, R145, 0x1d ;  /* 0x0000009192917211 */ /* 0x000fe200078feaff */
[----:B--2---:R-:W-:-:S04]  /*1150*/  @P0 HADD2.F32 R137, -RZ, R138.H0_H0 ;  /* 0x2000008aff890230 */ /* 0x004fc80000004100 */
[----:B------:R-:W-:Y:S01]  /*1160*/  IMAD.MOV.U32 R138, RZ, RZ, R145 ;  /* 0x000000ffff8a7224 */ /* 0x000fe200078e0091 */
        /* <DEDUP_REMOVED lines=22> */
.L_x_54272:
[----:B------:R-:W-:Y:S05]  /*12d0*/  BRX R88 -0x12e0                                        (*"BRANCH_TARGETS .L_x_54273,.L_x_54274,.L_x_54275"*) ;  /* 0xffffffec58487949 */ /* 0x000fea000383ffff */
.L_x_54275:
[----:B------:R-:W-:Y:S01]  /*12e0*/  VIADD R90, R4, 0x1 ;  /* 0x00000001045a7836 */ /* 0x000fe20000000000 */
[----:B------:R-:W-:Y:S01]  /*12f0*/  MOV R91, R5 ;  /* 0x00000005005b7202 */ /* 0x000fe20000000f00 */
[----:B------:R-:W-:Y:S01]  /*1300*/  IMAD.MOV.U32 R138, RZ, RZ, R2 ;  /* 0x000000ffff8a7224 */ /* 0x000fe200078e0002 */
[----:B------:R-:W-:Y:S06]  /*1310*/  BRA `(.L_x_35165) ;  /* 0x0000000000f07947 */ /* 0x000fec0003800000 */
.L_x_54273:
[----:B------:R-:W-:Y:S01]  /*1320*/  IMAD.MOV.U32 R138, RZ, RZ, R2 ;  /* 0x000000ffff8a7224 */ /* 0x000fe200078e0002 */
[----:B------:R-:W-:Y:S01]  /*1330*/  MOV R91, R6 ;  /* 0x00000006005b7202 */ /* 0x000fe20000000f00 */
[----:B------:R-:W-:Y:S01]  /*1340*/  IMAD.MOV.U32 R90, RZ, RZ, 0x3 ;  /* 0x00000003ff5a7424 */ /* 0x000fe200078e00ff */
[----:B------:R-:W-:Y:S06]  /*1350*/  BRA `(.L_x_35165) ;  /* 0x0000000000e07947 */ /* 0x000fec0003800000 */
.L_x_54274:
        /* <DEDUP_REMOVED lines=13> */
.L_x_35167:
[----:B------:R-:W-:Y:S05]  /*1430*/  BSYNC.RECONVERGENT B3 ;  /* 0x0000000000037941 */ /* 0x000fea0003800200 */
.L_x_35166:
        /* <DEDUP_REMOVED lines=42> */
.L_x_35165:
[----:B------:R-:W-:Y:S05]  /*16e0*/  BSYNC.RECONVERGENT B2 ;  /* 0x0000000000027941 */ /* 0x000fea0003800200 */
.L_x_35164:
        /* <DEDUP_REMOVED lines=28> */
.L_x_35170:
        /* <DEDUP_REMOVED lines=13> */
.L_x_35172:
[----:B------:R-:W-:Y:S05]  /*1980*/  BSYNC.RECONVERGENT B3 ;  /* 0x0000000000037941 */ /* 0x000fea0003800200 */
.L_x_35171:
        /* <DEDUP_REMOVED lines=43> */
.L_x_35169:
[----:B------:R-:W-:Y:S05]  /*1c40*/  BSYNC.RECONVERGENT B2 ;  /* 0x0000000000027941 */ /* 0x000fea0003800200 */
.L_x_35168:
        /* <DEDUP_REMOVED lines=23> */
.L_x_35175:
        /* <DEDUP_REMOVED lines=13> */
.L_x_35177:
[----:B------:R-:W-:Y:S05]  /*1e90*/  BSYNC.RECONVERGENT B3 ;  /* 0x0000000000037941 */ /* 0x000fea0003800200 */
.L_x_35176:
        /* <DEDUP_REMOVED lines=43> */
.L_x_35174:
[----:B------:R-:W-:Y:S05]  /*2150*/  BSYNC.RECONVERGENT B2 ;  /* 0x0000000000027941 */ /* 0x000fea0003800200 */
.L_x_35173:
        /* <DEDUP_REMOVED lines=23> */
.L_x_35180:
        /* <DEDUP_REMOVED lines=13> */
.L_x_35182:
[----:B------:R-:W-:Y:S05]  /*23a0*/  BSYNC.RECONVERGENT B3 ;  /* 0x0000000000037941 */ /* 0x000fea0003800200 */
.L_x_35181:
        /* <DEDUP_REMOVED lines=43> */
.L_x_35179:
[----:B------:R-:W-:Y:S05]  /*2660*/  BSYNC.RECONVERGENT B2 ;  /* 0x0000000000027941 */ /* 0x000fea0003800200 */
.L_x_35178:
        /* <DEDUP_REMOVED lines=23> */
.L_x_35185:
        /* <DEDUP_REMOVED lines=13> */
.L_x_35187:
[----:B------:R-:W-:Y:S05]  /*28b0*/  BSYNC.RECONVERGENT B3 ;  /* 0x0000000000037941 */ /* 0x000fea0003800200 */
.L_x_35186:
        /* <DEDUP_REMOVED lines=43> */
.L_x_35184:
[----:B------:R-:W-:Y:S05]  /*2b70*/  BSYNC.RECONVERGENT B2 ;  /* 0x0000000000027941 */ /* 0x000fea0003800200 */
.L_x_35183:
        /* <DEDUP_REMOVED lines=23> */
.L_x_35190:
        /* <DEDUP_REMOVED lines=13> */
.L_x_35192:
[----:B------:R-:W-:Y:S05]  /*2dc0*/  BSYNC.RECONVERGENT B3 ;  /* 0x0000000000037941 */ /* 0x000fea0003800200 */
.L_x_35191:
        /* <DEDUP_REMOVED lines=43> */
.L_x_35189:
[----:B------:R-:W-:Y:S05]  /*3080*/  BSYNC.RECONVERGENT B2 ;  /* 0x0000000000027941 */ /* 0x000fea0003800200 */
.L_x_35188:
[----:B------:R-:W-:Y:S01]  /*3090*/  I2FP.F32.U32 R93, R4 ;  /* 0x00000004005d7245 */ /* 0x000fe20000201000 */
[----:B------:R-:W-:Y:S01]  /*30a0*/  HADD2.F32 R94, -RZ, R94.H1_H1 ;  /* 0x3000005eff5e7230 */ /* 0x000fe20000004100 */
[----:B------:R-:W-:Y:S01]  /*30b0*/  ISETP.NE.AND P5, PT, R146, 0x1, PT ;  /* 0x000000019200780c */ /* 0x000fe20003fa5270 */
[----:B------:R-:W-:Y:S01]  /*30c0*/  BSSY.RECONVERGENT B2, `(.L_x_35193) ;  /* 0x000004d000027945 */ /* 0x000fe20003800200 */
[----:B------:R-:W-:Y:S02]  /*30d0*/  HFMA2 R149, -RZ, RZ, 0, 1.1920928955078125e-07 ;  /* 0x00000002ff957431 */ /* 0x000fe400000001ff */
        /* <DEDUP_REMOVED lines=18> */
.L_x_35195:
        /* <DEDUP_REMOVED lines=13> */
.L_x_35197:
[----:B------:R-:W-:Y:S05]  /*32d0*/  BSYNC.RECONVERGENT B3 ;  /* 0x0000000000037941 */ /* 0x000fea0003800200 */
.L_x_35196:
        /* <DEDUP_REMOVED lines=43> */
.L_x_35194:
[----:B------:R-:W-:Y:S05]  /*3590*/  BSYNC.RECONVERGENT B2 ;  /* 0x0000000000027941 */ /* 0x000fea0003800200 */
.L_x_35193:
[----:B------:R-:W-:Y:S01]  /*35a0*/  I2FP.F32.U32 R147, R147 ;  /* 0x0000009300937245 */ /* 0x000fe20000201000 */
[----:B------:R-:W-:Y:S01]  /*35b0*/  HADD2.F32 R94, -RZ, R95.H0_H0 ;  /* 0x2000005fff5e7230 */ /* 0x000fe20000004100 */
[----:B------:R-:W-:Y:S01]  /*35c0*/  ISETP.NE.AND P6, PT, R149, 0x1, PT ;  /* 0x000000019500780c */ /* 0x000fe20003fc5270 */
[----:B------:R-:W-:Y:S01]  /*35d0*/  BSSY.RECONVERGENT B2, `(.L_x_35198) ;  /* 0x000004f000027945 */ /* 0x000fe20003800200 */
[----:B------:R-:W-:Y:S01]  /*35e0*/  MOV R148, R0 ;  /* 0x0000000000947202 */ /* 0x000fe20000000f00 */
[----:B------:R-:W-:Y:S01]  /*35f0*/  FFMA.FTZ R4, R147, R152, 1.1641532182693481445e-10 ;  /* 0x2f00000093047423 */ /* 0x000fe20000010098 */
[----:B------:R-:W-:Y:S01]  /*3600*/  FMUL.FTZ R147, R94, R137 ;  /* 0x000000895e937220 */ /* 0x000fe20000410000 */
[----:B------:R-:W-:-:S03]  /*3610*/  HADD2.F32 R94, -RZ, R19.H0_H0 ;  /* 0x20000013ff5e7230 */ /* 0x000fc60000004100 */
        /* <DEDUP_REMOVED lines=15> */
.L_x_35200:
        /* <DEDUP_REMOVED lines=15> */
.L_x_35202:
[----:B------:R-:W-:Y:S05]  /*3800*/  BSYNC.RECONVERGENT B3 ;  /* 0x0000000000037941 */ /* 0x000fea0003800200 */
.L_x_35201:
        /* <DEDUP_REMOVED lines=43> */
.L_x_35199:
[----:B------:R-:W-:Y:S05]  /*3ac0*/  BSYNC.RECONVERGENT B2 ;  /* 0x0000000000027941 */ /* 0x000fea0003800200 */
.L_x_35198:
[----:B------:R-:W-:Y:S01]  /*3ad0*/  I2FP.F32.U32 R147, R148 ;  /* 0x0000009400937245 */ /* 0x000fe20000201000 */
[----:B------:R-:W-:-:S04]  /*3ae0*/  HADD2.F32 R146, -RZ, R95.H1_H1 ;  /* 0x3000005fff927230 */ /* 0x000fc80000004100 */
[----:B------:R-:W-:Y:S01]  /*3af0*/  FFMA.FTZ R152, R147, R152, 1.1641532182693481445e-10 ;  /* 0x2f00000093987423 */ /* 0x000fe20000010098 */
[----:B------:R-:W-:-:S04]  /*3b00*/  FMUL.FTZ R95, R146, R137 ;  /* 0x00000089925f7220 */ /* 0x000fc80000410000 */
[----:B------:R-:W-:Y:S01]  /*3b10*/  FMUL.FTZ R95, R95, R2 ;  /* 0x000000025f5f7220 */ /* 0x000fe20000410000 */
[----:B------:R-:W-:-:S04]  /*3b20*/  FSETP.GTU.FTZ.AND P6, PT, R152, R139, PT ;  /* 0x0000008b9800720b */ /* 0x000fc80003fdc000 */
[----:B------:R-:W-:Y:S01]  /*3b30*/  FSEL R2, R95, RZ, !P6 ;  /* 0x000000ff5f027208 */ /* 0x000fe20007000000 */
[----:B------:R-:W-:Y:S01]  /*3b40*/  HADD2.F32 R95, -RZ, R19.H1_H1 ;  /* 0x30000013ff5f7230 */ /* 0x000fe20000004100 */
[----:B------:R-:W-:-:S04]  /*3b50*/  PLOP3.LUT P6, PT, P6, PT, PT, 0x8, 0x80 ;  /* 0x000000000080781c */ /* 0x000fc800037ce170 */
[----:B------:R-:W-:Y:S01]  /*3b60*/  FFMA.FTZ R95, R2, R95, R87 ;  /* 0x0000005f025f7223 */ /* 0x000fe20000010057 */
[----:B------:R-:W-:Y:S08]  /*3b70*/  BRA `(.L_x_35203) ;  /* 0x0000002800447947 */ /* 0x000ff00003800000 */
.L_x_35163:
        /* <DEDUP_REMOVED lines=16> */
.L_x_35206:
        /* <DEDUP_REMOVED lines=13> */
.L_x_35208:
[----:B------:R-:W-:Y:S05]  /*3d50*/  BSYNC.RECONVERGENT B3 ;  /* 0x0000000000037941 */ /* 0x000fea0003800200 */
.L_x_35207:
        /* <DEDUP_REMOVED lines=42> */
.L_x_35205:
[----:B------:R-:W-:Y:S05]  /*4000*/  BSYNC.RECONVERGENT B2 ;  /* 0x0000000000027941 */ /* 0x000fea0003800200 */
.L_x_35204:
        /* <DEDUP_REMOVED lines=12> */
[----:B------:R-:W-:Y:S01]  /*40d0*/  HADD2.F32 R89, -RZ, R16.H0_H0 ;  /* 0x20000010ff597230 */ /* 0x000fe20000004100 */
        /* <DEDUP_REMOVED lines=15> */
.L_x_35211:
        /* <DEDUP_REMOVED lines=13> */
.L_x_35213:
[----:B------:R-:W-:Y:S05]  /*42a0*/  BSYNC.RECONVERGENT B3 ;  /* 0x0000000000037941 */ /* 0x000fea0003800200 */
.L_x_35212:
        /* <DEDUP_REMOVED lines=43> */
.L_x_35210:
[----:B------:R-:W-:Y:S05]  /*4560*/  BSYNC.RECONVERGENT B2 ;  /* 0x0000000000027941 */ /* 0x000fea0003800200 */
.L_x_35209:
        /* <DEDUP_REMOVED lines=23> */
.L_x_35216:
        /* <DEDUP_REMOVED lines=13> */
.L_x_35218:
[----:B------:R-:W-:Y:S05]  /*47b0*/  BSYNC.RECONVERGENT B3 ;  /* 0x0000000000037941 */ /* 0x000fea0003800200 */
.L_x_35217:
        /* <DEDUP_REMOVED lines=43> */
.L_x_35215:
[----:B------:R-:W-:Y:S05]  /*4a70*/  BSYNC.RECONVERGENT B2 ;  /* 0x0000000000027941 */ /* 0x000fea0003800200 */
.L_x_35214:
        /* <DEDUP_REMOVED lines=9> */
[----:B------:R-:W-:Y:S02]  /*4b10*/  HADD2.F32 R91, -RZ, R17.H0_H0 ;  /* 0x20000011ff5b7230 */ /* 0x000fe40000004100 */
        /* <DEDUP_REMOVED lines=13> */
.L_x_35221:
        /* <DEDUP_REMOVED lines=13> */
.L_x_35223:
[----:B------:R-:W-:Y:S05]  /*4cc0*/  BSYNC.RECONVERGENT B3 ;  /* 0x0000000000037941 */ /* 0x000fea0003800200 */
.L_x_35222:
        /* <DEDUP_REMOVED lines=43> */
.L_x_35220:
[----:B------:R-:W-:Y:S05]  /*4f80*/  BSYNC.RECONVERGENT B2 ;  /* 0x0000000000027941 */ /* 0x000fea0003800200 */
.L_x_35219:
        /* <DEDUP_REMOVED lines=23> */
.L_x_35226:
        /* <DEDUP_REMOVED lines=13> */
.L_x_35228:
[----:B------:R-:W-:Y:S05]  /*51d0*/  BSYNC.RECONVERGENT B3 ;  /* 0x0000000000037941 */ /* 0x000fea0003800200 */
.L_x_35227:
        /* <DEDUP_REMOVED lines=43> */
.L_x_35225:
[----:B------:R-:W-:Y:S05]  /*5490*/  BSYNC.RECONVERGENT B2 ;  /* 0x0000000000027941 */ /* 0x000fea0003800200 */
.L_x_35224:
        /* <DEDUP_REMOVED lines=23> */
.L_x_35231:
        /* <DEDUP_REMOVED lines=13> */
.L_x_35233:
[----:B------:R-:W-:Y:S05]  /*56e0*/  BSYNC.RECONVERGENT B3 ;  /* 0x0000000000037941 */ /* 0x000fea0003800200 */
.L_x_35232:
        /* <DEDUP_REMOVED lines=43> */
.L_x_35230:
[----:B------:R-:W-:Y:S05]  /*59a0*/  BSYNC.RECONVERGENT B2 ;  /* 0x0000000000027941 */ /* 0x000fea0003800200 */
.L_x_35229:
        /* <DEDUP_REMOVED lines=23> */
.L_x_35236:
        /* <DEDUP_REMOVED lines=13> */
.L_x_35238:
[----:B------:R-:W-:Y:S05]  /*5bf0*/  BSYNC.RECONVERGENT B3 ;  /* 0x0000000000037941 */ /* 0x000fea0003800200 */
.L_x_35237:
        /* <DEDUP_REMOVED lines=43> */
.L_x_35235:
[----:B------:R-:W-:Y:S05]  /*5eb0*/  BSYNC.RECONVERGENT B2 ;  /* 0x0000000000027941 */ /* 0x000fea0003800200 */
.L_x_35234:
        /* <DEDUP_REMOVED lines=23> */
.L_x_35241:
        /* <DEDUP_REMOVED lines=15> */
.L_x_35243:
[----:B------:R-:W-:Y:S05]  /*6120*/  BSYNC.RECONVERGENT B3 ;  /* 0x0000000000037941 */ /* 0x000fea0003800200 */
.L_x_35242:
        /* <DEDUP_REMOVED lines=43> */
.L_x_35240:
[----:B------:R-:W-:Y:S05]  /*63e0*/  BSYNC.RECONVERGENT B2 ;  /* 0x0000000000027941 */ /* 0x000fea0003800200 */
.L_x_35239:
[----:B------:R-:W-:Y:S01]  /*63f0*/  I2FP.F32.U32 R147, R147 ;  /* 0x0000009300937245 */ /* 0x000fe20000201000 */
[----:B------:R-:W-:-:S04]  /*6400*/  HADD2.F32 R146, -RZ, R95.H1_H1 ;  /* 0x3000005fff927230 */ /* 0x000fc80000004100 */
[----:B------:R-:W-:Y:S01]  /*6410*/  FFMA.FTZ R152, R147, R152, 1.1641532182693481445e-10 ;  /* 0x2f00000093987423 */ /* 0x000fe20000010098 */
[----:B------:R-:W-:-:S04]  /*6420*/  FMUL.FTZ R95, R146, R137 ;  /* 0x00000089925f7220 */ /* 0x000fc80000410000 */
[----:B------:R-:W-:Y:S01]  /*6430*/  FMUL.FTZ R95, R95, R2 ;  /* 0x000000025f5f7220 */ /* 0x000fe20000410000 */
[----:B------:R-:W-:Y:S01]  /*6440*/  FSETP.GTU.FTZ.AND P6, PT, R152, R139, PT ;  /* 0x0000008b9800720b */ /* 0x000fe20003fdc000 */
[----:B------:R-:W-:-:S03]  /*6450*/  HADD2.F32 R2, -RZ, R19.H1_H1 ;  /* 0x30000013ff027230 */ /* 0x000fc60000004100 */
[----:B------:R-:W-:Y:S02]  /*6460*/  FSEL R95, R95, RZ, !P6 ;  /* 0x000000ff5f5f7208 */ /* 0x000fe40007000000 */
[----:B------:R-:W-:-:S03]  /*6470*/  PLOP3.LUT P6, PT, P6, PT, PT, 0x8, 0x80 ;  /* 0x000000000080781c */ /* 0x000fc600037ce170 */
[----:B------:R-:W-:-:S10]  /*6480*/  FMUL.FTZ R95, R95, R2 ;  /* 0x000000025f5f7220 */ /* 0x000fd40000410000 */
.L_x_35203:
        /* <DEDUP_REMOVED lines=18> */
[C---:B------:R-:W-:Y:S01]  /*65b0*/  IADD3 R138, PT, PT, R145.reuse, 0x20, RZ ;  /* 0x00000020918a7810 */ /* 0x040fe20007ffe0ff */
[----:B-1----:R-:W-:Y:S02]  /*65c0*/  IMAD.WIDE.U32 R146, R145, 0x8, R146 ;  /* 0x0000000891927825 */ /* 0x002fe400078e0092 */
[----:B------:R0:W-:Y:S04]  /*65d0*/  STG.E.128 desc[UR8][R150.64+0x10], R92 ;  /* 0x0000105c96007986 */ /* 0x0001e8000c101d08 */
[----:B------:R0:W-:Y:S02]  /*65e0*/  STG.E.64 desc[UR8][R146.64], R148 ;  /* 0x0000009492007986 */ /* 0x0001e4000c101b08 */
.L_x_35162:
[----:B------:R-:W-:Y:S05]  /*65f0*/  BSYNC.RECONVERGENT B1 ;  /* 0x0000000000017941 */ /* 0x000fea0003800200 */
.L_x_35161:
        /* <DEDUP_REMOVED lines=17> */
[----:B------:R-:W-:Y:S01]  /*6710*/  IMAD.MOV.U32 R98, RZ, RZ, 0x2 ;  /* 0x00000002ff627424 */ /* 0x000fe200078e00ff */
[----:B-1----:R-:W-:Y:S01]  /*6720*/  MOV R96, R0 ;  /* 0x0000000000607202 */ /* 0x002fe20000000f00 */
        /* <DEDUP_REMOVED lines=12> */
.L_x_35249:
        /* <DEDUP_REMOVED lines=13> */
.L_x_35251:
[----:B------:R-:W-:Y:S05]  /*68c0*/  BSYNC.RECONVERGENT B3 ;  /* 0x0000000000037941 */ /* 0x000fea0003800200 */
.L_x_35250:
        /* <DEDUP_REMOVED lines=42> */
.L_x_35248:
[----:B------:R-:W-:Y:S05]  /*6b70*/  BSYNC.RECONVERGENT B2 ;  /* 0x0000000000027941 */ /* 0x000fea0003800200 */
.L_x_35247:
        /* <DEDUP_REMOVED lines=28> */
.L_x_35254:
        /* <DEDUP_REMOVED lines=13> */
.L_x_35256:
[----:B------:R-:W-:Y:S05]  /*6e10*/  BSYNC.RECONVERGENT B3 ;  /* 0x0000000000037941 */ /* 0x000fea0003800200 */
.L_x_35255:
        /* <DEDUP_REMOVED lines=43> */
.L_x_35253:
[----:B------:R-:W-:Y:S05]  /*70d0*/  BSYNC.RECONVERGENT B2 ;  /* 0x0000000000027941 */ /* 0x000fea0003800200 */
.L_x_35252:
        /* <DEDUP_REMOVED lines=23> */
.L_x_35259:
        /* <DEDUP_REMOVED lines=13> */
.L_x_35261:
[----:B------:R-:W-:Y:S05]  /*7320*/  BSYNC.RECONVERGENT B3 ;  /* 0x0000000000037941 */ /* 0x000fea0003800200 */
.L_x_35260:
        /* <DEDUP_REMOVED lines=43> */
.L_x_35258:
[----:B------:R-:W-:Y:S05]  /*75e0*/  BSYNC.RECONVERGENT B2 ;  /* 0x0000000000027941 */ /* 0x000fea0003800200 */
.L_x_35257:
        /* <DEDUP_REMOVED lines=23> */
.L_x_35264:
        /* <DEDUP_REMOVED lines=13> */
.L_x_35266:
[----:B------:R-:W-:Y:S05]  /*7830*/  BSYNC.RECONVERGENT B3 ;  /* 0x0000000000037941 */ /* 0x000fea0003800200 */
.L_x_35265:
        /* <DEDUP_REMOVED lines=43> */
.L_x_35263:
[----:B------:R-:W-:Y:S05]  /*7af0*/  BSYNC.RECONVERGENT B2 ;  /* 0x0000000000027941 */ /* 0x000fea0003800200 */
.L_x_35262:
        /* <DEDUP_REMOVED lines=23> */
.L_x_35269:
        /* <DEDUP_REMOVED lines=13> */
.L_x_35271:
[----:B------:R-:W-:Y:S05]  /*7d40*/  BSYNC.RECONVERGENT B3 ;  /* 0x0000000000037941 */ /* 0x000fea0003800200 */
.L_x_35270:
        /* <DEDUP_REMOVED lines=43> */
.L_x_35268:
[----:B------:R-:W-:Y:S05]  /*8000*/  BSYNC.RECONVERGENT B2 ;  /* 0x0000000000027941 */ /* 0x000fea0003800200 */
.L_x_35267:
        /* <DEDUP_REMOVED lines=23> */
.L_x_35274:
        /* <DEDUP_REMOVED lines=13> */
.L_x_35276:
[----:B------:R-:W-:Y:S05]  /*8250*/  BSYNC.RECONVERGENT B3 ;  /* 0x0000000000037941 */ /* 0x000fea0003800200 */
.L_x_35275:
        /* <DEDUP_REMOVED lines=43> */
.L_x_35273:
[----:B------:R-:W-:Y:S05]  /*8510*/  BSYNC.RECONVERGENT B2 ;  /* 0x0000000000027941 */ /* 0x000fea0003800200 */
.L_x_35272:
        /* <DEDUP_REMOVED lines=23> */
.L_x_35279:
        /* <DEDUP_REMOVED lines=13> */
.L_x_35281:
[----:B------:R-:W-:Y:S05]  /*8760*/  BSYNC.RECONVERGENT B3 ;  /* 0x0000000000037941 */ /* 0x000fea0003800200 */
.L_x_35280:
        /* <DEDUP_REMOVED lines=43> */
.L_x_35278:
[----:B------:R-:W-:Y:S05]  /*8a20*/  BSYNC.RECONVERGENT B2 ;  /* 0x0000000000027941 */ /* 0x000fea0003800200 */
.L_x_35277:
        /* <DEDUP_REMOVED lines=23> */
.L_x_35284:
        /* <DEDUP_REMOVED lines=15> */
.L_x_35286:
[----:B------:R-:W-:Y:S05]  /*8c90*/  BSYNC.RECONVERGENT B3 ;  /* 0x0000000000037941 */ /* 0x000fea0003800200 */
.L_x_35285:
        /* <DEDUP_REMOVED lines=43> */
.L_x_35283:
[----:B------:R-:W-:Y:S05]  /*8f50*/  BSYNC.RECONVERGENT B2 ;  /* 0x0000000000027941 */ /* 0x000fea0003800200 */
.L_x_35282:
        /* <DEDUP_REMOVED lines=11> */
.L_x_35246:
[----:B------:R-:W-:Y:S01]  /*9010*/  ISETP.NE.AND P0, PT, R4, 0x1, PT ;  /* 0x000000010400780c */ /* 0x000fe20003f05270 */
[----:B------:R-:W-:Y:S01]  /*9020*/  BSSY.RECONVERGENT B2, `(.L_x_35288) ;  /* 0x0000047000027945 */ /* 0x000fe20003800200 */
[----:B------:R-:W-:Y:S02]  /*9030*/  HFMA2 R98, -RZ, RZ, 0, 1.1920928955078125e-07 ;  /* 0x00000002ff627431 */ /* 0x000fe400000001ff */
[----:B-1----:R-:W-:Y:S01]  /*9040*/  IMAD.MOV.U32 R96, RZ, RZ, R0 ;  /* 0x000000ffff607224 */ /* 0x002fe200078e0000 */
        /* <DEDUP_REMOVED lines=12> */
.L_x_35290:
        /* <DEDUP_REMOVED lines=13> */
.L_x_35292:
[----:B------:R-:W-:Y:S05]  /*91e0*/  BSYNC.RECONVERGENT B3 ;  /* 0x0000000000037941 */ /* 0x000fea0003800200 */
.L_x_35291:
        /* <DEDUP_REMOVED lines=42> */
.L_x_35289:
[----:B------:R-:W-:Y:S05]  /*9490*/  BSYNC.RECONVERGENT B2 ;  /* 0x0000000000027941 */ /* 0x000fea0003800200 */
.L_x_35288:
        /* <DEDUP_REMOVED lines=28> */
.L_x_35295:
        /* <DEDUP_REMOVED lines=13> */
.L_x_35297:
[----:B------:R-:W-:Y:S05]  /*9730*/  BSYNC.RECONVERGENT B3 ;  /* 0x0000000000037941 */ /* 0x000fea0003800200 */
.L_x_35296:
        /* <DEDUP_REMOVED lines=43> */
.L_x_35294:
[----:B------:R-:W-:Y:S05]  /*99f0*/  BSYNC.RECONVERGENT B2 ;  /* 0x0000000000027941 */ /* 0x000fea0003800200 */
.L_x_35293:
        /* <DEDUP_REMOVED lines=23> */
.L_x_35300:
        /* <DEDUP_REMOVED lines=13> */
.L_x_35302:
[----:B------:R-:W-:Y:S05]  /*9c40*/  BSYNC.RECONVERGENT B3 ;  /* 0x0000000000037941 */ /* 0x000fea0003800200 */
.L_x_35301:
        /* <DEDUP_REMOVED lines=43> */
.L_x_35299:
[----:B------:R-:W-:Y:S05]  /*9f00*/  BSYNC.RECONVERGENT B2 ;  /* 0x0000000000027941 */ /* 0x000fea0003800200 */
.L_x_35298:
        /* <DEDUP_REMOVED lines=23> */
.L_x_35305:
        /* <DEDUP_REMOVED lines=13> */
.L_x_35307:
[----:B------:R-:W-:Y:S05]  /*a150*/  BSYNC.RECONVERGENT B3 ;  /* 0x0000000000037941 */ /* 0x000fea0003800200 */
.L_x_35306:
        /* <DEDUP_REMOVED lines=43> */
.L_x_35304:
[----:B------:R-:W-:Y:S05]  /*a410*/  BSYNC.RECONVERGENT B2 ;  /* 0x0000000000027941 */ /* 0x000fea0003800200 */
.L_x_35303:
        /* <DEDUP_REMOVED lines=23> */
.L_x_35310:
        /* <DEDUP_REMOVED lines=13> */
.L_x_35312:
[----:B------:R-:W-:Y:S05]  /*a660*/  BSYNC.RECONVERGENT B3 ;  /* 0x0000000000037941 */ /* 0x000fea0003800200 */
.L_x_35311:
        /* <DEDUP_REMOVED lines=43> */
.L_x_35309:
[----:B------:R-:W-:Y:S05]  /*a920*/  BSYNC.RECONVERGENT B2 ;  /* 0x0000000000027941 */ /* 0x000fea0003800200 */
.L_x_35308:
        /* <DEDUP_REMOVED lines=23> */
.L_x_35315:
        /* <DEDUP_REMOVED lines=13> */
.L_x_35317:
[----:B------:R-:W-:Y:S05]  /*ab70*/  BSYNC.RECONVERGENT B3 ;  /* 0x0000000000037941 */ /* 0x000fea0003800200 */
.L_x_35316:
        /* <DEDUP_REMOVED lines=43> */
.L_x_35314:
[----:B------:R-:W-:Y:S05]  /*ae30*/  BSYNC.RECONVERGENT B2 ;  /* 0x0000000000027941 */ /* 0x000fea0003800200 */
.L_x_35313:
        /* <DEDUP_REMOVED lines=23> */
.L_x_35320:
        /* <DEDUP_REMOVED lines=13> */
.L_x_35322:
[----:B------:R-:W-:Y:S05]  /*b080*/  BSYNC.RECONVERGENT B3 ;  /* 0x0000000000037941 */ /* 0x000fea0003800200 */
.L_x_35321:
        /* <DEDUP_REMOVED lines=43> */
.L_x_35319:
[----:B------:R-:W-:Y:S05]  /*b340*/  BSYNC.RECONVERGENT B2 ;  /* 0x0000000000027941 */ /* 0x000fea0003800200 */
.L_x_35318:
        /* <DEDUP_REMOVED lines=23> */
.L_x_35325:
        /* <DEDUP_REMOVED lines=15> */
.L_x_35327:
[----:B------:R-:W-:Y:S05]  /*b5b0*/  BSYNC.RECONVERGENT B3 ;  /* 0x0000000000037941 */ /* 0x000fea0003800200 */
.L_x_35326:
        /* <DEDUP_REMOVED lines=43> */
.L_x_35324:
[----:B------:R-:W-:Y:S05]  /*b870*/  BSYNC.RECONVERGENT B2 ;  /* 0x0000000000027941 */ /* 0x000fea0003800200 */
.L_x_35323:
        /* <DEDUP_REMOVED lines=10> */
.L_x_35287:
        /* <DEDUP_REMOVED lines=22> */
.L_x_35245:
[----:B------:R-:W-:Y:S05]  /*ba80*/  BSYNC.RECONVERGENT B1 ;  /* 0x0000000000017941 */ /* 0x000fea0003800200 */
.L_x_35244:
        /* <DEDUP_REMOVED lines=9> */
[----:B-1----:R-:W-:-:S05]  /*bb20*/  IMAD.WIDE.U32 R104, R138, 0x10, R104 ;  /* 0x000000108a687825 */ /* 0x002fca00078e0068 */
[----:B------:R1:W5:Y:S01]  /*bb30*/  LDG.E.128 R108, desc[UR8][R104.64] ;  /* 0x00000008686c7981 */ /* 0x000362000c1e1d00 */
[----:B---3--:R-:W-:-:S05]  /*bb40*/  @P0 IMAD.WIDE.U32 R106, R138, 0x20, R106 ;  /* 0x000000208a6a0825 */ /* 0x008fca00078e006a */
[----:B------:R1:W5:Y:S04]  /*bb50*/  @P0 LDG.E.128 R80, desc[UR8][R106.64] ;  /* 0x000000086a500981 */ /* 0x000368000c1e1d00 */
[----:B------:R1:W5:Y:S01]  /*bb60*/  @P0 LDG.E.128 R84, desc[UR8][R106.64+0x10] ;  /* 0x000010086a540981 */ /* 0x000362000c1e1d00 */
[----:B------:R-:W-:Y:S05]  /*bb70*/  @!P0 BRA `(.L_x_35330) ;  /* 0x0000002800488947 */ /* 0x000fea0003800000 */
[----:B------:R-:W-:Y:S01]  /*bb80*/  ISETP.NE.AND P0, PT, R4, 0x1, PT ;  /* 0x000000010400780c */ /* 0x000fe20003f05270 */
[----:B------:R-:W-:Y:S01]  /*bb90*/  BSSY.RECONVERGENT B2, `(.L_x_35331) ;  /* 0x0000047000027945 */ /* 0x000fe20003800200 */
[----:B-1----:R-:W-:Y:S01]  /*bba0*/  IMAD.MOV.U32 R106, RZ, RZ, 0x2 ;  /* 0x00000002ff6a7424 */ /* 0x002fe200078e00ff */
        /* <DEDUP_REMOVED lines=13> */
.L_x_35333:
        /* <DEDUP_REMOVED lines=13> */
.L_x_35335:
[----:B------:R-:W-:Y:S05]  /*bd50*/  BSYNC.RECONVERGENT B3 ;  /* 0x0000000000037941 */ /* 0x000fea0003800200 */
.L_x_35334:
        /* <DEDUP_REMOVED lines=42> */
.L_x_35332:
[----:B------:R-:W-:Y:S05]  /*c000*/  BSYNC.RECONVERGENT B2 ;  /* 0x0000000000027941 */ /* 0x000fea0003800200 */
.L_x_35331:
        /* <DEDUP_REMOVED lines=28> */
.L_x_35338:
        /* <DEDUP_REMOVED lines=13> */
.L_x_35340:
[----:B------:R-:W-:Y:S05]  /*c2a0*/  BSYNC.RECONVERGENT B3 ;  /* 0x0000000000037941 */ /* 0x000fea0003800200 */
.L_x_35339:
[----:B--2---:R-:W-:Y:S01]  /*c2b0*/  IMAD.WIDE.U32 R150, R142, -0x326172a9, RZ ;  /* 0xcd9e8d578e967825 */ /* 0x004fe200078e00ff */
        /* <DEDUP_REMOVED lines=42> */
.L_x_35337:
[----:B------:R-:W-:Y:S05]  /*c560*/  BSYNC.RECONVERGENT B2 ;  /* 0x0000000000027941 */ /* 0x000fea0003800200 */
.L_x_35336:
        /* <DEDUP_REMOVED lines=23> */
.L_x_35343:
        /* <DEDUP_REMOVED lines=13> */
.L_x_35345:
[----:B------:R-:W-:Y:S05]  /*c7b0*/  BSYNC.RECONVERGENT B3 ;  /* 0x0000000000037941 */ /* 0x000fea0003800200 */
.L_x_35344:
[----:B--2---:R-:W-:Y:S01]  /*c7c0*/  IMAD.WIDE.U32 R150, R142, -0x326172a9, RZ ;  /* 0xcd9e8d578e967825 */ /* 0x004fe200078e00ff */
        /* <DEDUP_REMOVED lines=42> */
.L_x_35342:
[----:B------:R-:W-:Y:S05]  /*ca70*/  BSYNC.RECONVERGENT B2 ;  /* 0x0000000000027941 */ /* 0x000fea0003800200 */
.L_x_35341:
[----:B------:R-:W-:Y:S01]  /*ca80*/  I2FP.F32.U32 R4, R4 ;  /* 0x0000000400047245 */ /* 0x000fe20000201000 */
[----:B------:R-:W-:Y:S01]  /*ca90*/  HADD2.F32 R106, -RZ, R109.H0_H0 ;  /* 0x2000006dff6a7230 */ /* 0x000fe20000004100 */
[----:B------:R-:W-:Y:S01]  /*caa0*/  ISETP.NE.AND P2, PT, R108, 0x1, PT ;  /* 0x000000016c00780c */ /* 0x000fe20003f45270 */
[----:B------:R-:W-:Y:S01]  /*cab0*/  BSSY.RECONVERGENT B2, `(.L_x_35346) ;  /* 0x000004d000027945 */ /* 0x000fe20003800200 */
[----:B--2---:R-:W-:Y:S02]  /*cac0*/  IMAD.MOV.U32 R148, RZ, RZ, 0x2 ;  /* 0x00000002ff947424 */ /* 0x004fe400078e00ff */
        /* <DEDUP_REMOVED lines=18> */
.L_x_35348:
        /* <DEDUP_REMOVED lines=13> */
.L_x_35350:
[----:B------:R-:W-:Y:S05]  /*ccc0*/  BSYNC.RECONVERGENT B3 ;  /* 0x0000000000037941 */ /* 0x000fea0003800200 */
.L_x_35349:
        /* <DEDUP_REMOVED lines=43> */
.L_x_35347:
[----:B------:R-:W-:Y:S05]  /*cf80*/  BSYNC.RECONVERGENT B2 ;  /* 0x0000000000027941 */ /* 0x000fea0003800200 */
.L_x_35346:
        /* <DEDUP_REMOVED lines=23> */
.L_x_35353:
        /* <DEDUP_REMOVED lines=13> */
.L_x_35355:
[----:B------:R-:W-:Y:S05]  /*d1d0*/  BSYNC.RECONVERGENT B3 ;  /* 0x0000000000037941 */ /* 0x000fea0003800200 */
.L_x_35354:
        /* <DEDUP_REMOVED lines=43> */
.L_x_35352:
[----:B------:R-:W-:Y:S05]  /*d490*/  BSYNC.RECONVERGENT B2 ;  /* 0x0000000000027941 */ /* 0x000fea0003800200 */
.L_x_35351:
        /* <DEDUP_REMOVED lines=23> */
.L_x_35358:
        /* <DEDUP_REMOVED lines=13> */
.L_x_35360:
[----:B------:R-:W-:Y:S05]  /*d6e0*/  BSYNC.RECONVERGENT B3 ;  /* 0x0000000000037941 */ /* 0x000fea0003800200 */
.L_x_35359:
        /* <DEDUP_REMOVED lines=43> */
.L_x_35357:
[----:B------:R-:W-:Y:S05]  /*d9a0*/  BSYNC.RECONVERGENT B2 ;  /* 0x0000000000027941 */ /* 0x000fea0003800200 */
.L_x_35356:
        /* <DEDUP_REMOVED lines=23> */
.L_x_35363:
        /* <DEDUP_REMOVED lines=13> */
.L_x_35365:
[----:B------:R-:W-:Y:S05]  /*dbf0*/  BSYNC.RECONVERGENT B3 ;  /* 0x0000000000037941 */ /* 0x000fea0003800200 */
.L_x_35364:
        /* <DEDUP_REMOVED lines=43> */
.L_x_35362:
[----:B------:R-:W-:Y:S05]  /*deb0*/  BSYNC.RECONVERGENT B2 ;  /* 0x0000000000027941 */ /* 0x000fea0003800200 */
.L_x_35361:
        /* <DEDUP_REMOVED lines=23> */
.L_x_35368:
        /* <DEDUP_REMOVED lines=15> */
.L_x_35370:
[----:B------:R-:W-:Y:S05]  /*e120*/  BSYNC.RECONVERGENT B3 ;  /* 0x0000000000037941 */ /* 0x000fea0003800200 */
.L_x_35369:
        /* <DEDUP_REMOVED lines=43> */
.L_x_35367:
[----:B------:R-:W-:Y:S05]  /*e3e0*/  BSYNC.RECONVERGENT B2 ;  /* 0x0000000000027941 */ /* 0x000fea0003800200 */
.L_x_35366:
        /* <DEDUP_REMOVED lines=11> */
.L_x_35330:
[----:B------:R-:W-:Y:S01]  /*e4a0*/  ISETP.NE.AND P0, PT, R4, 0x1, PT ;  /* 0x000000010400780c */ /* 0x000fe20003f05270 */
[----:B------:R-:W-:Y:S01]  /*e4b0*/  BSSY.RECONVERGENT B2, `(.L_x_35372) ;  /* 0x0000047000027945 */ /* 0x000fe20003800200 */
[----:B-1----:R-:W-:Y:S02]  /*e4c0*/  HFMA2 R106, -RZ, RZ, 0, 1.1920928955078125e-07 ;  /* 0x00000002ff6a7431 */ /* 0x002fe400000001ff */
        /* <DEDUP_REMOVED lines=13> */
.L_x_35374:
        /* <DEDUP_REMOVED lines=13> */
.L_x_35376:
[----:B------:R-:W-:Y:S05]  /*e670*/  BSYNC.RECONVERGENT B3 ;  /* 0x0000000000037941 */ /* 0x000fea0003800200 */
.L_x_35375:
        /* <DEDUP_REMOVED lines=42> */
.L_x_35373:
[----:B------:R-:W-:Y:S05]  /*e920*/  BSYNC.RECONVERGENT B2 ;  /* 0x0000000000027941 */ /* 0x000fea0003800200 */
.L_x_35372:
        /* <DEDUP_REMOVED lines=28> */
.L_x_35379:
        /* <DEDUP_REMOVED lines=13> */
.L_x_35381:
[----:B------:R-:W-:Y:S05]  /*ebc0*/  BSYNC.RECONVERGENT B3 ;  /* 0x0000000000037941 */ /* 0x000fea0003800200 */
.L_x_35380:
        /* <DEDUP_REMOVED lines=43> */
.L_x_35378:
[----:B------:R-:W-:Y:S05]  /*ee80*/  BSYNC.RECONVERGENT B2 ;  /* 0x0000000000027941 */ /* 0x000fea0003800200 */
.L_x_35377:
        /* <DEDUP_REMOVED lines=23> */
.L_x_35384:
        /* <DEDUP_REMOVED lines=13> */
.L_x_35386:
[----:B------:R-:W-:Y:S05]  /*f0d0*/  BSYNC.RECONVERGENT B3 ;  /* 0x0000000000037941 */ /* 0x000fea0003800200 */
.L_x_35385:
[----:B--2---:R-:W-:Y:S01]  /*f0e0*/  IMAD.WIDE.U32 R150, R142, -0x326172a9, RZ ;  /* 0xcd9e8d578e967825 */ /* 0x004fe200078e00ff */
        /* <DEDUP_REMOVED lines=42> */
.L_x_35383:
[----:B------:R-:W-:Y:S05]  /*f390*/  BSYNC.RECONVERGENT B2 ;  /* 0x0000000000027941 */ /* 0x000fea0003800200 */
.L_x_35382:
[----:B------:R-:W-:Y:S01]  /*f3a0*/  I2FP.F32.U32 R4, R4 ;  /* 0x0000000400047245 */ /* 0x000fe20000201000 */
[----:B------:R-:W-:Y:S01]  /*f3b0*/  HADD2.F32 R106, -RZ, R109.H0_H0 ;  /* 0x2000006dff6a7230 */ /* 0x000fe20000004100 */
[----:B------:R-:W-:Y:S01]  /*f3c0*/  ISETP.NE.AND P2, PT, R108, 0x1, PT ;  /* 0x000000016c00780c */ /* 0x000fe20003f45270 */
[----:B------:R-:W-:Y:S01]  /*f3d0*/  BSSY.RECONVERGENT B2, `(.L_x_35387) ;  /* 0x000004d000027945 */ /* 0x000fe20003800200 */
[----:B--2---:R-:W-:Y:S02]  /*f3e0*/  HFMA2 R148, -RZ, RZ, 0, 1.1920928955078125e-07 ;  /* 0x00000002ff947431 */ /* 0x004fe400000001ff */
        /* <DEDUP_REMOVED lines=18> */
.L_x_35389:
        /* <DEDUP_REMOVED lines=13> */
.L_x_35391:
[----:B------:R-:W-:Y:S05]  /*f5e0*/  BSYNC.RECONVERGENT B3 ;  /* 0x0000000000037941 */ /* 0x000fea0003800200 */
.L_x_35390:
        /* <DEDUP_REMOVED lines=43> */
.L_x_35388:
[----:B------:R-:W-:Y:S05]  /*f8a0*/  BSYNC.RECONVERGENT B2 ;  /* 0x0000000000027941 */ /* 0x000fea0003800200 */
.L_x_35387:
        /* <DEDUP_REMOVED lines=23> */
.L_x_35394:
        /* <DEDUP_REMOVED lines=13> */
.L_x_35396:
[----:B------:R-:W-:Y:S05]  /*faf0*/  BSYNC.RECONVERGENT B3 ;  /* 0x0000000000037941 */ /* 0x000fea0003800200 */
.L_x_35395:
        /* <DEDUP_REMOVED lines=43> */
.L_x_35393:
[----:B------:R-:W-:Y:S05]  /*fdb0*/  BSYNC.RECONVERGENT B2 ;  /* 0x0000000000027941 */ /* 0x000fea0003800200 */
.L_x_35392:
        /* <DEDUP_REMOVED lines=23> */
.L_x_35399:
        /* <DEDUP_REMOVED lines=13> */
.L_x_35401:
[----:B------:R-:W-:Y:S05]  /*10000*/  BSYNC.RECONVERGENT B3 ;  /* 0x0000000000037941 */ /* 0x000fea0003800200 */
.L_x_35400:
        /* <DEDUP_REMOVED lines=43> */
.L_x_35398:
[----:B------:R-:W-:Y:S05]  /*102c0*/  BSYNC.RECONVERGENT B2 ;  /* 0x0000000000027941 */ /* 0x000fea0003800200 */
.L_x_35397:
        /* <DEDUP_REMOVED lines=23> */
.L_x_35404:
        /* <DEDUP_REMOVED lines=13> */
.L_x_35406:
[----:B------:R-:W-:Y:S05]  /*10510*/  BSYNC.RECONVERGENT B3 ;  /* 0x0000000000037941 */ /* 0x000fea0003800200 */
.L_x_35405:
        /* <DEDUP_REMOVED lines=43> */
.L_x_35403:
[----:B------:R-:W-:Y:S05]  /*107d0*/  BSYNC.RECONVERGENT B2 ;  /* 0x0000000000027941 */ /* 0x000fea0003800200 */
.L_x_35402:
        /* <DEDUP_REMOVED lines=23> */
.L_x_35409:
        /* <DEDUP_REMOVED lines=15> */
.L_x_35411:
[----:B------:R-:W-:Y:S05]  /*10a40*/  BSYNC.RECONVERGENT B3 ;  /* 0x0000000000037941 */ /* 0x000fea0003800200 */
.L_x_35410:
        /* <DEDUP_REMOVED lines=43> */
.L_x_35408:
[----:B------:R-:W-:Y:S05]  /*10d00*/  BSYNC.RECONVERGENT B2 ;  /* 0x0000000000027941 */ /* 0x000fea0003800200 */
.L_x_35407:
        /* <DEDUP_REMOVED lines=10> */
.L_x_35371:
        /* <DEDUP_REMOVED lines=22> */
.L_x_35329:
[----:B------:R-:W-:Y:S05]  /*10f10*/  BSYNC.RECONVERGENT B1 ;  /* 0x0000000000017941 */ /* 0x000fea0003800200 */
.L_x_35328:
        /* <DEDUP_REMOVED lines=9> */
[----:B-1----:R-:W-:-:S05]  /*10fb0*/  IMAD.WIDE.U32 R112, R138, 0x10, R112 ;  /* 0x000000108a707825 */ /* 0x002fca00078e0070 */
[----:B------:R1:W5:Y:S01]  /*10fc0*/  LDG.E.128 R116, desc[UR8][R112.64] ;  /* 0x0000000870747981 */ /* 0x000362000c1e1d00 */
[----:B----4-:R-:W-:-:S05]  /*10fd0*/  @P0 IMAD.WIDE.U32 R114, R138, 0x20, R114 ;  /* 0x000000208a720825 */ /* 0x010fca00078e0072 */
        /* <DEDUP_REMOVED lines=19> */
.L_x_35417:
        /* <DEDUP_REMOVED lines=13> */
.L_x_35419:
[----:B------:R-:W-:Y:S05]  /*111e0*/  BSYNC.RECONVERGENT B3 ;  /* 0x0000000000037941 */ /* 0x000fea0003800200 */
.L_x_35418:
        /* <DEDUP_REMOVED lines=42> */
.L_x_35416:
[----:B------:R-:W-:Y:S05]  /*11490*/  BSYNC.RECONVERGENT B2 ;  /* 0x0000000000027941 */ /* 0x000fea0003800200 */
.L_x_35415:
        /* <DEDUP_REMOVED lines=28> */
.L_x_35422:
        /* <DEDUP_REMOVED lines=13> */
.L_x_35424:
[----:B------:R-:W-:Y:S05]  /*11730*/  BSYNC.RECONVERGENT B3 ;  /* 0x0000000000037941 */ /* 0x000fea0003800200 */
.L_x_35423:
[----:B--23--:R-:W-:Y:S01]  /*11740*/  IMAD.WIDE.U32 R150, R142, -0x326172a9, RZ ;  /* 0xcd9e8d578e967825 */ /* 0x00cfe200078e00ff */
        /* <DEDUP_REMOVED lines=42> */
.L_x_35421:
[----:B------:R-:W-:Y:S05]  /*119f0*/  BSYNC.RECONVERGENT B2 ;  /* 0x0000000000027941 */ /* 0x000fea0003800200 */
.L_x_35420:
        /* <DEDUP_REMOVED lines=23> */
.L_x_35427:
        /* <DEDUP_REMOVED lines=13> */
.L_x_35429:
[----:B------:R-:W-:Y:S05]  /*11c40*/  BSYNC.RECONVERGENT B3 ;  /* 0x0000000000037941 */ /* 0x000fea0003800200 */
.L_x_35428:
[----:B--23--:R-:W-:Y:S01]  /*11c50*/  IMAD.WIDE.U32 R150, R142, -0x326172a9, RZ ;  /* 0xcd9e8d578e967825 */ /* 0x00cfe200078e00ff */
        /* <DEDUP_REMOVED lines=42> */
.L_x_35426:
[----:B------:R-:W-:Y:S05]  /*11f00*/  BSYNC.RECONVERGENT B2 ;  /* 0x0000000000027941 */ /* 0x000fea0003800200 */
.L_x_35425:
[----:B------:R-:W-:Y:S01]  /*11f10*/  I2FP.F32.U32 R4, R4 ;  /* 0x0000000400047245 */ /* 0x000fe20000201000 */
[----:B------:R-:W-:Y:S01]  /*11f20*/  HADD2.F32 R114, -RZ, R117.H0_H0 ;  /* 0x20000075ff727230 */ /* 0x000fe20000004100 */
[----:B------:R-:W-:Y:S01]  /*11f30*/  ISETP.NE.AND P2, PT, R116, 0x1, PT ;  /* 0x000000017400780c */ /* 0x000fe20003f45270 */
[----:B------:R-:W-:Y:S01]  /*11f40*/  BSSY.RECONVERGENT B2, `(.L_x_35430) ;  /* 0x000004d000027945 */ /* 0x000fe20003800200 */
[----:B--23--:R-:W-:Y:S02]  /*11f50*/  IMAD.MOV.U32 R148, RZ, RZ, 0x2 ;  /* 0x00000002ff947424 */ /* 0x00cfe400078e00ff */
        /* <DEDUP_REMOVED lines=18> */
.L_x_35432:
        /* <DEDUP_REMOVED lines=13> */
.L_x_35434:
[----:B------:R-:W-:Y:S05]  /*12150*/  BSYNC.RECONVERGENT B3 ;  /* 0x0000000000037941 */ /* 0x000fea0003800200 */
.L_x_35433:
        /* <DEDUP_REMOVED lines=43> */
.L_x_35431:
[----:B------:R-:W-:Y:S05]  /*12410*/  BSYNC.RECONVERGENT B2 ;  /* 0x0000000000027941 */ /* 0x000fea0003800200 */
.L_x_35430:
        /* <DEDUP_REMOVED lines=23> */
.L_x_35437:
        /* <DEDUP_REMOVED lines=13> */
.L_x_35439:
[----:B------:R-:W-:Y:S05]  /*12660*/  BSYNC.RECONVERGENT B3 ;  /* 0x0000000000037941 */ /* 0x000fea0003800200 */
.L_x_35438:
        /* <DEDUP_REMOVED lines=43> */
.L_x_35436:
[----:B------:R-:W-:Y:S05]  /*12920*/  BSYNC.RECONVERGENT B2 ;  /* 0x0000000000027941 */ /* 0x000fea0003800200 */
.L_x_35435:
        /* <DEDUP_REMOVED lines=23> */
.L_x_35442:
        /* <DEDUP_REMOVED lines=13> */
.L_x_35444:
[----:B------:R-:W-:Y:S05]  /*12b70*/  BSYNC.RECONVERGENT B3 ;  /* 0x0000000000037941 */ /* 0x000fea0003800200 */
.L_x_35443:
        /* <DEDUP_REMOVED lines=43> */
.L_x_35441:
[----:B------:R-:W-:Y:S05]  /*12e30*/  BSYNC.RECONVERGENT B2 ;  /* 0x0000000000027941 */ /* 0x000fea0003800200 */
.L_x_35440:
        /* <DEDUP_REMOVED lines=23> */
.L_x_35447:
        /* <DEDUP_REMOVED lines=13> */
.L_x_35449:
[----:B------:R-:W-:Y:S05]  /*13080*/  BSYNC.RECONVERGENT B3 ;  /* 0x0000000000037941 */ /* 0x000fea0003800200 */
.L_x_35448:
        /* <DEDUP_REMOVED lines=43> */
.L_x_35446:
[----:B------:R-:W-:Y:S05]  /*13340*/  BSYNC.RECONVERGENT B2 ;  /* 0x0000000000027941 */ /* 0x000fea0003800200 */
.L_x_35445:
        /* <DEDUP_REMOVED lines=23> */
.L_x_35452:
        /* <DEDUP_REMOVED lines=15> */
.L_x_35454:
[----:B------:R-:W-:Y:S05]  /*135b0*/  BSYNC.RECONVERGENT B3 ;  /* 0x0000000000037941 */ /* 0x000fea0003800200 */
.L_x_35453:
        /* <DEDUP_REMOVED lines=43> */
.L_x_35451:
[----:B------:R-:W-:Y:S05]  /*13870*/  BSYNC.RECONVERGENT B2 ;  /* 0x0000000000027941 */ /* 0x000fea0003800200 */
.L_x_35450:
        /* <DEDUP_REMOVED lines=11> */
.L_x_35414:
        /* <DEDUP_REMOVED lines=16> */
.L_x_35458:
        /* <DEDUP_REMOVED lines=13> */
.L_x_35460:
[----:B------:R-:W-:Y:S05]  /*13b00*/  BSYNC.RECONVERGENT B3 ;  /* 0x0000000000037941 */ /* 0x000fea0003800200 */
.L_x_35459:
        /* <DEDUP_REMOVED lines=42> */
.L_x_35457:
[----:B------:R-:W-:Y:S05]  /*13db0*/  BSYNC.RECONVERGENT B2 ;  /* 0x0000000000027941 */ /* 0x000fea0003800200 */
.L_x_35456:
        /* <DEDUP_REMOVED lines=28> */
.L_x_35463:
        /* <DEDUP_REMOVED lines=13> */
.L_x_35465:
[----:B------:R-:W-:Y:S05]  /*14050*/  BSYNC.RECONVERGENT B3 ;  /* 0x0000000000037941 */ /* 0x000fea0003800200 */
.L_x_35464:
        /* <DEDUP_REMOVED lines=43> */
.L_x_35462:
[----:B------:R-:W-:Y:S05]  /*14310*/  BSYNC.RECONVERGENT B2 ;  /* 0x0000000000027941 */ /* 0x000fea0003800200 */
.L_x_35461:
        /* <DEDUP_REMOVED lines=23> */
.L_x_35468:
        /* <DEDUP_REMOVED lines=13> */
.L_x_35470:
[----:B------:R-:W-:Y:S05]  /*14560*/  BSYNC.RECONVERGENT B3 ;  /* 0x0000000000037941 */ /* 0x000fea0003800200 */
.L_x_35469:
[----:B--23--:R-:W-:Y:S01]  /*14570*/  IMAD.WIDE.U32 R150, R142, -0x326172a9, RZ ;  /* 0xcd9e8d578e967825 */ /* 0x00cfe200078e00ff */
        /* <DEDUP_REMOVED lines=42> */
.L_x_35467:
[----:B------:R-:W-:Y:S05]  /*14820*/  BSYNC.RECONVERGENT B2 ;  /* 0x0000000000027941 */ /* 0x000fea0003800200 */
.L_x_35466:
[----:B------:R-:W-:Y:S01]  /*14830*/  I2FP.F32.U32 R4, R4 ;  /* 0x0000000400047245 */ /* 0x000fe20000201000 */
[----:B------:R-:W-:Y:S01]  /*14840*/  HADD2.F32 R114, -RZ, R117.H0_H0 ;  /* 0x20000075ff727230 */ /* 0x000fe20000004100 */
[----:B------:R-:W-:Y:S01]  /*14850*/  ISETP.NE.AND P2, PT, R116, 0x1, PT ;  /* 0x000000017400780c */ /* 0x000fe20003f45270 */
[----:B------:R-:W-:Y:S01]  /*14860*/  BSSY.RECONVERGENT B2, `(.L_x_35471) ;  /* 0x000004d000027945 */ /* 0x000fe20003800200 */
[----:B--23--:R-:W-:Y:S02]  /*14870*/  HFMA2 R148, -RZ, RZ, 0, 1.1920928955078125e-07 ;  /* 0x00000002ff947431 */ /* 0x00cfe400000001ff */
        /* <DEDUP_REMOVED lines=18> */
.L_x_35473:
        /* <DEDUP_REMOVED lines=13> */
.L_x_35475:
[----:B------:R-:W-:Y:S05]  /*14a70*/  BSYNC.RECONVERGENT B3 ;  /* 0x0000000000037941 */ /* 0x000fea0003800200 */
.L_x_35474:
        /* <DEDUP_REMOVED lines=43> */
.L_x_35472:
[----:B------:R-:W-:Y:S05]  /*14d30*/  BSYNC.RECONVERGENT B2 ;  /* 0x0000000000027941 */ /* 0x000fea0003800200 */
.L_x_35471:
        /* <DEDUP_REMOVED lines=23> */
.L_x_35478:
        /* <DEDUP_REMOVED lines=13> */
.L_x_35480:
[----:B------:R-:W-:Y:S05]  /*14f80*/  BSYNC.RECONVERGENT B3 ;  /* 0x0000000000037941 */ /* 0x000fea0003800200 */
.L_x_35479:
        /* <DEDUP_REMOVED lines=43> */
.L_x_35477:
[----:B------:R-:W-:Y:S05]  /*15240*/  BSYNC.RECONVERGENT B2 ;  /* 0x0000000000027941 */ /* 0x000fea0003800200 */
.L_x_35476:
        /* <DEDUP_REMOVED lines=23> */
.L_x_35483:
        /* <DEDUP_REMOVED lines=13> */
.L_x_35485:
[----:B------:R-:W-:Y:S05]  /*15490*/  BSYNC.RECONVERGENT B3 ;  /* 0x0000000000037941 */ /* 0x000fea0003800200 */
.L_x_35484:
        /* <DEDUP_REMOVED lines=43> */
.L_x_35482:
[----:B------:R-:W-:Y:S05]  /*15750*/  BSYNC.RECONVERGENT B2 ;  /* 0x0000000000027941 */ /* 0x000fea0003800200 */
.L_x_35481:
        /* <DEDUP_REMOVED lines=23> */
.L_x_35488:
        /* <DEDUP_REMOVED lines=13> */
.L_x_35490:
[----:B------:R-:W-:Y:S05]  /*159a0*/  BSYNC.RECONVERGENT B3 ;  /* 0x0000000000037941 */ /* 0x000fea0003800200 */
.L_x_35489:
        /* <DEDUP_REMOVED lines=43> */
.L_x_35487:
[----:B------:R-:W-:Y:S05]  /*15c60*/  BSYNC.RECONVERGENT B2 ;  /* 0x0000000000027941 */ /* 0x000fea0003800200 */
.L_x_35486:
        /* <DEDUP_REMOVED lines=23> */
.L_x_35493:
        /* <DEDUP_REMOVED lines=15> */
.L_x_35495:
[----:B------:R-:W-:Y:S05]  /*15ed0*/  BSYNC.RECONVERGENT B3 ;  /* 0x0000000000037941 */ /* 0x000fea0003800200 */
.L_x_35494:
        /* <DEDUP_REMOVED lines=43> */
.L_x_35492:
[----:B------:R-:W-:Y:S05]  /*16190*/  BSYNC.RECONVERGENT B2 ;  /* 0x0000000000027941 */ /* 0x000fea0003800200 */
.L_x_35491:
        /* <DEDUP_REMOVED lines=10> */
.L_x_35455:
        /* <DEDUP_REMOVED lines=22> */
.L_x_35413:
[----:B------:R-:W-:Y:S05]  /*163a0*/  BSYNC.RECONVERGENT B1 ;  /* 0x0000000000017941 */ /* 0x000fea0003800200 */
.L_x_35412:
        /* <DEDUP_REMOVED lines=9> */
[----:B-1----:R-:W-:-:S05]  /*16440*/  IMAD.WIDE.U32 R120, R138, 0x10, R120 ;  /* 0x000000108a787825 */ /* 0x002fca00078e0078 */
[----:B------:R1:W5:Y:S01]  /*16450*/  LDG.E.128 R124, desc[UR8][R120.64] ;  /* 0x00000008787c7981 */ /* 0x000362000c1e1d00 */
[----:B0-----:R-:W-:-:S05]  /*16460*/  @P0 IMAD.WIDE.U32 R122, R138, 0x20, R122 ;  /* 0x000000208a7a0825 */ /* 0x001fca00078e007a */
        /* <DEDUP_REMOVED lines=19> */
.L_x_35501:
        /* <DEDUP_REMOVED lines=13> */
.L_x_35503:
[----:B------:R-:W-:Y:S05]  /*16670*/  BSYNC.RECONVERGENT B3 ;  /* 0x0000000000037941 */ /* 0x000fea0003800200 */
.L_x_35502:
        /* <DEDUP_REMOVED lines=42> */
.L_x_35500:
[----:B------:R-:W-:Y:S05]  /*16920*/  BSYNC.RECONVERGENT B2 ;  /* 0x0000000000027941 */ /* 0x000fea0003800200 */
.L_x_35499:
        /* <DEDUP_REMOVED lines=11> */
[----:B--234-:R-:W-:Y:S02]  /*169e0*/  IMAD.MOV.U32 R148, RZ, RZ, 0x2 ;  /* 0x00000002ff947424 */ /* 0x01cfe400078e00ff */
        /* <DEDUP_REMOVED lines=16> */
.L_x_35506:
        /* <DEDUP_REMOVED lines=13> */
.L_x_35508:
[----:B------:R-:W-:Y:S05]  /*16bc0*/  BSYNC.RECONVERGENT B3 ;  /* 0x0000000000037941 */ /* 0x000fea0003800200 */
.L_x_35507:
        /* <DEDUP_REMOVED lines=43> */
.L_x_35505:
[----:B------:R-:W-:Y:S05]  /*16e80*/  BSYNC.RECONVERGENT B2 ;  /* 0x0000000000027941 */ /* 0x000fea0003800200 */
.L_x_35504:
        /* <DEDUP_REMOVED lines=23> */
.L_x_35511:
        /* <DEDUP_REMOVED lines=13> */
.L_x_35513:
[----:B------:R-:W-:Y:S05]  /*170d0*/  BSYNC.RECONVERGENT B3 ;  /* 0x0000000000037941 */ /* 0x000fea0003800200 */
.L_x_35512:
        /* <DEDUP_REMOVED lines=43> */
.L_x_35510:
[----:B------:R-:W-:Y:S05]  /*17390*/  BSYNC.RECONVERGENT B2 ;  /* 0x0000000000027941 */ /* 0x000fea0003800200 */
.L_x_35509:
        /* <DEDUP_REMOVED lines=23> */
.L_x_35516:
        /* <DEDUP_REMOVED lines=13> */
.L_x_35518:
[----:B------:R-:W-:Y:S05]  /*175e0*/  BSYNC.RECONVERGENT B3 ;  /* 0x0000000000037941 */ /* 0x000fea0003800200 */
.L_x_35517:
        /* <DEDUP_REMOVED lines=43> */
.L_x_35515:
[----:B------:R-:W-:Y:S05]  /*178a0*/  BSYNC.RECONVERGENT B2 ;  /* 0x0000000000027941 */ /* 0x000fea0003800200 */
.L_x_35514:
        /* <DEDUP_REMOVED lines=23> */
.L_x_35521:
        /* <DEDUP_REMOVED lines=13> */
.L_x_35523:
[----:B------:R-:W-:Y:S05]  /*17af0*/  BSYNC.RECONVERGENT B3 ;  /* 0x0000000000037941 */ /* 0x000fea0003800200 */
.L_x_35522:
        /* <DEDUP_REMOVED lines=43> */
.L_x_35520:
[----:B------:R-:W-:Y:S05]  /*17db0*/  BSYNC.RECONVERGENT B2 ;  /* 0x0000000000027941 */ /* 0x000fea0003800200 */
.L_x_35519:
        /* <DEDUP_REMOVED lines=23> */
.L_x_35526:
        /* <DEDUP_REMOVED lines=13> */
.L_x_35528:
[----:B------:R-:W-:Y:S05]  /*18000*/  BSYNC.RECONVERGENT B3 ;  /* 0x0000000000037941 */ /* 0x000fea0003800200 */
.L_x_35527:
        /* <DEDUP_REMOVED lines=43> */
.L_x_35525:
[----:B------:R-:W-:Y:S05]  /*182c0*/  BSYNC.RECONVERGENT B2 ;  /* 0x0000000000027941 */ /* 0x000fea0003800200 */
.L_x_35524:
        /* <DEDUP_REMOVED lines=23> */
.L_x_35531:
        /* <DEDUP_REMOVED lines=13> */
.L_x_35533:
[----:B------:R-:W-:Y:S05]  /*18510*/  BSYNC.RECONVERGENT B3 ;  /* 0x0000000000037941 */ /* 0x000fea0003800200 */
.L_x_35532:
        /* <DEDUP_REMOVED lines=43> */
.L_x_35530:
[----:B------:R-:W-:Y:S05]  /*187d0*/  BSYNC.RECONVERGENT B2 ;  /* 0x0000000000027941 */ /* 0x000fea0003800200 */
.L_x_35529:
        /* <DEDUP_REMOVED lines=23> */
.L_x_35536:
        /* <DEDUP_REMOVED lines=15> */
.L_x_35538:
[----:B------:R-:W-:Y:S05]  /*18a40*/  BSYNC.RECONVERGENT B3 ;  /* 0x0000000000037941 */ /* 0x000fea0003800200 */
.L_x_35537:
        /* <DEDUP_REMOVED lines=43> */
.L_x_35535:
[----:B------:R-:W-:Y:S05]  /*18d00*/  BSYNC.RECONVERGENT B2 ;  /* 0x0000000000027941 */ /* 0x000fea0003800200 */
.L_x_35534:
        /* <DEDUP_REMOVED lines=11> */
.L_x_35498:
        /* <DEDUP_REMOVED lines=16> */
.L_x_35542:
        /* <DEDUP_REMOVED lines=13> */
.L_x_35544:
[----:B------:R-:W-:Y:S05]  /*18f90*/  BSYNC.RECONVERGENT B3 ;  /* 0x0000000000037941 */ /* 0x000fea0003800200 */
.L_x_35543:
        /* <DEDUP_REMOVED lines=42> */
.L_x_35541:
[----:B------:R-:W-:Y:S05]  /*19240*/  BSYNC.RECONVERGENT B2 ;  /* 0x0000000000027941 */ /* 0x000fea0003800200 */
.L_x_35540:
        /* <DEDUP_REMOVED lines=28> */
.L_x_35547:
        /* <DEDUP_REMOVED lines=13> */
.L_x_35549:
[----:B------:R-:W-:Y:S05]  /*194e0*/  BSYNC.RECONVERGENT B3 ;  /* 0x0000000000037941 */ /* 0x000fea0003800200 */
.L_x_35548:
[----:B--234-:R-:W-:Y:S01]  /*194f0*/  IMAD.WIDE.U32 R150, R142, -0x326172a9, RZ ;  /* 0xcd9e8d578e967825 */ /* 0x01cfe200078e00ff */
        /* <DEDUP_REMOVED lines=42> */
.L_x_35546:
[----:B------:R-:W-:Y:S05]  /*197a0*/  BSYNC.RECONVERGENT B2 ;  /* 0x0000000000027941 */ /* 0x000fea0003800200 */
.L_x_35545:
        /* <DEDUP_REMOVED lines=23> */
.L_x_35552:
        /* <DEDUP_REMOVED lines=13> */
.L_x_35554:
[----:B------:R-:W-:Y:S05]  /*199f0*/  BSYNC.RECONVERGENT B3 ;  /* 0x0000000000037941 */ /* 0x000fea0003800200 */
.L_x_35553:
[----:B--234-:R-:W-:Y:S01]  /*19a00*/  IMAD.WIDE.U32 R150, R142, -0x326172a9, RZ ;  /* 0xcd9e8d578e967825 */ /* 0x01cfe200078e00ff */
        /* <DEDUP_REMOVED lines=42> */
.L_x_35551:
[----:B------:R-:W-:Y:S05]  /*19cb0*/  BSYNC.RECONVERGENT B2 ;  /* 0x0000000000027941 */ /* 0x000fea0003800200 */
.L_x_35550:
[----:B------:R-:W-:Y:S01]  /*19cc0*/  I2FP.F32.U32 R4, R4 ;  /* 0x0000000400047245 */ /* 0x000fe20000201000 */
[----:B------:R-:W-:Y:S01]  /*19cd0*/  HADD2.F32 R122, -RZ, R125.H0_H0 ;  /* 0x2000007dff7a7230 */ /* 0x000fe20000004100 */
[----:B------:R-:W-:Y:S01]  /*19ce0*/  ISETP.NE.AND P2, PT, R124, 0x1, PT ;  /* 0x000000017c00780c */ /* 0x000fe20003f45270 */
[----:B--234-:R-:W-:Y:S01]  /*19cf0*/  HADD2.F32 R149, -RZ, R65.H0_H0 ;  /* 0x20000041ff957230 */ /* 0x01cfe20000004100 */
        /* <DEDUP_REMOVED lines=19> */
.L_x_35557:
        /* <DEDUP_REMOVED lines=13> */
.L_x_35559:
[----:B------:R-:W-:Y:S05]  /*19f00*/  BSYNC.RECONVERGENT B3 ;  /* 0x0000000000037941 */ /* 0x000fea0003800200 */
.L_x_35558:
        /* <DEDUP_REMOVED lines=43> */
.L_x_35556:
[----:B------:R-:W-:Y:S05]  /*1a1c0*/  BSYNC.RECONVERGENT B2 ;  /* 0x0000000000027941 */ /* 0x000fea0003800200 */
.L_x_35555:
        /* <DEDUP_REMOVED lines=23> */
.L_x_35562:
        /* <DEDUP_REMOVED lines=13> */
.L_x_35564:
[----:B------:R-:W-:Y:S05]  /*1a410*/  BSYNC.RECONVERGENT B3 ;  /* 0x0000000000037941 */ /* 0x000fea0003800200 */
.L_x_35563:
        /* <DEDUP_REMOVED lines=43> */
.L_x_35561:
[----:B------:R-:W-:Y:S05]  /*1a6d0*/  BSYNC.RECONVERGENT B2 ;  /* 0x0000000000027941 */ /* 0x000fea0003800200 */
.L_x_35560:
        /* <DEDUP_REMOVED lines=23> */
.L_x_35567:
        /* <DEDUP_REMOVED lines=13> */
.L_x_35569:
[----:B------:R-:W-:Y:S05]  /*1a920*/  BSYNC.RECONVERGENT B3 ;  /* 0x0000000000037941 */ /* 0x000fea0003800200 */
.L_x_35568:
        /* <DEDUP_REMOVED lines=43> */
.L_x_35566:
[----:B------:R-:W-:Y:S05]  /*1abe0*/  BSYNC.RECONVERGENT B2 ;  /* 0x0000000000027941 */ /* 0x000fea0003800200 */
.L_x_35565:
        /* <DEDUP_REMOVED lines=23> */
.L_x_35572:
        /* <DEDUP_REMOVED lines=13> */
.L_x_35574:
[----:B------:R-:W-:Y:S05]  /*1ae30*/  BSYNC.RECONVERGENT B3 ;  /* 0x0000000000037941 */ /* 0x000fea0003800200 */
.L_x_35573:
        /* <DEDUP_REMOVED lines=43> */
.L_x_35571:
[----:B------:R-:W-:Y:S05]  /*1b0f0*/  BSYNC.RECONVERGENT B2 ;  /* 0x0000000000027941 */ /* 0x000fea0003800200 */
.L_x_35570:
        /* <DEDUP_REMOVED lines=23> */
.L_x_35577:
        /* <DEDUP_REMOVED lines=15> */
.L_x_35579:
[----:B------:R-:W-:Y:S05]  /*1b360*/  BSYNC.RECONVERGENT B3 ;  /* 0x0000000000037941 */ /* 0x000fea0003800200 */
.L_x_35578:
        /* <DEDUP_REMOVED lines=43> */
.L_x_35576:
[----:B------:R-:W-:Y:S05]  /*1b620*/  BSYNC.RECONVERGENT B2 ;  /* 0x0000000000027941 */ /* 0x000fea0003800200 */
.L_x_35575:
        /* <DEDUP_REMOVED lines=10> */
.L_x_35539:
        /* <DEDUP_REMOVED lines=22> */
.L_x_35497:
[----:B------:R-:W-:Y:S05]  /*1b830*/  BSYNC.RECONVERGENT B1 ;  /* 0x0000000000017941 */ /* 0x000fea0003800200 */
.L_x_35496:
        /* <DEDUP_REMOVED lines=31> */
.L_x_35585:
        /* <DEDUP_REMOVED lines=13> */
.L_x_35587:
[----:B------:R-:W-:Y:S05]  /*1bb00*/  BSYNC.RECONVERGENT B3 ;  /* 0x0000000000037941 */ /* 0x000fea0003800200 */
.L_x_35586:
        /* <DEDUP_REMOVED lines=42> */
.L_x_35584:
[----:B------:R-:W-:Y:S05]  /*1bdb0*/  BSYNC.RECONVERGENT B2 ;  /* 0x0000000000027941 */ /* 0x000fea0003800200 */
.L_x_35583:
[----:B------:R-:W0:Y:S01]  /*1bdc0*/  LDC R2, c[0x0][0x408] ;  /* 0x00010200ff027b82 */ /* 0x000e220000000800 */
[----:B------:R-:W-:Y:S01]  /*1bdd0*/  I2FP.F32.U32 R4, R128 ;  /* 0x0000008000047245 */ /* 0x000fe20000201000 */
[----:B------:R-:W-:Y:S02]  /*1bde0*/  HFMA2 R147, -RZ, RZ, 0.1171875, 0 ;  /* 0x2f800000ff937431 */ /* 0x000fe400000001ff */
[----:B-----5:R-:W-:Y:S01]  /*1bdf0*/  HADD2.F32 R128, -RZ, R132.H0_H0 ;  /* 0x20000084ff807230 */ /* 0x020fe20000004100 */
[----:B------:R-:W-:Y:S01]  /*1be00*/  LOP3.LUT R144, R144, 0xfffffffd, RZ, 0xc0, !PT ;  /* 0xfffffffd90907812 */ /* 0x000fe200078ec0ff */
[----:B------:R-:W-:Y:S01]  /*1be10*/  BSSY.RECONVERGENT B2, `(.L_x_35588) ;  /* 0x0000050000027945 */ /* 0x000fe20003800200 */
[----:B--234-:R-:W-:Y:S02]  /*1be20*/  IMAD.MOV.U32 R148, RZ, RZ, 0x2 ;  /* 0x00000002ff947424 */ /* 0x01cfe400078e00ff */
        /* <DEDUP_REMOVED lines=10> */
[----:B------:R-:W-:-:S10]  /*1bed0*/  FFMA.FTZ R128, R129, R128, R80 ;  /* 0x0000008081807223 */ /* 0x000fd40000010050 */
        /* <DEDUP_REMOVED lines=10> */
.L_x_35590:
        /* <DEDUP_REMOVED lines=13> */
.L_x_35592:
[----:B------:R-:W-:Y:S05]  /*1c050*/  BSYNC.RECONVERGENT B3 ;  /* 0x0000000000037941 */ /* 0x000fea0003800200 */
.L_x_35591:
        /* <DEDUP_REMOVED lines=43> */
.L_x_35589:
[----:B------:R-:W-:Y:S05]  /*1c310*/  BSYNC.RECONVERGENT B2 ;  /* 0x0000000000027941 */ /* 0x000fea0003800200 */
.L_x_35588:
        /* <DEDUP_REMOVED lines=23> */
.L_x_35595:
        /* <DEDUP_REMOVED lines=13> */
.L_x_35597:
[----:B------:R-:W-:Y:S05]  /*1c560*/  BSYNC.RECONVERGENT B3 ;  /* 0x0000000000037941 */ /* 0x000fea0003800200 */
.L_x_35596:
        /* <DEDUP_REMOVED lines=43> */
.L_x_35594:
[----:B------:R-:W-:Y:S05]  /*1c820*/  BSYNC.RECONVERGENT B2 ;  /* 0x0000000000027941 */ /* 0x000fea0003800200 */
.L_x_35593:
        /* <DEDUP_REMOVED lines=23> */
.L_x_35600:
        /* <DEDUP_REMOVED lines=13> */
.L_x_35602:
[----:B------:R-:W-:Y:S05]  /*1ca70*/  BSYNC.RECONVERGENT B3 ;  /* 0x0000000000037941 */ /* 0x000fea0003800200 */
.L_x_35601:
        /* <DEDUP_REMOVED lines=43> */
.L_x_35599:
[----:B------:R-:W-:Y:S05]  /*1cd30*/  BSYNC.RECONVERGENT B2 ;  /* 0x0000000000027941 */ /* 0x000fea0003800200 */
.L_x_35598:
        /* <DEDUP_REMOVED lines=23> */
.L_x_35605:
        /* <DEDUP_REMOVED lines=13> */
.L_x_35607:
[----:B------:R-:W-:Y:S05]  /*1cf80*/  BSYNC.RECONVERGENT B3 ;  /* 0x0000000000037941 */ /* 0x000fea0003800200 */
.L_x_35606:
        /* <DEDUP_REMOVED lines=43> */
.L_x_35604:
[----:B------:R-:W-:Y:S05]  /*1d240*/  BSYNC.RECONVERGENT B2 ;  /* 0x0000000000027941 */ /* 0x000fea0003800200 */
.L_x_35603:
        /* <DEDUP_REMOVED lines=23> */
.L_x_35610:
        /* <DEDUP_REMOVED lines=13> */
.L_x_35612:
[----:B------:R-:W-:Y:S05]  /*1d490*/  BSYNC.RECONVERGENT B3 ;  /* 0x0000000000037941 */ /* 0x000fea0003800200 */
.L_x_35611:
        /* <DEDUP_REMOVED lines=43> */
.L_x_35609:
[----:B------:R-:W-:Y:S05]  /*1d750*/  BSYNC.RECONVERGENT B2 ;  /* 0x0000000000027941 */ /* 0x000fea0003800200 */
.L_x_35608:
        /* <DEDUP_REMOVED lines=23> */
.L_x_35615:
        /* <DEDUP_REMOVED lines=13> */
.L_x_35617:
[----:B------:R-:W-:Y:S05]  /*1d9a0*/  BSYNC.RECONVERGENT B3 ;  /* 0x0000000000037941 */ /* 0x000fea0003800200 */
.L_x_35616:
        /* <DEDUP_REMOVED lines=43> */
.L_x_35614:
[----:B------:R-:W-:Y:S05]  /*1dc60*/  BSYNC.RECONVERGENT B2 ;  /* 0x0000000000027941 */ /* 0x000fea0003800200 */
.L_x_35613:
        /* <DEDUP_REMOVED lines=23> */
.L_x_35620:
        /* <DEDUP_REMOVED lines=15> */
.L_x_35622:
[----:B------:R-:W-:Y:S05]  /*1ded0*/  BSYNC.RECONVERGENT B3 ;  /* 0x0000000000037941 */ /* 0x000fea0003800200 */
.L_x_35621:
        /* <DEDUP_REMOVED lines=43> */
.L_x_35619:
[----:B------:R-:W-:Y:S05]  /*1e190*/  BSYNC.RECONVERGENT B2 ;  /* 0x0000000000027941 */ /* 0x000fea0003800200 */
.L_x_35618:
[----:B------:R-:W-:Y:S01]  /*1e1a0*/  I2FP.F32.U32 R148, R150 ;  /* 0x0000009600947245 */ /* 0x000fe20000201000 */
[----:B------:R-:W-:Y:S02]  /*1e1b0*/  HADD2.F32 R150, -RZ, R135.H1_H1 ;  /* 0x30000087ff967230 */ /* 0x000fe40000004100 */
[----:B------:R-:W-:Y:S02]  /*1e1c0*/  HADD2.F32 R135, -RZ, R79.H1_H1 ;  /* 0x3000004fff877230 */ /* 0x000fe40000004100 */
        /* <DEDUP_REMOVED lines=8> */
.L_x_35582:
        /* <DEDUP_REMOVED lines=16> */
.L_x_35626:
        /* <DEDUP_REMOVED lines=13> */
.L_x_35628:
[----:B------:R-:W-:Y:S05]  /*1e420*/  BSYNC.RECONVERGENT B3 ;  /* 0x0000000000037941 */ /* 0x000fea0003800200 */
.L_x_35627:
        /* <DEDUP_REMOVED lines=42> */
.L_x_35625:
[----:B------:R-:W-:Y:S05]  /*1e6d0*/  BSYNC.RECONVERGENT B2 ;  /* 0x0000000000027941 */ /* 0x000fea0003800200 */
.L_x_35624:
        /* <DEDUP_REMOVED lines=10> */
[----:B------:R-:W-:-:S02]  /*1e780*/  HADD2.F32 R129, -RZ, R76.H0_H0 ;  /* 0x2000004cff817230 */ /* 0x000fc40000004100 */
[----:B0-----:R-:W-:Y:S02]  /*1e790*/  FMUL.FTZ R128, R128, R139 ;  /* 0x0000008b80807220 */ /* 0x001fe40000410000 */
        /* <DEDUP_REMOVED lines=16> */
.L_x_35631:
        /* <DEDUP_REMOVED lines=13> */
.L_x_35633:
[----:B------:R-:W-:Y:S05]  /*1e970*/  BSYNC.RECONVERGENT B3 ;  /* 0x0000000000037941 */ /* 0x000fea0003800200 */
.L_x_35632:
        /* <DEDUP_REMOVED lines=43> */
.L_x_35630:
[----:B------:R-:W-:Y:S05]  /*1ec30*/  BSYNC.RECONVERGENT B2 ;  /* 0x0000000000027941 */ /* 0x000fea0003800200 */
.L_x_35629:
        /* <DEDUP_REMOVED lines=9> */
[----:B------:R-:W-:Y:S01]  /*1ecd0*/  IMAD.MOV.U32 R132, RZ, RZ, 0x2 ;  /* 0x00000002ff847424 */ /* 0x000fe200078e00ff */
        /* <DEDUP_REMOVED lines=13> */
.L_x_35636:
        /* <DEDUP_REMOVED lines=13> */
.L_x_35638:
[----:B------:R-:W-:Y:S05]  /*1ee80*/  BSYNC.RECONVERGENT B3 ;  /* 0x0000000000037941 */ /* 0x000fea0003800200 */
.L_x_35637:
        /* <DEDUP_REMOVED lines=43> */
.L_x_35635:
[----:B------:R-:W-:Y:S05]  /*1f140*/  BSYNC.RECONVERGENT B2 ;  /* 0x0000000000027941 */ /* 0x000fea0003800200 */
.L_x_35634:
[----:B------:R-:W-:Y:S01]  /*1f150*/  I2FP.F32.U32 R131, R4 ;  /* 0x0000000400837245 */ /* 0x000fe20000201000 */
[----:B------:R-:W-:Y:S01]  /*1f160*/  HADD2.F32 R130, -RZ, R133.H0_H0 ;  /* 0x20000085ff827230 */ /* 0x000fe20000004100 */
[----:B------:R-:W-:Y:S01]  /*1f170*/  ISETP.NE.AND P2, PT, R132, 0x1, PT ;  /* 0x000000018400780c */ /* 0x000fe20003f45270 */
[----:B------:R-:W-:Y:S01]  /*1f180*/  BSSY.RECONVERGENT B2, `(.L_x_35639) ;  /* 0x000004d000027945 */ /* 0x000fe20003800200 */
[----:B--234-:R-:W-:Y:S02]  /*1f190*/  HFMA2 R149, -RZ, RZ, 0, 1.1920928955078125e-07 ;  /* 0x00000002ff957431 */ /* 0x01cfe400000001ff */
        /* <DEDUP_REMOVED lines=18> */
.L_x_35641:
        /* <DEDUP_REMOVED lines=13> */
.L_x_35643:
[----:B------:R-:W-:Y:S05]  /*1f390*/  BSYNC.RECONVERGENT B3 ;  /* 0x0000000000037941 */ /* 0x000fea0003800200 */
.L_x_35642:
        /* <DEDUP_REMOVED lines=43> */
.L_x_35640:
[----:B------:R-:W-:Y:S05]  /*1f650*/  BSYNC.RECONVERGENT B2 ;  /* 0x0000000000027941 */ /* 0x000fea0003800200 */
.L_x_35639:
        /* <DEDUP_REMOVED lines=23> */
.L_x_35646:
        /* <DEDUP_REMOVED lines=13> */
.L_x_35648:
[----:B------:R-:W-:Y:S05]  /*1f8a0*/  BSYNC.RECONVERGENT B3 ;  /* 0x0000000000037941 */ /* 0x000fea0003800200 */
.L_x_35647:
        /* <DEDUP_REMOVED lines=43> */
.L_x_35645:
[----:B------:R-:W-:Y:S05]  /*1fb60*/  BSYNC.RECONVERGENT B2 ;  /* 0x0000000000027941 */ /* 0x000fea0003800200 */
.L_x_35644:
        /* <DEDUP_REMOVED lines=23> */
.L_x_35651:
        /* <DEDUP_REMOVED lines=13> */
.L_x_35653:
[----:B------:R-:W-:Y:S05]  /*1fdb0*/  BSYNC.RECONVERGENT B3 ;  /* 0x0000000000037941 */ /* 0x000fea0003800200 */
.L_x_35652:
        /* <DEDUP_REMOVED lines=43> */
.L_x_35650:
[----:B------:R-:W-:Y:S05]  /*20070*/  BSYNC.RECONVERGENT B2 ;  /* 0x0000000000027941 */ /* 0x000fea0003800200 */
.L_x_35649:
        /* <DEDUP_REMOVED lines=23> */
.L_x_35656:
        /* <DEDUP_REMOVED lines=13> */
.L_x_35658:
[----:B------:R-:W-:Y:S05]  /*202c0*/  BSYNC.RECONVERGENT B3 ;  /* 0x0000000000037941 */ /* 0x000fea0003800200 */
.L_x_35657:
        /* <DEDUP_REMOVED lines=43> */
.L_x_35655:
[----:B------:R-:W-:Y:S05]  /*20580*/  BSYNC.RECONVERGENT B2 ;  /* 0x0000000000027941 */ /* 0x000fea0003800200 */
.L_x_35654:
        /* <DEDUP_REMOVED lines=23> */
.L_x_35661:
        /* <DEDUP_REMOVED lines=15> */
.L_x_35663:
[----:B------:R-:W-:Y:S05]  /*207f0*/  BSYNC.RECONVERGENT B3 ;  /* 0x0000000000037941 */ /* 0x000fea0003800200 */
.L_x_35662:
        /* <DEDUP_REMOVED lines=43> */
.L_x_35660:
[----:B------:R-:W-:Y:S05]  /*20ab0*/  BSYNC.RECONVERGENT B2 ;  /* 0x0000000000027941 */ /* 0x000fea0003800200 */
.L_x_35659:
        /* <DEDUP_REMOVED lines=10> */
.L_x_35623:
        /* <DEDUP_REMOVED lines=21> */
.L_x_35581:
[----:B------:R-:W-:Y:S05]  /*20cb0*/  BSYNC.RECONVERGENT B1 ;  /* 0x0000000000017941 */ /* 0x000fea0003800200 */
.L_x_35580:
        /* <DEDUP_REMOVED lines=59> */
[----:B0-----:R-:W0:Y:S01]  /*21070*/  LDC R146, c[0x0][0x400] ;  /* 0x00010000ff927b82 */ /* 0x001e220000000800 */
[----:B------:R-:W-:Y:S01]  /*21080*/  LOP3.LUT P6, RZ, R144, 0x10, RZ, 0xc0, !PT ;  /* 0x0000001090ff7812 */ /* 0x000fe200078cc0ff */
[----:B-1----:R-:W-:-:S05]  /*21090*/  FADD.FTZ R138, R137, R136 ;  /* 0x00000088898a7221 */ /* 0x002fca0000010000 */
[----:B------:R-:W1:Y:S02]  /*210a0*/  SHFL.BFLY PT, R139, R138, 0x2, 0x1f ;  /* 0x0c401f008a8b7f89 */ /* 0x000e6400000e0000 */
[----:B-1----:R-:W-:-:S05]  /*210b0*/  FADD.FTZ R139, R138, R139 ;  /* 0x0000008b8a8b7221 */ /* 0x002fca0000010000 */
[----:B------:R-:W1:Y:S02]  /*210c0*/  SHFL.BFLY PT, R136, R139, 0x4, 0x1f ;  /* 0x0c801f008b887f89 */ /* 0x000e6400000e0000 */
[----:B-1----:R-:W-:-:S05]  /*210d0*/  FADD.FTZ R147, R139, R136 ;  /* 0x000000888b937221 */ /* 0x002fca0000010000 */
[----:B------:R-:W2:Y:S02]  /*210e0*/  SHFL.BFLY PT, R136, R147, 0x8, 0x1f ;  /* 0x0d001f0093887f89 */ /* 0x000ea400000e0000 */
[----:B--234-:R-:W-:-:S05]  /*210f0*/  FADD.FTZ R148, R147, R136 ;  /* 0x0000008893947221 */ /* 0x01cfca0000010000 */
        /* <DEDUP_REMOVED lines=109> */
.L_x_35689:
        /* <DEDUP_REMOVED lines=24> */
[----:B0-----:R-:W-:-:S02]  /*21950*/  HADD2.F32 R148, -RZ, R13.H0_H0 ;  /* 0x2000000dff947230 */ /* 0x001fc40000004100 */
        /* <DEDUP_REMOVED lines=12> */
[----:B------:R-:W-:Y:S02]  /*21a20*/  HADD2.F32 R154, -RZ, R12.H1_H1 ;  /* 0x3000000cff9a7230 */ /* 0x000fe40000004100 */
[----:B------:R-:W-:Y:S01]  /*21a30*/  FFMA.FTZ R138, R149, R148, R152 ;  /* 0x00000094958a7223 */ /* 0x000fe20000010098 */
[----:B------:R-:W-:Y:S02]  /*21a40*/  HADD2.F32 R148, -RZ, R10.H1_H1 ;  /* 0x3000000aff947230 */ /* 0x000fe40000004100 */
[----:B------:R-:W-:Y:S01]  /*21a50*/  FMUL.FTZ R139, R146, R139 ;  /* 0x0000008b928b7220 */ /* 0x000fe20000410000 */
[----:B------:R-:W-:Y:S02]  /*21a60*/  HADD2.F32 R152, -RZ, R14.H1_H1 ;  /* 0x3000000eff987230 */ /* 0x000fe40000004100 */
[----:B------:R-:W-:Y:S01]  /*21a70*/  FADD.FTZ R149, R94, -R147 ;  /* 0x800000935e957221 */ /* 0x000fe20000010000 */
[----:B------:R-:W-:-:S02]  /*21a80*/  F2FP.F16.F32.PACK_AB R137, R150, R137 ;  /* 0x000000899689723e */ /* 0x000fc400000000ff */
[----:B------:R-:W-:Y:S01]  /*21a90*/  FFMA.FTZ R151, R139, R148, R152 ;  /* 0x000000948b977223 */ /* 0x000fe20000010098 */
[----:B------:R-:W-:Y:S02]  /*21aa0*/  HADD2.F32 R148, -RZ, R11.H0_H0 ;  /* 0x2000000bff947230 */ /* 0x000fe40000004100 */
[----:B------:R-:W-:Y:S01]  /*21ab0*/  FMUL.FTZ R149, R146, R149 ;  /* 0x0000009592957220 */ /* 0x000fe20000410000 */
[----:B------:R-:W-:Y:S02]  /*21ac0*/  HADD2.F32 R152, -RZ, R15.H0_H0 ;  /* 0x2000000fff987230 */ /* 0x000fe40000004100 */
[----:B------:R-:W-:Y:S01]  /*21ad0*/  FADD.FTZ R139, R95, -R147 ;  /* 0x800000935f8b7221 */ /* 0x000fe20000010000 */
[----:B------:R-:W-:Y:S02]  /*21ae0*/  F2FP.F16.F32.PACK_AB R138, R151, R138 ;  /* 0x0000008a978a723e */ /* 0x000fe400000000ff */
[----:B------:R-:W-:Y:S01]  /*21af0*/  FFMA.FTZ R155, R149, R148, R152 ;  /* 0x00000094959b7223 */ /* 0x000fe20000010098 */
[----:B------:R-:W-:-:S02]  /*21b00*/  HADD2.F32 R148, -RZ, R11.H1_H1 ;  /* 0x3000000bff947230 */ /* 0x000fc40000004100 */
[----:B------:R-:W-:Y:S01]  /*21b10*/  FMUL.FTZ R139, R146, R139 ;  /* 0x0000008b928b7220 */ /* 0x000fe20000410000 */
        /* <DEDUP_REMOVED lines=12> */
.L_x_35666:
[----:B------:R-:W-:Y:S05]  /*21be0*/  BSYNC.RECONVERGENT B1 ;  /* 0x0000000000017941 */ /* 0x000fea0003800200 */
.L_x_35665:
[----:B------:R-:W-:Y:S01]  /*21bf0*/  LOP3.LUT P0, RZ, R144, 0x80, RZ, 0xc0, !PT ;  /* 0x0000008090ff7812 */ /* 0x000fe2000780c0ff */
[----:B------:R-:W-:-:S12]  /*21c00*/  BSSY.RECONVERGENT B1, `(.L_x_35667) ;  /* 0x0000032000017945 */ /* 0x000fd80003800200 */
[----:B------:R-:W-:Y:S05]  /*21c10*/  @!P0 BRA `(.L_x_35668) ;  /* 0x0000000000c08947 */ /* 0x000fea0003800000 */
[--C-:B-12---:R-:W-:Y:S01]  /*21c20*/  FADD.FTZ R137, R96, -R147.reuse ;  /* 0x8000009360897221 */ /* 0x106fe20000010000 */
        /* <DEDUP_REMOVED lines=44> */
[----:B0-----:R-:W-:-:S04]  /*21ef0*/  IMAD.WIDE.U32 R148, R145, 0x10, R148 ;  /* 0x0000001091947825 */ /* 0x001fc800078e0094 */
[----:B------:R-:W-:Y:S01]  /*21f00*/  VIADD R145, R145, 0x20 ;  /* 0x0000002091917836 */ /* 0x000fe20000000000 */
[----:B------:R3:W-:Y:S06]  /*21f10*/  STG.E.128 desc[UR8][R148.64], R136 ;  /* 0x0000008894007986 */ /* 0x0007ec000c101d08 */
.L_x_35668:
[----:B------:R-:W-:Y:S05]  /*21f20*/  BSYNC.RECONVERGENT B1 ;  /* 0x0000000000017941 */ /* 0x000fea0003800200 */
.L_x_35667:
[----:B------:R-:W-:Y:S01]  /*21f30*/  LOP3.LUT P0, RZ, R144, 0x40, RZ, 0xc0, !PT ;  /* 0x0000004090ff7812 */ /* 0x000fe2000780c0ff */
[----:B------:R-:W-:-:S12]  /*21f40*/  BSSY.RECONVERGENT B1, `(.L_x_35669) ;  /* 0x0000032000017945 */ /* 0x000fd80003800200 */
[----:B------:R-:W-:Y:S05]  /*21f50*/  @!P0 BRA `(.L_x_35670) ;  /* 0x0000000000c08947 */ /* 0x000fea0003800000 */
[--C-:B-123--:R-:W-:Y:S01]  /*21f60*/  FADD.FTZ R137, R104, -R147.reuse ;  /* 0x8000009368897221 */ /* 0x10efe20000010000 */
        /* <DEDUP_REMOVED lines=47> */
.L_x_35670:
[----:B------:R-:W-:Y:S05]  /*22260*/  BSYNC.RECONVERGENT B1 ;  /* 0x0000000000017941 */ /* 0x000fea0003800200 */
.L_x_35669:
[----:B------:R-:W-:Y:S01]  /*22270*/  LOP3.LUT P0, RZ, R144, 0x20, RZ, 0xc0, !PT ;  /* 0x0000002090ff7812 */ /* 0x000fe2000780c0ff */
[----:B------:R-:W-:-:S12]  /*22280*/  BSSY.RECONVERGENT B1, `(.L_x_35671) ;  /* 0x0000032000017945 */ /* 0x000fd80003800200 */
[----:B------:R-:W-:Y:S05]  /*22290*/  @!P0 BRA `(.L_x_35672) ;  /* 0x0000000000c08947 */ /* 0x000fea0003800000 */
[--C-:B-1234-:R-:W-:Y:S01]  /*222a0*/  FADD.FTZ R137, R112, -R147.reuse ;  /* 0x8000009370897221 */ /* 0x11efe20000010000 */
        /* <DEDUP_REMOVED lines=47> */
.L_x_35672:
[----:B------:R-:W-:Y:S05]  /*225a0*/  BSYNC.RECONVERGENT B1 ;  /* 0x0000000000017941 */ /* 0x000fea0003800200 */
.L_x_35671:
[----:B------:R-:W-:Y:S01]  /*225b0*/  LOP3.LUT P0, RZ, R144, 0x8, RZ, 0xc0, !PT ;  /* 0x0000000890ff7812 */ /* 0x000fe2000780c0ff */
        /* <DEDUP_REMOVED lines=50> */
.L_x_35674:
[----:B------:R-:W-:Y:S05]  /*228e0*/  BSYNC.RECONVERGENT B1 ;  /* 0x0000000000017941 */ /* 0x000fea0003800200 */
.L_x_35673:
        /* <DEDUP_REMOVED lines=17> */
[--C-:B------:R-:W-:Y:S01]  /*22a00*/  FADD.FTZ R139, R132, -R147.reuse ;  /* 0x80000093848b7221 */ /* 0x100fe20000010000 */
[----:B------:R-:W-:Y:S02]  /*22a10*/  HADD2.F32 R151, -RZ, R70.H0_H0 ;  /* 0x20000046ff977230 */ /* 0x000fe40000004100 */
[----:B------:R-:W-:Y:S01]  /*22a20*/  FFMA.FTZ R150, R137, R150, R136 ;  /* 0x0000009689967223 */ /* 0x000fe20000010088 */
[----:B------:R-:W-:Y:S01]  /*22a30*/  FADD.FTZ R137, R133, -R147 ;  /* 0x8000009385897221 */ /* 0x000fe20000010000 */
[----:B------:R-:W-:-:S02]  /*22a40*/  HADD2.F32 R153, -RZ, R74.H0_H0 ;  /* 0x2000004aff997230 */ /* 0x000fc40000004100 */
[C---:B------:R-:W-:Y:S01]  /*22a50*/  FMUL.FTZ R138, R146.reuse, R139 ;  /* 0x0000008b928a7220 */ /* 0x040fe20000410000 */
[----:B------:R-:W-:Y:S02]  /*22a60*/  HADD2.F32 R136, -RZ, R70.H1_H1 ;  /* 0x30000046ff887230 */ /* 0x000fe40000004100 */
[----:B------:R-:W-:Y:S01]  /*22a70*/  FMUL.FTZ R137, R146, R137 ;  /* 0x0000008992897220 */ /* 0x000fe20000410000 */
[----:B------:R-:W-:Y:S02]  /*22a80*/  HADD2.F32 R152, -RZ, R74.H1_H1 ;  /* 0x3000004aff987230 */ /* 0x000fe40000004100 */
[----:B------:R-:W-:Y:S01]  /*22a90*/  FADD.FTZ R139, R134, -R147 ;  /* 0x80000093868b7221 */ /* 0x000fe20000010000 */
[----:B------:R-:W-:Y:S01]  /*22aa0*/  FFMA.FTZ R138, R138, R151, R153 ;  /* 0x000000978a8a7223 */ /* 0x000fe20000010099 */
[----:B------:R-:W-:Y:S01]  /*22ab0*/  FADD.FTZ R153, R135, -R147 ;  /* 0x8000009387997221 */ /* 0x000fe20000010000 */
[----:B------:R-:W-:Y:S02]  /*22ac0*/  HADD2.F32 R154, -RZ, R75.H1_H1 ;  /* 0x3000004bff9a7230 */ /* 0x000fe40000004100 */
[----:B------:R-:W-:Y:S01]  /*22ad0*/  FFMA.FTZ R151, R137, R136, R152 ;  /* 0x0000008889977223 */ /* 0x000fe20000010098 */
[----:B------:R-:W-:-:S02]  /*22ae0*/  HADD2.F32 R136, -RZ, R71.H0_H0 ;  /* 0x20000047ff887230 */ /* 0x000fc40000004100 */
[C---:B------:R-:W-:Y:S01]  /*22af0*/  FMUL.FTZ R139, R146.reuse, R139 ;  /* 0x0000008b928b7220 */ /* 0x040fe20000410000 */
[----:B------:R-:W-:Y:S02]  /*22b00*/  HADD2.F32 R152, -RZ, R75.H0_H0 ;  /* 0x2000004bff987230 */ /* 0x000fe40000004100 */
[C---:B------:R-:W-:Y:S01]  /*22b10*/  FMUL.FTZ R153, R146.reuse, R153 ;  /* 0x0000009992997220 */ /* 0x040fe20000410000 */
[----:B------:R-:W-:Y:S01]  /*22b20*/  FADD.FTZ R147, R129, -R147 ;  /* 0x8000009381937221 */ /* 0x000fe20000010000 */
[----:B------:R-:W-:Y:S01]  /*22b30*/  F2FP.F16.F32.PACK_AB R138, R151, R138 ;  /* 0x0000008a978a723e */ /* 0x000fe200000000ff */
[----:B------:R-:W-:Y:S01]  /*22b40*/  FFMA.FTZ R139, R139, R136, R152 ;  /* 0x000000888b8b7223 */ /* 0x000fe20000010098 */
[----:B------:R-:W-:Y:S01]  /*22b50*/  HADD2.F32 R152, -RZ, R71.H1_H1 ;  /* 0x30000047ff987230 */ /* 0x000fe20000004100 */
[----:B------:R-:W0:Y:S01]  /*22b60*/  LDC.64 R136, c[0x0][0x428] ;  /* 0x00010a00ff887b82 */ /* 0x000e220000000a00 */
[----:B------:R-:W-:Y:S01]  /*22b70*/  FMUL.FTZ R147, R146, R147 ;  /* 0x0000009392937220 */ /* 0x000fe20000410000 */
[----:B------:R-:W-:-:S02]  /*22b80*/  HADD2.F32 R146, -RZ, R68.H1_H1 ;  /* 0x30000044ff927230 */ /* 0x000fc40000004100 */
[----:B------:R-:W-:Y:S01]  /*22b90*/  FFMA.FTZ R154, R153, R152, R154 ;  /* 0x00000098999a7223 */ /* 0x000fe2000001009a */
[----:B------:R-:W-:-:S04]  /*22ba0*/  HADD2.F32 R152, -RZ, R72.H1_H1 ;  /* 0x30000048ff987230 */ /* 0x000fc80000004100 */
[----:B------:R-:W-:Y:S01]  /*22bb0*/  F2FP.F16.F32.PACK_AB R139, R154, R139 ;  /* 0x0000008b9a8b723e */ /* 0x000fe200000000ff */
[----:B------:R-:W-:Y:S01]  /*22bc0*/  FFMA.FTZ R153, R147, R146, R152 ;  /* 0x0000009293997223 */ /* 0x000fe20000010098 */
[----:B0-----:R-:W-:Y:S01]  /*22bd0*/  IMAD.WIDE.U32 R146, R145, 0x10, R136 ;  /* 0x0000001091927825 */ /* 0x001fe200078e0088 */
[----:B------:R-:W-:-:S03]  /*22be0*/  F2FP.F16.F32.PACK_AB R137, R150, R149 ;  /* 0x000000959689723e */ /* 0x000fc600000000ff */
[----:B------:R-:W-:-:S05]  /*22bf0*/  F2FP.F16.F32.PACK_AB R136, R153, R148 ;  /* 0x000000949988723e */ /* 0x000fca00000000ff */
[----:B------:R0:W-:Y:S02]  /*22c00*/  STG.E.128 desc[UR8][R146.64], R136 ;  /* 0x0000008892007986 */ /* 0x0001e4000c101d08 */
.L_x_35676:
[----:B------:R-:W-:Y:S05]  /*22c10*/  BSYNC.RECONVERGENT B1 ;  /* 0x0000000000017941 */ /* 0x000fea0003800200 */
.L_x_35675:
[----:B01234-:R-:W0:Y:S02]  /*22c20*/  LDC.64 R136, c[0x0][0x380] ;  /* 0x0000e000ff887b82 */ /* 0x01fe240000000a00 */
[----:B0-----:R-:W-:-:S05]  /*22c30*/  IMAD R143, R136, 0x4, R143 ;  /* 0x00000004888f7824 */ /* 0x001fca00078e028f */
[----:B------:R-:W-:-:S13]  /*22c40*/  ISETP.GE.AND P0, PT, R143, R137, PT ;  /* 0x000000898f00720c */ /* 0x000fda0003f06270 */
[----:B------:R-:W-:Y:S05]  /*22c50*/  @!P0 BRA `(.L_x_35677) ;  /* 0xfffffde000f48947 */ /* 0x000fea000383ffff */
[----:B------:R-:W-:Y:S05]  /*22c60*/  BSYNC B0 ;  /* 0x0000000000007941 */ /* 0x000fea0003800000 */
.L_x_35160:
[----:B------:R-:W-:Y:S05]  /*22c70*/  EXIT ;  /* 0x000000000000794d */ /* 0x000fea0003800000 */
.L_x_35664:
[----:B------:R-:W-:Y:S01]  /*22c80*/  HFMA2 R155, -RZ, RZ, 0, 1.847743988037109375e-06 ;  /* 0x0000001fff9b7431 */ /* 0x000fe200000001ff */
[----:B------:R-:W-:Y:S01]  /*22c90*/  BSSY B1, `(.L_x_35678) ;  /* 0x0000007000017945 */ /* 0x000fe20003800000 */
[----:B0-234-:R-:W-:Y:S01]  /*22ca0*/  MOV R153, R137 ;  /* 0x0000008900997202 */ /* 0x01dfe20000000f00 */
[----:B------:R-:W-:Y:S02]  /*22cb0*/  IMAD.MOV.U32 R152, RZ, RZ, 0x1 ;  /* 0x00000001ff987424 */ /* 0x000fe400078e00ff */
[----:B------:R-:W-:-:S07]  /*22cc0*/  IMAD.MOV.U32 R150, RZ, RZ, -0x1 ;  /* 0xffffffffff967424 */ /* 0x000fce00078e00ff */
[----:B-----5:R-:W-:Y:S05]  /*22cd0*/  WARPSYNC.COLLECTIVE R150, `(.L_x_35679) ;  /* 0x0000000096087348 */ /* 0x020fea0003c00000 */
[----:B------:R0:W1:Y:S02]  /*22ce0*/  SHFL.BFLY P6, R151, R153, R152, R155 ;  /* 0x0c00009899977389 */ /* 0x00006400000c009b */
[----:B01---5:R-:W-:Y:S05]  /*22cf0*/  ENDCOLLECTIVE ;  /* 0x000000000000791b */ /* 0x023fea0003800000 */
.L_x_35679:
[----:B------:R-:W-:Y:S05]  /*22d00*/  BSYNC B1 ;  /* 0x0000000000017941 */ /* 0x000fea0003800000 */
.L_x_35678:
        /* <DEDUP_REMOVED lines=10> */
.L_x_35680:
[----:B------:R-:W-:Y:S02]  /*22db0*/  IMAD.MOV.U32 R152, RZ, RZ, 0x4 ;  /* 0x00000004ff987424 */ /* 0x000fe400078e00ff */
[----:B------:R-:W-:-:S04]  /*22dc0*/  IMAD.MOV.U32 R139, RZ, RZ, R151 ;  /* 0x000000ffff8b7224 */ /* 0x000fc800078e0097 */
[----:B------:R-:W-:-:S05]  /*22dd0*/  FADD.FTZ R139, R138, R139 ;  /* 0x0000008b8a8b7221 */ /* 0x000fca0000010000 */
[----:B------:R-:W-:-:S07]  /*22de0*/  MOV R153, R139 ;  /* 0x0000008b00997202 */ /* 0x000fce0000000f00 */
[----:B------:R-:W-:Y:S05]  /*22df0*/  WARPSYNC.COLLECTIVE R150, `(.L_x_35681) ;  /* 0x0000000096087348 */ /* 0x000fea0003c00000 */
[----:B------:R0:W1:Y:S02]  /*22e00*/  SHFL.BFLY P6, R151, R153, R152, R155 ;  /* 0x0c00009899977389 */ /* 0x00006400000c009b */
[----:B01----:R-:W-:Y:S05]  /*22e10*/  ENDCOLLECTIVE ;  /* 0x000000000000791b */ /* 0x003fea0003800000 */
.L_x_35681:
[----:B------:R-:W-:Y:S01]  /*22e20*/  HFMA2 R152, -RZ, RZ, 0, 4.76837158203125e-07 ;  /* 0x00000008ff987431 */ /* 0x000fe200000001ff */
[----:B------:R-:W-:-:S05]  /*22e30*/  MOV R136, R151 ;  /* 0x0000009700887202 */ /* 0x000fca0000000f00 */
[----:B------:R-:W-:-:S04]  /*22e40*/  FADD.FTZ R147, R139, R136 ;  /* 0x000000888b937221 */ /* 0x000fc80000010000 */
[----:B------:R-:W-:-:S07]  /*22e50*/  IMAD.MOV.U32 R153, RZ, RZ, R147 ;  /* 0x000000ffff997224 */ /* 0x000fce00078e0093 */
[----:B------:R-:W-:Y:S05]  /*22e60*/  WARPSYNC.COLLECTIVE R150, `(.L_x_35682) ;  /* 0x0000000096087348 */ /* 0x000fea0003c00000 */
[----:B------:R0:W1:Y:S02]  /*22e70*/  SHFL.BFLY P6, R151, R153, R152, R155 ;  /* 0x0c00009899977389 */ /* 0x00006400000c009b */
[----:B01----:R-:W-:Y:S05]  /*22e80*/  ENDCOLLECTIVE ;  /* 0x000000000000791b */ /* 0x003fea0003800000 */
.L_x_35682:
[----:B------:R-:W-:Y:S02]  /*22e90*/  IMAD.MOV.U32 R152, RZ, RZ, 0x10 ;  /* 0x00000010ff987424 */ /* 0x000fe400078e00ff */
[----:B------:R-:W-:-:S04]  /*22ea0*/  IMAD.MOV.U32 R136, RZ, RZ, R151 ;  /* 0x000000ffff887224 */ /* 0x000fc800078e0097 */
[----:B------:R-:W-:-:S05]  /*22eb0*/  FADD.FTZ R148, R147, R136 ;  /* 0x0000008893947221 */ /* 0x000fca0000010000 */
[----:B------:R-:W-:-:S07]  /*22ec0*/  MOV R153, R148 ;  /* 0x0000009400997202 */ /* 0x000fce0000000f00 */
[----:B------:R-:W-:Y:S05]  /*22ed0*/  WARPSYNC.COLLECTIVE R150, `(.L_x_35683) ;  /* 0x0000000096087348 */ /* 0x000fea0003c00000 */
[----:B------:R0:W1:Y:S02]  /*22ee0*/  SHFL.BFLY P6, R151, R153, R152, R155 ;  /* 0x0c00009899977389 */ /* 0x00006400000c009b */
[----:B01----:R-:W-:Y:S05]  /*22ef0*/  ENDCOLLECTIVE ;  /* 0x000000000000791b */ /* 0x003fea0003800000 */
.L_x_35683:
        /* <DEDUP_REMOVED lines=106> */
.L_x_35684:
[----:B------:R-:W-:Y:S02]  /*235a0*/  IMAD.MOV.U32 R152, RZ, RZ, 0x2 ;  /* 0x00000002ff987424 */ /* 0x000fe400078e00ff */
[----:B------:R-:W-:-:S04]  /*235b0*/  IMAD.MOV.U32 R137, RZ, RZ, R151 ;  /* 0x000000ffff897224 */ /* 0x000fc800078e0097 */
[----:B------:R-:W-:-:S05]  /*235c0*/  FADD.FTZ R137, R136, R137 ;  /* 0x0000008988897221 */ /* 0x000fca0000010000 */
[----:B------:R-:W-:-:S07]  /*235d0*/  MOV R153, R137 ;  /* 0x0000008900997202 */ /* 0x000fce0000000f00 */
[----:B------:R-:W-:Y:S05]  /*235e0*/  WARPSYNC.COLLECTIVE R150, `(.L_x_35685) ;  /* 0x0000000096087348 */ /* 0x000fea0003c00000 */
[----:B------:R0:W1:Y:S02]  /*235f0*/  SHFL.BFLY P6, R151, R153, R152, R155 ;  /* 0x0c00009899977389 */ /* 0x00006400000c009b */
[----:B01----:R-:W-:Y:S05]  /*23600*/  ENDCOLLECTIVE ;  /* 0x000000000000791b */ /* 0x003fea0003800000 */
.L_x_35685:
[----:B------:R-:W-:Y:S01]  /*23610*/  HFMA2 R152, -RZ, RZ, 0, 2.384185791015625e-07 ;  /* 0x00000004ff987431 */ /* 0x000fe200000001ff */
[----:B------:R-:W-:-:S05]  /*23620*/  MOV R138, R151 ;  /* 0x00000097008a7202 */ /* 0x000fca0000000f00 */
[----:B------:R-:W-:-:S04]  /*23630*/  FADD.FTZ R138, R137, R138 ;  /* 0x0000008a898a7221 */ /* 0x000fc80000010000 */
[----:B------:R-:W-:-:S07]  /*23640*/  IMAD.MOV.U32 R153, RZ, RZ, R138 ;  /* 0x000000ffff997224 */ /* 0x000fce00078e008a */
[----:B------:R-:W-:Y:S05]  /*23650*/  WARPSYNC.COLLECTIVE R150, `(.L_x_35686) ;  /* 0x0000000096087348 */ /* 0x000fea0003c00000 */
[----:B------:R0:W1:Y:S02]  /*23660*/  SHFL.BFLY P6, R151, R153, R152, R155 ;  /* 0x0c00009899977389 */ /* 0x00006400000c009b */
[----:B01----:R-:W-:Y:S05]  /*23670*/  ENDCOLLECTIVE ;  /* 0x000000000000791b */ /* 0x003fea0003800000 */
.L_x_35686:
[----:B------:R-:W-:Y:S02]  /*23680*/  IMAD.MOV.U32 R152, RZ, RZ, 0x8 ;  /* 0x00000008ff987424 */ /* 0x000fe400078e00ff */
[----:B------:R-:W-:-:S04]  /*23690*/  IMAD.MOV.U32 R139, RZ, RZ, R151 ;  /* 0x000000ffff8b7224 */ /* 0x000fc800078e0097 */
[----:B------:R-:W-:-:S05]  /*236a0*/  FADD.FTZ R139, R138, R139 ;  /* 0x0000008b8a8b7221 */ /* 0x000fca0000010000 */
[----:B------:R-:W-:-:S07]  /*236b0*/  MOV R153, R139 ;  /* 0x0000008b00997202 */ /* 0x000fce0000000f00 */
[----:B------:R-:W-:Y:S05]  /*236c0*/  WARPSYNC.COLLECTIVE R150, `(.L_x_35687) ;  /* 0x0000000096087348 */ /* 0x000fea0003c00000 */
[----:B------:R0:W1:Y:S02]  /*236d0*/  SHFL.BFLY P6, R151, R153, R152, R155 ;  /* 0x0c00009899977389 */ /* 0x00006400000c009b */
[----:B01----:R-:W-:Y:S05]  /*236e0*/  ENDCOLLECTIVE ;  /* 0x000000000000791b */ /* 0x003fea0003800000 */
.L_x_35687:
[----:B------:R-:W-:Y:S01]  /*236f0*/  HFMA2 R152, -RZ, RZ, 0, 9.5367431640625e-07 ;  /* 0x00000010ff987431 */ /* 0x000fe200000001ff */
[----:B------:R-:W-:-:S05]  /*23700*/  MOV R148, R151 ;  /* 0x0000009700947202 */ /* 0x000fca0000000f00 */
[----:B------:R-:W-:-:S04]  /*23710*/  FADD.FTZ R148, R139, R148 ;  /* 0x000000948b947221 */ /* 0x000fc80000010000 */
[----:B------:R-:W-:-:S07]  /*23720*/  IMAD.MOV.U32 R153, RZ, RZ, R148 ;  /* 0x000000ffff997224 */ /* 0x000fce00078e0094 */
[----:B------:R-:W-:Y:S05]  /*23730*/  WARPSYNC.COLLECTIVE R150, `(.L_x_35688) ;  /* 0x0000000096087348 */ /* 0x000fea0003c00000 */
[----:B------:R0:W1:Y:S02]  /*23740*/  SHFL.BFLY P6, R151, R153, R152, R155 ;  /* 0x0c00009899977389 */ /* 0x00006400000c009b */
[----:B01----:R-:W-:Y:S05]  /*23750*/  ENDCOLLECTIVE ;  /* 0x000000000000791b */ /* 0x003fea0003800000 */
.L_x_35688:
[----:B------:R-:W-:Y:S05]  /*23760*/  BRA `(.L_x_35689) ;  /* 0xffffffe000187947 */ /* 0x000fea000383ffff */
.L_x_35690:
        /* <DEDUP_REMOVED lines=9> */
.L_x_54436:


//--------------------- .text._ZN10layer_norm13ln_fwd_kernelINS_13Kernel_traitsI6__halfS2_fS2_fjLj1536ELj1ELj4ELj1ELj16ENS_18Kernel_traits_baseILj1536ES2_S2_fS2_fjLj128EEEEELb1ELb1ELb0ELb1EEEvNS_9FwdParamsE --------------------------
	.section	.text._ZN10layer_norm13ln_fwd_kernelINS_13Kernel_traitsI6__halfS2_fS2_fjLj1536ELj1ELj4ELj1ELj16ENS_18Kernel_traits_baseILj1536ES2_S2_fS2_fjLj128EEEEELb1ELb1ELb0ELb1EEEvNS_9FwdParamsE,"ax",@progbits
	.align	128
        .global         _ZN10layer_norm13ln_fwd_kernelINS_13Kernel_traitsI6__halfS2_fS2_fjLj1536ELj1ELj4ELj1ELj16ENS_18Kernel_traits_baseILj1536ES2_S2_fS2_fjLj128EEEEELb1ELb1ELb0ELb1EEEvNS_9FwdParamsE
        .type           _ZN10layer_norm13ln_fwd_kernelINS_13Kernel_traitsI6__halfS2_fS2_fjLj1536ELj1ELj4ELj1ELj16ENS_18Kernel_traits_baseILj1536ES2_S2_fS2_fjLj128EEEEELb1ELb1ELb0ELb1EEEvNS_9FwdParamsE,@function
        .size           _ZN10layer_norm13ln_fwd_kernelINS_13Kernel_traitsI6__halfS2_fS2_fjLj1536ELj1ELj4ELj1ELj16ENS_18Kernel_traits_baseILj1536ES2_S2_fS2_fjLj128EEEEELb1ELb1ELb0ELb1EEEvNS_9FwdParamsE,(.L_x_54437 - _ZN10layer_norm13ln_fwd_kernelINS_13Kernel_traitsI6__halfS2_fS2_fjLj1536ELj1ELj4ELj1ELj16ENS_18Kernel_traits_baseILj1536ES2_S2_fS2_fjLj128EEEEELb1ELb1ELb0ELb1EEEvNS_9FwdParamsE)
        .other          _ZN10layer_norm13ln_fwd_kernelINS_13Kernel_traitsI6__halfS2_fS2_fjLj1536ELj1ELj4ELj1ELj16ENS_18Kernel_traits_baseILj1536ES2_S2_fS2_fjLj128EEEEELb1ELb1ELb0ELb1EEEvNS_9FwdParamsE,@"STO_CUDA_ENTRY STV_DEFAULT"
_ZN10layer_norm13ln_fwd_kernelINS_13Kernel_traitsI6__halfS2_fS2_fjLj1536ELj1ELj4ELj1ELj16ENS_18Kernel_traits_baseILj1536ES2_S2_fS2_fjLj128EEEEELb1ELb1ELb0ELb1EEEvNS_9FwdParamsE:
.text._ZN10layer_norm13ln_fwd_kernelINS_13Kernel_traitsI6__halfS2_fS2_fjLj1536ELj1ELj4ELj1ELj16ENS_18Kernel_traits_baseILj1536ES2_S2_fS2_fjLj128EEEEELb1ELb1ELb0ELb1EEEvNS_9FwdParamsE:
[----:B------:R-:W-:Y:S01]  /*0000*/  LDC R1, c[0x0][0x37c] ;  /* 0x0000df00ff017b82 */ /* 0x000fe20000000800 */
[----:B------:R-:W0:Y:S01]  /*0010*/  LDCU.U8 UR4, c[0x0][0x464] ;  /* 0x00008c80ff0477ac */ /* 0x000e220008000000 */
[----:B------:R-:W1:Y:S01]  /*0020*/  LDCU.64 UR6, c[0x0][0x450] ;  /* 0x00008a00ff0677ac */ /* 0x000e620008000a00 */
[----:B------:R-:W2:Y:S05]  /*0030*/  LDCU.64 UR8, c[0x0][0x358] ;  /* 0x00006b00ff0877ac */ /* 0x000eaa0008000a00 */
[----:B------:R-:W3:Y:S01]  /*0040*/  LDC R146, c[0x0][0x458] ;  /* 0x00011600ff927b82 */ /* 0x000ee20000000800 */
[----:B------:R-:W4:Y:S01]  /*0050*/  LDCU.64 UR10, c[0x0][0x438] ;  /* 0x00008700ff0a77ac */ /* 0x000f220008000a00 */
[----:B0-----:R-:W-:-:S06]  /*0060*/  ISETP.NE.AND P0, PT, RZ, UR4, PT ;  /* 0x00000004ff007c0c */ /* 0x001fcc000bf05270 */
[----:B------:R-:W3:Y:S01]  /*0070*/  LDC R147, c[0x0][0x45c] ;  /* 0x00011700ff937b82 */ /* 0x000ee20000000800 */
[----:B-1----:R-:W-:Y:S02]  /*0080*/  IMAD.U32 R2, RZ, RZ, UR6 ;  /* 0x00000006ff027e24 */ /* 0x002fe4000f8e00ff */
[----:B------:R-:W-:-:S06]  /*0090*/  IMAD.U32 R3, RZ, RZ, UR7 ;  /* 0x00000007ff037e24 */ /* 0x000fcc000f8e00ff */
[----:B--2---:R-:W2:Y:S01]  /*00a0*/  @P0 LDG.E.64 R2, desc[UR8][R2.64] ;  /* 0x0000000802020981 */ /* 0x004ea2000c1e1b00 */
[----:B------:R-:W0:Y:S03]  /*00b0*/  @P0 LDC R7, c[0x0][0x460] ;  /* 0x00011800ff070b82 */ /* 0x000e260000000800 */
[----:B---3--:R-:W0:Y:S05]  /*00c0*/  @P0 LDG.E.64 R4, desc[UR8][R146.64] ;  /* 0x0000000892040981 */ /* 0x008e2a000c1e1b00 */
[----:B------:R-:W1:Y:S01]  /*00d0*/  S2UR UR5, SR_CTAID.X ;  /* 0x00000000000579c3 */ /* 0x000e620000002500 */
[----:B----4-:R-:W-:Y:S01]  /*00e0*/  UISETP.NE.U32.AND UP0, UPT, UR10, URZ, UPT ;  /* 0x000000ff0a00728c */ /* 0x010fe2000bf05070 */
[----:B------:R-:W3:Y:S03]  /*00f0*/  S2R R6, SR_TID.X ;  /* 0x0000000000067919 */ /* 0x000ee60000002100 */
[----:B------:R-:W-:-:S02]  /*0100*/  UISETP.NE.AND.EX UP0, UPT, UR11, URZ, UPT, UP0 ;  /* 0x000000ff0b00728c */ /* 0x000fc4000bf05300 */
[----:B-1----:R-:W-:Y:S01]  /*0110*/  USHF.L.U32 UR4, UR5, 0x2, URZ ;  /* 0x0000000205047899 */ /* 0x002fe200080006ff */
[----:B---3--:R-:W-:-:S05]  /*0120*/  SHF.R.U32.HI R10, RZ, 0x5, R6 ;  /* 0x00000005ff0a7819 */ /* 0x008fca0000011606 */
[----:B------:R-:W-:Y:S02]  /*0130*/  LOP3.LUT R10, R10, UR4, RZ, 0xfc, !PT ;  /* 0x000000040a0a7c12 */ /* 0x000fe4000f8efcff */
[----:B--2---:R-:W-:Y:S02]  /*0140*/  @P0 R2UR UR7, R3 ;  /* 0x00000000030702ca */ /* 0x004fe400000e0000 */
[----:B------:R-:W1:Y:S01]  /*0150*/  LDC R3, c[0x0][0x360] ;  /* 0x0000d800ff037b82 */ /* 0x000e620000000800 */
[----:B------:R-:W-:Y:S02]  /*0160*/  @P0 R2UR UR6, R2 ;  /* 0x00000000020602ca */ /* 0x000fe400000e0000 */
[----:B------:R-:W-:Y:S02]  /*0170*/  LOP3.LUT R2, R6, 0x1f, RZ, 0xc0, !PT ;  /* 0x0000001f06027812 */ /* 0x000fe400078ec0ff */
[----:B0-----:R-:W-:-:S06]  /*0180*/  @P0 IADD3 R146, P1, PT, R4, R7, RZ ;  /* 0x0000000704920210 */ /* 0x001fcc0007f3e0ff */
[----:B------:R-:W-:Y:S02]  /*0190*/  UIADD3 UR16, UPT, UPT, UR7, -0x4498517b, URZ ;  /* 0xbb67ae8507107890 */ /* 0x000fe4000fffe0ff */
[----:B------:R-:W-:Y:S01]  /*01a0*/  UIADD3 UR18, UPT, UPT, UR7, 0x76cf5d0a, URZ ;  /* 0x76cf5d0a07127890 */ /* 0x000fe2000fffe0ff */
[----:B------:R-:W-:Y:S01]  /*01b0*/  @P0 IADD3.X R147, PT, PT, RZ, R5, RZ, P1, !PT ;  /* 0x00000005ff930210 */ /* 0x000fe20000ffe4ff */
[----:B------:R-:W-:Y:S02]  /*01c0*/  UIADD3 UR15, UPT, UPT, UR6, -0x61c88647, URZ ;  /* 0x9e3779b9060f7890 */ /* 0x000fe4000fffe0ff */
[----:B------:R-:W-:Y:S01]  /*01d0*/  UIADD3 UR17, UPT, UPT, UR6, 0x3c6ef372, URZ ;  /* 0x3c6ef37206117890 */ /* 0x000fe2000fffe0ff */
[----:B------:R-:W-:Y:S01]  /*01e0*/  SHF.R.U32.HI R4, RZ, 0x2, R147 ;  /* 0x00000002ff047819 */ /* 0x000fe20000011693 */
[----:B------:R-:W-:Y:S02]  /*01f0*/  UIADD3 UR19, UPT, UPT, UR6, -0x255992d5, URZ ;  /* 0xdaa66d2b06137890 */ /* 0x000fe4000fffe0ff */
[----:B------:R-:W-:-:S02]  /*0200*/  UIADD3 UR20, UPT, UPT, UR7, 0x32370b8f, URZ ;  /* 0x32370b8f07147890 */ /* 0x000fc4000fffe0ff */
[----:B------:R-:W-:Y:S01]  /*0210*/  UIADD3 UR21, UPT, UPT, UR6, 0x78dde6e4, URZ ;  /* 0x78dde6e406157890 */ /* 0x000fe2000fffe0ff */
[----:B-1----:R-:W-:Y:S01]  /*0220*/  IMAD R0, R3, UR5, R6 ;  /* 0x0000000503007c24 */ /* 0x002fe2000f8e0206 */
[----:B------:R-:W-:Y:S01]  /*0230*/  SHF.R.U64 R3, R146, 0x2, R147 ;  /* 0x0000000292037819 */ /* 0x000fe20000001293 */
        /* <DEDUP_REMOVED lines=37> */
.L_x_35691:
        /* <DEDUP_REMOVED lines=28> */
.L_x_35692:
        /* <DEDUP_REMOVED lines=74> */
[----:B01234-:R-:W-:-:S07]  /*0af0*/  IMAD R8, R14, -0x326172a9, RZ ;  /* 0xcd9e8d570e087824 */ /* 0x01ffce00078e02ff */
.L_x_36186:
[----:B0-----:R-:W0:Y:S01]  /*0b00*/  @UP0 LDCU.64 UR4, c[0x0][0x3e0] ;  /* 0x00007c00ff0407ac */ /* 0x001e220008000a00 */
[----:B------:R-:W1:Y:S01]  /*0b10*/  LDC.64 R136, c[0x0][0x390] ;  /* 0x0000e400ff887b82 */ /* 0x000e620000000a00 */
[----:B------:R-:W-:Y:S01]  /*0b20*/  IMAD R11, R10, UR12, RZ ;  /* 0x0000000c0a0b7c24 */ /* 0x000fe2000f8e02ff */
[----:B------:R-:W-:Y:S02]  /*0b30*/  PLOP3.LUT P0, PT, PT, PT, UP0, 0x80, 0x8 ;  /* 0x000000000008781c */ /* 0x000fe40003f0f008 */
[----:B------:R-:W-:Y:S02]  /*0b40*/  PLOP3.LUT P1, PT, PT, PT, UP0, 0x80, 0x8 ;  /* 0x000000000008781c */ /* 0x000fe40003f2f008 */
[----:B------:R-:W-:-:S04]  /*0b50*/  SHF.R.S32.HI R12, RZ, 0x1f, R11 ;  /* 0x0000001fff0c7819 */ /* 0x000fc8000001140b */
[----:B------:R-:W-:-:S04]  /*0b60*/  LEA.HI R11, R12, R11, RZ, 0x3 ;  /* 0x0000000b0c0b7211 */ /* 0x000fc800078f18ff */
[----:B------:R-:W-:Y:S02]  /*0b70*/  LEA.HI.SX32 R142, R11, R2, 0x1d ;  /* 0x000000020b8e7211 */ /* 0x000fe400078feaff */
[----:B0-----:R-:W-:Y:S01]  /*0b80*/  MOV R17, UR5 ;  /* 0x0000000500117c02 */ /* 0x001fe20008000f00 */
[----:B------:R-:W-:-:S04]  /*0b90*/  IMAD.U32 R16, RZ, RZ, UR4 ;  /* 0x00000004ff107e24 */ /* 0x000fc8000f8e00ff */
[----:B------:R-:W-:-:S04]  /*0ba0*/  @P0 IMAD.WIDE R16, R10, 0x2, R16 ;  /* 0x000000020a100825 */ /* 0x000fc800078e0210 */
[----:B-1----:R-:W-:Y:S02]  /*0bb0*/  IMAD.WIDE.U32 R12, R142, 0x10, R136 ;  /* 0x000000108e0c7825 */ /* 0x002fe400078e0088 */
[----:B------:R-:W2:Y:S04]  /*0bc0*/  @P1 LDG.E.U16 R16, desc[UR8][R16.64] ;  /* 0x0000000810101981 */ /* 0x000ea8000c1e1500 */
[----:B-----5:R-:W5:Y:S01]  /*0bd0*/  LDG.E.128 R12, desc[UR8][R12.64] ;  /* 0x000000080c0c7981 */ /* 0x020f62000c1e1d00 */
[----:B------:R-:W-:Y:S01]  /*0be0*/  ISETP.NE.U32.AND P0, PT, RZ, UR10, PT ;  /* 0x0000000aff007c0c */ /* 0x000fe2000bf05070 */
[----:B------:R-:W-:Y:S01]  /*0bf0*/  IMAD.MOV.U32 R150, RZ, RZ, 0x3f800000 ;  /* 0x3f800000ff967424 */ /* 0x000fe200078e00ff */
[----:B------:R-:W-:Y:S01]  /*0c00*/  PLOP3.LUT P1, PT, PT, PT, UP0, 0x80, 0x8 ;  /* 0x000000000008781c */ /* 0x000fe20003f2f008 */
[----:B------:R-:W-:Y:S01]  /*0c10*/  IMAD.MOV.U32 R149, RZ, RZ, 0x2f800000 ;  /* 0x2f800000ff957424 */ /* 0x000fe200078e00ff */
[----:B------:R-:W-:-:S11]  /*0c20*/  ISETP.NE.AND.EX P0, PT, RZ, UR11, PT, P0 ;  /* 0x0000000bff007c0c */ /* 0x000fd6000bf05300 */
[----:B--2---:R-:W-:Y:S02]  /*0c30*/  @P1 HADD2.F32 R150, -RZ, R16.H0_H0 ;  /* 0x20000010ff961230 */ /* 0x004fe40000004100 */
[----:B------:R-:W-:Y:S05]  /*0c40*/  @!P0 BRA `(.L_x_35694) ;  /* 0x0000002800708947 */ /* 0x000fea0003800000 */
[----:B------:R-:W0:Y:S02]  /*0c50*/  LDC.64 R18, c[0x0][0x3a0] ;  /* 0x0000e800ff127b82 */ /* 0x000e240000000a00 */
[----:B0-----:R-:W-:-:S05]  /*0c60*/  IMAD.WIDE.U32 R18, R142, 0x20, R18 ;  /* 0x000000208e127825 */ /* 0x001fca00078e0012 */
[----:B------:R0:W5:Y:S04]  /*0c70*/  LDG.E.128 R60, desc[UR8][R18.64] ;  /* 0x00000008123c7981 */ /* 0x000168000c1e1d00 */
[----:B------:R0:W5:Y:S01]  /*0c80*/  LDG.E.128 R56, desc[UR8][R18.64+0x10] ;  /* 0x0000100812387981 */ /* 0x000162000c1e1d00 */
[----:B------:R-:W-:Y:S01]  /*0c90*/  ISETP.NE.AND P1, PT, R146, 0x1, PT ;  /* 0x000000019200780c */ /* 0x000fe20003f25270 */
[----:B------:R-:W-:Y:S01]  /*0ca0*/  BSSY.RECONVERGENT B1, `(.L_x_35695) ;  /* 0x000004c000017945 */ /* 0x000fe20003800200 */
[----:B------:R-:W-:Y:S02]  /*0cb0*/  HFMA2 R11, -RZ, RZ, 0, 1.1920928955078125e-07 ;  /* 0x00000002ff0b7431 */ /* 0x000fe400000001ff */
[----:B------:R-:W-:Y:S02]  /*0cc0*/  IMAD.MOV.U32 R17, RZ, RZ, R8 ;  /* 0x000000ffff117224 */ /* 0x000fe400078e0008 */
[----:B------:R-:W-:-:S07]  /*0cd0*/  IMAD.MOV.U32 R16, RZ, RZ, R144 ;  /* 0x000000ffff107224 */ /* 0x000fce00078e0090 */
[----:B0-----:R-:W-:Y:S05]  /*0ce0*/  @!P1 BRA `(.L_x_35696) ;  /* 0x00000004001c9947 */ /* 0x001fea0003800000 */
[----:B------:R-:W-:-:S04]  /*0cf0*/  MOV R11, 0x2 ;  /* 0x00000002000b7802 */ /* 0x000fc80000000f00 */
[----:B------:R-:W-:-:S05]  /*0d00*/  VIADDMNMX.U32 R11, R146, 0xfffffffe, R11, PT ;  /* 0xfffffffe920b7846 */ /* 0x000fca000380000b */
[----:B------:R-:W-:-:S04]  /*0d10*/  IMAD.SHL.U32 R11, R11, 0x4, RZ ;  /* 0x000000040b0b7824 */ /* 0x000fc800078e00ff */
[----:B------:R-:W0:Y:S02]  /*0d20*/  LDC R16, c[0x2][R11] ;  /* 0x008000000b107b82 */ /* 0x000e240000000800 */
[----:B0-----:R-:W-:-:S04]  /*0d30*/  SHF.R.S32.HI R17, RZ, 0x1f, R16 ;  /* 0x0000001fff117819 */ /* 0x001fc80000011410 */
.L_x_54276:
[----:B------:R-:W-:Y:S05]  /*0d40*/  BRX R16 -0xd50                                         (*"BRANCH_TARGETS .L_x_54277,.L_x_54278,.L_x_54279"*) ;  /* 0xfffffff010ac7949 */ /* 0x000fea000383ffff */
.L_x_54279:
[----:B------:R-:W-:Y:S01]  /*0d50*/  VIADD R11, R146, 0x1 ;  /* 0x00000001920b7836 */ /* 0x000fe20000000000 */
[----:B------:R-:W-:Y:S01]  /*0d60*/  MOV R16, R144 ;  /* 0x0000009000107202 */ /* 0x000fe20000000f00 */
[----:B------:R-:W-:Y:S01]  /*0d70*/  IMAD.MOV.U32 R17, RZ, RZ, R6 ;  /* 0x000000ffff117224 */ /* 0x000fe200078e0006 */
[----:B------:R-:W-:Y:S06]  /*0d80*/  BRA `(.L_x_35696) ;  /* 0x0000000000f47947 */ /* 0x000fec0003800000 */
.L_x_54277:
[----:B------:R-:W-:Y:S02]  /*0d90*/  HFMA2 R11, -RZ, RZ, 0, 1.78813934326171875e-07 ;  /* 0x00000003ff0b7431 */ /* 0x000fe400000001ff */
[----:B------:R-:W-:Y:S02]  /*0da0*/  IMAD.MOV.U32 R16, RZ, RZ, R144 ;  /* 0x000000ffff107224 */ /* 0x000fe400078e0090 */
[----:B------:R-:W-:Y:S01]  /*0db0*/  IMAD.MOV.U32 R17, RZ, RZ, R5 ;  /* 0x000000ffff117224 */ /* 0x000fe200078e0005 */
[----:B------:R-:W-:Y:S06]  /*0dc0*/  BRA `(.L_x_35696) ;  /* 0x0000000000e47947 */ /* 0x000fec0003800000 */
.L_x_54278:
        /* <DEDUP_REMOVED lines=13> */
.L_x_35698:
[----:B------:R-:W-:Y:S05]  /*0ea0*/  BSYNC.RECONVERGENT B2 ;  /* 0x0000000000027941 */ /* 0x000fea0003800200 */
.L_x_35697:
        /* <DEDUP_REMOVED lines=42> */
[----:B------:R-:W-:-:S07]  /*1150*/  IMAD.MOV.U32 R16, RZ, RZ, R20 ;  /* 0x000000ffff107224 */ /* 0x000fce00078e0014 */
.L_x_35696:
[----:B------:R-:W-:Y:S05]  /*1160*/  BSYNC.RECONVERGENT B1 ;  /* 0x0000000000017941 */ /* 0x000fea0003800200 */
.L_x_35695:
[----:B------:R-:W-:Y:S01]  /*1170*/  I2FP.F32.U32 R18, R17 ;  /* 0x0000001100127245 */ /* 0x000fe20000201000 */
[----:B-----5:R-:W-:Y:S01]  /*1180*/  HADD2.F32 R17, -RZ, R12.H0_H0 ;  /* 0x2000000cff117230 */ /* 0x020fe20000004100 */
[----:B------:R-:W-:Y:S01]  /*1190*/  ISETP.NE.AND P2, PT, R11, 0x1, PT ;  /* 0x000000010b00780c */ /* 0x000fe20003f45270 */
[----:B------:R-:W-:Y:S01]  /*11a0*/  IMAD.U32 R148, RZ, RZ, UR34 ;  /* 0x00000022ff947e24 */ /* 0x000fe2000f8e00ff */
[----:B------:R-:W-:Y:S01]  /*11b0*/  LOP3.LUT R9, R9, 0xfffffffb, RZ, 0xc0, !PT ;  /* 0xfffffffb09097812 */ /* 0x000fe200078ec0ff */
[----:B------:R-:W-:Y:S01]  /*11c0*/  FFMA.FTZ R18, R18, R149, 1.1641532182693481445e-10 ;  /* 0x2f00000012127423 */ /* 0x000fe20000010095 */
[----:B------:R-:W-:Y:S01]  /*11d0*/  FMUL.FTZ R17, R17, R150 ;  /* 0x0000009611117220 */ /* 0x000fe20000410000 */
[----:B------:R-:W-:Y:S01]  /*11e0*/  IMAD.U32 R147, RZ, RZ, UR33 ;  /* 0x00000021ff937e24 */ /* 0x000fe2000f8e00ff */
[----:B------:R-:W-:Y:S01]  /*11f0*/  BSSY.RECONVERGENT B1, `(.L_x_35699) ;  /* 0x000004c000017945 */ /* 0x000fe20003800200 */
[----:B------:R-:W-:Y:S02]  /*1200*/  HADD2.F32 R52, -RZ, R84.H0_H0 ;  /* 0x20000054ff347230 */ /* 0x000fe40000004100 */
[----:B------:R-:W-:Y:S01]  /*1210*/  FMUL.FTZ R17, R17, R148 ;  /* 0x0000009411117220 */ /* 0x000fe20000410000 */
[----:B------:R-:W-:Y:S01]  /*1220*/  HFMA2 R19, -RZ, RZ, 0, 1.1920928955078125e-07 ;  /* 0x00000002ff137431 */ /* 0x000fe200000001ff */
        /* <DEDUP_REMOVED lines=15> */
.L_x_35701:
        /* <DEDUP_REMOVED lines=13> */
.L_x_35703:
[----:B------:R-:W-:Y:S05]  /*13f0*/  BSYNC.RECONVERGENT B2 ;  /* 0x0000000000027941 */ /* 0x000fea0003800200 */
.L_x_35702:
        /* <DEDUP_REMOVED lines=43> */
.L_x_35700:
[----:B------:R-:W-:Y:S05]  /*16b0*/  BSYNC.RECONVERGENT B1 ;  /* 0x0000000000017941 */ /* 0x000fea0003800200 */
.L_x_35699:
        /* <DEDUP_REMOVED lines=25> */
.L_x_35706:
        /* <DEDUP_REMOVED lines=13> */
.L_x_35708:
[----:B------:R-:W-:Y:S05]  /*1920*/  BSYNC.RECONVERGENT B2 ;  /* 0x0000000000027941 */ /* 0x000fea0003800200 */
.L_x_35707:
        /* <DEDUP_REMOVED lines=43> */
.L_x_35705:
[----:B------:R-:W-:Y:S05]  /*1be0*/  BSYNC.RECONVERGENT B1 ;  /* 0x0000000000017941 */ /* 0x000fea0003800200 */
.L_x_35704:
        /* <DEDUP_REMOVED lines=23> */
.L_x_35711:
        /* <DEDUP_REMOVED lines=13> */
.L_x_35713:
[----:B------:R-:W-:Y:S05]  /*1e30*/  BSYNC.RECONVERGENT B2 ;  /* 0x0000000000027941 */ /* 0x000fea0003800200 */
.L_x_35712:
        /* <DEDUP_REMOVED lines=43> */
.L_x_35710:
[----:B------:R-:W-:Y:S05]  /*20f0*/  BSYNC.RECONVERGENT B1 ;  /* 0x0000000000017941 */ /* 0x000fea0003800200 */
.L_x_35709:
        /* <DEDUP_REMOVED lines=23> */
.L_x_35716:
        /* <DEDUP_REMOVED lines=13> */
.L_x_35718:
[----:B------:R-:W-:Y:S05]  /*2340*/  BSYNC.RECONVERGENT B2 ;  /* 0x0000000000027941 */ /* 0x000fea0003800200 */
.L_x_35717:
        /* <DEDUP_REMOVED lines=43> */
.L_x_35715:
[----:B------:R-:W-:Y:S05]  /*2600*/  BSYNC.RECONVERGENT B1 ;  /* 0x0000000000017941 */ /* 0x000fea0003800200 */
.L_x_35714:
        /* <DEDUP_REMOVED lines=23> */
.L_x_35721:
        /* <DEDUP_REMOVED lines=13> */
.L_x_35723:
[----:B------:R-:W-:Y:S05]  /*2850*/  BSYNC.RECONVERGENT B2 ;  /* 0x0000000000027941 */ /* 0x000fea0003800200 */
.L_x_35722:
        /* <DEDUP_REMOVED lines=43> */
.L_x_35720:
[----:B------:R-:W-:Y:S05]  /*2b10*/  BSYNC.RECONVERGENT B1 ;  /* 0x0000000000017941 */ /* 0x000fea0003800200 */
.L_x_35719:
        /* <DEDUP_REMOVED lines=23> */
.L_x_35726:
        /* <DEDUP_REMOVED lines=13> */
.L_x_35728:
[----:B------:R-:W-:Y:S05]  /*2d60*/  BSYNC.RECONVERGENT B2 ;  /* 0x0000000000027941 */ /* 0x000fea0003800200 */
.L_x_35727:
        /* <DEDUP_REMOVED lines=43> */
.L_x_35725:
[----:B------:R-:W-:Y:S05]  /*3020*/  BSYNC.RECONVERGENT B1 ;  /* 0x0000000000017941 */ /* 0x000fea0003800200 */
.L_x_35724:
        /* <DEDUP_REMOVED lines=23> */
.L_x_35731:
        /* <DEDUP_REMOVED lines=15> */
.L_x_35733:
[----:B------:R-:W-:Y:S05]  /*3290*/  BSYNC.RECONVERGENT B2 ;  /* 0x0000000000027941 */ /* 0x000fea0003800200 */
.L_x_35732:
        /* <DEDUP_REMOVED lines=43> */
.L_x_35730:
[----:B------:R-:W-:Y:S05]  /*3550*/  BSYNC.RECONVERGENT B1 ;  /* 0x0000000000017941 */ /* 0x000fea0003800200 */
.L_x_35729:
        /* <DEDUP_REMOVED lines=11> */
.L_x_35694:
        /* <DEDUP_REMOVED lines=16> */
.L_x_35737:
        /* <DEDUP_REMOVED lines=13> */
.L_x_35739:
[----:B------:R-:W-:Y:S05]  /*37e0*/  BSYNC.RECONVERGENT B2 ;  /* 0x0000000000027941 */ /* 0x000fea0003800200 */
.L_x_35738:
        /* <DEDUP_REMOVED lines=43> */
.L_x_35736:
[----:B------:R-:W-:Y:S05]  /*3aa0*/  BSYNC.RECONVERGENT B1 ;  /* 0x0000000000017941 */ /* 0x000fea0003800200 */
.L_x_35735:
        /* <DEDUP_REMOVED lines=27> */
.L_x_35742:
        /* <DEDUP_REMOVED lines=13> */
.L_x_35744:
[----:B------:R-:W-:Y:S05]  /*3d30*/  BSYNC.RECONVERGENT B2 ;  /* 0x0000000000027941 */ /* 0x000fea0003800200 */
.L_x_35743:
        /* <DEDUP_REMOVED lines=43> */
.L_x_35741:
[----:B------:R-:W-:Y:S05]  /*3ff0*/  BSYNC.RECONVERGENT B1 ;  /* 0x0000000000017941 */ /* 0x000fea0003800200 */
.L_x_35740:
        /* <DEDUP_REMOVED lines=10> */
[----:B------:R-:W-:-:S03]  /*40a0*/  IMAD.MOV.U32 R18, RZ, RZ, 0x2 ;  /* 0x00000002ff127424 */ /* 0x000fc600078e00ff */
        /* <DEDUP_REMOVED lines=14> */
.L_x_35747:
        /* <DEDUP_REMOVED lines=13> */
.L_x_35749:
[----:B------:R-:W-:Y:S05]  /*4260*/  BSYNC.RECONVERGENT B2 ;  /* 0x0000000000027941 */ /* 0x000fea0003800200 */
.L_x_35748:
        /* <DEDUP_REMOVED lines=43> */
.L_x_35746:
[----:B------:R-:W-:Y:S05]  /*4520*/  BSYNC.RECONVERGENT B1 ;  /* 0x0000000000017941 */ /* 0x000fea0003800200 */
.L_x_35745:
        /* <DEDUP_REMOVED lines=23> */
.L_x_35752:
        /* <DEDUP_REMOVED lines=13> */
.L_x_35754:
[----:B------:R-:W-:Y:S05]  /*4770*/  BSYNC.RECONVERGENT B2 ;  /* 0x0000000000027941 */ /* 0x000fea0003800200 */
.L_x_35753:
        /* <DEDUP_REMOVED lines=43> */
.L_x_35751:
[----:B------:R-:W-:Y:S05]  /*4a30*/  BSYNC.RECONVERGENT B1 ;  /* 0x0000000000017941 */ /* 0x000fea0003800200 */
.L_x_35750:
        /* <DEDUP_REMOVED lines=23> */
.L_x_35757:
        /* <DEDUP_REMOVED lines=13> */
.L_x_35759:
[----:B------:R-:W-:Y:S05]  /*4c80*/  BSYNC.RECONVERGENT B2 ;  /* 0x0000000000027941 */ /* 0x000fea0003800200 */
.L_x_35758:
        /* <DEDUP_REMOVED lines=43> */
.L_x_35756:
[----:B------:R-:W-:Y:S05]  /*4f40*/  BSYNC.RECONVERGENT B1 ;  /* 0x0000000000017941 */ /* 0x000fea0003800200 */
.L_x_35755:
        /* <DEDUP_REMOVED lines=23> */
.L_x_35762:
        /* <DEDUP_REMOVED lines=13> */
.L_x_35764:
[----:B------:R-:W-:Y:S05]  /*5190*/  BSYNC.RECONVERGENT B2 ;  /* 0x0000000000027941 */ /* 0x000fea0003800200 */
.L_x_35763:
        /* <DEDUP_REMOVED lines=43> */
.L_x_35761:
[----:B------:R-:W-:Y:S05]  /*5450*/  BSYNC.RECONVERGENT B1 ;  /* 0x0000000000017941 */ /* 0x000fea0003800200 */
.L_x_35760:
        /* <DEDUP_REMOVED lines=23> */
.L_x_35767:
        /* <DEDUP_REMOVED lines=13> */
.L_x_35769:
[----:B------:R-:W-:Y:S05]  /*56a0*/  BSYNC.RECONVERGENT B2 ;  /* 0x0000000000027941 */ /* 0x000fea0003800200 */
.L_x_35768:
        /* <DEDUP_REMOVED lines=43> */
.L_x_35766:
[----:B------:R-:W-:Y:S05]  /*5960*/  BSYNC.RECONVERGENT B1 ;  /* 0x0000000000017941 */ /* 0x000fea0003800200 */
.L_x_35765:
        /* <DEDUP_REMOVED lines=23> */
.L_x_35772:
        /* <DEDUP_REMOVED lines=15> */
.L_x_35774:
[----:B------:R-:W-:Y:S05]  /*5bd0*/  BSYNC.RECONVERGENT B2 ;  /* 0x0000000000027941 */ /* 0x000fea0003800200 */
.L_x_35773:
        /* <DEDUP_REMOVED lines=43> */
.L_x_35771:
[----:B------:R-:W-:Y:S05]  /*5e90*/  BSYNC.RECONVERGENT B1 ;  /* 0x0000000000017941 */ /* 0x000fea0003800200 */
.L_x_35770:
        /* <DEDUP_REMOVED lines=10> */
.L_x_35734:
[----:B------:R-:W0:Y:S01]  /*5f40*/  LDC.64 R154, c[0x0][0x3a8] ;  /* 0x0000ea00ff9a7b82 */ /* 0x000e220000000a00 */
[----:B------:R-:W-:Y:S01]  /*5f50*/  SEL R14, RZ, 0x10000, !P5 ;  /* 0x00010000ff0e7807 */ /* 0x000fe20006800000 */
[----:B------:R-:W-:Y:S01]  /*5f60*/  VIADD R140, R142, 0x20 ;  /* 0x000000208e8c7836 */ /* 0x000fe20000000000 */
[----:B------:R-:W-:Y:S02]  /*5f70*/  LOP3.LUT P5, RZ, R9, 0x2, RZ, 0xc0, !PT ;  /* 0x0000000209ff7812 */ /* 0x000fe400078ac0ff */
[----:B------:R-:W-:Y:S02]  /*5f80*/  SEL R15, RZ, 0x1000000, !P6 ;  /* 0x01000000ff0f7807 */ /* 0x000fe40007000000 */
[----:B------:R-:W-:Y:S01]  /*5f90*/  SEL R25, RZ, 0x100, !P4 ;  /* 0x00000100ff197807 */ /* 0x000fe20006000000 */
[----:B------:R-:W1:Y:S01]  /*5fa0*/  LDC.64 R152, c[0x0][0x3b0] ;  /* 0x0000ec00ff987b82 */ /* 0x000e620000000a00 */
[----:B------:R-:W-:Y:S02]  /*5fb0*/  SEL R13, RZ, 0x1000000, !P2 ;  /* 0x01000000ff0d7807 */ /* 0x000fe40005000000 */
[----:B------:R-:W-:-:S02]  /*5fc0*/  SEL R12, RZ, 0x10000, !P1 ;  /* 0x00010000ff0c7807 */ /* 0x000fc40004800000 */
[----:B------:R-:W-:Y:S02]  /*5fd0*/  SEL R11, RZ, 0x100, !P5 ;  /* 0x00000100ff0b7807 */ /* 0x000fe40006800000 */
[----:B------:R-:W-:Y:S01]  /*5fe0*/  LOP3.LUT P6, RZ, R9, 0x4, RZ, 0xc0, !PT ;  /* 0x0000000409ff7812 */ /* 0x000fe200078cc0ff */
[----:B------:R-:W2:Y:S01]  /*5ff0*/  @P0 LDC.64 R22, c[0x0][0x3a0] ;  /* 0x0000e800ff160b82 */ /* 0x000ea20000000a00 */
[----:B------:R-:W-:Y:S02]  /*6000*/  LOP3.LUT R25, R25, R15, R14, 0xfe, !PT ;  /* 0x0000000f19197212 */ /* 0x000fe400078efe0e */
[----:B------:R-:W-:Y:S02]  /*6010*/  LOP3.LUT R11, R11, R13, R12, 0xfe, !PT ;  /* 0x0000000d0b0b7212 */ /* 0x000fe400078efe0c */
[----:B------:R-:W-:Y:S02]  /*6020*/  SEL R24, RZ, 0x1, !P3 ;  /* 0x00000001ff187807 */ /* 0x000fe40005800000 */
[----:B------:R-:W-:Y:S01]  /*6030*/  SEL R12, RZ, 0x1, !P6 ;  /* 0x00000001ff0c7807 */ /* 0x000fe20007000000 */
[----:B0-----:R-:W-:Y:S01]  /*6040*/  IMAD.WIDE.U32 R18, R142, 0x20, R154 ;  /* 0x000000208e127825 */ /* 0x001fe200078e009a */
[----:B------:R-:W-:-:S02]  /*6050*/  LOP3.LUT R25, R25, R24, RZ, 0xfc, !PT ;  /* 0x0000001819197212 */ /* 0x000fc400078efcff */
[----:B------:R-:W-:Y:S01]  /*6060*/  LOP3.LUT R24, R11, R12, RZ, 0xfc, !PT ;  /* 0x0000000c0b187212 */ /* 0x000fe200078efcff */
[----:B------:R-:W-:Y:S01]  /*6070*/  IMAD.WIDE.U32 R12, R140, 0x10, R136 ;  /* 0x000000108c0c7825 */ /* 0x000fe200078e0088 */
        /* <DEDUP_REMOVED lines=25> */
.L_x_35778:
        /* <DEDUP_REMOVED lines=13> */
.L_x_35780:
[----:B------:R-:W-:Y:S05]  /*62e0*/  BSYNC.RECONVERGENT B2 ;  /* 0x0000000000027941 */ /* 0x000fea0003800200 */
.L_x_35779:
        /* <DEDUP_REMOVED lines=43> */
.L_x_35777:
[----:B------:R-:W-:Y:S05]  /*65a0*/  BSYNC.RECONVERGENT B1 ;  /* 0x0000000000017941 */ /* 0x000fea0003800200 */
.L_x_35776:
        /* <DEDUP_REMOVED lines=25> */
.L_x_35783:
        /* <DEDUP_REMOVED lines=13> */
.L_x_35785:
[----:B------:R-:W-:Y:S05]  /*6810*/  BSYNC.RECONVERGENT B2 ;  /* 0x0000000000027941 */ /* 0x000fea0003800200 */
.L_x_35784:
        /* <DEDUP_REMOVED lines=43> */
.L_x_35782:
[----:B------:R-:W-:Y:S05]  /*6ad0*/  BSYNC.RECONVERGENT B1 ;  /* 0x0000000000017941 */ /* 0x000fea0003800200 */
.L_x_35781:
        /* <DEDUP_REMOVED lines=25> */
.L_x_35788:
        /* <DEDUP_REMOVED lines=13> */
.L_x_35790:
[----:B------:R-:W-:Y:S05]  /*6d40*/  BSYNC.RECONVERGENT B2 ;  /* 0x0000000000027941 */ /* 0x000fea0003800200 */
.L_x_35789:
        /* <DEDUP_REMOVED lines=43> */
.L_x_35787:
[----:B------:R-:W-:Y:S05]  /*7000*/  BSYNC.RECONVERGENT B1 ;  /* 0x0000000000017941 */ /* 0x000fea0003800200 */
.L_x_35786:
        /* <DEDUP_REMOVED lines=23> */
.L_x_35793:
        /* <DEDUP_REMOVED lines=13> */
.L_x_35795:
[----:B------:R-:W-:Y:S05]  /*7250*/  BSYNC.RECONVERGENT B2 ;  /* 0x0000000000027941 */ /* 0x000fea0003800200 */
.L_x_35794:
        /* <DEDUP_REMOVED lines=43> */
.L_x_35792:
[----:B------:R-:W-:Y:S05]  /*7510*/  BSYNC.RECONVERGENT B1 ;  /* 0x0000000000017941 */ /* 0x000fea0003800200 */
.L_x_35791:
        /* <DEDUP_REMOVED lines=23> */
.L_x_35798:
        /* <DEDUP_REMOVED lines=13> */
.L_x_35800:
[----:B------:R-:W-:Y:S05]  /*7760*/  BSYNC.RECONVERGENT B2 ;  /* 0x0000000000027941 */ /* 0x000fea0003800200 */
.L_x_35799:
        /* <DEDUP_REMOVED lines=43> */
.L_x_35797:
[----:B------:R-:W-:Y:S05]  /*7a20*/  BSYNC.RECONVERGENT B1 ;  /* 0x0000000000017941 */ /* 0x000fea0003800200 */
.L_x_35796:
        /* <DEDUP_REMOVED lines=23> */
.L_x_35803:
        /* <DEDUP_REMOVED lines=13> */
.L_x_35805:
[----:B------:R-:W-:Y:S05]  /*7c70*/  BSYNC.RECONVERGENT B2 ;  /* 0x0000000000027941 */ /* 0x000fea0003800200 */
.L_x_35804:
        /* <DEDUP_REMOVED lines=43> */
.L_x_35802:
[----:B------:R-:W-:Y:S05]  /*7f30*/  BSYNC.RECONVERGENT B1 ;  /* 0x0000000000017941 */ /* 0x000fea0003800200 */
.L_x_35801:
        /* <DEDUP_REMOVED lines=23> */
.L_x_35808:
        /* <DEDUP_REMOVED lines=13> */
.L_x_35810:
[----:B------:R-:W-:Y:S05]  /*8180*/  BSYNC.RECONVERGENT B2 ;  /* 0x0000000000027941 */ /* 0x000fea0003800200 */
.L_x_35809:
        /* <DEDUP_REMOVED lines=43> */
.L_x_35807:
[----:B------:R-:W-:Y:S05]  /*8440*/  BSYNC.RECONVERGENT B1 ;  /* 0x0000000000017941 */ /* 0x000fea0003800200 */
.L_x_35806:
        /* <DEDUP_REMOVED lines=23> */
.L_x_35813:
        /* <DEDUP_REMOVED lines=15> */
.L_x_35815:
[----:B------:R-:W-:Y:S05]  /*86b0*/  BSYNC.RECONVERGENT B2 ;  /* 0x0000000000027941 */ /* 0x000fea0003800200 */
.L_x_35814:
        /* <DEDUP_REMOVED lines=43> */
.L_x_35812:
[----:B------:R-:W-:Y:S05]  /*8970*/  BSYNC.RECONVERGENT B1 ;  /* 0x0000000000017941 */ /* 0x000fea0003800200 */
.L_x_35811:
        /* <DEDUP_REMOVED lines=11> */
.L_x_35775:
        /* <DEDUP_REMOVED lines=16> */
.L_x_35819:
        /* <DEDUP_REMOVED lines=13> */
.L_x_35821:
[----:B------:R-:W-:Y:S05]  /*8c00*/  BSYNC.RECONVERGENT B2 ;  /* 0x0000000000027941 */ /* 0x000fea0003800200 */
.L_x_35820:
        /* <DEDUP_REMOVED lines=43> */
.L_x_35818:
[----:B------:R-:W-:Y:S05]  /*8ec0*/  BSYNC.RECONVERGENT B1 ;  /* 0x0000000000017941 */ /* 0x000fea0003800200 */
.L_x_35817:
        /* <DEDUP_REMOVED lines=10> */
[----:B------:R-:W-:Y:S02]  /*8f70*/  FSEL R44, R11, RZ, !P1 ;  /* 0x000000ff0b2c7208 */ /* 0x000fe40004800000 */
[----:B------:R-:W-:Y:S02]  /*8f80*/  PLOP3.LUT P1, PT, P1, PT, PT, 0x8, 0x80 ;  /* 0x000000000080781c */ /* 0x000fe40000f2e170 */
[----:B------:R-:W-:Y:S01]  /*8f90*/  MOV R11, R8 ;  /* 0x00000008000b7202 */ /* 0x000fe20000000f00 */
[----:B------:R-:W-:Y:S01]  /*8fa0*/  FMUL.FTZ R44, R17, R44 ;  /* 0x0000002c112c7220 */ /* 0x000fe20000410000 */
[----:B------:R-:W-:-:S09]  /*8fb0*/  IMAD.MOV.U32 R17, RZ, RZ, 0x2 ;  /* 0x00000002ff117424 */ /* 0x000fd200078e00ff */
        /* <DEDUP_REMOVED lines=10> */
.L_x_35824:
        /* <DEDUP_REMOVED lines=13> */
.L_x_35826:
[----:B------:R-:W-:Y:S05]  /*9130*/  BSYNC.RECONVERGENT B2 ;  /* 0x0000000000027941 */ /* 0x000fea0003800200 */
.L_x_35825:
        /* <DEDUP_REMOVED lines=43> */
.L_x_35823:
[----:B------:R-:W-:Y:S05]  /*93f0*/  BSYNC.RECONVERGENT B1 ;  /* 0x0000000000017941 */ /* 0x000fea0003800200 */
.L_x_35822:
        /* <DEDUP_REMOVED lines=25> */
.L_x_35829:
        /* <DEDUP_REMOVED lines=13> */
.L_x_35831:
[----:B------:R-:W-:Y:S05]  /*9660*/  BSYNC.RECONVERGENT B2 ;  /* 0x0000000000027941 */ /* 0x000fea0003800200 */
.L_x_35830:
        /* <DEDUP_REMOVED lines=43> */
.L_x_35828:
[----:B------:R-:W-:Y:S05]  /*9920*/  BSYNC.RECONVERGENT B1 ;  /* 0x0000000000017941 */ /* 0x000fea0003800200 */
.L_x_35827:
        /* <DEDUP_REMOVED lines=23> */
.L_x_35834:
        /* <DEDUP_REMOVED lines=13> */
.L_x_35836:
[----:B------:R-:W-:Y:S05]  /*9b70*/  BSYNC.RECONVERGENT B2 ;  /* 0x0000000000027941 */ /* 0x000fea0003800200 */
.L_x_35835:
        /* <DEDUP_REMOVED lines=43> */
.L_x_35833:
[----:B------:R-:W-:Y:S05]  /*9e30*/  BSYNC.RECONVERGENT B1 ;  /* 0x0000000000017941 */ /* 0x000fea0003800200 */
.L_x_35832:
        /* <DEDUP_REMOVED lines=23> */
.L_x_35839:
        /* <DEDUP_REMOVED lines=13> */
.L_x_35841:
[----:B------:R-:W-:Y:S05]  /*a080*/  BSYNC.RECONVERGENT B2 ;  /* 0x0000000000027941 */ /* 0x000fea0003800200 */
.L_x_35840:
        /* <DEDUP_REMOVED lines=43> */
.L_x_35838:
[----:B------:R-:W-:Y:S05]  /*a340*/  BSYNC.RECONVERGENT B1 ;  /* 0x0000000000017941 */ /* 0x000fea0003800200 */
.L_x_35837:
        /* <DEDUP_REMOVED lines=23> */
.L_x_35844:
        /* <DEDUP_REMOVED lines=13> */
.L_x_35846:
[----:B------:R-:W-:Y:S05]  /*a590*/  BSYNC.RECONVERGENT B2 ;  /* 0x0000000000027941 */ /* 0x000fea0003800200 */
.L_x_35845:
        /* <DEDUP_REMOVED lines=43> */
.L_x_35843:
[----:B------:R-:W-:Y:S05]  /*a850*/  BSYNC.RECONVERGENT B1 ;  /* 0x0000000000017941 */ /* 0x000fea0003800200 */
.L_x_35842:
        /* <DEDUP_REMOVED lines=23> */
.L_x_35849:
        /* <DEDUP_REMOVED lines=13> */
.L_x_35851:
[----:B------:R-:W-:Y:S05]  /*aaa0*/  BSYNC.RECONVERGENT B2 ;  /* 0x0000000000027941 */ /* 0x000fea0003800200 */
.L_x_35850:
        /* <DEDUP_REMOVED lines=43> */
.L_x_35848:
[----:B------:R-:W-:Y:S05]  /*ad60*/  BSYNC.RECONVERGENT B1 ;  /* 0x0000000000017941 */ /* 0x000fea0003800200 */
.L_x_35847:
        /* <DEDUP_REMOVED lines=23> */
.L_x_35854:
        /* <DEDUP_REMOVED lines=15> */
.L_x_35856:
[----:B------:R-:W-:Y:S05]  /*afd0*/  BSYNC.RECONVERGENT B2 ;  /* 0x0000000000027941 */ /* 0x000fea0003800200 */
.L_x_35855:
        /* <DEDUP_REMOVED lines=43> */
.L_x_35853:
[----:B------:R-:W-:Y:S05]  /*b290*/  BSYNC.RECONVERGENT B1 ;  /* 0x0000000000017941 */ /* 0x000fea0003800200 */
.L_x_35852:
        /* <DEDUP_REMOVED lines=10> */
.L_x_35816:
        /* <DEDUP_REMOVED lines=43> */
.L_x_35860:
        /* <DEDUP_REMOVED lines=13> */
.L_x_35862:
[----:B------:R-:W-:Y:S05]  /*b6c0*/  BSYNC.RECONVERGENT B2 ;  /* 0x0000000000027941 */ /* 0x000fea0003800200 */
.L_x_35861:
        /* <DEDUP_REMOVED lines=39> */
[----:B------:R-:W-:Y:S02]  /*b940*/  HFMA2 R20, -RZ, RZ, 0, 0 ;  /* 0x00000000ff147431 */ /* 0x000fe400000001ff */
[----:B------:R-:W-:Y:S01]  /*b950*/  IMAD.MOV.U32 R8, RZ, RZ, R24 ;  /* 0x000000ffff087224 */ /* 0x000fe200078e0018 */
[----:B------:R-:W-:Y:S02]  /*b960*/  LOP3.LUT R5, R16, UR32, R23, 0x96, !PT ;  /* 0x0000002010057c12 */ /* 0x000fe4000f8e9617 */
[----:B------:R-:W-:-:S07]  /*b970*/  MOV R16, R22 ;  /* 0x0000001600107202 */ /* 0x000fce0000000f00 */
.L_x_35859:
[----:B------:R-:W-:Y:S05]  /*b980*/  BSYNC.RECONVERGENT B1 ;  /* 0x0000000000017941 */ /* 0x000fea0003800200 */
.L_x_35858:
        /* <DEDUP_REMOVED lines=25> */
.L_x_35865:
        /* <DEDUP_REMOVED lines=13> */
.L_x_35867:
[----:B------:R-:W-:Y:S05]  /*bbf0*/  BSYNC.RECONVERGENT B2 ;  /* 0x0000000000027941 */ /* 0x000fea0003800200 */
.L_x_35866:
        /* <DEDUP_REMOVED lines=43> */
.L_x_35864:
[----:B------:R-:W-:Y:S05]  /*beb0*/  BSYNC.RECONVERGENT B1 ;  /* 0x0000000000017941 */ /* 0x000fea0003800200 */
.L_x_35863:
        /* <DEDUP_REMOVED lines=25> */
.L_x_35870:
        /* <DEDUP_REMOVED lines=13> */
.L_x_35872:
[----:B------:R-:W-:Y:S05]  /*c120*/  BSYNC.RECONVERGENT B2 ;  /* 0x0000000000027941 */ /* 0x000fea0003800200 */
.L_x_35871:
        /* <DEDUP_REMOVED lines=43> */
.L_x_35869:
[----:B------:R-:W-:Y:S05]  /*c3e0*/  BSYNC.RECONVERGENT B1 ;  /* 0x0000000000017941 */ /* 0x000fea0003800200 */
.L_x_35868:
        /* <DEDUP_REMOVED lines=23> */
.L_x_35875:
        /* <DEDUP_REMOVED lines=13> */
.L_x_35877:
[----:B------:R-:W-:Y:S05]  /*c630*/  BSYNC.RECONVERGENT B2 ;  /* 0x0000000000027941 */ /* 0x000fea0003800200 */
.L_x_35876:
        /* <DEDUP_REMOVED lines=43> */
.L_x_35874:
[----:B------:R-:W-:Y:S05]  /*c8f0*/  BSYNC.RECONVERGENT B1 ;  /* 0x0000000000017941 */ /* 0x000fea0003800200 */
.L_x_35873:
        /* <DEDUP_REMOVED lines=23> */
.L_x_35880:
        /* <DEDUP_REMOVED lines=13> */
.L_x_35882:
[----:B------:R-:W-:Y:S05]  /*cb40*/  BSYNC.RECONVERGENT B2 ;  /* 0x0000000000027941 */ /* 0x000fea0003800200 */
.L_x_35881:
        /* <DEDUP_REMOVED lines=43> */
.L_x_35879:
[----:B------:R-:W-:Y:S05]  /*ce00*/  BSYNC.RECONVERGENT B1 ;  /* 0x0000000000017941 */ /* 0x000fea0003800200 */
.L_x_35878:
        /* <DEDUP_REMOVED lines=23> */
.L_x_35885:
        /* <DEDUP_REMOVED lines=13> */
.L_x_35887:
[----:B------:R-:W-:Y:S05]  /*d050*/  BSYNC.RECONVERGENT B2 ;  /* 0x0000000000027941 */ /* 0x000fea0003800200 */
.L_x_35886:
        /* <DEDUP_REMOVED lines=43> */
.L_x_35884:
[----:B------:R-:W-:Y:S05]  /*d310*/  BSYNC.RECONVERGENT B1 ;  /* 0x0000000000017941 */ /* 0x000fea0003800200 */
.L_x_35883:
        /* <DEDUP_REMOVED lines=23> */
.L_x_35890:
        /* <DEDUP_REMOVED lines=13> */
.L_x_35892:
[----:B------:R-:W-:Y:S05]  /*d560*/  BSYNC.RECONVERGENT B2 ;  /* 0x0000000000027941 */ /* 0x000fea0003800200 */
.L_x_35891:
        /* <DEDUP_REMOVED lines=43> */
.L_x_35889:
[----:B------:R-:W-:Y:S05]  /*d820*/  BSYNC.RECONVERGENT B1 ;  /* 0x0000000000017941 */ /* 0x000fea0003800200 */
.L_x_35888:
        /* <DEDUP_REMOVED lines=23> */
.L_x_35895:
        /* <DEDUP_REMOVED lines=15> */
.L_x_35897:
[----:B------:R-:W-:Y:S05]  /*da90*/  BSYNC.RECONVERGENT B2 ;  /* 0x0000000000027941 */ /* 0x000fea0003800200 */
.L_x_35896:
        /* <DEDUP_REMOVED lines=43> */
.L_x_35894:
[----:B------:R-:W-:Y:S05]  /*dd50*/  BSYNC.RECONVERGENT B1 ;  /* 0x0000000000017941 */ /* 0x000fea0003800200 */
.L_x_35893:
        /* <DEDUP_REMOVED lines=11> */
.L_x_35857:
        /* <DEDUP_REMOVED lines=16> */
.L_x_35901:
        /* <DEDUP_REMOVED lines=13> */
.L_x_35903:
[----:B------:R-:W-:Y:S05]  /*dfe0*/  BSYNC.RECONVERGENT B2 ;  /* 0x0000000000027941 */ /* 0x000fea0003800200 */
.L_x_35902:
        /* <DEDUP_REMOVED lines=43> */
.L_x_35900:
[----:B------:R-:W-:Y:S05]  /*e2a0*/  BSYNC.RECONVERGENT B1 ;  /* 0x0000000000017941 */ /* 0x000fea0003800200 */
.L_x_35899:
        /* <DEDUP_REMOVED lines=25> */
.L_x_35906:
        /* <DEDUP_REMOVED lines=13> */
.L_x_35908:
[----:B------:R-:W-:Y:S05]  /*e510*/  BSYNC.RECONVERGENT B2 ;  /* 0x0000000000027941 */ /* 0x000fea0003800200 */
.L_x_35907:
        /* <DEDUP_REMOVED lines=43> */
.L_x_35905:
[----:B------:R-:W-:Y:S05]  /*e7d0*/  BSYNC.RECONVERGENT B1 ;  /* 0x0000000000017941 */ /* 0x000fea0003800200 */
.L_x_35904:
        /* <DEDUP_REMOVED lines=25> */
.L_x_35911:
        /* <DEDUP_REMOVED lines=13> */
.L_x_35913:
[----:B------:R-:W-:Y:S05]  /*ea40*/  BSYNC.RECONVERGENT B2 ;  /* 0x0000000000027941 */ /* 0x000fea0003800200 */
.L_x_35912:
        /* <DEDUP_REMOVED lines=43> */
.L_x_35910:
[----:B------:R-:W-:Y:S05]  /*ed00*/  BSYNC.RECONVERGENT B1 ;  /* 0x0000000000017941 */ /* 0x000fea0003800200 */
.L_x_35909:
        /* <DEDUP_REMOVED lines=23> */
.L_x_35916:
        /* <DEDUP_REMOVED lines=13> */
.L_x_35918:
[----:B------:R-:W-:Y:S05]  /*ef50*/  BSYNC.RECONVERGENT B2 ;  /* 0x0000000000027941 */ /* 0x000fea0003800200 */
.L_x_35917:
        /* <DEDUP_REMOVED lines=43> */
.L_x_35915:
[----:B------:R-:W-:Y:S05]  /*f210*/  BSYNC.RECONVERGENT B1 ;  /* 0x0000000000017941 */ /* 0x000fea0003800200 */
.L_x_35914:
        /* <DEDUP_REMOVED lines=23> */
.L_x_35921:
        /* <DEDUP_REMOVED lines=13> */
.L_x_35923:
[----:B------:R-:W-:Y:S05]  /*f460*/  BSYNC.RECONVERGENT B2 ;  /* 0x0000000000027941 */ /* 0x000fea0003800200 */
.L_x_35922:
        /* <DEDUP_REMOVED lines=43> */
.L_x_35920:
[----:B------:R-:W-:Y:S05]  /*f720*/  BSYNC.RECONVERGENT B1 ;  /* 0x0000000000017941 */ /* 0x000fea0003800200 */
.L_x_35919:
        /* <DEDUP_REMOVED lines=23> */
.L_x_35926:
        /* <DEDUP_REMOVED lines=13> */
.L_x_35928:
[----:B------:R-:W-:Y:S05]  /*f970*/  BSYNC.RECONVERGENT B2 ;  /* 0x0000000000027941 */ /* 0x000fea0003800200 */
.L_x_35927:
        /* <DEDUP_REMOVED lines=43> */
.L_x_35925:
[----:B------:R-:W-:Y:S05]  /*fc30*/  BSYNC.RECONVERGENT B1 ;  /* 0x0000000000017941 */ /* 0x000fea0003800200 */
.L_x_35924:
        /* <DEDUP_REMOVED lines=23> */
.L_x_35931:
        /* <DEDUP_REMOVED lines=13> */
.L_x_35933:
[----:B------:R-:W-:Y:S05]  /*fe80*/  BSYNC.RECONVERGENT B2 ;  /* 0x0000000000027941 */ /* 0x000fea0003800200 */
.L_x_35932:
        /* <DEDUP_REMOVED lines=43> */
.L_x_35930:
[----:B------:R-:W-:Y:S05]  /*10140*/  BSYNC.RECONVERGENT B1 ;  /* 0x0000000000017941 */ /* 0x000fea0003800200 */
.L_x_35929:
        /* <DEDUP_REMOVED lines=23> */
.L_x_35936:
        /* <DEDUP_REMOVED lines=15> */
.L_x_35938:
[----:B------:R-:W-:Y:S05]  /*103b0*/  BSYNC.RECONVERGENT B2 ;  /* 0x0000000000027941 */ /* 0x000fea0003800200 */
.L_x_35937:
        /* <DEDUP_REMOVED lines=43> */
.L_x_35935:
[----:B------:R-:W-:Y:S05]  /*10670*/  BSYNC.RECONVERGENT B1 ;  /* 0x0000000000017941 */ /* 0x000fea0003800200 */
.L_x_35934:
        /* <DEDUP_REMOVED lines=10> */
.L_x_35898:
[----:B------:R-:W0:Y:S01]  /*10720*/  @P0 LDC.64 R12, c[0x0][0x3a0] ;  /* 0x0000e800ff0c0b82 */ /* 0x000e220000000a00 */
[----:B------:R-:W-:Y:S01]  /*10730*/  SEL R18, RZ, 0x10000, !P5 ;  /* 0x00010000ff127807 */ /* 0x000fe20006800000 */
[----:B------:R-:W-:Y:S01]  /*10740*/  VIADD R141, R142, 0x60 ;  /* 0x000000608e8d7836 */ /* 0x000fe20000000000 */
[----:B------:R-:W-:Y:S01]  /*10750*/  LOP3.LUT P5, RZ, R9, 0x2, RZ, 0xc0, !PT ;  /* 0x0000000209ff7812 */ /* 0x000fe200078ac0ff */
[----:B------:R-:W-:Y:S01]  /*10760*/  IMAD.WIDE.U32 R22, R11, 0x8, R152 ;  /* 0x000000080b167825 */ /* 0x000fe200078e0098 */
[----:B------:R-:W-:Y:S02]  /*10770*/  SEL R20, RZ, 0x1000000, !P6 ;  /* 0x01000000ff147807 */ /* 0x000fe40007000000 */
[----:B------:R-:W-:Y:S02]  /*10780*/  SEL R19, RZ, 0x100, !P4 ;  /* 0x00000100ff137807 */ /* 0x000fe40006000000 */
[----:B------:R-:W-:Y:S02]  /*10790*/  SEL R17, RZ, 0x1000000, !P2 ;  /* 0x01000000ff117807 */ /* 0x000fe40005000000 */
[----:B------:R-:W-:-:S02]  /*107a0*/  SEL R15, RZ, 0x10000, !P1 ;  /* 0x00010000ff0f7807 */ /* 0x000fc40004800000 */
[----:B------:R-:W-:Y:S02]  /*107b0*/  SEL R14, RZ, 0x100, !P5 ;  /* 0x00000100ff0e7807 */ /* 0x000fe40006800000 */
[----:B------:R-:W-:Y:S02]  /*107c0*/  LOP3.LUT P6, RZ, R9, 0x4, RZ, 0xc0, !PT ;  /* 0x0000000409ff7812 */ /* 0x000fe400078cc0ff */
[----:B------:R-:W-:Y:S01]  /*107d0*/  LOP3.LUT R19, R19, R20, R18, 0xfe, !PT ;  /* 0x0000001413137212 */ /* 0x000fe200078efe12 */
[----:B------:R-:W-:Y:S01]  /*107e0*/  IMAD.WIDE.U32 R20, R11, 0x20, R154 ;  /* 0x000000200b147825 */ /* 0x000fe200078e009a */
[----:B------:R-:W-:Y:S02]  /*107f0*/  LOP3.LUT R14, R14, R17, R15, 0xfe, !PT ;  /* 0x000000110e0e7212 */ /* 0x000fe400078efe0f */
[----:B------:R-:W-:Y:S02]  /*10800*/  SEL R18, RZ, 0x1, !P3 ;  /* 0x00000001ff127807 */ /* 0x000fe40005800000 */
[----:B------:R-:W-:Y:S01]  /*10810*/  SEL R15, RZ, 0x1, !P6 ;  /* 0x00000001ff0f7807 */ /* 0x000fe20007000000 */
[----:B0-----:R-:W-:Y:S01]  /*10820*/  @P0 IMAD.WIDE.U32 R24, R141, 0x20, R12 ;  /* 0x000000208d180825 */ /* 0x001fe200078e000c */
[----:B------:R-:W-:Y:S01]  /*10830*/  LOP3.LUT R19, R19, R18, RZ, 0xfc, !PT ;  /* 0x0000001213137212 */ /* 0x000fe200078efcff */
[----:B------:R0:W-:Y:S01]  /*10840*/  STG.E.128 desc[UR8][R20.64], R36 ;  /* 0x0000002414007986 */ /* 0x0001e2000c101d08 */
[----:B------:R-:W-:Y:S01]  /*10850*/  LOP3.LUT R18, R14, R15, RZ, 0xfc, !PT ;  /* 0x0000000f0e127212 */ /* 0x000fe200078efcff */
[----:B------:R-:W-:-:S02]  /*10860*/  IMAD.WIDE.U32 R12, R141, 0x10, R136 ;  /* 0x000000108d0c7825 */ /* 0x000fc400078e0088 */
        /* <DEDUP_REMOVED lines=22> */
.L_x_35942:
        /* <DEDUP_REMOVED lines=13> */
.L_x_35944:
[----:B------:R-:W-:Y:S05]  /*10aa0*/  BSYNC.RECONVERGENT B2 ;  /* 0x0000000000027941 */ /* 0x000fea0003800200 */
.L_x_35943:
        /* <DEDUP_REMOVED lines=42> */
.L_x_35941:
[----:B------:R-:W-:Y:S05]  /*10d50*/  BSYNC.RECONVERGENT B1 ;  /* 0x0000000000017941 */ /* 0x000fea0003800200 */
.L_x_35940:
        /* <DEDUP_REMOVED lines=25> */
.L_x_35947:
        /* <DEDUP_REMOVED lines=13> */
.L_x_35949:
[----:B------:R-:W-:Y:S05]  /*10fc0*/  BSYNC.RECONVERGENT B2 ;  /* 0x0000000000027941 */ /* 0x000fea0003800200 */
.L_x_35948:
        /* <DEDUP_REMOVED lines=43> */
.L_x_35946:
[----:B------:R-:W-:Y:S05]  /*11280*/  BSYNC.RECONVERGENT B1 ;  /* 0x0000000000017941 */ /* 0x000fea0003800200 */
.L_x_35945:
        /* <DEDUP_REMOVED lines=25> */
.L_x_35952:
        /* <DEDUP_REMOVED lines=13> */
.L_x_35954:
[----:B------:R-:W-:Y:S05]  /*114f0*/  BSYNC.RECONVERGENT B2 ;  /* 0x0000000000027941 */ /* 0x000fea0003800200 */
.L_x_35953:
        /* <DEDUP_REMOVED lines=43> */
.L_x_35951:
[----:B------:R-:W-:Y:S05]  /*117b0*/  BSYNC.RECONVERGENT B1 ;  /* 0x0000000000017941 */ /* 0x000fea0003800200 */
.L_x_35950:
        /* <DEDUP_REMOVED lines=23> */
.L_x_35957:
        /* <DEDUP_REMOVED lines=13> */
.L_x_35959:
[----:B------:R-:W-:Y:S05]  /*11a00*/  BSYNC.RECONVERGENT B2 ;  /* 0x0000000000027941 */ /* 0x000fea0003800200 */
.L_x_35958:
        /* <DEDUP_REMOVED lines=43> */
.L_x_35956:
[----:B------:R-:W-:Y:S05]  /*11cc0*/  BSYNC.RECONVERGENT B1 ;  /* 0x0000000000017941 */ /* 0x000fea0003800200 */
.L_x_35955:
        /* <DEDUP_REMOVED lines=23> */
.L_x_35962:
        /* <DEDUP_REMOVED lines=13> */
.L_x_35964:
[----:B------:R-:W-:Y:S05]  /*11f10*/  BSYNC.RECONVERGENT B2 ;  /* 0x0000000000027941 */ /* 0x000fea0003800200 */
.L_x_35963:
        /* <DEDUP_REMOVED lines=43> */
.L_x_35961:
[----:B------:R-:W-:Y:S05]  /*121d0*/  BSYNC.RECONVERGENT B1 ;  /* 0x0000000000017941 */ /* 0x000fea0003800200 */
.L_x_35960:
        /* <DEDUP_REMOVED lines=23> */
.L_x_35967:
        /* <DEDUP_REMOVED lines=13> */
.L_x_35969:
[----:B------:R-:W-:Y:S05]  /*12420*/  BSYNC.RECONVERGENT B2 ;  /* 0x0000000000027941 */ /* 0x000fea0003800200 */
.L_x_35968:
        /* <DEDUP_REMOVED lines=43> */
.L_x_35966:
[----:B------:R-:W-:Y:S05]  /*126e0*/  BSYNC.RECONVERGENT B1 ;  /* 0x0000000000017941 */ /* 0x000fea0003800200 */
.L_x_35965:
        /* <DEDUP_REMOVED lines=23> */
.L_x_35972:
        /* <DEDUP_REMOVED lines=13> */
.L_x_35974:
[----:B------:R-:W-:Y:S05]  /*12930*/  BSYNC.RECONVERGENT B2 ;  /* 0x0000000000027941 */ /* 0x000fea0003800200 */
.L_x_35973:
        /* <DEDUP_REMOVED lines=43> */
.L_x_35971:
[----:B------:R-:W-:Y:S05]  /*12bf0*/  BSYNC.RECONVERGENT B1 ;  /* 0x0000000000017941 */ /* 0x000fea0003800200 */
.L_x_35970:
        /* <DEDUP_REMOVED lines=23> */
.L_x_35977:
        /* <DEDUP_REMOVED lines=15> */
.L_x_35979:
[----:B------:R-:W-:Y:S05]  /*12e60*/  BSYNC.RECONVERGENT B2 ;  /* 0x0000000000027941 */ /* 0x000fea0003800200 */
.L_x_35978:
        /* <DEDUP_REMOVED lines=43> */
.L_x_35976:
[----:B------:R-:W-:Y:S05]  /*13120*/  BSYNC.RECONVERGENT B1 ;  /* 0x0000000000017941 */ /* 0x000fea0003800200 */
.L_x_35975:
        /* <DEDUP_REMOVED lines=11> */
.L_x_35939:
        /* <DEDUP_REMOVED lines=16> */
.L_x_35983:
        /* <DEDUP_REMOVED lines=13> */
.L_x_35985:
[----:B------:R-:W-:Y:S05]  /*133b0*/  BSYNC.RECONVERGENT B2 ;  /* 0x0000000000027941 */ /* 0x000fea0003800200 */
.L_x_35984:
        /* <DEDUP_REMOVED lines=42> */
.L_x_35982:
[----:B------:R-:W-:Y:S05]  /*13660*/  BSYNC.RECONVERGENT B1 ;  /* 0x0000000000017941 */ /* 0x000fea0003800200 */
.L_x_35981:
        /* <DEDUP_REMOVED lines=25> */
.L_x_35988:
        /* <DEDUP_REMOVED lines=13> */
.L_x_35990:
[----:B------:R-:W-:Y:S05]  /*138d0*/  BSYNC.RECONVERGENT B2 ;  /* 0x0000000000027941 */ /* 0x000fea0003800200 */
.L_x_35989:
        /* <DEDUP_REMOVED lines=43> */
.L_x_35987:
[----:B------:R-:W-:Y:S05]  /*13b90*/  BSYNC.RECONVERGENT B1 ;  /* 0x0000000000017941 */ /* 0x000fea0003800200 */
.L_x_35986:
        /* <DEDUP_REMOVED lines=25> */
.L_x_35993:
        /* <DEDUP_REMOVED lines=13> */
.L_x_35995:
[----:B------:R-:W-:Y:S05]  /*13e00*/  BSYNC.RECONVERGENT B2 ;  /* 0x0000000000027941 */ /* 0x000fea0003800200 */
.L_x_35994:
        /* <DEDUP_REMOVED lines=43> */
.L_x_35992:
[----:B------:R-:W-:Y:S05]  /*140c0*/  BSYNC.RECONVERGENT B1 ;  /* 0x0000000000017941 */ /* 0x000fea0003800200 */
.L_x_35991:
        /* <DEDUP_REMOVED lines=23> */
.L_x_35998:
        /* <DEDUP_REMOVED lines=13> */
.L_x_36000:
[----:B------:R-:W-:Y:S05]  /*14310*/  BSYNC.RECONVERGENT B2 ;  /* 0x0000000000027941 */ /* 0x000fea0003800200 */
.L_x_35999:
        /* <DEDUP_REMOVED lines=43> */
.L_x_35997:
[----:B------:R-:W-:Y:S05]  /*145d0*/  BSYNC.RECONVERGENT B1 ;  /* 0x0000000000017941 */ /* 0x000fea0003800200 */
.L_x_35996:
        /* <DEDUP_REMOVED lines=23> */
.L_x_36003:
        /* <DEDUP_REMOVED lines=13> */
.L_x_36005:
[----:B------:R-:W-:Y:S05]  /*14820*/  BSYNC.RECONVERGENT B2 ;  /* 0x0000000000027941 */ /* 0x000fea0003800200 */
.L_x_36004:
        /* <DEDUP_REMOVED lines=43> */
.L_x_36002:
[----:B------:R-:W-:Y:S05]  /*14ae0*/  BSYNC.RECONVERGENT B1 ;  /* 0x0000000000017941 */ /* 0x000fea0003800200 */
.L_x_36001:
        /* <DEDUP_REMOVED lines=23> */
.L_x_36008:
        /* <DEDUP_REMOVED lines=13> */
.L_x_36010:
[----:B------:R-:W-:Y:S05]  /*14d30*/  BSYNC.RECONVERGENT B2 ;  /* 0x0000000000027941 */ /* 0x000fea0003800200 */
.L_x_36009:
        /* <DEDUP_REMOVED lines=43> */
.L_x_36007:
[----:B------:R-:W-:Y:S05]  /*14ff0*/  BSYNC.RECONVERGENT B1 ;  /* 0x0000000000017941 */ /* 0x000fea0003800200 */
.L_x_36006:
        /* <DEDUP_REMOVED lines=23> */
.L_x_36013:
        /* <DEDUP_REMOVED lines=13> */
.L_x_36015:
[----:B------:R-:W-:Y:S05]  /*15240*/  BSYNC.RECONVERGENT B2 ;  /* 0x0000000000027941 */ /* 0x000fea0003800200 */
.L_x_36014:
        /* <DEDUP_REMOVED lines=43> */
.L_x_36012:
[----:B------:R-:W-:Y:S05]  /*15500*/  BSYNC.RECONVERGENT B1 ;  /* 0x0000000000017941 */ /* 0x000fea0003800200 */
.L_x_36011:
        /* <DEDUP_REMOVED lines=23> */
.L_x_36018:
        /* <DEDUP_REMOVED lines=15> */
.L_x_36020:
[----:B------:R-:W-:Y:S05]  /*15770*/  BSYNC.RECONVERGENT B2 ;  /* 0x0000000000027941 */ /* 0x000fea0003800200 */
.L_x_36019:
        /* <DEDUP_REMOVED lines=43> */
.L_x_36017:
[----:B------:R-:W-:Y:S05]  /*15a30*/  BSYNC.RECONVERGENT B1 ;  /* 0x0000000000017941 */ /* 0x000fea0003800200 */
.L_x_36016:
        /* <DEDUP_REMOVED lines=10> */
.L_x_35980:
        /* <DEDUP_REMOVED lines=15> */
[----:B------:R1:W-:Y:S01]  /*15bd0*/  STG.E.128 desc[UR8][R16.64], R28 ;  /* 0x0000001c10007986 */ /* 0x0003e2000c101d08 */
[----:B------:R-:W-:-:S02]  /*15be0*/  IADD3 R143, PT, PT, R142, 0x80, RZ ;  /* 0x000000808e8f7810 */ /* 0x000fc40007ffe0ff */
[----:B------:R-:W-:Y:S01]  /*15bf0*/  LOP3.LUT R19, R19, R18, RZ, 0xfc, !PT ;  /* 0x0000001213137212 */ /* 0x000fe200078efcff */
[----:B------:R1:W-:Y:S01]  /*15c00*/  STG.E.128 desc[UR8][R16.64+0x10], R24 ;  /* 0x0000101810007986 */ /* 0x0003e2000c101d08 */
[----:B------:R-:W-:Y:S01]  /*15c10*/  LOP3.LUT R18, R12, R13, RZ, 0xfc, !PT ;  /* 0x0000000d0c127212 */ /* 0x000fe200078efcff */
[----:B------:R-:W-:-:S04]  /*15c20*/  IMAD.WIDE.U32 R12, R143, 0x10, R136 ;  /* 0x000000108f0c7825 */ /* 0x000fc800078e0088 */
[----:B0-----:R-:W-:Y:S01]  /*15c30*/  @P0 IMAD.WIDE.U32 R22, R143, 0x20, R22 ;  /* 0x000000208f160825 */ /* 0x001fe200078e0016 */
        /* <DEDUP_REMOVED lines=21> */
.L_x_36024:
        /* <DEDUP_REMOVED lines=13> */
.L_x_36026:
[----:B------:R-:W-:Y:S05]  /*15e60*/  BSYNC.RECONVERGENT B2 ;  /* 0x0000000000027941 */ /* 0x000fea0003800200 */
.L_x_36025:
        /* <DEDUP_REMOVED lines=43> */
.L_x_36023:
[----:B------:R-:W-:Y:S05]  /*16120*/  BSYNC.RECONVERGENT B1 ;  /* 0x0000000000017941 */ /* 0x000fea0003800200 */
.L_x_36022:
        /* <DEDUP_REMOVED lines=25> */
.L_x_36029:
        /* <DEDUP_REMOVED lines=13> */
.L_x_36031:
[----:B------:R-:W-:Y:S05]  /*16390*/  BSYNC.RECONVERGENT B2 ;  /* 0x0000000000027941 */ /* 0x000fea0003800200 */
.L_x_36030:
        /* <DEDUP_REMOVED lines=43> */
.L_x_36028:
[----:B------:R-:W-:Y:S05]  /*16650*/  BSYNC.RECONVERGENT B1 ;  /* 0x0000000000017941 */ /* 0x000fea0003800200 */
.L_x_36027:
        /* <DEDUP_REMOVED lines=25> */
.L_x_36034:
        /* <DEDUP_REMOVED lines=13> */
.L_x_36036:
[----:B------:R-:W-:Y:S05]  /*168c0*/  BSYNC.RECONVERGENT B2 ;  /* 0x0000000000027941 */ /* 0x000fea0003800200 */
.L_x_36035:
        /* <DEDUP_REMOVED lines=43> */
.L_x_36033:
[----:B------:R-:W-:Y:S05]  /*16b80*/  BSYNC.RECONVERGENT B1 ;  /* 0x0000000000017941 */ /* 0x000fea0003800200 */
.L_x_36032:
        /* <DEDUP_REMOVED lines=23> */
.L_x_36039:
        /* <DEDUP_REMOVED lines=13> */
.L_x_36041:
[----:B------:R-:W-:Y:S05]  /*16dd0*/  BSYNC.RECONVERGENT B2 ;  /* 0x0000000000027941 */ /* 0x000fea0003800200 */
.L_x_36040:
        /* <DEDUP_REMOVED lines=43> */
.L_x_36038:
[----:B------:R-:W-:Y:S05]  /*17090*/  BSYNC.RECONVERGENT B1 ;  /* 0x0000000000017941 */ /* 0x000fea0003800200 */
.L_x_36037:
        /* <DEDUP_REMOVED lines=23> */
.L_x_36044:
        /* <DEDUP_REMOVED lines=13> */
.L_x_36046:
[----:B------:R-:W-:Y:S05]  /*172e0*/  BSYNC.RECONVERGENT B2 ;  /* 0x0000000000027941 */ /* 0x000fea0003800200 */
.L_x_36045:
        /* <DEDUP_REMOVED lines=43> */
.L_x_36043:
[----:B------:R-:W-:Y:S05]  /*175a0*/  BSYNC.RECONVERGENT B1 ;  /* 0x0000000000017941 */ /* 0x000fea0003800200 */
.L_x_36042:
        /* <DEDUP_REMOVED lines=23> */
.L_x_36049:
        /* <DEDUP_REMOVED lines=13> */
.L_x_36051:
[----:B------:R-:W-:Y:S05]  /*177f0*/  BSYNC.RECONVERGENT B2 ;  /* 0x0000000000027941 */ /* 0x000fea0003800200 */
.L_x_36050:
        /* <DEDUP_REMOVED lines=43> */
.L_x_36048:
[----:B------:R-:W-:Y:S05]  /*17ab0*/  BSYNC.RECONVERGENT B1 ;  /* 0x0000000000017941 */ /* 0x000fea0003800200 */
.L_x_36047:
        /* <DEDUP_REMOVED lines=23> */
.L_x_36054:
        /* <DEDUP_REMOVED lines=13> */
.L_x_36056:
[----:B------:R-:W-:Y:S05]  /*17d00*/  BSYNC.RECONVERGENT B2 ;  /* 0x0000000000027941 */ /* 0x000fea0003800200 */
.L_x_36055:
        /* <DEDUP_REMOVED lines=43> */
.L_x_36053:
[----:B------:R-:W-:Y:S05]  /*17fc0*/  BSYNC.RECONVERGENT B1 ;  /* 0x0000000000017941 */ /* 0x000fea0003800200 */
.L_x_36052:
        /* <DEDUP_REMOVED lines=23> */
.L_x_36059:
        /* <DEDUP_REMOVED lines=15> */
.L_x_36061:
[----:B------:R-:W-:Y:S05]  /*18230*/  BSYNC.RECONVERGENT B2 ;  /* 0x0000000000027941 */ /* 0x000fea0003800200 */
.L_x_36060:
        /* <DEDUP_REMOVED lines=43> */
.L_x_36058:
[----:B------:R-:W-:Y:S05]  /*184f0*/  BSYNC.RECONVERGENT B1 ;  /* 0x0000000000017941 */ /* 0x000fea0003800200 */
.L_x_36057:
        /* <DEDUP_REMOVED lines=11> */
.L_x_36021:
        /* <DEDUP_REMOVED lines=16> */
.L_x_36065:
        /* <DEDUP_REMOVED lines=13> */
.L_x_36067:
[----:B------:R-:W-:Y:S05]  /*18780*/  BSYNC.RECONVERGENT B2 ;  /* 0x0000000000027941 */ /* 0x000fea0003800200 */
.L_x_36066:
        /* <DEDUP_REMOVED lines=43> */
.L_x_36064:
[----:B------:R-:W-:Y:S05]  /*18a40*/  BSYNC.RECONVERGENT B1 ;  /* 0x0000000000017941 */ /* 0x000fea0003800200 */
.L_x_36063:
        /* <DEDUP_REMOVED lines=25> */
.L_x_36070:
        /* <DEDUP_REMOVED lines=13> */
.L_x_36072:
[----:B------:R-:W-:Y:S05]  /*18cb0*/  BSYNC.RECONVERGENT B2 ;  /* 0x0000000000027941 */ /* 0x000fea0003800200 */
.L_x_36071:
        /* <DEDUP_REMOVED lines=43> */
.L_x_36069:
[----:B------:R-:W-:Y:S05]  /*18f70*/  BSYNC.RECONVERGENT B1 ;  /* 0x0000000000017941 */ /* 0x000fea0003800200 */
.L_x_36068:
        /* <DEDUP_REMOVED lines=25> */
.L_x_36075:
        /* <DEDUP_REMOVED lines=13> */
.L_x_36077:
[----:B------:R-:W-:Y:S05]  /*191e0*/  BSYNC.RECONVERGENT B2 ;  /* 0x0000000000027941 */ /* 0x000fea0003800200 */
.L_x_36076:
        /* <DEDUP_REMOVED lines=43> */
.L_x_36074:
[----:B------:R-:W-:Y:S05]  /*194a0*/  BSYNC.RECONVERGENT B1 ;  /* 0x0000000000017941 */ /* 0x000fea0003800200 */
.L_x_36073:
        /* <DEDUP_REMOVED lines=23> */
.L_x_36080:
        /* <DEDUP_REMOVED lines=13> */
.L_x_36082:
[----:B------:R-:W-:Y:S05]  /*196f0*/  BSYNC.RECONVERGENT B2 ;  /* 0x0000000000027941 */ /* 0x000fea0003800200 */
.L_x_36081:
        /* <DEDUP_REMOVED lines=43> */
.L_x_36079:
[----:B------:R-:W-:Y:S05]  /*199b0*/  BSYNC.RECONVERGENT B1 ;  /* 0x0000000000017941 */ /* 0x000fea0003800200 */
.L_x_36078:
        /* <DEDUP_REMOVED lines=23> */
.L_x_36085:
        /* <DEDUP_REMOVED lines=13> */
.L_x_36087:
[----:B------:R-:W-:Y:S05]  /*19c00*/  BSYNC.RECONVERGENT B2 ;  /* 0x0000000000027941 */ /* 0x000fea0003800200 */
.L_x_36086:
        /* <DEDUP_REMOVED lines=43> */
.L_x_36084:
[----:B------:R-:W-:Y:S05]  /*19ec0*/  BSYNC.RECONVERGENT B1 ;  /* 0x0000000000017941 */ /* 0x000fea0003800200 */
.L_x_36083:
        /* <DEDUP_REMOVED lines=23> */
.L_x_36090:
        /* <DEDUP_REMOVED lines=13> */
.L_x_36092:
[----:B------:R-:W-:Y:S05]  /*1a110*/  BSYNC.RECONVERGENT B2 ;  /* 0x0000000000027941 */ /* 0x000fea0003800200 */
.L_x_36091:
        /* <DEDUP_REMOVED lines=43> */
.L_x_36089:
[----:B------:R-:W-:Y:S05]  /*1a3d0*/  BSYNC.RECONVERGENT B1 ;  /* 0x0000000000017941 */ /* 0x000fea0003800200 */
.L_x_36088:
        /* <DEDUP_REMOVED lines=23> */
.L_x_36095:
        /* <DEDUP_REMOVED lines=13> */
.L_x_36097:
[----:B------:R-:W-:Y:S05]  /*1a620*/  BSYNC.RECONVERGENT B2 ;  /* 0x0000000000027941 */ /* 0x000fea0003800200 */
.L_x_36096:
        /* <DEDUP_REMOVED lines=43> */
.L_x_36094:
[----:B------:R-:W-:Y:S05]  /*1a8e0*/  BSYNC.RECONVERGENT B1 ;  /* 0x0000000000017941 */ /* 0x000fea0003800200 */
.L_x_36093:
        /* <DEDUP_REMOVED lines=23> */
.L_x_36100:
        /* <DEDUP_REMOVED lines=15> */
.L_x_36102:
[----:B------:R-:W-:Y:S05]  /*1ab50*/  BSYNC.RECONVERGENT B2 ;  /* 0x0000000000027941 */ /* 0x000fea0003800200 */
.L_x_36101:
        /* <DEDUP_REMOVED lines=43> */
.L_x_36099:
[----:B------:R-:W-:Y:S05]  /*1ae10*/  BSYNC.RECONVERGENT B1 ;  /* 0x0000000000017941 */ /* 0x000fea0003800200 */
.L_x_36098:
        /* <DEDUP_REMOVED lines=10> */
.L_x_36062:
[----:B------:R-:W-:Y:S01]  /*1aec0*/  SEL R12, RZ, 0x1000000, !P6 ;  /* 0x01000000ff0c7807 */ /* 0x000fe20007000000 */
[C---:B------:R-:W-:Y:S01]  /*1aed0*/  IMAD.WIDE.U32 R138, R143.reuse, 0x20, R154 ;  /* 0x000000208f8a7825 */ /* 0x040fe200078e009a */
[----:B------:R-:W-:Y:S02]  /*1aee0*/  SEL R13, RZ, 0x10000, !P5 ;  /* 0x00010000ff0d7807 */ /* 0x000fe40006800000 */
[----:B------:R-:W-:Y:S01]  /*1aef0*/  SEL R144, RZ, 0x100, !P4 ;  /* 0x00000100ff907807 */ /* 0x000fe20006000000 */
[----:B------:R-:W-:Y:S01]  /*1af00*/  IMAD.WIDE.U32 R156, R143, 0x8, R152 ;  /* 0x000000088f9c7825 */ /* 0x000fe200078e0098 */
[----:B------:R-:W-:Y:S01]  /*1af10*/  LOP3.LUT P5, RZ, R9, 0x2, RZ, 0xc0, !PT ;  /* 0x0000000209ff7812 */ /* 0x000fe200078ac0ff */
[----:B------:R-:W-:Y:S01]  /*1af20*/  STG.E.128 desc[UR8][R138.64], R20 ;  /* 0x000000148a007986 */ /* 0x000fe2000c101d08 */
[----:B------:R-:W-:Y:S02]  /*1af30*/  LOP3.LUT R144, R144, R12, R13, 0xfe, !PT ;  /* 0x0000000c90907212 */ /* 0x000fe400078efe0d */
[----:B------:R-:W-:Y:S01]  /*1af40*/  SEL R12, RZ, 0x1000000, !P2 ;  /* 0x01000000ff0c7807 */ /* 0x000fe20005000000 */
[----:B------:R0:W-:Y:S01]  /*1af50*/  STG.E.128 desc[UR8][R138.64+0x10], R16 ;  /* 0x000010108a007986 */ /* 0x0001e2000c101d08 */
[----:B------:R-:W-:-:S02]  /*1af60*/  SEL R13, RZ, 0x10000, !P1 ;  /* 0x00010000ff0d7807 */ /* 0x000fc40004800000 */
[----:B------:R-:W-:Y:S02]  /*1af70*/  SEL R14, RZ, 0x100, !P5 ;  /* 0x00000100ff0e7807 */ /* 0x000fe40006800000 */
[----:B------:R-:W-:Y:S02]  /*1af80*/  LOP3.LUT P6, RZ, R9, 0x4, RZ, 0xc0, !PT ;  /* 0x0000000409ff7812 */ /* 0x000fe400078cc0ff */
[----:B------:R-:W-:Y:S02]  /*1af90*/  LOP3.LUT R14, R14, R12, R13, 0xfe, !PT ;  /* 0x0000000c0e0e7212 */ /* 0x000fe400078efe0d */
[----:B------:R-:W1:Y:S01]  /*1afa0*/  @P0 LDC.64 R12, c[0x0][0x3a0] ;  /* 0x0000e800ff0c0b82 */ /* 0x000e620000000a00 */
[----:B------:R-:W-:Y:S02]  /*1afb0*/  SEL R145, RZ, 0x1, !P6 ;  /* 0x00000001ff917807 */ /* 0x000fe40007000000 */
[----:B------:R-:W-:Y:S02]  /*1afc0*/  SEL R15, RZ, 0x1, !P3 ;  /* 0x00000001ff0f7807 */ /* 0x000fe40005800000 */
[----:B------:R-:W-:Y:S01]  /*1afd0*/  LOP3.LUT R14, R14, R145, RZ, 0xfc, !PT ;  /* 0x000000910e0e7212 */ /* 0x000fe200078efcff */
[----:B------:R-:W-:Y:S01]  /*1afe0*/  VIADD R145, R142, 0xa0 ;  /* 0x000000a08e917836 */ /* 0x000fe20000000000 */
[----:B------:R-:W-:-:S03]  /*1aff0*/  LOP3.LUT R15, R144, R15, RZ, 0xfc, !PT ;  /* 0x0000000f900f7212 */ /* 0x000fc600078efcff */
[C---:B------:R-:W-:Y:S02]  /*1b000*/  IMAD.WIDE.U32 R136, R145.reuse, 0x10, R136 ;  /* 0x0000001091887825 */ /* 0x040fe400078e0088 */
[----:B------:R2:W-:Y:S04]  /*1b010*/  STG.E.64 desc[UR8][R156.64], R14 ;  /* 0x0000000e9c007986 */ /* 0x0005e8000c101b08 */
[----:B0-----:R-:W5:Y:S01]  /*1b020*/  LDG.E.128 R136, desc[UR8][R136.64] ;  /* 0x0000000888887981 */ /* 0x001f62000c1e1d00 */
[----:B-1----:R-:W-:-:S05]  /*1b030*/  @P0 IMAD.WIDE.U32 R12, R145, 0x20, R12 ;  /* 0x00000020910c0825 */ /* 0x002fca00078e000c */
[----:B------:R2:W5:Y:S04]  /*1b040*/  @P0 LDG.E.128 R60, desc[UR8][R12.64] ;  /* 0x000000080c3c0981 */ /* 0x000568000c1e1d00 */
[----:B------:R2:W5:Y:S01]  /*1b050*/  @P0 LDG.E.128 R56, desc[UR8][R12.64+0x10] ;  /* 0x000010080c380981 */ /* 0x000562000c1e1d00 */
[----:B------:R-:W-:Y:S05]  /*1b060*/  @!P0 BRA `(.L_x_36103) ;  /* 0x0000002800408947 */ /* 0x000fea0003800000 */
[----:B------:R-:W-:Y:S01]  /*1b070*/  ISETP.NE.AND P0, PT, R151, 0x1, PT ;  /* 0x000000019700780c */ /* 0x000fe20003f05270 */
[----:B------:R-:W-:Y:S01]  /*1b080*/  BSSY.RECONVERGENT B1, `(.L_x_36104) ;  /* 0x0000048000017945 */ /* 0x000fe20003800200 */
[----:B--2---:R-:W-:Y:S02]  /*1b090*/  HFMA2 R14, -RZ, RZ, 0, 1.1920928955078125e-07 ;  /* 0x00000002ff0e7431 */ /* 0x004fe400000001ff */
        /* <DEDUP_REMOVED lines=13> */
.L_x_36106:
        /* <DEDUP_REMOVED lines=13> */
.L_x_36108:
[----:B------:R-:W-:Y:S05]  /*1b240*/  BSYNC.RECONVERGENT B2 ;  /* 0x0000000000027941 */ /* 0x000fea0003800200 */
.L_x_36107:
        /* <DEDUP_REMOVED lines=43> */
.L_x_36105:
[----:B------:R-:W-:Y:S05]  /*1b500*/  BSYNC.RECONVERGENT B1 ;  /* 0x0000000000017941 */ /* 0x000fea0003800200 */
.L_x_36104:
        /* <DEDUP_REMOVED lines=25> */
.L_x_36111:
        /* <DEDUP_REMOVED lines=13> */
.L_x_36113:
[----:B------:R-:W-:Y:S05]  /*1b770*/  BSYNC.RECONVERGENT B2 ;  /* 0x0000000000027941 */ /* 0x000fea0003800200 */
.L_x_36112:
[----:B------:R-:W-:Y:S01]  /*1b780*/  LOP3.LUT R14, R7, UR7, R157, 0x96, !PT ;  /* 0x00000007070e7c12 */ /* 0x000fe2000f8e969d */
[----:B------:R-:W-:-:S04]  /*1b790*/  IMAD.WIDE.U32 R158, R0, -0x326172a9, RZ ;  /* 0xcd9e8d57009e7825 */ /* 0x000fc800078e00ff */
[----:B------:R-:W-:Y:S01]  /*1b7a0*/  HFMA2 R146, -RZ, RZ, 0, 0 ;  /* 0x00000000ff927431 */ /* 0x000fe200000001ff */
[----:B------:R-:W-:Y:S01]  /*1b7b0*/  MOV R13, R144 ;  /* 0x00000090000d7202 */ /* 0x000fe20000000f00 */
        /* <DEDUP_REMOVED lines=38> */
[----:B------:R-:W-:-:S07]  /*1ba20*/  LOP3.LUT R5, R156, UR32, R15, 0x96, !PT ;  /* 0x000000209c057c12 */ /* 0x000fce000f8e960f */
.L_x_36110:
[----:B------:R-:W-:Y:S05]  /*1ba30*/  BSYNC.RECONVERGENT B1 ;  /* 0x0000000000017941 */ /* 0x000fea0003800200 */
.L_x_36109:
        /* <DEDUP_REMOVED lines=10> */
[----:B------:R-:W-:Y:S01]  /*1bae0*/  FSEL R14, R13, RZ, !P0 ;  /* 0x000000ff0d0e7208 */ /* 0x000fe20004000000 */
[----:B------:R-:W-:Y:S01]  /*1baf0*/  HADD2.F32 R13, -RZ, R64.H1_H1 ;  /* 0x30000040ff0d7230 */ /* 0x000fe20000004100 */
[----:B------:R-:W-:-:S04]  /*1bb00*/  PLOP3.LUT P0, PT, P0, PT, PT, 0x8, 0x80 ;  /* 0x000000000080781c */ /* 0x000fc8000070e170 */
[----:B------:R-:W-:Y:S01]  /*1bb10*/  FFMA.FTZ R13, R14, R13, R61 ;  /* 0x0000000d0e0d7223 */ /* 0x000fe2000001003d */
        /* <DEDUP_REMOVED lines=9> */
.L_x_36116:
        /* <DEDUP_REMOVED lines=13> */
.L_x_36118:
[----:B------:R-:W-:Y:S05]  /*1bc80*/  BSYNC.RECONVERGENT B2 ;  /* 0x0000000000027941 */ /* 0x000fea0003800200 */
.L_x_36117:
        /* <DEDUP_REMOVED lines=43> */
.L_x_36115:
[----:B------:R-:W-:Y:S05]  /*1bf40*/  BSYNC.RECONVERGENT B1 ;  /* 0x0000000000017941 */ /* 0x000fea0003800200 */
.L_x_36114:
        /* <DEDUP_REMOVED lines=23> */
.L_x_36121:
        /* <DEDUP_REMOVED lines=13> */
.L_x_36123:
[----:B------:R-:W-:Y:S05]  /*1c190*/  BSYNC.RECONVERGENT B2 ;  /* 0x0000000000027941 */ /* 0x000fea0003800200 */
.L_x_36122:
        /* <DEDUP_REMOVED lines=43> */
.L_x_36120:
[----:B------:R-:W-:Y:S05]  /*1c450*/  BSYNC.RECONVERGENT B1 ;  /* 0x0000000000017941 */ /* 0x000fea0003800200 */
.L_x_36119:
        /* <DEDUP_REMOVED lines=23> */
.L_x_36126:
        /* <DEDUP_REMOVED lines=13> */
.L_x_36128:
[----:B------:R-:W-:Y:S05]  /*1c6a0*/  BSYNC.RECONVERGENT B2 ;  /* 0x0000000000027941 */ /* 0x000fea0003800200 */
.L_x_36127:
        /* <DEDUP_REMOVED lines=43> */
.L_x_36125:
[----:B------:R-:W-:Y:S05]  /*1c960*/  BSYNC.RECONVERGENT B1 ;  /* 0x0000000000017941 */ /* 0x000fea0003800200 */
.L_x_36124:
        /* <DEDUP_REMOVED lines=23> */
.L_x_36131:
        /* <DEDUP_REMOVED lines=13> */
.L_x_36133:
[----:B------:R-:W-:Y:S05]  /*1cbb0*/  BSYNC.RECONVERGENT B2 ;  /* 0x0000000000027941 */ /* 0x000fea0003800200 */
.L_x_36132:
        /* <DEDUP_REMOVED lines=40> */
[----:B------:R-:W-:Y:S02]  /*1ce40*/  IMAD.MOV.U32 R144, RZ, RZ, R156 ;  /* 0x000000ffff907224 */ /* 0x000fe400078e009c */
[----:B------:R-:W-:Y:S01]  /*1ce50*/  HFMA2 R156, -RZ, RZ, 0, 0 ;  /* 0x00000000ff9c7431 */ /* 0x000fe200000001ff */
[----:B------:R-:W-:-:S07]  /*1ce60*/  LOP3.LUT R5, R158, UR32, R157, 0x96, !PT ;  /* 0x000000209e057c12 */ /* 0x000fce000f8e969d */
.L_x_36130:
[----:B------:R-:W-:Y:S05]  /*1ce70*/  BSYNC.RECONVERGENT B1 ;  /* 0x0000000000017941 */ /* 0x000fea0003800200 */
.L_x_36129:
        /* <DEDUP_REMOVED lines=23> */
.L_x_36136:
        /* <DEDUP_REMOVED lines=13> */
.L_x_36138:
[----:B------:R-:W-:Y:S05]  /*1d0c0*/  BSYNC.RECONVERGENT B2 ;  /* 0x0000000000027941 */ /* 0x000fea0003800200 */
.L_x_36137:
        /* <DEDUP_REMOVED lines=43> */
.L_x_36135:
[----:B------:R-:W-:Y:S05]  /*1d380*/  BSYNC.RECONVERGENT B1 ;  /* 0x0000000000017941 */ /* 0x000fea0003800200 */
.L_x_36134:
        /* <DEDUP_REMOVED lines=23> */
.L_x_36141:
        /* <DEDUP_REMOVED lines=15> */
.L_x_36143:
[----:B------:R-:W-:Y:S05]  /*1d5f0*/  BSYNC.RECONVERGENT B2 ;  /* 0x0000000000027941 */ /* 0x000fea0003800200 */
.L_x_36142:
        /* <DEDUP_REMOVED lines=43> */
.L_x_36140:
[----:B------:R-:W-:Y:S05]  /*1d8b0*/  BSYNC.RECONVERGENT B1 ;  /* 0x0000000000017941 */ /* 0x000fea0003800200 */
.L_x_36139:
        /* <DEDUP_REMOVED lines=11> */
.L_x_36103:
[----:B------:R-:W-:Y:S01]  /*1d970*/  ISETP.NE.AND P0, PT, R151, 0x1, PT ;  /* 0x000000019700780c */ /* 0x000fe20003f05270 */
[----:B------:R-:W-:Y:S01]  /*1d980*/  BSSY.RECONVERGENT B1, `(.L_x_36145) ;  /* 0x0000048000017945 */ /* 0x000fe20003800200 */
[----:B--2---:R-:W-:Y:S01]  /*1d990*/  IMAD.MOV.U32 R14, RZ, RZ, 0x2 ;  /* 0x00000002ff0e7424 */ /* 0x004fe200078e00ff */
        /* <DEDUP_REMOVED lines=13> */
.L_x_36147:
        /* <DEDUP_REMOVED lines=13> */
.L_x_36149:
[----:B------:R-:W-:Y:S05]  /*1db40*/  BSYNC.RECONVERGENT B2 ;  /* 0x0000000000027941 */ /* 0x000fea0003800200 */
.L_x_36148:
        /* <DEDUP_REMOVED lines=43> */
.L_x_36146:
[----:B------:R-:W-:Y:S05]  /*1de00*/  BSYNC.RECONVERGENT B1 ;  /* 0x0000000000017941 */ /* 0x000fea0003800200 */
.L_x_36145:
        /* <DEDUP_REMOVED lines=9> */
[----:B------:R-:W-:Y:S01]  /*1dea0*/  FMUL.FTZ R12, R13, R148 ;  /* 0x000000940d0c7220 */ /* 0x000fe20000410000 */
[----:B------:R-:W-:-:S04]  /*1deb0*/  HADD2.F32 R13, -RZ, R64.H0_H0 ;  /* 0x20000040ff0d7230 */ /* 0x000fc80000004100 */
        /* <DEDUP_REMOVED lines=14> */
.L_x_36152:
        /* <DEDUP_REMOVED lines=13> */
.L_x_36154:
[----:B------:R-:W-:Y:S05]  /*1e070*/  BSYNC.RECONVERGENT B2 ;  /* 0x0000000000027941 */ /* 0x000fea0003800200 */
.L_x_36153:
        /* <DEDUP_REMOVED lines=43> */
.L_x_36151:
[----:B------:R-:W-:Y:S05]  /*1e330*/  BSYNC.RECONVERGENT B1 ;  /* 0x0000000000017941 */ /* 0x000fea0003800200 */
.L_x_36150:
        /* <DEDUP_REMOVED lines=23> */
.L_x_36157:
        /* <DEDUP_REMOVED lines=13> */
.L_x_36159:
[----:B------:R-:W-:Y:S05]  /*1e580*/  BSYNC.RECONVERGENT B2 ;  /* 0x0000000000027941 */ /* 0x000fea0003800200 */
.L_x_36158:
        /* <DEDUP_REMOVED lines=43> */
.L_x_36156:
[----:B------:R-:W-:Y:S05]  /*1e840*/  BSYNC.RECONVERGENT B1 ;  /* 0x0000000000017941 */ /* 0x000fea0003800200 */
.L_x_36155:
[----:B------:R-:W-:Y:S01]  /*1e850*/  I2FP.F32.U32 R14, R15 ;  /* 0x0000000f000e7245 */ /* 0x000fe20000201000 */
[----:B------:R-:W-:Y:S01]  /*1e860*/  HADD2.F32 R15, -RZ, R137.H0_H0 ;  /* 0x20000089ff0f7230 */ /* 0x000fe20000004100 */
[----:B------:R-:W-:Y:S01]  /*1e870*/  ISETP.NE.AND P2, PT, R136, 0x1, PT ;  /* 0x000000018800780c */ /* 0x000fe20003f45270 */
[----:B------:R-:W-:Y:S01]  /*1e880*/  BSSY.RECONVERGENT B1, `(.L_x_36160) ;  /* 0x000004d000017945 */ /* 0x000fe20003800200 */
[----:B------:R-:W-:Y:S02]  /*1e890*/  IMAD.MOV.U32 R146, RZ, RZ, 0x2 ;  /* 0x00000002ff927424 */ /* 0x000fe400078e00ff */
[----:B------:R-:W-:Y:S01]  /*1e8a0*/  FFMA.FTZ R14, R14, R149, 1.1641532182693481445e-10 ;  /* 0x2f0000000e0e7423 */ /* 0x000fe20000010095 */
[----:B------:R-:W-:-:S04]  /*1e8b0*/  FMUL.FTZ R15, R15, R150 ;  /* 0x000000960f0f7220 */ /* 0x000fc80000410000 */
[----:B------:R-:W-:Y:S01]  /*1e8c0*/  FSETP.GTU.FTZ.AND P1, PT, R14, R147, PT ;  /* 0x000000930e00720b */ /* 0x000fe20003f3c000 */
[----:B------:R-:W-:Y:S01]  /*1e8d0*/  FMUL.FTZ R14, R15, R148 ;  /* 0x000000940f0e7220 */ /* 0x000fe20000410000 */
[----:B------:R-:W-:-:S04]  /*1e8e0*/  HADD2.F32 R15, -RZ, R65.H0_H0 ;  /* 0x20000041ff0f7230 */ /* 0x000fc80000004100 */
        /* <DEDUP_REMOVED lines=13> */
.L_x_36162:
        /* <DEDUP_REMOVED lines=13> */
.L_x_36164:
[----:B------:R-:W-:Y:S05]  /*1ea90*/  BSYNC.RECONVERGENT B2 ;  /* 0x0000000000027941 */ /* 0x000fea0003800200 */
.L_x_36163:
        /* <DEDUP_REMOVED lines=43> */
.L_x_36161:
[----:B------:R-:W-:Y:S05]  /*1ed50*/  BSYNC.RECONVERGENT B1 ;  /* 0x0000000000017941 */ /* 0x000fea0003800200 */
.L_x_36160:
        /* <DEDUP_REMOVED lines=23> */
.L_x_36167:
        /* <DEDUP_REMOVED lines=13> */
.L_x_36169:
[----:B------:R-:W-:Y:S05]  /*1efa0*/  BSYNC.RECONVERGENT B2 ;  /* 0x0000000000027941 */ /* 0x000fea0003800200 */
.L_x_36168:
        /* <DEDUP_REMOVED lines=43> */
.L_x_36166:
[----:B------:R-:W-:Y:S05]  /*1f260*/  BSYNC.RECONVERGENT B1 ;  /* 0x0000000000017941 */ /* 0x000fea0003800200 */
.L_x_36165:
        /* <DEDUP_REMOVED lines=23> */
.L_x_36172:
        /* <DEDUP_REMOVED lines=13> */
.L_x_36174:
[----:B------:R-:W-:Y:S05]  /*1f4b0*/  BSYNC.RECONVERGENT B2 ;  /* 0x0000000000027941 */ /* 0x000fea0003800200 */
.L_x_36173:
        /* <DEDUP_REMOVED lines=43> */
.L_x_36171:
[----:B------:R-:W-:Y:S05]  /*1f770*/  BSYNC.RECONVERGENT B1 ;  /* 0x0000000000017941 */ /* 0x000fea0003800200 */
.L_x_36170:
        /* <DEDUP_REMOVED lines=23> */
.L_x_36177:
        /* <DEDUP_REMOVED lines=13> */
.L_x_36179:
[----:B------:R-:W-:Y:S05]  /*1f9c0*/  BSYNC.RECONVERGENT B2 ;  /* 0x0000000000027941 */ /* 0x000fea0003800200 */
.L_x_36178:
        /* <DEDUP_REMOVED lines=43> */
.L_x_36176:
[----:B------:R-:W-:Y:S05]  /*1fc80*/  BSYNC.RECONVERGENT B1 ;  /* 0x0000000000017941 */ /* 0x000fea0003800200 */
.L_x_36175:
        /* <DEDUP_REMOVED lines=23> */
.L_x_36182:
        /* <DEDUP_REMOVED lines=15> */
.L_x_36184:
[----:B------:R-:W-:Y:S05]  /*1fef0*/  BSYNC.RECONVERGENT B2 ;  /* 0x0000000000027941 */ /* 0x000fea0003800200 */
.L_x_36183:
        /* <DEDUP_REMOVED lines=43> */
.L_x_36181:
[----:B------:R-:W-:Y:S05]  /*201b0*/  BSYNC.RECONVERGENT B1 ;  /* 0x0000000000017941 */ /* 0x000fea0003800200 */
.L_x_36180:
        /* <DEDUP_REMOVED lines=10> */
.L_x_36144:
[----:B------:R-:W-:Y:S01]  /*20260*/  SEL R149, RZ, 0x1000000, !P6 ;  /* 0x01000000ff957807 */ /* 0x000fe20007000000 */
[C---:B------:R-:W-:Y:S01]  /*20270*/  IMAD.WIDE.U32 R154, R145.reuse, 0x20, R154 ;  /* 0x00000020919a7825 */ /* 0x040fe200078e009a */
[----:B------:R-:W-:Y:S01]  /*20280*/  SEL R147, RZ, 0x10000, !P5 ;  /* 0x00010000ff937807 */ /* 0x000fe20006800000 */
[----:B------:R-:W-:Y:S01]  /*20290*/  UMOV UR4, 0xffffffff ;  /* 0xffffffff00047882 */ /* 0x000fe20000000000 */
[----:B------:R-:W-:Y:S01]  /*202a0*/  SEL R148, RZ, 0x100, !P4 ;  /* 0x00000100ff947807 */ /* 0x000fe20006000000 */
[----:B------:R-:W-:Y:S01]  /*202b0*/  IMAD.WIDE.U32 R152, R145, 0x8, R152 ;  /* 0x0000000891987825 */ /* 0x000fe200078e0098 */
[----:B------:R-:W-:Y:S01]  /*202c0*/  SEL R150, RZ, 0x10000, !P1 ;  /* 0x00010000ff967807 */ /* 0x000fe20004800000 */
[----:B------:R0:W-:Y:S01]  /*202d0*/  STG.E.128 desc[UR8][R154.64], R12 ;  /* 0x0000000c9a007986 */ /* 0x0001e2000c101d08 */
[----:B------:R-:W-:Y:S02]  /*202e0*/  LOP3.LUT R148, R148, R149, R147, 0xfe, !PT ;  /* 0x0000009594947212 */ /* 0x000fe400078efe93 */
[----:B------:R-:W-:Y:S01]  /*202f0*/  SEL R149, RZ, 0x1000000, !P2 ;  /* 0x01000000ff957807 */ /* 0x000fe20005000000 */
[----:B------:R0:W-:Y:S01]  /*20300*/  STG.E.128 desc[UR8][R154.64+0x10], R136 ;  /* 0x000010889a007986 */ /* 0x0001e2000c101d08 */
[----:B------:R-:W-:-:S02]  /*20310*/  SEL R147, RZ, 0x100, !P0 ;  /* 0x00000100ff937807 */ /* 0x000fc40004000000 */
[----:B------:R-:W-:Y:S02]  /*20320*/  LOP3.LUT P6, RZ, R9, 0x2, RZ, 0xc0, !PT ;  /* 0x0000000209ff7812 */ /* 0x000fe400078cc0ff */
[----:B------:R-:W-:Y:S01]  /*20330*/  LOP3.LUT R147, R147, R149, R150, 0xfe, !PT ;  /* 0x0000009593937212 */ /* 0x000fe200078efe96 */
[----:B------:R-:W-:Y:S01]  /*20340*/  FADD.FTZ R150, RZ, R52 ;  /* 0x00000034ff967221 */ /* 0x000fe20000010000 */
[----:B------:R-:W-:-:S03]  /*20350*/  ISETP.NE.AND P1, PT, R2, RZ, PT ;  /* 0x000000ff0200720c */ /* 0x000fc60003f25270 */
        /* <DEDUP_REMOVED lines=40> */
[----:B------:R-:W-:Y:S02]  /*205e0*/  LOP3.LUT R149, R148, R149, RZ, 0xfc, !PT ;  /* 0x0000009594957212 */ /* 0x000fe400078efcff */
[----:B------:R-:W-:Y:S01]  /*205f0*/  SEL R148, RZ, 0x1, !P6 ;  /* 0x00000001ff947807 */ /* 0x000fe20007000000 */
[----:B------:R-:W-:-:S03]  /*20600*/  FADD.FTZ R150, R151, R12 ;  /* 0x0000000c97967221 */ /* 0x000fc60000010000 */
        /* <DEDUP_REMOVED lines=127> */
.L_x_36198:
[----:B------:R-:W-:Y:S01]  /*20e00*/  FMUL.FTZ R147, R149, R149 ;  /* 0x0000009595937220 */ /* 0x000fe20000410000 */
[----:B------:R-:W-:Y:S01]  /*20e10*/  ISETP.NE.AND P0, PT, RZ, UR13, PT ;  /* 0x0000000dff007c0c */ /* 0x000fe2000bf05270 */
[----:B01----:R-:W-:Y:S01]  /*20e20*/  FADD.FTZ R153, R153, R154 ;  /* 0x0000009a99997221 */ /* 0x003fe20000010000 */
[----:B------:R-:W0:Y:S01]  /*20e30*/  @!P1 LDC.64 R150, c[0x0][0x3c0] ;  /* 0x0000f000ff969b82 */ /* 0x000e220000000a00 */
[----:B------:R-:W-:Y:S01]  /*20e40*/  HADD2.F32 R152, -RZ, R132.H1_H1 ;  /* 0x30000084ff987230 */ /* 0x000fe20000004100 */
[----:B------:R-:W-:Y:S01]  /*20e50*/  FSEL R147, R147, RZ, P0 ;  /* 0x000000ff93937208 */ /* 0x000fe20000000000 */
[----:B------:R-:W-:Y:S01]  /*20e60*/  FFMA.FTZ R148, R153, R148, UR14 ;  /* 0x0000000e99947e23 */ /* 0x000fe20008010094 */
[----:B------:R-:W-:Y:S02]  /*20e70*/  HADD2.F32 R154, -RZ, R108.H1_H1 ;  /* 0x3000006cff9a7230 */ /* 0x000fe40000004100 */
[----:B------:R-:W-:Y:S02]  /*20e80*/  HADD2.F32 R155, -RZ, R132.H0_H0 ;  /* 0x20000084ff9b7230 */ /* 0x000fe40000004100 */
[----:B------:R-:W-:Y:S01]  /*20e90*/  FADD.FTZ R148, R148, R147 ;  /* 0x0000009394947221 */ /* 0x000fe20000010000 */
[----:B------:R-:W-:Y:S01]  /*20ea0*/  FSEL R147, R149, RZ, !P0 ;  /* 0x000000ff95937208 */ /* 0x000fe20004000000 */
[----:B------:R-:W-:-:S02]  /*20eb0*/  HADD2.F32 R157, -RZ, R108.H0_H0 ;  /* 0x2000006cff9d7230 */ /* 0x000fc40000004100 */
[----:B------:R-:W-:Y:S02]  /*20ec0*/  HADD2.F32 R162, -RZ, R119.H1_H1 ;  /* 0x30000077ffa27230 */ /* 0x000fe40000004100 */
[----:B------:R-:W1:Y:S01]  /*20ed0*/  MUFU.RSQ R148, R148 ;  /* 0x0000009400947308 */ /* 0x000e620000001400 */
        /* <DEDUP_REMOVED lines=14> */
[C---:B------:R-:W-:Y:S01]  /*20fc0*/  FADD.FTZ R29, -R147.reuse, R29 ;  /* 0x0000001d931d7221 */ /* 0x040fe20000010100 */
[----:B------:R0:W-:Y:S01]  /*20fd0*/  @!P1 STG.E desc[UR8][R150.64], R149 ;  /* 0x0000009596009986 */ /* 0x0001e2000c101908 */
[C---:B------:R-:W-:Y:S01]  /*20fe0*/  FADD.FTZ R31, -R147.reuse, R31 ;  /* 0x0000001f931f7221 */ /* 0x040fe20000010100 */
[C---:B-1----:R-:W-:Y:S01]  /*20ff0*/  FMUL.FTZ R52, R148.reuse, R153 ;  /* 0x0000009994347220 */ /* 0x042fe20000410000 */
[C---:B------:R-:W-:Y:S01]  /*21000*/  FMUL.FTZ R53, R148.reuse, R53 ;  /* 0x0000003594357220 */ /* 0x040fe20000410000 */
[----:B------:R-:W-:Y:S01]  /*21010*/  FADD.FTZ R153, -R147, R54 ;  /* 0x0000003693997221 */ /* 0x000fe20000010100 */
[----:B------:R-:W-:Y:S02]  /*21020*/  HADD2.F32 R54, -RZ, R133.H0_H0 ;  /* 0x20000085ff367230 */ /* 0x000fe40000004100 */
[C---:B------:R-:W-:Y:S01]  /*21030*/  FMUL.FTZ R55, R148.reuse, R55 ;  /* 0x0000003794377220 */ /* 0x040fe20000410000 */
[C---:B------:R-:W-:Y:S01]  /*21040*/  FMUL.FTZ R49, R148.reuse, R49 ;  /* 0x0000003194317220 */ /* 0x040fe20000410000 */
[C---:B------:R-:W-:Y:S01]  /*21050*/  FMUL.FTZ R45, R148.reuse, R45 ;  /* 0x0000002d942d7220 */ /* 0x040fe20000410000 */
[C---:B------:R-:W-:Y:S01]  /*21060*/  FMUL.FTZ R47, R148.reuse, R47 ;  /* 0x0000002f942f7220 */ /* 0x040fe20000410000 */
[C---:B------:R-:W-:Y:S01]  /*21070*/  FMUL.FTZ R41, R148.reuse, R41 ;  /* 0x0000002994297220 */ /* 0x040fe20000410000 */
[----:B------:R-:W-:Y:S01]  /*21080*/  FMUL.FTZ R43, R148, R43 ;  /* 0x0000002b942b7220 */ /* 0x000fe20000410000 */
[----:B0-----:R-:W-:Y:S01]  /*21090*/  FFMA.FTZ R149, R53, R152, R154 ;  /* 0x0000009835957223 */ /* 0x001fe2000001009a */
[----:B------:R-:W-:-:S02]  /*210a0*/  HADD2.F32 R150, -RZ, R109.H0_H0 ;  /* 0x2000006dff967230 */ /* 0x000fc40000004100 */
[C---:B------:R-:W-:Y:S01]  /*210b0*/  FMUL.FTZ R53, R148.reuse, R153 ;  /* 0x0000009994357220 */ /* 0x040fe20000410000 */
[----:B------:R-:W-:Y:S01]  /*210c0*/  FADD.FTZ R151, -R147, R48 ;  /* 0x0000003093977221 */ /* 0x000fe20000010100 */
[--C-:B------:R-:W-:Y:S02]  /*210d0*/  HADD2.F32 R153, -RZ, R110.reuse.H0_H0 ;  /* 0x2000006eff997230 */ /* 0x100fe40000004100 */
[C---:B------:R-:W-:Y:S01]  /*210e0*/  FMUL.FTZ R37, R148.reuse, R37 ;  /* 0x0000002594257220 */ /* 0x040fe20000410000 */
[----:B------:R-:W-:Y:S01]  /*210f0*/  FFMA.FTZ R53, R53, R54, R150 ;  /* 0x0000003635357223 */ /* 0x000fe20000010096 */
[----:B------:R-:W-:Y:S02]  /*21100*/  HADD2.F32 R54, -RZ, R133.H1_H1 ;  /* 0x30000085ff367230 */ /* 0x000fe40000004100 */
[C---:B------:R-:W-:Y:S01]  /*21110*/  FMUL.FTZ R39, R148.reuse, R39 ;  /* 0x0000002794277220 */ /* 0x040fe20000410000 */
[----:B------:R-:W-:Y:S02]  /*21120*/  HADD2.F32 R150, -RZ, R109.H1_H1 ;  /* 0x3000006dff967230 */ /* 0x000fe40000004100 */
[----:B------:R-:W-:Y:S01]  /*21130*/  FMUL.FTZ R33, R148, R33 ;  /* 0x0000002194217220 */ /* 0x000fe20000410000 */
[----:B------:R-:W-:-:S02]  /*21140*/  HADD2.F32 R152, -RZ, R110.H1_H1 ;  /* 0x3000006eff987230 */ /* 0x000fc40000004100 */
[C---:B------:R-:W-:Y:S01]  /*21150*/  FMUL.FTZ R35, R148.reuse, R35 ;  /* 0x0000002394237220 */ /* 0x040fe20000410000 */
[C---:B------:R-:W-:Y:S01]  /*21160*/  FMUL.FTZ R29, R148.reuse, R29 ;  /* 0x0000001d941d7220 */ /* 0x040fe20000410000 */
[----:B------:R-:W-:Y:S01]  /*21170*/  FFMA.FTZ R48, R55, R54, R150 ;  /* 0x0000003637307223 */ /* 0x000fe20000010096 */
[--C-:B------:R-:W-:Y:S02]  /*21180*/  HADD2.F32 R55, -RZ, R134.reuse.H0_H0 ;  /* 0x20000086ff377230 */ /* 0x100fe40000004100 */
[C---:B------:R-:W-:Y:S01]  /*21190*/  FMUL.FTZ R54, R148.reuse, R151 ;  /* 0x0000009794367220 */ /* 0x040fe20000410000 */
[----:B------:R-:W-:Y:S02]  /*211a0*/  HADD2.F32 R150, -RZ, R134.H1_H1 ;  /* 0x30000086ff967230 */ /* 0x000fe40000004100 */
[----:B------:R-:W-:Y:S01]  /*211b0*/  FMUL.FTZ R31, R148, R31 ;  /* 0x0000001f941f7220 */ /* 0x000fe20000410000 */
[--C-:B------:R-:W-:Y:S02]  /*211c0*/  HADD2.F32 R151, -RZ, R135.reuse.H1_H1 ;  /* 0x30000087ff977230 */ /* 0x100fe40000004100 */
[----:B------:R-:W-:Y:S01]  /*211d0*/  FFMA.FTZ R54, R54, R55, R153 ;  /* 0x0000003736367223 */ /* 0x000fe20000010099 */
[----:B------:R-:W-:Y:S01]  /*211e0*/  FADD.FTZ R55, -R147, R50 ;  /* 0x0000003293377221 */ /* 0x000fe20000010100 */
[----:B------:R-:W-:Y:S01]  /*211f0*/  FFMA.FTZ R49, R49, R150, R152 ;  /* 0x0000009631317223 */ /* 0x000fe20000010098 */
[----:B------:R-:W-:-:S02]  /*21200*/  HADD2.F32 R50, -RZ, R135.H0_H0 ;  /* 0x20000087ff327230 */ /* 0x000fc40000004100 */
[----:B------:R-:W-:Y:S01]  /*21210*/  FADD.FTZ R25, -R147, R25 ;  /* 0x0000001993197221 */ /* 0x000fe20000010100 */
[--C-:B------:R-:W-:Y:S02]  /*21220*/  HADD2.F32 R150, -RZ, R111.reuse.H0_H0 ;  /* 0x2000006fff967230 */ /* 0x100fe40000004100 */
[C---:B------:R-:W-:Y:S01]  /*21230*/  FMUL.FTZ R55, R148.reuse, R55 ;  /* 0x0000003794377220 */ /* 0x040fe20000410000 */
[----:B------:R-:W-:Y:S02]  /*21240*/  HADD2.F32 R152, -RZ, R104.H1_H1 ;  /* 0x30000068ff987230 */ /* 0x000fe40000004100 */
[----:B------:R-:W-:Y:S01]  /*21250*/  FMUL.FTZ R25, R148, R25 ;  /* 0x0000001994197220 */ /* 0x000fe20000410000 */
[----:B------:R-:W-:Y:S02]  /*21260*/  HADD2.F32 R153, -RZ, R111.H1_H1 ;  /* 0x3000006fff997230 */ /* 0x000fe40000004100 */
[----:B------:R-:W-:Y:S01]  /*21270*/  FFMA.FTZ R55, R55, R50, R150 ;  /* 0x0000003237377223 */ /* 0x000fe20000010096 */
[----:B------:R-:W-:-:S02]  /*21280*/  HADD2.F32 R150, -RZ, R128.H1_H1 ;  /* 0x30000080ff967230 */ /* 0x000fc40000004100 */
[----:B------:R-:W-:Y:S01]  /*21290*/  FMUL.FTZ R50, R148, R51 ;  /* 0x0000003394327220 */ /* 0x000fe20000410000 */
[C---:B------:R-:W-:Y:S01]  /*212a0*/  FADD.FTZ R51, -R147.reuse, R44 ;  /* 0x0000002c93337221 */ /* 0x040fe20000010100 */
[C---:B------:R-:W-:Y:S01]  /*212b0*/  FADD.FTZ R27, -R147.reuse, R27 ;  /* 0x0000001b931b7221 */ /* 0x040fe20000010100 */
[----:B------:R-:W-:Y:S01]  /*212c0*/  FADD.FTZ R21, -R147, R21 ;  /* 0x0000001593157221 */ /* 0x000fe20000010100 */
[----:B------:R-:W-:Y:S01]  /*212d0*/  FFMA.FTZ R45, R45, R150, R152 ;  /* 0x000000962d2d7223 */ /* 0x000fe20000010098 */
[----:B------:R-:W-:Y:S02]  /*212e0*/  HADD2.F32 R150, -RZ, R129.H1_H1 ;  /* 0x30000081ff967230 */ /* 0x000fe40000004100 */
[----:B------:R-:W-:Y:S01]  /*212f0*/  FFMA.FTZ R50, R50, R151, R153 ;  /* 0x0000009732327223 */ /* 0x000fe20000010099 */
[----:B------:R-:W-:Y:S02]  /*21300*/  HADD2.F32 R152, -RZ, R105.H1_H1 ;  /* 0x30000069ff987230 */ /* 0x000fe40000004100 */
[----:B------:R-:W-:Y:S01]  /*21310*/  FMUL.FTZ R44, R148, R51 ;  /* 0x00000033942c7220 */ /* 0x000fe20000410000 */
        /* <DEDUP_REMOVED lines=28> */
[----:B------:R-:W-:Y:S01]  /*214e0*/  FFMA.FTZ R37, R37, R150, R152 ;  /* 0x0000009625257223 */ /* 0x000fe20000010098 */
[----:B------:R-:W-:Y:S02]  /*214f0*/  HADD2.F32 R150, -RZ, R125.H1_H1 ;  /* 0x3000007dff967230 */ /* 0x000fe40000004100 */
[----:B------:R-:W-:Y:S01]  /*21500*/  FMUL.FTZ R36, R148, R51 ;  /* 0x0000003394247220 */ /* 0x000fe20000410000 */
[----:B------:R-:W-:Y:S02]  /*21510*/  HADD2.F32 R152, -RZ, R101.H1_H1 ;  /* 0x30000065ff987230 */ /* 0x000fe40000004100 */
[----:B------:R-:W-:Y:S01]  /*21520*/  FADD.FTZ R51, -R147, R38 ;  /* 0x0000002693337221 */ /* 0x000fe20000010100 */
        /* <DEDUP_REMOVED lines=11> */
[----:B------:R-:W-:Y:S01]  /*215e0*/  FADD.FTZ R23, -R147, R23 ;  /* 0x0000001793177221 */ /* 0x000fe20000010100 */
[----:B------:R-:W-:Y:S02]  /*215f0*/  HADD2.F32 R153, -RZ, R101.H0_H0 ;  /* 0x20000065ff997230 */ /* 0x000fe40000004100 */
[----:B------:R-:W-:Y:S01]  /*21600*/  FFMA.FTZ R33, R33, R150, R152 ;  /* 0x0000009621217223 */ /* 0x000fe20000010098 */
[----:B------:R-:W-:Y:S01]  /*21610*/  FMUL.FTZ R32, R148, R51 ;  /* 0x0000003394207220 */ /* 0x000fe20000410000 */
[----:B------:R-:W-:Y:S02]  /*21620*/  HADD2.F32 R150, -RZ, R127.H1_H1 ;  /* 0x3000007fff967230 */ /* 0x000fe40000004100 */
[----:B------:R-:W-:Y:S01]  /*21630*/  FADD.FTZ R51, -R147, R34 ;  /* 0x0000002293337221 */ /* 0x000fe20000010100 */
[----:B------:R-:W-:Y:S02]  /*21640*/  HADD2.F32 R152, -RZ, R103.H1_H1 ;  /* 0x30000067ff987230 */ /* 0x000fe40000004100 */
[----:B------:R-:W-:Y:S01]  /*21650*/  FFMA.FTZ R38, R38, R151, R153 ;  /* 0x0000009726267223 */ /* 0x000fe20000010099 */
[----:B------:R-:W-:-:S02]  /*21660*/  HADD2.F32 R151, -RZ, R126.H0_H0 ;  /* 0x2000007eff977230 */ /* 0x000fc40000004100 */
[C---:B------:R-:W-:Y:S01]  /*21670*/  FMUL.FTZ R34, R148.reuse, R51 ;  /* 0x0000003394227220 */ /* 0x040fe20000410000 */
[----:B------:R-:W-:Y:S02]  /*21680*/  HADD2.F32 R153, -RZ, R102.H0_H0 ;  /* 0x20000066ff997230 */ /* 0x000fe40000004100 */
[----:B------:R-:W-:Y:S01]  /*21690*/  FFMA.FTZ R35, R35, R150, R152 ;  /* 0x0000009623237223 */ /* 0x000fe20000010098 */
[----:B------:R-:W-:Y:S01]  /*216a0*/  FADD.FTZ R51, -R147, R28 ;  /* 0x0000001c93337221 */ /* 0x000fe20000010100 */
[----:B------:R-:W-:Y:S02]  /*216b0*/  HADD2.F32 R150, -RZ, R120.H1_H1 ;  /* 0x30000078ff967230 */ /* 0x000fe40000004100 */
[----:B------:R-:W-:Y:S01]  /*216c0*/  FMUL.FTZ R23, R148, R23 ;  /* 0x0000001794177220 */ /* 0x000fe20000410000 */
[----:B------:R-:W-:Y:S02]  /*216d0*/  HADD2.F32 R152, -RZ, R96.H1_H1 ;  /* 0x30000060ff987230 */ /* 0x000fe40000004100 */
[----:B------:R-:W-:Y:S01]  /*216e0*/  FFMA.FTZ R32, R32, R151, R153 ;  /* 0x0000009720207223 */ /* 0x000fe20000010099 */
        /* <DEDUP_REMOVED lines=11> */
[----:B------:R-:W-:Y:S01]  /*217a0*/  FADD.FTZ R17, -R147, R17 ;  /* 0x0000001193117221 */ /* 0x000fe20000010100 */
        /* <DEDUP_REMOVED lines=11> */
[----:B------:R-:W-:Y:S02]  /*21860*/  HADD2.F32 R150, -RZ, R123.H0_H0 ;  /* 0x2000007bff967230 */ /* 0x000fe40000004100 */
[----:B------:R-:W-:Y:S01]  /*21870*/  FMUL.FTZ R51, R148, R51 ;  /* 0x0000003394337220 */ /* 0x000fe20000410000 */
[----:B------:R-:W-:Y:S02]  /*21880*/  HADD2.F32 R26, -RZ, R99.H0_H0 ;  /* 0x20000063ff1a7230 */ /* 0x000fe40000004100 */
[----:B------:R-:W-:Y:S01]  /*21890*/  FFMA.FTZ R30, R30, R151, R153 ;  /* 0x000000971e1e7223 */ /* 0x000fe20000010099 */
[----:B------:R-:W-:-:S02]  /*218a0*/  HADD2.F32 R151, -RZ, R122.H0_H0 ;  /* 0x2000007aff977230 */ /* 0x000fc40000004100 */
[----:B------:R-:W-:Y:S01]  /*218b0*/  FFMA.FTZ R52, R52, R155, R157 ;  /* 0x0000009b34347223 */ /* 0x000fe2000001009d */
[----:B------:R-:W-:Y:S02]  /*218c0*/  HADD2.F32 R153, -RZ, R98.H0_H0 ;  /* 0x20000062ff997230 */ /* 0x000fe40000004100 */
[----:B------:R-:W-:Y:S01]  /*218d0*/  FFMA.FTZ R150, R51, R150, R26 ;  /* 0x0000009633967223 */ /* 0x000fe2000001001a */
[----:B------:R-:W-:Y:S02]  /*218e0*/  HADD2.F32 R26, -RZ, R123.H1_H1 ;  /* 0x3000007bff1a7230 */ /* 0x000fe40000004100 */
[----:B------:R-:W-:Y:S01]  /*218f0*/  FADD.FTZ R51, -R147, R20 ;  /* 0x0000001493337221 */ /* 0x000fe20000010100 */
[----:B------:R-:W-:Y:S02]  /*21900*/  HADD2.F32 R152, -RZ, R99.H1_H1 ;  /* 0x30000063ff987230 */ /* 0x000fe40000004100 */
[----:B------:R-:W-:Y:S01]  /*21910*/  FFMA.FTZ R24, R24, R151, R153 ;  /* 0x0000009718187223 */ /* 0x000fe20000010099 */
[----:B------:R-:W-:-:S02]  /*21920*/  HADD2.F32 R153, -RZ, R92.H0_H0 ;  /* 0x2000005cff997230 */ /* 0x000fc40000004100 */
[----:B------:R-:W-:Y:S01]  /*21930*/  FADD.FTZ R19, -R147, R19 ;  /* 0x0000001393137221 */ /* 0x000fe20000010100 */
[--C-:B------:R-:W-:Y:S02]  /*21940*/  HADD2.F32 R20, -RZ, R116.reuse.H1_H1 ;  /* 0x30000074ff147230 */ /* 0x100fe40000004100 */
[----:B------:R-:W-:Y:S01]  /*21950*/  FFMA.FTZ R151, R27, R26, R152 ;  /* 0x0000001a1b977223 */ /* 0x000fe20000010098 */
[----:B------:R-:W-:Y:S02]  /*21960*/  HADD2.F32 R27, -RZ, R116.H0_H0 ;  /* 0x20000074ff1b7230 */ /* 0x000fe40000004100 */
[----:B------:R-:W-:Y:S01]  /*21970*/  FMUL.FTZ R26, R148, R51 ;  /* 0x00000033941a7220 */ /* 0x000fe20000410000 */
[----:B------:R-:W-:Y:S02]  /*21980*/  HADD2.F32 R152, -RZ, R92.H1_H1 ;  /* 0x3000005cff987230 */ /* 0x000fe40000004100 */
[----:B------:R-:W-:Y:S01]  /*21990*/  FADD.FTZ R51, -R147, R22 ;  /* 0x0000001693337221 */ /* 0x000fe20000010100 */
[----:B------:R-:W-:-:S02]  /*219a0*/  HADD2.F32 R22, -RZ, R93.H0_H0 ;  /* 0x2000005dff167230 */ /* 0x000fc40000004100 */
[----:B------:R-:W-:Y:S01]  /*219b0*/  FFMA.FTZ R26, R26, R27, R153 ;  /* 0x0000001b1a1a7223 */ /* 0x000fe20000010099 */
[----:B------:R-:W-:Y:S02]  /*219c0*/  HADD2.F32 R154, -RZ, R118.H0_H0 ;  /* 0x20000076ff9a7230 */ /* 0x000fe40000004100 */
[----:B------:R-:W-:Y:S01]  /*219d0*/  FFMA.FTZ R27, R21, R20, R152 ;  /* 0x00000014151b7223 */ /* 0x000fe20000010098 */
[--C-:B------:R-:W-:Y:S02]  /*219e0*/  HADD2.F32 R20, -RZ, R117.reuse.H0_H0 ;  /* 0x20000075ff147230 */ /* 0x100fe40000004100 */
[----:B------:R-:W-:Y:S01]  /*219f0*/  FMUL.FTZ R51, R148, R51 ;  /* 0x0000003394337220 */ /* 0x000fe20000410000 */
[C---:B------:R-:W-:Y:S01]  /*21a00*/  FADD.FTZ R21, -R147.reuse, R16 ;  /* 0x0000001093157221 */ /* 0x040fe20000010100 */
[----:B------:R-:W-:Y:S02]  /*21a10*/  HADD2.F32 R152, -RZ, R117.H1_H1 ;  /* 0x30000075ff987230 */ /* 0x000fe40000004100 */
[----:B------:R-:W-:Y:S01]  /*21a20*/  FADD.FTZ R13, -R147, R13 ;  /* 0x0000000d930d7221 */ /* 0x000fe20000010100 */
[----:B------:R-:W-:Y:S01]  /*21a30*/  FFMA.FTZ R51, R51, R20, R22 ;  /* 0x0000001433337223 */ /* 0x000fe20000010016 */
[----:B------:R-:W-:-:S02]  /*21a40*/  HADD2.F32 R20, -RZ, R93.H1_H1 ;  /* 0x3000005dff147230 */ /* 0x000fc40000004100 */
[C---:B------:R-:W-:Y:S01]  /*21a50*/  FMUL.FTZ R21, R148.reuse, R21 ;  /* 0x0000001594157220 */ /* 0x040fe20000410000 */
[--C-:B------:R-:W-:Y:S02]  /*21a60*/  HADD2.F32 R16, -RZ, R94.reuse.H0_H0 ;  /* 0x2000005eff107230 */ /* 0x100fe40000004100 */
[C---:B------:R-:W-:Y:S01]  /*21a70*/  FMUL.FTZ R19, R148.reuse, R19 ;  /* 0x0000001394137220 */ /* 0x040fe20000410000 */
[----:B------:R-:W-:Y:S01]  /*21a80*/  FMUL.FTZ R156, R148, R13 ;  /* 0x0000000d949c7220 */ /* 0x000fe20000410000 */
[----:B------:R-:W-:Y:S01]  /*21a90*/  FFMA.FTZ R152, R23, R152, R20 ;  /* 0x0000009817987223 */ /* 0x000fe20000010014 */
[----:B------:R-:W-:Y:S02]  /*21aa0*/  HADD2.F32 R20, -RZ, R94.H1_H1 ;  /* 0x3000005eff147230 */ /* 0x000fe40000004100 */
[----:B------:R-:W-:Y:S01]  /*21ab0*/  FFMA.FTZ R154, R21, R154, R16 ;  /* 0x0000009a159a7223 */ /* 0x000fe20000010010 */
[----:B------:R-:W-:Y:S02]  /*21ac0*/  HADD2.F32 R16, -RZ, R118.H1_H1 ;  /* 0x30000076ff107230 */ /* 0x000fe40000004100 */
[----:B------:R-:W-:Y:S01]  /*21ad0*/  FADD.FTZ R21, -R147, R18 ;  /* 0x0000001293157221 */ /* 0x000fe20000010100 */
[----:B------:R-:W-:-:S02]  /*21ae0*/  HADD2.F32 R18, -RZ, R95.H0_H0 ;  /* 0x2000005fff127230 */ /* 0x000fc40000004100 */
[----:B------:R-:W-:Y:S01]  /*21af0*/  FADD.FTZ R15, -R147, R15 ;  /* 0x0000000f930f7221 */ /* 0x000fe20000010100 */
[----:B------:R-:W-:Y:S02]  /*21b00*/  HADD2.F32 R160, -RZ, R113.H0_H0 ;  /* 0x20000071ffa07230 */ /* 0x000fe40000004100 */
[----:B------:R-:W-:Y:S01]  /*21b10*/  FFMA.FTZ R157, R17, R16, R20 ;  /* 0x00000010119d7223 */ /* 0x000fe20000010014 */
[----:B------:R-:W-:Y:S01]  /*21b20*/  FADD.FTZ R17, -R147, R12 ;  /* 0x0000000c93117221 */ /* 0x000fe20000010100 */
[----:B------:R-:W-:Y:S02]  /*21b30*/  HADD2.F32 R12, -RZ, R95.H1_H1 ;  /* 0x3000005fff0c7230 */ /* 0x000fe40000004100 */
[C---:B------:R-:W-:Y:S01]  /*21b40*/  FMUL.FTZ R21, R148.reuse, R21 ;  /* 0x0000001594157220 */ /* 0x040fe20000410000 */
[----:B------:R-:W-:Y:S02]  /*21b50*/  HADD2.F32 R16, -RZ, R119.H0_H0 ;  /* 0x20000077ff107230 */ /* 0x000fe40000004100 */
[C---:B------:R-:W-:Y:S01]  /*21b60*/  FMUL.FTZ R17, R148.reuse, R17 ;  /* 0x0000001194117220 */ /* 0x040fe20000410000 */
[----:B------:R-:W-:Y:S01]  /*21b70*/  FMUL.FTZ R15, R148, R15 ;  /* 0x0000000f940f7220 */ /* 0x000fe20000410000 */
[----:B------:R-:W-:Y:S01]  /*21b80*/  FFMA.FTZ R162, R19, R162, R12 ;  /* 0x000000a213a27223 */ /* 0x000fe2000001000c */
[----:B------:R-:W-:Y:S01]  /*21b90*/  HADD2.F32 R19, -RZ, R88.H1_H1 ;  /* 0x30000058ff137230 */ /* 0x000fe20000004100 */
[----:B------:R-:W0:Y:S01]  /*21ba0*/  @!P1 LDC.64 R12, c[0x0][0x3c8] ;  /* 0x0000f200ff0c9b82 */ /* 0x000e220000000a00 */
[----:B------:R-:W-:Y:S01]  /*21bb0*/  FFMA.FTZ R159, R21, R16, R18 ;  /* 0x00000010159f7223 */ /* 0x000fe20000010012 */
[----:B------:R-:W-:Y:S01]  /*21bc0*/  FADD.FTZ R21, -R147, R14 ;  /* 0x0000000e93157221 */ /* 0x000fe20000010100 */
[----:B------:R-:W-:-:S02]  /*21bd0*/  HADD2.F32 R16, -RZ, R112.H0_H0 ;  /* 0x20000070ff107230 */ /* 0x000fc40000004100 */
[----:B------:R-:W-:Y:S01]  /*21be0*/  FADD.FTZ R137, -R147, R137 ;  /* 0x0000008993897221 */ /* 0x000fe20000010100 */
[----:B------:R-:W-:Y:S02]  /*21bf0*/  HADD2.F32 R18, -RZ, R88.H0_H0 ;  /* 0x20000058ff127230 */ /* 0x000fe40000004100 */
[C---:B------:R-:W-:Y:S01]  /*21c00*/  FMUL.FTZ R21, R148.reuse, R21 ;  /* 0x0000001594157220 */ /* 0x040fe20000410000 */
[----:B------:R-:W-:Y:S02]  /*21c10*/  HADD2.F32 R14, -RZ, R89.H0_H0 ;  /* 0x20000059ff0e7230 */ /* 0x000fe40000004100 */
[----:B------:R-:W-:Y:S01]  /*21c20*/  FMUL.FTZ R137, R148, R137 ;  /* 0x0000008994897220 */ /* 0x000fe20000410000 */
[----:B------:R-:W-:Y:S02]  /*21c30*/  HADD2.F32 R158, -RZ, R114.H0_H0 ;  /* 0x20000072ff9e7230 */ /* 0x000fe40000004100 */
[----:B------:R-:W-:Y:S01]  /*21c40*/  FFMA.FTZ R153, R17, R16, R18 ;  /* 0x0000001011997223 */ /* 0x000fe20000010012 */
[----:B------:R-:W-:-:S02]  /*21c50*/  HADD2.F32 R17, -RZ, R112.H1_H1 ;  /* 0x30000070ff117230 */ /* 0x000fc40000004100 */
[----:B------:R-:W-:Y:S01]  /*21c60*/  FFMA.FTZ R160, R21, R160, R14 ;  /* 0x000000a015a07223 */ /* 0x000fe2000001000e */
[----:B------:R-:W-:Y:S02]  /*21c70*/  HADD2.F32 R14, -RZ, R113.H1_H1 ;  /* 0x30000071ff0e7230 */ /* 0x000fe40000004100 */
[C---:B------:R-:W-:Y:S01]  /*21c80*/  FADD.FTZ R139, -R147.reuse, R139 ;  /* 0x0000008b938b7221 */ /* 0x040fe20000010100 */
[----:B------:R-:W-:Y:S02]  /*21c90*/  HADD2.F32 R16, -RZ, R89.H1_H1 ;  /* 0x30000059ff107230 */ /* 0x000fe40000004100 */
[----:B------:R-:W-:Y:S01]  /*21ca0*/  FFMA.FTZ R156, R156, R17, R19 ;  /* 0x000000119c9c7223 */ /* 0x000fe20000010013 */
[----:B------:R-:W-:Y:S01]  /*21cb0*/  FADD.FTZ R17, -R147, R136 ;  /* 0x0000008893117221 */ /* 0x000fe20000010100 */
[----:B------:R-:W-:Y:S02]  /*21cc0*/  HADD2.F32 R18, -RZ, R90.H1_H1 ;  /* 0x3000005aff127230 */ /* 0x000fe40000004100 */
[C---:B------:R-:W-:Y:S01]  /*21cd0*/  FMUL.FTZ R136, R148.reuse, R139 ;  /* 0x0000008b94887220 */ /* 0x040fe20000410000 */
[----:B------:R-:W-:Y:S01]  /*21ce0*/  FFMA.FTZ R155, R15, R14, R16 ;  /* 0x0000000e0f9b7223 */ /* 0x000fe20000010010 */
[----:B------:R-:W-:Y:S01]  /*21cf0*/  FMUL.FTZ R17, R148, R17 ;  /* 0x0000001194117220 */ /* 0x000fe20000410000 */
[----:B------:R-:W-:Y:S01]  /*21d00*/  HADD2.F32 R16, -RZ, R114.H1_H1 ;  /* 0x30000072ff107230 */ /* 0x000fe20000004100 */
[----:B------:R-:W-:Y:S01]  /*21d10*/  F2FP.F16.F32.PACK_AB R55, R50, R55 ;  /* 0x000000373237723e */ /* 0x000fe200000000ff */
[----:B0-----:R-:W-:Y:S01]  /*21d20*/  @!P1 IMAD.WIDE R14, R10, 0x4, R12 ;  /* 0x000000040a0e9825 */ /* 0x001fe200078e020c */
[----:B------:R-:W-:-:S03]  /*21d30*/  F2FP.F16.F32.PACK_AB R54, R49, R54 ;  /* 0x000000363136723e */ /* 0x000fc600000000ff */
[----:B------:R-:W-:Y:S01]  /*21d40*/  FFMA.FTZ R137, R137, R16, R18 ;  /* 0x0000001089897223 */ /* 0x000fe20000010012 */
[----:B------:R-:W-:Y:S01]  /*21d50*/  HADD2.F32 R12, -RZ, R90.H0_H0 ;  /* 0x2000005aff0c7230 */ /* 0x000fe20000004100 */
[----:B------:R-:W-:Y:S01]  /*21d60*/  F2FP.F16.F32.PACK_AB R18, R33, R32 ;  /* 0x000000202112723e */ /* 0x000fe200000000ff */
[----:B------:R0:W-:Y:S01]  /*21d70*/  @!P1 STG.E desc[UR8][R14.64], R148 ;  /* 0x000000940e009986 */ /* 0x0001e2000c101908 */
[----:B------:R-:W1:Y:S01]  /*21d80*/  LDC.64 R32, c[0x0][0x380] ;  /* 0x0000e000ff207b82 */ /* 0x000e620000000a00 */
[--C-:B------:R-:W-:Y:S02]  /*21d90*/  HADD2.F32 R16, -RZ, R91.reuse.H0_H0 ;  /* 0x2000005bff107230 */ /* 0x100fe40000004100 */
[----:B------:R-:W-:Y:S01]  /*21da0*/  FFMA.FTZ R158, R17, R158, R12 ;  /* 0x0000009e119e7223 */ /* 0x000fe2000001000c */
[----:B------:R-:W-:Y:S01]  /*21db0*/  FADD.FTZ R17, -R147, R138 ;  /* 0x0000008a93117221 */ /* 0x000fe20000010100 */
[----:B------:R-:W-:Y:S01]  /*21dc0*/  HADD2.F32 R19, -RZ, R91.H1_H1 ;  /* 0x3000005bff137230 */ /* 0x000fe20000004100 */
[----:B------:R-:W-:-:S02]  /*21dd0*/  F2FP.F16.F32.PACK_AB R53, R48, R53 ;  /* 0x000000353035723e */ /* 0x000fc400000000ff */
[----:B------:R-:W-:Y:S01]  /*21de0*/  FMUL.FTZ R17, R148, R17 ;  /* 0x0000001194117220 */ /* 0x000fe20000410000 */
[----:B------:R-:W2:Y:S01]  /*21df0*/  LDC.64 R12, c[0x0][0x428] ;  /* 0x00010a00ff0c7b82 */ /* 0x000ea20000000a00 */
[----:B------:R-:W-:Y:S01]  /*21e00*/  F2FP.F16.F32.PACK_AB R52, R149, R52 ;  /* 0x000000349534723e */ /* 0x000fe200000000ff */
[--C-:B0-----:R-:W-:Y:S01]  /*21e10*/  HADD2.F32 R14, -RZ, R115.reuse.H0_H0 ;  /* 0x20000073ff0e7230 */ /* 0x101fe20000004100 */
[----:B------:R-:W-:Y:S01]  /*21e20*/  F2FP.F16.F32.PACK_AB R23, R151, R150 ;  /* 0x000000969717723e */ /* 0x000fe200000000ff */
[----:B------:R-:W-:Y:S01]  /*21e30*/  HADD2.F32 R15, -RZ, R115.H1_H1 ;  /* 0x30000073ff0f7230 */ /* 0x000fe20000004100 */
[----:B------:R-:W-:Y:S02]  /*21e40*/  F2FP.F16.F32.PACK_AB R22, R25, R24 ;  /* 0x000000181916723e */ /* 0x000fe400000000ff */
[----:B------:R-:W-:Y:S01]  /*21e50*/  FFMA.FTZ R139, R17, R14, R16 ;  /* 0x0000000e118b7223 */ /* 0x000fe20000010010 */
[----:B------:R-:W-:Y:S01]  /*21e60*/  F2FP.F16.F32.PACK_AB R14, R41, R40 ;  /* 0x00000028290e723e */ /* 0x000fe200000000ff */
[----:B------:R-:W-:Y:S01]  /*21e70*/  FFMA.FTZ R136, R136, R15, R19 ;  /* 0x0000000f88887223 */ /* 0x000fe20000010013 */
[----:B------:R-:W-:-:S02]  /*21e80*/  F2FP.F16.F32.PACK_AB R15, R43, R42 ;  /* 0x0000002a2b0f723e */ /* 0x000fc400000000ff */
[----:B------:R-:W-:Y:S02]  /*21e90*/  F2FP.F16.F32.PACK_AB R19, R35, R34 ;  /* 0x000000222313723e */ /* 0x000fe400000000ff */
[----:B------:R-:W-:Y:S02]  /*21ea0*/  F2FP.F16.F32.PACK_AB R17, R39, R38 ;  /* 0x000000262711723e */ /* 0x000fe400000000ff */
[----:B------:R-:W-:Y:S02]  /*21eb0*/  F2FP.F16.F32.PACK_AB R16, R37, R36 ;  /* 0x000000242510723e */ /* 0x000fe400000000ff */
[----:B------:R-:W-:Y:S02]  /*21ec0*/  F2FP.F16.F32.PACK_AB R158, R137, R158 ;  /* 0x0000009e899e723e */ /* 0x000fe400000000ff */
[----:B------:R-:W-:Y:S02]  /*21ed0*/  F2FP.F16.F32.PACK_AB R156, R156, R153 ;  /* 0x000000999c9c723e */ /* 0x000fe400000000ff */
[----:B-1----:R-:W-:Y:S01]  /*21ee0*/  LEA R10, R32, R10, 0x2 ;  /* 0x0000000a200a7211 */ /* 0x002fe200078e10ff */
[----:B--2---:R-:W-:-:S03]  /*21ef0*/  IMAD.WIDE.U32 R20, R142, 0x10, R12 ;  /* 0x000000108e147825 */ /* 0x004fc600078e000c */
[----:B------:R-:W-:Y:S01]  /*21f00*/  ISETP.GE.AND P0, PT, R10, R33, PT ;  /* 0x000000210a00720c */ /* 0x000fe20003f06270 */
[--C-:B------:R-:W-:Y:S01]  /*21f10*/  IMAD.WIDE.U32 R48, R140, 0x10, R12.reuse ;  /* 0x000000108c307825 */ /* 0x100fe200078e000c */
[----:B------:R0:W-:Y:S03]  /*21f20*/  STG.E.128 desc[UR8][R20.64], R52 ;  /* 0x0000003414007986 */ /* 0x0001e6000c101d08 */
[----:B------:R-:W-:-:S04]  /*21f30*/  IMAD.WIDE.U32 R148, R11, 0x10, R12 ;  /* 0x000000100b947825 */ /* 0x000fc800078e000c */
[----:B------:R-:W-:-:S04]  /*21f40*/  IMAD.WIDE.U32 R140, R141, 0x10, R12 ;  /* 0x000000108d8c7825 */ /* 0x000fc800078e000c */
[----:B------:R-:W-:-:S04]  /*21f50*/  IMAD.WIDE.U32 R142, R143, 0x10, R12 ;  /* 0x000000108f8e7825 */ /* 0x000fc800078e000c */
[----:B------:R-:W-:Y:S01]  /*21f60*/  IMAD.WIDE.U32 R164, R145, 0x10, R12 ;  /* 0x0000001091a47825 */ /* 0x000fe200078e000c */
[----:B------:R-:W-:Y:S02]  /*21f70*/  F2FP.F16.F32.PACK_AB R13, R47, R46 ;  /* 0x0000002e2f0d723e */ /* 0x000fe400000000ff */
        /* <DEDUP_REMOVED lines=12> */
[----:B------:R0:W-:Y:S04]  /*22040*/  STG.E.128 desc[UR8][R142.64], R28 ;  /* 0x0000001c8e007986 */ /* 0x0001e8000c101d08 */
[----:B------:R0:W-:Y:S01]  /*22050*/  STG.E.128 desc[UR8][R164.64], R156 ;  /* 0x0000009ca4007986 */ /* 0x0001e2000c101d08 */
[----:B------:R-:W-:Y:S05]  /*22060*/  @!P0 BRA `(.L_x_36186) ;  /* 0xfffffde800a48947 */ /* 0x000fea000383ffff */
[----:B------:R-:W-:Y:S05]  /*22070*/  BSYNC B0 ;  /* 0x0000000000007941 */ /* 0x000fea0003800000 */
.L_x_35693:
[----:B------:R-:W-:Y:S05]  /*22080*/  EXIT ;  /* 0x000000000000794d */ /* 0x000fea0003800000 */
.L_x_36185:
        /* <DEDUP_REMOVED lines=8> */
.L_x_36188:
[----:B------:R-:W-:Y:S05]  /*22110*/  BSYNC B1 ;  /* 0x0000000000017941 */ /* 0x000fea0003800000 */
.L_x_36187:
        /* <DEDUP_REMOVED lines=9> */
.L_x_36189:
[----:B------:R-:W-:Y:S01]  /*221b0*/  HFMA2 R157, -RZ, RZ, 0, 2.384185791015625e-07 ;  /* 0x00000004ff9d7431 */ /* 0x000fe200000001ff */
[----:B------:R-:W-:-:S05]  /*221c0*/  MOV R148, R156 ;  /* 0x0000009c00947202 */ /* 0x000fca0000000f00 */
[----:B------:R-:W-:-:S04]  /*221d0*/  FADD.FTZ R152, R151, R148 ;  /* 0x0000009497987221 */ /* 0x000fc80000010000 */
[----:B------:R-:W-:-:S07]  /*221e0*/  IMAD.MOV.U32 R158, RZ, RZ, R152 ;  /* 0x000000ffff9e7224 */ /* 0x000fce00078e0098 */
[----:B------:R-:W-:Y:S05]  /*221f0*/  WARPSYNC.COLLECTIVE R155, `(.L_x_36190) ;  /* 0x000000009b087348 */ /* 0x000fea0003c00000 */
[----:B------:R0:W1:Y:S02]  /*22200*/  SHFL.BFLY P0, R156, R158, R157, R160 ;  /* 0x0c00009d9e9c7389 */ /* 0x00006400000000a0 */
[----:B01----:R-:W-:Y:S05]  /*22210*/  ENDCOLLECTIVE ;  /* 0x000000000000791b */ /* 0x003fea0003800000 */
.L_x_36190:
[----:B------:R-:W-:Y:S02]  /*22220*/  IMAD.MOV.U32 R157, RZ, RZ, 0x8 ;  /* 0x00000008ff9d7424 */ /* 0x000fe400078e00ff */
[----:B------:R-:W-:-:S04]  /*22230*/  IMAD.MOV.U32 R147, RZ, RZ, R156 ;  /* 0x000000ffff937224 */ /* 0x000fc800078e009c */
[----:B------:R-:W-:-:S05]  /*22240*/  FADD.FTZ R153, R152, R147 ;  /* 0x0000009398997221 */ /* 0x000fca0000010000 */
[----:B------:R-:W-:-:S07]  /*22250*/  MOV R158, R153 ;  /* 0x00000099009e7202 */ /* 0x000fce0000000f00 */
[----:B------:R-:W-:Y:S05]  /*22260*/  WARPSYNC.COLLECTIVE R155, `(.L_x_36191) ;  /* 0x000000009b087348 */ /* 0x000fea0003c00000 */
[----:B------:R0:W1:Y:S02]  /*22270*/  SHFL.BFLY P0, R156, R158, R157, R160 ;  /* 0x0c00009d9e9c7389 */ /* 0x00006400000000a0 */
[----:B01----:R-:W-:Y:S05]  /*22280*/  ENDCOLLECTIVE ;  /* 0x000000000000791b */ /* 0x003fea0003800000 */
.L_x_36191:
        /* <DEDUP_REMOVED lines=8> */
.L_x_36192:
        /* <DEDUP_REMOVED lines=104> */
.L_x_36193:
[----:B------:R-:W-:Y:S01]  /*22990*/  HFMA2 R157, -RZ, RZ, 0, 1.1920928955078125e-07 ;  /* 0x00000002ff9d7431 */ /* 0x000fe200000001ff */
[----:B------:R-:W-:-:S05]  /*229a0*/  MOV R150, R156 ;  /* 0x0000009c00967202 */ /* 0x000fca0000000f00 */
[----:B------:R-:W-:-:S04]  /*229b0*/  FADD.FTZ R150, R147, R150 ;  /* 0x0000009693967221 */ /* 0x000fc80000010000 */
[----:B------:R-:W-:-:S07]  /*229c0*/  IMAD.MOV.U32 R158, RZ, RZ, R150 ;  /* 0x000000ffff9e7224 */ /* 0x000fce00078e0096 */
[----:B------:R-:W-:Y:S05]  /*229d0*/  WARPSYNC.COLLECTIVE R155, `(.L_x_36194) ;  /* 0x000000009b087348 */ /* 0x000fea0003c00000 */
[----:B------:R0:W1:Y:S02]  /*229e0*/  SHFL.BFLY P0, R156, R158, R157, R160 ;  /* 0x0c00009d9e9c7389 */ /* 0x00006400000000a0 */
[----:B01----:R-:W-:Y:S05]  /*229f0*/  ENDCOLLECTIVE ;  /* 0x000000000000791b */ /* 0x003fea0003800000 */
.L_x_36194:
[----:B------:R-:W-:Y:S02]  /*22a00*/  IMAD.MOV.U32 R157, RZ, RZ, 0x4 ;  /* 0x00000004ff9d7424 */ /* 0x000fe400078e00ff */
[----:B------:R-:W-:-:S04]  /*22a10*/  IMAD.MOV.U32 R151, RZ, RZ, R156 ;  /* 0x000000ffff977224 */ /* 0x000fc800078e009c */
[----:B------:R-:W-:-:S05]  /*22a20*/  FADD.FTZ R151, R150, R151 ;  /* 0x0000009796977221 */ /* 0x000fca0000010000 */
[----:B------:R-:W-:-:S07]  /*22a30*/  MOV R158, R151 ;  /* 0x00000097009e7202 */ /* 0x000fce0000000f00 */
[----:B------:R-:W-:Y:S05]  /*22a40*/  WARPSYNC.COLLECTIVE R155, `(.L_x_36195) ;  /* 0x000000009b087348 */ /* 0x000fea0003c00000 */
[----:B------:R0:W1:Y:S02]  /*22a50*/  SHFL.BFLY P0, R156, R158, R157, R160 ;  /* 0x0c00009d9e9c7389 */ /* 0x00006400000000a0 */
[----:B01----:R-:W-:Y:S05]  /*22a60*/  ENDCOLLECTIVE ;  /* 0x000000000000791b */ /* 0x003fea0003800000 */
.L_x_36195:
[----:B------:R-:W-:Y:S01]  /*22a70*/  HFMA2 R157, -RZ, RZ, 0, 4.76837158203125e-07 ;  /* 0x00000008ff9d7431 */ /* 0x000fe200000001ff */
[----:B------:R-:W-:-:S05]  /*22a80*/  MOV R152, R156 ;  /* 0x0000009c00987202 */ /* 0x000fca0000000f00 */
[----:B------:R-:W-:-:S04]  /*22a90*/  FADD.FTZ R152, R151, R152 ;  /* 0x0000009897987221 */ /* 0x000fc80000010000 */
[----:B------:R-:W-:-:S07]  /*22aa0*/  IMAD.MOV.U32 R158, RZ, RZ, R152 ;  /* 0x000000ffff9e7224 */ /* 0x000fce00078e0098 */
[----:B------:R-:W-:Y:S05]  /*22ab0*/  WARPSYNC.COLLECTIVE R155, `(.L_x_36196) ;  /* 0x000000009b087348 */ /* 0x000fea0003c00000 */
[----:B------:R0:W1:Y:S02]  /*22ac0*/  SHFL.BFLY P0, R156, R158, R157, R160 ;  /* 0x0c00009d9e9c7389 */ /* 0x00006400000000a0 */
[----:B01----:R-:W-:Y:S05]  /*22ad0*/  ENDCOLLECTIVE ;  /* 0x000000000000791b */ /* 0x003fea0003800000 */
.L_x_36196:
[----:B------:R-:W-:Y:S02]  /*22ae0*/  IMAD.MOV.U32 R157, RZ, RZ, 0x10 ;  /* 0x00000010ff9d7424 */ /* 0x000fe400078e00ff */
[----:B------:R-:W-:-:S04]  /*22af0*/  IMAD.MOV.U32 R153, RZ, RZ, R156 ;  /* 0x000000ffff997224 */ /* 0x000fc800078e009c */
[----:B------:R-:W-:-:S05]  /*22b00*/  FADD.FTZ R153, R152, R153 ;  /* 0x0000009998997221 */ /* 0x000fca0000010000 */
[----:B------:R-:W-:-:S07]  /*22b10*/  MOV R158, R153 ;  /* 0x00000099009e7202 */ /* 0x000fce0000000f00 */
[----:B------:R-:W-:Y:S05]  /*22b20*/  WARPSYNC.COLLECTIVE R155, `(.L_x_36197) ;  /* 0x000000009b087348 */ /* 0x000fea0003c00000 */
[----:B------:R0:W1:Y:S02]  /*22b30*/  SHFL.BFLY P0, R156, R158, R157, R160 ;  /* 0x0c00009d9e9c7389 */ /* 0x00006400000000a0 */
[----:B01----:R-:W-:Y:S05]  /*22b40*/  ENDCOLLECTIVE ;  /* 0x000000000000791b */ /* 0x003fea0003800000 */
.L_x_36197:
[----:B------:R-:W-:Y:S01]  /*22b50*/  MOV R154, R156 ;  /* 0x0000009c009a7202 */ /* 0x000fe20000000f00 */
[----:B------:R-:W-:Y:S06]  /*22b60*/  BRA `(.L_x_36198) ;  /* 0xffffffe000a47947 */ /* 0x000fec000383ffff */
.L_x_36199:
        /* <DEDUP_REMOVED lines=9> */
.L_x_54437:


//--------------------- .text._ZN10layer_norm13ln_fwd_kernelINS_13Kernel_traitsI6__halfS2_fS2_fjLj1536ELj1ELj4ELj1ELj16ENS_18Kernel_traits_baseILj1536ES2_S2_fS2_fjLj128EEEEELb1ELb1ELb1ELb0EEEvNS_9FwdParamsE --------------------------
	.section	.text._ZN10layer_norm13ln_fwd_kernelINS_13Kernel_traitsI6__halfS2_fS2_fjLj1536ELj1ELj4ELj1ELj16ENS_18Kernel_traits_baseILj1536ES2_S2_fS2_fjLj128EEEEELb1ELb1ELb1ELb0EEEvNS_9FwdParamsE,"ax",@progbits
	.align	128
        .global         _ZN10layer_norm13ln_fwd_kernelINS_13Kernel_traitsI6__halfS2_fS2_fjLj1536ELj1ELj4ELj1ELj16ENS_18Kernel_traits_baseILj1536ES2_S2_fS2_fjLj128EEEEELb1ELb1ELb1ELb0EEEvNS_9FwdParamsE
        .type           _ZN10layer_norm13ln_fwd_kernelINS_13Kernel_traitsI6__halfS2_fS2_fjLj1536ELj1ELj4ELj1ELj16ENS_18Kernel_traits_baseILj1536ES2_S2_fS2_fjLj128EEEEELb1ELb1ELb1ELb0EEEvNS_9FwdParamsE,@function
        .size           _ZN10layer_norm13ln_fwd_kernelINS_13Kernel_traitsI6__halfS2_fS2_fjLj1536ELj1ELj4ELj1ELj16ENS_18Kernel_traits_baseILj1536ES2_S2_fS2_fjLj128EEEEELb1ELb1ELb1ELb0EEEvNS_9FwdParamsE,(.L_x_54438 - _ZN10layer_norm13ln_fwd_kernelINS_13Kernel_traitsI6__halfS2_fS2_fjLj1536ELj1ELj4ELj1ELj16ENS_18Kernel_traits_baseILj1536ES2_S2_fS2_fjLj128EEEEELb1ELb1ELb1ELb0EEEvNS_9FwdParamsE)
        .other          _ZN10layer_norm13ln_fwd_kernelINS_13Kernel_traitsI6__halfS2_fS2_fjLj1536ELj1ELj4ELj1ELj16ENS_18Kernel_traits_baseILj1536ES2_S2_fS2_fjLj128EEEEELb1ELb1ELb1ELb0EEEvNS_9FwdParamsE,@"STO_CUDA_ENTRY STV_DEFAULT"
_ZN10layer_norm13ln_fwd_kernelINS_13Kernel_traitsI6__halfS2_fS2_fjLj1536ELj1ELj4ELj1ELj16ENS_18Kernel_traits_baseILj1536ES2_S2_fS2_fjLj128EEEEELb1ELb1ELb1ELb0EEEvNS_9FwdParamsE:
.text._ZN10layer_norm13ln_fwd_kernelINS_13Kernel_traitsI6__halfS2_fS2_fjLj1536ELj1ELj4ELj1ELj16ENS_18Kernel_traits_baseILj1536ES2_S2_fS2_fjLj128EEEEELb1ELb1ELb1ELb0EEEvNS_9FwdParamsE:
        /* <DEDUP_REMOVED lines=9> */
[----:B0-----:R-:W-:-:S02]  /*0090*/  ISETP.NE.AND P0, PT, RZ, UR8, PT ;  /* 0x00000008ff007c0c */ /* 0x001fc4000bf05270 */
[----:B--2---:R-:W-:Y:S01]  /*00a0*/  MOV R2, UR4 ;  /* 0x0000000400027c02 */ /* 0x004fe20008000f00 */
[----:B------:R-:W-:-:S10]  /*00b0*/  IMAD.U32 R3, RZ, RZ, UR5 ;  /* 0x00000005ff037e24 */ /* 0x000fd4000f8e00ff */
[----:B---3--:R-:W2:Y:S01]  /*00c0*/  @P0 LDG.E.64 R2, desc[UR6][R2.64] ;  /* 0x0000000602020981 */ /* 0x008ea2000c1e1b00 */
[----:B-1----:R-:W-:Y:S01]  /*00d0*/  @P0 MOV R4, R0 ;  /* 0x0000000000040202 */ /* 0x002fe20000000f00 */
[----:B----4-:R-:W-:Y:S01]  /*00e0*/  @P0 IMAD.MOV.U32 R5, RZ, RZ, R9 ;  /* 0x000000ffff050224 */ /* 0x010fe200078e0009 */
[----:B------:R-:W0:Y:S05]  /*00f0*/  @P0 LDC R7, c[0x0][0x460] ;  /* 0x00011800ff070b82 */ /* 0x000e2a0000000800 */
[----:B------:R-:W0:Y:S01]  /*0100*/  @P0 LDG.E.64 R4, desc[UR6][R4.64] ;  /* 0x0000000604040981 */ /* 0x000e22000c1e1b00 */
[----:B------:R-:W-:Y:S01]  /*0110*/  UISETP.NE.U32.AND UP0, UPT, UR10, URZ, UPT ;  /* 0x000000ff0a00728c */ /* 0x000fe2000bf05070 */
[----:B------:R-:W-:Y:S01]  /*0120*/  BSSY.RECONVERGENT B0, `(.L_x_36200) ;  /* 0x00000aa000007945 */ /* 0x000fe20003800200 */
[----:B------:R-:W1:Y:S02]  /*0130*/  S2UR UR9, SR_CTAID.X ;  /* 0x00000000000979c3 */ /* 0x000e640000002500 */
[----:B------:R-:W-:-:S06]  /*0140*/  UISETP.NE.AND.EX UP0, UPT, UR11, URZ, UPT, UP0 ;  /* 0x000000ff0b00728c */ /* 0x000fcc000bf05300 */
[----:B------:R-:W3:Y:S01]  /*0150*/  LDC R6, c[0x0][0x360] ;  /* 0x0000d800ff067b82 */ /* 0x000ee20000000800 */
[----:B-1----:R-:W-:Y:S01]  /*0160*/  USHF.L.U32 UR8, UR9, 0x2, URZ ;  /* 0x0000000209087899 */ /* 0x002fe200080006ff */
[----:B--2---:R-:W-:Y:S02]  /*0170*/  @P0 R2UR UR4, R2 ;  /* 0x00000000020402ca */ /* 0x004fe400000e0000 */
[----:B-----5:R-:W-:Y:S02]  /*0180*/  SHF.R.S32.HI R2, RZ, 0x1f, R11 ;  /* 0x0000001fff027819 */ /* 0x020fe4000001140b */
[----:B------:R-:W-:Y:S01]  /*0190*/  @P0 R2UR UR5, R3 ;  /* 0x00000000030502ca */ /* 0x000fe200000e0000 */
[----:B---3--:R-:W-:Y:S01]  /*01a0*/  IMAD R3, R6, UR9, R133 ;  /* 0x0000000906037c24 */ /* 0x008fe2000f8e0285 */
[----:B------:R-:W-:Y:S02]  /*01b0*/  LEA.HI R132, R2, R11, RZ, 0x3 ;  /* 0x0000000b02847211 */ /* 0x000fe400078f18ff */
[----:B------:R-:W-:-:S02]  /*01c0*/  LOP3.LUT R2, R133, 0x1f, RZ, 0xc0, !PT ;  /* 0x0000001f85027812 */ /* 0x000fc400078ec0ff */
[----:B0-----:R-:W-:Y:S02]  /*01d0*/  @P0 IADD3 R0, P1, PT, R4, R7, RZ ;  /* 0x0000000704000210 */ /* 0x001fe40007f3e0ff */
[----:B------:R-:W-:Y:S01]  /*01e0*/  MOV R35, R2 ;  /* 0x0000000200237202 */ /* 0x000fe20000000f00 */
[----:B------:R-:W-:Y:S01]  /*01f0*/  UIADD3 UR12, UPT, UPT, UR4, -0x61c88647, URZ ;  /* 0x9e3779b9040c7890 */ /* 0x000fe2000fffe0ff */
[----:B------:R-:W-:Y:S01]  /*0200*/  SHF.R.U32.HI R133, RZ, 0x5, R133 ;  /* 0x00000005ff857819 */ /* 0x000fe20000011685 */
[----:B------:R-:W-:Y:S01]  /*0210*/  @P0 IMAD.X R9, RZ, RZ, R5, P1 ;  /* 0x000000ffff090224 */ /* 0x000fe200008e0605 */
[----:B------:R-:W-:Y:S01]  /*0220*/  LOP3.LUT R7, R35, 0x1f, RZ, 0x3c, !PT ;  /* 0x0000001f23077812 */ /* 0x000fe200078e3cff */
[----:B------:R-:W-:Y:S01]  /*0230*/  UIADD3 UR13, UPT, UPT, UR5, -0x4498517b, URZ ;  /* 0xbb67ae85050d7890 */ /* 0x000fe2000fffe0ff */
[----:B------:R-:W-:Y:S01]  /*0240*/  LOP3.LUT R133, R133, UR8, RZ, 0xfc, !PT ;  /* 0x0000000885857c12 */ /* 0x000fe2000f8efcff */
[----:B------:R-:W-:Y:S01]  /*0250*/  UIADD3 UR10, UPT, UPT, UR4, 0x3c6ef372, URZ ;  /* 0x3c6ef372040a7890 */ /* 0x000fe2000fffe0ff */
[----:B------:R-:W-:Y:S01]  /*0260*/  LEA.HI.SX32 R132, R132, R7, 0x1d ;  /* 0x0000000784847211 */ /* 0x000fe200078feaff */
[----:B------:R-:W-:Y:S01]  /*0270*/  UIADD3 UR26, UPT, UPT, UR5, 0x76cf5d0a, URZ ;  /* 0x76cf5d0a051a7890 */ /* 0x000fe2000fffe0ff */
[--C-:B------:R-:W-:Y:S01]  /*0280*/  SHF.R.U64 R164, R0, 0x2, R9.reuse ;  /* 0x0000000200a47819 */ /* 0x100fe20000001209 */
[----:B------:R-:W-:Y:S01]  /*0290*/  UIADD3 UR14, UPT, UPT, UR4, -0x255992d5, URZ ;  /* 0xdaa66d2b040e7890 */ /* 0x000fe2000fffe0ff */
[----:B------:R-:W-:Y:S01]  /*02a0*/  SHF.R.U32.HI R134, RZ, 0x2, R9 ;  /* 0x00000002ff867819 */ /* 0x000fe20000011609 */
        /* <DEDUP_REMOVED lines=81> */
.L_x_36201:
        /* <DEDUP_REMOVED lines=48> */
[----:B------:R-:W-:Y:S01]  /*0ac0*/  HFMA2 R106, -RZ, RZ, 0, 0 ;  /* 0x00000000ff6a7431 */ /* 0x000fe200000001ff */
[----:B------:R-:W-:Y:S01]  /*0ad0*/  CS2R R56, SRZ ;  /* 0x0000000000387805 */ /* 0x000fe2000001ff00 */
[----:B------:R-:W-:Y:S01]  /*0ae0*/  IMAD.MOV.U32 R70, RZ, RZ, RZ ;  /* 0x000000ffff467224 */ /* 0x000fe200078e00ff */
[----:B------:R-:W-:Y:S02]  /*0af0*/  CS2R R68, SRZ ;  /* 0x0000000000447805 */ /* 0x000fe4000001ff00 */
[----:B------:R-:W-:Y:S02]  /*0b00*/  MOV R82, RZ ;  /* 0x000000ff00527202 */ /* 0x000fe40000000f00 */
[----:B------:R-:W-:Y:S01]  /*0b10*/  CS2R R80, SRZ ;  /* 0x0000000000507805 */ /* 0x000fe2000001ff00 */
[----:B------:R-:W-:Y:S01]  /*0b20*/  IMAD.MOV.U32 R94, RZ, RZ, RZ ;  /* 0x000000ffff5e7224 */ /* 0x000fe200078e00ff */
[----:B------:R-:W-:-:S02]  /*0b30*/  CS2R R92, SRZ ;  /* 0x00000000005c7805 */ /* 0x000fc4000001ff00 */
[----:B------:R-:W-:Y:S02]  /*0b40*/  CS2R R104, SRZ ;  /* 0x0000000000687805 */ /* 0x000fe4000001ff00 */
[----:B------:R-:W-:Y:S02]  /*0b50*/  @P5 CS2R R46, SRZ ;  /* 0x00000000002e5805 */ /* 0x000fe4000001ff00 */
[----:B------:R-:W-:Y:S01]  /*0b60*/  @P5 CS2R R44, SRZ ;  /* 0x00000000002c5805 */ /* 0x000fe2000001ff00 */
[----:B------:R-:W-:Y:S01]  /*0b70*/  @P0 IMAD.MOV.U32 R107, RZ, RZ, RZ ;  /* 0x000000ffff6b0224 */ /* 0x000fe200078e00ff */
[----:B------:R-:W-:Y:S01]  /*0b80*/  @P1 MOV R95, RZ ;  /* 0x000000ff005f1202 */ /* 0x000fe20000000f00 */
[----:B------:R-:W-:Y:S01]  /*0b90*/  @P2 IMAD.MOV.U32 R83, RZ, RZ, RZ ;  /* 0x000000ffff532224 */ /* 0x000fe200078e00ff */
[----:B------:R-:W-:Y:S01]  /*0ba0*/  @P3 MOV R71, RZ ;  /* 0x000000ff00473202 */ /* 0x000fe20000000f00 */
[----:B0-----:R-:W-:-:S07]  /*0bb0*/  @P4 IMAD.MOV.U32 R59, RZ, RZ, RZ ;  /* 0x000000ffff3b4224 */ /* 0x001fce00078e00ff */
.L_x_36202:
[----:B------:R-:W-:Y:S05]  /*0bc0*/  BSYNC.RECONVERGENT B0 ;  /* 0x0000000000007941 */ /* 0x000fea0003800200 */
.L_x_36200:
        /* <DEDUP_REMOVED lines=9> */
[----:B------:R-:W0:Y:S02]  /*0c60*/  LDCU.64 UR8, c[0x0][0x408] ;  /* 0x00008100ff0877ac */ /* 0x000e240008000a00 */
[----:B------:R-:W-:Y:S01]  /*0c70*/  IMAD R7, R3, -0x326172a9, RZ ;  /* 0xcd9e8d5703077824 */ /* 0x000fe200078e02ff */
[----:B------:R-:W-:Y:S01]  /*0c80*/  LOP3.LUT R4, R4, UR5, RZ, 0x3c, !PT ;  /* 0x0000000504047c12 */ /* 0x000fe2000f8e3cff */
        /* <DEDUP_REMOVED lines=10> */
[----:B------:R-:W1:Y:S02]  /*0d30*/  LDCU.64 UR10, c[0x0][0x3a0] ;  /* 0x00007400ff0a77ac */ /* 0x000e640008000a00 */
        /* <DEDUP_REMOVED lines=19> */
[----:B------:R-:W3:Y:S02]  /*0e70*/  LDCU.U8 UR27, c[0x0][0x410] ;  /* 0x00008200ff1b77ac */ /* 0x000ee40008000000 */
        /* <DEDUP_REMOVED lines=28> */
.L_x_36907:
        /* <DEDUP_REMOVED lines=15> */
[----:B------:R-:W-:-:S04]  /*1130*/  @P1 VIADD R163, R0, 0xffffffff ;  /* 0xffffffff00a31836 */ /* 0x000fc80000000000 */
[----:B------:R-:W-:-:S05]  /*1140*/  @P1 IMAD R163, R163, R148, RZ ;  /* 0x00000094a3a31224 */ /* 0x000fca00078e02ff */
[----:B------:R-:W-:-:S04]  /*1150*/  @P1 SHF.R.S32.HI R150, RZ, 0x1f, R163 ;  /* 0x0000001fff961819 */ /* 0x000fc800000114a3 */
[----:B------:R-:W-:Y:S02]  /*1160*/  @P1 LEA.HI R163, R150, R163, RZ, 0x3 ;  /* 0x000000a396a31211 */ /* 0x000fe400078f18ff */
[----:B------:R-:W-:Y:S02]  /*1170*/  MOV R150, RZ ;  /* 0x000000ff00967202 */ /* 0x000fe40000000f00 */
        /* <DEDUP_REMOVED lines=8> */
.L_x_36207:
[----:B------:R-:W-:Y:S05]  /*1200*/  BSYNC.RECONVERGENT B2 ;  /* 0x0000000000027941 */ /* 0x000fea0003800200 */
.L_x_36206:
        /* <DEDUP_REMOVED lines=30> */
.L_x_36214:
        /* <DEDUP_REMOVED lines=13> */
.L_x_36216:
[----:B------:R-:W-:Y:S05]  /*14c0*/  BSYNC.RECONVERGENT B5 ;  /* 0x0000000000057941 */ /* 0x000fea0003800200 */
.L_x_36215:
[----:B------:R-:W-:Y:S01]  /*14d0*/  LOP3.LUT R24, R135, UR5, R21, 0x96, !PT ;  /* 0x0000000587187c12 */ /* 0x000fe2000f8e9615 */
[----:B------:R-:W-:Y:S01]  /*14e0*/  IMAD.WIDE.U32 R22, R3, -0x326172a9, RZ ;  /* 0xcd9e8d5703167825 */ /* 0x000fe200078e00ff */
[----:B------:R-:W-:-:S03]  /*14f0*/  UIADD3 UR29, UPT, UPT, UR5, 0x76cf5d0a, URZ ;  /* 0x76cf5d0a051d7890 */ /* 0x000fc6000fffe0ff */
[----:B------:R-:W-:Y:S01]  /*1500*/  IMAD.WIDE.U32 R24, R24, -0x326172a9, RZ ;  /* 0xcd9e8d5718187825 */ /* 0x000fe200078e00ff */
[----:B------:R-:W-:-:S04]  /*1510*/  LOP3.LUT R23, R134, UR4, R23, 0x96, !PT ;  /* 0x0000000486177c12 */ /* 0x000fc8000f8e9617 */
[----:B------:R-:W-:Y:S01]  /*1520*/  LOP3.LUT R21, R22, UR12, R25, 0x96, !PT ;  /* 0x0000000c16157c12 */ /* 0x000fe2000f8e9619 */
[----:B------:R-:W-:-:S05]  /*1530*/  IMAD.WIDE.U32 R22, R23, -0x2daee0ad, RZ ;  /* 0xd2511f5317167825 */ /* 0x000fca00078e00ff */
[----:B------:R-:W-:Y:S01]  /*1540*/  LOP3.LUT R23, R20, UR13, R23, 0x96, !PT ;  /* 0x0000000d14177c12 */ /* 0x000fe2000f8e9617 */
[----:B------:R-:W-:-:S05]  /*1550*/  IMAD.WIDE.U32 R20, R21, -0x2daee0ad, RZ ;  /* 0xd2511f5315147825 */ /* 0x000fca00078e00ff */
[----:B------:R-:W-:Y:S01]  /*1560*/  LOP3.LUT R25, R22, UR29, R21, 0x96, !PT ;  /* 0x0000001d16197c12 */ /* 0x000fe2000f8e9615 */
[----:B------:R-:W-:Y:S01]  /*1570*/  UIADD3 UR29, UPT, UPT, UR4, 0x3c6ef372, URZ ;  /* 0x3c6ef372041d7890 */ /* 0x000fe2000fffe0ff */
        /* <DEDUP_REMOVED lines=16> */
[----:B------:R-:W-:-:S04]  /*1680*/  UIADD3 UR29, UPT, UPT, UR4, 0x5384540f, URZ ;  /* 0x5384540f041d7890 */ /* 0x000fc8000fffe0ff */
        /* <DEDUP_REMOVED lines=13> */
[----:B------:R-:W-:-:S04]  /*1760*/  IMAD.WIDE.U32 R152, R152, -0x2daee0ad, RZ ;  /* 0xd2511f5398987825 */ /* 0x000fc800078e00ff */
[----:B------:R-:W-:Y:S01]  /*1770*/  IMAD.MOV.U32 R22, RZ, RZ, RZ ;  /* 0x000000ffff167224 */ /* 0x000fe200078e00ff */
[----:B------:R-:W-:Y:S02]  /*1780*/  LOP3.LUT R145, R20, UR25, R153, 0x96, !PT ;  /* 0x0000001914917c12 */ /* 0x000fe4000f8e9699 */
[----:B------:R-:W-:-:S07]  /*1790*/  MOV R20, R144 ;  /* 0x0000009000147202 */ /* 0x000fce0000000f00 */
.L_x_36213:
[----:B------:R-:W-:Y:S05]  /*17a0*/  BSYNC.RECONVERGENT B4 ;  /* 0x0000000000047941 */ /* 0x000fea0003800200 */
.L_x_36212:
        /* <DEDUP_REMOVED lines=11> */
.L_x_36211:
[----:B------:R-:W-:Y:S05]  /*1860*/  BSYNC.RECONVERGENT B3 ;  /* 0x0000000000037941 */ /* 0x000fea0003800200 */
.L_x_36210:
        /* <DEDUP_REMOVED lines=17> */
.L_x_36221:
        /* <DEDUP_REMOVED lines=13> */
.L_x_36223:
[----:B------:R-:W-:Y:S05]  /*1a50*/  BSYNC.RECONVERGENT B5 ;  /* 0x0000000000057941 */ /* 0x000fea0003800200 */
.L_x_36222:
        /* <DEDUP_REMOVED lines=42> */
[----:B------:R-:W-:Y:S01]  /*1d00*/  IMAD.WIDE.U32 R22, R23, -0x2daee0ad, RZ ;  /* 0xd2511f5317167825 */ /* 0x000fe200078e00ff */
[----:B------:R-:W-:-:S04]  /*1d10*/  MOV R146, R26 ;  /* 0x0000001a00927202 */ /* 0x000fc80000000f00 */
[----:B------:R-:W-:Y:S01]  /*1d20*/  LOP3.LUT R145, R20, UR25, R23, 0x96, !PT ;  /* 0x0000001914917c12 */ /* 0x000fe2000f8e9617 */
[----:B------:R-:W-:Y:S01]  /*1d30*/  IMAD.MOV.U32 R20, RZ, RZ, RZ ;  /* 0x000000ffff147224 */ /* 0x000fe200078e00ff */
[----:B------:R-:W-:-:S07]  /*1d40*/  MOV R152, R22 ;  /* 0x0000001600987202 */ /* 0x000fce0000000f00 */
.L_x_36220:
[----:B------:R-:W-:Y:S05]  /*1d50*/  BSYNC.RECONVERGENT B4 ;  /* 0x0000000000047941 */ /* 0x000fea0003800200 */
.L_x_36219:
[----:B------:R-:W-:Y:S01]  /*1d60*/  I2FP.F32.U32 R21, R21 ;  /* 0x0000001500157245 */ /* 0x000fe20000201000 */
[----:B------:R-:W-:Y:S02]  /*1d70*/  HFMA2 R22, -RZ, RZ, 0.1171875, 0 ;  /* 0x2f800000ff167431 */ /* 0x000fe400000001ff */
[----:B------:R-:W-:-:S03]  /*1d80*/  HADD2.F32 R25, -RZ, R100.H1_H1 ;  /* 0x30000064ff197230 */ /* 0x000fc60000004100 */
[----:B------:R-:W-:Y:S01]  /*1d90*/  FFMA.FTZ R21, R21, R22, 1.1641532182693481445e-10 ;  /* 0x2f00000015157423 */ /* 0x000fe20000010016 */
[----:B-----5:R-:W-:-:S04]  /*1da0*/  HADD2.F32 R22, -RZ, R36.H1_H1 ;  /* 0x30000024ff167230 */ /* 0x020fc80000004100 */
[----:B------:R-:W-:Y:S01]  /*1db0*/  FSETP.GTU.FTZ.AND P3, PT, R21, UR26, PT ;  /* 0x0000001a15007c0b */ /* 0x000fe2000bf7c000 */
[----:B------:R-:W-:-:S03]  /*1dc0*/  FMUL.FTZ R22, R22, UR9 ;  /* 0x0000000916167c20 */ /* 0x000fc60008410000 */
[----:B------:R-:W-:Y:S01]  /*1dd0*/  SEL R136, RZ, 0x1, P3 ;  /* 0x00000001ff887807 */ /* 0x000fe20001800000 */
[----:B------:R-:W-:-:S05]  /*1de0*/  FMUL.FTZ R22, R22, UR8 ;  /* 0x0000000816167c20 */ /* 0x000fca0008410000 */
[----:B------:R-:W-:-:S05]  /*1df0*/  FSEL R22, R22, RZ, !P3 ;  /* 0x000000ff16167208 */ /* 0x000fca0005800000 */
[----:B------:R-:W-:-:S07]  /*1e00*/  FFMA.FTZ R25, R22, R25, R33 ;  /* 0x0000001916197223 */ /* 0x000fce0000010021 */
.L_x_36218:
[----:B------:R-:W-:Y:S05]  /*1e10*/  BSYNC.RECONVERGENT B3 ;  /* 0x0000000000037941 */ /* 0x000fea0003800200 */
.L_x_36217:
        /* <DEDUP_REMOVED lines=17> */
.L_x_36228:
        /* <DEDUP_REMOVED lines=13> */
.L_x_36230:
[----:B------:R-:W-:Y:S05]  /*2000*/  BSYNC.RECONVERGENT B5 ;  /* 0x0000000000057941 */ /* 0x000fea0003800200 */
.L_x_36229:
        /* <DEDUP_REMOVED lines=39> */
[----:B------:R-:W-:Y:S01]  /*2280*/  LOP3.LUT R23, R26, UR22, R23, 0x96, !PT ;  /* 0x000000161a177c12 */ /* 0x000fe2000f8e9617 */
[----:B------:R-:W-:-:S05]  /*2290*/  IMAD.WIDE.U32 R26, R27, -0x326172a9, RZ ;  /* 0xcd9e8d571b1a7825 */ /* 0x000fca00078e00ff */
[----:B------:R-:W-:Y:S01]  /*22a0*/  LOP3.LUT R143, R22, UR24, R27, 0x96, !PT ;  /* 0x00000018168f7c12 */ /* 0x000fe2000f8e961b */
[----:B------:R-:W-:Y:S01]  /*22b0*/  IMAD.WIDE.U32 R22, R23, -0x2daee0ad, RZ ;  /* 0xd2511f5317167825 */ /* 0x000fe200078e00ff */
[----:B------:R-:W-:-:S04]  /*22c0*/  MOV R146, R26 ;  /* 0x0000001a00927202 */ /* 0x000fc80000000f00 */
[----:B------:R-:W-:Y:S01]  /*22d0*/  LOP3.LUT R145, R20, UR25, R23, 0x96, !PT ;  /* 0x0000001914917c12 */ /* 0x000fe2000f8e9617 */
[----:B------:R-:W-:Y:S01]  /*22e0*/  IMAD.MOV.U32 R23, RZ, RZ, R152 ;  /* 0x000000ffff177224 */ /* 0x000fe200078e0098 */
[----:B------:R-:W-:-:S07]  /*22f0*/  MOV R152, R22 ;  /* 0x0000001600987202 */ /* 0x000fce0000000f00 */
.L_x_36227:
[----:B------:R-:W-:Y:S05]  /*2300*/  BSYNC.RECONVERGENT B4 ;  /* 0x0000000000047941 */ /* 0x000fea0003800200 */
.L_x_36226:
        /* <DEDUP_REMOVED lines=11> */
.L_x_36225:
[----:B------:R-:W-:Y:S05]  /*23c0*/  BSYNC.RECONVERGENT B3 ;  /* 0x0000000000037941 */ /* 0x000fea0003800200 */
.L_x_36224:
        /* <DEDUP_REMOVED lines=17> */
.L_x_36235:
        /* <DEDUP_REMOVED lines=13> */
.L_x_36237:
[----:B------:R-:W-:Y:S05]  /*25b0*/  BSYNC.RECONVERGENT B5 ;  /* 0x0000000000057941 */ /* 0x000fea0003800200 */
.L_x_36236:
        /* <DEDUP_REMOVED lines=43> */
[----:B------:R-:W-:Y:S01]  /*2870*/  LOP3.LUT R145, R20, UR25, R23, 0x96, !PT ;  /* 0x0000001914917c12 */ /* 0x000fe2000f8e9617 */
[----:B------:R-:W-:Y:S01]  /*2880*/  IMAD.MOV.U32 R20, RZ, RZ, R152 ;  /* 0x000000ffff147224 */ /* 0x000fe200078e0098 */
[----:B------:R-:W-:Y:S01]  /*2890*/  MOV R152, R22 ;  /* 0x0000001600987202 */ /* 0x000fe20000000f00 */
[----:B------:R-:W-:-:S07]  /*28a0*/  IMAD.MOV.U32 R22, RZ, RZ, RZ ;  /* 0x000000ffff167224 */ /* 0x000fce00078e00ff */
.L_x_36234:
[----:B------:R-:W-:Y:S05]  /*28b0*/  BSYNC.RECONVERGENT B4 ;  /* 0x0000000000047941 */ /* 0x000fea0003800200 */
.L_x_36233:
        /* <DEDUP_REMOVED lines=11> */
.L_x_36232:
[----:B------:R-:W-:Y:S05]  /*2970*/  BSYNC.RECONVERGENT B3 ;  /* 0x0000000000037941 */ /* 0x000fea0003800200 */
.L_x_36231:
[----:B------:R-:W-:Y:S01]  /*2980*/  BSSY.RECONVERGENT B3, `(.L_x_36238) ;  /* 0x000005a000037945 */ /* 0x000fe20003800200 */
[----:B------:R-:W-:Y:S01]  /*2990*/  IMAD.MOV.U32 R23, RZ, RZ, R22 ;  /* 0x000000ffff177224 */ /* 0x000fe200078e0016 */
[----:B-----5:R-:W-:Y:S02]  /*29a0*/  MOV R20, R28 ;  /* 0x0000001c00147202 */ /* 0x020fe40000000f00 */
        /* <DEDUP_REMOVED lines=14> */
.L_x_36242:
        /* <DEDUP_REMOVED lines=13> */
.L_x_36244:
[----:B------:R-:W-:Y:S05]  /*2b60*/  BSYNC.RECONVERGENT B5 ;  /* 0x0000000000057941 */ /* 0x000fea0003800200 */
.L_x_36243:
        /* <DEDUP_REMOVED lines=47> */
.L_x_36241:
[----:B------:R-:W-:Y:S05]  /*2e60*/  BSYNC.RECONVERGENT B4 ;  /* 0x0000000000047941 */ /* 0x000fea0003800200 */
.L_x_36240:
[----:B------:R-:W-:Y:S01]  /*2e70*/  I2FP.F32.U32 R20, R20 ;  /* 0x0000001400147245 */ /* 0x000fe20000201000 */
[----:B------:R-:W-:-:S05]  /*2e80*/  HFMA2 R21, -RZ, RZ, 0.1171875, 0 ;  /* 0x2f800000ff157431 */ /* 0x000fca00000001ff */
[----:B------:R-:W-:Y:S01]  /*2e90*/  FFMA.FTZ R20, R20, R21, 1.1641532182693481445e-10 ;  /* 0x2f00000014147423 */ /* 0x000fe20000010015 */
[----:B------:R-:W-:-:S04]  /*2ea0*/  HADD2.F32 R21, -RZ, R38.H0_H0 ;  /* 0x20000026ff157230 */ /* 0x000fc80000004100 */
[----:B------:R-:W-:Y:S01]  /*2eb0*/  FSETP.GTU.FTZ.AND P3, PT, R20, UR26, PT ;  /* 0x0000001a14007c0b */ /* 0x000fe2000bf7c000 */
[----:B------:R-:W-:Y:S01]  /*2ec0*/  FMUL.FTZ R21, R21, UR9 ;  /* 0x0000000915157c20 */ /* 0x000fe20008410000 */
[----:B------:R-:W-:Y:S02]  /*2ed0*/  HADD2.F32 R20, -RZ, R102.H0_H0 ;  /* 0x20000066ff147230 */ /* 0x000fe40000004100 */
[----:B------:R-:W-:Y:S01]  /*2ee0*/  SEL R139, RZ, 0x1, P3 ;  /* 0x00000001ff8b7807 */ /* 0x000fe20001800000 */
[----:B------:R-:W-:-:S05]  /*2ef0*/  FMUL.FTZ R21, R21, UR8 ;  /* 0x0000000815157c20 */ /* 0x000fca0008410000 */
[----:B------:R-:W-:-:S05]  /*2f00*/  FSEL R21, R21, RZ, !P3 ;  /* 0x000000ff15157208 */ /* 0x000fca0005800000 */
[----:B------:R-:W-:-:S07]  /*2f10*/  FFMA.FTZ R20, R21, R20, R28 ;  /* 0x0000001415147223 */ /* 0x000fce000001001c */
.L_x_36239:
[----:B------:R-:W-:Y:S05]  /*2f20*/  BSYNC.RECONVERGENT B3 ;  /* 0x0000000000037941 */ /* 0x000fea0003800200 */
.L_x_36238:
        /* <DEDUP_REMOVED lines=17> */
.L_x_36249:
        /* <DEDUP_REMOVED lines=13> */
.L_x_36251:
[----:B------:R-:W-:Y:S05]  /*3110*/  BSYNC.RECONVERGENT B5 ;  /* 0x0000000000057941 */ /* 0x000fea0003800200 */
.L_x_36250:
[----:B------:R-:W-:Y:S01]  /*3120*/  LOP3.LUT R154, R135, UR5, R23, 0x96, !PT ;  /* 0x00000005879a7c12 */ /* 0x000fe2000f8e9617 */
[----:B------:R-:W-:Y:S01]  /*3130*/  IMAD.WIDE.U32 R144, R3, -0x326172a9, RZ ;  /* 0xcd9e8d5703907825 */ /* 0x000fe200078e00ff */
[----:B------:R-:W-:-:S03]  /*3140*/  UIADD3 UR29, UPT, UPT, UR5, 0x76cf5d0a, URZ ;  /* 0x76cf5d0a051d7890 */ /* 0x000fc6000fffe0ff */
        /* <DEDUP_REMOVED lines=40> */
[----:B------:R-:W-:Y:S02]  /*33d0*/  MOV R146, R154 ;  /* 0x0000009a00927202 */ /* 0x000fe40000000f00 */
[----:B------:R-:W-:Y:S01]  /*33e0*/  MOV R152, R144 ;  /* 0x0000009000987202 */ /* 0x000fe20000000f00 */
[----:B------:R-:W-:Y:S01]  /*33f0*/  IMAD.MOV.U32 R144, RZ, RZ, RZ ;  /* 0x000000ffff907224 */ /* 0x000fe200078e00ff */
[----:B------:R-:W-:-:S07]  /*3400*/  LOP3.LUT R145, R22, UR25, R145, 0x96, !PT ;  /* 0x0000001916917c12 */ /* 0x000fce000f8e9691 */
.L_x_36248:
[----:B------:R-:W-:Y:S05]  /*3410*/  BSYNC.RECONVERGENT B4 ;  /* 0x0000000000047941 */ /* 0x000fea0003800200 */
.L_x_36247:
[----:B------:R-:W-:Y:S01]  /*3420*/  I2FP.F32.U32 R21, R21 ;  /* 0x0000001500157245 */ /* 0x000fe20000201000 */
[----:B------:R-:W-:-:S05]  /*3430*/  HFMA2 R22, -RZ, RZ, 0.1171875, 0 ;  /* 0x2f800000ff167431 */ /* 0x000fca00000001ff */
[----:B------:R-:W-:Y:S01]  /*3440*/  FFMA.FTZ R21, R21, R22, 1.1641532182693481445e-10 ;  /* 0x2f00000015157423 */ /* 0x000fe20000010016 */
[----:B------:R-:W-:-:S04]  /*3450*/  HADD2.F32 R22, -RZ, R38.H1_H1 ;  /* 0x30000026ff167230 */ /* 0x000fc80000004100 */
[----:B------:R-:W-:Y:S01]  /*3460*/  FSETP.GTU.FTZ.AND P3, PT, R21, UR26, PT ;  /* 0x0000001a15007c0b */ /* 0x000fe2000bf7c000 */
[----:B------:R-:W-:Y:S01]  /*3470*/  FMUL.FTZ R22, R22, UR9 ;  /* 0x0000000916167c20 */ /* 0x000fe20008410000 */
[----:B------:R-:W-:Y:S02]  /*3480*/  HADD2.F32 R21, -RZ, R102.H1_H1 ;  /* 0x30000066ff157230 */ /* 0x000fe40000004100 */
[----:B------:R-:W-:Y:S01]  /*3490*/  SEL R140, RZ, 0x1, P3 ;  /* 0x00000001ff8c7807 */ /* 0x000fe20001800000 */
[----:B------:R-:W-:-:S05]  /*34a0*/  FMUL.FTZ R22, R22, UR8 ;  /* 0x0000000816167c20 */ /* 0x000fca0008410000 */
[----:B------:R-:W-:-:S05]  /*34b0*/  FSEL R22, R22, RZ, !P3 ;  /* 0x000000ff16167208 */ /* 0x000fca0005800000 */
[----:B------:R-:W-:-:S07]  /*34c0*/  FFMA.FTZ R21, R22, R21, R29 ;  /* 0x0000001516157223 */ /* 0x000fce000001001d */
.L_x_36246:
[----:B------:R-:W-:Y:S05]  /*34d0*/  BSYNC.RECONVERGENT B3 ;  /* 0x0000000000037941 */ /* 0x000fea0003800200 */
.L_x_36245:
        /* <DEDUP_REMOVED lines=17> */
.L_x_36256:
        /* <DEDUP_REMOVED lines=13> */
.L_x_36258:
[----:B------:R-:W-:Y:S05]  /*36c0*/  BSYNC.RECONVERGENT B5 ;  /* 0x0000000000057941 */ /* 0x000fea0003800200 */
.L_x_36257:
        /* <DEDUP_REMOVED lines=43> */
[----:B------:R-:W-:Y:S01]  /*3980*/  IMAD.MOV.U32 R154, RZ, RZ, RZ ;  /* 0x000000ffff9a7224 */ /* 0x000fe200078e00ff */
[----:B------:R-:W-:Y:S01]  /*3990*/  LOP3.LUT R145, R22, UR25, R145, 0x96, !PT ;  /* 0x0000001916917c12 */ /* 0x000fe2000f8e9691 */
[----:B------:R-:W-:Y:S01]  /*39a0*/  IMAD.MOV.U32 R22, RZ, RZ, R152 ;  /* 0x000000ffff167224 */ /* 0x000fe200078e0098 */
[----:B------:R-:W-:-:S07]  /*39b0*/  MOV R152, R144 ;  /* 0x0000009000987202 */ /* 0x000fce0000000f00 */
.L_x_36255:
[----:B------:R-:W-:Y:S05]  /*39c0*/  BSYNC.RECONVERGENT B4 ;  /* 0x0000000000047941 */ /* 0x000fea0003800200 */
.L_x_36254:
        /* <DEDUP_REMOVED lines=11> */
.L_x_36253:
[----:B------:R-:W-:Y:S05]  /*3a80*/  BSYNC.RECONVERGENT B3 ;  /* 0x0000000000037941 */ /* 0x000fea0003800200 */
.L_x_36252:
        /* <DEDUP_REMOVED lines=16> */
.L_x_36262:
        /* <DEDUP_REMOVED lines=13> */
.L_x_36264:
[----:B------:R-:W-:Y:S05]  /*3c60*/  BSYNC.RECONVERGENT B4 ;  /* 0x0000000000047941 */ /* 0x000fea0003800200 */
.L_x_36263:
[----:B------:R-:W-:Y:S01]  /*3c70*/  LOP3.LUT R154, R135, UR5, R143, 0x96, !PT ;  /* 0x00000005879a7c12 */ /* 0x000fe2000f8e968f */
[----:B------:R-:W-:Y:S01]  /*3c80*/  IMAD.WIDE.U32 R144, R3, -0x326172a9, RZ ;  /* 0xcd9e8d5703907825 */ /* 0x000fe200078e00ff */
[----:B------:R-:W-:-:S03]  /*3c90*/  UIADD3 UR29, UPT, UPT, UR5, 0x76cf5d0a, URZ ;  /* 0x76cf5d0a051d7890 */ /* 0x000fc6000fffe0ff */
        /* <DEDUP_REMOVED lines=43> */
[----:B------:R-:W-:-:S07]  /*3f50*/  MOV R152, R144 ;  /* 0x0000009000987202 */ /* 0x000fce0000000f00 */
.L_x_36261:
[----:B------:R-:W-:Y:S05]  /*3f60*/  BSYNC.RECONVERGENT B3 ;  /* 0x0000000000037941 */ /* 0x000fea0003800200 */
.L_x_36260:
[----:B------:R-:W-:Y:S01]  /*3f70*/  I2FP.F32.U32 R23, R23 ;  /* 0x0000001700177245 */ /* 0x000fe20000201000 */
[----:B------:R-:W-:-:S05]  /*3f80*/  HFMA2 R142, -RZ, RZ, 0.1171875, 0 ;  /* 0x2f800000ff8e7431 */ /* 0x000fca00000001ff */
        /* <DEDUP_REMOVED lines=8> */
[----:B------:R-:W-:Y:S01]  /*4010*/  SEL R142, RZ, 0x1, P2 ;  /* 0x00000001ff8e7807 */ /* 0x000fe20001000000 */
[----:B------:R-:W-:Y:S06]  /*4020*/  BRA `(.L_x_36259) ;  /* 0x0000002c00607947 */ /* 0x000fec0003800000 */
.L_x_36209:
        /* <DEDUP_REMOVED lines=21> */
.L_x_36269:
        /* <DEDUP_REMOVED lines=13> */
.L_x_36271:
[----:B------:R-:W-:Y:S05]  /*4250*/  BSYNC.RECONVERGENT B5 ;  /* 0x0000000000057941 */ /* 0x000fea0003800200 */
.L_x_36270:
        /* <DEDUP_REMOVED lines=44> */
[----:B------:R-:W-:-:S07]  /*4520*/  IMAD.MOV.U32 R20, RZ, RZ, RZ ;  /* 0x000000ffff147224 */ /* 0x000fce00078e00ff */
.L_x_36268:
[----:B------:R-:W-:Y:S05]  /*4530*/  BSYNC.RECONVERGENT B4 ;  /* 0x0000000000047941 */ /* 0x000fea0003800200 */
.L_x_36267:
        /* <DEDUP_REMOVED lines=11> */
.L_x_36266:
[----:B------:R-:W-:Y:S05]  /*45f0*/  BSYNC.RECONVERGENT B3 ;  /* 0x0000000000037941 */ /* 0x000fea0003800200 */
.L_x_36265:
        /* <DEDUP_REMOVED lines=17> */
.L_x_36276:
        /* <DEDUP_REMOVED lines=13> */
.L_x_36278:
[----:B------:R-:W-:Y:S05]  /*47e0*/  BSYNC.RECONVERGENT B5 ;  /* 0x0000000000057941 */ /* 0x000fea0003800200 */
.L_x_36277:
        /* <DEDUP_REMOVED lines=47> */
.L_x_36275:
[----:B------:R-:W-:Y:S05]  /*4ae0*/  BSYNC.RECONVERGENT B4 ;  /* 0x0000000000047941 */ /* 0x000fea0003800200 */
.L_x_36274:
        /* <DEDUP_REMOVED lines=11> */
.L_x_36273:
[----:B------:R-:W-:Y:S05]  /*4ba0*/  BSYNC.RECONVERGENT B3 ;  /* 0x0000000000037941 */ /* 0x000fea0003800200 */
.L_x_36272:
        /* <DEDUP_REMOVED lines=17> */
.L_x_36283:
        /* <DEDUP_REMOVED lines=13> */
.L_x_36285:
[----:B------:R-:W-:Y:S05]  /*4d90*/  BSYNC.RECONVERGENT B5 ;  /* 0x0000000000057941 */ /* 0x000fea0003800200 */
.L_x_36284:
        /* <DEDUP_REMOVED lines=47> */
.L_x_36282:
[----:B------:R-:W-:Y:S05]  /*5090*/  BSYNC.RECONVERGENT B4 ;  /* 0x0000000000047941 */ /* 0x000fea0003800200 */
.L_x_36281:
[----:B------:R-:W-:Y:S01]  /*50a0*/  I2FP.F32.U32 R21, R23 ;  /* 0x0000001700157245 */ /* 0x000fe20000201000 */
[----:B------:R-:W-:-:S05]  /*50b0*/  HFMA2 R22, -RZ, RZ, 0.1171875, 0 ;  /* 0x2f800000ff167431 */ /* 0x000fca00000001ff */
        /* <DEDUP_REMOVED lines=9> */
.L_x_36280:
[----:B------:R-:W-:Y:S05]  /*5150*/  BSYNC.RECONVERGENT B3 ;  /* 0x0000000000037941 */ /* 0x000fea0003800200 */
.L_x_36279:
        /* <DEDUP_REMOVED lines=17> */
.L_x_36290:
        /* <DEDUP_REMOVED lines=13> */
.L_x_36292:
[----:B------:R-:W-:Y:S05]  /*5340*/  BSYNC.RECONVERGENT B5 ;  /* 0x0000000000057941 */ /* 0x000fea0003800200 */
.L_x_36291:
        /* <DEDUP_REMOVED lines=47> */
.L_x_36289:
[----:B------:R-:W-:Y:S05]  /*5640*/  BSYNC.RECONVERGENT B4 ;  /* 0x0000000000047941 */ /* 0x000fea0003800200 */
.L_x_36288:
        /* <DEDUP_REMOVED lines=11> */
.L_x_36287:
[----:B------:R-:W-:Y:S05]  /*5700*/  BSYNC.RECONVERGENT B3 ;  /* 0x0000000000037941 */ /* 0x000fea0003800200 */
.L_x_36286:
        /* <DEDUP_REMOVED lines=17> */
.L_x_36297:
        /* <DEDUP_REMOVED lines=13> */
.L_x_36299:
[----:B------:R-:W-:Y:S05]  /*58f0*/  BSYNC.RECONVERGENT B5 ;  /* 0x0000000000057941 */ /* 0x000fea0003800200 */
.L_x_36298:
        /* <DEDUP_REMOVED lines=47> */
.L_x_36296:
[----:B------:R-:W-:Y:S05]  /*5bf0*/  BSYNC.RECONVERGENT B4 ;  /* 0x0000000000047941 */ /* 0x000fea0003800200 */
.L_x_36295:
[----:B------:R-:W-:Y:S01]  /*5c00*/  I2FP.F32.U32 R20, R20 ;  /* 0x0000001400147245 */ /* 0x000fe20000201000 */
[----:B------:R-:W-:-:S05]  /*5c10*/  HFMA2 R21, -RZ, RZ, 0.1171875, 0 ;  /* 0x2f800000ff157431 */ /* 0x000fca00000001ff */
[----:B------:R-:W-:Y:S01]  /*5c20*/  FFMA.FTZ R20, R20, R21, 1.1641532182693481445e-10 ;  /* 0x2f00000014147423 */ /* 0x000fe20000010015 */
[----:B-----5:R-:W-:-:S04]  /*5c30*/  HADD2.F32 R21, -RZ, R38.H0_H0 ;  /* 0x20000026ff157230 */ /* 0x020fc80000004100 */
[----:B------:R-:W-:Y:S01]  /*5c40*/  FSETP.GTU.FTZ.AND P2, PT, R20, UR26, PT ;  /* 0x0000001a14007c0b */ /* 0x000fe2000bf5c000 */
[----:B------:R-:W-:-:S03]  /*5c50*/  FMUL.FTZ R21, R21, UR9 ;  /* 0x0000000915157c20 */ /* 0x000fc60008410000 */
[----:B------:R-:W-:Y:S01]  /*5c60*/  SEL R139, RZ, 0x1, P2 ;  /* 0x00000001ff8b7807 */ /* 0x000fe20001000000 */
[----:B------:R-:W-:Y:S01]  /*5c70*/  FMUL.FTZ R20, R21, UR8 ;  /* 0x0000000815147c20 */ /* 0x000fe20008410000 */
[----:B------:R-:W-:-:S04]  /*5c80*/  HADD2.F32 R21, -RZ, R102.H0_H0 ;  /* 0x20000066ff157230 */ /* 0x000fc80000004100 */
[----:B------:R-:W-:-:S05]  /*5c90*/  FSEL R20, R20, RZ, !P2 ;  /* 0x000000ff14147208 */ /* 0x000fca0005000000 */
[----:B------:R-:W-:-:S07]  /*5ca0*/  FMUL.FTZ R20, R20, R21 ;  /* 0x0000001514147220 */ /* 0x000fce0000410000 */
.L_x_36294:
[----:B------:R-:W-:Y:S05]  /*5cb0*/  BSYNC.RECONVERGENT B3 ;  /* 0x0000000000037941 */ /* 0x000fea0003800200 */
.L_x_36293:
        /* <DEDUP_REMOVED lines=17> */
.L_x_36304:
        /* <DEDUP_REMOVED lines=13> */
.L_x_36306:
[----:B------:R-:W-:Y:S05]  /*5ea0*/  BSYNC.RECONVERGENT B5 ;  /* 0x0000000000057941 */ /* 0x000fea0003800200 */
.L_x_36305:
        /* <DEDUP_REMOVED lines=45> */
[----:B------:R-:W-:Y:S02]  /*6180*/  LOP3.LUT R145, R22, UR25, R145, 0x96, !PT ;  /* 0x0000001916917c12 */ /* 0x000fe4000f8e9691 */
[----:B------:R-:W-:-:S07]  /*6190*/  MOV R152, R144 ;  /* 0x0000009000987202 */ /* 0x000fce0000000f00 */
.L_x_36303:
[----:B------:R-:W-:Y:S05]  /*61a0*/  BSYNC.RECONVERGENT B4 ;  /* 0x0000000000047941 */ /* 0x000fea0003800200 */
.L_x_36302:
[----:B------:R-:W-:Y:S01]  /*61b0*/  I2FP.F32.U32 R21, R21 ;  /* 0x0000001500157245 */ /* 0x000fe20000201000 */
[----:B------:R-:W-:-:S05]  /*61c0*/  HFMA2 R22, -RZ, RZ, 0.1171875, 0 ;  /* 0x2f800000ff167431 */ /* 0x000fca00000001ff */
[----:B------:R-:W-:Y:S01]  /*61d0*/  FFMA.FTZ R21, R21, R22, 1.1641532182693481445e-10 ;  /* 0x2f00000015157423 */ /* 0x000fe20000010016 */
[----:B-----5:R-:W-:-:S04]  /*61e0*/  HADD2.F32 R22, -RZ, R38.H1_H1 ;  /* 0x30000026ff167230 */ /* 0x020fc80000004100 */
[----:B------:R-:W-:Y:S01]  /*61f0*/  FSETP.GTU.FTZ.AND P2, PT, R21, UR26, PT ;  /* 0x0000001a15007c0b */ /* 0x000fe2000bf5c000 */
[----:B------:R-:W-:-:S03]  /*6200*/  FMUL.FTZ R22, R22, UR9 ;  /* 0x0000000916167c20 */ /* 0x000fc60008410000 */
[----:B------:R-:W-:Y:S01]  /*6210*/  SEL R140, RZ, 0x1, P2 ;  /* 0x00000001ff8c7807 */ /* 0x000fe20001000000 */
[----:B------:R-:W-:Y:S01]  /*6220*/  FMUL.FTZ R21, R22, UR8 ;  /* 0x0000000816157c20 */ /* 0x000fe20008410000 */
[----:B------:R-:W-:-:S04]  /*6230*/  HADD2.F32 R22, -RZ, R102.H1_H1 ;  /* 0x30000066ff167230 */ /* 0x000fc80000004100 */
[----:B------:R-:W-:-:S05]  /*6240*/  FSEL R21, R21, RZ, !P2 ;  /* 0x000000ff15157208 */ /* 0x000fca0005000000 */
[----:B------:R-:W-:-:S07]  /*6250*/  FMUL.FTZ R21, R21, R22 ;  /* 0x0000001615157220 */ /* 0x000fce0000410000 */
.L_x_36301:
[----:B------:R-:W-:Y:S05]  /*6260*/  BSYNC.RECONVERGENT B3 ;  /* 0x0000000000037941 */ /* 0x000fea0003800200 */
.L_x_36300:
        /* <DEDUP_REMOVED lines=17> */
.L_x_36311:
        /* <DEDUP_REMOVED lines=13> */
.L_x_36313:
[----:B------:R-:W-:Y:S05]  /*6450*/  BSYNC.RECONVERGENT B5 ;  /* 0x0000000000057941 */ /* 0x000fea0003800200 */
.L_x_36312:
        /* <DEDUP_REMOVED lines=47> */
.L_x_36310:
[----:B------:R-:W-:Y:S05]  /*6750*/  BSYNC.RECONVERGENT B4 ;  /* 0x0000000000047941 */ /* 0x000fea0003800200 */
.L_x_36309:
        /* <DEDUP_REMOVED lines=11> */
.L_x_36308:
[----:B------:R-:W-:Y:S05]  /*6810*/  BSYNC.RECONVERGENT B3 ;  /* 0x0000000000037941 */ /* 0x000fea0003800200 */
.L_x_36307:
        /* <DEDUP_REMOVED lines=16> */
.L_x_36316:
        /* <DEDUP_REMOVED lines=13> */
.L_x_36318:
[----:B------:R-:W-:Y:S05]  /*69f0*/  BSYNC.RECONVERGENT B4 ;  /* 0x0000000000047941 */ /* 0x000fea0003800200 */
.L_x_36317:
        /* <DEDUP_REMOVED lines=47> */
.L_x_36315:
[----:B------:R-:W-:Y:S05]  /*6cf0*/  BSYNC.RECONVERGENT B3 ;  /* 0x0000000000037941 */ /* 0x000fea0003800200 */
.L_x_36314:
[----:B------:R-:W-:Y:S01]  /*6d00*/  I2FP.F32.U32 R23, R23 ;  /* 0x0000001700177245 */ /* 0x000fe20000201000 */
[----:B------:R-:W-:-:S05]  /*6d10*/  HFMA2 R142, -RZ, RZ, 0.1171875, 0 ;  /* 0x2f800000ff8e7431 */ /* 0x000fca00000001ff */
        /* <DEDUP_REMOVED lines=9> */
.L_x_36259:
[----:B------:R-:W-:Y:S05]  /*6db0*/  BSYNC.RECONVERGENT B2 ;  /* 0x0000000000027941 */ /* 0x000fea0003800200 */
.L_x_36208:
[----:B------:R-:W0:Y:S01]  /*6dc0*/  LDC.64 R154, c[0x0][0x3a8] ;  /* 0x0000ea00ff9a7b82 */ /* 0x000e220000000a00 */
[----:B------:R-:W-:Y:S01]  /*6dd0*/  BSSY.RECONVERGENT B2, `(.L_x_36319) ;  /* 0x000001a000027945 */ /* 0x000fe20003800200 */
[----:B------:R-:W-:Y:S02]  /*6de0*/  IMAD.MOV.U32 R144, RZ, RZ, R152 ;  /* 0x000000ffff907224 */ /* 0x000fe400078e0098 */
[----:B0-----:R-:W-:-:S05]  /*6df0*/  IMAD.WIDE.U32 R154, R151, 0x20, R154 ;  /* 0x00000020979a7825 */ /* 0x001fca00078e009a */
[----:B------:R0:W-:Y:S04]  /*6e00*/  STG.E.128 desc[UR6][R154.64], R24 ;  /* 0x000000189a007986 */ /* 0x0001e8000c101d06 */
[----:B------:R0:W-:Y:S01]  /*6e10*/  STG.E.128 desc[UR6][R154.64+0x10], R20 ;  /* 0x000010149a007986 */ /* 0x0001e2000c101d06 */
[----:B------:R-:W-:Y:S05]  /*6e20*/  @!P1 BRA `(.L_x_36320) ;  /* 0x0000000000509947 */ /* 0x000fea0003800000 */
[----:B------:R-:W-:Y:S02]  /*6e30*/  SHF.L.U32 R152, R141, 0x10, RZ ;  /* 0x000000108d987819 */ /* 0x000fe400000006ff */
[----:B0-----:R-:W-:Y:S02]  /*6e40*/  LOP3.LUT R154, R138, 0xff, RZ, 0xc0, !PT ;  /* 0x000000ff8a9a7812 */ /* 0x001fe400078ec0ff */
[----:B------:R-:W-:Y:S02]  /*6e50*/  LOP3.LUT R155, R152, 0xff0000, RZ, 0xc0, !PT ;  /* 0x00ff0000989b7812 */ /* 0x000fe400078ec0ff */
[----:B------:R-:W-:Y:S02]  /*6e60*/  LOP3.LUT R152, R142, 0xffff, RZ, 0xc0, !PT ;  /* 0x0000ffff8e987812 */ /* 0x000fe400078ec0ff */
[----:B------:R-:W-:Y:S02]  /*6e70*/  LOP3.LUT R160, R137, 0xff, RZ, 0xc0, !PT ;  /* 0x000000ff89a07812 */ /* 0x000fe400078ec0ff */
[----:B------:R-:W-:-:S02]  /*6e80*/  PRMT R155, R155, 0x4210, R152 ;  /* 0x000042109b9b7816 */ /* 0x000fc40000000098 */
[----:B------:R-:W-:Y:S01]  /*6e90*/  PRMT R152, R140, 0x7104, RZ ;  /* 0x000071048c987816 */ /* 0x000fe200000000ff */
[----:B------:R-:W-:Y:S01]  /*6ea0*/  IMAD.WIDE.U32 R160, R160, 0x10000, RZ ;  /* 0x00010000a0a07825 */ /* 0x000fe200078e00ff */
[----:B------:R-:W-:Y:S02]  /*6eb0*/  LOP3.LUT R162, R136, 0xff, RZ, 0xc0, !PT ;  /* 0x000000ff88a27812 */ /* 0x000fe400078ec0ff */
[----:B------:R-:W-:Y:S01]  /*6ec0*/  LOP3.LUT R152, R155, 0xff00, R152, 0xf8, !PT ;  /* 0x0000ff009b987812 */ /* 0x000fe200078ef898 */
[----:B------:R-:W-:-:S03]  /*6ed0*/  IMAD.WIDE.U32 R154, R154, 0x1000000, RZ ;  /* 0x010000009a9a7825 */ /* 0x000fc600078e00ff */
[----:B------:R-:W-:-:S04]  /*6ee0*/  LOP3.LUT R163, R152, 0xff, R139, 0xf8, !PT ;  /* 0x000000ff98a37812 */ /* 0x000fc800078ef88b */
[----:B------:R-:W-:Y:S01]  /*6ef0*/  LOP3.LUT R155, R161, R163, R155, 0xfe, !PT ;  /* 0x000000a3a19b7212 */ /* 0x000fe200078efe9b */
[----:B------:R-:W-:-:S03]  /*6f00*/  IMAD.WIDE.U32 R162, R162, 0x100, RZ ;  /* 0x00000100a2a27825 */ /* 0x000fc600078e00ff */
[----:B------:R-:W-:Y:S02]  /*6f10*/  LOP3.LUT R160, R162, R154, R160, 0xfe, !PT ;  /* 0x0000009aa2a07212 */ /* 0x000fe400078efea0 */
[----:B------:R-:W-:Y:S02]  /*6f20*/  LOP3.LUT R163, R155, R163, RZ, 0xfc, !PT ;  /* 0x000000a39ba37212 */ /* 0x000fe400078efcff */
[----:B------:R-:W0:Y:S01]  /*6f30*/  LDC.64 R154, c[0x0][0x3b0] ;  /* 0x0000ec00ff9a7b82 */ /* 0x000e220000000a00 */
[----:B------:R-:W-:Y:S01]  /*6f40*/  LOP3.LUT R162, R160, 0xff, R147, 0xf8, !PT ;  /* 0x000000ffa0a27812 */ /* 0x000fe200078ef893 */
[----:B0-----:R-:W-:-:S05]  /*6f50*/  IMAD.WIDE.U32 R154, R150, 0x8, R154 ;  /* 0x00000008969a7825 */ /* 0x001fca00078e009a */
[----:B------:R1:W-:Y:S02]  /*6f60*/  STG.E.64 desc[UR6][R154.64], R162 ;  /* 0x000000a29a007986 */ /* 0x0003e4000c101b06 */
.L_x_36320:
[----:B------:R-:W-:Y:S05]  /*6f70*/  BSYNC.RECONVERGENT B2 ;  /* 0x0000000000027941 */ /* 0x000fea0003800200 */
.L_x_36319:
[----:B------:R-:W-:Y:S01]  /*6f80*/  VIADD R151, R151, 0x20 ;  /* 0x0000002097977836 */ /* 0x000fe20000000000 */
[----:B------:R-:W-:-:S07]  /*6f90*/  IADD3 R150, PT, PT, R150, 0x20, RZ ;  /* 0x0000002096967810 */ /* 0x000fce0007ffe0ff */
.L_x_36205:
[----:B------:R-:W-:Y:S05]  /*6fa0*/  BSYNC.RECONVERGENT B1 ;  /* 0x0000000000017941 */ /* 0x000fea0003800200 */
.L_x_36204:
[----:B------:R-:W-:Y:S01]  /*6fb0*/  ISETP.GE.U32.AND P2, PT, R132, 0x40, PT ;  /* 0x000000408400780c */ /* 0x000fe20003f46070 */
[----:B------:R-:W-:Y:S03]  /*6fc0*/  BSSY.RECONVERGENT B2, `(.L_x_36321) ;  /* 0x00005df000027945 */ /* 0x000fe60003800200 */
[----:B-1----:R-:W-:-:S09]  /*6fd0*/  P2R R162, PR, RZ, 0x4 ;  /* 0x00000004ffa27803 */ /* 0x002fd20000000000 */
        /* <DEDUP_REMOVED lines=34> */
.L_x_36329:
        /* <DEDUP_REMOVED lines=13> */
.L_x_36331:
[----:B------:R-:W-:Y:S05]  /*72d0*/  BSYNC.RECONVERGENT B5 ;  /* 0x0000000000057941 */ /* 0x000fea0003800200 */
.L_x_36330:
        /* <DEDUP_REMOVED lines=45> */
.L_x_36328:
[----:B------:R-:W-:Y:S05]  /*75b0*/  BSYNC.RECONVERGENT B4 ;  /* 0x0000000000047941 */ /* 0x000fea0003800200 */
.L_x_36327:
[----:B------:R-:W-:Y:S01]  /*75c0*/  I2FP.F32.U32 R13, R13 ;  /* 0x0000000d000d7245 */ /* 0x000fe20000201000 */
[----:B------:R-:W-:Y:S02]  /*75d0*/  HFMA2 R14, -RZ, RZ, 0.1171875, 0 ;  /* 0x2f800000ff0e7431 */ /* 0x000fe400000001ff */
[----:B------:R-:W-:Y:S02]  /*75e0*/  HADD2.F32 R15, -RZ, R36.H0_H0 ;  /* 0x20000024ff0f7230 */ /* 0x000fe40000004100 */
[----:B------:R-:W-:Y:S02]  /*75f0*/  HADD2.F32 R16, -RZ, R88.H0_H0 ;  /* 0x20000058ff107230 */ /* 0x000fe40000004100 */
[----:B------:R-:W-:Y:S01]  /*7600*/  FFMA.FTZ R13, R13, R14, 1.1641532182693481445e-10 ;  /* 0x2f0000000d0d7423 */ /* 0x000fe2000001000e */
[----:B------:R-:W-:-:S04]  /*7610*/  FMUL.FTZ R15, R15, UR9 ;  /* 0x000000090f0f7c20 */ /* 0x000fc80008410000 */
[----:B------:R-:W-:Y:S01]  /*7620*/  FSETP.GTU.FTZ.AND P3, PT, R13, UR26, PT ;  /* 0x0000001a0d007c0b */ /* 0x000fe2000bf7c000 */
[----:B------:R-:W-:-:S03]  /*7630*/  FMUL.FTZ R13, R15, UR8 ;  /* 0x000000080f0d7c20 */ /* 0x000fc60008410000 */
[----:B------:R-:W-:Y:S02]  /*7640*/  SEL R147, RZ, 0x1, P3 ;  /* 0x00000001ff937807 */ /* 0x000fe40001800000 */
[----:B------:R-:W-:-:S05]  /*7650*/  FSEL R13, R13, RZ, !P3 ;  /* 0x000000ff0d0d7208 */ /* 0x000fca0005800000 */
[----:B------:R-:W-:-:S07]  /*7660*/  FFMA.FTZ R16, R13, R16, R32 ;  /* 0x000000100d107223 */ /* 0x000fce0000010020 */
.L_x_36326:
[----:B------:R-:W-:Y:S05]  /*7670*/  BSYNC.RECONVERGENT B3 ;  /* 0x0000000000037941 */ /* 0x000fea0003800200 */
.L_x_36325:
        /* <DEDUP_REMOVED lines=17> */
.L_x_36336:
        /* <DEDUP_REMOVED lines=13> */
.L_x_36338:
[----:B------:R-:W-:Y:S05]  /*7860*/  BSYNC.RECONVERGENT B5 ;  /* 0x0000000000057941 */ /* 0x000fea0003800200 */
.L_x_36337:
        /* <DEDUP_REMOVED lines=47> */
.L_x_36335:
[----:B------:R-:W-:Y:S05]  /*7b60*/  BSYNC.RECONVERGENT B4 ;  /* 0x0000000000047941 */ /* 0x000fea0003800200 */
.L_x_36334:
[----:B------:R-:W-:Y:S01]  /*7b70*/  I2FP.F32.U32 R12, R15 ;  /* 0x0000000f000c7245 */ /* 0x000fe20000201000 */
[----:B------:R-:W-:Y:S02]  /*7b80*/  HFMA2 R15, -RZ, RZ, 0.1171875, 0 ;  /* 0x2f800000ff0f7431 */ /* 0x000fe400000001ff */
[----:B------:R-:W-:Y:S02]  /*7b90*/  HADD2.F32 R14, -RZ, R36.H1_H1 ;  /* 0x30000024ff0e7230 */ /* 0x000fe40000004100 */
[----:B------:R-:W-:Y:S02]  /*7ba0*/  HADD2.F32 R17, -RZ, R88.H1_H1 ;  /* 0x30000058ff117230 */ /* 0x000fe40000004100 */
[----:B------:R-:W-:Y:S01]  /*7bb0*/  FFMA.FTZ R12, R12, R15, 1.1641532182693481445e-10 ;  /* 0x2f0000000c0c7423 */ /* 0x000fe2000001000f */
[----:B------:R-:W-:-:S04]  /*7bc0*/  FMUL.FTZ R14, R14, UR9 ;  /* 0x000000090e0e7c20 */ /* 0x000fc80008410000 */
[----:B------:R-:W-:Y:S01]  /*7bd0*/  FSETP.GTU.FTZ.AND P3, PT, R12, UR26, PT ;  /* 0x0000001a0c007c0b */ /* 0x000fe2000bf7c000 */
[----:B------:R-:W-:-:S03]  /*7be0*/  FMUL.FTZ R12, R14, UR8 ;  /* 0x000000080e0c7c20 */ /* 0x000fc60008410000 */
[----:B------:R-:W-:Y:S02]  /*7bf0*/  SEL R136, RZ, 0x1, P3 ;  /* 0x00000001ff887807 */ /* 0x000fe40001800000 */
[----:B------:R-:W-:-:S05]  /*7c00*/  FSEL R12, R12, RZ, !P3 ;  /* 0x000000ff0c0c7208 */ /* 0x000fca0005800000 */
[----:B------:R-:W-:-:S07]  /*7c10*/  FFMA.FTZ R17, R12, R17, R33 ;  /* 0x000000110c117223 */ /* 0x000fce0000010021 */
.L_x_36333:
[----:B------:R-:W-:Y:S05]  /*7c20*/  BSYNC.RECONVERGENT B3 ;  /* 0x0000000000037941 */ /* 0x000fea0003800200 */
.L_x_36332:
        /* <DEDUP_REMOVED lines=17> */
.L_x_36343:
        /* <DEDUP_REMOVED lines=13> */
.L_x_36345:
[----:B------:R-:W-:Y:S05]  /*7e10*/  BSYNC.RECONVERGENT B5 ;  /* 0x0000000000057941 */ /* 0x000fea0003800200 */
.L_x_36344:
        /* <DEDUP_REMOVED lines=47> */
.L_x_36342:
[----:B------:R-:W-:Y:S05]  /*8110*/  BSYNC.RECONVERGENT B4 ;  /* 0x0000000000047941 */ /* 0x000fea0003800200 */
.L_x_36341:
        /* <DEDUP_REMOVED lines=9> */
[----:B------:R-:W-:-:S05]  /*81b0*/  FSEL R13, R13, RZ, !P3 ;  /* 0x000000ff0d0d7208 */ /* 0x000fca0005800000 */
[----:B------:R-:W-:-:S07]  /*81c0*/  FFMA.FTZ R18, R13, R18, R34 ;  /* 0x000000120d127223 */ /* 0x000fce0000010022 */
.L_x_36340:
[----:B------:R-:W-:Y:S05]  /*81d0*/  BSYNC.RECONVERGENT B3 ;  /* 0x0000000000037941 */ /* 0x000fea0003800200 */
.L_x_36339:
        /* <DEDUP_REMOVED lines=17> */
.L_x_36350:
        /* <DEDUP_REMOVED lines=13> */
.L_x_36352:
[----:B------:R-:W-:Y:S05]  /*83c0*/  BSYNC.RECONVERGENT B5 ;  /* 0x0000000000057941 */ /* 0x000fea0003800200 */
.L_x_36351:
        /* <DEDUP_REMOVED lines=47> */
.L_x_36349:
[----:B------:R-:W-:Y:S05]  /*86c0*/  BSYNC.RECONVERGENT B4 ;  /* 0x0000000000047941 */ /* 0x000fea0003800200 */
.L_x_36348:
        /* <DEDUP_REMOVED lines=11> */
.L_x_36347:
[----:B------:R-:W-:Y:S05]  /*8780*/  BSYNC.RECONVERGENT B3 ;  /* 0x0000000000037941 */ /* 0x000fea0003800200 */
.L_x_36346:
        /* <DEDUP_REMOVED lines=17> */
.L_x_36357:
        /* <DEDUP_REMOVED lines=13> */
.L_x_36359:
[----:B------:R-:W-:Y:S05]  /*8970*/  BSYNC.RECONVERGENT B5 ;  /* 0x0000000000057941 */ /* 0x000fea0003800200 */
.L_x_36358:
        /* <DEDUP_REMOVED lines=47> */
.L_x_36356:
[----:B------:R-:W-:Y:S05]  /*8c70*/  BSYNC.RECONVERGENT B4 ;  /* 0x0000000000047941 */ /* 0x000fea0003800200 */
.L_x_36355:
        /* <DEDUP_REMOVED lines=11> */
.L_x_36354:
[----:B------:R-:W-:Y:S05]  /*8d30*/  BSYNC.RECONVERGENT B3 ;  /* 0x0000000000037941 */ /* 0x000fea0003800200 */
.L_x_36353:
        /* <DEDUP_REMOVED lines=17> */
.L_x_36364:
        /* <DEDUP_REMOVED lines=13> */
.L_x_36366:
[----:B------:R-:W-:Y:S05]  /*8f20*/  BSYNC.RECONVERGENT B5 ;  /* 0x0000000000057941 */ /* 0x000fea0003800200 */
.L_x_36365:
[----:B0-----:R-:W-:Y:S01]  /*8f30*/  LOP3.LUT R154, R135, UR5, R15, 0x96, !PT ;  /* 0x00000005879a7c12 */ /* 0x001fe2000f8e960f */
        /* <DEDUP_REMOVED lines=46> */
.L_x_36363:
[----:B------:R-:W-:Y:S05]  /*9220*/  BSYNC.RECONVERGENT B4 ;  /* 0x0000000000047941 */ /* 0x000fea0003800200 */
.L_x_36362:
        /* <DEDUP_REMOVED lines=11> */
.L_x_36361:
[----:B------:R-:W-:Y:S05]  /*92e0*/  BSYNC.RECONVERGENT B3 ;  /* 0x0000000000037941 */ /* 0x000fea0003800200 */
.L_x_36360:
        /* <DEDUP_REMOVED lines=17> */
.L_x_36371:
        /* <DEDUP_REMOVED lines=13> */
.L_x_36373:
[----:B------:R-:W-:Y:S05]  /*94d0*/  BSYNC.RECONVERGENT B5 ;  /* 0x0000000000057941 */ /* 0x000fea0003800200 */
.L_x_36372:
[----:B0-----:R-:W-:Y:S01]  /*94e0*/  LOP3.LUT R154, R135, UR5, R15, 0x96, !PT ;  /* 0x00000005879a7c12 */ /* 0x001fe2000f8e960f */
        /* <DEDUP_REMOVED lines=46> */
.L_x_36370:
[----:B------:R-:W-:Y:S05]  /*97d0*/  BSYNC.RECONVERGENT B4 ;  /* 0x0000000000047941 */ /* 0x000fea0003800200 */
.L_x_36369:
        /* <DEDUP_REMOVED lines=11> */
.L_x_36368:
[----:B------:R-:W-:Y:S05]  /*9890*/  BSYNC.RECONVERGENT B3 ;  /* 0x0000000000037941 */ /* 0x000fea0003800200 */
.L_x_36367:
        /* <DEDUP_REMOVED lines=16> */
.L_x_36377:
        /* <DEDUP_REMOVED lines=13> */
.L_x_36379:
[----:B------:R-:W-:Y:S05]  /*9a70*/  BSYNC.RECONVERGENT B4 ;  /* 0x0000000000047941 */ /* 0x000fea0003800200 */
.L_x_36378:
[----:B0-----:R-:W-:Y:S01]  /*9a80*/  LOP3.LUT R154, R135, UR5, R143, 0x96, !PT ;  /* 0x00000005879a7c12 */ /* 0x001fe2000f8e968f */
        /* <DEDUP_REMOVED lines=46> */
.L_x_36376:
[----:B------:R-:W-:Y:S05]  /*9d70*/  BSYNC.RECONVERGENT B3 ;  /* 0x0000000000037941 */ /* 0x000fea0003800200 */
.L_x_36375:
        /* <DEDUP_REMOVED lines=12> */
.L_x_36324:
        /* <DEDUP_REMOVED lines=21> */
.L_x_36384:
        /* <DEDUP_REMOVED lines=13> */
.L_x_36386:
[----:B------:R-:W-:Y:S05]  /*a060*/  BSYNC.RECONVERGENT B5 ;  /* 0x0000000000057941 */ /* 0x000fea0003800200 */
.L_x_36385:
        /* <DEDUP_REMOVED lines=45> */
.L_x_36383:
[----:B------:R-:W-:Y:S05]  /*a340*/  BSYNC.RECONVERGENT B4 ;  /* 0x0000000000047941 */ /* 0x000fea0003800200 */
.L_x_36382:
        /* <DEDUP_REMOVED lines=11> */
.L_x_36381:
[----:B------:R-:W-:Y:S05]  /*a400*/  BSYNC.RECONVERGENT B3 ;  /* 0x0000000000037941 */ /* 0x000fea0003800200 */
.L_x_36380:
        /* <DEDUP_REMOVED lines=17> */
.L_x_36391:
        /* <DEDUP_REMOVED lines=13> */
.L_x_36393:
[----:B------:R-:W-:Y:S05]  /*a5f0*/  BSYNC.RECONVERGENT B5 ;  /* 0x0000000000057941 */ /* 0x000fea0003800200 */
.L_x_36392:
        /* <DEDUP_REMOVED lines=47> */
.L_x_36390:
[----:B------:R-:W-:Y:S05]  /*a8f0*/  BSYNC.RECONVERGENT B4 ;  /* 0x0000000000047941 */ /* 0x000fea0003800200 */
.L_x_36389:
        /* <DEDUP_REMOVED lines=11> */
.L_x_36388:
[----:B------:R-:W-:Y:S05]  /*a9b0*/  BSYNC.RECONVERGENT B3 ;  /* 0x0000000000037941 */ /* 0x000fea0003800200 */
.L_x_36387:
        /* <DEDUP_REMOVED lines=17> */
.L_x_36398:
        /* <DEDUP_REMOVED lines=13> */
.L_x_36400:
[----:B------:R-:W-:Y:S05]  /*aba0*/  BSYNC.RECONVERGENT B5 ;  /* 0x0000000000057941 */ /* 0x000fea0003800200 */
.L_x_36399:
        /* <DEDUP_REMOVED lines=47> */
.L_x_36397:
[----:B------:R-:W-:Y:S05]  /*aea0*/  BSYNC.RECONVERGENT B4 ;  /* 0x0000000000047941 */ /* 0x000fea0003800200 */
.L_x_36396:
        /* <DEDUP_REMOVED lines=11> */
.L_x_36395:
[----:B------:R-:W-:Y:S05]  /*af60*/  BSYNC.RECONVERGENT B3 ;  /* 0x0000000000037941 */ /* 0x000fea0003800200 */
.L_x_36394:
        /* <DEDUP_REMOVED lines=17> */
.L_x_36405:
        /* <DEDUP_REMOVED lines=13> */
.L_x_36407:
[----:B------:R-:W-:Y:S05]  /*b150*/  BSYNC.RECONVERGENT B5 ;  /* 0x0000000000057941 */ /* 0x000fea0003800200 */
.L_x_36406:
        /* <DEDUP_REMOVED lines=47> */
.L_x_36404:
[----:B------:R-:W-:Y:S05]  /*b450*/  BSYNC.RECONVERGENT B4 ;  /* 0x0000000000047941 */ /* 0x000fea0003800200 */
.L_x_36403:
        /* <DEDUP_REMOVED lines=11> */
.L_x_36402:
[----:B------:R-:W-:Y:S05]  /*b510*/  BSYNC.RECONVERGENT B3 ;  /* 0x0000000000037941 */ /* 0x000fea0003800200 */
.L_x_36401:
        /* <DEDUP_REMOVED lines=17> */
.L_x_36412:
        /* <DEDUP_REMOVED lines=13> */
.L_x_36414:
[----:B------:R-:W-:Y:S05]  /*b700*/  BSYNC.RECONVERGENT B5 ;  /* 0x0000000000057941 */ /* 0x000fea0003800200 */
.L_x_36413:
        /* <DEDUP_REMOVED lines=47> */
.L_x_36411:
[----:B------:R-:W-:Y:S05]  /*ba00*/  BSYNC.RECONVERGENT B4 ;  /* 0x0000000000047941 */ /* 0x000fea0003800200 */
.L_x_36410:
        /* <DEDUP_REMOVED lines=11> */
.L_x_36409:
[----:B------:R-:W-:Y:S05]  /*bac0*/  BSYNC.RECONVERGENT B3 ;  /* 0x0000000000037941 */ /* 0x000fea0003800200 */
.L_x_36408:
        /* <DEDUP_REMOVED lines=17> */
.L_x_36419:
        /* <DEDUP_REMOVED lines=13> */
.L_x_36421:
[----:B------:R-:W-:Y:S05]  /*bcb0*/  BSYNC.RECONVERGENT B5 ;  /* 0x0000000000057941 */ /* 0x000fea0003800200 */
.L_x_36420:
        /* <DEDUP_REMOVED lines=47> */
.L_x_36418:
[----:B------:R-:W-:Y:S05]  /*bfb0*/  BSYNC.RECONVERGENT B4 ;  /* 0x0000000000047941 */ /* 0x000fea0003800200 */
.L_x_36417:
        /* <DEDUP_REMOVED lines=11> */
.L_x_36416:
[----:B------:R-:W-:Y:S05]  /*c070*/  BSYNC.RECONVERGENT B3 ;  /* 0x0000000000037941 */ /* 0x000fea0003800200 */
.L_x_36415:
        /* <DEDUP_REMOVED lines=17> */
.L_x_36426:
        /* <DEDUP_REMOVED lines=13> */
.L_x_36428:
[----:B------:R-:W-:Y:S05]  /*c260*/  BSYNC.RECONVERGENT B5 ;  /* 0x0000000000057941 */ /* 0x000fea0003800200 */
.L_x_36427:
        /* <DEDUP_REMOVED lines=47> */
.L_x_36425:
[----:B------:R-:W-:Y:S05]  /*c560*/  BSYNC.RECONVERGENT B4 ;  /* 0x0000000000047941 */ /* 0x000fea0003800200 */
.L_x_36424:
        /* <DEDUP_REMOVED lines=11> */
.L_x_36423:
[----:B------:R-:W-:Y:S05]  /*c620*/  BSYNC.RECONVERGENT B3 ;  /* 0x0000000000037941 */ /* 0x000fea0003800200 */
.L_x_36422:
        /* <DEDUP_REMOVED lines=16> */
.L_x_36431:
        /* <DEDUP_REMOVED lines=13> */
.L_x_36433:
[----:B------:R-:W-:Y:S05]  /*c800*/  BSYNC.RECONVERGENT B4 ;  /* 0x0000000000047941 */ /* 0x000fea0003800200 */
.L_x_36432:
        /* <DEDUP_REMOVED lines=47> */
.L_x_36430:
[----:B------:R-:W-:Y:S05]  /*cb00*/  BSYNC.RECONVERGENT B3 ;  /* 0x0000000000037941 */ /* 0x000fea0003800200 */
.L_x_36429:
        /* <DEDUP_REMOVED lines=11> */
.L_x_36374:
[----:B------:R-:W-:Y:S05]  /*cbc0*/  BSYNC.RECONVERGENT B1 ;  /* 0x0000000000017941 */ /* 0x000fea0003800200 */
.L_x_36323:
[----:B0-----:R-:W0:Y:S01]  /*cbd0*/  LDC.64 R154, c[0x0][0x3a8] ;  /* 0x0000ea00ff9a7b82 */ /* 0x001e220000000a00 */
        /* <DEDUP_REMOVED lines=21> */
[----:B------:R-:W0:Y:S01]  /*cd30*/  LDC.64 R154, c[0x0][0x3b0] ;  /* 0x0000ec00ff9a7b82 */ /* 0x000e220000000a00 */
[----:B------:R-:W-:Y:S02]  /*cd40*/  LOP3.LUT R167, R163, R167, RZ, 0xfc, !PT ;  /* 0x000000a7a3a77212 */ /* 0x000fe400078efcff */
[----:B------:R-:W-:Y:S01]  /*cd50*/  LOP3.LUT R166, R160, 0xff, R147, 0xf8, !PT ;  /* 0x000000ffa0a67812 */ /* 0x000fe200078ef893 */
[----:B0-----:R-:W-:-:S05]  /*cd60*/  IMAD.WIDE.U32 R154, R150, 0x8, R154 ;  /* 0x00000008969a7825 */ /* 0x001fca00078e009a */
[----:B------:R1:W-:Y:S02]  /*cd70*/  STG.E.64 desc[UR6][R154.64], R166 ;  /* 0x000000a69a007986 */ /* 0x0003e4000c101b06 */
.L_x_36435:
[----:B------:R-:W-:Y:S05]  /*cd80*/  BSYNC.RECONVERGENT B1 ;  /* 0x0000000000017941 */ /* 0x000fea0003800200 */
.L_x_36434:
[----:B------:R-:W-:Y:S01]  /*cd90*/  VIADD R151, R151, 0x20 ;  /* 0x0000002097977836 */ /* 0x000fe20000000000 */
[----:B------:R-:W-:-:S07]  /*cda0*/  IADD3 R150, PT, PT, R150, 0x20, RZ ;  /* 0x0000002096967810 */ /* 0x000fce0007ffe0ff */
.L_x_36322:
[----:B------:R-:W-:Y:S05]  /*cdb0*/  BSYNC.RECONVERGENT B2 ;  /* 0x0000000000027941 */ /* 0x000fea0003800200 */
.L_x_36321:
        /* <DEDUP_REMOVED lines=37> */
.L_x_36444:
        /* <DEDUP_REMOVED lines=13> */
.L_x_36446:
[----:B------:R-:W-:Y:S05]  /*d0e0*/  BSYNC.RECONVERGENT B5 ;  /* 0x0000000000057941 */ /* 0x000fea0003800200 */
.L_x_36445:
        /* <DEDUP_REMOVED lines=45> */
.L_x_36443:
[----:B------:R-:W-:Y:S05]  /*d3c0*/  BSYNC.RECONVERGENT B4 ;  /* 0x0000000000047941 */ /* 0x000fea0003800200 */
.L_x_36442:
        /* <DEDUP_REMOVED lines=11> */
.L_x_36441:
[----:B------:R-:W-:Y:S05]  /*d480*/  BSYNC.RECONVERGENT B3 ;  /* 0x0000000000037941 */ /* 0x000fea0003800200 */
.L_x_36440:
        /* <DEDUP_REMOVED lines=17> */
.L_x_36451:
        /* <DEDUP_REMOVED lines=13> */
.L_x_36453:
[----:B------:R-:W-:Y:S05]  /*d670*/  BSYNC.RECONVERGENT B5 ;  /* 0x0000000000057941 */ /* 0x000fea0003800200 */
.L_x_36452:
        /* <DEDUP_REMOVED lines=47> */
.L_x_36450:
[----:B------:R-:W-:Y:S05]  /*d970*/  BSYNC.RECONVERGENT B4 ;  /* 0x0000000000047941 */ /* 0x000fea0003800200 */
.L_x_36449:
        /* <DEDUP_REMOVED lines=11> */
.L_x_36448:
[----:B------:R-:W-:Y:S05]  /*da30*/  BSYNC.RECONVERGENT B3 ;  /* 0x0000000000037941 */ /* 0x000fea0003800200 */
.L_x_36447:
        /* <DEDUP_REMOVED lines=17> */
.L_x_36458:
        /* <DEDUP_REMOVED lines=13> */
.L_x_36460:
[----:B------:R-:W-:Y:S05]  /*dc20*/  BSYNC.RECONVERGENT B5 ;  /* 0x0000000000057941 */ /* 0x000fea0003800200 */
.L_x_36459:
        /* <DEDUP_REMOVED lines=47> */
.L_x_36457:
[----:B------:R-:W-:Y:S05]  /*df20*/  BSYNC.RECONVERGENT B4 ;  /* 0x0000000000047941 */ /* 0x000fea0003800200 */
.L_x_36456:
        /* <DEDUP_REMOVED lines=11> */
.L_x_36455:
[----:B------:R-:W-:Y:S05]  /*dfe0*/  BSYNC.RECONVERGENT B3 ;  /* 0x0000000000037941 */ /* 0x000fea0003800200 */
.L_x_36454:
        /* <DEDUP_REMOVED lines=17> */
.L_x_36465:
        /* <DEDUP_REMOVED lines=13> */
.L_x_36467:
[----:B------:R-:W-:Y:S05]  /*e1d0*/  BSYNC.RECONVERGENT B5 ;  /* 0x0000000000057941 */ /* 0x000fea0003800200 */
.L_x_36466:
        /* <DEDUP_REMOVED lines=47> */
.L_x_36464:
[----:B------:R-:W-:Y:S05]  /*e4d0*/  BSYNC.RECONVERGENT B4 ;  /* 0x0000000000047941 */ /* 0x000fea0003800200 */
.L_x_36463:
        /* <DEDUP_REMOVED lines=11> */
.L_x_36462:
[----:B------:R-:W-:Y:S05]  /*e590*/  BSYNC.RECONVERGENT B3 ;  /* 0x0000000000037941 */ /* 0x000fea0003800200 */
.L_x_36461:
        /* <DEDUP_REMOVED lines=17> */
.L_x_36472:
        /* <DEDUP_REMOVED lines=13> */
.L_x_36474:
[----:B------:R-:W-:Y:S05]  /*e780*/  BSYNC.RECONVERGENT B5 ;  /* 0x0000000000057941 */ /* 0x000fea0003800200 */
.L_x_36473:
        /* <DEDUP_REMOVED lines=47> */
.L_x_36471:
[----:B------:R-:W-:Y:S05]  /*ea80*/  BSYNC.RECONVERGENT B4 ;  /* 0x0000000000047941 */ /* 0x000fea0003800200 */
.L_x_36470:
        /* <DEDUP_REMOVED lines=11> */
.L_x_36469:
[----:B------:R-:W-:Y:S05]  /*eb40*/  BSYNC.RECONVERGENT B3 ;  /* 0x0000000000037941 */ /* 0x000fea0003800200 */
.L_x_36468:
        /* <DEDUP_REMOVED lines=17> */
.L_x_36479:
        /* <DEDUP_REMOVED lines=13> */
.L_x_36481:
[----:B------:R-:W-:Y:S05]  /*ed30*/  BSYNC.RECONVERGENT B5 ;  /* 0x0000000000057941 */ /* 0x000fea0003800200 */
.L_x_36480:
[----:B01----:R-:W-:Y:S01]  /*ed40*/  LOP3.LUT R154, R135, UR5, R7, 0x96, !PT ;  /* 0x00000005879a7c12 */ /* 0x003fe2000f8e9607 */
        /* <DEDUP_REMOVED lines=46> */
.L_x_36478:
[----:B------:R-:W-:Y:S05]  /*f030*/  BSYNC.RECONVERGENT B4 ;  /* 0x0000000000047941 */ /* 0x000fea0003800200 */
.L_x_36477:
        /* <DEDUP_REMOVED lines=11> */
.L_x_36476:
[----:B------:R-:W-:Y:S05]  /*f0f0*/  BSYNC.RECONVERGENT B3 ;  /* 0x0000000000037941 */ /* 0x000fea0003800200 */
.L_x_36475:
        /* <DEDUP_REMOVED lines=17> */
.L_x_36486:
        /* <DEDUP_REMOVED lines=13> */
.L_x_36488:
[----:B------:R-:W-:Y:S05]  /*f2e0*/  BSYNC.RECONVERGENT B5 ;  /* 0x0000000000057941 */ /* 0x000fea0003800200 */
.L_x_36487:
[----:B01----:R-:W-:Y:S01]  /*f2f0*/  LOP3.LUT R154, R135, UR5, R7, 0x96, !PT ;  /* 0x00000005879a7c12 */ /* 0x003fe2000f8e9607 */
        /* <DEDUP_REMOVED lines=46> */
.L_x_36485:
[----:B------:R-:W-:Y:S05]  /*f5e0*/  BSYNC.RECONVERGENT B4 ;  /* 0x0000000000047941 */ /* 0x000fea0003800200 */
.L_x_36484:
        /* <DEDUP_REMOVED lines=11> */
.L_x_36483:
[----:B------:R-:W-:Y:S05]  /*f6a0*/  BSYNC.RECONVERGENT B3 ;  /* 0x0000000000037941 */ /* 0x000fea0003800200 */
.L_x_36482:
        /* <DEDUP_REMOVED lines=16> */
.L_x_36492:
        /* <DEDUP_REMOVED lines=13> */
.L_x_36494:
[----:B------:R-:W-:Y:S05]  /*f880*/  BSYNC.RECONVERGENT B4 ;  /* 0x0000000000047941 */ /* 0x000fea0003800200 */
.L_x_36493:
[----:B01----:R-:W-:Y:S01]  /*f890*/  LOP3.LUT R154, R135, UR5, R143, 0x96, !PT ;  /* 0x00000005879a7c12 */ /* 0x003fe2000f8e968f */
        /* <DEDUP_REMOVED lines=46> */
.L_x_36491:
[----:B------:R-:W-:Y:S05]  /*fb80*/  BSYNC.RECONVERGENT B3 ;  /* 0x0000000000037941 */ /* 0x000fea0003800200 */
.L_x_36490:
        /* <DEDUP_REMOVED lines=12> */
.L_x_36439:
[----:B------:R-:W-:Y:S01]  /*fc50*/  BSSY.RECONVERGENT B3, `(.L_x_36495) ;  /* 0x000005c000037945 */ /* 0x000fe20003800200 */
[----:B------:R-:W-:Y:S01]  /*fc60*/  IMAD.MOV.U32 R152, RZ, RZ, R144 ;  /* 0x000000ffff987224 */ /* 0x000fe200078e0090 */
[----:B--2---:R-:W-:Y:S01]  /*fc70*/  MOV R4, R153 ;  /* 0x0000009900047202 */ /* 0x004fe20000000f00 */
        /* <DEDUP_REMOVED lines=18> */
.L_x_36499:
        /* <DEDUP_REMOVED lines=13> */
.L_x_36501:
[----:B------:R-:W-:Y:S05]  /*fe70*/  BSYNC.RECONVERGENT B5 ;  /* 0x0000000000057941 */ /* 0x000fea0003800200 */
.L_x_36500:
        /* <DEDUP_REMOVED lines=45> */
.L_x_36498:
[----:B------:R-:W-:Y:S05]  /*10150*/  BSYNC.RECONVERGENT B4 ;  /* 0x0000000000047941 */ /* 0x000fea0003800200 */
.L_x_36497:
        /* <DEDUP_REMOVED lines=11> */
.L_x_36496:
[----:B------:R-:W-:Y:S05]  /*10210*/  BSYNC.RECONVERGENT B3 ;  /* 0x0000000000037941 */ /* 0x000fea0003800200 */
.L_x_36495:
        /* <DEDUP_REMOVED lines=17> */
.L_x_36506:
        /* <DEDUP_REMOVED lines=13> */
.L_x_36508:
[----:B------:R-:W-:Y:S05]  /*10400*/  BSYNC.RECONVERGENT B5 ;  /* 0x0000000000057941 */ /* 0x000fea0003800200 */
.L_x_36507:
        /* <DEDUP_REMOVED lines=47> */
.L_x_36505:
[----:B------:R-:W-:Y:S05]  /*10700*/  BSYNC.RECONVERGENT B4 ;  /* 0x0000000000047941 */ /* 0x000fea0003800200 */
.L_x_36504:
        /* <DEDUP_REMOVED lines=11> */
.L_x_36503:
[----:B------:R-:W-:Y:S05]  /*107c0*/  BSYNC.RECONVERGENT B3 ;  /* 0x0000000000037941 */ /* 0x000fea0003800200 */
.L_x_36502:
        /* <DEDUP_REMOVED lines=17> */
.L_x_36513:
        /* <DEDUP_REMOVED lines=13> */
.L_x_36515:
[----:B------:R-:W-:Y:S05]  /*109b0*/  BSYNC.RECONVERGENT B5 ;  /* 0x0000000000057941 */ /* 0x000fea0003800200 */
.L_x_36514:
        /* <DEDUP_REMOVED lines=47> */
.L_x_36512:
[----:B------:R-:W-:Y:S05]  /*10cb0*/  BSYNC.RECONVERGENT B4 ;  /* 0x0000000000047941 */ /* 0x000fea0003800200 */
.L_x_36511:
        /* <DEDUP_REMOVED lines=11> */
.L_x_36510:
[----:B------:R-:W-:Y:S05]  /*10d70*/  BSYNC.RECONVERGENT B3 ;  /* 0x0000000000037941 */ /* 0x000fea0003800200 */
.L_x_36509:
        /* <DEDUP_REMOVED lines=17> */
.L_x_36520:
        /* <DEDUP_REMOVED lines=13> */
.L_x_36522:
[----:B------:R-:W-:Y:S05]  /*10f60*/  BSYNC.RECONVERGENT B5 ;  /* 0x0000000000057941 */ /* 0x000fea0003800200 */
.L_x_36521:
        /* <DEDUP_REMOVED lines=47> */
.L_x_36519:
[----:B------:R-:W-:Y:S05]  /*11260*/  BSYNC.RECONVERGENT B4 ;  /* 0x0000000000047941 */ /* 0x000fea0003800200 */
.L_x_36518:
        /* <DEDUP_REMOVED lines=11> */
.L_x_36517:
[----:B------:R-:W-:Y:S05]  /*11320*/  BSYNC.RECONVERGENT B3 ;  /* 0x0000000000037941 */ /* 0x000fea0003800200 */
.L_x_36516:
        /* <DEDUP_REMOVED lines=17> */
.L_x_36527:
        /* <DEDUP_REMOVED lines=13> */
.L_x_36529:
[----:B------:R-:W-:Y:S05]  /*11510*/  BSYNC.RECONVERGENT B5 ;  /* 0x0000000000057941 */ /* 0x000fea0003800200 */
.L_x_36528:
        /* <DEDUP_REMOVED lines=47> */
.L_x_36526:
[----:B------:R-:W-:Y:S05]  /*11810*/  BSYNC.RECONVERGENT B4 ;  /* 0x0000000000047941 */ /* 0x000fea0003800200 */
.L_x_36525:
        /* <DEDUP_REMOVED lines=11> */
.L_x_36524:
[----:B------:R-:W-:Y:S05]  /*118d0*/  BSYNC.RECONVERGENT B3 ;  /* 0x0000000000037941 */ /* 0x000fea0003800200 */
.L_x_36523:
        /* <DEDUP_REMOVED lines=17> */
.L_x_36534:
        /* <DEDUP_REMOVED lines=13> */
.L_x_36536:
[----:B------:R-:W-:Y:S05]  /*11ac0*/  BSYNC.RECONVERGENT B5 ;  /* 0x0000000000057941 */ /* 0x000fea0003800200 */
.L_x_36535:
        /* <DEDUP_REMOVED lines=47> */
.L_x_36533:
[----:B------:R-:W-:Y:S05]  /*11dc0*/  BSYNC.RECONVERGENT B4 ;  /* 0x0000000000047941 */ /* 0x000fea0003800200 */
.L_x_36532:
        /* <DEDUP_REMOVED lines=11> */
.L_x_36531:
[----:B------:R-:W-:Y:S05]  /*11e80*/  BSYNC.RECONVERGENT B3 ;  /* 0x0000000000037941 */ /* 0x000fea0003800200 */
.L_x_36530:
        /* <DEDUP_REMOVED lines=17> */
.L_x_36541:
        /* <DEDUP_REMOVED lines=13> */
.L_x_36543:
[----:B------:R-:W-:Y:S05]  /*12070*/  BSYNC.RECONVERGENT B5 ;  /* 0x0000000000057941 */ /* 0x000fea0003800200 */
.L_x_36542:
        /* <DEDUP_REMOVED lines=47> */
.L_x_36540:
[----:B------:R-:W-:Y:S05]  /*12370*/  BSYNC.RECONVERGENT B4 ;  /* 0x0000000000047941 */ /* 0x000fea0003800200 */
.L_x_36539:
        /* <DEDUP_REMOVED lines=11> */
.L_x_36538:
[----:B------:R-:W-:Y:S05]  /*12430*/  BSYNC.RECONVERGENT B3 ;  /* 0x0000000000037941 */ /* 0x000fea0003800200 */
.L_x_36537:
        /* <DEDUP_REMOVED lines=16> */
.L_x_36546:
        /* <DEDUP_REMOVED lines=13> */
.L_x_36548:
[----:B------:R-:W-:Y:S05]  /*12610*/  BSYNC.RECONVERGENT B4 ;  /* 0x0000000000047941 */ /* 0x000fea0003800200 */
.L_x_36547:
        /* <DEDUP_REMOVED lines=47> */
.L_x_36545:
[----:B------:R-:W-:Y:S05]  /*12910*/  BSYNC.RECONVERGENT B3 ;  /* 0x0000000000037941 */ /* 0x000fea0003800200 */
.L_x_36544:
        /* <DEDUP_REMOVED lines=11> */
.L_x_36489:
[----:B------:R-:W-:Y:S05]  /*129d0*/  BSYNC.RECONVERGENT B1 ;  /* 0x0000000000017941 */ /* 0x000fea0003800200 */
.L_x_36438:
[----:B01----:R-:W0:Y:S01]  /*129e0*/  LDC.64 R154, c[0x0][0x3a8] ;  /* 0x0000ea00ff9a7b82 */ /* 0x003e220000000a00 */
        /* <DEDUP_REMOVED lines=26> */
.L_x_36550:
[----:B------:R-:W-:Y:S05]  /*12b90*/  BSYNC.RECONVERGENT B1 ;  /* 0x0000000000017941 */ /* 0x000fea0003800200 */
.L_x_36549:
[----:B------:R-:W-:Y:S01]  /*12ba0*/  VIADD R151, R151, 0x20 ;  /* 0x0000002097977836 */ /* 0x000fe20000000000 */
[----:B------:R-:W-:-:S07]  /*12bb0*/  IADD3 R150, PT, PT, R150, 0x20, RZ ;  /* 0x0000002096967810 */ /* 0x000fce0007ffe0ff */
.L_x_36437:
[----:B------:R-:W-:Y:S05]  /*12bc0*/  BSYNC.RECONVERGENT B2 ;  /* 0x0000000000027941 */ /* 0x000fea0003800200 */
.L_x_36436:
        /* <DEDUP_REMOVED lines=37> */
.L_x_36559:
        /* <DEDUP_REMOVED lines=13> */
.L_x_36561:
[----:B------:R-:W-:Y:S05]  /*12ef0*/  BSYNC.RECONVERGENT B5 ;  /* 0x0000000000057941 */ /* 0x000fea0003800200 */
.L_x_36560:
        /* <DEDUP_REMOVED lines=45> */
.L_x_36558:
[----:B------:R-:W-:Y:S05]  /*131d0*/  BSYNC.RECONVERGENT B4 ;  /* 0x0000000000047941 */ /* 0x000fea0003800200 */
.L_x_36557:
        /* <DEDUP_REMOVED lines=8> */
[----:B------:R-:W-:Y:S02]  /*13260*/  FSEL R109, R109, RZ, !P3 ;  /* 0x000000ff6d6d7208 */ /* 0x000fe40005800000 */
[----:B------:R-:W-:-:S03]  /*13270*/  SEL R147, RZ, 0x1, P3 ;  /* 0x00000001ff937807 */ /* 0x000fc60001800000 */
[----:B------:R-:W-:-:S07]  /*13280*/  FFMA.FTZ R108, R109, R108, R32 ;  /* 0x0000006c6d6c7223 */ /* 0x000fce0000010020 */
.L_x_36556:
[----:B------:R-:W-:Y:S05]  /*13290*/  BSYNC.RECONVERGENT B3 ;  /* 0x0000000000037941 */ /* 0x000fea0003800200 */
.L_x_36555:
        /* <DEDUP_REMOVED lines=17> */
.L_x_36566:
        /* <DEDUP_REMOVED lines=13> */
.L_x_36568:
[----:B------:R-:W-:Y:S05]  /*13480*/  BSYNC.RECONVERGENT B5 ;  /* 0x0000000000057941 */ /* 0x000fea0003800200 */
.L_x_36567:
        /* <DEDUP_REMOVED lines=47> */
.L_x_36565:
[----:B------:R-:W-:Y:S05]  /*13780*/  BSYNC.RECONVERGENT B4 ;  /* 0x0000000000047941 */ /* 0x000fea0003800200 */
.L_x_36564:
        /* <DEDUP_REMOVED lines=11> */
.L_x_36563:
[----:B------:R-:W-:Y:S05]  /*13840*/  BSYNC.RECONVERGENT B3 ;  /* 0x0000000000037941 */ /* 0x000fea0003800200 */
.L_x_36562:
        /* <DEDUP_REMOVED lines=17> */
.L_x_36573:
        /* <DEDUP_REMOVED lines=13> */
.L_x_36575:
[----:B------:R-:W-:Y:S05]  /*13a30*/  BSYNC.RECONVERGENT B5 ;  /* 0x0000000000057941 */ /* 0x000fea0003800200 */
.L_x_36574:
        /* <DEDUP_REMOVED lines=47> */
.L_x_36572:
[----:B------:R-:W-:Y:S05]  /*13d30*/  BSYNC.RECONVERGENT B4 ;  /* 0x0000000000047941 */ /* 0x000fea0003800200 */
.L_x_36571:
        /* <DEDUP_REMOVED lines=11> */
.L_x_36570:
[----:B------:R-:W-:Y:S05]  /*13df0*/  BSYNC.RECONVERGENT B3 ;  /* 0x0000000000037941 */ /* 0x000fea0003800200 */
.L_x_36569:
        /* <DEDUP_REMOVED lines=17> */
.L_x_36580:
        /* <DEDUP_REMOVED lines=13> */
.L_x_36582:
[----:B------:R-:W-:Y:S05]  /*13fe0*/  BSYNC.RECONVERGENT B5 ;  /* 0x0000000000057941 */ /* 0x000fea0003800200 */
.L_x_36581:
        /* <DEDUP_REMOVED lines=47> */
.L_x_36579:
[----:B------:R-:W-:Y:S05]  /*142e0*/  BSYNC.RECONVERGENT B4 ;  /* 0x0000000000047941 */ /* 0x000fea0003800200 */
.L_x_36578:
        /* <DEDUP_REMOVED lines=11> */
.L_x_36577:
[----:B------:R-:W-:Y:S05]  /*143a0*/  BSYNC.RECONVERGENT B3 ;  /* 0x0000000000037941 */ /* 0x000fea0003800200 */
.L_x_36576:
        /* <DEDUP_REMOVED lines=17> */
.L_x_36587:
        /* <DEDUP_REMOVED lines=13> */
.L_x_36589:
[----:B------:R-:W-:Y:S05]  /*14590*/  BSYNC.RECONVERGENT B5 ;  /* 0x0000000000057941 */ /* 0x000fea0003800200 */
.L_x_36588:
        /* <DEDUP_REMOVED lines=47> */
.L_x_36586:
[----:B------:R-:W-:Y:S05]  /*14890*/  BSYNC.RECONVERGENT B4 ;  /* 0x0000000000047941 */ /* 0x000fea0003800200 */
.L_x_36585:
        /* <DEDUP_REMOVED lines=11> */
.L_x_36584:
[----:B------:R-:W-:Y:S05]  /*14950*/  BSYNC.RECONVERGENT B3 ;  /* 0x0000000000037941 */ /* 0x000fea0003800200 */
.L_x_36583:
        /* <DEDUP_REMOVED lines=17> */
.L_x_36594:
        /* <DEDUP_REMOVED lines=13> */
.L_x_36596:
[----:B------:R-:W-:Y:S05]  /*14b40*/  BSYNC.RECONVERGENT B5 ;  /* 0x0000000000057941 */ /* 0x000fea0003800200 */
.L_x_36595:
        /* <DEDUP_REMOVED lines=47> */
.L_x_36593:
[----:B------:R-:W-:Y:S05]  /*14e40*/  BSYNC.RECONVERGENT B4 ;  /* 0x0000000000047941 */ /* 0x000fea0003800200 */
.L_x_36592:
        /* <DEDUP_REMOVED lines=11> */
.L_x_36591:
[----:B------:R-:W-:Y:S05]  /*14f00*/  BSYNC.RECONVERGENT B3 ;  /* 0x0000000000037941 */ /* 0x000fea0003800200 */
.L_x_36590:
        /* <DEDUP_REMOVED lines=17> */
.L_x_36601:
        /* <DEDUP_REMOVED lines=13> */
.L_x_36603:
[----:B------:R-:W-:Y:S05]  /*150f0*/  BSYNC.RECONVERGENT B5 ;  /* 0x0000000000057941 */ /* 0x000fea0003800200 */
.L_x_36602:
        /* <DEDUP_REMOVED lines=47> */
.L_x_36600:
[----:B------:R-:W-:Y:S05]  /*153f0*/  BSYNC.RECONVERGENT B4 ;  /* 0x0000000000047941 */ /* 0x000fea0003800200 */
.L_x_36599:
        /* <DEDUP_REMOVED lines=11> */
.L_x_36598:
[----:B------:R-:W-:Y:S05]  /*154b0*/  BSYNC.RECONVERGENT B3 ;  /* 0x0000000000037941 */ /* 0x000fea0003800200 */
.L_x_36597:
        /* <DEDUP_REMOVED lines=16> */
.L_x_36607:
        /* <DEDUP_REMOVED lines=13> */
.L_x_36609:
[----:B------:R-:W-:Y:S05]  /*15690*/  BSYNC.RECONVERGENT B4 ;  /* 0x0000000000047941 */ /* 0x000fea0003800200 */
.L_x_36608:
        /* <DEDUP_REMOVED lines=47> */
.L_x_36606:
[----:B------:R-:W-:Y:S05]  /*15990*/  BSYNC.RECONVERGENT B3 ;  /* 0x0000000000037941 */ /* 0x000fea0003800200 */
.L_x_36605:
        /* <DEDUP_REMOVED lines=12> */
.L_x_36554:
        /* <DEDUP_REMOVED lines=21> */
.L_x_36614:
        /* <DEDUP_REMOVED lines=13> */
.L_x_36616:
[----:B------:R-:W-:Y:S05]  /*15c80*/  BSYNC.RECONVERGENT B5 ;  /* 0x0000000000057941 */ /* 0x000fea0003800200 */
.L_x_36615:
        /* <DEDUP_REMOVED lines=45> */
.L_x_36613:
[----:B------:R-:W-:Y:S05]  /*15f60*/  BSYNC.RECONVERGENT B4 ;  /* 0x0000000000047941 */ /* 0x000fea0003800200 */
.L_x_36612:
[----:B------:R-:W-:Y:S01]  /*15f70*/  I2FP.F32.U32 R108, R108 ;  /* 0x0000006c006c7245 */ /* 0x000fe20000201000 */
[----:B------:R-:W-:Y:S02]  /*15f80*/  HFMA2 R109, -RZ, RZ, 0.1171875, 0 ;  /* 0x2f800000ff6d7431 */ /* 0x000fe400000001ff */
[----:B-----5:R-:W-:-:S03]  /*15f90*/  HADD2.F32 R111, -RZ, R36.H0_H0 ;  /* 0x20000024ff6f7230 */ /* 0x020fc60000004100 */
[----:B------:R-:W-:Y:S02]  /*15fa0*/  FFMA.FTZ R108, R108, R109, 1.1641532182693481445e-10 ;  /* 0x2f0000006c6c7423 */ /* 0x000fe4000001006d */
[----:B------:R-:W-:Y:S01]  /*15fb0*/  FMUL.FTZ R111, R111, UR9 ;  /* 0x000000096f6f7c20 */ /* 0x000fe20008410000 */
[----:B------:R-:W-:Y:S02]  /*15fc0*/  HADD2.F32 R109, -RZ, R64.H0_H0 ;  /* 0x20000040ff6d7230 */ /* 0x000fe40000004100 */
[----:B------:R-:W-:Y:S01]  /*15fd0*/  FSETP.GTU.FTZ.AND P2, PT, R108, UR26, PT ;  /* 0x0000001a6c007c0b */ /* 0x000fe2000bf5c000 */
[----:B------:R-:W-:-:S03]  /*15fe0*/  FMUL.FTZ R108, R111, UR8 ;  /* 0x000000086f6c7c20 */ /* 0x000fc60008410000 */
[----:B------:R-:W-:Y:S02]  /*15ff0*/  SEL R147, RZ, 0x1, P2 ;  /* 0x00000001ff937807 */ /* 0x000fe40001000000 */
[----:B------:R-:W-:-:S05]  /*16000*/  FSEL R108, R108, RZ, !P2 ;  /* 0x000000ff6c6c7208 */ /* 0x000fca0005000000 */
[----:B------:R-:W-:-:S07]  /*16010*/  FMUL.FTZ R108, R109, R108 ;  /* 0x0000006c6d6c7220 */ /* 0x000fce0000410000 */
.L_x_36611:
[----:B------:R-:W-:Y:S05]  /*16020*/  BSYNC.RECONVERGENT B3 ;  /* 0x0000000000037941 */ /* 0x000fea0003800200 */
.L_x_36610:
        /* <DEDUP_REMOVED lines=17> */
.L_x_36621:
        /* <DEDUP_REMOVED lines=13> */
.L_x_36623:
[----:B------:R-:W-:Y:S05]  /*16210*/  BSYNC.RECONVERGENT B5 ;  /* 0x0000000000057941 */ /* 0x000fea0003800200 */
.L_x_36622:
        /* <DEDUP_REMOVED lines=47> */
.L_x_36620:
[----:B------:R-:W-:Y:S05]  /*16510*/  BSYNC.RECONVERGENT B4 ;  /* 0x0000000000047941 */ /* 0x000fea0003800200 */
.L_x_36619:
        /* <DEDUP_REMOVED lines=11> */
.L_x_36618:
[----:B------:R-:W-:Y:S05]  /*165d0*/  BSYNC.RECONVERGENT B3 ;  /* 0x0000000000037941 */ /* 0x000fea0003800200 */
.L_x_36617:
        /* <DEDUP_REMOVED lines=17> */
.L_x_36628:
        /* <DEDUP_REMOVED lines=13> */
.L_x_36630:
[----:B------:R-:W-:Y:S05]  /*167c0*/  BSYNC.RECONVERGENT B5 ;  /* 0x0000000000057941 */ /* 0x000fea0003800200 */
.L_x_36629:
        /* <DEDUP_REMOVED lines=47> */
.L_x_36627:
[----:B------:R-:W-:Y:S05]  /*16ac0*/  BSYNC.RECONVERGENT B4 ;  /* 0x0000000000047941 */ /* 0x000fea0003800200 */
.L_x_36626:
        /* <DEDUP_REMOVED lines=11> */
.L_x_36625:
[----:B------:R-:W-:Y:S05]  /*16b80*/  BSYNC.RECONVERGENT B3 ;  /* 0x0000000000037941 */ /* 0x000fea0003800200 */
.L_x_36624:
        /* <DEDUP_REMOVED lines=17> */
.L_x_36635:
        /* <DEDUP_REMOVED lines=13> */
.L_x_36637:
[----:B------:R-:W-:Y:S05]  /*16d70*/  BSYNC.RECONVERGENT B5 ;  /* 0x0000000000057941 */ /* 0x000fea0003800200 */
.L_x_36636:
        /* <DEDUP_REMOVED lines=47> */
.L_x_36634:
[----:B------:R-:W-:Y:S05]  /*17070*/  BSYNC.RECONVERGENT B4 ;  /* 0x0000000000047941 */ /* 0x000fea0003800200 */
.L_x_36633:
        /* <DEDUP_REMOVED lines=11> */
.L_x_36632:
[----:B------:R-:W-:Y:S05]  /*17130*/  BSYNC.RECONVERGENT B3 ;  /* 0x0000000000037941 */ /* 0x000fea0003800200 */
.L_x_36631:
        /* <DEDUP_REMOVED lines=17> */
.L_x_36642:
        /* <DEDUP_REMOVED lines=13> */
.L_x_36644:
[----:B------:R-:W-:Y:S05]  /*17320*/  BSYNC.RECONVERGENT B5 ;  /* 0x0000000000057941 */ /* 0x000fea0003800200 */
.L_x_36643:
        /* <DEDUP_REMOVED lines=47> */
.L_x_36641:
[----:B------:R-:W-:Y:S05]  /*17620*/  BSYNC.RECONVERGENT B4 ;  /* 0x0000000000047941 */ /* 0x000fea0003800200 */
.L_x_36640:
        /* <DEDUP_REMOVED lines=11> */
.L_x_36639:
[----:B------:R-:W-:Y:S05]  /*176e0*/  BSYNC.RECONVERGENT B3 ;  /* 0x0000000000037941 */ /* 0x000fea0003800200 */
.L_x_36638:
        /* <DEDUP_REMOVED lines=17> */
.L_x_36649:
        /* <DEDUP_REMOVED lines=13> */
.L_x_36651:
[----:B------:R-:W-:Y:S05]  /*178d0*/  BSYNC.RECONVERGENT B5 ;  /* 0x0000000000057941 */ /* 0x000fea0003800200 */
.L_x_36650:
        /* <DEDUP_REMOVED lines=47> */
.L_x_36648:
[----:B------:R-:W-:Y:S05]  /*17bd0*/  BSYNC.RECONVERGENT B4 ;  /* 0x0000000000047941 */ /* 0x000fea0003800200 */
.L_x_36647:
        /* <DEDUP_REMOVED lines=11> */
.L_x_36646:
[----:B------:R-:W-:Y:S05]  /*17c90*/  BSYNC.RECONVERGENT B3 ;  /* 0x0000000000037941 */ /* 0x000fea0003800200 */
.L_x_36645:
        /* <DEDUP_REMOVED lines=17> */
.L_x_36656:
        /* <DEDUP_REMOVED lines=13> */
.L_x_36658:
[----:B------:R-:W-:Y:S05]  /*17e80*/  BSYNC.RECONVERGENT B5 ;  /* 0x0000000000057941 */ /* 0x000fea0003800200 */
.L_x_36657:
        /* <DEDUP_REMOVED lines=47> */
.L_x_36655:
[----:B------:R-:W-:Y:S05]  /*18180*/  BSYNC.RECONVERGENT B4 ;  /* 0x0000000000047941 */ /* 0x000fea0003800200 */
.L_x_36654:
        /* <DEDUP_REMOVED lines=11> */
.L_x_36653:
[----:B------:R-:W-:Y:S05]  /*18240*/  BSYNC.RECONVERGENT B3 ;  /* 0x0000000000037941 */ /* 0x000fea0003800200 */
.L_x_36652:
        /* <DEDUP_REMOVED lines=16> */
.L_x_36661:
        /* <DEDUP_REMOVED lines=13> */
.L_x_36663:
[----:B------:R-:W-:Y:S05]  /*18420*/  BSYNC.RECONVERGENT B4 ;  /* 0x0000000000047941 */ /* 0x000fea0003800200 */
.L_x_36662:
        /* <DEDUP_REMOVED lines=47> */
.L_x_36660:
[----:B------:R-:W-:Y:S05]  /*18720*/  BSYNC.RECONVERGENT B3 ;  /* 0x0000000000037941 */ /* 0x000fea0003800200 */
.L_x_36659:
        /* <DEDUP_REMOVED lines=11> */
.L_x_36604:
[----:B------:R-:W-:Y:S05]  /*187e0*/  BSYNC.RECONVERGENT B1 ;  /* 0x0000000000017941 */ /* 0x000fea0003800200 */
.L_x_36553:
        /* <DEDUP_REMOVED lines=27> */
.L_x_36665:
[----:B------:R-:W-:Y:S05]  /*189a0*/  BSYNC.RECONVERGENT B1 ;  /* 0x0000000000017941 */ /* 0x000fea0003800200 */
.L_x_36664:
[----:B------:R-:W-:Y:S01]  /*189b0*/  VIADD R151, R151, 0x20 ;  /* 0x0000002097977836 */ /* 0x000fe20000000000 */
[----:B------:R-:W-:-:S07]  /*189c0*/  IADD3 R150, PT, PT, R150, 0x20, RZ ;  /* 0x0000002096967810 */ /* 0x000fce0007ffe0ff */
.L_x_36552:
[----:B------:R-:W-:Y:S05]  /*189d0*/  BSYNC.RECONVERGENT B2 ;  /* 0x0000000000027941 */ /* 0x000fea0003800200 */
.L_x_36551:
        /* <DEDUP_REMOVED lines=37> */
.L_x_36674:
        /* <DEDUP_REMOVED lines=13> */
.L_x_36676:
[----:B------:R-:W-:Y:S05]  /*18d00*/  BSYNC.RECONVERGENT B5 ;  /* 0x0000000000057941 */ /* 0x000fea0003800200 */
.L_x_36675:
        /* <DEDUP_REMOVED lines=45> */
.L_x_36673:
[----:B------:R-:W-:Y:S05]  /*18fe0*/  BSYNC.RECONVERGENT B4 ;  /* 0x0000000000047941 */ /* 0x000fea0003800200 */
.L_x_36672:
        /* <DEDUP_REMOVED lines=11> */
.L_x_36671:
[----:B------:R-:W-:Y:S05]  /*190a0*/  BSYNC.RECONVERGENT B3 ;  /* 0x0000000000037941 */ /* 0x000fea0003800200 */
.L_x_36670:
        /* <DEDUP_REMOVED lines=17> */
.L_x_36681:
        /* <DEDUP_REMOVED lines=13> */
.L_x_36683:
[----:B------:R-:W-:Y:S05]  /*19290*/  BSYNC.RECONVERGENT B5 ;  /* 0x0000000000057941 */ /* 0x000fea0003800200 */
.L_x_36682:
        /* <DEDUP_REMOVED lines=47> */
.L_x_36680:
[----:B------:R-:W-:Y:S05]  /*19590*/  BSYNC.RECONVERGENT B4 ;  /* 0x0000000000047941 */ /* 0x000fea0003800200 */
.L_x_36679:
        /* <DEDUP_REMOVED lines=11> */
.L_x_36678:
[----:B------:R-:W-:Y:S05]  /*19650*/  BSYNC.RECONVERGENT B3 ;  /* 0x0000000000037941 */ /* 0x000fea0003800200 */
.L_x_36677:
        /* <DEDUP_REMOVED lines=17> */
.L_x_36688:
        /* <DEDUP_REMOVED lines=13> */
.L_x_36690:
[----:B------:R-:W-:Y:S05]  /*19840*/  BSYNC.RECONVERGENT B5 ;  /* 0x0000000000057941 */ /* 0x000fea0003800200 */
.L_x_36689:
        /* <DEDUP_REMOVED lines=47> */
.L_x_36687:
[----:B------:R-:W-:Y:S05]  /*19b40*/  BSYNC.RECONVERGENT B4 ;  /* 0x0000000000047941 */ /* 0x000fea0003800200 */
.L_x_36686:
        /* <DEDUP_REMOVED lines=11> */
.L_x_36685:
[----:B------:R-:W-:Y:S05]  /*19c00*/  BSYNC.RECONVERGENT B3 ;  /* 0x0000000000037941 */ /* 0x000fea0003800200 */
.L_x_36684:
        /* <DEDUP_REMOVED lines=17> */
.L_x_36695:
        /* <DEDUP_REMOVED lines=13> */
.L_x_36697:
[----:B------:R-:W-:Y:S05]  /*19df0*/  BSYNC.RECONVERGENT B5 ;  /* 0x0000000000057941 */ /* 0x000fea0003800200 */
.L_x_36696:
        /* <DEDUP_REMOVED lines=47> */
.L_x_36694:
[----:B------:R-:W-:Y:S05]  /*1a0f0*/  BSYNC.RECONVERGENT B4 ;  /* 0x0000000000047941 */ /* 0x000fea0003800200 */
.L_x_36693:
        /* <DEDUP_REMOVED lines=11> */
.L_x_36692:
[----:B------:R-:W-:Y:S05]  /*1a1b0*/  BSYNC.RECONVERGENT B3 ;  /* 0x0000000000037941 */ /* 0x000fea0003800200 */
.L_x_36691:
        /* <DEDUP_REMOVED lines=17> */
.L_x_36702:
        /* <DEDUP_REMOVED lines=13> */
.L_x_36704:
[----:B------:R-:W-:Y:S05]  /*1a3a0*/  BSYNC.RECONVERGENT B5 ;  /* 0x0000000000057941 */ /* 0x000fea0003800200 */
.L_x_36703:
        /* <DEDUP_REMOVED lines=47> */
.L_x_36701:
[----:B------:R-:W-:Y:S05]  /*1a6a0*/  BSYNC.RECONVERGENT B4 ;  /* 0x0000000000047941 */ /* 0x000fea0003800200 */
.L_x_36700:
        /* <DEDUP_REMOVED lines=11> */
.L_x_36699:
[----:B------:R-:W-:Y:S05]  /*1a760*/  BSYNC.RECONVERGENT B3 ;  /* 0x0000000000037941 */ /* 0x000fea0003800200 */
.L_x_36698:
        /* <DEDUP_REMOVED lines=17> */
.L_x_36709:
        /* <DEDUP_REMOVED lines=13> */
.L_x_36711:
[----:B------:R-:W-:Y:S05]  /*1a950*/  BSYNC.RECONVERGENT B5 ;  /* 0x0000000000057941 */ /* 0x000fea0003800200 */
.L_x_36710:
        /* <DEDUP_REMOVED lines=47> */
.L_x_36708:
[----:B------:R-:W-:Y:S05]  /*1ac50*/  BSYNC.RECONVERGENT B4 ;  /* 0x0000000000047941 */ /* 0x000fea0003800200 */
.L_x_36707:
        /* <DEDUP_REMOVED lines=11> */
.L_x_36706:
[----:B------:R-:W-:Y:S05]  /*1ad10*/  BSYNC.RECONVERGENT B3 ;  /* 0x0000000000037941 */ /* 0x000fea0003800200 */
.L_x_36705:
        /* <DEDUP_REMOVED lines=17> */
.L_x_36716:
        /* <DEDUP_REMOVED lines=13> */
.L_x_36718:
[----:B------:R-:W-:Y:S05]  /*1af00*/  BSYNC.RECONVERGENT B5 ;  /* 0x0000000000057941 */ /* 0x000fea0003800200 */
.L_x_36717:
        /* <DEDUP_REMOVED lines=47> */
.L_x_36715:
[----:B------:R-:W-:Y:S05]  /*1b200*/  BSYNC.RECONVERGENT B4 ;  /* 0x0000000000047941 */ /* 0x000fea0003800200 */
.L_x_36714:
        /* <DEDUP_REMOVED lines=11> */
.L_x_36713:
[----:B------:R-:W-:Y:S05]  /*1b2c0*/  BSYNC.RECONVERGENT B3 ;  /* 0x0000000000037941 */ /* 0x000fea0003800200 */
.L_x_36712:
        /* <DEDUP_REMOVED lines=16> */
.L_x_36722:
        /* <DEDUP_REMOVED lines=13> */
.L_x_36724:
[----:B------:R-:W-:Y:S05]  /*1b4a0*/  BSYNC.RECONVERGENT B4 ;  /* 0x0000000000047941 */ /* 0x000fea0003800200 */
.L_x_36723:
        /* <DEDUP_REMOVED lines=47> */
.L_x_36721:
[----:B------:R-:W-:Y:S05]  /*1b7a0*/  BSYNC.RECONVERGENT B3 ;  /* 0x0000000000037941 */ /* 0x000fea0003800200 */
.L_x_36720:
        /* <DEDUP_REMOVED lines=12> */
.L_x_36669:
        /* <DEDUP_REMOVED lines=21> */
.L_x_36729:
        /* <DEDUP_REMOVED lines=13> */
.L_x_36731:
[----:B------:R-:W-:Y:S05]  /*1ba90*/  BSYNC.RECONVERGENT B5 ;  /* 0x0000000000057941 */ /* 0x000fea0003800200 */
.L_x_36730:
        /* <DEDUP_REMOVED lines=45> */
.L_x_36728:
[----:B------:R-:W-:Y:S05]  /*1bd70*/  BSYNC.RECONVERGENT B4 ;  /* 0x0000000000047941 */ /* 0x000fea0003800200 */
.L_x_36727:
        /* <DEDUP_REMOVED lines=11> */
.L_x_36726:
[----:B------:R-:W-:Y:S05]  /*1be30*/  BSYNC.RECONVERGENT B3 ;  /* 0x0000000000037941 */ /* 0x000fea0003800200 */
.L_x_36725:
        /* <DEDUP_REMOVED lines=17> */
.L_x_36736:
        /* <DEDUP_REMOVED lines=13> */
.L_x_36738:
[----:B------:R-:W-:Y:S05]  /*1c020*/  BSYNC.RECONVERGENT B5 ;  /* 0x0000000000057941 */ /* 0x000fea0003800200 */
.L_x_36737:
        /* <DEDUP_REMOVED lines=47> */
.L_x_36735:
[----:B------:R-:W-:Y:S05]  /*1c320*/  BSYNC.RECONVERGENT B4 ;  /* 0x0000000000047941 */ /* 0x000fea0003800200 */
.L_x_36734:
        /* <DEDUP_REMOVED lines=11> */
.L_x_36733:
[----:B------:R-:W-:Y:S05]  /*1c3e0*/  BSYNC.RECONVERGENT B3 ;  /* 0x0000000000037941 */ /* 0x000fea0003800200 */
.L_x_36732:
        /* <DEDUP_REMOVED lines=17> */
.L_x_36743:
        /* <DEDUP_REMOVED lines=13> */
.L_x_36745:
[----:B------:R-:W-:Y:S05]  /*1c5d0*/  BSYNC.RECONVERGENT B5 ;  /* 0x0000000000057941 */ /* 0x000fea0003800200 */
.L_x_36744:
        /* <DEDUP_REMOVED lines=47> */
.L_x_36742:
[----:B------:R-:W-:Y:S05]  /*1c8d0*/  BSYNC.RECONVERGENT B4 ;  /* 0x0000000000047941 */ /* 0x000fea0003800200 */
.L_x_36741:
        /* <DEDUP_REMOVED lines=11> */
.L_x_36740:
[----:B------:R-:W-:Y:S05]  /*1c990*/  BSYNC.RECONVERGENT B3 ;  /* 0x0000000000037941 */ /* 0x000fea0003800200 */
.L_x_36739:
        /* <DEDUP_REMOVED lines=17> */
.L_x_36750:
        /* <DEDUP_REMOVED lines=13> */
.L_x_36752:
[----:B------:R-:W-:Y:S05]  /*1cb80*/  BSYNC.RECONVERGENT B5 ;  /* 0x0000000000057941 */ /* 0x000fea0003800200 */
.L_x_36751:
        /* <DEDUP_REMOVED lines=47> */
.L_x_36749:
[----:B------:R-:W-:Y:S05]  /*1ce80*/  BSYNC.RECONVERGENT B4 ;  /* 0x0000000000047941 */ /* 0x000fea0003800200 */
.L_x_36748:
        /* <DEDUP_REMOVED lines=11> */
.L_x_36747:
[----:B------:R-:W-:Y:S05]  /*1cf40*/  BSYNC.RECONVERGENT B3 ;  /* 0x0000000000037941 */ /* 0x000fea0003800200 */
.L_x_36746:
        /* <DEDUP_REMOVED lines=17> */
.L_x_36757:
        /* <DEDUP_REMOVED lines=13> */
.L_x_36759:
[----:B------:R-:W-:Y:S05]  /*1d130*/  BSYNC.RECONVERGENT B5 ;  /* 0x0000000000057941 */ /* 0x000fea0003800200 */
.L_x_36758:
        /* <DEDUP_REMOVED lines=47> */
.L_x_36756:
[----:B------:R-:W-:Y:S05]  /*1d430*/  BSYNC.RECONVERGENT B4 ;  /* 0x0000000000047941 */ /* 0x000fea0003800200 */
.L_x_36755:
        /* <DEDUP_REMOVED lines=11> */
.L_x_36754:
[----:B------:R-:W-:Y:S05]  /*1d4f0*/  BSYNC.RECONVERGENT B3 ;  /* 0x0000000000037941 */ /* 0x000fea0003800200 */
.L_x_36753:
        /* <DEDUP_REMOVED lines=17> */
.L_x_36764:
        /* <DEDUP_REMOVED lines=13> */
.L_x_36766:
[----:B------:R-:W-:Y:S05]  /*1d6e0*/  BSYNC.RECONVERGENT B5 ;  /* 0x0000000000057941 */ /* 0x000fea0003800200 */
.L_x_36765:
        /* <DEDUP_REMOVED lines=47> */
.L_x_36763:
[----:B------:R-:W-:Y:S05]  /*1d9e0*/  BSYNC.RECONVERGENT B4 ;  /* 0x0000000000047941 */ /* 0x000fea0003800200 */
.L_x_36762:
        /* <DEDUP_REMOVED lines=11> */
.L_x_36761:
[----:B------:R-:W-:Y:S05]  /*1daa0*/  BSYNC.RECONVERGENT B3 ;  /* 0x0000000000037941 */ /* 0x000fea0003800200 */
.L_x_36760:
        /* <DEDUP_REMOVED lines=17> */
.L_x_36771:
        /* <DEDUP_REMOVED lines=13> */
.L_x_36773:
[----:B------:R-:W-:Y:S05]  /*1dc90*/  BSYNC.RECONVERGENT B5 ;  /* 0x0000000000057941 */ /* 0x000fea0003800200 */
.L_x_36772:
        /* <DEDUP_REMOVED lines=47> */
.L_x_36770:
[----:B------:R-:W-:Y:S05]  /*1df90*/  BSYNC.RECONVERGENT B4 ;  /* 0x0000000000047941 */ /* 0x000fea0003800200 */
.L_x_36769:
        /* <DEDUP_REMOVED lines=11> */
.L_x_36768:
[----:B------:R-:W-:Y:S05]  /*1e050*/  BSYNC.RECONVERGENT B3 ;  /* 0x0000000000037941 */ /* 0x000fea0003800200 */
.L_x_36767:
        /* <DEDUP_REMOVED lines=16> */
.L_x_36776:
        /* <DEDUP_REMOVED lines=13> */
.L_x_36778:
[----:B------:R-:W-:Y:S05]  /*1e230*/  BSYNC.RECONVERGENT B4 ;  /* 0x0000000000047941 */ /* 0x000fea0003800200 */
.L_x_36777:
        /* <DEDUP_REMOVED lines=47> */
.L_x_36775:
[----:B------:R-:W-:Y:S05]  /*1e530*/  BSYNC.RECONVERGENT B3 ;  /* 0x0000000000037941 */ /* 0x000fea0003800200 */
.L_x_36774:
        /* <DEDUP_REMOVED lines=11> */
.L_x_36719:
[----:B------:R-:W-:Y:S05]  /*1e5f0*/  BSYNC.RECONVERGENT B1 ;  /* 0x0000000000017941 */ /* 0x000fea0003800200 */
.L_x_36668:
        /* <DEDUP_REMOVED lines=27> */
.L_x_36780:
[----:B------:R-:W-:Y:S05]  /*1e7b0*/  BSYNC.RECONVERGENT B1 ;  /* 0x0000000000017941 */ /* 0x000fea0003800200 */
.L_x_36779:
[----:B------:R-:W-:Y:S01]  /*1e7c0*/  VIADD R151, R151, 0x20 ;  /* 0x0000002097977836 */ /* 0x000fe20000000000 */
[----:B------:R-:W-:-:S07]  /*1e7d0*/  IADD3 R150, PT, PT, R150, 0x20, RZ ;  /* 0x0000002096967810 */ /* 0x000fce0007ffe0ff */
.L_x_36667:
[----:B------:R-:W-:Y:S05]  /*1e7e0*/  BSYNC.RECONVERGENT B2 ;  /* 0x0000000000027941 */ /* 0x000fea0003800200 */
.L_x_36666:
        /* <DEDUP_REMOVED lines=37> */
.L_x_36789:
        /* <DEDUP_REMOVED lines=13> */
.L_x_36791:
[----:B------:R-:W-:Y:S05]  /*1eb10*/  BSYNC.RECONVERGENT B5 ;  /* 0x0000000000057941 */ /* 0x000fea0003800200 */
.L_x_36790:
        /* <DEDUP_REMOVED lines=45> */
.L_x_36788:
[----:B------:R-:W-:Y:S05]  /*1edf0*/  BSYNC.RECONVERGENT B4 ;  /* 0x0000000000047941 */ /* 0x000fea0003800200 */
.L_x_36787:
[----:B------:R-:W-:Y:S01]  /*1ee00*/  I2FP.F32.U32 R0, R0 ;  /* 0x0000000000007245 */ /* 0x000fe20000201000 */
[----:B------:R-:W-:Y:S02]  /*1ee10*/  HFMA2 R125, -RZ, RZ, 0.1171875, 0 ;  /* 0x2f800000ff7d7431 */ /* 0x000fe400000001ff */
[----:B------:R-:W-:-:S03]  /*1ee20*/  HADD2.F32 R124, -RZ, R36.H0_H0 ;  /* 0x20000024ff7c7230 */ /* 0x000fc60000004100 */
[----:B------:R-:W-:Y:S02]  /*1ee30*/  FFMA.FTZ R0, R0, R125, 1.1641532182693481445e-10 ;  /* 0x2f00000000007423 */ /* 0x000fe4000001007d */
[----:B------:R-:W-:-:S04]  /*1ee40*/  FMUL.FTZ R124, R124, UR9 ;  /* 0x000000097c7c7c20 */ /* 0x000fc80008410000 */
[----:B------:R-:W-:Y:S01]  /*1ee50*/  FMUL.FTZ R124, R124, UR8 ;  /* 0x000000087c7c7c20 */ /* 0x000fe20008410000 */
[----:B------:R-:W-:-:S04]  /*1ee60*/  FSETP.GTU.FTZ.AND P3, PT, R0, UR26, PT ;  /* 0x0000001a00007c0b */ /* 0x000fc8000bf7c000 */
[----:B------:R-:W-:Y:S01]  /*1ee70*/  FSEL R125, R124, RZ, !P3 ;  /* 0x000000ff7c7d7208 */ /* 0x000fe20005800000 */
[----:B------:R-:W-:Y:S01]  /*1ee80*/  HADD2.F32 R124, -RZ, R40.H0_H0 ;  /* 0x20000028ff7c7230 */ /* 0x000fe20000004100 */
[----:B------:R-:W-:-:S04]  /*1ee90*/  SEL R147, RZ, 0x1, P3 ;  /* 0x00000001ff937807 */ /* 0x000fc80001800000 */
[----:B------:R-:W-:-:S07]  /*1eea0*/  FFMA.FTZ R124, R125, R124, R32 ;  /* 0x0000007c7d7c7223 */ /* 0x000fce0000010020 */
.L_x_36786:
[----:B------:R-:W-:Y:S05]  /*1eeb0*/  BSYNC.RECONVERGENT B3 ;  /* 0x0000000000037941 */ /* 0x000fea0003800200 */
.L_x_36785:
        /* <DEDUP_REMOVED lines=17> */
.L_x_36796:
        /* <DEDUP_REMOVED lines=13> */
.L_x_36798:
[----:B------:R-:W-:Y:S05]  /*1f0a0*/  BSYNC.RECONVERGENT B5 ;  /* 0x0000000000057941 */ /* 0x000fea0003800200 */
.L_x_36797:
        /* <DEDUP_REMOVED lines=47> */
.L_x_36795:
[----:B------:R-:W-:Y:S05]  /*1f3a0*/  BSYNC.RECONVERGENT B4 ;  /* 0x0000000000047941 */ /* 0x000fea0003800200 */
.L_x_36794:
        /* <DEDUP_REMOVED lines=11> */
.L_x_36793:
[----:B------:R-:W-:Y:S05]  /*1f460*/  BSYNC.RECONVERGENT B3 ;  /* 0x0000000000037941 */ /* 0x000fea0003800200 */
.L_x_36792:
        /* <DEDUP_REMOVED lines=17> */
.L_x_36803:
        /* <DEDUP_REMOVED lines=13> */
.L_x_36805:
[----:B------:R-:W-:Y:S05]  /*1f650*/  BSYNC.RECONVERGENT B5 ;  /* 0x0000000000057941 */ /* 0x000fea0003800200 */
.L_x_36804:
        /* <DEDUP_REMOVED lines=47> */
.L_x_36802:
[----:B------:R-:W-:Y:S05]  /*1f950*/  BSYNC.RECONVERGENT B4 ;  /* 0x0000000000047941 */ /* 0x000fea0003800200 */
.L_x_36801:
        /* <DEDUP_REMOVED lines=11> */
.L_x_36800:
[----:B------:R-:W-:Y:S05]  /*1fa10*/  BSYNC.RECONVERGENT B3 ;  /* 0x0000000000037941 */ /* 0x000fea0003800200 */
.L_x_36799:
        /* <DEDUP_REMOVED lines=17> */
.L_x_36810:
        /* <DEDUP_REMOVED lines=13> */
.L_x_36812:
[----:B------:R-:W-:Y:S05]  /*1fc00*/  BSYNC.RECONVERGENT B5 ;  /* 0x0000000000057941 */ /* 0x000fea0003800200 */
.L_x_36811:
        /* <DEDUP_REMOVED lines=47> */
.L_x_36809:
[----:B------:R-:W-:Y:S05]  /*1ff00*/  BSYNC.RECONVERGENT B4 ;  /* 0x0000000000047941 */ /* 0x000fea0003800200 */
.L_x_36808:
        /* <DEDUP_REMOVED lines=11> */
.L_x_36807:
[----:B------:R-:W-:Y:S05]  /*1ffc0*/  BSYNC.RECONVERGENT B3 ;  /* 0x0000000000037941 */ /* 0x000fea0003800200 */
.L_x_36806:
        /* <DEDUP_REMOVED lines=17> */
.L_x_36817:
        /* <DEDUP_REMOVED lines=13> */
.L_x_36819:
[----:B------:R-:W-:Y:S05]  /*201b0*/  BSYNC.RECONVERGENT B5 ;  /* 0x0000000000057941 */ /* 0x000fea0003800200 */
.L_x_36818:
        /* <DEDUP_REMOVED lines=47> */
.L_x_36816:
[----:B------:R-:W-:Y:S05]  /*204b0*/  BSYNC.RECONVERGENT B4 ;  /* 0x0000000000047941 */ /* 0x000fea0003800200 */
.L_x_36815:
        /* <DEDUP_REMOVED lines=11> */
.L_x_36814:
[----:B------:R-:W-:Y:S05]  /*20570*/  BSYNC.RECONVERGENT B3 ;  /* 0x0000000000037941 */ /* 0x000fea0003800200 */
.L_x_36813:
        /* <DEDUP_REMOVED lines=17> */
.L_x_36824:
        /* <DEDUP_REMOVED lines=13> */
.L_x_36826:
[----:B------:R-:W-:Y:S05]  /*20760*/  BSYNC.RECONVERGENT B5 ;  /* 0x0000000000057941 */ /* 0x000fea0003800200 */
.L_x_36825:
        /* <DEDUP_REMOVED lines=47> */
.L_x_36823:
[----:B------:R-:W-:Y:S05]  /*20a60*/  BSYNC.RECONVERGENT B4 ;  /* 0x0000000000047941 */ /* 0x000fea0003800200 */
.L_x_36822:
        /* <DEDUP_REMOVED lines=11> */
.L_x_36821:
[----:B------:R-:W-:Y:S05]  /*20b20*/  BSYNC.RECONVERGENT B3 ;  /* 0x0000000000037941 */ /* 0x000fea0003800200 */
.L_x_36820:
[----:B------:R-:W-:Y:S01]  /*20b30*/  BSSY.RECONVERGENT B3, `(.L_x_36827) ;  /* 0x000005a000037945 */ /* 0x000fe20003800200 */
[----:B01----:R-:W-:Y:S01]  /*20b40*/  IMAD.MOV.U32 R154, RZ, RZ, R0 ;  /* 0x000000ffff9a7224 */ /* 0x003fe200078e0000 */
        /* <DEDUP_REMOVED lines=15> */
.L_x_36831:
        /* <DEDUP_REMOVED lines=13> */
.L_x_36833:
[----:B------:R-:W-:Y:S05]  /*20d10*/  BSYNC.RECONVERGENT B5 ;  /* 0x0000000000057941 */ /* 0x000fea0003800200 */
.L_x_36832:
        /* <DEDUP_REMOVED lines=47> */
.L_x_36830:
[----:B------:R-:W-:Y:S05]  /*21010*/  BSYNC.RECONVERGENT B4 ;  /* 0x0000000000047941 */ /* 0x000fea0003800200 */
.L_x_36829:
        /* <DEDUP_REMOVED lines=11> */
.L_x_36828:
[----:B------:R-:W-:Y:S05]  /*210d0*/  BSYNC.RECONVERGENT B3 ;  /* 0x0000000000037941 */ /* 0x000fea0003800200 */
.L_x_36827:
        /* <DEDUP_REMOVED lines=20> */
.L_x_36837:
        /* <DEDUP_REMOVED lines=13> */
.L_x_36839:
[----:B------:R-:W-:Y:S05]  /*212f0*/  BSYNC.RECONVERGENT B4 ;  /* 0x0000000000047941 */ /* 0x000fea0003800200 */
.L_x_36838:
[----:B------:R-:W-:Y:S01]  /*21300*/  LOP3.LUT R154, R135, UR5, R143, 0x96, !PT ;  /* 0x00000005879a7c12 */ /* 0x000fe2000f8e968f */
[----:B------:R-:W-:Y:S01]  /*21310*/  IMAD.WIDE.U32 R144, R3, -0x326172a9, RZ ;  /* 0xcd9e8d5703907825 */ /* 0x000fe200078e00ff */
[----:B------:R-:W-:-:S03]  /*21320*/  UIADD3 UR29, UPT, UPT, UR5, 0x76cf5d0a, URZ ;  /* 0x76cf5d0a051d7890 */ /* 0x000fc6000fffe0ff */
        /* <DEDUP_REMOVED lines=42> */
[----:B------:R-:W-:-:S07]  /*215d0*/  LOP3.LUT R145, R142, UR25, R145, 0x96, !PT ;  /* 0x000000198e917c12 */ /* 0x000fce000f8e9691 */
.L_x_36836:
[----:B------:R-:W-:Y:S05]  /*215e0*/  BSYNC.RECONVERGENT B3 ;  /* 0x0000000000037941 */ /* 0x000fea0003800200 */
.L_x_36835:
        /* <DEDUP_REMOVED lines=10> */
[----:B------:R-:W-:Y:S01]  /*21690*/  FFMA.FTZ R131, R0, R131, R31 ;  /* 0x0000008300837223 */ /* 0x000fe2000001001f */
[----:B------:R-:W-:Y:S06]  /*216a0*/  BRA `(.L_x_36834) ;  /* 0x0000002c00707947 */ /* 0x000fec0003800000 */
.L_x_36784:
        /* <DEDUP_REMOVED lines=21> */
.L_x_36844:
        /* <DEDUP_REMOVED lines=13> */
.L_x_36846:
[----:B------:R-:W-:Y:S05]  /*218d0*/  BSYNC.RECONVERGENT B5 ;  /* 0x0000000000057941 */ /* 0x000fea0003800200 */
.L_x_36845:
        /* <DEDUP_REMOVED lines=46> */
.L_x_36843:
[----:B------:R-:W-:Y:S05]  /*21bc0*/  BSYNC.RECONVERGENT B4 ;  /* 0x0000000000047941 */ /* 0x000fea0003800200 */
.L_x_36842:
        /* <DEDUP_REMOVED lines=11> */
.L_x_36841:
[----:B------:R-:W-:Y:S05]  /*21c80*/  BSYNC.RECONVERGENT B3 ;  /* 0x0000000000037941 */ /* 0x000fea0003800200 */
.L_x_36840:
        /* <DEDUP_REMOVED lines=17> */
.L_x_36851:
        /* <DEDUP_REMOVED lines=13> */
.L_x_36853:
[----:B------:R-:W-:Y:S05]  /*21e70*/  BSYNC.RECONVERGENT B5 ;  /* 0x0000000000057941 */ /* 0x000fea0003800200 */
.L_x_36852:
        /* <DEDUP_REMOVED lines=47> */
.L_x_36850:
[----:B------:R-:W-:Y:S05]  /*22170*/  BSYNC.RECONVERGENT B4 ;  /* 0x0000000000047941 */ /* 0x000fea0003800200 */
.L_x_36849:
        /* <DEDUP_REMOVED lines=11> */
.L_x_36848:
[----:B------:R-:W-:Y:S05]  /*22230*/  BSYNC.RECONVERGENT B3 ;  /* 0x0000000000037941 */ /* 0x000fea0003800200 */
.L_x_36847:
        /* <DEDUP_REMOVED lines=17> */
.L_x_36858:
        /* <DEDUP_REMOVED lines=13> */
.L_x_36860:
[----:B------:R-:W-:Y:S05]  /*22420*/  BSYNC.RECONVERGENT B5 ;  /* 0x0000000000057941 */ /* 0x000fea0003800200 */
.L_x_36859:
        /* <DEDUP_REMOVED lines=47> */
.L_x_36857:
[----:B------:R-:W-:Y:S05]  /*22720*/  BSYNC.RECONVERGENT B4 ;  /* 0x0000000000047941 */ /* 0x000fea0003800200 */
.L_x_36856:
        /* <DEDUP_REMOVED lines=11> */
.L_x_36855:
[----:B------:R-:W-:Y:S05]  /*227e0*/  BSYNC.RECONVERGENT B3 ;  /* 0x0000000000037941 */ /* 0x000fea0003800200 */
.L_x_36854:
        /* <DEDUP_REMOVED lines=17> */
.L_x_36865:
        /* <DEDUP_REMOVED lines=13> */
.L_x_36867:
[----:B------:R-:W-:Y:S05]  /*229d0*/  BSYNC.RECONVERGENT B5 ;  /* 0x0000000000057941 */ /* 0x000fea0003800200 */
.L_x_36866:
        /* <DEDUP_REMOVED lines=47> */
.L_x_36864:
[----:B------:R-:W-:Y:S05]  /*22cd0*/  BSYNC.RECONVERGENT B4 ;  /* 0x0000000000047941 */ /* 0x000fea0003800200 */
.L_x_36863:
        /* <DEDUP_REMOVED lines=11> */
.L_x_36862:
[----:B------:R-:W-:Y:S05]  /*22d90*/  BSYNC.RECONVERGENT B3 ;  /* 0x0000000000037941 */ /* 0x000fea0003800200 */
.L_x_36861:
        /* <DEDUP_REMOVED lines=17> */
.L_x_36872:
        /* <DEDUP_REMOVED lines=13> */
.L_x_36874:
[----:B------:R-:W-:Y:S05]  /*22f80*/  BSYNC.RECONVERGENT B5 ;  /* 0x0000000000057941 */ /* 0x000fea0003800200 */
.L_x_36873:
        /* <DEDUP_REMOVED lines=47> */
.L_x_36871:
[----:B------:R-:W-:Y:S05]  /*23280*/  BSYNC.RECONVERGENT B4 ;  /* 0x0000000000047941 */ /* 0x000fea0003800200 */
.L_x_36870:
        /* <DEDUP_REMOVED lines=11> */
.L_x_36869:
[----:B------:R-:W-:Y:S05]  /*23340*/  BSYNC.RECONVERGENT B3 ;  /* 0x0000000000037941 */ /* 0x000fea0003800200 */
.L_x_36868:
        /* <DEDUP_REMOVED lines=17> */
.L_x_36879:
        /* <DEDUP_REMOVED lines=13> */
.L_x_36881:
[----:B------:R-:W-:Y:S05]  /*23530*/  BSYNC.RECONVERGENT B5 ;  /* 0x0000000000057941 */ /* 0x000fea0003800200 */
.L_x_36880:
        /* <DEDUP_REMOVED lines=47> */
.L_x_36878:
[----:B------:R-:W-:Y:S05]  /*23830*/  BSYNC.RECONVERGENT B4 ;  /* 0x0000000000047941 */ /* 0x000fea0003800200 */
.L_x_36877:
        /* <DEDUP_REMOVED lines=11> */
.L_x_36876:
[----:B------:R-:W-:Y:S05]  /*238f0*/  BSYNC.RECONVERGENT B3 ;  /* 0x0000000000037941 */ /* 0x000fea0003800200 */
.L_x_36875:
[----:B------:R-:W-:Y:S01]  /*23900*/  BSSY.RECONVERGENT B3, `(.L_x_36882) ;  /* 0x000005a000037945 */ /* 0x000fe20003800200 */
[----:B------:R-:W-:Y:S01]  /*23910*/  IMAD.MOV.U32 R152, RZ, RZ, R131 ;  /* 0x000000ffff987224 */ /* 0x000fe200078e0083 */
[----:B------:R-:W-:Y:S02]  /*23920*/  MOV R130, RZ ;  /* 0x000000ff00827202 */ /* 0x000fe40000000f00 */
        /* <DEDUP_REMOVED lines=11> */
[----:B------:R-:W-:Y:S02]  /*239e0*/  @P2 IADD3 R152, PT, PT, R131, 0x1, RZ ;  /* 0x0000000183982810 */ /* 0x000fe40007ffe0ff */
[----:B------:R-:W-:Y:S01]  /*239f0*/  @P2 MOV R130, R143 ;  /* 0x0000008f00822202 */ /* 0x000fe20000000f00 */
[----:B------:R-:W-:Y:S06]  /*23a00*/  BRA `(.L_x_36885) ;  /* 0x0000000000f47947 */ /* 0x000fec0003800000 */
.L_x_36886:
[----:B------:R-:W-:Y:S01]  /*23a10*/  IADD3 R164, PT, PT, R164, 0x1, RZ ;  /* 0x00000001a4a47810 */ /* 0x000fe20007ffe0ff */
[----:B------:R-:W-:Y:S03]  /*23a20*/  BSSY.RECONVERGENT B5, `(.L_x_36887) ;  /* 0x000000c000057945 */ /* 0x000fe60003800200 */
[C---:B------:R-:W-:Y:S01]  /*23a30*/  ISETP.NE.AND P2, PT, R164.reuse, RZ, PT ;  /* 0x000000ffa400720c */ /* 0x040fe20003f45270 */
[----:B------:R-:W-:-:S12]  /*23a40*/  IMAD.WIDE.U32 R130, R164, -0x2daee0ad, RZ ;  /* 0xd2511f53a4827825 */ /* 0x000fd800078e00ff */
[----:B------:R-:W-:Y:S05]  /*23a50*/  @P2 BRA `(.L_x_36888) ;  /* 0x0000000000202947 */ /* 0x000fea0003800000 */
[----:B------:R-:W-:-:S05]  /*23a60*/  VIADD R134, R134, 0x1 ;  /* 0x0000000186867836 */ /* 0x000fca0000000000 */
[----:B------:R-:W-:-:S13]  /*23a70*/  ISETP.NE.AND P2, PT, R134, RZ, PT ;  /* 0x000000ff8600720c */ /* 0x000fda0003f45270 */
[----:B------:R-:W-:Y:S02]  /*23a80*/  @!P2 IADD3 R3, PT, PT, R3, 0x1, RZ ;  /* 0x000000010303a810 */ /* 0x000fe40007ffe0ff */
[----:B------:R-:W-:Y:S02]  /*23a90*/  @!P2 IADD3 R141, PT, PT, R135, 0x1, RZ ;  /* 0x00000001878da810 */ /* 0x000fe40007ffe0ff */
[----:B------:R-:W-:Y:S02]  /*23aa0*/  ISETP.NE.AND P3, PT, R3, RZ, !P2 ;  /* 0x000000ff0300720c */ /* 0x000fe40005765270 */
[----:B------:R-:W-:-:S11]  /*23ab0*/  @!P2 MOV R134, RZ ;  /* 0x000000ff0086a202 */ /* 0x000fd60000000f00 */
[----:B------:R-:W-:-:S05]  /*23ac0*/  @P3 IMAD.MOV R141, RZ, RZ, R135 ;  /* 0x000000ffff8d3224 */ /* 0x000fca00078e0287 */
[----:B------:R-:W-:-:S07]  /*23ad0*/  @!P2 MOV R135, R141 ;  /* 0x0000008d0087a202 */ /* 0x000fce0000000f00 */
.L_x_36888:
[----:B------:R-:W-:Y:S05]  /*23ae0*/  BSYNC.RECONVERGENT B5 ;  /* 0x0000000000057941 */ /* 0x000fea0003800200 */
.L_x_36887:
        /* <DEDUP_REMOVED lines=43> */
[----:B------:R-:W-:Y:S01]  /*23da0*/  IMAD.MOV.U32 R152, RZ, RZ, RZ ;  /* 0x000000ffff987224 */ /* 0x000fe200078e00ff */
[----:B------:R-:W-:Y:S02]  /*23db0*/  LOP3.LUT R145, R130, UR25, R145, 0x96, !PT ;  /* 0x0000001982917c12 */ /* 0x000fe4000f8e9691 */
[----:B------:R-:W-:Y:S02]  /*23dc0*/  MOV R130, R0 ;  /* 0x0000000000827202 */ /* 0x000fe40000000f00 */
[----:B------:R-:W-:-:S07]  /*23dd0*/  MOV R0, R144 ;  /* 0x0000009000007202 */ /* 0x000fce0000000f00 */
.L_x_36885:
[----:B------:R-:W-:Y:S05]  /*23de0*/  BSYNC.RECONVERGENT B4 ;  /* 0x0000000000047941 */ /* 0x000fea0003800200 */
.L_x_36884:
        /* <DEDUP_REMOVED lines=11> */
.L_x_36883:
[----:B------:R-:W-:Y:S05]  /*23ea0*/  BSYNC.RECONVERGENT B3 ;  /* 0x0000000000037941 */ /* 0x000fea0003800200 */
.L_x_36882:
[----:B------:R-:W-:Y:S01]  /*23eb0*/  HFMA2 R131, -RZ, RZ, 0, 0 ;  /* 0x00000000ff837431 */ /* 0x000fe200000001ff */
[----:B------:R-:W-:Y:S01]  /*23ec0*/  MOV R144, R0 ;  /* 0x0000000000907202 */ /* 0x000fe20000000f00 */
[----:B------:R-:W-:Y:S01]  /*23ed0*/  IMAD.MOV.U32 R153, RZ, RZ, R152 ;  /* 0x000000ffff997224 */ /* 0x000fe200078e0098 */
[----:B------:R-:W-:Y:S06]  /*23ee0*/  @!P1 BRA `(.L_x_36834) ;  /* 0x0000000400609947 */ /* 0x000fec0003800000 */
[----:B------:R-:W-:Y:S01]  /*23ef0*/  ISETP.NE.AND P2, PT, R152, 0x1, PT ;  /* 0x000000019800780c */ /* 0x000fe20003f45270 */
[----:B------:R-:W-:Y:S01]  /*23f00*/  BSSY.RECONVERGENT B3, `(.L_x_36889) ;  /* 0x000004b000037945 */ /* 0x000fe20003800200 */
[----:B------:R-:W-:Y:S01]  /*23f10*/  MOV R153, 0x2 ;  /* 0x0000000200997802 */ /* 0x000fe20000000f00 */
[----:B------:R-:W-:Y:S01]  /*23f20*/  IMAD.MOV.U32 R131, RZ, RZ, R146 ;  /* 0x000000ffff837224 */ /* 0x000fe200078e0092 */
[----:B------:R-:W-:-:S09]  /*23f30*/  MOV R144, R0 ;  /* 0x0000000000907202 */ /* 0x000fd20000000f00 */
        /* <DEDUP_REMOVED lines=8> */
[----:B------:R-:W-:Y:S02]  /*23fc0*/  @P2 MOV R144, R0 ;  /* 0x0000000000902202 */ /* 0x000fe40000000f00 */
[----:B------:R-:W-:Y:S01]  /*23fd0*/  @P2 MOV R131, R143 ;  /* 0x0000008f00832202 */ /* 0x000fe20000000f00 */
[----:B------:R-:W-:Y:S06]  /*23fe0*/  BRA `(.L_x_36890) ;  /* 0x0000000000f07947 */ /* 0x000fec0003800000 */
.L_x_36891:
        /* <DEDUP_REMOVED lines=13> */
.L_x_36893:
[----:B------:R-:W-:Y:S05]  /*240c0*/  BSYNC.RECONVERGENT B4 ;  /* 0x0000000000047941 */ /* 0x000fea0003800200 */
.L_x_36892:
[----:B------:R-:W-:Y:S01]  /*240d0*/  LOP3.LUT R152, R135, UR5, R143, 0x96, !PT ;  /* 0x0000000587987c12 */ /* 0x000fe2000f8e968f */
[----:B------:R-:W-:Y:S01]  /*240e0*/  IMAD.WIDE.U32 R144, R3, -0x326172a9, RZ ;  /* 0xcd9e8d5703907825 */ /* 0x000fe200078e00ff */
[----:B------:R-:W-:Y:S01]  /*240f0*/  UIADD3 UR29, UPT, UPT, UR5, 0x76cf5d0a, URZ ;  /* 0x76cf5d0a051d7890 */ /* 0x000fe2000fffe0ff */
[----:B------:R-:W-:Y:S02]  /*24100*/  MOV R131, R0 ;  /* 0x0000000000837202 */ /* 0x000fe40000000f00 */
        /* <DEDUP_REMOVED lines=40> */
[----:B------:R-:W-:Y:S01]  /*24390*/  HFMA2 R153, -RZ, RZ, 0, 0 ;  /* 0x00000000ff997431 */ /* 0x000fe200000001ff */
[----:B------:R-:W-:-:S07]  /*243a0*/  LOP3.LUT R145, R142, UR25, R145, 0x96, !PT ;  /* 0x000000198e917c12 */ /* 0x000fce000f8e9691 */
.L_x_36890:
[----:B------:R-:W-:Y:S05]  /*243b0*/  BSYNC.RECONVERGENT B3 ;  /* 0x0000000000037941 */ /* 0x000fea0003800200 */
.L_x_36889:
        /* <DEDUP_REMOVED lines=10> */
[----:B------:R-:W-:-:S07]  /*24460*/  FMUL.FTZ R131, R0, R131 ;  /* 0x0000008300837220 */ /* 0x000fce0000410000 */
.L_x_36834:
[----:B------:R-:W-:Y:S05]  /*24470*/  BSYNC.RECONVERGENT B1 ;  /* 0x0000000000017941 */ /* 0x000fea0003800200 */
.L_x_36783:
[----:B01----:R-:W0:Y:S02]  /*24480*/  LDC.64 R154, c[0x0][0x3a8] ;  /* 0x0000ea00ff9a7b82 */ /* 0x003e240000000a00 */
[----:B0-----:R-:W-:-:S05]  /*24490*/  IMAD.WIDE.U32 R154, R151, 0x20, R154 ;  /* 0x00000020979a7825 */ /* 0x001fca00078e009a */
[----:B------:R2:W-:Y:S04]  /*244a0*/  STG.E.128 desc[UR6][R154.64], R124 ;  /* 0x0000007c9a007986 */ /* 0x0005e8000c101d06 */
[----:B------:R2:W-:Y:S01]  /*244b0*/  STG.E.128 desc[UR6][R154.64+0x10], R128 ;  /* 0x000010809a007986 */ /* 0x0005e2000c101d06 */
[----:B------:R-:W-:Y:S05]  /*244c0*/  @!P1 BRA `(.L_x_36782) ;  /* 0x0000000000509947 */ /* 0x000fea0003800000 */
[----:B------:R-:W-:Y:S02]  /*244d0*/  SHF.L.U32 R0, R141, 0x10, RZ ;  /* 0x000000108d007819 */ /* 0x000fe400000006ff */
[----:B--2---:R-:W-:Y:S02]  /*244e0*/  LOP3.LUT R154, R138, 0xff, RZ, 0xc0, !PT ;  /* 0x000000ff8a9a7812 */ /* 0x004fe400078ec0ff */
        /* <DEDUP_REMOVED lines=8> */
[----:B------:R-:W-:-:S03]  /*24570*/  LOP3.LUT R0, R0, 0xff00, R151, 0xf8, !PT ;  /* 0x0000ff0000007812 */ /* 0x000fc600078ef897 */
[----:B------:R-:W-:Y:S01]  /*24580*/  IMAD.WIDE.U32 R168, R168, 0x100, RZ ;  /* 0x00000100a8a87825 */ /* 0x000fe200078e00ff */
[----:B------:R-:W-:-:S04]  /*24590*/  LOP3.LUT R151, R0, 0xff, R139, 0xf8, !PT ;  /* 0x000000ff00977812 */ /* 0x000fc800078ef88b */
[----:B------:R-:W-:Y:S02]  /*245a0*/  LOP3.LUT R151, R161, R151, R155, 0xfe, !PT ;  /* 0x00000097a1977212 */ /* 0x000fe400078efe9b */
[----:B------:R-:W-:Y:S02]  /*245b0*/  LOP3.LUT R160, R168, R154, R160, 0xfe, !PT ;  /* 0x0000009aa8a07212 */ /* 0x000fe400078efea0 */
[----:B------:R-:W0:Y:S01]  /*245c0*/  LDC.64 R154, c[0x0][0x3b0] ;  /* 0x0000ec00ff9a7b82 */ /* 0x000e220000000a00 */
[----:B------:R-:W-:Y:S02]  /*245d0*/  LOP3.LUT R169, R151, R169, RZ, 0xfc, !PT ;  /* 0x000000a997a97212 */ /* 0x000fe400078efcff */
[----:B------:R-:W-:Y:S01]  /*245e0*/  LOP3.LUT R168, R160, 0xff, R147, 0xf8, !PT ;  /* 0x000000ffa0a87812 */ /* 0x000fe200078ef893 */
[----:B0-----:R-:W-:-:S05]  /*245f0*/  IMAD.WIDE.U32 R150, R150, 0x8, R154 ;  /* 0x0000000896967825 */ /* 0x001fca00078e009a */
[----:B------:R3:W-:Y:S02]  /*24600*/  STG.E.64 desc[UR6][R150.64], R168 ;  /* 0x000000a896007986 */ /* 0x0007e4000c101b06 */
.L_x_36782:
[----:B------:R-:W-:Y:S05]  /*24610*/  BSYNC.RECONVERGENT B2 ;  /* 0x0000000000027941 */ /* 0x000fea0003800200 */
.L_x_36781:
[----:B------:R-:W-:Y:S01]  /*24620*/  FADD.FTZ R0, RZ, R24 ;  /* 0x00000018ff007221 */ /* 0x000fe20000010000 */
[C---:B------:R-:W-:Y:S01]  /*24630*/  ISETP.GT.U32.AND P1, PT, R132.reuse, 0x3f, PT ;  /* 0x0000003f8400780c */ /* 0x040fe20003f24070 */
[----:B---3--:R-:W3:Y:S01]  /*24640*/  S2R R150, SR_TID.X ;  /* 0x0000000000967919 */ /* 0x008ee20000002100 */
        /* <DEDUP_REMOVED lines=13> */
[----:B---3--:R-:W-:-:S03]  /*24720*/  LOP3.LUT P6, RZ, R150, 0x1f, RZ, 0xc0, !PT ;  /* 0x0000001f96ff7812 */ /* 0x008fc600078cc0ff */
        /* <DEDUP_REMOVED lines=160> */
.L_x_36919:
        /* <DEDUP_REMOVED lines=20> */
[----:B------:R-:W-:-:S05]  /*25270*/  IMAD R149, R149, R148, RZ ;  /* 0x0000009495957224 */ /* 0x000fca00078e02ff */
[----:B------:R-:W-:-:S04]  /*25280*/  SHF.R.S32.HI R2, RZ, 0x1f, R149 ;  /* 0x0000001fff027819 */ /* 0x000fc80000011495 */
[----:B------:R-:W-:Y:S02]  /*25290*/  LEA.HI R149, R2, R149, RZ, 0x3 ;  /* 0x0000009502957211 */ /* 0x000fe400078f18ff */
[----:B------:R-:W-:-:S04]  /*252a0*/  LOP3.LUT R2, R150, 0x1f, RZ, 0xc0, !PT ;  /* 0x0000001f96027812 */ /* 0x000fc800078ec0ff */
[----:B------:R-:W-:Y:S01]  /*252b0*/  LEA.HI.SX32 R152, R149, R2, 0x1d ;  /* 0x0000000295987211 */ /* 0x000fe200078feaff */
[----:B------:R-:W-:Y:S06]  /*252c0*/  @!P0 BRA `(.L_x_36898) ;  /* 0x0000000000c08947 */ /* 0x000fec0003800000 */
[--C-:B------:R-:W-:Y:S01]  /*252d0*/  FADD.FTZ R149, R24, -R154.reuse ;  /* 0x8000009a18957221 */ /* 0x100fe20000010000 */
[----:B------:R-:W-:Y:S02]  /*252e0*/  HADD2.F32 R148, -RZ, R156.H0_H0 ;  /* 0x2000009cff947230 */ /* 0x000fe40000004100 */
[----:B------:R-:W-:Y:S01]  /*252f0*/  FADD.FTZ R151, R27, -R154 ;  /* 0x8000009a1b977221 */ /* 0x000fe20000010000 */
[--C-:B------:R-:W-:Y:S02]  /*25300*/  HADD2.F32 R150, -RZ, R104.reuse.H0_H0 ;  /* 0x20000068ff967230 */ /* 0x100fe40000004100 */
[C---:B------:R-:W-:Y:S01]  /*25310*/  FMUL.FTZ R149, R0.reuse, R149 ;  /* 0x0000009500957220 */ /* 0x040fe20000410000 */
[----:B------:R-:W-:Y:S02]  /*25320*/  HADD2.F32 R160, -RZ, R104.H1_H1 ;  /* 0x30000068ffa07230 */ /* 0x000fe40000004100 */
[----:B------:R-:W-:Y:S01]  /*25330*/  FMUL.FTZ R151, R0, R151 ;  /* 0x0000009700977220 */ /* 0x000fe20000410000 */
[----:B------:R-:W-:-:S02]  /*25340*/  HADD2.F32 R168, -RZ, R106.H0_H0 ;  /* 0x2000006affa87230 */ /* 0x000fc40000004100 */
        /* <DEDUP_REMOVED lines=28> */
[----:B------:R-:W-:Y:S01]  /*25510*/  HADD2.F32 R170, -RZ, R107.H0_H0 ;  /* 0x2000006bffaa7230 */ /* 0x000fe20000004100 */
[----:B------:R-:W-:Y:S01]  /*25520*/  F2FP.F16.F32.PACK_AB R150, R161, R150 ;  /* 0x00000096a196723e */ /* 0x000fe200000000ff */
[----:B------:R-:W-:Y:S01]  /*25530*/  FMUL.FTZ R151, R0, R151 ;  /* 0x0000009700977220 */ /* 0x000fe20000410000 */
[----:B------:R-:W0:Y:S03]  /*25540*/  LDC.64 R160, c[0x0][0x428] ;  /* 0x00010a00ffa07b82 */ /* 0x000e260000000a00 */
[----:B------:R-:W-:Y:S01]  /*25550*/  FFMA.FTZ R151, R151, R168, R170 ;  /* 0x000000a897977223 */ /* 0x000fe200000100aa */
[----:B------:R-:W-:-:S02]  /*25560*/  HADD2.F32 R168, -RZ, R159.H1_H1 ;  /* 0x3000009fffa87230 */ /* 0x000fc40000004100 */
[----:B------:R-:W-:-:S05]  /*25570*/  HADD2.F32 R170, -RZ, R107.H1_H1 ;  /* 0x3000006bffaa7230 */ /* 0x000fca0000004100 */
[----:B------:R-:W-:-:S05]  /*25580*/  FFMA.FTZ R168, R169, R168, R170 ;  /* 0x000000a8a9a87223 */ /* 0x000fca00000100aa */
[----:B------:R-:W-:Y:S01]  /*25590*/  F2FP.F16.F32.PACK_AB R151, R168, R151 ;  /* 0x00000097a897723e */ /* 0x000fe200000000ff */
[----:B0-----:R-:W-:-:S04]  /*255a0*/  IMAD.WIDE.U32 R160, R152, 0x10, R160 ;  /* 0x0000001098a07825 */ /* 0x001fc800078e00a0 */
[----:B------:R-:W-:Y:S01]  /*255b0*/  VIADD R152, R152, 0x20 ;  /* 0x0000002098987836 */ /* 0x000fe20000000000 */
[----:B------:R0:W-:Y:S06]  /*255c0*/  STG.E.128 desc[UR6][R160.64], R148 ;  /* 0x00000094a0007986 */ /* 0x0001ec000c101d06 */
.L_x_36898:
[----:B------:R-:W-:Y:S05]  /*255d0*/  BSYNC.RECONVERGENT B2 ;  /* 0x0000000000027941 */ /* 0x000fea0003800200 */
.L_x_36897:
[----:B------:R-:W-:Y:S01]  /*255e0*/  ISETP.NE.AND P0, PT, R162, RZ, PT ;  /* 0x000000ffa200720c */ /* 0x000fe20003f05270 */
[----:B------:R-:W-:-:S12]  /*255f0*/  BSSY.RECONVERGENT B2, `(.L_x_36899) ;  /* 0x0000032000027945 */ /* 0x000fd80003800200 */
[----:B------:R-:W-:Y:S05]  /*25600*/  @!P0 BRA `(.L_x_36900) ;  /* 0x0000000000c08947 */ /* 0x000fea0003800000 */
[--C-:B0-----:R-:W-:Y:S01]  /*25610*/  FADD.FTZ R149, R16, -R154.reuse ;  /* 0x8000009a10957221 */ /* 0x101fe20000010000 */
        /* <DEDUP_REMOVED lines=44> */
[C---:B0-----:R-:W-:Y:S01]  /*258e0*/  IMAD.WIDE.U32 R160, R152.reuse, 0x10, R160 ;  /* 0x0000001098a07825 */ /* 0x041fe200078e00a0 */
[----:B------:R-:W-:-:S04]  /*258f0*/  IADD3 R152, PT, PT, R152, 0x20, RZ ;  /* 0x0000002098987810 */ /* 0x000fc80007ffe0ff */
[----:B------:R1:W-:Y:S03]  /*25900*/  STG.E.128 desc[UR6][R160.64], R148 ;  /* 0x00000094a0007986 */ /* 0x0003e6000c101d06 */
.L_x_36900:
[----:B------:R-:W-:Y:S05]  /*25910*/  BSYNC.RECONVERGENT B2 ;  /* 0x0000000000027941 */ /* 0x000fea0003800200 */
.L_x_36899:
[----:B------:R-:W-:Y:S01]  /*25920*/  ISETP.NE.AND P0, PT, R163, RZ, PT ;  /* 0x000000ffa300720c */ /* 0x000fe20003f05270 */
[----:B------:R-:W-:-:S12]  /*25930*/  BSSY.RECONVERGENT B2, `(.L_x_36901) ;  /* 0x0000032000027945 */ /* 0x000fd80003800200 */
[----:B------:R-:W-:Y:S05]  /*25940*/  @!P0 BRA `(.L_x_36902) ;  /* 0x0000000000c08947 */ /* 0x000fea0003800000 */
[--C-:B01----:R-:W-:Y:S01]  /*25950*/  FADD.FTZ R149, R8, -R154.reuse ;  /* 0x8000009a08957221 */ /* 0x103fe20000010000 */
        /* <DEDUP_REMOVED lines=47> */
.L_x_36902:
[----:B------:R-:W-:Y:S05]  /*25c50*/  BSYNC.RECONVERGENT B2 ;  /* 0x0000000000027941 */ /* 0x000fea0003800200 */
.L_x_36901:
[----:B------:R-:W-:Y:S01]  /*25c60*/  ISETP.NE.AND P0, PT, R165, RZ, PT ;  /* 0x000000ffa500720c */ /* 0x000fe20003f05270 */
[----:B------:R-:W-:-:S12]  /*25c70*/  BSSY.RECONVERGENT B2, `(.L_x_36903) ;  /* 0x0000032000027945 */ /* 0x000fd80003800200 */
[----:B------:R-:W-:Y:S05]  /*25c80*/  @!P0 BRA `(.L_x_36904) ;  /* 0x0000000000c08947 */ /* 0x000fea0003800000 */
[--C-:B012---:R-:W-:Y:S01]  /*25c90*/  FADD.FTZ R149, R108, -R154.reuse ;  /* 0x8000009a6c957221 */ /* 0x107fe20000010000 */
        /* <DEDUP_REMOVED lines=47> */
.L_x_36904:
[----:B------:R-:W-:Y:S05]  /*25f90*/  BSYNC.RECONVERGENT B2 ;  /* 0x0000000000027941 */ /* 0x000fea0003800200 */
.L_x_36903:
[----:B------:R-:W-:Y:S01]  /*25fa0*/  ISETP.NE.AND P0, PT, R166, RZ, PT ;  /* 0x000000ffa600720c */ /* 0x000fe20003f05270 */
[----:B------:R-:W-:-:S12]  /*25fb0*/  BSSY.RECONVERGENT B2, `(.L_x_36905) ;  /* 0x0000032000027945 */ /* 0x000fd80003800200 */
[----:B------:R-:W-:Y:S05]  /*25fc0*/  @!P0 BRA `(.L_x_36906) ;  /* 0x0000000000c08947 */ /* 0x000fea0003800000 */
[--C-:B0123--:R-:W-:Y:S01]  /*25fd0*/  FADD.FTZ R149, R116, -R154.reuse ;  /* 0x8000009a74957221 */ /* 0x10ffe20000010000 */
        /* <DEDUP_REMOVED lines=47> */
.L_x_36906:
[----:B------:R-:W-:Y:S05]  /*262d0*/  BSYNC.RECONVERGENT B2 ;  /* 0x0000000000027941 */ /* 0x000fea0003800200 */
.L_x_36905:
[----:B------:R-:W-:-:S13]  /*262e0*/  ISETP.NE.AND P0, PT, R167, RZ, PT ;  /* 0x000000ffa700720c */ /* 0x000fda0003f05270 */
[----:B------:R-:W-:Y:S05]  /*262f0*/  @!P0 BRA `(.L_x_36896) ;  /* 0x0000000000bc8947 */ /* 0x000fea0003800000 */
[--C-:B01234-:R-:W-:Y:S01]  /*26300*/  FADD.FTZ R149, R124, -R154.reuse ;  /* 0x8000009a7c957221 */ /* 0x11ffe20000010000 */
        /* <DEDUP_REMOVED lines=34> */
[----:B------:R-:W-:Y:S02]  /*26530*/  HADD2.F32 R154, -RZ, R47.H1_H1 ;  /* 0x3000002fff9a7230 */ /* 0x000fe40000004100 */
[--C-:B------:R-:W-:Y:S02]  /*26540*/  HADD2.F32 R162, -RZ, R51.reuse.H0_H0 ;  /* 0x20000033ffa27230 */ /* 0x100fe40000004100 */
[----:B------:R-:W-:Y:S01]  /*26550*/  FMUL.FTZ R151, R0, R151 ;  /* 0x0000009700977220 */ /* 0x000fe20000410000 */
[----:B------:R-:W-:Y:S01]  /*26560*/  HADD2.F32 R0, -RZ, R51.H1_H1 ;  /* 0x30000033ff007230 */ /* 0x000fe20000004100 */
[----:B------:R-:W-:Y:S01]  /*26570*/  F2FP.F16.F32.PACK_AB R150, R155, R150 ;  /* 0x000000969b96723e */ /* 0x000fe200000000ff */
[----:B------:R-:W-:-:S03]  /*26580*/  HADD2.F32 R166, -RZ, R47.H0_H0 ;  /* 0x2000002fffa67230 */ /* 0x000fc60000004100 */
[----:B------:R-:W-:Y:S02]  /*26590*/  FFMA.FTZ R0, R163, R0, R154 ;  /* 0x00000000a3007223 */ /* 0x000fe4000001009a */
[----:B------:R-:W0:Y:S01]  /*265a0*/  LDC.64 R154, c[0x0][0x428] ;  /* 0x00010a00ff9a7b82 */ /* 0x000e220000000a00 */
[----:B------:R-:W-:-:S05]  /*265b0*/  FFMA.FTZ R151, R151, R162, R166 ;  /* 0x000000a297977223 */ /* 0x000fca00000100a6 */
[----:B------:R-:W-:Y:S01]  /*265c0*/  F2FP.F16.F32.PACK_AB R151, R0, R151 ;  /* 0x000000970097723e */ /* 0x000fe200000000ff */
[----:B0-----:R-:W-:-:S05]  /*265d0*/  IMAD.WIDE.U32 R154, R152, 0x10, R154 ;  /* 0x00000010989a7825 */ /* 0x001fca00078e009a */
[----:B------:R0:W-:Y:S02]  /*265e0*/  STG.E.128 desc[UR6][R154.64], R148 ;  /* 0x000000949a007986 */ /* 0x0001e4000c101d06 */
.L_x_36896:
[----:B------:R-:W-:Y:S05]  /*265f0*/  BSYNC.RECONVERGENT B1 ;  /* 0x0000000000017941 */ /* 0x000fea0003800200 */
.L_x_36895:
[----:B01234-:R-:W0:Y:S02]  /*26600*/  LDC.64 R148, c[0x0][0x380] ;  /* 0x0000e000ff947b82 */ /* 0x01fe240000000a00 */
[----:B0-----:R-:W-:-:S04]  /*26610*/  LEA R133, R148, R133, 0x2 ;  /* 0x0000008594857211 */ /* 0x001fc800078e10ff */
[----:B------:R-:W-:-:S13]  /*26620*/  ISETP.GE.AND P0, PT, R133, R149, PT ;  /* 0x000000958500720c */ /* 0x000fda0003f06270 */
[----:B------:R-:W-:Y:S05]  /*26630*/  @!P0 BRA `(.L_x_36907) ;  /* 0xfffffda800808947 */ /* 0x000fea000383ffff */
[----:B------:R-:W-:Y:S05]  /*26640*/  BSYNC B0 ;  /* 0x0000000000007941 */ /* 0x000fea0003800000 */
.L_x_36203:
[----:B------:R-:W-:Y:S05]  /*26650*/  EXIT ;  /* 0x000000000000794d */ /* 0x000fea0003800000 */
.L_x_36894:
[----:B------:R-:W-:Y:S01]  /*26660*/  HFMA2 R170, -RZ, RZ, 0, 5.9604644775390625e-08 ;  /* 0x00000001ffaa7431 */ /* 0x000fe200000001ff */
[----:B------:R-:W-:Y:S01]  /*26670*/  BSSY B1, `(.L_x_36908) ;  /* 0x0000007000017945 */ /* 0x000fe20003800000 */
[----:B------:R-:W-:Y:S01]  /*26680*/  IMAD.MOV.U32 R171, RZ, RZ, R151 ;  /* 0x000000ffffab7224 */ /* 0x000fe200078e0097 */
[----:B------:R-:W-:Y:S01]  /*26690*/  MOV R173, 0x1f ;  /* 0x0000001f00ad7802 */ /* 0x000fe20000000f00 */
[----:B------:R-:W-:-:S07]  /*266a0*/  IMAD.MOV.U32 R168, RZ, RZ, -0x1 ;  /* 0xffffffffffa87424 */ /* 0x000fce00078e00ff */
[----:B-----5:R-:W-:Y:S05]  /*266b0*/  WARPSYNC.COLLECTIVE R168, `(.L_x_36909) ;  /* 0x00000000a8087348 */ /* 0x020fea0003c00000 */
[----:B------:R0:W1:Y:S02]  /*266c0*/  SHFL.BFLY P6, R169, R171, R170, R173 ;  /* 0x0c0000aaaba97389 */ /* 0x00006400000c00ad */
[----:B01---5:R-:W-:Y:S05]  /*266d0*/  ENDCOLLECTIVE ;  /* 0x000000000000791b */ /* 0x023fea0003800000 */
.L_x_36909:
[----:B------:R-:W-:Y:S05]  /*266e0*/  BSYNC B1 ;  /* 0x0000000000017941 */ /* 0x000fea0003800000 */
.L_x_36908:
[----:B------:R-:W-:Y:S01]  /*266f0*/  MOV R0, R169 ;  /* 0x000000a900007202 */ /* 0x000fe20000000f00 */
[----:B------:R-:W-:Y:S02]  /*26700*/  IMAD.MOV.U32 R170, RZ, RZ, 0x2 ;  /* 0x00000002ffaa7424 */ /* 0x000fe400078e00ff */
[----:B------:R-:W-:Y:S01]  /*26710*/  HFMA2 R173, -RZ, RZ, 0, 1.847743988037109375e-06 ;  /* 0x0000001fffad7431 */ /* 0x000fe200000001ff */
[----:B------:R-:W-:Y:S01]  /*26720*/  MOV R168, 0xffffffff ;  /* 0xffffffff00a87802 */ /* 0x000fe20000000f00 */
[----:B------:R-:W0:Y:S01]  /*26730*/  LDC R152, c[0x0][0x400] ;  /* 0x00010000ff987b82 */ /* 0x000e220000000800 */
[----:B------:R-:W-:-:S05]  /*26740*/  FADD.FTZ R154, R151, R0 ;  /* 0x00000000979a7221 */ /* 0x000fca0000010000 */
[----:B------:R-:W-:-:S07]  /*26750*/  MOV R171, R154 ;  /* 0x0000009a00ab7202 */ /* 0x000fce0000000f00 */
[----:B0-----:R-:W-:Y:S05]  /*26760*/  WARPSYNC.COLLECTIVE R168, `(.L_x_36910) ;  /* 0x00000000a8087348 */ /* 0x001fea0003c00000 */
[----:B------:R1:W2:Y:S02]  /*26770*/  SHFL.BFLY P6, R169, R171, R170, R173 ;  /* 0x0c0000aaaba97389 */ /* 0x0002a400000c00ad */
[----:B012---:R-:W-:Y:S05]  /*26780*/  ENDCOLLECTIVE ;  /* 0x000000000000791b */ /* 0x007fea0003800000 */
.L_x_36910:
[----:B------:R-:W-:Y:S02]  /*26790*/  HFMA2 R170, -RZ, RZ, 0, 2.384185791015625e-07 ;  /* 0x00000004ffaa7431 */ /* 0x000fe400000001ff */
[----:B------:R-:W-:-:S04]  /*267a0*/  IMAD.MOV.U32 R155, RZ, RZ, R169 ;  /* 0x000000ffff9b7224 */ /* 0x000fc800078e00a9 */
[----:B------:R-:W-:-:S05]  /*267b0*/  FADD.FTZ R155, R154, R155 ;  /* 0x0000009b9a9b7221 */ /* 0x000fca0000010000 */
[----:B------:R-:W-:-:S07]  /*267c0*/  MOV R171, R155 ;  /* 0x0000009b00ab7202 */ /* 0x000fce0000000f00 */
[----:B------:R-:W-:Y:S05]  /*267d0*/  WARPSYNC.COLLECTIVE R168, `(.L_x_36911) ;  /* 0x00000000a8087348 */ /* 0x000fea0003c00000 */
[----:B------:R0:W1:Y:S02]  /*267e0*/  SHFL.BFLY P6, R169, R171, R170, R173 ;  /* 0x0c0000aaaba97389 */ /* 0x00006400000c00ad */
[----:B01----:R-:W-:Y:S05]  /*267f0*/  ENDCOLLECTIVE ;  /* 0x000000000000791b */ /* 0x003fea0003800000 */
.L_x_36911:
[----:B------:R-:W-:Y:S02]  /*26800*/  HFMA2 R170, -RZ, RZ, 0, 4.76837158203125e-07 ;  /* 0x00000008ffaa7431 */ /* 0x000fe400000001ff */
[----:B------:R-:W-:-:S04]  /*26810*/  IMAD.MOV.U32 R0, RZ, RZ, R169 ;  /* 0x000000ffff007224 */ /* 0x000fc800078e00a9 */
[----:B------:R-:W-:-:S05]  /*26820*/  FADD.FTZ R160, R155, R0 ;  /* 0x000000009ba07221 */ /* 0x000fca0000010000 */
[----:B------:R-:W-:-:S07]  /*26830*/  MOV R171, R160 ;  /* 0x000000a000ab7202 */ /* 0x000fce0000000f00 */
[----:B------:R-:W-:Y:S05]  /*26840*/  WARPSYNC.COLLECTIVE R168, `(.L_x_36912) ;  /* 0x00000000a8087348 */ /* 0x000fea0003c00000 */
[----:B------:R0:W1:Y:S02]  /*26850*/  SHFL.BFLY P6, R169, R171, R170, R173 ;  /* 0x0c0000aaaba97389 */ /* 0x00006400000c00ad */
[----:B01----:R-:W-:Y:S05]  /*26860*/  ENDCOLLECTIVE ;  /* 0x000000000000791b */ /* 0x003fea0003800000 */
.L_x_36912:
[----:B------:R-:W-:Y:S02]  /*26870*/  HFMA2 R170, -RZ, RZ, 0, 9.5367431640625e-07 ;  /* 0x00000010ffaa7431 */ /* 0x000fe400000001ff */
[----:B------:R-:W-:-:S04]  /*26880*/  IMAD.MOV.U32 R161, RZ, RZ, R169 ;  /* 0x000000ffffa17224 */ /* 0x000fc800078e00a9 */
[----:B------:R-:W-:-:S05]  /*26890*/  FADD.FTZ R161, R160, R161 ;  /* 0x000000a1a0a17221 */ /* 0x000fca0000010000 */
[----:B------:R-:W-:-:S07]  /*268a0*/  MOV R171, R161 ;  /* 0x000000a100ab7202 */ /* 0x000fce0000000f00 */
[----:B------:R-:W-:Y:S05]  /*268b0*/  WARPSYNC.COLLECTIVE R168, `(.L_x_36913) ;  /* 0x00000000a8087348 */ /* 0x000fea0003c00000 */
[----:B------:R0:W1:Y:S02]  /*268c0*/  SHFL.BFLY P6, R169, R171, R170, R173 ;  /* 0x0c0000aaaba97389 */ /* 0x00006400000c00ad */
[----:B01----:R-:W-:Y:S05]  /*268d0*/  ENDCOLLECTIVE ;  /* 0x000000000000791b */ /* 0x003fea0003800000 */
.L_x_36913:
        /* <DEDUP_REMOVED lines=105> */
.L_x_36914:
[----:B------:R-:W-:Y:S02]  /*26f70*/  HFMA2 R170, -RZ, RZ, 0, 1.1920928955078125e-07 ;  /* 0x00000002ffaa7431 */ /* 0x000fe400000001ff */
[----:B------:R-:W-:-:S04]  /*26f80*/  IMAD.MOV.U32 R155, RZ, RZ, R169 ;  /* 0x000000ffff9b7224 */ /* 0x000fc800078e00a9 */
[----:B------:R-:W-:-:S05]  /*26f90*/  FADD.FTZ R155, R0, R155 ;  /* 0x0000009b009b7221 */ /* 0x000fca0000010000 */
[----:B------:R-:W-:-:S07]  /*26fa0*/  MOV R171, R155 ;  /* 0x0000009b00ab7202 */ /* 0x000fce0000000f00 */
[----:B------:R-:W-:Y:S05]  /*26fb0*/  WARPSYNC.COLLECTIVE R168, `(.L_x_36915) ;  /* 0x00000000a8087348 */ /* 0x000fea0003c00000 */
[----:B------:R0:W1:Y:S02]  /*26fc0*/  SHFL.BFLY P6, R169, R171, R170, R173 ;  /* 0x0c0000aaaba97389 */ /* 0x00006400000c00ad */
[----:B01----:R-:W-:Y:S05]  /*26fd0*/  ENDCOLLECTIVE ;  /* 0x000000000000791b */ /* 0x003fea0003800000 */
.L_x_36915:
[----:B------:R-:W-:Y:S02]  /*26fe0*/  HFMA2 R170, -RZ, RZ, 0, 2.384185791015625e-07 ;  /* 0x00000004ffaa7431 */ /* 0x000fe400000001ff */
[----:B------:R-:W-:-:S04]  /*26ff0*/  IMAD.MOV.U32 R154, RZ, RZ, R169 ;  /* 0x000000ffff9a7224 */ /* 0x000fc800078e00a9 */
[----:B------:R-:W-:-:S05]  /*27000*/  FADD.FTZ R154, R155, R154 ;  /* 0x0000009a9b9a7221 */ /* 0x000fca0000010000 */
[----:B------:R-:W-:-:S07]  /*27010*/  MOV R171, R154 ;  /* 0x0000009a00ab7202 */ /* 0x000fce0000000f00 */
[----:B------:R-:W-:Y:S05]  /*27020*/  WARPSYNC.COLLECTIVE R168, `(.L_x_36916) ;  /* 0x00000000a8087348 */ /* 0x000fea0003c00000 */
[----:B------:R0:W1:Y:S02]  /*27030*/  SHFL.BFLY P6, R169, R171, R170, R173 ;  /* 0x0c0000aaaba97389 */ /* 0x00006400000c00ad */
[----:B01----:R-:W-:Y:S05]  /*27040*/  ENDCOLLECTIVE ;  /* 0x000000000000791b */ /* 0x003fea0003800000 */
.L_x_36916:
[----:B------:R-:W-:Y:S02]  /*27050*/  HFMA2 R170, -RZ, RZ, 0, 4.76837158203125e-07 ;  /* 0x00000008ffaa7431 */ /* 0x000fe400000001ff */
[----:B------:R-:W-:-:S04]  /*27060*/  IMAD.MOV.U32 R161, RZ, RZ, R169 ;  /* 0x000000ffffa17224 */ /* 0x000fc800078e00a9 */
[----:B------:R-:W-:-:S05]  /*27070*/  FADD.FTZ R161, R154, R161 ;  /* 0x000000a19aa17221 */ /* 0x000fca0000010000 */
[----:B------:R-:W-:-:S07]  /*27080*/  MOV R171, R161 ;  /* 0x000000a100ab7202 */ /* 0x000fce0000000f00 */
[----:B------:R-:W-:Y:S05]  /*27090*/  WARPSYNC.COLLECTIVE R168, `(.L_x_36917) ;  /* 0x00000000a8087348 */ /* 0x000fea0003c00000 */
[----:B------:R0:W1:Y:S02]  /*270a0*/  SHFL.BFLY P6, R169, R171, R170, R173 ;  /* 0x0c0000aaaba97389 */ /* 0x00006400000c00ad */
[----:B01----:R-:W-:Y:S05]  /*270b0*/  ENDCOLLECTIVE ;  /* 0x000000000000791b */ /* 0x003fea0003800000 */
.L_x_36917:
[----:B------:R-:W-:Y:S02]  /*270c0*/  HFMA2 R170, -RZ, RZ, 0, 9.5367431640625e-07 ;  /* 0x00000010ffaa7431 */ /* 0x000fe400000001ff */
[----:B------:R-:W-:-:S04]  /*270d0*/  IMAD.MOV.U32 R160, RZ, RZ, R169 ;  /* 0x000000ffffa07224 */ /* 0x000fc800078e00a9 */
[----:B------:R-:W-:-:S05]  /*270e0*/  FADD.FTZ R160, R161, R160 ;  /* 0x000000a0a1a07221 */ /* 0x000fca0000010000 */
[----:B------:R-:W-:-:S07]  /*270f0*/  MOV R171, R160 ;  /* 0x000000a000ab7202 */ /* 0x000fce0000000f00 */
[----:B------:R-:W-:Y:S05]  /*27100*/  WARPSYNC.COLLECTIVE R168, `(.L_x_36918) ;  /* 0x00000000a8087348 */ /* 0x000fea0003c00000 */
[----:B------:R0:W1:Y:S02]  /*27110*/  SHFL.BFLY P6, R169, R171, R170, R173 ;  /* 0x0c0000aaaba97389 */ /* 0x00006400000c00ad */
[----:B01----:R-:W-:Y:S05]  /*27120*/  ENDCOLLECTIVE ;  /* 0x000000000000791b */ /* 0x003fea0003800000 */
.L_x_36918:
[----:B------:R-:W-:Y:S05]  /*27130*/  BRA `(.L_x_36919) ;  /* 0xffffffdc00fc7947 */ /* 0x000fea000383ffff */
.L_x_36920:
        /* <DEDUP_REMOVED lines=12> */
.L_x_54438:


//--------------------- .text._ZN10layer_norm13ln_fwd_kernelINS_13Kernel_traitsI6__halfS2_fS2_fjLj1536ELj1ELj4ELj1ELj16ENS_18Kernel_traits_baseILj1536ES2_S2_fS2_fjLj128EEEEELb1ELb1ELb1ELb1EEEvNS_9FwdParamsE --------------------------
	.section	.text._ZN10layer_norm13ln_fwd_kernelINS_13Kernel_traitsI6__halfS2_fS2_fjLj1536ELj1ELj4ELj1ELj16ENS_18Kernel_traits_baseILj1536ES2_S2_fS2_fjLj128EEEEELb1ELb1ELb1ELb1EEEvNS_9FwdParamsE,"ax",@progbits
	.align	128
        .global         _ZN10layer_norm13ln_fwd_kernelINS_13Kernel_traitsI6__halfS2_fS2_fjLj1536ELj1ELj4ELj1ELj16ENS_18Kernel_traits_baseILj1536ES2_S2_fS2_fjLj128EEEEELb1ELb1ELb1ELb1EEEvNS_9FwdParamsE
        .type           _ZN10layer_norm13ln_fwd_kernelINS_13Kernel_traitsI6__halfS2_fS2_fjLj1536ELj1ELj4ELj1ELj16ENS_18Kernel_traits_baseILj1536ES2_S2_fS2_fjLj128EEEEELb1ELb1ELb1ELb1EEEvNS_9FwdParamsE,@function
        .size           _ZN10layer_norm13ln_fwd_kernelINS_13Kernel_traitsI6__halfS2_fS2_fjLj1536ELj1ELj4ELj1ELj16ENS_18Kernel_traits_baseILj1536ES2_S2_fS2_fjLj128EEEEELb1ELb1ELb1ELb1EEEvNS_9FwdParamsE,(.L_x_54439 - _ZN10layer_norm13ln_fwd_kernelINS_13Kernel_traitsI6__halfS2_fS2_fjLj1536ELj1ELj4ELj1ELj16ENS_18Kernel_traits_baseILj1536ES2_S2_fS2_fjLj128EEEEELb1ELb1ELb1ELb1EEEvNS_9FwdParamsE)
        .other          _ZN10layer_norm13ln_fwd_kernelINS_13Kernel_traitsI6__halfS2_fS2_fjLj1536ELj1ELj4ELj1ELj16ENS_18Kernel_traits_baseILj1536ES2_S2_fS2_fjLj128EEEEELb1ELb1ELb1ELb1EEEvNS_9FwdParamsE,@"STO_CUDA_ENTRY STV_DEFAULT"
_ZN10layer_norm13ln_fwd_kernelINS_13Kernel_traitsI6__halfS2_fS2_fjLj1536ELj1ELj4ELj1ELj16ENS_18Kernel_traits_baseILj1536ES2_S2_fS2_fjLj128EEEEELb1ELb1ELb1ELb1EEEvNS_9FwdParamsE:
.text._ZN10layer_norm13ln_fwd_kernelINS_13Kernel_traitsI6__halfS2_fS2_fjLj1536ELj1ELj4ELj1ELj16ENS_18Kernel_traits_baseILj1536ES2_S2_fS2_fjLj128EEEEELb1ELb1ELb1ELb1EEEvNS_9FwdParamsE:
[----:B------:R-:W-:Y:S01]  /*0000*/  LDC R1, c[0x0][0x37c] ;  /* 0x0000df00ff017b82 */ /* 0x000fe20000000800 */
[----:B------:R-:W0:Y:S07]  /*0010*/  LDCU.U8 UR4, c[0x0][0x464] ;  /* 0x00008c80ff0477ac */ /* 0x000e2e0008000000 */
[----:B------:R-:W1:Y:S01]  /*0020*/  LDC R4, c[0x0][0x458] ;  /* 0x00011600ff047b82 */ /* 0x000e620000000800 */
[----:B------:R-:W2:Y:S01]  /*0030*/  LDCU.64 UR6, c[0x0][0x450] ;  /* 0x00008a00ff0677ac */ /* 0x000ea20008000a00 */
[----:B------:R-:W3:Y:S06]  /*0040*/  LDCU.64 UR8, c[0x0][0x358] ;  /* 0x00006b00ff0877ac */ /* 0x000eec0008000a00 */
[----:B------:R-:W1:Y:S01]  /*0050*/  LDC R5, c[0x0][0x45c] ;  /* 0x00011700ff057b82 */ /* 0x000e620000000800 */
[----:B------:R-:W4:Y:S01]  /*0060*/  LDCU.64 UR10, c[0x0][0x438] ;  /* 0x00008700ff0a77ac */ /* 0x000f220008000a00 */
[----:B0-----:R-:W-:-:S02]  /*0070*/  ISETP.NE.AND P0, PT, RZ, UR4, PT ;  /* 0x00000004ff007c0c */ /* 0x001fc4000bf05270 */
[----:B--2---:R-:W-:Y:S01]  /*0080*/  MOV R2, UR6 ;  /* 0x0000000600027c02 */ /* 0x004fe20008000f00 */
[----:B------:R-:W-:-:S10]  /*0090*/  IMAD.U32 R3, RZ, RZ, UR7 ;  /* 0x00000007ff037e24 */ /* 0x000fd4000f8e00ff */
[----:B---3--:R-:W2:Y:S01]  /*00a0*/  @P0 LDG.E.64 R2, desc[UR8][R2.64] ;  /* 0x0000000802020981 */ /* 0x008ea2000c1e1b00 */
[----:B------:R-:W0:Y:S03]  /*00b0*/  @P0 LDC R9, c[0x0][0x460] ;  /* 0x00011800ff090b82 */ /* 0x000e260000000800 */
[----:B-1----:R-:W0:Y:S01]  /*00c0*/  @P0 LDG.E.64 R6, desc[UR8][R4.64] ;  /* 0x0000000804060981 */ /* 0x002e22000c1e1b00 */
[----:B----4-:R-:W-:Y:S01]  /*00d0*/  UISETP.NE.U32.AND UP0, UPT, UR10, URZ, UPT ;  /* 0x000000ff0a00728c */ /* 0x010fe2000bf05070 */
[----:B------:R-:W1:Y:S03]  /*00e0*/  S2R R151, SR_TID.X ;  /* 0x0000000000977919 */ /* 0x000e660000002100 */
[----:B------:R-:W3:Y:S01]  /*00f0*/  S2UR UR5, SR_CTAID.X ;  /* 0x00000000000579c3 */ /* 0x000ee20000002500 */
[----:B------:R-:W-:-:S07]  /*0100*/  UISETP.NE.AND.EX UP0, UPT, UR11, URZ, UPT, UP0 ;  /* 0x000000ff0b00728c */ /* 0x000fce000bf05300 */
[----:B------:R-:W4:Y:S01]  /*0110*/  LDC R0, c[0x0][0x360] ;  /* 0x0000d800ff007b82 */ /* 0x000f220000000800 */
[----:B---3--:R-:W-:Y:S01]  /*0120*/  USHF.L.U32 UR4, UR5, 0x2, URZ ;  /* 0x0000000205047899 */ /* 0x008fe200080006ff */
[--C-:B-1----:R-:W-:Y:S01]  /*0130*/  SHF.R.U32.HI R150, RZ, 0x5, R151.reuse ;  /* 0x00000005ff967819 */ /* 0x102fe20000011697 */
[----:B----4-:R-:W-:Y:S01]  /*0140*/  IMAD R149, R0, UR5, R151 ;  /* 0x0000000500957c24 */ /* 0x010fe2000f8e0297 */
[----:B------:R-:W-:-:S03]  /*0150*/  LOP3.LUT R151, R151, 0x1f, RZ, 0xc0, !PT ;  /* 0x0000001f97977812 */ /* 0x000fc600078ec0ff */
[----:B------:R-:W-:Y:S02]  /*0160*/  LOP3.LUT R150, R150, UR4, RZ, 0xfc, !PT ;  /* 0x0000000496967c12 */ /* 0x000fe4000f8efcff */
[----:B--2---:R-:W-:Y:S02]  /*0170*/  @P0 R2UR UR6, R2 ;  /* 0x00000000020602ca */ /* 0x004fe400000e0000 */
[----:B------:R-:W-:Y:S02]  /*0180*/  @P0 R2UR UR7, R3 ;  /* 0x00000000030702ca */ /* 0x000fe400000e0000 */
[----:B0-----:R-:W-:-:S04]  /*0190*/  @P0 IADD3 R4, P1, PT, R6, R9, RZ ;  /* 0x0000000906040210 */ /* 0x001fc80007f3e0ff */
[----:B------:R-:W-:-:S04]  /*01a0*/  @P0 IADD3.X R5, PT, PT, RZ, R7, RZ, P1, !PT ;  /* 0x00000007ff050210 */ /* 0x000fc80000ffe4ff */
[--C-:B------:R-:W-:Y:S01]  /*01b0*/  SHF.R.U64 R148, R4, 0x2, R5.reuse ;  /* 0x0000000204947819 */ /* 0x100fe20000001205 */
[----:B------:R-:W-:Y:S01]  /*01c0*/  UIADD3 UR15, UPT, UPT, UR6, -0x61c88647, URZ ;  /* 0x9e3779b9060f7890 */ /* 0x000fe2000fffe0ff */
[----:B------:R-:W-:Y:S01]  /*01d0*/  SHF.R.U32.HI R147, RZ, 0x2, R5 ;  /* 0x00000002ff937819 */ /* 0x000fe20000011605 */
[----:B------:R-:W-:Y:S02]  /*01e0*/  UIADD3 UR16, UPT, UPT, UR7, -0x4498517b, URZ ;  /* 0xbb67ae8507107890 */ /* 0x000fe4000fffe0ff */
        /* <DEDUP_REMOVED lines=42> */
.L_x_36921:
        /* <DEDUP_REMOVED lines=28> */
.L_x_36922:
        /* <DEDUP_REMOVED lines=65> */
[----:B------:R-:W-:Y:S01]  /*0a60*/  IMAD.HI.U32 R2, R9, -0x326172a9, RZ ;  /* 0xcd9e8d5709027827 */ /* 0x000fe200078e00ff */
[----:B------:R-:W-:-:S03]  /*0a70*/  LOP3.LUT R3, R4, 0x3, RZ, 0xc0, !PT ;  /* 0x0000000304037812 */ /* 0x000fc600078ec0ff */
[----:B------:R-:W-:Y:S01]  /*0a80*/  IMAD.MOV.U32 R4, RZ, RZ, RZ ;  /* 0x000000ffff047224 */ /* 0x000fe200078e00ff */
[----:B------:R-:W-:Y:S01]  /*0a90*/  LOP3.LUT R2, R5, UR30, R2, 0x96, !PT ;  /* 0x0000001e05027c12 */ /* 0x000fe2000f8e9602 */
[----:B------:R-:W-:Y:S02]  /*0aa0*/  IMAD R6, R7, -0x2daee0ad, RZ ;  /* 0xd2511f5307067824 */ /* 0x000fe400078e02ff */
[----:B01234-:R-:W-:-:S07]  /*0ab0*/  IMAD R8, R9, -0x326172a9, RZ ;  /* 0xcd9e8d5709087824 */ /* 0x01ffce00078e02ff */
.L_x_37605:
[----:B0-----:R-:W0:Y:S08]  /*0ac0*/  LDC.64 R96, c[0x0][0x3f0] ;  /* 0x0000fc00ff607b82 */ /* 0x001e300000000a00 */
        /* <DEDUP_REMOVED lines=19> */
[----:B------:R-:W-:Y:S02]  /*0c00*/  SHF.R.S32.HI R101, RZ, 0x1f, R100 ;  /* 0x0000001fff657819 */ /* 0x000fe40000011464 */
[----:B------:R-:W-:Y:S01]  /*0c10*/  MOV R154, UR6 ;  /* 0x00000006009a7c02 */ /* 0x000fe20008000f00 */
[----:B------:R-:W-:Y:S01]  /*0c20*/  BSSY.RECONVERGENT B1, `(.L_x_36924) ;  /* 0x000057b000017945 */ /* 0x000fe20003800200 */
[----:B------:R-:W-:-:S03]  /*0c30*/  LEA.HI R100, R101, R100, RZ, 0x3 ;  /* 0x0000006465647211 */ /* 0x000fc600078f18ff */
[----:B------:R-:W-:Y:S01]  /*0c40*/  VIADD R154, R154, 0x1715609d ;  /* 0x1715609d9a9a7836 */ /* 0x000fe20000000000 */
[----:B------:R-:W-:-:S03]  /*0c50*/  LEA.HI.SX32 R157, R100, R151, 0x1d ;  /* 0x00000097649d7211 */ /* 0x000fc600078feaff */
[----:B0-----:R-:W-:Y:S05]  /*0c60*/  @!P0 BRA `(.L_x_36925) ;  /* 0x0000002800f88947 */ /* 0x001fea0003800000 */
[----:B------:R-:W0:Y:S02]  /*0c70*/  LDC.64 R98, c[0x0][0x3a0] ;  /* 0x0000e800ff627b82 */ /* 0x000e240000000a00 */
[----:B0-----:R-:W-:-:S05]  /*0c80*/  IMAD.WIDE.U32 R98, R157, 0x20, R98 ;  /* 0x000000209d627825 */ /* 0x001fca00078e0062 */
[----:B------:R-:W2:Y:S04]  /*0c90*/  LDG.E.128 R88, desc[UR8][R98.64] ;  /* 0x0000000862587981 */ /* 0x000ea8000c1e1d00 */
[----:B------:R0:W5:Y:S01]  /*0ca0*/  LDG.E.128 R84, desc[UR8][R98.64+0x10] ;  /* 0x0000100862547981 */ /* 0x000162000c1e1d00 */
[----:B------:R-:W-:Y:S01]  /*0cb0*/  ISETP.GT.AND P2, PT, R155, RZ, PT ;  /* 0x000000ff9b00720c */ /* 0x000fe20003f44270 */
[----:B------:R-:W-:-:S12]  /*0cc0*/  BSSY.RECONVERGENT B2, `(.L_x_36926) ;  /* 0x0000059000027945 */ /* 0x000fd80003800200 */
[----:B------:R-:W-:Y:S01]  /*0cd0*/  @!P2 MOV R108, R6 ;  /* 0x00000006006ca202 */ /* 0x000fe20000000f00 */
        /* <DEDUP_REMOVED lines=19> */
.L_x_36930:
        /* <DEDUP_REMOVED lines=13> */
.L_x_36932:
[----:B------:R-:W-:Y:S05]  /*0ee0*/  BSYNC.RECONVERGENT B4 ;  /* 0x0000000000047941 */ /* 0x000fea0003800200 */
.L_x_36931:
        /* <DEDUP_REMOVED lines=42> */
.L_x_36929:
[----:B------:R-:W-:Y:S05]  /*1190*/  BSYNC.RECONVERGENT B3 ;  /* 0x0000000000037941 */ /* 0x000fea0003800200 */
.L_x_36928:
        /* <DEDUP_REMOVED lines=11> */
.L_x_36927:
[----:B------:R-:W-:Y:S05]  /*1250*/  BSYNC.RECONVERGENT B2 ;  /* 0x0000000000027941 */ /* 0x000fea0003800200 */
.L_x_36926:
        /* <DEDUP_REMOVED lines=17> */
.L_x_36937:
        /* <DEDUP_REMOVED lines=13> */
.L_x_36939:
[----:B------:R-:W-:Y:S05]  /*1440*/  BSYNC.RECONVERGENT B4 ;  /* 0x0000000000047941 */ /* 0x000fea0003800200 */
.L_x_36938:
        /* <DEDUP_REMOVED lines=43> */
.L_x_36936:
[----:B------:R-:W-:Y:S05]  /*1700*/  BSYNC.RECONVERGENT B3 ;  /* 0x0000000000037941 */ /* 0x000fea0003800200 */
.L_x_36935:
        /* <DEDUP_REMOVED lines=11> */
.L_x_36934:
[----:B------:R-:W-:Y:S05]  /*17c0*/  BSYNC.RECONVERGENT B2 ;  /* 0x0000000000027941 */ /* 0x000fea0003800200 */
.L_x_36933:
        /* <DEDUP_REMOVED lines=17> */
.L_x_36944:
        /* <DEDUP_REMOVED lines=13> */
.L_x_36946:
[----:B------:R-:W-:Y:S05]  /*19b0*/  BSYNC.RECONVERGENT B4 ;  /* 0x0000000000047941 */ /* 0x000fea0003800200 */
.L_x_36945:
        /* <DEDUP_REMOVED lines=42> */
.L_x_36943:
[----:B------:R-:W-:Y:S05]  /*1c60*/  BSYNC.RECONVERGENT B3 ;  /* 0x0000000000037941 */ /* 0x000fea0003800200 */
.L_x_36942:
        /* <DEDUP_REMOVED lines=11> */
.L_x_36941:
[----:B------:R-:W-:Y:S05]  /*1d20*/  BSYNC.RECONVERGENT B2 ;  /* 0x0000000000027941 */ /* 0x000fea0003800200 */
.L_x_36940:
        /* <DEDUP_REMOVED lines=17> */
.L_x_36951:
        /* <DEDUP_REMOVED lines=13> */
.L_x_36953:
[----:B------:R-:W-:Y:S05]  /*1f10*/  BSYNC.RECONVERGENT B4 ;  /* 0x0000000000047941 */ /* 0x000fea0003800200 */
.L_x_36952:
        /* <DEDUP_REMOVED lines=43> */
.L_x_36950:
[----:B------:R-:W-:Y:S05]  /*21d0*/  BSYNC.RECONVERGENT B3 ;  /* 0x0000000000037941 */ /* 0x000fea0003800200 */
.L_x_36949:
        /* <DEDUP_REMOVED lines=11> */
.L_x_36948:
[----:B------:R-:W-:Y:S05]  /*2290*/  BSYNC.RECONVERGENT B2 ;  /* 0x0000000000027941 */ /* 0x000fea0003800200 */
.L_x_36947:
[----:B------:R-:W-:Y:S01]  /*22a0*/  BSSY.RECONVERGENT B2, `(.L_x_36954) ;  /* 0x0000056000027945 */ /* 0x000fe20003800200 */
[----:B------:R-:W-:Y:S01]  /*22b0*/  MOV R6, R3 ;  /* 0x0000000300067202 */ /* 0x000fe20000000f00 */
[----:B-----5:R-:W-:Y:S02]  /*22c0*/  IMAD.MOV.U32 R100, RZ, RZ, R84 ;  /* 0x000000ffff647224 */ /* 0x020fe400078e0054 */
        /* <DEDUP_REMOVED lines=14> */
.L_x_36958:
        /* <DEDUP_REMOVED lines=13> */
.L_x_36960:
[----:B------:R-:W-:Y:S05]  /*2480*/  BSYNC.RECONVERGENT B4 ;  /* 0x0000000000047941 */ /* 0x000fea0003800200 */
.L_x_36959:
        /* <DEDUP_REMOVED lines=43> */
.L_x_36957:
[----:B------:R-:W-:Y:S05]  /*2740*/  BSYNC.RECONVERGENT B3 ;  /* 0x0000000000037941 */ /* 0x000fea0003800200 */
.L_x_36956:
        /* <DEDUP_REMOVED lines=11> */
.L_x_36955:
[----:B------:R-:W-:Y:S05]  /*2800*/  BSYNC.RECONVERGENT B2 ;  /* 0x0000000000027941 */ /* 0x000fea0003800200 */
.L_x_36954:
        /* <DEDUP_REMOVED lines=17> */
.L_x_36965:
        /* <DEDUP_REMOVED lines=13> */
.L_x_36967:
[----:B------:R-:W-:Y:S05]  /*29f0*/  BSYNC.RECONVERGENT B4 ;  /* 0x0000000000047941 */ /* 0x000fea0003800200 */
.L_x_36966:
        /* <DEDUP_REMOVED lines=43> */
.L_x_36964:
[----:B------:R-:W-:Y:S05]  /*2cb0*/  BSYNC.RECONVERGENT B3 ;  /* 0x0000000000037941 */ /* 0x000fea0003800200 */
.L_x_36963:
        /* <DEDUP_REMOVED lines=11> */
.L_x_36962:
[----:B------:R-:W-:Y:S05]  /*2d70*/  BSYNC.RECONVERGENT B2 ;  /* 0x0000000000027941 */ /* 0x000fea0003800200 */
.L_x_36961:
        /* <DEDUP_REMOVED lines=17> */
.L_x_36972:
        /* <DEDUP_REMOVED lines=13> */
.L_x_36974:
[----:B------:R-:W-:Y:S05]  /*2f60*/  BSYNC.RECONVERGENT B4 ;  /* 0x0000000000047941 */ /* 0x000fea0003800200 */
.L_x_36973:
        /* <DEDUP_REMOVED lines=43> */
.L_x_36971:
[----:B------:R-:W-:Y:S05]  /*3220*/  BSYNC.RECONVERGENT B3 ;  /* 0x0000000000037941 */ /* 0x000fea0003800200 */
.L_x_36970:
        /* <DEDUP_REMOVED lines=11> */
.L_x_36969:
[----:B------:R-:W-:Y:S05]  /*32e0*/  BSYNC.RECONVERGENT B2 ;  /* 0x0000000000027941 */ /* 0x000fea0003800200 */
.L_x_36968:
        /* <DEDUP_REMOVED lines=16> */
.L_x_36978:
        /* <DEDUP_REMOVED lines=13> */
.L_x_36980:
[----:B------:R-:W-:Y:S05]  /*34c0*/  BSYNC.RECONVERGENT B3 ;  /* 0x0000000000037941 */ /* 0x000fea0003800200 */
.L_x_36979:
        /* <DEDUP_REMOVED lines=43> */
.L_x_36977:
[----:B------:R-:W-:Y:S05]  /*3780*/  BSYNC.RECONVERGENT B2 ;  /* 0x0000000000027941 */ /* 0x000fea0003800200 */
.L_x_36976:
        /* <DEDUP_REMOVED lines=10> */
[----:B------:R-:W-:Y:S01]  /*3830*/  FFMA.FTZ R103, R6, R104, R87 ;  /* 0x0000006806677223 */ /* 0x000fe20000010057 */
[----:B------:R-:W-:Y:S06]  /*3840*/  BRA `(.L_x_36975) ;  /* 0x0000002800e07947 */ /* 0x000fec0003800000 */
.L_x_36925:
        /* <DEDUP_REMOVED lines=21> */
.L_x_36985:
        /* <DEDUP_REMOVED lines=13> */
.L_x_36987:
[----:B------:R-:W-:Y:S05]  /*3a70*/  BSYNC.RECONVERGENT B4 ;  /* 0x0000000000047941 */ /* 0x000fea0003800200 */
.L_x_36986:
        /* <DEDUP_REMOVED lines=42> */
.L_x_36984:
[----:B------:R-:W-:Y:S05]  /*3d20*/  BSYNC.RECONVERGENT B3 ;  /* 0x0000000000037941 */ /* 0x000fea0003800200 */
.L_x_36983:
        /* <DEDUP_REMOVED lines=11> */
.L_x_36982:
[----:B------:R-:W-:Y:S05]  /*3de0*/  BSYNC.RECONVERGENT B2 ;  /* 0x0000000000027941 */ /* 0x000fea0003800200 */
.L_x_36981:
        /* <DEDUP_REMOVED lines=17> */
.L_x_36992:
        /* <DEDUP_REMOVED lines=13> */
.L_x_36994:
[----:B------:R-:W-:Y:S05]  /*3fd0*/  BSYNC.RECONVERGENT B4 ;  /* 0x0000000000047941 */ /* 0x000fea0003800200 */
.L_x_36993:
        /* <DEDUP_REMOVED lines=43> */
.L_x_36991:
[----:B------:R-:W-:Y:S05]  /*4290*/  BSYNC.RECONVERGENT B3 ;  /* 0x0000000000037941 */ /* 0x000fea0003800200 */
.L_x_36990:
        /* <DEDUP_REMOVED lines=11> */
.L_x_36989:
[----:B------:R-:W-:Y:S05]  /*4350*/  BSYNC.RECONVERGENT B2 ;  /* 0x0000000000027941 */ /* 0x000fea0003800200 */
.L_x_36988:
        /* <DEDUP_REMOVED lines=17> */
.L_x_36999:
        /* <DEDUP_REMOVED lines=13> */
.L_x_37001:
[----:B------:R-:W-:Y:S05]  /*4540*/  BSYNC.RECONVERGENT B4 ;  /* 0x0000000000047941 */ /* 0x000fea0003800200 */
.L_x_37000:
        /* <DEDUP_REMOVED lines=42> */
.L_x_36998:
[----:B------:R-:W-:Y:S05]  /*47f0*/  BSYNC.RECONVERGENT B3 ;  /* 0x0000000000037941 */ /* 0x000fea0003800200 */
.L_x_36997:
        /* <DEDUP_REMOVED lines=11> */
.L_x_36996:
[----:B------:R-:W-:Y:S05]  /*48b0*/  BSYNC.RECONVERGENT B2 ;  /* 0x0000000000027941 */ /* 0x000fea0003800200 */
.L_x_36995:
        /* <DEDUP_REMOVED lines=17> */
.L_x_37006:
        /* <DEDUP_REMOVED lines=13> */
.L_x_37008:
[----:B------:R-:W-:Y:S05]  /*4aa0*/  BSYNC.RECONVERGENT B4 ;  /* 0x0000000000047941 */ /* 0x000fea0003800200 */
.L_x_37007:
        /* <DEDUP_REMOVED lines=43> */
.L_x_37005:
[----:B------:R-:W-:Y:S05]  /*4d60*/  BSYNC.RECONVERGENT B3 ;  /* 0x0000000000037941 */ /* 0x000fea0003800200 */
.L_x_37004:
        /* <DEDUP_REMOVED lines=11> */
.L_x_37003:
[----:B------:R-:W-:Y:S05]  /*4e20*/  BSYNC.RECONVERGENT B2 ;  /* 0x0000000000027941 */ /* 0x000fea0003800200 */
.L_x_37002:
        /* <DEDUP_REMOVED lines=17> */
.L_x_37013:
        /* <DEDUP_REMOVED lines=13> */
.L_x_37015:
[----:B------:R-:W-:Y:S05]  /*5010*/  BSYNC.RECONVERGENT B4 ;  /* 0x0000000000047941 */ /* 0x000fea0003800200 */
.L_x_37014:
        /* <DEDUP_REMOVED lines=43> */
.L_x_37012:
[----:B------:R-:W-:Y:S05]  /*52d0*/  BSYNC.RECONVERGENT B3 ;  /* 0x0000000000037941 */ /* 0x000fea0003800200 */
.L_x_37011:
        /* <DEDUP_REMOVED lines=11> */
.L_x_37010:
[----:B------:R-:W-:Y:S05]  /*5390*/  BSYNC.RECONVERGENT B2 ;  /* 0x0000000000027941 */ /* 0x000fea0003800200 */
.L_x_37009:
        /* <DEDUP_REMOVED lines=17> */
.L_x_37020:
        /* <DEDUP_REMOVED lines=13> */
.L_x_37022:
[----:B------:R-:W-:Y:S05]  /*5580*/  BSYNC.RECONVERGENT B4 ;  /* 0x0000000000047941 */ /* 0x000fea0003800200 */
.L_x_37021:
        /* <DEDUP_REMOVED lines=43> */
.L_x_37019:
[----:B------:R-:W-:Y:S05]  /*5840*/  BSYNC.RECONVERGENT B3 ;  /* 0x0000000000037941 */ /* 0x000fea0003800200 */
.L_x_37018:
        /* <DEDUP_REMOVED lines=11> */
.L_x_37017:
[----:B------:R-:W-:Y:S05]  /*5900*/  BSYNC.RECONVERGENT B2 ;  /* 0x0000000000027941 */ /* 0x000fea0003800200 */
.L_x_37016:
        /* <DEDUP_REMOVED lines=17> */
.L_x_37027:
        /* <DEDUP_REMOVED lines=13> */
.L_x_37029:
[----:B------:R-:W-:Y:S05]  /*5af0*/  BSYNC.RECONVERGENT B4 ;  /* 0x0000000000047941 */ /* 0x000fea0003800200 */
.L_x_37028:
        /* <DEDUP_REMOVED lines=43> */
.L_x_37026:
[----:B------:R-:W-:Y:S05]  /*5db0*/  BSYNC.RECONVERGENT B3 ;  /* 0x0000000000037941 */ /* 0x000fea0003800200 */
.L_x_37025:
        /* <DEDUP_REMOVED lines=11> */
.L_x_37024:
[----:B------:R-:W-:Y:S05]  /*5e70*/  BSYNC.RECONVERGENT B2 ;  /* 0x0000000000027941 */ /* 0x000fea0003800200 */
.L_x_37023:
        /* <DEDUP_REMOVED lines=16> */
.L_x_37032:
        /* <DEDUP_REMOVED lines=13> */
.L_x_37034:
[----:B------:R-:W-:Y:S05]  /*6050*/  BSYNC.RECONVERGENT B3 ;  /* 0x0000000000037941 */ /* 0x000fea0003800200 */
.L_x_37033:
        /* <DEDUP_REMOVED lines=43> */
.L_x_37031:
[----:B------:R-:W-:Y:S05]  /*6310*/  BSYNC.RECONVERGENT B2 ;  /* 0x0000000000027941 */ /* 0x000fea0003800200 */
.L_x_37030:
        /* <DEDUP_REMOVED lines=11> */
.L_x_36975:
[----:B------:R-:W-:Y:S05]  /*63d0*/  BSYNC.RECONVERGENT B1 ;  /* 0x0000000000017941 */ /* 0x000fea0003800200 */
.L_x_36924:
[----:B------:R-:W0:Y:S01]  /*63e0*/  LDC.64 R152, c[0x0][0x3a8] ;  /* 0x0000ea00ff987b82 */ /* 0x000e220000000a00 */
[----:B------:R-:W-:Y:S01]  /*63f0*/  IADD3 R125, PT, PT, R161, 0x20, RZ ;  /* 0x00000020a17d7810 */ /* 0x000fe20007ffe0ff */
[C---:B------:R-:W-:Y:S01]  /*6400*/  VIADD R117, R157.reuse, 0x20 ;  /* 0x000000209d757836 */ /* 0x040fe20000000000 */
[----:B------:R-:W-:Y:S05]  /*6410*/  BSSY.RECONVERGENT B1, `(.L_x_37035) ;  /* 0x000001d000017945 */ /* 0x000fea0003800200 */
[----:B------:R-:W1:Y:S08]  /*6420*/  @P1 LDC.64 R104, c[0x0][0x390] ;  /* 0x0000e400ff681b82 */ /* 0x000e700000000a00 */
[----:B------:R-:W2:Y:S01]  /*6430*/  @P0 LDC.64 R106, c[0x0][0x3a0] ;  /* 0x0000e800ff6a0b82 */ /* 0x000ea20000000a00 */
[----:B0-----:R-:W-:-:S05]  /*6440*/  IMAD.WIDE.U32 R110, R157, 0x20, R152 ;  /* 0x000000209d6e7825 */ /* 0x001fca00078e0098 */
[----:B------:R0:W-:Y:S01]  /*6450*/  STG.E.128 desc[UR8][R110.64], R96 ;  /* 0x000000606e007986 */ /* 0x0001e2000c101d08 */
[----:B-1----:R-:W-:-:S03]  /*6460*/  @P1 IMAD.WIDE.U32 R104, R125, 0x10, R104 ;  /* 0x000000107d681825 */ /* 0x002fc600078e0068 */
[----:B------:R0:W-:Y:S01]  /*6470*/  STG.E.128 desc[UR8][R110.64+0x10], R100 ;  /* 0x000010646e007986 */ /* 0x0001e2000c101d08 */
[----:B--2---:R-:W-:Y:S01]  /*6480*/  @P0 IMAD.WIDE.U32 R106, R117, 0x20, R106 ;  /* 0x00000020756a0825 */ /* 0x004fe200078e006a */
[----:B------:R-:W-:Y:S06]  /*6490*/  @!P1 BRA `(.L_x_37036) ;  /* 0x0000000000509947 */ /* 0x000fec0003800000 */
        /* <DEDUP_REMOVED lines=20> */
.L_x_37036:
[----:B------:R-:W-:Y:S05]  /*65e0*/  BSYNC.RECONVERGENT B1 ;  /* 0x0000000000017941 */ /* 0x000fea0003800200 */
.L_x_37035:
        /* <DEDUP_REMOVED lines=27> */
.L_x_37043:
        /* <DEDUP_REMOVED lines=13> */
.L_x_37045:
[----:B------:R-:W-:Y:S05]  /*6870*/  BSYNC.RECONVERGENT B4 ;  /* 0x0000000000047941 */ /* 0x000fea0003800200 */
.L_x_37044:
        /* <DEDUP_REMOVED lines=43> */
.L_x_37042:
[----:B------:R-:W-:Y:S05]  /*6b30*/  BSYNC.RECONVERGENT B3 ;  /* 0x0000000000037941 */ /* 0x000fea0003800200 */
.L_x_37041:
        /* <DEDUP_REMOVED lines=11> */
.L_x_37040:
[----:B------:R-:W-:Y:S05]  /*6bf0*/  BSYNC.RECONVERGENT B2 ;  /* 0x0000000000027941 */ /* 0x000fea0003800200 */
.L_x_37039:
        /* <DEDUP_REMOVED lines=17> */
.L_x_37050:
        /* <DEDUP_REMOVED lines=13> */
.L_x_37052:
[----:B------:R-:W-:Y:S05]  /*6de0*/  BSYNC.RECONVERGENT B4 ;  /* 0x0000000000047941 */ /* 0x000fea0003800200 */
.L_x_37051:
        /* <DEDUP_REMOVED lines=43> */
.L_x_37049:
[----:B------:R-:W-:Y:S05]  /*70a0*/  BSYNC.RECONVERGENT B3 ;  /* 0x0000000000037941 */ /* 0x000fea0003800200 */
.L_x_37048:
        /* <DEDUP_REMOVED lines=11> */
.L_x_37047:
[----:B------:R-:W-:Y:S05]  /*7160*/  BSYNC.RECONVERGENT B2 ;  /* 0x0000000000027941 */ /* 0x000fea0003800200 */
.L_x_37046:
        /* <DEDUP_REMOVED lines=17> */
.L_x_37057:
        /* <DEDUP_REMOVED lines=13> */
.L_x_37059:
[----:B------:R-:W-:Y:S05]  /*7350*/  BSYNC.RECONVERGENT B4 ;  /* 0x0000000000047941 */ /* 0x000fea0003800200 */
.L_x_37058:
        /* <DEDUP_REMOVED lines=29> */
[----:B01----:R-:W-:-:S04]  /*7530*/  LOP3.LUT R110, R8, UR26, R109, 0x96, !PT ;  /* 0x0000001a086e7c12 */ /* 0x003fc8000f8e966d */
        /* <DEDUP_REMOVED lines=12> */
.L_x_37056:
[----:B------:R-:W-:Y:S05]  /*7600*/  BSYNC.RECONVERGENT B3 ;  /* 0x0000000000037941 */ /* 0x000fea0003800200 */
.L_x_37055:
        /* <DEDUP_REMOVED lines=11> */
.L_x_37054:
[----:B------:R-:W-:Y:S05]  /*76c0*/  BSYNC.RECONVERGENT B2 ;  /* 0x0000000000027941 */ /* 0x000fea0003800200 */
.L_x_37053:
        /* <DEDUP_REMOVED lines=17> */
.L_x_37064:
        /* <DEDUP_REMOVED lines=13> */
.L_x_37066:
[----:B------:R-:W-:Y:S05]  /*78b0*/  BSYNC.RECONVERGENT B4 ;  /* 0x0000000000047941 */ /* 0x000fea0003800200 */
.L_x_37065:
[----:B------:R-:W-:Y:S01]  /*78c0*/  IMAD.WIDE.U32 R108, R149, -0x326172a9, RZ ;  /* 0xcd9e8d57956c7825 */ /* 0x000fe200078e00ff */
[----:B-1----:R-:W-:Y:S02]  /*78d0*/  LOP3.LUT R112, R4, UR7, R3, 0x96, !PT ;  /* 0x0000000704707c12 */ /* 0x002fe4000f8e9603 */
[----:B------:R-:W-:Y:S02]  /*78e0*/  MOV R10, R6 ;  /* 0x00000006000a7202 */ /* 0x000fe40000000f00 */
        /* <DEDUP_REMOVED lines=40> */
.L_x_37063:
[----:B------:R-:W-:Y:S05]  /*7b70*/  BSYNC.RECONVERGENT B3 ;  /* 0x0000000000037941 */ /* 0x000fea0003800200 */
.L_x_37062:
        /* <DEDUP_REMOVED lines=11> */
.L_x_37061:
[----:B------:R-:W-:Y:S05]  /*7c30*/  BSYNC.RECONVERGENT B2 ;  /* 0x0000000000027941 */ /* 0x000fea0003800200 */
.L_x_37060:
        /* <DEDUP_REMOVED lines=17> */
.L_x_37071:
        /* <DEDUP_REMOVED lines=13> */
.L_x_37073:
[----:B------:R-:W-:Y:S05]  /*7e20*/  BSYNC.RECONVERGENT B4 ;  /* 0x0000000000047941 */ /* 0x000fea0003800200 */
.L_x_37072:
        /* <DEDUP_REMOVED lines=43> */
.L_x_37070:
[----:B------:R-:W-:Y:S05]  /*80e0*/  BSYNC.RECONVERGENT B3 ;  /* 0x0000000000037941 */ /* 0x000fea0003800200 */
.L_x_37069:
        /* <DEDUP_REMOVED lines=11> */
.L_x_37068:
[----:B------:R-:W-:Y:S05]  /*81a0*/  BSYNC.RECONVERGENT B2 ;  /* 0x0000000000027941 */ /* 0x000fea0003800200 */
.L_x_37067:
        /* <DEDUP_REMOVED lines=17> */
.L_x_37078:
        /* <DEDUP_REMOVED lines=13> */
.L_x_37080:
[----:B------:R-:W-:Y:S05]  /*8390*/  BSYNC.RECONVERGENT B4 ;  /* 0x0000000000047941 */ /* 0x000fea0003800200 */
.L_x_37079:
        /* <DEDUP_REMOVED lines=43> */
.L_x_37077:
[----:B------:R-:W-:Y:S05]  /*8650*/  BSYNC.RECONVERGENT B3 ;  /* 0x0000000000037941 */ /* 0x000fea0003800200 */
.L_x_37076:
        /* <DEDUP_REMOVED lines=11> */
.L_x_37075:
[----:B------:R-:W-:Y:S05]  /*8710*/  BSYNC.RECONVERGENT B2 ;  /* 0x0000000000027941 */ /* 0x000fea0003800200 */
.L_x_37074:
        /* <DEDUP_REMOVED lines=17> */
.L_x_37085:
        /* <DEDUP_REMOVED lines=13> */
.L_x_37087:
[----:B------:R-:W-:Y:S05]  /*8900*/  BSYNC.RECONVERGENT B4 ;  /* 0x0000000000047941 */ /* 0x000fea0003800200 */
.L_x_37086:
        /* <DEDUP_REMOVED lines=43> */
.L_x_37084:
[----:B------:R-:W-:Y:S05]  /*8bc0*/  BSYNC.RECONVERGENT B3 ;  /* 0x0000000000037941 */ /* 0x000fea0003800200 */
.L_x_37083:
        /* <DEDUP_REMOVED lines=11> */
.L_x_37082:
[----:B------:R-:W-:Y:S05]  /*8c80*/  BSYNC.RECONVERGENT B2 ;  /* 0x0000000000027941 */ /* 0x000fea0003800200 */
.L_x_37081:
        /* <DEDUP_REMOVED lines=16> */
.L_x_37091:
        /* <DEDUP_REMOVED lines=13> */
.L_x_37093:
[----:B------:R-:W-:Y:S05]  /*8e60*/  BSYNC.RECONVERGENT B3 ;  /* 0x0000000000037941 */ /* 0x000fea0003800200 */
.L_x_37092:
        /* <DEDUP_REMOVED lines=43> */
.L_x_37090:
[----:B------:R-:W-:Y:S05]  /*9120*/  BSYNC.RECONVERGENT B2 ;  /* 0x0000000000027941 */ /* 0x000fea0003800200 */
.L_x_37089:
[----:B------:R-:W-:Y:S01]  /*9130*/  I2FP.F32.U32 R3, R3 ;  /* 0x0000000300037245 */ /* 0x000fe20000201000 */
[----:B------:R-:W-:Y:S02]  /*9140*/  HADD2.F32 R111, -RZ, R95.H1_H1 ;  /* 0x3000005fff6f7230 */ /* 0x000fe40000004100 */
        /* <DEDUP_REMOVED lines=8> */
[----:B------:R-:W-:Y:S01]  /*91d0*/  FFMA.FTZ R111, R112, R111, R87 ;  /* 0x0000006f706f7223 */ /* 0x000fe20000010057 */
[----:B------:R-:W-:Y:S06]  /*91e0*/  BRA `(.L_x_37088) ;  /* 0x0000002800e47947 */ /* 0x000fec0003800000 */
.L_x_37038:
        /* <DEDUP_REMOVED lines=21> */
.L_x_37098:
        /* <DEDUP_REMOVED lines=13> */
.L_x_37100:
[----:B------:R-:W-:Y:S05]  /*9410*/  BSYNC.RECONVERGENT B4 ;  /* 0x0000000000047941 */ /* 0x000fea0003800200 */
.L_x_37099:
        /* <DEDUP_REMOVED lines=43> */
.L_x_37097:
[----:B------:R-:W-:Y:S05]  /*96d0*/  BSYNC.RECONVERGENT B3 ;  /* 0x0000000000037941 */ /* 0x000fea0003800200 */
.L_x_37096:
        /* <DEDUP_REMOVED lines=11> */
.L_x_37095:
[----:B------:R-:W-:Y:S05]  /*9790*/  BSYNC.RECONVERGENT B2 ;  /* 0x0000000000027941 */ /* 0x000fea0003800200 */
.L_x_37094:
        /* <DEDUP_REMOVED lines=17> */
.L_x_37105:
        /* <DEDUP_REMOVED lines=13> */
.L_x_37107:
[----:B------:R-:W-:Y:S05]  /*9980*/  BSYNC.RECONVERGENT B4 ;  /* 0x0000000000047941 */ /* 0x000fea0003800200 */
.L_x_37106:
        /* <DEDUP_REMOVED lines=43> */
.L_x_37104:
[----:B------:R-:W-:Y:S05]  /*9c40*/  BSYNC.RECONVERGENT B3 ;  /* 0x0000000000037941 */ /* 0x000fea0003800200 */
.L_x_37103:
        /* <DEDUP_REMOVED lines=11> */
.L_x_37102:
[----:B------:R-:W-:Y:S05]  /*9d00*/  BSYNC.RECONVERGENT B2 ;  /* 0x0000000000027941 */ /* 0x000fea0003800200 */
.L_x_37101:
        /* <DEDUP_REMOVED lines=17> */
.L_x_37112:
        /* <DEDUP_REMOVED lines=13> */
.L_x_37114:
[----:B------:R-:W-:Y:S05]  /*9ef0*/  BSYNC.RECONVERGENT B4 ;  /* 0x0000000000047941 */ /* 0x000fea0003800200 */
.L_x_37113:
        /* <DEDUP_REMOVED lines=42> */
.L_x_37111:
[----:B------:R-:W-:Y:S05]  /*a1a0*/  BSYNC.RECONVERGENT B3 ;  /* 0x0000000000037941 */ /* 0x000fea0003800200 */
.L_x_37110:
        /* <DEDUP_REMOVED lines=11> */
.L_x_37109:
[----:B------:R-:W-:Y:S05]  /*a260*/  BSYNC.RECONVERGENT B2 ;  /* 0x0000000000027941 */ /* 0x000fea0003800200 */
.L_x_37108:
        /* <DEDUP_REMOVED lines=17> */
.L_x_37119:
        /* <DEDUP_REMOVED lines=13> */
.L_x_37121:
[----:B------:R-:W-:Y:S05]  /*a450*/  BSYNC.RECONVERGENT B4 ;  /* 0x0000000000047941 */ /* 0x000fea0003800200 */
.L_x_37120:
[----:B------:R-:W-:Y:S01]  /*a460*/  IMAD.WIDE.U32 R108, R149, -0x326172a9, RZ ;  /* 0xcd9e8d57956c7825 */ /* 0x000fe200078e00ff */
[----:B-1----:R-:W-:-:S03]  /*a470*/  LOP3.LUT R112, R4, UR7, R3, 0x96, !PT ;  /* 0x0000000704707c12 */ /* 0x002fc6000f8e9603 */
        /* <DEDUP_REMOVED lines=41> */
.L_x_37118:
[----:B------:R-:W-:Y:S05]  /*a710*/  BSYNC.RECONVERGENT B3 ;  /* 0x0000000000037941 */ /* 0x000fea0003800200 */
.L_x_37117:
        /* <DEDUP_REMOVED lines=11> */
.L_x_37116:
[----:B------:R-:W-:Y:S05]  /*a7d0*/  BSYNC.RECONVERGENT B2 ;  /* 0x0000000000027941 */ /* 0x000fea0003800200 */
.L_x_37115:
        /* <DEDUP_REMOVED lines=17> */
.L_x_37126:
        /* <DEDUP_REMOVED lines=13> */
.L_x_37128:
[----:B------:R-:W-:Y:S05]  /*a9c0*/  BSYNC.RECONVERGENT B4 ;  /* 0x0000000000047941 */ /* 0x000fea0003800200 */
.L_x_37127:
        /* <DEDUP_REMOVED lines=43> */
.L_x_37125:
[----:B------:R-:W-:Y:S05]  /*ac80*/  BSYNC.RECONVERGENT B3 ;  /* 0x0000000000037941 */ /* 0x000fea0003800200 */
.L_x_37124:
        /* <DEDUP_REMOVED lines=11> */
.L_x_37123:
[----:B------:R-:W-:Y:S05]  /*ad40*/  BSYNC.RECONVERGENT B2 ;  /* 0x0000000000027941 */ /* 0x000fea0003800200 */
.L_x_37122:
        /* <DEDUP_REMOVED lines=17> */
.L_x_37133:
        /* <DEDUP_REMOVED lines=13> */
.L_x_37135:
[----:B------:R-:W-:Y:S05]  /*af30*/  BSYNC.RECONVERGENT B4 ;  /* 0x0000000000047941 */ /* 0x000fea0003800200 */
.L_x_37134:
        /* <DEDUP_REMOVED lines=43> */
.L_x_37132:
[----:B------:R-:W-:Y:S05]  /*b1f0*/  BSYNC.RECONVERGENT B3 ;  /* 0x0000000000037941 */ /* 0x000fea0003800200 */
.L_x_37131:
        /* <DEDUP_REMOVED lines=11> */
.L_x_37130:
[----:B------:R-:W-:Y:S05]  /*b2b0*/  BSYNC.RECONVERGENT B2 ;  /* 0x0000000000027941 */ /* 0x000fea0003800200 */
.L_x_37129:
        /* <DEDUP_REMOVED lines=17> */
.L_x_37140:
        /* <DEDUP_REMOVED lines=13> */
.L_x_37142:
[----:B------:R-:W-:Y:S05]  /*b4a0*/  BSYNC.RECONVERGENT B4 ;  /* 0x0000000000047941 */ /* 0x000fea0003800200 */
.L_x_37141:
        /* <DEDUP_REMOVED lines=43> */
.L_x_37139:
[----:B------:R-:W-:Y:S05]  /*b760*/  BSYNC.RECONVERGENT B3 ;  /* 0x0000000000037941 */ /* 0x000fea0003800200 */
.L_x_37138:
        /* <DEDUP_REMOVED lines=11> */
.L_x_37137:
[----:B------:R-:W-:Y:S05]  /*b820*/  BSYNC.RECONVERGENT B2 ;  /* 0x0000000000027941 */ /* 0x000fea0003800200 */
.L_x_37136:
        /* <DEDUP_REMOVED lines=16> */
.L_x_37145:
        /* <DEDUP_REMOVED lines=13> */
.L_x_37147:
[----:B------:R-:W-:Y:S05]  /*ba00*/  BSYNC.RECONVERGENT B3 ;  /* 0x0000000000037941 */ /* 0x000fea0003800200 */
.L_x_37146:
        /* <DEDUP_REMOVED lines=43> */
.L_x_37144:
[----:B------:R-:W-:Y:S05]  /*bcc0*/  BSYNC.RECONVERGENT B2 ;  /* 0x0000000000027941 */ /* 0x000fea0003800200 */
.L_x_37143:
        /* <DEDUP_REMOVED lines=11> */
.L_x_37088:
[----:B------:R-:W-:Y:S05]  /*bd80*/  BSYNC.RECONVERGENT B1 ;  /* 0x0000000000017941 */ /* 0x000fea0003800200 */
.L_x_37037:
        /* <DEDUP_REMOVED lines=31> */
.L_x_37149:
[----:B------:R-:W-:Y:S05]  /*bf80*/  BSYNC.RECONVERGENT B1 ;  /* 0x0000000000017941 */ /* 0x000fea0003800200 */
.L_x_37148:
        /* <DEDUP_REMOVED lines=27> */
.L_x_37156:
        /* <DEDUP_REMOVED lines=13> */
.L_x_37158:
[----:B------:R-:W-:Y:S05]  /*c210*/  BSYNC.RECONVERGENT B4 ;  /* 0x0000000000047941 */ /* 0x000fea0003800200 */
.L_x_37157:
[----:B------:R-:W-:Y:S01]  /*c220*/  IMAD.WIDE.U32 R114, R149, -0x326172a9, RZ ;  /* 0xcd9e8d5795727825 */ /* 0x000fe200078e00ff */
[----:B0-----:R-:W-:Y:S02]  /*c230*/  LOP3.LUT R118, R4, UR7, R113, 0x96, !PT ;  /* 0x0000000704767c12 */ /* 0x001fe4000f8e9671 */
        /* <DEDUP_REMOVED lines=40> */
.L_x_37155:
[----:B------:R-:W-:Y:S05]  /*c4c0*/  BSYNC.RECONVERGENT B3 ;  /* 0x0000000000037941 */ /* 0x000fea0003800200 */
.L_x_37154:
        /* <DEDUP_REMOVED lines=11> */
.L_x_37153:
[----:B------:R-:W-:Y:S05]  /*c580*/  BSYNC.RECONVERGENT B2 ;  /* 0x0000000000027941 */ /* 0x000fea0003800200 */
.L_x_37152:
        /* <DEDUP_REMOVED lines=17> */
.L_x_37163:
        /* <DEDUP_REMOVED lines=13> */
.L_x_37165:
[----:B------:R-:W-:Y:S05]  /*c770*/  BSYNC.RECONVERGENT B4 ;  /* 0x0000000000047941 */ /* 0x000fea0003800200 */
.L_x_37164:
[----:B0-----:R-:W-:Y:S01]  /*c780*/  IMAD.WIDE.U32 R116, R149, -0x326172a9, RZ ;  /* 0xcd9e8d5795747825 */ /* 0x001fe200078e00ff */
        /* <DEDUP_REMOVED lines=42> */
.L_x_37162:
[----:B------:R-:W-:Y:S05]  /*ca30*/  BSYNC.RECONVERGENT B3 ;  /* 0x0000000000037941 */ /* 0x000fea0003800200 */
.L_x_37161:
        /* <DEDUP_REMOVED lines=11> */
.L_x_37160:
[----:B------:R-:W-:Y:S05]  /*caf0*/  BSYNC.RECONVERGENT B2 ;  /* 0x0000000000027941 */ /* 0x000fea0003800200 */
.L_x_37159:
        /* <DEDUP_REMOVED lines=17> */
.L_x_37170:
        /* <DEDUP_REMOVED lines=13> */
.L_x_37172:
[----:B------:R-:W-:Y:S05]  /*cce0*/  BSYNC.RECONVERGENT B4 ;  /* 0x0000000000047941 */ /* 0x000fea0003800200 */
.L_x_37171:
        /* <DEDUP_REMOVED lines=42> */
.L_x_37169:
[----:B------:R-:W-:Y:S05]  /*cf90*/  BSYNC.RECONVERGENT B3 ;  /* 0x0000000000037941 */ /* 0x000fea0003800200 */
.L_x_37168:
[----:B------:R-:W-:Y:S01]  /*cfa0*/  I2FP.F32.U32 R6, R9 ;  /* 0x0000000900067245 */ /* 0x000fe20000201000 */
[----:B------:R-:W-:Y:S02]  /*cfb0*/  HADD2.F32 R114, -RZ, R93.H0_H0 ;  /* 0x2000005dff727230 */ /* 0x000fe40000004100 */
        /* <DEDUP_REMOVED lines=9> */
.L_x_37167:
[----:B------:R-:W-:Y:S05]  /*d050*/  BSYNC.RECONVERGENT B2 ;  /* 0x0000000000027941 */ /* 0x000fea0003800200 */
.L_x_37166:
        /* <DEDUP_REMOVED lines=17> */
.L_x_37177:
        /* <DEDUP_REMOVED lines=13> */
.L_x_37179:
[----:B------:R-:W-:Y:S05]  /*d240*/  BSYNC.RECONVERGENT B4 ;  /* 0x0000000000047941 */ /* 0x000fea0003800200 */
.L_x_37178:
        /* <DEDUP_REMOVED lines=43> */
.L_x_37176:
[----:B------:R-:W-:Y:S05]  /*d500*/  BSYNC.RECONVERGENT B3 ;  /* 0x0000000000037941 */ /* 0x000fea0003800200 */
.L_x_37175:
        /* <DEDUP_REMOVED lines=11> */
.L_x_37174:
[----:B------:R-:W-:Y:S05]  /*d5c0*/  BSYNC.RECONVERGENT B2 ;  /* 0x0000000000027941 */ /* 0x000fea0003800200 */
.L_x_37173:
        /* <DEDUP_REMOVED lines=17> */
.L_x_37184:
        /* <DEDUP_REMOVED lines=13> */
.L_x_37186:
[----:B------:R-:W-:Y:S05]  /*d7b0*/  BSYNC.RECONVERGENT B4 ;  /* 0x0000000000047941 */ /* 0x000fea0003800200 */
.L_x_37185:
        /* <DEDUP_REMOVED lines=43> */
.L_x_37183:
[----:B------:R-:W-:Y:S05]  /*da70*/  BSYNC.RECONVERGENT B3 ;  /* 0x0000000000037941 */ /* 0x000fea0003800200 */
.L_x_37182:
        /* <DEDUP_REMOVED lines=11> */
.L_x_37181:
[----:B------:R-:W-:Y:S05]  /*db30*/  BSYNC.RECONVERGENT B2 ;  /* 0x0000000000027941 */ /* 0x000fea0003800200 */
.L_x_37180:
        /* <DEDUP_REMOVED lines=17> */
.L_x_37191:
        /* <DEDUP_REMOVED lines=13> */
.L_x_37193:
[----:B------:R-:W-:Y:S05]  /*dd20*/  BSYNC.RECONVERGENT B4 ;  /* 0x0000000000047941 */ /* 0x000fea0003800200 */
.L_x_37192:
        /* <DEDUP_REMOVED lines=43> */
.L_x_37190:
[----:B------:R-:W-:Y:S05]  /*dfe0*/  BSYNC.RECONVERGENT B3 ;  /* 0x0000000000037941 */ /* 0x000fea0003800200 */
.L_x_37189:
        /* <DEDUP_REMOVED lines=11> */
.L_x_37188:
[----:B------:R-:W-:Y:S05]  /*e0a0*/  BSYNC.RECONVERGENT B2 ;  /* 0x0000000000027941 */ /* 0x000fea0003800200 */
.L_x_37187:
        /* <DEDUP_REMOVED lines=17> */
.L_x_37198:
        /* <DEDUP_REMOVED lines=13> */
.L_x_37200:
[----:B------:R-:W-:Y:S05]  /*e290*/  BSYNC.RECONVERGENT B4 ;  /* 0x0000000000047941 */ /* 0x000fea0003800200 */
.L_x_37199:
        /* <DEDUP_REMOVED lines=43> */
.L_x_37197:
[----:B------:R-:W-:Y:S05]  /*e550*/  BSYNC.RECONVERGENT B3 ;  /* 0x0000000000037941 */ /* 0x000fea0003800200 */
.L_x_37196:
        /* <DEDUP_REMOVED lines=11> */
.L_x_37195:
[----:B------:R-:W-:Y:S05]  /*e610*/  BSYNC.RECONVERGENT B2 ;  /* 0x0000000000027941 */ /* 0x000fea0003800200 */
.L_x_37194:
        /* <DEDUP_REMOVED lines=16> */
.L_x_37204:
        /* <DEDUP_REMOVED lines=13> */
.L_x_37206:
[----:B------:R-:W-:Y:S05]  /*e7f0*/  BSYNC.RECONVERGENT B3 ;  /* 0x0000000000037941 */ /* 0x000fea0003800200 */
.L_x_37205:
        /* <DEDUP_REMOVED lines=43> */
.L_x_37203:
[----:B------:R-:W-:Y:S05]  /*eab0*/  BSYNC.RECONVERGENT B2 ;  /* 0x0000000000027941 */ /* 0x000fea0003800200 */
.L_x_37202:
        /* <DEDUP_REMOVED lines=12> */
.L_x_37151:
        /* <DEDUP_REMOVED lines=21> */
.L_x_37211:
        /* <DEDUP_REMOVED lines=13> */
.L_x_37213:
[----:B------:R-:W-:Y:S05]  /*eda0*/  BSYNC.RECONVERGENT B4 ;  /* 0x0000000000047941 */ /* 0x000fea0003800200 */
.L_x_37212:
        /* <DEDUP_REMOVED lines=42> */
.L_x_37210:
[----:B------:R-:W-:Y:S05]  /*f050*/  BSYNC.RECONVERGENT B3 ;  /* 0x0000000000037941 */ /* 0x000fea0003800200 */
.L_x_37209:
        /* <DEDUP_REMOVED lines=11> */
.L_x_37208:
[----:B------:R-:W-:Y:S05]  /*f110*/  BSYNC.RECONVERGENT B2 ;  /* 0x0000000000027941 */ /* 0x000fea0003800200 */
.L_x_37207:
        /* <DEDUP_REMOVED lines=17> */
.L_x_37218:
        /* <DEDUP_REMOVED lines=13> */
.L_x_37220:
[----:B------:R-:W-:Y:S05]  /*f300*/  BSYNC.RECONVERGENT B4 ;  /* 0x0000000000047941 */ /* 0x000fea0003800200 */
.L_x_37219:
        /* <DEDUP_REMOVED lines=43> */
.L_x_37217:
[----:B------:R-:W-:Y:S05]  /*f5c0*/  BSYNC.RECONVERGENT B3 ;  /* 0x0000000000037941 */ /* 0x000fea0003800200 */
.L_x_37216:
        /* <DEDUP_REMOVED lines=11> */
.L_x_37215:
[----:B------:R-:W-:Y:S05]  /*f680*/  BSYNC.RECONVERGENT B2 ;  /* 0x0000000000027941 */ /* 0x000fea0003800200 */
.L_x_37214:
        /* <DEDUP_REMOVED lines=17> */
.L_x_37225:
        /* <DEDUP_REMOVED lines=13> */
.L_x_37227:
[----:B------:R-:W-:Y:S05]  /*f870*/  BSYNC.RECONVERGENT B4 ;  /* 0x0000000000047941 */ /* 0x000fea0003800200 */
.L_x_37226:
        /* <DEDUP_REMOVED lines=42> */
.L_x_37224:
[----:B------:R-:W-:Y:S05]  /*fb20*/  BSYNC.RECONVERGENT B3 ;  /* 0x0000000000037941 */ /* 0x000fea0003800200 */
.L_x_37223:
        /* <DEDUP_REMOVED lines=11> */
.L_x_37222:
[----:B------:R-:W-:Y:S05]  /*fbe0*/  BSYNC.RECONVERGENT B2 ;  /* 0x0000000000027941 */ /* 0x000fea0003800200 */
.L_x_37221:
        /* <DEDUP_REMOVED lines=17> */
.L_x_37232:
        /* <DEDUP_REMOVED lines=13> */
.L_x_37234:
[----:B------:R-:W-:Y:S05]  /*fdd0*/  BSYNC.RECONVERGENT B4 ;  /* 0x0000000000047941 */ /* 0x000fea0003800200 */
.L_x_37233:
        /* <DEDUP_REMOVED lines=43> */
.L_x_37231:
[----:B------:R-:W-:Y:S05]  /*10090*/  BSYNC.RECONVERGENT B3 ;  /* 0x0000000000037941 */ /* 0x000fea0003800200 */
.L_x_37230:
        /* <DEDUP_REMOVED lines=10> */
[----:B------:R-:W-:-:S07]  /*10140*/  FMUL.FTZ R115, R116, R115 ;  /* 0x0000007374737220 */ /* 0x000fce0000410000 */
.L_x_37229:
[----:B------:R-:W-:Y:S05]  /*10150*/  BSYNC.RECONVERGENT B2 ;  /* 0x0000000000027941 */ /* 0x000fea0003800200 */
.L_x_37228:
        /* <DEDUP_REMOVED lines=17> */
.L_x_37239:
        /* <DEDUP_REMOVED lines=13> */
.L_x_37241:
[----:B------:R-:W-:Y:S05]  /*10340*/  BSYNC.RECONVERGENT B4 ;  /* 0x0000000000047941 */ /* 0x000fea0003800200 */
.L_x_37240:
        /* <DEDUP_REMOVED lines=43> */
.L_x_37238:
[----:B------:R-:W-:Y:S05]  /*10600*/  BSYNC.RECONVERGENT B3 ;  /* 0x0000000000037941 */ /* 0x000fea0003800200 */
.L_x_37237:
        /* <DEDUP_REMOVED lines=11> */
.L_x_37236:
[----:B------:R-:W-:Y:S05]  /*106c0*/  BSYNC.RECONVERGENT B2 ;  /* 0x0000000000027941 */ /* 0x000fea0003800200 */
.L_x_37235:
        /* <DEDUP_REMOVED lines=17> */
.L_x_37246:
        /* <DEDUP_REMOVED lines=13> */
.L_x_37248:
[----:B------:R-:W-:Y:S05]  /*108b0*/  BSYNC.RECONVERGENT B4 ;  /* 0x0000000000047941 */ /* 0x000fea0003800200 */
.L_x_37247:
        /* <DEDUP_REMOVED lines=43> */
.L_x_37245:
[----:B------:R-:W-:Y:S05]  /*10b70*/  BSYNC.RECONVERGENT B3 ;  /* 0x0000000000037941 */ /* 0x000fea0003800200 */
.L_x_37244:
        /* <DEDUP_REMOVED lines=11> */
.L_x_37243:
[----:B------:R-:W-:Y:S05]  /*10c30*/  BSYNC.RECONVERGENT B2 ;  /* 0x0000000000027941 */ /* 0x000fea0003800200 */
.L_x_37242:
        /* <DEDUP_REMOVED lines=17> */
.L_x_37253:
        /* <DEDUP_REMOVED lines=13> */
.L_x_37255:
[----:B------:R-:W-:Y:S05]  /*10e20*/  BSYNC.RECONVERGENT B4 ;  /* 0x0000000000047941 */ /* 0x000fea0003800200 */
.L_x_37254:
        /* <DEDUP_REMOVED lines=43> */
.L_x_37252:
[----:B------:R-:W-:Y:S05]  /*110e0*/  BSYNC.RECONVERGENT B3 ;  /* 0x0000000000037941 */ /* 0x000fea0003800200 */
.L_x_37251:
        /* <DEDUP_REMOVED lines=11> */
.L_x_37250:
[----:B------:R-:W-:Y:S05]  /*111a0*/  BSYNC.RECONVERGENT B2 ;  /* 0x0000000000027941 */ /* 0x000fea0003800200 */
.L_x_37249:
        /* <DEDUP_REMOVED lines=16> */
.L_x_37258:
        /* <DEDUP_REMOVED lines=13> */
.L_x_37260:
[----:B------:R-:W-:Y:S05]  /*11380*/  BSYNC.RECONVERGENT B3 ;  /* 0x0000000000037941 */ /* 0x000fea0003800200 */
.L_x_37259:
        /* <DEDUP_REMOVED lines=43> */
.L_x_37257:
[----:B------:R-:W-:Y:S05]  /*11640*/  BSYNC.RECONVERGENT B2 ;  /* 0x0000000000027941 */ /* 0x000fea0003800200 */
.L_x_37256:
        /* <DEDUP_REMOVED lines=11> */
.L_x_37201:
[----:B------:R-:W-:Y:S05]  /*11700*/  BSYNC.RECONVERGENT B1 ;  /* 0x0000000000017941 */ /* 0x000fea0003800200 */
.L_x_37150:
        /* <DEDUP_REMOVED lines=32> */
.L_x_37262:
[----:B------:R-:W-:Y:S05]  /*11910*/  BSYNC.RECONVERGENT B1 ;  /* 0x0000000000017941 */ /* 0x000fea0003800200 */
.L_x_37261:
        /* <DEDUP_REMOVED lines=9> */
[----:B0----5:R-:W-:-:S09]  /*119b0*/  MOV R120, R88 ;  /* 0x0000005800787202 */ /* 0x021fd20000000f00 */
        /* <DEDUP_REMOVED lines=17> */
.L_x_37269:
        /* <DEDUP_REMOVED lines=13> */
.L_x_37271:
[----:B------:R-:W-:Y:S05]  /*11ba0*/  BSYNC.RECONVERGENT B4 ;  /* 0x0000000000047941 */ /* 0x000fea0003800200 */
.L_x_37270:
        /* <DEDUP_REMOVED lines=43> */
.L_x_37268:
[----:B------:R-:W-:Y:S05]  /*11e60*/  BSYNC.RECONVERGENT B3 ;  /* 0x0000000000037941 */ /* 0x000fea0003800200 */
.L_x_37267:
        /* <DEDUP_REMOVED lines=11> */
.L_x_37266:
[----:B------:R-:W-:Y:S05]  /*11f20*/  BSYNC.RECONVERGENT B2 ;  /* 0x0000000000027941 */ /* 0x000fea0003800200 */
.L_x_37265:
        /* <DEDUP_REMOVED lines=17> */
.L_x_37276:
        /* <DEDUP_REMOVED lines=13> */
.L_x_37278:
[----:B------:R-:W-:Y:S05]  /*12110*/  BSYNC.RECONVERGENT B4 ;  /* 0x0000000000047941 */ /* 0x000fea0003800200 */
.L_x_37277:
        /* <DEDUP_REMOVED lines=27> */
[----:B-1----:R-:W-:Y:S01]  /*122d0*/  LOP3.LUT R128, R2, UR24, R127, 0x96, !PT ;  /* 0x0000001802807c12 */ /* 0x002fe2000f8e967f */
        /* <DEDUP_REMOVED lines=15> */
.L_x_37275:
[----:B------:R-:W-:Y:S05]  /*123d0*/  BSYNC.RECONVERGENT B3 ;  /* 0x0000000000037941 */ /* 0x000fea0003800200 */
.L_x_37274:
        /* <DEDUP_REMOVED lines=11> */
.L_x_37273:
[----:B------:R-:W-:Y:S05]  /*12490*/  BSYNC.RECONVERGENT B2 ;  /* 0x0000000000027941 */ /* 0x000fea0003800200 */
.L_x_37272:
        /* <DEDUP_REMOVED lines=17> */
.L_x_37283:
        /* <DEDUP_REMOVED lines=13> */
.L_x_37285:
[----:B------:R-:W-:Y:S05]  /*12680*/  BSYNC.RECONVERGENT B4 ;  /* 0x0000000000047941 */ /* 0x000fea0003800200 */
.L_x_37284:
        /* <DEDUP_REMOVED lines=42> */
.L_x_37282:
[----:B------:R-:W-:Y:S05]  /*12930*/  BSYNC.RECONVERGENT B3 ;  /* 0x0000000000037941 */ /* 0x000fea0003800200 */
.L_x_37281:
        /* <DEDUP_REMOVED lines=11> */
.L_x_37280:
[----:B------:R-:W-:Y:S05]  /*129f0*/  BSYNC.RECONVERGENT B2 ;  /* 0x0000000000027941 */ /* 0x000fea0003800200 */
.L_x_37279:
        /* <DEDUP_REMOVED lines=17> */
.L_x_37290:
        /* <DEDUP_REMOVED lines=13> */
.L_x_37292:
[----:B------:R-:W-:Y:S05]  /*12be0*/  BSYNC.RECONVERGENT B4 ;  /* 0x0000000000047941 */ /* 0x000fea0003800200 */
.L_x_37291:
        /* <DEDUP_REMOVED lines=43> */
.L_x_37289:
[----:B------:R-:W-:Y:S05]  /*12ea0*/  BSYNC.RECONVERGENT B3 ;  /* 0x0000000000037941 */ /* 0x000fea0003800200 */
.L_x_37288:
        /* <DEDUP_REMOVED lines=11> */
.L_x_37287:
[----:B------:R-:W-:Y:S05]  /*12f60*/  BSYNC.RECONVERGENT B2 ;  /* 0x0000000000027941 */ /* 0x000fea0003800200 */
.L_x_37286:
        /* <DEDUP_REMOVED lines=17> */
.L_x_37297:
        /* <DEDUP_REMOVED lines=13> */
.L_x_37299:
[----:B------:R-:W-:Y:S05]  /*13150*/  BSYNC.RECONVERGENT B4 ;  /* 0x0000000000047941 */ /* 0x000fea0003800200 */
.L_x_37298:
[----:B-1----:R-:W-:Y:S01]  /*13160*/  IMAD.WIDE.U32 R128, R149, -0x326172a9, RZ ;  /* 0xcd9e8d5795807825 */ /* 0x002fe200078e00ff */
        /* <DEDUP_REMOVED lines=42> */
.L_x_37296:
[----:B------:R-:W-:Y:S05]  /*13410*/  BSYNC.RECONVERGENT B3 ;  /* 0x0000000000037941 */ /* 0x000fea0003800200 */
.L_x_37295:
        /* <DEDUP_REMOVED lines=11> */
.L_x_37294:
[----:B------:R-:W-:Y:S05]  /*134d0*/  BSYNC.RECONVERGENT B2 ;  /* 0x0000000000027941 */ /* 0x000fea0003800200 */
.L_x_37293:
        /* <DEDUP_REMOVED lines=17> */
.L_x_37304:
        /* <DEDUP_REMOVED lines=13> */
.L_x_37306:
[----:B------:R-:W-:Y:S05]  /*136c0*/  BSYNC.RECONVERGENT B4 ;  /* 0x0000000000047941 */ /* 0x000fea0003800200 */
.L_x_37305:
        /* <DEDUP_REMOVED lines=43> */
.L_x_37303:
[----:B------:R-:W-:Y:S05]  /*13980*/  BSYNC.RECONVERGENT B3 ;  /* 0x0000000000037941 */ /* 0x000fea0003800200 */
.L_x_37302:
        /* <DEDUP_REMOVED lines=11> */
.L_x_37301:
[----:B------:R-:W-:Y:S05]  /*13a40*/  BSYNC.RECONVERGENT B2 ;  /* 0x0000000000027941 */ /* 0x000fea0003800200 */
.L_x_37300:
        /* <DEDUP_REMOVED lines=17> */
.L_x_37311:
        /* <DEDUP_REMOVED lines=13> */
.L_x_37313:
[----:B------:R-:W-:Y:S05]  /*13c30*/  BSYNC.RECONVERGENT B4 ;  /* 0x0000000000047941 */ /* 0x000fea0003800200 */
.L_x_37312:
        /* <DEDUP_REMOVED lines=43> */
.L_x_37310:
[----:B------:R-:W-:Y:S05]  /*13ef0*/  BSYNC.RECONVERGENT B3 ;  /* 0x0000000000037941 */ /* 0x000fea0003800200 */
.L_x_37309:
        /* <DEDUP_REMOVED lines=11> */
.L_x_37308:
[----:B------:R-:W-:Y:S05]  /*13fb0*/  BSYNC.RECONVERGENT B2 ;  /* 0x0000000000027941 */ /* 0x000fea0003800200 */
.L_x_37307:
        /* <DEDUP_REMOVED lines=16> */
.L_x_37317:
        /* <DEDUP_REMOVED lines=13> */
.L_x_37319:
[----:B------:R-:W-:Y:S05]  /*14190*/  BSYNC.RECONVERGENT B3 ;  /* 0x0000000000037941 */ /* 0x000fea0003800200 */
.L_x_37318:
        /* <DEDUP_REMOVED lines=43> */
.L_x_37316:
[----:B------:R-:W-:Y:S05]  /*14450*/  BSYNC.RECONVERGENT B2 ;  /* 0x0000000000027941 */ /* 0x000fea0003800200 */
.L_x_37315:
        /* <DEDUP_REMOVED lines=10> */
[----:B------:R-:W-:Y:S01]  /*14500*/  FFMA.FTZ R127, R128, R127, R87 ;  /* 0x0000007f807f7223 */ /* 0x000fe20000010057 */
[----:B------:R-:W-:Y:S06]  /*14510*/  BRA `(.L_x_37314) ;  /* 0x0000002800e47947 */ /* 0x000fec0003800000 */
.L_x_37264:
[----:B------:R-:W-:Y:S01]  /*14520*/  BSSY.RECONVERGENT B2, `(.L_x_37320) ;  /* 0x000005a000027945 */ /* 0x000fe20003800200 */
[----:B------:R-:W-:Y:S01]  /*14530*/  IMAD.MOV.U32 R6, RZ, RZ, R132 ;  /* 0x000000ffff067224 */ /* 0x000fe200078e0084 */
[----:B------:R-:W-:Y:S01]  /*14540*/  MOV R3, R133 ;  /* 0x0000008500037202 */ /* 0x000fe20000000f00 */
[----:B0-----:R-:W-:Y:S01]  /*14550*/  IMAD.MOV.U32 R120, RZ, RZ, RZ ;  /* 0x000000ffff787224 */ /* 0x001fe200078e00ff */
        /* <DEDUP_REMOVED lines=17> */
.L_x_37324:
        /* <DEDUP_REMOVED lines=13> */
.L_x_37326:
[----:B------:R-:W-:Y:S05]  /*14740*/  BSYNC.RECONVERGENT B4 ;  /* 0x0000000000047941 */ /* 0x000fea0003800200 */
.L_x_37325:
        /* <DEDUP_REMOVED lines=43> */
.L_x_37323:
[----:B------:R-:W-:Y:S05]  /*14a00*/  BSYNC.RECONVERGENT B3 ;  /* 0x0000000000037941 */ /* 0x000fea0003800200 */
.L_x_37322:
        /* <DEDUP_REMOVED lines=11> */
.L_x_37321:
[----:B------:R-:W-:Y:S05]  /*14ac0*/  BSYNC.RECONVERGENT B2 ;  /* 0x0000000000027941 */ /* 0x000fea0003800200 */
.L_x_37320:
        /* <DEDUP_REMOVED lines=17> */
.L_x_37331:
        /* <DEDUP_REMOVED lines=13> */
.L_x_37333:
[----:B------:R-:W-:Y:S05]  /*14cb0*/  BSYNC.RECONVERGENT B4 ;  /* 0x0000000000047941 */ /* 0x000fea0003800200 */
.L_x_37332:
        /* <DEDUP_REMOVED lines=43> */
.L_x_37330:
[----:B------:R-:W-:Y:S05]  /*14f70*/  BSYNC.RECONVERGENT B3 ;  /* 0x0000000000037941 */ /* 0x000fea0003800200 */
.L_x_37329:
        /* <DEDUP_REMOVED lines=11> */
.L_x_37328:
[----:B------:R-:W-:Y:S05]  /*15030*/  BSYNC.RECONVERGENT B2 ;  /* 0x0000000000027941 */ /* 0x000fea0003800200 */
.L_x_37327:
        /* <DEDUP_REMOVED lines=17> */
.L_x_37338:
        /* <DEDUP_REMOVED lines=13> */
.L_x_37340:
[----:B------:R-:W-:Y:S05]  /*15220*/  BSYNC.RECONVERGENT B4 ;  /* 0x0000000000047941 */ /* 0x000fea0003800200 */
.L_x_37339:
        /* <DEDUP_REMOVED lines=42> */
.L_x_37337:
[----:B------:R-:W-:Y:S05]  /*154d0*/  BSYNC.RECONVERGENT B3 ;  /* 0x0000000000037941 */ /* 0x000fea0003800200 */
.L_x_37336:
        /* <DEDUP_REMOVED lines=11> */
.L_x_37335:
[----:B------:R-:W-:Y:S05]  /*15590*/  BSYNC.RECONVERGENT B2 ;  /* 0x0000000000027941 */ /* 0x000fea0003800200 */
.L_x_37334:
        /* <DEDUP_REMOVED lines=17> */
.L_x_37345:
        /* <DEDUP_REMOVED lines=13> */
.L_x_37347:
[----:B------:R-:W-:Y:S05]  /*15780*/  BSYNC.RECONVERGENT B4 ;  /* 0x0000000000047941 */ /* 0x000fea0003800200 */
.L_x_37346:
[----:B------:R-:W-:Y:S01]  /*15790*/  IMAD.WIDE.U32 R124, R149, -0x326172a9, RZ ;  /* 0xcd9e8d57957c7825 */ /* 0x000fe200078e00ff */
[----:B------:R-:W-:Y:S02]  /*157a0*/  LOP3.LUT R126, R4, UR7, R3, 0x96, !PT ;  /* 0x00000007047e7c12 */ /* 0x000fe4000f8e9603 */
[----:B------:R-:W-:Y:S02]  /*157b0*/  MOV R10, R6 ;  /* 0x00000006000a7202 */ /* 0x000fe40000000f00 */
        /* <DEDUP_REMOVED lines=40> */
.L_x_37344:
[----:B------:R-:W-:Y:S05]  /*15a40*/  BSYNC.RECONVERGENT B3 ;  /* 0x0000000000037941 */ /* 0x000fea0003800200 */
.L_x_37343:
        /* <DEDUP_REMOVED lines=11> */
.L_x_37342:
[----:B------:R-:W-:Y:S05]  /*15b00*/  BSYNC.RECONVERGENT B2 ;  /* 0x0000000000027941 */ /* 0x000fea0003800200 */
.L_x_37341:
        /* <DEDUP_REMOVED lines=17> */
.L_x_37352:
        /* <DEDUP_REMOVED lines=13> */
.L_x_37354:
[----:B------:R-:W-:Y:S05]  /*15cf0*/  BSYNC.RECONVERGENT B4 ;  /* 0x0000000000047941 */ /* 0x000fea0003800200 */
.L_x_37353:
        /* <DEDUP_REMOVED lines=43> */
.L_x_37351:
[----:B------:R-:W-:Y:S05]  /*15fb0*/  BSYNC.RECONVERGENT B3 ;  /* 0x0000000000037941 */ /* 0x000fea0003800200 */
.L_x_37350:
        /* <DEDUP_REMOVED lines=11> */
.L_x_37349:
[----:B------:R-:W-:Y:S05]  /*16070*/  BSYNC.RECONVERGENT B2 ;  /* 0x0000000000027941 */ /* 0x000fea0003800200 */
.L_x_37348:
        /* <DEDUP_REMOVED lines=17> */
.L_x_37359:
        /* <DEDUP_REMOVED lines=13> */
.L_x_37361:
[----:B------:R-:W-:Y:S05]  /*16260*/  BSYNC.RECONVERGENT B4 ;  /* 0x0000000000047941 */ /* 0x000fea0003800200 */
.L_x_37360:
[----:B-1----:R-:W-:Y:S01]  /*16270*/  IMAD.WIDE.U32 R128, R149, -0x326172a9, RZ ;  /* 0xcd9e8d5795807825 */ /* 0x002fe200078e00ff */
        /* <DEDUP_REMOVED lines=42> */
.L_x_37358:
[----:B------:R-:W-:Y:S05]  /*16520*/  BSYNC.RECONVERGENT B3 ;  /* 0x0000000000037941 */ /* 0x000fea0003800200 */
.L_x_37357:
        /* <DEDUP_REMOVED lines=11> */
.L_x_37356:
[----:B------:R-:W-:Y:S05]  /*165e0*/  BSYNC.RECONVERGENT B2 ;  /* 0x0000000000027941 */ /* 0x000fea0003800200 */
.L_x_37355:
        /* <DEDUP_REMOVED lines=17> */
.L_x_37366:
        /* <DEDUP_REMOVED lines=13> */
.L_x_37368:
[----:B------:R-:W-:Y:S05]  /*167d0*/  BSYNC.RECONVERGENT B4 ;  /* 0x0000000000047941 */ /* 0x000fea0003800200 */
.L_x_37367:
        /* <DEDUP_REMOVED lines=43> */
.L_x_37365:
[----:B------:R-:W-:Y:S05]  /*16a90*/  BSYNC.RECONVERGENT B3 ;  /* 0x0000000000037941 */ /* 0x000fea0003800200 */
.L_x_37364:
        /* <DEDUP_REMOVED lines=11> */
.L_x_37363:
[----:B------:R-:W-:Y:S05]  /*16b50*/  BSYNC.RECONVERGENT B2 ;  /* 0x0000000000027941 */ /* 0x000fea0003800200 */
.L_x_37362:
        /* <DEDUP_REMOVED lines=16> */
.L_x_37371:
        /* <DEDUP_REMOVED lines=13> */
.L_x_37373:
[----:B------:R-:W-:Y:S05]  /*16d30*/  BSYNC.RECONVERGENT B3 ;  /* 0x0000000000037941 */ /* 0x000fea0003800200 */
.L_x_37372:
        /* <DEDUP_REMOVED lines=43> */
.L_x_37370:
[----:B------:R-:W-:Y:S05]  /*16ff0*/  BSYNC.RECONVERGENT B2 ;  /* 0x0000000000027941 */ /* 0x000fea0003800200 */
.L_x_37369:
        /* <DEDUP_REMOVED lines=11> */
.L_x_37314:
[----:B------:R-:W-:Y:S05]  /*170b0*/  BSYNC.RECONVERGENT B1 ;  /* 0x0000000000017941 */ /* 0x000fea0003800200 */
.L_x_37263:
        /* <DEDUP_REMOVED lines=14> */
[----:B------:R-:W-:Y:S02]  /*171a0*/  LOP3.LUT R134, R10, 0xff, RZ, 0xc0, !PT ;  /* 0x000000ff0a867812 */ /* 0x000fe400078ec0ff */
[----:B------:R-:W-:Y:S02]  /*171b0*/  LOP3.LUT R129, R129, 0xff0000, RZ, 0xc0, !PT ;  /* 0x00ff000081817812 */ /* 0x000fe400078ec0ff */
[----:B------:R-:W-:Y:S01]  /*171c0*/  LOP3.LUT R132, R9, 0xff, RZ, 0xc0, !PT ;  /* 0x000000ff09847812 */ /* 0x000fe200078ec0ff */
[----:B------:R-:W-:Y:S01]  /*171d0*/  IMAD.WIDE.U32 R134, R134, 0x1000000, RZ ;  /* 0x0100000086867825 */ /* 0x000fe200078e00ff */
[----:B------:R-:W-:Y:S02]  /*171e0*/  PRMT R128, R129, 0x4210, R128 ;  /* 0x0000421081807816 */ /* 0x000fe40000000080 */
[----:B------:R-:W-:Y:S01]  /*171f0*/  PRMT R129, R144, 0x7104, RZ ;  /* 0x0000710490817816 */ /* 0x000fe200000000ff */
[----:B------:R-:W-:-:S03]  /*17200*/  IMAD.WIDE.U32 R132, R132, 0x10000, RZ ;  /* 0x0001000084847825 */ /* 0x000fc600078e00ff */
[----:B------:R-:W-:Y:S02]  /*17210*/  LOP3.LUT R130, R128, 0xff00, R129, 0xf8, !PT ;  /* 0x0000ff0080827812 */ /* 0x000fe400078ef881 */
[----:B------:R-:W0:Y:S02]  /*17220*/  LDC.64 R128, c[0x0][0x3b0] ;  /* 0x0000ec00ff807b82 */ /* 0x000e240000000a00 */
[----:B------:R-:W-:Y:S02]  /*17230*/  LOP3.LUT R141, R130, 0xff, R11, 0xf8, !PT ;  /* 0x000000ff828d7812 */ /* 0x000fe400078ef80b */
[----:B------:R-:W-:Y:S02]  /*17240*/  LOP3.LUT R130, R7, 0xff, RZ, 0xc0, !PT ;  /* 0x000000ff07827812 */ /* 0x000fe400078ec0ff */
[----:B------:R-:W-:Y:S02]  /*17250*/  LOP3.LUT R141, R133, R141, R135, 0xfe, !PT ;  /* 0x0000008d858d7212 */ /* 0x000fe400078efe87 */
[----:B------:R-:W-:Y:S01]  /*17260*/  IADD3 R133, PT, PT, R161, 0x60, RZ ;  /* 0x00000060a1857810 */ /* 0x000fe20007ffe0ff */
[----:B------:R-:W-:-:S03]  /*17270*/  IMAD.WIDE.U32 R130, R130, 0x100, RZ ;  /* 0x0000010082827825 */ /* 0x000fc600078e00ff */
[----:B------:R-:W-:Y:S02]  /*17280*/  LOP3.LUT R132, R130, R134, R132, 0xfe, !PT ;  /* 0x0000008682847212 */ /* 0x000fe400078efe84 */
[----:B------:R-:W-:Y:S02]  /*17290*/  LOP3.LUT R131, R141, R131, RZ, 0xfc, !PT ;  /* 0x000000838d837212 */ /* 0x000fe400078efcff */
[----:B------:R-:W-:Y:S01]  /*172a0*/  LOP3.LUT R130, R132, 0xff, R5, 0xf8, !PT ;  /* 0x000000ff84827812 */ /* 0x000fe200078ef805 */
[----:B0-----:R-:W-:-:S05]  /*172b0*/  IMAD.WIDE.U32 R128, R133, 0x8, R128 ;  /* 0x0000000885807825 */ /* 0x001fca00078e0080 */
[----:B------:R0:W-:Y:S02]  /*172c0*/  STG.E.64 desc[UR8][R128.64], R130 ;  /* 0x0000008280007986 */ /* 0x0001e4000c101b08 */
.L_x_37375:
[----:B------:R-:W-:Y:S05]  /*172d0*/  BSYNC.RECONVERGENT B1 ;  /* 0x0000000000017941 */ /* 0x000fea0003800200 */
.L_x_37374:
        /* <DEDUP_REMOVED lines=27> */
.L_x_37382:
        /* <DEDUP_REMOVED lines=13> */
.L_x_37384:
[----:B------:R-:W-:Y:S05]  /*17560*/  BSYNC.RECONVERGENT B4 ;  /* 0x0000000000047941 */ /* 0x000fea0003800200 */
.L_x_37383:
        /* <DEDUP_REMOVED lines=43> */
.L_x_37381:
[----:B------:R-:W-:Y:S05]  /*17820*/  BSYNC.RECONVERGENT B3 ;  /* 0x0000000000037941 */ /* 0x000fea0003800200 */
.L_x_37380:
        /* <DEDUP_REMOVED lines=11> */
.L_x_37379:
[----:B------:R-:W-:Y:S05]  /*178e0*/  BSYNC.RECONVERGENT B2 ;  /* 0x0000000000027941 */ /* 0x000fea0003800200 */
.L_x_37378:
        /* <DEDUP_REMOVED lines=17> */
.L_x_37389:
        /* <DEDUP_REMOVED lines=13> */
.L_x_37391:
[----:B------:R-:W-:Y:S05]  /*17ad0*/  BSYNC.RECONVERGENT B4 ;  /* 0x0000000000047941 */ /* 0x000fea0003800200 */
.L_x_37390:
        /* <DEDUP_REMOVED lines=43> */
.L_x_37388:
[----:B------:R-:W-:Y:S05]  /*17d90*/  BSYNC.RECONVERGENT B3 ;  /* 0x0000000000037941 */ /* 0x000fea0003800200 */
.L_x_37387:
        /* <DEDUP_REMOVED lines=11> */
.L_x_37386:
[----:B------:R-:W-:Y:S05]  /*17e50*/  BSYNC.RECONVERGENT B2 ;  /* 0x0000000000027941 */ /* 0x000fea0003800200 */
.L_x_37385:
        /* <DEDUP_REMOVED lines=17> */
.L_x_37396:
        /* <DEDUP_REMOVED lines=13> */
.L_x_37398:
[----:B------:R-:W-:Y:S05]  /*18040*/  BSYNC.RECONVERGENT B4 ;  /* 0x0000000000047941 */ /* 0x000fea0003800200 */
.L_x_37397:
        /* <DEDUP_REMOVED lines=42> */
.L_x_37395:
[----:B------:R-:W-:Y:S05]  /*182f0*/  BSYNC.RECONVERGENT B3 ;  /* 0x0000000000037941 */ /* 0x000fea0003800200 */
.L_x_37394:
        /* <DEDUP_REMOVED lines=11> */
.L_x_37393:
[----:B------:R-:W-:Y:S05]  /*183b0*/  BSYNC.RECONVERGENT B2 ;  /* 0x0000000000027941 */ /* 0x000fea0003800200 */
.L_x_37392:
        /* <DEDUP_REMOVED lines=17> */
.L_x_37403:
        /* <DEDUP_REMOVED lines=13> */
.L_x_37405:
[----:B------:R-:W-:Y:S05]  /*185a0*/  BSYNC.RECONVERGENT B4 ;  /* 0x0000000000047941 */ /* 0x000fea0003800200 */
.L_x_37404:
        /* <DEDUP_REMOVED lines=43> */
.L_x_37402:
[----:B------:R-:W-:Y:S05]  /*18860*/  BSYNC.RECONVERGENT B3 ;  /* 0x0000000000037941 */ /* 0x000fea0003800200 */
.L_x_37401:
        /* <DEDUP_REMOVED lines=11> */
.L_x_37400:
[----:B------:R-:W-:Y:S05]  /*18920*/  BSYNC.RECONVERGENT B2 ;  /* 0x0000000000027941 */ /* 0x000fea0003800200 */
.L_x_37399:
        /* <DEDUP_REMOVED lines=17> */
.L_x_37410:
        /* <DEDUP_REMOVED lines=13> */
.L_x_37412:
[----:B------:R-:W-:Y:S05]  /*18b10*/  BSYNC.RECONVERGENT B4 ;  /* 0x0000000000047941 */ /* 0x000fea0003800200 */
.L_x_37411:
[----:B------:R-:W-:Y:S01]  /*18b20*/  IMAD.WIDE.U32 R2, R149, -0x326172a9, RZ ;  /* 0xcd9e8d5795027825 */ /* 0x000fe200078e00ff */
[----:B------:R-:W-:-:S03]  /*18b30*/  LOP3.LUT R132, R4, UR7, R135, 0x96, !PT ;  /* 0x0000000704847c12 */ /* 0x000fc6000f8e9687 */
[----:B------:R-:W-:Y:S01]  /*18b40*/  HFMA2 R6, -RZ, RZ, 0, 0 ;  /* 0x00000000ff067431 */ /* 0x000fe200000001ff */
        /* <DEDUP_REMOVED lines=40> */
.L_x_37409:
[----:B------:R-:W-:Y:S05]  /*18dd0*/  BSYNC.RECONVERGENT B3 ;  /* 0x0000000000037941 */ /* 0x000fea0003800200 */
.L_x_37408:
        /* <DEDUP_REMOVED lines=11> */
.L_x_37407:
[----:B------:R-:W-:Y:S05]  /*18e90*/  BSYNC.RECONVERGENT B2 ;  /* 0x0000000000027941 */ /* 0x000fea0003800200 */
.L_x_37406:
        /* <DEDUP_REMOVED lines=17> */
.L_x_37417:
        /* <DEDUP_REMOVED lines=13> */
.L_x_37419:
[----:B------:R-:W-:Y:S05]  /*19080*/  BSYNC.RECONVERGENT B4 ;  /* 0x0000000000047941 */ /* 0x000fea0003800200 */
.L_x_37418:
        /* <DEDUP_REMOVED lines=43> */
.L_x_37416:
[----:B------:R-:W-:Y:S05]  /*19340*/  BSYNC.RECONVERGENT B3 ;  /* 0x0000000000037941 */ /* 0x000fea0003800200 */
.L_x_37415:
        /* <DEDUP_REMOVED lines=11> */
.L_x_37414:
[----:B------:R-:W-:Y:S05]  /*19400*/  BSYNC.RECONVERGENT B2 ;  /* 0x0000000000027941 */ /* 0x000fea0003800200 */
.L_x_37413:
        /* <DEDUP_REMOVED lines=17> */
.L_x_37424:
        /* <DEDUP_REMOVED lines=13> */
.L_x_37426:
[----:B------:R-:W-:Y:S05]  /*195f0*/  BSYNC.RECONVERGENT B4 ;  /* 0x0000000000047941 */ /* 0x000fea0003800200 */
.L_x_37425:
        /* <DEDUP_REMOVED lines=21> */
[----:B------:R-:W-:Y:S01]  /*19750*/  LOP3.LUT R137, R154, R2, R135, 0x96, !PT ;  /* 0x000000029a897212 */ /* 0x000fe200078e9687 */
        /* <DEDUP_REMOVED lines=17> */
[----:B------:R-:W-:-:S05]  /*19870*/  IMAD.WIDE.U32 R134, R134, -0x2daee0ad, RZ ;  /* 0xd2511f5386867825 */ /* 0x000fca00078e00ff */
[----:B------:R-:W-:Y:S02]  /*19880*/  LOP3.LUT R0, R136, UR31, R135, 0x96, !PT ;  /* 0x0000001f88007c12 */ /* 0x000fe4000f8e9687 */
[----:B------:R-:W-:Y:S01]  /*19890*/  MOV R135, R156 ;  /* 0x0000009c00877202 */ /* 0x000fe20000000f00 */
[----:B------:R-:W-:-:S07]  /*198a0*/  IMAD.MOV.U32 R156, RZ, RZ, R134 ;  /* 0x000000ffff9c7224 */ /* 0x000fce00078e0086 */
.L_x_37423:
[----:B------:R-:W-:Y:S05]  /*198b0*/  BSYNC.RECONVERGENT B3 ;  /* 0x0000000000037941 */ /* 0x000fea0003800200 */
.L_x_37422:
[----:B------:R-:W-:Y:S01]  /*198c0*/  I2FP.F32.U32 R3, R135 ;  /* 0x0000008700037245 */ /* 0x000fe20000201000 */
[----:B------:R-:W-:Y:S02]  /*198d0*/  IMAD.MOV.U32 R134, RZ, RZ, 0x2f800000 ;  /* 0x2f800000ff867424 */ /* 0x000fe400078e00ff */
[----:B------:R-:W-:Y:S02]  /*198e0*/  HADD2.F32 R135, -RZ, R95.H0_H0 ;  /* 0x2000005fff877230 */ /* 0x000fe40000004100 */
[----:B------:R-:W-:Y:S01]  /*198f0*/  FFMA.FTZ R3, R3, R134, 1.1641532182693481445e-10 ;  /* 0x2f00000003037423 */ /* 0x000fe20000010086 */
[----:B------:R-:W-:Y:S02]  /*19900*/  HADD2.F32 R134, -RZ, R79.H0_H0 ;  /* 0x2000004fff867230 */ /* 0x000fe40000004100 */
[----:B------:R-:W-:Y:S02]  /*19910*/  FMUL.FTZ R135, R135, UR13 ;  /* 0x0000000d87877c20 */ /* 0x000fe40008410000 */
[----:B------:R-:W-:-:S02]  /*19920*/  FSETP.GTU.FTZ.AND P3, PT, R3, UR10, PT ;  /* 0x0000000a03007c0b */ /* 0x000fc4000bf7c000 */
[----:B------:R-:W-:Y:S02]  /*19930*/  FMUL.FTZ R3, R135, UR12 ;  /* 0x0000000c87037c20 */ /* 0x000fe40008410000 */
[----:B------:R-:W-:-:S03]  /*19940*/  SEL R145, RZ, 0x1, P3 ;  /* 0x00000001ff917807 */ /* 0x000fc60001800000 */
[----:B------:R-:W-:-:S05]  /*19950*/  FSEL R3, R3, RZ, !P3 ;  /* 0x000000ff03037208 */ /* 0x000fca0005800000 */
[----:B------:R-:W-:-:S07]  /*19960*/  FFMA.FTZ R134, R3, R134, R86 ;  /* 0x0000008603867223 */ /* 0x000fce0000010056 */
.L_x_37421:
[----:B------:R-:W-:Y:S05]  /*19970*/  BSYNC.RECONVERGENT B2 ;  /* 0x0000000000027941 */ /* 0x000fea0003800200 */
.L_x_37420:
        /* <DEDUP_REMOVED lines=16> */
.L_x_37430:
        /* <DEDUP_REMOVED lines=13> */
.L_x_37432:
[----:B------:R-:W-:Y:S05]  /*19b50*/  BSYNC.RECONVERGENT B3 ;  /* 0x0000000000037941 */ /* 0x000fea0003800200 */
.L_x_37431:
        /* <DEDUP_REMOVED lines=43> */
.L_x_37429:
[----:B------:R-:W-:Y:S05]  /*19e10*/  BSYNC.RECONVERGENT B2 ;  /* 0x0000000000027941 */ /* 0x000fea0003800200 */
.L_x_37428:
[----:B------:R-:W-:Y:S01]  /*19e20*/  I2FP.F32.U32 R6, R135 ;  /* 0x0000008700067245 */ /* 0x000fe20000201000 */
[----:B------:R-:W-:-:S04]  /*19e30*/  IMAD.MOV.U32 R135, RZ, RZ, 0x2f800000 ;  /* 0x2f800000ff877424 */ /* 0x000fc800078e00ff */
[----:B------:R-:W-:Y:S01]  /*19e40*/  FFMA.FTZ R6, R6, R135, 1.1641532182693481445e-10 ;  /* 0x2f00000006067423 */ /* 0x000fe20000010087 */
[----:B------:R-:W-:-:S04]  /*19e50*/  HADD2.F32 R135, -RZ, R95.H1_H1 ;  /* 0x3000005fff877230 */ /* 0x000fc80000004100 */
[----:B------:R-:W-:Y:S01]  /*19e60*/  FSETP.GTU.FTZ.AND P2, PT, R6, UR10, PT ;  /* 0x0000000a06007c0b */ /* 0x000fe2000bf5c000 */
[----:B------:R-:W-:-:S03]  /*19e70*/  FMUL.FTZ R135, R135, UR13 ;  /* 0x0000000d87877c20 */ /* 0x000fc60008410000 */
[----:B------:R-:W-:Y:S01]  /*19e80*/  SEL R146, RZ, 0x1, P2 ;  /* 0x00000001ff927807 */ /* 0x000fe20001000000 */
[----:B------:R-:W-:Y:S01]  /*19e90*/  FMUL.FTZ R6, R135, UR12 ;  /* 0x0000000c87067c20 */ /* 0x000fe20008410000 */
[----:B------:R-:W-:-:S04]  /*19ea0*/  HADD2.F32 R135, -RZ, R79.H1_H1 ;  /* 0x3000004fff877230 */ /* 0x000fc80000004100 */
[----:B------:R-:W-:-:S05]  /*19eb0*/  FSEL R6, R6, RZ, !P2 ;  /* 0x000000ff06067208 */ /* 0x000fca0005000000 */
[----:B------:R-:W-:Y:S01]  /*19ec0*/  FFMA.FTZ R135, R6, R135, R87 ;  /* 0x0000008706877223 */ /* 0x000fe20000010057 */
[----:B------:R-:W-:Y:S06]  /*19ed0*/  BRA `(.L_x_37427) ;  /* 0x0000002800e47947 */ /* 0x000fec0003800000 */
.L_x_37377:
[----:B------:R-:W-:Y:S01]  /*19ee0*/  BSSY.RECONVERGENT B2, `(.L_x_37433) ;  /* 0x000005a000027945 */ /* 0x000fe20003800200 */
[----:B0-----:R-:W-:Y:S01]  /*19ef0*/  HFMA2 R128, -RZ, RZ, 0, 0 ;  /* 0x00000000ff807431 */ /* 0x001fe200000001ff */
        /* <DEDUP_REMOVED lines=19> */
.L_x_37437:
        /* <DEDUP_REMOVED lines=13> */
.L_x_37439:
[----:B------:R-:W-:Y:S05]  /*1a100*/  BSYNC.RECONVERGENT B4 ;  /* 0x0000000000047941 */ /* 0x000fea0003800200 */
.L_x_37438:
        /* <DEDUP_REMOVED lines=43> */
.L_x_37436:
[----:B------:R-:W-:Y:S05]  /*1a3c0*/  BSYNC.RECONVERGENT B3 ;  /* 0x0000000000037941 */ /* 0x000fea0003800200 */
.L_x_37435:
        /* <DEDUP_REMOVED lines=11> */
.L_x_37434:
[----:B------:R-:W-:Y:S05]  /*1a480*/  BSYNC.RECONVERGENT B2 ;  /* 0x0000000000027941 */ /* 0x000fea0003800200 */
.L_x_37433:
        /* <DEDUP_REMOVED lines=17> */
.L_x_37444:
        /* <DEDUP_REMOVED lines=13> */
.L_x_37446:
[----:B------:R-:W-:Y:S05]  /*1a670*/  BSYNC.RECONVERGENT B4 ;  /* 0x0000000000047941 */ /* 0x000fea0003800200 */
.L_x_37445:
        /* <DEDUP_REMOVED lines=43> */
.L_x_37443:
[----:B------:R-:W-:Y:S05]  /*1a930*/  BSYNC.RECONVERGENT B3 ;  /* 0x0000000000037941 */ /* 0x000fea0003800200 */
.L_x_37442:
        /* <DEDUP_REMOVED lines=11> */
.L_x_37441:
[----:B------:R-:W-:Y:S05]  /*1a9f0*/  BSYNC.RECONVERGENT B2 ;  /* 0x0000000000027941 */ /* 0x000fea0003800200 */
.L_x_37440:
        /* <DEDUP_REMOVED lines=17> */
.L_x_37451:
        /* <DEDUP_REMOVED lines=13> */
.L_x_37453:
[----:B------:R-:W-:Y:S05]  /*1abe0*/  BSYNC.RECONVERGENT B4 ;  /* 0x0000000000047941 */ /* 0x000fea0003800200 */
.L_x_37452:
        /* <DEDUP_REMOVED lines=42> */
.L_x_37450:
[----:B------:R-:W-:Y:S05]  /*1ae90*/  BSYNC.RECONVERGENT B3 ;  /* 0x0000000000037941 */ /* 0x000fea0003800200 */
.L_x_37449:
        /* <DEDUP_REMOVED lines=11> */
.L_x_37448:
[----:B------:R-:W-:Y:S05]  /*1af50*/  BSYNC.RECONVERGENT B2 ;  /* 0x0000000000027941 */ /* 0x000fea0003800200 */
.L_x_37447:
        /* <DEDUP_REMOVED lines=17> */
.L_x_37458:
        /* <DEDUP_REMOVED lines=13> */
.L_x_37460:
[----:B------:R-:W-:Y:S05]  /*1b140*/  BSYNC.RECONVERGENT B4 ;  /* 0x0000000000047941 */ /* 0x000fea0003800200 */
.L_x_37459:
        /* <DEDUP_REMOVED lines=43> */
.L_x_37457:
[----:B------:R-:W-:Y:S05]  /*1b400*/  BSYNC.RECONVERGENT B3 ;  /* 0x0000000000037941 */ /* 0x000fea0003800200 */
.L_x_37456:
        /* <DEDUP_REMOVED lines=11> */
.L_x_37455:
[----:B------:R-:W-:Y:S05]  /*1b4c0*/  BSYNC.RECONVERGENT B2 ;  /* 0x0000000000027941 */ /* 0x000fea0003800200 */
.L_x_37454:
        /* <DEDUP_REMOVED lines=17> */
.L_x_37465:
        /* <DEDUP_REMOVED lines=13> */
.L_x_37467:
[----:B------:R-:W-:Y:S05]  /*1b6b0*/  BSYNC.RECONVERGENT B4 ;  /* 0x0000000000047941 */ /* 0x000fea0003800200 */
.L_x_37466:
[----:B------:R-:W-:Y:S01]  /*1b6c0*/  IMAD.WIDE.U32 R2, R149, -0x326172a9, RZ ;  /* 0xcd9e8d5795027825 */ /* 0x000fe200078e00ff */
[----:B------:R-:W-:-:S03]  /*1b6d0*/  LOP3.LUT R132, R4, UR7, R135, 0x96, !PT ;  /* 0x0000000704847c12 */ /* 0x000fc6000f8e9687 */
[----:B------:R-:W-:Y:S01]  /*1b6e0*/  IMAD.MOV.U32 R11, RZ, RZ, R156 ;  /* 0x000000ffff0b7224 */ /* 0x000fe200078e009c */
[----:B-1----:R-:W-:Y:S01]  /*1b6f0*/  LOP3.LUT R136, R147, UR6, R3, 0x96, !PT ;  /* 0x0000000693887c12 */ /* 0x002fe2000f8e9603 */
        /* <DEDUP_REMOVED lines=39> */
.L_x_37464:
[----:B------:R-:W-:Y:S05]  /*1b970*/  BSYNC.RECONVERGENT B3 ;  /* 0x0000000000037941 */ /* 0x000fea0003800200 */
.L_x_37463:
        /* <DEDUP_REMOVED lines=11> */
.L_x_37462:
[----:B------:R-:W-:Y:S05]  /*1ba30*/  BSYNC.RECONVERGENT B2 ;  /* 0x0000000000027941 */ /* 0x000fea0003800200 */
.L_x_37461:
        /* <DEDUP_REMOVED lines=17> */
.L_x_37472:
        /* <DEDUP_REMOVED lines=13> */
.L_x_37474:
[----:B------:R-:W-:Y:S05]  /*1bc20*/  BSYNC.RECONVERGENT B4 ;  /* 0x0000000000047941 */ /* 0x000fea0003800200 */
.L_x_37473:
        /* <DEDUP_REMOVED lines=43> */
.L_x_37471:
[----:B------:R-:W-:Y:S05]  /*1bee0*/  BSYNC.RECONVERGENT B3 ;  /* 0x0000000000037941 */ /* 0x000fea0003800200 */
.L_x_37470:
        /* <DEDUP_REMOVED lines=11> */
.L_x_37469:
[----:B------:R-:W-:Y:S05]  /*1bfa0*/  BSYNC.RECONVERGENT B2 ;  /* 0x0000000000027941 */ /* 0x000fea0003800200 */
.L_x_37468:
        /* <DEDUP_REMOVED lines=17> */
.L_x_37479:
        /* <DEDUP_REMOVED lines=13> */
.L_x_37481:
[----:B------:R-:W-:Y:S05]  /*1c190*/  BSYNC.RECONVERGENT B4 ;  /* 0x0000000000047941 */ /* 0x000fea0003800200 */
.L_x_37480:
        /* <DEDUP_REMOVED lines=39> */
[----:B------:R-:W-:-:S04]  /*1c410*/  MOV R8, R138 ;  /* 0x0000008a00087202 */ /* 0x000fc80000000f00 */
[----:B------:R-:W-:Y:S01]  /*1c420*/  LOP3.LUT R0, R136, UR31, R135, 0x96, !PT ;  /* 0x0000001f88007c12 */ /* 0x000fe2000f8e9687 */
[----:B------:R-:W-:Y:S01]  /*1c430*/  IMAD.MOV.U32 R135, RZ, RZ, R156 ;  /* 0x000000ffff877224 */ /* 0x000fe200078e009c */
[----:B------:R-:W-:-:S07]  /*1c440*/  MOV R156, R134 ;  /* 0x00000086009c7202 */ /* 0x000fce0000000f00 */
.L_x_37478:
[----:B------:R-:W-:Y:S05]  /*1c450*/  BSYNC.RECONVERGENT B3 ;  /* 0x0000000000037941 */ /* 0x000fea0003800200 */
.L_x_37477:
        /* <DEDUP_REMOVED lines=11> */
.L_x_37476:
[----:B------:R-:W-:Y:S05]  /*1c510*/  BSYNC.RECONVERGENT B2 ;  /* 0x0000000000027941 */ /* 0x000fea0003800200 */
.L_x_37475:
        /* <DEDUP_REMOVED lines=16> */
.L_x_37484:
        /* <DEDUP_REMOVED lines=13> */
.L_x_37486:
[----:B------:R-:W-:Y:S05]  /*1c6f0*/  BSYNC.RECONVERGENT B3 ;  /* 0x0000000000037941 */ /* 0x000fea0003800200 */
.L_x_37485:
        /* <DEDUP_REMOVED lines=43> */
.L_x_37483:
[----:B------:R-:W-:Y:S05]  /*1c9b0*/  BSYNC.RECONVERGENT B2 ;  /* 0x0000000000027941 */ /* 0x000fea0003800200 */
.L_x_37482:
[----:B------:R-:W-:Y:S01]  /*1c9c0*/  I2FP.F32.U32 R6, R135 ;  /* 0x0000008700067245 */ /* 0x000fe20000201000 */
[----:B------:R-:W-:-:S05]  /*1c9d0*/  HFMA2 R135, -RZ, RZ, 0.1171875, 0 ;  /* 0x2f800000ff877431 */ /* 0x000fca00000001ff */
[----:B------:R-:W-:Y:S01]  /*1c9e0*/  FFMA.FTZ R6, R6, R135, 1.1641532182693481445e-10 ;  /* 0x2f00000006067423 */ /* 0x000fe20000010087 */
[----:B-----5:R-:W-:-:S04]  /*1c9f0*/  HADD2.F32 R135, -RZ, R95.H1_H1 ;  /* 0x3000005fff877230 */ /* 0x020fc80000004100 */
[----:B------:R-:W-:Y:S01]  /*1ca00*/  FSETP.GTU.FTZ.AND P2, PT, R6, UR10, PT ;  /* 0x0000000a06007c0b */ /* 0x000fe2000bf5c000 */
[----:B------:R-:W-:Y:S01]  /*1ca10*/  FMUL.FTZ R135, R135, UR13 ;  /* 0x0000000d87877c20 */ /* 0x000fe20008410000 */
[----:B------:R-:W-:Y:S02]  /*1ca20*/  HADD2.F32 R6, -RZ, R79.H1_H1 ;  /* 0x3000004fff067230 */ /* 0x000fe40000004100 */
[----:B------:R-:W-:Y:S01]  /*1ca30*/  SEL R146, RZ, 0x1, P2 ;  /* 0x00000001ff927807 */ /* 0x000fe20001000000 */
[----:B------:R-:W-:-:S05]  /*1ca40*/  FMUL.FTZ R135, R135, UR12 ;  /* 0x0000000c87877c20 */ /* 0x000fca0008410000 */
[----:B------:R-:W-:-:S05]  /*1ca50*/  FSEL R135, R135, RZ, !P2 ;  /* 0x000000ff87877208 */ /* 0x000fca0005000000 */
[----:B------:R-:W-:-:S07]  /*1ca60*/  FMUL.FTZ R135, R6, R135 ;  /* 0x0000008706877220 */ /* 0x000fce0000410000 */
.L_x_37427:
[----:B------:R-:W-:Y:S05]  /*1ca70*/  BSYNC.RECONVERGENT B1 ;  /* 0x0000000000017941 */ /* 0x000fea0003800200 */
.L_x_37376:
[----:B-1----:R-:W-:Y:S01]  /*1ca80*/  VIADD R137, R157, 0x80 ;  /* 0x000000809d897836 */ /* 0x002fe20000000000 */
[----:B------:R-:W-:Y:S03]  /*1ca90*/  BSSY.RECONVERGENT B1, `(.L_x_37487) ;  /* 0x000001a000017945 */ /* 0x000fe60003800200 */
[----:B------:R-:W-:-:S05]  /*1caa0*/  IMAD.WIDE.U32 R136, R137, 0x20, R152 ;  /* 0x0000002089887825 */ /* 0x000fca00078e0098 */
[----:B------:R0:W-:Y:S04]  /*1cab0*/  STG.E.128 desc[UR8][R136.64], R128 ;  /* 0x0000008088007986 */ /* 0x0001e8000c101d08 */
[----:B------:R0:W-:Y:S01]  /*1cac0*/  STG.E.128 desc[UR8][R136.64+0x10], R132 ;  /* 0x0000108488007986 */ /* 0x0001e2000c101d08 */
[----:B------:R-:W-:Y:S05]  /*1cad0*/  @!P1 BRA `(.L_x_37488) ;  /* 0x0000000000549947 */ /* 0x000fea0003800000 */
[----:B------:R-:W-:Y:S02]  /*1cae0*/  SHF.L.U32 R6, R145, 0x10, RZ ;  /* 0x0000001091067819 */ /* 0x000fe400000006ff */
[----:B------:R-:W-:Y:S02]  /*1caf0*/  LOP3.LUT R142, R10, 0xff, RZ, 0xc0, !PT ;  /* 0x000000ff0a8e7812 */ /* 0x000fe400078ec0ff */
[----:B0-----:R-:W-:Y:S02]  /*1cb00*/  LOP3.LUT R137, R6, 0xff0000, RZ, 0xc0, !PT ;  /* 0x00ff000006897812 */ /* 0x001fe400078ec0ff */
        /* <DEDUP_REMOVED lines=8> */
[----:B------:R-:W0:Y:S01]  /*1cb90*/  LDC.64 R136, c[0x0][0x3b0] ;  /* 0x0000ec00ff887b82 */ /* 0x000e220000000a00 */
[----:B------:R-:W-:Y:S01]  /*1cba0*/  IMAD.WIDE.U32 R138, R138, 0x100, RZ ;  /* 0x000001008a8a7825 */ /* 0x000fe200078e00ff */
[----:B------:R-:W-:-:S04]  /*1cbb0*/  LOP3.LUT R163, R6, 0xff, R11, 0xf8, !PT ;  /* 0x000000ff06a37812 */ /* 0x000fc800078ef80b */
[----:B------:R-:W-:Y:S01]  /*1cbc0*/  LOP3.LUT R163, R141, R163, R143, 0xfe, !PT ;  /* 0x000000a38da37212 */ /* 0x000fe200078efe8f */
[----:B------:R-:W-:Y:S01]  /*1cbd0*/  VIADD R141, R161, 0x80 ;  /* 0x00000080a18d7836 */ /* 0x000fe20000000000 */
[----:B------:R-:W-:Y:S02]  /*1cbe0*/  LOP3.LUT R140, R138, R142, R140, 0xfe, !PT ;  /* 0x0000008e8a8c7212 */ /* 0x000fe400078efe8c */
[----:B------:R-:W-:Y:S02]  /*1cbf0*/  LOP3.LUT R139, R163, R139, RZ, 0xfc, !PT ;  /* 0x0000008ba38b7212 */ /* 0x000fe400078efcff */
[----:B------:R-:W-:Y:S01]  /*1cc00*/  LOP3.LUT R138, R140, 0xff, R5, 0xf8, !PT ;  /* 0x000000ff8c8a7812 */ /* 0x000fe200078ef805 */
[----:B0-----:R-:W-:-:S05]  /*1cc10*/  IMAD.WIDE.U32 R136, R141, 0x8, R136 ;  /* 0x000000088d887825 */ /* 0x001fca00078e0088 */
[----:B------:R1:W-:Y:S02]  /*1cc20*/  STG.E.64 desc[UR8][R136.64], R138 ;  /* 0x0000008a88007986 */ /* 0x0003e4000c101b08 */
.L_x_37488:
[----:B------:R-:W-:Y:S05]  /*1cc30*/  BSYNC.RECONVERGENT B1 ;  /* 0x0000000000017941 */ /* 0x000fea0003800200 */
.L_x_37487:
[----:B-1----:R-:W1:Y:S01]  /*1cc40*/  @P1 LDC.64 R138, c[0x0][0x390] ;  /* 0x0000e400ff8a1b82 */ /* 0x002e620000000a00 */
[----:B------:R-:W-:-:S07]  /*1cc50*/  IADD3 R161, PT, PT, R161, 0xa0, RZ ;  /* 0x000000a0a1a17810 */ /* 0x000fce0007ffe0ff */
[----:B0-----:R-:W0:Y:S01]  /*1cc60*/  @P0 LDC.64 R136, c[0x0][0x3a0] ;  /* 0x0000e800ff880b82 */ /* 0x001e220000000a00 */
[----:B------:R-:W-:Y:S02]  /*1cc70*/  VIADD R157, R157, 0xa0 ;  /* 0x000000a09d9d7836 */ /* 0x000fe40000000000 */
[----:B-1----:R-:W-:-:S05]  /*1cc80*/  @P1 IMAD.WIDE.U32 R138, R161, 0x10, R138 ;  /* 0x00000010a18a1825 */ /* 0x002fca00078e008a */
[----:B-----5:R1:W5:Y:S01]  /*1cc90*/  @P1 LDG.E.128 R92, desc[UR8][R138.64] ;  /* 0x000000088a5c1981 */ /* 0x020362000c1e1d00 */
[----:B0-----:R-:W-:-:S05]  /*1cca0*/  @P0 IMAD.WIDE.U32 R136, R157, 0x20, R136 ;  /* 0x000000209d880825 */ /* 0x001fca00078e0088 */
        /* <DEDUP_REMOVED lines=26> */
.L_x_37495:
        /* <DEDUP_REMOVED lines=13> */
.L_x_37497:
[----:B------:R-:W-:Y:S05]  /*1cf20*/  BSYNC.RECONVERGENT B4 ;  /* 0x0000000000047941 */ /* 0x000fea0003800200 */
.L_x_37496:
        /* <DEDUP_REMOVED lines=43> */
.L_x_37494:
[----:B------:R-:W-:Y:S05]  /*1d1e0*/  BSYNC.RECONVERGENT B3 ;  /* 0x0000000000037941 */ /* 0x000fea0003800200 */
.L_x_37493:
        /* <DEDUP_REMOVED lines=11> */
.L_x_37492:
[----:B------:R-:W-:Y:S05]  /*1d2a0*/  BSYNC.RECONVERGENT B2 ;  /* 0x0000000000027941 */ /* 0x000fea0003800200 */
.L_x_37491:
        /* <DEDUP_REMOVED lines=17> */
.L_x_37502:
        /* <DEDUP_REMOVED lines=13> */
.L_x_37504:
[----:B------:R-:W-:Y:S05]  /*1d490*/  BSYNC.RECONVERGENT B4 ;  /* 0x0000000000047941 */ /* 0x000fea0003800200 */
.L_x_37503:
        /* <DEDUP_REMOVED lines=43> */
.L_x_37501:
[----:B------:R-:W-:Y:S05]  /*1d750*/  BSYNC.RECONVERGENT B3 ;  /* 0x0000000000037941 */ /* 0x000fea0003800200 */
.L_x_37500:
[----:B------:R-:W-:Y:S01]  /*1d760*/  I2FP.F32.U32 R7, R7 ;  /* 0x0000000700077245 */ /* 0x000fe20000201000 */
[----:B------:R-:W-:Y:S02]  /*1d770*/  HADD2.F32 R137, -RZ, R92.H1_H1 ;  /* 0x3000005cff897230 */ /* 0x000fe40000004100 */
[----:B------:R-:W-:-:S03]  /*1d780*/  IMAD.MOV.U32 R138, RZ, RZ, 0x2f800000 ;  /* 0x2f800000ff8a7424 */ /* 0x000fc600078e00ff */
[----:B------:R-:W-:Y:S01]  /*1d790*/  FMUL.FTZ R137, R137, UR13 ;  /* 0x0000000d89897c20 */ /* 0x000fe20008410000 */
[----:B------:R-:W-:-:S03]  /*1d7a0*/  FFMA.FTZ R7, R7, R138, 1.1641532182693481445e-10 ;  /* 0x2f00000007077423 */ /* 0x000fc6000001008a */
[----:B------:R-:W-:Y:S02]  /*1d7b0*/  FMUL.FTZ R137, R137, UR12 ;  /* 0x0000000c89897c20 */ /* 0x000fe40008410000 */
[----:B------:R-:W-:-:S04]  /*1d7c0*/  FSETP.GTU.FTZ.AND P2, PT, R7, UR10, PT ;  /* 0x0000000a07007c0b */ /* 0x000fc8000bf5c000 */
[----:B------:R-:W-:Y:S01]  /*1d7d0*/  FSEL R138, R137, RZ, !P2 ;  /* 0x000000ff898a7208 */ /* 0x000fe20005000000 */
[----:B------:R-:W-:Y:S01]  /*1d7e0*/  HADD2.F32 R137, -RZ, R80.H1_H1 ;  /* 0x30000050ff897230 */ /* 0x000fe20000004100 */
[----:B------:R-:W-:-:S04]  /*1d7f0*/  SEL R7, RZ, 0x1, P2 ;  /* 0x00000001ff077807 */ /* 0x000fc80001000000 */
[----:B------:R-:W-:-:S07]  /*1d800*/  FFMA.FTZ R137, R138, R137, R89 ;  /* 0x000000898a897223 */ /* 0x000fce0000010059 */
.L_x_37499:
[----:B------:R-:W-:Y:S05]  /*1d810*/  BSYNC.RECONVERGENT B2 ;  /* 0x0000000000027941 */ /* 0x000fea0003800200 */
.L_x_37498:
        /* <DEDUP_REMOVED lines=17> */
.L_x_37509:
        /* <DEDUP_REMOVED lines=13> */
.L_x_37511:
[----:B------:R-:W-:Y:S05]  /*1da00*/  BSYNC.RECONVERGENT B4 ;  /* 0x0000000000047941 */ /* 0x000fea0003800200 */
.L_x_37510:
        /* <DEDUP_REMOVED lines=42> */
.L_x_37508:
[----:B------:R-:W-:Y:S05]  /*1dcb0*/  BSYNC.RECONVERGENT B3 ;  /* 0x0000000000037941 */ /* 0x000fea0003800200 */
.L_x_37507:
[----:B------:R-:W-:Y:S01]  /*1dcc0*/  I2FP.F32.U32 R3, R9 ;  /* 0x0000000900037245 */ /* 0x000fe20000201000 */
[----:B------:R-:W-:Y:S02]  /*1dcd0*/  HFMA2 R138, -RZ, RZ, 0.1171875, 0 ;  /* 0x2f800000ff8a7431 */ /* 0x000fe400000001ff */
[----:B------:R-:W-:-:S03]  /*1dce0*/  HADD2.F32 R9, -RZ, R93.H0_H0 ;  /* 0x2000005dff097230 */ /* 0x000fc60000004100 */
[----:B------:R-:W-:Y:S02]  /*1dcf0*/  FFMA.FTZ R3, R3, R138, 1.1641532182693481445e-10 ;  /* 0x2f00000003037423 */ /* 0x000fe4000001008a */
[----:B------:R-:W-:Y:S01]  /*1dd00*/  FMUL.FTZ R9, R9, UR13 ;  /* 0x0000000d09097c20 */ /* 0x000fe20008410000 */
[----:B------:R-:W-:Y:S02]  /*1dd10*/  HADD2.F32 R138, -RZ, R81.H0_H0 ;  /* 0x20000051ff8a7230 */ /* 0x000fe40000004100 */
[----:B------:R-:W-:Y:S01]  /*1dd20*/  FSETP.GTU.FTZ.AND P2, PT, R3, UR10, PT ;  /* 0x0000000a03007c0b */ /* 0x000fe2000bf5c000 */
[----:B------:R-:W-:-:S03]  /*1dd30*/  FMUL.FTZ R3, R9, UR12 ;  /* 0x0000000c09037c20 */ /* 0x000fc60008410000 */
[----:B------:R-:W-:Y:S02]  /*1dd40*/  SEL R9, RZ, 0x1, P2 ;  /* 0x00000001ff097807 */ /* 0x000fe40001000000 */
[----:B------:R-:W-:-:S05]  /*1dd50*/  FSEL R3, R3, RZ, !P2 ;  /* 0x000000ff03037208 */ /* 0x000fca0005000000 */
[----:B------:R-:W-:-:S07]  /*1dd60*/  FFMA.FTZ R138, R3, R138, R90 ;  /* 0x0000008a038a7223 */ /* 0x000fce000001005a */
.L_x_37506:
[----:B------:R-:W-:Y:S05]  /*1dd70*/  BSYNC.RECONVERGENT B2 ;  /* 0x0000000000027941 */ /* 0x000fea0003800200 */
.L_x_37505:
        /* <DEDUP_REMOVED lines=17> */
.L_x_37516:
        /* <DEDUP_REMOVED lines=13> */
.L_x_37518:
[----:B------:R-:W-:Y:S05]  /*1df60*/  BSYNC.RECONVERGENT B4 ;  /* 0x0000000000047941 */ /* 0x000fea0003800200 */
.L_x_37517:
        /* <DEDUP_REMOVED lines=43> */
.L_x_37515:
[----:B------:R-:W-:Y:S05]  /*1e220*/  BSYNC.RECONVERGENT B3 ;  /* 0x0000000000037941 */ /* 0x000fea0003800200 */
.L_x_37514:
[----:B------:R-:W-:Y:S01]  /*1e230*/  I2FP.F32.U32 R10, R10 ;  /* 0x0000000a000a7245 */ /* 0x000fe20000201000 */
[----:B------:R-:W-:-:S05]  /*1e240*/  HFMA2 R139, -RZ, RZ, 0.1171875, 0 ;  /* 0x2f800000ff8b7431 */ /* 0x000fca00000001ff */
[----:B------:R-:W-:Y:S01]  /*1e250*/  FFMA.FTZ R10, R10, R139, 1.1641532182693481445e-10 ;  /* 0x2f0000000a0a7423 */ /* 0x000fe2000001008b */
[----:B------:R-:W-:-:S04]  /*1e260*/  HADD2.F32 R139, -RZ, R93.H1_H1 ;  /* 0x3000005dff8b7230 */ /* 0x000fc80000004100 */
[----:B------:R-:W-:Y:S01]  /*1e270*/  FSETP.GTU.FTZ.AND P2, PT, R10, UR10, PT ;  /* 0x0000000a0a007c0b */ /* 0x000fe2000bf5c000 */
[----:B------:R-:W-:-:S04]  /*1e280*/  FMUL.FTZ R139, R139, UR13 ;  /* 0x0000000d8b8b7c20 */ /* 0x000fc80008410000 */
[----:B------:R-:W-:Y:S01]  /*1e290*/  FMUL.FTZ R10, R139, UR12 ;  /* 0x0000000c8b0a7c20 */ /* 0x000fe20008410000 */
[----:B------:R-:W-:-:S04]  /*1e2a0*/  HADD2.F32 R139, -RZ, R81.H1_H1 ;  /* 0x30000051ff8b7230 */ /* 0x000fc80000004100 */
[----:B------:R-:W-:-:S05]  /*1e2b0*/  FSEL R10, R10, RZ, !P2 ;  /* 0x000000ff0a0a7208 */ /* 0x000fca0005000000 */
[----:B------:R-:W-:Y:S01]  /*1e2c0*/  FFMA.FTZ R139, R10, R139, R91 ;  /* 0x0000008b0a8b7223 */ /* 0x000fe2000001005b */
[----:B------:R-:W-:-:S07]  /*1e2d0*/  SEL R10, RZ, 0x1, P2 ;  /* 0x00000001ff0a7807 */ /* 0x000fce0001000000 */
.L_x_37513:
[----:B------:R-:W-:Y:S05]  /*1e2e0*/  BSYNC.RECONVERGENT B2 ;  /* 0x0000000000027941 */ /* 0x000fea0003800200 */
.L_x_37512:
        /* <DEDUP_REMOVED lines=17> */
.L_x_37523:
        /* <DEDUP_REMOVED lines=13> */
.L_x_37525:
[----:B------:R-:W-:Y:S05]  /*1e4d0*/  BSYNC.RECONVERGENT B4 ;  /* 0x0000000000047941 */ /* 0x000fea0003800200 */
.L_x_37524:
        /* <DEDUP_REMOVED lines=43> */
.L_x_37522:
[----:B------:R-:W-:Y:S05]  /*1e790*/  BSYNC.RECONVERGENT B3 ;  /* 0x0000000000037941 */ /* 0x000fea0003800200 */
.L_x_37521:
        /* <DEDUP_REMOVED lines=11> */
.L_x_37520:
[----:B------:R-:W-:Y:S05]  /*1e850*/  BSYNC.RECONVERGENT B2 ;  /* 0x0000000000027941 */ /* 0x000fea0003800200 */
.L_x_37519:
        /* <DEDUP_REMOVED lines=17> */
.L_x_37530:
        /* <DEDUP_REMOVED lines=13> */
.L_x_37532:
[----:B------:R-:W-:Y:S05]  /*1ea40*/  BSYNC.RECONVERGENT B4 ;  /* 0x0000000000047941 */ /* 0x000fea0003800200 */
.L_x_37531:
        /* <DEDUP_REMOVED lines=43> */
.L_x_37529:
[----:B------:R-:W-:Y:S05]  /*1ed00*/  BSYNC.RECONVERGENT B3 ;  /* 0x0000000000037941 */ /* 0x000fea0003800200 */
.L_x_37528:
        /* <DEDUP_REMOVED lines=11> */
.L_x_37527:
[----:B------:R-:W-:Y:S05]  /*1edc0*/  BSYNC.RECONVERGENT B2 ;  /* 0x0000000000027941 */ /* 0x000fea0003800200 */
.L_x_37526:
        /* <DEDUP_REMOVED lines=17> */
.L_x_37537:
        /* <DEDUP_REMOVED lines=13> */
.L_x_37539:
[----:B------:R-:W-:Y:S05]  /*1efb0*/  BSYNC.RECONVERGENT B4 ;  /* 0x0000000000047941 */ /* 0x000fea0003800200 */
.L_x_37538:
        /* <DEDUP_REMOVED lines=43> */
.L_x_37536:
[----:B------:R-:W-:Y:S05]  /*1f270*/  BSYNC.RECONVERGENT B3 ;  /* 0x0000000000037941 */ /* 0x000fea0003800200 */
.L_x_37535:
[----:B------:R-:W-:Y:S01]  /*1f280*/  I2FP.F32.U32 R3, R143 ;  /* 0x0000008f00037245 */ /* 0x000fe20000201000 */
[----:B------:R-:W-:-:S05]  /*1f290*/  HFMA2 R142, -RZ, RZ, 0.1171875, 0 ;  /* 0x2f800000ff8e7431 */ /* 0x000fca00000001ff */
[----:B------:R-:W-:Y:S01]  /*1f2a0*/  FFMA.FTZ R3, R3, R142, 1.1641532182693481445e-10 ;  /* 0x2f00000003037423 */ /* 0x000fe2000001008e */
[----:B------:R-:W-:-:S04]  /*1f2b0*/  HADD2.F32 R142, -RZ, R95.H0_H0 ;  /* 0x2000005fff8e7230 */ /* 0x000fc80000004100 */
[----:B------:R-:W-:Y:S01]  /*1f2c0*/  FSETP.GTU.FTZ.AND P2, PT, R3, UR10, PT ;  /* 0x0000000a03007c0b */ /* 0x000fe2000bf5c000 */
[----:B------:R-:W-:-:S03]  /*1f2d0*/  FMUL.FTZ R142, R142, UR13 ;  /* 0x0000000d8e8e7c20 */ /* 0x000fc60008410000 */
[----:B------:R-:W-:Y:S01]  /*1f2e0*/  SEL R145, RZ, 0x1, P2 ;  /* 0x00000001ff917807 */ /* 0x000fe20001000000 */
[----:B------:R-:W-:Y:S01]  /*1f2f0*/  FMUL.FTZ R3, R142, UR12 ;  /* 0x0000000c8e037c20 */ /* 0x000fe20008410000 */
[----:B------:R-:W-:-:S04]  /*1f300*/  HADD2.F32 R142, -RZ, R83.H0_H0 ;  /* 0x20000053ff8e7230 */ /* 0x000fc80000004100 */
[----:B------:R-:W-:-:S05]  /*1f310*/  FSEL R3, R3, RZ, !P2 ;  /* 0x000000ff03037208 */ /* 0x000fca0005000000 */
[----:B------:R-:W-:-:S07]  /*1f320*/  FFMA.FTZ R142, R3, R142, R86 ;  /* 0x0000008e038e7223 */ /* 0x000fce0000010056 */
.L_x_37534:
[----:B------:R-:W-:Y:S05]  /*1f330*/  BSYNC.RECONVERGENT B2 ;  /* 0x0000000000027941 */ /* 0x000fea0003800200 */
.L_x_37533:
        /* <DEDUP_REMOVED lines=16> */
.L_x_37543:
        /* <DEDUP_REMOVED lines=13> */
.L_x_37545:
[----:B------:R-:W-:Y:S05]  /*1f510*/  BSYNC.RECONVERGENT B3 ;  /* 0x0000000000037941 */ /* 0x000fea0003800200 */
.L_x_37544:
        /* <DEDUP_REMOVED lines=43> */
.L_x_37542:
[----:B------:R-:W-:Y:S05]  /*1f7d0*/  BSYNC.RECONVERGENT B2 ;  /* 0x0000000000027941 */ /* 0x000fea0003800200 */
.L_x_37541:
        /* <DEDUP_REMOVED lines=12> */
.L_x_37490:
        /* <DEDUP_REMOVED lines=21> */
.L_x_37550:
        /* <DEDUP_REMOVED lines=13> */
.L_x_37552:
[----:B------:R-:W-:Y:S05]  /*1fac0*/  BSYNC.RECONVERGENT B4 ;  /* 0x0000000000047941 */ /* 0x000fea0003800200 */
.L_x_37551:
        /* <DEDUP_REMOVED lines=43> */
.L_x_37549:
[----:B------:R-:W-:Y:S05]  /*1fd80*/  BSYNC.RECONVERGENT B3 ;  /* 0x0000000000037941 */ /* 0x000fea0003800200 */
.L_x_37548:
        /* <DEDUP_REMOVED lines=11> */
.L_x_37547:
[----:B------:R-:W-:Y:S05]  /*1fe40*/  BSYNC.RECONVERGENT B2 ;  /* 0x0000000000027941 */ /* 0x000fea0003800200 */
.L_x_37546:
        /* <DEDUP_REMOVED lines=17> */
.L_x_37557:
        /* <DEDUP_REMOVED lines=13> */
.L_x_37559:
[----:B------:R-:W-:Y:S05]  /*20030*/  BSYNC.RECONVERGENT B4 ;  /* 0x0000000000047941 */ /* 0x000fea0003800200 */
.L_x_37558:
        /* <DEDUP_REMOVED lines=43> */
.L_x_37556:
[----:B------:R-:W-:Y:S05]  /*202f0*/  BSYNC.RECONVERGENT B3 ;  /* 0x0000000000037941 */ /* 0x000fea0003800200 */
.L_x_37555:
        /* <DEDUP_REMOVED lines=11> */
.L_x_37554:
[----:B------:R-:W-:Y:S05]  /*203b0*/  BSYNC.RECONVERGENT B2 ;  /* 0x0000000000027941 */ /* 0x000fea0003800200 */
.L_x_37553:
        /* <DEDUP_REMOVED lines=17> */
.L_x_37564:
        /* <DEDUP_REMOVED lines=13> */
.L_x_37566:
[----:B------:R-:W-:Y:S05]  /*205a0*/  BSYNC.RECONVERGENT B4 ;  /* 0x0000000000047941 */ /* 0x000fea0003800200 */
.L_x_37565:
        /* <DEDUP_REMOVED lines=42> */
.L_x_37563:
[----:B------:R-:W-:Y:S05]  /*20850*/  BSYNC.RECONVERGENT B3 ;  /* 0x0000000000037941 */ /* 0x000fea0003800200 */
.L_x_37562:
        /* <DEDUP_REMOVED lines=11> */
.L_x_37561:
[----:B------:R-:W-:Y:S05]  /*20910*/  BSYNC.RECONVERGENT B2 ;  /* 0x0000000000027941 */ /* 0x000fea0003800200 */
.L_x_37560:
[----:B------:R-:W-:Y:S01]  /*20920*/  BSSY.RECONVERGENT B2, `(.L_x_37567) ;  /* 0x0000056000027945 */ /* 0x000fe20003800200 */
[----:B------:R-:W-:Y:S01]  /*20930*/  HFMA2 R139, -RZ, RZ, 0, 0 ;  /* 0x00000000ff8b7431 */ /* 0x000fe200000001ff */
        /* <DEDUP_REMOVED lines=10> */
[----:B------:R-:W-:Y:S01]  /*209e0*/  @!P0 MOV R3, 0x3 ;  /* 0x0000000300038802 */ /* 0x000fe20000000f00 */
[----:B------:R-:W-:Y:S01]  /*209f0*/  @P0 VIADD R3, R140, 0x1 ;  /* 0x000000018c030836 */ /* 0x000fe20000000000 */
[----:B------:R-:W-:Y:S02]  /*20a00*/  @!P0 MOV R10, R0 ;  /* 0x00000000000a8202 */ /* 0x000fe40000000f00 */
[----:B------:R-:W-:Y:S01]  /*20a10*/  @P0 MOV R10, R2 ;  /* 0x00000002000a0202 */ /* 0x000fe20000000f00 */
[----:B------:R-:W-:Y:S06]  /*20a20*/  BRA `(.L_x_37570) ;  /* 0x0000000000e47947 */ /* 0x000fec0003800000 */
.L_x_37571:
[----:B------:R-:W-:Y:S01]  /*20a30*/  VIADD R148, R148, 0x1 ;  /* 0x0000000194947836 */ /* 0x000fe20000000000 */
[----:B------:R-:W-:Y:S03]  /*20a40*/  BSSY.RECONVERGENT B4, `(.L_x_37572) ;  /* 0x000000c000047945 */ /* 0x000fe60003800200 */
[C---:B------:R-:W-:Y:S01]  /*20a50*/  IMAD.WIDE.U32 R142, R148.reuse, -0x2daee0ad, RZ ;  /* 0xd2511f53948e7825 */ /* 0x040fe200078e00ff */
[----:B------:R-:W-:-:S13]  /*20a60*/  ISETP.NE.AND P0, PT, R148, RZ, PT ;  /* 0x000000ff9400720c */ /* 0x000fda0003f05270 */
[----:B------:R-:W-:Y:S05]  /*20a70*/  @P0 BRA `(.L_x_37573) ;  /* 0x0000000000200947 */ /* 0x000fea0003800000 */
[----:B------:R-:W-:-:S04]  /*20a80*/  IADD3 R147, PT, PT, R147, 0x1, RZ ;  /* 0x0000000193937810 */ /* 0x000fc80007ffe0ff */
[----:B------:R-:W-:-:S13]  /*20a90*/  ISETP.NE.AND P0, PT, R147, RZ, PT ;  /* 0x000000ff9300720c */ /* 0x000fda0003f05270 */
[----:B------:R-:W-:Y:S01]  /*20aa0*/  @!P0 IADD3 R149, PT, PT, R149, 0x1, RZ ;  /* 0x0000000195958810 */ /* 0x000fe20007ffe0ff */
[----:B------:R-:W-:Y:S02]  /*20ab0*/  @!P0 VIADD R0, R4, 0x1 ;  /* 0x0000000104008836 */ /* 0x000fe40000000000 */
[----:B------:R-:W-:Y:S01]  /*20ac0*/  @!P0 IMAD.MOV.U32 R147, RZ, RZ, RZ ;  /* 0x000000ffff938224 */ /* 0x000fe200078e00ff */
[----:B------:R-:W-:-:S13]  /*20ad0*/  ISETP.NE.AND P2, PT, R149, RZ, !P0 ;  /* 0x000000ff9500720c */ /* 0x000fda0004745270 */
[----:B------:R-:W-:-:S04]  /*20ae0*/  @P2 IADD3 R0, PT, PT, R4, RZ, RZ ;  /* 0x000000ff04002210 */ /* 0x000fc80007ffe0ff */
[----:B------:R-:W-:-:S07]  /*20af0*/  @!P0 MOV R4, R0 ;  /* 0x0000000000048202 */ /* 0x000fce0000000f00 */
.L_x_37573:
[----:B------:R-:W-:Y:S05]  /*20b00*/  BSYNC.RECONVERGENT B4 ;  /* 0x0000000000047941 */ /* 0x000fea0003800200 */
.L_x_37572:
        /* <DEDUP_REMOVED lines=38> */
[----:B------:R-:W-:Y:S02]  /*20d70*/  LOP3.LUT R2, R2, UR30, R141, 0x96, !PT ;  /* 0x0000001e02027c12 */ /* 0x000fe4000f8e968d */
[----:B------:R-:W-:Y:S01]  /*20d80*/  MOV R8, R140 ;  /* 0x0000008c00087202 */ /* 0x000fe20000000f00 */
[----:B------:R-:W-:-:S04]  /*20d90*/  IMAD.WIDE.U32 R140, R0, -0x2daee0ad, RZ ;  /* 0xd2511f53008c7825 */ /* 0x000fc800078e00ff */
[----:B------:R-:W-:Y:S01]  /*20da0*/  IMAD.MOV.U32 R6, RZ, RZ, R140 ;  /* 0x000000ffff067224 */ /* 0x000fe200078e008c */
[----:B------:R-:W-:-:S07]  /*20db0*/  LOP3.LUT R0, R142, UR31, R141, 0x96, !PT ;  /* 0x0000001f8e007c12 */ /* 0x000fce000f8e968d */
.L_x_37570:
[----:B------:R-:W-:Y:S05]  /*20dc0*/  BSYNC.RECONVERGENT B3 ;  /* 0x0000000000037941 */ /* 0x000fea0003800200 */
.L_x_37569:
[----:B------:R-:W-:Y:S02]  /*20dd0*/  I2FP.F32.U32 R10, R10 ;  /* 0x0000000a000a7245 */ /* 0x000fe40000201000 */
[----:B------:R-:W-:-:S05]  /*20de0*/  MOV R139, 0x2f800000 ;  /* 0x2f800000008b7802 */ /* 0x000fca0000000f00 */
[----:B------:R-:W-:Y:S01]  /*20df0*/  FFMA.FTZ R10, R10, R139, 1.1641532182693481445e-10 ;  /* 0x2f0000000a0a7423 */ /* 0x000fe2000001008b */
[----:B-----5:R-:W-:-:S04]  /*20e00*/  HADD2.F32 R139, -RZ, R93.H1_H1 ;  /* 0x3000005dff8b7230 */ /* 0x020fc80000004100 */
[----:B------:R-:W-:Y:S01]  /*20e10*/  FSETP.GTU.FTZ.AND P0, PT, R10, UR10, PT ;  /* 0x0000000a0a007c0b */ /* 0x000fe2000bf1c000 */
[----:B------:R-:W-:Y:S01]  /*20e20*/  FMUL.FTZ R139, R139, UR13 ;  /* 0x0000000d8b8b7c20 */ /* 0x000fe20008410000 */
[----:B------:R-:W-:-:S03]  /*20e30*/  HADD2.F32 R10, -RZ, R81.H1_H1 ;  /* 0x30000051ff0a7230 */ /* 0x000fc60000004100 */
[----:B------:R-:W-:-:S05]  /*20e40*/  FMUL.FTZ R139, R139, UR12 ;  /* 0x0000000c8b8b7c20 */ /* 0x000fca0008410000 */
[----:B------:R-:W-:-:S05]  /*20e50*/  FSEL R139, R139, RZ, !P0 ;  /* 0x000000ff8b8b7208 */ /* 0x000fca0004000000 */
[----:B------:R-:W-:Y:S01]  /*20e60*/  FMUL.FTZ R139, R10, R139 ;  /* 0x0000008b0a8b7220 */ /* 0x000fe20000410000 */
[----:B------:R-:W-:-:S07]  /*20e70*/  SEL R10, RZ, 0x1, P0 ;  /* 0x00000001ff0a7807 */ /* 0x000fce0000000000 */
.L_x_37568:
[----:B------:R-:W-:Y:S05]  /*20e80*/  BSYNC.RECONVERGENT B2 ;  /* 0x0000000000027941 */ /* 0x000fea0003800200 */
.L_x_37567:
[----:B------:R-:W-:Y:S01]  /*20e90*/  BSSY.RECONVERGENT B2, `(.L_x_37574) ;  /* 0x0000056000027945 */ /* 0x000fe20003800200 */
[----:B------:R-:W-:Y:S02]  /*20ea0*/  HFMA2 R140, -RZ, RZ, 0, 0 ;  /* 0x00000000ff8c7431 */ /* 0x000fe400000001ff */
        /* <DEDUP_REMOVED lines=15> */
.L_x_37578:
        /* <DEDUP_REMOVED lines=13> */
.L_x_37580:
[----:B------:R-:W-:Y:S05]  /*21070*/  BSYNC.RECONVERGENT B4 ;  /* 0x0000000000047941 */ /* 0x000fea0003800200 */
.L_x_37579:
        /* <DEDUP_REMOVED lines=41> */
[----:B------:R-:W-:Y:S01]  /*21310*/  IMAD.MOV.U32 R142, RZ, RZ, RZ ;  /* 0x000000ffff8e7224 */ /* 0x000fe200078e00ff */
[----:B------:R-:W-:-:S07]  /*21320*/  MOV R6, R140 ;  /* 0x0000008c00067202 */ /* 0x000fce0000000f00 */
.L_x_37577:
[----:B------:R-:W-:Y:S05]  /*21330*/  BSYNC.RECONVERGENT B3 ;  /* 0x0000000000037941 */ /* 0x000fea0003800200 */
.L_x_37576:
        /* <DEDUP_REMOVED lines=11> */
.L_x_37575:
[----:B------:R-:W-:Y:S05]  /*213f0*/  BSYNC.RECONVERGENT B2 ;  /* 0x0000000000027941 */ /* 0x000fea0003800200 */
.L_x_37574:
[----:B------:R-:W-:Y:S01]  /*21400*/  BSSY.RECONVERGENT B2, `(.L_x_37581) ;  /* 0x0000056000027945 */ /* 0x000fe20003800200 */
[----:B------:R-:W-:Y:S01]  /*21410*/  MOV R3, R142 ;  /* 0x0000008e00037202 */ /* 0x000fe20000000f00 */
[----:B------:R-:W-:Y:S02]  /*21420*/  IMAD.MOV.U32 R141, RZ, RZ, RZ ;  /* 0x000000ffff8d7224 */ /* 0x000fe400078e00ff */
[----:B------:R-:W-:Y:S05]  /*21430*/  @!P1 BRA `(.L_x_37582) ;  /* 0x0000000400489947 */ /* 0x000fea0003800000 */
[----:B------:R-:W-:Y:S01]  /*21440*/  ISETP.NE.AND P0, PT, R142, 0x1, PT ;  /* 0x000000018e00780c */ /* 0x000fe20003f05270 */
[----:B------:R-:W-:Y:S01]  /*21450*/  BSSY.RECONVERGENT B3, `(.L_x_37583) ;  /* 0x0000045000037945 */ /* 0x000fe20003800200 */
[----:B------:R-:W-:Y:S01]  /*21460*/  HFMA2 R3, -RZ, RZ, 0, 1.1920928955078125e-07 ;  /* 0x00000002ff037431 */ /* 0x000fe200000001ff */
[----:B------:R-:W-:-:S10]  /*21470*/  MOV R141, R8 ;  /* 0x00000008008d7202 */ /* 0x000fd40000000f00 */
[----:B------:R-:W-:Y:S05]  /*21480*/  @!P0 BRA `(.L_x_37584) ;  /* 0x0000000400048947 */ /* 0x000fea0003800000 */
[----:B------:R-:W-:-:S13]  /*21490*/  ISETP.NE.AND P0, PT, R142, 0x3, PT ;  /* 0x000000038e00780c */ /* 0x000fda0003f05270 */
[----:B------:R-:W-:Y:S05]  /*214a0*/  @!P0 BRA `(.L_x_37585) ;  /* 0x0000000000188947 */ /* 0x000fea0003800000 */
[----:B------:R-:W-:-:S13]  /*214b0*/  ISETP.NE.AND P0, PT, R142, 0x2, PT ;  /* 0x000000028e00780c */ /* 0x000fda0003f05270 */
[----:B------:R-:W-:Y:S01]  /*214c0*/  @!P0 IMAD.MOV.U32 R3, RZ, RZ, 0x3 ;  /* 0x00000003ff038424 */ /* 0x000fe200078e00ff */
[----:B------:R-:W-:Y:S01]  /*214d0*/  @!P0 MOV R141, R0 ;  /* 0x00000000008d8202 */ /* 0x000fe20000000f00 */
[----:B------:R-:W-:Y:S01]  /*214e0*/  @P0 IMAD.MOV.U32 R141, RZ, RZ, R2 ;  /* 0x000000ffff8d0224 */ /* 0x000fe200078e0002 */
[----:B------:R-:W-:Y:S01]  /*214f0*/  @P0 IADD3 R3, PT, PT, R142, 0x1, RZ ;  /* 0x000000018e030810 */ /* 0x000fe20007ffe0ff */
[----:B------:R-:W-:Y:S06]  /*21500*/  BRA `(.L_x_37584) ;  /* 0x0000000000e47947 */ /* 0x000fec0003800000 */
.L_x_37585:
[----:B------:R-:W-:Y:S01]  /*21510*/  IADD3 R148, PT, PT, R148, 0x1, RZ ;  /* 0x0000000194947810 */ /* 0x000fe20007ffe0ff */
[----:B------:R-:W-:Y:S03]  /*21520*/  BSSY.RECONVERGENT B4, `(.L_x_37586) ;  /* 0x000000c000047945 */ /* 0x000fe60003800200 */
[C---:B------:R-:W-:Y:S01]  /*21530*/  ISETP.NE.AND P0, PT, R148.reuse, RZ, PT ;  /* 0x000000ff9400720c */ /* 0x040fe20003f05270 */
[----:B------:R-:W-:-:S12]  /*21540*/  IMAD.WIDE.U32 R162, R148, -0x2daee0ad, RZ ;  /* 0xd2511f5394a27825 */ /* 0x000fd800078e00ff */
[----:B------:R-:W-:Y:S05]  /*21550*/  @P0 BRA `(.L_x_37587) ;  /* 0x0000000000200947 */ /* 0x000fea0003800000 */
[----:B------:R-:W-:-:S04]  /*21560*/  IADD3 R147, PT, PT, R147, 0x1, RZ ;  /* 0x0000000193937810 */ /* 0x000fc80007ffe0ff */
[----:B------:R-:W-:-:S13]  /*21570*/  ISETP.NE.AND P0, PT, R147, RZ, PT ;  /* 0x000000ff9300720c */ /* 0x000fda0003f05270 */
[----:B------:R-:W-:Y:S01]  /*21580*/  @!P0 VIADD R149, R149, 0x1 ;  /* 0x0000000195958836 */ /* 0x000fe20000000000 */
[----:B------:R-:W-:Y:S02]  /*21590*/  @!P0 IADD3 R0, PT, PT, R4, 0x1, RZ ;  /* 0x0000000104008810 */ /* 0x000fe40007ffe0ff */
[----:B------:R-:W-:Y:S02]  /*215a0*/  @!P0 MOV R147, RZ ;  /* 0x000000ff00938202 */ /* 0x000fe40000000f00 */
[----:B------:R-:W-:-:S13]  /*215b0*/  ISETP.NE.AND P2, PT, R149, RZ, !P0 ;  /* 0x000000ff9500720c */ /* 0x000fda0004745270 */
[----:B------:R-:W-:-:S05]  /*215c0*/  @P2 IADD3 R0, PT, PT, R4, RZ, RZ ;  /* 0x000000ff04002210 */ /* 0x000fca0007ffe0ff */
[----:B------:R-:W-:-:S07]  /*215d0*/  @!P0 IMAD.MOV.U32 R4, RZ, RZ, R0 ;  /* 0x000000ffff048224 */ /* 0x000fce00078e0000 */
.L_x_37587:
[----:B------:R-:W-:Y:S05]  /*215e0*/  BSYNC.RECONVERGENT B4 ;  /* 0x0000000000047941 */ /* 0x000fea0003800200 */
.L_x_37586:
        /* <DEDUP_REMOVED lines=40> */
[----:B------:R-:W-:-:S05]  /*21870*/  IMAD.WIDE.U32 R142, R0, -0x2daee0ad, RZ ;  /* 0xd2511f53008e7825 */ /* 0x000fca00078e00ff */
[----:B------:R-:W-:Y:S02]  /*21880*/  LOP3.LUT R0, R162, UR31, R143, 0x96, !PT ;  /* 0x0000001fa2007c12 */ /* 0x000fe4000f8e968f */
[----:B------:R-:W-:-:S07]  /*21890*/  MOV R6, R142 ;  /* 0x0000008e00067202 */ /* 0x000fce0000000f00 */
.L_x_37584:
[----:B------:R-:W-:Y:S05]  /*218a0*/  BSYNC.RECONVERGENT B3 ;  /* 0x0000000000037941 */ /* 0x000fea0003800200 */
.L_x_37583:
[----:B------:R-:W-:Y:S01]  /*218b0*/  I2FP.F32.U32 R141, R141 ;  /* 0x0000008d008d7245 */ /* 0x000fe20000201000 */
[----:B------:R-:W-:-:S04]  /*218c0*/  IMAD.MOV.U32 R142, RZ, RZ, 0x2f800000 ;  /* 0x2f800000ff8e7424 */ /* 0x000fc800078e00ff */
        /* <DEDUP_REMOVED lines=9> */
.L_x_37582:
[----:B------:R-:W-:Y:S05]  /*21960*/  BSYNC.RECONVERGENT B2 ;  /* 0x0000000000027941 */ /* 0x000fea0003800200 */
.L_x_37581:
        /* <DEDUP_REMOVED lines=17> */
.L_x_37592:
        /* <DEDUP_REMOVED lines=13> */
.L_x_37594:
[----:B------:R-:W-:Y:S05]  /*21b50*/  BSYNC.RECONVERGENT B4 ;  /* 0x0000000000047941 */ /* 0x000fea0003800200 */
.L_x_37593:
        /* <DEDUP_REMOVED lines=41> */
[----:B------:R-:W-:Y:S01]  /*21df0*/  MOV R143, R6 ;  /* 0x00000006008f7202 */ /* 0x000fe20000000f00 */
[----:B------:R-:W-:-:S07]  /*21e00*/  IMAD.MOV.U32 R6, RZ, RZ, R142 ;  /* 0x000000ffff067224 */ /* 0x000fce00078e008e */
.L_x_37591:
[----:B------:R-:W-:Y:S05]  /*21e10*/  BSYNC.RECONVERGENT B3 ;  /* 0x0000000000037941 */ /* 0x000fea0003800200 */
.L_x_37590:
[----:B------:R-:W-:Y:S02]  /*21e20*/  I2FP.F32.U32 R3, R143 ;  /* 0x0000008f00037245 */ /* 0x000fe40000201000 */
[----:B------:R-:W-:-:S05]  /*21e30*/  MOV R142, 0x2f800000 ;  /* 0x2f800000008e7802 */ /* 0x000fca0000000f00 */
        /* <DEDUP_REMOVED lines=9> */
.L_x_37589:
[----:B------:R-:W-:Y:S05]  /*21ed0*/  BSYNC.RECONVERGENT B2 ;  /* 0x0000000000027941 */ /* 0x000fea0003800200 */
.L_x_37588:
        /* <DEDUP_REMOVED lines=16> */
.L_x_37597:
        /* <DEDUP_REMOVED lines=13> */
.L_x_37599:
[----:B------:R-:W-:Y:S05]  /*220b0*/  BSYNC.RECONVERGENT B3 ;  /* 0x0000000000037941 */ /* 0x000fea0003800200 */
.L_x_37598:
        /* <DEDUP_REMOVED lines=42> */
[----:B------:R-:W-:-:S07]  /*22360*/  MOV R6, R154 ;  /* 0x0000009a00067202 */ /* 0x000fce0000000f00 */
.L_x_37596:
[----:B------:R-:W-:Y:S05]  /*22370*/  BSYNC.RECONVERGENT B2 ;  /* 0x0000000000027941 */ /* 0x000fea0003800200 */
.L_x_37595:
        /* <DEDUP_REMOVED lines=11> */
.L_x_37540:
[----:B------:R-:W-:Y:S05]  /*22430*/  BSYNC.RECONVERGENT B1 ;  /* 0x0000000000017941 */ /* 0x000fea0003800200 */
.L_x_37489:
[----:B------:R-:W-:Y:S01]  /*22440*/  IMAD.WIDE.U32 R152, R157, 0x20, R152 ;  /* 0x000000209d987825 */ /* 0x000fe200078e0098 */
[----:B------:R-:W-:Y:S04]  /*22450*/  BSSY.RECONVERGENT B1, `(.L_x_37600) ;  /* 0x0000018000017945 */ /* 0x000fe80003800200 */
[----:B------:R0:W-:Y:S04]  /*22460*/  STG.E.128 desc[UR8][R152.64], R136 ;  /* 0x0000008898007986 */ /* 0x0001e8000c101d08 */
        /* <DEDUP_REMOVED lines=14> */
[----:B------:R-:W-:Y:S01]  /*22550*/  IMAD.WIDE.U32 R152, R153, 0x100, RZ ;  /* 0x0000010099987825 */ /* 0x000fe200078e00ff */
[----:B------:R-:W-:Y:S02]  /*22560*/  LOP3.LUT R163, R155, R163, R157, 0xfe, !PT ;  /* 0x000000a39ba37212 */ /* 0x000fe400078efe9d */
[----:B------:R-:W-:Y:S02]  /*22570*/  LOP3.LUT R156, R152, R156, R154, 0xfe, !PT ;  /* 0x0000009c989c7212 */ /* 0x000fe400078efe9a */
[----:B------:R-:W0:Y:S01]  /*22580*/  LDC.64 R154, c[0x0][0x3b0] ;  /* 0x0000ec00ff9a7b82 */ /* 0x000e220000000a00 */
[----:B------:R-:W-:Y:S02]  /*22590*/  LOP3.LUT R153, R163, R153, RZ, 0xfc, !PT ;  /* 0x00000099a3997212 */ /* 0x000fe400078efcff */
[----:B------:R-:W-:Y:S01]  /*225a0*/  LOP3.LUT R152, R156, 0xff, R5, 0xf8, !PT ;  /* 0x000000ff9c987812 */ /* 0x000fe200078ef805 */
[----:B0-----:R-:W-:-:S05]  /*225b0*/  IMAD.WIDE.U32 R154, R161, 0x8, R154 ;  /* 0x00000008a19a7825 */ /* 0x001fca00078e009a */
[----:B------:R1:W-:Y:S02]  /*225c0*/  STG.E.64 desc[UR8][R154.64], R152 ;  /* 0x000000989a007986 */ /* 0x0003e4000c101b08 */
.L_x_37601:
[----:B------:R-:W-:Y:S05]  /*225d0*/  BSYNC.RECONVERGENT B1 ;  /* 0x0000000000017941 */ /* 0x000fea0003800200 */
.L_x_37600:
[----:B01----:R-:W-:Y:S01]  /*225e0*/  FADD.FTZ R152, RZ, R96 ;  /* 0x00000060ff987221 */ /* 0x003fe20000010000 */
[----:B------:R-:W0:Y:S01]  /*225f0*/  S2R R160, SR_TID.X ;  /* 0x0000000000a07919 */ /* 0x000e220000002100 */
        /* <DEDUP_REMOVED lines=167> */
.L_x_37617:
[----:B-1----:R-:W-:Y:S01]  /*23070*/  FADD.FTZ R152, R165, R152 ;  /* 0x00000098a5987221 */ /* 0x002fe20000010000 */
[----:B------:R-:W-:Y:S01]  /*23080*/  ISETP.NE.AND P1, PT, RZ, UR11, PT ;  /* 0x0000000bff007c0c */ /* 0x000fe2000bf25270 */
[----:B------:R-:W1:Y:S01]  /*23090*/  @!P0 LDC.64 R156, c[0x0][0x3c0] ;  /* 0x0000f000ff9c8b82 */ /* 0x000e620000000a00 */
[----:B------:R-:W-:Y:S01]  /*230a0*/  BSSY.RECONVERGENT B1, `(.L_x_37603) ;  /* 0x000012e000017945 */ /* 0x000fe20003800200 */
[----:B------:R-:W-:Y:S01]  /*230b0*/  FFMA.FTZ R153, R152, R153, UR14 ;  /* 0x0000000e98997e23 */ /* 0x000fe20008010099 */
[----:B------:R-:W-:-:S05]  /*230c0*/  FMUL.FTZ R152, R161, R161 ;  /* 0x000000a1a1987220 */ /* 0x000fca0000410000 */
[----:B------:R-:W-:Y:S01]  /*230d0*/  FSEL R152, R152, RZ, P1 ;  /* 0x000000ff98987208 */ /* 0x000fe20000800000 */
[----:B------:R-:W2:Y:S04]  /*230e0*/  @!P0 LDC.64 R154, c[0x0][0x3c8] ;  /* 0x0000f200ff9a8b82 */ /* 0x000ea80000000a00 */
        /* <DEDUP_REMOVED lines=9> */
[----:B------:R-:W-:Y:S02]  /*23180*/  HADD2.F32 R151, -RZ, R12.H0_H0 ;  /* 0x2000000cff977230 */ /* 0x000fe40000004100 */
[--C-:B------:R-:W-:Y:S02]  /*23190*/  HADD2.F32 R155, -RZ, R36.reuse.H0_H0 ;  /* 0x20000024ff9b7230 */ /* 0x100fe40000004100 */
[C---:B------:R-:W-:Y:S01]  /*231a0*/  FADD.FTZ R96, -R152.reuse, R96 ;  /* 0x0000006098607221 */ /* 0x040fe20000010100 */
[C---:B------:R-:W-:Y:S01]  /*231b0*/  FADD.FTZ R154, -R152.reuse, R97 ;  /* 0x00000061989a7221 */ /* 0x040fe20000010100 */
[----:B------:R-:W-:Y:S02]  /*231c0*/  HADD2.F32 R97, -RZ, R36.H1_H1 ;  /* 0x30000024ff617230 */ /* 0x000fe40000004100 */
[----:B------:R-:W-:Y:S01]  /*231d0*/  FADD.FTZ R98, -R152, R98 ;  /* 0x0000006298627221 */ /* 0x000fe20000010100 */
[C---:B------:R-:W-:Y:S01]  /*231e0*/  FMUL.FTZ R96, R153.reuse, R96 ;  /* 0x0000006099607220 */ /* 0x040fe20000410000 */
[----:B------:R-:W-:Y:S01]  /*231f0*/  FMUL.FTZ R154, R153, R154 ;  /* 0x0000009a999a7220 */ /* 0x000fe20000410000 */
[----:B------:R-:W-:-:S02]  /*23200*/  VIADD R158, R158, 0xffffffff ;  /* 0xffffffff9e9e7836 */ /* 0x000fc40000000000 */
[----:B------:R-:W-:Y:S01]  /*23210*/  FADD.FTZ R106, -R152, R106 ;  /* 0x0000006a986a7221 */ /* 0x000fe20000010100 */
[----:B------:R-:W-:Y:S01]  /*23220*/  FFMA.FTZ R96, R96, R151, R155 ;  /* 0x0000009760607223 */ /* 0x000fe2000001009b */
[----:B------:R-:W-:Y:S02]  /*23230*/  HADD2.F32 R155, -RZ, R12.H1_H1 ;  /* 0x3000000cff9b7230 */ /* 0x000fe40000004100 */
[----:B------:R-:W-:Y:S02]  /*23240*/  HADD2.F32 R151, -RZ, R37.H1_H1 ;  /* 0x30000025ff977230 */ /* 0x000fe40000004100 */
[----:B------:R-:W-:Y:S02]  /*23250*/  IMAD R158, R158, R159, RZ ;  /* 0x0000009f9e9e7224 */ /* 0x000fe400078e02ff */
[----:B------:R-:W-:Y:S01]  /*23260*/  FFMA.FTZ R155, R154, R155, R97 ;  /* 0x0000009b9a9b7223 */ /* 0x000fe20000010061 */
[----:B------:R-:W-:Y:S01]  /*23270*/  FMUL.FTZ R97, R153, R98 ;  /* 0x0000006299617220 */ /* 0x000fe20000410000 */
[----:B------:R-:W-:-:S02]  /*23280*/  HADD2.F32 R98, -RZ, R13.H0_H0 ;  /* 0x2000000dff627230 */ /* 0x000fc40000004100 */
[----:B------:R-:W-:Y:S01]  /*23290*/  HADD2.F32 R154, -RZ, R37.H0_H0 ;  /* 0x20000025ff9a7230 */ /* 0x000fe20000004100 */
[----:B------:R-:W-:Y:S01]  /*232a0*/  F2FP.F16.F32.PACK_AB R96, R155, R96 ;  /* 0x000000609b60723e */ /* 0x000fe200000000ff */
[----:B------:R-:W-:-:S03]  /*232b0*/  HADD2.F32 R159, -RZ, R40.H0_H0 ;  /* 0x20000028ff9f7230 */ /* 0x000fc60000004100 */
[----:B------:R-:W-:Y:S01]  /*232c0*/  FFMA.FTZ R97, R97, R98, R154 ;  /* 0x0000006261617223 */ /* 0x000fe2000001009a */
[----:B------:R-:W-:Y:S01]  /*232d0*/  FADD.FTZ R98, -R152, R99 ;  /* 0x0000006398627221 */ /* 0x000fe20000010100 */
[----:B------:R-:W-:-:S03]  /*232e0*/  HADD2.F32 R99, -RZ, R13.H1_H1 ;  /* 0x3000000dff637230 */ /* 0x000fc60000004100 */
[----:B------:R-:W-:-:S04]  /*232f0*/  FMUL.FTZ R98, R153, R98 ;  /* 0x0000006299627220 */ /* 0x000fc80000410000 */
[----:B------:R-:W-:Y:S01]  /*23300*/  FFMA.FTZ R154, R98, R99, R151 ;  /* 0x00000063629a7223 */ /* 0x000fe20000010097 */
[C---:B------:R-:W-:Y:S01]  /*23310*/  FADD.FTZ R98, -R152.reuse, R100 ;  /* 0x0000006498627221 */ /* 0x040fe20000010100 */
[----:B------:R-:W-:Y:S02]  /*23320*/  HADD2.F32 R99, -RZ, R14.H0_H0 ;  /* 0x2000000eff637230 */ /* 0x000fe40000004100 */
[----:B------:R-:W-:Y:S01]  /*23330*/  FADD.FTZ R100, -R152, R102 ;  /* 0x0000006698647221 */ /* 0x000fe20000010100 */
[----:B------:R-:W-:Y:S02]  /*23340*/  HADD2.F32 R151, -RZ, R38.H0_H0 ;  /* 0x20000026ff977230 */ /* 0x000fe40000004100 */
[C---:B------:R-:W-:Y:S01]  /*23350*/  FMUL.FTZ R98, R153.reuse, R98 ;  /* 0x0000006299627220 */ /* 0x040fe20000410000 */
[----:B------:R-:W-:Y:S01]  /*23360*/  HADD2.F32 R102, -RZ, R39.H0_H0 ;  /* 0x20000027ff667230 */ /* 0x000fe20000004100 */
[----:B------:R-:W-:Y:S02]  /*23370*/  F2FP.F16.F32.PACK_AB R97, R154, R97 ;  /* 0x000000619a61723e */ /* 0x000fe400000000ff */
[----:B------:R-:W-:Y:S01]  /*23380*/  FFMA.FTZ R98, R98, R99, R151 ;  /* 0x0000006362627223 */ /* 0x000fe20000010097 */
[----:B------:R-:W-:Y:S01]  /*23390*/  FMUL.FTZ R99, R153, R100 ;  /* 0x0000006499637220 */ /* 0x000fe20000410000 */
[----:B------:R-:W-:-:S02]  /*233a0*/  HADD2.F32 R100, -RZ, R15.H0_H0 ;  /* 0x2000000fff647230 */ /* 0x000fc40000004100 */
[----:B------:R-:W-:-:S03]  /*233b0*/  HADD2.F32 R151, -RZ, R39.H1_H1 ;  /* 0x30000027ff977230 */ /* 0x000fc60000004100 */
[----:B------:R-:W-:Y:S01]  /*233c0*/  FFMA.FTZ R99, R99, R100, R102 ;  /* 0x0000006463637223 */ /* 0x000fe20000010066 */
[----:B------:R-:W-:Y:S01]  /*233d0*/  FADD.FTZ R100, -R152, R103 ;  /* 0x0000006798647221 */ /* 0x000fe20000010100 */
[----:B------:R-:W-:-:S03]  /*233e0*/  HADD2.F32 R103, -RZ, R15.H1_H1 ;  /* 0x3000000fff677230 */ /* 0x000fc60000004100 */
[----:B------:R-:W-:-:S04]  /*233f0*/  FMUL.FTZ R100, R153, R100 ;  /* 0x0000006499647220 */ /* 0x000fc80000410000 */
[----:B------:R-:W-:Y:S01]  /*23400*/  FFMA.FTZ R156, R100, R103, R151 ;  /* 0x00000067649c7223 */ /* 0x000fe20000010097 */
[----:B------:R-:W-:Y:S01]  /*23410*/  FADD.FTZ R100, -R152, R101 ;  /* 0x0000006598647221 */ /* 0x000fe20000010100 */
[----:B------:R-:W-:Y:S02]  /*23420*/  HADD2.F32 R103, -RZ, R14.H1_H1 ;  /* 0x3000000eff677230 */ /* 0x000fe40000004100 */
[----:B------:R-:W-:Y:S02]  /*23430*/  HADD2.F32 R151, -RZ, R38.H1_H1 ;  /* 0x30000026ff977230 */ /* 0x000fe40000004100 */
[----:B------:R-:W-:Y:S01]  /*23440*/  FMUL.FTZ R102, R153, R100 ;  /* 0x0000006499667220 */ /* 0x000fe20000410000 */
[----:B------:R-:W-:Y:S01]  /*23450*/  F2FP.F16.F32.PACK_AB R99, R156, R99 ;  /* 0x000000639c63723e */ /* 0x000fe200000000ff */
[----:B------:R-:W1:Y:S02]  /*23460*/  LDC.64 R100, c[0x0][0x428] ;  /* 0x00010a00ff647b82 */ /* 0x000e640000000a00 */
[----:B------:R-:W-:Y:S01]  /*23470*/  FFMA.FTZ R157, R102, R103, R151 ;  /* 0x00000067669d7223 */ /* 0x000fe20000010097 */
[----:B------:R-:W-:Y:S01]  /*23480*/  SHF.R.S32.HI R103, RZ, 0x1f, R158 ;  /* 0x0000001fff677819 */ /* 0x000fe2000001149e */
[----:B------:R-:W-:Y:S01]  /*23490*/  FADD.FTZ R102, -R152, R104 ;  /* 0x0000006898667221 */ /* 0x000fe20000010100 */
[----:B------:R-:W-:Y:S01]  /*234a0*/  LOP3.LUT R151, R160, 0x1f, RZ, 0xc0, !PT ;  /* 0x0000001fa0977812 */ /* 0x000fe200078ec0ff */
[----:B------:R-:W-:Y:S01]  /*234b0*/  FADD.FTZ R104, -R152, R105 ;  /* 0x0000006998687221 */ /* 0x000fe20000010100 */
[----:B------:R-:W-:Y:S01]  /*234c0*/  LEA.HI R158, R103, R158, RZ, 0x3 ;  /* 0x0000009e679e7211 */ /* 0x000fe200078f18ff */
[----:B------:R-:W-:Y:S01]  /*234d0*/  FMUL.FTZ R102, R153, R102 ;  /* 0x0000006699667220 */ /* 0x000fe20000410000 */
[----:B------:R-:W-:Y:S01]  /*234e0*/  F2FP.F16.F32.PACK_AB R98, R157, R98 ;  /* 0x000000629d62723e */ /* 0x000fe200000000ff */
[--C-:B------:R-:W-:Y:S01]  /*234f0*/  HADD2.F32 R157, -RZ, R16.reuse.H0_H0 ;  /* 0x20000010ff9d7230 */ /* 0x100fe20000004100 */
[----:B------:R-:W-:Y:S01]  /*23500*/  LEA.HI.SX32 R103, R158, R151, 0x1d ;  /* 0x000000979e677211 */ /* 0x000fe200078feaff */
[----:B------:R-:W-:-:S02]  /*23510*/  HADD2.F32 R105, -RZ, R16.H1_H1 ;  /* 0x30000010ff697230 */ /* 0x000fc40000004100 */
[----:B------:R-:W-:Y:S01]  /*23520*/  FMUL.FTZ R104, R153, R104 ;  /* 0x0000006899687220 */ /* 0x000fe20000410000 */
[----:B------:R-:W-:Y:S01]  /*23530*/  FFMA.FTZ R102, R102, R157, R159 ;  /* 0x0000009d66667223 */ /* 0x000fe2000001009f */
[----:B------:R-:W-:-:S05]  /*23540*/  HADD2.F32 R157, -RZ, R40.H1_H1 ;  /* 0x30000028ff9d7230 */ /* 0x000fca0000004100 */
[----:B------:R-:W-:Y:S01]  /*23550*/  FFMA.FTZ R105, R104, R105, R157 ;  /* 0x0000006968697223 */ /* 0x000fe2000001009d */
[----:B------:R-:W-:Y:S01]  /*23560*/  FADD.FTZ R104, -R152, R107 ;  /* 0x0000006b98687221 */ /* 0x000fe20000010100 */
[----:B------:R-:W-:Y:S02]  /*23570*/  HADD2.F32 R107, -RZ, R41.H1_H1 ;  /* 0x30000029ff6b7230 */ /* 0x000fe40000004100 */
[----:B-1----:R-:W-:-:S04]  /*23580*/  IMAD.WIDE.U32 R154, R103, 0x10, R100 ;  /* 0x00000010679a7825 */ /* 0x002fc800078e0064 */
[----:B------:R-:W-:Y:S01]  /*23590*/  HADD2.F32 R157, -RZ, R27.H1_H1 ;  /* 0x3000001bff9d7230 */ /* 0x000fe20000004100 */
[----:B------:R1:W-:Y:S02]  /*235a0*/  STG.E.128 desc[UR8][R154.64], R96 ;  /* 0x000000609a007986 */ /* 0x0003e4000c101d08 */
[----:B-1----:R-:W-:Y:S02]  /*235b0*/  HADD2.F32 R96, -RZ, R17.H0_H0 ;  /* 0x20000011ff607230 */ /* 0x002fe40000004100 */
[----:B------:R-:W-:Y:S01]  /*235c0*/  FMUL.FTZ R97, R153, R106 ;  /* 0x0000006a99617220 */ /* 0x000fe20000410000 */
[----:B------:R-:W-:Y:S02]  /*235d0*/  HADD2.F32 R98, -RZ, R41.H0_H0 ;  /* 0x20000029ff627230 */ /* 0x000fe40000004100 */
[----:B------:R-:W-:Y:S01]  /*235e0*/  FADD.FTZ R106, -R152, R110 ;  /* 0x0000006e986a7221 */ /* 0x000fe20000010100 */
[----:B------:R-:W-:Y:S02]  /*235f0*/  HADD2.F32 R99, -RZ, R17.H1_H1 ;  /* 0x30000011ff637230 */ /* 0x000fe40000004100 */
[----:B------:R-:W-:-:S02]  /*23600*/  HADD2.F32 R155, -RZ, R23.H1_H1 ;  /* 0x30000017ff9b7230 */ /* 0x000fc40000004100 */
[----:B------:R-:W-:Y:S01]  /*23610*/  FFMA.FTZ R97, R97, R96, R98 ;  /* 0x0000006061617223 */ /* 0x000fe20000010062 */
[C---:B------:R-:W-:Y:S01]  /*23620*/  FMUL.FTZ R96, R153.reuse, R104 ;  /* 0x0000006899607220 */ /* 0x040fe20000410000 */
[C---:B------:R-:W-:Y:S01]  /*23630*/  FADD.FTZ R98, -R152.reuse, R108 ;  /* 0x0000006c98627221 */ /* 0x040fe20000010100 */
[----:B------:R-:W-:Y:S01]  /*23640*/  FADD.FTZ R104, -R152, R109 ;  /* 0x0000006d98687221 */ /* 0x000fe20000010100 */
[--C-:B------:R-:W-:Y:S02]  /*23650*/  HADD2.F32 R109, -RZ, R18.reuse.H1_H1 ;  /* 0x30000012ff6d7230 */ /* 0x100fe40000004100 */
[----:B------:R-:W-:Y:S01]  /*23660*/  FFMA.FTZ R96, R96, R99, R107 ;  /* 0x0000006360607223 */ /* 0x000fe2000001006b */
[----:B------:R-:W-:Y:S02]  /*23670*/  HADD2.F32 R99, -RZ, R18.H0_H0 ;  /* 0x20000012ff637230 */ /* 0x000fe40000004100 */
[----:B------:R-:W-:Y:S01]  /*23680*/  FMUL.FTZ R98, R153, R98 ;  /* 0x0000006299627220 */ /* 0x000fe20000410000 */
[----:B------:R-:W-:-:S02]  /*23690*/  HADD2.F32 R107, -RZ, R42.H0_H0 ;  /* 0x2000002aff6b7230 */ /* 0x000fc40000004100 */
[----:B------:R-:W-:Y:S01]  /*236a0*/  FMUL.FTZ R104, R153, R104 ;  /* 0x0000006899687220 */ /* 0x000fe20000410000 */
[----:B------:R-:W-:Y:S01]  /*236b0*/  HADD2.F32 R108, -RZ, R43.H0_H0 ;  /* 0x2000002bff6c7230 */ /* 0x000fe20000004100 */
[----:B------:R-:W-:Y:S01]  /*236c0*/  F2FP.F16.F32.PACK_AB R97, R96, R97 ;  /* 0x000000616061723e */ /* 0x000fe200000000ff */
[----:B------:R-:W-:Y:S01]  /*236d0*/  FFMA.FTZ R98, R98, R99, R107 ;  /* 0x0000006362627223 */ /* 0x000fe2000001006b */
[----:B------:R-:W-:Y:S01]  /*236e0*/  HADD2.F32 R99, -RZ, R42.H1_H1 ;  /* 0x3000002aff637230 */ /* 0x000fe20000004100 */
[----:B------:R-:W-:Y:S01]  /*236f0*/  F2FP.F16.F32.PACK_AB R96, R105, R102 ;  /* 0x000000666960723e */ /* 0x000fe200000000ff */
[----:B------:R-:W-:-:S03]  /*23700*/  HADD2.F32 R107, -RZ, R19.H1_H1 ;  /* 0x30000013ff6b7230 */ /* 0x000fc60000004100 */
[----:B------:R-:W-:Y:S01]  /*23710*/  FFMA.FTZ R109, R104, R109, R99 ;  /* 0x0000006d686d7223 */ /* 0x000fe20000010063 */
[----:B------:R-:W-:Y:S01]  /*23720*/  FMUL.FTZ R99, R153, R106 ;  /* 0x0000006a99637220 */ /* 0x000fe20000410000 */
[----:B------:R-:W-:Y:S02]  /*23730*/  HADD2.F32 R104, -RZ, R19.H0_H0 ;  /* 0x20000013ff687230 */ /* 0x000fe40000004100 */
[C---:B------:R-:W-:Y:S01]  /*23740*/  FADD.FTZ R106, -R152.reuse, R111 ;  /* 0x0000006f986a7221 */ /* 0x040fe20000010100 */
[----:B------:R-:W-:Y:S01]  /*23750*/  HADD2.F32 R111, -RZ, R43.H1_H1 ;  /* 0x3000002bff6f7230 */ /* 0x000fe20000004100 */
[----:B------:R-:W-:Y:S02]  /*23760*/  F2FP.F16.F32.PACK_AB R98, R109, R98 ;  /* 0x000000626d62723e */ /* 0x000fe400000000ff */
[----:B------:R-:W-:Y:S01]  /*23770*/  FMUL.FTZ R106, R153, R106 ;  /* 0x0000006a996a7220 */ /* 0x000fe20000410000 */
[----:B------:R-:W-:Y:S01]  /*23780*/  FFMA.FTZ R99, R99, R104, R108 ;  /* 0x0000006863637223 */ /* 0x000fe2000001006c */
[C---:B------:R-:W-:Y:S01]  /*23790*/  FADD.FTZ R104, -R152.reuse, R112 ;  /* 0x0000007098687221 */ /* 0x040fe20000010100 */
[----:B------:R-:W-:Y:S01]  /*237a0*/  FADD.FTZ R108, -R152, R114 ;  /* 0x00000072986c7221 */ /* 0x000fe20000010100 */
[----:B------:R-:W-:Y:S01]  /*237b0*/  FFMA.FTZ R110, R106, R107, R111 ;  /* 0x0000006b6a6e7223 */ /* 0x000fe2000001006f */
[----:B------:R-:W-:-:S02]  /*237c0*/  HADD2.F32 R107, -RZ, R20.H0_H0 ;  /* 0x20000014ff6b7230 */ /* 0x000fc40000004100 */
[C---:B------:R-:W-:Y:S01]  /*237d0*/  FMUL.FTZ R104, R153.reuse, R104 ;  /* 0x0000006899687220 */ /* 0x040fe20000410000 */
[----:B------:R-:W-:Y:S02]  /*237e0*/  HADD2.F32 R111, -RZ, R44.H0_H0 ;  /* 0x2000002cff6f7230 */ /* 0x000fe40000004100 */
[C---:B------:R-:W-:Y:S01]  /*237f0*/  FADD.FTZ R106, -R152.reuse, R113 ;  /* 0x00000071986a7221 */ /* 0x040fe20000010100 */
[----:B------:R-:W-:Y:S02]  /*23800*/  HADD2.F32 R113, -RZ, R45.H0_H0 ;  /* 0x2000002dff717230 */ /* 0x000fe40000004100 */
[C---:B------:R-:W-:Y:S01]  /*23810*/  FADD.FTZ R112, -R152.reuse, R116 ;  /* 0x0000007498707221 */ /* 0x040fe20000010100 */
[----:B------:R-:W-:Y:S01]  /*23820*/  FADD.FTZ R114, -R152, R118 ;  /* 0x0000007698727221 */ /* 0x000fe20000010100 */
[----:B------:R-:W-:Y:S01]  /*23830*/  FFMA.FTZ R104, R104, R107, R111 ;  /* 0x0000006b68687223 */ /* 0x000fe2000001006f */
[----:B------:R-:W-:Y:S02]  /*23840*/  HADD2.F32 R107, -RZ, R20.H1_H1 ;  /* 0x30000014ff6b7230 */ /* 0x000fe40000004100 */
[----:B------:R-:W-:Y:S01]  /*23850*/  FMUL.FTZ R106, R153, R106 ;  /* 0x0000006a996a7220 */ /* 0x000fe20000410000 */
[----:B------:R-:W-:-:S02]  /*23860*/  HADD2.F32 R111, -RZ, R44.H1_H1 ;  /* 0x3000002cff6f7230 */ /* 0x000fc40000004100 */
[C---:B------:R-:W-:Y:S01]  /*23870*/  FMUL.FTZ R112, R153.reuse, R112 ;  /* 0x0000007099707220 */ /* 0x040fe20000410000 */
[C---:B------:R-:W-:Y:S01]  /*23880*/  FMUL.FTZ R114, R153.reuse, R114 ;  /* 0x0000007299727220 */ /* 0x040fe20000410000 */
[----:B------:R-:W-:Y:S01]  /*23890*/  HADD2.F32 R116, -RZ, R24.H1_H1 ;  /* 0x30000018ff747230 */ /* 0x000fe20000004100 */
[----:B------:R-:W-:Y:S01]  /*238a0*/  F2FP.F16.F32.PACK_AB R99, R110, R99 ;  /* 0x000000636e63723e */ /* 0x000fe200000000ff */
[----:B------:R-:W-:Y:S01]  /*238b0*/  FFMA.FTZ R107, R106, R107, R111 ;  /* 0x0000006b6a6b7223 */ /* 0x000fe2000001006f */
[--C-:B------:R-:W-:Y:S02]  /*238c0*/  HADD2.F32 R111, -RZ, R21.reuse.H0_H0 ;  /* 0x20000015ff6f7230 */ /* 0x100fe40000004100 */
[----:B------:R-:W-:Y:S01]  /*238d0*/  FMUL.FTZ R106, R153, R108 ;  /* 0x0000006c996a7220 */ /* 0x000fe20000410000 */
[----:B------:R-:W-:Y:S01]  /*238e0*/  FADD.FTZ R108, -R152, R115 ;  /* 0x00000073986c7221 */ /* 0x000fe20000010100 */
[----:B------:R-:W-:Y:S02]  /*238f0*/  HADD2.F32 R115, -RZ, R46.H0_H0 ;  /* 0x2000002eff737230 */ /* 0x000fe40000004100 */
[----:B------:R-:W-:Y:S01]  /*23900*/  FFMA.FTZ R106, R106, R111, R113 ;  /* 0x0000006f6a6a7223 */ /* 0x000fe20000010071 */
[----:B------:R-:W-:-:S02]  /*23910*/  HADD2.F32 R111, -RZ, R21.H1_H1 ;  /* 0x30000015ff6f7230 */ /* 0x000fc40000004100 */
[----:B------:R-:W-:Y:S01]  /*23920*/  FMUL.FTZ R108, R153, R108 ;  /* 0x0000006c996c7220 */ /* 0x000fe20000410000 */
[----:B------:R-:W-:Y:S02]  /*23930*/  HADD2.F32 R113, -RZ, R45.H1_H1 ;  /* 0x3000002dff717230 */ /* 0x000fe40000004100 */
[----:B------:R-:W-:-:S03]  /*23940*/  HADD2.F32 R118, -RZ, R48.H1_H1 ;  /* 0x30000030ff767230 */ /* 0x000fc60000004100 */
[----:B------:R-:W-:Y:S01]  /*23950*/  FFMA.FTZ R111, R108, R111, R113 ;  /* 0x0000006f6c6f7223 */ /* 0x000fe20000010071 */
[--C-:B------:R-:W-:Y:S02]  /*23960*/  HADD2.F32 R113, -RZ, R22.reuse.H0_H0 ;  /* 0x20000016ff717230 */ /* 0x100fe40000004100 */
[----:B------:R-:W-:Y:S01]  /*23970*/  FADD.FTZ R108, -R152, R117 ;  /* 0x00000075986c7221 */ /* 0x000fe20000010100 */
[----:B------:R-:W-:Y:S02]  /*23980*/  HADD2.F32 R117, -RZ, R47.H0_H0 ;  /* 0x2000002fff757230 */ /* 0x000fe40000004100 */
[----:B------:R-:W-:Y:S01]  /*23990*/  FFMA.FTZ R112, R112, R113, R115 ;  /* 0x0000007170707223 */ /* 0x000fe20000010073 */
[----:B------:R-:W-:Y:S02]  /*239a0*/  HADD2.F32 R115, -RZ, R22.H1_H1 ;  /* 0x30000016ff737230 */ /* 0x000fe40000004100 */
[----:B------:R-:W-:Y:S01]  /*239b0*/  FMUL.FTZ R108, R153, R108 ;  /* 0x0000006c996c7220 */ /* 0x000fe20000410000 */
[----:B------:R-:W-:-:S05]  /*239c0*/  HADD2.F32 R113, -RZ, R46.H1_H1 ;  /* 0x3000002eff717230 */ /* 0x000fca0000004100 */
[----:B------:R-:W-:Y:S01]  /*239d0*/  FFMA.FTZ R115, R108, R115, R113 ;  /* 0x000000736c737223 */ /* 0x000fe20000010071 */
[----:B------:R-:W-:Y:S02]  /*239e0*/  HADD2.F32 R113, -RZ, R23.H0_H0 ;  /* 0x20000017ff717230 */ /* 0x000fe40000004100 */
[----:B------:R-:W-:Y:S01]  /*239f0*/  FADD.FTZ R108, -R152, R119 ;  /* 0x00000077986c7221 */ /* 0x000fe20000010100 */
[----:B------:R-:W-:Y:S01]  /*23a00*/  HADD2.F32 R119, -RZ, R49.H0_H0 ;  /* 0x20000031ff777230 */ /* 0x000fe20000004100 */
[----:B------:R-:W-:Y:S01]  /*23a10*/  F2FP.F16.F32.PACK_AB R102, R115, R112 ;  /* 0x000000707366723e */ /* 0x000fe200000000ff */
[----:B------:R-:W-:Y:S01]  /*23a20*/  FFMA.FTZ R154, R114, R113, R117 ;  /* 0x00000071729a7223 */ /* 0x000fe20000010075 */
[----:B------:R-:W-:Y:S02]  /*23a30*/  HADD2.F32 R113, -RZ, R47.H1_H1 ;  /* 0x3000002fff717230 */ /* 0x000fe40000004100 */
[----:B------:R-:W-:Y:S01]  /*23a40*/  FMUL.FTZ R108, R153, R108 ;  /* 0x0000006c996c7220 */ /* 0x000fe20000410000 */
[----:B------:R-:W-:Y:S01]  /*23a50*/  FADD.FTZ R114, -R152, R120 ;  /* 0x0000007898727221 */ /* 0x000fe20000010100 */
[----:B------:R-:W-:-:S02]  /*23a60*/  HADD2.F32 R117, -RZ, R48.H0_H0 ;  /* 0x20000030ff757230 */ /* 0x000fc40000004100 */
[----:B------:R-:W-:Y:S01]  /*23a70*/  FFMA.FTZ R155, R108, R155, R113 ;  /* 0x0000009b6c9b7223 */ /* 0x000fe20000010071 */
[----:B------:R-:W-:Y:S02]  /*23a80*/  HADD2.F32 R113, -RZ, R24.H0_H0 ;  /* 0x20000018ff717230 */ /* 0x000fe40000004100 */
[C---:B------:R-:W-:Y:S01]  /*23a90*/  FMUL.FTZ R108, R153.reuse, R114 ;  /* 0x00000072996c7220 */ /* 0x040fe20000410000 */
[----:B------:R-:W-:Y:S01]  /*23aa0*/  FADD.FTZ R114, -R152, R121 ;  /* 0x0000007998727221 */ /* 0x000fe20000010100 */
[----:B------:R-:W-:Y:S02]  /*23ab0*/  HADD2.F32 R121, -RZ, R50.H0_H0 ;  /* 0x20000032ff797230 */ /* 0x000fe40000004100 */
[----:B------:R-:W-:Y:S01]  /*23ac0*/  FFMA.FTZ R108, R108, R113, R117 ;  /* 0x000000716c6c7223 */ /* 0x000fe20000010075 */
[----:B------:R-:W-:Y:S01]  /*23ad0*/  FMUL.FTZ R113, R153, R114 ;  /* 0x0000007299717220 */ /* 0x000fe20000410000 */
[----:B------:R-:W-:Y:S01]  /*23ae0*/  FADD.FTZ R114, -R152, R122 ;  /* 0x0000007a98727221 */ /* 0x000fe20000010100 */
[----:B------:R-:W-:-:S02]  /*23af0*/  HADD2.F32 R117, -RZ, R25.H0_H0 ;  /* 0x20000019ff757230 */ /* 0x000fc40000004100 */
[C---:B------:R-:W-:Y:S01]  /*23b00*/  FADD.FTZ R122, -R152.reuse, R130 ;  /* 0x00000082987a7221 */ /* 0x040fe20000010100 */
[----:B------:R-:W-:Y:S01]  /*23b10*/  FFMA.FTZ R113, R113, R116, R118 ;  /* 0x0000007471717223 */ /* 0x000fe20000010076 */
[C---:B------:R-:W-:Y:S01]  /*23b20*/  FMUL.FTZ R114, R153.reuse, R114 ;  /* 0x0000007299727220 */ /* 0x040fe20000410000 */
[C---:B------:R-:W-:Y:S01]  /*23b30*/  FADD.FTZ R116, -R152.reuse, R123 ;  /* 0x0000007b98747221 */ /* 0x040fe20000010100 */
[----:B------:R-:W-:Y:S01]  /*23b40*/  FADD.FTZ R118, -R152, R124 ;  /* 0x0000007c98767221 */ /* 0x000fe20000010100 */
[----:B------:R-:W-:Y:S02]  /*23b50*/  HADD2.F32 R123, -RZ, R26.H1_H1 ;  /* 0x3000001aff7b7230 */ /* 0x000fe40000004100 */
[----:B------:R-:W-:Y:S01]  /*23b60*/  FFMA.FTZ R114, R114, R117, R119 ;  /* 0x0000007572727223 */ /* 0x000fe20000010077 */
[----:B------:R-:W-:Y:S02]  /*23b70*/  HADD2.F32 R119, -RZ, R25.H1_H1 ;  /* 0x30000019ff777230 */ /* 0x000fe40000004100 */
[----:B------:R-:W-:Y:S01]  /*23b80*/  FMUL.FTZ R116, R153, R116 ;  /* 0x0000007499747220 */ /* 0x000fe20000410000 */
[----:B------:R-:W-:-:S02]  /*23b90*/  HADD2.F32 R117, -RZ, R49.H1_H1 ;  /* 0x30000031ff757230 */ /* 0x000fc40000004100 */
[C---:B------:R-:W-:Y:S01]  /*23ba0*/  FMUL.FTZ R118, R153.reuse, R118 ;  /* 0x0000007699767220 */ /* 0x040fe20000410000 */
[C---:B------:R-:W-:Y:S01]  /*23bb0*/  FMUL.FTZ R122, R153.reuse, R122 ;  /* 0x0000007a997a7220 */ /* 0x040fe20000410000 */
[C---:B------:R-:W-:Y:S01]  /*23bc0*/  FADD.FTZ R124, -R152.reuse, R132 ;  /* 0x00000084987c7221 */ /* 0x040fe20000010100 */
[----:B------:R-:W-:Y:S01]  /*23bd0*/  FADD.FTZ R130, -R152, R138 ;  /* 0x0000008a98827221 */ /* 0x000fe20000010100 */
[----:B------:R-:W-:Y:S01]  /*23be0*/  FFMA.FTZ R119, R116, R119, R117 ;  /* 0x0000007774777223 */ /* 0x000fe20000010075 */
[----:B------:R-:W-:Y:S02]  /*23bf0*/  HADD2.F32 R117, -RZ, R26.H0_H0 ;  /* 0x2000001aff757230 */ /* 0x000fe40000004100 */
[----:B------:R-:W-:Y:S01]  /*23c00*/  FADD.FTZ R116, -R152, R125 ;  /* 0x0000007d98747221 */ /* 0x000fe20000010100 */
[----:B------:R-:W-:Y:S02]  /*23c10*/  HADD2.F32 R125, -RZ, R53.H0_H0 ;  /* 0x20000035ff7d7230 */ /* 0x000fe40000004100 */
[C---:B------:R-:W-:Y:S01]  /*23c20*/  FMUL.FTZ R124, R153.reuse, R124 ;  /* 0x0000007c997c7220 */ /* 0x040fe20000410000 */
[----:B------:R-:W-:Y:S01]  /*23c30*/  FMUL.FTZ R130, R153, R130 ;  /* 0x0000008299827220 */ /* 0x000fe20000410000 */
[----:B------:R-:W-:Y:S01]  /*23c40*/  FFMA.FTZ R120, R118, R117, R121 ;  /* 0x0000007576787223 */ /* 0x000fe20000010079 */
[----:B------:R-:W-:-:S02]  /*23c50*/  HADD2.F32 R117, -RZ, R50.H1_H1 ;  /* 0x30000032ff757230 */ /* 0x000fc40000004100 */
[----:B------:R-:W-:Y:S01]  /*23c60*/  FMUL.FTZ R116, R153, R116 ;  /* 0x0000007499747220 */ /* 0x000fe20000410000 */
[----:B------:R-:W-:Y:S01]  /*23c70*/  FADD.FTZ R118, -R152, R126 ;  /* 0x0000007e98767221 */ /* 0x000fe20000010100 */
[----:B------:R-:W-:Y:S01]  /*23c80*/  HADD2.F32 R121, -RZ, R51.H0_H0 ;  /* 0x20000033ff797230 */ /* 0x000fe20000004100 */
[----:B------:R-:W-:Y:S01]  /*23c90*/  F2FP.F16.F32.PACK_AB R105, R119, R114 ;  /* 0x000000727769723e */ /* 0x000fe200000000ff */
[----:B------:R-:W-:Y:S01]  /*23ca0*/  FFMA.FTZ R123, R116, R123, R117 ;  /* 0x0000007b747b7223 */ /* 0x000fe20000010075 */
[----:B------:R-:W-:Y:S02]  /*23cb0*/  HADD2.F32 R117, -RZ, R27.H0_H0 ;  /* 0x2000001bff757230 */ /* 0x000fe40000004100 */
[----:B------:R-:W-:Y:S01]  /*23cc0*/  FMUL.FTZ R118, R153, R118 ;  /* 0x0000007699767220 */ /* 0x000fe20000410000 */
[----:B------:R-:W-:Y:S01]  /*23cd0*/  FADD.FTZ R116, -R152, R127 ;  /* 0x0000007f98747221 */ /* 0x000fe20000010100 */
[----:B------:R-:W-:Y:S02]  /*23ce0*/  HADD2.F32 R127, -RZ, R54.H0_H0 ;  /* 0x20000036ff7f7230 */ /* 0x000fe40000004100 */
[----:B------:R-:W-:Y:S01]  /*23cf0*/  FFMA.FTZ R126, R118, R117, R121 ;  /* 0x00000075767e7223 */ /* 0x000fe20000010079 */
[----:B------:R-:W-:-:S02]  /*23d00*/  HADD2.F32 R117, -RZ, R51.H1_H1 ;  /* 0x30000033ff757230 */ /* 0x000fc40000004100 */
[C---:B------:R-:W-:Y:S01]  /*23d10*/  FMUL.FTZ R116, R153.reuse, R116 ;  /* 0x0000007499747220 */ /* 0x040fe20000410000 */
[----:B------:R-:W-:Y:S01]  /*23d20*/  FADD.FTZ R118, -R152, R128 ;  /* 0x0000008098767221 */ /* 0x000fe20000010100 */
[----:B------:R-:W-:Y:S02]  /*23d30*/  HADD2.F32 R121, -RZ, R52.H0_H0 ;  /* 0x20000034ff797230 */ /* 0x000fe40000004100 */
[----:B------:R-:W-:Y:S01]  /*23d40*/  FFMA.FTZ R157, R116, R157, R117 ;  /* 0x0000009d749d7223 */ /* 0x000fe20000010075 */
[----:B------:R-:W-:Y:S02]  /*23d50*/  HADD2.F32 R117, -RZ, R28.H0_H0 ;  /* 0x2000001cff757230 */ /* 0x000fe40000004100 */
[----:B------:R-:W-:Y:S01]  /*23d60*/  FMUL.FTZ R118, R153, R118 ;  /* 0x0000007699767220 */ /* 0x000fe20000410000 */
[----:B------:R-:W-:Y:S01]  /*23d70*/  FADD.FTZ R116, -R152, R129 ;  /* 0x0000008198747221 */ /* 0x000fe20000010100 */
[----:B------:R-:W-:Y:S02]  /*23d80*/  HADD2.F32 R129, -RZ, R30.H1_H1 ;  /* 0x3000001eff817230 */ /* 0x000fe40000004100 */
[----:B------:R-:W-:Y:S01]  /*23d90*/  FFMA.FTZ R118, R118, R117, R121 ;  /* 0x0000007576767223 */ /* 0x000fe20000010079 */
[----:B------:R-:W-:-:S02]  /*23da0*/  HADD2.F32 R121, -RZ, R28.H1_H1 ;  /* 0x3000001cff797230 */ /* 0x000fc40000004100 */
[----:B------:R-:W-:Y:S01]  /*23db0*/  FMUL.FTZ R116, R153, R116 ;  /* 0x0000007499747220 */ /* 0x000fe20000410000 */
[----:B------:R-:W-:-:S05]  /*23dc0*/  HADD2.F32 R117, -RZ, R52.H1_H1 ;  /* 0x30000034ff757230 */ /* 0x000fca0000004100 */
[----:B------:R-:W-:Y:S01]  /*23dd0*/  FFMA.FTZ R121, R116, R121, R117 ;  /* 0x0000007974797223 */ /* 0x000fe20000010075 */
[----:B------:R-:W-:Y:S02]  /*23de0*/  HADD2.F32 R117, -RZ, R29.H0_H0 ;  /* 0x2000001dff757230 */ /* 0x000fe40000004100 */
        /* <DEDUP_REMOVED lines=9> */
[----:B------:R-:W-:Y:S01]  /*23e80*/  HADD2.F32 R133, -RZ, R31.H1_H1 ;  /* 0x3000001fff857230 */ /* 0x000fe20000004100 */
[----:B------:R-:W-:Y:S01]  /*23e90*/  F2FP.F16.F32.PACK_AB R109, R125, R122 ;  /* 0x0000007a7d6d723e */ /* 0x000fe200000000ff */
[----:B------:R-:W-:Y:S01]  /*23ea0*/  FFMA.FTZ R128, R124, R117, R127 ;  /* 0x000000757c807223 */ /* 0x000fe2000001007f */
[----:B------:R-:W-:Y:S02]  /*23eb0*/  HADD2.F32 R117, -RZ, R54.H1_H1 ;  /* 0x30000036ff757230 */ /* 0x000fe40000004100 */
[----:B------:R-:W-:Y:S01]  /*23ec0*/  FMUL.FTZ R116, R153, R116 ;  /* 0x0000007499747220 */ /* 0x000fe20000410000 */
[----:B------:R-:W-:Y:S01]  /*23ed0*/  FADD.FTZ R124, -R152, R134 ;  /* 0x00000086987c7221 */ /* 0x000fe20000010100 */
[----:B------:R-:W-:-:S02]  /*23ee0*/  HADD2.F32 R127, -RZ, R55.H0_H0 ;  /* 0x20000037ff7f7230 */ /* 0x000fc40000004100 */
[----:B------:R-:W-:Y:S01]  /*23ef0*/  FADD.FTZ R134, -R152, R140 ;  /* 0x0000008c98867221 */ /* 0x000fe20000010100 */
[----:B------:R-:W-:Y:S01]  /*23f00*/  FFMA.FTZ R129, R116, R129, R117 ;  /* 0x0000008174817223 */ /* 0x000fe20000010075 */
[----:B------:R-:W-:Y:S02]  /*23f10*/  HADD2.F32 R117, -RZ, R31.H0_H0 ;  /* 0x2000001fff757230 */ /* 0x000fe40000004100 */
[C---:B------:R-:W-:Y:S01]  /*23f20*/  FMUL.FTZ R124, R153.reuse, R124 ;  /* 0x0000007c997c7220 */ /* 0x040fe20000410000 */
[----:B------:R-:W-:Y:S01]  /*23f30*/  FADD.FTZ R116, -R152, R135 ;  /* 0x0000008798747221 */ /* 0x000fe20000010100 */
[----:B------:R-:W-:Y:S02]  /*23f40*/  HADD2.F32 R135, -RZ, R58.H0_H0 ;  /* 0x2000003aff877230 */ /* 0x000fe40000004100 */
[----:B------:R-:W-:Y:S01]  /*23f50*/  FMUL.FTZ R134, R153, R134 ;  /* 0x0000008699867220 */ /* 0x000fe20000410000 */
[----:B------:R-:W-:Y:S01]  /*23f60*/  FFMA.FTZ R132, R124, R117, R127 ;  /* 0x000000757c847223 */ /* 0x000fe2000001007f */
[----:B------:R-:W-:-:S02]  /*23f70*/  HADD2.F32 R117, -RZ, R55.H1_H1 ;  /* 0x30000037ff757230 */ /* 0x000fc40000004100 */
[C---:B------:R-:W-:Y:S01]  /*23f80*/  FMUL.FTZ R116, R153.reuse, R116 ;  /* 0x0000007499747220 */ /* 0x040fe20000410000 */
[C---:B------:R-:W-:Y:S01]  /*23f90*/  FADD.FTZ R124, -R152.reuse, R136 ;  /* 0x00000088987c7221 */ /* 0x040fe20000010100 */
[----:B------:R-:W-:Y:S02]  /*23fa0*/  HADD2.F32 R127, -RZ, R56.H0_H0 ;  /* 0x20000038ff7f7230 */ /* 0x000fe40000004100 */
[----:B------:R-:W-:Y:S01]  /*23fb0*/  FADD.FTZ R136, -R152, R142 ;  /* 0x0000008e98887221 */ /* 0x000fe20000010100 */
[----:B------:R-:W-:Y:S01]  /*23fc0*/  FFMA.FTZ R133, R116, R133, R117 ;  /* 0x0000008574857223 */ /* 0x000fe20000010075 */
[----:B------:R-:W-:Y:S02]  /*23fd0*/  HADD2.F32 R117, -RZ, R32.H0_H0 ;  /* 0x20000020ff757230 */ /* 0x000fe40000004100 */
[----:B------:R-:W-:Y:S01]  /*23fe0*/  FMUL.FTZ R124, R153, R124 ;  /* 0x0000007c997c7220 */ /* 0x000fe20000410000 */
[----:B------:R-:W-:Y:S01]  /*23ff0*/  FADD.FTZ R116, -R152, R137 ;  /* 0x0000008998747221 */ /* 0x000fe20000010100 */
[----:B------:R-:W-:-:S02]  /*24000*/  HADD2.F32 R137, -RZ, R35.H0_H0 ;  /* 0x20000023ff897230 */ /* 0x000fc40000004100 */
[C---:B------:R-:W-:Y:S01]  /*24010*/  FMUL.FTZ R136, R153.reuse, R136 ;  /* 0x0000008899887220 */ /* 0x040fe20000410000 */
[----:B------:R-:W-:Y:S01]  /*24020*/  FFMA.FTZ R124, R124, R117, R127 ;  /* 0x000000757c7c7223 */ /* 0x000fe2000001007f */
[----:B------:R-:W-:Y:S02]  /*24030*/  HADD2.F32 R127, -RZ, R32.H1_H1 ;  /* 0x30000020ff7f7230 */ /* 0x000fe40000004100 */
[----:B------:R-:W-:Y:S01]  /*24040*/  FMUL.FTZ R116, R153, R116 ;  /* 0x0000007499747220 */ /* 0x000fe20000410000 */
[----:B------:R-:W-:Y:S01]  /*24050*/  HADD2.F32 R117, -RZ, R56.H1_H1 ;  /* 0x30000038ff757230 */ /* 0x000fe20000004100 */
[----:B------:R-:W-:-:S04]  /*24060*/  F2FP.F16.F32.PACK_AB R110, R129, R128 ;  /* 0x00000080816e723e */ /* 0x000fc800000000ff */
        /* <DEDUP_REMOVED lines=8> */
[----:B------:R-:W-:-:S05]  /*240f0*/  HADD2.F32 R117, -RZ, R57.H1_H1 ;  /* 0x30000039ff757230 */ /* 0x000fca0000004100 */
[----:B------:R-:W-:Y:S01]  /*24100*/  FFMA.FTZ R131, R116, R131, R117 ;  /* 0x0000008374837223 */ /* 0x000fe20000010075 */
[--C-:B------:R-:W-:Y:S02]  /*24110*/  HADD2.F32 R117, -RZ, R34.reuse.H0_H0 ;  /* 0x20000022ff757230 */ /* 0x100fe40000004100 */
[C---:B------:R-:W-:Y:S01]  /*24120*/  FADD.FTZ R116, -R152.reuse, R141 ;  /* 0x0000008d98747221 */ /* 0x040fe20000010100 */
[----:B------:R-:W-:Y:S01]  /*24130*/  FADD.FTZ R152, -R152, R143 ;  /* 0x0000008f98987221 */ /* 0x000fe20000010100 */
[----:B------:R-:W-:Y:S01]  /*24140*/  HADD2.F32 R141, -RZ, R59.H1_H1 ;  /* 0x3000003bff8d7230 */ /* 0x000fe20000004100 */
[----:B------:R-:W-:Y:S01]  /*24150*/  IADD3 R143, PT, PT, R103, 0x20, RZ ;  /* 0x00000020678f7810 */ /* 0x000fe20007ffe0ff */
[----:B------:R-:W-:Y:S01]  /*24160*/  FFMA.FTZ R134, R134, R117, R135 ;  /* 0x0000007586867223 */ /* 0x000fe20000010087 */
[----:B------:R-:W-:Y:S02]  /*24170*/  HADD2.F32 R135, -RZ, R34.H1_H1 ;  /* 0x30000022ff877230 */ /* 0x000fe40000004100 */
[----:B------:R-:W-:Y:S01]  /*24180*/  FMUL.FTZ R116, R153, R116 ;  /* 0x0000007499747220 */ /* 0x000fe20000410000 */
[----:B------:R-:W-:-:S02]  /*24190*/  HADD2.F32 R117, -RZ, R58.H1_H1 ;  /* 0x3000003aff757230 */ /* 0x000fc40000004100 */
[----:B------:R-:W-:Y:S01]  /*241a0*/  FMUL.FTZ R152, R153, R152 ;  /* 0x0000009899987220 */ /* 0x000fe20000410000 */
[----:B------:R-:W-:Y:S01]  /*241b0*/  IADD3 R153, PT, PT, R103, 0xa0, RZ ;  /* 0x000000a067997810 */ /* 0x000fe20007ffe0ff */
[----:B------:R-:W-:-:S04]  /*241c0*/  IMAD.WIDE.U32 R142, R143, 0x10, R100 ;  /* 0x000000108f8e7825 */ /* 0x000fc800078e0064 */
[----:B------:R-:W-:Y:S01]  /*241d0*/  FFMA.FTZ R135, R116, R135, R117 ;  /* 0x0000008774877223 */ /* 0x000fe20000010075 */
[----:B------:R-:W-:Y:S01]  /*241e0*/  HADD2.F32 R117, -RZ, R59.H0_H0 ;  /* 0x2000003bff757230 */ /* 0x000fe20000004100 */
[----:B------:R1:W-:Y:S03]  /*241f0*/  STG.E.128 desc[UR8][R142.64], R96 ;  /* 0x000000608e007986 */ /* 0x0003e6000c101d08 */
[----:B------:R-:W-:Y:S01]  /*24200*/  F2FP.F16.F32.PACK_AB R114, R135, R134 ;  /* 0x000000868772723e */ /* 0x000fe200000000ff */
[----:B------:R-:W-:Y:S01]  /*24210*/  FFMA.FTZ R137, R136, R137, R117 ;  /* 0x0000008988897223 */ /* 0x000fe20000010075 */
[----:B------:R-:W-:Y:S01]  /*24220*/  FFMA.FTZ R136, R152, R139, R141 ;  /* 0x0000008b98887223 */ /* 0x000fe2000001008d */
[C---:B------:R-:W-:Y:S01]  /*24230*/  IADD3 R141, PT, PT, R103.reuse, 0x40, RZ ;  /* 0x00000040678d7810 */ /* 0x040fe20007ffe0ff */
[C---:B------:R-:W-:Y:S01]  /*24240*/  VIADD R139, R103.reuse, 0x60 ;  /* 0x00000060678b7836 */ /* 0x040fe20000000000 */
[----:B------:R-:W-:Y:S01]  /*24250*/  IADD3 R117, PT, PT, R103, 0x80, RZ ;  /* 0x0000008067757810 */ /* 0x000fe20007ffe0ff */
[----:B------:R-:W-:Y:S01]  /*24260*/  IMAD.WIDE.U32 R152, R153, 0x10, R100 ;  /* 0x0000001099987825 */ /* 0x000fe200078e0064 */
[----:B------:R-:W-:-:S02]  /*24270*/  F2FP.F16.F32.PACK_AB R103, R155, R154 ;  /* 0x0000009a9b67723e */ /* 0x000fc400000000ff */
[----:B------:R-:W-:Y:S01]  /*24280*/  F2FP.F16.F32.PACK_AB R115, R136, R137 ;  /* 0x000000898873723e */ /* 0x000fe200000000ff */
[----:B------:R-:W-:-:S04]  /*24290*/  IMAD.WIDE.U32 R140, R141, 0x10, R100 ;  /* 0x000000108d8c7825 */ /* 0x000fc800078e0064 */
[----:B------:R-:W-:-:S04]  /*242a0*/  IMAD.WIDE.U32 R138, R139, 0x10, R100 ;  /* 0x000000108b8a7825 */ /* 0x000fc800078e0064 */
[----:B------:R-:W-:Y:S01]  /*242b0*/  IMAD.WIDE.U32 R116, R117, 0x10, R100 ;  /* 0x0000001075747825 */ /* 0x000fe200078e0064 */
[----:B------:R-:W-:Y:S02]  /*242c0*/  F2FP.F16.F32.PACK_AB R101, R111, R106 ;  /* 0x0000006a6f65723e */ /* 0x000fe400000000ff */
[----:B------:R-:W-:Y:S02]  /*242d0*/  F2FP.F16.F32.PACK_AB R100, R107, R104 ;  /* 0x000000686b64723e */ /* 0x000fe400000000ff */
[----:B------:R-:W-:Y:S02]  /*242e0*/  F2FP.F16.F32.PACK_AB R107, R157, R126 ;  /* 0x0000007e9d6b723e */ /* 0x000fe400000000ff */
[----:B------:R-:W-:Y:S01]  /*242f0*/  F2FP.F16.F32.PACK_AB R106, R123, R120 ;  /* 0x000000787b6a723e */ /* 0x000fe200000000ff */
[----:B------:R1:W-:Y:S01]  /*24300*/  STG.E.128 desc[UR8][R140.64], R100 ;  /* 0x000000648c007986 */ /* 0x0003e2000c101d08 */
[----:B------:R-:W-:Y:S02]  /*24310*/  F2FP.F16.F32.PACK_AB R104, R113, R108 ;  /* 0x0000006c7168723e */ /* 0x000fe400000000ff */
[----:B------:R-:W-:-:S02]  /*24320*/  F2FP.F16.F32.PACK_AB R111, R133, R132 ;  /* 0x00000084856f723e */ /* 0x000fc400000000ff */
[----:B------:R-:W-:Y:S01]  /*24330*/  F2FP.F16.F32.PACK_AB R108, R121, R118 ;  /* 0x00000076796c723e */ /* 0x000fe200000000ff */
[----:B------:R1:W-:Y:S01]  /*24340*/  STG.E.128 desc[UR8][R138.64], R104 ;  /* 0x000000688a007986 */ /* 0x0003e2000c101d08 */
[----:B------:R-:W-:-:S03]  /*24350*/  F2FP.F16.F32.PACK_AB R113, R131, R130 ;  /* 0x000000828371723e */ /* 0x000fc600000000ff */
[----:B------:R1:W-:Y:S04]  /*24360*/  STG.E.128 desc[UR8][R116.64], R108 ;  /* 0x0000006c74007986 */ /* 0x0003e8000c101d08 */
[----:B------:R1:W-:Y:S02]  /*24370*/  STG.E.128 desc[UR8][R152.64], R112 ;  /* 0x0000007098007986 */ /* 0x0003e4000c101d08 */
.L_x_37604:
[----:B------:R-:W-:Y:S05]  /*24380*/  BSYNC.RECONVERGENT B1 ;  /* 0x0000000000017941 */ /* 0x000fea0003800200 */
.L_x_37603:
[----:B-1----:R-:W1:Y:S02]  /*24390*/  LDC.64 R96, c[0x0][0x380] ;  /* 0x0000e000ff607b82 */ /* 0x002e640000000a00 */
[----:B-1----:R-:W-:-:S05]  /*243a0*/  IMAD R150, R96, 0x4, R150 ;  /* 0x0000000460967824 */ /* 0x002fca00078e0296 */
[----:B------:R-:W-:-:S13]  /*243b0*/  ISETP.GE.AND P0, PT, R150, R97, PT ;  /* 0x000000619600720c */ /* 0x000fda0003f06270 */
[----:B------:R-:W-:Y:S05]  /*243c0*/  @!P0 BRA `(.L_x_37605) ;  /* 0xfffffdc400bc8947 */ /* 0x000fea000383ffff */
[----:B------:R-:W-:Y:S05]  /*243d0*/  BSYNC B0 ;  /* 0x0000000000007941 */ /* 0x000fea0003800000 */
.L_x_36923:
[----:B------:R-:W-:Y:S05]  /*243e0*/  EXIT ;  /* 0x000000000000794d */ /* 0x000fea0003800000 */
.L_x_37602:
[----:B------:R-:W-:Y:S01]  /*243f0*/  HFMA2 R156, -RZ, RZ, 0, 5.9604644775390625e-08 ;  /* 0x00000001ff9c7431 */ /* 0x000fe200000001ff */
[----:B------:R-:W-:Y:S01]  /*24400*/  BSSY B1, `(.L_x_37606) ;  /* 0x0000006000017945 */ /* 0x000fe20003800000 */
[----:B------:R-:W-:Y:S01]  /*24410*/  MOV R155, 0x1f ;  /* 0x0000001f009b7802 */ /* 0x000fe20000000f00 */
[----:B------:R-:W-:-:S07]  /*24420*/  IMAD.MOV.U32 R154, RZ, RZ, -0x1 ;  /* 0xffffffffff9a7424 */ /* 0x000fce00078e00ff */
[----:B-----5:R-:W-:Y:S05]  /*24430*/  WARPSYNC.COLLECTIVE R154, `(.L_x_37607) ;  /* 0x000000009a087348 */ /* 0x020fea0003c00000 */
[----:B------:R0:W1:Y:S02]  /*24440*/  SHFL.BFLY P1, R152, R157, R156, R155 ;  /* 0x0c00009c9d987389 */ /* 0x000064000002009b */
[----:B01---5:R-:W-:Y:S05]  /*24450*/  ENDCOLLECTIVE ;  /* 0x000000000000791b */ /* 0x023fea0003800000 */
.L_x_37607:
[----:B------:R-:W-:Y:S05]  /*24460*/  BSYNC B1 ;  /* 0x0000000000017941 */ /* 0x000fea0003800000 */
.L_x_37606:
        /* <DEDUP_REMOVED lines=9> */
.L_x_37608:
[----:B------:R-:W-:Y:S02]  /*24500*/  IMAD.MOV.U32 R156, RZ, RZ, 0x4 ;  /* 0x00000004ff9c7424 */ /* 0x000fe400078e00ff */
[----:B------:R-:W-:-:S05]  /*24510*/  FADD.FTZ R163, R162, R152 ;  /* 0x00000098a2a37221 */ /* 0x000fca0000010000 */
[----:B------:R-:W-:-:S07]  /*24520*/  MOV R157, R163 ;  /* 0x000000a3009d7202 */ /* 0x000fce0000000f00 */
[----:B------:R-:W-:Y:S05]  /*24530*/  WARPSYNC.COLLECTIVE R154, `(.L_x_37609) ;  /* 0x000000009a087348 */ /* 0x000fea0003c00000 */
[----:B------:R0:W1:Y:S02]  /*24540*/  SHFL.BFLY P1, R152, R157, R156, R155 ;  /* 0x0c00009c9d987389 */ /* 0x000064000002009b */
[----:B01----:R-:W-:Y:S05]  /*24550*/  ENDCOLLECTIVE ;  /* 0x000000000000791b */ /* 0x003fea0003800000 */
.L_x_37609:
[----:B------:R-:W-:Y:S02]  /*24560*/  HFMA2 R156, -RZ, RZ, 0, 4.76837158203125e-07 ;  /* 0x00000008ff9c7431 */ /* 0x000fe400000001ff */
[----:B------:R-:W-:-:S05]  /*24570*/  FADD.FTZ R164, R163, R152 ;  /* 0x00000098a3a47221 */ /* 0x000fca0000010000 */
[----:B------:R-:W-:-:S07]  /*24580*/  MOV R157, R164 ;  /* 0x000000a4009d7202 */ /* 0x000fce0000000f00 */
[----:B------:R-:W-:Y:S05]  /*24590*/  WARPSYNC.COLLECTIVE R154, `(.L_x_37610) ;  /* 0x000000009a087348 */ /* 0x000fea0003c00000 */
[----:B------:R0:W1:Y:S02]  /*245a0*/  SHFL.BFLY P1, R152, R157, R156, R155 ;  /* 0x0c00009c9d987389 */ /* 0x000064000002009b */
[----:B01----:R-:W-:Y:S05]  /*245b0*/  ENDCOLLECTIVE ;  /* 0x000000000000791b */ /* 0x003fea0003800000 */
.L_x_37610:
[----:B------:R-:W-:Y:S01]  /*245c0*/  MOV R156, 0x10 ;  /* 0x00000010009c7802 */ /* 0x000fe20000000f00 */
[----:B------:R-:W-:-:S04]  /*245d0*/  FADD.FTZ R165, R164, R152 ;  /* 0x00000098a4a57221 */ /* 0x000fc80000010000 */
[----:B------:R-:W-:-:S07]  /*245e0*/  IMAD.MOV.U32 R157, RZ, RZ, R165 ;  /* 0x000000ffff9d7224 */ /* 0x000fce00078e00a5 */
[----:B------:R-:W-:Y:S05]  /*245f0*/  WARPSYNC.COLLECTIVE R154, `(.L_x_37611) ;  /* 0x000000009a087348 */ /* 0x000fea0003c00000 */
[----:B------:R0:W1:Y:S02]  /*24600*/  SHFL.BFLY P1, R152, R157, R156, R155 ;  /* 0x0c00009c9d987389 */ /* 0x000064000002009b */
[----:B01----:R-:W-:Y:S05]  /*24610*/  ENDCOLLECTIVE ;  /* 0x000000000000791b */ /* 0x003fea0003800000 */
.L_x_37611:
        /* <DEDUP_REMOVED lines=9> */
[----:B------:R-:W-:Y:S01]  /*246b0*/  FFMA.FTZ R152, R157, R157, R152 ;  /* 0x0000009d9d987223 */ /* 0x000fe20000010098 */
[----:B------:R-:W-:-:S03]  /*246c0*/  FADD.FTZ R157, -R161, R143 ;  /* 0x0000008fa19d7221 */ /* 0x000fc60000010100 */
        /* <DEDUP_REMOVED lines=87> */
[----:B------:R-:W-:-:S03]  /*24c40*/  IMAD.MOV.U32 R155, RZ, RZ, 0x1f ;  /* 0x0000001fff9b7424 */ /* 0x000fc600078e00ff */
[----:B------:R-:W-:-:S07]  /*24c50*/  FFMA.FTZ R157, R157, R157, R152 ;  /* 0x0000009d9d9d7223 */ /* 0x000fce0000010098 */
[----:B------:R-:W-:Y:S05]  /*24c60*/  WARPSYNC.COLLECTIVE R154, `(.L_x_37612) ;  /* 0x000000009a087348 */ /* 0x000fea0003c00000 */
[----:B------:R0:W1:Y:S02]  /*24c70*/  SHFL.BFLY P1, R152, R157, R156, R155 ;  /* 0x0c00009c9d987389 */ /* 0x000064000002009b */
[----:B01----:R-:W-:Y:S05]  /*24c80*/  ENDCOLLECTIVE ;  /* 0x000000000000791b */ /* 0x003fea0003800000 */
.L_x_37612:
[----:B------:R-:W-:Y:S02]  /*24c90*/  HFMA2 R156, -RZ, RZ, 0, 1.1920928955078125e-07 ;  /* 0x00000002ff9c7431 */ /* 0x000fe400000001ff */
[----:B------:R-:W-:-:S05]  /*24ca0*/  FADD.FTZ R162, R157, R152 ;  /* 0x000000989da27221 */ /* 0x000fca0000010000 */
[----:B------:R-:W-:-:S07]  /*24cb0*/  MOV R157, R162 ;  /* 0x000000a2009d7202 */ /* 0x000fce0000000f00 */
[----:B------:R-:W-:Y:S05]  /*24cc0*/  WARPSYNC.COLLECTIVE R154, `(.L_x_37613) ;  /* 0x000000009a087348 */ /* 0x000fea0003c00000 */
[----:B------:R0:W1:Y:S02]  /*24cd0*/  SHFL.BFLY P1, R152, R157, R156, R155 ;  /* 0x0c00009c9d987389 */ /* 0x000064000002009b */
[----:B01----:R-:W-:Y:S05]  /*24ce0*/  ENDCOLLECTIVE ;  /* 0x000000000000791b */ /* 0x003fea0003800000 */
.L_x_37613:
[----:B------:R-:W-:Y:S01]  /*24cf0*/  MOV R156, 0x4 ;  /* 0x00000004009c7802 */ /* 0x000fe20000000f00 */
[----:B------:R-:W-:-:S04]  /*24d00*/  FADD.FTZ R163, R162, R152 ;  /* 0x00000098a2a37221 */ /* 0x000fc80000010000 */
[----:B------:R-:W-:-:S07]  /*24d10*/  IMAD.MOV.U32 R157, RZ, RZ, R163 ;  /* 0x000000ffff9d7224 */ /* 0x000fce00078e00a3 */
[----:B------:R-:W-:Y:S05]  /*24d20*/  WARPSYNC.COLLECTIVE R154, `(.L_x_37614) ;  /* 0x000000009a087348 */ /* 0x000fea0003c00000 */
[----:B------:R0:W1:Y:S02]  /*24d30*/  SHFL.BFLY P1, R152, R157, R156, R155 ;  /* 0x0c00009c9d987389 */ /* 0x000064000002009b */
[----:B01----:R-:W-:Y:S05]  /*24d40*/  ENDCOLLECTIVE ;  /* 0x000000000000791b */ /* 0x003fea0003800000 */
.L_x_37614:
[----:B------:R-:W-:Y:S02]  /*24d50*/  IMAD.MOV.U32 R156, RZ, RZ, 0x8 ;  /* 0x00000008ff9c7424 */ /* 0x000fe400078e00ff */
[----:B------:R-:W-:-:S05]  /*24d60*/  FADD.FTZ R164, R163, R152 ;  /* 0x00000098a3a47221 */ /* 0x000fca0000010000 */
[----:B------:R-:W-:-:S07]  /*24d70*/  MOV R157, R164 ;  /* 0x000000a4009d7202 */ /* 0x000fce0000000f00 */
[----:B------:R-:W-:Y:S05]  /*24d80*/  WARPSYNC.COLLECTIVE R154, `(.L_x_37615) ;  /* 0x000000009a087348 */ /* 0x000fea0003c00000 */
[----:B------:R0:W1:Y:S02]  /*24d90*/  SHFL.BFLY P1, R152, R157, R156, R155 ;  /* 0x0c00009c9d987389 */ /* 0x000064000002009b */
[----:B01----:R-:W-:Y:S05]  /*24da0*/  ENDCOLLECTIVE ;  /* 0x000000000000791b */ /* 0x003fea0003800000 */
.L_x_37615:
[----:B------:R-:W-:Y:S02]  /*24db0*/  HFMA2 R156, -RZ, RZ, 0, 9.5367431640625e-07 ;  /* 0x00000010ff9c7431 */ /* 0x000fe400000001ff */
[----:B------:R-:W-:-:S05]  /*24dc0*/  FADD.FTZ R165, R164, R152 ;  /* 0x00000098a4a57221 */ /* 0x000fca0000010000 */
[----:B------:R-:W-:-:S07]  /*24dd0*/  MOV R157, R165 ;  /* 0x000000a5009d7202 */ /* 0x000fce0000000f00 */
[----:B------:R-:W-:Y:S05]  /*24de0*/  WARPSYNC.COLLECTIVE R154, `(.L_x_37616) ;  /* 0x000000009a087348 */ /* 0x000fea0003c00000 */
[----:B------:R0:W1:Y:S02]  /*24df0*/  SHFL.BFLY P1, R152, R157, R156, R155 ;  /* 0x0c00009c9d987389 */ /* 0x000064000002009b */
[----:B01----:R-:W-:Y:S05]  /*24e00*/  ENDCOLLECTIVE ;  /* 0x000000000000791b */ /* 0x003fea0003800000 */
.L_x_37616:
[----:B------:R-:W-:Y:S05]  /*24e10*/  BRA `(.L_x_37617) ;  /* 0xffffffe000947947 */ /* 0x000fea000383ffff */
.L_x_37618:
        /* <DEDUP_REMOVED lines=14> */
.L_x_54439:


//--------------------- .text._ZN10layer_norm13ln_fwd_kernelINS_13Kernel_traitsIf6__halffS2_fjLj1536ELj1ELj4ELj1ELj16ENS_18Kernel_traits_baseILj1536EfS2_fS2_fjLj128EEEEELb0ELb0ELb0ELb0EEEvNS_9FwdParamsE --------------------------
	.section	.text._ZN10layer_norm13ln_fwd_kernelINS_13Kernel_traitsIf6__halffS2_fjLj1536ELj1ELj4ELj1ELj16ENS_18Kernel_traits_baseILj1536EfS2_fS2_fjLj128EEEEELb0ELb0ELb0ELb0EEEvNS_9FwdParamsE,"ax",@progbits
	.align	128
        .global         _ZN10layer_norm13ln_fwd_kernelINS_13Kernel_traitsIf6__halffS2_fjLj1536ELj1ELj4ELj1ELj16ENS_18Kernel_traits_baseILj1536EfS2_fS2_fjLj128EEEEELb0ELb0ELb0ELb0EEEvNS_9FwdParamsE
        .type           _ZN10layer_norm13ln_fwd_kernelINS_13Kernel_traitsIf6__halffS2_fjLj1536ELj1ELj4ELj1ELj16ENS_18Kernel_traits_baseILj1536EfS2_fS2_fjLj128EEEEELb0ELb0ELb0ELb0EEEvNS_9FwdParamsE,@function
        .size           _ZN10layer_norm13ln_fwd_kernelINS_13Kernel_traitsIf6__halffS2_fjLj1536ELj1ELj4ELj1ELj16ENS_18Kernel_traits_baseILj1536EfS2_fS2_fjLj128EEEEELb0ELb0ELb0ELb0EEEvNS_9FwdParamsE,(.L_x_54440 - _ZN10layer_norm13ln_fwd_kernelINS_13Kernel_traitsIf6__halffS2_fjLj1536ELj1ELj4ELj1ELj16ENS_18Kernel_traits_baseILj1536EfS2_fS2_fjLj128EEEEELb0ELb0ELb0ELb0EEEvNS_9FwdParamsE)
        .other          _ZN10layer_norm13ln_fwd_kernelINS_13Kernel_traitsIf6__halffS2_fjLj1536ELj1ELj4ELj1ELj16ENS_18Kernel_traits_baseILj1536EfS2_fS2_fjLj128EEEEELb0ELb0ELb0ELb0EEEvNS_9FwdParamsE,@"STO_CUDA_ENTRY STV_DEFAULT"
_ZN10layer_norm13ln_fwd_kernelINS_13Kernel_traitsIf6__halffS2_fjLj1536ELj1ELj4ELj1ELj16ENS_18Kernel_traits_baseILj1536EfS2_fS2_fjLj128EEEEELb0ELb0ELb0ELb0EEEvNS_9FwdParamsE:
.text._ZN10layer_norm13ln_fwd_kernelINS_13Kernel_traitsIf6__halffS2_fjLj1536ELj1ELj4ELj1ELj16ENS_18Kernel_traits_baseILj1536EfS2_fS2_fjLj128EEEEELb0ELb0ELb0ELb0EEEvNS_9FwdParamsE:
        /* <DEDUP_REMOVED lines=80> */
.L_x_37620:
        /* <DEDUP_REMOVED lines=60> */
.L_x_37621:
[----:B------:R-:W-:Y:S05]  /*08c0*/  BSYNC.RECONVERGENT B0 ;  /* 0x0000000000007941 */ /* 0x000fea0003800200 */
.L_x_37619:
        /* <DEDUP_REMOVED lines=10> */
.L_x_37659:
        /* <DEDUP_REMOVED lines=29> */
[--C-:B------:R-:W-:Y:S02]  /*0b40*/  HADD2.F32 R159, -RZ, R145.reuse.H0_H0 ;  /* 0x20000091ff9f7230 */ /* 0x100fe40000004100 */
[----:B------:R-:W-:-:S02]  /*0b50*/  HADD2.F32 R156, -RZ, R145.H1_H1 ;  /* 0x30000091ff9c7230 */ /* 0x000fc40000004100 */
[--C-:B------:R-:W-:Y:S02]  /*0b60*/  HADD2.F32 R145, -RZ, R146.reuse.H0_H0 ;  /* 0x20000092ff917230 */ /* 0x100fe40000004100 */
[----:B------:R-:W-:Y:S02]  /*0b70*/  HADD2.F32 R146, -RZ, R146.H1_H1 ;  /* 0x30000092ff927230 */ /* 0x000fe40000004100 */
[--C-:B0-----:R-:W-:Y:S02]  /*0b80*/  HADD2.F32 R155, -RZ, R147.reuse.H0_H0 ;  /* 0x20000093ff9b7230 */ /* 0x101fe40000004100 */
[-C--:B--2---:R-:W-:Y:S01]  /*0b90*/  FFMA.FTZ R5, R144, R153.reuse, R5 ;  /* 0x0000009990057223 */ /* 0x084fe20000010005 */
[----:B------:R-:W-:Y:S02]  /*0ba0*/  HADD2.F32 R144, -RZ, R147.H1_H1 ;  /* 0x30000093ff907230 */ /* 0x000fe40000004100 */
        /* <DEDUP_REMOVED lines=8> */
.L_x_37624:
        /* <DEDUP_REMOVED lines=16> */
.L_x_37625:
[----:B------:R-:W0:Y:S01]  /*0d30*/  LDC.64 R144, c[0x0][0x3a8] ;  /* 0x0000ea00ff907b82 */ /* 0x000e220000000a00 */
[C---:B------:R-:W-:Y:S01]  /*0d40*/  IADD3 R154, PT, PT, R0.reuse, 0x20, RZ ;  /* 0x00000020009a7810 */ /* 0x040fe20007ffe0ff */
[----:B0-----:R-:W-:-:S05]  /*0d50*/  IMAD.WIDE.U32 R144, R0, 0x20, R144 ;  /* 0x0000002000907825 */ /* 0x001fca00078e0090 */
[----:B------:R0:W-:Y:S04]  /*0d60*/  STG.E.128 desc[UR6][R144.64], R4 ;  /* 0x0000000490007986 */ /* 0x0001e8000c101d06 */
[----:B------:R0:W-:Y:S02]  /*0d70*/  STG.E.128 desc[UR6][R144.64+0x10], R148 ;  /* 0x0000109490007986 */ /* 0x0001e4000c101d06 */
.L_x_37623:
[----:B------:R-:W-:Y:S05]  /*0d80*/  BSYNC.RECONVERGENT B0 ;  /* 0x0000000000007941 */ /* 0x000fea0003800200 */
.L_x_37622:
        /* <DEDUP_REMOVED lines=20> */
[--C-:B0-----:R-:W-:Y:S02]  /*0ed0*/  HADD2.F32 R156, -RZ, R111.reuse.H1_H1 ;  /* 0x3000006fff9c7230 */ /* 0x101fe40000004100 */
[-C--:B--2---:R-:W-:Y:S01]  /*0ee0*/  FFMA.FTZ R104, R155, R153.reuse, R104 ;  /* 0x000000999b687223 */ /* 0x084fe20000010068 */
[----:B------:R-:W-:Y:S02]  /*0ef0*/  HADD2.F32 R155, -RZ, R111.H0_H0 ;  /* 0x2000006fff9b7230 */ /* 0x000fe40000004100 */
[-C--:B------:R-:W-:Y:S01]  /*0f00*/  FFMA.FTZ R105, R108, R153.reuse, R105 ;  /* 0x000000996c697223 */ /* 0x080fe20000010069 */
[-C--:B------:R-:W-:Y:S01]  /*0f10*/  FFMA.FTZ R106, R159, R153.reuse, R106 ;  /* 0x000000999f6a7223 */ /* 0x080fe2000001006a */
[-C--:B---3--:R-:W-:Y:S01]  /*0f20*/  FFMA.FTZ R108, R109, R153.reuse, R144 ;  /* 0x000000996d6c7223 */ /* 0x088fe20000010090 */
[-C--:B------:R-:W-:Y:S01]  /*0f30*/  FFMA.FTZ R109, R110, R153.reuse, R145 ;  /* 0x000000996e6d7223 */ /* 0x080fe20000010091 */
[-C--:B------:R-:W-:Y:S01]  /*0f40*/  FFMA.FTZ R107, R158, R153.reuse, R107 ;  /* 0x000000999e6b7223 */ /* 0x080fe2000001006b */
[-C--:B------:R-:W-:Y:S01]  /*0f50*/  FFMA.FTZ R110, R155, R153.reuse, R146 ;  /* 0x000000999b6e7223 */ /* 0x080fe20000010092 */
[----:B------:R-:W-:Y:S01]  /*0f60*/  FFMA.FTZ R111, R156, R153, R147 ;  /* 0x000000999c6f7223 */ /* 0x000fe20000010093 */
[----:B------:R-:W-:Y:S06]  /*0f70*/  BRA `(.L_x_37629) ;  /* 0x0000000000407947 */ /* 0x000fec0003800000 */
.L_x_37628:
[----:B-----5:R-:W-:Y:S02]  /*0f80*/  HADD2.F32 R104, -RZ, R108.H0_H0 ;  /* 0x2000006cff687230 */ /* 0x020fe40000004100 */
[----:B------:R-:W-:Y:S02]  /*0f90*/  HADD2.F32 R146, -RZ, R110.H0_H0 ;  /* 0x2000006eff927230 */ /* 0x000fe40000004100 */
[----:B------:R-:W-:Y:S02]  /*0fa0*/  HADD2.F32 R108, -RZ, R108.H1_H1 ;  /* 0x3000006cff6c7230 */ /* 0x000fe40000004100 */
[-C--:B------:R-:W-:Y:S01]  /*0fb0*/  FMUL.FTZ R104, R104, R153.reuse ;  /* 0x0000009968687220 */ /* 0x080fe20000410000 */
[----:B------:R-:W-:Y:S02]  /*0fc0*/  HADD2.F32 R110, -RZ, R110.H1_H1 ;  /* 0x3000006eff6e7230 */ /* 0x000fe40000004100 */
[--C-:B------:R-:W-:Y:S02]  /*0fd0*/  HADD2.F32 R106, -RZ, R109.reuse.H0_H0 ;  /* 0x2000006dff6a7230 */ /* 0x100fe40000004100 */
[----:B------:R-:W-:Y:S01]  /*0fe0*/  FMUL.FTZ R105, R108, R153 ;  /* 0x000000996c697220 */ /* 0x000fe20000410000 */
[----:B------:R-:W-:-:S02]  /*0ff0*/  HADD2.F32 R144, -RZ, R109.H1_H1 ;  /* 0x3000006dff907230 */ /* 0x000fc40000004100 */
        /* <DEDUP_REMOVED lines=8> */
.L_x_37629:
[----:B------:R-:W0:Y:S02]  /*1080*/  LDC.64 R144, c[0x0][0x3a8] ;  /* 0x0000ea00ff907b82 */ /* 0x000e240000000a00 */
[C---:B0-----:R-:W-:Y:S01]  /*1090*/  IMAD.WIDE.U32 R144, R154.reuse, 0x20, R144 ;  /* 0x000000209a907825 */ /* 0x041fe200078e0090 */
[----:B------:R-:W-:-:S04]  /*10a0*/  IADD3 R154, PT, PT, R154, 0x20, RZ ;  /* 0x000000209a9a7810 */ /* 0x000fc80007ffe0ff */
[----:B------:R0:W-:Y:S04]  /*10b0*/  STG.E.128 desc[UR6][R144.64], R104 ;  /* 0x0000006890007986 */ /* 0x0001e8000c101d06 */
[----:B------:R0:W-:Y:S02]  /*10c0*/  STG.E.128 desc[UR6][R144.64+0x10], R108 ;  /* 0x0000106c90007986 */ /* 0x0001e4000c101d06 */
.L_x_37627:
[----:B------:R-:W-:Y:S05]  /*10d0*/  BSYNC.RECONVERGENT B0 ;  /* 0x0000000000007941 */ /* 0x000fea0003800200 */
.L_x_37626:
        /* <DEDUP_REMOVED lines=31> */
.L_x_37632:
        /* <DEDUP_REMOVED lines=16> */
.L_x_37633:
[----:B------:R-:W0:Y:S02]  /*13d0*/  LDC.64 R144, c[0x0][0x3a8] ;  /* 0x0000ea00ff907b82 */ /* 0x000e240000000a00 */
[C---:B0-----:R-:W-:Y:S01]  /*13e0*/  IMAD.WIDE.U32 R144, R154.reuse, 0x20, R144 ;  /* 0x000000209a907825 */ /* 0x041fe200078e0090 */
[----:B------:R-:W-:-:S04]  /*13f0*/  IADD3 R154, PT, PT, R154, 0x20, RZ ;  /* 0x000000209a9a7810 */ /* 0x000fc80007ffe0ff */
[----:B------:R0:W-:Y:S04]  /*1400*/  STG.E.128 desc[UR6][R144.64], R112 ;  /* 0x0000007090007986 */ /* 0x0001e8000c101d06 */
[----:B------:R0:W-:Y:S02]  /*1410*/  STG.E.128 desc[UR6][R144.64+0x10], R116 ;  /* 0x0000107490007986 */ /* 0x0001e4000c101d06 */
.L_x_37631:
[----:B------:R-:W-:Y:S05]  /*1420*/  BSYNC.RECONVERGENT B0 ;  /* 0x0000000000007941 */ /* 0x000fea0003800200 */
.L_x_37630:
        /* <DEDUP_REMOVED lines=31> */
.L_x_37636:
        /* <DEDUP_REMOVED lines=16> */
.L_x_37637:
[----:B------:R-:W0:Y:S02]  /*1720*/  LDC.64 R144, c[0x0][0x3a8] ;  /* 0x0000ea00ff907b82 */ /* 0x000e240000000a00 */
[C---:B0-----:R-:W-:Y:S01]  /*1730*/  IMAD.WIDE.U32 R144, R154.reuse, 0x20, R144 ;  /* 0x000000209a907825 */ /* 0x041fe200078e0090 */
[----:B------:R-:W-:-:S04]  /*1740*/  IADD3 R154, PT, PT, R154, 0x20, RZ ;  /* 0x000000209a9a7810 */ /* 0x000fc80007ffe0ff */
[----:B------:R0:W-:Y:S04]  /*1750*/  STG.E.128 desc[UR6][R144.64], R120 ;  /* 0x0000007890007986 */ /* 0x0001e8000c101d06 */
[----:B------:R0:W-:Y:S02]  /*1760*/  STG.E.128 desc[UR6][R144.64+0x10], R124 ;  /* 0x0000107c90007986 */ /* 0x0001e4000c101d06 */
.L_x_37635:
[----:B------:R-:W-:Y:S05]  /*1770*/  BSYNC.RECONVERGENT B0 ;  /* 0x0000000000007941 */ /* 0x000fea0003800200 */
.L_x_37634:
        /* <DEDUP_REMOVED lines=31> */
.L_x_37640:
        /* <DEDUP_REMOVED lines=16> */
.L_x_37641:
[----:B------:R-:W0:Y:S02]  /*1a70*/  LDC.64 R144, c[0x0][0x3a8] ;  /* 0x0000ea00ff907b82 */ /* 0x000e240000000a00 */
[C---:B0-----:R-:W-:Y:S01]  /*1a80*/  IMAD.WIDE.U32 R144, R154.reuse, 0x20, R144 ;  /* 0x000000209a907825 */ /* 0x041fe200078e0090 */
[----:B------:R-:W-:-:S04]  /*1a90*/  IADD3 R154, PT, PT, R154, 0x20, RZ ;  /* 0x000000209a9a7810 */ /* 0x000fc80007ffe0ff */
[----:B------:R0:W-:Y:S04]  /*1aa0*/  STG.E.128 desc[UR6][R144.64], R128 ;  /* 0x0000008090007986 */ /* 0x0001e8000c101d06 */
[----:B------:R0:W-:Y:S02]  /*1ab0*/  STG.E.128 desc[UR6][R144.64+0x10], R132 ;  /* 0x0000108490007986 */ /* 0x0001e4000c101d06 */
.L_x_37639:
[----:B------:R-:W-:Y:S05]  /*1ac0*/  BSYNC.RECONVERGENT B0 ;  /* 0x0000000000007941 */ /* 0x000fea0003800200 */
.L_x_37638:
        /* <DEDUP_REMOVED lines=31> */
.L_x_37644:
[--C-:B-----5:R-:W-:Y:S02]  /*1cc0*/  HADD2.F32 R136, -RZ, R140.reuse.H0_H0 ;  /* 0x2000008cff887230 */ /* 0x120fe40000004100 */
        /* <DEDUP_REMOVED lines=15> */
.L_x_37645:
[----:B------:R-:W0:Y:S02]  /*1dc0*/  LDC.64 R144, c[0x0][0x3a8] ;  /* 0x0000ea00ff907b82 */ /* 0x000e240000000a00 */
[----:B0-----:R-:W-:-:S05]  /*1dd0*/  IMAD.WIDE.U32 R144, R154, 0x20, R144 ;  /* 0x000000209a907825 */ /* 0x001fca00078e0090 */
[----:B------:R0:W-:Y:S04]  /*1de0*/  STG.E.128 desc[UR6][R144.64], R136 ;  /* 0x0000008890007986 */ /* 0x0001e8000c101d06 */
[----:B------:R0:W-:Y:S02]  /*1df0*/  STG.E.128 desc[UR6][R144.64+0x10], R140 ;  /* 0x0000108c90007986 */ /* 0x0001e4000c101d06 */
.L_x_37643:
[----:B------:R-:W-:Y:S05]  /*1e00*/  BSYNC.RECONVERGENT B0 ;  /* 0x0000000000007941 */ /* 0x000fea0003800200 */
.L_x_37642:
        /* <DEDUP_REMOVED lines=177> */
.L_x_37671:
        /* <DEDUP_REMOVED lines=44> */
[----:B------:R-:W-:Y:S02]  /*2be0*/  F2FP.F16.F32.PACK_AB R145, R146, R145 ;  /* 0x000000919291723e */ /* 0x000fe400000000ff */
[----:B------:R-:W-:Y:S02]  /*2bf0*/  F2FP.F16.F32.PACK_AB R146, R158, R155 ;  /* 0x0000009b9e92723e */ /* 0x000fe400000000ff */
[----:B------:R-:W-:-:S05]  /*2c00*/  F2FP.F16.F32.PACK_AB R147, R160, R147 ;  /* 0x00000093a093723e */ /* 0x000fca00000000ff */
[----:B------:R1:W-:Y:S02]  /*2c10*/  STG.E.128 desc[UR6][R156.64], R144 ;  /* 0x000000909c007986 */ /* 0x0003e4000c101d06 */
.L_x_37648:
[----:B------:R-:W-:Y:S05]  /*2c20*/  BSYNC.RECONVERGENT B0 ;  /* 0x0000000000007941 */ /* 0x000fea0003800200 */
.L_x_37647:
        /* <DEDUP_REMOVED lines=35> */
.L_x_37650:
[----:B------:R-:W-:Y:S05]  /*2e60*/  BSYNC.RECONVERGENT B0 ;  /* 0x0000000000007941 */ /* 0x000fea0003800200 */
.L_x_37649:
        /* <DEDUP_REMOVED lines=35> */
.L_x_37652:
[----:B------:R-:W-:Y:S05]  /*30a0*/  BSYNC.RECONVERGENT B0 ;  /* 0x0000000000007941 */ /* 0x000fea0003800200 */
.L_x_37651:
        /* <DEDUP_REMOVED lines=35> */
.L_x_37654:
[----:B------:R-:W-:Y:S05]  /*32e0*/  BSYNC.RECONVERGENT B0 ;  /* 0x0000000000007941 */ /* 0x000fea0003800200 */
.L_x_37653:
        /* <DEDUP_REMOVED lines=35> */
.L_x_37656:
[----:B------:R-:W-:Y:S05]  /*3520*/  BSYNC.RECONVERGENT B0 ;  /* 0x0000000000007941 */ /* 0x000fea0003800200 */
.L_x_37655:
        /* <DEDUP_REMOVED lines=28> */
[----:B------:R-:W-:-:S03]  /*36f0*/  FFMA.FTZ R144, R144, R21, R13 ;  /* 0x0000001590907223 */ /* 0x000fc6000001000d */
[----:B------:R-:W-:Y:S02]  /*3700*/  F2FP.F16.F32.PACK_AB R146, R158, R161 ;  /* 0x000000a19e92723e */ /* 0x000fe400000000ff */
[----:B------:R-:W-:Y:S01]  /*3710*/  F2FP.F16.F32.PACK_AB R145, R154, R145 ;  /* 0x000000919a91723e */ /* 0x000fe200000000ff */
[----:B0-----:R-:W-:Y:S01]  /*3720*/  IMAD.WIDE.U32 R156, R0, 0x10, R156 ;  /* 0x00000010009c7825 */ /* 0x001fe200078e009c */
[----:B------:R-:W-:-:S05]  /*3730*/  F2FP.F16.F32.PACK_AB R144, R144, R155 ;  /* 0x0000009b9090723e */ /* 0x000fca00000000ff */
[----:B------:R0:W-:Y:S02]  /*3740*/  STG.E.128 desc[UR6][R156.64], R144 ;  /* 0x000000909c007986 */ /* 0x0001e4000c101d06 */
.L_x_37658:
[----:B------:R-:W-:Y:S05]  /*3750*/  BSYNC.RECONVERGENT B0 ;  /* 0x0000000000007941 */ /* 0x000fea0003800200 */
.L_x_37657:
[----:B01234-:R-:W0:Y:S02]  /*3760*/  LDC.64 R144, c[0x0][0x380] ;  /* 0x0000e000ff907b82 */ /* 0x01fe240000000a00 */
[----:B0-----:R-:W-:-:S04]  /*3770*/  LEA R2, R144, R2, 0x2 ;  /* 0x0000000290027211 */ /* 0x001fc800078e10ff */
[----:B------:R-:W-:-:S13]  /*3780*/  ISETP.GE.AND P0, PT, R2, R145, PT ;  /* 0x000000910200720c */ /* 0x000fda0003f06270 */
[----:B------:R-:W-:Y:S05]  /*3790*/  @!P0 BRA `(.L_x_37659) ;  /* 0xffffffd000748947 */ /* 0x000fea000383ffff */
[----:B------:R-:W-:Y:S05]  /*37a0*/  EXIT ;  /* 0x000000000000794d */ /* 0x000fea0003800000 */
.L_x_37646:
        /* <DEDUP_REMOVED lines=8> */
.L_x_37661:
[----:B------:R-:W-:Y:S05]  /*3830*/  BSYNC B0 ;  /* 0x0000000000007941 */ /* 0x000fea0003800000 */
.L_x_37660:
        /* <DEDUP_REMOVED lines=10> */
.L_x_37662:
[----:B------:R-:W-:Y:S01]  /*38e0*/  HFMA2 R159, -RZ, RZ, 0, 2.384185791015625e-07 ;  /* 0x00000004ff9f7431 */ /* 0x000fe200000001ff */
[----:B------:R-:W-:-:S05]  /*38f0*/  MOV R144, R158 ;  /* 0x0000009e00907202 */ /* 0x000fca0000000f00 */
[----:B------:R-:W-:-:S05]  /*3900*/  FADD.FTZ R153, R147, R144 ;  /* 0x0000009093997221 */ /* 0x000fca0000010000 */
[----:B------:R-:W-:-:S07]  /*3910*/  MOV R160, R153 ;  /* 0x0000009900a07202 */ /* 0x000fce0000000f00 */
[----:B------:R-:W-:Y:S05]  /*3920*/  WARPSYNC.COLLECTIVE R157, `(.L_x_37663) ;  /* 0x000000009d087348 */ /* 0x000fea0003c00000 */
[----:B------:R0:W1:Y:S02]  /*3930*/  SHFL.BFLY P6, R158, R160, R159, R162 ;  /* 0x0c00009fa09e7389 */ /* 0x00006400000c00a2 */
[----:B01----:R-:W-:Y:S05]  /*3940*/  ENDCOLLECTIVE ;  /* 0x000000000000791b */ /* 0x003fea0003800000 */
.L_x_37663:
[----:B------:R-:W-:Y:S01]  /*3950*/  HFMA2 R159, -RZ, RZ, 0, 4.76837158203125e-07 ;  /* 0x00000008ff9f7431 */ /* 0x000fe200000001ff */
[----:B------:R-:W-:-:S05]  /*3960*/  MOV R144, R158 ;  /* 0x0000009e00907202 */ /* 0x000fca0000000f00 */
[----:B------:R-:W-:-:S05]  /*3970*/  FADD.FTZ R154, R153, R144 ;  /* 0x00000090999a7221 */ /* 0x000fca0000010000 */
[----:B------:R-:W-:-:S07]  /*3980*/  MOV R160, R154 ;  /* 0x0000009a00a07202 */ /* 0x000fce0000000f00 */
[----:B------:R-:W-:Y:S05]  /*3990*/  WARPSYNC.COLLECTIVE R157, `(.L_x_37664) ;  /* 0x000000009d087348 */ /* 0x000fea0003c00000 */
[----:B------:R0:W1:Y:S02]  /*39a0*/  SHFL.BFLY P6, R158, R160, R159, R162 ;  /* 0x0c00009fa09e7389 */ /* 0x00006400000c00a2 */
[----:B01----:R-:W-:Y:S05]  /*39b0*/  ENDCOLLECTIVE ;  /* 0x000000000000791b */ /* 0x003fea0003800000 */
.L_x_37664:
[----:B------:R-:W-:Y:S01]  /*39c0*/  HFMA2 R159, -RZ, RZ, 0, 9.5367431640625e-07 ;  /* 0x00000010ff9f7431 */ /* 0x000fe200000001ff */
[----:B------:R-:W-:-:S05]  /*39d0*/  MOV R155, R158 ;  /* 0x0000009e009b7202 */ /* 0x000fca0000000f00 */
[----:B------:R-:W-:-:S05]  /*39e0*/  FADD.FTZ R155, R154, R155 ;  /* 0x0000009b9a9b7221 */ /* 0x000fca0000010000 */
[----:B------:R-:W-:-:S07]  /*39f0*/  MOV R160, R155 ;  /* 0x0000009b00a07202 */ /* 0x000fce0000000f00 */
[----:B------:R-:W-:Y:S05]  /*3a00*/  WARPSYNC.COLLECTIVE R157, `(.L_x_37665) ;  /* 0x000000009d087348 */ /* 0x000fea0003c00000 */
[----:B------:R0:W1:Y:S02]  /*3a10*/  SHFL.BFLY P6, R158, R160, R159, R162 ;  /* 0x0c00009fa09e7389 */ /* 0x00006400000c00a2 */
[----:B01----:R-:W-:Y:S05]  /*3a20*/  ENDCOLLECTIVE ;  /* 0x000000000000791b */ /* 0x003fea0003800000 */
.L_x_37665:
        /* <DEDUP_REMOVED lines=106> */
.L_x_37666:
[----:B------:R-:W-:Y:S01]  /*40d0*/  HFMA2 R159, -RZ, RZ, 0, 1.1920928955078125e-07 ;  /* 0x00000002ff9f7431 */ /* 0x000fe200000001ff */
[----:B------:R-:W-:-:S05]  /*40e0*/  MOV R147, R158 ;  /* 0x0000009e00937202 */ /* 0x000fca0000000f00 */
[----:B------:R-:W-:-:S05]  /*40f0*/  FADD.FTZ R147, R144, R147 ;  /* 0x0000009390937221 */ /* 0x000fca0000010000 */
[----:B------:R-:W-:-:S07]  /*4100*/  MOV R160, R147 ;  /* 0x0000009300a07202 */ /* 0x000fce0000000f00 */
[----:B------:R-:W-:Y:S05]  /*4110*/  WARPSYNC.COLLECTIVE R157, `(.L_x_37667) ;  /* 0x000000009d087348 */ /* 0x000fea0003c00000 */
[----:B------:R0:W1:Y:S02]  /*4120*/  SHFL.BFLY P6, R158, R160, R159, R162 ;  /* 0x0c00009fa09e7389 */ /* 0x00006400000c00a2 */
[----:B01----:R-:W-:Y:S05]  /*4130*/  ENDCOLLECTIVE ;  /* 0x000000000000791b */ /* 0x003fea0003800000 */
.L_x_37667:
[----:B------:R-:W-:Y:S01]  /*4140*/  HFMA2 R159, -RZ, RZ, 0, 2.384185791015625e-07 ;  /* 0x00000004ff9f7431 */ /* 0x000fe200000001ff */
[----:B------:R-:W-:-:S05]  /*4150*/  MOV R154, R158 ;  /* 0x0000009e009a7202 */ /* 0x000fca0000000f00 */
[----:B------:R-:W-:-:S05]  /*4160*/  FADD.FTZ R154, R147, R154 ;  /* 0x0000009a939a7221 */ /* 0x000fca0000010000 */
[----:B------:R-:W-:-:S07]  /*4170*/  MOV R160, R154 ;  /* 0x0000009a00a07202 */ /* 0x000fce0000000f00 */
[----:B------:R-:W-:Y:S05]  /*4180*/  WARPSYNC.COLLECTIVE R157, `(.L_x_37668) ;  /* 0x000000009d087348 */ /* 0x000fea0003c00000 */
[----:B------:R0:W1:Y:S02]  /*4190*/  SHFL.BFLY P6, R158, R160, R159, R162 ;  /* 0x0c00009fa09e7389 */ /* 0x00006400000c00a2 */
[----:B01----:R-:W-:Y:S05]  /*41a0*/  ENDCOLLECTIVE ;  /* 0x000000000000791b */ /* 0x003fea0003800000 */
.L_x_37668:
[----:B------:R-:W-:Y:S01]  /*41b0*/  HFMA2 R159, -RZ, RZ, 0, 4.76837158203125e-07 ;  /* 0x00000008ff9f7431 */ /* 0x000fe200000001ff */
[----:B------:R-:W-:-:S05]  /*41c0*/  MOV R153, R158 ;  /* 0x0000009e00997202 */ /* 0x000fca0000000f00 */
[----:B------:R-:W-:-:S05]  /*41d0*/  FADD.FTZ R153, R154, R153 ;  /* 0x000000999a997221 */ /* 0x000fca0000010000 */
[----:B------:R-:W-:-:S07]  /*41e0*/  MOV R160, R153 ;  /* 0x0000009900a07202 */ /* 0x000fce0000000f00 */
[----:B------:R-:W-:Y:S05]  /*41f0*/  WARPSYNC.COLLECTIVE R157, `(.L_x_37669) ;  /* 0x000000009d087348 */ /* 0x000fea0003c00000 */
[----:B------:R0:W1:Y:S02]  /*4200*/  SHFL.BFLY P6, R158, R160, R159, R162 ;  /* 0x0c00009fa09e7389 */ /* 0x00006400000c00a2 */
[----:B01----:R-:W-:Y:S05]  /*4210*/  ENDCOLLECTIVE ;  /* 0x000000000000791b */ /* 0x003fea0003800000 */
.L_x_37669:
[----:B------:R-:W-:Y:S01]  /*4220*/  HFMA2 R159, -RZ, RZ, 0, 9.5367431640625e-07 ;  /* 0x00000010ff9f7431 */ /* 0x000fe200000001ff */
[----:B------:R-:W-:-:S05]  /*4230*/  MOV R156, R158 ;  /* 0x0000009e009c7202 */ /* 0x000fca0000000f00 */
[----:B------:R-:W-:-:S05]  /*4240*/  FADD.FTZ R156, R153, R156 ;  /* 0x0000009c999c7221 */ /* 0x000fca0000010000 */
[----:B------:R-:W-:-:S07]  /*4250*/  MOV R160, R156 ;  /* 0x0000009c00a07202 */ /* 0x000fce0000000f00 */
[----:B------:R-:W-:Y:S05]  /*4260*/  WARPSYNC.COLLECTIVE R157, `(.L_x_37670) ;  /* 0x000000009d087348 */ /* 0x000fea0003c00000 */
[----:B------:R0:W1:Y:S02]  /*4270*/  SHFL.BFLY P6, R158, R160, R159, R162 ;  /* 0x0c00009fa09e7389 */ /* 0x00006400000c00a2 */
[----:B01----:R-:W-:Y:S05]  /*4280*/  ENDCOLLECTIVE ;  /* 0x000000000000791b */ /* 0x003fea0003800000 */
.L_x_37670:
[----:B------:R-:W-:Y:S01]  /*4290*/  MOV R155, R158 ;  /* 0x0000009e009b7202 */ /* 0x000fe20000000f00 */
[----:B------:R-:W-:Y:S06]  /*42a0*/  BRA `(.L_x_37671) ;  /* 0xffffffe4009c7947 */ /* 0x000fec000383ffff */
.L_x_37672:
        /* <DEDUP_REMOVED lines=13> */
.L_x_54440:


//--------------------- .text._ZN10layer_norm13ln_fwd_kernelINS_13Kernel_traitsIf6__halffS2_fjLj1536ELj1ELj4ELj1ELj16ENS_18Kernel_traits_baseILj1536EfS2_fS2_fjLj128EEEEELb0ELb0ELb0ELb1EEEvNS_9FwdParamsE --------------------------
	.section	.text._ZN10layer_norm13ln_fwd_kernelINS_13Kernel_traitsIf6__halffS2_fjLj1536ELj1ELj4ELj1ELj16ENS_18Kernel_traits_baseILj1536EfS2_fS2_fjLj128EEEEELb0ELb0ELb0ELb1EEEvNS_9FwdParamsE,"ax",@progbits
	.align	128
        .global         _ZN10layer_norm13ln_fwd_kernelINS_13Kernel_traitsIf6__halffS2_fjLj1536ELj1ELj4ELj1ELj16ENS_18Kernel_traits_baseILj1536EfS2_fS2_fjLj128EEEEELb0ELb0ELb0ELb1EEEvNS_9FwdParamsE
        .type           _ZN10layer_norm13ln_fwd_kernelINS_13Kernel_traitsIf6__halffS2_fjLj1536ELj1ELj4ELj1ELj16ENS_18Kernel_traits_baseILj1536EfS2_fS2_fjLj128EEEEELb0ELb0ELb0ELb1EEEvNS_9FwdParamsE,@function
        .size           _ZN10layer_norm13ln_fwd_kernelINS_13Kernel_traitsIf6__halffS2_fjLj1536ELj1ELj4ELj1ELj16ENS_18Kernel_traits_baseILj1536EfS2_fS2_fjLj128EEEEELb0ELb0ELb0ELb1EEEvNS_9FwdParamsE,(.L_x_54441 - _ZN10layer_norm13ln_fwd_kernelINS_13Kernel_traitsIf6__halffS2_fjLj1536ELj1ELj4ELj1ELj16ENS_18Kernel_traits_baseILj1536EfS2_fS2_fjLj128EEEEELb0ELb0ELb0ELb1EEEvNS_9FwdParamsE)
        .other          _ZN10layer_norm13ln_fwd_kernelINS_13Kernel_traitsIf6__halffS2_fjLj1536ELj1ELj4ELj1ELj16ENS_18Kernel_traits_baseILj1536EfS2_fS2_fjLj128EEEEELb0ELb0ELb0ELb1EEEvNS_9FwdParamsE,@"STO_CUDA_ENTRY STV_DEFAULT"
_ZN10layer_norm13ln_fwd_kernelINS_13Kernel_traitsIf6__halffS2_fjLj1536ELj1ELj4ELj1ELj16ENS_18Kernel_traits_baseILj1536EfS2_fS2_fjLj128EEEEELb0ELb0ELb0ELb1EEEvNS_9FwdParamsE:
.text._ZN10layer_norm13ln_fwd_kernelINS_13Kernel_traitsIf6__halffS2_fjLj1536ELj1ELj4ELj1ELj16ENS_18Kernel_traits_baseILj1536EfS2_fS2_fjLj128EEEEELb0ELb0ELb0ELb1EEEvNS_9FwdParamsE:
        /* <DEDUP_REMOVED lines=41> */
.L_x_37673:
        /* <DEDUP_REMOVED lines=38> */
.L_x_37674:
        /* <DEDUP_REMOVED lines=15> */
.L_x_37690:
        /* <DEDUP_REMOVED lines=11> */
[----:B--2---:R-:W-:-:S03]  /*0690*/  HADD2.F32 R3, -RZ, R3.H0_H0 ;  /* 0x20000003ff037230 */ /* 0x004fc60000004100 */
[----:B------:R-:W-:Y:S05]  /*06a0*/  @!P1 BRA `(.L_x_37677) ;  /* 0x0000000000549947 */ /* 0x000fea0003800000 */
[----:B------:R-:W0:Y:S02]  /*06b0*/  LDC.64 R116, c[0x0][0x3a0] ;  /* 0x0000e800ff747b82 */ /* 0x000e240000000a00 */
        /* <DEDUP_REMOVED lines=20> */
.L_x_37677:
        /* <DEDUP_REMOVED lines=16> */
.L_x_37678:
[----:B-1----:R-:W-:Y:S05]  /*0900*/  BSYNC.RECONVERGENT B0 ;  /* 0x0000000000007941 */ /* 0x002fea0003800200 */
.L_x_37676:
        /* <DEDUP_REMOVED lines=32> */
.L_x_37679:
        /* <DEDUP_REMOVED lines=16> */
.L_x_37680:
        /* <DEDUP_REMOVED lines=28> */
.L_x_37681:
[--C-:B0----5:R-:W-:Y:S02]  /*0dd0*/  HADD2.F32 R124, -RZ, R121.reuse.H0_H0 ;  /* 0x20000079ff7c7230 */ /* 0x121fe40000004100 */
        /* <DEDUP_REMOVED lines=15> */
.L_x_37682:
        /* <DEDUP_REMOVED lines=28> */
.L_x_37683:
        /* <DEDUP_REMOVED lines=16> */
.L_x_37684:
        /* <DEDUP_REMOVED lines=11> */
[--C-:B-----5:R-:W-:Y:S02]  /*1240*/  HADD2.F32 R0, -RZ, R140.reuse.H0_H0 ;  /* 0x2000008cff007230 */ /* 0x120fe40000004100 */
[----:B------:R-:W-:Y:S02]  /*1250*/  HADD2.F32 R140, -RZ, R140.H1_H1 ;  /* 0x3000008cff8c7230 */ /* 0x000fe40000004100 */
[--C-:B------:R-:W-:Y:S02]  /*1260*/  HADD2.F32 R5, -RZ, R141.reuse.H0_H0 ;  /* 0x2000008dff057230 */ /* 0x100fe40000004100 */
[----:B------:R-:W-:-:S02]  /*1270*/  HADD2.F32 R2, -RZ, R141.H1_H1 ;  /* 0x3000008dff027230 */ /* 0x000fc40000004100 */
[C---:B--2---:R-:W-:Y:S01]  /*1280*/  FFMA.FTZ R137, R3.reuse, R140, R137 ;  /* 0x0000008c03897223 */ /* 0x044fe20000010089 */
[--C-:B------:R-:W-:Y:S02]  /*1290*/  HADD2.F32 R140, -RZ, R142.reuse.H0_H0 ;  /* 0x2000008eff8c7230 */ /* 0x100fe40000004100 */
[C---:B------:R-:W-:Y:S01]  /*12a0*/  FFMA.FTZ R136, R3.reuse, R0, R136 ;  /* 0x0000000003887223 */ /* 0x040fe20000010088 */
[C---:B------:R-:W-:Y:S01]  /*12b0*/  FFMA.FTZ R138, R3.reuse, R5, R138 ;  /* 0x00000005038a7223 */ /* 0x040fe2000001008a */
[----:B------:R-:W-:Y:S02]  /*12c0*/  HADD2.F32 R142, -RZ, R142.H1_H1 ;  /* 0x3000008eff8e7230 */ /* 0x000fe40000004100 */
[C---:B------:R-:W-:Y:S01]  /*12d0*/  FFMA.FTZ R139, R3.reuse, R2, R139 ;  /* 0x00000002038b7223 */ /* 0x040fe2000001008b */
[--C-:B------:R-:W-:Y:S02]  /*12e0*/  HADD2.F32 R5, -RZ, R143.reuse.H0_H0 ;  /* 0x2000008fff057230 */ /* 0x100fe40000004100 */
[----:B---3--:R-:W-:Y:S01]  /*12f0*/  FFMA.FTZ R140, R3, R140, R144 ;  /* 0x0000008c038c7223 */ /* 0x008fe20000010090 */
[----:B------:R-:W-:-:S02]  /*1300*/  HADD2.F32 R0, -RZ, R143.H1_H1 ;  /* 0x3000008fff007230 */ /* 0x000fc40000004100 */
[C---:B------:R-:W-:Y:S01]  /*1310*/  FFMA.FTZ R141, R3.reuse, R142, R145 ;  /* 0x0000008e038d7223 */ /* 0x040fe20000010091 */
[C---:B------:R-:W-:Y:S02]  /*1320*/  FFMA.FTZ R142, R3.reuse, R5, R146 ;  /* 0x00000005038e7223 */ /* 0x040fe40000010092 */
[----:B------:R-:W-:Y:S01]  /*1330*/  FFMA.FTZ R143, R3, R0, R147 ;  /* 0x00000000038f7223 */ /* 0x000fe20000010093 */
[----:B------:R-:W-:Y:S06]  /*1340*/  BRA `(.L_x_37686) ;  /* 0x0000000000407947 */ /* 0x000fec0003800000 */
.L_x_37685:
[----:B0----5:R-:W-:Y:S02]  /*1350*/  HADD2.F32 R136, -RZ, R140.H0_H0 ;  /* 0x2000008cff887230 */ /* 0x021fe40000004100 */
        /* <DEDUP_REMOVED lines=15> */
.L_x_37686:
        /* <DEDUP_REMOVED lines=14> */
[----:B--2---:R-:W-:Y:S01]  /*1530*/  FFMA.FTZ R144, R3, R0, R144 ;  /* 0x0000000003907223 */ /* 0x004fe20000010090 */
[----:B------:R-:W-:-:S02]  /*1540*/  HADD2.F32 R0, -RZ, R149.H1_H1 ;  /* 0x30000095ff007230 */ /* 0x000fc40000004100 */
[C---:B------:R-:W-:Y:S01]  /*1550*/  FFMA.FTZ R145, R3.reuse, R148, R145 ;  /* 0x0000009403917223 */ /* 0x040fe20000010091 */
[--C-:B------:R-:W-:Y:S02]  /*1560*/  HADD2.F32 R148, -RZ, R150.reuse.H0_H0 ;  /* 0x20000096ff947230 */ /* 0x100fe40000004100 */
        /* <DEDUP_REMOVED lines=10> */
.L_x_37687:
[--C-:B0----5:R-:W-:Y:S02]  /*1610*/  HADD2.F32 R144, -RZ, R148.reuse.H0_H0 ;  /* 0x20000094ff907230 */ /* 0x121fe40000004100 */
[----:B------:R-:W-:Y:S02]  /*1620*/  HADD2.F32 R148, -RZ, R148.H1_H1 ;  /* 0x30000094ff947230 */ /* 0x000fe40000004100 */
[--C-:B------:R-:W-:Y:S02]  /*1630*/  HADD2.F32 R158, -RZ, R151.reuse.H0_H0 ;  /* 0x20000097ff9e7230 */ /* 0x100fe40000004100 */
[C---:B------:R-:W-:Y:S01]  /*1640*/  FMUL.FTZ R144, R3.reuse, R144 ;  /* 0x0000009003907220 */ /* 0x040fe20000410000 */
[----:B------:R-:W-:Y:S02]  /*1650*/  HADD2.F32 R164, -RZ, R151.H1_H1 ;  /* 0x30000097ffa47230 */ /* 0x000fe40000004100 */
[----:B------:R-:W-:Y:S01]  /*1660*/  FMUL.FTZ R145, R3, R148 ;  /* 0x0000009403917220 */ /* 0x000fe20000410000 */
[----:B------:R-:W-:-:S02]  /*1670*/  HADD2.F32 R146, -RZ, R149.H0_H0 ;  /* 0x20000095ff927230 */ /* 0x000fc40000004100 */
[----:B------:R-:W-:Y:S02]  /*1680*/  HADD2.F32 R0, -RZ, R149.H1_H1 ;  /* 0x30000095ff007230 */ /* 0x000fe40000004100 */
        /* <DEDUP_REMOVED lines=8> */
.L_x_37688:
        /* <DEDUP_REMOVED lines=172> */
.L_x_37717:
        /* <DEDUP_REMOVED lines=37> */
[----:B------:R-:W-:Y:S01]  /*2420*/  F2FP.F16.F32.PACK_AB R111, R110, R7 ;  /* 0x000000076e6f723e */ /* 0x000fe200000000ff */
        /* <DEDUP_REMOVED lines=18> */
[----:B------:R-:W-:Y:S01]  /*2550*/  F2FP.F16.F32.PACK_AB R110, R105, R110 ;  /* 0x0000006e696e723e */ /* 0x000fe200000000ff */
[C---:B------:R-:W-:Y:S01]  /*2560*/  FADD.FTZ R139, -R5.reuse, R139 ;  /* 0x0000008b058b7221 */ /* 0x040fe20000010100 */
[----:B------:R-:W-:Y:S01]  /*2570*/  F2FP.F16.F32.PACK_AB R109, R106, R109 ;  /* 0x0000006d6a6d723e */ /* 0x000fe200000000ff */
[C---:B------:R-:W-:Y:S01]  /*2580*/  FADD.FTZ R140, -R5.reuse, R140 ;  /* 0x0000008c058c7221 */ /* 0x040fe20000010100 */
        /* <DEDUP_REMOVED lines=135> */
[----:B0-----:R-:W-:-:S03]  /*2e00*/  LEA R4, R120, R4, 0x2 ;  /* 0x0000000478047211 */ /* 0x001fc600078e10ff */
[----:B------:R2:W-:Y:S01]  /*2e10*/  STG.E.128 desc[UR6][R2.64], R116 ;  /* 0x0000007402007986 */ /* 0x0005e2000c101d06 */
[----:B------:R-:W-:-:S13]  /*2e20*/  ISETP.GE.AND P0, PT, R4, R121, PT ;  /* 0x000000790400720c */ /* 0x000fda0003f06270 */
[----:B------:R-:W-:Y:S05]  /*2e30*/  @!P0 BRA `(.L_x_37690) ;  /* 0xffffffd400e88947 */ /* 0x000fea000383ffff */
[----:B------:R-:W-:Y:S05]  /*2e40*/  EXIT ;  /* 0x000000000000794d */ /* 0x000fea0003800000 */
.L_x_37675:
        /* <DEDUP_REMOVED lines=8> */
.L_x_37705:
        /* <DEDUP_REMOVED lines=30> */
.L_x_37692:
        /* <DEDUP_REMOVED lines=8> */
.L_x_37693:
[----:B-1----:R-:W-:Y:S05]  /*3130*/  BSYNC.RECONVERGENT B0 ;  /* 0x0000000000007941 */ /* 0x002fea0003800200 */
.L_x_37691:
        /* <DEDUP_REMOVED lines=32> */
.L_x_37694:
        /* <DEDUP_REMOVED lines=8> */
.L_x_37695:
        /* <DEDUP_REMOVED lines=28> */
.L_x_37696:
[--C-:B0----5:R-:W-:Y:S02]  /*3580*/  HADD2.F32 R120, -RZ, R124.reuse.H0_H0 ;  /* 0x2000007cff787230 */ /* 0x121fe40000004100 */
[----:B------:R-:W-:Y:S02]  /*3590*/  HADD2.F32 R121, -RZ, R124.H1_H1 ;  /* 0x3000007cff797230 */ /* 0x000fe40000004100 */
[--C-:B------:R-:W-:Y:S02]  /*35a0*/  HADD2.F32 R122, -RZ, R125.reuse.H0_H0 ;  /* 0x2000007dff7a7230 */ /* 0x100fe40000004100 */
[----:B------:R-:W-:Y:S02]  /*35b0*/  HADD2.F32 R123, -RZ, R125.H1_H1 ;  /* 0x3000007dff7b7230 */ /* 0x000fe40000004100 */
[--C-:B------:R-:W-:Y:S02]  /*35c0*/  HADD2.F32 R124, -RZ, R126.reuse.H0_H0 ;  /* 0x2000007eff7c7230 */ /* 0x100fe40000004100 */
[----:B------:R-:W-:-:S02]  /*35d0*/  HADD2.F32 R125, -RZ, R126.H1_H1 ;  /* 0x3000007eff7d7230 */ /* 0x000fc40000004100 */
[--C-:B------:R-:W-:Y:S02]  /*35e0*/  HADD2.F32 R126, -RZ, R127.reuse.H0_H0 ;  /* 0x2000007fff7e7230 */ /* 0x100fe40000004100 */
[----:B------:R-:W-:-:S07]  /*35f0*/  HADD2.F32 R127, -RZ, R127.H1_H1 ;  /* 0x3000007fff7f7230 */ /* 0x000fce0000004100 */
.L_x_37697:
        /* <DEDUP_REMOVED lines=28> */
.L_x_37698:
        /* <DEDUP_REMOVED lines=8> */
.L_x_37699:
        /* <DEDUP_REMOVED lines=12> */
[--C-:B------:R-:W-:Y:S02]  /*3900*/  HADD2.F32 R7, -RZ, R141.reuse.H0_H0 ;  /* 0x2000008dff077230 */ /* 0x100fe40000004100 */
[----:B------:R-:W-:Y:S02]  /*3910*/  HADD2.F32 R0, -RZ, R141.H1_H1 ;  /* 0x3000008dff007230 */ /* 0x000fe40000004100 */
[----:B------:R-:W-:-:S02]  /*3920*/  HADD2.F32 R140, -RZ, R140.H1_H1 ;  /* 0x3000008cff8c7230 */ /* 0x000fc40000004100 */
[----:B--2---:R-:W-:Y:S01]  /*3930*/  FADD.FTZ R136, R136, R5 ;  /* 0x0000000588887221 */ /* 0x004fe20000010000 */
[--C-:B------:R-:W-:Y:S02]  /*3940*/  HADD2.F32 R5, -RZ, R142.reuse.H0_H0 ;  /* 0x2000008eff057230 */ /* 0x100fe40000004100 */
[----:B------:R-:W-:Y:S01]  /*3950*/  FADD.FTZ R138, R138, R7 ;  /* 0x000000078a8a7221 */ /* 0x000fe20000010000 */
[----:B------:R-:W-:Y:S01]  /*3960*/  FADD.FTZ R139, R139, R0 ;  /* 0x000000008b8b7221 */ /* 0x000fe20000010000 */
[----:B------:R-:W-:Y:S02]  /*3970*/  HADD2.F32 R142, -RZ, R142.H1_H1 ;  /* 0x3000008eff8e7230 */ /* 0x000fe40000004100 */
[----:B------:R-:W-:Y:S01]  /*3980*/  FADD.FTZ R137, R137, R140 ;  /* 0x0000008c89897221 */ /* 0x000fe20000010000 */
[--C-:B------:R-:W-:Y:S02]  /*3990*/  HADD2.F32 R7, -RZ, R143.reuse.H0_H0 ;  /* 0x2000008fff077230 */ /* 0x100fe40000004100 */
[----:B---3--:R-:W-:Y:S01]  /*39a0*/  FADD.FTZ R140, R144, R5 ;  /* 0x00000005908c7221 */ /* 0x008fe20000010000 */
[----:B------:R-:W-:-:S02]  /*39b0*/  HADD2.F32 R0, -RZ, R143.H1_H1 ;  /* 0x3000008fff007230 */ /* 0x000fc40000004100 */
[----:B------:R-:W-:Y:S01]  /*39c0*/  FADD.FTZ R141, R145, R142 ;  /* 0x0000008e918d7221 */ /* 0x000fe20000010000 */
[----:B------:R-:W-:Y:S02]  /*39d0*/  FADD.FTZ R142, R146, R7 ;  /* 0x00000007928e7221 */ /* 0x000fe40000010000 */
[----:B------:R-:W-:Y:S01]  /*39e0*/  FADD.FTZ R143, R147, R0 ;  /* 0x00000000938f7221 */ /* 0x000fe20000010000 */
[----:B------:R-:W-:Y:S06]  /*39f0*/  BRA `(.L_x_37701) ;  /* 0x0000000000207947 */ /* 0x000fec0003800000 */
.L_x_37700:
        /* <DEDUP_REMOVED lines=8> */
.L_x_37701:
        /* <DEDUP_REMOVED lines=28> */
.L_x_37702:
        /* <DEDUP_REMOVED lines=8> */
.L_x_37703:
        /* <DEDUP_REMOVED lines=172> */
.L_x_37729:
        /* <DEDUP_REMOVED lines=200> */
.L_x_37689:
[----:B------:R-:W-:Y:S01]  /*5400*/  HFMA2 R2, -RZ, RZ, 0, 5.9604644775390625e-08 ;  /* 0x00000001ff027431 */ /* 0x000fe200000001ff */
[----:B------:R-:W-:Y:S01]  /*5410*/  BSSY B0, `(.L_x_37706) ;  /* 0x0000006000007945 */ /* 0x000fe20003800000 */
[----:B------:R-:W-:Y:S02]  /*5420*/  MOV R3, 0x1f ;  /* 0x0000001f00037802 */ /* 0x000fe40000000f00 */
[----:B------:R-:W-:-:S07]  /*5430*/  MOV R0, 0xffffffff ;  /* 0xffffffff00007802 */ /* 0x000fce0000000f00 */
[----:B------:R-:W-:Y:S05]  /*5440*/  WARPSYNC.COLLECTIVE R0, `(.L_x_37707) ;  /* 0x0000000000087348 */ /* 0x000fea0003c00000 */
[----:B------:R0:W1:Y:S02]  /*5450*/  SHFL.BFLY P0, R7, R5, R2, R3 ;  /* 0x0c00000205077389 */ /* 0x0000640000000003 */
[----:B01----:R-:W-:Y:S05]  /*5460*/  ENDCOLLECTIVE ;  /* 0x000000000000791b */ /* 0x003fea0003800000 */
.L_x_37707:
[----:B------:R-:W-:Y:S05]  /*5470*/  BSYNC B0 ;  /* 0x0000000000007941 */ /* 0x000fea0003800000 */
.L_x_37706:
        /* <DEDUP_REMOVED lines=8> */
.L_x_37708:
[----:B------:R-:W-:Y:S02]  /*5500*/  HFMA2 R2, -RZ, RZ, 0, 2.384185791015625e-07 ;  /* 0x00000004ff027431 */ /* 0x000fe400000001ff */
[----:B------:R-:W-:-:S05]  /*5510*/  FADD.FTZ R157, R5, R7 ;  /* 0x00000007059d7221 */ /* 0x000fca0000010000 */
[----:B------:R-:W-:-:S07]  /*5520*/  MOV R5, R157 ;  /* 0x0000009d00057202 */ /* 0x000fce0000000f00 */
[----:B------:R-:W-:Y:S05]  /*5530*/  WARPSYNC.COLLECTIVE R0, `(.L_x_37709) ;  /* 0x0000000000087348 */ /* 0x000fea0003c00000 */
[----:B------:R0:W1:Y:S02]  /*5540*/  SHFL.BFLY P0, R7, R5, R2, R3 ;  /* 0x0c00000205077389 */ /* 0x0000640000000003 */
[----:B01----:R-:W-:Y:S05]  /*5550*/  ENDCOLLECTIVE ;  /* 0x000000000000791b */ /* 0x003fea0003800000 */
.L_x_37709:
[----:B------:R-:W-:Y:S02]  /*5560*/  HFMA2 R2, -RZ, RZ, 0, 4.76837158203125e-07 ;  /* 0x00000008ff027431 */ /* 0x000fe400000001ff */
[----:B------:R-:W-:-:S05]  /*5570*/  FADD.FTZ R158, R157, R7 ;  /* 0x000000079d9e7221 */ /* 0x000fca0000010000 */
[----:B------:R-:W-:-:S07]  /*5580*/  MOV R5, R158 ;  /* 0x0000009e00057202 */ /* 0x000fce0000000f00 */
[----:B------:R-:W-:Y:S05]  /*5590*/  WARPSYNC.COLLECTIVE R0, `(.L_x_37710) ;  /* 0x0000000000087348 */ /* 0x000fea0003c00000 */
[----:B------:R0:W1:Y:S02]  /*55a0*/  SHFL.BFLY P0, R7, R5, R2, R3 ;  /* 0x0c00000205077389 */ /* 0x0000640000000003 */
[----:B01----:R-:W-:Y:S05]  /*55b0*/  ENDCOLLECTIVE ;  /* 0x000000000000791b */ /* 0x003fea0003800000 */
.L_x_37710:
[----:B------:R-:W-:Y:S02]  /*55c0*/  HFMA2 R2, -RZ, RZ, 0, 9.5367431640625e-07 ;  /* 0x00000010ff027431 */ /* 0x000fe400000001ff */
[----:B------:R-:W-:-:S05]  /*55d0*/  FADD.FTZ R162, R158, R7 ;  /* 0x000000079ea27221 */ /* 0x000fca0000010000 */
[----:B------:R-:W-:-:S07]  /*55e0*/  MOV R5, R162 ;  /* 0x000000a200057202 */ /* 0x000fce0000000f00 */
[----:B------:R-:W-:Y:S05]  /*55f0*/  WARPSYNC.COLLECTIVE R0, `(.L_x_37711) ;  /* 0x0000000000087348 */ /* 0x000fea0003c00000 */
[----:B------:R0:W1:Y:S02]  /*5600*/  SHFL.BFLY P0, R7, R5, R2, R3 ;  /* 0x0c00000205077389 */ /* 0x0000640000000003 */
[----:B01----:R-:W-:Y:S05]  /*5610*/  ENDCOLLECTIVE ;  /* 0x000000000000791b */ /* 0x003fea0003800000 */
.L_x_37711:
        /* <DEDUP_REMOVED lines=103> */
.L_x_37712:
[----:B------:R-:W-:Y:S02]  /*5c90*/  HFMA2 R2, -RZ, RZ, 0, 1.1920928955078125e-07 ;  /* 0x00000002ff027431 */ /* 0x000fe400000001ff */
[----:B------:R-:W-:-:S05]  /*5ca0*/  FADD.FTZ R157, R5, R7 ;  /* 0x00000007059d7221 */ /* 0x000fca0000010000 */
[----:B------:R-:W-:-:S07]  /*5cb0*/  MOV R5, R157 ;  /* 0x0000009d00057202 */ /* 0x000fce0000000f00 */
[----:B------:R-:W-:Y:S05]  /*5cc0*/  WARPSYNC.COLLECTIVE R0, `(.L_x_37713) ;  /* 0x0000000000087348 */ /* 0x000fea0003c00000 */
[----:B------:R0:W1:Y:S02]  /*5cd0*/  SHFL.BFLY P0, R7, R5, R2, R3 ;  /* 0x0c00000205077389 */ /* 0x0000640000000003 */
[----:B01----:R-:W-:Y:S05]  /*5ce0*/  ENDCOLLECTIVE ;  /* 0x000000000000791b */ /* 0x003fea0003800000 */
.L_x_37713:
[----:B------:R-:W-:Y:S02]  /*5cf0*/  HFMA2 R2, -RZ, RZ, 0, 2.384185791015625e-07 ;  /* 0x00000004ff027431 */ /* 0x000fe400000001ff */
[----:B------:R-:W-:-:S05]  /*5d00*/  FADD.FTZ R158, R157, R7 ;  /* 0x000000079d9e7221 */ /* 0x000fca0000010000 */
[----:B------:R-:W-:-:S07]  /*5d10*/  MOV R5, R158 ;  /* 0x0000009e00057202 */ /* 0x000fce0000000f00 */
[----:B------:R-:W-:Y:S05]  /*5d20*/  WARPSYNC.COLLECTIVE R0, `(.L_x_37714) ;  /* 0x0000000000087348 */ /* 0x000fea0003c00000 */
[----:B------:R0:W1:Y:S02]  /*5d30*/  SHFL.BFLY P0, R7, R5, R2, R3 ;  /* 0x0c00000205077389 */ /* 0x0000640000000003 */
[----:B01----:R-:W-:Y:S05]  /*5d40*/  ENDCOLLECTIVE ;  /* 0x000000000000791b */ /* 0x003fea0003800000 */
.L_x_37714:
[----:B------:R-:W-:Y:S02]  /*5d50*/  HFMA2 R2, -RZ, RZ, 0, 4.76837158203125e-07 ;  /* 0x00000008ff027431 */ /* 0x000fe400000001ff */
[----:B------:R-:W-:-:S05]  /*5d60*/  FADD.FTZ R162, R158, R7 ;  /* 0x000000079ea27221 */ /* 0x000fca0000010000 */
[----:B------:R-:W-:-:S07]  /*5d70*/  MOV R5, R162 ;  /* 0x000000a200057202 */ /* 0x000fce0000000f00 */
[----:B------:R-:W-:Y:S05]  /*5d80*/  WARPSYNC.COLLECTIVE R0, `(.L_x_37715) ;  /* 0x0000000000087348 */ /* 0x000fea0003c00000 */
[----:B------:R0:W1:Y:S02]  /*5d90*/  SHFL.BFLY P0, R7, R5, R2, R3 ;  /* 0x0c00000205077389 */ /* 0x0000640000000003 */
[----:B01----:R-:W-:Y:S05]  /*5da0*/  ENDCOLLECTIVE ;  /* 0x000000000000791b */ /* 0x003fea0003800000 */
.L_x_37715:
[----:B------:R-:W-:Y:S02]  /*5db0*/  HFMA2 R2, -RZ, RZ, 0, 9.5367431640625e-07 ;  /* 0x00000010ff027431 */ /* 0x000fe400000001ff */
[----:B------:R-:W-:-:S05]  /*5dc0*/  FADD.FTZ R163, R162, R7 ;  /* 0x00000007a2a37221 */ /* 0x000fca0000010000 */
[----:B------:R-:W-:-:S07]  /*5dd0*/  MOV R5, R163 ;  /* 0x000000a300057202 */ /* 0x000fce0000000f00 */
[----:B------:R-:W-:Y:S05]  /*5de0*/  WARPSYNC.COLLECTIVE R0, `(.L_x_37716) ;  /* 0x0000000000087348 */ /* 0x000fea0003c00000 */
[----:B------:R0:W1:Y:S02]  /*5df0*/  SHFL.BFLY P0, R7, R5, R2, R3 ;  /* 0x0c00000205077389 */ /* 0x0000640000000003 */
[----:B01----:R-:W-:Y:S05]  /*5e00*/  ENDCOLLECTIVE ;  /* 0x000000000000791b */ /* 0x003fea0003800000 */
.L_x_37716:
[----:B------:R-:W-:Y:S05]  /*5e10*/  BRA `(.L_x_37717) ;  /* 0xffffffc000ec7947 */ /* 0x000fea000383ffff */
.L_x_37704:
[----:B------:R-:W-:Y:S01]  /*5e20*/  HFMA2 R3, -RZ, RZ, 0, 1.847743988037109375e-06 ;  /* 0x0000001fff037431 */ /* 0x000fe200000001ff */
[----:B------:R-:W-:Y:S01]  /*5e30*/  BSSY B0, `(.L_x_37718) ;  /* 0x0000006000007945 */ /* 0x000fe20003800000 */
[----:B------:R-:W-:Y:S02]  /*5e40*/  MOV R2, 0x1 ;  /* 0x0000000100027802 */ /* 0x000fe40000000f00 */
[----:B------:R-:W-:-:S07]  /*5e50*/  MOV R0, 0xffffffff ;  /* 0xffffffff00007802 */ /* 0x000fce0000000f00 */
[----:B------:R-:W-:Y:S05]  /*5e60*/  WARPSYNC.COLLECTIVE R0, `(.L_x_37719) ;  /* 0x0000000000087348 */ /* 0x000fea0003c00000 */
[----:B------:R0:W1:Y:S02]  /*5e70*/  SHFL.BFLY P0, R7, R5, R2, R3 ;  /* 0x0c00000205077389 */ /* 0x0000640000000003 */
[----:B01----:R-:W-:Y:S05]  /*5e80*/  ENDCOLLECTIVE ;  /* 0x000000000000791b */ /* 0x003fea0003800000 */
.L_x_37719:
[----:B------:R-:W-:Y:S05]  /*5e90*/  BSYNC B0 ;  /* 0x0000000000007941 */ /* 0x000fea0003800000 */
.L_x_37718:
        /* <DEDUP_REMOVED lines=8> */
.L_x_37720:
[----:B------:R-:W-:Y:S02]  /*5f20*/  HFMA2 R2, -RZ, RZ, 0, 2.384185791015625e-07 ;  /* 0x00000004ff027431 */ /* 0x000fe400000001ff */
[----:B------:R-:W-:-:S05]  /*5f30*/  FADD.FTZ R157, R5, R7 ;  /* 0x00000007059d7221 */ /* 0x000fca0000010000 */
[----:B------:R-:W-:-:S07]  /*5f40*/  MOV R5, R157 ;  /* 0x0000009d00057202 */ /* 0x000fce0000000f00 */
[----:B------:R-:W-:Y:S05]  /*5f50*/  WARPSYNC.COLLECTIVE R0, `(.L_x_37721) ;  /* 0x0000000000087348 */ /* 0x000fea0003c00000 */
[----:B------:R0:W1:Y:S02]  /*5f60*/  SHFL.BFLY P0, R7, R5, R2, R3 ;  /* 0x0c00000205077389 */ /* 0x0000640000000003 */
[----:B01----:R-:W-:Y:S05]  /*5f70*/  ENDCOLLECTIVE ;  /* 0x000000000000791b */ /* 0x003fea0003800000 */
.L_x_37721:
[----:B------:R-:W-:Y:S02]  /*5f80*/  HFMA2 R2, -RZ, RZ, 0, 4.76837158203125e-07 ;  /* 0x00000008ff027431 */ /* 0x000fe400000001ff */
[----:B------:R-:W-:-:S05]  /*5f90*/  FADD.FTZ R158, R157, R7 ;  /* 0x000000079d9e7221 */ /* 0x000fca0000010000 */
[----:B------:R-:W-:-:S07]  /*5fa0*/  MOV R5, R158 ;  /* 0x0000009e00057202 */ /* 0x000fce0000000f00 */
[----:B------:R-:W-:Y:S05]  /*5fb0*/  WARPSYNC.COLLECTIVE R0, `(.L_x_37722) ;  /* 0x0000000000087348 */ /* 0x000fea0003c00000 */
[----:B------:R0:W1:Y:S02]  /*5fc0*/  SHFL.BFLY P0, R7, R5, R2, R3 ;  /* 0x0c00000205077389 */ /* 0x0000640000000003 */
[----:B01----:R-:W-:Y:S05]  /*5fd0*/  ENDCOLLECTIVE ;  /* 0x000000000000791b */ /* 0x003fea0003800000 */
.L_x_37722:
[----:B------:R-:W-:Y:S02]  /*5fe0*/  HFMA2 R2, -RZ, RZ, 0, 9.5367431640625e-07 ;  /* 0x00000010ff027431 */ /* 0x000fe400000001ff */
[----:B------:R-:W-:-:S05]  /*5ff0*/  FADD.FTZ R162, R158, R7 ;  /* 0x000000079ea27221 */ /* 0x000fca0000010000 */
[----:B------:R-:W-:-:S07]  /*6000*/  MOV R5, R162 ;  /* 0x000000a200057202 */ /* 0x000fce0000000f00 */
[----:B------:R-:W-:Y:S05]  /*6010*/  WARPSYNC.COLLECTIVE R0, `(.L_x_37723) ;  /* 0x0000000000087348 */ /* 0x000fea0003c00000 */
[----:B------:R0:W1:Y:S02]  /*6020*/  SHFL.BFLY P0, R7, R5, R2, R3 ;  /* 0x0c00000205077389 */ /* 0x0000640000000003 */
[----:B01----:R-:W-:Y:S05]  /*6030*/  ENDCOLLECTIVE ;  /* 0x000000000000791b */ /* 0x003fea0003800000 */
.L_x_37723:
        /* <DEDUP_REMOVED lines=103> */
.L_x_37724:
[----:B------:R-:W-:Y:S02]  /*66b0*/  HFMA2 R2, -RZ, RZ, 0, 1.1920928955078125e-07 ;  /* 0x00000002ff027431 */ /* 0x000fe400000001ff */
[----:B------:R-:W-:-:S05]  /*66c0*/  FADD.FTZ R157, R5, R7 ;  /* 0x00000007059d7221 */ /* 0x000fca0000010000 */
[----:B------:R-:W-:-:S07]  /*66d0*/  MOV R5, R157 ;  /* 0x0000009d00057202 */ /* 0x000fce0000000f00 */
[----:B------:R-:W-:Y:S05]  /*66e0*/  WARPSYNC.COLLECTIVE R0, `(.L_x_37725) ;  /* 0x0000000000087348 */ /* 0x000fea0003c00000 */
[----:B------:R0:W1:Y:S02]  /*66f0*/  SHFL.BFLY P0, R7, R5, R2, R3 ;  /* 0x0c00000205077389 */ /* 0x0000640000000003 */
[----:B01----:R-:W-:Y:S05]  /*6700*/  ENDCOLLECTIVE ;  /* 0x000000000000791b */ /* 0x003fea0003800000 */
.L_x_37725:
[----:B------:R-:W-:Y:S02]  /*6710*/  HFMA2 R2, -RZ, RZ, 0, 2.384185791015625e-07 ;  /* 0x00000004ff027431 */ /* 0x000fe400000001ff */
[----:B------:R-:W-:-:S05]  /*6720*/  FADD.FTZ R158, R157, R7 ;  /* 0x000000079d9e7221 */ /* 0x000fca0000010000 */
[----:B------:R-:W-:-:S07]  /*6730*/  MOV R5, R158 ;  /* 0x0000009e00057202 */ /* 0x000fce0000000f00 */
[----:B------:R-:W-:Y:S05]  /*6740*/  WARPSYNC.COLLECTIVE R0, `(.L_x_37726) ;  /* 0x0000000000087348 */ /* 0x000fea0003c00000 */
[----:B------:R0:W1:Y:S02]  /*6750*/  SHFL.BFLY P0, R7, R5, R2, R3 ;  /* 0x0c00000205077389 */ /* 0x0000640000000003 */
[----:B01----:R-:W-:Y:S05]  /*6760*/  ENDCOLLECTIVE ;  /* 0x000000000000791b */ /* 0x003fea0003800000 */
.L_x_37726:
[----:B------:R-:W-:Y:S02]  /*6770*/  HFMA2 R2, -RZ, RZ, 0, 4.76837158203125e-07 ;  /* 0x00000008ff027431 */ /* 0x000fe400000001ff */
[----:B------:R-:W-:-:S05]  /*6780*/  FADD.FTZ R162, R158, R7 ;  /* 0x000000079ea27221 */ /* 0x000fca0000010000 */
[----:B------:R-:W-:-:S07]  /*6790*/  MOV R5, R162 ;  /* 0x000000a200057202 */ /* 0x000fce0000000f00 */
[----:B------:R-:W-:Y:S05]  /*67a0*/  WARPSYNC.COLLECTIVE R0, `(.L_x_37727) ;  /* 0x0000000000087348 */ /* 0x000fea0003c00000 */
[----:B------:R0:W1:Y:S02]  /*67b0*/  SHFL.BFLY P0, R7, R5, R2, R3 ;  /* 0x0c00000205077389 */ /* 0x0000640000000003 */
[----:B01----:R-:W-:Y:S05]  /*67c0*/  ENDCOLLECTIVE ;  /* 0x000000000000791b */ /* 0x003fea0003800000 */
.L_x_37727:
[----:B------:R-:W-:Y:S02]  /*67d0*/  HFMA2 R2, -RZ, RZ, 0, 9.5367431640625e-07 ;  /* 0x00000010ff027431 */ /* 0x000fe400000001ff */
[----:B------:R-:W-:-:S05]  /*67e0*/  FADD.FTZ R163, R162, R7 ;  /* 0x00000007a2a37221 */ /* 0x000fca0000010000 */
[----:B------:R-:W-:-:S07]  /*67f0*/  MOV R5, R163 ;  /* 0x000000a300057202 */ /* 0x000fce0000000f00 */
[----:B------:R-:W-:Y:S05]  /*6800*/  WARPSYNC.COLLECTIVE R0, `(.L_x_37728) ;  /* 0x0000000000087348 */ /* 0x000fea0003c00000 */
[----:B------:R0:W1:Y:S02]  /*6810*/  SHFL.BFLY P0, R7, R5, R2, R3 ;  /* 0x0c00000205077389 */ /* 0x0000640000000003 */
[----:B01----:R-:W-:Y:S05]  /*6820*/  ENDCOLLECTIVE ;  /* 0x000000000000791b */ /* 0x003fea0003800000 */
.L_x_37728:
[----:B------:R-:W-:Y:S05]  /*6830*/  BRA `(.L_x_37729) ;  /* 0xffffffdc00d07947 */ /* 0x000fea000383ffff */
.L_x_37730:
        /* <DEDUP_REMOVED lines=12> */
.L_x_54441:


//--------------------- .text._ZN10layer_norm13ln_fwd_kernelINS_13Kernel_traitsIf6__halffS2_fjLj1536ELj1ELj4ELj1ELj16ENS_18Kernel_traits_baseILj1536EfS2_fS2_fjLj128EEEEELb0ELb0ELb1ELb0EEEvNS_9FwdParamsE --------------------------
	.section	.text._ZN10layer_norm13ln_fwd_kernelINS_13Kernel_traitsIf6__halffS2_fjLj1536ELj1ELj4ELj1ELj16ENS_18Kernel_traits_baseILj1536EfS2_fS2_fjLj128EEEEELb0ELb0ELb1ELb0EEEvNS_9FwdParamsE,"ax",@progbits
	.align	128
        .global         _ZN10layer_norm13ln_fwd_kernelINS_13Kernel_traitsIf6__halffS2_fjLj1536ELj1ELj4ELj1ELj16ENS_18Kernel_traits_baseILj1536EfS2_fS2_fjLj128EEEEELb0ELb0ELb1ELb0EEEvNS_9FwdParamsE
        .type           _ZN10layer_norm13ln_fwd_kernelINS_13Kernel_traitsIf6__halffS2_fjLj1536ELj1ELj4ELj1ELj16ENS_18Kernel_traits_baseILj1536EfS2_fS2_fjLj128EEEEELb0ELb0ELb1ELb0EEEvNS_9FwdParamsE,@function
        .size           _ZN10layer_norm13ln_fwd_kernelINS_13Kernel_traitsIf6__halffS2_fjLj1536ELj1ELj4ELj1ELj16ENS_18Kernel_traits_baseILj1536EfS2_fS2_fjLj128EEEEELb0ELb0ELb1ELb0EEEvNS_9FwdParamsE,(.L_x_54442 - _ZN10layer_norm13ln_fwd_kernelINS_13Kernel_traitsIf6__halffS2_fjLj1536ELj1ELj4ELj1ELj16ENS_18Kernel_traits_baseILj1536EfS2_fS2_fjLj128EEEEELb0ELb0ELb1ELb0EEEvNS_9FwdParamsE)
        .other          _ZN10layer_norm13ln_fwd_kernelINS_13Kernel_traitsIf6__halffS2_fjLj1536ELj1ELj4ELj1ELj16ENS_18Kernel_traits_baseILj1536EfS2_fS2_fjLj128EEEEELb0ELb0ELb1ELb0EEEvNS_9FwdParamsE,@"STO_CUDA_ENTRY STV_DEFAULT"
_ZN10layer_norm13ln_fwd_kernelINS_13Kernel_traitsIf6__halffS2_fjLj1536ELj1ELj4ELj1ELj16ENS_18Kernel_traits_baseILj1536EfS2_fS2_fjLj128EEEEELb0ELb0ELb1ELb0EEEvNS_9FwdParamsE:
.text._ZN10layer_norm13ln_fwd_kernelINS_13Kernel_traitsIf6__halffS2_fjLj1536ELj1ELj4ELj1ELj16ENS_18Kernel_traits_baseILj1536EfS2_fS2_fjLj128EEEEELb0ELb0ELb1ELb0EEEvNS_9FwdParamsE:
        /* <DEDUP_REMOVED lines=80> */
.L_x_37732:
        /* <DEDUP_REMOVED lines=60> */
.L_x_37733:
[----:B------:R-:W-:Y:S05]  /*08c0*/  BSYNC.RECONVERGENT B0 ;  /* 0x0000000000007941 */ /* 0x000fea0003800200 */
.L_x_37731:
[----:B------:R-:W1:Y:S01]  /*08d0*/  LDCU UR4, c[0x0][0x384] ;  /* 0x00007080ff0477ac */ /* 0x000e620008000800 */
[----:B------:R-:W2:Y:S01]  /*08e0*/  LDCU.U8 UR5, c[0x0][0x410] ;  /* 0x00008200ff0577ac */ /* 0x000ea20008000000 */
[----:B------:R-:W3:Y:S01]  /*08f0*/  LDCU UR10, c[0x0][0x448] ;  /* 0x00008900ff0a77ac */ /* 0x000ee20008000800 */
[----:B------:R-:W4:Y:S01]  /*0900*/  LDCU.64 UR8, c[0x0][0x3a0] ;  /* 0x00007400ff0877ac */ /* 0x000f220008000a00 */
[----:B-1----:R-:W-:-:S13]  /*0910*/  ISETP.GE.AND P0, PT, R2, UR4, PT ;  /* 0x0000000402007c0c */ /* 0x002fda000bf06270 */
[----:B--234-:R-:W-:Y:S05]  /*0920*/  @P0 EXIT ;  /* 0x000000000000094d */ /* 0x01cfea0003800000 */
.L_x_37783:
        /* <DEDUP_REMOVED lines=26> */
.L_x_37737:
[----:B------:R-:W-:Y:S05]  /*0ad0*/  BSYNC.RECONVERGENT B1 ;  /* 0x0000000000017941 */ /* 0x000fea0003800200 */
.L_x_37736:
        /* <DEDUP_REMOVED lines=9> */
[----:B-----5:R-:W-:Y:S02]  /*0b70*/  @P1 HADD2.F32 R157, -RZ, R100.H0_H0 ;  /* 0x20000064ff9d1230 */ /* 0x020fe40000004100 */
[----:B-1----:R-:W-:-:S05]  /*0b80*/  @P1 HADD2.F32 R158, -RZ, R101.H1_H1 ;  /* 0x30000065ff9e1230 */ /* 0x002fca0000004100 */
[----:B------:R-:W1:Y:S08]  /*0b90*/  @P1 LDC R161, c[0x0][0x40c] ;  /* 0x00010300ffa11b82 */ /* 0x000e700000000800 */
[----:B------:R-:W4:Y:S01]  /*0ba0*/  @P1 LDC R159, c[0x0][0x40c] ;  /* 0x00010300ff9f1b82 */ /* 0x000f220000000800 */
[----:B--2---:R-:W-:Y:S01]  /*0bb0*/  @P1 FFMA.FTZ R104, R157, R160, R104 ;  /* 0x000000a09d681223 */ /* 0x004fe20000010068 */
[----:B------:R-:W-:-:S02]  /*0bc0*/  @P1 HADD2.F32 R160, -RZ, R100.H1_H1 ;  /* 0x30000064ffa01230 */ /* 0x000fc40000004100 */
[----:B----4-:R-:W-:Y:S01]  /*0bd0*/  @P1 FFMA.FTZ R107, R158, R159, R107 ;  /* 0x0000009f9e6b1223 */ /* 0x010fe2000001006b */
[----:B------:R-:W-:-:S03]  /*0be0*/  @P1 HADD2.F32 R157, -RZ, R101.H0_H0 ;  /* 0x20000065ff9d1230 */ /* 0x000fc60000004100 */
[----:B------:R-:W3:Y:S01]  /*0bf0*/  @P1 LDC R158, c[0x0][0x40c] ;  /* 0x00010300ff9e1b82 */ /* 0x000ee20000000800 */
[----:B-1----:R-:W-:-:S07]  /*0c00*/  @P1 FFMA.FTZ R105, R160, R161, R105 ;  /* 0x000000a1a0691223 */ /* 0x002fce0000010069 */
[----:B------:R-:W1:Y:S08]  /*0c10*/  @P1 LDC R160, c[0x0][0x40c] ;  /* 0x00010300ffa01b82 */ /* 0x000e700000000800 */
[----:B------:R-:W2:Y:S01]  /*0c20*/  @P1 LDC R159, c[0x0][0x40c] ;  /* 0x00010300ff9f1b82 */ /* 0x000ea20000000800 */
[----:B-1----:R-:W-:Y:S01]  /*0c30*/  @P1 FFMA.FTZ R106, R157, R160, R106 ;  /* 0x000000a09d6a1223 */ /* 0x002fe2000001006a */
[----:B------:R-:W-:-:S05]  /*0c40*/  @P1 HADD2.F32 R157, -RZ, R102.H0_H0 ;  /* 0x20000066ff9d1230 */ /* 0x000fca0000004100 */
[----:B---3--:R-:W-:Y:S01]  /*0c50*/  @P1 FFMA.FTZ R108, R157, R158, R108 ;  /* 0x0000009e9d6c1223 */ /* 0x008fe2000001006c */
[----:B------:R-:W-:Y:S02]  /*0c60*/  @P1 HADD2.F32 R158, -RZ, R102.H1_H1 ;  /* 0x30000066ff9e1230 */ /* 0x000fe40000004100 */
[----:B------:R-:W-:-:S03]  /*0c70*/  @P1 HADD2.F32 R157, -RZ, R103.H0_H0 ;  /* 0x20000067ff9d1230 */ /* 0x000fc60000004100 */
[----:B--2---:R-:W-:Y:S02]  /*0c80*/  @P1 FFMA.FTZ R109, R158, R159, R109 ;  /* 0x0000009f9e6d1223 */ /* 0x004fe4000001006d */
[----:B------:R-:W1:Y:S08]  /*0c90*/  @P1 LDC R158, c[0x0][0x40c] ;  /* 0x00010300ff9e1b82 */ /* 0x000e700000000800 */
[----:B------:R-:W2:Y:S01]  /*0ca0*/  @P1 LDC R159, c[0x0][0x40c] ;  /* 0x00010300ff9f1b82 */ /* 0x000ea20000000800 */
[----:B-1----:R-:W-:Y:S01]  /*0cb0*/  @P1 FFMA.FTZ R110, R157, R158, R110 ;  /* 0x0000009e9d6e1223 */ /* 0x002fe2000001006e */
[----:B------:R-:W-:-:S05]  /*0cc0*/  @P1 HADD2.F32 R158, -RZ, R103.H1_H1 ;  /* 0x30000067ff9e1230 */ /* 0x000fca0000004100 */
[----:B--2---:R-:W-:Y:S01]  /*0cd0*/  @P1 FFMA.FTZ R111, R158, R159, R111 ;  /* 0x0000009f9e6f1223 */ /* 0x004fe2000001006f */
[----:B------:R-:W-:Y:S06]  /*0ce0*/  BRA `(.L_x_37739) ;  /* 0x0000000000807947 */ /* 0x000fec0003800000 */
.L_x_37738:
[----:B------:R-:W1:Y:S01]  /*0cf0*/  @P0 LDC R106, c[0x0][0x40c] ;  /* 0x00010300ff6a0b82 */ /* 0x000e620000000800 */
[----:B-----5:R-:W-:Y:S01]  /*0d00*/  @P0 HADD2.F32 R105, -RZ, R100.H0_H0 ;  /* 0x20000064ff690230 */ /* 0x020fe20000004100 */
[----:B------:R-:W-:Y:S01]  /*0d10*/  MOV R104, RZ ;  /* 0x000000ff00687202 */ /* 0x000fe20000000f00 */
[----:B------:R-:W-:-:S05]  /*0d20*/  @P0 HADD2.F32 R157, -RZ, R103.H1_H1 ;  /* 0x30000067ff9d0230 */ /* 0x000fca0000004100 */
[----:B------:R-:W2:Y:S08]  /*0d30*/  @P0 LDC R107, c[0x0][0x40c] ;  /* 0x00010300ff6b0b82 */ /* 0x000eb00000000800 */
[----:B------:R-:W3:Y:S08]  /*0d40*/  @P0 LDC R108, c[0x0][0x40c] ;  /* 0x00010300ff6c0b82 */ /* 0x000ef00000000800 */
[----:B------:R-:W4:Y:S01]  /*0d50*/  @P0 LDC R109, c[0x0][0x40c] ;  /* 0x00010300ff6d0b82 */ /* 0x000f220000000800 */
[----:B-1----:R-:W-:Y:S01]  /*0d60*/  @P0 FMUL.FTZ R104, R105, R106 ;  /* 0x0000006a69680220 */ /* 0x002fe20000410000 */
[----:B------:R-:W-:-:S02]  /*0d70*/  @P0 HADD2.F32 R106, -RZ, R100.H1_H1 ;  /* 0x30000064ff6a0230 */ /* 0x000fc40000004100 */
[----:B------:R-:W-:-:S04]  /*0d80*/  HFMA2 R105, -RZ, RZ, 0, 0 ;  /* 0x00000000ff697431 */ /* 0x000fc800000001ff */
[----:B------:R-:W1:Y:S01]  /*0d90*/  @P0 LDC R110, c[0x0][0x40c] ;  /* 0x00010300ff6e0b82 */ /* 0x000e620000000800 */
[----:B--2---:R-:W-:Y:S01]  /*0da0*/  @P0 FMUL.FTZ R105, R106, R107 ;  /* 0x0000006b6a690220 */ /* 0x004fe20000410000 */
[----:B------:R-:W-:Y:S01]  /*0db0*/  @P0 HADD2.F32 R107, -RZ, R101.H0_H0 ;  /* 0x20000065ff6b0230 */ /* 0x000fe20000004100 */
[----:B------:R-:W-:-:S05]  /*0dc0*/  MOV R106, RZ ;  /* 0x000000ff006a7202 */ /* 0x000fca0000000f00 */
[----:B------:R-:W2:Y:S01]  /*0dd0*/  @P0 LDC R111, c[0x0][0x40c] ;  /* 0x00010300ff6f0b82 */ /* 0x000ea20000000800 */
[----:B---3--:R-:W-:Y:S01]  /*0de0*/  @P0 FMUL.FTZ R106, R107, R108 ;  /* 0x0000006c6b6a0220 */ /* 0x008fe20000410000 */
[----:B------:R-:W-:Y:S02]  /*0df0*/  @P0 HADD2.F32 R108, -RZ, R101.H1_H1 ;  /* 0x30000065ff6c0230 */ /* 0x000fe40000004100 */
[----:B------:R-:W-:-:S04]  /*0e00*/  HFMA2 R107, -RZ, RZ, 0, 0 ;  /* 0x00000000ff6b7431 */ /* 0x000fc800000001ff */
[----:B------:R-:W3:Y:S01]  /*0e10*/  @P0 LDC R158, c[0x0][0x40c] ;  /* 0x00010300ff9e0b82 */ /* 0x000ee20000000800 */
[----:B----4-:R-:W-:Y:S01]  /*0e20*/  @P0 FMUL.FTZ R107, R108, R109 ;  /* 0x0000006d6c6b0220 */ /* 0x010fe20000410000 */
[----:B------:R-:W-:Y:S01]  /*0e30*/  @P0 HADD2.F32 R109, -RZ, R102.H0_H0 ;  /* 0x20000066ff6d0230 */ /* 0x000fe20000004100 */
[----:B------:R-:W-:-:S05]  /*0e40*/  MOV R108, RZ ;  /* 0x000000ff006c7202 */ /* 0x000fca0000000f00 */
[----:B------:R-:W4:Y:S01]  /*0e50*/  @P0 LDC R160, c[0x0][0x40c] ;  /* 0x00010300ffa00b82 */ /* 0x000f220000000800 */
[----:B-1----:R-:W-:Y:S01]  /*0e60*/  @P0 FMUL.FTZ R108, R109, R110 ;  /* 0x0000006e6d6c0220 */ /* 0x002fe20000410000 */
[----:B------:R-:W-:Y:S02]  /*0e70*/  @P0 HADD2.F32 R110, -RZ, R102.H1_H1 ;  /* 0x30000066ff6e0230 */ /* 0x000fe40000004100 */
[----:B------:R-:W-:-:S03]  /*0e80*/  HFMA2 R109, -RZ, RZ, 0, 0 ;  /* 0x00000000ff6d7431 */ /* 0x000fc600000001ff */
[----:B--2---:R-:W-:Y:S01]  /*0e90*/  @P0 FMUL.FTZ R109, R110, R111 ;  /* 0x0000006f6e6d0220 */ /* 0x004fe20000410000 */
[----:B------:R-:W-:Y:S01]  /*0ea0*/  @P0 HADD2.F32 R111, -RZ, R103.H0_H0 ;  /* 0x20000067ff6f0230 */ /* 0x000fe20000004100 */
[----:B------:R-:W-:-:S04]  /*0eb0*/  MOV R110, RZ ;  /* 0x000000ff006e7202 */ /* 0x000fc80000000f00 */
[----:B---3--:R-:W-:Y:S01]  /*0ec0*/  @P0 FMUL.FTZ R110, R111, R158 ;  /* 0x0000009e6f6e0220 */ /* 0x008fe20000410000 */
[----:B------:R-:W-:Y:S02]  /*0ed0*/  HFMA2 R111, -RZ, RZ, 0, 0 ;  /* 0x00000000ff6f7431 */ /* 0x000fe400000001ff */
[----:B----4-:R-:W-:-:S07]  /*0ee0*/  @P0 FMUL.FTZ R111, R157, R160 ;  /* 0x000000a09d6f0220 */ /* 0x010fce0000410000 */
.L_x_37739:
[----:B------:R-:W1:Y:S01]  /*0ef0*/  LDC.64 R158, c[0x0][0x3a8] ;  /* 0x0000ea00ff9e7b82 */ /* 0x000e620000000a00 */
[----:B------:R-:W-:Y:S01]  /*0f00*/  IADD3 R156, PT, PT, R156, 0x20, RZ ;  /* 0x000000209c9c7810 */ /* 0x000fe20007ffe0ff */
[C---:B-1----:R-:W-:Y:S01]  /*0f10*/  IMAD.WIDE.U32 R158, R155.reuse, 0x20, R158 ;  /* 0x000000209b9e7825 */ /* 0x042fe200078e009e */
[----:B------:R-:W-:-:S04]  /*0f20*/  IADD3 R155, PT, PT, R155, 0x20, RZ ;  /* 0x000000209b9b7810 */ /* 0x000fc80007ffe0ff */
[----:B------:R1:W-:Y:S04]  /*0f30*/  STG.E.128 desc[UR6][R158.64], R104 ;  /* 0x000000689e007986 */ /* 0x0003e8000c101d06 */
[----:B------:R1:W-:Y:S02]  /*0f40*/  STG.E.128 desc[UR6][R158.64+0x10], R108 ;  /* 0x0000106c9e007986 */ /* 0x0003e4000c101d06 */
.L_x_37735:
[----:B------:R-:W-:Y:S05]  /*0f50*/  BSYNC.RECONVERGENT B0 ;  /* 0x0000000000007941 */ /* 0x000fea0003800200 */
.L_x_37734:
        /* <DEDUP_REMOVED lines=9> */
.L_x_37743:
[----:B------:R-:W-:Y:S05]  /*0ff0*/  BSYNC.RECONVERGENT B1 ;  /* 0x0000000000017941 */ /* 0x000fea0003800200 */
.L_x_37742:
        /* <DEDUP_REMOVED lines=33> */
.L_x_37744:
[----:B------:R-:W2:Y:S01]  /*1210*/  @P0 LDC R114, c[0x0][0x40c] ;  /* 0x00010300ff720b82 */ /* 0x000ea20000000800 */
[----:B-----5:R-:W-:Y:S01]  /*1220*/  @P0 HADD2.F32 R113, -RZ, R100.H0_H0 ;  /* 0x20000064ff710230 */ /* 0x020fe20000004100 */
[----:B------:R-:W-:Y:S01]  /*1230*/  MOV R112, RZ ;  /* 0x000000ff00707202 */ /* 0x000fe20000000f00 */
[----:B------:R-:W-:-:S05]  /*1240*/  @P0 HADD2.F32 R157, -RZ, R103.H1_H1 ;  /* 0x30000067ff9d0230 */ /* 0x000fca0000004100 */
[----:B------:R-:W3:Y:S08]  /*1250*/  @P0 LDC R115, c[0x0][0x40c] ;  /* 0x00010300ff730b82 */ /* 0x000ef00000000800 */
[----:B------:R-:W4:Y:S08]  /*1260*/  @P0 LDC R116, c[0x0][0x40c] ;  /* 0x00010300ff740b82 */ /* 0x000f300000000800 */
[----:B------:R-:W0:Y:S01]  /*1270*/  @P0 LDC R117, c[0x0][0x40c] ;  /* 0x00010300ff750b82 */ /* 0x000e220000000800 */
[----:B--2---:R-:W-:Y:S01]  /*1280*/  @P0 FMUL.FTZ R112, R113, R114 ;  /* 0x0000007271700220 */ /* 0x004fe20000410000 */
[----:B------:R-:W-:-:S02]  /*1290*/  @P0 HADD2.F32 R114, -RZ, R100.H1_H1 ;  /* 0x30000064ff720230 */ /* 0x000fc40000004100 */
[----:B------:R-:W-:-:S04]  /*12a0*/  HFMA2 R113, -RZ, RZ, 0, 0 ;  /* 0x00000000ff717431 */ /* 0x000fc800000001ff */
[----:B------:R-:W2:Y:S01]  /*12b0*/  @P0 LDC R118, c[0x0][0x40c] ;  /* 0x00010300ff760b82 */ /* 0x000ea20000000800 */
[----:B---3--:R-:W-:Y:S01]  /*12c0*/  @P0 FMUL.FTZ R113, R114, R115 ;  /* 0x0000007372710220 */ /* 0x008fe20000410000 */
[----:B------:R-:W-:Y:S01]  /*12d0*/  @P0 HADD2.F32 R115, -RZ, R101.H0_H0 ;  /* 0x20000065ff730230 */ /* 0x000fe20000004100 */
[----:B------:R-:W-:-:S05]  /*12e0*/  MOV R114, RZ ;  /* 0x000000ff00727202 */ /* 0x000fca0000000f00 */
[----:B------:R-:W3:Y:S01]  /*12f0*/  @P0 LDC R119, c[0x0][0x40c] ;  /* 0x00010300ff770b82 */ /* 0x000ee20000000800 */
[----:B----4-:R-:W-:Y:S01]  /*1300*/  @P0 FMUL.FTZ R114, R115, R116 ;  /* 0x0000007473720220 */ /* 0x010fe20000410000 */
[----:B------:R-:W-:Y:S02]  /*1310*/  @P0 HADD2.F32 R116, -RZ, R101.H1_H1 ;  /* 0x30000065ff740230 */ /* 0x000fe40000004100 */
[----:B------:R-:W-:-:S04]  /*1320*/  HFMA2 R115, -RZ, RZ, 0, 0 ;  /* 0x00000000ff737431 */ /* 0x000fc800000001ff */
[----:B-1----:R-:W1:Y:S01]  /*1330*/  @P0 LDC R158, c[0x0][0x40c] ;  /* 0x00010300ff9e0b82 */ /* 0x002e620000000800 */
[----:B0-----:R-:W-:Y:S01]  /*1340*/  @P0 FMUL.FTZ R115, R116, R117 ;  /* 0x0000007574730220 */ /* 0x001fe20000410000 */
[----:B------:R-:W-:Y:S01]  /*1350*/  @P0 HADD2.F32 R117, -RZ, R102.H0_H0 ;  /* 0x20000066ff750230 */ /* 0x000fe20000004100 */
[----:B------:R-:W-:-:S05]  /*1360*/  MOV R116, RZ ;  /* 0x000000ff00747202 */ /* 0x000fca0000000f00 */
[----:B------:R-:W0:Y:S01]  /*1370*/  @P0 LDC R160, c[0x0][0x40c] ;  /* 0x00010300ffa00b82 */ /* 0x000e220000000800 */
[----:B--2---:R-:W-:Y:S01]  /*1380*/  @P0 FMUL.FTZ R116, R117, R118 ;  /* 0x0000007675740220 */ /* 0x004fe20000410000 */
[----:B------:R-:W-:Y:S02]  /*1390*/  @P0 HADD2.F32 R118, -RZ, R102.H1_H1 ;  /* 0x30000066ff760230 */ /* 0x000fe40000004100 */
[----:B------:R-:W-:-:S03]  /*13a0*/  HFMA2 R117, -RZ, RZ, 0, 0 ;  /* 0x00000000ff757431 */ /* 0x000fc600000001ff */
[----:B---3--:R-:W-:Y:S01]  /*13b0*/  @P0 FMUL.FTZ R117, R118, R119 ;  /* 0x0000007776750220 */ /* 0x008fe20000410000 */
[----:B------:R-:W-:Y:S01]  /*13c0*/  @P0 HADD2.F32 R119, -RZ, R103.H0_H0 ;  /* 0x20000067ff770230 */ /* 0x000fe20000004100 */
[----:B------:R-:W-:-:S04]  /*13d0*/  MOV R118, RZ ;  /* 0x000000ff00767202 */ /* 0x000fc80000000f00 */
[----:B-1----:R-:W-:Y:S01]  /*13e0*/  @P0 FMUL.FTZ R118, R119, R158 ;  /* 0x0000009e77760220 */ /* 0x002fe20000410000 */
[----:B------:R-:W-:Y:S02]  /*13f0*/  HFMA2 R119, -RZ, RZ, 0, 0 ;  /* 0x00000000ff777431 */ /* 0x000fe400000001ff */
[----:B0-----:R-:W-:-:S07]  /*1400*/  @P0 FMUL.FTZ R119, R157, R160 ;  /* 0x000000a09d770220 */ /* 0x001fce0000410000 */
.L_x_37745:
[----:B------:R-:W1:Y:S01]  /*1410*/  LDC.64 R158, c[0x0][0x3a8] ;  /* 0x0000ea00ff9e7b82 */ /* 0x000e620000000a00 */
[----:B------:R-:W-:Y:S01]  /*1420*/  IADD3 R156, PT, PT, R156, 0x20, RZ ;  /* 0x000000209c9c7810 */ /* 0x000fe20007ffe0ff */
[C---:B-1----:R-:W-:Y:S01]  /*1430*/  IMAD.WIDE.U32 R158, R155.reuse, 0x20, R158 ;  /* 0x000000209b9e7825 */ /* 0x042fe200078e009e */
[----:B------:R-:W-:-:S04]  /*1440*/  IADD3 R155, PT, PT, R155, 0x20, RZ ;  /* 0x000000209b9b7810 */ /* 0x000fc80007ffe0ff */
[----:B------:R2:W-:Y:S04]  /*1450*/  STG.E.128 desc[UR6][R158.64], R112 ;  /* 0x000000709e007986 */ /* 0x0005e8000c101d06 */
[----:B------:R2:W-:Y:S02]  /*1460*/  STG.E.128 desc[UR6][R158.64+0x10], R116 ;  /* 0x000010749e007986 */ /* 0x0005e4000c101d06 */
.L_x_37741:
[----:B------:R-:W-:Y:S05]  /*1470*/  BSYNC.RECONVERGENT B0 ;  /* 0x0000000000007941 */ /* 0x000fea0003800200 */
.L_x_37740:
        /* <DEDUP_REMOVED lines=9> */
.L_x_37749:
[----:B------:R-:W-:Y:S05]  /*1510*/  BSYNC.RECONVERGENT B1 ;  /* 0x0000000000017941 */ /* 0x000fea0003800200 */
.L_x_37748:
        /* <DEDUP_REMOVED lines=33> */
.L_x_37750:
[----:B------:R-:W3:Y:S01]  /*1730*/  @P0 LDC R122, c[0x0][0x40c] ;  /* 0x00010300ff7a0b82 */ /* 0x000ee20000000800 */
[----:B-----5:R-:W-:Y:S01]  /*1740*/  @P0 HADD2.F32 R121, -RZ, R100.H0_H0 ;  /* 0x20000064ff790230 */ /* 0x020fe20000004100 */
[----:B------:R-:W-:Y:S01]  /*1750*/  MOV R120, RZ ;  /* 0x000000ff00787202 */ /* 0x000fe20000000f00 */
[----:B------:R-:W-:-:S05]  /*1760*/  @P0 HADD2.F32 R157, -RZ, R103.H1_H1 ;  /* 0x30000067ff9d0230 */ /* 0x000fca0000004100 */
[----:B------:R-:W4:Y:S08]  /*1770*/  @P0 LDC R123, c[0x0][0x40c] ;  /* 0x00010300ff7b0b82 */ /* 0x000f300000000800 */
[----:B------:R-:W0:Y:S08]  /*1780*/  @P0 LDC R124, c[0x0][0x40c] ;  /* 0x00010300ff7c0b82 */ /* 0x000e300000000800 */
[----:B------:R-:W1:Y:S01]  /*1790*/  @P0 LDC R125, c[0x0][0x40c] ;  /* 0x00010300ff7d0b82 */ /* 0x000e620000000800 */
[----:B---3--:R-:W-:Y:S01]  /*17a0*/  @P0 FMUL.FTZ R120, R121, R122 ;  /* 0x0000007a79780220 */ /* 0x008fe20000410000 */
[----:B------:R-:W-:-:S02]  /*17b0*/  @P0 HADD2.F32 R122, -RZ, R100.H1_H1 ;  /* 0x30000064ff7a0230 */ /* 0x000fc40000004100 */
[----:B------:R-:W-:-:S04]  /*17c0*/  HFMA2 R121, -RZ, RZ, 0, 0 ;  /* 0x00000000ff797431 */ /* 0x000fc800000001ff */
[----:B------:R-:W3:Y:S01]  /*17d0*/  @P0 LDC R126, c[0x0][0x40c] ;  /* 0x00010300ff7e0b82 */ /* 0x000ee20000000800 */
[----:B----4-:R-:W-:Y:S01]  /*17e0*/  @P0 FMUL.FTZ R121, R122, R123 ;  /* 0x0000007b7a790220 */ /* 0x010fe20000410000 */
[----:B------:R-:W-:Y:S01]  /*17f0*/  @P0 HADD2.F32 R123, -RZ, R101.H0_H0 ;  /* 0x20000065ff7b0230 */ /* 0x000fe20000004100 */
[----:B------:R-:W-:-:S05]  /*1800*/  MOV R122, RZ ;  /* 0x000000ff007a7202 */ /* 0x000fca0000000f00 */
[----:B------:R-:W4:Y:S01]  /*1810*/  @P0 LDC R127, c[0x0][0x40c] ;  /* 0x00010300ff7f0b82 */ /* 0x000f220000000800 */
[----:B0-----:R-:W-:Y:S01]  /*1820*/  @P0 FMUL.FTZ R122, R123, R124 ;  /* 0x0000007c7b7a0220 */ /* 0x001fe20000410000 */
[----:B------:R-:W-:Y:S02]  /*1830*/  @P0 HADD2.F32 R124, -RZ, R101.H1_H1 ;  /* 0x30000065ff7c0230 */ /* 0x000fe40000004100 */
[----:B------:R-:W-:-:S04]  /*1840*/  HFMA2 R123, -RZ, RZ, 0, 0 ;  /* 0x00000000ff7b7431 */ /* 0x000fc800000001ff */
[----:B-12---:R-:W0:Y:S01]  /*1850*/  @P0 LDC R158, c[0x0][0x40c] ;  /* 0x00010300ff9e0b82 */ /* 0x006e220000000800 */
[----:B------:R-:W-:Y:S01]  /*1860*/  @P0 FMUL.FTZ R123, R124, R125 ;  /* 0x0000007d7c7b0220 */ /* 0x000fe20000410000 */
[----:B------:R-:W-:Y:S01]  /*1870*/  @P0 HADD2.F32 R125, -RZ, R102.H0_H0 ;  /* 0x20000066ff7d0230 */ /* 0x000fe20000004100 */
[----:B------:R-:W-:-:S05]  /*1880*/  MOV R124, RZ ;  /* 0x000000ff007c7202 */ /* 0x000fca0000000f00 */
[----:B------:R-:W1:Y:S01]  /*1890*/  @P0 LDC R160, c[0x0][0x40c] ;  /* 0x00010300ffa00b82 */ /* 0x000e620000000800 */
[----:B---3--:R-:W-:Y:S01]  /*18a0*/  @P0 FMUL.FTZ R124, R125, R126 ;  /* 0x0000007e7d7c0220 */ /* 0x008fe20000410000 */
[----:B------:R-:W-:Y:S02]  /*18b0*/  @P0 HADD2.F32 R126, -RZ, R102.H1_H1 ;  /* 0x30000066ff7e0230 */ /* 0x000fe40000004100 */
[----:B------:R-:W-:-:S03]  /*18c0*/  HFMA2 R125, -RZ, RZ, 0, 0 ;  /* 0x00000000ff7d7431 */ /* 0x000fc600000001ff */
[----:B----4-:R-:W-:Y:S01]  /*18d0*/  @P0 FMUL.FTZ R125, R126, R127 ;  /* 0x0000007f7e7d0220 */ /* 0x010fe20000410000 */
[----:B------:R-:W-:Y:S01]  /*18e0*/  @P0 HADD2.F32 R127, -RZ, R103.H0_H0 ;  /* 0x20000067ff7f0230 */ /* 0x000fe20000004100 */
[----:B------:R-:W-:-:S04]  /*18f0*/  MOV R126, RZ ;  /* 0x000000ff007e7202 */ /* 0x000fc80000000f00 */
[----:B0-----:R-:W-:Y:S01]  /*1900*/  @P0 FMUL.FTZ R126, R127, R158 ;  /* 0x0000009e7f7e0220 */ /* 0x001fe20000410000 */
[----:B------:R-:W-:Y:S02]  /*1910*/  HFMA2 R127, -RZ, RZ, 0, 0 ;  /* 0x00000000ff7f7431 */ /* 0x000fe400000001ff */
[----:B-1----:R-:W-:-:S07]  /*1920*/  @P0 FMUL.FTZ R127, R157, R160 ;  /* 0x000000a09d7f0220 */ /* 0x002fce0000410000 */
.L_x_37751:
[----:B------:R-:W1:Y:S01]  /*1930*/  LDC.64 R158, c[0x0][0x3a8] ;  /* 0x0000ea00ff9e7b82 */ /* 0x000e620000000a00 */
[----:B------:R-:W-:Y:S01]  /*1940*/  IADD3 R156, PT, PT, R156, 0x20, RZ ;  /* 0x000000209c9c7810 */ /* 0x000fe20007ffe0ff */
[C---:B-1----:R-:W-:Y:S01]  /*1950*/  IMAD.WIDE.U32 R158, R155.reuse, 0x20, R158 ;  /* 0x000000209b9e7825 */ /* 0x042fe200078e009e */
[----:B------:R-:W-:-:S04]  /*1960*/  IADD3 R155, PT, PT, R155, 0x20, RZ ;  /* 0x000000209b9b7810 */ /* 0x000fc80007ffe0ff */
[----:B------:R3:W-:Y:S04]  /*1970*/  STG.E.128 desc[UR6][R158.64], R120 ;  /* 0x000000789e007986 */ /* 0x0007e8000c101d06 */
[----:B------:R3:W-:Y:S02]  /*1980*/  STG.E.128 desc[UR6][R158.64+0x10], R124 ;  /* 0x0000107c9e007986 */ /* 0x0007e4000c101d06 */
.L_x_37747:
[----:B------:R-:W-:Y:S05]  /*1990*/  BSYNC.RECONVERGENT B0 ;  /* 0x0000000000007941 */ /* 0x000fea0003800200 */
.L_x_37746:
        /* <DEDUP_REMOVED lines=9> */
.L_x_37755:
[----:B------:R-:W-:Y:S05]  /*1a30*/  BSYNC.RECONVERGENT B1 ;  /* 0x0000000000017941 */ /* 0x000fea0003800200 */
.L_x_37754:
        /* <DEDUP_REMOVED lines=33> */
.L_x_37756:
[----:B------:R-:W4:Y:S01]  /*1c50*/  @P0 LDC R130, c[0x0][0x40c] ;  /* 0x00010300ff820b82 */ /* 0x000f220000000800 */
[----:B-----5:R-:W-:Y:S01]  /*1c60*/  @P0 HADD2.F32 R129, -RZ, R100.H0_H0 ;  /* 0x20000064ff810230 */ /* 0x020fe20000004100 */
[----:B------:R-:W-:Y:S01]  /*1c70*/  MOV R128, RZ ;  /* 0x000000ff00807202 */ /* 0x000fe20000000f00 */
[----:B------:R-:W-:-:S05]  /*1c80*/  @P0 HADD2.F32 R157, -RZ, R103.H1_H1 ;  /* 0x30000067ff9d0230 */ /* 0x000fca0000004100 */
[----:B------:R-:W0:Y:S08]  /*1c90*/  @P0 LDC R131, c[0x0][0x40c] ;  /* 0x00010300ff830b82 */ /* 0x000e300000000800 */
[----:B------:R-:W1:Y:S08]  /*1ca0*/  @P0 LDC R132, c[0x0][0x40c] ;  /* 0x00010300ff840b82 */ /* 0x000e700000000800 */
[----:B------:R-:W2:Y:S01]  /*1cb0*/  @P0 LDC R133, c[0x0][0x40c] ;  /* 0x00010300ff850b82 */ /* 0x000ea20000000800 */
[----:B----4-:R-:W-:Y:S01]  /*1cc0*/  @P0 FMUL.FTZ R128, R129, R130 ;  /* 0x0000008281800220 */ /* 0x010fe20000410000 */
[----:B------:R-:W-:-:S02]  /*1cd0*/  @P0 HADD2.F32 R130, -RZ, R100.H1_H1 ;  /* 0x30000064ff820230 */ /* 0x000fc40000004100 */
[----:B------:R-:W-:-:S04]  /*1ce0*/  HFMA2 R129, -RZ, RZ, 0, 0 ;  /* 0x00000000ff817431 */ /* 0x000fc800000001ff */
[----:B------:R-:W4:Y:S01]  /*1cf0*/  @P0 LDC R134, c[0x0][0x40c] ;  /* 0x00010300ff860b82 */ /* 0x000f220000000800 */
[----:B0-----:R-:W-:Y:S01]  /*1d00*/  @P0 FMUL.FTZ R129, R130, R131 ;  /* 0x0000008382810220 */ /* 0x001fe20000410000 */
[----:B------:R-:W-:Y:S01]  /*1d10*/  @P0 HADD2.F32 R131, -RZ, R101.H0_H0 ;  /* 0x20000065ff830230 */ /* 0x000fe20000004100 */
[----:B------:R-:W-:-:S05]  /*1d20*/  MOV R130, RZ ;  /* 0x000000ff00827202 */ /* 0x000fca0000000f00 */
[----:B------:R-:W0:Y:S01]  /*1d30*/  @P0 LDC R135, c[0x0][0x40c] ;  /* 0x00010300ff870b82 */ /* 0x000e220000000800 */
[----:B-1----:R-:W-:Y:S01]  /*1d40*/  @P0 FMUL.FTZ R130, R131, R132 ;  /* 0x0000008483820220 */ /* 0x002fe20000410000 */
[----:B------:R-:W-:Y:S02]  /*1d50*/  @P0 HADD2.F32 R132, -RZ, R101.H1_H1 ;  /* 0x30000065ff840230 */ /* 0x000fe40000004100 */
[----:B------:R-:W-:-:S04]  /*1d60*/  HFMA2 R131, -RZ, RZ, 0, 0 ;  /* 0x00000000ff837431 */ /* 0x000fc800000001ff */
[----:B--23--:R-:W1:Y:S01]  /*1d70*/  @P0 LDC R158, c[0x0][0x40c] ;  /* 0x00010300ff9e0b82 */ /* 0x00ce620000000800 */
[----:B------:R-:W-:Y:S01]  /*1d80*/  @P0 FMUL.FTZ R131, R132, R133 ;  /* 0x0000008584830220 */ /* 0x000fe20000410000 */
[----:B------:R-:W-:Y:S01]  /*1d90*/  @P0 HADD2.F32 R133, -RZ, R102.H0_H0 ;  /* 0x20000066ff850230 */ /* 0x000fe20000004100 */
[----:B------:R-:W-:-:S05]  /*1da0*/  MOV R132, RZ ;  /* 0x000000ff00847202 */ /* 0x000fca0000000f00 */
[----:B------:R-:W2:Y:S01]  /*1db0*/  @P0 LDC R160, c[0x0][0x40c] ;  /* 0x00010300ffa00b82 */ /* 0x000ea20000000800 */
[----:B----4-:R-:W-:Y:S01]  /*1dc0*/  @P0 FMUL.FTZ R132, R133, R134 ;  /* 0x0000008685840220 */ /* 0x010fe20000410000 */
[----:B------:R-:W-:Y:S02]  /*1dd0*/  @P0 HADD2.F32 R134, -RZ, R102.H1_H1 ;  /* 0x30000066ff860230 */ /* 0x000fe40000004100 */
[----:B------:R-:W-:-:S03]  /*1de0*/  HFMA2 R133, -RZ, RZ, 0, 0 ;  /* 0x00000000ff857431 */ /* 0x000fc600000001ff */
[----:B0-----:R-:W-:Y:S01]  /*1df0*/  @P0 FMUL.FTZ R133, R134, R135 ;  /* 0x0000008786850220 */ /* 0x001fe20000410000 */
[----:B------:R-:W-:Y:S01]  /*1e00*/  @P0 HADD2.F32 R135, -RZ, R103.H0_H0 ;  /* 0x20000067ff870230 */ /* 0x000fe20000004100 */
[----:B------:R-:W-:-:S04]  /*1e10*/  MOV R134, RZ ;  /* 0x000000ff00867202 */ /* 0x000fc80000000f00 */
[----:B-1----:R-:W-:Y:S01]  /*1e20*/  @P0 FMUL.FTZ R134, R135, R158 ;  /* 0x0000009e87860220 */ /* 0x002fe20000410000 */
[----:B------:R-:W-:Y:S02]  /*1e30*/  HFMA2 R135, -RZ, RZ, 0, 0 ;  /* 0x00000000ff877431 */ /* 0x000fe400000001ff */
[----:B--2---:R-:W-:-:S07]  /*1e40*/  @P0 FMUL.FTZ R135, R157, R160 ;  /* 0x000000a09d870220 */ /* 0x004fce0000410000 */
.L_x_37757:
[----:B------:R-:W1:Y:S01]  /*1e50*/  LDC.64 R158, c[0x0][0x3a8] ;  /* 0x0000ea00ff9e7b82 */ /* 0x000e620000000a00 */
[----:B------:R-:W-:Y:S01]  /*1e60*/  IADD3 R156, PT, PT, R156, 0x20, RZ ;  /* 0x000000209c9c7810 */ /* 0x000fe20007ffe0ff */
[C---:B-1----:R-:W-:Y:S01]  /*1e70*/  IMAD.WIDE.U32 R158, R155.reuse, 0x20, R158 ;  /* 0x000000209b9e7825 */ /* 0x042fe200078e009e */
[----:B------:R-:W-:-:S04]  /*1e80*/  IADD3 R155, PT, PT, R155, 0x20, RZ ;  /* 0x000000209b9b7810 */ /* 0x000fc80007ffe0ff */
[----:B------:R4:W-:Y:S04]  /*1e90*/  STG.E.128 desc[UR6][R158.64], R128 ;  /* 0x000000809e007986 */ /* 0x0009e8000c101d06 */
[----:B------:R4:W-:Y:S02]  /*1ea0*/  STG.E.128 desc[UR6][R158.64+0x10], R132 ;  /* 0x000010849e007986 */ /* 0x0009e4000c101d06 */
.L_x_37753:
[----:B------:R-:W-:Y:S05]  /*1eb0*/  BSYNC.RECONVERGENT B0 ;  /* 0x0000000000007941 */ /* 0x000fea0003800200 */
.L_x_37752:
        /* <DEDUP_REMOVED lines=9> */
.L_x_37761:
[----:B------:R-:W-:Y:S05]  /*1f50*/  BSYNC.RECONVERGENT B1 ;  /* 0x0000000000017941 */ /* 0x000fea0003800200 */
.L_x_37760:
        /* <DEDUP_REMOVED lines=33> */
.L_x_37762:
[----:B------:R-:W0:Y:S01]  /*2170*/  @P0 LDC R138, c[0x0][0x40c] ;  /* 0x00010300ff8a0b82 */ /* 0x000e220000000800 */
[----:B-----5:R-:W-:Y:S01]  /*2180*/  @P0 HADD2.F32 R137, -RZ, R100.H0_H0 ;  /* 0x20000064ff890230 */ /* 0x020fe20000004100 */
[----:B------:R-:W-:Y:S01]  /*2190*/  MOV R136, RZ ;  /* 0x000000ff00887202 */ /* 0x000fe20000000f00 */
[----:B------:R-:W-:-:S05]  /*21a0*/  @P0 HADD2.F32 R157, -RZ, R103.H1_H1 ;  /* 0x30000067ff9d0230 */ /* 0x000fca0000004100 */
        /* <DEDUP_REMOVED lines=8> */
[----:B------:R-:W-:Y:S01]  /*2230*/  @P0 HADD2.F32 R139, -RZ, R101.H0_H0 ;  /* 0x20000065ff8b0230 */ /* 0x000fe20000004100 */
[----:B------:R-:W-:-:S05]  /*2240*/  MOV R138, RZ ;  /* 0x000000ff008a7202 */ /* 0x000fca0000000f00 */
[----:B------:R-:W1:Y:S01]  /*2250*/  @P0 LDC R143, c[0x0][0x40c] ;  /* 0x00010300ff8f0b82 */ /* 0x000e620000000800 */
[----:B--2---:R-:W-:Y:S01]  /*2260*/  @P0 FMUL.FTZ R138, R139, R140 ;  /* 0x0000008c8b8a0220 */ /* 0x004fe20000410000 */
[----:B------:R-:W-:Y:S02]  /*2270*/  @P0 HADD2.F32 R140, -RZ, R101.H1_H1 ;  /* 0x30000065ff8c0230 */ /* 0x000fe40000004100 */
[----:B------:R-:W-:-:S04]  /*2280*/  HFMA2 R139, -RZ, RZ, 0, 0 ;  /* 0x00000000ff8b7431 */ /* 0x000fc800000001ff */
[----:B---34-:R-:W2:Y:S01]  /*2290*/  @P0 LDC R158, c[0x0][0x40c] ;  /* 0x00010300ff9e0b82 */ /* 0x018ea20000000800 */
[----:B------:R-:W-:Y:S01]  /*22a0*/  @P0 FMUL.FTZ R139, R140, R141 ;  /* 0x0000008d8c8b0220 */ /* 0x000fe20000410000 */
[----:B------:R-:W-:Y:S01]  /*22b0*/  @P0 HADD2.F32 R141, -RZ, R102.H0_H0 ;  /* 0x20000066ff8d0230 */ /* 0x000fe20000004100 */
[----:B------:R-:W-:-:S05]  /*22c0*/  MOV R140, RZ ;  /* 0x000000ff008c7202 */ /* 0x000fca0000000f00 */
[----:B------:R-:W3:Y:S01]  /*22d0*/  @P0 LDC R160, c[0x0][0x40c] ;  /* 0x00010300ffa00b82 */ /* 0x000ee20000000800 */
[----:B0-----:R-:W-:Y:S01]  /*22e0*/  @P0 FMUL.FTZ R140, R141, R142 ;  /* 0x0000008e8d8c0220 */ /* 0x001fe20000410000 */
[----:B------:R-:W-:Y:S02]  /*22f0*/  @P0 HADD2.F32 R142, -RZ, R102.H1_H1 ;  /* 0x30000066ff8e0230 */ /* 0x000fe40000004100 */
[----:B------:R-:W-:-:S03]  /*2300*/  HFMA2 R141, -RZ, RZ, 0, 0 ;  /* 0x00000000ff8d7431 */ /* 0x000fc600000001ff */
[----:B-1----:R-:W-:Y:S01]  /*2310*/  @P0 FMUL.FTZ R141, R142, R143 ;  /* 0x0000008f8e8d0220 */ /* 0x002fe20000410000 */
[----:B------:R-:W-:Y:S01]  /*2320*/  @P0 HADD2.F32 R143, -RZ, R103.H0_H0 ;  /* 0x20000067ff8f0230 */ /* 0x000fe20000004100 */
[----:B------:R-:W-:-:S04]  /*2330*/  MOV R142, RZ ;  /* 0x000000ff008e7202 */ /* 0x000fc80000000f00 */
[----:B--2---:R-:W-:Y:S01]  /*2340*/  @P0 FMUL.FTZ R142, R143, R158 ;  /* 0x0000009e8f8e0220 */ /* 0x004fe20000410000 */
[----:B------:R-:W-:Y:S02]  /*2350*/  HFMA2 R143, -RZ, RZ, 0, 0 ;  /* 0x00000000ff8f7431 */ /* 0x000fe400000001ff */
[----:B---3--:R-:W-:-:S07]  /*2360*/  @P0 FMUL.FTZ R143, R157, R160 ;  /* 0x000000a09d8f0220 */ /* 0x008fce0000410000 */
.L_x_37763:
[----:B------:R-:W1:Y:S01]  /*2370*/  LDC.64 R158, c[0x0][0x3a8] ;  /* 0x0000ea00ff9e7b82 */ /* 0x000e620000000a00 */
[----:B------:R-:W-:Y:S01]  /*2380*/  IADD3 R156, PT, PT, R156, 0x20, RZ ;  /* 0x000000209c9c7810 */ /* 0x000fe20007ffe0ff */
[C---:B-1----:R-:W-:Y:S01]  /*2390*/  IMAD.WIDE.U32 R158, R155.reuse, 0x20, R158 ;  /* 0x000000209b9e7825 */ /* 0x042fe200078e009e */
[----:B------:R-:W-:-:S04]  /*23a0*/  IADD3 R155, PT, PT, R155, 0x20, RZ ;  /* 0x000000209b9b7810 */ /* 0x000fc80007ffe0ff */
[----:B------:R1:W-:Y:S04]  /*23b0*/  STG.E.128 desc[UR6][R158.64], R136 ;  /* 0x000000889e007986 */ /* 0x0003e8000c101d06 */
[----:B------:R1:W-:Y:S02]  /*23c0*/  STG.E.128 desc[UR6][R158.64+0x10], R140 ;  /* 0x0000108c9e007986 */ /* 0x0003e4000c101d06 */
.L_x_37759:
[----:B------:R-:W-:Y:S05]  /*23d0*/  BSYNC.RECONVERGENT B0 ;  /* 0x0000000000007941 */ /* 0x000fea0003800200 */
.L_x_37758:
        /* <DEDUP_REMOVED lines=9> */
.L_x_37767:
[----:B------:R-:W-:Y:S05]  /*2470*/  BSYNC.RECONVERGENT B1 ;  /* 0x0000000000017941 */ /* 0x000fea0003800200 */
.L_x_37766:
        /* <DEDUP_REMOVED lines=9> */
[----:B-12345:R-:W-:Y:S02]  /*2510*/  @P0 HADD2.F32 R159, -RZ, R100.H0_H0 ;  /* 0x20000064ff9f0230 */ /* 0x03efe40000004100 */
[----:B0-----:R-:W-:-:S05]  /*2520*/  @P0 HADD2.F32 R157, -RZ, R101.H0_H0 ;  /* 0x20000065ff9d0230 */ /* 0x001fca0000004100 */
[----:B------:R-:W0:Y:S08]  /*2530*/  @P0 LDC R158, c[0x0][0x40c] ;  /* 0x00010300ff9e0b82 */ /* 0x000e300000000800 */
[----:B------:R-:W1:Y:S01]  /*2540*/  @P0 LDC R156, c[0x0][0x40c] ;  /* 0x00010300ff9c0b82 */ /* 0x000e620000000800 */
[----:B------:R-:W-:Y:S01]  /*2550*/  @P0 FFMA.FTZ R144, R159, R154, R144 ;  /* 0x0000009a9f900223 */ /* 0x000fe20000010090 */
[----:B------:R-:W-:-:S06]  /*2560*/  @P0 HADD2.F32 R154, -RZ, R100.H1_H1 ;  /* 0x30000064ff9a0230 */ /* 0x000fcc0000004100 */
[----:B------:R-:W2:Y:S01]  /*2570*/  @P0 LDC R159, c[0x0][0x40c] ;  /* 0x00010300ff9f0b82 */ /* 0x000ea20000000800 */
[----:B0-----:R-:W-:-:S07]  /*2580*/  @P0 FFMA.FTZ R145, R154, R158, R145 ;  /* 0x0000009e9a910223 */ /* 0x001fce0000010091 */
[----:B------:R-:W0:Y:S08]  /*2590*/  @P0 LDC R154, c[0x0][0x40c] ;  /* 0x00010300ff9a0b82 */ /* 0x000e300000000800 */
[----:B------:R-:W3:Y:S01]  /*25a0*/  @P0 LDC R158, c[0x0][0x40c] ;  /* 0x00010300ff9e0b82 */ /* 0x000ee20000000800 */
[----:B0-----:R-:W-:Y:S01]  /*25b0*/  @P0 FFMA.FTZ R146, R157, R154, R146 ;  /* 0x0000009a9d920223 */ /* 0x001fe20000010092 */
[----:B------:R-:W-:-:S02]  /*25c0*/  @P0 HADD2.F32 R154, -RZ, R101.H1_H1 ;  /* 0x30000065ff9a0230 */ /* 0x000fc40000004100 */
[----:B------:R-:W-:-:S03]  /*25d0*/  @P0 HADD2.F32 R157, -RZ, R102.H0_H0 ;  /* 0x20000066ff9d0230 */ /* 0x000fc60000004100 */
[----:B-1----:R-:W-:Y:S01]  /*25e0*/  @P0 FFMA.FTZ R147, R154, R156, R147 ;  /* 0x0000009c9a930223 */ /* 0x002fe20000010093 */
[----:B------:R-:W-:Y:S01]  /*25f0*/  @P0 HADD2.F32 R154, -RZ, R102.H1_H1 ;  /* 0x30000066ff9a0230 */ /* 0x000fe20000004100 */
[----:B------:R-:W0:Y:S01]  /*2600*/  @P0 LDC R156, c[0x0][0x40c] ;  /* 0x00010300ff9c0b82 */ /* 0x000e220000000800 */
[----:B---3--:R-:W-:Y:S01]  /*2610*/  @P0 FFMA.FTZ R148, R157, R158, R148 ;  /* 0x0000009e9d940223 */ /* 0x008fe20000010094 */
[----:B------:R-:W-:-:S06]  /*2620*/  @P0 HADD2.F32 R157, -RZ, R103.H0_H0 ;  /* 0x20000067ff9d0230 */ /* 0x000fcc0000004100 */
[----:B------:R-:W1:Y:S01]  /*2630*/  @P0 LDC R158, c[0x0][0x40c] ;  /* 0x00010300ff9e0b82 */ /* 0x000e620000000800 */
[----:B0-----:R-:W-:Y:S01]  /*2640*/  @P0 FFMA.FTZ R149, R154, R156, R149 ;  /* 0x0000009c9a950223 */ /* 0x001fe20000010095 */
[----:B------:R-:W-:-:S05]  /*2650*/  @P0 HADD2.F32 R154, -RZ, R103.H1_H1 ;  /* 0x30000067ff9a0230 */ /* 0x000fca0000004100 */
[----:B--2---:R-:W-:Y:S01]  /*2660*/  @P0 FFMA.FTZ R151, R154, R159, R151 ;  /* 0x0000009f9a970223 */ /* 0x004fe20000010097 */
[----:B-1----:R-:W-:Y:S01]  /*2670*/  @P0 FFMA.FTZ R150, R157, R158, R150 ;  /* 0x0000009e9d960223 */ /* 0x002fe20000010096 */
[----:B------:R-:W-:Y:S06]  /*2680*/  BRA `(.L_x_37769) ;  /* 0x0000000000807947 */ /* 0x000fec0003800000 */
.L_x_37768:
[----:B------:R-:W0:Y:S01]  /*2690*/  @P0 LDC R146, c[0x0][0x40c] ;  /* 0x00010300ff920b82 */ /* 0x000e220000000800 */
[----:B-----5:R-:W-:Y:S01]  /*26a0*/  @P0 HADD2.F32 R145, -RZ, R100.H0_H0 ;  /* 0x20000064ff910230 */ /* 0x020fe20000004100 */
[----:B------:R-:W-:-:S06]  /*26b0*/  MOV R144, RZ ;  /* 0x000000ff00907202 */ /* 0x000fcc0000000f00 */
        /* <DEDUP_REMOVED lines=14> */
[----:B------:R-:W2:Y:S01]  /*27a0*/  @P0 LDC R154, c[0x0][0x40c] ;  /* 0x00010300ff9a0b82 */ /* 0x000ea20000000800 */
[----:B---3--:R-:W-:Y:S01]  /*27b0*/  @P0 FMUL.FTZ R147, R148, R149 ;  /* 0x0000009594930220 */ /* 0x008fe20000410000 */
        /* <DEDUP_REMOVED lines=10> */
[----:B------:R-:W-:Y:S02]  /*2860*/  @P0 HADD2.F32 R154, -RZ, R103.H1_H1 ;  /* 0x30000067ff9a0230 */ /* 0x000fe40000004100 */
[----:B------:R-:W-:-:S03]  /*2870*/  HFMA2 R151, -RZ, RZ, 0, 0 ;  /* 0x00000000ff977431 */ /* 0x000fc600000001ff */
[----:B---3--:R-:W-:-:S07]  /*2880*/  @P0 FMUL.FTZ R151, R154, R157 ;  /* 0x0000009d9a970220 */ /* 0x008fce0000410000 */
.L_x_37769:
[----:B------:R-:W0:Y:S02]  /*2890*/  LDC.64 R156, c[0x0][0x3a8] ;  /* 0x0000ea00ff9c7b82 */ /* 0x000e240000000a00 */
[----:B0-----:R-:W-:-:S05]  /*28a0*/  IMAD.WIDE.U32 R154, R155, 0x20, R156 ;  /* 0x000000209b9a7825 */ /* 0x001fca00078e009c */
[----:B------:R0:W-:Y:S04]  /*28b0*/  STG.E.128 desc[UR6][R154.64], R144 ;  /* 0x000000909a007986 */ /* 0x0001e8000c101d06 */
[----:B------:R0:W-:Y:S02]  /*28c0*/  STG.E.128 desc[UR6][R154.64+0x10], R148 ;  /* 0x000010949a007986 */ /* 0x0001e4000c101d06 */
.L_x_37765:
[----:B------:R-:W-:Y:S05]  /*28d0*/  BSYNC.RECONVERGENT B0 ;  /* 0x0000000000007941 */ /* 0x000fea0003800200 */
.L_x_37764:
        /* <DEDUP_REMOVED lines=177> */
.L_x_37795:
        /* <DEDUP_REMOVED lines=40> */
[----:B------:R-:W-:Y:S02]  /*3670*/  F2FP.F16.F32.PACK_AB R152, R153, R152 ;  /* 0x000000989998723e */ /* 0x000fe400000000ff */
[----:B------:R-:W-:Y:S01]  /*3680*/  F2FP.F16.F32.PACK_AB R153, R162, R155 ;  /* 0x0000009ba299723e */ /* 0x000fe200000000ff */
        /* <DEDUP_REMOVED lines=9> */
[----:B------:R-:W-:-:S03]  /*3720*/  F2FP.F16.F32.PACK_AB R154, R155, R154 ;  /* 0x0000009a9b9a723e */ /* 0x000fc600000000ff */
[----:B------:R-:W-:Y:S01]  /*3730*/  F2FP.F16.F32.PACK_AB R155, R164, R159 ;  /* 0x0000009fa49b723e */ /* 0x000fe200000000ff */
[C---:B0-----:R-:W-:Y:S01]  /*3740*/  IMAD.WIDE.U32 R160, R156.reuse, 0x10, R160 ;  /* 0x000000109ca07825 */ /* 0x041fe200078e00a0 */
[----:B------:R-:W-:-:S04]  /*3750*/  IADD3 R156, PT, PT, R156, 0x20, RZ ;  /* 0x000000209c9c7810 */ /* 0x000fc80007ffe0ff */
[----:B------:R1:W-:Y:S03]  /*3760*/  STG.E.128 desc[UR6][R160.64], R152 ;  /* 0x00000098a0007986 */ /* 0x0003e6000c101d06 */
.L_x_37774:
[----:B------:R-:W-:Y:S05]  /*3770*/  BSYNC.RECONVERGENT B1 ;  /* 0x0000000000017941 */ /* 0x000fea0003800200 */
.L_x_37773:
        /* <DEDUP_REMOVED lines=35> */
.L_x_37776:
[----:B------:R-:W-:Y:S05]  /*39b0*/  BSYNC.RECONVERGENT B1 ;  /* 0x0000000000017941 */ /* 0x000fea0003800200 */
.L_x_37775:
        /* <DEDUP_REMOVED lines=35> */
.L_x_37778:
[----:B------:R-:W-:Y:S05]  /*3bf0*/  BSYNC.RECONVERGENT B1 ;  /* 0x0000000000017941 */ /* 0x000fea0003800200 */
.L_x_37777:
        /* <DEDUP_REMOVED lines=35> */
.L_x_37780:
[----:B------:R-:W-:Y:S05]  /*3e30*/  BSYNC.RECONVERGENT B1 ;  /* 0x0000000000017941 */ /* 0x000fea0003800200 */
.L_x_37779:
        /* <DEDUP_REMOVED lines=35> */
.L_x_37782:
[----:B------:R-:W-:Y:S05]  /*4070*/  BSYNC.RECONVERGENT B1 ;  /* 0x0000000000017941 */ /* 0x000fea0003800200 */
.L_x_37781:
        /* <DEDUP_REMOVED lines=24> */
[----:B------:R-:W-:-:S02]  /*4200*/  F2FP.F16.F32.PACK_AB R155, R158, R155 ;  /* 0x0000009b9e9b723e */ /* 0x000fc400000000ff */
[----:B------:R-:W0:Y:S01]  /*4210*/  LDC.64 R158, c[0x0][0x428] ;  /* 0x00010a00ff9e7b82 */ /* 0x000e220000000a00 */
[----:B------:R-:W-:Y:S01]  /*4220*/  F2FP.F16.F32.PACK_AB R154, R157, R154 ;  /* 0x0000009a9d9a723e */ /* 0x000fe200000000ff */
[----:B------:R-:W-:Y:S01]  /*4230*/  FFMA.FTZ R157, R153, R84, R92 ;  /* 0x00000054999d7223 */ /* 0x000fe2000001005c */
[----:B------:R-:W-:-:S04]  /*4240*/  FFMA.FTZ R153, R161, R86, R94 ;  /* 0x00000056a1997223 */ /* 0x000fc8000001005e */
[----:B------:R-:W-:Y:S02]  /*4250*/  F2FP.F16.F32.PACK_AB R152, R152, R157 ;  /* 0x0000009d9898723e */ /* 0x000fe400000000ff */
[----:B------:R-:W-:Y:S01]  /*4260*/  F2FP.F16.F32.PACK_AB R153, R160, R153 ;  /* 0x00000099a099723e */ /* 0x000fe200000000ff */
[----:B0-----:R-:W-:-:S05]  /*4270*/  IMAD.WIDE.U32 R158, R156, 0x10, R158 ;  /* 0x000000109c9e7825 */ /* 0x001fca00078e009e */
[----:B------:R0:W-:Y:S02]  /*4280*/  STG.E.128 desc[UR6][R158.64], R152 ;  /* 0x000000989e007986 */ /* 0x0001e4000c101d06 */
.L_x_37772:
[----:B------:R-:W-:Y:S05]  /*4290*/  BSYNC.RECONVERGENT B0 ;  /* 0x0000000000007941 */ /* 0x000fea0003800200 */
.L_x_37771:
[----:B01234-:R-:W0:Y:S02]  /*42a0*/  LDC.64 R152, c[0x0][0x380] ;  /* 0x0000e000ff987b82 */ /* 0x01fe240000000a00 */
[----:B0-----:R-:W-:-:S04]  /*42b0*/  LEA R2, R152, R2, 0x2 ;  /* 0x0000000298027211 */ /* 0x001fc800078e10ff */
[----:B------:R-:W-:-:S13]  /*42c0*/  ISETP.GE.AND P0, PT, R2, R153, PT ;  /* 0x000000990200720c */ /* 0x000fda0003f06270 */
[----:B------:R-:W-:Y:S05]  /*42d0*/  @!P0 BRA `(.L_x_37783) ;  /* 0xffffffc400948947 */ /* 0x000fea000383ffff */
[----:B------:R-:W-:Y:S05]  /*42e0*/  EXIT ;  /* 0x000000000000794d */ /* 0x000fea0003800000 */
.L_x_37770:
        /* <DEDUP_REMOVED lines=8> */
.L_x_37785:
[----:B------:R-:W-:Y:S05]  /*4370*/  BSYNC B0 ;  /* 0x0000000000007941 */ /* 0x000fea0003800000 */
.L_x_37784:
        /* <DEDUP_REMOVED lines=8> */
.L_x_37786:
[----:B------:R-:W-:Y:S02]  /*4400*/  HFMA2 R159, -RZ, RZ, 0, 2.384185791015625e-07 ;  /* 0x00000004ff9f7431 */ /* 0x000fe400000001ff */
[----:B------:R-:W-:-:S05]  /*4410*/  FADD.FTZ R163, R162, R160 ;  /* 0x000000a0a2a37221 */ /* 0x000fca0000010000 */
[----:B------:R-:W-:-:S07]  /*4420*/  MOV R162, R163 ;  /* 0x000000a300a27202 */ /* 0x000fce0000000f00 */
[----:B------:R-:W-:Y:S05]  /*4430*/  WARPSYNC.COLLECTIVE R157, `(.L_x_37787) ;  /* 0x000000009d087348 */ /* 0x000fea0003c00000 */
[----:B------:R0:W1:Y:S02]  /*4440*/  SHFL.BFLY P6, R160, R162, R159, R158 ;  /* 0x0c00009fa2a07389 */ /* 0x00006400000c009e */
[----:B01----:R-:W-:Y:S05]  /*4450*/  ENDCOLLECTIVE ;  /* 0x000000000000791b */ /* 0x003fea0003800000 */
.L_x_37787:
[----:B------:R-:W-:Y:S02]  /*4460*/  HFMA2 R159, -RZ, RZ, 0, 4.76837158203125e-07 ;  /* 0x00000008ff9f7431 */ /* 0x000fe400000001ff */
[----:B------:R-:W-:-:S05]  /*4470*/  FADD.FTZ R164, R163, R160 ;  /* 0x000000a0a3a47221 */ /* 0x000fca0000010000 */
[----:B------:R-:W-:-:S07]  /*4480*/  MOV R162, R164 ;  /* 0x000000a400a27202 */ /* 0x000fce0000000f00 */
[----:B------:R-:W-:Y:S05]  /*4490*/  WARPSYNC.COLLECTIVE R157, `(.L_x_37788) ;  /* 0x000000009d087348 */ /* 0x000fea0003c00000 */
[----:B------:R0:W1:Y:S02]  /*44a0*/  SHFL.BFLY P6, R160, R162, R159, R158 ;  /* 0x0c00009fa2a07389 */ /* 0x00006400000c009e */
[----:B01----:R-:W-:Y:S05]  /*44b0*/  ENDCOLLECTIVE ;  /* 0x000000000000791b */ /* 0x003fea0003800000 */
.L_x_37788:
[----:B------:R-:W-:Y:S02]  /*44c0*/  HFMA2 R159, -RZ, RZ, 0, 9.5367431640625e-07 ;  /* 0x00000010ff9f7431 */ /* 0x000fe400000001ff */
[----:B------:R-:W-:-:S05]  /*44d0*/  FADD.FTZ R165, R164, R160 ;  /* 0x000000a0a4a57221 */ /* 0x000fca0000010000 */
[----:B------:R-:W-:-:S07]  /*44e0*/  MOV R162, R165 ;  /* 0x000000a500a27202 */ /* 0x000fce0000000f00 */
[----:B------:R-:W-:Y:S05]  /*44f0*/  WARPSYNC.COLLECTIVE R157, `(.L_x_37789) ;  /* 0x000000009d087348 */ /* 0x000fea0003c00000 */
[----:B------:R0:W1:Y:S02]  /*4500*/  SHFL.BFLY P6, R160, R162, R159, R158 ;  /* 0x0c00009fa2a07389 */ /* 0x00006400000c009e */
[----:B01----:R-:W-:Y:S05]  /*4510*/  ENDCOLLECTIVE ;  /* 0x000000000000791b */ /* 0x003fea0003800000 */
.L_x_37789:
        /* <DEDUP_REMOVED lines=106> */
.L_x_37790:
[----:B------:R-:W-:Y:S02]  /*4bc0*/  HFMA2 R159, -RZ, RZ, 0, 1.1920928955078125e-07 ;  /* 0x00000002ff9f7431 */ /* 0x000fe400000001ff */
[----:B------:R-:W-:-:S05]  /*4bd0*/  FADD.FTZ R155, R154, R160 ;  /* 0x000000a09a9b7221 */ /* 0x000fca0000010000 */
[----:B------:R-:W-:-:S07]  /*4be0*/  MOV R162, R155 ;  /* 0x0000009b00a27202 */ /* 0x000fce0000000f00 */
[----:B------:R-:W-:Y:S05]  /*4bf0*/  WARPSYNC.COLLECTIVE R157, `(.L_x_37791) ;  /* 0x000000009d087348 */ /* 0x000fea0003c00000 */
[----:B------:R0:W1:Y:S02]  /*4c00*/  SHFL.BFLY P6, R160, R162, R159, R158 ;  /* 0x0c00009fa2a07389 */ /* 0x00006400000c009e */
[----:B01----:R-:W-:Y:S05]  /*4c10*/  ENDCOLLECTIVE ;  /* 0x000000000000791b */ /* 0x003fea0003800000 */
.L_x_37791:
[----:B------:R-:W-:Y:S01]  /*4c20*/  MOV R159, 0x4 ;  /* 0x00000004009f7802 */ /* 0x000fe20000000f00 */
[----:B------:R-:W-:-:S07]  /*4c30*/  FADD.FTZ R162, R155, R160 ;  /* 0x000000a09ba27221 */ /* 0x000fce0000010000 */
[----:B------:R-:W-:Y:S05]  /*4c40*/  WARPSYNC.COLLECTIVE R157, `(.L_x_37792) ;  /* 0x000000009d087348 */ /* 0x000fea0003c00000 */
[----:B------:R0:W1:Y:S02]  /*4c50*/  SHFL.BFLY P6, R160, R162, R159, R158 ;  /* 0x0c00009fa2a07389 */ /* 0x00006400000c009e */
[----:B01----:R-:W-:Y:S05]  /*4c60*/  ENDCOLLECTIVE ;  /* 0x000000000000791b */ /* 0x003fea0003800000 */
.L_x_37792:
[----:B------:R-:W-:Y:S02]  /*4c70*/  HFMA2 R159, -RZ, RZ, 0, 4.76837158203125e-07 ;  /* 0x00000008ff9f7431 */ /* 0x000fe400000001ff */
[----:B------:R-:W-:-:S05]  /*4c80*/  FADD.FTZ R163, R162, R160 ;  /* 0x000000a0a2a37221 */ /* 0x000fca0000010000 */
[----:B------:R-:W-:-:S07]  /*4c90*/  MOV R162, R163 ;  /* 0x000000a300a27202 */ /* 0x000fce0000000f00 */
[----:B------:R-:W-:Y:S05]  /*4ca0*/  WARPSYNC.COLLECTIVE R157, `(.L_x_37793) ;  /* 0x000000009d087348 */ /* 0x000fea0003c00000 */
[----:B------:R0:W1:Y:S02]  /*4cb0*/  SHFL.BFLY P6, R160, R162, R159, R158 ;  /* 0x0c00009fa2a07389 */ /* 0x00006400000c009e */
[----:B01----:R-:W-:Y:S05]  /*4cc0*/  ENDCOLLECTIVE ;  /* 0x000000000000791b */ /* 0x003fea0003800000 */
.L_x_37793:
[----:B------:R-:W-:Y:S02]  /*4cd0*/  HFMA2 R159, -RZ, RZ, 0, 9.5367431640625e-07 ;  /* 0x00000010ff9f7431 */ /* 0x000fe400000001ff */
[----:B------:R-:W-:-:S05]  /*4ce0*/  FADD.FTZ R164, R163, R160 ;  /* 0x000000a0a3a47221 */ /* 0x000fca0000010000 */
[----:B------:R-:W-:-:S07]  /*4cf0*/  MOV R162, R164 ;  /* 0x000000a400a27202 */ /* 0x000fce0000000f00 */
[----:B------:R-:W-:Y:S05]  /*4d00*/  WARPSYNC.COLLECTIVE R157, `(.L_x_37794) ;  /* 0x000000009d087348 */ /* 0x000fea0003c00000 */
[----:B------:R0:W1:Y:S02]  /*4d10*/  SHFL.BFLY P6, R160, R162, R159, R158 ;  /* 0x0c00009fa2a07389 */ /* 0x00006400000c009e */
[----:B01----:R-:W-:Y:S05]  /*4d20*/  ENDCOLLECTIVE ;  /* 0x000000000000791b */ /* 0x003fea0003800000 */
.L_x_37794:
[----:B------:R-:W-:Y:S05]  /*4d30*/  BRA `(.L_x_37795) ;  /* 0xffffffe400ac7947 */ /* 0x000fea000383ffff */
.L_x_37796:
        /* <DEDUP_REMOVED lines=12> */
.L_x_54442:


//--------------------- .text._ZN10layer_norm13ln_fwd_kernelINS_13Kernel_traitsIf6__halffS2_fjLj1536ELj1ELj4ELj1ELj16ENS_18Kernel_traits_baseILj1536EfS2_fS2_fjLj128EEEEELb0ELb0ELb1ELb1EEEvNS_9FwdParamsE --------------------------
	.section	.text._ZN10layer_norm13ln_fwd_kernelINS_13Kernel_traitsIf6__halffS2_fjLj1536ELj1ELj4ELj1ELj16ENS_18Kernel_traits_baseILj1536EfS2_fS2_fjLj128EEEEELb0ELb0ELb1ELb1EEEvNS_9FwdParamsE,"ax",@progbits
	.align	128
        .global         _ZN10layer_norm13ln_fwd_kernelINS_13Kernel_traitsIf6__halffS2_fjLj1536ELj1ELj4ELj1ELj16ENS_18Kernel_traits_baseILj1536EfS2_fS2_fjLj128EEEEELb0ELb0ELb1ELb1EEEvNS_9FwdParamsE
        .type           _ZN10layer_norm13ln_fwd_kernelINS_13Kernel_traitsIf6__halffS2_fjLj1536ELj1ELj4ELj1ELj16ENS_18Kernel_traits_baseILj1536EfS2_fS2_fjLj128EEEEELb0ELb0ELb1ELb1EEEvNS_9FwdParamsE,@function
        .size           _ZN10layer_norm13ln_fwd_kernelINS_13Kernel_traitsIf6__halffS2_fjLj1536ELj1ELj4ELj1ELj16ENS_18Kernel_traits_baseILj1536EfS2_fS2_fjLj128EEEEELb0ELb0ELb1ELb1EEEvNS_9FwdParamsE,(.L_x_54443 - _ZN10layer_norm13ln_fwd_kernelINS_13Kernel_traitsIf6__halffS2_fjLj1536ELj1ELj4ELj1ELj16ENS_18Kernel_traits_baseILj1536EfS2_fS2_fjLj128EEEEELb0ELb0ELb1ELb1EEEvNS_9FwdParamsE)
        .other          _ZN10layer_norm13ln_fwd_kernelINS_13Kernel_traitsIf6__halffS2_fjLj1536ELj1ELj4ELj1ELj16ENS_18Kernel_traits_baseILj1536EfS2_fS2_fjLj128EEEEELb0ELb0ELb1ELb1EEEvNS_9FwdParamsE,@"STO_CUDA_ENTRY STV_DEFAULT"
_ZN10layer_norm13ln_fwd_kernelINS_13Kernel_traitsIf6__halffS2_fjLj1536ELj1ELj4ELj1ELj16ENS_18Kernel_traits_baseILj1536EfS2_fS2_fjLj128EEEEELb0ELb0ELb1ELb1EEEvNS_9FwdParamsE:
.text._ZN10layer_norm13ln_fwd_kernelINS_13Kernel_traitsIf6__halffS2_fjLj1536ELj1ELj4ELj1ELj16ENS_18Kernel_traits_baseILj1536EfS2_fS2_fjLj128EEEEELb0ELb0ELb1ELb1EEEvNS_9FwdParamsE:
        /* <DEDUP_REMOVED lines=41> */
.L_x_37797:
        /* <DEDUP_REMOVED lines=38> */
.L_x_37798:
[----:B------:R-:W1:Y:S01]  /*04f0*/  LDCU UR4, c[0x0][0x384] ;  /* 0x00007080ff0477ac */ /* 0x000e620008000800 */
[----:B------:R-:W2:Y:S01]  /*0500*/  LDCU.U8 UR5, c[0x0][0x410] ;  /* 0x00008200ff0577ac */ /* 0x000ea20008000000 */
[----:B------:R-:W3:Y:S01]  /*0510*/  LDCU UR10, c[0x0][0x448] ;  /* 0x00008900ff0a77ac */ /* 0x000ee20008000800 */
[----:B------:R-:W4:Y:S01]  /*0520*/  LDCU.64 UR8, c[0x0][0x3a0] ;  /* 0x00007400ff0877ac */ /* 0x000f220008000a00 */
[----:B-1----:R-:W-:-:S13]  /*0530*/  ISETP.GE.AND P0, PT, R2, UR4, PT ;  /* 0x0000000402007c0c */ /* 0x002fda000bf06270 */
[----:B--234-:R-:W-:Y:S05]  /*0540*/  @P0 EXIT ;  /* 0x000000000000094d */ /* 0x01cfea0003800000 */
.L_x_37824:
[----:B0-----:R-:W0:Y:S08]  /*0550*/  LDC.64 R4, c[0x0][0x3f0] ;  /* 0x0000fc00ff047b82 */ /* 0x001e300000000a00 */
[----:B------:R-:W1:Y:S08]  /*0560*/  LDC R155, c[0x0][0x388] ;  /* 0x0000e200ff9b7b82 */ /* 0x000e700000000800 */
[----:B------:R-:W2:Y:S01]  /*0570*/  LDC.64 R6, c[0x0][0x3f8] ;  /* 0x0000fe00ff067b82 */ /* 0x000ea20000000a00 */
[----:B0-----:R-:W-:-:S05]  /*0580*/  IMAD.WIDE R4, R2, 0x4, R4 ;  /* 0x0000000402047825 */ /* 0x001fca00078e0204 */
[----:B------:R2:W3:Y:S01]  /*0590*/  LDG.E R3, desc[UR6][R4.64] ;  /* 0x0000000604037981 */ /* 0x0004e2000c1e1900 */
[----:B------:R-:W-:Y:S02]  /*05a0*/  HFMA2 R132, -RZ, RZ, 0, 0 ;  /* 0x00000000ff847431 */ /* 0x000fe400000001ff */
        /* <DEDUP_REMOVED lines=48> */
.L_x_37799:
[----:B------:R-:W0:Y:S01]  /*08b0*/  @P1 LDC R108, c[0x0][0x40c] ;  /* 0x00010300ff6c1b82 */ /* 0x000e220000000800 */
[--C-:B-----5:R-:W-:Y:S01]  /*08c0*/  @P1 HADD2.F32 R7, -RZ, R104.reuse.H0_H0 ;  /* 0x20000068ff071230 */ /* 0x120fe20000004100 */
[----:B------:R-:W-:Y:S01]  /*08d0*/  CS2R R4, SRZ ;  /* 0x0000000000047805 */ /* 0x000fe2000001ff00 */
[----:B------:R-:W-:Y:S01]  /*08e0*/  @P1 HADD2.F32 R109, -RZ, R104.H1_H1 ;  /* 0x30000068ff6d1230 */ /* 0x000fe20000004100 */
[----:B------:R-:W-:Y:S01]  /*08f0*/  MOV R6, RZ ;  /* 0x000000ff00067202 */ /* 0x000fe20000000f00 */
[--C-:B------:R-:W-:Y:S01]  /*0900*/  @P1 HADD2.F32 R111, -RZ, R105.reuse.H0_H0 ;  /* 0x20000069ff6f1230 */ /* 0x100fe20000004100 */
[----:B------:R-:W-:Y:S02]  /*0910*/  CS2R R148, SRZ ;  /* 0x0000000000947805 */ /* 0x000fe4000001ff00 */
[----:B------:R-:W-:Y:S01]  /*0920*/  CS2R R150, SRZ ;  /* 0x0000000000967805 */ /* 0x000fe2000001ff00 */
[----:B------:R-:W1:Y:S08]  /*0930*/  @P1 LDC R110, c[0x0][0x40c] ;  /* 0x00010300ff6e1b82 */ /* 0x000e700000000800 */
[----:B------:R-:W2:Y:S08]  /*0940*/  @P1 LDC R112, c[0x0][0x40c] ;  /* 0x00010300ff701b82 */ /* 0x000eb00000000800 */
[----:B------:R-:W3:Y:S01]  /*0950*/  @P1 LDC R113, c[0x0][0x40c] ;  /* 0x00010300ff711b82 */ /* 0x000ee20000000800 */
[----:B0-----:R-:W-:Y:S01]  /*0960*/  @P1 FMUL.FTZ R4, R7, R108 ;  /* 0x0000006c07041220 */ /* 0x001fe20000410000 */
[----:B------:R-:W-:Y:S01]  /*0970*/  @P1 HADD2.F32 R108, -RZ, R105.H1_H1 ;  /* 0x30000069ff6c1230 */ /* 0x000fe20000004100 */
[----:B------:R-:W-:-:S05]  /*0980*/  MOV R7, RZ ;  /* 0x000000ff00077202 */ /* 0x000fca0000000f00 */
[----:B------:R-:W0:Y:S01]  /*0990*/  @P1 LDC R114, c[0x0][0x40c] ;  /* 0x00010300ff721b82 */ /* 0x000e220000000800 */
[----:B-1----:R-:W-:Y:S01]  /*09a0*/  @P1 FMUL.FTZ R5, R109, R110 ;  /* 0x0000006e6d051220 */ /* 0x002fe20000410000 */
[--C-:B------:R-:W-:Y:S02]  /*09b0*/  @P1 HADD2.F32 R109, -RZ, R106.reuse.H0_H0 ;  /* 0x2000006aff6d1230 */ /* 0x100fe40000004100 */
[----:B------:R-:W-:-:S04]  /*09c0*/  @P1 HADD2.F32 R110, -RZ, R106.H1_H1 ;  /* 0x3000006aff6e1230 */ /* 0x000fc80000004100 */
[----:B------:R-:W1:Y:S01]  /*09d0*/  @P1 LDC R115, c[0x0][0x40c] ;  /* 0x00010300ff731b82 */ /* 0x000e620000000800 */
[----:B--2---:R-:W-:Y:S01]  /*09e0*/  @P1 FMUL.FTZ R6, R111, R112 ;  /* 0x000000706f061220 */ /* 0x004fe20000410000 */
[--C-:B------:R-:W-:Y:S02]  /*09f0*/  @P1 HADD2.F32 R111, -RZ, R107.reuse.H0_H0 ;  /* 0x2000006bff6f1230 */ /* 0x100fe40000004100 */
[----:B------:R-:W-:-:S04]  /*0a00*/  @P1 HADD2.F32 R112, -RZ, R107.H1_H1 ;  /* 0x3000006bff701230 */ /* 0x000fc80000004100 */
[----:B------:R-:W2:Y:S01]  /*0a10*/  @P1 LDC R116, c[0x0][0x40c] ;  /* 0x00010300ff741b82 */ /* 0x000ea20000000800 */
[----:B---3--:R-:W-:-:S07]  /*0a20*/  @P1 FMUL.FTZ R7, R108, R113 ;  /* 0x000000716c071220 */ /* 0x008fce0000410000 */
[----:B------:R-:W3:Y:S01]  /*0a30*/  @P1 LDC R117, c[0x0][0x40c] ;  /* 0x00010300ff751b82 */ /* 0x000ee20000000800 */
[----:B0-----:R-:W-:Y:S01]  /*0a40*/  @P1 FMUL.FTZ R148, R109, R114 ;  /* 0x000000726d941220 */ /* 0x001fe20000410000 */
[----:B-1----:R-:W-:Y:S01]  /*0a50*/  @P1 FMUL.FTZ R149, R110, R115 ;  /* 0x000000736e951220 */ /* 0x002fe20000410000 */
[----:B--2---:R-:W-:Y:S01]  /*0a60*/  @P1 FMUL.FTZ R150, R111, R116 ;  /* 0x000000746f961220 */ /* 0x004fe20000410000 */
[----:B---3--:R-:W-:-:S07]  /*0a70*/  @P1 FMUL.FTZ R151, R112, R117 ;  /* 0x0000007570971220 */ /* 0x008fce0000410000 */
.L_x_37800:
        /* <DEDUP_REMOVED lines=10> */
.L_x_37802:
[----:B------:R-:W-:Y:S05]  /*0b20*/  BSYNC.RECONVERGENT B0 ;  /* 0x0000000000007941 */ /* 0x000fea0003800200 */
.L_x_37801:
        /* <DEDUP_REMOVED lines=32> */
.L_x_37803:
        /* <DEDUP_REMOVED lines=28> */
.L_x_37804:
        /* <DEDUP_REMOVED lines=9> */
.L_x_37806:
[----:B------:R-:W-:Y:S05]  /*0f80*/  BSYNC.RECONVERGENT B0 ;  /* 0x0000000000007941 */ /* 0x000fea0003800200 */
.L_x_37805:
        /* <DEDUP_REMOVED lines=32> */
.L_x_37807:
        /* <DEDUP_REMOVED lines=28> */
.L_x_37808:
        /* <DEDUP_REMOVED lines=9> */
.L_x_37810:
[----:B------:R-:W-:Y:S05]  /*13e0*/  BSYNC.RECONVERGENT B0 ;  /* 0x0000000000007941 */ /* 0x000fea0003800200 */
.L_x_37809:
        /* <DEDUP_REMOVED lines=15> */
[----:B------:R-:W3:Y:S01]  /*14e0*/  @P2 LDC R138, c[0x0][0x40c] ;  /* 0x00010300ff8a2b82 */ /* 0x000ee20000000800 */
[----:B--2---:R-:W-:Y:S01]  /*14f0*/  @P2 FFMA.FTZ R120, R111, R110, R120 ;  /* 0x0000006e6f782223 */ /* 0x004fe20000010078 */
[----:B0-----:R-:W-:-:S06]  /*1500*/  @P2 FFMA.FTZ R121, R134, R135, R121 ;  /* 0x0000008786792223 */ /* 0x001fcc0000010079 */
[----:B------:R-:W0:Y:S01]  /*1510*/  @P2 LDC R110, c[0x0][0x40c] ;  /* 0x00010300ff6e2b82 */ /* 0x000e220000000800 */
[----:B-1----:R-:W-:Y:S01]  /*1520*/  @P2 FFMA.FTZ R122, R109, R136, R122 ;  /* 0x000000886d7a2223 */ /* 0x002fe2000001007a */
[--C-:B------:R-:W-:Y:S02]  /*1530*/  @P2 HADD2.F32 R109, -RZ, R106.reuse.H0_H0 ;  /* 0x2000006aff6d2230 */ /* 0x100fe40000004100 */
[----:B----4-:R-:W-:Y:S01]  /*1540*/  @P2 FFMA.FTZ R123, R108, R137, R123 ;  /* 0x000000896c7b2223 */ /* 0x010fe2000001007b */
[----:B------:R-:W-:Y:S02]  /*1550*/  @P2 HADD2.F32 R108, -RZ, R106.H1_H1 ;  /* 0x3000006aff6c2230 */ /* 0x000fe40000004100 */
[--C-:B------:R-:W-:Y:S02]  /*1560*/  @P2 HADD2.F32 R134, -RZ, R107.reuse.H1_H1 ;  /* 0x3000006bff862230 */ /* 0x100fe40000004100 */
[----:B---3--:R-:W-:Y:S01]  /*1570*/  @P2 FFMA.FTZ R112, R109, R138, R112 ;  /* 0x0000008a6d702223 */ /* 0x008fe20000010070 */
[----:B------:R-:W1:Y:S01]  /*1580*/  @P2 LDC R111, c[0x0][0x40c] ;  /* 0x00010300ff6f2b82 */ /* 0x000e620000000800 */
[----:B------:R-:W-:-:S07]  /*1590*/  @P2 HADD2.F32 R109, -RZ, R107.H0_H0 ;  /* 0x2000006bff6d2230 */ /* 0x000fce0000004100 */
[----:B------:R-:W2:Y:S01]  /*15a0*/  @P2 LDC R135, c[0x0][0x40c] ;  /* 0x00010300ff872b82 */ /* 0x000ea20000000800 */
[----:B0-----:R-:W-:Y:S01]  /*15b0*/  @P2 FFMA.FTZ R113, R108, R110, R113 ;  /* 0x0000006e6c712223 */ /* 0x001fe20000010071 */
[----:B-1----:R-:W-:Y:S01]  /*15c0*/  @P2 FFMA.FTZ R114, R109, R111, R114 ;  /* 0x0000006f6d722223 */ /* 0x002fe20000010072 */
[----:B--2---:R-:W-:Y:S01]  /*15d0*/  @P2 FFMA.FTZ R115, R134, R135, R115 ;  /* 0x0000008786732223 */ /* 0x004fe20000010073 */
[----:B------:R-:W-:Y:S06]  /*15e0*/  BRA `(.L_x_37812) ;  /* 0x0000000000707947 */ /* 0x000fec0003800000 */
.L_x_37811:
[----:B0-----:R-:W0:Y:S01]  /*15f0*/  @P1 LDC R109, c[0x0][0x40c] ;  /* 0x00010300ff6d1b82 */ /* 0x001e220000000800 */
[--C-:B-----5:R-:W-:Y:S01]  /*1600*/  @P1 HADD2.F32 R108, -RZ, R104.reuse.H0_H0 ;  /* 0x20000068ff6c1230 */ /* 0x120fe20000004100 */
[----:B------:R-:W-:Y:S01]  /*1610*/  CS2R R120, SRZ ;  /* 0x0000000000787805 */ /* 0x000fe2000001ff00 */
[----:B------:R-:W-:Y:S01]  /*1620*/  @P1 HADD2.F32 R110, -RZ, R104.H1_H1 ;  /* 0x30000068ff6e1230 */ /* 0x000fe20000004100 */
[----:B------:R-:W-:Y:S01]  /*1630*/  CS2R R122, SRZ ;  /* 0x00000000007a7805 */ /* 0x000fe2000001ff00 */
[--C-:B------:R-:W-:Y:S02]  /*1640*/  @P1 HADD2.F32 R112, -RZ, R105.reuse.H0_H0 ;  /* 0x20000069ff701230 */ /* 0x100fe40000004100 */
        /* <DEDUP_REMOVED lines=13> */
[----:B------:R-:W-:-:S06]  /*1720*/  CS2R R112, SRZ ;  /* 0x0000000000707805 */ /* 0x000fcc000001ff00 */
[----:B------:R-:W2:Y:S01]  /*1730*/  @P1 LDC R137, c[0x0][0x40c] ;  /* 0x00010300ff891b82 */ /* 0x000ea20000000800 */
[----:B---3--:R-:W-:Y:S01]  /*1740*/  @P1 FMUL.FTZ R123, R114, R115 ;  /* 0x00000073727b1220 */ /* 0x008fe20000410000 */
[----:B------:R-:W-:-:S06]  /*1750*/  CS2R R114, SRZ ;  /* 0x0000000000727805 */ /* 0x000fcc000001ff00 */
[----:B------:R-:W3:Y:S01]  /*1760*/  @P1 LDC R136, c[0x0][0x40c] ;  /* 0x00010300ff881b82 */ /* 0x000ee20000000800 */
[----:B0-----:R-:W-:Y:S01]  /*1770*/  @P1 FMUL.FTZ R112, R108, R135 ;  /* 0x000000876c701220 */ /* 0x001fe20000410000 */
[----:B-1----:R-:W-:Y:S01]  /*1780*/  @P1 FMUL.FTZ R113, R109, R134 ;  /* 0x000000866d711220 */ /* 0x002fe20000410000 */
[----:B--2---:R-:W-:Y:S01]  /*1790*/  @P1 FMUL.FTZ R114, R110, R137 ;  /* 0x000000896e721220 */ /* 0x004fe20000410000 */
[----:B---3--:R-:W-:-:S07]  /*17a0*/  @P1 FMUL.FTZ R115, R111, R136 ;  /* 0x000000886f731220 */ /* 0x008fce0000410000 */
.L_x_37812:
        /* <DEDUP_REMOVED lines=10> */
.L_x_37814:
[----:B------:R-:W-:Y:S05]  /*1850*/  BSYNC.RECONVERGENT B0 ;  /* 0x0000000000007941 */ /* 0x000fea0003800200 */
.L_x_37813:
        /* <DEDUP_REMOVED lines=8> */
[----:B-----5:R-:W-:Y:S02]  /*18e0*/  @P2 HADD2.F32 R137, -RZ, R104.H0_H0 ;  /* 0x20000068ff892230 */ /* 0x020fe40000004100 */
[--C-:B0-----:R-:W-:Y:S02]  /*18f0*/  @P2 HADD2.F32 R135, -RZ, R105.reuse.H0_H0 ;  /* 0x20000069ff872230 */ /* 0x101fe40000004100 */
[----:B------:R-:W-:-:S03]  /*1900*/  @P2 HADD2.F32 R134, -RZ, R105.H1_H1 ;  /* 0x30000069ff862230 */ /* 0x000fc60000004100 */
[----:B------:R-:W0:Y:S01]  /*1910*/  @P2 LDC R138, c[0x0][0x40c] ;  /* 0x00010300ff8a2b82 */ /* 0x000e220000000800 */
[----:B--2---:R-:W-:Y:S01]  /*1920*/  @P2 FFMA.FTZ R140, R137, R136, R140 ;  /* 0x00000088898c2223 */ /* 0x004fe2000001008c */
[----:B------:R-:W-:-:S06]  /*1930*/  @P2 HADD2.F32 R136, -RZ, R104.H1_H1 ;  /* 0x30000068ff882230 */ /* 0x000fcc0000004100 */
[----:B------:R-:W1:Y:S01]  /*1940*/  @P2 LDC R137, c[0x0][0x40c] ;  /* 0x00010300ff892b82 */ /* 0x000e620000000800 */
[----:B0-----:R-:W-:-:S07]  /*1950*/  @P2 FFMA.FTZ R141, R136, R138, R141 ;  /* 0x0000008a888d2223 */ /* 0x001fce000001008d */
[----:B------:R-:W0:Y:S08]  /*1960*/  @P2 LDC R136, c[0x0][0x40c] ;  /* 0x00010300ff882b82 */ /* 0x000e300000000800 */
[----:B------:R-:W3:Y:S01]  /*1970*/  @P2 LDC R138, c[0x0][0x40c] ;  /* 0x00010300ff8a2b82 */ /* 0x000ee20000000800 */
[----:B-1----:R-:W-:Y:S01]  /*1980*/  @P2 FFMA.FTZ R143, R134, R137, R143 ;  /* 0x00000089868f2223 */ /* 0x002fe2000001008f */
[----:B------:R-:W-:-:S06]  /*1990*/  @P2 HADD2.F32 R134, -RZ, R106.H1_H1 ;  /* 0x3000006aff862230 */ /* 0x000fcc0000004100 */
[----:B------:R-:W1:Y:S01]  /*19a0*/  @P2 LDC R137, c[0x0][0x40c] ;  /* 0x00010300ff892b82 */ /* 0x000e620000000800 */
[----:B0-----:R-:W-:Y:S01]  /*19b0*/  @P2 FFMA.FTZ R142, R135, R136, R142 ;  /* 0x00000088878e2223 */ /* 0x001fe2000001008e */
[----:B------:R-:W-:-:S06]  /*19c0*/  @P2 HADD2.F32 R135, -RZ, R106.H0_H0 ;  /* 0x2000006aff872230 */ /* 0x000fcc0000004100 */
[----:B------:R-:W0:Y:S01]  /*19d0*/  @P2 LDC R136, c[0x0][0x40c] ;  /* 0x00010300ff882b82 */ /* 0x000e220000000800 */
[----:B---3--:R-:W-:-:S07]  /*19e0*/  @P2 FFMA.FTZ R108, R135, R138, R108 ;  /* 0x0000008a876c2223 */ /* 0x008fce000001006c */
[----:B------:R-:W2:Y:S02]  /*19f0*/  @P2 LDC R135, c[0x0][0x40c] ;  /* 0x00010300ff872b82 */ /* 0x000ea40000000800 */
[----:B--2---:R-:W-:Y:S01]  /*1a00*/  @P2 FFMA.FTZ R109, R134, R135, R109 ;  /* 0x00000087866d2223 */ /* 0x004fe2000001006d */
[--C-:B------:R-:W-:Y:S02]  /*1a10*/  @P2 HADD2.F32 R135, -RZ, R107.reuse.H0_H0 ;  /* 0x2000006bff872230 */ /* 0x100fe40000004100 */
[----:B------:R-:W-:-:S03]  /*1a20*/  @P2 HADD2.F32 R134, -RZ, R107.H1_H1 ;  /* 0x3000006bff862230 */ /* 0x000fc60000004100 */
[----:B0-----:R-:W-:Y:S02]  /*1a30*/  @P2 FFMA.FTZ R110, R135, R136, R110 ;  /* 0x00000088876e2223 */ /* 0x001fe4000001006e */
[----:B-1----:R-:W-:Y:S01]  /*1a40*/  @P2 FFMA.FTZ R111, R134, R137, R111 ;  /* 0x00000089866f2223 */ /* 0x002fe2000001006f */
[----:B------:R-:W-:Y:S06]  /*1a50*/  BRA `(.L_x_37816) ;  /* 0x0000000000787947 */ /* 0x000fec0003800000 */
.L_x_37815:
[----:B------:R-:W1:Y:S01]  /*1a60*/  @P1 LDC R111, c[0x0][0x40c] ;  /* 0x00010300ff6f1b82 */ /* 0x000e620000000800 */
[--C-:B-----5:R-:W-:Y:S01]  /*1a70*/  @P1 HADD2.F32 R110, -RZ, R104.reuse.H1_H1 ;  /* 0x30000068ff6e1230 */ /* 0x120fe20000004100 */
[----:B------:R-:W-:Y:S01]  /*1a80*/  CS2R R140, SRZ ;  /* 0x00000000008c7805 */ /* 0x000fe2000001ff00 */
[----:B0-----:R-:W-:Y:S01]  /*1a90*/  @P1 HADD2.F32 R108, -RZ, R104.H0_H0 ;  /* 0x20000068ff6c1230 */ /* 0x001fe20000004100 */
[----:B------:R-:W-:-:S04]  /*1aa0*/  CS2R R142, SRZ ;  /* 0x00000000008e7805 */ /* 0x000fc8000001ff00 */
[----:B------:R-:W0:Y:S08]  /*1ab0*/  @P1 LDC R109, c[0x0][0x40c] ;  /* 0x00010300ff6d1b82 */ /* 0x000e300000000800 */
[----:B------:R-:W2:Y:S08]  /*1ac0*/  @P1 LDC R135, c[0x0][0x40c] ;  /* 0x00010300ff871b82 */ /* 0x000eb00000000800 */
[----:B------:R-:W3:Y:S01]  /*1ad0*/  @P1 LDC R137, c[0x0][0x40c] ;  /* 0x00010300ff891b82 */ /* 0x000ee20000000800 */
[----:B-1----:R-:W-:Y:S01]  /*1ae0*/  @P1 FMUL.FTZ R141, R110, R111 ;  /* 0x0000006f6e8d1220 */ /* 0x002fe20000410000 */
[----:B------:R-:W-:-:S06]  /*1af0*/  @P1 HADD2.F32 R110, -RZ, R106.H1_H1 ;  /* 0x3000006aff6e1230 */ /* 0x000fcc0000004100 */
[----:B------:R-:W1:Y:S01]  /*1b00*/  @P1 LDC R134, c[0x0][0x40c] ;  /* 0x00010300ff861b82 */ /* 0x000e620000000800 */
[----:B0-----:R-:W-:Y:S01]  /*1b10*/  @P1 FMUL.FTZ R140, R108, R109 ;  /* 0x0000006d6c8c1220 */ /* 0x001fe20000410000 */
[----:B------:R-:W-:Y:S02]  /*1b20*/  @P1 HADD2.F32 R108, -RZ, R105.H0_H0 ;  /* 0x20000069ff6c1230 */ /* 0x000fe40000004100 */
[----:B------:R-:W-:-:S04]  /*1b30*/  @P1 HADD2.F32 R109, -RZ, R106.H0_H0 ;  /* 0x2000006aff6d1230 */ /* 0x000fc80000004100 */
[----:B------:R-:W0:Y:S01]  /*1b40*/  @P1 LDC R111, c[0x0][0x40c] ;  /* 0x00010300ff6f1b82 */ /* 0x000e220000000800 */
[----:B--2---:R-:W-:Y:S01]  /*1b50*/  @P1 FMUL.FTZ R142, R108, R135 ;  /* 0x000000876c8e1220 */ /* 0x004fe20000410000 */
[----:B------:R-:W-:-:S06]  /*1b60*/  @P1 HADD2.F32 R108, -RZ, R105.H1_H1 ;  /* 0x30000069ff6c1230 */ /* 0x000fcc0000004100 */
[----:B------:R-:W2:Y:S01]  /*1b70*/  @P1 LDC R136, c[0x0][0x40c] ;  /* 0x00010300ff881b82 */ /* 0x000ea20000000800 */
[----:B---3--:R-:W-:Y:S01]  /*1b80*/  @P1 FMUL.FTZ R143, R108, R137 ;  /* 0x000000896c8f1220 */ /* 0x008fe20000410000 */
[----:B------:R-:W-:-:S06]  /*1b90*/  MOV R108, RZ ;  /* 0x000000ff006c7202 */ /* 0x000fcc0000000f00 */
[----:B------:R-:W3:Y:S01]  /*1ba0*/  @P1 LDC R135, c[0x0][0x40c] ;  /* 0x00010300ff871b82 */ /* 0x000ee20000000800 */
[----:B-1----:R-:W-:Y:S01]  /*1bb0*/  @P1 FMUL.FTZ R108, R109, R134 ;  /* 0x000000866d6c1220 */ /* 0x002fe20000410000 */
[----:B------:R-:W-:Y:S02]  /*1bc0*/  HFMA2 R109, -RZ, RZ, 0, 0 ;  /* 0x00000000ff6d7431 */ /* 0x000fe400000001ff */
[--C-:B------:R-:W-:Y:S02]  /*1bd0*/  @P1 HADD2.F32 R134, -RZ, R107.reuse.H1_H1 ;  /* 0x3000006bff861230 */ /* 0x100fe40000004100 */
[----:B0-----:R-:W-:Y:S01]  /*1be0*/  @P1 FMUL.FTZ R109, R110, R111 ;  /* 0x0000006f6e6d1220 */ /* 0x001fe20000410000 */
[----:B------:R-:W-:Y:S01]  /*1bf0*/  @P1 HADD2.F32 R111, -RZ, R107.H0_H0 ;  /* 0x2000006bff6f1230 */ /* 0x000fe20000004100 */
[----:B------:R-:W-:-:S04]  /*1c00*/  MOV R110, RZ ;  /* 0x000000ff006e7202 */ /* 0x000fc80000000f00 */
[----:B--2---:R-:W-:Y:S01]  /*1c10*/  @P1 FMUL.FTZ R110, R111, R136 ;  /* 0x000000886f6e1220 */ /* 0x004fe20000410000 */
[----:B------:R-:W-:Y:S02]  /*1c20*/  HFMA2 R111, -RZ, RZ, 0, 0 ;  /* 0x00000000ff6f7431 */ /* 0x000fe400000001ff */
[----:B---3--:R-:W-:-:S07]  /*1c30*/  @P1 FMUL.FTZ R111, R134, R135 ;  /* 0x00000087866f1220 */ /* 0x008fce0000410000 */
.L_x_37816:
        /* <DEDUP_REMOVED lines=10> */
.L_x_37818:
[----:B------:R-:W-:Y:S05]  /*1ce0*/  BSYNC.RECONVERGENT B0 ;  /* 0x0000000000007941 */ /* 0x000fea0003800200 */
.L_x_37817:
        /* <DEDUP_REMOVED lines=8> */
[----:B-----5:R-:W-:-:S07]  /*1d70*/  @P0 HADD2.F32 R3, -RZ, R104.H0_H0 ;  /* 0x20000068ff030230 */ /* 0x020fce0000004100 */
[----:B------:R-:W1:Y:S08]  /*1d80*/  @P0 LDC R160, c[0x0][0x40c] ;  /* 0x00010300ffa00b82 */ /* 0x000e700000000800 */
[----:B0-----:R-:W3:Y:S08]  /*1d90*/  @P0 LDC R159, c[0x0][0x40c] ;  /* 0x00010300ff9f0b82 */ /* 0x001ef00000000800 */
[----:B------:R-:W0:Y:S01]  /*1da0*/  @P0 LDC R158, c[0x0][0x40c] ;  /* 0x00010300ff9e0b82 */ /* 0x000e220000000800 */
[----:B--2---:R-:W-:Y:S01]  /*1db0*/  @P0 FFMA.FTZ R136, R3, R156, R136 ;  /* 0x0000009c03880223 */ /* 0x004fe20000010088 */
[----:B------:R-:W-:-:S02]  /*1dc0*/  @P0 HADD2.F32 R156, -RZ, R104.H1_H1 ;  /* 0x30000068ff9c0230 */ /* 0x000fc40000004100 */
[----:B------:R-:W-:-:S03]  /*1dd0*/  @P0 HADD2.F32 R3, -RZ, R105.H0_H0 ;  /* 0x20000069ff030230 */ /* 0x000fc60000004100 */
[----:B-1----:R-:W-:Y:S02]  /*1de0*/  @P0 FFMA.FTZ R137, R156, R160, R137 ;  /* 0x000000a09c890223 */ /* 0x002fe40000010089 */
[----:B------:R-:W1:Y:S02]  /*1df0*/  @P0 LDC R156, c[0x0][0x40c] ;  /* 0x00010300ff9c0b82 */ /* 0x000e640000000800 */
[----:B-1----:R-:W-:Y:S01]  /*1e00*/  @P0 FFMA.FTZ R138, R3, R156, R138 ;  /* 0x0000009c038a0223 */ /* 0x002fe2000001008a */
[----:B------:R-:W-:Y:S02]  /*1e10*/  @P0 HADD2.F32 R3, -RZ, R106.H0_H0 ;  /* 0x2000006aff030230 */ /* 0x000fe40000004100 */
[----:B------:R-:W-:-:S03]  /*1e20*/  @P0 HADD2.F32 R156, -RZ, R105.H1_H1 ;  /* 0x30000069ff9c0230 */ /* 0x000fc60000004100 */
[----:B---3--:R-:W-:Y:S02]  /*1e30*/  @P0 FFMA.FTZ R132, R3, R159, R132 ;  /* 0x0000009f03840223 */ /* 0x008fe40000010084 */
[----:B------:R-:W1:Y:S01]  /*1e40*/  @P0 LDC R3, c[0x0][0x40c] ;  /* 0x00010300ff030b82 */ /* 0x000e620000000800 */
[----:B0-----:R-:W-:Y:S01]  /*1e50*/  @P0 FFMA.FTZ R139, R156, R158, R139 ;  /* 0x0000009e9c8b0223 */ /* 0x001fe2000001008b */
[----:B------:R-:W-:-:S06]  /*1e60*/  @P0 HADD2.F32 R156, -RZ, R106.H1_H1 ;  /* 0x3000006aff9c0230 */ /* 0x000fcc0000004100 */
[----:B------:R-:W0:Y:S08]  /*1e70*/  @P0 LDC R158, c[0x0][0x40c] ;  /* 0x00010300ff9e0b82 */ /* 0x000e300000000800 */
[----:B------:R-:W2:Y:S01]  /*1e80*/  @P0 LDC R159, c[0x0][0x40c] ;  /* 0x00010300ff9f0b82 */ /* 0x000ea20000000800 */
[----:B-1----:R-:W-:Y:S01]  /*1e90*/  @P0 FFMA.FTZ R133, R156, R3, R133 ;  /* 0x000000039c850223 */ /* 0x002fe20000010085 */
[----:B------:R-:W-:-:S02]  /*1ea0*/  @P0 HADD2.F32 R3, -RZ, R107.H0_H0 ;  /* 0x2000006bff030230 */ /* 0x000fc40000004100 */
[----:B------:R-:W-:-:S03]  /*1eb0*/  @P0 HADD2.F32 R156, -RZ, R107.H1_H1 ;  /* 0x3000006bff9c0230 */ /* 0x000fc60000004100 */
[----:B0-----:R-:W-:Y:S02]  /*1ec0*/  @P0 FFMA.FTZ R134, R3, R158, R134 ;  /* 0x0000009e03860223 */ /* 0x001fe40000010086 */
[----:B--2---:R-:W-:Y:S01]  /*1ed0*/  @P0 FFMA.FTZ R135, R156, R159, R135 ;  /* 0x0000009f9c870223 */ /* 0x004fe20000010087 */
[----:B------:R-:W-:Y:S06]  /*1ee0*/  BRA `(.L_x_37820) ;  /* 0x0000000000707947 */ /* 0x000fec0003800000 */
.L_x_37819:
[----:B------:R-:W1:Y:S01]  /*1ef0*/  @P1 LDC R132, c[0x0][0x40c] ;  /* 0x00010300ff841b82 */ /* 0x000e620000000800 */
[----:B-----5:R-:W-:Y:S01]  /*1f00*/  @P1 HADD2.F32 R3, -RZ, R104.H0_H0 ;  /* 0x20000068ff031230 */ /* 0x020fe20000004100 */
[----:B------:R-:W-:Y:S02]  /*1f10*/  CS2R R136, SRZ ;  /* 0x0000000000887805 */ /* 0x000fe4000001ff00 */
[----:B------:R-:W-:-:S04]  /*1f20*/  CS2R R138, SRZ ;  /* 0x00000000008a7805 */ /* 0x000fc8000001ff00 */
[----:B0-----:R-:W0:Y:S08]  /*1f30*/  @P1 LDC R134, c[0x0][0x40c] ;  /* 0x00010300ff861b82 */ /* 0x001e300000000800 */
[----:B------:R-:W2:Y:S01]  /*1f40*/  @P1 LDC R156, c[0x0][0x40c] ;  /* 0x00010300ff9c1b82 */ /* 0x000ea20000000800 */
[----:B-1----:R-:W-:Y:S01]  /*1f50*/  @P1 FMUL.FTZ R136, R3, R132 ;  /* 0x0000008403881220 */ /* 0x002fe20000410000 */
[----:B------:R-:W-:-:S06]  /*1f60*/  @P1 HADD2.F32 R3, -RZ, R104.H1_H1 ;  /* 0x30000068ff031230 */ /* 0x000fcc0000004100 */
[----:B------:R-:W1:Y:S01]  /*1f70*/  @P1 LDC R132, c[0x0][0x40c] ;  /* 0x00010300ff841b82 */ /* 0x000e620000000800 */
[----:B0-----:R-:W-:Y:S01]  /*1f80*/  @P1 FMUL.FTZ R137, R3, R134 ;  /* 0x0000008603891220 */ /* 0x001fe20000410000 */
[----:B------:R-:W-:-:S06]  /*1f90*/  @P1 HADD2.F32 R3, -RZ, R105.H0_H0 ;  /* 0x20000069ff031230 */ /* 0x000fcc0000004100 */
[----:B------:R-:W0:Y:S01]  /*1fa0*/  @P1 LDC R134, c[0x0][0x40c] ;  /* 0x00010300ff861b82 */ /* 0x000e220000000800 */
[----:B--2---:R-:W-:Y:S01]  /*1fb0*/  @P1 FMUL.FTZ R138, R3, R156 ;  /* 0x0000009c038a1220 */ /* 0x004fe20000410000 */
[----:B------:R-:W-:-:S06]  /*1fc0*/  @P1 HADD2.F32 R3, -RZ, R105.H1_H1 ;  /* 0x30000069ff031230 */ /* 0x000fcc0000004100 */
[----:B------:R-:W2:Y:S08]  /*1fd0*/  @P1 LDC R156, c[0x0][0x40c] ;  /* 0x00010300ff9c1b82 */ /* 0x000eb00000000800 */
[----:B------:R-:W3:Y:S01]  /*1fe0*/  @P1 LDC R158, c[0x0][0x40c] ;  /* 0x00010300ff9e1b82 */ /* 0x000ee20000000800 */
[----:B-1----:R-:W-:Y:S01]  /*1ff0*/  @P1 FMUL.FTZ R139, R3, R132 ;  /* 0x00000084038b1220 */ /* 0x002fe20000410000 */
[----:B------:R-:W-:Y:S01]  /*2000*/  @P1 HADD2.F32 R3, -RZ, R106.H0_H0 ;  /* 0x2000006aff031230 */ /* 0x000fe20000004100 */
[----:B------:R-:W-:-:S05]  /*2010*/  CS2R R132, SRZ ;  /* 0x0000000000847805 */ /* 0x000fca000001ff00 */
[----:B------:R-:W1:Y:S01]  /*2020*/  @P1 LDC R160, c[0x0][0x40c] ;  /* 0x00010300ffa01b82 */ /* 0x000e620000000800 */
[----:B0-----:R-:W-:Y:S01]  /*2030*/  @P1 FMUL.FTZ R132, R3, R134 ;  /* 0x0000008603841220 */ /* 0x001fe20000410000 */
[----:B------:R-:W-:Y:S01]  /*2040*/  @P1 HADD2.F32 R3, -RZ, R106.H1_H1 ;  /* 0x3000006aff031230 */ /* 0x000fe20000004100 */
[----:B------:R-:W-:-:S04]  /*2050*/  CS2R R134, SRZ ;  /* 0x0000000000867805 */ /* 0x000fc8000001ff00 */
[----:B--2---:R-:W-:Y:S01]  /*2060*/  @P1 FMUL.FTZ R133, R3, R156 ;  /* 0x0000009c03851220 */ /* 0x004fe20000410000 */
[----:B------:R-:W-:-:S05]  /*2070*/  @P1 HADD2.F32 R3, -RZ, R107.H0_H0 ;  /* 0x2000006bff031230 */ /* 0x000fca0000004100 */
[----:B---3--:R-:W-:Y:S01]  /*2080*/  @P1 FMUL.FTZ R134, R3, R158 ;  /* 0x0000009e03861220 */ /* 0x008fe20000410000 */
[----:B------:R-:W-:-:S05]  /*2090*/  @P1 HADD2.F32 R3, -RZ, R107.H1_H1 ;  /* 0x3000006bff031230 */ /* 0x000fca0000004100 */
[----:B-1----:R-:W-:-:S07]  /*20a0*/  @P1 FMUL.FTZ R135, R3, R160 ;  /* 0x000000a003871220 */ /* 0x002fce0000410000 */
.L_x_37820:
        /* <DEDUP_REMOVED lines=171> */
.L_x_37836:
        /* <DEDUP_REMOVED lines=32> */
[----:B------:R-:W-:Y:S01]  /*2d60*/  F2FP.F16.F32.PACK_AB R150, R150, R149 ;  /* 0x000000959696723e */ /* 0x000fe200000000ff */
        /* <DEDUP_REMOVED lines=16> */
[----:B------:R-:W-:Y:S01]  /*2e70*/  F2FP.F16.F32.PACK_AB R151, R158, R151 ;  /* 0x000000979e97723e */ /* 0x000fe200000000ff */
[C---:B------:R-:W-:Y:S01]  /*2e80*/  FADD.FTZ R118, -R152.reuse, R118 ;  /* 0x0000007698767221 */ /* 0x040fe20000010100 */
[----:B------:R-:W-:Y:S01]  /*2e90*/  FADD.FTZ R126, -R152, R126 ;  /* 0x0000007e987e7221 */ /* 0x000fe20000010100 */
[----:B------:R-:W-:Y:S01]  /*2ea0*/  F2FP.F16.F32.PACK_AB R149, R156, R7 ;  /* 0x000000079c95723e */ /* 0x000fe200000000ff */
[----:B-1----:R-:W-:Y:S01]  /*2eb0*/  IMAD.WIDE.U32 R164, R4, 0x10, R154 ;  /* 0x0000001004a47825 */ /* 0x002fe200078e009a */
[----:B------:R-:W-:-:S03]  /*2ec0*/  F2FP.F16.F32.PACK_AB R148, R6, R5 ;  /* 0x000000050694723e */ /* 0x000fc600000000ff */
        /* <DEDUP_REMOVED lines=119> */
[----:B------:R-:W-:-:S04]  /*3640*/  IMAD.WIDE.U32 R158, R159, 0x10, R154 ;  /* 0x000000109f9e7825 */ /* 0x000fc800078e009a */
[----:B------:R-:W-:Y:S01]  /*3650*/  FFMA.FTZ R128, R128, R47, R95 ;  /* 0x0000002f80807223 */ /* 0x000fe2000001005f */
[----:B------:R-:W-:Y:S01]  /*3660*/  FFMA.FTZ R124, R124, R45, R93 ;  /* 0x0000002d7c7c7223 */ /* 0x000fe2000001005d */
[----:B------:R-:W-:Y:S01]  /*3670*/  F2FP.F16.F32.PACK_AB R117, R112, R115 ;  /* 0x000000737075723e */ /* 0x000fe200000000ff */
        /* <DEDUP_REMOVED lines=27> */
[----:B------:R-:W-:-:S02]  /*3830*/  F2FP.F16.F32.PACK_AB R113, R130, R149 ;  /* 0x000000958271723e */ /* 0x000fc400000000ff */
[----:B------:R-:W-:-:S05]  /*3840*/  F2FP.F16.F32.PACK_AB R112, R3, R112 ;  /* 0x000000700370723e */ /* 0x000fca00000000ff */
[----:B------:R1:W-:Y:S02]  /*3850*/  STG.E.128 desc[UR6][R154.64], R112 ;  /* 0x000000709a007986 */ /* 0x0003e4000c101d06 */
.L_x_37823:
[----:B------:R-:W-:Y:S05]  /*3860*/  BSYNC.RECONVERGENT B0 ;  /* 0x0000000000007941 */ /* 0x000fea0003800200 */
.L_x_37822:
[----:B-1----:R-:W1:Y:S02]  /*3870*/  LDC.64 R4, c[0x0][0x380] ;  /* 0x0000e000ff047b82 */ /* 0x002e640000000a00 */
[----:B-1----:R-:W-:-:S04]  /*3880*/  LEA R2, R4, R2, 0x2 ;  /* 0x0000000204027211 */ /* 0x002fc800078e10ff */
[----:B------:R-:W-:-:S13]  /*3890*/  ISETP.GE.AND P0, PT, R2, R5, PT ;  /* 0x000000050200720c */ /* 0x000fda0003f06270 */
[----:B------:R-:W-:Y:S05]  /*38a0*/  @!P0 BRA `(.L_x_37824) ;  /* 0xffffffcc00288947 */ /* 0x000fea000383ffff */
[----:B------:R-:W-:Y:S05]  /*38b0*/  EXIT ;  /* 0x000000000000794d */ /* 0x000fea0003800000 */
.L_x_37821:
        /* <DEDUP_REMOVED lines=8> */
.L_x_37826:
[----:B------:R-:W-:Y:S05]  /*3940*/  BSYNC B0 ;  /* 0x0000000000007941 */ /* 0x000fea0003800000 */
.L_x_37825:
        /* <DEDUP_REMOVED lines=10> */
.L_x_37827:
[----:B------:R-:W-:Y:S01]  /*39f0*/  HFMA2 R158, -RZ, RZ, 0, 2.384185791015625e-07 ;  /* 0x00000004ff9e7431 */ /* 0x000fe200000001ff */
[----:B------:R-:W-:-:S05]  /*3a00*/  MOV R160, R164 ;  /* 0x000000a400a07202 */ /* 0x000fca0000000f00 */
[----:B------:R-:W-:-:S05]  /*3a10*/  FADD.FTZ R160, R159, R160 ;  /* 0x000000a09fa07221 */ /* 0x000fca0000010000 */
[----:B------:R-:W-:-:S07]  /*3a20*/  MOV R163, R160 ;  /* 0x000000a000a37202 */ /* 0x000fce0000000f00 */
[----:B------:R-:W-:Y:S05]  /*3a30*/  WARPSYNC.COLLECTIVE R156, `(.L_x_37828) ;  /* 0x000000009c087348 */ /* 0x000fea0003c00000 */
[----:B------:R0:W1:Y:S02]  /*3a40*/  SHFL.BFLY P0, R164, R163, R158, R157 ;  /* 0x0c00009ea3a47389 */ /* 0x000064000000009d */
[----:B01----:R-:W-:Y:S05]  /*3a50*/  ENDCOLLECTIVE ;  /* 0x000000000000791b */ /* 0x003fea0003800000 */
.L_x_37828:
[----:B------:R-:W-:Y:S01]  /*3a60*/  HFMA2 R158, -RZ, RZ, 0, 4.76837158203125e-07 ;  /* 0x00000008ff9e7431 */ /* 0x000fe200000001ff */
[----:B------:R-:W-:-:S05]  /*3a70*/  MOV R3, R164 ;  /* 0x000000a400037202 */ /* 0x000fca0000000f00 */
[----:B------:R-:W-:-:S05]  /*3a80*/  FADD.FTZ R161, R160, R3 ;  /* 0x00000003a0a17221 */ /* 0x000fca0000010000 */
[----:B------:R-:W-:-:S07]  /*3a90*/  MOV R163, R161 ;  /* 0x000000a100a37202 */ /* 0x000fce0000000f00 */
[----:B------:R-:W-:Y:S05]  /*3aa0*/  WARPSYNC.COLLECTIVE R156, `(.L_x_37829) ;  /* 0x000000009c087348 */ /* 0x000fea0003c00000 */
[----:B------:R0:W1:Y:S02]  /*3ab0*/  SHFL.BFLY P0, R164, R163, R158, R157 ;  /* 0x0c00009ea3a47389 */ /* 0x000064000000009d */
[----:B01----:R-:W-:Y:S05]  /*3ac0*/  ENDCOLLECTIVE ;  /* 0x000000000000791b */ /* 0x003fea0003800000 */
.L_x_37829:
[----:B------:R-:W-:Y:S01]  /*3ad0*/  HFMA2 R158, -RZ, RZ, 0, 9.5367431640625e-07 ;  /* 0x00000010ff9e7431 */ /* 0x000fe200000001ff */
[----:B------:R-:W-:-:S05]  /*3ae0*/  MOV R162, R164 ;  /* 0x000000a400a27202 */ /* 0x000fca0000000f00 */
[----:B------:R-:W-:-:S05]  /*3af0*/  FADD.FTZ R162, R161, R162 ;  /* 0x000000a2a1a27221 */ /* 0x000fca0000010000 */
[----:B------:R-:W-:-:S07]  /*3b00*/  MOV R163, R162 ;  /* 0x000000a200a37202 */ /* 0x000fce0000000f00 */
[----:B------:R-:W-:Y:S05]  /*3b10*/  WARPSYNC.COLLECTIVE R156, `(.L_x_37830) ;  /* 0x000000009c087348 */ /* 0x000fea0003c00000 */
[----:B------:R0:W1:Y:S02]  /*3b20*/  SHFL.BFLY P0, R164, R163, R158, R157 ;  /* 0x0c00009ea3a47389 */ /* 0x000064000000009d */
[----:B01----:R-:W-:Y:S05]  /*3b30*/  ENDCOLLECTIVE ;  /* 0x000000000000791b */ /* 0x003fea0003800000 */
.L_x_37830:
        /* <DEDUP_REMOVED lines=105> */
.L_x_37831:
[----:B------:R-:W-:Y:S01]  /*41d0*/  HFMA2 R158, -RZ, RZ, 0, 1.1920928955078125e-07 ;  /* 0x00000002ff9e7431 */ /* 0x000fe200000001ff */
[----:B------:R-:W-:-:S05]  /*41e0*/  MOV R160, R164 ;  /* 0x000000a400a07202 */ /* 0x000fca0000000f00 */
[----:B------:R-:W-:-:S05]  /*41f0*/  FADD.FTZ R160, R3, R160 ;  /* 0x000000a003a07221 */ /* 0x000fca0000010000 */
[----:B------:R-:W-:-:S07]  /*4200*/  MOV R163, R160 ;  /* 0x000000a000a37202 */ /* 0x000fce0000000f00 */
[----:B------:R-:W-:Y:S05]  /*4210*/  WARPSYNC.COLLECTIVE R156, `(.L_x_37832) ;  /* 0x000000009c087348 */ /* 0x000fea0003c00000 */
[----:B------:R0:W1:Y:S02]  /*4220*/  SHFL.BFLY P0, R164, R163, R158, R157 ;  /* 0x0c00009ea3a47389 */ /* 0x000064000000009d */
[----:B01----:R-:W-:Y:S05]  /*4230*/  ENDCOLLECTIVE ;  /* 0x000000000000791b */ /* 0x003fea0003800000 */
.L_x_37832:
[----:B------:R-:W-:Y:S01]  /*4240*/  HFMA2 R158, -RZ, RZ, 0, 2.384185791015625e-07 ;  /* 0x00000004ff9e7431 */ /* 0x000fe200000001ff */
[----:B------:R-:W-:-:S05]  /*4250*/  MOV R159, R164 ;  /* 0x000000a4009f7202 */ /* 0x000fca0000000f00 */
[----:B------:R-:W-:-:S05]  /*4260*/  FADD.FTZ R159, R160, R159 ;  /* 0x0000009fa09f7221 */ /* 0x000fca0000010000 */
[----:B------:R-:W-:-:S07]  /*4270*/  MOV R163, R159 ;  /* 0x0000009f00a37202 */ /* 0x000fce0000000f00 */
[----:B------:R-:W-:Y:S05]  /*4280*/  WARPSYNC.COLLECTIVE R156, `(.L_x_37833) ;  /* 0x000000009c087348 */ /* 0x000fea0003c00000 */
[----:B------:R0:W1:Y:S02]  /*4290*/  SHFL.BFLY P0, R164, R163, R158, R157 ;  /* 0x0c00009ea3a47389 */ /* 0x000064000000009d */
[----:B01----:R-:W-:Y:S05]  /*42a0*/  ENDCOLLECTIVE ;  /* 0x000000000000791b */ /* 0x003fea0003800000 */
.L_x_37833:
[----:B------:R-:W-:Y:S01]  /*42b0*/  HFMA2 R158, -RZ, RZ, 0, 4.76837158203125e-07 ;  /* 0x00000008ff9e7431 */ /* 0x000fe200000001ff */
[----:B------:R-:W-:-:S05]  /*42c0*/  MOV R162, R164 ;  /* 0x000000a400a27202 */ /* 0x000fca0000000f00 */
[----:B------:R-:W-:-:S05]  /*42d0*/  FADD.FTZ R162, R159, R162 ;  /* 0x000000a29fa27221 */ /* 0x000fca0000010000 */
[----:B------:R-:W-:-:S07]  /*42e0*/  MOV R163, R162 ;  /* 0x000000a200a37202 */ /* 0x000fce0000000f00 */
[----:B------:R-:W-:Y:S05]  /*42f0*/  WARPSYNC.COLLECTIVE R156, `(.L_x_37834) ;  /* 0x000000009c087348 */ /* 0x000fea0003c00000 */
[----:B------:R0:W1:Y:S02]  /*4300*/  SHFL.BFLY P0, R164, R163, R158, R157 ;  /* 0x0c00009ea3a47389 */ /* 0x000064000000009d */
[----:B01----:R-:W-:Y:S05]  /*4310*/  ENDCOLLECTIVE ;  /* 0x000000000000791b */ /* 0x003fea0003800000 */
.L_x_37834:
[----:B------:R-:W-:Y:S01]  /*4320*/  HFMA2 R158, -RZ, RZ, 0, 9.5367431640625e-07 ;  /* 0x00000010ff9e7431 */ /* 0x000fe200000001ff */
[----:B------:R-:W-:-:S05]  /*4330*/  MOV R161, R164 ;  /* 0x000000a400a17202 */ /* 0x000fca0000000f00 */
[----:B------:R-:W-:-:S05]  /*4340*/  FADD.FTZ R161, R162, R161 ;  /* 0x000000a1a2a17221 */ /* 0x000fca0000010000 */
[----:B------:R-:W-:-:S07]  /*4350*/  MOV R163, R161 ;  /* 0x000000a100a37202 */ /* 0x000fce0000000f00 */
[----:B------:R-:W-:Y:S05]  /*4360*/  WARPSYNC.COLLECTIVE R156, `(.L_x_37835) ;  /* 0x000000009c087348 */ /* 0x000fea0003c00000 */
[----:B------:R0:W1:Y:S02]  /*4370*/  SHFL.BFLY P0, R164, R163, R158, R157 ;  /* 0x0c00009ea3a47389 */ /* 0x000064000000009d */
[----:B01----:R-:W-:Y:S05]  /*4380*/  ENDCOLLECTIVE ;  /* 0x000000000000791b */ /* 0x003fea0003800000 */
.L_x_37835:
[----:B------:R-:W-:Y:S05]  /*4390*/  BRA `(.L_x_37836) ;  /* 0xffffffe400f07947 */ /* 0x000fea000383ffff */
.L_x_37837:
        /* <DEDUP_REMOVED lines=14> */
.L_x_54443:


//--------------------- .text._ZN10layer_norm13ln_fwd_kernelINS_13Kernel_traitsIf6__halffS2_fjLj1536ELj1ELj4ELj1ELj16ENS_18Kernel_traits_baseILj1536EfS2_fS2_fjLj128EEEEELb0ELb1ELb0ELb0EEEvNS_9FwdParamsE --------------------------
	.section	.text._ZN10layer_norm13ln_fwd_kernelINS_13Kernel_traitsIf6__halffS2_fjLj1536ELj1ELj4ELj1ELj16ENS_18Kernel_traits_baseILj1536EfS2_fS2_fjLj128EEEEELb0ELb1ELb0ELb0EEEvNS_9FwdParamsE,"ax",@progbits
	.align	128
        .global         _ZN10layer_norm13ln_fwd_kernelINS_13Kernel_traitsIf6__halffS2_fjLj1536ELj1ELj4ELj1ELj16ENS_18Kernel_traits_baseILj1536EfS2_fS2_fjLj128EEEEELb0ELb1ELb0ELb0EEEvNS_9FwdParamsE
        .type           _ZN10layer_norm13ln_fwd_kernelINS_13Kernel_traitsIf6__halffS2_fjLj1536ELj1ELj4ELj1ELj16ENS_18Kernel_traits_baseILj1536EfS2_fS2_fjLj128EEEEELb0ELb1ELb0ELb0EEEvNS_9FwdParamsE,@function
        .size           _ZN10layer_norm13ln_fwd_kernelINS_13Kernel_traitsIf6__halffS2_fjLj1536ELj1ELj4ELj1ELj16ENS_18Kernel_traits_baseILj1536EfS2_fS2_fjLj128EEEEELb0ELb1ELb0ELb0EEEvNS_9FwdParamsE,(.L_x_54444 - _ZN10layer_norm13ln_fwd_kernelINS_13Kernel_traitsIf6__halffS2_fjLj1536ELj1ELj4ELj1ELj16ENS_18Kernel_traits_baseILj1536EfS2_fS2_fjLj128EEEEELb0ELb1ELb0ELb0EEEvNS_9FwdParamsE)
        .other          _ZN10layer_norm13ln_fwd_kernelINS_13Kernel_traitsIf6__halffS2_fjLj1536ELj1ELj4ELj1ELj16ENS_18Kernel_traits_baseILj1536EfS2_fS2_fjLj128EEEEELb0ELb1ELb0ELb0EEEvNS_9FwdParamsE,@"STO_CUDA_ENTRY STV_DEFAULT"
_ZN10layer_norm13ln_fwd_kernelINS_13Kernel_traitsIf6__halffS2_fjLj1536ELj1ELj4ELj1ELj16ENS_18Kernel_traits_baseILj1536EfS2_fS2_fjLj128EEEEELb0ELb1ELb0ELb0EEEvNS_9FwdParamsE:
.text._ZN10layer_norm13ln_fwd_kernelINS_13Kernel_traitsIf6__halffS2_fjLj1536ELj1ELj4ELj1ELj16ENS_18Kernel_traits_baseILj1536EfS2_fS2_fjLj128EEEEELb0ELb1ELb0ELb0EEEvNS_9FwdParamsE:
        /* <DEDUP_REMOVED lines=100> */
.L_x_37839:
        /* <DEDUP_REMOVED lines=83> */
.L_x_37840:
[----:B------:R-:W-:Y:S05]  /*0b70*/  BSYNC.RECONVERGENT B0 ;  /* 0x0000000000007941 */ /* 0x000fea0003800200 */
.L_x_37838:
        /* <DEDUP_REMOVED lines=14> */
.L_x_37878:
        /* <DEDUP_REMOVED lines=24> */
[--C-:B------:R-:W-:Y:S02]  /*0de0*/  HADD2.F32 R209, -RZ, R197.reuse.H0_H0 ;  /* 0x200000c5ffd17230 */ /* 0x100fe40000004100 */
[----:B------:R-:W-:Y:S02]  /*0df0*/  HADD2.F32 R207, -RZ, R196.H1_H1 ;  /* 0x300000c4ffcf7230 */ /* 0x000fe40000004100 */
[----:B------:R-:W-:Y:S01]  /*0e00*/  FMUL.FTZ R203, R203, R0 ;  /* 0x00000000cbcb7220 */ /* 0x000fe20000410000 */
[----:B------:R-:W-:-:S02]  /*0e10*/  HADD2.F32 R197, -RZ, R197.H1_H1 ;  /* 0x300000c5ffc57230 */ /* 0x000fc40000004100 */
[-C--:B------:R-:W-:Y:S01]  /*0e20*/  FMUL.FTZ R209, R209, R0.reuse ;  /* 0x00000000d1d17220 */ /* 0x080fe20000410000 */
[--C-:B------:R-:W-:Y:S02]  /*0e30*/  HADD2.F32 R215, -RZ, R199.reuse.H0_H0 ;  /* 0x200000c7ffd77230 */ /* 0x100fe40000004100 */
[-C--:B------:R-:W-:Y:S01]  /*0e40*/  FMUL.FTZ R196, R207, R0.reuse ;  /* 0x00000000cfc47220 */ /* 0x080fe20000410000 */
[--C-:B------:R-:W-:Y:S02]  /*0e50*/  HADD2.F32 R211, -RZ, R198.reuse.H0_H0 ;  /* 0x200000c6ffd37230 */ /* 0x100fe40000004100 */
[----:B------:R-:W-:Y:S02]  /*0e60*/  HADD2.F32 R213, -RZ, R198.H1_H1 ;  /* 0x300000c6ffd57230 */ /* 0x000fe40000004100 */
[-C--:B------:R-:W-:Y:S01]  /*0e70*/  FMUL.FTZ R198, R197, R0.reuse ;  /* 0x00000000c5c67220 */ /* 0x080fe20000410000 */
[----:B------:R-:W-:Y:S02]  /*0e80*/  HADD2.F32 R199, -RZ, R199.H1_H1 ;  /* 0x300000c7ffc77230 */ /* 0x000fe40000004100 */
[-C--:B------:R-:W-:Y:S01]  /*0e90*/  FMUL.FTZ R211, R211, R0.reuse ;  /* 0x00000000d3d37220 */ /* 0x080fe20000410000 */
[-C--:B------:R-:W-:Y:S01]  /*0ea0*/  FMUL.FTZ R215, R215, R0.reuse ;  /* 0x00000000d7d77220 */ /* 0x080fe20000410000 */
[-C--:B------:R-:W-:Y:S01]  /*0eb0*/  FMUL.FTZ R206, R213, R0.reuse ;  /* 0x00000000d5ce7220 */ /* 0x080fe20000410000 */
        /* <DEDUP_REMOVED lines=10> */
.L_x_37843:
[--C-:B-----5:R-:W-:Y:S02]  /*0f60*/  HADD2.F32 R201, -RZ, R196.reuse.H0_H0 ;  /* 0x200000c4ffc97230 */ /* 0x120fe40000004100 */
[--C-:B------:R-:W-:Y:S02]  /*0f70*/  HADD2.F32 R207, -RZ, R197.reuse.H0_H0 ;  /* 0x200000c5ffcf7230 */ /* 0x100fe40000004100 */
[----:B------:R-:W-:Y:S02]  /*0f80*/  HADD2.F32 R203, -RZ, R196.H1_H1 ;  /* 0x300000c4ffcb7230 */ /* 0x000fe40000004100 */
[-C--:B------:R-:W-:Y:S01]  /*0f90*/  FMUL.FTZ R201, R201, R0.reuse ;  /* 0x00000000c9c97220 */ /* 0x080fe20000410000 */
[----:B------:R-:W-:Y:S02]  /*0fa0*/  HADD2.F32 R197, -RZ, R197.H1_H1 ;  /* 0x300000c5ffc57230 */ /* 0x000fe40000004100 */
[----:B------:R-:W-:Y:S01]  /*0fb0*/  FMUL.FTZ R207, R207, R0 ;  /* 0x00000000cfcf7220 */ /* 0x000fe20000410000 */
[----:B------:R-:W-:-:S02]  /*0fc0*/  HADD2.F32 R213, -RZ, R199.H0_H0 ;  /* 0x200000c7ffd57230 */ /* 0x000fc40000004100 */
[----:B------:R-:W-:Y:S01]  /*0fd0*/  FMUL.FTZ R196, R203, R0 ;  /* 0x00000000cbc47220 */ /* 0x000fe20000410000 */
[--C-:B------:R-:W-:Y:S02]  /*0fe0*/  HADD2.F32 R209, -RZ, R198.reuse.H0_H0 ;  /* 0x200000c6ffd17230 */ /* 0x100fe40000004100 */
[----:B------:R-:W-:Y:S01]  /*0ff0*/  FMUL.FTZ R200, R201, R128 ;  /* 0x00000080c9c87220 */ /* 0x000fe20000410000 */
[----:B------:R-:W-:Y:S02]  /*1000*/  HADD2.F32 R211, -RZ, R198.H1_H1 ;  /* 0x300000c6ffd37230 */ /* 0x000fe40000004100 */
        /* <DEDUP_REMOVED lines=13> */
.L_x_37844:
[----:B------:R-:W0:Y:S01]  /*10e0*/  LDC.64 R208, c[0x0][0x3a8] ;  /* 0x0000ea00ffd07b82 */ /* 0x000e220000000a00 */
[C---:B------:R-:W-:Y:S01]  /*10f0*/  IADD3 R206, PT, PT, R205.reuse, 0x20, RZ ;  /* 0x00000020cdce7810 */ /* 0x040fe20007ffe0ff */
[----:B0-----:R-:W-:-:S05]  /*1100*/  IMAD.WIDE.U32 R208, R205, 0x20, R208 ;  /* 0x00000020cdd07825 */ /* 0x001fca00078e00d0 */
[----:B------:R0:W-:Y:S04]  /*1110*/  STG.E.128 desc[UR6][R208.64], R200 ;  /* 0x000000c8d0007986 */ /* 0x0001e8000c101d06 */
[----:B------:R0:W-:Y:S02]  /*1120*/  STG.E.128 desc[UR6][R208.64+0x10], R196 ;  /* 0x000010c4d0007986 */ /* 0x0001e4000c101d06 */
.L_x_37842:
[----:B------:R-:W-:Y:S05]  /*1130*/  BSYNC.RECONVERGENT B0 ;  /* 0x0000000000007941 */ /* 0x000fea0003800200 */
.L_x_37841:
        /* <DEDUP_REMOVED lines=16> */
[--C-:B------:R-:W-:Y:S02]  /*1240*/  HADD2.F32 R207, -RZ, R189.reuse.H0_H0 ;  /* 0x200000bdffcf7230 */ /* 0x100fe40000004100 */
[----:B------:R-:W-:Y:S02]  /*1250*/  HADD2.F32 R195, -RZ, R188.H1_H1 ;  /* 0x300000bcffc37230 */ /* 0x000fe40000004100 */
[-C--:B------:R-:W-:Y:S01]  /*1260*/  FMUL.FTZ R193, R193, R0.reuse ;  /* 0x00000000c1c17220 */ /* 0x080fe20000410000 */
[----:B------:R-:W-:Y:S02]  /*1270*/  HADD2.F32 R189, -RZ, R189.H1_H1 ;  /* 0x300000bdffbd7230 */ /* 0x000fe40000004100 */
[----:B------:R-:W-:Y:S01]  /*1280*/  FMUL.FTZ R207, R207, R0 ;  /* 0x00000000cfcf7220 */ /* 0x000fe20000410000 */
[----:B------:R-:W-:-:S02]  /*1290*/  HADD2.F32 R213, -RZ, R191.H0_H0 ;  /* 0x200000bfffd57230 */ /* 0x000fc40000004100 */
[----:B------:R-:W-:Y:S01]  /*12a0*/  FMUL.FTZ R188, R195, R0 ;  /* 0x00000000c3bc7220 */ /* 0x000fe20000410000 */
[--C-:B0-----:R-:W-:Y:S02]  /*12b0*/  HADD2.F32 R209, -RZ, R190.reuse.H0_H0 ;  /* 0x200000beffd17230 */ /* 0x101fe40000004100 */
[----:B------:R-:W-:Y:S01]  /*12c0*/  FFMA.FTZ R192, R193, R104, R152 ;  /* 0x00000068c1c07223 */ /* 0x000fe20000010098 */
[----:B------:R-:W-:Y:S02]  /*12d0*/  HADD2.F32 R211, -RZ, R190.H1_H1 ;  /* 0x300000beffd37230 */ /* 0x000fe40000004100 */
[-C--:B------:R-:W-:Y:S01]  /*12e0*/  FMUL.FTZ R190, R189, R0.reuse ;  /* 0x00000000bdbe7220 */ /* 0x080fe20000410000 */
[----:B------:R-:W-:Y:S02]  /*12f0*/  HADD2.F32 R191, -RZ, R191.H1_H1 ;  /* 0x300000bfffbf7230 */ /* 0x000fe40000004100 */
[-C--:B------:R-:W-:Y:S01]  /*1300*/  FMUL.FTZ R209, R209, R0.reuse ;  /* 0x00000000d1d17220 */ /* 0x080fe20000410000 */
[-C--:B------:R-:W-:Y:S01]  /*1310*/  FMUL.FTZ R213, R213, R0.reuse ;  /* 0x00000000d5d57220 */ /* 0x080fe20000410000 */
[-C--:B------:R-:W-:Y:S01]  /*1320*/  FMUL.FTZ R208, R211, R0.reuse ;  /* 0x00000000d3d07220 */ /* 0x080fe20000410000 */
        /* <DEDUP_REMOVED lines=9> */
.L_x_37847:
        /* <DEDUP_REMOVED lines=24> */
.L_x_37848:
[----:B------:R-:W0:Y:S02]  /*1540*/  LDC.64 R208, c[0x0][0x3a8] ;  /* 0x0000ea00ffd07b82 */ /* 0x000e240000000a00 */
[C---:B0-----:R-:W-:Y:S01]  /*1550*/  IMAD.WIDE.U32 R208, R206.reuse, 0x20, R208 ;  /* 0x00000020ced07825 */ /* 0x041fe200078e00d0 */
[----:B------:R-:W-:-:S04]  /*1560*/  IADD3 R206, PT, PT, R206, 0x20, RZ ;  /* 0x00000020cece7810 */ /* 0x000fc80007ffe0ff */
[----:B------:R1:W-:Y:S04]  /*1570*/  STG.E.128 desc[UR6][R208.64], R192 ;  /* 0x000000c0d0007986 */ /* 0x0003e8000c101d06 */
[----:B------:R1:W-:Y:S02]  /*1580*/  STG.E.128 desc[UR6][R208.64+0x10], R188 ;  /* 0x000010bcd0007986 */ /* 0x0003e4000c101d06 */
.L_x_37846:
[----:B------:R-:W-:Y:S05]  /*1590*/  BSYNC.RECONVERGENT B0 ;  /* 0x0000000000007941 */ /* 0x000fea0003800200 */
.L_x_37845:
        /* <DEDUP_REMOVED lines=16> */
[--C-:B------:R-:W-:Y:S02]  /*16a0*/  HADD2.F32 R207, -RZ, R181.reuse.H0_H0 ;  /* 0x200000b5ffcf7230 */ /* 0x100fe40000004100 */
[----:B------:R-:W-:Y:S02]  /*16b0*/  HADD2.F32 R187, -RZ, R180.H1_H1 ;  /* 0x300000b4ffbb7230 */ /* 0x000fe40000004100 */
[-C--:B------:R-:W-:Y:S01]  /*16c0*/  FMUL.FTZ R185, R185, R0.reuse ;  /* 0x00000000b9b97220 */ /* 0x080fe20000410000 */
[----:B------:R-:W-:Y:S02]  /*16d0*/  HADD2.F32 R181, -RZ, R181.H1_H1 ;  /* 0x300000b5ffb57230 */ /* 0x000fe40000004100 */
[----:B------:R-:W-:Y:S01]  /*16e0*/  FMUL.FTZ R207, R207, R0 ;  /* 0x00000000cfcf7220 */ /* 0x000fe20000410000 */
[----:B------:R-:W-:-:S02]  /*16f0*/  HADD2.F32 R213, -RZ, R183.H0_H0 ;  /* 0x200000b7ffd57230 */ /* 0x000fc40000004100 */
[----:B------:R-:W-:Y:S01]  /*1700*/  FMUL.FTZ R180, R187, R0 ;  /* 0x00000000bbb47220 */ /* 0x000fe20000410000 */
[--C-:B01----:R-:W-:Y:S02]  /*1710*/  HADD2.F32 R209, -RZ, R182.reuse.H0_H0 ;  /* 0x200000b6ffd17230 */ /* 0x103fe40000004100 */
        /* <DEDUP_REMOVED lines=16> */
.L_x_37851:
        /* <DEDUP_REMOVED lines=24> */
.L_x_37852:
[----:B------:R-:W0:Y:S02]  /*19a0*/  LDC.64 R208, c[0x0][0x3a8] ;  /* 0x0000ea00ffd07b82 */ /* 0x000e240000000a00 */
[C---:B0-----:R-:W-:Y:S01]  /*19b0*/  IMAD.WIDE.U32 R208, R206.reuse, 0x20, R208 ;  /* 0x00000020ced07825 */ /* 0x041fe200078e00d0 */
[----:B------:R-:W-:-:S04]  /*19c0*/  IADD3 R206, PT, PT, R206, 0x20, RZ ;  /* 0x00000020cece7810 */ /* 0x000fc80007ffe0ff */
[----:B------:R2:W-:Y:S04]  /*19d0*/  STG.E.128 desc[UR6][R208.64], R184 ;  /* 0x000000b8d0007986 */ /* 0x0005e8000c101d06 */
[----:B------:R2:W-:Y:S02]  /*19e0*/  STG.E.128 desc[UR6][R208.64+0x10], R180 ;  /* 0x000010b4d0007986 */ /* 0x0005e4000c101d06 */
.L_x_37850:
[----:B------:R-:W-:Y:S05]  /*19f0*/  BSYNC.RECONVERGENT B0 ;  /* 0x0000000000007941 */ /* 0x000fea0003800200 */
.L_x_37849:
        /* <DEDUP_REMOVED lines=16> */
[--C-:B------:R-:W-:Y:S02]  /*1b00*/  HADD2.F32 R207, -RZ, R157.reuse.H0_H0 ;  /* 0x2000009dffcf7230 */ /* 0x100fe40000004100 */
[----:B------:R-:W-:Y:S02]  /*1b10*/  HADD2.F32 R163, -RZ, R156.H1_H1 ;  /* 0x3000009cffa37230 */ /* 0x000fe40000004100 */
[-C--:B------:R-:W-:Y:S01]  /*1b20*/  FMUL.FTZ R161, R161, R0.reuse ;  /* 0x00000000a1a17220 */ /* 0x080fe20000410000 */
[----:B------:R-:W-:Y:S02]  /*1b30*/  HADD2.F32 R157, -RZ, R157.H1_H1 ;  /* 0x3000009dff9d7230 */ /* 0x000fe40000004100 */
[----:B------:R-:W-:Y:S01]  /*1b40*/  FMUL.FTZ R207, R207, R0 ;  /* 0x00000000cfcf7220 */ /* 0x000fe20000410000 */
[----:B------:R-:W-:-:S02]  /*1b50*/  HADD2.F32 R211, -RZ, R158.H1_H1 ;  /* 0x3000009effd37230 */ /* 0x000fc40000004100 */
[----:B------:R-:W-:Y:S01]  /*1b60*/  FFMA.FTZ R156, R161, R56, R152 ;  /* 0x00000038a19c7223 */ /* 0x000fe20000010098 */
[--C-:B------:R-:W-:Y:S02]  /*1b70*/  HADD2.F32 R213, -RZ, R159.reuse.H0_H0 ;  /* 0x2000009fffd57230 */ /* 0x100fe40000004100 */
[-C--:B------:R-:W-:Y:S01]  /*1b80*/  FMUL.FTZ R160, R157, R0.reuse ;  /* 0x000000009da07220 */ /* 0x080fe20000410000 */
[----:B012---:R-:W-:Y:S02]  /*1b90*/  HADD2.F32 R209, -RZ, R158.H0_H0 ;  /* 0x2000009effd17230 */ /* 0x007fe40000004100 */
        /* <DEDUP_REMOVED lines=14> */
.L_x_37855:
[--C-:B---3-5:R-:W-:Y:S02]  /*1c80*/  HADD2.F32 R161, -RZ, R156.reuse.H0_H0 ;  /* 0x2000009cffa17230 */ /* 0x128fe40000004100 */
[--C-:B------:R-:W-:Y:S02]  /*1c90*/  HADD2.F32 R207, -RZ, R157.reuse.H0_H0 ;  /* 0x2000009dffcf7230 */ /* 0x100fe40000004100 */
[----:B------:R-:W-:Y:S02]  /*1ca0*/  HADD2.F32 R163, -RZ, R156.H1_H1 ;  /* 0x3000009cffa37230 */ /* 0x000fe40000004100 */
[-C--:B------:R-:W-:Y:S01]  /*1cb0*/  FMUL.FTZ R161, R161, R0.reuse ;  /* 0x00000000a1a17220 */ /* 0x080fe20000410000 */
[----:B------:R-:W-:Y:S02]  /*1cc0*/  HADD2.F32 R157, -RZ, R157.H1_H1 ;  /* 0x3000009dff9d7230 */ /* 0x000fe40000004100 */
[----:B------:R-:W-:Y:S01]  /*1cd0*/  FMUL.FTZ R207, R207, R0 ;  /* 0x00000000cfcf7220 */ /* 0x000fe20000410000 */
[----:B------:R-:W-:-:S02]  /*1ce0*/  HADD2.F32 R211, -RZ, R158.H1_H1 ;  /* 0x3000009effd37230 */ /* 0x000fc40000004100 */
[----:B------:R-:W-:Y:S01]  /*1cf0*/  FMUL.FTZ R156, R161, R56 ;  /* 0x00000038a19c7220 */ /* 0x000fe20000410000 */
        /* <DEDUP_REMOVED lines=16> */
.L_x_37856:
[----:B------:R-:W0:Y:S02]  /*1e00*/  LDC.64 R208, c[0x0][0x3a8] ;  /* 0x0000ea00ffd07b82 */ /* 0x000e240000000a00 */
[C---:B0-----:R-:W-:Y:S01]  /*1e10*/  IMAD.WIDE.U32 R208, R206.reuse, 0x20, R208 ;  /* 0x00000020ced07825 */ /* 0x041fe200078e00d0 */
[----:B------:R-:W-:-:S04]  /*1e20*/  IADD3 R206, PT, PT, R206, 0x20, RZ ;  /* 0x00000020cece7810 */ /* 0x000fc80007ffe0ff */
[----:B------:R3:W-:Y:S04]  /*1e30*/  STG.E.128 desc[UR6][R208.64], R156 ;  /* 0x0000009cd0007986 */ /* 0x0007e8000c101d06 */
[----:B------:R3:W-:Y:S02]  /*1e40*/  STG.E.128 desc[UR6][R208.64+0x10], R160 ;  /* 0x000010a0d0007986 */ /* 0x0007e4000c101d06 */
.L_x_37854:
[----:B------:R-:W-:Y:S05]  /*1e50*/  BSYNC.RECONVERGENT B0 ;  /* 0x0000000000007941 */ /* 0x000fea0003800200 */
.L_x_37853:
        /* <DEDUP_REMOVED lines=25> */
[----:B-123--:R-:W-:Y:S02]  /*1ff0*/  HADD2.F32 R209, -RZ, R166.H0_H0 ;  /* 0x200000a6ffd17230 */ /* 0x00efe40000004100 */
        /* <DEDUP_REMOVED lines=14> */
.L_x_37859:
[--C-:B0----5:R-:W-:Y:S02]  /*20e0*/  HADD2.F32 R169, -RZ, R164.reuse.H0_H0 ;  /* 0x200000a4ffa97230 */ /* 0x121fe40000004100 */
        /* <DEDUP_REMOVED lines=23> */
.L_x_37860:
[----:B------:R-:W0:Y:S02]  /*2260*/  LDC.64 R208, c[0x0][0x3a8] ;  /* 0x0000ea00ffd07b82 */ /* 0x000e240000000a00 */
[C---:B0-----:R-:W-:Y:S01]  /*2270*/  IMAD.WIDE.U32 R208, R206.reuse, 0x20, R208 ;  /* 0x00000020ced07825 */ /* 0x041fe200078e00d0 */
[----:B------:R-:W-:-:S04]  /*2280*/  IADD3 R206, PT, PT, R206, 0x20, RZ ;  /* 0x00000020cece7810 */ /* 0x000fc80007ffe0ff */
[----:B------:R4:W-:Y:S04]  /*2290*/  STG.E.128 desc[UR6][R208.64], R164 ;  /* 0x000000a4d0007986 */ /* 0x0009e8000c101d06 */
[----:B------:R4:W-:Y:S02]  /*22a0*/  STG.E.128 desc[UR6][R208.64+0x10], R168 ;  /* 0x000010a8d0007986 */ /* 0x0009e4000c101d06 */
.L_x_37858:
[----:B------:R-:W-:Y:S05]  /*22b0*/  BSYNC.RECONVERGENT B0 ;  /* 0x0000000000007941 */ /* 0x000fea0003800200 */
.L_x_37857:
        /* <DEDUP_REMOVED lines=15> */
[--C-:B-----5:R-:W-:Y:S02]  /*23b0*/  HADD2.F32 R211, -RZ, R175.reuse.H0_H0 ;  /* 0x200000afffd37230 */ /* 0x120fe40000004100 */
[----:B------:R-:W-:Y:S02]  /*23c0*/  HADD2.F32 R213, -RZ, R175.H1_H1 ;  /* 0x300000afffd57230 */ /* 0x000fe40000004100 */
[--C-:B------:R-:W-:Y:S02]  /*23d0*/  HADD2.F32 R175, -RZ, R172.reuse.H0_H0 ;  /* 0x200000acffaf7230 */ /* 0x100fe40000004100 */
[-C--:B------:R-:W-:Y:S01]  /*23e0*/  FMUL.FTZ R211, R211, R0.reuse ;  /* 0x00000000d3d37220 */ /* 0x080fe20000410000 */
[----:B0-----:R-:W-:Y:S02]  /*23f0*/  HADD2.F32 R177, -RZ, R172.H1_H1 ;  /* 0x300000acffb17230 */ /* 0x001fe40000004100 */
[----:B------:R-:W-:Y:S01]  /*2400*/  FMUL.FTZ R172, R213, R0 ;  /* 0x00000000d5ac7220 */ /* 0x000fe20000410000 */
[----:B------:R-:W-:-:S02]  /*2410*/  HADD2.F32 R179, -RZ, R173.H0_H0 ;  /* 0x200000adffb37230 */ /* 0x000fc40000004100 */
[----:B------:R-:W-:Y:S01]  /*2420*/  FMUL.FTZ R175, R175, R0 ;  /* 0x00000000afaf7220 */ /* 0x000fe20000410000 */
[----:B------:R-:W-:Y:S02]  /*2430*/  HADD2.F32 R173, -RZ, R173.H1_H1 ;  /* 0x300000adffad7230 */ /* 0x000fe40000004100 */
[----:B------:R-:W-:Y:S01]  /*2440*/  FFMA.FTZ R178, R211, R6, R150 ;  /* 0x00000006d3b27223 */ /* 0x000fe20000010096 */
[--C-:B------:R-:W-:Y:S02]  /*2450*/  HADD2.F32 R207, -RZ, R174.reuse.H0_H0 ;  /* 0x200000aeffcf7230 */ /* 0x100fe40000004100 */
[----:B--234-:R-:W-:Y:S02]  /*2460*/  HADD2.F32 R209, -RZ, R174.H1_H1 ;  /* 0x300000aeffd17230 */ /* 0x01cfe40000004100 */
[-C--:B------:R-:W-:Y:S01]  /*2470*/  FMUL.FTZ R174, R177, R0.reuse ;  /* 0x00000000b1ae7220 */ /* 0x080fe20000410000 */
[-C--:B------:R-:W-:Y:S01]  /*2480*/  FMUL.FTZ R177, R179, R0.reuse ;  /* 0x00000000b3b17220 */ /* 0x080fe20000410000 */
[-C--:B------:R-:W-:Y:S01]  /*2490*/  FMUL.FTZ R176, R173, R0.reuse ;  /* 0x00000000adb07220 */ /* 0x080fe20000410000 */
[-C--:B------:R-:W-:Y:S01]  /*24a0*/  FMUL.FTZ R207, R207, R0.reuse ;  /* 0x00000000cfcf7220 */ /* 0x080fe20000410000 */
        /* <DEDUP_REMOVED lines=8> */
[----:B------:R-:W-:Y:S06]  /*2530*/  BRA `(.L_x_37864) ;  /* 0x0000000000607947 */ /* 0x000fec0003800000 */
.L_x_37863:
        /* <DEDUP_REMOVED lines=9> */
[----:B------:R-:W-:Y:S01]  /*25d0*/  FMUL.FTZ R178, R211, R6 ;  /* 0x00000006d3b27220 */ /* 0x000fe20000410000 */
[--C-:B------:R-:W-:Y:S02]  /*25e0*/  HADD2.F32 R207, -RZ, R174.reuse.H0_H0 ;  /* 0x200000aeffcf7230 */ /* 0x100fe40000004100 */
[----:B--234-:R-:W-:Y:S02]  /*25f0*/  HADD2.F32 R209, -RZ, R174.H1_H1 ;  /* 0x300000aeffd17230 */ /* 0x01cfe40000004100 */
[-C--:B------:R-:W-:Y:S01]  /*2600*/  FMUL.FTZ R174, R177, R0.reuse ;  /* 0x00000000b1ae7220 */ /* 0x080fe20000410000 */
        /* <DEDUP_REMOVED lines=11> */
.L_x_37864:
[----:B------:R-:W0:Y:S02]  /*26c0*/  LDC.64 R208, c[0x0][0x3a8] ;  /* 0x0000ea00ffd07b82 */ /* 0x000e240000000a00 */
[----:B0-----:R-:W-:-:S05]  /*26d0*/  IMAD.WIDE.U32 R206, R206, 0x20, R208 ;  /* 0x00000020cece7825 */ /* 0x001fca00078e00d0 */
[----:B------:R0:W-:Y:S04]  /*26e0*/  STG.E.128 desc[UR6][R206.64], R172 ;  /* 0x000000acce007986 */ /* 0x0001e8000c101d06 */
[----:B------:R0:W-:Y:S02]  /*26f0*/  STG.E.128 desc[UR6][R206.64+0x10], R176 ;  /* 0x000010b0ce007986 */ /* 0x0001e4000c101d06 */
.L_x_37862:
[----:B------:R-:W-:Y:S05]  /*2700*/  BSYNC.RECONVERGENT B0 ;  /* 0x0000000000007941 */ /* 0x000fea0003800200 */
.L_x_37861:
        /* <DEDUP_REMOVED lines=181> */
.L_x_37890:
        /* <DEDUP_REMOVED lines=49> */
.L_x_37867:
[----:B------:R-:W-:Y:S05]  /*3570*/  BSYNC.RECONVERGENT B0 ;  /* 0x0000000000007941 */ /* 0x000fea0003800200 */
.L_x_37866:
        /* <DEDUP_REMOVED lines=35> */
.L_x_37869:
[----:B------:R-:W-:Y:S05]  /*37b0*/  BSYNC.RECONVERGENT B0 ;  /* 0x0000000000007941 */ /* 0x000fea0003800200 */
.L_x_37868:
        /* <DEDUP_REMOVED lines=35> */
.L_x_37871:
[----:B------:R-:W-:Y:S05]  /*39f0*/  BSYNC.RECONVERGENT B0 ;  /* 0x0000000000007941 */ /* 0x000fea0003800200 */
.L_x_37870:
        /* <DEDUP_REMOVED lines=35> */
.L_x_37873:
[----:B------:R-:W-:Y:S05]  /*3c30*/  BSYNC.RECONVERGENT B0 ;  /* 0x0000000000007941 */ /* 0x000fea0003800200 */
.L_x_37872:
        /* <DEDUP_REMOVED lines=35> */
.L_x_37875:
[----:B------:R-:W-:Y:S05]  /*3e70*/  BSYNC.RECONVERGENT B0 ;  /* 0x0000000000007941 */ /* 0x000fea0003800200 */
.L_x_37874:
        /* <DEDUP_REMOVED lines=32> */
[----:B------:R-:W-:-:S05]  /*4080*/  F2FP.F16.F32.PACK_AB R216, R0, R207 ;  /* 0x000000cf00d8723e */ /* 0x000fca00000000ff */
[----:B------:R0:W-:Y:S02]  /*4090*/  STG.E.128 desc[UR6][R208.64], R216 ;  /* 0x000000d8d0007986 */ /* 0x0001e4000c101d06 */
.L_x_37877:
[----:B------:R-:W-:Y:S05]  /*40a0*/  BSYNC.RECONVERGENT B0 ;  /* 0x0000000000007941 */ /* 0x000fea0003800200 */
.L_x_37876:
[----:B-1----:R-:W1:Y:S02]  /*40b0*/  LDC.64 R206, c[0x0][0x380] ;  /* 0x0000e000ffce7b82 */ /* 0x002e640000000a00 */
[----:B-1----:R-:W-:-:S04]  /*40c0*/  LEA R204, R206, R204, 0x2 ;  /* 0x000000cccecc7211 */ /* 0x002fc800078e10ff */
[----:B------:R-:W-:-:S13]  /*40d0*/  ISETP.GE.AND P0, PT, R204, R207, PT ;  /* 0x000000cfcc00720c */ /* 0x000fda0003f06270 */
[----:B------:R-:W-:Y:S05]  /*40e0*/  @!P0 BRA `(.L_x_37878) ;  /* 0xffffffc800dc8947 */ /* 0x000fea000383ffff */
[----:B------:R-:W-:Y:S05]  /*40f0*/  EXIT ;  /* 0x000000000000794d */ /* 0x000fea0003800000 */
.L_x_37865:
        /* <DEDUP_REMOVED lines=8> */
.L_x_37880:
[----:B------:R-:W-:Y:S05]  /*4180*/  BSYNC B0 ;  /* 0x0000000000007941 */ /* 0x000fea0003800000 */
.L_x_37879:
        /* <DEDUP_REMOVED lines=10> */
.L_x_37881:
[----:B------:R-:W-:Y:S01]  /*4230*/  HFMA2 R217, -RZ, RZ, 0, 2.384185791015625e-07 ;  /* 0x00000004ffd97431 */ /* 0x000fe200000001ff */
[----:B------:R-:W-:-:S05]  /*4240*/  MOV R209, R213 ;  /* 0x000000d500d17202 */ /* 0x000fca0000000f00 */
[----:B------:R-:W-:-:S05]  /*4250*/  FADD.FTZ R209, R208, R209 ;  /* 0x000000d1d0d17221 */ /* 0x000fca0000010000 */
[----:B------:R-:W-:-:S07]  /*4260*/  MOV R216, R209 ;  /* 0x000000d100d87202 */ /* 0x000fce0000000f00 */
[----:B------:R-:W-:Y:S05]  /*4270*/  WARPSYNC.COLLECTIVE R215, `(.L_x_37882) ;  /* 0x00000000d7087348 */ /* 0x000fea0003c00000 */
[----:B------:R0:W1:Y:S02]  /*4280*/  SHFL.BFLY P6, R213, R216, R217, R218 ;  /* 0x0c0000d9d8d57389 */ /* 0x00006400000c00da */
[----:B01----:R-:W-:Y:S05]  /*4290*/  ENDCOLLECTIVE ;  /* 0x000000000000791b */ /* 0x003fea0003800000 */
.L_x_37882:
[----:B------:R-:W-:Y:S01]  /*42a0*/  HFMA2 R217, -RZ, RZ, 0, 4.76837158203125e-07 ;  /* 0x00000008ffd97431 */ /* 0x000fe200000001ff */
[----:B------:R-:W-:-:S05]  /*42b0*/  MOV R0, R213 ;  /* 0x000000d500007202 */ /* 0x000fca0000000f00 */
[----:B------:R-:W-:-:S05]  /*42c0*/  FADD.FTZ R210, R209, R0 ;  /* 0x00000000d1d27221 */ /* 0x000fca0000010000 */
[----:B------:R-:W-:-:S07]  /*42d0*/  MOV R216, R210 ;  /* 0x000000d200d87202 */ /* 0x000fce0000000f00 */
[----:B------:R-:W-:Y:S05]  /*42e0*/  WARPSYNC.COLLECTIVE R215, `(.L_x_37883) ;  /* 0x00000000d7087348 */ /* 0x000fea0003c00000 */
[----:B------:R0:W1:Y:S02]  /*42f0*/  SHFL.BFLY P6, R213, R216, R217, R218 ;  /* 0x0c0000d9d8d57389 */ /* 0x00006400000c00da */
[----:B01----:R-:W-:Y:S05]  /*4300*/  ENDCOLLECTIVE ;  /* 0x000000000000791b */ /* 0x003fea0003800000 */
.L_x_37883:
[----:B------:R-:W-:Y:S01]  /*4310*/  HFMA2 R217, -RZ, RZ, 0, 9.5367431640625e-07 ;  /* 0x00000010ffd97431 */ /* 0x000fe200000001ff */
[----:B------:R-:W-:-:S05]  /*4320*/  MOV R211, R213 ;  /* 0x000000d500d37202 */ /* 0x000fca0000000f00 */
[----:B------:R-:W-:-:S05]  /*4330*/  FADD.FTZ R211, R210, R211 ;  /* 0x000000d3d2d37221 */ /* 0x000fca0000010000 */
[----:B------:R-:W-:-:S07]  /*4340*/  MOV R216, R211 ;  /* 0x000000d300d87202 */ /* 0x000fce0000000f00 */
[----:B------:R-:W-:Y:S05]  /*4350*/  WARPSYNC.COLLECTIVE R215, `(.L_x_37884) ;  /* 0x00000000d7087348 */ /* 0x000fea0003c00000 */
[----:B------:R0:W1:Y:S02]  /*4360*/  SHFL.BFLY P6, R213, R216, R217, R218 ;  /* 0x0c0000d9d8d57389 */ /* 0x00006400000c00da */
[----:B01----:R-:W-:Y:S05]  /*4370*/  ENDCOLLECTIVE ;  /* 0x000000000000791b */ /* 0x003fea0003800000 */
.L_x_37884:
        /* <DEDUP_REMOVED lines=106> */
.L_x_37885:
[----:B------:R-:W-:Y:S01]  /*4a20*/  HFMA2 R217, -RZ, RZ, 0, 1.1920928955078125e-07 ;  /* 0x00000002ffd97431 */ /* 0x000fe200000001ff */
[----:B------:R-:W-:-:S05]  /*4a30*/  MOV R209, R213 ;  /* 0x000000d500d17202 */ /* 0x000fca0000000f00 */
[----:B------:R-:W-:-:S05]  /*4a40*/  FADD.FTZ R209, R0, R209 ;  /* 0x000000d100d17221 */ /* 0x000fca0000010000 */
[----:B------:R-:W-:-:S07]  /*4a50*/  MOV R216, R209 ;  /* 0x000000d100d87202 */ /* 0x000fce0000000f00 */
[----:B------:R-:W-:Y:S05]  /*4a60*/  WARPSYNC.COLLECTIVE R215, `(.L_x_37886) ;  /* 0x00000000d7087348 */ /* 0x000fea0003c00000 */
[----:B------:R0:W1:Y:S02]  /*4a70*/  SHFL.BFLY P6, R213, R216, R217, R218 ;  /* 0x0c0000d9d8d57389 */ /* 0x00006400000c00da */
[----:B01----:R-:W-:Y:S05]  /*4a80*/  ENDCOLLECTIVE ;  /* 0x000000000000791b */ /* 0x003fea0003800000 */
.L_x_37886:
[----:B------:R-:W-:Y:S01]  /*4a90*/  HFMA2 R217, -RZ, RZ, 0, 2.384185791015625e-07 ;  /* 0x00000004ffd97431 */ /* 0x000fe200000001ff */
[----:B------:R-:W-:-:S05]  /*4aa0*/  MOV R208, R213 ;  /* 0x000000d500d07202 */ /* 0x000fca0000000f00 */
[----:B------:R-:W-:-:S05]  /*4ab0*/  FADD.FTZ R208, R209, R208 ;  /* 0x000000d0d1d07221 */ /* 0x000fca0000010000 */
[----:B------:R-:W-:-:S07]  /*4ac0*/  MOV R216, R208 ;  /* 0x000000d000d87202 */ /* 0x000fce0000000f00 */
[----:B------:R-:W-:Y:S05]  /*4ad0*/  WARPSYNC.COLLECTIVE R215, `(.L_x_37887) ;  /* 0x00000000d7087348 */ /* 0x000fea0003c00000 */
[----:B------:R0:W1:Y:S02]  /*4ae0*/  SHFL.BFLY P6, R213, R216, R217, R218 ;  /* 0x0c0000d9d8d57389 */ /* 0x00006400000c00da */
[----:B01----:R-:W-:Y:S05]  /*4af0*/  ENDCOLLECTIVE ;  /* 0x000000000000791b */ /* 0x003fea0003800000 */
.L_x_37887:
[----:B------:R-:W-:Y:S01]  /*4b00*/  HFMA2 R217, -RZ, RZ, 0, 4.76837158203125e-07 ;  /* 0x00000008ffd97431 */ /* 0x000fe200000001ff */
[----:B------:R-:W-:-:S05]  /*4b10*/  MOV R211, R213 ;  /* 0x000000d500d37202 */ /* 0x000fca0000000f00 */
[----:B------:R-:W-:-:S05]  /*4b20*/  FADD.FTZ R211, R208, R211 ;  /* 0x000000d3d0d37221 */ /* 0x000fca0000010000 */
[----:B------:R-:W-:-:S07]  /*4b30*/  MOV R216, R211 ;  /* 0x000000d300d87202 */ /* 0x000fce0000000f00 */
[----:B------:R-:W-:Y:S05]  /*4b40*/  WARPSYNC.COLLECTIVE R215, `(.L_x_37888) ;  /* 0x00000000d7087348 */ /* 0x000fea0003c00000 */
[----:B------:R0:W1:Y:S02]  /*4b50*/  SHFL.BFLY P6, R213, R216, R217, R218 ;  /* 0x0c0000d9d8d57389 */ /* 0x00006400000c00da */
[----:B01----:R-:W-:Y:S05]  /*4b60*/  ENDCOLLECTIVE ;  /* 0x000000000000791b */ /* 0x003fea0003800000 */
.L_x_37888:
[----:B------:R-:W-:Y:S01]  /*4b70*/  HFMA2 R217, -RZ, RZ, 0, 9.5367431640625e-07 ;  /* 0x00000010ffd97431 */ /* 0x000fe200000001ff */
[----:B------:R-:W-:-:S05]  /*4b80*/  MOV R210, R213 ;  /* 0x000000d500d27202 */ /* 0x000fca0000000f00 */
[----:B------:R-:W-:-:S05]  /*4b90*/  FADD.FTZ R210, R211, R210 ;  /* 0x000000d2d3d27221 */ /* 0x000fca0000010000 */
[----:B------:R-:W-:-:S07]  /*4ba0*/  MOV R216, R210 ;  /* 0x000000d200d87202 */ /* 0x000fce0000000f00 */
[----:B------:R-:W-:Y:S05]  /*4bb0*/  WARPSYNC.COLLECTIVE R215, `(.L_x_37889) ;  /* 0x00000000d7087348 */ /* 0x000fea0003c00000 */
[----:B------:R0:W1:Y:S02]  /*4bc0*/  SHFL.BFLY P6, R213, R216, R217, R218 ;  /* 0x0c0000d9d8d57389 */ /* 0x00006400000c00da */
[----:B01----:R-:W-:Y:S05]  /*4bd0*/  ENDCOLLECTIVE ;  /* 0x000000000000791b */ /* 0x003fea0003800000 */
.L_x_37889:
[----:B------:R-:W-:Y:S05]  /*4be0*/  BRA `(.L_x_37890) ;  /* 0xffffffe4009c7947 */ /* 0x000fea000383ffff */
.L_x_37891:
        /* <DEDUP_REMOVED lines=9> */
.L_x_54444:


//--------------------- .text._ZN10layer_norm13ln_fwd_kernelINS_13Kernel_traitsIf6__halffS2_fjLj1536ELj1ELj4ELj1ELj16ENS_18Kernel_traits_baseILj1536EfS2_fS2_fjLj128EEEEELb0ELb1ELb0ELb1EEEvNS_9FwdParamsE --------------------------
	.section	.text._ZN10layer_norm13ln_fwd_kernelINS_13Kernel_traitsIf6__halffS2_fjLj1536ELj1ELj4ELj1ELj16ENS_18Kernel_traits_baseILj1536EfS2_fS2_fjLj128EEEEELb0ELb1ELb0ELb1EEEvNS_9FwdParamsE,"ax",@progbits
	.align	128
        .global         _ZN10layer_norm13ln_fwd_kernelINS_13Kernel_traitsIf6__halffS2_fjLj1536ELj1ELj4ELj1ELj16ENS_18Kernel_traits_baseILj1536EfS2_fS2_fjLj128EEEEELb0ELb1ELb0ELb1EEEvNS_9FwdParamsE
        .type           _ZN10layer_norm13ln_fwd_kernelINS_13Kernel_traitsIf6__halffS2_fjLj1536ELj1ELj4ELj1ELj16ENS_18Kernel_traits_baseILj1536EfS2_fS2_fjLj128EEEEELb0ELb1ELb0ELb1EEEvNS_9FwdParamsE,@function
        .size           _ZN10layer_norm13ln_fwd_kernelINS_13Kernel_traitsIf6__halffS2_fjLj1536ELj1ELj4ELj1ELj16ENS_18Kernel_traits_baseILj1536EfS2_fS2_fjLj128EEEEELb0ELb1ELb0ELb1EEEvNS_9FwdParamsE,(.L_x_54445 - _ZN10layer_norm13ln_fwd_kernelINS_13Kernel_traitsIf6__halffS2_fjLj1536ELj1ELj4ELj1ELj16ENS_18Kernel_traits_baseILj1536EfS2_fS2_fjLj128EEEEELb0ELb1ELb0ELb1EEEvNS_9FwdParamsE)
        .other          _ZN10layer_norm13ln_fwd_kernelINS_13Kernel_traitsIf6__halffS2_fjLj1536ELj1ELj4ELj1ELj16ENS_18Kernel_traits_baseILj1536EfS2_fS2_fjLj128EEEEELb0ELb1ELb0ELb1EEEvNS_9FwdParamsE,@"STO_CUDA_ENTRY STV_DEFAULT"
_ZN10layer_norm13ln_fwd_kernelINS_13Kernel_traitsIf6__halffS2_fjLj1536ELj1ELj4ELj1ELj16ENS_18Kernel_traits_baseILj1536EfS2_fS2_fjLj128EEEEELb0ELb1ELb0ELb1EEEvNS_9FwdParamsE:
.text._ZN10layer_norm13ln_fwd_kernelINS_13Kernel_traitsIf6__halffS2_fjLj1536ELj1ELj4ELj1ELj16ENS_18Kernel_traits_baseILj1536EfS2_fS2_fjLj128EEEEELb0ELb1ELb0ELb1EEEvNS_9FwdParamsE:
        /* <DEDUP_REMOVED lines=55> */
.L_x_37892:
        /* <DEDUP_REMOVED lines=52> */
.L_x_37893:
        /* <DEDUP_REMOVED lines=10> */
.L_x_37907:
        /* <DEDUP_REMOVED lines=12> */
[----:B------:R-:W-:Y:S01]  /*0810*/  ISETP.NE.AND.EX P1, PT, RZ, UR9, PT, P1 ;  /* 0x00000009ff007c0c */ /* 0x000fe2000bf25310 */
[----:B--2---:R-:W-:-:S12]  /*0820*/  @P0 HADD2.F32 R0, -RZ, R2.H0_H0 ;  /* 0x20000002ff000230 */ /* 0x004fd80000004100 */
[----:B0-----:R-:W-:Y:S05]  /*0830*/  @!P1 BRA `(.L_x_37894) ;  /* 0x0000000000749947 */ /* 0x001fea0003800000 */
[----:B------:R-:W0:Y:S02]  /*0840*/  LDC.64 R2, c[0x0][0x3a0] ;  /* 0x0000e800ff027b82 */ /* 0x000e240000000a00 */
[----:B0-----:R-:W-:-:S05]  /*0850*/  IMAD.WIDE.U32 R2, R210, 0x20, R2 ;  /* 0x00000020d2027825 */ /* 0x001fca00078e0002 */
[----:B------:R-:W2:Y:S04]  /*0860*/  LDG.E.128 R148, desc[UR6][R2.64] ;  /* 0x0000000602947981 */ /* 0x000ea8000c1e1d00 */
[----:B------:R0:W3:Y:S01]  /*0870*/  LDG.E.128 R152, desc[UR6][R2.64+0x10] ;  /* 0x0000100602987981 */ /* 0x0000e2000c1e1d00 */
[--C-:B-----5:R-:W-:Y:S02]  /*0880*/  HADD2.F32 R163, -RZ, R173.reuse.H0_H0 ;  /* 0x200000adffa37230 */ /* 0x120fe40000004100 */
[----:B------:R-:W-:Y:S02]  /*0890*/  HADD2.F32 R165, -RZ, R173.H1_H1 ;  /* 0x300000adffa57230 */ /* 0x000fe40000004100 */
[--C-:B------:R-:W-:Y:S02]  /*08a0*/  HADD2.F32 R159, -RZ, R172.reuse.H0_H0 ;  /* 0x200000acff9f7230 */ /* 0x100fe40000004100 */
[----:B------:R-:W-:Y:S01]  /*08b0*/  FMUL.FTZ R163, R163, R0 ;  /* 0x00000000a3a37220 */ /* 0x000fe20000410000 */
[----:B------:R-:W-:-:S02]  /*08c0*/  HADD2.F32 R161, -RZ, R172.H1_H1 ;  /* 0x300000acffa17230 */ /* 0x000fc40000004100 */
[--C-:B------:R-:W-:Y:S02]  /*08d0*/  HADD2.F32 R167, -RZ, R174.reuse.H0_H0 ;  /* 0x200000aeffa77230 */ /* 0x100fe40000004100 */
[-C--:B------:R-:W-:Y:S01]  /*08e0*/  FMUL.FTZ R159, R159, R0.reuse ;  /* 0x000000009f9f7220 */ /* 0x080fe20000410000 */
[----:B------:R-:W-:Y:S02]  /*08f0*/  HADD2.F32 R169, -RZ, R174.H1_H1 ;  /* 0x300000aeffa97230 */ /* 0x000fe40000004100 */
[-C--:B------:R-:W-:Y:S01]  /*0900*/  FMUL.FTZ R158, R161, R0.reuse ;  /* 0x00000000a19e7220 */ /* 0x080fe20000410000 */
[--C-:B------:R-:W-:Y:S02]  /*0910*/  HADD2.F32 R171, -RZ, R175.reuse.H0_H0 ;  /* 0x200000afffab7230 */ /* 0x100fe40000004100 */
[-C--:B0-----:R-:W-:Y:S01]  /*0920*/  FMUL.FTZ R2, R165, R0.reuse ;  /* 0x00000000a5027220 */ /* 0x081fe20000410000 */
        /* <DEDUP_REMOVED lines=14> */
.L_x_37894:
        /* <DEDUP_REMOVED lines=24> */
.L_x_37895:
        /* <DEDUP_REMOVED lines=26> */
[----:B------:R-:W-:Y:S01]  /*0d30*/  FFMA.FTZ R192, R159, R108, R148 ;  /* 0x0000006c9fc07223 */ /* 0x000fe20000010094 */
        /* <DEDUP_REMOVED lines=10> */
.L_x_37896:
        /* <DEDUP_REMOVED lines=24> */
.L_x_37897:
        /* <DEDUP_REMOVED lines=11> */
[----:B-----5:R-:W-:Y:S02]  /*1010*/  HADD2.F32 R167, -RZ, R161.H0_H0 ;  /* 0x200000a1ffa77230 */ /* 0x020fe40000004100 */
[----:B------:R-:W-:Y:S02]  /*1020*/  HADD2.F32 R173, -RZ, R163.H0_H0 ;  /* 0x200000a3ffad7230 */ /* 0x000fe40000004100 */
[--C-:B-1----:R-:W-:Y:S02]  /*1030*/  HADD2.F32 R159, -RZ, R160.reuse.H0_H0 ;  /* 0x200000a0ff9f7230 */ /* 0x102fe40000004100 */
        /* <DEDUP_REMOVED lines=22> */
.L_x_37898:
        /* <DEDUP_REMOVED lines=24> */
.L_x_37899:
        /* <DEDUP_REMOVED lines=13> */
[----:B------:R-:W-:Y:S02]  /*13f0*/  HADD2.F32 R173, -RZ, R163.H0_H0 ;  /* 0x200000a3ffad7230 */ /* 0x000fe40000004100 */
[-C--:B------:R-:W-:Y:S01]  /*1400*/  FMUL.FTZ R167, R167, R0.reuse ;  /* 0x00000000a7a77220 */ /* 0x080fe20000410000 */
[--C-:B-1----:R-:W-:Y:S02]  /*1410*/  HADD2.F32 R159, -RZ, R160.reuse.H0_H0 ;  /* 0x200000a0ff9f7230 */ /* 0x102fe40000004100 */
        /* <DEDUP_REMOVED lines=20> */
.L_x_37900:
        /* <DEDUP_REMOVED lines=24> */
.L_x_37901:
        /* <DEDUP_REMOVED lines=11> */
[--C-:B-----5:R-:W-:Y:S02]  /*1790*/  HADD2.F32 R167, -RZ, R161.reuse.H0_H0 ;  /* 0x200000a1ffa77230 */ /* 0x120fe40000004100 */
[----:B------:R-:W-:Y:S02]  /*17a0*/  HADD2.F32 R161, -RZ, R161.H1_H1 ;  /* 0x300000a1ffa17230 */ /* 0x000fe40000004100 */
[--C-:B------:R-:W-:Y:S02]  /*17b0*/  HADD2.F32 R173, -RZ, R162.reuse.H0_H0 ;  /* 0x200000a2ffad7230 */ /* 0x100fe40000004100 */
[----:B------:R-:W-:Y:S01]  /*17c0*/  FMUL.FTZ R167, R167, R0 ;  /* 0x00000000a7a77220 */ /* 0x000fe20000410000 */
[----:B------:R-:W-:Y:S02]  /*17d0*/  HADD2.F32 R175, -RZ, R162.H1_H1 ;  /* 0x300000a2ffaf7230 */ /* 0x000fe40000004100 */
[----:B------:R-:W-:Y:S02]  /*17e0*/  HADD2.F32 R211, -RZ, R163.H0_H0 ;  /* 0x200000a3ffd37230 */ /* 0x000fe40000004100 */
[----:B------:R-:W-:Y:S01]  /*17f0*/  FFMA.FTZ R174, R167, R134, R150 ;  /* 0x00000086a7ae7223 */ /* 0x000fe20000010096 */
[----:B-1----:R-:W-:-:S02]  /*1800*/  HADD2.F32 R159, -RZ, R160.H0_H0 ;  /* 0x200000a0ff9f7230 */ /* 0x002fc40000004100 */
[-C--:B------:R-:W-:Y:S01]  /*1810*/  FMUL.FTZ R162, R175, R0.reuse ;  /* 0x00000000afa27220 */ /* 0x080fe20000410000 */
[----:B------:R-:W-:Y:S02]  /*1820*/  HADD2.F32 R165, -RZ, R160.H1_H1 ;  /* 0x300000a0ffa57230 */ /* 0x000fe40000004100 */
[-C--:B------:R-:W-:Y:S01]  /*1830*/  FMUL.FTZ R160, R161, R0.reuse ;  /* 0x00000000a1a07220 */ /* 0x080fe20000410000 */
[----:B------:R-:W-:Y:S02]  /*1840*/  HADD2.F32 R163, -RZ, R163.H1_H1 ;  /* 0x300000a3ffa37230 */ /* 0x000fe40000004100 */
        /* <DEDUP_REMOVED lines=13> */
.L_x_37902:
[--C-:B-----5:R-:W-:Y:S02]  /*1920*/  HADD2.F32 R167, -RZ, R161.reuse.H0_H0 ;  /* 0x200000a1ffa77230 */ /* 0x120fe40000004100 */
[----:B------:R-:W-:Y:S02]  /*1930*/  HADD2.F32 R161, -RZ, R161.H1_H1 ;  /* 0x300000a1ffa17230 */ /* 0x000fe40000004100 */
[--C-:B------:R-:W-:Y:S02]  /*1940*/  HADD2.F32 R173, -RZ, R162.reuse.H0_H0 ;  /* 0x200000a2ffad7230 */ /* 0x100fe40000004100 */
[----:B------:R-:W-:Y:S01]  /*1950*/  FMUL.FTZ R167, R167, R0 ;  /* 0x00000000a7a77220 */ /* 0x000fe20000410000 */
[----:B------:R-:W-:Y:S02]  /*1960*/  HADD2.F32 R175, -RZ, R162.H1_H1 ;  /* 0x300000a2ffaf7230 */ /* 0x000fe40000004100 */
[----:B------:R-:W-:Y:S02]  /*1970*/  HADD2.F32 R211, -RZ, R163.H0_H0 ;  /* 0x200000a3ffd37230 */ /* 0x000fe40000004100 */
[----:B------:R-:W-:Y:S01]  /*1980*/  FMUL.FTZ R174, R167, R134 ;  /* 0x00000086a7ae7220 */ /* 0x000fe20000410000 */
        /* <DEDUP_REMOVED lines=17> */
.L_x_37903:
        /* <DEDUP_REMOVED lines=14> */
[-C--:B------:R-:W-:Y:S01]  /*1b80*/  FMUL.FTZ R219, R219, R0.reuse ;  /* 0x00000000dbdb7220 */ /* 0x080fe20000410000 */
[----:B-1----:R-:W-:Y:S02]  /*1b90*/  HADD2.F32 R165, -RZ, R156.H1_H1 ;  /* 0x3000009cffa57230 */ /* 0x002fe40000004100 */
        /* <DEDUP_REMOVED lines=20> */
.L_x_37904:
        /* <DEDUP_REMOVED lines=24> */
.L_x_37905:
        /* <DEDUP_REMOVED lines=172> */
.L_x_37919:
        /* <DEDUP_REMOVED lines=97> */
[----:B------:R-:W-:Y:S01]  /*2f30*/  F2FP.F16.F32.PACK_AB R163, R198, R163 ;  /* 0x000000a3c6a3723e */ /* 0x000fe200000000ff */
[----:B----4-:R-:W-:Y:S01]  /*2f40*/  IMAD.WIDE.U32 R172, R210, 0x10, R156 ;  /* 0x00000010d2ac7825 */ /* 0x010fe200078e009c */
[----:B------:R-:W-:-:S03]  /*2f50*/  F2FP.F16.F32.PACK_AB R162, R171, R162 ;  /* 0x000000a2aba2723e */ /* 0x000fc600000000ff */
[----:B------:R-:W-:Y:S01]  /*2f60*/  FFMA.FTZ R3, R3, R12, R60 ;  /* 0x0000000c03037223 */ /* 0x000fe2000001003c */
[----:B------:R-:W-:Y:S01]  /*2f70*/  F2FP.F16.F32.PACK_AB R161, R202, R161 ;  /* 0x000000a1caa1723e */ /* 0x000fe200000000ff */
[----:B------:R-:W-:Y:S01]  /*2f80*/  FFMA.FTZ R0, R0, R13, R61 ;  /* 0x0000000d00007223 */ /* 0x000fe2000001003d */
[----:B------:R-:W-:Y:S01]  /*2f90*/  F2FP.F16.F32.PACK_AB R160, R169, R160 ;  /* 0x000000a0a9a0723e */ /* 0x000fe200000000ff */
        /* <DEDUP_REMOVED lines=13> */
[----:B------:R-:W-:-:S02]  /*3070*/  F2FP.F16.F32.PACK_AB R174, R177, R174 ;  /* 0x000000aeb1ae723e */ /* 0x000fc400000000ff */
        /* <DEDUP_REMOVED lines=14> */
[----:B------:R-:W-:-:S03]  /*3160*/  F2FP.F16.F32.PACK_AB R156, R0, R3 ;  /* 0x00000003009c723e */ /* 0x000fc600000000ff */
[----:B------:R-:W-:Y:S01]  /*3170*/  FFMA.FTZ R3, R184, R21, R69 ;  /* 0x00000015b8037223 */ /* 0x000fe20000010045 */
[----:B0-----:R-:W-:Y:S01]  /*3180*/  FFMA.FTZ R160, R165, R20, R68 ;  /* 0x00000014a5a07223 */ /* 0x001fe20000010044 */
[----:B------:R-:W-:Y:S01]  /*3190*/  FFMA.FTZ R162, R213, R24, R72 ;  /* 0x00000018d5a27223 */ /* 0x000fe20000010048 */
[----:B------:R-:W-:Y:S01]  /*31a0*/  FFMA.FTZ R165, R214, R25, R73 ;  /* 0x00000019d6a57223 */ /* 0x000fe20000010049 */
[----:B------:R-:W-:Y:S01]  /*31b0*/  FFMA.FTZ R173, R212, R33, R81 ;  /* 0x00000021d4ad7223 */ /* 0x000fe20000010051 */
[----:B------:R-:W-:Y:S01]  /*31c0*/  FFMA.FTZ R164, R179, R28, R76 ;  /* 0x0000001cb3a47223 */ /* 0x000fe2000001004c */
[----:B------:R-:W-:Y:S01]  /*31d0*/  F2FP.F16.F32.PACK_AB R160, R3, R160 ;  /* 0x000000a003a0723e */ /* 0x000fe200000000ff */
        /* <DEDUP_REMOVED lines=51> */
[----:B------:R-:W-:Y:S01]  /*3510*/  F2FP.F16.F32.PACK_AB R218, R228, R221 ;  /* 0x000000dde4da723e */ /* 0x000fe200000000ff */
[----:B------:R0:W-:Y:S01]  /*3520*/  STG.E.128 desc[UR6][R208.64], R172 ;  /* 0x000000acd0007986 */ /* 0x0001e2000c101d06 */
[----:B------:R-:W-:Y:S02]  /*3530*/  F2FP.F16.F32.PACK_AB R217, R224, R217 ;  /* 0x000000d9e0d9723e */ /* 0x000fe400000000ff */
[----:B------:R-:W-:-:S02]  /*3540*/  F2FP.F16.F32.PACK_AB R216, R222, R195 ;  /* 0x000000c3ded8723e */ /* 0x000fc400000000ff */
[----:B-1----:R-:W-:-:S03]  /*3550*/  LEA R205, R176, R205, 0x2 ;  /* 0x000000cdb0cd7211 */ /* 0x002fc600078e10ff */
[----:B------:R0:W-:Y:S01]  /*3560*/  STG.E.128 desc[UR6][R182.64], R216 ;  /* 0x000000d8b6007986 */ /* 0x0001e2000c101d06 */
[----:B------:R-:W-:-:S13]  /*3570*/  ISETP.GE.AND P1, PT, R205, R177, PT ;  /* 0x000000b1cd00720c */ /* 0x000fda0003f26270 */
[----:B------:R-:W-:Y:S05]  /*3580*/  @!P1 BRA `(.L_x_37907) ;  /* 0xffffffd000709947 */ /* 0x000fea000383ffff */
[----:B------:R-:W-:Y:S05]  /*3590*/  EXIT ;  /* 0x000000000000794d */ /* 0x000fea0003800000 */
.L_x_37906:
        /* <DEDUP_REMOVED lines=8> */
.L_x_37909:
[----:B------:R-:W-:Y:S05]  /*3620*/  BSYNC B0 ;  /* 0x0000000000007941 */ /* 0x000fea0003800000 */
.L_x_37908:
        /* <DEDUP_REMOVED lines=9> */
.L_x_37910:
[----:B------:R-:W-:Y:S01]  /*36c0*/  HFMA2 R219, -RZ, RZ, 0, 2.384185791015625e-07 ;  /* 0x00000004ffdb7431 */ /* 0x000fe200000001ff */
[----:B------:R-:W-:-:S05]  /*36d0*/  MOV R2, R218 ;  /* 0x000000da00027202 */ /* 0x000fca0000000f00 */
[----:B------:R-:W-:-:S05]  /*36e0*/  FADD.FTZ R213, R3, R2 ;  /* 0x0000000203d57221 */ /* 0x000fca0000010000 */
[----:B------:R-:W-:-:S07]  /*36f0*/  MOV R220, R213 ;  /* 0x000000d500dc7202 */ /* 0x000fce0000000f00 */
[----:B------:R-:W-:Y:S05]  /*3700*/  WARPSYNC.COLLECTIVE R217, `(.L_x_37911) ;  /* 0x00000000d9087348 */ /* 0x000fea0003c00000 */
[----:B------:R0:W1:Y:S02]  /*3710*/  SHFL.BFLY P2, R218, R220, R219, R222 ;  /* 0x0c0000dbdcda7389 */ /* 0x00006400000400de */
[----:B01----:R-:W-:Y:S05]  /*3720*/  ENDCOLLECTIVE ;  /* 0x000000000000791b */ /* 0x003fea0003800000 */
.L_x_37911:
        /* <DEDUP_REMOVED lines=8> */
.L_x_37912:
[----:B------:R-:W-:Y:S01]  /*37b0*/  HFMA2 R219, -RZ, RZ, 0, 9.5367431640625e-07 ;  /* 0x00000010ffdb7431 */ /* 0x000fe200000001ff */
[----:B------:R-:W-:-:S05]  /*37c0*/  MOV R215, R218 ;  /* 0x000000da00d77202 */ /* 0x000fca0000000f00 */
[----:B------:R-:W-:-:S05]  /*37d0*/  FADD.FTZ R215, R214, R215 ;  /* 0x000000d7d6d77221 */ /* 0x000fca0000010000 */
[----:B------:R-:W-:-:S07]  /*37e0*/  MOV R220, R215 ;  /* 0x000000d700dc7202 */ /* 0x000fce0000000f00 */
[----:B------:R-:W-:Y:S05]  /*37f0*/  WARPSYNC.COLLECTIVE R217, `(.L_x_37913) ;  /* 0x00000000d9087348 */ /* 0x000fea0003c00000 */
[----:B------:R0:W1:Y:S02]  /*3800*/  SHFL.BFLY P2, R218, R220, R219, R222 ;  /* 0x0c0000dbdcda7389 */ /* 0x00006400000400de */
[----:B01----:R-:W-:Y:S05]  /*3810*/  ENDCOLLECTIVE ;  /* 0x000000000000791b */ /* 0x003fea0003800000 */
.L_x_37913:
        /* <DEDUP_REMOVED lines=104> */
.L_x_37914:
[----:B------:R-:W-:Y:S01]  /*3ea0*/  HFMA2 R219, -RZ, RZ, 0, 1.1920928955078125e-07 ;  /* 0x00000002ffdb7431 */ /* 0x000fe200000001ff */
[----:B------:R-:W-:-:S05]  /*3eb0*/  MOV R3, R218 ;  /* 0x000000da00037202 */ /* 0x000fca0000000f00 */
[----:B------:R-:W-:-:S05]  /*3ec0*/  FADD.FTZ R3, R0, R3 ;  /* 0x0000000300037221 */ /* 0x000fca0000010000 */
[----:B------:R-:W-:-:S07]  /*3ed0*/  MOV R220, R3 ;  /* 0x0000000300dc7202 */ /* 0x000fce0000000f00 */
[----:B------:R-:W-:Y:S05]  /*3ee0*/  WARPSYNC.COLLECTIVE R217, `(.L_x_37915) ;  /* 0x00000000d9087348 */ /* 0x000fea0003c00000 */
[----:B------:R0:W1:Y:S02]  /*3ef0*/  SHFL.BFLY P2, R218, R220, R219, R222 ;  /* 0x0c0000dbdcda7389 */ /* 0x00006400000400de */
[----:B01----:R-:W-:Y:S05]  /*3f00*/  ENDCOLLECTIVE ;  /* 0x000000000000791b */ /* 0x003fea0003800000 */
.L_x_37915:
[----:B------:R-:W-:Y:S01]  /*3f10*/  HFMA2 R219, -RZ, RZ, 0, 2.384185791015625e-07 ;  /* 0x00000004ffdb7431 */ /* 0x000fe200000001ff */
[----:B------:R-:W-:-:S05]  /*3f20*/  MOV R214, R218 ;  /* 0x000000da00d67202 */ /* 0x000fca0000000f00 */
[----:B------:R-:W-:-:S05]  /*3f30*/  FADD.FTZ R214, R3, R214 ;  /* 0x000000d603d67221 */ /* 0x000fca0000010000 */
[----:B------:R-:W-:-:S07]  /*3f40*/  MOV R220, R214 ;  /* 0x000000d600dc7202 */ /* 0x000fce0000000f00 */
[----:B------:R-:W-:Y:S05]  /*3f50*/  WARPSYNC.COLLECTIVE R217, `(.L_x_37916) ;  /* 0x00000000d9087348 */ /* 0x000fea0003c00000 */
[----:B------:R0:W1:Y:S02]  /*3f60*/  SHFL.BFLY P2, R218, R220, R219, R222 ;  /* 0x0c0000dbdcda7389 */ /* 0x00006400000400de */
[----:B01----:R-:W-:Y:S05]  /*3f70*/  ENDCOLLECTIVE ;  /* 0x000000000000791b */ /* 0x003fea0003800000 */
.L_x_37916:
[----:B------:R-:W-:Y:S01]  /*3f80*/  HFMA2 R219, -RZ, RZ, 0, 4.76837158203125e-07 ;  /* 0x00000008ffdb7431 */ /* 0x000fe200000001ff */
[----:B------:R-:W-:-:S05]  /*3f90*/  MOV R213, R218 ;  /* 0x000000da00d57202 */ /* 0x000fca0000000f00 */
[----:B------:R-:W-:-:S05]  /*3fa0*/  FADD.FTZ R213, R214, R213 ;  /* 0x000000d5d6d57221 */ /* 0x000fca0000010000 */
[----:B------:R-:W-:-:S07]  /*3fb0*/  MOV R220, R213 ;  /* 0x000000d500dc7202 */ /* 0x000fce0000000f00 */
[----:B------:R-:W-:Y:S05]  /*3fc0*/  WARPSYNC.COLLECTIVE R217, `(.L_x_37917) ;  /* 0x00000000d9087348 */ /* 0x000fea0003c00000 */
[----:B------:R0:W1:Y:S02]  /*3fd0*/  SHFL.BFLY P2, R218, R220, R219, R222 ;  /* 0x0c0000dbdcda7389 */ /* 0x00006400000400de */
[----:B01----:R-:W-:Y:S05]  /*3fe0*/  ENDCOLLECTIVE ;  /* 0x000000000000791b */ /* 0x003fea0003800000 */
.L_x_37917:
[----:B------:R-:W-:Y:S01]  /*3ff0*/  HFMA2 R219, -RZ, RZ, 0, 9.5367431640625e-07 ;  /* 0x00000010ffdb7431 */ /* 0x000fe200000001ff */
[----:B------:R-:W-:-:S05]  /*4000*/  MOV R216, R218 ;  /* 0x000000da00d87202 */ /* 0x000fca0000000f00 */
[----:B------:R-:W-:-:S05]  /*4010*/  FADD.FTZ R216, R213, R216 ;  /* 0x000000d8d5d87221 */ /* 0x000fca0000010000 */
[----:B------:R-:W-:-:S07]  /*4020*/  MOV R220, R216 ;  /* 0x000000d800dc7202 */ /* 0x000fce0000000f00 */
[----:B------:R-:W-:Y:S05]  /*4030*/  WARPSYNC.COLLECTIVE R217, `(.L_x_37918) ;  /* 0x00000000d9087348 */ /* 0x000fea0003c00000 */
[----:B------:R0:W1:Y:S02]  /*4040*/  SHFL.BFLY P2, R218, R220, R219, R222 ;  /* 0x0c0000dbdcda7389 */ /* 0x00006400000400de */
[----:B01----:R-:W-:Y:S05]  /*4050*/  ENDCOLLECTIVE ;  /* 0x000000000000791b */ /* 0x003fea0003800000 */
.L_x_37918:
[----:B------:R-:W-:Y:S01]  /*4060*/  MOV R215, R218 ;  /* 0x000000da00d77202 */ /* 0x000fe20000000f00 */
[----:B------:R-:W-:Y:S06]  /*4070*/  BRA `(.L_x_37919) ;  /* 0xffffffe800287947 */ /* 0x000fec000383ffff */
.L_x_37920:
        /* <DEDUP_REMOVED lines=16> */
.L_x_54445:


//--------------------- .text._ZN10layer_norm13ln_fwd_kernelINS_13Kernel_traitsIf6__halffS2_fjLj1536ELj1ELj4ELj1ELj16ENS_18Kernel_traits_baseILj1536EfS2_fS2_fjLj128EEEEELb0ELb1ELb1ELb0EEEvNS_9FwdParamsE --------------------------
	.section	.text._ZN10layer_norm13ln_fwd_kernelINS_13Kernel_traitsIf6__halffS2_fjLj1536ELj1ELj4ELj1ELj16ENS_18Kernel_traits_baseILj1536EfS2_fS2_fjLj128EEEEELb0ELb1ELb1ELb0EEEvNS_9FwdParamsE,"ax",@progbits
	.align	128
        .global         _ZN10layer_norm13ln_fwd_kernelINS_13Kernel_traitsIf6__halffS2_fjLj1536ELj1ELj4ELj1ELj16ENS_18Kernel_traits_baseILj1536EfS2_fS2_fjLj128EEEEELb0ELb1ELb1ELb0EEEvNS_9FwdParamsE
        .type           _ZN10layer_norm13ln_fwd_kernelINS_13Kernel_traitsIf6__halffS2_fjLj1536ELj1ELj4ELj1ELj16ENS_18Kernel_traits_baseILj1536EfS2_fS2_fjLj128EEEEELb0ELb1ELb1ELb0EEEvNS_9FwdParamsE,@function
        .size           _ZN10layer_norm13ln_fwd_kernelINS_13Kernel_traitsIf6__halffS2_fjLj1536ELj1ELj4ELj1ELj16ENS_18Kernel_traits_baseILj1536EfS2_fS2_fjLj128EEEEELb0ELb1ELb1ELb0EEEvNS_9FwdParamsE,(.L_x_54446 - _ZN10layer_norm13ln_fwd_kernelINS_13Kernel_traitsIf6__halffS2_fjLj1536ELj1ELj4ELj1ELj16ENS_18Kernel_traits_baseILj1536EfS2_fS2_fjLj128EEEEELb0ELb1ELb1ELb0EEEvNS_9FwdParamsE)
        .other          _ZN10layer_norm13ln_fwd_kernelINS_13Kernel_traitsIf6__halffS2_fjLj1536ELj1ELj4ELj1ELj16ENS_18Kernel_traits_baseILj1536EfS2_fS2_fjLj128EEEEELb0ELb1ELb1ELb0EEEvNS_9FwdParamsE,@"STO_CUDA_ENTRY STV_DEFAULT"
_ZN10layer_norm13ln_fwd_kernelINS_13Kernel_traitsIf6__halffS2_fjLj1536ELj1ELj4ELj1ELj16ENS_18Kernel_traits_baseILj1536EfS2_fS2_fjLj128EEEEELb0ELb1ELb1ELb0EEEvNS_9FwdParamsE:
.text._ZN10layer_norm13ln_fwd_kernelINS_13Kernel_traitsIf6__halffS2_fjLj1536ELj1ELj4ELj1ELj16ENS_18Kernel_traits_baseILj1536EfS2_fS2_fjLj128EEEEELb0ELb1ELb1ELb0EEEvNS_9FwdParamsE:
        /* <DEDUP_REMOVED lines=104> */
.L_x_37922:
        /* <DEDUP_REMOVED lines=83> */
.L_x_37923:
[----:B------:R-:W-:Y:S05]  /*0bb0*/  BSYNC.RECONVERGENT B0 ;  /* 0x0000000000007941 */ /* 0x000fea0003800200 */
.L_x_37921:
[----:B------:R-:W1:Y:S01]  /*0bc0*/  LDCU UR4, c[0x0][0x384] ;  /* 0x00007080ff0477ac */ /* 0x000e620008000800 */
[----:B------:R-:W2:Y:S01]  /*0bd0*/  LDCU UR11, c[0x0][0x40c] ;  /* 0x00008180ff0b77ac */ /* 0x000ea20008000800 */
[----:B------:R-:W3:Y:S01]  /*0be0*/  LDCU.U8 UR5, c[0x0][0x410] ;  /* 0x00008200ff0577ac */ /* 0x000ee20008000000 */
[----:B------:R-:W4:Y:S01]  /*0bf0*/  LDCU UR10, c[0x0][0x448] ;  /* 0x00008900ff0a77ac */ /* 0x000f220008000800 */
[----:B------:R-:W0:Y:S01]  /*0c00*/  LDCU.64 UR8, c[0x0][0x3a0] ;  /* 0x00007400ff0877ac */ /* 0x000e220008000a00 */
[----:B-1----:R-:W-:-:S13]  /*0c10*/  ISETP.GE.AND P0, PT, R2, UR4, PT ;  /* 0x0000000402007c0c */ /* 0x002fda000bf06270 */
[----:B0-234-:R-:W-:Y:S05]  /*0c20*/  @P0 EXIT ;  /* 0x000000000000094d */ /* 0x01dfea0003800000 */
.L_x_37969:
        /* <DEDUP_REMOVED lines=28> */
.L_x_37927:
[----:B------:R-:W-:Y:S05]  /*0df0*/  BSYNC.RECONVERGENT B1 ;  /* 0x0000000000017941 */ /* 0x000fea0003800200 */
.L_x_37926:
        /* <DEDUP_REMOVED lines=9> */
[----:B------:R-:W0:Y:S01]  /*0e90*/  @P2 LDC R195, c[0x0][0x40c] ;  /* 0x00010300ffc32b82 */ /* 0x000e220000000800 */
[--C-:B-----5:R-:W-:Y:S02]  /*0ea0*/  @P2 HADD2.F32 R190, -RZ, R204.reuse.H0_H0 ;  /* 0x200000ccffbe2230 */ /* 0x120fe40000004100 */
[----:B------:R-:W-:Y:S02]  /*0eb0*/  @P2 HADD2.F32 R191, -RZ, R204.H1_H1 ;  /* 0x300000ccffbf2230 */ /* 0x000fe40000004100 */
[--C-:B------:R-:W-:Y:S02]  /*0ec0*/  @P2 HADD2.F32 R192, -RZ, R205.reuse.H0_H0 ;  /* 0x200000cdffc02230 */ /* 0x100fe40000004100 */
[----:B------:R-:W-:Y:S01]  /*0ed0*/  @P2 HADD2.F32 R193, -RZ, R205.H1_H1 ;  /* 0x300000cdffc12230 */ /* 0x000fe20000004100 */
[----:B------:R-:W1:Y:S08]  /*0ee0*/  @P2 LDC R194, c[0x0][0x40c] ;  /* 0x00010300ffc22b82 */ /* 0x000e700000000800 */
[----:B------:R-:W4:Y:S08]  /*0ef0*/  @P2 LDC R213, c[0x0][0x40c] ;  /* 0x00010300ffd52b82 */ /* 0x000f300000000800 */
[----:B------:R-:W4:Y:S01]  /*0f00*/  @P2 LDC R215, c[0x0][0x40c] ;  /* 0x00010300ffd72b82 */ /* 0x000f220000000800 */
[----:B0-----:R-:W-:Y:S01]  /*0f10*/  @P2 FMUL.FTZ R189, R190, R195 ;  /* 0x000000c3bebd2220 */ /* 0x001fe20000410000 */
[----:B------:R-:W-:-:S02]  /*0f20*/  @P2 HADD2.F32 R190, -RZ, R206.H0_H0 ;  /* 0x200000ceffbe2230 */ /* 0x000fc40000004100 */
[----:B------:R-:W-:-:S04]  /*0f30*/  @P2 HADD2.F32 R195, -RZ, R207.H0_H0 ;  /* 0x200000cfffc32230 */ /* 0x000fc80000004100 */
[----:B------:R-:W0:Y:S01]  /*0f40*/  @P2 LDC R214, c[0x0][0x40c] ;  /* 0x00010300ffd62b82 */ /* 0x000e220000000800 */
[----:B-1----:R-:W-:Y:S01]  /*0f50*/  @P2 FMUL.FTZ R188, R191, R194 ;  /* 0x000000c2bfbc2220 */ /* 0x002fe20000410000 */
[----:B------:R-:W-:-:S06]  /*0f60*/  @P2 HADD2.F32 R194, -RZ, R206.H1_H1 ;  /* 0x300000ceffc22230 */ /* 0x000fcc0000004100 */
[----:B------:R-:W1:Y:S01]  /*0f70*/  @P2 LDC R217, c[0x0][0x40c] ;  /* 0x00010300ffd92b82 */ /* 0x000e620000000800 */
[----:B----4-:R-:W-:-:S07]  /*0f80*/  @P2 FMUL.FTZ R191, R192, R213 ;  /* 0x000000d5c0bf2220 */ /* 0x010fce0000410000 */
[----:B------:R-:W4:Y:S01]  /*0f90*/  @P2 LDC R220, c[0x0][0x40c] ;  /* 0x00010300ffdc2b82 */ /* 0x000f220000000800 */
[----:B------:R-:W-:Y:S01]  /*0fa0*/  @P2 FMUL.FTZ R213, R190, R215 ;  /* 0x000000d7bed52220 */ /* 0x000fe20000410000 */
[----:B0-----:R-:W-:Y:S01]  /*0fb0*/  @P2 FMUL.FTZ R214, R193, R214 ;  /* 0x000000d6c1d62220 */ /* 0x001fe20000410000 */
[----:B-1----:R-:W-:Y:S01]  /*0fc0*/  @P2 FMUL.FTZ R216, R194, R217 ;  /* 0x000000d9c2d82220 */ /* 0x002fe20000410000 */
        /* <DEDUP_REMOVED lines=17> */
[----:B------:R-:W-:-:S05]  /*10e0*/  HADD2.F32 R191, -RZ, R207.H1_H1 ;  /* 0x300000cfffbf7230 */ /* 0x000fca0000004100 */
[----:B------:R-:W-:-:S04]  /*10f0*/  FMUL.FTZ R214, R191, UR11 ;  /* 0x0000000bbfd67c20 */ /* 0x000fc80008410000 */
[----:B------:R-:W-:Y:S01]  /*1100*/  FFMA.FTZ R191, R214, R127, R199 ;  /* 0x0000007fd6bf7223 */ /* 0x000fe200000100c7 */
[----:B------:R-:W-:Y:S06]  /*1110*/  BRA `(.L_x_37930) ;  /* 0x0000000000947947 */ /* 0x000fec0003800000 */
.L_x_37929:
[----:B------:R-:W0:Y:S01]  /*1120*/  @P1 LDC R189, c[0x0][0x40c] ;  /* 0x00010300ffbd1b82 */ /* 0x000e220000000800 */
[----:B-----5:R-:W-:Y:S02]  /*1130*/  @P1 HADD2.F32 R188, -RZ, R204.H0_H0 ;  /* 0x200000ccffbc1230 */ /* 0x020fe40000004100 */
[--C-:B------:R-:W-:Y:S02]  /*1140*/  @P1 HADD2.F32 R190, -RZ, R205.reuse.H0_H0 ;  /* 0x200000cdffbe1230 */ /* 0x100fe40000004100 */
[----:B------:R-:W-:Y:S02]  /*1150*/  @P1 HADD2.F32 R192, -RZ, R205.H1_H1 ;  /* 0x300000cdffc01230 */ /* 0x000fe40000004100 */
        /* <DEDUP_REMOVED lines=8> */
[----:B-1----:R-:W-:-:S07]  /*11e0*/  @P1 FMUL.FTZ R188, R188, R191 ;  /* 0x000000bfbcbc1220 */ /* 0x002fce0000410000 */
[----:B------:R-:W1:Y:S01]  /*11f0*/  @P1 LDC R216, c[0x0][0x40c] ;  /* 0x00010300ffd81b82 */ /* 0x000e620000000800 */
[----:B--2---:R-:W-:Y:S01]  /*1200*/  @P1 FMUL.FTZ R191, R190, R193 ;  /* 0x000000c1bebf1220 */ /* 0x004fe20000410000 */
[----:B------:R-:W-:-:S06]  /*1210*/  @P1 HADD2.F32 R190, -RZ, R207.H0_H0 ;  /* 0x200000cfffbe1230 */ /* 0x000fcc0000004100 */
[----:B------:R-:W2:Y:S01]  /*1220*/  @P1 LDC R217, c[0x0][0x40c] ;  /* 0x00010300ffd91b82 */ /* 0x000ea20000000800 */
[----:B---3--:R-:W-:Y:S01]  /*1230*/  @P1 FMUL.FTZ R214, R192, R195 ;  /* 0x000000c3c0d61220 */ /* 0x008fe20000410000 */
[----:B------:R-:W-:Y:S01]  /*1240*/  @P1 HADD2.F32 R195, -RZ, R207.H1_H1 ;  /* 0x300000cfffc31230 */ /* 0x000fe20000004100 */
[----:B------:R-:W-:Y:S02]  /*1250*/  CS2R R192, SRZ ;  /* 0x0000000000c07805 */ /* 0x000fe4000001ff00 */
[----:B------:R-:W-:Y:S01]  /*1260*/  @P1 FMUL.FTZ R192, R189, R128 ;  /* 0x00000080bdc01220 */ /* 0x000fe20000410000 */
[----:B------:R-:W-:Y:S01]  /*1270*/  @P1 FMUL.FTZ R193, R188, R129 ;  /* 0x00000081bcc11220 */ /* 0x000fe20000410000 */
[----:B------:R-:W-:Y:S01]  /*1280*/  CS2R R188, SRZ ;  /* 0x0000000000bc7805 */ /* 0x000fe2000001ff00 */
[----:B------:R-:W3:Y:S01]  /*1290*/  @P1 LDC R220, c[0x0][0x40c] ;  /* 0x00010300ffdc1b82 */ /* 0x000ee20000000800 */
[----:B0-----:R-:W-:Y:S01]  /*12a0*/  @P1 FMUL.FTZ R213, R194, R213 ;  /* 0x000000d5c2d51220 */ /* 0x001fe20000410000 */
[----:B------:R-:W-:-:S02]  /*12b0*/  HFMA2 R194, -RZ, RZ, 0, 0 ;  /* 0x00000000ffc27431 */ /* 0x000fc400000001ff */
[----:B------:R-:W-:Y:S01]  /*12c0*/  @P1 FMUL.FTZ R194, R191, R130 ;  /* 0x00000082bfc21220 */ /* 0x000fe20000410000 */
[----:B------:R-:W-:Y:S01]  /*12d0*/  @P1 FMUL.FTZ R188, R213, R124 ;  /* 0x0000007cd5bc1220 */ /* 0x000fe20000410000 */
[----:B-1----:R-:W-:-:S04]  /*12e0*/  @P1 FMUL.FTZ R216, R215, R216 ;  /* 0x000000d8d7d81220 */ /* 0x002fc80000410000 */
[----:B------:R-:W-:Y:S01]  /*12f0*/  @P1 FMUL.FTZ R189, R216, R125 ;  /* 0x0000007dd8bd1220 */ /* 0x000fe20000410000 */
[----:B--2---:R-:W-:Y:S01]  /*1300*/  @P1 FMUL.FTZ R217, R190, R217 ;  /* 0x000000d9bed91220 */ /* 0x004fe20000410000 */
[----:B------:R-:W-:-:S03]  /*1310*/  CS2R R190, SRZ ;  /* 0x0000000000be7805 */ /* 0x000fc6000001ff00 */
[----:B------:R-:W-:Y:S01]  /*1320*/  @P1 FMUL.FTZ R190, R217, R126 ;  /* 0x0000007ed9be1220 */ /* 0x000fe20000410000 */
[----:B---3--:R-:W-:Y:S01]  /*1330*/  @P1 FMUL.FTZ R220, R195, R220 ;  /* 0x000000dcc3dc1220 */ /* 0x008fe20000410000 */
[----:B------:R-:W-:Y:S01]  /*1340*/  MOV R195, RZ ;  /* 0x000000ff00c37202 */ /* 0x000fe20000000f00 */
[----:B------:R-:W-:Y:S02]  /*1350*/  @P1 FMUL.FTZ R195, R214, R131 ;  /* 0x00000083d6c31220 */ /* 0x000fe40000410000 */
[----:B------:R-:W-:-:S07]  /*1360*/  @P1 FMUL.FTZ R191, R220, R127 ;  /* 0x0000007fdcbf1220 */ /* 0x000fce0000410000 */
.L_x_37930:
[----:B------:R-:W-:Y:S05]  /*1370*/  BSYNC.RECONVERGENT B1 ;  /* 0x0000000000017941 */ /* 0x000fea0003800200 */
.L_x_37928:
[----:B------:R-:W0:Y:S01]  /*1380*/  LDC.64 R214, c[0x0][0x3a8] ;  /* 0x0000ea00ffd67b82 */ /* 0x000e220000000a00 */
[----:B------:R-:W-:Y:S01]  /*1390*/  IADD3 R212, PT, PT, R212, 0x20, RZ ;  /* 0x00000020d4d47810 */ /* 0x000fe20007ffe0ff */
[C---:B0-----:R-:W-:Y:S01]  /*13a0*/  IMAD.WIDE.U32 R214, R210.reuse, 0x20, R214 ;  /* 0x00000020d2d67825 */ /* 0x041fe200078e00d6 */
[----:B------:R-:W-:-:S04]  /*13b0*/  IADD3 R210, PT, PT, R210, 0x20, RZ ;  /* 0x00000020d2d27810 */ /* 0x000fc80007ffe0ff */
[----:B------:R0:W-:Y:S04]  /*13c0*/  STG.E.128 desc[UR6][R214.64], R192 ;  /* 0x000000c0d6007986 */ /* 0x0001e8000c101d06 */
[----:B------:R0:W-:Y:S02]  /*13d0*/  STG.E.128 desc[UR6][R214.64+0x10], R188 ;  /* 0x000010bcd6007986 */ /* 0x0001e4000c101d06 */
.L_x_37925:
[----:B------:R-:W-:Y:S05]  /*13e0*/  BSYNC.RECONVERGENT B0 ;  /* 0x0000000000007941 */ /* 0x000fea0003800200 */
.L_x_37924:
        /* <DEDUP_REMOVED lines=17> */
[----:B------:R-:W0:Y:S01]  /*1500*/  @P2 LDC R187, c[0x0][0x40c] ;  /* 0x00010300ffbb2b82 */ /* 0x000e220000000800 */
[--C-:B-----5:R-:W-:Y:S02]  /*1510*/  @P2 HADD2.F32 R186, -RZ, R205.reuse.H1_H1 ;  /* 0x300000cdffba2230 */ /* 0x120fe40000004100 */
[--C-:B-1----:R-:W-:Y:S02]  /*1520*/  @P2 HADD2.F32 R180, -RZ, R204.reuse.H0_H0 ;  /* 0x200000ccffb42230 */ /* 0x102fe40000004100 */
[----:B------:R-:W-:Y:S02]  /*1530*/  @P2 HADD2.F32 R182, -RZ, R204.H1_H1 ;  /* 0x300000ccffb62230 */ /* 0x000fe40000004100 */
[----:B------:R-:W-:Y:S01]  /*1540*/  @P2 HADD2.F32 R184, -RZ, R205.H0_H0 ;  /* 0x200000cdffb82230 */ /* 0x000fe20000004100 */
        /* <DEDUP_REMOVED lines=8> */
[----:B------:R-:W-:-:S06]  /*15d0*/  @P2 HADD2.F32 R180, -RZ, R206.H0_H0 ;  /* 0x200000ceffb42230 */ /* 0x000fcc0000004100 */
[----:B------:R-:W1:Y:S01]  /*15e0*/  @P2 LDC R213, c[0x0][0x40c] ;  /* 0x00010300ffd52b82 */ /* 0x000e620000000800 */
[----:B--2---:R-:W-:-:S07]  /*15f0*/  @P2 FMUL.FTZ R182, R182, R183 ;  /* 0x000000b7b6b62220 */ /* 0x004fce0000410000 */
[----:B------:R-:W2:Y:S01]  /*1600*/  @P2 LDC R220, c[0x0][0x40c] ;  /* 0x00010300ffdc2b82 */ /* 0x000ea20000000800 */
[----:B---3--:R-:W-:Y:S01]  /*1610*/  @P2 FMUL.FTZ R183, R184, R185 ;  /* 0x000000b9b8b72220 */ /* 0x008fe20000410000 */
[----:B------:R-:W-:Y:S01]  /*1620*/  MOV R184, R200 ;  /* 0x000000c800b87202 */ /* 0x000fe20000000f00 */
[----:B------:R-:W-:Y:S01]  /*1630*/  @P2 FFMA.FTZ R184, R181, R104, R200 ;  /* 0x00000068b5b82223 */ /* 0x000fe200000100c8 */
[----:B------:R-:W-:Y:S01]  /*1640*/  MOV R185, R201 ;  /* 0x000000c900b97202 */ /* 0x000fe20000000f00 */
[----:B------:R-:W-:Y:S01]  /*1650*/  @P2 FFMA.FTZ R185, R182, R105, R201 ;  /* 0x00000069b6b92223 */ /* 0x000fe200000100c9 */
[----:B------:R-:W-:Y:S01]  /*1660*/  MOV R181, R197 ;  /* 0x000000c500b57202 */ /* 0x000fe20000000f00 */
[----:B0-----:R-:W-:Y:S01]  /*1670*/  @P2 FMUL.FTZ R216, R186, R215 ;  /* 0x000000d7bad82220 */ /* 0x001fe20000410000 */
[----:B------:R-:W-:Y:S01]  /*1680*/  MOV R186, R202 ;  /* 0x000000ca00ba7202 */ /* 0x000fe20000000f00 */
[----:B------:R-:W-:Y:S01]  /*1690*/  @P2 FFMA.FTZ R186, R183, R106, R202 ;  /* 0x0000006ab7ba2223 */ /* 0x000fe200000100ca */
[----:B------:R-:W-:Y:S01]  /*16a0*/  MOV R182, R198 ;  /* 0x000000c600b67202 */ /* 0x000fe20000000f00 */
[----:B------:R-:W-:Y:S01]  /*16b0*/  @P2 FFMA.FTZ R181, R216, R101, R197 ;  /* 0x00000065d8b52223 */ /* 0x000fe200000100c5 */
[----:B------:R-:W-:Y:S01]  /*16c0*/  MOV R183, R199 ;  /* 0x000000c700b77202 */ /* 0x000fe20000000f00 */
[----:B-1----:R-:W-:Y:S01]  /*16d0*/  @P2 FMUL.FTZ R213, R180, R213 ;  /* 0x000000d5b4d52220 */ /* 0x002fe20000410000 */
[----:B------:R-:W-:-:S03]  /*16e0*/  MOV R180, R196 ;  /* 0x000000c400b47202 */ /* 0x000fc60000000f00 */
[----:B------:R-:W-:Y:S01]  /*16f0*/  @P2 FFMA.FTZ R180, R213, R100, R196 ;  /* 0x00000064d5b42223 */ /* 0x000fe200000100c4 */
[----:B--2---:R-:W-:Y:S01]  /*1700*/  @P2 FMUL.FTZ R215, R187, R220 ;  /* 0x000000dcbbd72220 */ /* 0x004fe20000410000 */
[----:B------:R-:W-:Y:S01]  /*1710*/  MOV R187, R203 ;  /* 0x000000cb00bb7202 */ /* 0x000fe20000000f00 */
[----:B------:R-:W-:Y:S02]  /*1720*/  @P2 FFMA.FTZ R187, R214, R107, R203 ;  /* 0x0000006bd6bb2223 */ /* 0x000fe400000100cb */
[----:B------:R-:W-:Y:S01]  /*1730*/  @P2 FFMA.FTZ R182, R215, R102, R198 ;  /* 0x00000066d7b62223 */ /* 0x000fe200000100c6 */
[----:B------:R-:W-:Y:S06]  /*1740*/  @!P2 BRA `(.L_x_37935) ;  /* 0x0000000000a4a947 */ /* 0x000fec0003800000 */
[----:B------:R-:W-:-:S05]  /*1750*/  HADD2.F32 R183, -RZ, R207.H1_H1 ;  /* 0x300000cfffb77230 */ /* 0x000fca0000004100 */
[----:B------:R-:W-:-:S04]  /*1760*/  FMUL.FTZ R214, R183, UR11 ;  /* 0x0000000bb7d67c20 */ /* 0x000fc80008410000 */
[----:B------:R-:W-:Y:S01]  /*1770*/  FFMA.FTZ R183, R214, R103, R199 ;  /* 0x00000067d6b77223 */ /* 0x000fe200000100c7 */
[----:B------:R-:W-:Y:S06]  /*1780*/  BRA `(.L_x_37935) ;  /* 0x0000000000947947 */ /* 0x000fec0003800000 */
.L_x_37934:
[----:B-1----:R-:W1:Y:S01]  /*1790*/  @P1 LDC R181, c[0x0][0x40c] ;  /* 0x00010300ffb51b82 */ /* 0x002e620000000800 */
[----:B-----5:R-:W-:Y:S02]  /*17a0*/  @P1 HADD2.F32 R180, -RZ, R204.H0_H0 ;  /* 0x200000ccffb41230 */ /* 0x020fe40000004100 */
[--C-:B------:R-:W-:Y:S02]  /*17b0*/  @P1 HADD2.F32 R182, -RZ, R205.reuse.H0_H0 ;  /* 0x200000cdffb61230 */ /* 0x100fe40000004100 */
[----:B------:R-:W-:Y:S02]  /*17c0*/  @P1 HADD2.F32 R184, -RZ, R205.H1_H1 ;  /* 0x300000cdffb81230 */ /* 0x000fe40000004100 */
[--C-:B------:R-:W-:Y:S01]  /*17d0*/  @P1 HADD2.F32 R186, -RZ, R206.reuse.H0_H0 ;  /* 0x200000ceffba1230 */ /* 0x100fe20000004100 */
[----:B------:R-:W2:Y:S01]  /*17e0*/  @P1 LDC R183, c[0x0][0x40c] ;  /* 0x00010300ffb71b82 */ /* 0x000ea20000000800 */
[----:B0-----:R-:W-:-:S07]  /*17f0*/  @P1 HADD2.F32 R215, -RZ, R206.H1_H1 ;  /* 0x300000ceffd71230 */ /* 0x001fce0000004100 */
[----:B------:R-:W0:Y:S08]  /*1800*/  @P1 LDC R185, c[0x0][0x40c] ;  /* 0x00010300ffb91b82 */ /* 0x000e300000000800 */
[----:B------:R-:W3:Y:S01]  /*1810*/  @P1 LDC R187, c[0x0][0x40c] ;  /* 0x00010300ffbb1b82 */ /* 0x000ee20000000800 */
[----:B-1----:R-:W-:Y:S01]  /*1820*/  @P1 FMUL.FTZ R181, R180, R181 ;  /* 0x000000b5b4b51220 */ /* 0x002fe20000410000 */
[----:B------:R-:W-:-:S06]  /*1830*/  @P1 HADD2.F32 R180, -RZ, R204.H1_H1 ;  /* 0x300000ccffb41230 */ /* 0x000fcc0000004100 */
[----:B------:R-:W1:Y:S01]  /*1840*/  @P1 LDC R213, c[0x0][0x40c] ;  /* 0x00010300ffd51b82 */ /* 0x000e620000000800 */
[----:B--2---:R-:W-:-:S07]  /*1850*/  @P1 FMUL.FTZ R180, R180, R183 ;  /* 0x000000b7b4b41220 */ /* 0x004fce0000410000 */
[----:B------:R-:W2:Y:S01]  /*1860*/  @P1 LDC R216, c[0x0][0x40c] ;  /* 0x00010300ffd81b82 */ /* 0x000ea20000000800 */
[----:B0-----:R-:W-:Y:S01]  /*1870*/  @P1 FMUL.FTZ R183, R182, R185 ;  /* 0x000000b9b6b71220 */ /* 0x001fe20000410000 */
[----:B------:R-:W-:-:S06]  /*1880*/  @P1 HADD2.F32 R182, -RZ, R207.H0_H0 ;  /* 0x200000cfffb61230 */ /* 0x000fcc0000004100 */
[----:B------:R-:W0:Y:S01]  /*1890*/  @P1 LDC R217, c[0x0][0x40c] ;  /* 0x00010300ffd91b82 */ /* 0x000e220000000800 */
[----:B---3--:R-:W-:Y:S01]  /*18a0*/  @P1 FMUL.FTZ R214, R184, R187 ;  /* 0x000000bbb8d61220 */ /* 0x008fe20000410000 */
[----:B------:R-:W-:Y:S01]  /*18b0*/  @P1 HADD2.F32 R187, -RZ, R207.H1_H1 ;  /* 0x300000cfffbb1230 */ /* 0x000fe20000004100 */
[----:B------:R-:W-:Y:S02]  /*18c0*/  CS2R R184, SRZ ;  /* 0x0000000000b87805 */ /* 0x000fe4000001ff00 */
[----:B------:R-:W-:Y:S01]  /*18d0*/  @P1 FMUL.FTZ R184, R181, R104 ;  /* 0x00000068b5b81220 */ /* 0x000fe20000410000 */
[----:B------:R-:W-:Y:S01]  /*18e0*/  @P1 FMUL.FTZ R185, R180, R105 ;  /* 0x00000069b4b91220 */ /* 0x000fe20000410000 */
[----:B------:R-:W-:Y:S01]  /*18f0*/  CS2R R180, SRZ ;  /* 0x0000000000b47805 */ /* 0x000fe2000001ff00 */
[----:B------:R-:W3:Y:S01]  /*1900*/  @P1 LDC R220, c[0x0][0x40c] ;  /* 0x00010300ffdc1b82 */ /* 0x000ee20000000800 */
[----:B-1----:R-:W-:Y:S01]  /*1910*/  @P1 FMUL.FTZ R213, R186, R213 ;  /* 0x000000d5bad51220 */ /* 0x002fe20000410000 */
[----:B------:R-:W-:-:S02]  /*1920*/  HFMA2 R186, -RZ, RZ, 0, 0 ;  /* 0x00000000ffba7431 */ /* 0x000fc400000001ff */
[----:B------:R-:W-:Y:S01]  /*1930*/  @P1 FMUL.FTZ R186, R183, R106 ;  /* 0x0000006ab7ba1220 */ /* 0x000fe20000410000 */
[----:B------:R-:W-:Y:S01]  /*1940*/  @P1 FMUL.FTZ R180, R213, R100 ;  /* 0x00000064d5b41220 */ /* 0x000fe20000410000 */
[----:B--2---:R-:W-:-:S04]  /*1950*/  @P1 FMUL.FTZ R216, R215, R216 ;  /* 0x000000d8d7d81220 */ /* 0x004fc80000410000 */
[----:B------:R-:W-:Y:S01]  /*1960*/  @P1 FMUL.FTZ R181, R216, R101 ;  /* 0x00000065d8b51220 */ /* 0x000fe20000410000 */
[----:B0-----:R-:W-:Y:S01]  /*1970*/  @P1 FMUL.FTZ R217, R182, R217 ;  /* 0x000000d9b6d91220 */ /* 0x001fe20000410000 */
[----:B------:R-:W-:-:S03]  /*1980*/  CS2R R182, SRZ ;  /* 0x0000000000b67805 */ /* 0x000fc6000001ff00 */
[----:B------:R-:W-:Y:S01]  /*1990*/  @P1 FMUL.FTZ R182, R217, R102 ;  /* 0x00000066d9b61220 */ /* 0x000fe20000410000 */
[----:B---3--:R-:W-:Y:S01]  /*19a0*/  @P1 FMUL.FTZ R220, R187, R220 ;  /* 0x000000dcbbdc1220 */ /* 0x008fe20000410000 */
[----:B------:R-:W-:Y:S01]  /*19b0*/  MOV R187, RZ ;  /* 0x000000ff00bb7202 */ /* 0x000fe20000000f00 */
[----:B------:R-:W-:Y:S02]  /*19c0*/  @P1 FMUL.FTZ R187, R214, R107 ;  /* 0x0000006bd6bb1220 */ /* 0x000fe40000410000 */
[----:B------:R-:W-:-:S07]  /*19d0*/  @P1 FMUL.FTZ R183, R220, R103 ;  /* 0x00000067dcb71220 */ /* 0x000fce0000410000 */
.L_x_37935:
[----:B------:R-:W-:Y:S05]  /*19e0*/  BSYNC.RECONVERGENT B1 ;  /* 0x0000000000017941 */ /* 0x000fea0003800200 */
.L_x_37933:
[----:B------:R-:W0:Y:S01]  /*19f0*/  LDC.64 R214, c[0x0][0x3a8] ;  /* 0x0000ea00ffd67b82 */ /* 0x000e220000000a00 */
[----:B------:R-:W-:Y:S01]  /*1a00*/  IADD3 R212, PT, PT, R212, 0x20, RZ ;  /* 0x00000020d4d47810 */ /* 0x000fe20007ffe0ff */
[C---:B0-----:R-:W-:Y:S01]  /*1a10*/  IMAD.WIDE.U32 R214, R210.reuse, 0x20, R214 ;  /* 0x00000020d2d67825 */ /* 0x041fe200078e00d6 */
[----:B------:R-:W-:-:S04]  /*1a20*/  IADD3 R210, PT, PT, R210, 0x20, RZ ;  /* 0x00000020d2d27810 */ /* 0x000fc80007ffe0ff */
[----:B------:R1:W-:Y:S04]  /*1a30*/  STG.E.128 desc[UR6][R214.64], R184 ;  /* 0x000000b8d6007986 */ /* 0x0003e8000c101d06 */
[----:B------:R1:W-:Y:S02]  /*1a40*/  STG.E.128 desc[UR6][R214.64+0x10], R180 ;  /* 0x000010b4d6007986 */ /* 0x0003e4000c101d06 */
.L_x_37932:
[----:B------:R-:W-:Y:S05]  /*1a50*/  BSYNC.RECONVERGENT B0 ;  /* 0x0000000000007941 */ /* 0x000fea0003800200 */
.L_x_37931:
        /* <DEDUP_REMOVED lines=17> */
[----:B------:R-:W0:Y:S01]  /*1b70*/  @P2 LDC R179, c[0x0][0x40c] ;  /* 0x00010300ffb32b82 */ /* 0x000e220000000800 */
[--C-:B-----5:R-:W-:Y:S02]  /*1b80*/  @P2 HADD2.F32 R178, -RZ, R205.reuse.H1_H1 ;  /* 0x300000cdffb22230 */ /* 0x120fe40000004100 */
[--C-:B--2---:R-:W-:Y:S02]  /*1b90*/  @P2 HADD2.F32 R172, -RZ, R204.reuse.H0_H0 ;  /* 0x200000ccffac2230 */ /* 0x104fe40000004100 */
[----:B------:R-:W-:Y:S02]  /*1ba0*/  @P2 HADD2.F32 R174, -RZ, R204.H1_H1 ;  /* 0x300000ccffae2230 */ /* 0x000fe40000004100 */
[----:B------:R-:W-:Y:S01]  /*1bb0*/  @P2 HADD2.F32 R176, -RZ, R205.H0_H0 ;  /* 0x200000cdffb02230 */ /* 0x000fe20000004100 */
[----:B------:R-:W2:Y:S08]  /*1bc0*/  @P2 LDC R173, c[0x0][0x40c] ;  /* 0x00010300ffad2b82 */ /* 0x000eb00000000800 */
[----:B------:R-:W3:Y:S08]  /*1bd0*/  @P2 LDC R175, c[0x0][0x40c] ;  /* 0x00010300ffaf2b82 */ /* 0x000ef00000000800 */
[----:B------:R-:W4:Y:S01]  /*1be0*/  @P2 LDC R177, c[0x0][0x40c] ;  /* 0x00010300ffb12b82 */ /* 0x000f220000000800 */
[----:B01----:R-:W-:Y:S01]  /*1bf0*/  @P2 FMUL.FTZ R214, R178, R179 ;  /* 0x000000b3b2d62220 */ /* 0x003fe20000410000 */
[----:B------:R-:W-:-:S02]  /*1c00*/  @P2 HADD2.F32 R178, -RZ, R206.H1_H1 ;  /* 0x300000ceffb22230 */ /* 0x000fc40000004100 */
[----:B------:R-:W-:-:S04]  /*1c10*/  @P2 HADD2.F32 R179, -RZ, R207.H0_H0 ;  /* 0x200000cfffb32230 */ /* 0x000fc80000004100 */
[----:B------:R-:W0:Y:S01]  /*1c20*/  @P2 LDC R215, c[0x0][0x40c] ;  /* 0x00010300ffd72b82 */ /* 0x000e220000000800 */
[----:B--2---:R-:W-:Y:S01]  /*1c30*/  @P2 FMUL.FTZ R173, R172, R173 ;  /* 0x000000adacad2220 */ /* 0x004fe20000410000 */
[----:B------:R-:W-:-:S06]  /*1c40*/  @P2 HADD2.F32 R172, -RZ, R206.H0_H0 ;  /* 0x200000ceffac2230 */ /* 0x000fcc0000004100 */
[----:B------:R-:W1:Y:S01]  /*1c50*/  @P2 LDC R213, c[0x0][0x40c] ;  /* 0x00010300ffd52b82 */ /* 0x000e620000000800 */
[----:B---3--:R-:W-:-:S07]  /*1c60*/  @P2 FMUL.FTZ R174, R174, R175 ;  /* 0x000000afaeae2220 */ /* 0x008fce0000410000 */
[----:B------:R-:W2:Y:S01]  /*1c70*/  @P2 LDC R220, c[0x0][0x40c] ;  /* 0x00010300ffdc2b82 */ /* 0x000ea20000000800 */
[----:B----4-:R-:W-:Y:S01]  /*1c80*/  @P2 FMUL.FTZ R175, R176, R177 ;  /* 0x000000b1b0af2220 */ /* 0x010fe20000410000 */
        /* <DEDUP_REMOVED lines=23> */
.L_x_37939:
[----:B--2---:R-:W2:Y:S01]  /*1e00*/  @P1 LDC R173, c[0x0][0x40c] ;  /* 0x00010300ffad1b82 */ /* 0x004ea20000000800 */
[----:B-----5:R-:W-:Y:S02]  /*1e10*/  @P1 HADD2.F32 R172, -RZ, R204.H0_H0 ;  /* 0x200000ccffac1230 */ /* 0x020fe40000004100 */
[--C-:B------:R-:W-:Y:S02]  /*1e20*/  @P1 HADD2.F32 R174, -RZ, R205.reuse.H0_H0 ;  /* 0x200000cdffae1230 */ /* 0x100fe40000004100 */
[----:B------:R-:W-:Y:S02]  /*1e30*/  @P1 HADD2.F32 R176, -RZ, R205.H1_H1 ;  /* 0x300000cdffb01230 */ /* 0x000fe40000004100 */
[--C-:B------:R-:W-:Y:S01]  /*1e40*/  @P1 HADD2.F32 R178, -RZ, R206.reuse.H0_H0 ;  /* 0x200000ceffb21230 */ /* 0x100fe20000004100 */
[----:B------:R-:W3:Y:S01]  /*1e50*/  @P1 LDC R175, c[0x0][0x40c] ;  /* 0x00010300ffaf1b82 */ /* 0x000ee20000000800 */
[----:B01----:R-:W-:-:S07]  /*1e60*/  @P1 HADD2.F32 R215, -RZ, R206.H1_H1 ;  /* 0x300000ceffd71230 */ /* 0x003fce0000004100 */
[----:B------:R-:W0:Y:S08]  /*1e70*/  @P1 LDC R177, c[0x0][0x40c] ;  /* 0x00010300ffb11b82 */ /* 0x000e300000000800 */
[----:B------:R-:W1:Y:S01]  /*1e80*/  @P1 LDC R179, c[0x0][0x40c] ;  /* 0x00010300ffb31b82 */ /* 0x000e620000000800 */
[----:B--2---:R-:W-:Y:S01]  /*1e90*/  @P1 FMUL.FTZ R173, R172, R173 ;  /* 0x000000adacad1220 */ /* 0x004fe20000410000 */
[----:B------:R-:W-:-:S06]  /*1ea0*/  @P1 HADD2.F32 R172, -RZ, R204.H1_H1 ;  /* 0x300000ccffac1230 */ /* 0x000fcc0000004100 */
[----:B------:R-:W2:Y:S01]  /*1eb0*/  @P1 LDC R213, c[0x0][0x40c] ;  /* 0x00010300ffd51b82 */ /* 0x000ea20000000800 */
[----:B---3--:R-:W-:-:S07]  /*1ec0*/  @P1 FMUL.FTZ R172, R172, R175 ;  /* 0x000000afacac1220 */ /* 0x008fce0000410000 */
[----:B------:R-:W3:Y:S01]  /*1ed0*/  @P1 LDC R216, c[0x0][0x40c] ;  /* 0x00010300ffd81b82 */ /* 0x000ee20000000800 */
[----:B0-----:R-:W-:Y:S01]  /*1ee0*/  @P1 FMUL.FTZ R175, R174, R177 ;  /* 0x000000b1aeaf1220 */ /* 0x001fe20000410000 */
[----:B------:R-:W-:-:S06]  /*1ef0*/  @P1 HADD2.F32 R174, -RZ, R207.H0_H0 ;  /* 0x200000cfffae1230 */ /* 0x000fcc0000004100 */
[----:B------:R-:W0:Y:S01]  /*1f00*/  @P1 LDC R217, c[0x0][0x40c] ;  /* 0x00010300ffd91b82 */ /* 0x000e220000000800 */
[----:B-1----:R-:W-:Y:S01]  /*1f10*/  @P1 FMUL.FTZ R214, R176, R179 ;  /* 0x000000b3b0d61220 */ /* 0x002fe20000410000 */
[----:B------:R-:W-:Y:S01]  /*1f20*/  @P1 HADD2.F32 R179, -RZ, R207.H1_H1 ;  /* 0x300000cfffb31230 */ /* 0x000fe20000004100 */
[----:B------:R-:W-:Y:S02]  /*1f30*/  CS2R R176, SRZ ;  /* 0x0000000000b07805 */ /* 0x000fe4000001ff00 */
[----:B------:R-:W-:Y:S01]  /*1f40*/  @P1 FMUL.FTZ R176, R173, R80 ;  /* 0x00000050adb01220 */ /* 0x000fe20000410000 */
[----:B------:R-:W-:Y:S01]  /*1f50*/  @P1 FMUL.FTZ R177, R172, R81 ;  /* 0x00000051acb11220 */ /* 0x000fe20000410000 */
[----:B------:R-:W-:Y:S01]  /*1f60*/  CS2R R172, SRZ ;  /* 0x0000000000ac7805 */ /* 0x000fe2000001ff00 */
[----:B------:R-:W1:Y:S01]  /*1f70*/  @P1 LDC R220, c[0x0][0x40c] ;  /* 0x00010300ffdc1b82 */ /* 0x000e620000000800 */
[----:B--2---:R-:W-:Y:S01]  /*1f80*/  @P1 FMUL.FTZ R213, R178, R213 ;  /* 0x000000d5b2d51220 */ /* 0x004fe20000410000 */
[----:B------:R-:W-:-:S02]  /*1f90*/  HFMA2 R178, -RZ, RZ, 0, 0 ;  /* 0x00000000ffb27431 */ /* 0x000fc400000001ff */
[----:B------:R-:W-:Y:S01]  /*1fa0*/  @P1 FMUL.FTZ R178, R175, R82 ;  /* 0x00000052afb21220 */ /* 0x000fe20000410000 */
[----:B------:R-:W-:Y:S01]  /*1fb0*/  @P1 FMUL.FTZ R172, R213, R76 ;  /* 0x0000004cd5ac1220 */ /* 0x000fe20000410000 */
[----:B---3--:R-:W-:-:S04]  /*1fc0*/  @P1 FMUL.FTZ R216, R215, R216 ;  /* 0x000000d8d7d81220 */ /* 0x008fc80000410000 */
[----:B------:R-:W-:Y:S01]  /*1fd0*/  @P1 FMUL.FTZ R173, R216, R77 ;  /* 0x0000004dd8ad1220 */ /* 0x000fe20000410000 */
[----:B0-----:R-:W-:Y:S01]  /*1fe0*/  @P1 FMUL.FTZ R217, R174, R217 ;  /* 0x000000d9aed91220 */ /* 0x001fe20000410000 */
[----:B------:R-:W-:-:S03]  /*1ff0*/  CS2R R174, SRZ ;  /* 0x0000000000ae7805 */ /* 0x000fc6000001ff00 */
[----:B------:R-:W-:Y:S01]  /*2000*/  @P1 FMUL.FTZ R174, R217, R78 ;  /* 0x0000004ed9ae1220 */ /* 0x000fe20000410000 */
[----:B-1----:R-:W-:Y:S01]  /*2010*/  @P1 FMUL.FTZ R220, R179, R220 ;  /* 0x000000dcb3dc1220 */ /* 0x002fe20000410000 */
[----:B------:R-:W-:Y:S01]  /*2020*/  MOV R179, RZ ;  /* 0x000000ff00b37202 */ /* 0x000fe20000000f00 */
[----:B------:R-:W-:Y:S02]  /*2030*/  @P1 FMUL.FTZ R179, R214, R83 ;  /* 0x00000053d6b31220 */ /* 0x000fe40000410000 */
[----:B------:R-:W-:-:S07]  /*2040*/  @P1 FMUL.FTZ R175, R220, R79 ;  /* 0x0000004fdcaf1220 */ /* 0x000fce0000410000 */
.L_x_37940:
[----:B------:R-:W-:Y:S05]  /*2050*/  BSYNC.RECONVERGENT B1 ;  /* 0x0000000000017941 */ /* 0x000fea0003800200 */
.L_x_37938:
[----:B------:R-:W0:Y:S01]  /*2060*/  LDC.64 R214, c[0x0][0x3a8] ;  /* 0x0000ea00ffd67b82 */ /* 0x000e220000000a00 */
[----:B------:R-:W-:Y:S01]  /*2070*/  IADD3 R212, PT, PT, R212, 0x20, RZ ;  /* 0x00000020d4d47810 */ /* 0x000fe20007ffe0ff */
[C---:B0-----:R-:W-:Y:S01]  /*2080*/  IMAD.WIDE.U32 R214, R210.reuse, 0x20, R214 ;  /* 0x00000020d2d67825 */ /* 0x041fe200078e00d6 */
[----:B------:R-:W-:-:S04]  /*2090*/  IADD3 R210, PT, PT, R210, 0x20, RZ ;  /* 0x00000020d2d27810 */ /* 0x000fc80007ffe0ff */
[----:B------:R2:W-:Y:S04]  /*20a0*/  STG.E.128 desc[UR6][R214.64], R176 ;  /* 0x000000b0d6007986 */ /* 0x0005e8000c101d06 */
[----:B------:R2:W-:Y:S02]  /*20b0*/  STG.E.128 desc[UR6][R214.64+0x10], R172 ;  /* 0x000010acd6007986 */ /* 0x0005e4000c101d06 */
.L_x_37937:
[----:B------:R-:W-:Y:S05]  /*20c0*/  BSYNC.RECONVERGENT B0 ;  /* 0x0000000000007941 */ /* 0x000fea0003800200 */
.L_x_37936:
        /* <DEDUP_REMOVED lines=17> */
[----:B------:R-:W0:Y:S01]  /*21e0*/  @P2 LDC R171, c[0x0][0x40c] ;  /* 0x00010300ffab2b82 */ /* 0x000e220000000800 */
[--C-:B-----5:R-:W-:Y:S02]  /*21f0*/  @P2 HADD2.F32 R170, -RZ, R205.reuse.H1_H1 ;  /* 0x300000cdffaa2230 */ /* 0x120fe40000004100 */
[--C-:B---3--:R-:W-:Y:S02]  /*2200*/  @P2 HADD2.F32 R164, -RZ, R204.reuse.H0_H0 ;  /* 0x200000ccffa42230 */ /* 0x108fe40000004100 */
[----:B------:R-:W-:Y:S02]  /*2210*/  @P2 HADD2.F32 R166, -RZ, R204.H1_H1 ;  /* 0x300000ccffa62230 */ /* 0x000fe40000004100 */
[----:B------:R-:W-:Y:S01]  /*2220*/  @P2 HADD2.F32 R168, -RZ, R205.H0_H0 ;  /* 0x200000cdffa82230 */ /* 0x000fe20000004100 */
[----:B------:R-:W3:Y:S08]  /*2230*/  @P2 LDC R165, c[0x0][0x40c] ;  /* 0x00010300ffa52b82 */ /* 0x000ef00000000800 */
[----:B------:R-:W4:Y:S08]  /*2240*/  @P2 LDC R167, c[0x0][0x40c] ;  /* 0x00010300ffa72b82 */ /* 0x000f300000000800 */
[----:B------:R-:W4:Y:S01]  /*2250*/  @P2 LDC R169, c[0x0][0x40c] ;  /* 0x00010300ffa92b82 */ /* 0x000f220000000800 */
[----:B012---:R-:W-:Y:S01]  /*2260*/  @P2 FMUL.FTZ R214, R170, R171 ;  /* 0x000000abaad62220 */ /* 0x007fe20000410000 */
[----:B------:R-:W-:-:S02]  /*2270*/  @P2 HADD2.F32 R170, -RZ, R206.H1_H1 ;  /* 0x300000ceffaa2230 */ /* 0x000fc40000004100 */
[----:B------:R-:W-:-:S04]  /*2280*/  @P2 HADD2.F32 R171, -RZ, R207.H0_H0 ;  /* 0x200000cfffab2230 */ /* 0x000fc80000004100 */
[----:B------:R-:W0:Y:S01]  /*2290*/  @P2 LDC R215, c[0x0][0x40c] ;  /* 0x00010300ffd72b82 */ /* 0x000e220000000800 */
[----:B---3--:R-:W-:Y:S01]  /*22a0*/  @P2 FMUL.FTZ R165, R164, R165 ;  /* 0x000000a5a4a52220 */ /* 0x008fe20000410000 */
[----:B------:R-:W-:-:S06]  /*22b0*/  @P2 HADD2.F32 R164, -RZ, R206.H0_H0 ;  /* 0x200000ceffa42230 */ /* 0x000fcc0000004100 */
[----:B------:R-:W1:Y:S01]  /*22c0*/  @P2 LDC R213, c[0x0][0x40c] ;  /* 0x00010300ffd52b82 */ /* 0x000e620000000800 */
[----:B----4-:R-:W-:-:S07]  /*22d0*/  @P2 FMUL.FTZ R166, R166, R167 ;  /* 0x000000a7a6a62220 */ /* 0x010fce0000410000 */
[----:B------:R-:W2:Y:S01]  /*22e0*/  @P2 LDC R220, c[0x0][0x40c] ;  /* 0x00010300ffdc2b82 */ /* 0x000ea20000000800 */
[----:B------:R-:W-:Y:S01]  /*22f0*/  @P2 FMUL.FTZ R167, R168, R169 ;  /* 0x000000a9a8a72220 */ /* 0x000fe20000410000 */
        /* <DEDUP_REMOVED lines=23> */
.L_x_37944:
[----:B---3--:R-:W3:Y:S01]  /*2470*/  @P1 LDC R165, c[0x0][0x40c] ;  /* 0x00010300ffa51b82 */ /* 0x008ee20000000800 */
[----:B-----5:R-:W-:Y:S02]  /*2480*/  @P1 HADD2.F32 R164, -RZ, R204.H0_H0 ;  /* 0x200000ccffa41230 */ /* 0x020fe40000004100 */
[--C-:B------:R-:W-:Y:S02]  /*2490*/  @P1 HADD2.F32 R166, -RZ, R205.reuse.H0_H0 ;  /* 0x200000cdffa61230 */ /* 0x100fe40000004100 */
[----:B------:R-:W-:Y:S02]  /*24a0*/  @P1 HADD2.F32 R168, -RZ, R205.H1_H1 ;  /* 0x300000cdffa81230 */ /* 0x000fe40000004100 */
[--C-:B------:R-:W-:Y:S01]  /*24b0*/  @P1 HADD2.F32 R170, -RZ, R206.reuse.H0_H0 ;  /* 0x200000ceffaa1230 */ /* 0x100fe20000004100 */
[----:B------:R-:W4:Y:S01]  /*24c0*/  @P1 LDC R167, c[0x0][0x40c] ;  /* 0x00010300ffa71b82 */ /* 0x000f220000000800 */
[----:B012---:R-:W-:-:S07]  /*24d0*/  @P1 HADD2.F32 R215, -RZ, R206.H1_H1 ;  /* 0x300000ceffd71230 */ /* 0x007fce0000004100 */
[----:B------:R-:W0:Y:S08]  /*24e0*/  @P1 LDC R169, c[0x0][0x40c] ;  /* 0x00010300ffa91b82 */ /* 0x000e300000000800 */
[----:B------:R-:W1:Y:S01]  /*24f0*/  @P1 LDC R171, c[0x0][0x40c] ;  /* 0x00010300ffab1b82 */ /* 0x000e620000000800 */
[----:B---3--:R-:W-:Y:S01]  /*2500*/  @P1 FMUL.FTZ R165, R164, R165 ;  /* 0x000000a5a4a51220 */ /* 0x008fe20000410000 */
[----:B------:R-:W-:-:S06]  /*2510*/  @P1 HADD2.F32 R164, -RZ, R204.H1_H1 ;  /* 0x300000ccffa41230 */ /* 0x000fcc0000004100 */
[----:B------:R-:W2:Y:S01]  /*2520*/  @P1 LDC R213, c[0x0][0x40c] ;  /* 0x00010300ffd51b82 */ /* 0x000ea20000000800 */
[----:B----4-:R-:W-:-:S07]  /*2530*/  @P1 FMUL.FTZ R164, R164, R167 ;  /* 0x000000a7a4a41220 */ /* 0x010fce0000410000 */
        /* <DEDUP_REMOVED lines=24> */
.L_x_37945:
[----:B------:R-:W-:Y:S05]  /*26c0*/  BSYNC.RECONVERGENT B1 ;  /* 0x0000000000017941 */ /* 0x000fea0003800200 */
.L_x_37943:
[----:B------:R-:W0:Y:S01]  /*26d0*/  LDC.64 R214, c[0x0][0x3a8] ;  /* 0x0000ea00ffd67b82 */ /* 0x000e220000000a00 */
[----:B------:R-:W-:Y:S01]  /*26e0*/  IADD3 R212, PT, PT, R212, 0x20, RZ ;  /* 0x00000020d4d47810 */ /* 0x000fe20007ffe0ff */
[C---:B0-----:R-:W-:Y:S01]  /*26f0*/  IMAD.WIDE.U32 R214, R210.reuse, 0x20, R214 ;  /* 0x00000020d2d67825 */ /* 0x041fe200078e00d6 */
[----:B------:R-:W-:-:S04]  /*2700*/  IADD3 R210, PT, PT, R210, 0x20, RZ ;  /* 0x00000020d2d27810 */ /* 0x000fc80007ffe0ff */
[----:B------:R3:W-:Y:S04]  /*2710*/  STG.E.128 desc[UR6][R214.64], R168 ;  /* 0x000000a8d6007986 */ /* 0x0007e8000c101d06 */
[----:B------:R3:W-:Y:S02]  /*2720*/  STG.E.128 desc[UR6][R214.64+0x10], R164 ;  /* 0x000010a4d6007986 */ /* 0x0007e4000c101d06 */
.L_x_37942:
[----:B------:R-:W-:Y:S05]  /*2730*/  BSYNC.RECONVERGENT B0 ;  /* 0x0000000000007941 */ /* 0x000fea0003800200 */
.L_x_37941:
        /* <DEDUP_REMOVED lines=17> */
[----:B------:R-:W1:Y:S01]  /*2850*/  @P2 LDC R163, c[0x0][0x40c] ;  /* 0x00010300ffa32b82 */ /* 0x000e620000000800 */
[--C-:B-----5:R-:W-:Y:S02]  /*2860*/  @P2 HADD2.F32 R162, -RZ, R205.reuse.H1_H1 ;  /* 0x300000cdffa22230 */ /* 0x120fe40000004100 */
[--C-:B----4-:R-:W-:Y:S02]  /*2870*/  @P2 HADD2.F32 R156, -RZ, R204.reuse.H0_H0 ;  /* 0x200000ccff9c2230 */ /* 0x110fe40000004100 */
[----:B------:R-:W-:Y:S02]  /*2880*/  @P2 HADD2.F32 R158, -RZ, R204.H1_H1 ;  /* 0x300000ccff9e2230 */ /* 0x000fe40000004100 */
[----:B------:R-:W-:Y:S01]  /*2890*/  @P2 HADD2.F32 R160, -RZ, R205.H0_H0 ;  /* 0x200000cdffa02230 */ /* 0x000fe20000004100 */
[----:B------:R-:W0:Y:S08]  /*28a0*/  @P2 LDC R157, c[0x0][0x40c] ;  /* 0x00010300ff9d2b82 */ /* 0x000e300000000800 */
[----:B------:R-:W4:Y:S08]  /*28b0*/  @P2 LDC R159, c[0x0][0x40c] ;  /* 0x00010300ff9f2b82 */ /* 0x000f300000000800 */
[----:B------:R-:W4:Y:S01]  /*28c0*/  @P2 LDC R161, c[0x0][0x40c] ;  /* 0x00010300ffa12b82 */ /* 0x000f220000000800 */
[----:B-123--:R-:W-:Y:S01]  /*28d0*/  @P2 FMUL.FTZ R214, R162, R163 ;  /* 0x000000a3a2d62220 */ /* 0x00efe20000410000 */
[----:B------:R-:W-:-:S02]  /*28e0*/  @P2 HADD2.F32 R162, -RZ, R206.H1_H1 ;  /* 0x300000ceffa22230 */ /* 0x000fc40000004100 */
[----:B------:R-:W-:-:S04]  /*28f0*/  @P2 HADD2.F32 R163, -RZ, R207.H0_H0 ;  /* 0x200000cfffa32230 */ /* 0x000fc80000004100 */
[----:B------:R-:W1:Y:S01]  /*2900*/  @P2 LDC R215, c[0x0][0x40c] ;  /* 0x00010300ffd72b82 */ /* 0x000e620000000800 */
[----:B0-----:R-:W-:Y:S01]  /*2910*/  @P2 FMUL.FTZ R157, R156, R157 ;  /* 0x0000009d9c9d2220 */ /* 0x001fe20000410000 */
[----:B------:R-:W-:-:S06]  /*2920*/  @P2 HADD2.F32 R156, -RZ, R206.H0_H0 ;  /* 0x200000ceff9c2230 */ /* 0x000fcc0000004100 */
[----:B------:R-:W0:Y:S01]  /*2930*/  @P2 LDC R213, c[0x0][0x40c] ;  /* 0x00010300ffd52b82 */ /* 0x000e220000000800 */
        /* <DEDUP_REMOVED lines=8> */
[----:B-1----:R-:W-:Y:S01]  /*29c0*/  @P2 FMUL.FTZ R216, R162, R215 ;  /* 0x000000d7a2d82220 */ /* 0x002fe20000410000 */
[----:B------:R-:W-:Y:S01]  /*29d0*/  MOV R162, R202 ;  /* 0x000000ca00a27202 */ /* 0x000fe20000000f00 */
[----:B------:R-:W-:Y:S01]  /*29e0*/  @P2 FFMA.FTZ R162, R159, R34, R202 ;  /* 0x000000229fa22223 */ /* 0x000fe200000100ca */
[----:B------:R-:W-:Y:S01]  /*29f0*/  MOV R158, R198 ;  /* 0x000000c6009e7202 */ /* 0x000fe20000000f00 */
[----:B------:R-:W-:Y:S01]  /*2a00*/  @P2 FFMA.FTZ R157, R216, R29, R197 ;  /* 0x0000001dd89d2223 */ /* 0x000fe200000100c5 */
[----:B------:R-:W-:Y:S01]  /*2a10*/  MOV R159, R199 ;  /* 0x000000c7009f7202 */ /* 0x000fe20000000f00 */
[----:B0-----:R-:W-:Y:S01]  /*2a20*/  @P2 FMUL.FTZ R213, R156, R213 ;  /* 0x000000d59cd52220 */ /* 0x001fe20000410000 */
        /* <DEDUP_REMOVED lines=11> */
.L_x_37949:
[----:B----4-:R-:W0:Y:S01]  /*2ae0*/  @P1 LDC R157, c[0x0][0x40c] ;  /* 0x00010300ff9d1b82 */ /* 0x010e220000000800 */
[----:B-----5:R-:W-:Y:S02]  /*2af0*/  @P1 HADD2.F32 R156, -RZ, R204.H0_H0 ;  /* 0x200000ccff9c1230 */ /* 0x020fe40000004100 */
[--C-:B------:R-:W-:Y:S02]  /*2b00*/  @P1 HADD2.F32 R158, -RZ, R205.reuse.H0_H0 ;  /* 0x200000cdff9e1230 */ /* 0x100fe40000004100 */
[----:B------:R-:W-:Y:S02]  /*2b10*/  @P1 HADD2.F32 R160, -RZ, R205.H1_H1 ;  /* 0x300000cdffa01230 */ /* 0x000fe40000004100 */
[--C-:B------:R-:W-:Y:S01]  /*2b20*/  @P1 HADD2.F32 R162, -RZ, R206.reuse.H0_H0 ;  /* 0x200000ceffa21230 */ /* 0x100fe20000004100 */
[----:B------:R-:W4:Y:S01]  /*2b30*/  @P1 LDC R159, c[0x0][0x40c] ;  /* 0x00010300ff9f1b82 */ /* 0x000f220000000800 */
[----:B-123--:R-:W-:-:S07]  /*2b40*/  @P1 HADD2.F32 R215, -RZ, R206.H1_H1 ;  /* 0x300000ceffd71230 */ /* 0x00efce0000004100 */
[----:B------:R-:W1:Y:S08]  /*2b50*/  @P1 LDC R161, c[0x0][0x40c] ;  /* 0x00010300ffa11b82 */ /* 0x000e700000000800 */
[----:B------:R-:W2:Y:S01]  /*2b60*/  @P1 LDC R163, c[0x0][0x40c] ;  /* 0x00010300ffa31b82 */ /* 0x000ea20000000800 */
[----:B0-----:R-:W-:Y:S01]  /*2b70*/  @P1 FMUL.FTZ R157, R156, R157 ;  /* 0x0000009d9c9d1220 */ /* 0x001fe20000410000 */
[----:B------:R-:W-:-:S06]  /*2b80*/  @P1 HADD2.F32 R156, -RZ, R204.H1_H1 ;  /* 0x300000ccff9c1230 */ /* 0x000fcc0000004100 */
[----:B------:R-:W0:Y:S01]  /*2b90*/  @P1 LDC R213, c[0x0][0x40c] ;  /* 0x00010300ffd51b82 */ /* 0x000e220000000800 */
[----:B----4-:R-:W-:-:S07]  /*2ba0*/  @P1 FMUL.FTZ R156, R156, R159 ;  /* 0x0000009f9c9c1220 */ /* 0x010fce0000410000 */
[----:B------:R-:W3:Y:S01]  /*2bb0*/  @P1 LDC R216, c[0x0][0x40c] ;  /* 0x00010300ffd81b82 */ /* 0x000ee20000000800 */
[----:B-1----:R-:W-:Y:S01]  /*2bc0*/  @P1 FMUL.FTZ R159, R158, R161 ;  /* 0x000000a19e9f1220 */ /* 0x002fe20000410000 */
[----:B------:R-:W-:-:S06]  /*2bd0*/  @P1 HADD2.F32 R158, -RZ, R207.H0_H0 ;  /* 0x200000cfff9e1230 */ /* 0x000fcc0000004100 */
[----:B------:R-:W1:Y:S01]  /*2be0*/  @P1 LDC R217, c[0x0][0x40c] ;  /* 0x00010300ffd91b82 */ /* 0x000e620000000800 */
[----:B--2---:R-:W-:Y:S01]  /*2bf0*/  @P1 FMUL.FTZ R214, R160, R163 ;  /* 0x000000a3a0d61220 */ /* 0x004fe20000410000 */
[----:B------:R-:W-:Y:S01]  /*2c00*/  @P1 HADD2.F32 R163, -RZ, R207.H1_H1 ;  /* 0x300000cfffa31230 */ /* 0x000fe20000004100 */
[----:B------:R-:W-:Y:S02]  /*2c10*/  CS2R R160, SRZ ;  /* 0x0000000000a07805 */ /* 0x000fe4000001ff00 */
[----:B------:R-:W-:Y:S01]  /*2c20*/  @P1 FMUL.FTZ R160, R157, R32 ;  /* 0x000000209da01220 */ /* 0x000fe20000410000 */
[----:B------:R-:W-:Y:S01]  /*2c30*/  @P1 FMUL.FTZ R161, R156, R33 ;  /* 0x000000219ca11220 */ /* 0x000fe20000410000 */
[----:B------:R-:W-:Y:S01]  /*2c40*/  CS2R R156, SRZ ;  /* 0x00000000009c7805 */ /* 0x000fe2000001ff00 */
[----:B------:R-:W2:Y:S01]  /*2c50*/  @P1 LDC R220, c[0x0][0x40c] ;  /* 0x00010300ffdc1b82 */ /* 0x000ea20000000800 */
[----:B0-----:R-:W-:Y:S01]  /*2c60*/  @P1 FMUL.FTZ R213, R162, R213 ;  /* 0x000000d5a2d51220 */ /* 0x001fe20000410000 */
[----:B------:R-:W-:-:S02]  /*2c70*/  HFMA2 R162, -RZ, RZ, 0, 0 ;  /* 0x00000000ffa27431 */ /* 0x000fc400000001ff */
[----:B------:R-:W-:Y:S01]  /*2c80*/  @P1 FMUL.FTZ R162, R159, R34 ;  /* 0x000000229fa21220 */ /* 0x000fe20000410000 */
[----:B------:R-:W-:Y:S01]  /*2c90*/  @P1 FMUL.FTZ R156, R213, R28 ;  /* 0x0000001cd59c1220 */ /* 0x000fe20000410000 */
[----:B---3--:R-:W-:-:S04]  /*2ca0*/  @P1 FMUL.FTZ R216, R215, R216 ;  /* 0x000000d8d7d81220 */ /* 0x008fc80000410000 */
[----:B------:R-:W-:Y:S01]  /*2cb0*/  @P1 FMUL.FTZ R157, R216, R29 ;  /* 0x0000001dd89d1220 */ /* 0x000fe20000410000 */
[----:B-1----:R-:W-:Y:S01]  /*2cc0*/  @P1 FMUL.FTZ R217, R158, R217 ;  /* 0x000000d99ed91220 */ /* 0x002fe20000410000 */
[----:B------:R-:W-:-:S03]  /*2cd0*/  CS2R R158, SRZ ;  /* 0x00000000009e7805 */ /* 0x000fc6000001ff00 */
[----:B------:R-:W-:Y:S01]  /*2ce0*/  @P1 FMUL.FTZ R158, R217, R30 ;  /* 0x0000001ed99e1220 */ /* 0x000fe20000410000 */
[----:B--2---:R-:W-:Y:S01]  /*2cf0*/  @P1 FMUL.FTZ R220, R163, R220 ;  /* 0x000000dca3dc1220 */ /* 0x004fe20000410000 */
[----:B------:R-:W-:Y:S01]  /*2d00*/  MOV R163, RZ ;  /* 0x000000ff00a37202 */ /* 0x000fe20000000f00 */
[----:B------:R-:W-:Y:S02]  /*2d10*/  @P1 FMUL.FTZ R163, R214, R35 ;  /* 0x00000023d6a31220 */ /* 0x000fe40000410000 */
[----:B------:R-:W-:-:S07]  /*2d20*/  @P1 FMUL.FTZ R159, R220, R31 ;  /* 0x0000001fdc9f1220 */ /* 0x000fce0000410000 */
.L_x_37950:
[----:B------:R-:W-:Y:S05]  /*2d30*/  BSYNC.RECONVERGENT B1 ;  /* 0x0000000000017941 */ /* 0x000fea0003800200 */
.L_x_37948:
[----:B------:R-:W0:Y:S01]  /*2d40*/  LDC.64 R214, c[0x0][0x3a8] ;  /* 0x0000ea00ffd67b82 */ /* 0x000e220000000a00 */
[----:B------:R-:W-:Y:S01]  /*2d50*/  IADD3 R212, PT, PT, R212, 0x20, RZ ;  /* 0x00000020d4d47810 */ /* 0x000fe20007ffe0ff */
[C---:B0-----:R-:W-:Y:S01]  /*2d60*/  IMAD.WIDE.U32 R214, R210.reuse, 0x20, R214 ;  /* 0x00000020d2d67825 */ /* 0x041fe200078e00d6 */
[----:B------:R-:W-:-:S04]  /*2d70*/  IADD3 R210, PT, PT, R210, 0x20, RZ ;  /* 0x00000020d2d27810 */ /* 0x000fc80007ffe0ff */
[----:B------:R4:W-:Y:S04]  /*2d80*/  STG.E.128 desc[UR6][R214.64], R160 ;  /* 0x000000a0d6007986 */ /* 0x0009e8000c101d06 */
[----:B------:R4:W-:Y:S02]  /*2d90*/  STG.E.128 desc[UR6][R214.64+0x10], R156 ;  /* 0x0000109cd6007986 */ /* 0x0009e4000c101d06 */
.L_x_37947:
[----:B------:R-:W-:Y:S05]  /*2da0*/  BSYNC.RECONVERGENT B0 ;  /* 0x0000000000007941 */ /* 0x000fea0003800200 */
.L_x_37946:
        /* <DEDUP_REMOVED lines=18> */
[--C-:B-----5:R-:W-:Y:S02]  /*2ed0*/  @P1 HADD2.F32 R0, -RZ, R204.reuse.H0_H0 ;  /* 0x200000ccff001230 */ /* 0x120fe40000004100 */
[----:B------:R-:W-:Y:S02]  /*2ee0*/  @P1 HADD2.F32 R148, -RZ, R204.H1_H1 ;  /* 0x300000ccff941230 */ /* 0x000fe40000004100 */
[--C-:B------:R-:W-:Y:S02]  /*2ef0*/  @P1 HADD2.F32 R150, -RZ, R205.reuse.H0_H0 ;  /* 0x200000cdff961230 */ /* 0x100fe40000004100 */
[----:B------:R-:W-:Y:S01]  /*2f00*/  @P1 HADD2.F32 R152, -RZ, R205.H1_H1 ;  /* 0x300000cdff981230 */ /* 0x000fe20000004100 */
[----:B------:R-:W1:Y:S01]  /*2f10*/  @P1 LDC R151, c[0x0][0x40c] ;  /* 0x00010300ff971b82 */ /* 0x000e620000000800 */
[----:B------:R-:W-:-:S07]  /*2f20*/  @P1 HADD2.F32 R154, -RZ, R206.H1_H1 ;  /* 0x300000ceff9a1230 */ /* 0x000fce0000004100 */
[----:B------:R-:W1:Y:S08]  /*2f30*/  @P1 LDC R153, c[0x0][0x40c] ;  /* 0x00010300ff991b82 */ /* 0x000e700000000800 */
[----:B------:R-:W1:Y:S01]  /*2f40*/  @P1 LDC R155, c[0x0][0x40c] ;  /* 0x00010300ff9b1b82 */ /* 0x000e620000000800 */
[----:B0-----:R-:W-:-:S07]  /*2f50*/  @P1 FMUL.FTZ R149, R0, R149 ;  /* 0x0000009500951220 */ /* 0x001fce0000410000 */
[----:B--234-:R-:W0:Y:S01]  /*2f60*/  @P1 LDC R215, c[0x0][0x40c] ;  /* 0x00010300ffd71b82 */ /* 0x01ce220000000800 */
[----:B-1----:R-:W-:-:S07]  /*2f70*/  @P1 FMUL.FTZ R148, R148, R151 ;  /* 0x0000009794941220 */ /* 0x002fce0000410000 */
[----:B------:R-:W1:Y:S01]  /*2f80*/  @P1 LDC R213, c[0x0][0x40c] ;  /* 0x00010300ffd51b82 */ /* 0x000e620000000800 */
[----:B------:R-:W-:Y:S01]  /*2f90*/  @P1 FMUL.FTZ R151, R150, R153 ;  /* 0x0000009996971220 */ /* 0x000fe20000410000 */
[----:B------:R-:W-:Y:S01]  /*2fa0*/  @P1 HADD2.F32 R150, -RZ, R206.H0_H0 ;  /* 0x200000ceff961230 */ /* 0x000fe20000004100 */
[----:B------:R-:W-:Y:S01]  /*2fb0*/  MOV R153, R201 ;  /* 0x000000c900997202 */ /* 0x000fe20000000f00 */
[----:B------:R-:W-:Y:S01]  /*2fc0*/  @P1 FFMA.FTZ R153, R148, R9, R201 ;  /* 0x0000000994991223 */ /* 0x000fe200000100c9 */
[----:B------:R-:W-:-:S03]  /*2fd0*/  MOV R148, R196 ;  /* 0x000000c400947202 */ /* 0x000fc60000000f00 */
[----:B------:R-:W2:Y:S01]  /*2fe0*/  @P1 LDC R214, c[0x0][0x40c] ;  /* 0x00010300ffd61b82 */ /* 0x000ea20000000800 */
[----:B------:R-:W-:Y:S01]  /*2ff0*/  @P1 FMUL.FTZ R0, R152, R155 ;  /* 0x0000009b98001220 */ /* 0x000fe20000410000 */
[----:B------:R-:W-:Y:S01]  /*3000*/  @P1 HADD2.F32 R155, -RZ, R207.H0_H0 ;  /* 0x200000cfff9b1230 */ /* 0x000fe20000004100 */
        /* <DEDUP_REMOVED lines=20> */
.L_x_37954:
[----:B0-----:R-:W0:Y:S01]  /*3150*/  @P1 LDC R149, c[0x0][0x40c] ;  /* 0x00010300ff951b82 */ /* 0x001e220000000800 */
[----:B-----5:R-:W-:Y:S02]  /*3160*/  @P1 HADD2.F32 R0, -RZ, R204.H0_H0 ;  /* 0x200000ccff001230 */ /* 0x020fe40000004100 */
[--C-:B------:R-:W-:Y:S02]  /*3170*/  @P1 HADD2.F32 R148, -RZ, R205.reuse.H0_H0 ;  /* 0x200000cdff941230 */ /* 0x100fe40000004100 */
[----:B------:R-:W-:Y:S02]  /*3180*/  @P1 HADD2.F32 R150, -RZ, R205.H1_H1 ;  /* 0x300000cdff961230 */ /* 0x000fe40000004100 */
[--C-:B------:R-:W-:Y:S01]  /*3190*/  @P1 HADD2.F32 R152, -RZ, R206.reuse.H0_H0 ;  /* 0x200000ceff981230 */ /* 0x100fe20000004100 */
[----:B------:R-:W1:Y:S01]  /*31a0*/  @P1 LDC R151, c[0x0][0x40c] ;  /* 0x00010300ff971b82 */ /* 0x000e620000000800 */
[----:B------:R-:W-:-:S07]  /*31b0*/  @P1 HADD2.F32 R154, -RZ, R206.H1_H1 ;  /* 0x300000ceff9a1230 */ /* 0x000fce0000004100 */
[----:B------:R-:W2:Y:S08]  /*31c0*/  @P1 LDC R153, c[0x0][0x40c] ;  /* 0x00010300ff991b82 */ /* 0x000eb00000000800 */
[----:B------:R-:W2:Y:S01]  /*31d0*/  @P1 LDC R155, c[0x0][0x40c] ;  /* 0x00010300ff9b1b82 */ /* 0x000ea20000000800 */
[----:B0-----:R-:W-:Y:S01]  /*31e0*/  @P1 FMUL.FTZ R149, R0, R149 ;  /* 0x0000009500951220 */ /* 0x001fe20000410000 */
[----:B------:R-:W-:-:S06]  /*31f0*/  @P1 HADD2.F32 R0, -RZ, R204.H1_H1 ;  /* 0x300000ccff001230 */ /* 0x000fcc0000004100 */
[----:B------:R-:W0:Y:S01]  /*3200*/  @P1 LDC R213, c[0x0][0x40c] ;  /* 0x00010300ffd51b82 */ /* 0x000e220000000800 */
[----:B-1----:R-:W-:-:S07]  /*3210*/  @P1 FMUL.FTZ R0, R0, R151 ;  /* 0x0000009700001220 */ /* 0x002fce0000410000 */
[----:B--234-:R-:W1:Y:S01]  /*3220*/  @P1 LDC R215, c[0x0][0x40c] ;  /* 0x00010300ffd71b82 */ /* 0x01ce620000000800 */
[----:B------:R-:W-:Y:S01]  /*3230*/  @P1 FMUL.FTZ R151, R148, R153 ;  /* 0x0000009994971220 */ /* 0x000fe20000410000 */
[----:B------:R-:W-:-:S06]  /*3240*/  @P1 HADD2.F32 R148, -RZ, R207.H0_H0 ;  /* 0x200000cfff941230 */ /* 0x000fcc0000004100 */
[----:B------:R-:W2:Y:S01]  /*3250*/  @P1 LDC R217, c[0x0][0x40c] ;  /* 0x00010300ffd91b82 */ /* 0x000ea20000000800 */
[----:B------:R-:W-:Y:S01]  /*3260*/  @P1 FMUL.FTZ R212, R150, R155 ;  /* 0x0000009b96d41220 */ /* 0x000fe20000410000 */
[----:B------:R-:W-:-:S06]  /*3270*/  @P1 HADD2.F32 R150, -RZ, R207.H1_H1 ;  /* 0x300000cfff961230 */ /* 0x000fcc0000004100 */
[----:B------:R-:W3:Y:S01]  /*3280*/  @P1 LDC R219, c[0x0][0x40c] ;  /* 0x00010300ffdb1b82 */ /* 0x000ee20000000800 */
[----:B0-----:R-:W-:Y:S01]  /*3290*/  @P1 FMUL.FTZ R213, R152, R213 ;  /* 0x000000d598d51220 */ /* 0x001fe20000410000 */
[----:B------:R-:W-:Y:S02]  /*32a0*/  CS2R R152, SRZ ;  /* 0x0000000000987805 */ /* 0x000fe4000001ff00 */
[----:B------:R-:W-:Y:S01]  /*32b0*/  @P1 FMUL.FTZ R152, R149, R8 ;  /* 0x0000000895981220 */ /* 0x000fe20000410000 */
[----:B------:R-:W-:Y:S01]  /*32c0*/  @P1 FMUL.FTZ R153, R0, R9 ;  /* 0x0000000900991220 */ /* 0x000fe20000410000 */
[----:B-1----:R-:W-:Y:S01]  /*32d0*/  @P1 FMUL.FTZ R214, R154, R215 ;  /* 0x000000d79ad61220 */ /* 0x002fe20000410000 */
[----:B------:R-:W-:Y:S02]  /*32e0*/  CS2R R154, SRZ ;  /* 0x00000000009a7805 */ /* 0x000fe4000001ff00 */
[----:B------:R-:W-:Y:S01]  /*32f0*/  @P1 FMUL.FTZ R154, R151, R10 ;  /* 0x0000000a979a1220 */ /* 0x000fe20000410000 */
[----:B------:R-:W-:Y:S01]  /*3300*/  @P1 FMUL.FTZ R155, R212, R11 ;  /* 0x0000000bd49b1220 */ /* 0x000fe20000410000 */
[----:B--2---:R-:W-:Y:S01]  /*3310*/  @P1 FMUL.FTZ R217, R148, R217 ;  /* 0x000000d994d91220 */ /* 0x004fe20000410000 */
[----:B------:R-:W-:-:S02]  /*3320*/  CS2R R148, SRZ ;  /* 0x0000000000947805 */ /* 0x000fc4000001ff00 */
[----:B------:R-:W-:Y:S01]  /*3330*/  @P1 FMUL.FTZ R148, R213, R4 ;  /* 0x00000004d5941220 */ /* 0x000fe20000410000 */
[----:B------:R-:W-:Y:S01]  /*3340*/  @P1 FMUL.FTZ R149, R214, R5 ;  /* 0x00000005d6951220 */ /* 0x000fe20000410000 */
[----:B---3--:R-:W-:Y:S01]  /*3350*/  @P1 FMUL.FTZ R216, R150, R219 ;  /* 0x000000db96d81220 */ /* 0x008fe20000410000 */
[----:B------:R-:W-:Y:S02]  /*3360*/  CS2R R150, SRZ ;  /* 0x0000000000967805 */ /* 0x000fe4000001ff00 */
[----:B------:R-:W-:Y:S01]  /*3370*/  @P1 FMUL.FTZ R150, R217, R6 ;  /* 0x00000006d9961220 */ /* 0x000fe20000410000 */
[----:B------:R-:W-:-:S07]  /*3380*/  @P1 FMUL.FTZ R151, R216, R7 ;  /* 0x00000007d8971220 */ /* 0x000fce0000410000 */
.L_x_37955:
[----:B------:R-:W-:Y:S05]  /*3390*/  BSYNC.RECONVERGENT B1 ;  /* 0x0000000000017941 */ /* 0x000fea0003800200 */
.L_x_37953:
[----:B------:R-:W0:Y:S02]  /*33a0*/  LDC.64 R212, c[0x0][0x3a8] ;  /* 0x0000ea00ffd47b82 */ /* 0x000e240000000a00 */
[----:B0-----:R-:W-:-:S05]  /*33b0*/  IMAD.WIDE.U32 R212, R210, 0x20, R212 ;  /* 0x00000020d2d47825 */ /* 0x001fca00078e00d4 */
[----:B------:R0:W-:Y:S04]  /*33c0*/  STG.E.128 desc[UR6][R212.64], R152 ;  /* 0x00000098d4007986 */ /* 0x0001e8000c101d06 */
[----:B------:R0:W-:Y:S02]  /*33d0*/  STG.E.128 desc[UR6][R212.64+0x10], R148 ;  /* 0x00001094d4007986 */ /* 0x0001e4000c101d06 */
.L_x_37952:
[----:B------:R-:W-:Y:S05]  /*33e0*/  BSYNC.RECONVERGENT B0 ;  /* 0x0000000000007941 */ /* 0x000fea0003800200 */
.L_x_37951:
        /* <DEDUP_REMOVED lines=178> */
.L_x_37981:
        /* <DEDUP_REMOVED lines=58> */
.L_x_37960:
[----:B------:R-:W-:Y:S05]  /*42b0*/  BSYNC.RECONVERGENT B1 ;  /* 0x0000000000017941 */ /* 0x000fea0003800200 */
.L_x_37959:
        /* <DEDUP_REMOVED lines=35> */
.L_x_37962:
[----:B------:R-:W-:Y:S05]  /*44f0*/  BSYNC.RECONVERGENT B1 ;  /* 0x0000000000017941 */ /* 0x000fea0003800200 */
.L_x_37961:
        /* <DEDUP_REMOVED lines=35> */
.L_x_37964:
[----:B------:R-:W-:Y:S05]  /*4730*/  BSYNC.RECONVERGENT B1 ;  /* 0x0000000000017941 */ /* 0x000fea0003800200 */
.L_x_37963:
        /* <DEDUP_REMOVED lines=35> */
.L_x_37966:
[----:B------:R-:W-:Y:S05]  /*4970*/  BSYNC.RECONVERGENT B1 ;  /* 0x0000000000017941 */ /* 0x000fea0003800200 */
.L_x_37965:
        /* <DEDUP_REMOVED lines=35> */
.L_x_37968:
[----:B------:R-:W-:Y:S05]  /*4bb0*/  BSYNC.RECONVERGENT B1 ;  /* 0x0000000000017941 */ /* 0x000fea0003800200 */
.L_x_37967:
        /* <DEDUP_REMOVED lines=33> */
.L_x_37958:
[----:B------:R-:W-:Y:S05]  /*4dd0*/  BSYNC.RECONVERGENT B0 ;  /* 0x0000000000007941 */ /* 0x000fea0003800200 */
.L_x_37957:
[----:B0-----:R-:W0:Y:S02]  /*4de0*/  LDC.64 R210, c[0x0][0x380] ;  /* 0x0000e000ffd27b82 */ /* 0x001e240000000a00 */
[----:B0-----:R-:W-:-:S04]  /*4df0*/  LEA R2, R210, R2, 0x2 ;  /* 0x00000002d2027211 */ /* 0x001fc800078e10ff */
[----:B------:R-:W-:-:S13]  /*4e00*/  ISETP.GE.AND P0, PT, R2, R211, PT ;  /* 0x000000d30200720c */ /* 0x000fda0003f06270 */
[----:B------:R-:W-:Y:S05]  /*4e10*/  @!P0 BRA `(.L_x_37969) ;  /* 0xffffffbc00848947 */ /* 0x000fea000383ffff */
[----:B------:R-:W-:Y:S05]  /*4e20*/  EXIT ;  /* 0x000000000000794d */ /* 0x000fea0003800000 */
.L_x_37956:
        /* <DEDUP_REMOVED lines=8> */
.L_x_37971:
[----:B------:R-:W-:Y:S05]  /*4eb0*/  BSYNC B0 ;  /* 0x0000000000007941 */ /* 0x000fea0003800000 */
.L_x_37970:
        /* <DEDUP_REMOVED lines=9> */
.L_x_37972:
[----:B------:R-:W-:Y:S01]  /*4f50*/  HFMA2 R222, -RZ, RZ, 0, 2.384185791015625e-07 ;  /* 0x00000004ffde7431 */ /* 0x000fe200000001ff */
[----:B------:R-:W-:-:S05]  /*4f60*/  MOV R213, R221 ;  /* 0x000000dd00d57202 */ /* 0x000fca0000000f00 */
[----:B------:R-:W-:-:S05]  /*4f70*/  FADD.FTZ R216, R214, R213 ;  /* 0x000000d5d6d87221 */ /* 0x000fca0000010000 */
[----:B------:R-:W-:-:S07]  /*4f80*/  MOV R223, R216 ;  /* 0x000000d800df7202 */ /* 0x000fce0000000f00 */
[----:B------:R-:W-:Y:S05]  /*4f90*/  WARPSYNC.COLLECTIVE R220, `(.L_x_37973) ;  /* 0x00000000dc087348 */ /* 0x000fea0003c00000 */
[----:B------:R0:W1:Y:S02]  /*4fa0*/  SHFL.BFLY P6, R221, R223, R222, R225 ;  /* 0x0c0000dedfdd7389 */ /* 0x00006400000c00e1 */
[----:B01----:R-:W-:Y:S05]  /*4fb0*/  ENDCOLLECTIVE ;  /* 0x000000000000791b */ /* 0x003fea0003800000 */
.L_x_37973:
        /* <DEDUP_REMOVED lines=8> */
.L_x_37974:
[----:B------:R-:W-:Y:S01]  /*5040*/  HFMA2 R222, -RZ, RZ, 0, 9.5367431640625e-07 ;  /* 0x00000010ffde7431 */ /* 0x000fe200000001ff */
[----:B------:R-:W-:-:S05]  /*5050*/  MOV R0, R221 ;  /* 0x000000dd00007202 */ /* 0x000fca0000000f00 */
[----:B------:R-:W-:-:S05]  /*5060*/  FADD.FTZ R219, R217, R0 ;  /* 0x00000000d9db7221 */ /* 0x000fca0000010000 */
[----:B------:R-:W-:-:S07]  /*5070*/  MOV R223, R219 ;  /* 0x000000db00df7202 */ /* 0x000fce0000000f00 */
[----:B------:R-:W-:Y:S05]  /*5080*/  WARPSYNC.COLLECTIVE R220, `(.L_x_37975) ;  /* 0x00000000dc087348 */ /* 0x000fea0003c00000 */
[----:B------:R0:W1:Y:S02]  /*5090*/  SHFL.BFLY P6, R221, R223, R222, R225 ;  /* 0x0c0000dedfdd7389 */ /* 0x00006400000c00e1 */
[----:B01----:R-:W-:Y:S05]  /*50a0*/  ENDCOLLECTIVE ;  /* 0x000000000000791b */ /* 0x003fea0003800000 */
.L_x_37975:
        /* <DEDUP_REMOVED lines=105> */
.L_x_37976:
[----:B------:R-:W-:Y:S01]  /*5740*/  HFMA2 R222, -RZ, RZ, 0, 1.1920928955078125e-07 ;  /* 0x00000002ffde7431 */ /* 0x000fe200000001ff */
[----:B------:R-:W-:-:S05]  /*5750*/  MOV R215, R221 ;  /* 0x000000dd00d77202 */ /* 0x000fca0000000f00 */
[----:B------:R-:W-:-:S05]  /*5760*/  FADD.FTZ R215, R0, R215 ;  /* 0x000000d700d77221 */ /* 0x000fca0000010000 */
[----:B------:R-:W-:-:S07]  /*5770*/  MOV R223, R215 ;  /* 0x000000d700df7202 */ /* 0x000fce0000000f00 */
[----:B------:R-:W-:Y:S05]  /*5780*/  WARPSYNC.COLLECTIVE R220, `(.L_x_37977) ;  /* 0x00000000dc087348 */ /* 0x000fea0003c00000 */
[----:B------:R0:W1:Y:S02]  /*5790*/  SHFL.BFLY P6, R221, R223, R222, R225 ;  /* 0x0c0000dedfdd7389 */ /* 0x00006400000c00e1 */
[----:B01----:R-:W-:Y:S05]  /*57a0*/  ENDCOLLECTIVE ;  /* 0x000000000000791b */ /* 0x003fea0003800000 */
.L_x_37977:
[----:B------:R-:W-:Y:S01]  /*57b0*/  HFMA2 R222, -RZ, RZ, 0, 2.384185791015625e-07 ;  /* 0x00000004ffde7431 */ /* 0x000fe200000001ff */
[----:B------:R-:W-:-:S05]  /*57c0*/  MOV R214, R221 ;  /* 0x000000dd00d67202 */ /* 0x000fca0000000f00 */
[----:B------:R-:W-:-:S05]  /*57d0*/  FADD.FTZ R214, R215, R214 ;  /* 0x000000d6d7d67221 */ /* 0x000fca0000010000 */
[----:B------:R-:W-:-:S07]  /*57e0*/  MOV R223, R214 ;  /* 0x000000d600df7202 */ /* 0x000fce0000000f00 */
[----:B------:R-:W-:Y:S05]  /*57f0*/  WARPSYNC.COLLECTIVE R220, `(.L_x_37978) ;  /* 0x00000000dc087348 */ /* 0x000fea0003c00000 */
[----:B------:R0:W1:Y:S02]  /*5800*/  SHFL.BFLY P6, R221, R223, R222, R225 ;  /* 0x0c0000dedfdd7389 */ /* 0x00006400000c00e1 */
[----:B01----:R-:W-:Y:S05]  /*5810*/  ENDCOLLECTIVE ;  /* 0x000000000000791b */ /* 0x003fea0003800000 */
.L_x_37978:
[----:B------:R-:W-:Y:S01]  /*5820*/  HFMA2 R222, -RZ, RZ, 0, 4.76837158203125e-07 ;  /* 0x00000008ffde7431 */ /* 0x000fe200000001ff */
[----:B------:R-:W-:-:S05]  /*5830*/  MOV R217, R221 ;  /* 0x000000dd00d97202 */ /* 0x000fca0000000f00 */
[----:B------:R-:W-:-:S05]  /*5840*/  FADD.FTZ R217, R214, R217 ;  /* 0x000000d9d6d97221 */ /* 0x000fca0000010000 */
[----:B------:R-:W-:-:S07]  /*5850*/  MOV R223, R217 ;  /* 0x000000d900df7202 */ /* 0x000fce0000000f00 */
[----:B------:R-:W-:Y:S05]  /*5860*/  WARPSYNC.COLLECTIVE R220, `(.L_x_37979) ;  /* 0x00000000dc087348 */ /* 0x000fea0003c00000 */
[----:B------:R0:W1:Y:S02]  /*5870*/  SHFL.BFLY P6, R221, R223, R222, R225 ;  /* 0x0c0000dedfdd7389 */ /* 0x00006400000c00e1 */
[----:B01----:R-:W-:Y:S05]  /*5880*/  ENDCOLLECTIVE ;  /* 0x000000000000791b */ /* 0x003fea0003800000 */
.L_x_37979:
[----:B------:R-:W-:Y:S01]  /*5890*/  HFMA2 R222, -RZ, RZ, 0, 9.5367431640625e-07 ;  /* 0x00000010ffde7431 */ /* 0x000fe200000001ff */
[----:B------:R-:W-:-:S05]  /*58a0*/  MOV R216, R221 ;  /* 0x000000dd00d87202 */ /* 0x000fca0000000f00 */
[----:B------:R-:W-:-:S05]  /*58b0*/  FADD.FTZ R216, R217, R216 ;  /* 0x000000d8d9d87221 */ /* 0x000fca0000010000 */
[----:B------:R-:W-:-:S07]  /*58c0*/  MOV R223, R216 ;  /* 0x000000d800df7202 */ /* 0x000fce0000000f00 */
[----:B------:R-:W-:Y:S05]  /*58d0*/  WARPSYNC.COLLECTIVE R220, `(.L_x_37980) ;  /* 0x00000000dc087348 */ /* 0x000fea0003c00000 */
[----:B------:R0:W1:Y:S02]  /*58e0*/  SHFL.BFLY P6, R221, R223, R222, R225 ;  /* 0x0c0000dedfdd7389 */ /* 0x00006400000c00e1 */
[----:B01----:R-:W-:Y:S05]  /*58f0*/  ENDCOLLECTIVE ;  /* 0x000000000000791b */ /* 0x003fea0003800000 */
.L_x_37980:
[----:B------:R-:W-:Y:S01]  /*5900*/  MOV R219, R221 ;  /* 0x000000dd00db7202 */ /* 0x000fe20000000f00 */
[----:B------:R-:W-:Y:S06]  /*5910*/  BRA `(.L_x_37981) ;  /* 0xffffffe4007c7947 */ /* 0x000fec000383ffff */
.L_x_37982:
        /* <DEDUP_REMOVED lines=14> */
.L_x_54446:


//--------------------- .text._ZN10layer_norm13ln_fwd_kernelINS_13Kernel_traitsIf6__halffS2_fjLj1536ELj1ELj4ELj1ELj16ENS_18Kernel_traits_baseILj1536EfS2_fS2_fjLj128EEEEELb0ELb1ELb1ELb1EEEvNS_9FwdParamsE --------------------------
	.section	.text._ZN10layer_norm13ln_fwd_kernelINS_13Kernel_traitsIf6__halffS2_fjLj1536ELj1ELj4ELj1ELj16ENS_18Kernel_traits_baseILj1536EfS2_fS2_fjLj128EEEEELb0ELb1ELb1ELb1EEEvNS_9FwdParamsE,"ax",@progbits
	.align	128
        .global         _ZN10layer_norm13ln_fwd_kernelINS_13Kernel_traitsIf6__halffS2_fjLj1536ELj1ELj4ELj1ELj16ENS_18Kernel_traits_baseILj1536EfS2_fS2_fjLj128EEEEELb0ELb1ELb1ELb1EEEvNS_9FwdParamsE
        .type           _ZN10layer_norm13ln_fwd_kernelINS_13Kernel_traitsIf6__halffS2_fjLj1536ELj1ELj4ELj1ELj16ENS_18Kernel_traits_baseILj1536EfS2_fS2_fjLj128EEEEELb0ELb1ELb1ELb1EEEvNS_9FwdParamsE,@function
        .size           _ZN10layer_norm13ln_fwd_kernelINS_13Kernel_traitsIf6__halffS2_fjLj1536ELj1ELj4ELj1ELj16ENS_18Kernel_traits_baseILj1536EfS2_fS2_fjLj128EEEEELb0ELb1ELb1ELb1EEEvNS_9FwdParamsE,(.L_x_54447 - _ZN10layer_norm13ln_fwd_kernelINS_13Kernel_traitsIf6__halffS2_fjLj1536ELj1ELj4ELj1ELj16ENS_18Kernel_traits_baseILj1536EfS2_fS2_fjLj128EEEEELb0ELb1ELb1ELb1EEEvNS_9FwdParamsE)
        .other          _ZN10layer_norm13ln_fwd_kernelINS_13Kernel_traitsIf6__halffS2_fjLj1536ELj1ELj4ELj1ELj16ENS_18Kernel_traits_baseILj1536EfS2_fS2_fjLj128EEEEELb0ELb1ELb1ELb1EEEvNS_9FwdParamsE,@"STO_CUDA_ENTRY STV_DEFAULT"
_ZN10layer_norm13ln_fwd_kernelINS_13Kernel_traitsIf6__halffS2_fjLj1536ELj1ELj4ELj1ELj16ENS_18Kernel_traits_baseILj1536EfS2_fS2_fjLj128EEEEELb0ELb1ELb1ELb1EEEvNS_9FwdParamsE:
.text._ZN10layer_norm13ln_fwd_kernelINS_13Kernel_traitsIf6__halffS2_fjLj1536ELj1ELj4ELj1ELj16ENS_18Kernel_traits_baseILj1536EfS2_fS2_fjLj128EEEEELb0ELb1ELb1ELb1EEEvNS_9FwdParamsE:
        /* <DEDUP_REMOVED lines=55> */
.L_x_37983:
        /* <DEDUP_REMOVED lines=52> */
.L_x_37984:
[----:B------:R-:W1:Y:S01]  /*06b0*/  LDCU UR4, c[0x0][0x384] ;  /* 0x00007080ff0477ac */ /* 0x000e620008000800 */
[----:B------:R-:W2:Y:S01]  /*06c0*/  LDCU UR11, c[0x0][0x40c] ;  /* 0x00008180ff0b77ac */ /* 0x000ea20008000800 */
[----:B------:R-:W3:Y:S01]  /*06d0*/  LDCU.U8 UR5, c[0x0][0x410] ;  /* 0x00008200ff0577ac */ /* 0x000ee20008000000 */
[----:B------:R-:W4:Y:S01]  /*06e0*/  LDCU UR10, c[0x0][0x448] ;  /* 0x00008900ff0a77ac */ /* 0x000f220008000800 */
[----:B------:R-:W0:Y:S01]  /*06f0*/  LDCU.64 UR8, c[0x0][0x3a0] ;  /* 0x00007400ff0877ac */ /* 0x000e220008000a00 */
[----:B-1----:R-:W-:-:S13]  /*0700*/  ISETP.GE.AND P0, PT, R2, UR4, PT ;  /* 0x0000000402007c0c */ /* 0x002fda000bf06270 */
[----:B0-234-:R-:W-:Y:S05]  /*0710*/  @P0 EXIT ;  /* 0x000000000000094d */ /* 0x01dfea0003800000 */
.L_x_38006:
        /* <DEDUP_REMOVED lines=32> */
[----:B------:R-:W0:Y:S01]  /*0920*/  @P2 LDC R168, c[0x0][0x40c] ;  /* 0x00010300ffa82b82 */ /* 0x000e220000000800 */
[--C-:B-----5:R-:W-:Y:S02]  /*0930*/  @P2 HADD2.F32 R165, -RZ, R148.reuse.H1_H1 ;  /* 0x30000094ffa52230 */ /* 0x120fe40000004100 */
[----:B------:R-:W-:Y:S02]  /*0940*/  @P2 HADD2.F32 R164, -RZ, R148.H0_H0 ;  /* 0x20000094ffa42230 */ /* 0x000fe40000004100 */
[--C-:B------:R-:W-:Y:S02]  /*0950*/  @P2 HADD2.F32 R166, -RZ, R149.reuse.H0_H0 ;  /* 0x20000095ffa62230 */ /* 0x100fe40000004100 */
[----:B------:R-:W-:Y:S01]  /*0960*/  @P2 HADD2.F32 R167, -RZ, R149.H1_H1 ;  /* 0x30000095ffa72230 */ /* 0x000fe20000004100 */
[----:B------:R-:W1:Y:S08]  /*0970*/  @P2 LDC R169, c[0x0][0x40c] ;  /* 0x00010300ffa92b82 */ /* 0x000e700000000800 */
[----:B------:R-:W4:Y:S08]  /*0980*/  @P2 LDC R171, c[0x0][0x40c] ;  /* 0x00010300ffab2b82 */ /* 0x000f300000000800 */
[----:B------:R-:W4:Y:S01]  /*0990*/  @P2 LDC R170, c[0x0][0x40c] ;  /* 0x00010300ffaa2b82 */ /* 0x000f220000000800 */
[----:B0-----:R-:W-:Y:S01]  /*09a0*/  @P2 FMUL.FTZ R162, R165, R168 ;  /* 0x000000a8a5a22220 */ /* 0x001fe20000410000 */
[----:B------:R-:W-:-:S06]  /*09b0*/  @P2 HADD2.F32 R168, -RZ, R150.H1_H1 ;  /* 0x30000096ffa82230 */ /* 0x000fcc0000004100 */
[----:B------:R-:W0:Y:S01]  /*09c0*/  @P2 LDC R173, c[0x0][0x40c] ;  /* 0x00010300ffad2b82 */ /* 0x000e220000000800 */
[----:B-1----:R-:W-:Y:S01]  /*09d0*/  @P2 FMUL.FTZ R163, R164, R169 ;  /* 0x000000a9a4a32220 */ /* 0x002fe20000410000 */
[----:B------:R-:W-:-:S06]  /*09e0*/  @P2 HADD2.F32 R169, -RZ, R151.H0_H0 ;  /* 0x20000097ffa92230 */ /* 0x000fcc0000004100 */
[----:B------:R-:W1:Y:S01]  /*09f0*/  @P2 LDC R175, c[0x0][0x40c] ;  /* 0x00010300ffaf2b82 */ /* 0x000e620000000800 */
[----:B----4-:R-:W-:Y:S01]  /*0a00*/  @P2 FMUL.FTZ R165, R166, R171 ;  /* 0x000000aba6a52220 */ /* 0x010fe20000410000 */
[----:B------:R-:W-:-:S06]  /*0a10*/  @P2 HADD2.F32 R166, -RZ, R150.H0_H0 ;  /* 0x20000096ffa62230 */ /* 0x000fcc0000004100 */
        /* <DEDUP_REMOVED lines=25> */
.L_x_37986:
[----:B------:R-:W0:Y:S01]  /*0bb0*/  @P1 LDC R163, c[0x0][0x40c] ;  /* 0x00010300ffa31b82 */ /* 0x000e220000000800 */
[----:B-----5:R-:W-:Y:S01]  /*0bc0*/  @P1 HADD2.F32 R162, -RZ, R148.H0_H0 ;  /* 0x20000094ffa21230 */ /* 0x020fe20000004100 */
[----:B------:R-:W-:Y:S01]  /*0bd0*/  CS2R R208, SRZ ;  /* 0x0000000000d07805 */ /* 0x000fe2000001ff00 */
[--C-:B------:R-:W-:Y:S01]  /*0be0*/  @P1 HADD2.F32 R164, -RZ, R149.reuse.H0_H0 ;  /* 0x20000095ffa41230 */ /* 0x100fe20000004100 */
[----:B------:R-:W-:Y:S01]  /*0bf0*/  CS2R R210, SRZ ;  /* 0x0000000000d27805 */ /* 0x000fe2000001ff00 */
[----:B------:R-:W-:Y:S01]  /*0c00*/  @P1 HADD2.F32 R166, -RZ, R149.H1_H1 ;  /* 0x30000095ffa61230 */ /* 0x000fe20000004100 */
        /* <DEDUP_REMOVED lines=8> */
[----:B------:R-:W-:-:S03]  /*0c90*/  @P1 HADD2.F32 R162, -RZ, R148.H1_H1 ;  /* 0x30000094ffa21230 */ /* 0x000fc60000004100 */
[----:B------:R-:W-:-:S03]  /*0ca0*/  @P1 FMUL.FTZ R208, R163, R100 ;  /* 0x00000064a3d01220 */ /* 0x000fc60000410000 */
[----:B------:R-:W0:Y:S01]  /*0cb0*/  @P1 LDC R171, c[0x0][0x40c] ;  /* 0x00010300ffab1b82 */ /* 0x000e220000000800 */
[----:B-1----:R-:W-:Y:S01]  /*0cc0*/  @P1 FMUL.FTZ R162, R162, R165 ;  /* 0x000000a5a2a21220 */ /* 0x002fe20000410000 */
[----:B------:R-:W-:-:S03]  /*0cd0*/  @P1 HADD2.F32 R165, -RZ, R151.H1_H1 ;  /* 0x30000097ffa51230 */ /* 0x000fc60000004100 */
[----:B------:R-:W-:-:S03]  /*0ce0*/  @P1 FMUL.FTZ R209, R162, R101 ;  /* 0x00000065a2d11220 */ /* 0x000fc60000410000 */
[----:B------:R-:W1:Y:S01]  /*0cf0*/  @P1 LDC R173, c[0x0][0x40c] ;  /* 0x00010300ffad1b82 */ /* 0x000e620000000800 */
[----:B--2---:R-:W-:Y:S01]  /*0d00*/  @P1 FMUL.FTZ R167, R164, R167 ;  /* 0x000000a7a4a71220 */ /* 0x004fe20000410000 */
[----:B------:R-:W-:-:S03]  /*0d10*/  @P1 HADD2.F32 R164, -RZ, R151.H0_H0 ;  /* 0x20000097ffa41230 */ /* 0x000fc60000004100 */
[----:B------:R-:W-:-:S03]  /*0d20*/  @P1 FMUL.FTZ R210, R167, R102 ;  /* 0x00000066a7d21220 */ /* 0x000fc60000410000 */
[----:B------:R-:W2:Y:S01]  /*0d30*/  @P1 LDC R175, c[0x0][0x40c] ;  /* 0x00010300ffaf1b82 */ /* 0x000ea20000000800 */
[----:B---3--:R-:W-:-:S04]  /*0d40*/  @P1 FMUL.FTZ R166, R166, R169 ;  /* 0x000000a9a6a61220 */ /* 0x008fc80000410000 */
[----:B------:R-:W-:-:S03]  /*0d50*/  @P1 FMUL.FTZ R211, R166, R103 ;  /* 0x00000067a6d31220 */ /* 0x000fc60000410000 */
[----:B------:R-:W3:Y:S01]  /*0d60*/  @P1 LDC R172, c[0x0][0x40c] ;  /* 0x00010300ffac1b82 */ /* 0x000ee20000000800 */
[----:B0-----:R-:W-:-:S04]  /*0d70*/  @P1 FMUL.FTZ R171, R168, R171 ;  /* 0x000000aba8ab1220 */ /* 0x001fc80000410000 */
[----:B------:R-:W-:Y:S01]  /*0d80*/  @P1 FMUL.FTZ R200, R171, R104 ;  /* 0x00000068abc81220 */ /* 0x000fe20000410000 */
[----:B-1----:R-:W-:-:S04]  /*0d90*/  @P1 FMUL.FTZ R170, R170, R173 ;  /* 0x000000adaaaa1220 */ /* 0x002fc80000410000 */
[----:B------:R-:W-:Y:S01]  /*0da0*/  @P1 FMUL.FTZ R201, R170, R105 ;  /* 0x00000069aac91220 */ /* 0x000fe20000410000 */
[----:B--2---:R-:W-:-:S04]  /*0db0*/  @P1 FMUL.FTZ R175, R164, R175 ;  /* 0x000000afa4af1220 */ /* 0x004fc80000410000 */
[----:B------:R-:W-:Y:S01]  /*0dc0*/  @P1 FMUL.FTZ R202, R175, R106 ;  /* 0x0000006aafca1220 */ /* 0x000fe20000410000 */
[----:B---3--:R-:W-:-:S04]  /*0dd0*/  @P1 FMUL.FTZ R172, R165, R172 ;  /* 0x000000aca5ac1220 */ /* 0x008fc80000410000 */
[----:B------:R-:W-:-:S07]  /*0de0*/  @P1 FMUL.FTZ R203, R172, R107 ;  /* 0x0000006baccb1220 */ /* 0x000fce0000410000 */
.L_x_37987:
[----:B------:R-:W-:Y:S05]  /*0df0*/  BSYNC.RECONVERGENT B0 ;  /* 0x0000000000007941 */ /* 0x000fea0003800200 */
.L_x_37985:
        /* <DEDUP_REMOVED lines=29> */
[----:B------:R-:W1:Y:S08]  /*0fd0*/  @P2 LDC R165, c[0x0][0x40c] ;  /* 0x00010300ffa52b82 */ /* 0x000e700000000800 */
[----:B------:R-:W2:Y:S08]  /*0fe0*/  @P2 LDC R167, c[0x0][0x40c] ;  /* 0x00010300ffa72b82 */ /* 0x000eb00000000800 */
[----:B------:R-:W3:Y:S01]  /*0ff0*/  @P2 LDC R169, c[0x0][0x40c] ;  /* 0x00010300ffa92b82 */ /* 0x000ee20000000800 */
[----:B0-----:R-:W-:Y:S01]  /*1000*/  @P2 FMUL.FTZ R163, R162, R163 ;  /* 0x000000a3a2a32220 */ /* 0x001fe20000410000 */
[----:B------:R-:W-:-:S03]  /*1010*/  @P2 HADD2.F32 R162, -RZ, R150.H0_H0 ;  /* 0x20000096ffa22230 */ /* 0x000fc60000004100 */
[----:B------:R-:W-:-:S03]  /*1020*/  @P2 FFMA.FTZ R196, R163, R108, R152 ;  /* 0x0000006ca3c42223 */ /* 0x000fc60000010098 */
[----:B------:R-:W0:Y:S01]  /*1030*/  @P2 LDC R171, c[0x0][0x40c] ;  /* 0x00010300ffab2b82 */ /* 0x000e220000000800 */
[----:B-1----:R-:W-:Y:S01]  /*1040*/  @P2 FMUL.FTZ R164, R164, R165 ;  /* 0x000000a5a4a42220 */ /* 0x002fe20000410000 */
[----:B------:R-:W-:-:S03]  /*1050*/  @P2 HADD2.F32 R165, -RZ, R150.H1_H1 ;  /* 0x30000096ffa52230 */ /* 0x000fc60000004100 */
[----:B------:R-:W-:-:S03]  /*1060*/  @P2 FFMA.FTZ R197, R164, R109, R153 ;  /* 0x0000006da4c52223 */ /* 0x000fc60000010099 */
[----:B------:R-:W1:Y:S01]  /*1070*/  @P2 LDC R170, c[0x0][0x40c] ;  /* 0x00010300ffaa2b82 */ /* 0x000e620000000800 */
[----:B--2---:R-:W-:Y:S01]  /*1080*/  @P2 FMUL.FTZ R167, R166, R167 ;  /* 0x000000a7a6a72220 */ /* 0x004fe20000410000 */
[----:B------:R-:W-:-:S03]  /*1090*/  @P2 HADD2.F32 R166, -RZ, R151.H0_H0 ;  /* 0x20000097ffa62230 */ /* 0x000fc60000004100 */
        /* <DEDUP_REMOVED lines=11> */
[----:B------:R-:W-:-:S05]  /*1150*/  HADD2.F32 R162, -RZ, R151.H1_H1 ;  /* 0x30000097ffa27230 */ /* 0x000fca0000004100 */
[----:B------:R-:W-:-:S04]  /*1160*/  FMUL.FTZ R162, R162, UR11 ;  /* 0x0000000ba2a27c20 */ /* 0x000fc80008410000 */
[----:B------:R-:W-:Y:S01]  /*1170*/  FFMA.FTZ R195, R162, R115, R159 ;  /* 0x00000073a2c37223 */ /* 0x000fe2000001009f */
[----:B------:R-:W-:Y:S06]  /*1180*/  BRA `(.L_x_37990) ;  /* 0x0000000000907947 */ /* 0x000fec0003800000 */
.L_x_37989:
[----:B0-----:R-:W0:Y:S01]  /*1190*/  @P1 LDC R163, c[0x0][0x40c] ;  /* 0x00010300ffa31b82 */ /* 0x001e220000000800 */
        /* <DEDUP_REMOVED lines=35> */
.L_x_37990:
[----:B------:R-:W-:Y:S05]  /*13d0*/  BSYNC.RECONVERGENT B0 ;  /* 0x0000000000007941 */ /* 0x000fea0003800200 */
.L_x_37988:
        /* <DEDUP_REMOVED lines=57> */
.L_x_37992:
[----:B--2---:R-:W0:Y:S01]  /*1770*/  @P1 LDC R163, c[0x0][0x40c] ;  /* 0x00010300ffa31b82 */ /* 0x004e220000000800 */
        /* <DEDUP_REMOVED lines=35> */
.L_x_37993:
[----:B------:R-:W-:Y:S05]  /*19b0*/  BSYNC.RECONVERGENT B0 ;  /* 0x0000000000007941 */ /* 0x000fea0003800200 */
.L_x_37991:
        /* <DEDUP_REMOVED lines=23> */
[--C-:B------:R-:W-:Y:S01]  /*1b30*/  @P2 HADD2.F32 R164, -RZ, R148.reuse.H1_H1 ;  /* 0x30000094ffa42230 */ /* 0x100fe20000004100 */
[----:B------:R-:W-:Y:S01]  /*1b40*/  MOV R175, R159 ;  /* 0x0000009f00af7202 */ /* 0x000fe20000000f00 */
[----:B------:R-:W-:Y:S02]  /*1b50*/  @P2 HADD2.F32 R162, -RZ, R148.H0_H0 ;  /* 0x20000094ffa22230 */ /* 0x000fe40000004100 */
[--C-:B------:R-:W-:Y:S02]  /*1b60*/  @P2 HADD2.F32 R166, -RZ, R149.reuse.H0_H0 ;  /* 0x20000095ffa62230 */ /* 0x100fe40000004100 */
[----:B------:R-:W-:Y:S01]  /*1b70*/  @P2 HADD2.F32 R168, -RZ, R149.H1_H1 ;  /* 0x30000095ffa82230 */ /* 0x000fe20000004100 */
[----:B------:R-:W1:Y:S08]  /*1b80*/  @P2 LDC R163, c[0x0][0x40c] ;  /* 0x00010300ffa32b82 */ /* 0x000e700000000800 */
[----:B------:R-:W2:Y:S08]  /*1b90*/  @P2 LDC R167, c[0x0][0x40c] ;  /* 0x00010300ffa72b82 */ /* 0x000eb00000000800 */
[----:B------:R-:W3:Y:S01]  /*1ba0*/  @P2 LDC R170, c[0x0][0x40c] ;  /* 0x00010300ffaa2b82 */ /* 0x000ee20000000800 */
[----:B0-----:R-:W-:Y:S01]  /*1bb0*/  @P2 FMUL.FTZ R164, R164, R165 ;  /* 0x000000a5a4a42220 */ /* 0x001fe20000410000 */
[----:B------:R-:W-:-:S03]  /*1bc0*/  @P2 HADD2.F32 R165, -RZ, R150.H1_H1 ;  /* 0x30000096ffa52230 */ /* 0x000fc60000004100 */
[----:B------:R-:W-:-:S03]  /*1bd0*/  @P2 FFMA.FTZ R189, R164, R125, R153 ;  /* 0x0000007da4bd2223 */ /* 0x000fc60000010099 */
[----:B------:R-:W0:Y:S01]  /*1be0*/  @P2 LDC R169, c[0x0][0x40c] ;  /* 0x00010300ffa92b82 */ /* 0x000e220000000800 */
[----:B-1----:R-:W-:Y:S01]  /*1bf0*/  @P2 FMUL.FTZ R163, R162, R163 ;  /* 0x000000a3a2a32220 */ /* 0x002fe20000410000 */
[----:B------:R-:W-:-:S03]  /*1c00*/  @P2 HADD2.F32 R162, -RZ, R150.H0_H0 ;  /* 0x20000096ffa22230 */ /* 0x000fc60000004100 */
[----:B------:R-:W-:-:S03]  /*1c10*/  @P2 FFMA.FTZ R188, R163, R124, R152 ;  /* 0x0000007ca3bc2223 */ /* 0x000fc60000010098 */
[----:B------:R-:W1:Y:S01]  /*1c20*/  @P2 LDC R171, c[0x0][0x40c] ;  /* 0x00010300ffab2b82 */ /* 0x000e620000000800 */
[----:B--2---:R-:W-:Y:S01]  /*1c30*/  @P2 FMUL.FTZ R167, R166, R167 ;  /* 0x000000a7a6a72220 */ /* 0x004fe20000410000 */
[----:B------:R-:W-:-:S03]  /*1c40*/  @P2 HADD2.F32 R166, -RZ, R151.H0_H0 ;  /* 0x20000097ffa62230 */ /* 0x000fc60000004100 */
[----:B------:R-:W-:-:S03]  /*1c50*/  @P2 FFMA.FTZ R190, R167, R126, R154 ;  /* 0x0000007ea7be2223 */ /* 0x000fc6000001009a */
[----:B------:R-:W2:Y:S01]  /*1c60*/  @P2 LDC R173, c[0x0][0x40c] ;  /* 0x00010300ffad2b82 */ /* 0x000ea20000000800 */
[----:B---3--:R-:W-:Y:S01]  /*1c70*/  @P2 FMUL.FTZ R170, R165, R170 ;  /* 0x000000aaa5aa2220 */ /* 0x008fe20000410000 */
        /* <DEDUP_REMOVED lines=13> */
.L_x_37995:
[----:B--2---:R-:W0:Y:S01]  /*1d50*/  @P1 LDC R163, c[0x0][0x40c] ;  /* 0x00010300ffa31b82 */ /* 0x004e220000000800 */
[----:B-----5:R-:W-:Y:S01]  /*1d60*/  @P1 HADD2.F32 R162, -RZ, R148.H0_H0 ;  /* 0x20000094ffa21230 */ /* 0x020fe20000004100 */
[----:B------:R-:W-:Y:S01]  /*1d70*/  CS2R R188, SRZ ;  /* 0x0000000000bc7805 */ /* 0x000fe2000001ff00 */
[--C-:B------:R-:W-:Y:S01]  /*1d80*/  @P1 HADD2.F32 R164, -RZ, R149.reuse.H0_H0 ;  /* 0x20000095ffa41230 */ /* 0x100fe20000004100 */
[----:B------:R-:W-:Y:S01]  /*1d90*/  CS2R R190, SRZ ;  /* 0x0000000000be7805 */ /* 0x000fe2000001ff00 */
[--C-:B------:R-:W-:Y:S02]  /*1da0*/  @P1 HADD2.F32 R168, -RZ, R150.reuse.H0_H0 ;  /* 0x20000096ffa81230 */ /* 0x100fe40000004100 */
[----:B------:R-:W-:Y:S01]  /*1db0*/  @P1 HADD2.F32 R166, -RZ, R149.H1_H1 ;  /* 0x30000095ffa61230 */ /* 0x000fe20000004100 */
[----:B------:R-:W1:Y:S01]  /*1dc0*/  @P1 LDC R167, c[0x0][0x40c] ;  /* 0x00010300ffa71b82 */ /* 0x000e620000000800 */
[----:B------:R-:W-:-:S07]  /*1dd0*/  @P1 HADD2.F32 R170, -RZ, R150.H1_H1 ;  /* 0x30000096ffaa1230 */ /* 0x000fce0000004100 */
[----:B------:R-:W2:Y:S08]  /*1de0*/  @P1 LDC R171, c[0x0][0x40c] ;  /* 0x00010300ffab1b82 */ /* 0x000eb00000000800 */
[----:B------:R-:W3:Y:S01]  /*1df0*/  @P1 LDC R165, c[0x0][0x40c] ;  /* 0x00010300ffa51b82 */ /* 0x000ee20000000800 */
[----:B0-----:R-:W-:Y:S01]  /*1e00*/  @P1 FMUL.FTZ R163, R162, R163 ;  /* 0x000000a3a2a31220 */ /* 0x001fe20000410000 */
[----:B------:R-:W-:-:S03]  /*1e10*/  @P1 HADD2.F32 R162, -RZ, R148.H1_H1 ;  /* 0x30000094ffa21230 */ /* 0x000fc60000004100 */
[----:B------:R-:W-:-:S03]  /*1e20*/  @P1 FMUL.FTZ R188, R163, R124 ;  /* 0x0000007ca3bc1220 */ /* 0x000fc60000410000 */
[----:B------:R-:W0:Y:S01]  /*1e30*/  @P1 LDC R169, c[0x0][0x40c] ;  /* 0x00010300ffa91b82 */ /* 0x000e220000000800 */
[----:B-1----:R-:W-:Y:S01]  /*1e40*/  @P1 FMUL.FTZ R167, R164, R167 ;  /* 0x000000a7a4a71220 */ /* 0x002fe20000410000 */
[----:B------:R-:W-:-:S03]  /*1e50*/  @P1 HADD2.F32 R164, -RZ, R151.H0_H0 ;  /* 0x20000097ffa41230 */ /* 0x000fc60000004100 */
[----:B------:R-:W-:-:S03]  /*1e60*/  @P1 FMUL.FTZ R190, R167, R126 ;  /* 0x0000007ea7be1220 */ /* 0x000fc60000410000 */
[----:B------:R-:W1:Y:S01]  /*1e70*/  @P1 LDC R173, c[0x0][0x40c] ;  /* 0x00010300ffad1b82 */ /* 0x000e620000000800 */
[----:B--2---:R-:W-:Y:S01]  /*1e80*/  @P1 FMUL.FTZ R171, R168, R171 ;  /* 0x000000aba8ab1220 */ /* 0x004fe20000410000 */
[----:B------:R-:W-:-:S06]  /*1e90*/  @P1 HADD2.F32 R168, -RZ, R151.H1_H1 ;  /* 0x30000097ffa81230 */ /* 0x000fcc0000004100 */
[----:B------:R-:W2:Y:S01]  /*1ea0*/  @P1 LDC R175, c[0x0][0x40c] ;  /* 0x00010300ffaf1b82 */ /* 0x000ea20000000800 */
[----:B---3--:R-:W-:-:S04]  /*1eb0*/  @P1 FMUL.FTZ R162, R162, R165 ;  /* 0x000000a5a2a21220 */ /* 0x008fc80000410000 */
[----:B------:R-:W-:-:S03]  /*1ec0*/  @P1 FMUL.FTZ R189, R162, R125 ;  /* 0x0000007da2bd1220 */ /* 0x000fc60000410000 */
[----:B------:R-:W3:Y:S01]  /*1ed0*/  @P1 LDC R177, c[0x0][0x40c] ;  /* 0x00010300ffb11b82 */ /* 0x000ee20000000800 */
[----:B0-----:R-:W-:-:S04]  /*1ee0*/  @P1 FMUL.FTZ R166, R166, R169 ;  /* 0x000000a9a6a61220 */ /* 0x001fc80000410000 */
[----:B------:R-:W-:Y:S01]  /*1ef0*/  @P1 FMUL.FTZ R191, R166, R127 ;  /* 0x0000007fa6bf1220 */ /* 0x000fe20000410000 */
[----:B-1----:R-:W-:Y:S01]  /*1f00*/  @P1 FMUL.FTZ R170, R170, R173 ;  /* 0x000000adaaaa1220 */ /* 0x002fe20000410000 */
[----:B------:R-:W-:Y:S02]  /*1f10*/  CS2R R172, SRZ ;  /* 0x0000000000ac7805 */ /* 0x000fe4000001ff00 */
[----:B------:R-:W-:Y:S01]  /*1f20*/  @P1 FMUL.FTZ R172, R171, R128 ;  /* 0x00000080abac1220 */ /* 0x000fe20000410000 */
[----:B------:R-:W-:Y:S01]  /*1f30*/  @P1 FMUL.FTZ R173, R170, R129 ;  /* 0x00000081aaad1220 */ /* 0x000fe20000410000 */
[----:B--2---:R-:W-:Y:S01]  /*1f40*/  @P1 FMUL.FTZ R165, R164, R175 ;  /* 0x000000afa4a51220 */ /* 0x004fe20000410000 */
[----:B------:R-:W-:-:S03]  /*1f50*/  CS2R R174, SRZ ;  /* 0x0000000000ae7805 */ /* 0x000fc6000001ff00 */
[----:B------:R-:W-:Y:S01]  /*1f60*/  @P1 FMUL.FTZ R174, R165, R130 ;  /* 0x00000082a5ae1220 */ /* 0x000fe20000410000 */
[----:B---3--:R-:W-:-:S04]  /*1f70*/  @P1 FMUL.FTZ R168, R168, R177 ;  /* 0x000000b1a8a81220 */ /* 0x008fc80000410000 */
[----:B------:R-:W-:-:S07]  /*1f80*/  @P1 FMUL.FTZ R175, R168, R131 ;  /* 0x00000083a8af1220 */ /* 0x000fce0000410000 */
.L_x_37996:
[----:B------:R-:W-:Y:S05]  /*1f90*/  BSYNC.RECONVERGENT B0 ;  /* 0x0000000000007941 */ /* 0x000fea0003800200 */
.L_x_37994:
        /* <DEDUP_REMOVED lines=20> */
[--C-:B------:R-:W-:Y:S02]  /*20e0*/  @P2 HADD2.F32 R162, -RZ, R148.reuse.H0_H0 ;  /* 0x20000094ffa22230 */ /* 0x100fe40000004100 */
[----:B------:R-:W-:Y:S02]  /*20f0*/  @P2 HADD2.F32 R164, -RZ, R148.H1_H1 ;  /* 0x30000094ffa42230 */ /* 0x000fe40000004100 */
        /* <DEDUP_REMOVED lines=11> */
[----:B------:R-:W-:Y:S01]  /*21b0*/  @P2 FFMA.FTZ R177, R164, R133, R153 ;  /* 0x00000085a4b12223 */ /* 0x000fe20000010099 */
[----:B------:R-:W-:Y:S02]  /*21c0*/  MOV R164, R156 ;  /* 0x0000009c00a47202 */ /* 0x000fe40000000f00 */
[----:B------:R-:W1:Y:S01]  /*21d0*/  @P2 LDC R170, c[0x0][0x40c] ;  /* 0x00010300ffaa2b82 */ /* 0x000e620000000800 */
[----:B--2---:R-:W-:Y:S01]  /*21e0*/  @P2 FMUL.FTZ R167, R166, R167 ;  /* 0x000000a7a6a72220 */ /* 0x004fe20000410000 */
[----:B------:R-:W-:-:S03]  /*21f0*/  @P2 HADD2.F32 R166, -RZ, R151.H0_H0 ;  /* 0x20000097ffa62230 */ /* 0x000fc60000004100 */
[----:B------:R-:W-:Y:S01]  /*2200*/  @P2 FFMA.FTZ R178, R167, R134, R154 ;  /* 0x00000086a7b22223 */ /* 0x000fe2000001009a */
[----:B------:R-:W-:Y:S02]  /*2210*/  MOV R167, R159 ;  /* 0x0000009f00a77202 */ /* 0x000fe40000000f00 */
[----:B------:R-:W2:Y:S01]  /*2220*/  @P2 LDC R179, c[0x0][0x40c] ;  /* 0x00010300ffb32b82 */ /* 0x000ea20000000800 */
[----:B---3--:R-:W-:Y:S01]  /*2230*/  @P2 FMUL.FTZ R168, R168, R169 ;  /* 0x000000a9a8a82220 */ /* 0x008fe20000410000 */
[----:B0-----:R-:W-:-:S04]  /*2240*/  @P2 FMUL.FTZ R171, R162, R171 ;  /* 0x000000aba2ab2220 */ /* 0x001fc80000410000 */
[----:B------:R-:W-:Y:S01]  /*2250*/  @P2 FFMA.FTZ R164, R171, R136, R156 ;  /* 0x00000088aba42223 */ /* 0x000fe2000001009c */
[----:B-1----:R-:W-:Y:S01]  /*2260*/  @P2 FMUL.FTZ R170, R165, R170 ;  /* 0x000000aaa5aa2220 */ /* 0x002fe20000410000 */
[----:B------:R-:W-:-:S03]  /*2270*/  MOV R165, R157 ;  /* 0x0000009d00a57202 */ /* 0x000fc60000000f00 */
[----:B------:R-:W-:Y:S01]  /*2280*/  @P2 FFMA.FTZ R165, R170, R137, R157 ;  /* 0x00000089aaa52223 */ /* 0x000fe2000001009d */
[----:B--2---:R-:W-:Y:S01]  /*2290*/  @P2 FMUL.FTZ R169, R166, R179 ;  /* 0x000000b3a6a92220 */ /* 0x004fe20000410000 */
[----:B------:R-:W-:Y:S01]  /*22a0*/  MOV R179, R155 ;  /* 0x0000009b00b37202 */ /* 0x000fe20000000f00 */
[----:B------:R-:W-:Y:S01]  /*22b0*/  @P2 FFMA.FTZ R179, R168, R135, R155 ;  /* 0x00000087a8b32223 */ /* 0x000fe2000001009b */
[----:B------:R-:W-:Y:S01]  /*22c0*/  MOV R166, R158 ;  /* 0x0000009e00a67202 */ /* 0x000fe20000000f00 */
[----:B------:R-:W-:Y:S01]  /*22d0*/  @P2 FFMA.FTZ R166, R169, R138, R158 ;  /* 0x0000008aa9a62223 */ /* 0x000fe2000001009e */
[----:B------:R-:W-:Y:S06]  /*22e0*/  @!P2 BRA `(.L_x_37999) ;  /* 0x0000000000a4a947 */ /* 0x000fec0003800000 */
[----:B------:R-:W-:-:S05]  /*22f0*/  HADD2.F32 R162, -RZ, R151.H1_H1 ;  /* 0x30000097ffa27230 */ /* 0x000fca0000004100 */
[----:B------:R-:W-:-:S04]  /*2300*/  FMUL.FTZ R162, R162, UR11 ;  /* 0x0000000ba2a27c20 */ /* 0x000fc80008410000 */
[----:B------:R-:W-:Y:S01]  /*2310*/  FFMA.FTZ R167, R162, R139, R159 ;  /* 0x0000008ba2a77223 */ /* 0x000fe2000001009f */
[----:B------:R-:W-:Y:S06]  /*2320*/  BRA `(.L_x_37999) ;  /* 0x0000000000947947 */ /* 0x000fec0003800000 */
.L_x_37998:
[----:B--2---:R-:W0:Y:S01]  /*2330*/  @P1 LDC R163, c[0x0][0x40c] ;  /* 0x00010300ffa31b82 */ /* 0x004e220000000800 */
[----:B-----5:R-:W-:Y:S02]  /*2340*/  @P1 HADD2.F32 R162, -RZ, R148.H0_H0 ;  /* 0x20000094ffa21230 */ /* 0x020fe40000004100 */
[----:B------:R-:W-:Y:S02]  /*2350*/  HFMA2 R178, -RZ, RZ, 0, 0 ;  /* 0x00000000ffb27431 */ /* 0x000fe400000001ff */
        /* <DEDUP_REMOVED lines=11> */
[----:B------:R-:W-:-:S06]  /*2410*/  @P1 HADD2.F32 R165, -RZ, R151.H1_H1 ;  /* 0x30000097ffa51230 */ /* 0x000fcc0000004100 */
[----:B------:R-:W1:Y:S01]  /*2420*/  @P1 LDC R177, c[0x0][0x40c] ;  /* 0x00010300ffb11b82 */ /* 0x000e620000000800 */
[----:B--2---:R-:W-:Y:S01]  /*2430*/  @P1 FMUL.FTZ R167, R164, R167 ;  /* 0x000000a7a4a71220 */ /* 0x004fe20000410000 */
[----:B------:R-:W-:-:S03]  /*2440*/  @P1 HADD2.F32 R164, -RZ, R151.H0_H0 ;  /* 0x20000097ffa41230 */ /* 0x000fc60000004100 */
[----:B------:R-:W-:-:S03]  /*2450*/  @P1 FMUL.FTZ R178, R167, R134 ;  /* 0x00000086a7b21220 */ /* 0x000fc60000410000 */
[----:B------:R-:W2:Y:S01]  /*2460*/  @P1 LDC R179, c[0x0][0x40c] ;  /* 0x00010300ffb31b82 */ /* 0x000ea20000000800 */
[----:B---3--:R-:W-:Y:S01]  /*2470*/  @P1 FMUL.FTZ R168, R166, R169 ;  /* 0x000000a9a6a81220 */ /* 0x008fe20000410000 */
[----:B------:R-:W-:-:S06]  /*2480*/  CS2R R166, SRZ ;  /* 0x0000000000a67805 */ /* 0x000fcc000001ff00 */
[----:B------:R-:W3:Y:S01]  /*2490*/  @P1 LDC R204, c[0x0][0x40c] ;  /* 0x00010300ffcc1b82 */ /* 0x000ee20000000800 */
[----:B0-----:R-:W-:Y:S01]  /*24a0*/  @P1 FMUL.FTZ R171, R170, R171 ;  /* 0x000000abaaab1220 */ /* 0x001fe20000410000 */
[----:B-1----:R-:W-:Y:S01]  /*24b0*/  @P1 FMUL.FTZ R170, R176, R177 ;  /* 0x000000b1b0aa1220 */ /* 0x002fe20000410000 */
[----:B------:R-:W-:Y:S02]  /*24c0*/  CS2R R176, SRZ ;  /* 0x0000000000b07805 */ /* 0x000fe4000001ff00 */
[----:B------:R-:W-:Y:S01]  /*24d0*/  @P1 FMUL.FTZ R176, R163, R132 ;  /* 0x00000084a3b01220 */ /* 0x000fe20000410000 */
[----:B------:R-:W-:Y:S01]  /*24e0*/  @P1 FMUL.FTZ R177, R162, R133 ;  /* 0x00000085a2b11220 */ /* 0x000fe20000410000 */
[----:B--2---:R-:W-:Y:S01]  /*24f0*/  @P1 FMUL.FTZ R169, R164, R179 ;  /* 0x000000b3a4a91220 */ /* 0x004fe20000410000 */
[----:B------:R-:W-:Y:S01]  /*2500*/  MOV R179, RZ ;  /* 0x000000ff00b37202 */ /* 0x000fe20000000f00 */
[----:B------:R-:W-:Y:S02]  /*2510*/  @P1 FMUL.FTZ R179, R168, R135 ;  /* 0x00000087a8b31220 */ /* 0x000fe40000410000 */
[----:B------:R-:W-:Y:S01]  /*2520*/  @P1 FMUL.FTZ R166, R169, R138 ;  /* 0x0000008aa9a61220 */ /* 0x000fe20000410000 */
[----:B---3--:R-:W-:Y:S01]  /*2530*/  @P1 FMUL.FTZ R204, R165, R204 ;  /* 0x000000cca5cc1220 */ /* 0x008fe20000410000 */
[----:B------:R-:W-:-:S02]  /*2540*/  CS2R R164, SRZ ;  /* 0x0000000000a47805 */ /* 0x000fc4000001ff00 */
[----:B------:R-:W-:Y:S01]  /*2550*/  @P1 FMUL.FTZ R164, R171, R136 ;  /* 0x00000088aba41220 */ /* 0x000fe20000410000 */
[----:B------:R-:W-:Y:S01]  /*2560*/  @P1 FMUL.FTZ R165, R170, R137 ;  /* 0x00000089aaa51220 */ /* 0x000fe20000410000 */
[----:B------:R-:W-:-:S07]  /*2570*/  @P1 FMUL.FTZ R167, R204, R139 ;  /* 0x0000008bcca71220 */ /* 0x000fce0000410000 */
.L_x_37999:
[----:B------:R-:W-:Y:S05]  /*2580*/  BSYNC.RECONVERGENT B0 ;  /* 0x0000000000007941 */ /* 0x000fea0003800200 */
.L_x_37997:
        /* <DEDUP_REMOVED lines=17> */
[--C-:B-----5:R-:W-:Y:S02]  /*26a0*/  @P0 HADD2.F32 R0, -RZ, R148.reuse.H0_H0 ;  /* 0x20000094ff000230 */ /* 0x120fe40000004100 */
[----:B------:R-:W-:Y:S02]  /*26b0*/  @P0 HADD2.F32 R160, -RZ, R148.H1_H1 ;  /* 0x30000094ffa00230 */ /* 0x000fe40000004100 */
[--C-:B------:R-:W-:Y:S02]  /*26c0*/  @P0 HADD2.F32 R162, -RZ, R149.reuse.H0_H0 ;  /* 0x20000095ffa20230 */ /* 0x100fe40000004100 */
[----:B------:R-:W-:Y:S01]  /*26d0*/  @P0 HADD2.F32 R168, -RZ, R149.H1_H1 ;  /* 0x30000095ffa80230 */ /* 0x000fe20000004100 */
[----:B------:R-:W1:Y:S01]  /*26e0*/  @P0 LDC R163, c[0x0][0x40c] ;  /* 0x00010300ffa30b82 */ /* 0x000e620000000800 */
[----:B------:R-:W-:-:S07]  /*26f0*/  @P0 HADD2.F32 R170, -RZ, R150.H1_H1 ;  /* 0x30000096ffaa0230 */ /* 0x000fce0000004100 */
[----:B------:R-:W2:Y:S08]  /*2700*/  @P0 LDC R169, c[0x0][0x40c] ;  /* 0x00010300ffa90b82 */ /* 0x000eb00000000800 */
[----:B------:R-:W3:Y:S01]  /*2710*/  @P0 LDC R171, c[0x0][0x40c] ;  /* 0x00010300ffab0b82 */ /* 0x000ee20000000800 */
[----:B0-----:R-:W-:-:S07]  /*2720*/  @P0 FMUL.FTZ R161, R0, R161 ;  /* 0x000000a100a10220 */ /* 0x001fce0000410000 */
[----:B------:R-:W0:Y:S01]  /*2730*/  @P0 LDC R219, c[0x0][0x40c] ;  /* 0x00010300ffdb0b82 */ /* 0x000e220000000800 */
[----:B-1----:R-:W-:-:S07]  /*2740*/  @P0 FMUL.FTZ R160, R160, R163 ;  /* 0x000000a3a0a00220 */ /* 0x002fce0000410000 */
[----:B------:R-:W1:Y:S01]  /*2750*/  @P0 LDC R217, c[0x0][0x40c] ;  /* 0x00010300ffd90b82 */ /* 0x000e620000000800 */
[----:B--2---:R-:W-:Y:S01]  /*2760*/  @P0 FMUL.FTZ R163, R162, R169 ;  /* 0x000000a9a2a30220 */ /* 0x004fe20000410000 */
[----:B------:R-:W-:Y:S01]  /*2770*/  @P0 HADD2.F32 R162, -RZ, R150.H0_H0 ;  /* 0x20000096ffa20230 */ /* 0x000fe20000004100 */
[----:B------:R-:W-:Y:S01]  /*2780*/  MOV R169, R153 ;  /* 0x0000009900a97202 */ /* 0x000fe20000000f00 */
[----:B------:R-:W-:Y:S01]  /*2790*/  @P0 FFMA.FTZ R169, R160, R141, R153 ;  /* 0x0000008da0a90223 */ /* 0x000fe20000010099 */
[----:B------:R-:W-:-:S03]  /*27a0*/  MOV R160, R156 ;  /* 0x0000009c00a07202 */ /* 0x000fc60000000f00 */
[----:B------:R-:W2:Y:S01]  /*27b0*/  @P0 LDC R206, c[0x0][0x40c] ;  /* 0x00010300ffce0b82 */ /* 0x000ea20000000800 */
[----:B---3--:R-:W-:Y:S01]  /*27c0*/  @P0 FMUL.FTZ R0, R168, R171 ;  /* 0x000000aba8000220 */ /* 0x008fe20000410000 */
        /* <DEDUP_REMOVED lines=21> */
.L_x_38001:
[----:B--2---:R-:W0:Y:S01]  /*2920*/  @P1 LDC R161, c[0x0][0x40c] ;  /* 0x00010300ffa11b82 */ /* 0x004e220000000800 */
        /* <DEDUP_REMOVED lines=35> */
.L_x_38002:
[----:B------:R-:W-:Y:S05]  /*2b60*/  BSYNC.RECONVERGENT B0 ;  /* 0x0000000000007941 */ /* 0x000fea0003800200 */
.L_x_38000:
        /* <DEDUP_REMOVED lines=172> */
.L_x_38018:
        /* <DEDUP_REMOVED lines=81> */
[----:B------:R-:W-:Y:S01]  /*3b40*/  F2FP.F16.F32.PACK_AB R162, R206, R165 ;  /* 0x000000a5cea2723e */ /* 0x000fe200000000ff */
[----:B------:R-:W-:Y:S01]  /*3b50*/  FMUL.FTZ R215, R0, R215 ;  /* 0x000000d700d77220 */ /* 0x000fe20000410000 */
[----:B------:R-:W-:Y:S01]  /*3b60*/  F2FP.F16.F32.PACK_AB R160, R164, R207 ;  /* 0x000000cfa4a0723e */ /* 0x000fe200000000ff */
        /* <DEDUP_REMOVED lines=25> */
[----:B------:R-:W-:Y:S01]  /*3d00*/  F2FP.F16.F32.PACK_AB R161, R170, R161 ;  /* 0x000000a1aaa1723e */ /* 0x000fe200000000ff */
        /* <DEDUP_REMOVED lines=99> */
.L_x_38005:
[----:B------:R-:W-:Y:S05]  /*4340*/  BSYNC.RECONVERGENT B0 ;  /* 0x0000000000007941 */ /* 0x000fea0003800200 */
.L_x_38004:
[----:B0-----:R-:W0:Y:S02]  /*4350*/  LDC.64 R160, c[0x0][0x380] ;  /* 0x0000e000ffa07b82 */ /* 0x001e240000000a00 */
[----:B0-----:R-:W-:-:S04]  /*4360*/  LEA R2, R160, R2, 0x2 ;  /* 0x00000002a0027211 */ /* 0x001fc800078e10ff */
[----:B------:R-:W-:-:S13]  /*4370*/  ISETP.GE.AND P0, PT, R2, R161, PT ;  /* 0x000000a10200720c */ /* 0x000fda0003f06270 */
[----:B------:R-:W-:Y:S05]  /*4380*/  @!P0 BRA `(.L_x_38006) ;  /* 0xffffffc000e48947 */ /* 0x000fea000383ffff */
[----:B------:R-:W-:Y:S05]  /*4390*/  EXIT ;  /* 0x000000000000794d */ /* 0x000fea0003800000 */
.L_x_38003:
        /* <DEDUP_REMOVED lines=8> */
.L_x_38008:
[----:B------:R-:W-:Y:S05]  /*4420*/  BSYNC B0 ;  /* 0x0000000000007941 */ /* 0x000fea0003800000 */
.L_x_38007:
        /* <DEDUP_REMOVED lines=10> */
.L_x_38009:
[----:B------:R-:W-:Y:S01]  /*44d0*/  HFMA2 R220, -RZ, RZ, 0, 2.384185791015625e-07 ;  /* 0x00000004ffdc7431 */ /* 0x000fe200000001ff */
[----:B------:R-:W-:-:S05]  /*44e0*/  MOV R206, R217 ;  /* 0x000000d900ce7202 */ /* 0x000fca0000000f00 */
[----:B------:R-:W-:-:S05]  /*44f0*/  FADD.FTZ R214, R213, R206 ;  /* 0x000000ced5d67221 */ /* 0x000fca0000010000 */
[----:B------:R-:W-:-:S07]  /*4500*/  MOV R219, R214 ;  /* 0x000000d600db7202 */ /* 0x000fce0000000f00 */
[----:B------:R-:W-:Y:S05]  /*4510*/  WARPSYNC.COLLECTIVE R218, `(.L_x_38010) ;  /* 0x00000000da087348 */ /* 0x000fea0003c00000 */
[----:B------:R0:W1:Y:S02]  /*4520*/  SHFL.BFLY P1, R217, R219, R220, R221 ;  /* 0x0c0000dcdbd97389 */ /* 0x00006400000200dd */
[----:B01----:R-:W-:Y:S05]  /*4530*/  ENDCOLLECTIVE ;  /* 0x000000000000791b */ /* 0x003fea0003800000 */
.L_x_38010:
[----:B------:R-:W-:Y:S01]  /*4540*/  HFMA2 R220, -RZ, RZ, 0, 4.76837158203125e-07 ;  /* 0x00000008ffdc7431 */ /* 0x000fe200000001ff */
[----:B------:R-:W-:-:S05]  /*4550*/  MOV R215, R217 ;  /* 0x000000d900d77202 */ /* 0x000fca0000000f00 */
[----:B------:R-:W-:-:S05]  /*4560*/  FADD.FTZ R215, R214, R215 ;  /* 0x000000d7d6d77221 */ /* 0x000fca0000010000 */
[----:B------:R-:W-:-:S07]  /*4570*/  MOV R219, R215 ;  /* 0x000000d700db7202 */ /* 0x000fce0000000f00 */
[----:B------:R-:W-:Y:S05]  /*4580*/  WARPSYNC.COLLECTIVE R218, `(.L_x_38011) ;  /* 0x00000000da087348 */ /* 0x000fea0003c00000 */
[----:B------:R0:W1:Y:S02]  /*4590*/  SHFL.BFLY P1, R217, R219, R220, R221 ;  /* 0x0c0000dcdbd97389 */ /* 0x00006400000200dd */
[----:B01----:R-:W-:Y:S05]  /*45a0*/  ENDCOLLECTIVE ;  /* 0x000000000000791b */ /* 0x003fea0003800000 */
.L_x_38011:
[----:B------:R-:W-:Y:S01]  /*45b0*/  HFMA2 R220, -RZ, RZ, 0, 9.5367431640625e-07 ;  /* 0x00000010ffdc7431 */ /* 0x000fe200000001ff */
[----:B------:R-:W-:-:S05]  /*45c0*/  MOV R206, R217 ;  /* 0x000000d900ce7202 */ /* 0x000fca0000000f00 */
[----:B------:R-:W-:-:S05]  /*45d0*/  FADD.FTZ R216, R215, R206 ;  /* 0x000000ced7d87221 */ /* 0x000fca0000010000 */
[----:B------:R-:W-:-:S07]  /*45e0*/  MOV R219, R216 ;  /* 0x000000d800db7202 */ /* 0x000fce0000000f00 */
[----:B------:R-:W-:Y:S05]  /*45f0*/  WARPSYNC.COLLECTIVE R218, `(.L_x_38012) ;  /* 0x00000000da087348 */ /* 0x000fea0003c00000 */
[----:B------:R0:W1:Y:S02]  /*4600*/  SHFL.BFLY P1, R217, R219, R220, R221 ;  /* 0x0c0000dcdbd97389 */ /* 0x00006400000200dd */
[----:B01----:R-:W-:Y:S05]  /*4610*/  ENDCOLLECTIVE ;  /* 0x000000000000791b */ /* 0x003fea0003800000 */
.L_x_38012:
        /* <DEDUP_REMOVED lines=103> */
.L_x_38013:
[----:B------:R-:W-:Y:S01]  /*4c90*/  HFMA2 R220, -RZ, RZ, 0, 1.1920928955078125e-07 ;  /* 0x00000002ffdc7431 */ /* 0x000fe200000001ff */
[----:B------:R-:W-:-:S05]  /*4ca0*/  MOV R213, R217 ;  /* 0x000000d900d57202 */ /* 0x000fca0000000f00 */
[----:B------:R-:W-:-:S05]  /*4cb0*/  FADD.FTZ R213, R0, R213 ;  /* 0x000000d500d57221 */ /* 0x000fca0000010000 */
[----:B------:R-:W-:-:S07]  /*4cc0*/  MOV R219, R213 ;  /* 0x000000d500db7202 */ /* 0x000fce0000000f00 */
[----:B------:R-:W-:Y:S05]  /*4cd0*/  WARPSYNC.COLLECTIVE R218, `(.L_x_38014) ;  /* 0x00000000da087348 */ /* 0x000fea0003c00000 */
[----:B------:R0:W1:Y:S02]  /*4ce0*/  SHFL.BFLY P1, R217, R219, R220, R221 ;  /* 0x0c0000dcdbd97389 */ /* 0x00006400000200dd */
[----:B01----:R-:W-:Y:S05]  /*4cf0*/  ENDCOLLECTIVE ;  /* 0x000000000000791b */ /* 0x003fea0003800000 */
.L_x_38014:
[----:B------:R-:W-:Y:S01]  /*4d00*/  HFMA2 R220, -RZ, RZ, 0, 2.384185791015625e-07 ;  /* 0x00000004ffdc7431 */ /* 0x000fe200000001ff */
[----:B------:R-:W-:-:S05]  /*4d10*/  MOV R214, R217 ;  /* 0x000000d900d67202 */ /* 0x000fca0000000f00 */
[----:B------:R-:W-:-:S05]  /*4d20*/  FADD.FTZ R214, R213, R214 ;  /* 0x000000d6d5d67221 */ /* 0x000fca0000010000 */
[----:B------:R-:W-:-:S07]  /*4d30*/  MOV R219, R214 ;  /* 0x000000d600db7202 */ /* 0x000fce0000000f00 */
[----:B------:R-:W-:Y:S05]  /*4d40*/  WARPSYNC.COLLECTIVE R218, `(.L_x_38015) ;  /* 0x00000000da087348 */ /* 0x000fea0003c00000 */
[----:B------:R0:W1:Y:S02]  /*4d50*/  SHFL.BFLY P1, R217, R219, R220, R221 ;  /* 0x0c0000dcdbd97389 */ /* 0x00006400000200dd */
[----:B01----:R-:W-:Y:S05]  /*4d60*/  ENDCOLLECTIVE ;  /* 0x000000000000791b */ /* 0x003fea0003800000 */
.L_x_38015:
[----:B------:R-:W-:Y:S01]  /*4d70*/  HFMA2 R220, -RZ, RZ, 0, 4.76837158203125e-07 ;  /* 0x00000008ffdc7431 */ /* 0x000fe200000001ff */
[----:B------:R-:W-:-:S05]  /*4d80*/  MOV R215, R217 ;  /* 0x000000d900d77202 */ /* 0x000fca0000000f00 */
[----:B------:R-:W-:-:S05]  /*4d90*/  FADD.FTZ R215, R214, R215 ;  /* 0x000000d7d6d77221 */ /* 0x000fca0000010000 */
[----:B------:R-:W-:-:S07]  /*4da0*/  MOV R219, R215 ;  /* 0x000000d700db7202 */ /* 0x000fce0000000f00 */
[----:B------:R-:W-:Y:S05]  /*4db0*/  WARPSYNC.COLLECTIVE R218, `(.L_x_38016) ;  /* 0x00000000da087348 */ /* 0x000fea0003c00000 */
[----:B------:R0:W1:Y:S02]  /*4dc0*/  SHFL.BFLY P1, R217, R219, R220, R221 ;  /* 0x0c0000dcdbd97389 */ /* 0x00006400000200dd */
[----:B01----:R-:W-:Y:S05]  /*4dd0*/  ENDCOLLECTIVE ;  /* 0x000000000000791b */ /* 0x003fea0003800000 */
.L_x_38016:
[----:B------:R-:W-:Y:S01]  /*4de0*/  HFMA2 R220, -RZ, RZ, 0, 9.5367431640625e-07 ;  /* 0x00000010ffdc7431 */ /* 0x000fe200000001ff */
[----:B------:R-:W-:-:S05]  /*4df0*/  MOV R216, R217 ;  /* 0x000000d900d87202 */ /* 0x000fca0000000f00 */
[----:B------:R-:W-:-:S05]  /*4e00*/  FADD.FTZ R216, R215, R216 ;  /* 0x000000d8d7d87221 */ /* 0x000fca0000010000 */
[----:B------:R-:W-:-:S07]  /*4e10*/  MOV R219, R216 ;  /* 0x000000d800db7202 */ /* 0x000fce0000000f00 */
[----:B------:R-:W-:Y:S05]  /*4e20*/  WARPSYNC.COLLECTIVE R218, `(.L_x_38017) ;  /* 0x00000000da087348 */ /* 0x000fea0003c00000 */
[----:B------:R0:W1:Y:S02]  /*4e30*/  SHFL.BFLY P1, R217, R219, R220, R221 ;  /* 0x0c0000dcdbd97389 */ /* 0x00006400000200dd */
[----:B01----:R-:W-:Y:S05]  /*4e40*/  ENDCOLLECTIVE ;  /* 0x000000000000791b */ /* 0x003fea0003800000 */
.L_x_38017:
[----:B------:R-:W-:Y:S05]  /*4e50*/  BRA `(.L_x_38018) ;  /* 0xffffffe400f47947 */ /* 0x000fea000383ffff */
.L_x_38019:
        /* <DEDUP_REMOVED lines=10> */
.L_x_54447:


//--------------------- .text._ZN10layer_norm13ln_fwd_kernelINS_13Kernel_traitsIf6__halffS2_fjLj1536ELj1ELj4ELj1ELj16ENS_18Kernel_traits_baseILj1536EfS2_fS2_fjLj128EEEEELb1ELb0ELb0ELb0EEEvNS_9FwdParamsE --------------------------
	.section	.text._ZN10layer_norm13ln_fwd_kernelINS_13Kernel_traitsIf6__halffS2_fjLj1536ELj1ELj4ELj1ELj16ENS_18Kernel_traits_baseILj1536EfS2_fS2_fjLj128EEEEELb1ELb0ELb0ELb0EEEvNS_9FwdParamsE,"ax",@progbits
	.align	128
        .global         _ZN10layer_norm13ln_fwd_kernelINS_13Kernel_traitsIf6__halffS2_fjLj1536ELj1ELj4ELj1ELj16ENS_18Kernel_traits_baseILj1536EfS2_fS2_fjLj128EEEEELb1ELb0ELb0ELb0EEEvNS_9FwdParamsE
        .type           _ZN10layer_norm13ln_fwd_kernelINS_13Kernel_traitsIf6__halffS2_fjLj1536ELj1ELj4ELj1ELj16ENS_18Kernel_traits_baseILj1536EfS2_fS2_fjLj128EEEEELb1ELb0ELb0ELb0EEEvNS_9FwdParamsE,@function
        .size           _ZN10layer_norm13ln_fwd_kernelINS_13Kernel_traitsIf6__halffS2_fjLj1536ELj1ELj4ELj1ELj16ENS_18Kernel_traits_baseILj1536EfS2_fS2_fjLj128EEEEELb1ELb0ELb0ELb0EEEvNS_9FwdParamsE,(.L_x_54448 - _ZN10layer_norm13ln_fwd_kernelINS_13Kernel_traitsIf6__halffS2_fjLj1536ELj1ELj4ELj1ELj16ENS_18Kernel_traits_baseILj1536EfS2_fS2_fjLj128EEEEELb1ELb0ELb0ELb0EEEvNS_9FwdParamsE)
        .other          _ZN10layer_norm13ln_fwd_kernelINS_13Kernel_traitsIf6__halffS2_fjLj1536ELj1ELj4ELj1ELj16ENS_18Kernel_traits_baseILj1536EfS2_fS2_fjLj128EEEEELb1ELb0ELb0ELb0EEEvNS_9FwdParamsE,@"STO_CUDA_ENTRY STV_DEFAULT"
_ZN10layer_norm13ln_fwd_kernelINS_13Kernel_traitsIf6__halffS2_fjLj1536ELj1ELj4ELj1ELj16ENS_18Kernel_traits_baseILj1536EfS2_fS2_fjLj128EEEEELb1ELb0ELb0ELb0EEEvNS_9FwdParamsE:
.text._ZN10layer_norm13ln_fwd_kernelINS_13Kernel_traitsIf6__halffS2_fjLj1536ELj1ELj4ELj1ELj16ENS_18Kernel_traits_baseILj1536EfS2_fS2_fjLj128EEEEELb1ELb0ELb0ELb0EEEvNS_9FwdParamsE:
        /* <DEDUP_REMOVED lines=115> */
.L_x_38021:
        /* <DEDUP_REMOVED lines=59> */
.L_x_38022:
[----:B------:R-:W-:Y:S05]  /*0ae0*/  BSYNC.RECONVERGENT B0 ;  /* 0x0000000000007941 */ /* 0x000fea0003800200 */
.L_x_38020:
        /* <DEDUP_REMOVED lines=74> */
.L_x_38539:
        /* <DEDUP_REMOVED lines=39> */
.L_x_54280:
[----:B------:R-:W-:Y:S05]  /*1200*/  BRX R162 -0x1210                                       (*"BRANCH_TARGETS .L_x_54281,.L_x_54282,.L_x_54283"*) ;  /* 0xffffffeca27c7949 */ /* 0x000fea000383ffff */
.L_x_54283:
[----:B------:R-:W-:Y:S01]  /*1210*/  VIADD R163, R151, 0x1 ;  /* 0x0000000197a37836 */ /* 0x000fe20000000000 */
[----:B------:R-:W-:Y:S01]  /*1220*/  MOV R161, R152 ;  /* 0x0000009800a17202 */ /* 0x000fe20000000f00 */
[----:B------:R-:W-:Y:S01]  /*1230*/  IMAD.MOV.U32 R162, RZ, RZ, R160 ;  /* 0x000000ffffa27224 */ /* 0x000fe200078e00a0 */
[----:B------:R-:W-:Y:S06]  /*1240*/  BRA `(.L_x_38027) ;  /* 0x0000000400347947 */ /* 0x000fec0003800000 */
.L_x_54281:
[----:B------:R-:W-:Y:S01]  /*1250*/  IMAD.MOV.U32 R162, RZ, RZ, R160 ;  /* 0x000000ffffa27224 */ /* 0x000fe200078e00a0 */
[----:B------:R-:W-:Y:S01]  /*1260*/  MOV R161, R153 ;  /* 0x0000009900a17202 */ /* 0x000fe20000000f00 */
[----:B------:R-:W-:Y:S01]  /*1270*/  IMAD.MOV.U32 R163, RZ, RZ, 0x3 ;  /* 0x00000003ffa37424 */ /* 0x000fe200078e00ff */
[----:B------:R-:W-:Y:S06]  /*1280*/  BRA `(.L_x_38027) ;  /* 0x0000000400247947 */ /* 0x000fec0003800000 */
.L_x_54282:
        /* <DEDUP_REMOVED lines=13> */
.L_x_38029:
[----:B------:R-:W-:Y:S05]  /*1360*/  BSYNC.RECONVERGENT B2 ;  /* 0x0000000000027941 */ /* 0x000fea0003800200 */
.L_x_38028:
        /* <DEDUP_REMOVED lines=58> */
[----:B------:R-:W-:-:S07]  /*1710*/  HFMA2 R163, -RZ, RZ, 0, 0 ;  /* 0x00000000ffa37431 */ /* 0x000fce00000001ff */
.L_x_38027:
[----:B------:R-:W-:Y:S05]  /*1720*/  BSYNC.RECONVERGENT B1 ;  /* 0x0000000000017941 */ /* 0x000fea0003800200 */
.L_x_38026:
        /* <DEDUP_REMOVED lines=10> */
[----:B------:R-:W-:-:S03]  /*17d0*/  IMAD.MOV.U32 R171, RZ, RZ, 0x2 ;  /* 0x00000002ffab7424 */ /* 0x000fc600078e00ff */
[----:B0-----:R-:W-:Y:S01]  /*17e0*/  FMUL.FTZ R170, R170, R159 ;  /* 0x0000009faaaa7220 */ /* 0x001fe20000410000 */
[----:B-1----:R-:W-:-:S04]  /*17f0*/  FSETP.GTU.FTZ.AND P0, PT, R151, R160, PT ;  /* 0x000000a09700720b */ /* 0x002fc80003f1c000 */
        /* <DEDUP_REMOVED lines=14> */
.L_x_38032:
        /* <DEDUP_REMOVED lines=13> */
.L_x_38034:
[----:B------:R-:W-:Y:S05]  /*19b0*/  BSYNC.RECONVERGENT B2 ;  /* 0x0000000000027941 */ /* 0x000fea0003800200 */
.L_x_38033:
        /* <DEDUP_REMOVED lines=60> */
.L_x_38031:
[----:B------:R-:W-:Y:S05]  /*1d80*/  BSYNC.RECONVERGENT B1 ;  /* 0x0000000000017941 */ /* 0x000fea0003800200 */
.L_x_38030:
        /* <DEDUP_REMOVED lines=22> */
.L_x_38037:
        /* <DEDUP_REMOVED lines=13> */
.L_x_38039:
[----:B------:R-:W-:Y:S05]  /*1fc0*/  BSYNC.RECONVERGENT B2 ;  /* 0x0000000000027941 */ /* 0x000fea0003800200 */
.L_x_38038:
        /* <DEDUP_REMOVED lines=60> */
.L_x_38036:
[----:B------:R-:W-:Y:S05]  /*2390*/  BSYNC.RECONVERGENT B1 ;  /* 0x0000000000017941 */ /* 0x000fea0003800200 */
.L_x_38035:
        /* <DEDUP_REMOVED lines=22> */
.L_x_38042:
        /* <DEDUP_REMOVED lines=13> */
.L_x_38044:
[----:B------:R-:W-:Y:S05]  /*25d0*/  BSYNC.RECONVERGENT B2 ;  /* 0x0000000000027941 */ /* 0x000fea0003800200 */
.L_x_38043:
        /* <DEDUP_REMOVED lines=60> */
.L_x_38041:
[----:B------:R-:W-:Y:S05]  /*29a0*/  BSYNC.RECONVERGENT B1 ;  /* 0x0000000000017941 */ /* 0x000fea0003800200 */
.L_x_38040:
        /* <DEDUP_REMOVED lines=22> */
.L_x_38047:
        /* <DEDUP_REMOVED lines=13> */
.L_x_38049:
[----:B------:R-:W-:Y:S05]  /*2be0*/  BSYNC.RECONVERGENT B2 ;  /* 0x0000000000027941 */ /* 0x000fea0003800200 */
.L_x_38048:
        /* <DEDUP_REMOVED lines=61> */
.L_x_38046:
[----:B------:R-:W-:Y:S05]  /*2fc0*/  BSYNC.RECONVERGENT B1 ;  /* 0x0000000000017941 */ /* 0x000fea0003800200 */
.L_x_38045:
[----:B------:R-:W-:Y:S01]  /*2fd0*/  I2FP.F32.U32 R144, R144 ;  /* 0x0000009000907245 */ /* 0x000fe20000201000 */
[----:B------:R-:W-:Y:S01]  /*2fe0*/  HADD2.F32 R151, -RZ, R146.H0_H0 ;  /* 0x20000092ff977230 */ /* 0x000fe20000004100 */
[----:B------:R-:W-:Y:S01]  /*2ff0*/  ISETP.NE.AND P4, PT, R170, 0x1, PT ;  /* 0x00000001aa00780c */ /* 0x000fe20003f85270 */
[----:B------:R-:W-:Y:S01]  /*3000*/  BSSY.RECONVERGENT B1, `(.L_x_38050) ;  /* 0x000005d000017945 */ /* 0x000fe20003800200 */
[----:B------:R-:W-:Y:S02]  /*3010*/  IMAD.MOV.U32 R163, RZ, RZ, 0x2 ;  /* 0x00000002ffa37424 */ /* 0x000fe400078e00ff */
        /* <DEDUP_REMOVED lines=17> */
.L_x_38052:
        /* <DEDUP_REMOVED lines=13> */
.L_x_38054:
[----:B------:R-:W-:Y:S05]  /*3200*/  BSYNC.RECONVERGENT B2 ;  /* 0x0000000000027941 */ /* 0x000fea0003800200 */
.L_x_38053:
        /* <DEDUP_REMOVED lines=48> */
[----:B------:R-:W-:-:S03]  /*3510*/  IMAD.WIDE.U32 R152, R145, -0x326172a9, RZ ;  /* 0xcd9e8d5791987825 */ /* 0x000fc600078e00ff */
[----:B------:R-:W-:Y:S01]  /*3520*/  LOP3.LUT R151, R151, R170, R175, 0x96, !PT ;  /* 0x000000aa97977212 */ /* 0x000fe200078e96af */
[----:B------:R-:W-:-:S04]  /*3530*/  VIADD R145, R2, 0xf1bbcdc8 ;  /* 0xf1bbcdc802917836 */ /* 0x000fc80000000000 */
[----:B------:R-:W-:Y:S01]  /*3540*/  IMAD.WIDE.U32 R150, R151, -0x326172a9, RZ ;  /* 0xcd9e8d5797967825 */ /* 0x000fe200078e00ff */
[----:B------:R-:W-:Y:S02]  /*3550*/  LOP3.LUT R145, R145, R172, R153, 0x96, !PT ;  /* 0x000000ac91917212 */ /* 0x000fe400078e9699 */
[----:B------:R-:W-:-:S03]  /*3560*/  IADD3 R153, PT, PT, R2, -0x700cb87f, RZ ;  /* 0x8ff3478102997810 */ /* 0x000fc60007ffe0ff */
[----:B------:R-:W-:Y:S01]  /*3570*/  IMAD.WIDE.U32 R170, R145, -0x2daee0ad, RZ ;  /* 0xd2511f5391aa7825 */ /* 0x000fe200078e00ff */
[----:B------:R-:W-:-:S03]  /*3580*/  LOP3.LUT R152, R153, R152, R151, 0x96, !PT ;  /* 0x0000009899987212 */ /* 0x000fc600078e9697 */
[----:B------:R-:W-:Y:S02]  /*3590*/  VIADD R145, R3, 0x96a522ad ;  /* 0x96a522ad03917836 */ /* 0x000fe40000000000 */
[----:B------:R-:W-:Y:S01]  /*35a0*/  IMAD.MOV.U32 R151, RZ, RZ, R162 ;  /* 0x000000ffff977224 */ /* 0x000fe200078e00a2 */
[----:B------:R-:W-:Y:S02]  /*35b0*/  MOV R162, R170 ;  /* 0x000000aa00a27202 */ /* 0x000fe40000000f00 */
[----:B------:R-:W-:-:S07]  /*35c0*/  LOP3.LUT R153, R145, R174, R171, 0x96, !PT ;  /* 0x000000ae91997212 */ /* 0x000fce00078e96ab */
.L_x_38051:
[----:B------:R-:W-:Y:S05]  /*35d0*/  BSYNC.RECONVERGENT B1 ;  /* 0x0000000000017941 */ /* 0x000fea0003800200 */
.L_x_38050:
[----:B------:R-:W-:Y:S01]  /*35e0*/  I2FP.F32.U32 R164, R151 ;  /* 0x0000009700a47245 */ /* 0x000fe20000201000 */
[----:B------:R-:W-:Y:S01]  /*35f0*/  HADD2.F32 R151, -RZ, R146.H1_H1 ;  /* 0x30000092ff977230 */ /* 0x000fe20000004100 */
[----:B------:R-:W-:Y:S01]  /*3600*/  ISETP.NE.AND P5, PT, R163, 0x1, PT ;  /* 0x00000001a300780c */ /* 0x000fe20003fa5270 */
[----:B------:R-:W-:Y:S02]  /*3610*/  BSSY.RECONVERGENT B1, `(.L_x_38055) ;  /* 0x000005d000017945 */ /* 0x000fe40003800200 */
        /* <DEDUP_REMOVED lines=18> */
.L_x_38057:
        /* <DEDUP_REMOVED lines=13> */
.L_x_38059:
[----:B------:R-:W-:Y:S05]  /*3810*/  BSYNC.RECONVERGENT B2 ;  /* 0x0000000000027941 */ /* 0x000fea0003800200 */
.L_x_38058:
        /* <DEDUP_REMOVED lines=60> */
.L_x_38056:
[----:B------:R-:W-:Y:S05]  /*3be0*/  BSYNC.RECONVERGENT B1 ;  /* 0x0000000000017941 */ /* 0x000fea0003800200 */
.L_x_38055:
        /* <DEDUP_REMOVED lines=22> */
.L_x_38062:
        /* <DEDUP_REMOVED lines=15> */
.L_x_38064:
[----:B------:R-:W-:Y:S05]  /*3e40*/  BSYNC.RECONVERGENT B2 ;  /* 0x0000000000027941 */ /* 0x000fea0003800200 */
.L_x_38063:
        /* <DEDUP_REMOVED lines=60> */
.L_x_38061:
[----:B------:R-:W-:Y:S05]  /*4210*/  BSYNC.RECONVERGENT B1 ;  /* 0x0000000000017941 */ /* 0x000fea0003800200 */
.L_x_38060:
        /* <DEDUP_REMOVED lines=10> */
.L_x_38025:
        /* <DEDUP_REMOVED lines=16> */
.L_x_38068:
        /* <DEDUP_REMOVED lines=13> */
.L_x_38070:
[----:B------:R-:W-:Y:S05]  /*4490*/  BSYNC.RECONVERGENT B2 ;  /* 0x0000000000027941 */ /* 0x000fea0003800200 */
.L_x_38069:
        /* <DEDUP_REMOVED lines=59> */
.L_x_38067:
[----:B------:R-:W-:Y:S05]  /*4850*/  BSYNC.RECONVERGENT B1 ;  /* 0x0000000000017941 */ /* 0x000fea0003800200 */
.L_x_38066:
[----:B------:R-:W0:Y:S01]  /*4860*/  LDC R121, c[0x0][0x404] ;  /* 0x00010100ff797b82 */ /* 0x000e220000000800 */
[----:B------:R-:W-:Y:S01]  /*4870*/  I2FP.F32.U32 R123, R120 ;  /* 0x00000078007b7245 */ /* 0x000fe20000201000 */
[----:B------:R-:W-:Y:S01]  /*4880*/  IMAD.MOV.U32 R120, RZ, RZ, 0x2f800000 ;  /* 0x2f800000ff787424 */ /* 0x000fe200078e00ff */
[----:B------:R-:W-:Y:S01]  /*4890*/  ISETP.NE.AND P0, PT, R159, 0x1, PT ;  /* 0x000000019f00780c */ /* 0x000fe20003f05270 */
[----:B------:R-:W-:Y:S01]  /*48a0*/  BSSY.RECONVERGENT B1, `(.L_x_38071) ;  /* 0x000005e000017945 */ /* 0x000fe20003800200 */
[----:B------:R-:W-:Y:S01]  /*48b0*/  LOP3.LUT R168, R168, 0xfffffffd, RZ, 0xc0, !PT ;  /* 0xfffffffda8a87812 */ /* 0x000fe200078ec0ff */
[----:B------:R-:W-:Y:S01]  /*48c0*/  FFMA.FTZ R160, R123, R120, 1.1641532182693481445e-10 ;  /* 0x2f0000007ba07423 */ /* 0x000fe20000010078 */
[----:B-----5:R-:W-:Y:S01]  /*48d0*/  HADD2.F32 R123, -RZ, R144.H0_H0 ;  /* 0x20000090ff7b7230 */ /* 0x020fe20000004100 */
[----:B------:R-:W1:Y:S01]  /*48e0*/  LDC R122, c[0x0][0x408] ;  /* 0x00010200ff7a7b82 */ /* 0x000e620000000800 */
[----:B------:R-:W-:Y:S01]  /*48f0*/  IMAD.MOV.U32 R161, RZ, RZ, 0x2 ;  /* 0x00000002ffa17424 */ /* 0x000fe200078e00ff */
[----:B------:R-:W-:-:S02]  /*4900*/  MOV R151, R150 ;  /* 0x0000009600977202 */ /* 0x000fc40000000f00 */
[----:B------:R-:W-:Y:S01]  /*4910*/  FMUL.FTZ R123, R123, R0 ;  /* 0x000000007b7b7220 */ /* 0x000fe20000410000 */
[----:B0-----:R-:W-:-:S03]  /*4920*/  FSETP.LE.FTZ.AND P1, PT, R160, R121, PT ;  /* 0x00000079a000720b */ /* 0x001fc60003f33000 */
[----:B-1----:R-:W-:-:S10]  /*4930*/  FMUL.FTZ R123, R123, R122 ;  /* 0x0000007a7b7b7220 */ /* 0x002fd40000410000 */
        /* <DEDUP_REMOVED lines=10> */
.L_x_38073:
        /* <DEDUP_REMOVED lines=13> */
.L_x_38075:
[----:B------:R-:W-:Y:S05]  /*4ab0*/  BSYNC.RECONVERGENT B2 ;  /* 0x0000000000027941 */ /* 0x000fea0003800200 */
.L_x_38074:
        /* <DEDUP_REMOVED lines=60> */
.L_x_38072:
[----:B------:R-:W-:Y:S05]  /*4e80*/  BSYNC.RECONVERGENT B1 ;  /* 0x0000000000017941 */ /* 0x000fea0003800200 */
.L_x_38071:
[----:B------:R-:W-:Y:S01]  /*4e90*/  I2FP.F32.U32 R151, R151 ;  /* 0x0000009700977245 */ /* 0x000fe20000201000 */
[----:B------:R-:W-:Y:S01]  /*4ea0*/  BSSY.RECONVERGENT B1, `(.L_x_38076) ;  /* 0x000005c000017945 */ /* 0x000fe20003800200 */
[----:B------:R-:W-:Y:S01]  /*4eb0*/  ISETP.NE.AND P1, PT, R161, 0x1, PT ;  /* 0x00000001a100780c */ /* 0x000fe20003f25270 */
[----:B------:R-:W-:Y:S02]  /*4ec0*/  HFMA2 R163, -RZ, RZ, 0, 1.1920928955078125e-07 ;  /* 0x00000002ffa37431 */ /* 0x000fe400000001ff */
[----:B------:R-:W-:Y:S01]  /*4ed0*/  FFMA.FTZ R160, R151, R120, 1.1641532182693481445e-10 ;  /* 0x2f00000097a07423 */ /* 0x000fe20000010078 */
[----:B------:R-:W-:-:S04]  /*4ee0*/  HADD2.F32 R151, -RZ, R144.H1_H1 ;  /* 0x30000090ff977230 */ /* 0x000fc80000004100 */
        /* <DEDUP_REMOVED lines=13> */
.L_x_38078:
        /* <DEDUP_REMOVED lines=13> */
.L_x_38080:
[----:B------:R-:W-:Y:S05]  /*5090*/  BSYNC.RECONVERGENT B2 ;  /* 0x0000000000027941 */ /* 0x000fea0003800200 */
.L_x_38079:
        /* <DEDUP_REMOVED lines=60> */
.L_x_38077:
[----:B------:R-:W-:Y:S05]  /*5460*/  BSYNC.RECONVERGENT B1 ;  /* 0x0000000000017941 */ /* 0x000fea0003800200 */
.L_x_38076:
[----:B------:R-:W-:Y:S01]  /*5470*/  I2FP.F32.U32 R151, R151 ;  /* 0x0000009700977245 */ /* 0x000fe20000201000 */
[----:B------:R-:W-:Y:S01]  /*5480*/  BSSY.RECONVERGENT B1, `(.L_x_38081) ;  /* 0x000005c000017945 */ /* 0x000fe20003800200 */
[----:B------:R-:W-:Y:S01]  /*5490*/  ISETP.NE.AND P2, PT, R163, 0x1, PT ;  /* 0x00000001a300780c */ /* 0x000fe20003f45270 */
[----:B------:R-:W-:Y:S02]  /*54a0*/  IMAD.MOV.U32 R161, RZ, RZ, 0x2 ;  /* 0x00000002ffa17424 */ /* 0x000fe400078e00ff */
[----:B------:R-:W-:Y:S01]  /*54b0*/  FFMA.FTZ R160, R151, R120, 1.1641532182693481445e-10 ;  /* 0x2f00000097a07423 */ /* 0x000fe20000010078 */
[----:B------:R-:W-:-:S04]  /*54c0*/  HADD2.F32 R151, -RZ, R145.H0_H0 ;  /* 0x20000091ff977230 */ /* 0x000fc80000004100 */
        /* <DEDUP_REMOVED lines=13> */
.L_x_38083:
        /* <DEDUP_REMOVED lines=13> */
.L_x_38085:
[----:B------:R-:W-:Y:S05]  /*5670*/  BSYNC.RECONVERGENT B2 ;  /* 0x0000000000027941 */ /* 0x000fea0003800200 */
.L_x_38084:
        /* <DEDUP_REMOVED lines=60> */
.L_x_38082:
[----:B------:R-:W-:Y:S05]  /*5a40*/  BSYNC.RECONVERGENT B1 ;  /* 0x0000000000017941 */ /* 0x000fea0003800200 */
.L_x_38081:
        /* <DEDUP_REMOVED lines=19> */
.L_x_38088:
        /* <DEDUP_REMOVED lines=13> */
.L_x_38090:
[----:B------:R-:W-:Y:S05]  /*5c50*/  BSYNC.RECONVERGENT B2 ;  /* 0x0000000000027941 */ /* 0x000fea0003800200 */
.L_x_38089:
        /* <DEDUP_REMOVED lines=60> */
.L_x_38087:
[----:B------:R-:W-:Y:S05]  /*6020*/  BSYNC.RECONVERGENT B1 ;  /* 0x0000000000017941 */ /* 0x000fea0003800200 */
.L_x_38086:
[----:B------:R-:W-:Y:S01]  /*6030*/  ISETP.NE.AND P4, PT, R163, 0x1, PT ;  /* 0x00000001a300780c */ /* 0x000fe20003f85270 */
[----:B------:R-:W-:Y:S01]  /*6040*/  HADD2.F32 R161, -RZ, R146.H0_H0 ;  /* 0x20000092ffa17230 */ /* 0x000fe20000004100 */
[----:B------:R-:W-:Y:S01]  /*6050*/  I2FP.F32.U32 R151, R151 ;  /* 0x0000009700977245 */ /* 0x000fe20000201000 */
[----:B------:R-:W-:Y:S01]  /*6060*/  BSSY.RECONVERGENT B1, `(.L_x_38091) ;  /* 0x000005a000017945 */ /* 0x000fe20003800200 */
[----:B------:R-:W-:Y:S02]  /*6070*/  HFMA2 R165, -RZ, RZ, 0, 1.1920928955078125e-07 ;  /* 0x00000002ffa57431 */ /* 0x000fe400000001ff */
[----:B------:R-:W-:Y:S01]  /*6080*/  FMUL.FTZ R161, R161, R0 ;  /* 0x00000000a1a17220 */ /* 0x000fe20000410000 */
        /* <DEDUP_REMOVED lines=13> */
.L_x_38093:
        /* <DEDUP_REMOVED lines=13> */
.L_x_38095:
[----:B------:R-:W-:Y:S05]  /*6230*/  BSYNC.RECONVERGENT B2 ;  /* 0x0000000000027941 */ /* 0x000fea0003800200 */
.L_x_38094:
        /* <DEDUP_REMOVED lines=60> */
.L_x_38092:
[----:B------:R-:W-:Y:S05]  /*6600*/  BSYNC.RECONVERGENT B1 ;  /* 0x0000000000017941 */ /* 0x000fea0003800200 */
.L_x_38091:
        /* <DEDUP_REMOVED lines=19> */
.L_x_38098:
        /* <DEDUP_REMOVED lines=13> */
.L_x_38100:
[----:B------:R-:W-:Y:S05]  /*6810*/  BSYNC.RECONVERGENT B2 ;  /* 0x0000000000027941 */ /* 0x000fea0003800200 */
.L_x_38099:
        /* <DEDUP_REMOVED lines=60> */
.L_x_38097:
[----:B------:R-:W-:Y:S05]  /*6be0*/  BSYNC.RECONVERGENT B1 ;  /* 0x0000000000017941 */ /* 0x000fea0003800200 */
.L_x_38096:
[----:B------:R-:W-:Y:S01]  /*6bf0*/  ISETP.NE.AND P6, PT, R166, 0x1, PT ;  /* 0x00000001a600780c */ /* 0x000fe20003fc5270 */
[----:B------:R-:W-:Y:S01]  /*6c00*/  HADD2.F32 R161, -RZ, R147.H0_H0 ;  /* 0x20000093ffa17230 */ /* 0x000fe20000004100 */
[----:B------:R-:W-:Y:S01]  /*6c10*/  I2FP.F32.U32 R151, R151 ;  /* 0x0000009700977245 */ /* 0x000fe20000201000 */
[----:B------:R-:W-:Y:S01]  /*6c20*/  BSSY.RECONVERGENT B1, `(.L_x_38101) ;  /* 0x000005c000017945 */ /* 0x000fe20003800200 */
[----:B------:R-:W-:Y:S02]  /*6c30*/  MOV R163, R150 ;  /* 0x0000009600a37202 */ /* 0x000fe40000000f00 */
[----:B------:R-:W-:Y:S01]  /*6c40*/  FMUL.FTZ R161, R161, R0 ;  /* 0x00000000a1a17220 */ /* 0x000fe20000410000 */
[----:B------:R-:W-:Y:S01]  /*6c50*/  FFMA.FTZ R164, R151, R120, 1.1641532182693481445e-10 ;  /* 0x2f00000097a47423 */ /* 0x000fe20000010078 */
[----:B------:R-:W-:Y:S02]  /*6c60*/  IMAD.MOV.U32 R151, RZ, RZ, 0x2 ;  /* 0x00000002ff977424 */ /* 0x000fe400078e00ff */
        /* <DEDUP_REMOVED lines=11> */
.L_x_38103:
        /* <DEDUP_REMOVED lines=15> */
.L_x_38105:
[----:B------:R-:W-:Y:S05]  /*6e10*/  BSYNC.RECONVERGENT B2 ;  /* 0x0000000000027941 */ /* 0x000fea0003800200 */
.L_x_38104:
        /* <DEDUP_REMOVED lines=58> */
[----:B------:R-:W-:Y:S01]  /*71c0*/  MOV R163, R162 ;  /* 0x000000a200a37202 */ /* 0x000fe20000000f00 */
[----:B------:R-:W-:-:S07]  /*71d0*/  IMAD.MOV.U32 R162, RZ, RZ, R164 ;  /* 0x000000ffffa27224 */ /* 0x000fce00078e00a4 */
.L_x_38102:
[----:B------:R-:W-:Y:S05]  /*71e0*/  BSYNC.RECONVERGENT B1 ;  /* 0x0000000000017941 */ /* 0x000fea0003800200 */
.L_x_38101:
[----:B------:R-:W-:Y:S01]  /*71f0*/  I2FP.F32.U32 R163, R163 ;  /* 0x000000a300a37245 */ /* 0x000fe20000201000 */
[----:B------:R-:W-:Y:S01]  /*7200*/  HADD2.F32 R147, -RZ, R147.H1_H1 ;  /* 0x30000093ff937230 */ /* 0x000fe20000004100 */
        /* <DEDUP_REMOVED lines=10> */
[----:B------:R-:W-:Y:S02]  /*72b0*/  PLOP3.LUT P6, PT, P6, PT, PT, 0x8, 0x80 ;  /* 0x000000000080781c */ /* 0x000fe400037ce170 */
[----:B------:R-:W-:Y:S02]  /*72c0*/  FSEL R122, R159, RZ, P1 ;  /* 0x000000ff9f7a7208 */ /* 0x000fe40000800000 */
[----:B------:R-:W-:Y:S02]  /*72d0*/  FSEL R144, R160, RZ, P3 ;  /* 0x000000ffa0907208 */ /* 0x000fe40001800000 */
[----:B------:R-:W-:-:S07]  /*72e0*/  FSEL R146, R161, RZ, P5 ;  /* 0x000000ffa1927208 */ /* 0x000fce0002800000 */
.L_x_38065:
        /* <DEDUP_REMOVED lines=22> */
.L_x_38024:
[----:B------:R-:W-:Y:S05]  /*7450*/  BSYNC.RECONVERGENT B0 ;  /* 0x0000000000007941 */ /* 0x000fea0003800200 */
.L_x_38023:
        /* <DEDUP_REMOVED lines=31> */
.L_x_38111:
        /* <DEDUP_REMOVED lines=13> */
.L_x_38113:
[----:B------:R-:W-:Y:S05]  /*7720*/  BSYNC.RECONVERGENT B2 ;  /* 0x0000000000027941 */ /* 0x000fea0003800200 */
.L_x_38112:
        /* <DEDUP_REMOVED lines=59> */
.L_x_38110:
[----:B------:R-:W-:Y:S05]  /*7ae0*/  BSYNC.RECONVERGENT B1 ;  /* 0x0000000000017941 */ /* 0x000fea0003800200 */
.L_x_38109:
        /* <DEDUP_REMOVED lines=27> */
.L_x_38116:
        /* <DEDUP_REMOVED lines=13> */
.L_x_38118:
[----:B------:R-:W-:Y:S05]  /*7d70*/  BSYNC.RECONVERGENT B2 ;  /* 0x0000000000027941 */ /* 0x000fea0003800200 */
.L_x_38117:
        /* <DEDUP_REMOVED lines=60> */
.L_x_38115:
[----:B------:R-:W-:Y:S05]  /*8140*/  BSYNC.RECONVERGENT B1 ;  /* 0x0000000000017941 */ /* 0x000fea0003800200 */
.L_x_38114:
        /* <DEDUP_REMOVED lines=22> */
.L_x_38121:
        /* <DEDUP_REMOVED lines=13> */
.L_x_38123:
[----:B------:R-:W-:Y:S05]  /*8380*/  BSYNC.RECONVERGENT B2 ;  /* 0x0000000000027941 */ /* 0x000fea0003800200 */
.L_x_38122:
        /* <DEDUP_REMOVED lines=58> */
[----:B------:R-:W-:Y:S01]  /*8730*/  IMAD.MOV.U32 R170, RZ, RZ, RZ ;  /* 0x000000ffffaa7224 */ /* 0x000fe200078e00ff */
[----:B------:R-:W-:-:S07]  /*8740*/  LOP3.LUT R153, R173, R174, R171, 0x96, !PT ;  /* 0x000000aead997212 */ /* 0x000fce00078e96ab */
.L_x_38120:
[----:B------:R-:W-:Y:S05]  /*8750*/  BSYNC.RECONVERGENT B1 ;  /* 0x0000000000017941 */ /* 0x000fea0003800200 */
.L_x_38119:
        /* <DEDUP_REMOVED lines=22> */
.L_x_38126:
        /* <DEDUP_REMOVED lines=13> */
.L_x_38128:
[----:B------:R-:W-:Y:S05]  /*8990*/  BSYNC.RECONVERGENT B2 ;  /* 0x0000000000027941 */ /* 0x000fea0003800200 */
.L_x_38127:
        /* <DEDUP_REMOVED lines=60> */
.L_x_38125:
[----:B------:R-:W-:Y:S05]  /*8d60*/  BSYNC.RECONVERGENT B1 ;  /* 0x0000000000017941 */ /* 0x000fea0003800200 */
.L_x_38124:
        /* <DEDUP_REMOVED lines=22> */
.L_x_38131:
        /* <DEDUP_REMOVED lines=13> */
.L_x_38133:
[----:B------:R-:W-:Y:S05]  /*8fa0*/  BSYNC.RECONVERGENT B2 ;  /* 0x0000000000027941 */ /* 0x000fea0003800200 */
.L_x_38132:
        /* <DEDUP_REMOVED lines=61> */
.L_x_38130:
[----:B------:R-:W-:Y:S05]  /*9380*/  BSYNC.RECONVERGENT B1 ;  /* 0x0000000000017941 */ /* 0x000fea0003800200 */
.L_x_38129:
        /* <DEDUP_REMOVED lines=22> */
.L_x_38136:
        /* <DEDUP_REMOVED lines=13> */
.L_x_38138:
[----:B------:R-:W-:Y:S05]  /*95c0*/  BSYNC.RECONVERGENT B2 ;  /* 0x0000000000027941 */ /* 0x000fea0003800200 */
.L_x_38137:
        /* <DEDUP_REMOVED lines=54> */
[----:B------:R-:W-:Y:S02]  /*9930*/  LOP3.LUT R152, R153, R152, R151, 0x96, !PT ;  /* 0x0000009899987212 */ /* 0x000fe400078e9697 */
[----:B------:R-:W-:Y:S01]  /*9940*/  MOV R151, R162 ;  /* 0x000000a200977202 */ /* 0x000fe20000000f00 */
[----:B------:R-:W-:Y:S02]  /*9950*/  VIADD R125, R3, 0x96a522ad ;  /* 0x96a522ad037d7836 */ /* 0x000fe40000000000 */
[----:B------:R-:W-:-:S03]  /*9960*/  IMAD.MOV.U32 R162, RZ, RZ, R170 ;  /* 0x000000ffffa27224 */ /* 0x000fc600078e00aa */
[----:B------:R-:W-:Y:S01]  /*9970*/  LOP3.LUT R153, R125, R174, R171, 0x96, !PT ;  /* 0x000000ae7d997212 */ /* 0x000fe200078e96ab */
[----:B------:R-:W-:-:S07]  /*9980*/  HFMA2 R171, -RZ, RZ, 0, 0 ;  /* 0x00000000ffab7431 */ /* 0x000fce00000001ff */
.L_x_38135:
[----:B------:R-:W-:Y:S05]  /*9990*/  BSYNC.RECONVERGENT B1 ;  /* 0x0000000000017941 */ /* 0x000fea0003800200 */
.L_x_38134:
        /* <DEDUP_REMOVED lines=22> */
.L_x_38141:
        /* <DEDUP_REMOVED lines=13> */
.L_x_38143:
[----:B------:R-:W-:Y:S05]  /*9bd0*/  BSYNC.RECONVERGENT B2 ;  /* 0x0000000000027941 */ /* 0x000fea0003800200 */
.L_x_38142:
        /* <DEDUP_REMOVED lines=60> */
.L_x_38140:
[----:B------:R-:W-:Y:S05]  /*9fa0*/  BSYNC.RECONVERGENT B1 ;  /* 0x0000000000017941 */ /* 0x000fea0003800200 */
.L_x_38139:
        /* <DEDUP_REMOVED lines=22> */
.L_x_38146:
        /* <DEDUP_REMOVED lines=15> */
.L_x_38148:
[----:B------:R-:W-:Y:S05]  /*a200*/  BSYNC.RECONVERGENT B2 ;  /* 0x0000000000027941 */ /* 0x000fea0003800200 */
.L_x_38147:
        /* <DEDUP_REMOVED lines=60> */
.L_x_38145:
[----:B------:R-:W-:Y:S05]  /*a5d0*/  BSYNC.RECONVERGENT B1 ;  /* 0x0000000000017941 */ /* 0x000fea0003800200 */
.L_x_38144:
        /* <DEDUP_REMOVED lines=10> */
.L_x_38108:
        /* <DEDUP_REMOVED lines=16> */
.L_x_38152:
        /* <DEDUP_REMOVED lines=13> */
.L_x_38154:
[----:B------:R-:W-:Y:S05]  /*a850*/  BSYNC.RECONVERGENT B2 ;  /* 0x0000000000027941 */ /* 0x000fea0003800200 */
.L_x_38153:
        /* <DEDUP_REMOVED lines=59> */
.L_x_38151:
[----:B------:R-:W-:Y:S05]  /*ac10*/  BSYNC.RECONVERGENT B1 ;  /* 0x0000000000017941 */ /* 0x000fea0003800200 */
.L_x_38150:
[----:B------:R-:W1:Y:S01]  /*ac20*/  LDC R101, c[0x0][0x404] ;  /* 0x00010100ff657b82 */ /* 0x000e620000000800 */
[----:B------:R-:W-:Y:S01]  /*ac30*/  I2FP.F32.U32 R103, R100 ;  /* 0x0000006400677245 */ /* 0x000fe20000201000 */
[----:B------:R-:W-:Y:S01]  /*ac40*/  IMAD.MOV.U32 R100, RZ, RZ, 0x2f800000 ;  /* 0x2f800000ff647424 */ /* 0x000fe200078e00ff */
[----:B------:R-:W-:Y:S01]  /*ac50*/  ISETP.NE.AND P0, PT, R161, 0x1, PT ;  /* 0x00000001a100780c */ /* 0x000fe20003f05270 */
[----:B------:R-:W-:Y:S01]  /*ac60*/  BSSY.RECONVERGENT B1, `(.L_x_38155) ;  /* 0x000005e000017945 */ /* 0x000fe20003800200 */
[----:B------:R-:W-:Y:S01]  /*ac70*/  LOP3.LUT R168, R168, 0xfffffffd, RZ, 0xc0, !PT ;  /* 0xfffffffda8a87812 */ /* 0x000fe200078ec0ff */
[----:B------:R-:W-:Y:S01]  /*ac80*/  FFMA.FTZ R160, R103, R100, 1.1641532182693481445e-10 ;  /* 0x2f00000067a07423 */ /* 0x000fe20000010064 */
[----:B-----5:R-:W-:Y:S01]  /*ac90*/  HADD2.F32 R103, -RZ, R124.H0_H0 ;  /* 0x2000007cff677230 */ /* 0x020fe20000004100 */
[----:B------:R-:W2:Y:S01]  /*aca0*/  LDC R102, c[0x0][0x408] ;  /* 0x00010200ff667b82 */ /* 0x000ea20000000800 */
[----:B------:R-:W-:Y:S01]  /*acb0*/  MOV R163, 0x2 ;  /* 0x0000000200a37802 */ /* 0x000fe20000000f00 */
[----:B------:R-:W-:-:S02]  /*acc0*/  IMAD.MOV.U32 R151, RZ, RZ, R150 ;  /* 0x000000ffff977224 */ /* 0x000fc400078e0096 */
[----:B------:R-:W-:Y:S01]  /*acd0*/  FMUL.FTZ R103, R103, R0 ;  /* 0x0000000067677220 */ /* 0x000fe20000410000 */
[----:B-1----:R-:W-:-:S03]  /*ace0*/  FSETP.LE.FTZ.AND P1, PT, R160, R101, PT ;  /* 0x00000065a000720b */ /* 0x002fc60003f33000 */
[----:B--2---:R-:W-:-:S10]  /*acf0*/  FMUL.FTZ R103, R103, R102 ;  /* 0x0000006667677220 */ /* 0x004fd40000410000 */
        /* <DEDUP_REMOVED lines=10> */
.L_x_38157:
        /* <DEDUP_REMOVED lines=13> */
.L_x_38159:
[----:B------:R-:W-:Y:S05]  /*ae70*/  BSYNC.RECONVERGENT B2 ;  /* 0x0000000000027941 */ /* 0x000fea0003800200 */
.L_x_38158:
        /* <DEDUP_REMOVED lines=60> */
.L_x_38156:
[----:B------:R-:W-:Y:S05]  /*b240*/  BSYNC.RECONVERGENT B1 ;  /* 0x0000000000017941 */ /* 0x000fea0003800200 */
.L_x_38155:
[----:B------:R-:W-:Y:S01]  /*b250*/  I2FP.F32.U32 R151, R151 ;  /* 0x0000009700977245 */ /* 0x000fe20000201000 */
[----:B------:R-:W-:Y:S01]  /*b260*/  BSSY.RECONVERGENT B1, `(.L_x_38160) ;  /* 0x000005c000017945 */ /* 0x000fe20003800200 */
[----:B------:R-:W-:Y:S01]  /*b270*/  ISETP.NE.AND P1, PT, R163, 0x1, PT ;  /* 0x00000001a300780c */ /* 0x000fe20003f25270 */
[----:B0-----:R-:W-:Y:S02]  /*b280*/  HFMA2 R164, -RZ, RZ, 0, 1.1920928955078125e-07 ;  /* 0x00000002ffa47431 */ /* 0x001fe400000001ff */
        /* <DEDUP_REMOVED lines=15> */
.L_x_38162:
        /* <DEDUP_REMOVED lines=13> */
.L_x_38164:
[----:B------:R-:W-:Y:S05]  /*b450*/  BSYNC.RECONVERGENT B2 ;  /* 0x0000000000027941 */ /* 0x000fea0003800200 */
.L_x_38163:
        /* <DEDUP_REMOVED lines=60> */
.L_x_38161:
[----:B------:R-:W-:Y:S05]  /*b820*/  BSYNC.RECONVERGENT B1 ;  /* 0x0000000000017941 */ /* 0x000fea0003800200 */
.L_x_38160:
[----:B------:R-:W-:Y:S01]  /*b830*/  I2FP.F32.U32 R151, R151 ;  /* 0x0000009700977245 */ /* 0x000fe20000201000 */
[----:B------:R-:W-:Y:S01]  /*b840*/  BSSY.RECONVERGENT B1, `(.L_x_38165) ;  /* 0x000005c000017945 */ /* 0x000fe20003800200 */
[----:B------:R-:W-:Y:S01]  /*b850*/  ISETP.NE.AND P2, PT, R164, 0x1, PT ;  /* 0x00000001a400780c */ /* 0x000fe20003f45270 */
[----:B------:R-:W-:Y:S02]  /*b860*/  HFMA2 R163, -RZ, RZ, 0, 1.1920928955078125e-07 ;  /* 0x00000002ffa37431 */ /* 0x000fe400000001ff */
        /* <DEDUP_REMOVED lines=15> */
.L_x_38167:
        /* <DEDUP_REMOVED lines=13> */
.L_x_38169:
[----:B------:R-:W-:Y:S05]  /*ba30*/  BSYNC.RECONVERGENT B2 ;  /* 0x0000000000027941 */ /* 0x000fea0003800200 */
.L_x_38168:
        /* <DEDUP_REMOVED lines=60> */
.L_x_38166:
[----:B------:R-:W-:Y:S05]  /*be00*/  BSYNC.RECONVERGENT B1 ;  /* 0x0000000000017941 */ /* 0x000fea0003800200 */
.L_x_38165:
        /* <DEDUP_REMOVED lines=19> */
.L_x_38172:
        /* <DEDUP_REMOVED lines=13> */
.L_x_38174:
[----:B------:R-:W-:Y:S05]  /*c010*/  BSYNC.RECONVERGENT B2 ;  /* 0x0000000000027941 */ /* 0x000fea0003800200 */
.L_x_38173:
        /* <DEDUP_REMOVED lines=60> */
.L_x_38171:
[----:B------:R-:W-:Y:S05]  /*c3e0*/  BSYNC.RECONVERGENT B1 ;  /* 0x0000000000017941 */ /* 0x000fea0003800200 */
.L_x_38170:
        /* <DEDUP_REMOVED lines=19> */
.L_x_38177:
        /* <DEDUP_REMOVED lines=13> */
.L_x_38179:
[----:B------:R-:W-:Y:S05]  /*c5f0*/  BSYNC.RECONVERGENT B2 ;  /* 0x0000000000027941 */ /* 0x000fea0003800200 */
.L_x_38178:
        /* <DEDUP_REMOVED lines=60> */
.L_x_38176:
[----:B------:R-:W-:Y:S05]  /*c9c0*/  BSYNC.RECONVERGENT B1 ;  /* 0x0000000000017941 */ /* 0x000fea0003800200 */
.L_x_38175:
        /* <DEDUP_REMOVED lines=19> */
.L_x_38182:
        /* <DEDUP_REMOVED lines=13> */
.L_x_38184:
[----:B------:R-:W-:Y:S05]  /*cbd0*/  BSYNC.RECONVERGENT B2 ;  /* 0x0000000000027941 */ /* 0x000fea0003800200 */
.L_x_38183:
        /* <DEDUP_REMOVED lines=60> */
.L_x_38181:
[----:B------:R-:W-:Y:S05]  /*cfa0*/  BSYNC.RECONVERGENT B1 ;  /* 0x0000000000017941 */ /* 0x000fea0003800200 */
.L_x_38180:
        /* <DEDUP_REMOVED lines=19> */
.L_x_38187:
        /* <DEDUP_REMOVED lines=15> */
.L_x_38189:
[----:B------:R-:W-:Y:S05]  /*d1d0*/  BSYNC.RECONVERGENT B2 ;  /* 0x0000000000027941 */ /* 0x000fea0003800200 */
.L_x_38188:
        /* <DEDUP_REMOVED lines=60> */
.L_x_38186:
[----:B------:R-:W-:Y:S05]  /*d5a0*/  BSYNC.RECONVERGENT B1 ;  /* 0x0000000000017941 */ /* 0x000fea0003800200 */
.L_x_38185:
        /* <DEDUP_REMOVED lines=16> */
.L_x_38149:
        /* <DEDUP_REMOVED lines=22> */
.L_x_38107:
[----:B------:R-:W-:Y:S05]  /*d810*/  BSYNC.RECONVERGENT B0 ;  /* 0x0000000000007941 */ /* 0x000fea0003800200 */
.L_x_38106:
        /* <DEDUP_REMOVED lines=31> */
.L_x_38195:
        /* <DEDUP_REMOVED lines=13> */
.L_x_38197:
[----:B------:R-:W-:Y:S05]  /*dae0*/  BSYNC.RECONVERGENT B2 ;  /* 0x0000000000027941 */ /* 0x000fea0003800200 */
.L_x_38196:
        /* <DEDUP_REMOVED lines=59> */
.L_x_38194:
[----:B------:R-:W-:Y:S05]  /*dea0*/  BSYNC.RECONVERGENT B1 ;  /* 0x0000000000017941 */ /* 0x000fea0003800200 */
.L_x_38193:
        /* <DEDUP_REMOVED lines=27> */
.L_x_38200:
        /* <DEDUP_REMOVED lines=13> */
.L_x_38202:
[----:B------:R-:W-:Y:S05]  /*e130*/  BSYNC.RECONVERGENT B2 ;  /* 0x0000000000027941 */ /* 0x000fea0003800200 */
.L_x_38201:
        /* <DEDUP_REMOVED lines=60> */
.L_x_38199:
[----:B------:R-:W-:Y:S05]  /*e500*/  BSYNC.RECONVERGENT B1 ;  /* 0x0000000000017941 */ /* 0x000fea0003800200 */
.L_x_38198:
        /* <DEDUP_REMOVED lines=22> */
.L_x_38205:
        /* <DEDUP_REMOVED lines=13> */
.L_x_38207:
[----:B------:R-:W-:Y:S05]  /*e740*/  BSYNC.RECONVERGENT B2 ;  /* 0x0000000000027941 */ /* 0x000fea0003800200 */
.L_x_38206:
        /* <DEDUP_REMOVED lines=60> */
.L_x_38204:
[----:B------:R-:W-:Y:S05]  /*eb10*/  BSYNC.RECONVERGENT B1 ;  /* 0x0000000000017941 */ /* 0x000fea0003800200 */
.L_x_38203:
        /* <DEDUP_REMOVED lines=22> */
.L_x_38210:
        /* <DEDUP_REMOVED lines=13> */
.L_x_38212:
[----:B------:R-:W-:Y:S05]  /*ed50*/  BSYNC.RECONVERGENT B2 ;  /* 0x0000000000027941 */ /* 0x000fea0003800200 */
.L_x_38211:
        /* <DEDUP_REMOVED lines=60> */
.L_x_38209:
[----:B------:R-:W-:Y:S05]  /*f120*/  BSYNC.RECONVERGENT B1 ;  /* 0x0000000000017941 */ /* 0x000fea0003800200 */
.L_x_38208:
        /* <DEDUP_REMOVED lines=22> */
.L_x_38215:
        /* <DEDUP_REMOVED lines=13> */
.L_x_38217:
[----:B------:R-:W-:Y:S05]  /*f360*/  BSYNC.RECONVERGENT B2 ;  /* 0x0000000000027941 */ /* 0x000fea0003800200 */
.L_x_38216:
        /* <DEDUP_REMOVED lines=57> */
[----:B------:R-:W-:-:S03]  /*f700*/  IMAD.WIDE.U32 R170, R170, -0x2daee0ad, RZ ;  /* 0xd2511f53aaaa7825 */ /* 0x000fc600078e00ff */
[----:B------:R-:W-:Y:S01]  /*f710*/  MOV R162, R170 ;  /* 0x000000aa00a27202 */ /* 0x000fe20000000f00 */
[----:B------:R-:W-:Y:S01]  /*f720*/  IMAD.MOV.U32 R170, RZ, RZ, RZ ;  /* 0x000000ffffaa7224 */ /* 0x000fe200078e00ff */
[----:B------:R-:W-:-:S07]  /*f730*/  LOP3.LUT R153, R153, R128, R171, 0x96, !PT ;  /* 0x0000008099997212 */ /* 0x000fce00078e96ab */
.L_x_38214:
[----:B------:R-:W-:Y:S05]  /*f740*/  BSYNC.RECONVERGENT B1 ;  /* 0x0000000000017941 */ /* 0x000fea0003800200 */
.L_x_38213:
        /* <DEDUP_REMOVED lines=22> */
.L_x_38220:
        /* <DEDUP_REMOVED lines=13> */
.L_x_38222:
[----:B------:R-:W-:Y:S05]  /*f980*/  BSYNC.RECONVERGENT B2 ;  /* 0x0000000000027941 */ /* 0x000fea0003800200 */
.L_x_38221:
        /* <DEDUP_REMOVED lines=60> */
.L_x_38219:
[----:B------:R-:W-:Y:S05]  /*fd50*/  BSYNC.RECONVERGENT B1 ;  /* 0x0000000000017941 */ /* 0x000fea0003800200 */
.L_x_38218:
        /* <DEDUP_REMOVED lines=22> */
.L_x_38225:
        /* <DEDUP_REMOVED lines=13> */
.L_x_38227:
[----:B------:R-:W-:Y:S05]  /*ff90*/  BSYNC.RECONVERGENT B2 ;  /* 0x0000000000027941 */ /* 0x000fea0003800200 */
.L_x_38226:
        /* <DEDUP_REMOVED lines=60> */
.L_x_38224:
[----:B------:R-:W-:Y:S05]  /*10360*/  BSYNC.RECONVERGENT B1 ;  /* 0x0000000000017941 */ /* 0x000fea0003800200 */
.L_x_38223:
        /* <DEDUP_REMOVED lines=22> */
.L_x_38230:
        /* <DEDUP_REMOVED lines=15> */
.L_x_38232:
[----:B------:R-:W-:Y:S05]  /*105c0*/  BSYNC.RECONVERGENT B2 ;  /* 0x0000000000027941 */ /* 0x000fea0003800200 */
.L_x_38231:
        /* <DEDUP_REMOVED lines=60> */
.L_x_38229:
[----:B------:R-:W-:Y:S05]  /*10990*/  BSYNC.RECONVERGENT B1 ;  /* 0x0000000000017941 */ /* 0x000fea0003800200 */
.L_x_38228:
        /* <DEDUP_REMOVED lines=10> */
.L_x_38192:
        /* <DEDUP_REMOVED lines=16> */
.L_x_38236:
        /* <DEDUP_REMOVED lines=13> */
.L_x_38238:
[----:B------:R-:W-:Y:S05]  /*10c10*/  BSYNC.RECONVERGENT B2 ;  /* 0x0000000000027941 */ /* 0x000fea0003800200 */
.L_x_38237:
        /* <DEDUP_REMOVED lines=58> */
[----:B------:R-:W-:-:S07]  /*10fc0*/  MOV R104, R160 ;  /* 0x000000a000687202 */ /* 0x000fce0000000f00 */
.L_x_38235:
[----:B------:R-:W-:Y:S05]  /*10fd0*/  BSYNC.RECONVERGENT B1 ;  /* 0x0000000000017941 */ /* 0x000fea0003800200 */
.L_x_38234:
[----:B------:R-:W1:Y:S01]  /*10fe0*/  LDC R105, c[0x0][0x404] ;  /* 0x00010100ff697b82 */ /* 0x000e620000000800 */
[----:B------:R-:W-:Y:S01]  /*10ff0*/  I2FP.F32.U32 R107, R104 ;  /* 0x00000068006b7245 */ /* 0x000fe20000201000 */
[----:B------:R-:W-:Y:S01]  /*11000*/  HFMA2 R104, -RZ, RZ, 0.1171875, 0 ;  /* 0x2f800000ff687431 */ /* 0x000fe200000001ff */
[----:B------:R-:W-:Y:S01]  /*11010*/  ISETP.NE.AND P0, PT, R161, 0x1, PT ;  /* 0x00000001a100780c */ /* 0x000fe20003f05270 */
[----:B------:R-:W-:Y:S01]  /*11020*/  BSSY.RECONVERGENT B1, `(.L_x_38239) ;  /* 0x000005e000017945 */ /* 0x000fe20003800200 */
[----:B------:R-:W-:Y:S01]  /*11030*/  LOP3.LUT R168, R168, 0xfffffffd, RZ, 0xc0, !PT ;  /* 0xfffffffda8a87812 */ /* 0x000fe200078ec0ff */
[----:B------:R-:W-:Y:S02]  /*11040*/  IMAD.MOV.U32 R163, RZ, RZ, 0x2 ;  /* 0x00000002ffa37424 */ /* 0x000fe400078e00ff */
[----:B------:R-:W-:Y:S01]  /*11050*/  FFMA.FTZ R160, R107, R104, 1.1641532182693481445e-10 ;  /* 0x2f0000006ba07423 */ /* 0x000fe20000010068 */
[----:B------:R-:W3:Y:S01]  /*11060*/  LDC R106, c[0x0][0x408] ;  /* 0x00010200ff6a7b82 */ /* 0x000ee20000000800 */
[----:B-----5:R-:W-:Y:S01]  /*11070*/  HADD2.F32 R107, -RZ, R128.H0_H0 ;  /* 0x20000080ff6b7230 */ /* 0x020fe20000004100 */
[----:B------:R-:W-:-:S04]  /*11080*/  MOV R151, R150 ;  /* 0x0000009600977202 */ /* 0x000fc80000000f00 */
        /* <DEDUP_REMOVED lines=13> */
.L_x_38241:
        /* <DEDUP_REMOVED lines=13> */
.L_x_38243:
[----:B------:R-:W-:Y:S05]  /*11230*/  BSYNC.RECONVERGENT B2 ;  /* 0x0000000000027941 */ /* 0x000fea0003800200 */
.L_x_38242:
        /* <DEDUP_REMOVED lines=60> */
.L_x_38240:
[----:B------:R-:W-:Y:S05]  /*11600*/  BSYNC.RECONVERGENT B1 ;  /* 0x0000000000017941 */ /* 0x000fea0003800200 */
.L_x_38239:
[----:B------:R-:W-:Y:S01]  /*11610*/  I2FP.F32.U32 R151, R151 ;  /* 0x0000009700977245 */ /* 0x000fe20000201000 */
[----:B------:R-:W-:Y:S01]  /*11620*/  BSSY.RECONVERGENT B1, `(.L_x_38244) ;  /* 0x000005c000017945 */ /* 0x000fe20003800200 */
[----:B------:R-:W-:Y:S01]  /*11630*/  ISETP.NE.AND P1, PT, R163, 0x1, PT ;  /* 0x00000001a300780c */ /* 0x000fe20003f25270 */
[----:B0-2---:R-:W-:Y:S02]  /*11640*/  IMAD.MOV.U32 R164, RZ, RZ, 0x2 ;  /* 0x00000002ffa47424 */ /* 0x005fe400078e00ff */
[----:B------:R-:W-:Y:S01]  /*11650*/  FFMA.FTZ R160, R151, R104, 1.1641532182693481445e-10 ;  /* 0x2f00000097a07423 */ /* 0x000fe20000010068 */
[----:B------:R-:W-:-:S04]  /*11660*/  HADD2.F32 R151, -RZ, R128.H1_H1 ;  /* 0x30000080ff977230 */ /* 0x000fc80000004100 */
[----:B------:R-:W-:Y:S01]  /*11670*/  FSETP.LE.FTZ.AND P0, PT, R160, R105, PT ;  /* 0x00000069a000720b */ /* 0x000fe20003f13000 */
[----:B------:R-:W-:Y:S01]  /*11680*/  FMUL.FTZ R161, R151, R0 ;  /* 0x0000000097a17220 */ /* 0x000fe20000410000 */
[----:B------:R-:W-:-:S03]  /*11690*/  MOV R151, R150 ;  /* 0x0000009600977202 */ /* 0x000fc60000000f00 */
        /* <DEDUP_REMOVED lines=10> */
.L_x_38246:
        /* <DEDUP_REMOVED lines=13> */
.L_x_38248:
[----:B------:R-:W-:Y:S05]  /*11810*/  BSYNC.RECONVERGENT B2 ;  /* 0x0000000000027941 */ /* 0x000fea0003800200 */
.L_x_38247:
        /* <DEDUP_REMOVED lines=60> */
.L_x_38245:
[----:B------:R-:W-:Y:S05]  /*11be0*/  BSYNC.RECONVERGENT B1 ;  /* 0x0000000000017941 */ /* 0x000fea0003800200 */
.L_x_38244:
[----:B------:R-:W-:Y:S01]  /*11bf0*/  ISETP.NE.AND P2, PT, R164, 0x1, PT ;  /* 0x00000001a400780c */ /* 0x000fe20003f45270 */
[----:B------:R-:W-:Y:S01]  /*11c00*/  HADD2.F32 R161, -RZ, R129.H0_H0 ;  /* 0x20000081ffa17230 */ /* 0x000fe20000004100 */
[----:B------:R-:W-:Y:S01]  /*11c10*/  I2FP.F32.U32 R151, R151 ;  /* 0x0000009700977245 */ /* 0x000fe20000201000 */
[----:B------:R-:W-:Y:S01]  /*11c20*/  BSSY.RECONVERGENT B1, `(.L_x_38249) ;  /* 0x000005a000017945 */ /* 0x000fe20003800200 */
[----:B------:R-:W-:Y:S02]  /*11c30*/  IMAD.MOV.U32 R163, RZ, RZ, 0x2 ;  /* 0x00000002ffa37424 */ /* 0x000fe400078e00ff */
[----:B------:R-:W-:Y:S01]  /*11c40*/  FMUL.FTZ R161, R161, R0 ;  /* 0x00000000a1a17220 */ /* 0x000fe20000410000 */
[----:B------:R-:W-:Y:S01]  /*11c50*/  FFMA.FTZ R160, R151, R104, 1.1641532182693481445e-10 ;  /* 0x2f00000097a07423 */ /* 0x000fe20000010068 */
[----:B------:R-:W-:-:S04]  /*11c60*/  MOV R151, R150 ;  /* 0x0000009600977202 */ /* 0x000fc80000000f00 */
        /* <DEDUP_REMOVED lines=11> */
.L_x_38251:
        /* <DEDUP_REMOVED lines=13> */
.L_x_38253:
[----:B------:R-:W-:Y:S05]  /*11df0*/  BSYNC.RECONVERGENT B2 ;  /* 0x0000000000027941 */ /* 0x000fea0003800200 */
.L_x_38252:
        /* <DEDUP_REMOVED lines=41> */
[----:B------:R-:W-:Y:S02]  /*12090*/  HFMA2 R163, -RZ, RZ, 0, 0 ;  /* 0x00000000ffa37431 */ /* 0x000fe400000001ff */
        /* <DEDUP_REMOVED lines=18> */
.L_x_38250:
[----:B------:R-:W-:Y:S05]  /*121c0*/  BSYNC.RECONVERGENT B1 ;  /* 0x0000000000017941 */ /* 0x000fea0003800200 */
.L_x_38249:
        /* <DEDUP_REMOVED lines=19> */
.L_x_38256:
        /* <DEDUP_REMOVED lines=13> */
.L_x_38258:
[----:B------:R-:W-:Y:S05]  /*123d0*/  BSYNC.RECONVERGENT B2 ;  /* 0x0000000000027941 */ /* 0x000fea0003800200 */
.L_x_38257:
        /* <DEDUP_REMOVED lines=60> */
.L_x_38255:
[----:B------:R-:W-:Y:S05]  /*127a0*/  BSYNC.RECONVERGENT B1 ;  /* 0x0000000000017941 */ /* 0x000fea0003800200 */
.L_x_38254:
        /* <DEDUP_REMOVED lines=19> */
.L_x_38261:
        /* <DEDUP_REMOVED lines=13> */
.L_x_38263:
[----:B------:R-:W-:Y:S05]  /*129b0*/  BSYNC.RECONVERGENT B2 ;  /* 0x0000000000027941 */ /* 0x000fea0003800200 */
.L_x_38262:
        /* <DEDUP_REMOVED lines=60> */
.L_x_38260:
[----:B------:R-:W-:Y:S05]  /*12d80*/  BSYNC.RECONVERGENT B1 ;  /* 0x0000000000017941 */ /* 0x000fea0003800200 */
.L_x_38259:
        /* <DEDUP_REMOVED lines=19> */
.L_x_38266:
        /* <DEDUP_REMOVED lines=13> */
.L_x_38268:
[----:B------:R-:W-:Y:S05]  /*12f90*/  BSYNC.RECONVERGENT B2 ;  /* 0x0000000000027941 */ /* 0x000fea0003800200 */
.L_x_38267:
        /* <DEDUP_REMOVED lines=43> */
[----:B------:R-:W-:Y:S01]  /*13250*/  HFMA2 R167, -RZ, RZ, 0, 0 ;  /* 0x00000000ffa77431 */ /* 0x000fe200000001ff */
        /* <DEDUP_REMOVED lines=16> */
.L_x_38265:
[----:B------:R-:W-:Y:S05]  /*13360*/  BSYNC.RECONVERGENT B1 ;  /* 0x0000000000017941 */ /* 0x000fea0003800200 */
.L_x_38264:
        /* <DEDUP_REMOVED lines=19> */
.L_x_38271:
        /* <DEDUP_REMOVED lines=15> */
.L_x_38273:
[----:B------:R-:W-:Y:S05]  /*13590*/  BSYNC.RECONVERGENT B2 ;  /* 0x0000000000027941 */ /* 0x000fea0003800200 */
.L_x_38272:
        /* <DEDUP_REMOVED lines=60> */
.L_x_38270:
[----:B------:R-:W-:Y:S05]  /*13960*/  BSYNC.RECONVERGENT B1 ;  /* 0x0000000000017941 */ /* 0x000fea0003800200 */
.L_x_38269:
        /* <DEDUP_REMOVED lines=16> */
.L_x_38233:
        /* <DEDUP_REMOVED lines=22> */
.L_x_38191:
[----:B------:R-:W-:Y:S05]  /*13bd0*/  BSYNC.RECONVERGENT B0 ;  /* 0x0000000000007941 */ /* 0x000fea0003800200 */
.L_x_38190:
        /* <DEDUP_REMOVED lines=31> */
.L_x_38279:
        /* <DEDUP_REMOVED lines=13> */
.L_x_38281:
[----:B------:R-:W-:Y:S05]  /*13ea0*/  BSYNC.RECONVERGENT B2 ;  /* 0x0000000000027941 */ /* 0x000fea0003800200 */
.L_x_38280:
        /* <DEDUP_REMOVED lines=57> */
[----:B------:R-:W-:Y:S02]  /*14240*/  HFMA2 R172, -RZ, RZ, 0, 0 ;  /* 0x00000000ffac7431 */ /* 0x000fe400000001ff */
[----:B------:R-:W-:-:S07]  /*14250*/  IMAD.MOV.U32 R163, RZ, RZ, R160 ;  /* 0x000000ffffa37224 */ /* 0x000fce00078e00a0 */
.L_x_38278:
[----:B------:R-:W-:Y:S05]  /*14260*/  BSYNC.RECONVERGENT B1 ;  /* 0x0000000000017941 */ /* 0x000fea0003800200 */
.L_x_38277:
        /* <DEDUP_REMOVED lines=27> */
.L_x_38284:
        /* <DEDUP_REMOVED lines=13> */
.L_x_38286:
[----:B------:R-:W-:Y:S05]  /*144f0*/  BSYNC.RECONVERGENT B2 ;  /* 0x0000000000027941 */ /* 0x000fea0003800200 */
.L_x_38285:
        /* <DEDUP_REMOVED lines=60> */
.L_x_38283:
[----:B------:R-:W-:Y:S05]  /*148c0*/  BSYNC.RECONVERGENT B1 ;  /* 0x0000000000017941 */ /* 0x000fea0003800200 */
.L_x_38282:
        /* <DEDUP_REMOVED lines=8> */
[----:B------:R-:W-:-:S03]  /*14950*/  HFMA2 R170, -RZ, RZ, 0, 1.1920928955078125e-07 ;  /* 0x00000002ffaa7431 */ /* 0x000fc600000001ff */
        /* <DEDUP_REMOVED lines=13> */
.L_x_38289:
        /* <DEDUP_REMOVED lines=13> */
.L_x_38291:
[----:B------:R-:W-:Y:S05]  /*14b00*/  BSYNC.RECONVERGENT B2 ;  /* 0x0000000000027941 */ /* 0x000fea0003800200 */
.L_x_38290:
        /* <DEDUP_REMOVED lines=60> */
.L_x_38288:
[----:B------:R-:W-:Y:S05]  /*14ed0*/  BSYNC.RECONVERGENT B1 ;  /* 0x0000000000017941 */ /* 0x000fea0003800200 */
.L_x_38287:
        /* <DEDUP_REMOVED lines=22> */
.L_x_38294:
        /* <DEDUP_REMOVED lines=13> */
.L_x_38296:
[----:B------:R-:W-:Y:S05]  /*15110*/  BSYNC.RECONVERGENT B2 ;  /* 0x0000000000027941 */ /* 0x000fea0003800200 */
.L_x_38295:
        /* <DEDUP_REMOVED lines=45> */
[----:B------:R-:W-:Y:S01]  /*153f0*/  IMAD.MOV.U32 R132, RZ, RZ, R162 ;  /* 0x000000ffff847224 */ /* 0x000fe200078e00a2 */
        /* <DEDUP_REMOVED lines=12> */
[----:B------:R-:W-:Y:S01]  /*154c0*/  IMAD.MOV.U32 R171, RZ, RZ, RZ ;  /* 0x000000ffffab7224 */ /* 0x000fe200078e00ff */
[----:B------:R-:W-:-:S07]  /*154d0*/  MOV R162, R170 ;  /* 0x000000aa00a27202 */ /* 0x000fce0000000f00 */
.L_x_38293:
[----:B------:R-:W-:Y:S05]  /*154e0*/  BSYNC.RECONVERGENT B1 ;  /* 0x0000000000017941 */ /* 0x000fea0003800200 */
.L_x_38292:
        /* <DEDUP_REMOVED lines=22> */
.L_x_38299:
        /* <DEDUP_REMOVED lines=13> */
.L_x_38301:
[----:B------:R-:W-:Y:S05]  /*15720*/  BSYNC.RECONVERGENT B2 ;  /* 0x0000000000027941 */ /* 0x000fea0003800200 */
.L_x_38300:
        /* <DEDUP_REMOVED lines=57> */
[----:B------:R-:W-:Y:S02]  /*15ac0*/  IMAD.MOV.U32 R162, RZ, RZ, R170 ;  /* 0x000000ffffa27224 */ /* 0x000fe400078e00aa */
[----:B------:R-:W-:Y:S02]  /*15ad0*/  HFMA2 R170, -RZ, RZ, 0, 0 ;  /* 0x00000000ffaa7431 */ /* 0x000fe400000001ff */
[----:B------:R-:W-:Y:S01]  /*15ae0*/  IMAD.MOV.U32 R150, RZ, RZ, R172 ;  /* 0x000000ffff967224 */ /* 0x000fe200078e00ac */
[----:B------:R-:W-:-:S07]  /*15af0*/  LOP3.LUT R153, R153, R132, R171, 0x96, !PT ;  /* 0x0000008499997212 */ /* 0x000fce00078e96ab */
.L_x_38298:
[----:B------:R-:W-:Y:S05]  /*15b00*/  BSYNC.RECONVERGENT B1 ;  /* 0x0000000000017941 */ /* 0x000fea0003800200 */
.L_x_38297:
        /* <DEDUP_REMOVED lines=22> */
.L_x_38304:
        /* <DEDUP_REMOVED lines=13> */
.L_x_38306:
[----:B------:R-:W-:Y:S05]  /*15d40*/  BSYNC.RECONVERGENT B2 ;  /* 0x0000000000027941 */ /* 0x000fea0003800200 */
.L_x_38305:
        /* <DEDUP_REMOVED lines=60> */
.L_x_38303:
[----:B------:R-:W-:Y:S05]  /*16110*/  BSYNC.RECONVERGENT B1 ;  /* 0x0000000000017941 */ /* 0x000fea0003800200 */
.L_x_38302:
        /* <DEDUP_REMOVED lines=22> */
.L_x_38309:
        /* <DEDUP_REMOVED lines=13> */
.L_x_38311:
[----:B------:R-:W-:Y:S05]  /*16350*/  BSYNC.RECONVERGENT B2 ;  /* 0x0000000000027941 */ /* 0x000fea0003800200 */
.L_x_38310:
        /* <DEDUP_REMOVED lines=60> */
.L_x_38308:
[----:B------:R-:W-:Y:S05]  /*16720*/  BSYNC.RECONVERGENT B1 ;  /* 0x0000000000017941 */ /* 0x000fea0003800200 */
.L_x_38307:
        /* <DEDUP_REMOVED lines=22> */
.L_x_38314:
        /* <DEDUP_REMOVED lines=15> */
.L_x_38316:
[----:B------:R-:W-:Y:S05]  /*16980*/  BSYNC.RECONVERGENT B2 ;  /* 0x0000000000027941 */ /* 0x000fea0003800200 */
.L_x_38315:
        /* <DEDUP_REMOVED lines=60> */
.L_x_38313:
[----:B------:R-:W-:Y:S05]  /*16d50*/  BSYNC.RECONVERGENT B1 ;  /* 0x0000000000017941 */ /* 0x000fea0003800200 */
.L_x_38312:
        /* <DEDUP_REMOVED lines=10> */
.L_x_38276:
        /* <DEDUP_REMOVED lines=16> */
.L_x_38320:
        /* <DEDUP_REMOVED lines=13> */
.L_x_38322:
[----:B------:R-:W-:Y:S05]  /*16fd0*/  BSYNC.RECONVERGENT B2 ;  /* 0x0000000000027941 */ /* 0x000fea0003800200 */
.L_x_38321:
        /* <DEDUP_REMOVED lines=59> */
.L_x_38319:
[----:B------:R-:W-:Y:S05]  /*17390*/  BSYNC.RECONVERGENT B1 ;  /* 0x0000000000017941 */ /* 0x000fea0003800200 */
.L_x_38318:
        /* <DEDUP_REMOVED lines=8> */
[----:B------:R-:W4:Y:S01]  /*17420*/  LDC R110, c[0x0][0x408] ;  /* 0x00010200ff6e7b82 */ /* 0x000f220000000800 */
[----:B------:R-:W-:-:S03]  /*17430*/  IMAD.MOV.U32 R151, RZ, RZ, R150 ;  /* 0x000000ffff977224 */ /* 0x000fc600078e0096 */
[----:B------:R-:W-:Y:S01]  /*17440*/  FMUL.FTZ R111, R111, R0 ;  /* 0x000000006f6f7220 */ /* 0x000fe20000410000 */
[----:B-1----:R-:W-:Y:S02]  /*17450*/  FSETP.LE.FTZ.AND P1, PT, R160, R109, PT ;  /* 0x0000006da000720b */ /* 0x002fe40003f33000 */
[----:B------:R-:W-:Y:S01]  /*17460*/  MOV R160, 0x2 ;  /* 0x0000000200a07802 */ /* 0x000fe20000000f00 */
[----:B----4-:R-:W-:-:S10]  /*17470*/  FMUL.FTZ R111, R111, R110 ;  /* 0x0000006e6f6f7220 */ /* 0x010fd40000410000 */
        /* <DEDUP_REMOVED lines=10> */
.L_x_38325:
        /* <DEDUP_REMOVED lines=13> */
.L_x_38327:
[----:B------:R-:W-:Y:S05]  /*175f0*/  BSYNC.RECONVERGENT B2 ;  /* 0x0000000000027941 */ /* 0x000fea0003800200 */
.L_x_38326:
[----:B------:R-:W-:Y:S01]  /*17600*/  IMAD.WIDE.U32 R152, R157, -0x326172a9, RZ ;  /* 0xcd9e8d579d987825 */ /* 0x000fe200078e00ff */
[----:B0-23--:R-:W-:-:S03]  /*17610*/  LOP3.LUT R164, R149, R151, R3, 0x96, !PT ;  /* 0x0000009795a47212 */ /* 0x00dfc600078e9603 */
        /* <DEDUP_REMOVED lines=58> */
.L_x_38324:
[----:B------:R-:W-:Y:S05]  /*179c0*/  BSYNC.RECONVERGENT B1 ;  /* 0x0000000000017941 */ /* 0x000fea0003800200 */
.L_x_38323:
[----:B------:R-:W-:Y:S01]  /*179d0*/  ISETP.NE.AND P1, PT, R160, 0x1, PT ;  /* 0x00000001a000780c */ /* 0x000fe20003f25270 */
[----:B------:R-:W-:Y:S01]  /*179e0*/  HADD2.F32 R161, -RZ, R132.H1_H1 ;  /* 0x30000084ffa17230 */ /* 0x000fe20000004100 */
        /* <DEDUP_REMOVED lines=17> */
.L_x_38330:
        /* <DEDUP_REMOVED lines=13> */
.L_x_38332:
[----:B------:R-:W-:Y:S05]  /*17bd0*/  BSYNC.RECONVERGENT B2 ;  /* 0x0000000000027941 */ /* 0x000fea0003800200 */
.L_x_38331:
        /* <DEDUP_REMOVED lines=60> */
.L_x_38329:
[----:B------:R-:W-:Y:S05]  /*17fa0*/  BSYNC.RECONVERGENT B1 ;  /* 0x0000000000017941 */ /* 0x000fea0003800200 */
.L_x_38328:
[----:B------:R-:W-:Y:S01]  /*17fb0*/  ISETP.NE.AND P2, PT, R163, 0x1, PT ;  /* 0x00000001a300780c */ /* 0x000fe20003f45270 */
[----:B------:R-:W-:Y:S01]  /*17fc0*/  HADD2.F32 R161, -RZ, R133.H0_H0 ;  /* 0x20000085ffa17230 */ /* 0x000fe20000004100 */
[----:B------:R-:W-:Y:S01]  /*17fd0*/  I2FP.F32.U32 R151, R151 ;  /* 0x0000009700977245 */ /* 0x000fe20000201000 */
[----:B------:R-:W-:Y:S01]  /*17fe0*/  BSSY.RECONVERGENT B1, `(.L_x_38333) ;  /* 0x000005a000017945 */ /* 0x000fe20003800200 */
[----:B0-23--:R-:W-:Y:S02]  /*17ff0*/  HFMA2 R165, -RZ, RZ, 0, 1.1920928955078125e-07 ;  /* 0x00000002ffa57431 */ /* 0x00dfe400000001ff */
        /* <DEDUP_REMOVED lines=14> */
.L_x_38335:
        /* <DEDUP_REMOVED lines=13> */
.L_x_38337:
[----:B------:R-:W-:Y:S05]  /*181b0*/  BSYNC.RECONVERGENT B2 ;  /* 0x0000000000027941 */ /* 0x000fea0003800200 */
.L_x_38336:
        /* <DEDUP_REMOVED lines=60> */
.L_x_38334:
[----:B------:R-:W-:Y:S05]  /*18580*/  BSYNC.RECONVERGENT B1 ;  /* 0x0000000000017941 */ /* 0x000fea0003800200 */
.L_x_38333:
        /* <DEDUP_REMOVED lines=19> */
.L_x_38340:
        /* <DEDUP_REMOVED lines=13> */
.L_x_38342:
[----:B------:R-:W-:Y:S05]  /*18790*/  BSYNC.RECONVERGENT B2 ;  /* 0x0000000000027941 */ /* 0x000fea0003800200 */
.L_x_38341:
        /* <DEDUP_REMOVED lines=60> */
.L_x_38339:
[----:B------:R-:W-:Y:S05]  /*18b60*/  BSYNC.RECONVERGENT B1 ;  /* 0x0000000000017941 */ /* 0x000fea0003800200 */
.L_x_38338:
        /* <DEDUP_REMOVED lines=19> */
.L_x_38345:
        /* <DEDUP_REMOVED lines=13> */
.L_x_38347:
[----:B------:R-:W-:Y:S05]  /*18d70*/  BSYNC.RECONVERGENT B2 ;  /* 0x0000000000027941 */ /* 0x000fea0003800200 */
.L_x_38346:
        /* <DEDUP_REMOVED lines=60> */
.L_x_38344:
[----:B------:R-:W-:Y:S05]  /*19140*/  BSYNC.RECONVERGENT B1 ;  /* 0x0000000000017941 */ /* 0x000fea0003800200 */
.L_x_38343:
        /* <DEDUP_REMOVED lines=19> */
.L_x_38350:
        /* <DEDUP_REMOVED lines=13> */
.L_x_38352:
[----:B------:R-:W-:Y:S05]  /*19350*/  BSYNC.RECONVERGENT B2 ;  /* 0x0000000000027941 */ /* 0x000fea0003800200 */
.L_x_38351:
        /* <DEDUP_REMOVED lines=60> */
.L_x_38349:
[----:B------:R-:W-:Y:S05]  /*19720*/  BSYNC.RECONVERGENT B1 ;  /* 0x0000000000017941 */ /* 0x000fea0003800200 */
.L_x_38348:
        /* <DEDUP_REMOVED lines=19> */
.L_x_38355:
        /* <DEDUP_REMOVED lines=15> */
.L_x_38357:
[----:B------:R-:W-:Y:S05]  /*19950*/  BSYNC.RECONVERGENT B2 ;  /* 0x0000000000027941 */ /* 0x000fea0003800200 */
.L_x_38356:
        /* <DEDUP_REMOVED lines=60> */
.L_x_38354:
[----:B------:R-:W-:Y:S05]  /*19d20*/  BSYNC.RECONVERGENT B1 ;  /* 0x0000000000017941 */ /* 0x000fea0003800200 */
.L_x_38353:
        /* <DEDUP_REMOVED lines=16> */
.L_x_38317:
        /* <DEDUP_REMOVED lines=22> */
.L_x_38275:
[----:B------:R-:W-:Y:S05]  /*19f90*/  BSYNC.RECONVERGENT B0 ;  /* 0x0000000000007941 */ /* 0x000fea0003800200 */
.L_x_38274:
        /* <DEDUP_REMOVED lines=31> */
.L_x_38363:
        /* <DEDUP_REMOVED lines=13> */
.L_x_38365:
[----:B------:R-:W-:Y:S05]  /*1a260*/  BSYNC.RECONVERGENT B2 ;  /* 0x0000000000027941 */ /* 0x000fea0003800200 */
.L_x_38364:
        /* <DEDUP_REMOVED lines=59> */
.L_x_38362:
[----:B------:R-:W-:Y:S05]  /*1a620*/  BSYNC.RECONVERGENT B1 ;  /* 0x0000000000017941 */ /* 0x000fea0003800200 */
.L_x_38361:
        /* <DEDUP_REMOVED lines=10> */
[----:B------:R-:W-:-:S03]  /*1a6d0*/  MOV R171, R150 ;  /* 0x0000009600ab7202 */ /* 0x000fc60000000f00 */
[----:B0-----:R-:W-:Y:S01]  /*1a6e0*/  FMUL.FTZ R151, R151, R160 ;  /* 0x000000a097977220 */ /* 0x001fe20000410000 */
[----:B-1----:R-:W-:-:S04]  /*1a6f0*/  FSETP.GTU.FTZ.AND P0, PT, R170, R161, PT ;  /* 0x000000a1aa00720b */ /* 0x002fc80003f1c000 */
        /* <DEDUP_REMOVED lines=14> */
.L_x_38368:
        /* <DEDUP_REMOVED lines=13> */
.L_x_38370:
[----:B------:R-:W-:Y:S05]  /*1a8b0*/  BSYNC.RECONVERGENT B2 ;  /* 0x0000000000027941 */ /* 0x000fea0003800200 */
.L_x_38369:
        /* <DEDUP_REMOVED lines=57> */
[----:B------:R-:W-:Y:S01]  /*1ac50*/  HFMA2 R173, -RZ, RZ, 0, 0 ;  /* 0x00000000ffad7431 */ /* 0x000fe200000001ff */
[----:B------:R-:W-:Y:S01]  /*1ac60*/  MOV R171, R162 ;  /* 0x000000a200ab7202 */ /* 0x000fe20000000f00 */
[----:B------:R-:W-:-:S07]  /*1ac70*/  IMAD.MOV.U32 R162, RZ, RZ, R170 ;  /* 0x000000ffffa27224 */ /* 0x000fce00078e00aa */
.L_x_38367:
[----:B------:R-:W-:Y:S05]  /*1ac80*/  BSYNC.RECONVERGENT B1 ;  /* 0x0000000000017941 */ /* 0x000fea0003800200 */
.L_x_38366:
        /* <DEDUP_REMOVED lines=22> */
.L_x_38373:
        /* <DEDUP_REMOVED lines=13> */
.L_x_38375:
[----:B------:R-:W-:Y:S05]  /*1aec0*/  BSYNC.RECONVERGENT B2 ;  /* 0x0000000000027941 */ /* 0x000fea0003800200 */
.L_x_38374:
        /* <DEDUP_REMOVED lines=60> */
.L_x_38372:
[----:B------:R-:W-:Y:S05]  /*1b290*/  BSYNC.RECONVERGENT B1 ;  /* 0x0000000000017941 */ /* 0x000fea0003800200 */
.L_x_38371:
        /* <DEDUP_REMOVED lines=22> */
.L_x_38378:
        /* <DEDUP_REMOVED lines=13> */
.L_x_38380:
[----:B------:R-:W-:Y:S05]  /*1b4d0*/  BSYNC.RECONVERGENT B2 ;  /* 0x0000000000027941 */ /* 0x000fea0003800200 */
.L_x_38379:
        /* <DEDUP_REMOVED lines=60> */
.L_x_38377:
[----:B------:R-:W-:Y:S05]  /*1b8a0*/  BSYNC.RECONVERGENT B1 ;  /* 0x0000000000017941 */ /* 0x000fea0003800200 */
.L_x_38376:
        /* <DEDUP_REMOVED lines=22> */
.L_x_38383:
        /* <DEDUP_REMOVED lines=13> */
.L_x_38385:
[----:B------:R-:W-:Y:S05]  /*1bae0*/  BSYNC.RECONVERGENT B2 ;  /* 0x0000000000027941 */ /* 0x000fea0003800200 */
.L_x_38384:
        /* <DEDUP_REMOVED lines=61> */
.L_x_38382:
[----:B------:R-:W-:Y:S05]  /*1bec0*/  BSYNC.RECONVERGENT B1 ;  /* 0x0000000000017941 */ /* 0x000fea0003800200 */
.L_x_38381:
        /* <DEDUP_REMOVED lines=22> */
.L_x_38388:
        /* <DEDUP_REMOVED lines=13> */
.L_x_38390:
[----:B------:R-:W-:Y:S05]  /*1c100*/  BSYNC.RECONVERGENT B2 ;  /* 0x0000000000027941 */ /* 0x000fea0003800200 */
.L_x_38389:
        /* <DEDUP_REMOVED lines=60> */
.L_x_38387:
[----:B------:R-:W-:Y:S05]  /*1c4d0*/  BSYNC.RECONVERGENT B1 ;  /* 0x0000000000017941 */ /* 0x000fea0003800200 */
.L_x_38386:
        /* <DEDUP_REMOVED lines=22> */
.L_x_38393:
        /* <DEDUP_REMOVED lines=13> */
.L_x_38395:
[----:B------:R-:W-:Y:S05]  /*1c710*/  BSYNC.RECONVERGENT B2 ;  /* 0x0000000000027941 */ /* 0x000fea0003800200 */
.L_x_38394:
        /* <DEDUP_REMOVED lines=60> */
.L_x_38392:
[----:B------:R-:W-:Y:S05]  /*1cae0*/  BSYNC.RECONVERGENT B1 ;  /* 0x0000000000017941 */ /* 0x000fea0003800200 */
.L_x_38391:
        /* <DEDUP_REMOVED lines=22> */
.L_x_38398:
        /* <DEDUP_REMOVED lines=15> */
.L_x_38400:
[----:B------:R-:W-:Y:S05]  /*1cd40*/  BSYNC.RECONVERGENT B2 ;  /* 0x0000000000027941 */ /* 0x000fea0003800200 */
.L_x_38399:
        /* <DEDUP_REMOVED lines=60> */
.L_x_38397:
[----:B------:R-:W-:Y:S05]  /*1d110*/  BSYNC.RECONVERGENT B1 ;  /* 0x0000000000017941 */ /* 0x000fea0003800200 */
.L_x_38396:
        /* <DEDUP_REMOVED lines=10> */
.L_x_38360:
        /* <DEDUP_REMOVED lines=16> */
.L_x_38404:
        /* <DEDUP_REMOVED lines=13> */
.L_x_38406:
[----:B------:R-:W-:Y:S05]  /*1d390*/  BSYNC.RECONVERGENT B2 ;  /* 0x0000000000027941 */ /* 0x000fea0003800200 */
.L_x_38405:
        /* <DEDUP_REMOVED lines=59> */
.L_x_38403:
[----:B------:R-:W-:Y:S05]  /*1d750*/  BSYNC.RECONVERGENT B1 ;  /* 0x0000000000017941 */ /* 0x000fea0003800200 */
.L_x_38402:
[----:B------:R-:W1:Y:S01]  /*1d760*/  LDC R113, c[0x0][0x404] ;  /* 0x00010100ff717b82 */ /* 0x000e620000000800 */
[----:B------:R-:W-:Y:S01]  /*1d770*/  I2FP.F32.U32 R115, R112 ;  /* 0x0000007000737245 */ /* 0x000fe20000201000 */
[----:B------:R-:W-:Y:S01]  /*1d780*/  HFMA2 R112, -RZ, RZ, 0.1171875, 0 ;  /* 0x2f800000ff707431 */ /* 0x000fe200000001ff */
[----:B------:R-:W-:Y:S01]  /*1d790*/  LOP3.LUT R168, R168, 0xfffffffd, RZ, 0xc0, !PT ;  /* 0xfffffffda8a87812 */ /* 0x000fe200078ec0ff */
[----:B-----5:R-:W-:Y:S01]  /*1d7a0*/  HADD2.F32 R151, -RZ, R136.H0_H0 ;  /* 0x20000088ff977230 */ /* 0x020fe20000004100 */
[----:B------:R-:W-:Y:S01]  /*1d7b0*/  BSSY.RECONVERGENT B1, `(.L_x_38407) ;  /* 0x000005d000017945 */ /* 0x000fe20003800200 */
[----:B------:R-:W-:Y:S02]  /*1d7c0*/  IMAD.MOV.U32 R163, RZ, RZ, 0x2 ;  /* 0x00000002ffa37424 */ /* 0x000fe400078e00ff */
[----:B------:R-:W-:Y:S01]  /*1d7d0*/  FFMA.FTZ R160, R115, R112, 1.1641532182693481445e-10 ;  /* 0x2f00000073a07423 */ /* 0x000fe20000010070 */
[----:B------:R-:W0:Y:S01]  /*1d7e0*/  LDC R114, c[0x0][0x408] ;  /* 0x00010200ff727b82 */ /* 0x000e220000000800 */
        /* <DEDUP_REMOVED lines=15> */
.L_x_38409:
        /* <DEDUP_REMOVED lines=13> */
.L_x_38411:
[----:B------:R-:W-:Y:S05]  /*1d9b0*/  BSYNC.RECONVERGENT B2 ;  /* 0x0000000000027941 */ /* 0x000fea0003800200 */
.L_x_38410:
        /* <DEDUP_REMOVED lines=60> */
.L_x_38408:
[----:B------:R-:W-:Y:S05]  /*1dd80*/  BSYNC.RECONVERGENT B1 ;  /* 0x0000000000017941 */ /* 0x000fea0003800200 */
.L_x_38407:
[----:B------:R-:W-:Y:S01]  /*1dd90*/  ISETP.NE.AND P1, PT, R163, 0x1, PT ;  /* 0x00000001a300780c */ /* 0x000fe20003f25270 */
[----:B------:R-:W-:Y:S01]  /*1dda0*/  HADD2.F32 R161, -RZ, R136.H1_H1 ;  /* 0x30000088ffa17230 */ /* 0x000fe20000004100 */
[----:B------:R-:W-:Y:S01]  /*1ddb0*/  I2FP.F32.U32 R151, R151 ;  /* 0x0000009700977245 */ /* 0x000fe20000201000 */
[----:B------:R-:W-:Y:S01]  /*1ddc0*/  BSSY.RECONVERGENT B1, `(.L_x_38412) ;  /* 0x000005a000017945 */ /* 0x000fe20003800200 */
[----:B--234-:R-:W-:Y:S02]  /*1ddd0*/  IMAD.MOV.U32 R165, RZ, RZ, 0x2 ;  /* 0x00000002ffa57424 */ /* 0x01cfe400078e00ff */
        /* <DEDUP_REMOVED lines=14> */
.L_x_38414:
        /* <DEDUP_REMOVED lines=13> */
.L_x_38416:
[----:B------:R-:W-:Y:S05]  /*1df90*/  BSYNC.RECONVERGENT B2 ;  /* 0x0000000000027941 */ /* 0x000fea0003800200 */
.L_x_38415:
        /* <DEDUP_REMOVED lines=60> */
.L_x_38413:
[----:B------:R-:W-:Y:S05]  /*1e360*/  BSYNC.RECONVERGENT B1 ;  /* 0x0000000000017941 */ /* 0x000fea0003800200 */
.L_x_38412:
        /* <DEDUP_REMOVED lines=19> */
.L_x_38419:
        /* <DEDUP_REMOVED lines=13> */
.L_x_38421:
[----:B------:R-:W-:Y:S05]  /*1e570*/  BSYNC.RECONVERGENT B2 ;  /* 0x0000000000027941 */ /* 0x000fea0003800200 */
.L_x_38420:
        /* <DEDUP_REMOVED lines=60> */
.L_x_38418:
[----:B------:R-:W-:Y:S05]  /*1e940*/  BSYNC.RECONVERGENT B1 ;  /* 0x0000000000017941 */ /* 0x000fea0003800200 */
.L_x_38417:
        /* <DEDUP_REMOVED lines=19> */
.L_x_38424:
        /* <DEDUP_REMOVED lines=13> */
.L_x_38426:
[----:B------:R-:W-:Y:S05]  /*1eb50*/  BSYNC.RECONVERGENT B2 ;  /* 0x0000000000027941 */ /* 0x000fea0003800200 */
.L_x_38425:
        /* <DEDUP_REMOVED lines=60> */
.L_x_38423:
[----:B------:R-:W-:Y:S05]  /*1ef20*/  BSYNC.RECONVERGENT B1 ;  /* 0x0000000000017941 */ /* 0x000fea0003800200 */
.L_x_38422:
        /* <DEDUP_REMOVED lines=19> */
.L_x_38429:
        /* <DEDUP_REMOVED lines=13> */
.L_x_38431:
[----:B------:R-:W-:Y:S05]  /*1f130*/  BSYNC.RECONVERGENT B2 ;  /* 0x0000000000027941 */ /* 0x000fea0003800200 */
.L_x_38430:
        /* <DEDUP_REMOVED lines=60> */
.L_x_38428:
[----:B------:R-:W-:Y:S05]  /*1f500*/  BSYNC.RECONVERGENT B1 ;  /* 0x0000000000017941 */ /* 0x000fea0003800200 */
.L_x_38427:
        /* <DEDUP_REMOVED lines=19> */
.L_x_38434:
        /* <DEDUP_REMOVED lines=13> */
.L_x_38436:
[----:B------:R-:W-:Y:S05]  /*1f710*/  BSYNC.RECONVERGENT B2 ;  /* 0x0000000000027941 */ /* 0x000fea0003800200 */
.L_x_38435:
        /* <DEDUP_REMOVED lines=60> */
.L_x_38433:
[----:B------:R-:W-:Y:S05]  /*1fae0*/  BSYNC.RECONVERGENT B1 ;  /* 0x0000000000017941 */ /* 0x000fea0003800200 */
.L_x_38432:
        /* <DEDUP_REMOVED lines=19> */
.L_x_38439:
        /* <DEDUP_REMOVED lines=15> */
.L_x_38441:
[----:B------:R-:W-:Y:S05]  /*1fd10*/  BSYNC.RECONVERGENT B2 ;  /* 0x0000000000027941 */ /* 0x000fea0003800200 */
.L_x_38440:
        /* <DEDUP_REMOVED lines=60> */
.L_x_38438:
[----:B------:R-:W-:Y:S05]  /*200e0*/  BSYNC.RECONVERGENT B1 ;  /* 0x0000000000017941 */ /* 0x000fea0003800200 */
.L_x_38437:
        /* <DEDUP_REMOVED lines=16> */
.L_x_38401:
        /* <DEDUP_REMOVED lines=22> */
.L_x_38359:
[----:B------:R-:W-:Y:S05]  /*20350*/  BSYNC.RECONVERGENT B0 ;  /* 0x0000000000007941 */ /* 0x000fea0003800200 */
.L_x_38358:
        /* <DEDUP_REMOVED lines=31> */
.L_x_38447:
        /* <DEDUP_REMOVED lines=13> */
.L_x_38449:
[----:B------:R-:W-:Y:S05]  /*20620*/  BSYNC.RECONVERGENT B2 ;  /* 0x0000000000027941 */ /* 0x000fea0003800200 */
.L_x_38448:
        /* <DEDUP_REMOVED lines=59> */
.L_x_38446:
[----:B------:R-:W-:Y:S05]  /*209e0*/  BSYNC.RECONVERGENT B1 ;  /* 0x0000000000017941 */ /* 0x000fea0003800200 */
.L_x_38445:
        /* <DEDUP_REMOVED lines=27> */
.L_x_38452:
        /* <DEDUP_REMOVED lines=13> */
.L_x_38454:
[----:B------:R-:W-:Y:S05]  /*20c70*/  BSYNC.RECONVERGENT B2 ;  /* 0x0000000000027941 */ /* 0x000fea0003800200 */
.L_x_38453:
        /* <DEDUP_REMOVED lines=58> */
[----:B------:R-:W-:Y:S01]  /*21020*/  MOV R162, R170 ;  /* 0x000000aa00a27202 */ /* 0x000fe20000000f00 */
[----:B------:R-:W-:-:S07]  /*21030*/  IMAD.MOV.U32 R173, RZ, RZ, RZ ;  /* 0x000000ffffad7224 */ /* 0x000fce00078e00ff */
.L_x_38451:
[----:B------:R-:W-:Y:S05]  /*21040*/  BSYNC.RECONVERGENT B1 ;  /* 0x0000000000017941 */ /* 0x000fea0003800200 */
.L_x_38450:
        /* <DEDUP_REMOVED lines=22> */
.L_x_38457:
        /* <DEDUP_REMOVED lines=13> */
.L_x_38459:
[----:B------:R-:W-:Y:S05]  /*21280*/  BSYNC.RECONVERGENT B2 ;  /* 0x0000000000027941 */ /* 0x000fea0003800200 */
.L_x_38458:
        /* <DEDUP_REMOVED lines=60> */
.L_x_38456:
[----:B------:R-:W-:Y:S05]  /*21650*/  BSYNC.RECONVERGENT B1 ;  /* 0x0000000000017941 */ /* 0x000fea0003800200 */
.L_x_38455:
        /* <DEDUP_REMOVED lines=22> */
.L_x_38462:
        /* <DEDUP_REMOVED lines=13> */
.L_x_38464:
[----:B------:R-:W-:Y:S05]  /*21890*/  BSYNC.RECONVERGENT B2 ;  /* 0x0000000000027941 */ /* 0x000fea0003800200 */
.L_x_38463:
        /* <DEDUP_REMOVED lines=60> */
.L_x_38461:
[----:B------:R-:W-:Y:S05]  /*21c60*/  BSYNC.RECONVERGENT B1 ;  /* 0x0000000000017941 */ /* 0x000fea0003800200 */
.L_x_38460:
        /* <DEDUP_REMOVED lines=22> */
.L_x_38467:
        /* <DEDUP_REMOVED lines=13> */
.L_x_38469:
[----:B------:R-:W-:Y:S05]  /*21ea0*/  BSYNC.RECONVERGENT B2 ;  /* 0x0000000000027941 */ /* 0x000fea0003800200 */
.L_x_38468:
        /* <DEDUP_REMOVED lines=61> */
.L_x_38466:
[----:B------:R-:W-:Y:S05]  /*22280*/  BSYNC.RECONVERGENT B1 ;  /* 0x0000000000017941 */ /* 0x000fea0003800200 */
.L_x_38465:
        /* <DEDUP_REMOVED lines=22> */
.L_x_38472:
        /* <DEDUP_REMOVED lines=13> */
.L_x_38474:
[----:B------:R-:W-:Y:S05]  /*224c0*/  BSYNC.RECONVERGENT B2 ;  /* 0x0000000000027941 */ /* 0x000fea0003800200 */
.L_x_38473:
        /* <DEDUP_REMOVED lines=60> */
.L_x_38471:
[----:B------:R-:W-:Y:S05]  /*22890*/  BSYNC.RECONVERGENT B1 ;  /* 0x0000000000017941 */ /* 0x000fea0003800200 */
.L_x_38470:
        /* <DEDUP_REMOVED lines=22> */
.L_x_38477:
        /* <DEDUP_REMOVED lines=13> */
.L_x_38479:
[----:B------:R-:W-:Y:S05]  /*22ad0*/  BSYNC.RECONVERGENT B2 ;  /* 0x0000000000027941 */ /* 0x000fea0003800200 */
.L_x_38478:
        /* <DEDUP_REMOVED lines=60> */
.L_x_38476:
[----:B------:R-:W-:Y:S05]  /*22ea0*/  BSYNC.RECONVERGENT B1 ;  /* 0x0000000000017941 */ /* 0x000fea0003800200 */
.L_x_38475:
        /* <DEDUP_REMOVED lines=22> */
.L_x_38482:
        /* <DEDUP_REMOVED lines=15> */
.L_x_38484:
[----:B------:R-:W-:Y:S05]  /*23100*/  BSYNC.RECONVERGENT B2 ;  /* 0x0000000000027941 */ /* 0x000fea0003800200 */
.L_x_38483:
        /* <DEDUP_REMOVED lines=60> */
.L_x_38481:
[----:B------:R-:W-:Y:S05]  /*234d0*/  BSYNC.RECONVERGENT B1 ;  /* 0x0000000000017941 */ /* 0x000fea0003800200 */
.L_x_38480:
        /* <DEDUP_REMOVED lines=10> */
.L_x_38444:
        /* <DEDUP_REMOVED lines=16> */
.L_x_38488:
        /* <DEDUP_REMOVED lines=13> */
.L_x_38490:
[----:B------:R-:W-:Y:S05]  /*23750*/  BSYNC.RECONVERGENT B2 ;  /* 0x0000000000027941 */ /* 0x000fea0003800200 */
.L_x_38489:
        /* <DEDUP_REMOVED lines=59> */
.L_x_38487:
[----:B------:R-:W-:Y:S05]  /*23b10*/  BSYNC.RECONVERGENT B1 ;  /* 0x0000000000017941 */ /* 0x000fea0003800200 */
.L_x_38486:
[----:B------:R-:W1:Y:S01]  /*23b20*/  LDC R118, c[0x0][0x404] ;  /* 0x00010100ff767b82 */ /* 0x000e620000000800 */
        /* <DEDUP_REMOVED lines=9> */
[----:B0-234-:R-:W-:Y:S01]  /*23bc0*/  MOV R164, 0x2 ;  /* 0x0000000200a47802 */ /* 0x01dfe20000000f00 */
[----:B------:R-:W-:Y:S01]  /*23bd0*/  IMAD.MOV.U32 R161, RZ, RZ, R150 ;  /* 0x000000ffffa17224 */ /* 0x000fe200078e0096 */
[----:B-1----:R-:W-:Y:S01]  /*23be0*/  FSETP.LE.FTZ.AND P1, PT, R151, R118, PT ;  /* 0x000000769700720b */ /* 0x002fe20003f33000 */
[----:B------:R-:W-:-:S12]  /*23bf0*/  FMUL.FTZ R119, R160, R117 ;  /* 0x00000075a0777220 */ /* 0x000fd80000410000 */
        /* <DEDUP_REMOVED lines=10> */
.L_x_38493:
        /* <DEDUP_REMOVED lines=13> */
.L_x_38495:
[----:B------:R-:W-:Y:S05]  /*23d70*/  BSYNC.RECONVERGENT B2 ;  /* 0x0000000000027941 */ /* 0x000fea0003800200 */
.L_x_38494:
        /* <DEDUP_REMOVED lines=60> */
.L_x_38492:
[----:B------:R-:W-:Y:S05]  /*24140*/  BSYNC.RECONVERGENT B1 ;  /* 0x0000000000017941 */ /* 0x000fea0003800200 */
.L_x_38491:
[----:B------:R-:W-:Y:S01]  /*24150*/  ISETP.NE.AND P1, PT, R164, 0x1, PT ;  /* 0x00000001a400780c */ /* 0x000fe20003f25270 */
[----:B------:R-:W-:Y:S01]  /*24160*/  BSSY.RECONVERGENT B1, `(.L_x_38496) ;  /* 0x000005c000017945 */ /* 0x000fe20003800200 */
[----:B------:R-:W-:Y:S01]  /*24170*/  I2FP.F32.U32 R151, R161 ;  /* 0x000000a100977245 */ /* 0x000fe20000201000 */
[----:B------:R-:W-:Y:S02]  /*24180*/  HADD2.F32 R161, -RZ, R140.H1_H1 ;  /* 0x3000008cffa17230 */ /* 0x000fe40000004100 */
[----:B------:R-:W-:Y:S02]  /*24190*/  HFMA2 R163, -RZ, RZ, 0, 1.1920928955078125e-07 ;  /* 0x00000002ffa37431 */ /* 0x000fe400000001ff */
        /* <DEDUP_REMOVED lines=14> */
.L_x_38498:
        /* <DEDUP_REMOVED lines=13> */
.L_x_38500:
[----:B------:R-:W-:Y:S05]  /*24350*/  BSYNC.RECONVERGENT B2 ;  /* 0x0000000000027941 */ /* 0x000fea0003800200 */
.L_x_38499:
        /* <DEDUP_REMOVED lines=60> */
.L_x_38497:
[----:B------:R-:W-:Y:S05]  /*24720*/  BSYNC.RECONVERGENT B1 ;  /* 0x0000000000017941 */ /* 0x000fea0003800200 */
.L_x_38496:
[----:B------:R-:W-:Y:S01]  /*24730*/  ISETP.NE.AND P2, PT, R163, 0x1, PT ;  /* 0x00000001a300780c */ /* 0x000fe20003f45270 */
[----:B------:R-:W-:Y:S01]  /*24740*/  BSSY.RECONVERGENT B1, `(.L_x_38501) ;  /* 0x000005c000017945 */ /* 0x000fe20003800200 */
[----:B------:R-:W-:Y:S01]  /*24750*/  I2FP.F32.U32 R151, R161 ;  /* 0x000000a100977245 */ /* 0x000fe20000201000 */
[----:B------:R-:W-:Y:S02]  /*24760*/  HADD2.F32 R161, -RZ, R141.H0_H0 ;  /* 0x2000008dffa17230 */ /* 0x000fe40000004100 */
        /* <DEDUP_REMOVED lines=15> */
.L_x_38503:
        /* <DEDUP_REMOVED lines=13> */
.L_x_38505:
[----:B------:R-:W-:Y:S05]  /*24930*/  BSYNC.RECONVERGENT B2 ;  /* 0x0000000000027941 */ /* 0x000fea0003800200 */
.L_x_38504:
        /* <DEDUP_REMOVED lines=60> */
.L_x_38502:
[----:B------:R-:W-:Y:S05]  /*24d00*/  BSYNC.RECONVERGENT B1 ;  /* 0x0000000000017941 */ /* 0x000fea0003800200 */
.L_x_38501:
        /* <DEDUP_REMOVED lines=19> */
.L_x_38508:
        /* <DEDUP_REMOVED lines=13> */
.L_x_38510:
[----:B------:R-:W-:Y:S05]  /*24f10*/  BSYNC.RECONVERGENT B2 ;  /* 0x0000000000027941 */ /* 0x000fea0003800200 */
.L_x_38509:
        /* <DEDUP_REMOVED lines=57> */
[----:B------:R-:W-:Y:S01]  /*252b0*/  LOP3.LUT R153, R161, R170, R165, 0x96, !PT ;  /* 0x000000aaa1997212 */ /* 0x000fe200078e96a5 */
[----:B------:R-:W-:Y:S01]  /*252c0*/  IMAD.MOV.U32 R161, RZ, RZ, R162 ;  /* 0x000000ffffa17224 */ /* 0x000fe200078e00a2 */
[----:B------:R-:W-:-:S07]  /*252d0*/  MOV R162, R164 ;  /* 0x000000a400a27202 */ /* 0x000fce0000000f00 */
.L_x_38507:
[----:B------:R-:W-:Y:S05]  /*252e0*/  BSYNC.RECONVERGENT B1 ;  /* 0x0000000000017941 */ /* 0x000fea0003800200 */
.L_x_38506:
[----:B------:R-:W-:Y:S01]  /*252f0*/  ISETP.NE.AND P4, PT, R166, 0x1, PT ;  /* 0x00000001a600780c */ /* 0x000fe20003f85270 */
[----:B------:R-:W-:Y:S01]  /*25300*/  BSSY.RECONVERGENT B1, `(.L_x_38511) ;  /* 0x000005c000017945 */ /* 0x000fe20003800200 */
[----:B------:R-:W-:Y:S01]  /*25310*/  I2FP.F32.U32 R151, R161 ;  /* 0x000000a100977245 */ /* 0x000fe20000201000 */
[----:B------:R-:W-:Y:S02]  /*25320*/  HADD2.F32 R161, -RZ, R142.H0_H0 ;  /* 0x2000008effa17230 */ /* 0x000fe40000004100 */
[----:B------:R-:W-:Y:S02]  /*25330*/  HFMA2 R165, -RZ, RZ, 0, 1.1920928955078125e-07 ;  /* 0x00000002ffa57431 */ /* 0x000fe400000001ff */
[----:B------:R-:W-:Y:S02]  /*25340*/  IMAD.MOV.U32 R163, RZ, RZ, R150 ;  /* 0x000000ffffa37224 */ /* 0x000fe400078e0096 */
[----:B------:R-:W-:Y:S01]  /*25350*/  FFMA.FTZ R151, R151, R116, 1.1641532182693481445e-10 ;  /* 0x2f00000097977423 */ /* 0x000fe20000010074 */
[----:B------:R-:W-:-:S04]  /*25360*/  FMUL.FTZ R164, R161, R0 ;  /* 0x00000000a1a47220 */ /* 0x000fc80000410000 */
        /* <DEDUP_REMOVED lines=11> */
.L_x_38513:
        /* <DEDUP_REMOVED lines=13> */
.L_x_38515:
[----:B------:R-:W-:Y:S05]  /*254f0*/  BSYNC.RECONVERGENT B2 ;  /* 0x0000000000027941 */ /* 0x000fea0003800200 */
.L_x_38514:
        /* <DEDUP_REMOVED lines=60> */
.L_x_38512:
[----:B------:R-:W-:Y:S05]  /*258c0*/  BSYNC.RECONVERGENT B1 ;  /* 0x0000000000017941 */ /* 0x000fea0003800200 */
.L_x_38511:
        /* <DEDUP_REMOVED lines=19> */
.L_x_38518:
        /* <DEDUP_REMOVED lines=13> */
.L_x_38520:
[----:B------:R-:W-:Y:S05]  /*25ad0*/  BSYNC.RECONVERGENT B2 ;  /* 0x0000000000027941 */ /* 0x000fea0003800200 */
.L_x_38519:
        /* <DEDUP_REMOVED lines=60> */
.L_x_38517:
[----:B------:R-:W-:Y:S05]  /*25ea0*/  BSYNC.RECONVERGENT B1 ;  /* 0x0000000000017941 */ /* 0x000fea0003800200 */
.L_x_38516:
[----:B------:R-:W-:Y:S01]  /*25eb0*/  ISETP.NE.AND P6, PT, R167, 0x1, PT ;  /* 0x00000001a700780c */ /* 0x000fe20003fc5270 */
[----:B------:R-:W-:Y:S01]  /*25ec0*/  BSSY.RECONVERGENT B1, `(.L_x_38521) ;  /* 0x000005e000017945 */ /* 0x000fe20003800200 */
[----:B------:R-:W-:Y:S01]  /*25ed0*/  I2FP.F32.U32 R151, R163 ;  /* 0x000000a300977245 */ /* 0x000fe20000201000 */
[----:B------:R-:W-:Y:S02]  /*25ee0*/  HADD2.F32 R163, -RZ, R143.H0_H0 ;  /* 0x2000008fffa37230 */ /* 0x000fe40000004100 */
        /* <DEDUP_REMOVED lines=15> */
.L_x_38523:
        /* <DEDUP_REMOVED lines=15> */
.L_x_38525:
[----:B------:R-:W-:Y:S05]  /*260d0*/  BSYNC.RECONVERGENT B2 ;  /* 0x0000000000027941 */ /* 0x000fea0003800200 */
.L_x_38524:
        /* <DEDUP_REMOVED lines=60> */
.L_x_38522:
[----:B------:R-:W-:Y:S05]  /*264a0*/  BSYNC.RECONVERGENT B1 ;  /* 0x0000000000017941 */ /* 0x000fea0003800200 */
.L_x_38521:
        /* <DEDUP_REMOVED lines=16> */
.L_x_38485:
        /* <DEDUP_REMOVED lines=21> */
.L_x_38443:
[----:B------:R-:W-:Y:S05]  /*26700*/  BSYNC.RECONVERGENT B0 ;  /* 0x0000000000007941 */ /* 0x000fea0003800200 */
.L_x_38442:
        /* <DEDUP_REMOVED lines=177> */
.L_x_38551:
        /* <DEDUP_REMOVED lines=49> */
.L_x_38528:
[----:B------:R-:W-:Y:S05]  /*27530*/  BSYNC.RECONVERGENT B0 ;  /* 0x0000000000007941 */ /* 0x000fea0003800200 */
.L_x_38527:
        /* <DEDUP_REMOVED lines=35> */
.L_x_38530:
[----:B------:R-:W-:Y:S05]  /*27770*/  BSYNC.RECONVERGENT B0 ;  /* 0x0000000000007941 */ /* 0x000fea0003800200 */
.L_x_38529:
        /* <DEDUP_REMOVED lines=35> */
.L_x_38532:
[----:B------:R-:W-:Y:S05]  /*279b0*/  BSYNC.RECONVERGENT B0 ;  /* 0x0000000000007941 */ /* 0x000fea0003800200 */
.L_x_38531:
        /* <DEDUP_REMOVED lines=35> */
.L_x_38534:
[----:B------:R-:W-:Y:S05]  /*27bf0*/  BSYNC.RECONVERGENT B0 ;  /* 0x0000000000007941 */ /* 0x000fea0003800200 */
.L_x_38533:
        /* <DEDUP_REMOVED lines=35> */
.L_x_38536:
[----:B------:R-:W-:Y:S05]  /*27e30*/  BSYNC.RECONVERGENT B0 ;  /* 0x0000000000007941 */ /* 0x000fea0003800200 */
.L_x_38535:
        /* <DEDUP_REMOVED lines=34> */
.L_x_38538:
[----:B------:R-:W-:Y:S05]  /*28060*/  BSYNC.RECONVERGENT B0 ;  /* 0x0000000000007941 */ /* 0x000fea0003800200 */
.L_x_38537:
[----:B01----:R-:W0:Y:S02]  /*28070*/  LDC.64 R158, c[0x0][0x380] ;  /* 0x0000e000ff9e7b82 */ /* 0x003e240000000a00 */
[----:B0-----:R-:W-:-:S04]  /*28080*/  LEA R154, R158, R154, 0x2 ;  /* 0x0000009a9e9a7211 */ /* 0x001fc800078e10ff */
[----:B------:R-:W-:-:S13]  /*28090*/  ISETP.GE.AND P0, PT, R154, R159, PT ;  /* 0x0000009f9a00720c */ /* 0x000fda0003f06270 */
[----:B------:R-:W-:Y:S05]  /*280a0*/  @!P0 BRA `(.L_x_38539) ;  /* 0xfffffd8c00b88947 */ /* 0x000fea000383ffff */
[----:B------:R-:W-:Y:S05]  /*280b0*/  EXIT ;  /* 0x000000000000794d */ /* 0x000fea0003800000 */
.L_x_38526:
        /* <DEDUP_REMOVED lines=8> */
.L_x_38541:
[----:B------:R-:W-:Y:S05]  /*28140*/  BSYNC B0 ;  /* 0x0000000000007941 */ /* 0x000fea0003800000 */
.L_x_38540:
        /* <DEDUP_REMOVED lines=9> */
.L_x_38542:
[----:B------:R-:W-:Y:S01]  /*281e0*/  HFMA2 R170, -RZ, RZ, 0, 2.384185791015625e-07 ;  /* 0x00000004ffaa7431 */ /* 0x000fe200000001ff */
[----:B------:R-:W-:-:S05]  /*281f0*/  MOV R159, R167 ;  /* 0x000000a7009f7202 */ /* 0x000fca0000000f00 */
[----:B------:R-:W-:-:S04]  /*28200*/  FADD.FTZ R163, R162, R159 ;  /* 0x0000009fa2a37221 */ /* 0x000fc80000010000 */
[----:B------:R-:W-:-:S07]  /*28210*/  IMAD.MOV.U32 R171, RZ, RZ, R163 ;  /* 0x000000ffffab7224 */ /* 0x000fce00078e00a3 */
[----:B------:R-:W-:Y:S05]  /*28220*/  WARPSYNC.COLLECTIVE R166, `(.L_x_38543) ;  /* 0x00000000a6087348 */ /* 0x000fea0003c00000 */
[----:B------:R0:W1:Y:S02]  /*28230*/  SHFL.BFLY P6, R167, R171, R170, R173 ;  /* 0x0c0000aaaba77389 */ /* 0x00006400000c00ad */
[----:B01----:R-:W-:Y:S05]  /*28240*/  ENDCOLLECTIVE ;  /* 0x000000000000791b */ /* 0x003fea0003800000 */
.L_x_38543:
[----:B------:R-:W-:Y:S02]  /*28250*/  IMAD.MOV.U32 R170, RZ, RZ, 0x8 ;  /* 0x00000008ffaa7424 */ /* 0x000fe400078e00ff */
[----:B------:R-:W-:-:S04]  /*28260*/  IMAD.MOV.U32 R0, RZ, RZ, R167 ;  /* 0x000000ffff007224 */ /* 0x000fc800078e00a7 */
[----:B------:R-:W-:-:S05]  /*28270*/  FADD.FTZ R164, R163, R0 ;  /* 0x00000000a3a47221 */ /* 0x000fca0000010000 */
[----:B------:R-:W-:-:S07]  /*28280*/  MOV R171, R164 ;  /* 0x000000a400ab7202 */ /* 0x000fce0000000f00 */
[----:B------:R-:W-:Y:S05]  /*28290*/  WARPSYNC.COLLECTIVE R166, `(.L_x_38544) ;  /* 0x00000000a6087348 */ /* 0x000fea0003c00000 */
[----:B------:R0:W1:Y:S02]  /*282a0*/  SHFL.BFLY P6, R167, R171, R170, R173 ;  /* 0x0c0000aaaba77389 */ /* 0x00006400000c00ad */
[----:B01----:R-:W-:Y:S05]  /*282b0*/  ENDCOLLECTIVE ;  /* 0x000000000000791b */ /* 0x003fea0003800000 */
.L_x_38544:
        /* <DEDUP_REMOVED lines=8> */
.L_x_38545:
        /* <DEDUP_REMOVED lines=106> */
.L_x_38546:
[----:B------:R-:W-:Y:S01]  /*289e0*/  HFMA2 R170, -RZ, RZ, 0, 1.1920928955078125e-07 ;  /* 0x00000002ffaa7431 */ /* 0x000fe200000001ff */
[----:B------:R-:W-:-:S05]  /*289f0*/  MOV R161, R167 ;  /* 0x000000a700a17202 */ /* 0x000fca0000000f00 */
[----:B------:R-:W-:-:S04]  /*28a00*/  FADD.FTZ R161, R0, R161 ;  /* 0x000000a100a17221 */ /* 0x000fc80000010000 */
[----:B------:R-:W-:-:S07]  /*28a10*/  IMAD.MOV.U32 R171, RZ, RZ, R161 ;  /* 0x000000ffffab7224 */ /* 0x000fce00078e00a1 */
[----:B------:R-:W-:Y:S05]  /*28a20*/  WARPSYNC.COLLECTIVE R166, `(.L_x_38547) ;  /* 0x00000000a6087348 */ /* 0x000fea0003c00000 */
[----:B------:R0:W1:Y:S02]  /*28a30*/  SHFL.BFLY P6, R167, R171, R170, R173 ;  /* 0x0c0000aaaba77389 */ /* 0x00006400000c00ad */
[----:B01----:R-:W-:Y:S05]  /*28a40*/  ENDCOLLECTIVE ;  /* 0x000000000000791b */ /* 0x003fea0003800000 */
.L_x_38547:
[----:B------:R-:W-:Y:S02]  /*28a50*/  IMAD.MOV.U32 R170, RZ, RZ, 0x4 ;  /* 0x00000004ffaa7424 */ /* 0x000fe400078e00ff */
[----:B------:R-:W-:-:S04]  /*28a60*/  IMAD.MOV.U32 R162, RZ, RZ, R167 ;  /* 0x000000ffffa27224 */ /* 0x000fc800078e00a7 */
[----:B------:R-:W-:-:S05]  /*28a70*/  FADD.FTZ R162, R161, R162 ;  /* 0x000000a2a1a27221 */ /* 0x000fca0000010000 */
[----:B------:R-:W-:-:S07]  /*28a80*/  MOV R171, R162 ;  /* 0x000000a200ab7202 */ /* 0x000fce0000000f00 */
[----:B------:R-:W-:Y:S05]  /*28a90*/  WARPSYNC.COLLECTIVE R166, `(.L_x_38548) ;  /* 0x00000000a6087348 */ /* 0x000fea0003c00000 */
[----:B------:R0:W1:Y:S02]  /*28aa0*/  SHFL.BFLY P6, R167, R171, R170, R173 ;  /* 0x0c0000aaaba77389 */ /* 0x00006400000c00ad */
[----:B01----:R-:W-:Y:S05]  /*28ab0*/  ENDCOLLECTIVE ;  /* 0x000000000000791b */ /* 0x003fea0003800000 */
.L_x_38548:
[----:B------:R-:W-:Y:S01]  /*28ac0*/  HFMA2 R170, -RZ, RZ, 0, 4.76837158203125e-07 ;  /* 0x00000008ffaa7431 */ /* 0x000fe200000001ff */
[----:B------:R-:W-:-:S05]  /*28ad0*/  MOV R163, R167 ;  /* 0x000000a700a37202 */ /* 0x000fca0000000f00 */
[----:B------:R-:W-:-:S04]  /*28ae0*/  FADD.FTZ R163, R162, R163 ;  /* 0x000000a3a2a37221 */ /* 0x000fc80000010000 */
[----:B------:R-:W-:-:S07]  /*28af0*/  IMAD.MOV.U32 R171, RZ, RZ, R163 ;  /* 0x000000ffffab7224 */ /* 0x000fce00078e00a3 */
[----:B------:R-:W-:Y:S05]  /*28b00*/  WARPSYNC.COLLECTIVE R166, `(.L_x_38549) ;  /* 0x00000000a6087348 */ /* 0x000fea0003c00000 */
[----:B------:R0:W1:Y:S02]  /*28b10*/  SHFL.BFLY P6, R167, R171, R170, R173 ;  /* 0x0c0000aaaba77389 */ /* 0x00006400000c00ad */
[----:B01----:R-:W-:Y:S05]  /*28b20*/  ENDCOLLECTIVE ;  /* 0x000000000000791b */ /* 0x003fea0003800000 */
.L_x_38549:
[----:B------:R-:W-:Y:S02]  /*28b30*/  IMAD.MOV.U32 R170, RZ, RZ, 0x10 ;  /* 0x00000010ffaa7424 */ /* 0x000fe400078e00ff */
[----:B------:R-:W-:-:S04]  /*28b40*/  IMAD.MOV.U32 R164, RZ, RZ, R167 ;  /* 0x000000ffffa47224 */ /* 0x000fc800078e00a7 */
[----:B------:R-:W-:-:S05]  /*28b50*/  FADD.FTZ R164, R163, R164 ;  /* 0x000000a4a3a47221 */ /* 0x000fca0000010000 */
[----:B------:R-:W-:-:S07]  /*28b60*/  MOV R171, R164 ;  /* 0x000000a400ab7202 */ /* 0x000fce0000000f00 */
[----:B------:R-:W-:Y:S05]  /*28b70*/  WARPSYNC.COLLECTIVE R166, `(.L_x_38550) ;  /* 0x00000000a6087348 */ /* 0x000fea0003c00000 */
[----:B------:R0:W1:Y:S02]  /*28b80*/  SHFL.BFLY P6, R167, R171, R170, R173 ;  /* 0x0c0000aaaba77389 */ /* 0x00006400000c00ad */
[----:B01----:R-:W-:Y:S05]  /*28b90*/  ENDCOLLECTIVE ;  /* 0x000000000000791b */ /* 0x003fea0003800000 */
.L_x_38550:
[----:B------:R-:W-:Y:S01]  /*28ba0*/  MOV R165, R167 ;  /* 0x000000a700a57202 */ /* 0x000fe20000000f00 */
[----:B------:R-:W-:Y:S06]  /*28bb0*/  BRA `(.L_x_38551) ;  /* 0xffffffe400987947 */ /* 0x000fec000383ffff */
.L_x_38552:
        /* <DEDUP_REMOVED lines=12> */
.L_x_54448:


//--------------------- .text._ZN10layer_norm13ln_fwd_kernelINS_13Kernel_traitsIf6__halffS2_fjLj1536ELj1ELj4ELj1ELj16ENS_18Kernel_traits_baseILj1536EfS2_fS2_fjLj128EEEEELb1ELb0ELb0ELb1EEEvNS_9FwdParamsE --------------------------
	.section	.text._ZN10layer_norm13ln_fwd_kernelINS_13Kernel_traitsIf6__halffS2_fjLj1536ELj1ELj4ELj1ELj16ENS_18Kernel_traits_baseILj1536EfS2_fS2_fjLj128EEEEELb1ELb0ELb0ELb1EEEvNS_9FwdParamsE,"ax",@progbits
	.align	128
        .global         _ZN10layer_norm13ln_fwd_kernelINS_13Kernel_traitsIf6__halffS2_fjLj1536ELj1ELj4ELj1ELj16ENS_18Kernel_traits_baseILj1536EfS2_fS2_fjLj128EEEEELb1ELb0ELb0ELb1EEEvNS_9FwdParamsE
        .type           _ZN10layer_norm13ln_fwd_kernelINS_13Kernel_traitsIf6__halffS2_fjLj1536ELj1ELj4ELj1ELj16ENS_18Kernel_traits_baseILj1536EfS2_fS2_fjLj128EEEEELb1ELb0ELb0ELb1EEEvNS_9FwdParamsE,@function
        .size           _ZN10layer_norm13ln_fwd_kernelINS_13Kernel_traitsIf6__halffS2_fjLj1536ELj1ELj4ELj1ELj16ENS_18Kernel_traits_baseILj1536EfS2_fS2_fjLj128EEEEELb1ELb0ELb0ELb1EEEvNS_9FwdParamsE,(.L_x_54449 - _ZN10layer_norm13ln_fwd_kernelINS_13Kernel_traitsIf6__halffS2_fjLj1536ELj1ELj4ELj1ELj16ENS_18Kernel_traits_baseILj1536EfS2_fS2_fjLj128EEEEELb1ELb0ELb0ELb1EEEvNS_9FwdParamsE)
        .other          _ZN10layer_norm13ln_fwd_kernelINS_13Kernel_traitsIf6__halffS2_fjLj1536ELj1ELj4ELj1ELj16ENS_18Kernel_traits_baseILj1536EfS2_fS2_fjLj128EEEEELb1ELb0ELb0ELb1EEEvNS_9FwdParamsE,@"STO_CUDA_ENTRY STV_DEFAULT"
_ZN10layer_norm13ln_fwd_kernelINS_13Kernel_traitsIf6__halffS2_fjLj1536ELj1ELj4ELj1ELj16ENS_18Kernel_traits_baseILj1536EfS2_fS2_fjLj128EEEEELb1ELb0ELb0ELb1EEEvNS_9FwdParamsE:
.text._ZN10layer_norm13ln_fwd_kernelINS_13Kernel_traitsIf6__halffS2_fjLj1536ELj1ELj4ELj1ELj16ENS_18Kernel_traits_baseILj1536EfS2_fS2_fjLj128EEEEELb1ELb0ELb0ELb1EEEvNS_9FwdParamsE:
        /* <DEDUP_REMOVED lines=77> */
.L_x_38553:
        /* <DEDUP_REMOVED lines=38> */
.L_x_38554:
        /* <DEDUP_REMOVED lines=76> */
.L_x_39047:
        /* <DEDUP_REMOVED lines=30> */
[----:B------:R-:W-:Y:S01]  /*0dd0*/  VIADD R170, R3, 0xbb67ae85 ;  /* 0xbb67ae8503aa7836 */ /* 0x000fe20000000000 */
[----:B------:R-:W-:Y:S01]  /*0de0*/  @P0 LOP3.LUT R185, R185, 0x4, RZ, 0xfc, !PT ;  /* 0x00000004b9b90812 */ /* 0x000fe200078efcff */
[----:B------:R-:W-:-:S02]  /*0df0*/  VIADD R169, R2, 0x5384540f ;  /* 0x5384540f02a97836 */ /* 0x000fc40000000000 */
[----:B------:R-:W-:Y:S02]  /*0e00*/  VIADD R167, R2, 0x8ff34781 ;  /* 0x8ff3478102a77836 */ /* 0x000fe40000000000 */
[C---:B------:R-:W-:Y:S02]  /*0e10*/  VIADD R166, R3.reuse, 0xdb3d7428 ;  /* 0xdb3d742803a67836 */ /* 0x040fe40000000000 */
[----:B------:R-:W-:Y:S02]  /*0e20*/  VIADD R164, R3, 0x76cf5d0a ;  /* 0x76cf5d0a03a47836 */ /* 0x000fe40000000000 */
[----:B------:R-:W-:Y:S02]  /*0e30*/  IMAD.MOV.U32 R0, RZ, RZ, 0x2f800000 ;  /* 0x2f800000ff007424 */ /* 0x000fe400078e00ff */
[----:B--2---:R-:W-:Y:S01]  /*0e40*/  @P1 HADD2.F32 R182, -RZ, R100.H0_H0 ;  /* 0x20000064ffb61230 */ /* 0x004fe20000004100 */
        /* <DEDUP_REMOVED lines=16> */
.L_x_54284:
[----:B------:R-:W-:Y:S05]  /*0f50*/  BRX R112 -0xf60                                        (*"BRANCH_TARGETS .L_x_54285,.L_x_54286,.L_x_54287"*) ;  /* 0xfffffff070287949 */ /* 0x000fea000383ffff */
.L_x_54287:
[----:B------:R-:W-:Y:S01]  /*0f60*/  VIADD R114, R150, 0x1 ;  /* 0x0000000196727836 */ /* 0x000fe20000000000 */
[----:B------:R-:W-:Y:S01]  /*0f70*/  MOV R120, R188 ;  /* 0x000000bc00787202 */ /* 0x000fe20000000f00 */
[----:B------:R-:W-:Y:S01]  /*0f80*/  IMAD.MOV.U32 R115, RZ, RZ, R158 ;  /* 0x000000ffff737224 */ /* 0x000fe200078e009e */
[----:B------:R-:W-:Y:S06]  /*0f90*/  BRA `(.L_x_38557) ;  /* 0x0000000000f07947 */ /* 0x000fec0003800000 */
.L_x_54285:
[----:B------:R-:W-:Y:S01]  /*0fa0*/  IMAD.MOV.U32 R120, RZ, RZ, R188 ;  /* 0x000000ffff787224 */ /* 0x000fe200078e00bc */
[----:B------:R-:W-:Y:S01]  /*0fb0*/  MOV R114, 0x3 ;  /* 0x0000000300727802 */ /* 0x000fe20000000f00 */
[----:B------:R-:W-:Y:S01]  /*0fc0*/  IMAD.MOV.U32 R115, RZ, RZ, R160 ;  /* 0x000000ffff737224 */ /* 0x000fe200078e00a0 */
[----:B------:R-:W-:Y:S06]  /*0fd0*/  BRA `(.L_x_38557) ;  /* 0x0000000000e07947 */ /* 0x000fec0003800000 */
.L_x_54286:
        /* <DEDUP_REMOVED lines=13> */
.L_x_38559:
[----:B------:R-:W-:Y:S05]  /*10b0*/  BSYNC.RECONVERGENT B1 ;  /* 0x0000000000017941 */ /* 0x000fea0003800200 */
.L_x_38558:
        /* <DEDUP_REMOVED lines=42> */
.L_x_38557:
[----:B------:R-:W-:Y:S05]  /*1360*/  BSYNC.RECONVERGENT B0 ;  /* 0x0000000000007941 */ /* 0x000fea0003800200 */
.L_x_38556:
        /* <DEDUP_REMOVED lines=26> */
.L_x_38562:
        /* <DEDUP_REMOVED lines=13> */
.L_x_38564:
[----:B------:R-:W-:Y:S05]  /*15e0*/  BSYNC.RECONVERGENT B1 ;  /* 0x0000000000017941 */ /* 0x000fea0003800200 */
.L_x_38563:
        /* <DEDUP_REMOVED lines=43> */
.L_x_38561:
[----:B------:R-:W-:Y:S05]  /*18a0*/  BSYNC.RECONVERGENT B0 ;  /* 0x0000000000007941 */ /* 0x000fea0003800200 */
.L_x_38560:
        /* <DEDUP_REMOVED lines=22> */
.L_x_38567:
        /* <DEDUP_REMOVED lines=13> */
.L_x_38569:
[----:B------:R-:W-:Y:S05]  /*1ae0*/  BSYNC.RECONVERGENT B1 ;  /* 0x0000000000017941 */ /* 0x000fea0003800200 */
.L_x_38568:
        /* <DEDUP_REMOVED lines=43> */
.L_x_38566:
[----:B------:R-:W-:Y:S05]  /*1da0*/  BSYNC.RECONVERGENT B0 ;  /* 0x0000000000007941 */ /* 0x000fea0003800200 */
.L_x_38565:
        /* <DEDUP_REMOVED lines=22> */
.L_x_38572:
        /* <DEDUP_REMOVED lines=13> */
.L_x_38574:
[----:B------:R-:W-:Y:S05]  /*1fe0*/  BSYNC.RECONVERGENT B1 ;  /* 0x0000000000017941 */ /* 0x000fea0003800200 */
.L_x_38573:
        /* <DEDUP_REMOVED lines=43> */
.L_x_38571:
[----:B------:R-:W-:Y:S05]  /*22a0*/  BSYNC.RECONVERGENT B0 ;  /* 0x0000000000007941 */ /* 0x000fea0003800200 */
.L_x_38570:
        /* <DEDUP_REMOVED lines=22> */
.L_x_38577:
        /* <DEDUP_REMOVED lines=13> */
.L_x_38579:
[----:B------:R-:W-:Y:S05]  /*24e0*/  BSYNC.RECONVERGENT B1 ;  /* 0x0000000000017941 */ /* 0x000fea0003800200 */
.L_x_38578:
        /* <DEDUP_REMOVED lines=43> */
.L_x_38576:
[----:B------:R-:W-:Y:S05]  /*27a0*/  BSYNC.RECONVERGENT B0 ;  /* 0x0000000000007941 */ /* 0x000fea0003800200 */
.L_x_38575:
        /* <DEDUP_REMOVED lines=22> */
.L_x_38582:
        /* <DEDUP_REMOVED lines=13> */
.L_x_38584:
[----:B------:R-:W-:Y:S05]  /*29e0*/  BSYNC.RECONVERGENT B1 ;  /* 0x0000000000017941 */ /* 0x000fea0003800200 */
.L_x_38583:
        /* <DEDUP_REMOVED lines=43> */
.L_x_38581:
[----:B------:R-:W-:Y:S05]  /*2ca0*/  BSYNC.RECONVERGENT B0 ;  /* 0x0000000000007941 */ /* 0x000fea0003800200 */
.L_x_38580:
        /* <DEDUP_REMOVED lines=22> */
.L_x_38587:
        /* <DEDUP_REMOVED lines=13> */
.L_x_38589:
[----:B------:R-:W-:Y:S05]  /*2ee0*/  BSYNC.RECONVERGENT B1 ;  /* 0x0000000000017941 */ /* 0x000fea0003800200 */
.L_x_38588:
        /* <DEDUP_REMOVED lines=43> */
.L_x_38586:
[----:B------:R-:W-:Y:S05]  /*31a0*/  BSYNC.RECONVERGENT B0 ;  /* 0x0000000000007941 */ /* 0x000fea0003800200 */
.L_x_38585:
        /* <DEDUP_REMOVED lines=22> */
.L_x_38592:
        /* <DEDUP_REMOVED lines=15> */
.L_x_38594:
[----:B------:R-:W-:Y:S05]  /*3400*/  BSYNC.RECONVERGENT B1 ;  /* 0x0000000000017941 */ /* 0x000fea0003800200 */
.L_x_38593:
        /* <DEDUP_REMOVED lines=43> */
.L_x_38591:
[----:B------:R-:W-:Y:S05]  /*36c0*/  BSYNC.RECONVERGENT B0 ;  /* 0x0000000000007941 */ /* 0x000fea0003800200 */
.L_x_38590:
        /* <DEDUP_REMOVED lines=10> */
.L_x_38555:
        /* <DEDUP_REMOVED lines=16> */
.L_x_38598:
        /* <DEDUP_REMOVED lines=13> */
.L_x_38600:
[----:B------:R-:W-:Y:S05]  /*3940*/  BSYNC.RECONVERGENT B1 ;  /* 0x0000000000017941 */ /* 0x000fea0003800200 */
.L_x_38599:
        /* <DEDUP_REMOVED lines=42> */
.L_x_38597:
[----:B------:R-:W-:Y:S05]  /*3bf0*/  BSYNC.RECONVERGENT B0 ;  /* 0x0000000000007941 */ /* 0x000fea0003800200 */
.L_x_38596:
[----:B------:R-:W-:Y:S01]  /*3c00*/  I2FP.F32.U32 R101, R100 ;  /* 0x0000006400657245 */ /* 0x000fe20000201000 */
[----:B------:R-:W-:Y:S01]  /*3c10*/  IMAD.U32 R184, RZ, RZ, UR13 ;  /* 0x0000000dffb87e24 */ /* 0x000fe2000f8e00ff */
[----:B------:R-:W-:Y:S01]  /*3c20*/  ISETP.NE.AND P0, PT, R102, 0x1, PT ;  /* 0x000000016600780c */ /* 0x000fe20003f05270 */
[----:B-----5:R-:W-:Y:S01]  /*3c30*/  HADD2.F32 R103, -RZ, R104.H0_H0 ;  /* 0x20000068ff677230 */ /* 0x020fe20000004100 */
[----:B------:R-:W-:Y:S01]  /*3c40*/  MOV R183, UR14 ;  /* 0x0000000e00b77c02 */ /* 0x000fe20008000f00 */
[----:B------:R-:W-:Y:S01]  /*3c50*/  FFMA.FTZ R101, R101, R0, 1.1641532182693481445e-10 ;  /* 0x2f00000065657423 */ /* 0x000fe20000010000 */
[----:B------:R-:W-:Y:S01]  /*3c60*/  LOP3.LUT R185, R185, 0xfffffffd, RZ, 0xc0, !PT ;  /* 0xfffffffdb9b97812 */ /* 0x000fe200078ec0ff */
[----:B------:R-:W-:Y:S01]  /*3c70*/  BSSY.RECONVERGENT B0, `(.L_x_38601) ;  /* 0x0000049000007945 */ /* 0x000fe20003800200 */
[----:B------:R-:W-:Y:S01]  /*3c80*/  FMUL.FTZ R100, R103, R182 ;  /* 0x000000b667647220 */ /* 0x000fe20000410000 */
[----:B------:R-:W-:Y:S01]  /*3c90*/  IMAD.MOV.U32 R108, RZ, RZ, 0x2 ;  /* 0x00000002ff6c7424 */ /* 0x000fe200078e00ff */
        /* <DEDUP_REMOVED lines=13> */
.L_x_38603:
        /* <DEDUP_REMOVED lines=13> */
.L_x_38605:
[----:B------:R-:W-:Y:S05]  /*3e40*/  BSYNC.RECONVERGENT B1 ;  /* 0x0000000000017941 */ /* 0x000fea0003800200 */
.L_x_38604:
        /* <DEDUP_REMOVED lines=43> */
.L_x_38602:
[----:B------:R-:W-:Y:S05]  /*4100*/  BSYNC.RECONVERGENT B0 ;  /* 0x0000000000007941 */ /* 0x000fea0003800200 */
.L_x_38601:
[----:B------:R-:W-:Y:S01]  /*4110*/  ISETP.NE.AND P1, PT, R108, 0x1, PT ;  /* 0x000000016c00780c */ /* 0x000fe20003f25270 */
[----:B------:R-:W-:Y:S01]  /*4120*/  HADD2.F32 R103, -RZ, R104.H1_H1 ;  /* 0x30000068ff677230 */ /* 0x000fe20000004100 */
[----:B------:R-:W-:Y:S01]  /*4130*/  I2FP.F32.U32 R101, R101 ;  /* 0x0000006500657245 */ /* 0x000fe20000201000 */
[----:B------:R-:W-:Y:S01]  /*4140*/  BSSY.RECONVERGENT B0, `(.L_x_38606) ;  /* 0x0000049000007945 */ /* 0x000fe20003800200 */
[----:B------:R-:W-:Y:S02]  /*4150*/  HFMA2 R110, -RZ, RZ, 0, 1.1920928955078125e-07 ;  /* 0x00000002ff6e7431 */ /* 0x000fe400000001ff */
[----:B------:R-:W-:Y:S02]  /*4160*/  IMAD.MOV.U32 R102, RZ, RZ, R156 ;  /* 0x000000ffff667224 */ /* 0x000fe400078e009c */
[----:B------:R-:W-:Y:S01]  /*4170*/  FMUL.FTZ R104, R103, R182 ;  /* 0x000000b667687220 */ /* 0x000fe20000410000 */
        /* <DEDUP_REMOVED lines=12> */
.L_x_38608:
        /* <DEDUP_REMOVED lines=13> */
.L_x_38610:
[----:B------:R-:W-:Y:S05]  /*4310*/  BSYNC.RECONVERGENT B1 ;  /* 0x0000000000017941 */ /* 0x000fea0003800200 */
.L_x_38609:
        /* <DEDUP_REMOVED lines=43> */
.L_x_38607:
[----:B------:R-:W-:Y:S05]  /*45d0*/  BSYNC.RECONVERGENT B0 ;  /* 0x0000000000007941 */ /* 0x000fea0003800200 */
.L_x_38606:
[----:B------:R-:W-:Y:S01]  /*45e0*/  ISETP.NE.AND P2, PT, R110, 0x1, PT ;  /* 0x000000016e00780c */ /* 0x000fe20003f45270 */
[----:B------:R-:W-:Y:S01]  /*45f0*/  HADD2.F32 R109, -RZ, R105.H0_H0 ;  /* 0x20000069ff6d7230 */ /* 0x000fe20000004100 */
        /* <DEDUP_REMOVED lines=17> */
.L_x_38613:
        /* <DEDUP_REMOVED lines=13> */
.L_x_38615:
[----:B------:R-:W-:Y:S05]  /*47e0*/  BSYNC.RECONVERGENT B1 ;  /* 0x0000000000017941 */ /* 0x000fea0003800200 */
.L_x_38614:
        /* <DEDUP_REMOVED lines=43> */
.L_x_38612:
[----:B------:R-:W-:Y:S05]  /*4aa0*/  BSYNC.RECONVERGENT B0 ;  /* 0x0000000000007941 */ /* 0x000fea0003800200 */
.L_x_38611:
[----:B------:R-:W-:Y:S01]  /*4ab0*/  ISETP.NE.AND P3, PT, R109, 0x1, PT ;  /* 0x000000016d00780c */ /* 0x000fe20003f65270 */
[----:B------:R-:W-:Y:S01]  /*4ac0*/  HADD2.F32 R105, -RZ, R105.H1_H1 ;  /* 0x30000069ff697230 */ /* 0x000fe20000004100 */
[----:B------:R-:W-:Y:S01]  /*4ad0*/  I2FP.F32.U32 R103, R103 ;  /* 0x0000006700677245 */ /* 0x000fe20000201000 */
[----:B------:R-:W-:Y:S01]  /*4ae0*/  BSSY.RECONVERGENT B0, `(.L_x_38616) ;  /* 0x0000049000007945 */ /* 0x000fe20003800200 */
[----:B------:R-:W-:Y:S02]  /*4af0*/  IMAD.MOV.U32 R110, RZ, RZ, 0x2 ;  /* 0x00000002ff6e7424 */ /* 0x000fe400078e00ff */
        /* <DEDUP_REMOVED lines=14> */
.L_x_38618:
        /* <DEDUP_REMOVED lines=13> */
.L_x_38620:
[----:B------:R-:W-:Y:S05]  /*4cb0*/  BSYNC.RECONVERGENT B1 ;  /* 0x0000000000017941 */ /* 0x000fea0003800200 */
.L_x_38619:
        /* <DEDUP_REMOVED lines=43> */
.L_x_38617:
[----:B------:R-:W-:Y:S05]  /*4f70*/  BSYNC.RECONVERGENT B0 ;  /* 0x0000000000007941 */ /* 0x000fea0003800200 */
.L_x_38616:
        /* <DEDUP_REMOVED lines=19> */
.L_x_38623:
        /* <DEDUP_REMOVED lines=13> */
.L_x_38625:
[----:B------:R-:W-:Y:S05]  /*5180*/  BSYNC.RECONVERGENT B1 ;  /* 0x0000000000017941 */ /* 0x000fea0003800200 */
.L_x_38624:
        /* <DEDUP_REMOVED lines=43> */
.L_x_38622:
[----:B------:R-:W-:Y:S05]  /*5440*/  BSYNC.RECONVERGENT B0 ;  /* 0x0000000000007941 */ /* 0x000fea0003800200 */
.L_x_38621:
        /* <DEDUP_REMOVED lines=19> */
.L_x_38628:
        /* <DEDUP_REMOVED lines=13> */
.L_x_38630:
[----:B------:R-:W-:Y:S05]  /*5650*/  BSYNC.RECONVERGENT B1 ;  /* 0x0000000000017941 */ /* 0x000fea0003800200 */
.L_x_38629:
        /* <DEDUP_REMOVED lines=43> */
.L_x_38627:
[----:B------:R-:W-:Y:S05]  /*5910*/  BSYNC.RECONVERGENT B0 ;  /* 0x0000000000007941 */ /* 0x000fea0003800200 */
.L_x_38626:
        /* <DEDUP_REMOVED lines=19> */
.L_x_38633:
        /* <DEDUP_REMOVED lines=15> */
.L_x_38635:
[----:B------:R-:W-:Y:S05]  /*5b40*/  BSYNC.RECONVERGENT B1 ;  /* 0x0000000000017941 */ /* 0x000fea0003800200 */
.L_x_38634:
        /* <DEDUP_REMOVED lines=43> */
.L_x_38632:
[----:B------:R-:W-:Y:S05]  /*5e00*/  BSYNC.RECONVERGENT B0 ;  /* 0x0000000000007941 */ /* 0x000fea0003800200 */
.L_x_38631:
[----:B------:R-:W-:Y:S01]  /*5e10*/  I2FP.F32.U32 R109, R106 ;  /* 0x0000006a006d7245 */ /* 0x000fe20000201000 */
[----:B------:R-:W-:Y:S01]  /*5e20*/  HADD2.F32 R107, -RZ, R107.H1_H1 ;  /* 0x3000006bff6b7230 */ /* 0x000fe20000004100 */
        /* <DEDUP_REMOVED lines=14> */
.L_x_38595:
        /* <DEDUP_REMOVED lines=12> */
[----:B------:R-:W-:Y:S02]  /*5fd0*/  SEL R111, RZ, 0x1, !P5 ;  /* 0x00000001ff6f7807 */ /* 0x000fe40006800000 */
[C---:B------:R-:W-:Y:S01]  /*5fe0*/  IADD3 R189, PT, PT, R157.reuse, 0x20, RZ ;  /* 0x000000209dbd7810 */ /* 0x040fe20007ffe0ff */
[----:B0-----:R-:W-:Y:S01]  /*5ff0*/  IMAD.WIDE.U32 R108, R157, 0x20, R140 ;  /* 0x000000209d6c7825 */ /* 0x001fe200078e008c */
[----:B------:R-:W-:-:S02]  /*6000*/  LOP3.LUT R117, R117, R116, RZ, 0xfc, !PT ;  /* 0x0000007475757212 */ /* 0x000fc400078efcff */
[----:B------:R-:W-:Y:S01]  /*6010*/  LOP3.LUT R116, R110, R111, RZ, 0xfc, !PT ;  /* 0x0000006f6e747212 */ /* 0x000fe200078efcff */
[----:B------:R-:W-:Y:S01]  /*6020*/  IMAD.WIDE.U32 R112, R189, 0x10, R148 ;  /* 0x00000010bd707825 */ /* 0x000fe200078e0094 */
[----:B------:R0:W-:Y:S01]  /*6030*/  STG.E.128 desc[UR6][R108.64], R100 ;  /* 0x000000646c007986 */ /* 0x0001e2000c101d06 */
[----:B------:R-:W-:Y:S02]  /*6040*/  LOP3.LUT P6, RZ, R185, 0x4, RZ, 0xc0, !PT ;  /* 0x00000004b9ff7812 */ /* 0x000fe400078cc0ff */
[----:B-1----:R-:W-:Y:S01]  /*6050*/  IMAD.WIDE.U32 R110, R157, 0x8, R142 ;  /* 0x000000089d6e7825 */ /* 0x002fe200078e008e */
        /* <DEDUP_REMOVED lines=24> */
.L_x_38639:
        /* <DEDUP_REMOVED lines=13> */
.L_x_38641:
[----:B------:R-:W-:Y:S05]  /*62b0*/  BSYNC.RECONVERGENT B1 ;  /* 0x0000000000017941 */ /* 0x000fea0003800200 */
.L_x_38640:
        /* <DEDUP_REMOVED lines=43> */
.L_x_38638:
[----:B------:R-:W-:Y:S05]  /*6570*/  BSYNC.RECONVERGENT B0 ;  /* 0x0000000000007941 */ /* 0x000fea0003800200 */
.L_x_38637:
        /* <DEDUP_REMOVED lines=24> */
.L_x_38644:
        /* <DEDUP_REMOVED lines=13> */
.L_x_38646:
[----:B------:R-:W-:Y:S05]  /*67d0*/  BSYNC.RECONVERGENT B1 ;  /* 0x0000000000017941 */ /* 0x000fea0003800200 */
.L_x_38645:
        /* <DEDUP_REMOVED lines=43> */
.L_x_38643:
[----:B------:R-:W-:Y:S05]  /*6a90*/  BSYNC.RECONVERGENT B0 ;  /* 0x0000000000007941 */ /* 0x000fea0003800200 */
.L_x_38642:
        /* <DEDUP_REMOVED lines=22> */
.L_x_38649:
        /* <DEDUP_REMOVED lines=13> */
.L_x_38651:
[----:B------:R-:W-:Y:S05]  /*6cd0*/  BSYNC.RECONVERGENT B1 ;  /* 0x0000000000017941 */ /* 0x000fea0003800200 */
.L_x_38650:
        /* <DEDUP_REMOVED lines=43> */
.L_x_38648:
[----:B------:R-:W-:Y:S05]  /*6f90*/  BSYNC.RECONVERGENT B0 ;  /* 0x0000000000007941 */ /* 0x000fea0003800200 */
.L_x_38647:
        /* <DEDUP_REMOVED lines=22> */
.L_x_38654:
        /* <DEDUP_REMOVED lines=13> */
.L_x_38656:
[----:B------:R-:W-:Y:S05]  /*71d0*/  BSYNC.RECONVERGENT B1 ;  /* 0x0000000000017941 */ /* 0x000fea0003800200 */
.L_x_38655:
        /* <DEDUP_REMOVED lines=43> */
.L_x_38653:
[----:B------:R-:W-:Y:S05]  /*7490*/  BSYNC.RECONVERGENT B0 ;  /* 0x0000000000007941 */ /* 0x000fea0003800200 */
.L_x_38652:
        /* <DEDUP_REMOVED lines=22> */
.L_x_38659:
        /* <DEDUP_REMOVED lines=13> */
.L_x_38661:
[----:B------:R-:W-:Y:S05]  /*76d0*/  BSYNC.RECONVERGENT B1 ;  /* 0x0000000000017941 */ /* 0x000fea0003800200 */
.L_x_38660:
        /* <DEDUP_REMOVED lines=43> */
.L_x_38658:
[----:B------:R-:W-:Y:S05]  /*7990*/  BSYNC.RECONVERGENT B0 ;  /* 0x0000000000007941 */ /* 0x000fea0003800200 */
.L_x_38657:
        /* <DEDUP_REMOVED lines=22> */
.L_x_38664:
        /* <DEDUP_REMOVED lines=13> */
.L_x_38666:
[----:B------:R-:W-:Y:S05]  /*7bd0*/  BSYNC.RECONVERGENT B1 ;  /* 0x0000000000017941 */ /* 0x000fea0003800200 */
.L_x_38665:
        /* <DEDUP_REMOVED lines=43> */
.L_x_38663:
[----:B------:R-:W-:Y:S05]  /*7e90*/  BSYNC.RECONVERGENT B0 ;  /* 0x0000000000007941 */ /* 0x000fea0003800200 */
.L_x_38662:
        /* <DEDUP_REMOVED lines=22> */
.L_x_38669:
        /* <DEDUP_REMOVED lines=13> */
.L_x_38671:
[----:B------:R-:W-:Y:S05]  /*80d0*/  BSYNC.RECONVERGENT B1 ;  /* 0x0000000000017941 */ /* 0x000fea0003800200 */
.L_x_38670:
        /* <DEDUP_REMOVED lines=43> */
.L_x_38668:
[----:B------:R-:W-:Y:S05]  /*8390*/  BSYNC.RECONVERGENT B0 ;  /* 0x0000000000007941 */ /* 0x000fea0003800200 */
.L_x_38667:
        /* <DEDUP_REMOVED lines=22> */
.L_x_38674:
        /* <DEDUP_REMOVED lines=15> */
.L_x_38676:
[----:B------:R-:W-:Y:S05]  /*85f0*/  BSYNC.RECONVERGENT B1 ;  /* 0x0000000000017941 */ /* 0x000fea0003800200 */
.L_x_38675:
        /* <DEDUP_REMOVED lines=43> */
.L_x_38673:
[----:B------:R-:W-:Y:S05]  /*88b0*/  BSYNC.RECONVERGENT B0 ;  /* 0x0000000000007941 */ /* 0x000fea0003800200 */
.L_x_38672:
        /* <DEDUP_REMOVED lines=10> */
.L_x_38636:
        /* <DEDUP_REMOVED lines=16> */
.L_x_38680:
        /* <DEDUP_REMOVED lines=13> */
.L_x_38682:
[----:B------:R-:W-:Y:S05]  /*8b30*/  BSYNC.RECONVERGENT B1 ;  /* 0x0000000000017941 */ /* 0x000fea0003800200 */
.L_x_38681:
        /* <DEDUP_REMOVED lines=42> */
.L_x_38679:
[----:B------:R-:W-:Y:S05]  /*8de0*/  BSYNC.RECONVERGENT B0 ;  /* 0x0000000000007941 */ /* 0x000fea0003800200 */
.L_x_38678:
        /* <DEDUP_REMOVED lines=8> */
[----:B------:R-:W-:Y:S01]  /*8e70*/  FSETP.LE.FTZ.AND P1, PT, R109, R184, PT ;  /* 0x000000b86d00720b */ /* 0x000fe20003f33000 */
[----:B------:R-:W-:Y:S02]  /*8e80*/  IMAD.MOV.U32 R109, RZ, RZ, R156 ;  /* 0x000000ffff6d7224 */ /* 0x000fe400078e009c */
        /* <DEDUP_REMOVED lines=11> */
.L_x_38685:
        /* <DEDUP_REMOVED lines=13> */
.L_x_38687:
[----:B------:R-:W-:Y:S05]  /*9010*/  BSYNC.RECONVERGENT B1 ;  /* 0x0000000000017941 */ /* 0x000fea0003800200 */
.L_x_38686:
        /* <DEDUP_REMOVED lines=43> */
.L_x_38684:
[----:B------:R-:W-:Y:S05]  /*92d0*/  BSYNC.RECONVERGENT B0 ;  /* 0x0000000000007941 */ /* 0x000fea0003800200 */
.L_x_38683:
[----:B------:R-:W-:Y:S01]  /*92e0*/  ISETP.NE.AND P1, PT, R116, 0x1, PT ;  /* 0x000000017400780c */ /* 0x000fe20003f25270 */
[----:B------:R-:W-:Y:S01]  /*92f0*/  HADD2.F32 R111, -RZ, R112.H1_H1 ;  /* 0x30000070ff6f7230 */ /* 0x000fe20000004100 */
[----:B------:R-:W-:Y:S01]  /*9300*/  I2FP.F32.U32 R109, R109 ;  /* 0x0000006d006d7245 */ /* 0x000fe20000201000 */
[----:B------:R-:W-:Y:S01]  /*9310*/  BSSY.RECONVERGENT B0, `(.L_x_38688) ;  /* 0x0000049000007945 */ /* 0x000fe20003800200 */
[----:B------:R-:W-:Y:S01]  /*9320*/  IMAD.MOV.U32 R118, RZ, RZ, 0x2 ;  /* 0x00000002ff767424 */ /* 0x000fe200078e00ff */
[----:B------:R-:W-:Y:S01]  /*9330*/  MOV R110, R156 ;  /* 0x0000009c006e7202 */ /* 0x000fe20000000f00 */
        /* <DEDUP_REMOVED lines=13> */
.L_x_38690:
        /* <DEDUP_REMOVED lines=13> */
.L_x_38692:
[----:B------:R-:W-:Y:S05]  /*94e0*/  BSYNC.RECONVERGENT B1 ;  /* 0x0000000000017941 */ /* 0x000fea0003800200 */
.L_x_38691:
        /* <DEDUP_REMOVED lines=43> */
.L_x_38689:
[----:B------:R-:W-:Y:S05]  /*97a0*/  BSYNC.RECONVERGENT B0 ;  /* 0x0000000000007941 */ /* 0x000fea0003800200 */
.L_x_38688:
        /* <DEDUP_REMOVED lines=19> */
.L_x_38695:
        /* <DEDUP_REMOVED lines=13> */
.L_x_38697:
[----:B------:R-:W-:Y:S05]  /*99b0*/  BSYNC.RECONVERGENT B1 ;  /* 0x0000000000017941 */ /* 0x000fea0003800200 */
.L_x_38696:
        /* <DEDUP_REMOVED lines=43> */
.L_x_38694:
[----:B------:R-:W-:Y:S05]  /*9c70*/  BSYNC.RECONVERGENT B0 ;  /* 0x0000000000007941 */ /* 0x000fea0003800200 */
.L_x_38693:
        /* <DEDUP_REMOVED lines=19> */
.L_x_38700:
        /* <DEDUP_REMOVED lines=13> */
.L_x_38702:
[----:B------:R-:W-:Y:S05]  /*9e80*/  BSYNC.RECONVERGENT B1 ;  /* 0x0000000000017941 */ /* 0x000fea0003800200 */
.L_x_38701:
        /* <DEDUP_REMOVED lines=43> */
.L_x_38699:
[----:B------:R-:W-:Y:S05]  /*a140*/  BSYNC.RECONVERGENT B0 ;  /* 0x0000000000007941 */ /* 0x000fea0003800200 */
.L_x_38698:
        /* <DEDUP_REMOVED lines=19> */
.L_x_38705:
        /* <DEDUP_REMOVED lines=13> */
.L_x_38707:
[----:B------:R-:W-:Y:S05]  /*a350*/  BSYNC.RECONVERGENT B1 ;  /* 0x0000000000017941 */ /* 0x000fea0003800200 */
.L_x_38706:
        /* <DEDUP_REMOVED lines=43> */
.L_x_38704:
[----:B------:R-:W-:Y:S05]  /*a610*/  BSYNC.RECONVERGENT B0 ;  /* 0x0000000000007941 */ /* 0x000fea0003800200 */
.L_x_38703:
        /* <DEDUP_REMOVED lines=19> */
.L_x_38710:
        /* <DEDUP_REMOVED lines=13> */
.L_x_38712:
[----:B------:R-:W-:Y:S05]  /*a820*/  BSYNC.RECONVERGENT B1 ;  /* 0x0000000000017941 */ /* 0x000fea0003800200 */
.L_x_38711:
        /* <DEDUP_REMOVED lines=43> */
.L_x_38709:
[----:B------:R-:W-:Y:S05]  /*aae0*/  BSYNC.RECONVERGENT B0 ;  /* 0x0000000000007941 */ /* 0x000fea0003800200 */
.L_x_38708:
        /* <DEDUP_REMOVED lines=19> */
.L_x_38715:
        /* <DEDUP_REMOVED lines=15> */
.L_x_38717:
[----:B------:R-:W-:Y:S05]  /*ad10*/  BSYNC.RECONVERGENT B1 ;  /* 0x0000000000017941 */ /* 0x000fea0003800200 */
.L_x_38716:
        /* <DEDUP_REMOVED lines=43> */
.L_x_38714:
[----:B------:R-:W-:Y:S05]  /*afd0*/  BSYNC.RECONVERGENT B0 ;  /* 0x0000000000007941 */ /* 0x000fea0003800200 */
.L_x_38713:
        /* <DEDUP_REMOVED lines=16> */
.L_x_38677:
        /* <DEDUP_REMOVED lines=43> */
.L_x_38721:
        /* <DEDUP_REMOVED lines=13> */
.L_x_38723:
[----:B------:R-:W-:Y:S05]  /*b460*/  BSYNC.RECONVERGENT B1 ;  /* 0x0000000000017941 */ /* 0x000fea0003800200 */
.L_x_38722:
        /* <DEDUP_REMOVED lines=42> */
.L_x_38720:
[----:B------:R-:W-:Y:S05]  /*b710*/  BSYNC.RECONVERGENT B0 ;  /* 0x0000000000007941 */ /* 0x000fea0003800200 */
.L_x_38719:
        /* <DEDUP_REMOVED lines=24> */
.L_x_38726:
        /* <DEDUP_REMOVED lines=13> */
.L_x_38728:
[----:B------:R-:W-:Y:S05]  /*b970*/  BSYNC.RECONVERGENT B1 ;  /* 0x0000000000017941 */ /* 0x000fea0003800200 */
.L_x_38727:
        /* <DEDUP_REMOVED lines=43> */
.L_x_38725:
[----:B------:R-:W-:Y:S05]  /*bc30*/  BSYNC.RECONVERGENT B0 ;  /* 0x0000000000007941 */ /* 0x000fea0003800200 */
.L_x_38724:
        /* <DEDUP_REMOVED lines=22> */
.L_x_38731:
        /* <DEDUP_REMOVED lines=13> */
.L_x_38733:
[----:B------:R-:W-:Y:S05]  /*be70*/  BSYNC.RECONVERGENT B1 ;  /* 0x0000000000017941 */ /* 0x000fea0003800200 */
.L_x_38732:
        /* <DEDUP_REMOVED lines=43> */
.L_x_38730:
[----:B------:R-:W-:Y:S05]  /*c130*/  BSYNC.RECONVERGENT B0 ;  /* 0x0000000000007941 */ /* 0x000fea0003800200 */
.L_x_38729:
        /* <DEDUP_REMOVED lines=22> */
.L_x_38736:
        /* <DEDUP_REMOVED lines=13> */
.L_x_38738:
[----:B------:R-:W-:Y:S05]  /*c370*/  BSYNC.RECONVERGENT B1 ;  /* 0x0000000000017941 */ /* 0x000fea0003800200 */
.L_x_38737:
        /* <DEDUP_REMOVED lines=43> */
.L_x_38735:
[----:B------:R-:W-:Y:S05]  /*c630*/  BSYNC.RECONVERGENT B0 ;  /* 0x0000000000007941 */ /* 0x000fea0003800200 */
.L_x_38734:
        /* <DEDUP_REMOVED lines=22> */
.L_x_38741:
        /* <DEDUP_REMOVED lines=13> */
.L_x_38743:
[----:B------:R-:W-:Y:S05]  /*c870*/  BSYNC.RECONVERGENT B1 ;  /* 0x0000000000017941 */ /* 0x000fea0003800200 */
.L_x_38742:
        /* <DEDUP_REMOVED lines=43> */
.L_x_38740:
[----:B------:R-:W-:Y:S05]  /*cb30*/  BSYNC.RECONVERGENT B0 ;  /* 0x0000000000007941 */ /* 0x000fea0003800200 */
.L_x_38739:
        /* <DEDUP_REMOVED lines=22> */
.L_x_38746:
        /* <DEDUP_REMOVED lines=13> */
.L_x_38748:
[----:B------:R-:W-:Y:S05]  /*cd70*/  BSYNC.RECONVERGENT B1 ;  /* 0x0000000000017941 */ /* 0x000fea0003800200 */
.L_x_38747:
        /* <DEDUP_REMOVED lines=43> */
.L_x_38745:
[----:B------:R-:W-:Y:S05]  /*d030*/  BSYNC.RECONVERGENT B0 ;  /* 0x0000000000007941 */ /* 0x000fea0003800200 */
.L_x_38744:
        /* <DEDUP_REMOVED lines=22> */
.L_x_38751:
        /* <DEDUP_REMOVED lines=13> */
.L_x_38753:
[----:B------:R-:W-:Y:S05]  /*d270*/  BSYNC.RECONVERGENT B1 ;  /* 0x0000000000017941 */ /* 0x000fea0003800200 */
.L_x_38752:
        /* <DEDUP_REMOVED lines=40> */
[----:B------:R-:W-:Y:S02]  /*d500*/  HFMA2 R128, -RZ, RZ, 0, 0 ;  /* 0x00000000ff807431 */ /* 0x000fe400000001ff */
[----:B------:R-:W-:Y:S01]  /*d510*/  IMAD.MOV.U32 R156, RZ, RZ, R130 ;  /* 0x000000ffff9c7224 */ /* 0x000fe200078e0082 */
[----:B------:R-:W-:-:S07]  /*d520*/  LOP3.LUT R160, R172, R134, R129, 0x96, !PT ;  /* 0x00000086aca07212 */ /* 0x000fce00078e9681 */
.L_x_38750:
[----:B------:R-:W-:Y:S05]  /*d530*/  BSYNC.RECONVERGENT B0 ;  /* 0x0000000000007941 */ /* 0x000fea0003800200 */
.L_x_38749:
        /* <DEDUP_REMOVED lines=22> */
.L_x_38756:
        /* <DEDUP_REMOVED lines=15> */
.L_x_38758:
[----:B------:R-:W-:Y:S05]  /*d790*/  BSYNC.RECONVERGENT B1 ;  /* 0x0000000000017941 */ /* 0x000fea0003800200 */
.L_x_38757:
        /* <DEDUP_REMOVED lines=43> */
.L_x_38755:
[----:B------:R-:W-:Y:S05]  /*da50*/  BSYNC.RECONVERGENT B0 ;  /* 0x0000000000007941 */ /* 0x000fea0003800200 */
.L_x_38754:
        /* <DEDUP_REMOVED lines=10> */
.L_x_38718:
        /* <DEDUP_REMOVED lines=16> */
.L_x_38762:
        /* <DEDUP_REMOVED lines=13> */
.L_x_38764:
[----:B------:R-:W-:Y:S05]  /*dcd0*/  BSYNC.RECONVERGENT B1 ;  /* 0x0000000000017941 */ /* 0x000fea0003800200 */
.L_x_38763:
        /* <DEDUP_REMOVED lines=41> */
[----:B------:R-:W-:-:S07]  /*df70*/  HFMA2 R118, -RZ, RZ, 0, 0 ;  /* 0x00000000ff767431 */ /* 0x000fce00000001ff */
.L_x_38761:
[----:B------:R-:W-:Y:S05]  /*df80*/  BSYNC.RECONVERGENT B0 ;  /* 0x0000000000007941 */ /* 0x000fea0003800200 */
.L_x_38760:
        /* <DEDUP_REMOVED lines=21> */
.L_x_38767:
        /* <DEDUP_REMOVED lines=13> */
.L_x_38769:
[----:B------:R-:W-:Y:S05]  /*e1b0*/  BSYNC.RECONVERGENT B1 ;  /* 0x0000000000017941 */ /* 0x000fea0003800200 */
.L_x_38768:
        /* <DEDUP_REMOVED lines=43> */
.L_x_38766:
[----:B------:R-:W-:Y:S05]  /*e470*/  BSYNC.RECONVERGENT B0 ;  /* 0x0000000000007941 */ /* 0x000fea0003800200 */
.L_x_38765:
        /* <DEDUP_REMOVED lines=19> */
.L_x_38772:
        /* <DEDUP_REMOVED lines=13> */
.L_x_38774:
[----:B------:R-:W-:Y:S05]  /*e680*/  BSYNC.RECONVERGENT B1 ;  /* 0x0000000000017941 */ /* 0x000fea0003800200 */
.L_x_38773:
        /* <DEDUP_REMOVED lines=43> */
.L_x_38771:
[----:B------:R-:W-:Y:S05]  /*e940*/  BSYNC.RECONVERGENT B0 ;  /* 0x0000000000007941 */ /* 0x000fea0003800200 */
.L_x_38770:
        /* <DEDUP_REMOVED lines=19> */
.L_x_38777:
        /* <DEDUP_REMOVED lines=13> */
.L_x_38779:
[----:B------:R-:W-:Y:S05]  /*eb50*/  BSYNC.RECONVERGENT B1 ;  /* 0x0000000000017941 */ /* 0x000fea0003800200 */
.L_x_38778:
        /* <DEDUP_REMOVED lines=43> */
.L_x_38776:
[----:B------:R-:W-:Y:S05]  /*ee10*/  BSYNC.RECONVERGENT B0 ;  /* 0x0000000000007941 */ /* 0x000fea0003800200 */
.L_x_38775:
        /* <DEDUP_REMOVED lines=19> */
.L_x_38782:
        /* <DEDUP_REMOVED lines=13> */
.L_x_38784:
[----:B------:R-:W-:Y:S05]  /*f020*/  BSYNC.RECONVERGENT B1 ;  /* 0x0000000000017941 */ /* 0x000fea0003800200 */
.L_x_38783:
        /* <DEDUP_REMOVED lines=43> */
.L_x_38781:
[----:B------:R-:W-:Y:S05]  /*f2e0*/  BSYNC.RECONVERGENT B0 ;  /* 0x0000000000007941 */ /* 0x000fea0003800200 */
.L_x_38780:
        /* <DEDUP_REMOVED lines=19> */
.L_x_38787:
        /* <DEDUP_REMOVED lines=13> */
.L_x_38789:
[----:B------:R-:W-:Y:S05]  /*f4f0*/  BSYNC.RECONVERGENT B1 ;  /* 0x0000000000017941 */ /* 0x000fea0003800200 */
.L_x_38788:
        /* <DEDUP_REMOVED lines=43> */
.L_x_38786:
[----:B------:R-:W-:Y:S05]  /*f7b0*/  BSYNC.RECONVERGENT B0 ;  /* 0x0000000000007941 */ /* 0x000fea0003800200 */
.L_x_38785:
        /* <DEDUP_REMOVED lines=19> */
.L_x_38792:
        /* <DEDUP_REMOVED lines=13> */
.L_x_38794:
[----:B------:R-:W-:Y:S05]  /*f9c0*/  BSYNC.RECONVERGENT B1 ;  /* 0x0000000000017941 */ /* 0x000fea0003800200 */
.L_x_38793:
        /* <DEDUP_REMOVED lines=43> */
.L_x_38791:
[----:B------:R-:W-:Y:S05]  /*fc80*/  BSYNC.RECONVERGENT B0 ;  /* 0x0000000000007941 */ /* 0x000fea0003800200 */
.L_x_38790:
[----:B------:R-:W-:Y:S01]  /*fc90*/  ISETP.NE.AND P6, PT, R126, 0x1, PT ;  /* 0x000000017e00780c */ /* 0x000fe20003fc5270 */
[----:B------:R-:W-:Y:S01]  /*fca0*/  HADD2.F32 R127, -RZ, R123.H0_H0 ;  /* 0x2000007bff7f7230 */ /* 0x000fe20000004100 */
        /* <DEDUP_REMOVED lines=17> */
.L_x_38797:
        /* <DEDUP_REMOVED lines=15> */
.L_x_38799:
[----:B------:R-:W-:Y:S05]  /*feb0*/  BSYNC.RECONVERGENT B1 ;  /* 0x0000000000017941 */ /* 0x000fea0003800200 */
.L_x_38798:
        /* <DEDUP_REMOVED lines=43> */
.L_x_38796:
[----:B------:R-:W-:Y:S05]  /*10170*/  BSYNC.RECONVERGENT B0 ;  /* 0x0000000000007941 */ /* 0x000fea0003800200 */
.L_x_38795:
        /* <DEDUP_REMOVED lines=16> */
.L_x_38759:
        /* <DEDUP_REMOVED lines=43> */
.L_x_38803:
        /* <DEDUP_REMOVED lines=13> */
.L_x_38805:
[----:B------:R-:W-:Y:S05]  /*10600*/  BSYNC.RECONVERGENT B1 ;  /* 0x0000000000017941 */ /* 0x000fea0003800200 */
.L_x_38804:
        /* <DEDUP_REMOVED lines=42> */
.L_x_38802:
[----:B------:R-:W-:Y:S05]  /*108b0*/  BSYNC.RECONVERGENT B0 ;  /* 0x0000000000007941 */ /* 0x000fea0003800200 */
.L_x_38801:
        /* <DEDUP_REMOVED lines=24> */
.L_x_38808:
        /* <DEDUP_REMOVED lines=13> */
.L_x_38810:
[----:B------:R-:W-:Y:S05]  /*10b10*/  BSYNC.RECONVERGENT B1 ;  /* 0x0000000000017941 */ /* 0x000fea0003800200 */
.L_x_38809:
        /* <DEDUP_REMOVED lines=43> */
.L_x_38807:
[----:B------:R-:W-:Y:S05]  /*10dd0*/  BSYNC.RECONVERGENT B0 ;  /* 0x0000000000007941 */ /* 0x000fea0003800200 */
.L_x_38806:
        /* <DEDUP_REMOVED lines=22> */
.L_x_38813:
        /* <DEDUP_REMOVED lines=13> */
.L_x_38815:
[----:B------:R-:W-:Y:S05]  /*11010*/  BSYNC.RECONVERGENT B1 ;  /* 0x0000000000017941 */ /* 0x000fea0003800200 */
.L_x_38814:
        /* <DEDUP_REMOVED lines=43> */
.L_x_38812:
[----:B------:R-:W-:Y:S05]  /*112d0*/  BSYNC.RECONVERGENT B0 ;  /* 0x0000000000007941 */ /* 0x000fea0003800200 */
.L_x_38811:
        /* <DEDUP_REMOVED lines=22> */
.L_x_38818:
        /* <DEDUP_REMOVED lines=13> */
.L_x_38820:
[----:B------:R-:W-:Y:S05]  /*11510*/  BSYNC.RECONVERGENT B1 ;  /* 0x0000000000017941 */ /* 0x000fea0003800200 */
.L_x_38819:
        /* <DEDUP_REMOVED lines=43> */
.L_x_38817:
[----:B------:R-:W-:Y:S05]  /*117d0*/  BSYNC.RECONVERGENT B0 ;  /* 0x0000000000007941 */ /* 0x000fea0003800200 */
.L_x_38816:
        /* <DEDUP_REMOVED lines=22> */
.L_x_38823:
        /* <DEDUP_REMOVED lines=13> */
.L_x_38825:
[----:B------:R-:W-:Y:S05]  /*11a10*/  BSYNC.RECONVERGENT B1 ;  /* 0x0000000000017941 */ /* 0x000fea0003800200 */
.L_x_38824:
        /* <DEDUP_REMOVED lines=43> */
.L_x_38822:
[----:B------:R-:W-:Y:S05]  /*11cd0*/  BSYNC.RECONVERGENT B0 ;  /* 0x0000000000007941 */ /* 0x000fea0003800200 */
.L_x_38821:
        /* <DEDUP_REMOVED lines=22> */
.L_x_38828:
        /* <DEDUP_REMOVED lines=13> */
.L_x_38830:
[----:B------:R-:W-:Y:S05]  /*11f10*/  BSYNC.RECONVERGENT B1 ;  /* 0x0000000000017941 */ /* 0x000fea0003800200 */
.L_x_38829:
        /* <DEDUP_REMOVED lines=43> */
.L_x_38827:
[----:B------:R-:W-:Y:S05]  /*121d0*/  BSYNC.RECONVERGENT B0 ;  /* 0x0000000000007941 */ /* 0x000fea0003800200 */
.L_x_38826:
        /* <DEDUP_REMOVED lines=22> */
.L_x_38833:
        /* <DEDUP_REMOVED lines=13> */
.L_x_38835:
[----:B------:R-:W-:Y:S05]  /*12410*/  BSYNC.RECONVERGENT B1 ;  /* 0x0000000000017941 */ /* 0x000fea0003800200 */
.L_x_38834:
        /* <DEDUP_REMOVED lines=43> */
.L_x_38832:
[----:B------:R-:W-:Y:S05]  /*126d0*/  BSYNC.RECONVERGENT B0 ;  /* 0x0000000000007941 */ /* 0x000fea0003800200 */
.L_x_38831:
        /* <DEDUP_REMOVED lines=22> */
.L_x_38838:
        /* <DEDUP_REMOVED lines=15> */
.L_x_38840:
[----:B------:R-:W-:Y:S05]  /*12930*/  BSYNC.RECONVERGENT B1 ;  /* 0x0000000000017941 */ /* 0x000fea0003800200 */
.L_x_38839:
        /* <DEDUP_REMOVED lines=43> */
.L_x_38837:
[----:B------:R-:W-:Y:S05]  /*12bf0*/  BSYNC.RECONVERGENT B0 ;  /* 0x0000000000007941 */ /* 0x000fea0003800200 */
.L_x_38836:
        /* <DEDUP_REMOVED lines=10> */
.L_x_38800:
        /* <DEDUP_REMOVED lines=16> */
.L_x_38844:
        /* <DEDUP_REMOVED lines=13> */
.L_x_38846:
[----:B------:R-:W-:Y:S05]  /*12e70*/  BSYNC.RECONVERGENT B1 ;  /* 0x0000000000017941 */ /* 0x000fea0003800200 */
.L_x_38845:
        /* <DEDUP_REMOVED lines=42> */
.L_x_38843:
[----:B------:R-:W-:Y:S05]  /*13120*/  BSYNC.RECONVERGENT B0 ;  /* 0x0000000000007941 */ /* 0x000fea0003800200 */
.L_x_38842:
        /* <DEDUP_REMOVED lines=21> */
.L_x_38849:
        /* <DEDUP_REMOVED lines=13> */
.L_x_38851:
[----:B------:R-:W-:Y:S05]  /*13350*/  BSYNC.RECONVERGENT B1 ;  /* 0x0000000000017941 */ /* 0x000fea0003800200 */
.L_x_38850:
        /* <DEDUP_REMOVED lines=43> */
.L_x_38848:
[----:B------:R-:W-:Y:S05]  /*13610*/  BSYNC.RECONVERGENT B0 ;  /* 0x0000000000007941 */ /* 0x000fea0003800200 */
.L_x_38847:
        /* <DEDUP_REMOVED lines=19> */
.L_x_38854:
        /* <DEDUP_REMOVED lines=13> */
.L_x_38856:
[----:B------:R-:W-:Y:S05]  /*13820*/  BSYNC.RECONVERGENT B1 ;  /* 0x0000000000017941 */ /* 0x000fea0003800200 */
.L_x_38855:
        /* <DEDUP_REMOVED lines=43> */
.L_x_38853:
[----:B------:R-:W-:Y:S05]  /*13ae0*/  BSYNC.RECONVERGENT B0 ;  /* 0x0000000000007941 */ /* 0x000fea0003800200 */
.L_x_38852:
        /* <DEDUP_REMOVED lines=19> */
.L_x_38859:
        /* <DEDUP_REMOVED lines=13> */
.L_x_38861:
[----:B------:R-:W-:Y:S05]  /*13cf0*/  BSYNC.RECONVERGENT B1 ;  /* 0x0000000000017941 */ /* 0x000fea0003800200 */
.L_x_38860:
        /* <DEDUP_REMOVED lines=43> */
.L_x_38858:
[----:B------:R-:W-:Y:S05]  /*13fb0*/  BSYNC.RECONVERGENT B0 ;  /* 0x0000000000007941 */ /* 0x000fea0003800200 */
.L_x_38857:
        /* <DEDUP_REMOVED lines=19> */
.L_x_38864:
        /* <DEDUP_REMOVED lines=13> */
.L_x_38866:
[----:B------:R-:W-:Y:S05]  /*141c0*/  BSYNC.RECONVERGENT B1 ;  /* 0x0000000000017941 */ /* 0x000fea0003800200 */
.L_x_38865:
        /* <DEDUP_REMOVED lines=43> */
.L_x_38863:
[----:B------:R-:W-:Y:S05]  /*14480*/  BSYNC.RECONVERGENT B0 ;  /* 0x0000000000007941 */ /* 0x000fea0003800200 */
.L_x_38862:
        /* <DEDUP_REMOVED lines=19> */
.L_x_38869:
        /* <DEDUP_REMOVED lines=13> */
.L_x_38871:
[----:B------:R-:W-:Y:S05]  /*14690*/  BSYNC.RECONVERGENT B1 ;  /* 0x0000000000017941 */ /* 0x000fea0003800200 */
.L_x_38870:
        /* <DEDUP_REMOVED lines=43> */
.L_x_38868:
[----:B------:R-:W-:Y:S05]  /*14950*/  BSYNC.RECONVERGENT B0 ;  /* 0x0000000000007941 */ /* 0x000fea0003800200 */
.L_x_38867:
        /* <DEDUP_REMOVED lines=19> */
.L_x_38874:
        /* <DEDUP_REMOVED lines=13> */
.L_x_38876:
[----:B------:R-:W-:Y:S05]  /*14b60*/  BSYNC.RECONVERGENT B1 ;  /* 0x0000000000017941 */ /* 0x000fea0003800200 */
.L_x_38875:
        /* <DEDUP_REMOVED lines=43> */
.L_x_38873:
[----:B------:R-:W-:Y:S05]  /*14e20*/  BSYNC.RECONVERGENT B0 ;  /* 0x0000000000007941 */ /* 0x000fea0003800200 */
.L_x_38872:
        /* <DEDUP_REMOVED lines=19> */
.L_x_38879:
        /* <DEDUP_REMOVED lines=15> */
.L_x_38881:
[----:B------:R-:W-:Y:S05]  /*15050*/  BSYNC.RECONVERGENT B1 ;  /* 0x0000000000017941 */ /* 0x000fea0003800200 */
.L_x_38880:
        /* <DEDUP_REMOVED lines=43> */
.L_x_38878:
[----:B------:R-:W-:Y:S05]  /*15310*/  BSYNC.RECONVERGENT B0 ;  /* 0x0000000000007941 */ /* 0x000fea0003800200 */
.L_x_38877:
        /* <DEDUP_REMOVED lines=16> */
.L_x_38841:
        /* <DEDUP_REMOVED lines=43> */
.L_x_38885:
        /* <DEDUP_REMOVED lines=13> */
.L_x_38887:
[----:B------:R-:W-:Y:S05]  /*157a0*/  BSYNC.RECONVERGENT B1 ;  /* 0x0000000000017941 */ /* 0x000fea0003800200 */
.L_x_38886:
        /* <DEDUP_REMOVED lines=43> */
.L_x_38884:
[----:B------:R-:W-:Y:S05]  /*15a60*/  BSYNC.RECONVERGENT B0 ;  /* 0x0000000000007941 */ /* 0x000fea0003800200 */
.L_x_38883:
        /* <DEDUP_REMOVED lines=24> */
.L_x_38890:
        /* <DEDUP_REMOVED lines=13> */
.L_x_38892:
[----:B------:R-:W-:Y:S05]  /*15cc0*/  BSYNC.RECONVERGENT B1 ;  /* 0x0000000000017941 */ /* 0x000fea0003800200 */
.L_x_38891:
        /* <DEDUP_REMOVED lines=43> */
.L_x_38889:
[----:B------:R-:W-:Y:S05]  /*15f80*/  BSYNC.RECONVERGENT B0 ;  /* 0x0000000000007941 */ /* 0x000fea0003800200 */
.L_x_38888:
        /* <DEDUP_REMOVED lines=22> */
.L_x_38895:
        /* <DEDUP_REMOVED lines=13> */
.L_x_38897:
[----:B------:R-:W-:Y:S05]  /*161c0*/  BSYNC.RECONVERGENT B1 ;  /* 0x0000000000017941 */ /* 0x000fea0003800200 */
.L_x_38896:
        /* <DEDUP_REMOVED lines=43> */
.L_x_38894:
[----:B------:R-:W-:Y:S05]  /*16480*/  BSYNC.RECONVERGENT B0 ;  /* 0x0000000000007941 */ /* 0x000fea0003800200 */
.L_x_38893:
        /* <DEDUP_REMOVED lines=22> */
.L_x_38900:
        /* <DEDUP_REMOVED lines=13> */
.L_x_38902:
[----:B------:R-:W-:Y:S05]  /*166c0*/  BSYNC.RECONVERGENT B1 ;  /* 0x0000000000017941 */ /* 0x000fea0003800200 */
.L_x_38901:
        /* <DEDUP_REMOVED lines=43> */
.L_x_38899:
[----:B------:R-:W-:Y:S05]  /*16980*/  BSYNC.RECONVERGENT B0 ;  /* 0x0000000000007941 */ /* 0x000fea0003800200 */
.L_x_38898:
        /* <DEDUP_REMOVED lines=22> */
.L_x_38905:
        /* <DEDUP_REMOVED lines=13> */
.L_x_38907:
[----:B------:R-:W-:Y:S05]  /*16bc0*/  BSYNC.RECONVERGENT B1 ;  /* 0x0000000000017941 */ /* 0x000fea0003800200 */
.L_x_38906:
        /* <DEDUP_REMOVED lines=43> */
.L_x_38904:
[----:B------:R-:W-:Y:S05]  /*16e80*/  BSYNC.RECONVERGENT B0 ;  /* 0x0000000000007941 */ /* 0x000fea0003800200 */
.L_x_38903:
        /* <DEDUP_REMOVED lines=22> */
.L_x_38910:
        /* <DEDUP_REMOVED lines=13> */
.L_x_38912:
[----:B------:R-:W-:Y:S05]  /*170c0*/  BSYNC.RECONVERGENT B1 ;  /* 0x0000000000017941 */ /* 0x000fea0003800200 */
.L_x_38911:
        /* <DEDUP_REMOVED lines=43> */
.L_x_38909:
[----:B------:R-:W-:Y:S05]  /*17380*/  BSYNC.RECONVERGENT B0 ;  /* 0x0000000000007941 */ /* 0x000fea0003800200 */
.L_x_38908:
        /* <DEDUP_REMOVED lines=22> */
.L_x_38915:
        /* <DEDUP_REMOVED lines=13> */
.L_x_38917:
[----:B------:R-:W-:Y:S05]  /*175c0*/  BSYNC.RECONVERGENT B1 ;  /* 0x0000000000017941 */ /* 0x000fea0003800200 */
.L_x_38916:
        /* <DEDUP_REMOVED lines=43> */
.L_x_38914:
[----:B------:R-:W-:Y:S05]  /*17880*/  BSYNC.RECONVERGENT B0 ;  /* 0x0000000000007941 */ /* 0x000fea0003800200 */
.L_x_38913:
        /* <DEDUP_REMOVED lines=22> */
.L_x_38920:
        /* <DEDUP_REMOVED lines=15> */
.L_x_38922:
[----:B------:R-:W-:Y:S05]  /*17ae0*/  BSYNC.RECONVERGENT B1 ;  /* 0x0000000000017941 */ /* 0x000fea0003800200 */
.L_x_38921:
        /* <DEDUP_REMOVED lines=43> */
.L_x_38919:
[----:B------:R-:W-:Y:S05]  /*17da0*/  BSYNC.RECONVERGENT B0 ;  /* 0x0000000000007941 */ /* 0x000fea0003800200 */
.L_x_38918:
        /* <DEDUP_REMOVED lines=10> */
.L_x_38882:
        /* <DEDUP_REMOVED lines=16> */
.L_x_38926:
        /* <DEDUP_REMOVED lines=13> */
.L_x_38928:
[----:B------:R-:W-:Y:S05]  /*18020*/  BSYNC.RECONVERGENT B1 ;  /* 0x0000000000017941 */ /* 0x000fea0003800200 */
.L_x_38927:
        /* <DEDUP_REMOVED lines=43> */
.L_x_38925:
[----:B------:R-:W-:Y:S05]  /*182e0*/  BSYNC.RECONVERGENT B0 ;  /* 0x0000000000007941 */ /* 0x000fea0003800200 */
.L_x_38924:
        /* <DEDUP_REMOVED lines=21> */
.L_x_38931:
        /* <DEDUP_REMOVED lines=13> */
.L_x_38933:
[----:B------:R-:W-:Y:S05]  /*18510*/  BSYNC.RECONVERGENT B1 ;  /* 0x0000000000017941 */ /* 0x000fea0003800200 */
.L_x_38932:
        /* <DEDUP_REMOVED lines=43> */
.L_x_38930:
[----:B------:R-:W-:Y:S05]  /*187d0*/  BSYNC.RECONVERGENT B0 ;  /* 0x0000000000007941 */ /* 0x000fea0003800200 */
.L_x_38929:
        /* <DEDUP_REMOVED lines=19> */
.L_x_38936:
        /* <DEDUP_REMOVED lines=13> */
.L_x_38938:
[----:B------:R-:W-:Y:S05]  /*189e0*/  BSYNC.RECONVERGENT B1 ;  /* 0x0000000000017941 */ /* 0x000fea0003800200 */
.L_x_38937:
        /* <DEDUP_REMOVED lines=43> */
.L_x_38935:
[----:B------:R-:W-:Y:S05]  /*18ca0*/  BSYNC.RECONVERGENT B0 ;  /* 0x0000000000007941 */ /* 0x000fea0003800200 */
.L_x_38934:
        /* <DEDUP_REMOVED lines=19> */
.L_x_38941:
        /* <DEDUP_REMOVED lines=13> */
.L_x_38943:
[----:B------:R-:W-:Y:S05]  /*18eb0*/  BSYNC.RECONVERGENT B1 ;  /* 0x0000000000017941 */ /* 0x000fea0003800200 */
.L_x_38942:
        /* <DEDUP_REMOVED lines=43> */
.L_x_38940:
[----:B------:R-:W-:Y:S05]  /*19170*/  BSYNC.RECONVERGENT B0 ;  /* 0x0000000000007941 */ /* 0x000fea0003800200 */
.L_x_38939:
        /* <DEDUP_REMOVED lines=19> */
.L_x_38946:
        /* <DEDUP_REMOVED lines=13> */
.L_x_38948:
[----:B------:R-:W-:Y:S05]  /*19380*/  BSYNC.RECONVERGENT B1 ;  /* 0x0000000000017941 */ /* 0x000fea0003800200 */
.L_x_38947:
        /* <DEDUP_REMOVED lines=43> */
.L_x_38945:
[----:B------:R-:W-:Y:S05]  /*19640*/  BSYNC.RECONVERGENT B0 ;  /* 0x0000000000007941 */ /* 0x000fea0003800200 */
.L_x_38944:
        /* <DEDUP_REMOVED lines=19> */
.L_x_38951:
        /* <DEDUP_REMOVED lines=13> */
.L_x_38953:
[----:B------:R-:W-:Y:S05]  /*19850*/  BSYNC.RECONVERGENT B1 ;  /* 0x0000000000017941 */ /* 0x000fea0003800200 */
.L_x_38952:
        /* <DEDUP_REMOVED lines=43> */
.L_x_38950:
[----:B------:R-:W-:Y:S05]  /*19b10*/  BSYNC.RECONVERGENT B0 ;  /* 0x0000000000007941 */ /* 0x000fea0003800200 */
.L_x_38949:
        /* <DEDUP_REMOVED lines=19> */
.L_x_38956:
        /* <DEDUP_REMOVED lines=13> */
.L_x_38958:
[----:B------:R-:W-:Y:S05]  /*19d20*/  BSYNC.RECONVERGENT B1 ;  /* 0x0000000000017941 */ /* 0x000fea0003800200 */
.L_x_38957:
        /* <DEDUP_REMOVED lines=43> */
.L_x_38955:
[----:B------:R-:W-:Y:S05]  /*19fe0*/  BSYNC.RECONVERGENT B0 ;  /* 0x0000000000007941 */ /* 0x000fea0003800200 */
.L_x_38954:
        /* <DEDUP_REMOVED lines=19> */
.L_x_38961:
        /* <DEDUP_REMOVED lines=15> */
.L_x_38963:
[----:B------:R-:W-:Y:S05]  /*1a210*/  BSYNC.RECONVERGENT B1 ;  /* 0x0000000000017941 */ /* 0x000fea0003800200 */
.L_x_38962:
        /* <DEDUP_REMOVED lines=43> */
.L_x_38960:
[----:B------:R-:W-:Y:S05]  /*1a4d0*/  BSYNC.RECONVERGENT B0 ;  /* 0x0000000000007941 */ /* 0x000fea0003800200 */
.L_x_38959:
        /* <DEDUP_REMOVED lines=16> */
.L_x_38923:
        /* <DEDUP_REMOVED lines=43> */
.L_x_38967:
        /* <DEDUP_REMOVED lines=13> */
.L_x_38969:
[----:B------:R-:W-:Y:S05]  /*1a960*/  BSYNC.RECONVERGENT B1 ;  /* 0x0000000000017941 */ /* 0x000fea0003800200 */
.L_x_38968:
        /* <DEDUP_REMOVED lines=43> */
.L_x_38966:
[----:B------:R-:W-:Y:S05]  /*1ac20*/  BSYNC.RECONVERGENT B0 ;  /* 0x0000000000007941 */ /* 0x000fea0003800200 */
.L_x_38965:
        /* <DEDUP_REMOVED lines=24> */
.L_x_38972:
        /* <DEDUP_REMOVED lines=13> */
.L_x_38974:
[----:B------:R-:W-:Y:S05]  /*1ae80*/  BSYNC.RECONVERGENT B1 ;  /* 0x0000000000017941 */ /* 0x000fea0003800200 */
.L_x_38973:
        /* <DEDUP_REMOVED lines=43> */
.L_x_38971:
[----:B------:R-:W-:Y:S05]  /*1b140*/  BSYNC.RECONVERGENT B0 ;  /* 0x0000000000007941 */ /* 0x000fea0003800200 */
.L_x_38970:
        /* <DEDUP_REMOVED lines=22> */
.L_x_38977:
        /* <DEDUP_REMOVED lines=13> */
.L_x_38979:
[----:B------:R-:W-:Y:S05]  /*1b380*/  BSYNC.RECONVERGENT B1 ;  /* 0x0000000000017941 */ /* 0x000fea0003800200 */
.L_x_38978:
        /* <DEDUP_REMOVED lines=43> */
.L_x_38976:
[----:B------:R-:W-:Y:S05]  /*1b640*/  BSYNC.RECONVERGENT B0 ;  /* 0x0000000000007941 */ /* 0x000fea0003800200 */
.L_x_38975:
        /* <DEDUP_REMOVED lines=22> */
.L_x_38982:
        /* <DEDUP_REMOVED lines=13> */
.L_x_38984:
[----:B------:R-:W-:Y:S05]  /*1b880*/  BSYNC.RECONVERGENT B1 ;  /* 0x0000000000017941 */ /* 0x000fea0003800200 */
.L_x_38983:
        /* <DEDUP_REMOVED lines=43> */
.L_x_38981:
[----:B------:R-:W-:Y:S05]  /*1bb40*/  BSYNC.RECONVERGENT B0 ;  /* 0x0000000000007941 */ /* 0x000fea0003800200 */
.L_x_38980:
        /* <DEDUP_REMOVED lines=22> */
.L_x_38987:
        /* <DEDUP_REMOVED lines=13> */
.L_x_38989:
[----:B------:R-:W-:Y:S05]  /*1bd80*/  BSYNC.RECONVERGENT B1 ;  /* 0x0000000000017941 */ /* 0x000fea0003800200 */
.L_x_38988:
        /* <DEDUP_REMOVED lines=43> */
.L_x_38986:
[----:B------:R-:W-:Y:S05]  /*1c040*/  BSYNC.RECONVERGENT B0 ;  /* 0x0000000000007941 */ /* 0x000fea0003800200 */
.L_x_38985:
        /* <DEDUP_REMOVED lines=22> */
.L_x_38992:
        /* <DEDUP_REMOVED lines=13> */
.L_x_38994:
[----:B------:R-:W-:Y:S05]  /*1c280*/  BSYNC.RECONVERGENT B1 ;  /* 0x0000000000017941 */ /* 0x000fea0003800200 */
.L_x_38993:
        /* <DEDUP_REMOVED lines=43> */
.L_x_38991:
[----:B------:R-:W-:Y:S05]  /*1c540*/  BSYNC.RECONVERGENT B0 ;  /* 0x0000000000007941 */ /* 0x000fea0003800200 */
.L_x_38990:
        /* <DEDUP_REMOVED lines=22> */
.L_x_38997:
        /* <DEDUP_REMOVED lines=13> */
.L_x_38999:
[----:B------:R-:W-:Y:S05]  /*1c780*/  BSYNC.RECONVERGENT B1 ;  /* 0x0000000000017941 */ /* 0x000fea0003800200 */
.L_x_38998:
        /* <DEDUP_REMOVED lines=43> */
.L_x_38996:
[----:B------:R-:W-:Y:S05]  /*1ca40*/  BSYNC.RECONVERGENT B0 ;  /* 0x0000000000007941 */ /* 0x000fea0003800200 */
.L_x_38995:
        /* <DEDUP_REMOVED lines=22> */
.L_x_39002:
        /* <DEDUP_REMOVED lines=15> */
.L_x_39004:
[----:B------:R-:W-:Y:S05]  /*1cca0*/  BSYNC.RECONVERGENT B1 ;  /* 0x0000000000017941 */ /* 0x000fea0003800200 */
.L_x_39003:
        /* <DEDUP_REMOVED lines=43> */
.L_x_39001:
[----:B------:R-:W-:Y:S05]  /*1cf60*/  BSYNC.RECONVERGENT B0 ;  /* 0x0000000000007941 */ /* 0x000fea0003800200 */
.L_x_39000:
        /* <DEDUP_REMOVED lines=10> */
.L_x_38964:
        /* <DEDUP_REMOVED lines=16> */
.L_x_39008:
        /* <DEDUP_REMOVED lines=13> */
.L_x_39010:
[----:B------:R-:W-:Y:S05]  /*1d1e0*/  BSYNC.RECONVERGENT B1 ;  /* 0x0000000000017941 */ /* 0x000fea0003800200 */
.L_x_39009:
        /* <DEDUP_REMOVED lines=43> */
.L_x_39007:
[----:B------:R-:W-:Y:S05]  /*1d4a0*/  BSYNC.RECONVERGENT B0 ;  /* 0x0000000000007941 */ /* 0x000fea0003800200 */
.L_x_39006:
        /* <DEDUP_REMOVED lines=21> */
.L_x_39013:
        /* <DEDUP_REMOVED lines=13> */
.L_x_39015:
[----:B------:R-:W-:Y:S05]  /*1d6d0*/  BSYNC.RECONVERGENT B1 ;  /* 0x0000000000017941 */ /* 0x000fea0003800200 */
.L_x_39014:
        /* <DEDUP_REMOVED lines=43> */
.L_x_39012:
[----:B------:R-:W-:Y:S05]  /*1d990*/  BSYNC.RECONVERGENT B0 ;  /* 0x0000000000007941 */ /* 0x000fea0003800200 */
.L_x_39011:
        /* <DEDUP_REMOVED lines=19> */
.L_x_39018:
        /* <DEDUP_REMOVED lines=13> */
.L_x_39020:
[----:B------:R-:W-:Y:S05]  /*1dba0*/  BSYNC.RECONVERGENT B1 ;  /* 0x0000000000017941 */ /* 0x000fea0003800200 */
.L_x_39019:
        /* <DEDUP_REMOVED lines=43> */
.L_x_39017:
[----:B------:R-:W-:Y:S05]  /*1de60*/  BSYNC.RECONVERGENT B0 ;  /* 0x0000000000007941 */ /* 0x000fea0003800200 */
.L_x_39016:
        /* <DEDUP_REMOVED lines=19> */
.L_x_39023:
        /* <DEDUP_REMOVED lines=13> */
.L_x_39025:
[----:B------:R-:W-:Y:S05]  /*1e070*/  BSYNC.RECONVERGENT B1 ;  /* 0x0000000000017941 */ /* 0x000fea0003800200 */
.L_x_39024:
        /* <DEDUP_REMOVED lines=43> */
.L_x_39022:
[----:B------:R-:W-:Y:S05]  /*1e330*/  BSYNC.RECONVERGENT B0 ;  /* 0x0000000000007941 */ /* 0x000fea0003800200 */
.L_x_39021:
        /* <DEDUP_REMOVED lines=19> */
.L_x_39028:
        /* <DEDUP_REMOVED lines=13> */
.L_x_39030:
[----:B------:R-:W-:Y:S05]  /*1e540*/  BSYNC.RECONVERGENT B1 ;  /* 0x0000000000017941 */ /* 0x000fea0003800200 */
.L_x_39029:
        /* <DEDUP_REMOVED lines=43> */
.L_x_39027:
[----:B------:R-:W-:Y:S05]  /*1e800*/  BSYNC.RECONVERGENT B0 ;  /* 0x0000000000007941 */ /* 0x000fea0003800200 */
.L_x_39026:
        /* <DEDUP_REMOVED lines=19> */
.L_x_39033:
        /* <DEDUP_REMOVED lines=13> */
.L_x_39035:
[----:B------:R-:W-:Y:S05]  /*1ea10*/  BSYNC.RECONVERGENT B1 ;  /* 0x0000000000017941 */ /* 0x000fea0003800200 */
.L_x_39034:
        /* <DEDUP_REMOVED lines=43> */
.L_x_39032:
[----:B------:R-:W-:Y:S05]  /*1ecd0*/  BSYNC.RECONVERGENT B0 ;  /* 0x0000000000007941 */ /* 0x000fea0003800200 */
.L_x_39031:
        /* <DEDUP_REMOVED lines=19> */
.L_x_39038:
        /* <DEDUP_REMOVED lines=13> */
.L_x_39040:
[----:B------:R-:W-:Y:S05]  /*1eee0*/  BSYNC.RECONVERGENT B1 ;  /* 0x0000000000017941 */ /* 0x000fea0003800200 */
.L_x_39039:
        /* <DEDUP_REMOVED lines=43> */
.L_x_39037:
[----:B------:R-:W-:Y:S05]  /*1f1a0*/  BSYNC.RECONVERGENT B0 ;  /* 0x0000000000007941 */ /* 0x000fea0003800200 */
.L_x_39036:
        /* <DEDUP_REMOVED lines=19> */
.L_x_39043:
        /* <DEDUP_REMOVED lines=15> */
.L_x_39045:
[----:B------:R-:W-:Y:S05]  /*1f3d0*/  BSYNC.RECONVERGENT B1 ;  /* 0x0000000000017941 */ /* 0x000fea0003800200 */
.L_x_39044:
        /* <DEDUP_REMOVED lines=43> */
.L_x_39042:
[----:B------:R-:W-:Y:S05]  /*1f690*/  BSYNC.RECONVERGENT B0 ;  /* 0x0000000000007941 */ /* 0x000fea0003800200 */
.L_x_39041:
        /* <DEDUP_REMOVED lines=16> */
.L_x_39005:
        /* <DEDUP_REMOVED lines=186> */
.L_x_39059:
        /* <DEDUP_REMOVED lines=74> */
[----:B--2---:R-:W-:Y:S01]  /*207e0*/  @!P0 IMAD.WIDE R106, R162, 0x4, R106 ;  /* 0x00000004a26a8825 */ /* 0x004fe200078e026a */
[----:B------:R-:W-:-:S03]  /*207f0*/  F2FP.F16.F32.PACK_AB R100, R109, R100 ;  /* 0x000000646d64723e */ /* 0x000fc600000000ff */
        /* <DEDUP_REMOVED lines=9> */
[----:B------:R-:W-:Y:S01]  /*20890*/  F2FP.F16.F32.PACK_AB R103, R166, R103 ;  /* 0x00000067a667723e */ /* 0x000fe200000000ff */
[----:B------:R-:W-:Y:S01]  /*208a0*/  IMAD.WIDE.U32 R110, R191, 0x10, R104 ;  /* 0x00000010bf6e7825 */ /* 0x000fe200078e0068 */
[----:B------:R-:W-:-:S03]  /*208b0*/  F2FP.F16.F32.PACK_AB R102, R164, R151 ;  /* 0x00000097a466723e */ /* 0x000fc600000000ff */
        /* <DEDUP_REMOVED lines=16> */
[----:B------:R-:W-:Y:S01]  /*209c0*/  F2FP.F16.F32.PACK_AB R105, R132, R105 ;  /* 0x000000698469723e */ /* 0x000fe200000000ff */
        /* <DEDUP_REMOVED lines=27> */
[----:B-1----:R-:W-:Y:S01]  /*20b80*/  F2FP.F16.F32.PACK_AB R102, R126, R125 ;  /* 0x0000007d7e66723e */ /* 0x002fe200000000ff */
[----:B------:R-:W-:Y:S01]  /*20b90*/  FFMA.FTZ R121, R130, R21, R69 ;  /* 0x0000001582797223 */ /* 0x000fe20000010045 */
[----:B------:R-:W-:Y:S01]  /*20ba0*/  F2FP.F16.F32.PACK_AB R100, R122, R167 ;  /* 0x000000a77a64723e */ /* 0x000fe200000000ff */
        /* <DEDUP_REMOVED lines=45> */
[----:B------:R-:W-:Y:S01]  /*20e80*/  F2FP.F16.F32.PACK_AB R106, R123, R106 ;  /* 0x0000006a7b6a723e */ /* 0x000fe200000000ff */
[----:B0-----:R-:W-:Y:S01]  /*20e90*/  IMAD R162, R132, 0x4, R162 ;  /* 0x0000000484a27824 */ /* 0x001fe200078e02a2 */
        /* <DEDUP_REMOVED lines=18> */
.L_x_39046:
        /* <DEDUP_REMOVED lines=8> */
.L_x_39049:
[----:B------:R-:W-:Y:S05]  /*21040*/  BSYNC B0 ;  /* 0x0000000000007941 */ /* 0x000fea0003800000 */
.L_x_39048:
        /* <DEDUP_REMOVED lines=9> */
.L_x_39050:
[----:B------:R-:W-:Y:S02]  /*210e0*/  IMAD.MOV.U32 R166, RZ, RZ, 0x4 ;  /* 0x00000004ffa67424 */ /* 0x000fe400078e00ff */
[----:B------:R-:W-:-:S04]  /*210f0*/  IMAD.MOV.U32 R141, RZ, RZ, R151 ;  /* 0x000000ffff8d7224 */ /* 0x000fc800078e0097 */
[----:B------:R-:W-:-:S05]  /*21100*/  FADD.FTZ R143, R142, R141 ;  /* 0x0000008d8e8f7221 */ /* 0x000fca0000010000 */
[----:B------:R-:W-:-:S07]  /*21110*/  MOV R165, R143 ;  /* 0x0000008f00a57202 */ /* 0x000fce0000000f00 */
[----:B------:R-:W-:Y:S05]  /*21120*/  WARPSYNC.COLLECTIVE R164, `(.L_x_39051) ;  /* 0x00000000a4087348 */ /* 0x000fea0003c00000 */
[----:B------:R0:W1:Y:S02]  /*21130*/  SHFL.BFLY P1, R151, R165, R166, R167 ;  /* 0x0c0000a6a5977389 */ /* 0x00006400000200a7 */
[----:B01----:R-:W-:Y:S05]  /*21140*/  ENDCOLLECTIVE ;  /* 0x000000000000791b */ /* 0x003fea0003800000 */
.L_x_39051:
[----:B------:R-:W-:Y:S01]  /*21150*/  HFMA2 R166, -RZ, RZ, 0, 4.76837158203125e-07 ;  /* 0x00000008ffa67431 */ /* 0x000fe200000001ff */
[----:B------:R-:W-:-:S05]  /*21160*/  MOV R140, R151 ;  /* 0x00000097008c7202 */ /* 0x000fca0000000f00 */
[----:B------:R-:W-:-:S04]  /*21170*/  FADD.FTZ R148, R143, R140 ;  /* 0x0000008c8f947221 */ /* 0x000fc80000010000 */
[----:B------:R-:W-:-:S07]  /*21180*/  IMAD.MOV.U32 R165, RZ, RZ, R148 ;  /* 0x000000ffffa57224 */ /* 0x000fce00078e0094 */
[----:B------:R-:W-:Y:S05]  /*21190*/  WARPSYNC.COLLECTIVE R164, `(.L_x_39052) ;  /* 0x00000000a4087348 */ /* 0x000fea0003c00000 */
[----:B------:R0:W1:Y:S02]  /*211a0*/  SHFL.BFLY P1, R151, R165, R166, R167 ;  /* 0x0c0000a6a5977389 */ /* 0x00006400000200a7 */
[----:B01----:R-:W-:Y:S05]  /*211b0*/  ENDCOLLECTIVE ;  /* 0x000000000000791b */ /* 0x003fea0003800000 */
.L_x_39052:
        /* <DEDUP_REMOVED lines=8> */
.L_x_39053:
        /* <DEDUP_REMOVED lines=104> */
.L_x_39054:
[----:B------:R-:W-:Y:S02]  /*218c0*/  IMAD.MOV.U32 R166, RZ, RZ, 0x2 ;  /* 0x00000002ffa67424 */ /* 0x000fe400078e00ff */
[----:B------:R-:W-:-:S04]  /*218d0*/  IMAD.MOV.U32 R143, RZ, RZ, R151 ;  /* 0x000000ffff8f7224 */ /* 0x000fc800078e0097 */
[----:B------:R-:W-:-:S05]  /*218e0*/  FADD.FTZ R143, R0, R143 ;  /* 0x0000008f008f7221 */ /* 0x000fca0000010000 */
[----:B------:R-:W-:-:S07]  /*218f0*/  MOV R165, R143 ;  /* 0x0000008f00a57202 */ /* 0x000fce0000000f00 */
[----:B------:R-:W-:Y:S05]  /*21900*/  WARPSYNC.COLLECTIVE R164, `(.L_x_39055) ;  /* 0x00000000a4087348 */ /* 0x000fea0003c00000 */
[----:B------:R0:W1:Y:S02]  /*21910*/  SHFL.BFLY P1, R151, R165, R166, R167 ;  /* 0x0c0000a6a5977389 */ /* 0x00006400000200a7 */
[----:B01----:R-:W-:Y:S05]  /*21920*/  ENDCOLLECTIVE ;  /* 0x000000000000791b */ /* 0x003fea0003800000 */
.L_x_39055:
[----:B------:R-:W-:Y:S01]  /*21930*/  HFMA2 R166, -RZ, RZ, 0, 2.384185791015625e-07 ;  /* 0x00000004ffa67431 */ /* 0x000fe200000001ff */
[----:B------:R-:W-:-:S05]  /*21940*/  MOV R142, R151 ;  /* 0x00000097008e7202 */ /* 0x000fca0000000f00 */
[----:B------:R-:W-:-:S04]  /*21950*/  FADD.FTZ R142, R143, R142 ;  /* 0x0000008e8f8e7221 */ /* 0x000fc80000010000 */
[----:B------:R-:W-:-:S07]  /*21960*/  IMAD.MOV.U32 R165, RZ, RZ, R142 ;  /* 0x000000ffffa57224 */ /* 0x000fce00078e008e */
[----:B------:R-:W-:Y:S05]  /*21970*/  WARPSYNC.COLLECTIVE R164, `(.L_x_39056) ;  /* 0x00000000a4087348 */ /* 0x000fea0003c00000 */
[----:B------:R0:W1:Y:S02]  /*21980*/  SHFL.BFLY P1, R151, R165, R166, R167 ;  /* 0x0c0000a6a5977389 */ /* 0x00006400000200a7 */
[----:B01----:R-:W-:Y:S05]  /*21990*/  ENDCOLLECTIVE ;  /* 0x000000000000791b */ /* 0x003fea0003800000 */
.L_x_39056:
[----:B------:R-:W-:Y:S02]  /*219a0*/  IMAD.MOV.U32 R166, RZ, RZ, 0x8 ;  /* 0x00000008ffa67424 */ /* 0x000fe400078e00ff */
[----:B------:R-:W-:-:S04]  /*219b0*/  IMAD.MOV.U32 R149, RZ, RZ, R151 ;  /* 0x000000ffff957224 */ /* 0x000fc800078e0097 */
[----:B------:R-:W-:-:S05]  /*219c0*/  FADD.FTZ R149, R142, R149 ;  /* 0x000000958e957221 */ /* 0x000fca0000010000 */
[----:B------:R-:W-:-:S07]  /*219d0*/  MOV R165, R149 ;  /* 0x0000009500a57202 */ /* 0x000fce0000000f00 */
[----:B------:R-:W-:Y:S05]  /*219e0*/  WARPSYNC.COLLECTIVE R164, `(.L_x_39057) ;  /* 0x00000000a4087348 */ /* 0x000fea0003c00000 */
[----:B------:R0:W1:Y:S02]  /*219f0*/  SHFL.BFLY P1, R151, R165, R166, R167 ;  /* 0x0c0000a6a5977389 */ /* 0x00006400000200a7 */
[----:B01----:R-:W-:Y:S05]  /*21a00*/  ENDCOLLECTIVE ;  /* 0x000000000000791b */ /* 0x003fea0003800000 */
.L_x_39057:
[----:B------:R-:W-:Y:S01]  /*21a10*/  HFMA2 R166, -RZ, RZ, 0, 9.5367431640625e-07 ;  /* 0x00000010ffa67431 */ /* 0x000fe200000001ff */
[----:B------:R-:W-:-:S05]  /*21a20*/  MOV R148, R151 ;  /* 0x0000009700947202 */ /* 0x000fca0000000f00 */
[----:B------:R-:W-:-:S04]  /*21a30*/  FADD.FTZ R148, R149, R148 ;  /* 0x0000009495947221 */ /* 0x000fc80000010000 */
[----:B------:R-:W-:-:S07]  /*21a40*/  IMAD.MOV.U32 R165, RZ, RZ, R148 ;  /* 0x000000ffffa57224 */ /* 0x000fce00078e0094 */
[----:B------:R-:W-:Y:S05]  /*21a50*/  WARPSYNC.COLLECTIVE R164, `(.L_x_39058) ;  /* 0x00000000a4087348 */ /* 0x000fea0003c00000 */
[----:B------:R0:W1:Y:S02]  /*21a60*/  SHFL.BFLY P1, R151, R165, R166, R167 ;  /* 0x0c0000a6a5977389 */ /* 0x00006400000200a7 */
[----:B01----:R-:W-:Y:S05]  /*21a70*/  ENDCOLLECTIVE ;  /* 0x000000000000791b */ /* 0x003fea0003800000 */
.L_x_39058:
[----:B------:R-:W-:Y:S05]  /*21a80*/  BRA `(.L_x_39059) ;  /* 0xffffffe8002c7947 */ /* 0x000fea000383ffff */
.L_x_39060:
        /* <DEDUP_REMOVED lines=15> */
.L_x_54449:


//--------------------- .text._ZN10layer_norm13ln_fwd_kernelINS_13Kernel_traitsIf6__halffS2_fjLj1536ELj1ELj4ELj1ELj16ENS_18Kernel_traits_baseILj1536EfS2_fS2_fjLj128EEEEELb1ELb0ELb1ELb0EEEvNS_9FwdParamsE --------------------------
	.section	.text._ZN10layer_norm13ln_fwd_kernelINS_13Kernel_traitsIf6__halffS2_fjLj1536ELj1ELj4ELj1ELj16ENS_18Kernel_traits_baseILj1536EfS2_fS2_fjLj128EEEEELb1ELb0ELb1ELb0EEEvNS_9FwdParamsE,"ax",@progbits
	.align	128
        .global         _ZN10layer_norm13ln_fwd_kernelINS_13Kernel_traitsIf6__halffS2_fjLj1536ELj1ELj4ELj1ELj16ENS_18Kernel_traits_baseILj1536EfS2_fS2_fjLj128EEEEELb1ELb0ELb1ELb0EEEvNS_9FwdParamsE
        .type           _ZN10layer_norm13ln_fwd_kernelINS_13Kernel_traitsIf6__halffS2_fjLj1536ELj1ELj4ELj1ELj16ENS_18Kernel_traits_baseILj1536EfS2_fS2_fjLj128EEEEELb1ELb0ELb1ELb0EEEvNS_9FwdParamsE,@function
        .size           _ZN10layer_norm13ln_fwd_kernelINS_13Kernel_traitsIf6__halffS2_fjLj1536ELj1ELj4ELj1ELj16ENS_18Kernel_traits_baseILj1536EfS2_fS2_fjLj128EEEEELb1ELb0ELb1ELb0EEEvNS_9FwdParamsE,(.L_x_54450 - _ZN10layer_norm13ln_fwd_kernelINS_13Kernel_traitsIf6__halffS2_fjLj1536ELj1ELj4ELj1ELj16ENS_18Kernel_traits_baseILj1536EfS2_fS2_fjLj128EEEEELb1ELb0ELb1ELb0EEEvNS_9FwdParamsE)
        .other          _ZN10layer_norm13ln_fwd_kernelINS_13Kernel_traitsIf6__halffS2_fjLj1536ELj1ELj4ELj1ELj16ENS_18Kernel_traits_baseILj1536EfS2_fS2_fjLj128EEEEELb1ELb0ELb1ELb0EEEvNS_9FwdParamsE,@"STO_CUDA_ENTRY STV_DEFAULT"
_ZN10layer_norm13ln_fwd_kernelINS_13Kernel_traitsIf6__halffS2_fjLj1536ELj1ELj4ELj1ELj16ENS_18Kernel_traits_baseILj1536EfS2_fS2_fjLj128EEEEELb1ELb0ELb1ELb0EEEvNS_9FwdParamsE:
.text._ZN10layer_norm13ln_fwd_kernelINS_13Kernel_traitsIf6__halffS2_fjLj1536ELj1ELj4ELj1ELj16ENS_18Kernel_traits_baseILj1536EfS2_fS2_fjLj128EEEEELb1ELb0ELb1ELb0EEEvNS_9FwdParamsE:
        /* <DEDUP_REMOVED lines=116> */
.L_x_39062:
        /* <DEDUP_REMOVED lines=59> */
.L_x_39063:
[----:B------:R-:W-:Y:S05]  /*0af0*/  BSYNC.RECONVERGENT B0 ;  /* 0x0000000000007941 */ /* 0x000fea0003800200 */
.L_x_39061:
        /* <DEDUP_REMOVED lines=70> */
.L_x_39777:
        /* <DEDUP_REMOVED lines=28> */
.L_x_39067:
[----:B------:R-:W-:Y:S05]  /*1120*/  BSYNC.RECONVERGENT B1 ;  /* 0x0000000000017941 */ /* 0x000fea0003800200 */
.L_x_39066:
        /* <DEDUP_REMOVED lines=29> */
.L_x_39074:
        /* <DEDUP_REMOVED lines=13> */
.L_x_39076:
[----:B------:R-:W-:Y:S05]  /*13d0*/  BSYNC.RECONVERGENT B4 ;  /* 0x0000000000047941 */ /* 0x000fea0003800200 */
.L_x_39075:
        /* <DEDUP_REMOVED lines=60> */
.L_x_39073:
[----:B------:R-:W-:Y:S05]  /*17a0*/  BSYNC.RECONVERGENT B3 ;  /* 0x0000000000037941 */ /* 0x000fea0003800200 */
.L_x_39072:
        /* <DEDUP_REMOVED lines=10> */
.L_x_39071:
[----:B------:R-:W-:Y:S05]  /*1850*/  BSYNC.RECONVERGENT B2 ;  /* 0x0000000000027941 */ /* 0x000fea0003800200 */
.L_x_39070:
        /* <DEDUP_REMOVED lines=20> */
.L_x_39081:
        /* <DEDUP_REMOVED lines=13> */
.L_x_39083:
[----:B------:R-:W-:Y:S05]  /*1a70*/  BSYNC.RECONVERGENT B4 ;  /* 0x0000000000047941 */ /* 0x000fea0003800200 */
.L_x_39082:
        /* <DEDUP_REMOVED lines=60> */
.L_x_39080:
[----:B------:R-:W-:Y:S05]  /*1e40*/  BSYNC.RECONVERGENT B3 ;  /* 0x0000000000037941 */ /* 0x000fea0003800200 */
.L_x_39079:
        /* <DEDUP_REMOVED lines=10> */
.L_x_39078:
[----:B------:R-:W-:Y:S05]  /*1ef0*/  BSYNC.RECONVERGENT B2 ;  /* 0x0000000000027941 */ /* 0x000fea0003800200 */
.L_x_39077:
        /* <DEDUP_REMOVED lines=20> */
.L_x_39088:
        /* <DEDUP_REMOVED lines=13> */
.L_x_39090:
[----:B------:R-:W-:Y:S05]  /*2110*/  BSYNC.RECONVERGENT B4 ;  /* 0x0000000000047941 */ /* 0x000fea0003800200 */
.L_x_39089:
        /* <DEDUP_REMOVED lines=60> */
.L_x_39087:
[----:B------:R-:W-:Y:S05]  /*24e0*/  BSYNC.RECONVERGENT B3 ;  /* 0x0000000000037941 */ /* 0x000fea0003800200 */
.L_x_39086:
        /* <DEDUP_REMOVED lines=10> */
.L_x_39085:
[----:B------:R-:W-:Y:S05]  /*2590*/  BSYNC.RECONVERGENT B2 ;  /* 0x0000000000027941 */ /* 0x000fea0003800200 */
.L_x_39084:
        /* <DEDUP_REMOVED lines=20> */
.L_x_39095:
        /* <DEDUP_REMOVED lines=13> */
.L_x_39097:
[----:B------:R-:W-:Y:S05]  /*27b0*/  BSYNC.RECONVERGENT B4 ;  /* 0x0000000000047941 */ /* 0x000fea0003800200 */
.L_x_39096:
        /* <DEDUP_REMOVED lines=60> */
.L_x_39094:
[----:B------:R-:W-:Y:S05]  /*2b80*/  BSYNC.RECONVERGENT B3 ;  /* 0x0000000000037941 */ /* 0x000fea0003800200 */
.L_x_39093:
        /* <DEDUP_REMOVED lines=10> */
.L_x_39092:
[----:B------:R-:W-:Y:S05]  /*2c30*/  BSYNC.RECONVERGENT B2 ;  /* 0x0000000000027941 */ /* 0x000fea0003800200 */
.L_x_39091:
        /* <DEDUP_REMOVED lines=20> */
.L_x_39102:
        /* <DEDUP_REMOVED lines=13> */
.L_x_39104:
[----:B------:R-:W-:Y:S05]  /*2e50*/  BSYNC.RECONVERGENT B4 ;  /* 0x0000000000047941 */ /* 0x000fea0003800200 */
.L_x_39103:
        /* <DEDUP_REMOVED lines=60> */
.L_x_39101:
[----:B------:R-:W-:Y:S05]  /*3220*/  BSYNC.RECONVERGENT B3 ;  /* 0x0000000000037941 */ /* 0x000fea0003800200 */
.L_x_39100:
        /* <DEDUP_REMOVED lines=10> */
.L_x_39099:
[----:B------:R-:W-:Y:S05]  /*32d0*/  BSYNC.RECONVERGENT B2 ;  /* 0x0000000000027941 */ /* 0x000fea0003800200 */
.L_x_39098:
        /* <DEDUP_REMOVED lines=20> */
.L_x_39109:
        /* <DEDUP_REMOVED lines=13> */
.L_x_39111:
[----:B------:R-:W-:Y:S05]  /*34f0*/  BSYNC.RECONVERGENT B4 ;  /* 0x0000000000047941 */ /* 0x000fea0003800200 */
.L_x_39110:
        /* <DEDUP_REMOVED lines=60> */
.L_x_39108:
[----:B------:R-:W-:Y:S05]  /*38c0*/  BSYNC.RECONVERGENT B3 ;  /* 0x0000000000037941 */ /* 0x000fea0003800200 */
.L_x_39107:
        /* <DEDUP_REMOVED lines=10> */
.L_x_39106:
[----:B------:R-:W-:Y:S05]  /*3970*/  BSYNC.RECONVERGENT B2 ;  /* 0x0000000000027941 */ /* 0x000fea0003800200 */
.L_x_39105:
        /* <DEDUP_REMOVED lines=20> */
.L_x_39116:
        /* <DEDUP_REMOVED lines=13> */
.L_x_39118:
[----:B------:R-:W-:Y:S05]  /*3b90*/  BSYNC.RECONVERGENT B4 ;  /* 0x0000000000047941 */ /* 0x000fea0003800200 */
.L_x_39117:
        /* <DEDUP_REMOVED lines=59> */
.L_x_39115:
[----:B------:R-:W-:Y:S05]  /*3f50*/  BSYNC.RECONVERGENT B3 ;  /* 0x0000000000037941 */ /* 0x000fea0003800200 */
.L_x_39114:
        /* <DEDUP_REMOVED lines=10> */
.L_x_39113:
[----:B------:R-:W-:Y:S05]  /*4000*/  BSYNC.RECONVERGENT B2 ;  /* 0x0000000000027941 */ /* 0x000fea0003800200 */
.L_x_39112:
        /* <DEDUP_REMOVED lines=19> */
.L_x_39122:
        /* <DEDUP_REMOVED lines=13> */
.L_x_39124:
[----:B------:R-:W-:Y:S05]  /*4210*/  BSYNC.RECONVERGENT B3 ;  /* 0x0000000000037941 */ /* 0x000fea0003800200 */
.L_x_39123:
        /* <DEDUP_REMOVED lines=60> */
.L_x_39121:
[----:B------:R-:W-:Y:S05]  /*45e0*/  BSYNC.RECONVERGENT B2 ;  /* 0x0000000000027941 */ /* 0x000fea0003800200 */
.L_x_39120:
        /* <DEDUP_REMOVED lines=11> */
.L_x_39069:
[----:B------:R-:W-:Y:S01]  /*46a0*/  BSSY.RECONVERGENT B2, `(.L_x_39125) ;  /* 0x0000069000027945 */ /* 0x000fe20003800200 */
[----:B------:R-:W-:Y:S01]  /*46b0*/  IMAD.MOV.U32 R176, RZ, RZ, R160 ;  /* 0x000000ffffb07224 */ /* 0x000fe200078e00a0 */
[----:B------:R-:W-:Y:S01]  /*46c0*/  MOV R104, RZ ;  /* 0x000000ff00687202 */ /* 0x000fe20000000f00 */
        /* <DEDUP_REMOVED lines=18> */
.L_x_39129:
        /* <DEDUP_REMOVED lines=13> */
.L_x_39131:
[----:B------:R-:W-:Y:S05]  /*48c0*/  BSYNC.RECONVERGENT B4 ;  /* 0x0000000000047941 */ /* 0x000fea0003800200 */
.L_x_39130:
        /* <DEDUP_REMOVED lines=59> */
[----:B------:R-:W-:-:S07]  /*4c80*/  IMAD.MOV.U32 R106, RZ, RZ, RZ ;  /* 0x000000ffff6a7224 */ /* 0x000fce00078e00ff */
.L_x_39128:
[----:B------:R-:W-:Y:S05]  /*4c90*/  BSYNC.RECONVERGENT B3 ;  /* 0x0000000000037941 */ /* 0x000fea0003800200 */
.L_x_39127:
        /* <DEDUP_REMOVED lines=9> */
.L_x_39126:
[----:B------:R-:W-:Y:S05]  /*4d30*/  BSYNC.RECONVERGENT B2 ;  /* 0x0000000000027941 */ /* 0x000fea0003800200 */
.L_x_39125:
        /* <DEDUP_REMOVED lines=17> */
.L_x_39136:
        /* <DEDUP_REMOVED lines=13> */
.L_x_39138:
[----:B------:R-:W-:Y:S05]  /*4f20*/  BSYNC.RECONVERGENT B4 ;  /* 0x0000000000047941 */ /* 0x000fea0003800200 */
.L_x_39137:
        /* <DEDUP_REMOVED lines=60> */
.L_x_39135:
[----:B------:R-:W-:Y:S05]  /*52f0*/  BSYNC.RECONVERGENT B3 ;  /* 0x0000000000037941 */ /* 0x000fea0003800200 */
.L_x_39134:
        /* <DEDUP_REMOVED lines=9> */
.L_x_39133:
[----:B------:R-:W-:Y:S05]  /*5390*/  BSYNC.RECONVERGENT B2 ;  /* 0x0000000000027941 */ /* 0x000fea0003800200 */
.L_x_39132:
        /* <DEDUP_REMOVED lines=17> */
.L_x_39143:
        /* <DEDUP_REMOVED lines=13> */
.L_x_39145:
[----:B------:R-:W-:Y:S05]  /*5580*/  BSYNC.RECONVERGENT B4 ;  /* 0x0000000000047941 */ /* 0x000fea0003800200 */
.L_x_39144:
        /* <DEDUP_REMOVED lines=58> */
[----:B------:R-:W-:Y:S02]  /*5930*/  IMAD.MOV.U32 R176, RZ, RZ, R128 ;  /* 0x000000ffffb07224 */ /* 0x000fe400078e0080 */
[----:B------:R-:W-:-:S07]  /*5940*/  HFMA2 R128, -RZ, RZ, 0, 0 ;  /* 0x00000000ff807431 */ /* 0x000fce00000001ff */
.L_x_39142:
[----:B------:R-:W-:Y:S05]  /*5950*/  BSYNC.RECONVERGENT B3 ;  /* 0x0000000000037941 */ /* 0x000fea0003800200 */
.L_x_39141:
        /* <DEDUP_REMOVED lines=9> */
.L_x_39140:
[----:B------:R-:W-:Y:S05]  /*59f0*/  BSYNC.RECONVERGENT B2 ;  /* 0x0000000000027941 */ /* 0x000fea0003800200 */
.L_x_39139:
        /* <DEDUP_REMOVED lines=17> */
.L_x_39150:
        /* <DEDUP_REMOVED lines=13> */
.L_x_39152:
[----:B------:R-:W-:Y:S05]  /*5be0*/  BSYNC.RECONVERGENT B4 ;  /* 0x0000000000047941 */ /* 0x000fea0003800200 */
.L_x_39151:
        /* <DEDUP_REMOVED lines=55> */
[----:B------:R-:W-:Y:S02]  /*5f60*/  IMAD.MOV.U32 R129, RZ, RZ, RZ ;  /* 0x000000ffff817224 */ /* 0x000fe400078e00ff */
[----:B------:R-:W-:-:S04]  /*5f70*/  IMAD.WIDE.U32 R178, R107, -0x2daee0ad, RZ ;  /* 0xd2511f536bb27825 */ /* 0x000fc800078e00ff */
[----:B------:R-:W-:Y:S01]  /*5f80*/  IMAD.MOV.U32 R107, RZ, RZ, R176 ;  /* 0x000000ffff6b7224 */ /* 0x000fe200078e00b0 */
[----:B------:R-:W-:Y:S02]  /*5f90*/  LOP3.LUT R165, R165, R128, R179, 0x96, !PT ;  /* 0x00000080a5a57212 */ /* 0x000fe400078e96b3 */
[----:B------:R-:W-:-:S07]  /*5fa0*/  MOV R176, R178 ;  /* 0x000000b200b07202 */ /* 0x000fce0000000f00 */
.L_x_39149:
[----:B------:R-:W-:Y:S05]  /*5fb0*/  BSYNC.RECONVERGENT B3 ;  /* 0x0000000000037941 */ /* 0x000fea0003800200 */
.L_x_39148:
        /* <DEDUP_REMOVED lines=9> */
.L_x_39147:
[----:B------:R-:W-:Y:S05]  /*6050*/  BSYNC.RECONVERGENT B2 ;  /* 0x0000000000027941 */ /* 0x000fea0003800200 */
.L_x_39146:
        /* <DEDUP_REMOVED lines=17> */
.L_x_39157:
        /* <DEDUP_REMOVED lines=13> */
.L_x_39159:
[----:B------:R-:W-:Y:S05]  /*6240*/  BSYNC.RECONVERGENT B4 ;  /* 0x0000000000047941 */ /* 0x000fea0003800200 */
.L_x_39158:
        /* <DEDUP_REMOVED lines=60> */
.L_x_39156:
[----:B------:R-:W-:Y:S05]  /*6610*/  BSYNC.RECONVERGENT B3 ;  /* 0x0000000000037941 */ /* 0x000fea0003800200 */
.L_x_39155:
        /* <DEDUP_REMOVED lines=9> */
.L_x_39154:
[----:B------:R-:W-:Y:S05]  /*66b0*/  BSYNC.RECONVERGENT B2 ;  /* 0x0000000000027941 */ /* 0x000fea0003800200 */
.L_x_39153:
        /* <DEDUP_REMOVED lines=17> */
.L_x_39164:
        /* <DEDUP_REMOVED lines=13> */
.L_x_39166:
[----:B------:R-:W-:Y:S05]  /*68a0*/  BSYNC.RECONVERGENT B4 ;  /* 0x0000000000047941 */ /* 0x000fea0003800200 */
.L_x_39165:
        /* <DEDUP_REMOVED lines=50> */
[----:B------:R-:W-:Y:S01]  /*6bd0*/  IMAD.WIDE.U32 R180, R165, -0x326172a9, RZ ;  /* 0xcd9e8d57a5b47825 */ /* 0x000fe200078e00ff */
[----:B------:R-:W-:Y:S02]  /*6be0*/  IADD3 R165, PT, PT, R3, -0x695add53, RZ ;  /* 0x96a522ad03a57810 */ /* 0x000fe40007ffe0ff */
[----:B------:R-:W-:Y:S01]  /*6bf0*/  LOP3.LUT R178, R129, R178, R163, 0x96, !PT ;  /* 0x000000b281b27212 */ /* 0x000fe200078e96a3 */
[----:B------:R-:W-:Y:S02]  /*6c00*/  VIADD R129, R2, 0x8ff34781 ;  /* 0x8ff3478102817836 */ /* 0x000fe40000000000 */
[----:B------:R-:W-:Y:S02]  /*6c10*/  IMAD.MOV.U32 R131, RZ, RZ, RZ ;  /* 0x000000ffff837224 */ /* 0x000fe400078e00ff */
[----:B------:R-:W-:Y:S01]  /*6c20*/  IMAD.WIDE.U32 R178, R178, -0x2daee0ad, RZ ;  /* 0xd2511f53b2b27825 */ /* 0x000fe200078e00ff */
[----:B------:R-:W-:-:S03]  /*6c30*/  LOP3.LUT R164, R129, R162, R181, 0x96, !PT ;  /* 0x000000a281a47212 */ /* 0x000fc600078e96b5 */
[----:B------:R-:W-:Y:S01]  /*6c40*/  IMAD.MOV.U32 R129, RZ, RZ, R176 ;  /* 0x000000ffff817224 */ /* 0x000fe200078e00b0 */
[----:B------:R-:W-:Y:S01]  /*6c50*/  LOP3.LUT R165, R165, R130, R179, 0x96, !PT ;  /* 0x00000082a5a57212 */ /* 0x000fe200078e96b3 */
[----:B------:R-:W-:Y:S01]  /*6c60*/  IMAD.MOV.U32 R162, RZ, RZ, R180 ;  /* 0x000000ffffa27224 */ /* 0x000fe200078e00b4 */
[----:B------:R-:W-:-:S07]  /*6c70*/  MOV R176, R178 ;  /* 0x000000b200b07202 */ /* 0x000fce0000000f00 */
.L_x_39163:
[----:B------:R-:W-:Y:S05]  /*6c80*/  BSYNC.RECONVERGENT B3 ;  /* 0x0000000000037941 */ /* 0x000fea0003800200 */
.L_x_39162:
        /* <DEDUP_REMOVED lines=9> */
.L_x_39161:
[----:B------:R-:W-:Y:S05]  /*6d20*/  BSYNC.RECONVERGENT B2 ;  /* 0x0000000000027941 */ /* 0x000fea0003800200 */
.L_x_39160:
        /* <DEDUP_REMOVED lines=17> */
.L_x_39171:
        /* <DEDUP_REMOVED lines=13> */
.L_x_39173:
[----:B------:R-:W-:Y:S05]  /*6f10*/  BSYNC.RECONVERGENT B4 ;  /* 0x0000000000047941 */ /* 0x000fea0003800200 */
.L_x_39172:
        /* <DEDUP_REMOVED lines=60> */
[----:B------:R-:W-:-:S07]  /*72e0*/  IMAD.MOV.U32 R176, RZ, RZ, R178 ;  /* 0x000000ffffb07224 */ /* 0x000fce00078e00b2 */
.L_x_39170:
[----:B------:R-:W-:Y:S05]  /*72f0*/  BSYNC.RECONVERGENT B3 ;  /* 0x0000000000037941 */ /* 0x000fea0003800200 */
.L_x_39169:
[----:B------:R-:W-:Y:S01]  /*7300*/  I2FP.F32.U32 R130, R130 ;  /* 0x0000008200827245 */ /* 0x000fe20000201000 */
[----:B------:R-:W-:Y:S02]  /*7310*/  IMAD.MOV.U32 R131, RZ, RZ, 0x2f800000 ;  /* 0x2f800000ff837424 */ /* 0x000fe400078e00ff */
[----:B-----5:R-:W-:Y:S02]  /*7320*/  HADD2.F32 R153, -RZ, R103.H0_H0 ;  /* 0x20000067ff997230 */ /* 0x020fe40000004100 */
[----:B------:R-:W-:-:S03]  /*7330*/  FFMA.FTZ R130, R130, R131, 1.1641532182693481445e-10 ;  /* 0x2f00000082827423 */ /* 0x000fc60000010083 */
[----:B------:R-:W-:Y:S02]  /*7340*/  FMUL.FTZ R153, R153, UR11 ;  /* 0x0000000b99997c20 */ /* 0x000fe40008410000 */
[----:B------:R-:W-:Y:S02]  /*7350*/  FSETP.GTU.FTZ.AND P2, PT, R130, UR8, PT ;  /* 0x0000000882007c0b */ /* 0x000fe4000bf5c000 */
[----:B------:R-:W-:Y:S02]  /*7360*/  FMUL.FTZ R130, R153, UR10 ;  /* 0x0000000a99827c20 */ /* 0x000fe40008410000 */
[----:B------:R-:W-:-:S03]  /*7370*/  SEL R153, RZ, 0x1, P2 ;  /* 0x00000001ff997807 */ /* 0x000fc60001000000 */
[----:B------:R-:W-:-:S07]  /*7380*/  FSEL R130, R130, RZ, !P2 ;  /* 0x000000ff82827208 */ /* 0x000fce0005000000 */
.L_x_39168:
[----:B------:R-:W-:Y:S05]  /*7390*/  BSYNC.RECONVERGENT B2 ;  /* 0x0000000000027941 */ /* 0x000fea0003800200 */
.L_x_39167:
        /* <DEDUP_REMOVED lines=16> */
.L_x_39176:
        /* <DEDUP_REMOVED lines=13> */
.L_x_39178:
[----:B------:R-:W-:Y:S05]  /*7570*/  BSYNC.RECONVERGENT B3 ;  /* 0x0000000000037941 */ /* 0x000fea0003800200 */
.L_x_39177:
        /* <DEDUP_REMOVED lines=60> */
.L_x_39175:
[----:B------:R-:W-:Y:S05]  /*7940*/  BSYNC.RECONVERGENT B2 ;  /* 0x0000000000027941 */ /* 0x000fea0003800200 */
.L_x_39174:
        /* <DEDUP_REMOVED lines=9> */
.L_x_39119:
[----:B------:R-:W-:Y:S05]  /*79e0*/  BSYNC.RECONVERGENT B1 ;  /* 0x0000000000017941 */ /* 0x000fea0003800200 */
.L_x_39068:
        /* <DEDUP_REMOVED lines=27> */
.L_x_39180:
[----:B------:R-:W-:Y:S05]  /*7ba0*/  BSYNC.RECONVERGENT B1 ;  /* 0x0000000000017941 */ /* 0x000fea0003800200 */
.L_x_39179:
[----:B------:R-:W-:Y:S01]  /*7bb0*/  VIADD R173, R173, 0x20 ;  /* 0x00000020adad7836 */ /* 0x000fe20000000000 */
[----:B------:R-:W-:-:S07]  /*7bc0*/  IADD3 R0, PT, PT, R0, 0x20, RZ ;  /* 0x0000002000007810 */ /* 0x000fce0007ffe0ff */
.L_x_39065:
[----:B------:R-:W-:Y:S05]  /*7bd0*/  BSYNC.RECONVERGENT B0 ;  /* 0x0000000000007941 */ /* 0x000fea0003800200 */
.L_x_39064:
        /* <DEDUP_REMOVED lines=9> */
.L_x_39184:
[----:B------:R-:W-:Y:S05]  /*7c70*/  BSYNC.RECONVERGENT B1 ;  /* 0x0000000000017941 */ /* 0x000fea0003800200 */
.L_x_39183:
        /* <DEDUP_REMOVED lines=29> */
.L_x_39191:
        /* <DEDUP_REMOVED lines=13> */
.L_x_39193:
[----:B------:R-:W-:Y:S05]  /*7f20*/  BSYNC.RECONVERGENT B4 ;  /* 0x0000000000047941 */ /* 0x000fea0003800200 */
.L_x_39192:
        /* <DEDUP_REMOVED lines=60> */
.L_x_39190:
[----:B------:R-:W-:Y:S05]  /*82f0*/  BSYNC.RECONVERGENT B3 ;  /* 0x0000000000037941 */ /* 0x000fea0003800200 */
.L_x_39189:
        /* <DEDUP_REMOVED lines=10> */
.L_x_39188:
[----:B------:R-:W-:Y:S05]  /*83a0*/  BSYNC.RECONVERGENT B2 ;  /* 0x0000000000027941 */ /* 0x000fea0003800200 */
.L_x_39187:
        /* <DEDUP_REMOVED lines=20> */
.L_x_39198:
        /* <DEDUP_REMOVED lines=13> */
.L_x_39200:
[----:B------:R-:W-:Y:S05]  /*85c0*/  BSYNC.RECONVERGENT B4 ;  /* 0x0000000000047941 */ /* 0x000fea0003800200 */
.L_x_39199:
        /* <DEDUP_REMOVED lines=60> */
.L_x_39197:
[----:B------:R-:W-:Y:S05]  /*8990*/  BSYNC.RECONVERGENT B3 ;  /* 0x0000000000037941 */ /* 0x000fea0003800200 */
.L_x_39196:
        /* <DEDUP_REMOVED lines=10> */
.L_x_39195:
[----:B------:R-:W-:Y:S05]  /*8a40*/  BSYNC.RECONVERGENT B2 ;  /* 0x0000000000027941 */ /* 0x000fea0003800200 */
.L_x_39194:
        /* <DEDUP_REMOVED lines=20> */
.L_x_39205:
        /* <DEDUP_REMOVED lines=13> */
.L_x_39207:
[----:B------:R-:W-:Y:S05]  /*8c60*/  BSYNC.RECONVERGENT B4 ;  /* 0x0000000000047941 */ /* 0x000fea0003800200 */
.L_x_39206:
        /* <DEDUP_REMOVED lines=60> */
.L_x_39204:
[----:B------:R-:W-:Y:S05]  /*9030*/  BSYNC.RECONVERGENT B3 ;  /* 0x0000000000037941 */ /* 0x000fea0003800200 */
.L_x_39203:
        /* <DEDUP_REMOVED lines=10> */
.L_x_39202:
[----:B------:R-:W-:Y:S05]  /*90e0*/  BSYNC.RECONVERGENT B2 ;  /* 0x0000000000027941 */ /* 0x000fea0003800200 */
.L_x_39201:
        /* <DEDUP_REMOVED lines=20> */
.L_x_39212:
        /* <DEDUP_REMOVED lines=13> */
.L_x_39214:
[----:B------:R-:W-:Y:S05]  /*9300*/  BSYNC.RECONVERGENT B4 ;  /* 0x0000000000047941 */ /* 0x000fea0003800200 */
.L_x_39213:
        /* <DEDUP_REMOVED lines=60> */
.L_x_39211:
[----:B------:R-:W-:Y:S05]  /*96d0*/  BSYNC.RECONVERGENT B3 ;  /* 0x0000000000037941 */ /* 0x000fea0003800200 */
.L_x_39210:
        /* <DEDUP_REMOVED lines=10> */
.L_x_39209:
[----:B------:R-:W-:Y:S05]  /*9780*/  BSYNC.RECONVERGENT B2 ;  /* 0x0000000000027941 */ /* 0x000fea0003800200 */
.L_x_39208:
        /* <DEDUP_REMOVED lines=20> */
.L_x_39219:
        /* <DEDUP_REMOVED lines=13> */
.L_x_39221:
[----:B------:R-:W-:Y:S05]  /*99a0*/  BSYNC.RECONVERGENT B4 ;  /* 0x0000000000047941 */ /* 0x000fea0003800200 */
.L_x_39220:
        /* <DEDUP_REMOVED lines=60> */
.L_x_39218:
[----:B------:R-:W-:Y:S05]  /*9d70*/  BSYNC.RECONVERGENT B3 ;  /* 0x0000000000037941 */ /* 0x000fea0003800200 */
.L_x_39217:
        /* <DEDUP_REMOVED lines=10> */
.L_x_39216:
[----:B------:R-:W-:Y:S05]  /*9e20*/  BSYNC.RECONVERGENT B2 ;  /* 0x0000000000027941 */ /* 0x000fea0003800200 */
.L_x_39215:
        /* <DEDUP_REMOVED lines=20> */
.L_x_39226:
        /* <DEDUP_REMOVED lines=13> */
.L_x_39228:
[----:B------:R-:W-:Y:S05]  /*a040*/  BSYNC.RECONVERGENT B4 ;  /* 0x0000000000047941 */ /* 0x000fea0003800200 */
.L_x_39227:
        /* <DEDUP_REMOVED lines=60> */
.L_x_39225:
[----:B------:R-:W-:Y:S05]  /*a410*/  BSYNC.RECONVERGENT B3 ;  /* 0x0000000000037941 */ /* 0x000fea0003800200 */
.L_x_39224:
        /* <DEDUP_REMOVED lines=10> */
.L_x_39223:
[----:B------:R-:W-:Y:S05]  /*a4c0*/  BSYNC.RECONVERGENT B2 ;  /* 0x0000000000027941 */ /* 0x000fea0003800200 */
.L_x_39222:
        /* <DEDUP_REMOVED lines=20> */
.L_x_39233:
        /* <DEDUP_REMOVED lines=13> */
.L_x_39235:
[----:B------:R-:W-:Y:S05]  /*a6e0*/  BSYNC.RECONVERGENT B4 ;  /* 0x0000000000047941 */ /* 0x000fea0003800200 */
.L_x_39234:
        /* <DEDUP_REMOVED lines=59> */
.L_x_39232:
[----:B------:R-:W-:Y:S05]  /*aaa0*/  BSYNC.RECONVERGENT B3 ;  /* 0x0000000000037941 */ /* 0x000fea0003800200 */
.L_x_39231:
        /* <DEDUP_REMOVED lines=10> */
.L_x_39230:
[----:B------:R-:W-:Y:S05]  /*ab50*/  BSYNC.RECONVERGENT B2 ;  /* 0x0000000000027941 */ /* 0x000fea0003800200 */
.L_x_39229:
        /* <DEDUP_REMOVED lines=19> */
.L_x_39239:
        /* <DEDUP_REMOVED lines=13> */
.L_x_39241:
[----:B------:R-:W-:Y:S05]  /*ad60*/  BSYNC.RECONVERGENT B3 ;  /* 0x0000000000037941 */ /* 0x000fea0003800200 */
.L_x_39240:
        /* <DEDUP_REMOVED lines=60> */
.L_x_39238:
[----:B------:R-:W-:Y:S05]  /*b130*/  BSYNC.RECONVERGENT B2 ;  /* 0x0000000000027941 */ /* 0x000fea0003800200 */
.L_x_39237:
        /* <DEDUP_REMOVED lines=11> */
.L_x_39186:
        /* <DEDUP_REMOVED lines=21> */
.L_x_39246:
        /* <DEDUP_REMOVED lines=13> */
.L_x_39248:
[----:B------:R-:W-:Y:S05]  /*b410*/  BSYNC.RECONVERGENT B4 ;  /* 0x0000000000047941 */ /* 0x000fea0003800200 */
.L_x_39247:
        /* <DEDUP_REMOVED lines=60> */
.L_x_39245:
[----:B------:R-:W-:Y:S05]  /*b7e0*/  BSYNC.RECONVERGENT B3 ;  /* 0x0000000000037941 */ /* 0x000fea0003800200 */
.L_x_39244:
        /* <DEDUP_REMOVED lines=9> */
.L_x_39243:
[----:B------:R-:W-:Y:S05]  /*b880*/  BSYNC.RECONVERGENT B2 ;  /* 0x0000000000027941 */ /* 0x000fea0003800200 */
.L_x_39242:
        /* <DEDUP_REMOVED lines=17> */
.L_x_39253:
        /* <DEDUP_REMOVED lines=13> */
.L_x_39255:
[----:B------:R-:W-:Y:S05]  /*ba70*/  BSYNC.RECONVERGENT B4 ;  /* 0x0000000000047941 */ /* 0x000fea0003800200 */
.L_x_39254:
        /* <DEDUP_REMOVED lines=60> */
.L_x_39252:
[----:B------:R-:W-:Y:S05]  /*be40*/  BSYNC.RECONVERGENT B3 ;  /* 0x0000000000037941 */ /* 0x000fea0003800200 */
.L_x_39251:
        /* <DEDUP_REMOVED lines=9> */
.L_x_39250:
[----:B------:R-:W-:Y:S05]  /*bee0*/  BSYNC.RECONVERGENT B2 ;  /* 0x0000000000027941 */ /* 0x000fea0003800200 */
.L_x_39249:
        /* <DEDUP_REMOVED lines=17> */
.L_x_39260:
        /* <DEDUP_REMOVED lines=13> */
.L_x_39262:
[----:B------:R-:W-:Y:S05]  /*c0d0*/  BSYNC.RECONVERGENT B4 ;  /* 0x0000000000047941 */ /* 0x000fea0003800200 */
.L_x_39261:
        /* <DEDUP_REMOVED lines=60> */
.L_x_39259:
[----:B------:R-:W-:Y:S05]  /*c4a0*/  BSYNC.RECONVERGENT B3 ;  /* 0x0000000000037941 */ /* 0x000fea0003800200 */
.L_x_39258:
        /* <DEDUP_REMOVED lines=9> */
.L_x_39257:
[----:B------:R-:W-:Y:S05]  /*c540*/  BSYNC.RECONVERGENT B2 ;  /* 0x0000000000027941 */ /* 0x000fea0003800200 */
.L_x_39256:
        /* <DEDUP_REMOVED lines=17> */
.L_x_39267:
        /* <DEDUP_REMOVED lines=13> */
.L_x_39269:
[----:B------:R-:W-:Y:S05]  /*c730*/  BSYNC.RECONVERGENT B4 ;  /* 0x0000000000047941 */ /* 0x000fea0003800200 */
.L_x_39268:
        /* <DEDUP_REMOVED lines=56> */
[----:B0-----:R-:W-:Y:S01]  /*cac0*/  IMAD.WIDE.U32 R178, R111, -0x2daee0ad, RZ ;  /* 0xd2511f536fb27825 */ /* 0x001fe200078e00ff */
[----:B------:R-:W-:-:S03]  /*cad0*/  MOV R111, R176 ;  /* 0x000000b0006f7202 */ /* 0x000fc60000000f00 */
[----:B------:R-:W-:Y:S01]  /*cae0*/  IMAD.MOV.U32 R176, RZ, RZ, R178 ;  /* 0x000000ffffb07224 */ /* 0x000fe200078e00b2 */
[----:B------:R-:W-:-:S07]  /*caf0*/  LOP3.LUT R165, R165, R132, R179, 0x96, !PT ;  /* 0x00000084a5a57212 */ /* 0x000fce00078e96b3 */
.L_x_39266:
[----:B------:R-:W-:Y:S05]  /*cb00*/  BSYNC.RECONVERGENT B3 ;  /* 0x0000000000037941 */ /* 0x000fea0003800200 */
.L_x_39265:
        /* <DEDUP_REMOVED lines=9> */
.L_x_39264:
[----:B------:R-:W-:Y:S05]  /*cba0*/  BSYNC.RECONVERGENT B2 ;  /* 0x0000000000027941 */ /* 0x000fea0003800200 */
.L_x_39263:
        /* <DEDUP_REMOVED lines=17> */
.L_x_39274:
        /* <DEDUP_REMOVED lines=13> */
.L_x_39276:
[----:B------:R-:W-:Y:S05]  /*cd90*/  BSYNC.RECONVERGENT B4 ;  /* 0x0000000000047941 */ /* 0x000fea0003800200 */
.L_x_39275:
        /* <DEDUP_REMOVED lines=60> */
.L_x_39273:
[----:B------:R-:W-:Y:S05]  /*d160*/  BSYNC.RECONVERGENT B3 ;  /* 0x0000000000037941 */ /* 0x000fea0003800200 */
.L_x_39272:
        /* <DEDUP_REMOVED lines=9> */
.L_x_39271:
[----:B------:R-:W-:Y:S05]  /*d200*/  BSYNC.RECONVERGENT B2 ;  /* 0x0000000000027941 */ /* 0x000fea0003800200 */
.L_x_39270:
        /* <DEDUP_REMOVED lines=17> */
.L_x_39281:
        /* <DEDUP_REMOVED lines=13> */
.L_x_39283:
[----:B------:R-:W-:Y:S05]  /*d3f0*/  BSYNC.RECONVERGENT B4 ;  /* 0x0000000000047941 */ /* 0x000fea0003800200 */
.L_x_39282:
        /* <DEDUP_REMOVED lines=61> */
.L_x_39280:
[----:B------:R-:W-:Y:S05]  /*d7d0*/  BSYNC.RECONVERGENT B3 ;  /* 0x0000000000037941 */ /* 0x000fea0003800200 */
.L_x_39279:
[----:B------:R-:W-:Y:S01]  /*d7e0*/  I2FP.F32.U32 R133, R133 ;  /* 0x0000008500857245 */ /* 0x000fe20000201000 */
[----:B------:R-:W-:Y:S02]  /*d7f0*/  HFMA2 R134, -RZ, RZ, 0.1171875, 0 ;  /* 0x2f800000ff867431 */ /* 0x000fe400000001ff */
[----:B-----5:R-:W-:-:S03]  /*d800*/  HADD2.F32 R154, -RZ, R102.H1_H1 ;  /* 0x30000066ff9a7230 */ /* 0x020fc60000004100 */
[----:B------:R-:W-:Y:S02]  /*d810*/  FFMA.FTZ R133, R133, R134, 1.1641532182693481445e-10 ;  /* 0x2f00000085857423 */ /* 0x000fe40000010086 */
[----:B------:R-:W-:-:S03]  /*d820*/  FMUL.FTZ R154, R154, UR11 ;  /* 0x0000000b9a9a7c20 */ /* 0x000fc60008410000 */
[----:B------:R-:W-:Y:S01]  /*d830*/  FSETP.GTU.FTZ.AND P2, PT, R133, UR8, PT ;  /* 0x0000000885007c0b */ /* 0x000fe2000bf5c000 */
[----:B------:R-:W-:-:S03]  /*d840*/  FMUL.FTZ R133, R154, UR10 ;  /* 0x0000000a9a857c20 */ /* 0x000fc60008410000 */
[----:B------:R-:W-:Y:S02]  /*d850*/  SEL R154, RZ, 0x1, P2 ;  /* 0x00000001ff9a7807 */ /* 0x000fe40001000000 */
[----:B------:R-:W-:-:S07]  /*d860*/  FSEL R133, R133, RZ, !P2 ;  /* 0x000000ff85857208 */ /* 0x000fce0005000000 */
.L_x_39278:
[----:B------:R-:W-:Y:S05]  /*d870*/  BSYNC.RECONVERGENT B2 ;  /* 0x0000000000027941 */ /* 0x000fea0003800200 */
.L_x_39277:
        /* <DEDUP_REMOVED lines=17> */
.L_x_39288:
        /* <DEDUP_REMOVED lines=13> */
.L_x_39290:
[----:B------:R-:W-:Y:S05]  /*da60*/  BSYNC.RECONVERGENT B4 ;  /* 0x0000000000047941 */ /* 0x000fea0003800200 */
.L_x_39289:
        /* <DEDUP_REMOVED lines=61> */
.L_x_39287:
[----:B------:R-:W-:Y:S05]  /*de40*/  BSYNC.RECONVERGENT B3 ;  /* 0x0000000000037941 */ /* 0x000fea0003800200 */
.L_x_39286:
        /* <DEDUP_REMOVED lines=9> */
.L_x_39285:
[----:B------:R-:W-:Y:S05]  /*dee0*/  BSYNC.RECONVERGENT B2 ;  /* 0x0000000000027941 */ /* 0x000fea0003800200 */
.L_x_39284:
        /* <DEDUP_REMOVED lines=16> */
.L_x_39293:
        /* <DEDUP_REMOVED lines=13> */
.L_x_39295:
[----:B------:R-:W-:Y:S05]  /*e0c0*/  BSYNC.RECONVERGENT B3 ;  /* 0x0000000000037941 */ /* 0x000fea0003800200 */
.L_x_39294:
[----:B------:R-:W-:Y:S01]  /*e0d0*/  IMAD.WIDE.U32 R164, R169, -0x326172a9, RZ ;  /* 0xcd9e8d57a9a47825 */ /* 0x000fe200078e00ff */
[----:B------:R-:W-:Y:S02]  /*e0e0*/  LOP3.LUT R182, R161, R163, R3, 0x96, !PT ;  /* 0x000000a3a1b67212 */ /* 0x000fe400078e9603 */
        /* <DEDUP_REMOVED lines=58> */
.L_x_39292:
[----:B------:R-:W-:Y:S05]  /*e490*/  BSYNC.RECONVERGENT B2 ;  /* 0x0000000000027941 */ /* 0x000fea0003800200 */
.L_x_39291:
        /* <DEDUP_REMOVED lines=9> */
.L_x_39236:
[----:B------:R-:W-:Y:S05]  /*e530*/  BSYNC.RECONVERGENT B1 ;  /* 0x0000000000017941 */ /* 0x000fea0003800200 */
.L_x_39185:
        /* <DEDUP_REMOVED lines=27> */
.L_x_39297:
[----:B------:R-:W-:Y:S05]  /*e6f0*/  BSYNC.RECONVERGENT B1 ;  /* 0x0000000000017941 */ /* 0x000fea0003800200 */
.L_x_39296:
[----:B------:R-:W-:Y:S01]  /*e700*/  IADD3 R173, PT, PT, R173, 0x20, RZ ;  /* 0x00000020adad7810 */ /* 0x000fe20007ffe0ff */
[----:B------:R-:W-:-:S07]  /*e710*/  VIADD R0, R0, 0x20 ;  /* 0x0000002000007836 */ /* 0x000fce0000000000 */
.L_x_39182:
[----:B------:R-:W-:Y:S05]  /*e720*/  BSYNC.RECONVERGENT B0 ;  /* 0x0000000000007941 */ /* 0x000fea0003800200 */
.L_x_39181:
        /* <DEDUP_REMOVED lines=9> */
.L_x_39301:
[----:B------:R-:W-:Y:S05]  /*e7c0*/  BSYNC.RECONVERGENT B1 ;  /* 0x0000000000017941 */ /* 0x000fea0003800200 */
.L_x_39300:
        /* <DEDUP_REMOVED lines=29> */
.L_x_39308:
        /* <DEDUP_REMOVED lines=13> */
.L_x_39310:
[----:B------:R-:W-:Y:S05]  /*ea70*/  BSYNC.RECONVERGENT B4 ;  /* 0x0000000000047941 */ /* 0x000fea0003800200 */
.L_x_39309:
        /* <DEDUP_REMOVED lines=60> */
.L_x_39307:
[----:B------:R-:W-:Y:S05]  /*ee40*/  BSYNC.RECONVERGENT B3 ;  /* 0x0000000000037941 */ /* 0x000fea0003800200 */
.L_x_39306:
        /* <DEDUP_REMOVED lines=10> */
.L_x_39305:
[----:B------:R-:W-:Y:S05]  /*eef0*/  BSYNC.RECONVERGENT B2 ;  /* 0x0000000000027941 */ /* 0x000fea0003800200 */
.L_x_39304:
        /* <DEDUP_REMOVED lines=20> */
.L_x_39315:
        /* <DEDUP_REMOVED lines=13> */
.L_x_39317:
[----:B------:R-:W-:Y:S05]  /*f110*/  BSYNC.RECONVERGENT B4 ;  /* 0x0000000000047941 */ /* 0x000fea0003800200 */
.L_x_39316:
        /* <DEDUP_REMOVED lines=60> */
.L_x_39314:
[----:B------:R-:W-:Y:S05]  /*f4e0*/  BSYNC.RECONVERGENT B3 ;  /* 0x0000000000037941 */ /* 0x000fea0003800200 */
.L_x_39313:
        /* <DEDUP_REMOVED lines=10> */
.L_x_39312:
[----:B------:R-:W-:Y:S05]  /*f590*/  BSYNC.RECONVERGENT B2 ;  /* 0x0000000000027941 */ /* 0x000fea0003800200 */
.L_x_39311:
        /* <DEDUP_REMOVED lines=20> */
.L_x_39322:
        /* <DEDUP_REMOVED lines=13> */
.L_x_39324:
[----:B------:R-:W-:Y:S05]  /*f7b0*/  BSYNC.RECONVERGENT B4 ;  /* 0x0000000000047941 */ /* 0x000fea0003800200 */
.L_x_39323:
        /* <DEDUP_REMOVED lines=60> */
.L_x_39321:
[----:B------:R-:W-:Y:S05]  /*fb80*/  BSYNC.RECONVERGENT B3 ;  /* 0x0000000000037941 */ /* 0x000fea0003800200 */
.L_x_39320:
        /* <DEDUP_REMOVED lines=10> */
.L_x_39319:
[----:B------:R-:W-:Y:S05]  /*fc30*/  BSYNC.RECONVERGENT B2 ;  /* 0x0000000000027941 */ /* 0x000fea0003800200 */
.L_x_39318:
        /* <DEDUP_REMOVED lines=20> */
.L_x_39329:
        /* <DEDUP_REMOVED lines=13> */
.L_x_39331:
[----:B------:R-:W-:Y:S05]  /*fe50*/  BSYNC.RECONVERGENT B4 ;  /* 0x0000000000047941 */ /* 0x000fea0003800200 */
.L_x_39330:
        /* <DEDUP_REMOVED lines=60> */
.L_x_39328:
[----:B------:R-:W-:Y:S05]  /*10220*/  BSYNC.RECONVERGENT B3 ;  /* 0x0000000000037941 */ /* 0x000fea0003800200 */
.L_x_39327:
        /* <DEDUP_REMOVED lines=10> */
.L_x_39326:
[----:B------:R-:W-:Y:S05]  /*102d0*/  BSYNC.RECONVERGENT B2 ;  /* 0x0000000000027941 */ /* 0x000fea0003800200 */
.L_x_39325:
        /* <DEDUP_REMOVED lines=20> */
.L_x_39336:
        /* <DEDUP_REMOVED lines=13> */
.L_x_39338:
[----:B------:R-:W-:Y:S05]  /*104f0*/  BSYNC.RECONVERGENT B4 ;  /* 0x0000000000047941 */ /* 0x000fea0003800200 */
.L_x_39337:
        /* <DEDUP_REMOVED lines=60> */
.L_x_39335:
[----:B------:R-:W-:Y:S05]  /*108c0*/  BSYNC.RECONVERGENT B3 ;  /* 0x0000000000037941 */ /* 0x000fea0003800200 */
.L_x_39334:
        /* <DEDUP_REMOVED lines=10> */
.L_x_39333:
[----:B------:R-:W-:Y:S05]  /*10970*/  BSYNC.RECONVERGENT B2 ;  /* 0x0000000000027941 */ /* 0x000fea0003800200 */
.L_x_39332:
        /* <DEDUP_REMOVED lines=20> */
.L_x_39343:
        /* <DEDUP_REMOVED lines=13> */
.L_x_39345:
[----:B------:R-:W-:Y:S05]  /*10b90*/  BSYNC.RECONVERGENT B4 ;  /* 0x0000000000047941 */ /* 0x000fea0003800200 */
.L_x_39344:
        /* <DEDUP_REMOVED lines=60> */
.L_x_39342:
[----:B------:R-:W-:Y:S05]  /*10f60*/  BSYNC.RECONVERGENT B3 ;  /* 0x0000000000037941 */ /* 0x000fea0003800200 */
.L_x_39341:
        /* <DEDUP_REMOVED lines=10> */
.L_x_39340:
[----:B------:R-:W-:Y:S05]  /*11010*/  BSYNC.RECONVERGENT B2 ;  /* 0x0000000000027941 */ /* 0x000fea0003800200 */
.L_x_39339:
        /* <DEDUP_REMOVED lines=20> */
.L_x_39350:
        /* <DEDUP_REMOVED lines=13> */
.L_x_39352:
[----:B------:R-:W-:Y:S05]  /*11230*/  BSYNC.RECONVERGENT B4 ;  /* 0x0000000000047941 */ /* 0x000fea0003800200 */
.L_x_39351:
        /* <DEDUP_REMOVED lines=59> */
.L_x_39349:
[----:B------:R-:W-:Y:S05]  /*115f0*/  BSYNC.RECONVERGENT B3 ;  /* 0x0000000000037941 */ /* 0x000fea0003800200 */
.L_x_39348:
        /* <DEDUP_REMOVED lines=10> */
.L_x_39347:
[----:B------:R-:W-:Y:S05]  /*116a0*/  BSYNC.RECONVERGENT B2 ;  /* 0x0000000000027941 */ /* 0x000fea0003800200 */
.L_x_39346:
        /* <DEDUP_REMOVED lines=19> */
.L_x_39356:
        /* <DEDUP_REMOVED lines=13> */
.L_x_39358:
[----:B------:R-:W-:Y:S05]  /*118b0*/  BSYNC.RECONVERGENT B3 ;  /* 0x0000000000037941 */ /* 0x000fea0003800200 */
.L_x_39357:
        /* <DEDUP_REMOVED lines=60> */
.L_x_39355:
[----:B------:R-:W-:Y:S05]  /*11c80*/  BSYNC.RECONVERGENT B2 ;  /* 0x0000000000027941 */ /* 0x000fea0003800200 */
.L_x_39354:
        /* <DEDUP_REMOVED lines=11> */
.L_x_39303:
        /* <DEDUP_REMOVED lines=21> */
.L_x_39363:
        /* <DEDUP_REMOVED lines=13> */
.L_x_39365:
[----:B------:R-:W-:Y:S05]  /*11f60*/  BSYNC.RECONVERGENT B4 ;  /* 0x0000000000047941 */ /* 0x000fea0003800200 */
.L_x_39364:
        /* <DEDUP_REMOVED lines=60> */
.L_x_39362:
[----:B------:R-:W-:Y:S05]  /*12330*/  BSYNC.RECONVERGENT B3 ;  /* 0x0000000000037941 */ /* 0x000fea0003800200 */
.L_x_39361:
        /* <DEDUP_REMOVED lines=9> */
.L_x_39360:
[----:B------:R-:W-:Y:S05]  /*123d0*/  BSYNC.RECONVERGENT B2 ;  /* 0x0000000000027941 */ /* 0x000fea0003800200 */
.L_x_39359:
        /* <DEDUP_REMOVED lines=17> */
.L_x_39370:
        /* <DEDUP_REMOVED lines=13> */
.L_x_39372:
[----:B------:R-:W-:Y:S05]  /*125c0*/  BSYNC.RECONVERGENT B4 ;  /* 0x0000000000047941 */ /* 0x000fea0003800200 */
.L_x_39371:
        /* <DEDUP_REMOVED lines=60> */
.L_x_39369:
[----:B------:R-:W-:Y:S05]  /*12990*/  BSYNC.RECONVERGENT B3 ;  /* 0x0000000000037941 */ /* 0x000fea0003800200 */
.L_x_39368:
        /* <DEDUP_REMOVED lines=9> */
.L_x_39367:
[----:B------:R-:W-:Y:S05]  /*12a30*/  BSYNC.RECONVERGENT B2 ;  /* 0x0000000000027941 */ /* 0x000fea0003800200 */
.L_x_39366:
        /* <DEDUP_REMOVED lines=17> */
.L_x_39377:
        /* <DEDUP_REMOVED lines=13> */
.L_x_39379:
[----:B------:R-:W-:Y:S05]  /*12c20*/  BSYNC.RECONVERGENT B4 ;  /* 0x0000000000047941 */ /* 0x000fea0003800200 */
.L_x_39378:
        /* <DEDUP_REMOVED lines=60> */
.L_x_39376:
[----:B------:R-:W-:Y:S05]  /*12ff0*/  BSYNC.RECONVERGENT B3 ;  /* 0x0000000000037941 */ /* 0x000fea0003800200 */
.L_x_39375:
        /* <DEDUP_REMOVED lines=9> */
.L_x_39374:
[----:B------:R-:W-:Y:S05]  /*13090*/  BSYNC.RECONVERGENT B2 ;  /* 0x0000000000027941 */ /* 0x000fea0003800200 */
.L_x_39373:
        /* <DEDUP_REMOVED lines=17> */
.L_x_39384:
        /* <DEDUP_REMOVED lines=13> */
.L_x_39386:
[----:B------:R-:W-:Y:S05]  /*13280*/  BSYNC.RECONVERGENT B4 ;  /* 0x0000000000047941 */ /* 0x000fea0003800200 */
.L_x_39385:
        /* <DEDUP_REMOVED lines=60> */
.L_x_39383:
[----:B------:R-:W-:Y:S05]  /*13650*/  BSYNC.RECONVERGENT B3 ;  /* 0x0000000000037941 */ /* 0x000fea0003800200 */
.L_x_39382:
        /* <DEDUP_REMOVED lines=9> */
.L_x_39381:
[----:B------:R-:W-:Y:S05]  /*136f0*/  BSYNC.RECONVERGENT B2 ;  /* 0x0000000000027941 */ /* 0x000fea0003800200 */
.L_x_39380:
        /* <DEDUP_REMOVED lines=17> */
.L_x_39391:
        /* <DEDUP_REMOVED lines=13> */
.L_x_39393:
[----:B------:R-:W-:Y:S05]  /*138e0*/  BSYNC.RECONVERGENT B4 ;  /* 0x0000000000047941 */ /* 0x000fea0003800200 */
.L_x_39392:
        /* <DEDUP_REMOVED lines=60> */
.L_x_39390:
[----:B------:R-:W-:Y:S05]  /*13cb0*/  BSYNC.RECONVERGENT B3 ;  /* 0x0000000000037941 */ /* 0x000fea0003800200 */
.L_x_39389:
        /* <DEDUP_REMOVED lines=9> */
.L_x_39388:
[----:B------:R-:W-:Y:S05]  /*13d50*/  BSYNC.RECONVERGENT B2 ;  /* 0x0000000000027941 */ /* 0x000fea0003800200 */
.L_x_39387:
        /* <DEDUP_REMOVED lines=17> */
.L_x_39398:
        /* <DEDUP_REMOVED lines=13> */
.L_x_39400:
[----:B------:R-:W-:Y:S05]  /*13f40*/  BSYNC.RECONVERGENT B4 ;  /* 0x0000000000047941 */ /* 0x000fea0003800200 */
.L_x_39399:
        /* <DEDUP_REMOVED lines=61> */
.L_x_39397:
[----:B------:R-:W-:Y:S05]  /*14320*/  BSYNC.RECONVERGENT B3 ;  /* 0x0000000000037941 */ /* 0x000fea0003800200 */
.L_x_39396:
        /* <DEDUP_REMOVED lines=9> */
.L_x_39395:
[----:B------:R-:W-:Y:S05]  /*143c0*/  BSYNC.RECONVERGENT B2 ;  /* 0x0000000000027941 */ /* 0x000fea0003800200 */
.L_x_39394:
        /* <DEDUP_REMOVED lines=17> */
.L_x_39405:
        /* <DEDUP_REMOVED lines=13> */
.L_x_39407:
[----:B------:R-:W-:Y:S05]  /*145b0*/  BSYNC.RECONVERGENT B4 ;  /* 0x0000000000047941 */ /* 0x000fea0003800200 */
.L_x_39406:
        /* <DEDUP_REMOVED lines=61> */
.L_x_39404:
[----:B------:R-:W-:Y:S05]  /*14990*/  BSYNC.RECONVERGENT B3 ;  /* 0x0000000000037941 */ /* 0x000fea0003800200 */
.L_x_39403:
        /* <DEDUP_REMOVED lines=9> */
.L_x_39402:
[----:B------:R-:W-:Y:S05]  /*14a30*/  BSYNC.RECONVERGENT B2 ;  /* 0x0000000000027941 */ /* 0x000fea0003800200 */
.L_x_39401:
        /* <DEDUP_REMOVED lines=16> */
.L_x_39410:
        /* <DEDUP_REMOVED lines=13> */
.L_x_39412:
[----:B------:R-:W-:Y:S05]  /*14c10*/  BSYNC.RECONVERGENT B3 ;  /* 0x0000000000037941 */ /* 0x000fea0003800200 */
.L_x_39411:
        /* <DEDUP_REMOVED lines=60> */
.L_x_39409:
[----:B------:R-:W-:Y:S05]  /*14fe0*/  BSYNC.RECONVERGENT B2 ;  /* 0x0000000000027941 */ /* 0x000fea0003800200 */
.L_x_39408:
        /* <DEDUP_REMOVED lines=9> */
.L_x_39353:
[----:B------:R-:W-:Y:S05]  /*15080*/  BSYNC.RECONVERGENT B1 ;  /* 0x0000000000017941 */ /* 0x000fea0003800200 */
.L_x_39302:
        /* <DEDUP_REMOVED lines=27> */
.L_x_39414:
[----:B------:R-:W-:Y:S05]  /*15240*/  BSYNC.RECONVERGENT B1 ;  /* 0x0000000000017941 */ /* 0x000fea0003800200 */
.L_x_39413:
[----:B------:R-:W-:Y:S01]  /*15250*/  VIADD R173, R173, 0x20 ;  /* 0x00000020adad7836 */ /* 0x000fe20000000000 */
[----:B------:R-:W-:-:S07]  /*15260*/  IADD3 R0, PT, PT, R0, 0x20, RZ ;  /* 0x0000002000007810 */ /* 0x000fce0007ffe0ff */
.L_x_39299:
[----:B------:R-:W-:Y:S05]  /*15270*/  BSYNC.RECONVERGENT B0 ;  /* 0x0000000000007941 */ /* 0x000fea0003800200 */
.L_x_39298:
        /* <DEDUP_REMOVED lines=9> */
.L_x_39418:
[----:B------:R-:W-:Y:S05]  /*15310*/  BSYNC.RECONVERGENT B1 ;  /* 0x0000000000017941 */ /* 0x000fea0003800200 */
.L_x_39417:
        /* <DEDUP_REMOVED lines=29> */
.L_x_39425:
        /* <DEDUP_REMOVED lines=13> */
.L_x_39427:
[----:B------:R-:W-:Y:S05]  /*155c0*/  BSYNC.RECONVERGENT B4 ;  /* 0x0000000000047941 */ /* 0x000fea0003800200 */
.L_x_39426:
        /* <DEDUP_REMOVED lines=60> */
.L_x_39424:
[----:B------:R-:W-:Y:S05]  /*15990*/  BSYNC.RECONVERGENT B3 ;  /* 0x0000000000037941 */ /* 0x000fea0003800200 */
.L_x_39423:
        /* <DEDUP_REMOVED lines=10> */
.L_x_39422:
[----:B------:R-:W-:Y:S05]  /*15a40*/  BSYNC.RECONVERGENT B2 ;  /* 0x0000000000027941 */ /* 0x000fea0003800200 */
.L_x_39421:
        /* <DEDUP_REMOVED lines=20> */
.L_x_39432:
        /* <DEDUP_REMOVED lines=13> */
.L_x_39434:
[----:B------:R-:W-:Y:S05]  /*15c60*/  BSYNC.RECONVERGENT B4 ;  /* 0x0000000000047941 */ /* 0x000fea0003800200 */
.L_x_39433:
        /* <DEDUP_REMOVED lines=60> */
.L_x_39431:
[----:B------:R-:W-:Y:S05]  /*16030*/  BSYNC.RECONVERGENT B3 ;  /* 0x0000000000037941 */ /* 0x000fea0003800200 */
.L_x_39430:
        /* <DEDUP_REMOVED lines=10> */
.L_x_39429:
[----:B------:R-:W-:Y:S05]  /*160e0*/  BSYNC.RECONVERGENT B2 ;  /* 0x0000000000027941 */ /* 0x000fea0003800200 */
.L_x_39428:
        /* <DEDUP_REMOVED lines=20> */
.L_x_39439:
        /* <DEDUP_REMOVED lines=13> */
.L_x_39441:
[----:B------:R-:W-:Y:S05]  /*16300*/  BSYNC.RECONVERGENT B4 ;  /* 0x0000000000047941 */ /* 0x000fea0003800200 */
.L_x_39440:
        /* <DEDUP_REMOVED lines=60> */
.L_x_39438:
[----:B------:R-:W-:Y:S05]  /*166d0*/  BSYNC.RECONVERGENT B3 ;  /* 0x0000000000037941 */ /* 0x000fea0003800200 */
.L_x_39437:
        /* <DEDUP_REMOVED lines=10> */
.L_x_39436:
[----:B------:R-:W-:Y:S05]  /*16780*/  BSYNC.RECONVERGENT B2 ;  /* 0x0000000000027941 */ /* 0x000fea0003800200 */
.L_x_39435:
        /* <DEDUP_REMOVED lines=20> */
.L_x_39446:
        /* <DEDUP_REMOVED lines=13> */
.L_x_39448:
[----:B------:R-:W-:Y:S05]  /*169a0*/  BSYNC.RECONVERGENT B4 ;  /* 0x0000000000047941 */ /* 0x000fea0003800200 */
.L_x_39447:
        /* <DEDUP_REMOVED lines=60> */
.L_x_39445:
[----:B------:R-:W-:Y:S05]  /*16d70*/  BSYNC.RECONVERGENT B3 ;  /* 0x0000000000037941 */ /* 0x000fea0003800200 */
.L_x_39444:
        /* <DEDUP_REMOVED lines=10> */
.L_x_39443:
[----:B------:R-:W-:Y:S05]  /*16e20*/  BSYNC.RECONVERGENT B2 ;  /* 0x0000000000027941 */ /* 0x000fea0003800200 */
.L_x_39442:
        /* <DEDUP_REMOVED lines=20> */
.L_x_39453:
        /* <DEDUP_REMOVED lines=13> */
.L_x_39455:
[----:B------:R-:W-:Y:S05]  /*17040*/  BSYNC.RECONVERGENT B4 ;  /* 0x0000000000047941 */ /* 0x000fea0003800200 */
.L_x_39454:
        /* <DEDUP_REMOVED lines=60> */
.L_x_39452:
[----:B------:R-:W-:Y:S05]  /*17410*/  BSYNC.RECONVERGENT B3 ;  /* 0x0000000000037941 */ /* 0x000fea0003800200 */
.L_x_39451:
        /* <DEDUP_REMOVED lines=10> */
.L_x_39450:
[----:B------:R-:W-:Y:S05]  /*174c0*/  BSYNC.RECONVERGENT B2 ;  /* 0x0000000000027941 */ /* 0x000fea0003800200 */
.L_x_39449:
        /* <DEDUP_REMOVED lines=20> */
.L_x_39460:
        /* <DEDUP_REMOVED lines=13> */
.L_x_39462:
[----:B------:R-:W-:Y:S05]  /*176e0*/  BSYNC.RECONVERGENT B4 ;  /* 0x0000000000047941 */ /* 0x000fea0003800200 */
.L_x_39461:
        /* <DEDUP_REMOVED lines=60> */
.L_x_39459:
[----:B------:R-:W-:Y:S05]  /*17ab0*/  BSYNC.RECONVERGENT B3 ;  /* 0x0000000000037941 */ /* 0x000fea0003800200 */
.L_x_39458:
        /* <DEDUP_REMOVED lines=10> */
.L_x_39457:
[----:B------:R-:W-:Y:S05]  /*17b60*/  BSYNC.RECONVERGENT B2 ;  /* 0x0000000000027941 */ /* 0x000fea0003800200 */
.L_x_39456:
        /* <DEDUP_REMOVED lines=20> */
.L_x_39467:
        /* <DEDUP_REMOVED lines=13> */
.L_x_39469:
[----:B------:R-:W-:Y:S05]  /*17d80*/  BSYNC.RECONVERGENT B4 ;  /* 0x0000000000047941 */ /* 0x000fea0003800200 */
.L_x_39468:
        /* <DEDUP_REMOVED lines=59> */
.L_x_39466:
[----:B------:R-:W-:Y:S05]  /*18140*/  BSYNC.RECONVERGENT B3 ;  /* 0x0000000000037941 */ /* 0x000fea0003800200 */
.L_x_39465:
        /* <DEDUP_REMOVED lines=10> */
.L_x_39464:
[----:B------:R-:W-:Y:S05]  /*181f0*/  BSYNC.RECONVERGENT B2 ;  /* 0x0000000000027941 */ /* 0x000fea0003800200 */
.L_x_39463:
        /* <DEDUP_REMOVED lines=19> */
.L_x_39473:
        /* <DEDUP_REMOVED lines=13> */
.L_x_39475:
[----:B------:R-:W-:Y:S05]  /*18400*/  BSYNC.RECONVERGENT B3 ;  /* 0x0000000000037941 */ /* 0x000fea0003800200 */
.L_x_39474:
        /* <DEDUP_REMOVED lines=60> */
.L_x_39472:
[----:B------:R-:W-:Y:S05]  /*187d0*/  BSYNC.RECONVERGENT B2 ;  /* 0x0000000000027941 */ /* 0x000fea0003800200 */
.L_x_39471:
        /* <DEDUP_REMOVED lines=11> */
.L_x_39420:
        /* <DEDUP_REMOVED lines=21> */
.L_x_39480:
        /* <DEDUP_REMOVED lines=13> */
.L_x_39482:
[----:B------:R-:W-:Y:S05]  /*18ab0*/  BSYNC.RECONVERGENT B4 ;  /* 0x0000000000047941 */ /* 0x000fea0003800200 */
.L_x_39481:
        /* <DEDUP_REMOVED lines=60> */
.L_x_39479:
[----:B------:R-:W-:Y:S05]  /*18e80*/  BSYNC.RECONVERGENT B3 ;  /* 0x0000000000037941 */ /* 0x000fea0003800200 */
.L_x_39478:
        /* <DEDUP_REMOVED lines=9> */
.L_x_39477:
[----:B------:R-:W-:Y:S05]  /*18f20*/  BSYNC.RECONVERGENT B2 ;  /* 0x0000000000027941 */ /* 0x000fea0003800200 */
.L_x_39476:
        /* <DEDUP_REMOVED lines=17> */
.L_x_39487:
        /* <DEDUP_REMOVED lines=13> */
.L_x_39489:
[----:B------:R-:W-:Y:S05]  /*19110*/  BSYNC.RECONVERGENT B4 ;  /* 0x0000000000047941 */ /* 0x000fea0003800200 */
.L_x_39488:
        /* <DEDUP_REMOVED lines=60> */
.L_x_39486:
[----:B------:R-:W-:Y:S05]  /*194e0*/  BSYNC.RECONVERGENT B3 ;  /* 0x0000000000037941 */ /* 0x000fea0003800200 */
.L_x_39485:
        /* <DEDUP_REMOVED lines=9> */
.L_x_39484:
[----:B------:R-:W-:Y:S05]  /*19580*/  BSYNC.RECONVERGENT B2 ;  /* 0x0000000000027941 */ /* 0x000fea0003800200 */
.L_x_39483:
        /* <DEDUP_REMOVED lines=17> */
.L_x_39494:
        /* <DEDUP_REMOVED lines=13> */
.L_x_39496:
[----:B------:R-:W-:Y:S05]  /*19770*/  BSYNC.RECONVERGENT B4 ;  /* 0x0000000000047941 */ /* 0x000fea0003800200 */
.L_x_39495:
        /* <DEDUP_REMOVED lines=60> */
.L_x_39493:
[----:B------:R-:W-:Y:S05]  /*19b40*/  BSYNC.RECONVERGENT B3 ;  /* 0x0000000000037941 */ /* 0x000fea0003800200 */
.L_x_39492:
        /* <DEDUP_REMOVED lines=9> */
.L_x_39491:
[----:B------:R-:W-:Y:S05]  /*19be0*/  BSYNC.RECONVERGENT B2 ;  /* 0x0000000000027941 */ /* 0x000fea0003800200 */
.L_x_39490:
        /* <DEDUP_REMOVED lines=17> */
.L_x_39501:
        /* <DEDUP_REMOVED lines=13> */
.L_x_39503:
[----:B------:R-:W-:Y:S05]  /*19dd0*/  BSYNC.RECONVERGENT B4 ;  /* 0x0000000000047941 */ /* 0x000fea0003800200 */
.L_x_39502:
        /* <DEDUP_REMOVED lines=60> */
.L_x_39500:
[----:B------:R-:W-:Y:S05]  /*1a1a0*/  BSYNC.RECONVERGENT B3 ;  /* 0x0000000000037941 */ /* 0x000fea0003800200 */
.L_x_39499:
        /* <DEDUP_REMOVED lines=9> */
.L_x_39498:
[----:B------:R-:W-:Y:S05]  /*1a240*/  BSYNC.RECONVERGENT B2 ;  /* 0x0000000000027941 */ /* 0x000fea0003800200 */
.L_x_39497:
        /* <DEDUP_REMOVED lines=17> */
.L_x_39508:
        /* <DEDUP_REMOVED lines=13> */
.L_x_39510:
[----:B------:R-:W-:Y:S05]  /*1a430*/  BSYNC.RECONVERGENT B4 ;  /* 0x0000000000047941 */ /* 0x000fea0003800200 */
.L_x_39509:
        /* <DEDUP_REMOVED lines=60> */
.L_x_39507:
[----:B------:R-:W-:Y:S05]  /*1a800*/  BSYNC.RECONVERGENT B3 ;  /* 0x0000000000037941 */ /* 0x000fea0003800200 */
.L_x_39506:
        /* <DEDUP_REMOVED lines=9> */
.L_x_39505:
[----:B------:R-:W-:Y:S05]  /*1a8a0*/  BSYNC.RECONVERGENT B2 ;  /* 0x0000000000027941 */ /* 0x000fea0003800200 */
.L_x_39504:
        /* <DEDUP_REMOVED lines=17> */
.L_x_39515:
        /* <DEDUP_REMOVED lines=13> */
.L_x_39517:
[----:B------:R-:W-:Y:S05]  /*1aa90*/  BSYNC.RECONVERGENT B4 ;  /* 0x0000000000047941 */ /* 0x000fea0003800200 */
.L_x_39516:
        /* <DEDUP_REMOVED lines=61> */
.L_x_39514:
[----:B------:R-:W-:Y:S05]  /*1ae70*/  BSYNC.RECONVERGENT B3 ;  /* 0x0000000000037941 */ /* 0x000fea0003800200 */
.L_x_39513:
        /* <DEDUP_REMOVED lines=9> */
.L_x_39512:
[----:B------:R-:W-:Y:S05]  /*1af10*/  BSYNC.RECONVERGENT B2 ;  /* 0x0000000000027941 */ /* 0x000fea0003800200 */
.L_x_39511:
        /* <DEDUP_REMOVED lines=17> */
.L_x_39522:
        /* <DEDUP_REMOVED lines=13> */
.L_x_39524:
[----:B------:R-:W-:Y:S05]  /*1b100*/  BSYNC.RECONVERGENT B4 ;  /* 0x0000000000047941 */ /* 0x000fea0003800200 */
.L_x_39523:
        /* <DEDUP_REMOVED lines=61> */
.L_x_39521:
[----:B------:R-:W-:Y:S05]  /*1b4e0*/  BSYNC.RECONVERGENT B3 ;  /* 0x0000000000037941 */ /* 0x000fea0003800200 */
.L_x_39520:
        /* <DEDUP_REMOVED lines=9> */
.L_x_39519:
[----:B------:R-:W-:Y:S05]  /*1b580*/  BSYNC.RECONVERGENT B2 ;  /* 0x0000000000027941 */ /* 0x000fea0003800200 */
.L_x_39518:
        /* <DEDUP_REMOVED lines=16> */
.L_x_39527:
        /* <DEDUP_REMOVED lines=13> */
.L_x_39529:
[----:B------:R-:W-:Y:S05]  /*1b760*/  BSYNC.RECONVERGENT B3 ;  /* 0x0000000000037941 */ /* 0x000fea0003800200 */
.L_x_39528:
        /* <DEDUP_REMOVED lines=60> */
.L_x_39526:
[----:B------:R-:W-:Y:S05]  /*1bb30*/  BSYNC.RECONVERGENT B2 ;  /* 0x0000000000027941 */ /* 0x000fea0003800200 */
.L_x_39525:
        /* <DEDUP_REMOVED lines=9> */
.L_x_39470:
[----:B------:R-:W-:Y:S05]  /*1bbd0*/  BSYNC.RECONVERGENT B1 ;  /* 0x0000000000017941 */ /* 0x000fea0003800200 */
.L_x_39419:
        /* <DEDUP_REMOVED lines=27> */
.L_x_39531:
[----:B------:R-:W-:Y:S05]  /*1bd90*/  BSYNC.RECONVERGENT B1 ;  /* 0x0000000000017941 */ /* 0x000fea0003800200 */
.L_x_39530:
[----:B------:R-:W-:Y:S01]  /*1bda0*/  IADD3 R173, PT, PT, R173, 0x20, RZ ;  /* 0x00000020adad7810 */ /* 0x000fe20007ffe0ff */
[----:B------:R-:W-:-:S07]  /*1bdb0*/  VIADD R0, R0, 0x20 ;  /* 0x0000002000007836 */ /* 0x000fce0000000000 */
.L_x_39416:
[----:B------:R-:W-:Y:S05]  /*1bdc0*/  BSYNC.RECONVERGENT B0 ;  /* 0x0000000000007941 */ /* 0x000fea0003800200 */
.L_x_39415:
        /* <DEDUP_REMOVED lines=9> */
.L_x_39535:
[----:B------:R-:W-:Y:S05]  /*1be60*/  BSYNC.RECONVERGENT B1 ;  /* 0x0000000000017941 */ /* 0x000fea0003800200 */
.L_x_39534:
        /* <DEDUP_REMOVED lines=29> */
.L_x_39542:
        /* <DEDUP_REMOVED lines=13> */
.L_x_39544:
[----:B------:R-:W-:Y:S05]  /*1c110*/  BSYNC.RECONVERGENT B4 ;  /* 0x0000000000047941 */ /* 0x000fea0003800200 */
.L_x_39543:
        /* <DEDUP_REMOVED lines=60> */
.L_x_39541:
[----:B------:R-:W-:Y:S05]  /*1c4e0*/  BSYNC.RECONVERGENT B3 ;  /* 0x0000000000037941 */ /* 0x000fea0003800200 */
.L_x_39540:
        /* <DEDUP_REMOVED lines=10> */
.L_x_39539:
[----:B------:R-:W-:Y:S05]  /*1c590*/  BSYNC.RECONVERGENT B2 ;  /* 0x0000000000027941 */ /* 0x000fea0003800200 */
.L_x_39538:
        /* <DEDUP_REMOVED lines=20> */
.L_x_39549:
        /* <DEDUP_REMOVED lines=13> */
.L_x_39551:
[----:B------:R-:W-:Y:S05]  /*1c7b0*/  BSYNC.RECONVERGENT B4 ;  /* 0x0000000000047941 */ /* 0x000fea0003800200 */
.L_x_39550:
        /* <DEDUP_REMOVED lines=60> */
.L_x_39548:
[----:B------:R-:W-:Y:S05]  /*1cb80*/  BSYNC.RECONVERGENT B3 ;  /* 0x0000000000037941 */ /* 0x000fea0003800200 */
.L_x_39547:
        /* <DEDUP_REMOVED lines=10> */
.L_x_39546:
[----:B------:R-:W-:Y:S05]  /*1cc30*/  BSYNC.RECONVERGENT B2 ;  /* 0x0000000000027941 */ /* 0x000fea0003800200 */
.L_x_39545:
        /* <DEDUP_REMOVED lines=20> */
.L_x_39556:
        /* <DEDUP_REMOVED lines=13> */
.L_x_39558:
[----:B------:R-:W-:Y:S05]  /*1ce50*/  BSYNC.RECONVERGENT B4 ;  /* 0x0000000000047941 */ /* 0x000fea0003800200 */
.L_x_39557:
        /* <DEDUP_REMOVED lines=60> */
.L_x_39555:
[----:B------:R-:W-:Y:S05]  /*1d220*/  BSYNC.RECONVERGENT B3 ;  /* 0x0000000000037941 */ /* 0x000fea0003800200 */
.L_x_39554:
        /* <DEDUP_REMOVED lines=10> */
.L_x_39553:
[----:B------:R-:W-:Y:S05]  /*1d2d0*/  BSYNC.RECONVERGENT B2 ;  /* 0x0000000000027941 */ /* 0x000fea0003800200 */
.L_x_39552:
        /* <DEDUP_REMOVED lines=20> */
.L_x_39563:
        /* <DEDUP_REMOVED lines=13> */
.L_x_39565:
[----:B------:R-:W-:Y:S05]  /*1d4f0*/  BSYNC.RECONVERGENT B4 ;  /* 0x0000000000047941 */ /* 0x000fea0003800200 */
.L_x_39564:
        /* <DEDUP_REMOVED lines=60> */
.L_x_39562:
[----:B------:R-:W-:Y:S05]  /*1d8c0*/  BSYNC.RECONVERGENT B3 ;  /* 0x0000000000037941 */ /* 0x000fea0003800200 */
.L_x_39561:
        /* <DEDUP_REMOVED lines=10> */
.L_x_39560:
[----:B------:R-:W-:Y:S05]  /*1d970*/  BSYNC.RECONVERGENT B2 ;  /* 0x0000000000027941 */ /* 0x000fea0003800200 */
.L_x_39559:
        /* <DEDUP_REMOVED lines=20> */
.L_x_39570:
        /* <DEDUP_REMOVED lines=13> */
.L_x_39572:
[----:B------:R-:W-:Y:S05]  /*1db90*/  BSYNC.RECONVERGENT B4 ;  /* 0x0000000000047941 */ /* 0x000fea0003800200 */
.L_x_39571:
        /* <DEDUP_REMOVED lines=60> */
.L_x_39569:
[----:B------:R-:W-:Y:S05]  /*1df60*/  BSYNC.RECONVERGENT B3 ;  /* 0x0000000000037941 */ /* 0x000fea0003800200 */
.L_x_39568:
        /* <DEDUP_REMOVED lines=10> */
.L_x_39567:
[----:B------:R-:W-:Y:S05]  /*1e010*/  BSYNC.RECONVERGENT B2 ;  /* 0x0000000000027941 */ /* 0x000fea0003800200 */
.L_x_39566:
        /* <DEDUP_REMOVED lines=20> */
.L_x_39577:
        /* <DEDUP_REMOVED lines=13> */
.L_x_39579:
[----:B------:R-:W-:Y:S05]  /*1e230*/  BSYNC.RECONVERGENT B4 ;  /* 0x0000000000047941 */ /* 0x000fea0003800200 */
.L_x_39578:
        /* <DEDUP_REMOVED lines=60> */
.L_x_39576:
[----:B------:R-:W-:Y:S05]  /*1e600*/  BSYNC.RECONVERGENT B3 ;  /* 0x0000000000037941 */ /* 0x000fea0003800200 */
.L_x_39575:
        /* <DEDUP_REMOVED lines=10> */
.L_x_39574:
[----:B------:R-:W-:Y:S05]  /*1e6b0*/  BSYNC.RECONVERGENT B2 ;  /* 0x0000000000027941 */ /* 0x000fea0003800200 */
.L_x_39573:
        /* <DEDUP_REMOVED lines=20> */
.L_x_39584:
        /* <DEDUP_REMOVED lines=13> */
.L_x_39586:
[----:B------:R-:W-:Y:S05]  /*1e8d0*/  BSYNC.RECONVERGENT B4 ;  /* 0x0000000000047941 */ /* 0x000fea0003800200 */
.L_x_39585:
        /* <DEDUP_REMOVED lines=59> */
.L_x_39583:
[----:B------:R-:W-:Y:S05]  /*1ec90*/  BSYNC.RECONVERGENT B3 ;  /* 0x0000000000037941 */ /* 0x000fea0003800200 */
.L_x_39582:
        /* <DEDUP_REMOVED lines=10> */
.L_x_39581:
[----:B------:R-:W-:Y:S05]  /*1ed40*/  BSYNC.RECONVERGENT B2 ;  /* 0x0000000000027941 */ /* 0x000fea0003800200 */
.L_x_39580:
        /* <DEDUP_REMOVED lines=19> */
.L_x_39590:
        /* <DEDUP_REMOVED lines=13> */
.L_x_39592:
[----:B------:R-:W-:Y:S05]  /*1ef50*/  BSYNC.RECONVERGENT B3 ;  /* 0x0000000000037941 */ /* 0x000fea0003800200 */
.L_x_39591:
        /* <DEDUP_REMOVED lines=60> */
.L_x_39589:
[----:B------:R-:W-:Y:S05]  /*1f320*/  BSYNC.RECONVERGENT B2 ;  /* 0x0000000000027941 */ /* 0x000fea0003800200 */
.L_x_39588:
        /* <DEDUP_REMOVED lines=11> */
.L_x_39537:
        /* <DEDUP_REMOVED lines=21> */
.L_x_39597:
        /* <DEDUP_REMOVED lines=13> */
.L_x_39599:
[----:B------:R-:W-:Y:S05]  /*1f600*/  BSYNC.RECONVERGENT B4 ;  /* 0x0000000000047941 */ /* 0x000fea0003800200 */
.L_x_39598:
        /* <DEDUP_REMOVED lines=60> */
.L_x_39596:
[----:B------:R-:W-:Y:S05]  /*1f9d0*/  BSYNC.RECONVERGENT B3 ;  /* 0x0000000000037941 */ /* 0x000fea0003800200 */
.L_x_39595:
        /* <DEDUP_REMOVED lines=9> */
.L_x_39594:
[----:B------:R-:W-:Y:S05]  /*1fa70*/  BSYNC.RECONVERGENT B2 ;  /* 0x0000000000027941 */ /* 0x000fea0003800200 */
.L_x_39593:
        /* <DEDUP_REMOVED lines=17> */
.L_x_39604:
        /* <DEDUP_REMOVED lines=13> */
.L_x_39606:
[----:B------:R-:W-:Y:S05]  /*1fc60*/  BSYNC.RECONVERGENT B4 ;  /* 0x0000000000047941 */ /* 0x000fea0003800200 */
.L_x_39605:
        /* <DEDUP_REMOVED lines=60> */
.L_x_39603:
[----:B------:R-:W-:Y:S05]  /*20030*/  BSYNC.RECONVERGENT B3 ;  /* 0x0000000000037941 */ /* 0x000fea0003800200 */
.L_x_39602:
        /* <DEDUP_REMOVED lines=9> */
.L_x_39601:
[----:B------:R-:W-:Y:S05]  /*200d0*/  BSYNC.RECONVERGENT B2 ;  /* 0x0000000000027941 */ /* 0x000fea0003800200 */
.L_x_39600:
        /* <DEDUP_REMOVED lines=17> */
.L_x_39611:
        /* <DEDUP_REMOVED lines=13> */
.L_x_39613:
[----:B------:R-:W-:Y:S05]  /*202c0*/  BSYNC.RECONVERGENT B4 ;  /* 0x0000000000047941 */ /* 0x000fea0003800200 */
.L_x_39612:
        /* <DEDUP_REMOVED lines=60> */
.L_x_39610:
[----:B------:R-:W-:Y:S05]  /*20690*/  BSYNC.RECONVERGENT B3 ;  /* 0x0000000000037941 */ /* 0x000fea0003800200 */
.L_x_39609:
        /* <DEDUP_REMOVED lines=9> */
.L_x_39608:
[----:B------:R-:W-:Y:S05]  /*20730*/  BSYNC.RECONVERGENT B2 ;  /* 0x0000000000027941 */ /* 0x000fea0003800200 */
.L_x_39607:
        /* <DEDUP_REMOVED lines=17> */
.L_x_39618:
        /* <DEDUP_REMOVED lines=13> */
.L_x_39620:
[----:B------:R-:W-:Y:S05]  /*20920*/  BSYNC.RECONVERGENT B4 ;  /* 0x0000000000047941 */ /* 0x000fea0003800200 */
.L_x_39619:
        /* <DEDUP_REMOVED lines=60> */
.L_x_39617:
[----:B------:R-:W-:Y:S05]  /*20cf0*/  BSYNC.RECONVERGENT B3 ;  /* 0x0000000000037941 */ /* 0x000fea0003800200 */
.L_x_39616:
        /* <DEDUP_REMOVED lines=9> */
.L_x_39615:
[----:B------:R-:W-:Y:S05]  /*20d90*/  BSYNC.RECONVERGENT B2 ;  /* 0x0000000000027941 */ /* 0x000fea0003800200 */
.L_x_39614:
        /* <DEDUP_REMOVED lines=17> */
.L_x_39625:
        /* <DEDUP_REMOVED lines=13> */
.L_x_39627:
[----:B------:R-:W-:Y:S05]  /*20f80*/  BSYNC.RECONVERGENT B4 ;  /* 0x0000000000047941 */ /* 0x000fea0003800200 */
.L_x_39626:
        /* <DEDUP_REMOVED lines=60> */
.L_x_39624:
[----:B------:R-:W-:Y:S05]  /*21350*/  BSYNC.RECONVERGENT B3 ;  /* 0x0000000000037941 */ /* 0x000fea0003800200 */
.L_x_39623:
        /* <DEDUP_REMOVED lines=9> */
.L_x_39622:
[----:B------:R-:W-:Y:S05]  /*213f0*/  BSYNC.RECONVERGENT B2 ;  /* 0x0000000000027941 */ /* 0x000fea0003800200 */
.L_x_39621:
        /* <DEDUP_REMOVED lines=17> */
.L_x_39632:
        /* <DEDUP_REMOVED lines=13> */
.L_x_39634:
[----:B------:R-:W-:Y:S05]  /*215e0*/  BSYNC.RECONVERGENT B4 ;  /* 0x0000000000047941 */ /* 0x000fea0003800200 */
.L_x_39633:
        /* <DEDUP_REMOVED lines=61> */
.L_x_39631:
[----:B------:R-:W-:Y:S05]  /*219c0*/  BSYNC.RECONVERGENT B3 ;  /* 0x0000000000037941 */ /* 0x000fea0003800200 */
.L_x_39630:
        /* <DEDUP_REMOVED lines=8> */
[----:B------:R-:W-:-:S07]  /*21a50*/  SEL R154, RZ, 0x1, P2 ;  /* 0x00000001ff9a7807 */ /* 0x000fce0001000000 */
.L_x_39629:
[----:B------:R-:W-:Y:S05]  /*21a60*/  BSYNC.RECONVERGENT B2 ;  /* 0x0000000000027941 */ /* 0x000fea0003800200 */
.L_x_39628:
        /* <DEDUP_REMOVED lines=17> */
.L_x_39639:
        /* <DEDUP_REMOVED lines=13> */
.L_x_39641:
[----:B------:R-:W-:Y:S05]  /*21c50*/  BSYNC.RECONVERGENT B4 ;  /* 0x0000000000047941 */ /* 0x000fea0003800200 */
.L_x_39640:
        /* <DEDUP_REMOVED lines=61> */
.L_x_39638:
[----:B------:R-:W-:Y:S05]  /*22030*/  BSYNC.RECONVERGENT B3 ;  /* 0x0000000000037941 */ /* 0x000fea0003800200 */
.L_x_39637:
        /* <DEDUP_REMOVED lines=9> */
.L_x_39636:
[----:B------:R-:W-:Y:S05]  /*220d0*/  BSYNC.RECONVERGENT B2 ;  /* 0x0000000000027941 */ /* 0x000fea0003800200 */
.L_x_39635:
        /* <DEDUP_REMOVED lines=16> */
.L_x_39644:
        /* <DEDUP_REMOVED lines=13> */
.L_x_39646:
[----:B------:R-:W-:Y:S05]  /*222b0*/  BSYNC.RECONVERGENT B3 ;  /* 0x0000000000037941 */ /* 0x000fea0003800200 */
.L_x_39645:
        /* <DEDUP_REMOVED lines=60> */
.L_x_39643:
[----:B------:R-:W-:Y:S05]  /*22680*/  BSYNC.RECONVERGENT B2 ;  /* 0x0000000000027941 */ /* 0x000fea0003800200 */
.L_x_39642:
        /* <DEDUP_REMOVED lines=9> */
.L_x_39587:
[----:B------:R-:W-:Y:S05]  /*22720*/  BSYNC.RECONVERGENT B1 ;  /* 0x0000000000017941 */ /* 0x000fea0003800200 */
.L_x_39536:
        /* <DEDUP_REMOVED lines=27> */
.L_x_39648:
[----:B------:R-:W-:Y:S05]  /*228e0*/  BSYNC.RECONVERGENT B1 ;  /* 0x0000000000017941 */ /* 0x000fea0003800200 */
.L_x_39647:
[----:B------:R-:W-:Y:S01]  /*228f0*/  VIADD R173, R173, 0x20 ;  /* 0x00000020adad7836 */ /* 0x000fe20000000000 */
[----:B------:R-:W-:-:S07]  /*22900*/  IADD3 R0, PT, PT, R0, 0x20, RZ ;  /* 0x0000002000007810 */ /* 0x000fce0007ffe0ff */
.L_x_39533:
[----:B------:R-:W-:Y:S05]  /*22910*/  BSYNC.RECONVERGENT B0 ;  /* 0x0000000000007941 */ /* 0x000fea0003800200 */
.L_x_39532:
        /* <DEDUP_REMOVED lines=9> */
.L_x_39652:
[----:B------:R-:W-:Y:S05]  /*229b0*/  BSYNC.RECONVERGENT B1 ;  /* 0x0000000000017941 */ /* 0x000fea0003800200 */
.L_x_39651:
        /* <DEDUP_REMOVED lines=29> */
.L_x_39659:
        /* <DEDUP_REMOVED lines=13> */
.L_x_39661:
[----:B------:R-:W-:Y:S05]  /*22c60*/  BSYNC.RECONVERGENT B4 ;  /* 0x0000000000047941 */ /* 0x000fea0003800200 */
.L_x_39660:
        /* <DEDUP_REMOVED lines=59> */
.L_x_39658:
[----:B------:R-:W-:Y:S05]  /*23020*/  BSYNC.RECONVERGENT B3 ;  /* 0x0000000000037941 */ /* 0x000fea0003800200 */
.L_x_39657:
        /* <DEDUP_REMOVED lines=10> */
.L_x_39656:
[----:B------:R-:W-:Y:S05]  /*230d0*/  BSYNC.RECONVERGENT B2 ;  /* 0x0000000000027941 */ /* 0x000fea0003800200 */
.L_x_39655:
        /* <DEDUP_REMOVED lines=20> */
.L_x_39666:
        /* <DEDUP_REMOVED lines=13> */
.L_x_39668:
[----:B------:R-:W-:Y:S05]  /*232f0*/  BSYNC.RECONVERGENT B4 ;  /* 0x0000000000047941 */ /* 0x000fea0003800200 */
.L_x_39667:
        /* <DEDUP_REMOVED lines=60> */
.L_x_39665:
[----:B------:R-:W-:Y:S05]  /*236c0*/  BSYNC.RECONVERGENT B3 ;  /* 0x0000000000037941 */ /* 0x000fea0003800200 */
.L_x_39664:
        /* <DEDUP_REMOVED lines=10> */
.L_x_39663:
[----:B------:R-:W-:Y:S05]  /*23770*/  BSYNC.RECONVERGENT B2 ;  /* 0x0000000000027941 */ /* 0x000fea0003800200 */
.L_x_39662:
        /* <DEDUP_REMOVED lines=20> */
.L_x_39673:
        /* <DEDUP_REMOVED lines=13> */
.L_x_39675:
[----:B------:R-:W-:Y:S05]  /*23990*/  BSYNC.RECONVERGENT B4 ;  /* 0x0000000000047941 */ /* 0x000fea0003800200 */
.L_x_39674:
        /* <DEDUP_REMOVED lines=59> */
.L_x_39672:
[----:B------:R-:W-:Y:S05]  /*23d50*/  BSYNC.RECONVERGENT B3 ;  /* 0x0000000000037941 */ /* 0x000fea0003800200 */
.L_x_39671:
        /* <DEDUP_REMOVED lines=10> */
.L_x_39670:
[----:B------:R-:W-:Y:S05]  /*23e00*/  BSYNC.RECONVERGENT B2 ;  /* 0x0000000000027941 */ /* 0x000fea0003800200 */
.L_x_39669:
        /* <DEDUP_REMOVED lines=20> */
.L_x_39680:
        /* <DEDUP_REMOVED lines=13> */
.L_x_39682:
[----:B------:R-:W-:Y:S05]  /*24020*/  BSYNC.RECONVERGENT B4 ;  /* 0x0000000000047941 */ /* 0x000fea0003800200 */
.L_x_39681:
        /* <DEDUP_REMOVED lines=60> */
.L_x_39679:
[----:B------:R-:W-:Y:S05]  /*243f0*/  BSYNC.RECONVERGENT B3 ;  /* 0x0000000000037941 */ /* 0x000fea0003800200 */
.L_x_39678:
        /* <DEDUP_REMOVED lines=10> */
.L_x_39677:
[----:B------:R-:W-:Y:S05]  /*244a0*/  BSYNC.RECONVERGENT B2 ;  /* 0x0000000000027941 */ /* 0x000fea0003800200 */
.L_x_39676:
        /* <DEDUP_REMOVED lines=20> */
.L_x_39687:
        /* <DEDUP_REMOVED lines=13> */
.L_x_39689:
[----:B------:R-:W-:Y:S05]  /*246c0*/  BSYNC.RECONVERGENT B4 ;  /* 0x0000000000047941 */ /* 0x000fea0003800200 */
.L_x_39688:
        /* <DEDUP_REMOVED lines=59> */
.L_x_39686:
[----:B------:R-:W-:Y:S05]  /*24a80*/  BSYNC.RECONVERGENT B3 ;  /* 0x0000000000037941 */ /* 0x000fea0003800200 */
.L_x_39685:
        /* <DEDUP_REMOVED lines=10> */
.L_x_39684:
[----:B------:R-:W-:Y:S05]  /*24b30*/  BSYNC.RECONVERGENT B2 ;  /* 0x0000000000027941 */ /* 0x000fea0003800200 */
.L_x_39683:
        /* <DEDUP_REMOVED lines=20> */
.L_x_39694:
        /* <DEDUP_REMOVED lines=13> */
.L_x_39696:
[----:B------:R-:W-:Y:S05]  /*24d50*/  BSYNC.RECONVERGENT B4 ;  /* 0x0000000000047941 */ /* 0x000fea0003800200 */
.L_x_39695:
        /* <DEDUP_REMOVED lines=60> */
.L_x_39693:
[----:B------:R-:W-:Y:S05]  /*25120*/  BSYNC.RECONVERGENT B3 ;  /* 0x0000000000037941 */ /* 0x000fea0003800200 */
.L_x_39692:
        /* <DEDUP_REMOVED lines=10> */
.L_x_39691:
[----:B------:R-:W-:Y:S05]  /*251d0*/  BSYNC.RECONVERGENT B2 ;  /* 0x0000000000027941 */ /* 0x000fea0003800200 */
.L_x_39690:
        /* <DEDUP_REMOVED lines=20> */
.L_x_39701:
        /* <DEDUP_REMOVED lines=13> */
.L_x_39703:
[----:B------:R-:W-:Y:S05]  /*253f0*/  BSYNC.RECONVERGENT B4 ;  /* 0x0000000000047941 */ /* 0x000fea0003800200 */
.L_x_39702:
        /* <DEDUP_REMOVED lines=59> */
.L_x_39700:
[----:B------:R-:W-:Y:S05]  /*257b0*/  BSYNC.RECONVERGENT B3 ;  /* 0x0000000000037941 */ /* 0x000fea0003800200 */
.L_x_39699:
        /* <DEDUP_REMOVED lines=10> */
.L_x_39698:
[----:B------:R-:W-:Y:S05]  /*25860*/  BSYNC.RECONVERGENT B2 ;  /* 0x0000000000027941 */ /* 0x000fea0003800200 */
.L_x_39697:
        /* <DEDUP_REMOVED lines=19> */
.L_x_39707:
        /* <DEDUP_REMOVED lines=13> */
.L_x_39709:
[----:B------:R-:W-:Y:S05]  /*25a70*/  BSYNC.RECONVERGENT B3 ;  /* 0x0000000000037941 */ /* 0x000fea0003800200 */
.L_x_39708:
        /* <DEDUP_REMOVED lines=60> */
.L_x_39706:
[----:B------:R-:W-:Y:S05]  /*25e40*/  BSYNC.RECONVERGENT B2 ;  /* 0x0000000000027941 */ /* 0x000fea0003800200 */
.L_x_39705:
        /* <DEDUP_REMOVED lines=11> */
.L_x_39654:
        /* <DEDUP_REMOVED lines=21> */
.L_x_39714:
        /* <DEDUP_REMOVED lines=13> */
.L_x_39716:
[----:B------:R-:W-:Y:S05]  /*26120*/  BSYNC.RECONVERGENT B4 ;  /* 0x0000000000047941 */ /* 0x000fea0003800200 */
.L_x_39715:
        /* <DEDUP_REMOVED lines=59> */
.L_x_39713:
[----:B------:R-:W-:Y:S05]  /*264e0*/  BSYNC.RECONVERGENT B3 ;  /* 0x0000000000037941 */ /* 0x000fea0003800200 */
.L_x_39712:
        /* <DEDUP_REMOVED lines=9> */
.L_x_39711:
[----:B------:R-:W-:Y:S05]  /*26580*/  BSYNC.RECONVERGENT B2 ;  /* 0x0000000000027941 */ /* 0x000fea0003800200 */
.L_x_39710:
        /* <DEDUP_REMOVED lines=17> */
.L_x_39721:
        /* <DEDUP_REMOVED lines=13> */
.L_x_39723:
[----:B------:R-:W-:Y:S05]  /*26770*/  BSYNC.RECONVERGENT B4 ;  /* 0x0000000000047941 */ /* 0x000fea0003800200 */
.L_x_39722:
        /* <DEDUP_REMOVED lines=60> */
.L_x_39720:
[----:B------:R-:W-:Y:S05]  /*26b40*/  BSYNC.RECONVERGENT B3 ;  /* 0x0000000000037941 */ /* 0x000fea0003800200 */
.L_x_39719:
        /* <DEDUP_REMOVED lines=9> */
.L_x_39718:
[----:B------:R-:W-:Y:S05]  /*26be0*/  BSYNC.RECONVERGENT B2 ;  /* 0x0000000000027941 */ /* 0x000fea0003800200 */
.L_x_39717:
        /* <DEDUP_REMOVED lines=17> */
.L_x_39728:
        /* <DEDUP_REMOVED lines=13> */
.L_x_39730:
[----:B------:R-:W-:Y:S05]  /*26dd0*/  BSYNC.RECONVERGENT B4 ;  /* 0x0000000000047941 */ /* 0x000fea0003800200 */
.L_x_39729:
        /* <DEDUP_REMOVED lines=60> */
.L_x_39727:
[----:B------:R-:W-:Y:S05]  /*271a0*/  BSYNC.RECONVERGENT B3 ;  /* 0x0000000000037941 */ /* 0x000fea0003800200 */
.L_x_39726:
        /* <DEDUP_REMOVED lines=9> */
.L_x_39725:
[----:B------:R-:W-:Y:S05]  /*27240*/  BSYNC.RECONVERGENT B2 ;  /* 0x0000000000027941 */ /* 0x000fea0003800200 */
.L_x_39724:
        /* <DEDUP_REMOVED lines=17> */
.L_x_39735:
        /* <DEDUP_REMOVED lines=13> */
.L_x_39737:
[----:B------:R-:W-:Y:S05]  /*27430*/  BSYNC.RECONVERGENT B4 ;  /* 0x0000000000047941 */ /* 0x000fea0003800200 */
.L_x_39736:
        /* <DEDUP_REMOVED lines=60> */
.L_x_39734:
[----:B------:R-:W-:Y:S05]  /*27800*/  BSYNC.RECONVERGENT B3 ;  /* 0x0000000000037941 */ /* 0x000fea0003800200 */
.L_x_39733:
        /* <DEDUP_REMOVED lines=9> */
.L_x_39732:
[----:B------:R-:W-:Y:S05]  /*278a0*/  BSYNC.RECONVERGENT B2 ;  /* 0x0000000000027941 */ /* 0x000fea0003800200 */
.L_x_39731:
        /* <DEDUP_REMOVED lines=17> */
.L_x_39742:
        /* <DEDUP_REMOVED lines=13> */
.L_x_39744:
[----:B------:R-:W-:Y:S05]  /*27a90*/  BSYNC.RECONVERGENT B4 ;  /* 0x0000000000047941 */ /* 0x000fea0003800200 */
.L_x_39743:
        /* <DEDUP_REMOVED lines=60> */
.L_x_39741:
[----:B------:R-:W-:Y:S05]  /*27e60*/  BSYNC.RECONVERGENT B3 ;  /* 0x0000000000037941 */ /* 0x000fea0003800200 */
.L_x_39740:
        /* <DEDUP_REMOVED lines=9> */
.L_x_39739:
[----:B------:R-:W-:Y:S05]  /*27f00*/  BSYNC.RECONVERGENT B2 ;  /* 0x0000000000027941 */ /* 0x000fea0003800200 */
.L_x_39738:
        /* <DEDUP_REMOVED lines=17> */
.L_x_39749:
        /* <DEDUP_REMOVED lines=13> */
.L_x_39751:
[----:B------:R-:W-:Y:S05]  /*280f0*/  BSYNC.RECONVERGENT B4 ;  /* 0x0000000000047941 */ /* 0x000fea0003800200 */
.L_x_39750:
        /* <DEDUP_REMOVED lines=61> */
.L_x_39748:
[----:B------:R-:W-:Y:S05]  /*284d0*/  BSYNC.RECONVERGENT B3 ;  /* 0x0000000000037941 */ /* 0x000fea0003800200 */
.L_x_39747:
        /* <DEDUP_REMOVED lines=9> */
.L_x_39746:
[----:B------:R-:W-:Y:S05]  /*28570*/  BSYNC.RECONVERGENT B2 ;  /* 0x0000000000027941 */ /* 0x000fea0003800200 */
.L_x_39745:
        /* <DEDUP_REMOVED lines=17> */
.L_x_39756:
        /* <DEDUP_REMOVED lines=13> */
.L_x_39758:
[----:B------:R-:W-:Y:S05]  /*28760*/  BSYNC.RECONVERGENT B4 ;  /* 0x0000000000047941 */ /* 0x000fea0003800200 */
.L_x_39757:
        /* <DEDUP_REMOVED lines=61> */
.L_x_39755:
[----:B------:R-:W-:Y:S05]  /*28b40*/  BSYNC.RECONVERGENT B3 ;  /* 0x0000000000037941 */ /* 0x000fea0003800200 */
.L_x_39754:
        /* <DEDUP_REMOVED lines=9> */
.L_x_39753:
[----:B------:R-:W-:Y:S05]  /*28be0*/  BSYNC.RECONVERGENT B2 ;  /* 0x0000000000027941 */ /* 0x000fea0003800200 */
.L_x_39752:
        /* <DEDUP_REMOVED lines=20> */
.L_x_39761:
        /* <DEDUP_REMOVED lines=13> */
.L_x_39763:
[----:B------:R-:W-:Y:S05]  /*28e00*/  BSYNC.RECONVERGENT B3 ;  /* 0x0000000000037941 */ /* 0x000fea0003800200 */
.L_x_39762:
        /* <DEDUP_REMOVED lines=56> */
[----:B------:R-:W-:Y:S01]  /*29190*/  VIADD R151, R3, 0x96a522ad ;  /* 0x96a522ad03977836 */ /* 0x000fe20000000000 */
[----:B------:R-:W-:-:S04]  /*291a0*/  MOV R160, R178 ;  /* 0x000000b200a07202 */ /* 0x000fc80000000f00 */
[----:B------:R-:W-:Y:S01]  /*291b0*/  LOP3.LUT R165, R151, R188, R179, 0x96, !PT ;  /* 0x000000bc97a57212 */ /* 0x000fe200078e96b3 */
[----:B------:R-:W-:-:S07]  /*291c0*/  IMAD.MOV.U32 R151, RZ, RZ, R174 ;  /* 0x000000ffff977224 */ /* 0x000fce00078e00ae */
.L_x_39760:
[----:B------:R-:W-:Y:S05]  /*291d0*/  BSYNC.RECONVERGENT B2 ;  /* 0x0000000000027941 */ /* 0x000fea0003800200 */
.L_x_39759:
        /* <DEDUP_REMOVED lines=9> */
.L_x_39704:
[----:B------:R-:W-:Y:S05]  /*29270*/  BSYNC.RECONVERGENT B1 ;  /* 0x0000000000017941 */ /* 0x000fea0003800200 */
.L_x_39653:
        /* <DEDUP_REMOVED lines=25> */
.L_x_39650:
[----:B------:R-:W-:Y:S05]  /*29410*/  BSYNC.RECONVERGENT B0 ;  /* 0x0000000000007941 */ /* 0x000fea0003800200 */
.L_x_39649:
        /* <DEDUP_REMOVED lines=177> */
.L_x_39789:
        /* <DEDUP_REMOVED lines=58> */
.L_x_39768:
[----:B------:R-:W-:Y:S05]  /*2a2d0*/  BSYNC.RECONVERGENT B1 ;  /* 0x0000000000017941 */ /* 0x000fea0003800200 */
.L_x_39767:
        /* <DEDUP_REMOVED lines=35> */
.L_x_39770:
[----:B------:R-:W-:Y:S05]  /*2a510*/  BSYNC.RECONVERGENT B1 ;  /* 0x0000000000017941 */ /* 0x000fea0003800200 */
.L_x_39769:
        /* <DEDUP_REMOVED lines=35> */
.L_x_39772:
[----:B------:R-:W-:Y:S05]  /*2a750*/  BSYNC.RECONVERGENT B1 ;  /* 0x0000000000017941 */ /* 0x000fea0003800200 */
.L_x_39771:
        /* <DEDUP_REMOVED lines=35> */
.L_x_39774:
[----:B------:R-:W-:Y:S05]  /*2a990*/  BSYNC.RECONVERGENT B1 ;  /* 0x0000000000017941 */ /* 0x000fea0003800200 */
.L_x_39773:
        /* <DEDUP_REMOVED lines=35> */
.L_x_39776:
[----:B------:R-:W-:Y:S05]  /*2abd0*/  BSYNC.RECONVERGENT B1 ;  /* 0x0000000000017941 */ /* 0x000fea0003800200 */
.L_x_39775:
        /* <DEDUP_REMOVED lines=33> */
.L_x_39766:
[----:B------:R-:W-:Y:S05]  /*2adf0*/  BSYNC.RECONVERGENT B0 ;  /* 0x0000000000007941 */ /* 0x000fea0003800200 */
.L_x_39765:
[----:B01234-:R-:W0:Y:S02]  /*2ae00*/  LDC.64 R172, c[0x0][0x380] ;  /* 0x0000e000ffac7b82 */ /* 0x01fe240000000a00 */
[----:B0-----:R-:W-:-:S05]  /*2ae10*/  IMAD R166, R172, 0x4, R166 ;  /* 0x00000004aca67824 */ /* 0x001fca00078e02a6 */
[----:B------:R-:W-:-:S13]  /*2ae20*/  ISETP.GE.AND P0, PT, R166, R173, PT ;  /* 0x000000ada600720c */ /* 0x000fda0003f06270 */
[----:B------:R-:W-:Y:S05]  /*2ae30*/  @!P0 BRA `(.L_x_39777) ;  /* 0xfffffd6000488947 */ /* 0x000fea000383ffff */
[----:B------:R-:W-:Y:S05]  /*2ae40*/  EXIT ;  /* 0x000000000000794d */ /* 0x000fea0003800000 */
.L_x_39764:
        /* <DEDUP_REMOVED lines=8> */
.L_x_39779:
[----:B------:R-:W-:Y:S05]  /*2aed0*/  BSYNC B0 ;  /* 0x0000000000007941 */ /* 0x000fea0003800000 */
.L_x_39778:
        /* <DEDUP_REMOVED lines=9> */
.L_x_39780:
        /* <DEDUP_REMOVED lines=8> */
.L_x_39781:
[----:B------:R-:W-:Y:S01]  /*2aff0*/  HFMA2 R190, -RZ, RZ, 0, 4.76837158203125e-07 ;  /* 0x00000008ffbe7431 */ /* 0x000fe200000001ff */
[----:B------:R-:W-:-:S05]  /*2b000*/  MOV R0, R187 ;  /* 0x000000bb00007202 */ /* 0x000fca0000000f00 */
[----:B------:R-:W-:-:S04]  /*2b010*/  FADD.FTZ R185, R181, R0 ;  /* 0x00000000b5b97221 */ /* 0x000fc80000010000 */
[----:B------:R-:W-:-:S07]  /*2b020*/  IMAD.MOV.U32 R189, RZ, RZ, R185 ;  /* 0x000000ffffbd7224 */ /* 0x000fce00078e00b9 */
[----:B------:R-:W-:Y:S05]  /*2b030*/  WARPSYNC.COLLECTIVE R188, `(.L_x_39782) ;  /* 0x00000000bc087348 */ /* 0x000fea0003c00000 */
[----:B------:R0:W1:Y:S02]  /*2b040*/  SHFL.BFLY P6, R187, R189, R190, R191 ;  /* 0x0c0000bebdbb7389 */ /* 0x00006400000c00bf */
[----:B01----:R-:W-:Y:S05]  /*2b050*/  ENDCOLLECTIVE ;  /* 0x000000000000791b */ /* 0x003fea0003800000 */
.L_x_39782:
[----:B------:R-:W-:Y:S02]  /*2b060*/  IMAD.MOV.U32 R190, RZ, RZ, 0x10 ;  /* 0x00000010ffbe7424 */ /* 0x000fe400078e00ff */
[----:B------:R-:W-:-:S04]  /*2b070*/  IMAD.MOV.U32 R0, RZ, RZ, R187 ;  /* 0x000000ffff007224 */ /* 0x000fc800078e00bb */
[----:B------:R-:W-:-:S05]  /*2b080*/  FADD.FTZ R186, R185, R0 ;  /* 0x00000000b9ba7221 */ /* 0x000fca0000010000 */
[----:B------:R-:W-:-:S07]  /*2b090*/  MOV R189, R186 ;  /* 0x000000ba00bd7202 */ /* 0x000fce0000000f00 */
[----:B------:R-:W-:Y:S05]  /*2b0a0*/  WARPSYNC.COLLECTIVE R188, `(.L_x_39783) ;  /* 0x00000000bc087348 */ /* 0x000fea0003c00000 */
[----:B------:R0:W1:Y:S02]  /*2b0b0*/  SHFL.BFLY P6, R187, R189, R190, R191 ;  /* 0x0c0000bebdbb7389 */ /* 0x00006400000c00bf */
[----:B01----:R-:W-:Y:S05]  /*2b0c0*/  ENDCOLLECTIVE ;  /* 0x000000000000791b */ /* 0x003fea0003800000 */
.L_x_39783:
        /* <DEDUP_REMOVED lines=104> */
.L_x_39784:
[----:B------:R-:W-:Y:S01]  /*2b750*/  HFMA2 R190, -RZ, RZ, 0, 1.1920928955078125e-07 ;  /* 0x00000002ffbe7431 */ /* 0x000fe200000001ff */
[----:B------:R-:W-:-:S05]  /*2b760*/  MOV R179, R187 ;  /* 0x000000bb00b37202 */ /* 0x000fca0000000f00 */
[----:B------:R-:W-:-:S04]  /*2b770*/  FADD.FTZ R179, R0, R179 ;  /* 0x000000b300b37221 */ /* 0x000fc80000010000 */
[----:B------:R-:W-:-:S07]  /*2b780*/  IMAD.MOV.U32 R189, RZ, RZ, R179 ;  /* 0x000000ffffbd7224 */ /* 0x000fce00078e00b3 */
[----:B------:R-:W-:Y:S05]  /*2b790*/  WARPSYNC.COLLECTIVE R188, `(.L_x_39785) ;  /* 0x00000000bc087348 */ /* 0x000fea0003c00000 */
[----:B------:R0:W1:Y:S02]  /*2b7a0*/  SHFL.BFLY P6, R187, R189, R190, R191 ;  /* 0x0c0000bebdbb7389 */ /* 0x00006400000c00bf */
[----:B01----:R-:W-:Y:S05]  /*2b7b0*/  ENDCOLLECTIVE ;  /* 0x000000000000791b */ /* 0x003fea0003800000 */
.L_x_39785:
[----:B------:R-:W-:Y:S02]  /*2b7c0*/  IMAD.MOV.U32 R190, RZ, RZ, 0x4 ;  /* 0x00000004ffbe7424 */ /* 0x000fe400078e00ff */
[----:B------:R-:W-:-:S04]  /*2b7d0*/  IMAD.MOV.U32 R178, RZ, RZ, R187 ;  /* 0x000000ffffb27224 */ /* 0x000fc800078e00bb */
[----:B------:R-:W-:-:S05]  /*2b7e0*/  FADD.FTZ R178, R179, R178 ;  /* 0x000000b2b3b27221 */ /* 0x000fca0000010000 */
[----:B------:R-:W-:-:S07]  /*2b7f0*/  MOV R189, R178 ;  /* 0x000000b200bd7202 */ /* 0x000fce0000000f00 */
[----:B------:R-:W-:Y:S05]  /*2b800*/  WARPSYNC.COLLECTIVE R188, `(.L_x_39786) ;  /* 0x00000000bc087348 */ /* 0x000fea0003c00000 */
[----:B------:R0:W1:Y:S02]  /*2b810*/  SHFL.BFLY P6, R187, R189, R190, R191 ;  /* 0x0c0000bebdbb7389 */ /* 0x00006400000c00bf */
[----:B01----:R-:W-:Y:S05]  /*2b820*/  ENDCOLLECTIVE ;  /* 0x000000000000791b */ /* 0x003fea0003800000 */
.L_x_39786:
[----:B------:R-:W-:Y:S01]  /*2b830*/  HFMA2 R190, -RZ, RZ, 0, 4.76837158203125e-07 ;  /* 0x00000008ffbe7431 */ /* 0x000fe200000001ff */
[----:B------:R-:W-:-:S05]  /*2b840*/  MOV R181, R187 ;  /* 0x000000bb00b57202 */ /* 0x000fca0000000f00 */
[----:B------:R-:W-:-:S04]  /*2b850*/  FADD.FTZ R181, R178, R181 ;  /* 0x000000b5b2b57221 */ /* 0x000fc80000010000 */
[----:B------:R-:W-:-:S07]  /*2b860*/  IMAD.MOV.U32 R189, RZ, RZ, R181 ;  /* 0x000000ffffbd7224 */ /* 0x000fce00078e00b5 */
[----:B------:R-:W-:Y:S05]  /*2b870*/  WARPSYNC.COLLECTIVE R188, `(.L_x_39787) ;  /* 0x00000000bc087348 */ /* 0x000fea0003c00000 */
[----:B------:R0:W1:Y:S02]  /*2b880*/  SHFL.BFLY P6, R187, R189, R190, R191 ;  /* 0x0c0000bebdbb7389 */ /* 0x00006400000c00bf */
[----:B01----:R-:W-:Y:S05]  /*2b890*/  ENDCOLLECTIVE ;  /* 0x000000000000791b */ /* 0x003fea0003800000 */
.L_x_39787:
[----:B------:R-:W-:Y:S02]  /*2b8a0*/  IMAD.MOV.U32 R190, RZ, RZ, 0x10 ;  /* 0x00000010ffbe7424 */ /* 0x000fe400078e00ff */
[----:B------:R-:W-:-:S04]  /*2b8b0*/  IMAD.MOV.U32 R186, RZ, RZ, R187 ;  /* 0x000000ffffba7224 */ /* 0x000fc800078e00bb */
[----:B------:R-:W-:-:S05]  /*2b8c0*/  FADD.FTZ R186, R181, R186 ;  /* 0x000000bab5ba7221 */ /* 0x000fca0000010000 */
[----:B------:R-:W-:-:S07]  /*2b8d0*/  MOV R189, R186 ;  /* 0x000000ba00bd7202 */ /* 0x000fce0000000f00 */
[----:B------:R-:W-:Y:S05]  /*2b8e0*/  WARPSYNC.COLLECTIVE R188, `(.L_x_39788) ;  /* 0x00000000bc087348 */ /* 0x000fea0003c00000 */
[----:B------:R0:W1:Y:S02]  /*2b8f0*/  SHFL.BFLY P6, R187, R189, R190, R191 ;  /* 0x0c0000bebdbb7389 */ /* 0x00006400000c00bf */
[----:B01----:R-:W-:Y:S05]  /*2b900*/  ENDCOLLECTIVE ;  /* 0x000000000000791b */ /* 0x003fea0003800000 */
.L_x_39788:
[----:B------:R-:W-:Y:S01]  /*2b910*/  MOV R185, R187 ;  /* 0x000000bb00b97202 */ /* 0x000fe20000000f00 */
[----:B------:R-:W-:Y:S06]  /*2b920*/  BRA `(.L_x_39789) ;  /* 0xffffffe400807947 */ /* 0x000fec000383ffff */
.L_x_39790:
        /* <DEDUP_REMOVED lines=13> */
.L_x_54450:


//--------------------- .text._ZN10layer_norm13ln_fwd_kernelINS_13Kernel_traitsIf6__halffS2_fjLj1536ELj1ELj4ELj1ELj16ENS_18Kernel_traits_baseILj1536EfS2_fS2_fjLj128EEEEELb1ELb0ELb1ELb1EEEvNS_9FwdParamsE --------------------------
	.section	.text._ZN10layer_norm13ln_fwd_kernelINS_13Kernel_traitsIf6__halffS2_fjLj1536ELj1ELj4ELj1ELj16ENS_18Kernel_traits_baseILj1536EfS2_fS2_fjLj128EEEEELb1ELb0ELb1ELb1EEEvNS_9FwdParamsE,"ax",@progbits
	.align	128
        .global         _ZN10layer_norm13ln_fwd_kernelINS_13Kernel_traitsIf6__halffS2_fjLj1536ELj1ELj4ELj1ELj16ENS_18Kernel_traits_baseILj1536EfS2_fS2_fjLj128EEEEELb1ELb0ELb1ELb1EEEvNS_9FwdParamsE
        .type           _ZN10layer_norm13ln_fwd_kernelINS_13Kernel_traitsIf6__halffS2_fjLj1536ELj1ELj4ELj1ELj16ENS_18Kernel_traits_baseILj1536EfS2_fS2_fjLj128EEEEELb1ELb0ELb1ELb1EEEvNS_9FwdParamsE,@function
        .size           _ZN10layer_norm13ln_fwd_kernelINS_13Kernel_traitsIf6__halffS2_fjLj1536ELj1ELj4ELj1ELj16ENS_18Kernel_traits_baseILj1536EfS2_fS2_fjLj128EEEEELb1ELb0ELb1ELb1EEEvNS_9FwdParamsE,(.L_x_54451 - _ZN10layer_norm13ln_fwd_kernelINS_13Kernel_traitsIf6__halffS2_fjLj1536ELj1ELj4ELj1ELj16ENS_18Kernel_traits_baseILj1536EfS2_fS2_fjLj128EEEEELb1ELb0ELb1ELb1EEEvNS_9FwdParamsE)
        .other          _ZN10layer_norm13ln_fwd_kernelINS_13Kernel_traitsIf6__halffS2_fjLj1536ELj1ELj4ELj1ELj16ENS_18Kernel_traits_baseILj1536EfS2_fS2_fjLj128EEEEELb1ELb0ELb1ELb1EEEvNS_9FwdParamsE,@"STO_CUDA_ENTRY STV_DEFAULT"
_ZN10layer_norm13ln_fwd_kernelINS_13Kernel_traitsIf6__halffS2_fjLj1536ELj1ELj4ELj1ELj16ENS_18Kernel_traits_baseILj1536EfS2_fS2_fjLj128EEEEELb1ELb0ELb1ELb1EEEvNS_9FwdParamsE:
.text._ZN10layer_norm13ln_fwd_kernelINS_13Kernel_traitsIf6__halffS2_fjLj1536ELj1ELj4ELj1ELj16ENS_18Kernel_traits_baseILj1536EfS2_fS2_fjLj128EEEEELb1ELb0ELb1ELb1EEEvNS_9FwdParamsE:
        /* <DEDUP_REMOVED lines=77> */
.L_x_39791:
        /* <DEDUP_REMOVED lines=38> */
.L_x_39792:
        /* <DEDUP_REMOVED lines=70> */
.L_x_40484:
        /* <DEDUP_REMOVED lines=64> */
.L_x_39799:
        /* <DEDUP_REMOVED lines=13> */
.L_x_39801:
[----:B------:R-:W-:Y:S05]  /*1060*/  BSYNC.RECONVERGENT B3 ;  /* 0x0000000000037941 */ /* 0x000fea0003800200 */
.L_x_39800:
        /* <DEDUP_REMOVED lines=47> */
.L_x_39798:
[----:B------:R-:W-:Y:S05]  /*1360*/  BSYNC.RECONVERGENT B2 ;  /* 0x0000000000027941 */ /* 0x000fea0003800200 */
.L_x_39797:
        /* <DEDUP_REMOVED lines=10> */
.L_x_39796:
[----:B------:R-:W-:Y:S05]  /*1410*/  BSYNC.RECONVERGENT B1 ;  /* 0x0000000000017941 */ /* 0x000fea0003800200 */
.L_x_39795:
        /* <DEDUP_REMOVED lines=20> */
.L_x_39806:
        /* <DEDUP_REMOVED lines=13> */
.L_x_39808:
[----:B------:R-:W-:Y:S05]  /*1630*/  BSYNC.RECONVERGENT B3 ;  /* 0x0000000000037941 */ /* 0x000fea0003800200 */
.L_x_39807:
        /* <DEDUP_REMOVED lines=47> */
.L_x_39805:
[----:B------:R-:W-:Y:S05]  /*1930*/  BSYNC.RECONVERGENT B2 ;  /* 0x0000000000027941 */ /* 0x000fea0003800200 */
.L_x_39804:
        /* <DEDUP_REMOVED lines=10> */
.L_x_39803:
[----:B------:R-:W-:Y:S05]  /*19e0*/  BSYNC.RECONVERGENT B1 ;  /* 0x0000000000017941 */ /* 0x000fea0003800200 */
.L_x_39802:
        /* <DEDUP_REMOVED lines=20> */
.L_x_39813:
        /* <DEDUP_REMOVED lines=13> */
.L_x_39815:
[----:B------:R-:W-:Y:S05]  /*1c00*/  BSYNC.RECONVERGENT B3 ;  /* 0x0000000000037941 */ /* 0x000fea0003800200 */
.L_x_39814:
        /* <DEDUP_REMOVED lines=47> */
.L_x_39812:
[----:B------:R-:W-:Y:S05]  /*1f00*/  BSYNC.RECONVERGENT B2 ;  /* 0x0000000000027941 */ /* 0x000fea0003800200 */
.L_x_39811:
        /* <DEDUP_REMOVED lines=10> */
.L_x_39810:
[----:B------:R-:W-:Y:S05]  /*1fb0*/  BSYNC.RECONVERGENT B1 ;  /* 0x0000000000017941 */ /* 0x000fea0003800200 */
.L_x_39809:
        /* <DEDUP_REMOVED lines=20> */
.L_x_39820:
        /* <DEDUP_REMOVED lines=13> */
.L_x_39822:
[----:B------:R-:W-:Y:S05]  /*21d0*/  BSYNC.RECONVERGENT B3 ;  /* 0x0000000000037941 */ /* 0x000fea0003800200 */
.L_x_39821:
        /* <DEDUP_REMOVED lines=47> */
.L_x_39819:
[----:B------:R-:W-:Y:S05]  /*24d0*/  BSYNC.RECONVERGENT B2 ;  /* 0x0000000000027941 */ /* 0x000fea0003800200 */
.L_x_39818:
        /* <DEDUP_REMOVED lines=10> */
.L_x_39817:
[----:B------:R-:W-:Y:S05]  /*2580*/  BSYNC.RECONVERGENT B1 ;  /* 0x0000000000017941 */ /* 0x000fea0003800200 */
.L_x_39816:
        /* <DEDUP_REMOVED lines=20> */
.L_x_39827:
        /* <DEDUP_REMOVED lines=13> */
.L_x_39829:
[----:B------:R-:W-:Y:S05]  /*27a0*/  BSYNC.RECONVERGENT B3 ;  /* 0x0000000000037941 */ /* 0x000fea0003800200 */
.L_x_39828:
        /* <DEDUP_REMOVED lines=47> */
.L_x_39826:
[----:B------:R-:W-:Y:S05]  /*2aa0*/  BSYNC.RECONVERGENT B2 ;  /* 0x0000000000027941 */ /* 0x000fea0003800200 */
.L_x_39825:
        /* <DEDUP_REMOVED lines=10> */
.L_x_39824:
[----:B------:R-:W-:Y:S05]  /*2b50*/  BSYNC.RECONVERGENT B1 ;  /* 0x0000000000017941 */ /* 0x000fea0003800200 */
.L_x_39823:
        /* <DEDUP_REMOVED lines=20> */
.L_x_39834:
        /* <DEDUP_REMOVED lines=13> */
.L_x_39836:
[----:B------:R-:W-:Y:S05]  /*2d70*/  BSYNC.RECONVERGENT B3 ;  /* 0x0000000000037941 */ /* 0x000fea0003800200 */
.L_x_39835:
        /* <DEDUP_REMOVED lines=47> */
.L_x_39833:
[----:B------:R-:W-:Y:S05]  /*3070*/  BSYNC.RECONVERGENT B2 ;  /* 0x0000000000027941 */ /* 0x000fea0003800200 */
.L_x_39832:
        /* <DEDUP_REMOVED lines=10> */
.L_x_39831:
[----:B------:R-:W-:Y:S05]  /*3120*/  BSYNC.RECONVERGENT B1 ;  /* 0x0000000000017941 */ /* 0x000fea0003800200 */
.L_x_39830:
        /* <DEDUP_REMOVED lines=20> */
.L_x_39841:
        /* <DEDUP_REMOVED lines=13> */
.L_x_39843:
[----:B------:R-:W-:Y:S05]  /*3340*/  BSYNC.RECONVERGENT B3 ;  /* 0x0000000000037941 */ /* 0x000fea0003800200 */
.L_x_39842:
        /* <DEDUP_REMOVED lines=47> */
.L_x_39840:
[----:B------:R-:W-:Y:S05]  /*3640*/  BSYNC.RECONVERGENT B2 ;  /* 0x0000000000027941 */ /* 0x000fea0003800200 */
.L_x_39839:
        /* <DEDUP_REMOVED lines=10> */
.L_x_39838:
[----:B------:R-:W-:Y:S05]  /*36f0*/  BSYNC.RECONVERGENT B1 ;  /* 0x0000000000017941 */ /* 0x000fea0003800200 */
.L_x_39837:
        /* <DEDUP_REMOVED lines=19> */
.L_x_39847:
        /* <DEDUP_REMOVED lines=13> */
.L_x_39849:
[----:B------:R-:W-:Y:S05]  /*3900*/  BSYNC.RECONVERGENT B2 ;  /* 0x0000000000027941 */ /* 0x000fea0003800200 */
.L_x_39848:
        /* <DEDUP_REMOVED lines=46> */
.L_x_39846:
[----:B------:R-:W-:Y:S05]  /*3bf0*/  BSYNC.RECONVERGENT B1 ;  /* 0x0000000000017941 */ /* 0x000fea0003800200 */
.L_x_39845:
        /* <DEDUP_REMOVED lines=11> */
.L_x_39794:
[----:B------:R-:W-:Y:S01]  /*3cb0*/  BSSY.RECONVERGENT B1, `(.L_x_39850) ;  /* 0x000005b000017945 */ /* 0x000fe20003800200 */
[C---:B------:R-:W-:Y:S01]  /*3cc0*/  VIADD R112, R3.reuse, 0x1fd5c5a3 ;  /* 0x1fd5c5a303707836 */ /* 0x040fe20000000000 */
[C---:B------:R-:W-:Y:S01]  /*3cd0*/  IADD3 R114, PT, PT, R3.reuse, 0x76cf5d0a, RZ ;  /* 0x76cf5d0a03727810 */ /* 0x040fe20007ffe0ff */
[C---:B------:R-:W-:Y:S01]  /*3ce0*/  VIADD R113, R3.reuse, 0x96a522ad ;  /* 0x96a522ad03717836 */ /* 0x040fe20000000000 */
        /* <DEDUP_REMOVED lines=21> */
.L_x_39854:
        /* <DEDUP_REMOVED lines=13> */
.L_x_39856:
[----:B------:R-:W-:Y:S05]  /*3f10*/  BSYNC.RECONVERGENT B3 ;  /* 0x0000000000037941 */ /* 0x000fea0003800200 */
.L_x_39855:
        /* <DEDUP_REMOVED lines=42> */
.L_x_39853:
[----:B------:R-:W-:Y:S05]  /*41c0*/  BSYNC.RECONVERGENT B2 ;  /* 0x0000000000027941 */ /* 0x000fea0003800200 */
.L_x_39852:
        /* <DEDUP_REMOVED lines=9> */
.L_x_39851:
[----:B------:R-:W-:Y:S05]  /*4260*/  BSYNC.RECONVERGENT B1 ;  /* 0x0000000000017941 */ /* 0x000fea0003800200 */
.L_x_39850:
        /* <DEDUP_REMOVED lines=17> */
.L_x_39861:
        /* <DEDUP_REMOVED lines=13> */
.L_x_39863:
[----:B------:R-:W-:Y:S05]  /*4450*/  BSYNC.RECONVERGENT B3 ;  /* 0x0000000000037941 */ /* 0x000fea0003800200 */
.L_x_39862:
        /* <DEDUP_REMOVED lines=43> */
.L_x_39860:
[----:B------:R-:W-:Y:S05]  /*4710*/  BSYNC.RECONVERGENT B2 ;  /* 0x0000000000027941 */ /* 0x000fea0003800200 */
.L_x_39859:
        /* <DEDUP_REMOVED lines=9> */
.L_x_39858:
[----:B------:R-:W-:Y:S05]  /*47b0*/  BSYNC.RECONVERGENT B1 ;  /* 0x0000000000017941 */ /* 0x000fea0003800200 */
.L_x_39857:
        /* <DEDUP_REMOVED lines=17> */
.L_x_39868:
        /* <DEDUP_REMOVED lines=13> */
.L_x_39870:
[----:B------:R-:W-:Y:S05]  /*49a0*/  BSYNC.RECONVERGENT B3 ;  /* 0x0000000000037941 */ /* 0x000fea0003800200 */
.L_x_39869:
        /* <DEDUP_REMOVED lines=43> */
.L_x_39867:
[----:B------:R-:W-:Y:S05]  /*4c60*/  BSYNC.RECONVERGENT B2 ;  /* 0x0000000000027941 */ /* 0x000fea0003800200 */
.L_x_39866:
        /* <DEDUP_REMOVED lines=9> */
.L_x_39865:
[----:B------:R-:W-:Y:S05]  /*4d00*/  BSYNC.RECONVERGENT B1 ;  /* 0x0000000000017941 */ /* 0x000fea0003800200 */
.L_x_39864:
        /* <DEDUP_REMOVED lines=17> */
.L_x_39875:
        /* <DEDUP_REMOVED lines=13> */
.L_x_39877:
[----:B------:R-:W-:Y:S05]  /*4ef0*/  BSYNC.RECONVERGENT B3 ;  /* 0x0000000000037941 */ /* 0x000fea0003800200 */
.L_x_39876:
        /* <DEDUP_REMOVED lines=43> */
.L_x_39874:
[----:B------:R-:W-:Y:S05]  /*51b0*/  BSYNC.RECONVERGENT B2 ;  /* 0x0000000000027941 */ /* 0x000fea0003800200 */
.L_x_39873:
        /* <DEDUP_REMOVED lines=9> */
.L_x_39872:
[----:B------:R-:W-:Y:S05]  /*5250*/  BSYNC.RECONVERGENT B1 ;  /* 0x0000000000017941 */ /* 0x000fea0003800200 */
.L_x_39871:
        /* <DEDUP_REMOVED lines=17> */
.L_x_39882:
        /* <DEDUP_REMOVED lines=13> */
.L_x_39884:
[----:B------:R-:W-:Y:S05]  /*5440*/  BSYNC.RECONVERGENT B3 ;  /* 0x0000000000037941 */ /* 0x000fea0003800200 */
.L_x_39883:
        /* <DEDUP_REMOVED lines=43> */
.L_x_39881:
[----:B------:R-:W-:Y:S05]  /*5700*/  BSYNC.RECONVERGENT B2 ;  /* 0x0000000000027941 */ /* 0x000fea0003800200 */
.L_x_39880:
        /* <DEDUP_REMOVED lines=9> */
.L_x_39879:
[----:B------:R-:W-:Y:S05]  /*57a0*/  BSYNC.RECONVERGENT B1 ;  /* 0x0000000000017941 */ /* 0x000fea0003800200 */
.L_x_39878:
        /* <DEDUP_REMOVED lines=17> */
.L_x_39889:
        /* <DEDUP_REMOVED lines=13> */
.L_x_39891:
[----:B------:R-:W-:Y:S05]  /*5990*/  BSYNC.RECONVERGENT B3 ;  /* 0x0000000000037941 */ /* 0x000fea0003800200 */
.L_x_39890:
        /* <DEDUP_REMOVED lines=43> */
.L_x_39888:
[----:B------:R-:W-:Y:S05]  /*5c50*/  BSYNC.RECONVERGENT B2 ;  /* 0x0000000000027941 */ /* 0x000fea0003800200 */
.L_x_39887:
        /* <DEDUP_REMOVED lines=9> */
.L_x_39886:
[----:B------:R-:W-:Y:S05]  /*5cf0*/  BSYNC.RECONVERGENT B1 ;  /* 0x0000000000017941 */ /* 0x000fea0003800200 */
.L_x_39885:
        /* <DEDUP_REMOVED lines=17> */
.L_x_39896:
        /* <DEDUP_REMOVED lines=13> */
.L_x_39898:
[----:B------:R-:W-:Y:S05]  /*5ee0*/  BSYNC.RECONVERGENT B3 ;  /* 0x0000000000037941 */ /* 0x000fea0003800200 */
.L_x_39897:
        /* <DEDUP_REMOVED lines=43> */
.L_x_39895:
[----:B------:R-:W-:Y:S05]  /*61a0*/  BSYNC.RECONVERGENT B2 ;  /* 0x0000000000027941 */ /* 0x000fea0003800200 */
.L_x_39894:
        /* <DEDUP_REMOVED lines=9> */
.L_x_39893:
[----:B------:R-:W-:Y:S05]  /*6240*/  BSYNC.RECONVERGENT B1 ;  /* 0x0000000000017941 */ /* 0x000fea0003800200 */
.L_x_39892:
        /* <DEDUP_REMOVED lines=16> */
.L_x_39901:
        /* <DEDUP_REMOVED lines=13> */
.L_x_39903:
[----:B------:R-:W-:Y:S05]  /*6420*/  BSYNC.RECONVERGENT B2 ;  /* 0x0000000000027941 */ /* 0x000fea0003800200 */
.L_x_39902:
        /* <DEDUP_REMOVED lines=43> */
.L_x_39900:
[----:B------:R-:W-:Y:S05]  /*66e0*/  BSYNC.RECONVERGENT B1 ;  /* 0x0000000000017941 */ /* 0x000fea0003800200 */
.L_x_39899:
        /* <DEDUP_REMOVED lines=9> */
.L_x_39844:
[----:B------:R-:W-:Y:S05]  /*6780*/  BSYNC.RECONVERGENT B0 ;  /* 0x0000000000007941 */ /* 0x000fea0003800200 */
.L_x_39793:
[----:B------:R-:W0:Y:S01]  /*6790*/  LDC.64 R152, c[0x0][0x3a8] ;  /* 0x0000ea00ff987b82 */ /* 0x000e220000000a00 */
[----:B------:R-:W-:Y:S01]  /*67a0*/  BSSY.RECONVERGENT B0, `(.L_x_39904) ;  /* 0x0000019000007945 */ /* 0x000fe20003800200 */
        /* <DEDUP_REMOVED lines=19> */
[----:B------:R-:W-:Y:S02]  /*68e0*/  LOP3.LUT R114, R116, R112, R114, 0xfe, !PT ;  /* 0x0000007074727212 */ /* 0x000fe400078efe72 */
[----:B------:R-:W-:Y:S01]  /*68f0*/  LOP3.LUT R115, R113, R117, RZ, 0xfc, !PT ;  /* 0x0000007571737212 */ /* 0x000fe200078efcff */
[----:B0-----:R-:W-:Y:S01]  /*6900*/  IMAD.WIDE.U32 R112, R144, 0x8, R118 ;  /* 0x0000000890707825 */ /* 0x001fe200078e0076 */
[----:B------:R-:W-:-:S05]  /*6910*/  LOP3.LUT R114, R114, 0xff, R161, 0xf8, !PT ;  /* 0x000000ff72727812 */ /* 0x000fca00078ef8a1 */
[----:B------:R1:W-:Y:S02]  /*6920*/  STG.E.64 desc[UR6][R112.64], R114 ;  /* 0x0000007270007986 */ /* 0x0003e4000c101b06 */
.L_x_39905:
[----:B------:R-:W-:Y:S05]  /*6930*/  BSYNC.RECONVERGENT B0 ;  /* 0x0000000000007941 */ /* 0x000fea0003800200 */
.L_x_39904:
[----:B------:R-:W-:Y:S04]  /*6940*/  BSSY.RECONVERGENT B0, `(.L_x_39906) ;  /* 0x0000006000007945 */ /* 0x000fe80003800200 */
[----:B------:R-:W-:Y:S05]  /*6950*/  @!P1 BRA `(.L_x_39907) ;  /* 0x0000000000109947 */ /* 0x000fea0003800000 */
[----:B------:R-:W2:Y:S01]  /*6960*/  LDC.64 R100, c[0x0][0x390] ;  /* 0x0000e400ff647b82 */ /* 0x000ea20000000a00 */
[----:B------:R-:W-:-:S04]  /*6970*/  VIADD R103, R144, 0x20 ;  /* 0x0000002090677836 */ /* 0x000fc80000000000 */
[----:B--2---:R-:W-:-:S06]  /*6980*/  IMAD.WIDE.U32 R100, R103, 0x10, R100 ;  /* 0x0000001067647825 */ /* 0x004fcc00078e0064 */
[----:B------:R-:W5:Y:S02]  /*6990*/  LDG.E.128 R100, desc[UR6][R100.64] ;  /* 0x0000000664647981 */ /* 0x000f64000c1e1d00 */
.L_x_39907:
[----:B------:R-:W-:Y:S05]  /*69a0*/  BSYNC.RECONVERGENT B0 ;  /* 0x0000000000007941 */ /* 0x000fea0003800200 */
.L_x_39906:
        /* <DEDUP_REMOVED lines=28> */
.L_x_39914:
        /* <DEDUP_REMOVED lines=13> */
.L_x_39916:
[----:B------:R-:W-:Y:S05]  /*6c40*/  BSYNC.RECONVERGENT B3 ;  /* 0x0000000000037941 */ /* 0x000fea0003800200 */
.L_x_39915:
        /* <DEDUP_REMOVED lines=47> */
.L_x_39913:
[----:B------:R-:W-:Y:S05]  /*6f40*/  BSYNC.RECONVERGENT B2 ;  /* 0x0000000000027941 */ /* 0x000fea0003800200 */
.L_x_39912:
        /* <DEDUP_REMOVED lines=10> */
.L_x_39911:
[----:B------:R-:W-:Y:S05]  /*6ff0*/  BSYNC.RECONVERGENT B1 ;  /* 0x0000000000017941 */ /* 0x000fea0003800200 */
.L_x_39910:
        /* <DEDUP_REMOVED lines=20> */
.L_x_39921:
        /* <DEDUP_REMOVED lines=13> */
.L_x_39923:
[----:B------:R-:W-:Y:S05]  /*7210*/  BSYNC.RECONVERGENT B3 ;  /* 0x0000000000037941 */ /* 0x000fea0003800200 */
.L_x_39922:
        /* <DEDUP_REMOVED lines=47> */
.L_x_39920:
[----:B------:R-:W-:Y:S05]  /*7510*/  BSYNC.RECONVERGENT B2 ;  /* 0x0000000000027941 */ /* 0x000fea0003800200 */
.L_x_39919:
        /* <DEDUP_REMOVED lines=10> */
.L_x_39918:
[----:B------:R-:W-:Y:S05]  /*75c0*/  BSYNC.RECONVERGENT B1 ;  /* 0x0000000000017941 */ /* 0x000fea0003800200 */
.L_x_39917:
        /* <DEDUP_REMOVED lines=20> */
.L_x_39928:
        /* <DEDUP_REMOVED lines=13> */
.L_x_39930:
[----:B------:R-:W-:Y:S05]  /*77e0*/  BSYNC.RECONVERGENT B3 ;  /* 0x0000000000037941 */ /* 0x000fea0003800200 */
.L_x_39929:
        /* <DEDUP_REMOVED lines=47> */
.L_x_39927:
[----:B------:R-:W-:Y:S05]  /*7ae0*/  BSYNC.RECONVERGENT B2 ;  /* 0x0000000000027941 */ /* 0x000fea0003800200 */
.L_x_39926:
        /* <DEDUP_REMOVED lines=10> */
.L_x_39925:
[----:B------:R-:W-:Y:S05]  /*7b90*/  BSYNC.RECONVERGENT B1 ;  /* 0x0000000000017941 */ /* 0x000fea0003800200 */
.L_x_39924:
        /* <DEDUP_REMOVED lines=20> */
.L_x_39935:
        /* <DEDUP_REMOVED lines=13> */
.L_x_39937:
[----:B------:R-:W-:Y:S05]  /*7db0*/  BSYNC.RECONVERGENT B3 ;  /* 0x0000000000037941 */ /* 0x000fea0003800200 */
.L_x_39936:
        /* <DEDUP_REMOVED lines=47> */
.L_x_39934:
[----:B------:R-:W-:Y:S05]  /*80b0*/  BSYNC.RECONVERGENT B2 ;  /* 0x0000000000027941 */ /* 0x000fea0003800200 */
.L_x_39933:
        /* <DEDUP_REMOVED lines=10> */
.L_x_39932:
[----:B------:R-:W-:Y:S05]  /*8160*/  BSYNC.RECONVERGENT B1 ;  /* 0x0000000000017941 */ /* 0x000fea0003800200 */
.L_x_39931:
        /* <DEDUP_REMOVED lines=20> */
.L_x_39942:
        /* <DEDUP_REMOVED lines=13> */
.L_x_39944:
[----:B------:R-:W-:Y:S05]  /*8380*/  BSYNC.RECONVERGENT B3 ;  /* 0x0000000000037941 */ /* 0x000fea0003800200 */
.L_x_39943:
        /* <DEDUP_REMOVED lines=47> */
.L_x_39941:
[----:B------:R-:W-:Y:S05]  /*8680*/  BSYNC.RECONVERGENT B2 ;  /* 0x0000000000027941 */ /* 0x000fea0003800200 */
.L_x_39940:
        /* <DEDUP_REMOVED lines=10> */
.L_x_39939:
[----:B------:R-:W-:Y:S05]  /*8730*/  BSYNC.RECONVERGENT B1 ;  /* 0x0000000000017941 */ /* 0x000fea0003800200 */
.L_x_39938:
        /* <DEDUP_REMOVED lines=20> */
.L_x_39949:
        /* <DEDUP_REMOVED lines=13> */
.L_x_39951:
[----:B------:R-:W-:Y:S05]  /*8950*/  BSYNC.RECONVERGENT B3 ;  /* 0x0000000000037941 */ /* 0x000fea0003800200 */
.L_x_39950:
        /* <DEDUP_REMOVED lines=47> */
.L_x_39948:
[----:B------:R-:W-:Y:S05]  /*8c50*/  BSYNC.RECONVERGENT B2 ;  /* 0x0000000000027941 */ /* 0x000fea0003800200 */
.L_x_39947:
        /* <DEDUP_REMOVED lines=10> */
.L_x_39946:
[----:B------:R-:W-:Y:S05]  /*8d00*/  BSYNC.RECONVERGENT B1 ;  /* 0x0000000000017941 */ /* 0x000fea0003800200 */
.L_x_39945:
        /* <DEDUP_REMOVED lines=20> */
.L_x_39956:
        /* <DEDUP_REMOVED lines=13> */
.L_x_39958:
[----:B------:R-:W-:Y:S05]  /*8f20*/  BSYNC.RECONVERGENT B3 ;  /* 0x0000000000037941 */ /* 0x000fea0003800200 */
.L_x_39957:
        /* <DEDUP_REMOVED lines=46> */
[----:B------:R-:W-:-:S07]  /*9210*/  LOP3.LUT R167, R167, R120, R123, 0x96, !PT ;  /* 0x00000078a7a77212 */ /* 0x000fce00078e967b */
.L_x_39955:
[----:B------:R-:W-:Y:S05]  /*9220*/  BSYNC.RECONVERGENT B2 ;  /* 0x0000000000027941 */ /* 0x000fea0003800200 */
.L_x_39954:
        /* <DEDUP_REMOVED lines=10> */
.L_x_39953:
[----:B------:R-:W-:Y:S05]  /*92d0*/  BSYNC.RECONVERGENT B1 ;  /* 0x0000000000017941 */ /* 0x000fea0003800200 */
.L_x_39952:
        /* <DEDUP_REMOVED lines=19> */
.L_x_39962:
        /* <DEDUP_REMOVED lines=13> */
.L_x_39964:
[----:B------:R-:W-:Y:S05]  /*94e0*/  BSYNC.RECONVERGENT B2 ;  /* 0x0000000000027941 */ /* 0x000fea0003800200 */
.L_x_39963:
        /* <DEDUP_REMOVED lines=46> */
.L_x_39961:
[----:B------:R-:W-:Y:S05]  /*97d0*/  BSYNC.RECONVERGENT B1 ;  /* 0x0000000000017941 */ /* 0x000fea0003800200 */
.L_x_39960:
        /* <DEDUP_REMOVED lines=11> */
.L_x_39909:
[----:B------:R-:W-:Y:S01]  /*9890*/  BSSY.RECONVERGENT B1, `(.L_x_39965) ;  /* 0x000005b000017945 */ /* 0x000fe20003800200 */
[----:B------:R-:W-:Y:S01]  /*98a0*/  IMAD.MOV.U32 R128, RZ, RZ, R120 ;  /* 0x000000ffff807224 */ /* 0x000fe200078e0078 */
[----:B-1----:R-:W-:Y:S01]  /*98b0*/  MOV R114, R121 ;  /* 0x0000007900727202 */ /* 0x002fe20000000f00 */
        /* <DEDUP_REMOVED lines=18> */
.L_x_39969:
        /* <DEDUP_REMOVED lines=13> */
.L_x_39971:
[----:B------:R-:W-:Y:S05]  /*9ab0*/  BSYNC.RECONVERGENT B3 ;  /* 0x0000000000037941 */ /* 0x000fea0003800200 */
.L_x_39970:
        /* <DEDUP_REMOVED lines=46> */
.L_x_39968:
[----:B------:R-:W-:Y:S05]  /*9da0*/  BSYNC.RECONVERGENT B2 ;  /* 0x0000000000027941 */ /* 0x000fea0003800200 */
.L_x_39967:
        /* <DEDUP_REMOVED lines=9> */
.L_x_39966:
[----:B------:R-:W-:Y:S05]  /*9e40*/  BSYNC.RECONVERGENT B1 ;  /* 0x0000000000017941 */ /* 0x000fea0003800200 */
.L_x_39965:
        /* <DEDUP_REMOVED lines=17> */
.L_x_39976:
        /* <DEDUP_REMOVED lines=13> */
.L_x_39978:
[----:B------:R-:W-:Y:S05]  /*a030*/  BSYNC.RECONVERGENT B3 ;  /* 0x0000000000037941 */ /* 0x000fea0003800200 */
.L_x_39977:
        /* <DEDUP_REMOVED lines=47> */
.L_x_39975:
[----:B------:R-:W-:Y:S05]  /*a330*/  BSYNC.RECONVERGENT B2 ;  /* 0x0000000000027941 */ /* 0x000fea0003800200 */
.L_x_39974:
        /* <DEDUP_REMOVED lines=9> */
.L_x_39973:
[----:B------:R-:W-:Y:S05]  /*a3d0*/  BSYNC.RECONVERGENT B1 ;  /* 0x0000000000017941 */ /* 0x000fea0003800200 */
.L_x_39972:
        /* <DEDUP_REMOVED lines=17> */
.L_x_39983:
        /* <DEDUP_REMOVED lines=13> */
.L_x_39985:
[----:B------:R-:W-:Y:S05]  /*a5c0*/  BSYNC.RECONVERGENT B3 ;  /* 0x0000000000037941 */ /* 0x000fea0003800200 */
.L_x_39984:
        /* <DEDUP_REMOVED lines=47> */
.L_x_39982:
[----:B------:R-:W-:Y:S05]  /*a8c0*/  BSYNC.RECONVERGENT B2 ;  /* 0x0000000000027941 */ /* 0x000fea0003800200 */
.L_x_39981:
        /* <DEDUP_REMOVED lines=9> */
.L_x_39980:
[----:B------:R-:W-:Y:S05]  /*a960*/  BSYNC.RECONVERGENT B1 ;  /* 0x0000000000017941 */ /* 0x000fea0003800200 */
.L_x_39979:
        /* <DEDUP_REMOVED lines=17> */
.L_x_39990:
        /* <DEDUP_REMOVED lines=13> */
.L_x_39992:
[----:B------:R-:W-:Y:S05]  /*ab50*/  BSYNC.RECONVERGENT B3 ;  /* 0x0000000000037941 */ /* 0x000fea0003800200 */
.L_x_39991:
        /* <DEDUP_REMOVED lines=47> */
.L_x_39989:
[----:B------:R-:W-:Y:S05]  /*ae50*/  BSYNC.RECONVERGENT B2 ;  /* 0x0000000000027941 */ /* 0x000fea0003800200 */
.L_x_39988:
        /* <DEDUP_REMOVED lines=9> */
.L_x_39987:
[----:B------:R-:W-:Y:S05]  /*aef0*/  BSYNC.RECONVERGENT B1 ;  /* 0x0000000000017941 */ /* 0x000fea0003800200 */
.L_x_39986:
        /* <DEDUP_REMOVED lines=17> */
.L_x_39997:
        /* <DEDUP_REMOVED lines=13> */
.L_x_39999:
[----:B------:R-:W-:Y:S05]  /*b0e0*/  BSYNC.RECONVERGENT B3 ;  /* 0x0000000000037941 */ /* 0x000fea0003800200 */
.L_x_39998:
        /* <DEDUP_REMOVED lines=47> */
.L_x_39996:
[----:B------:R-:W-:Y:S05]  /*b3e0*/  BSYNC.RECONVERGENT B2 ;  /* 0x0000000000027941 */ /* 0x000fea0003800200 */
.L_x_39995:
        /* <DEDUP_REMOVED lines=9> */
.L_x_39994:
[----:B------:R-:W-:Y:S05]  /*b480*/  BSYNC.RECONVERGENT B1 ;  /* 0x0000000000017941 */ /* 0x000fea0003800200 */
.L_x_39993:
        /* <DEDUP_REMOVED lines=17> */
.L_x_40004:
        /* <DEDUP_REMOVED lines=13> */
.L_x_40006:
[----:B------:R-:W-:Y:S05]  /*b670*/  BSYNC.RECONVERGENT B3 ;  /* 0x0000000000037941 */ /* 0x000fea0003800200 */
.L_x_40005:
        /* <DEDUP_REMOVED lines=47> */
.L_x_40003:
[----:B------:R-:W-:Y:S05]  /*b970*/  BSYNC.RECONVERGENT B2 ;  /* 0x0000000000027941 */ /* 0x000fea0003800200 */
.L_x_40002:
        /* <DEDUP_REMOVED lines=9> */
.L_x_40001:
[----:B------:R-:W-:Y:S05]  /*ba10*/  BSYNC.RECONVERGENT B1 ;  /* 0x0000000000017941 */ /* 0x000fea0003800200 */
.L_x_40000:
        /* <DEDUP_REMOVED lines=17> */
.L_x_40011:
        /* <DEDUP_REMOVED lines=13> */
.L_x_40013:
[----:B------:R-:W-:Y:S05]  /*bc00*/  BSYNC.RECONVERGENT B3 ;  /* 0x0000000000037941 */ /* 0x000fea0003800200 */
.L_x_40012:
        /* <DEDUP_REMOVED lines=47> */
.L_x_40010:
[----:B------:R-:W-:Y:S05]  /*bf00*/  BSYNC.RECONVERGENT B2 ;  /* 0x0000000000027941 */ /* 0x000fea0003800200 */
.L_x_40009:
        /* <DEDUP_REMOVED lines=9> */
.L_x_40008:
[----:B------:R-:W-:Y:S05]  /*bfa0*/  BSYNC.RECONVERGENT B1 ;  /* 0x0000000000017941 */ /* 0x000fea0003800200 */
.L_x_40007:
        /* <DEDUP_REMOVED lines=16> */
.L_x_40016:
        /* <DEDUP_REMOVED lines=13> */
.L_x_40018:
[----:B------:R-:W-:Y:S05]  /*c180*/  BSYNC.RECONVERGENT B2 ;  /* 0x0000000000027941 */ /* 0x000fea0003800200 */
.L_x_40017:
        /* <DEDUP_REMOVED lines=47> */
.L_x_40015:
[----:B------:R-:W-:Y:S05]  /*c480*/  BSYNC.RECONVERGENT B1 ;  /* 0x0000000000017941 */ /* 0x000fea0003800200 */
.L_x_40014:
        /* <DEDUP_REMOVED lines=9> */
.L_x_39959:
[----:B------:R-:W-:Y:S05]  /*c520*/  BSYNC.RECONVERGENT B0 ;  /* 0x0000000000007941 */ /* 0x000fea0003800200 */
.L_x_39908:
        /* <DEDUP_REMOVED lines=27> */
.L_x_40020:
[----:B------:R-:W-:Y:S05]  /*c6e0*/  BSYNC.RECONVERGENT B0 ;  /* 0x0000000000007941 */ /* 0x000fea0003800200 */
.L_x_40019:
[----:B------:R-:W-:Y:S04]  /*c6f0*/  BSSY.RECONVERGENT B0, `(.L_x_40021) ;  /* 0x0000006000007945 */ /* 0x000fe80003800200 */
[----:B------:R-:W-:Y:S05]  /*c700*/  @!P1 BRA `(.L_x_40022) ;  /* 0x0000000000109947 */ /* 0x000fea0003800000 */
[----:B------:R-:W2:Y:S01]  /*c710*/  LDC.64 R100, c[0x0][0x390] ;  /* 0x0000e400ff647b82 */ /* 0x000ea20000000a00 */
[----:B------:R-:W-:-:S04]  /*c720*/  VIADD R103, R144, 0x40 ;  /* 0x0000004090677836 */ /* 0x000fc80000000000 */
[----:B--2---:R-:W-:-:S06]  /*c730*/  IMAD.WIDE.U32 R100, R103, 0x10, R100 ;  /* 0x0000001067647825 */ /* 0x004fcc00078e0064 */
[----:B------:R-:W5:Y:S02]  /*c740*/  LDG.E.128 R100, desc[UR6][R100.64] ;  /* 0x0000000664647981 */ /* 0x000f64000c1e1d00 */
.L_x_40022:
[----:B------:R-:W-:Y:S05]  /*c750*/  BSYNC.RECONVERGENT B0 ;  /* 0x0000000000007941 */ /* 0x000fea0003800200 */
.L_x_40021:
        /* <DEDUP_REMOVED lines=28> */
.L_x_40029:
        /* <DEDUP_REMOVED lines=13> */
.L_x_40031:
[----:B------:R-:W-:Y:S05]  /*c9f0*/  BSYNC.RECONVERGENT B3 ;  /* 0x0000000000037941 */ /* 0x000fea0003800200 */
.L_x_40030:
        /* <DEDUP_REMOVED lines=47> */
.L_x_40028:
[----:B------:R-:W-:Y:S05]  /*ccf0*/  BSYNC.RECONVERGENT B2 ;  /* 0x0000000000027941 */ /* 0x000fea0003800200 */
.L_x_40027:
        /* <DEDUP_REMOVED lines=10> */
.L_x_40026:
[----:B------:R-:W-:Y:S05]  /*cda0*/  BSYNC.RECONVERGENT B1 ;  /* 0x0000000000017941 */ /* 0x000fea0003800200 */
.L_x_40025:
        /* <DEDUP_REMOVED lines=20> */
.L_x_40036:
        /* <DEDUP_REMOVED lines=13> */
.L_x_40038:
[----:B------:R-:W-:Y:S05]  /*cfc0*/  BSYNC.RECONVERGENT B3 ;  /* 0x0000000000037941 */ /* 0x000fea0003800200 */
.L_x_40037:
        /* <DEDUP_REMOVED lines=37> */
[----:B------:R-:W-:Y:S02]  /*d220*/  MOV R129, R136 ;  /* 0x0000008800817202 */ /* 0x000fe40000000f00 */
        /* <DEDUP_REMOVED lines=9> */
.L_x_40035:
[----:B------:R-:W-:Y:S05]  /*d2c0*/  BSYNC.RECONVERGENT B2 ;  /* 0x0000000000027941 */ /* 0x000fea0003800200 */
.L_x_40034:
        /* <DEDUP_REMOVED lines=10> */
.L_x_40033:
[----:B------:R-:W-:Y:S05]  /*d370*/  BSYNC.RECONVERGENT B1 ;  /* 0x0000000000017941 */ /* 0x000fea0003800200 */
.L_x_40032:
        /* <DEDUP_REMOVED lines=20> */
.L_x_40043:
        /* <DEDUP_REMOVED lines=13> */
.L_x_40045:
[----:B------:R-:W-:Y:S05]  /*d590*/  BSYNC.RECONVERGENT B3 ;  /* 0x0000000000037941 */ /* 0x000fea0003800200 */
.L_x_40044:
        /* <DEDUP_REMOVED lines=47> */
.L_x_40042:
[----:B------:R-:W-:Y:S05]  /*d890*/  BSYNC.RECONVERGENT B2 ;  /* 0x0000000000027941 */ /* 0x000fea0003800200 */
.L_x_40041:
        /* <DEDUP_REMOVED lines=10> */
.L_x_40040:
[----:B------:R-:W-:Y:S05]  /*d940*/  BSYNC.RECONVERGENT B1 ;  /* 0x0000000000017941 */ /* 0x000fea0003800200 */
.L_x_40039:
        /* <DEDUP_REMOVED lines=20> */
.L_x_40050:
        /* <DEDUP_REMOVED lines=13> */
.L_x_40052:
[----:B------:R-:W-:Y:S05]  /*db60*/  BSYNC.RECONVERGENT B3 ;  /* 0x0000000000037941 */ /* 0x000fea0003800200 */
.L_x_40051:
        /* <DEDUP_REMOVED lines=47> */
.L_x_40049:
[----:B------:R-:W-:Y:S05]  /*de60*/  BSYNC.RECONVERGENT B2 ;  /* 0x0000000000027941 */ /* 0x000fea0003800200 */
.L_x_40048:
        /* <DEDUP_REMOVED lines=10> */
.L_x_40047:
[----:B------:R-:W-:Y:S05]  /*df10*/  BSYNC.RECONVERGENT B1 ;  /* 0x0000000000017941 */ /* 0x000fea0003800200 */
.L_x_40046:
        /* <DEDUP_REMOVED lines=20> */
.L_x_40057:
        /* <DEDUP_REMOVED lines=13> */
.L_x_40059:
[----:B------:R-:W-:Y:S05]  /*e130*/  BSYNC.RECONVERGENT B3 ;  /* 0x0000000000037941 */ /* 0x000fea0003800200 */
.L_x_40058:
        /* <DEDUP_REMOVED lines=47> */
.L_x_40056:
[----:B------:R-:W-:Y:S05]  /*e430*/  BSYNC.RECONVERGENT B2 ;  /* 0x0000000000027941 */ /* 0x000fea0003800200 */
.L_x_40055:
        /* <DEDUP_REMOVED lines=10> */
.L_x_40054:
[----:B------:R-:W-:Y:S05]  /*e4e0*/  BSYNC.RECONVERGENT B1 ;  /* 0x0000000000017941 */ /* 0x000fea0003800200 */
.L_x_40053:
        /* <DEDUP_REMOVED lines=20> */
.L_x_40064:
        /* <DEDUP_REMOVED lines=13> */
.L_x_40066:
[----:B------:R-:W-:Y:S05]  /*e700*/  BSYNC.RECONVERGENT B3 ;  /* 0x0000000000037941 */ /* 0x000fea0003800200 */
.L_x_40065:
        /* <DEDUP_REMOVED lines=47> */
.L_x_40063:
[----:B------:R-:W-:Y:S05]  /*ea00*/  BSYNC.RECONVERGENT B2 ;  /* 0x0000000000027941 */ /* 0x000fea0003800200 */
.L_x_40062:
        /* <DEDUP_REMOVED lines=10> */
.L_x_40061:
[----:B------:R-:W-:Y:S05]  /*eab0*/  BSYNC.RECONVERGENT B1 ;  /* 0x0000000000017941 */ /* 0x000fea0003800200 */
.L_x_40060:
        /* <DEDUP_REMOVED lines=20> */
.L_x_40071:
        /* <DEDUP_REMOVED lines=13> */
.L_x_40073:
[----:B------:R-:W-:Y:S05]  /*ecd0*/  BSYNC.RECONVERGENT B3 ;  /* 0x0000000000037941 */ /* 0x000fea0003800200 */
.L_x_40072:
        /* <DEDUP_REMOVED lines=47> */
.L_x_40070:
[----:B------:R-:W-:Y:S05]  /*efd0*/  BSYNC.RECONVERGENT B2 ;  /* 0x0000000000027941 */ /* 0x000fea0003800200 */
.L_x_40069:
        /* <DEDUP_REMOVED lines=10> */
.L_x_40068:
[----:B------:R-:W-:Y:S05]  /*f080*/  BSYNC.RECONVERGENT B1 ;  /* 0x0000000000017941 */ /* 0x000fea0003800200 */
.L_x_40067:
        /* <DEDUP_REMOVED lines=19> */
.L_x_40077:
        /* <DEDUP_REMOVED lines=13> */
.L_x_40079:
[----:B------:R-:W-:Y:S05]  /*f290*/  BSYNC.RECONVERGENT B2 ;  /* 0x0000000000027941 */ /* 0x000fea0003800200 */
.L_x_40078:
        /* <DEDUP_REMOVED lines=46> */
.L_x_40076:
[----:B------:R-:W-:Y:S05]  /*f580*/  BSYNC.RECONVERGENT B1 ;  /* 0x0000000000017941 */ /* 0x000fea0003800200 */
.L_x_40075:
        /* <DEDUP_REMOVED lines=11> */
.L_x_40024:
        /* <DEDUP_REMOVED lines=21> */
.L_x_40084:
        /* <DEDUP_REMOVED lines=13> */
.L_x_40086:
[----:B------:R-:W-:Y:S05]  /*f860*/  BSYNC.RECONVERGENT B3 ;  /* 0x0000000000037941 */ /* 0x000fea0003800200 */
.L_x_40085:
        /* <DEDUP_REMOVED lines=46> */
.L_x_40083:
[----:B------:R-:W-:Y:S05]  /*fb50*/  BSYNC.RECONVERGENT B2 ;  /* 0x0000000000027941 */ /* 0x000fea0003800200 */
.L_x_40082:
        /* <DEDUP_REMOVED lines=9> */
.L_x_40081:
[----:B------:R-:W-:Y:S05]  /*fbf0*/  BSYNC.RECONVERGENT B1 ;  /* 0x0000000000017941 */ /* 0x000fea0003800200 */
.L_x_40080:
        /* <DEDUP_REMOVED lines=17> */
.L_x_40091:
        /* <DEDUP_REMOVED lines=13> */
.L_x_40093:
[----:B------:R-:W-:Y:S05]  /*fde0*/  BSYNC.RECONVERGENT B3 ;  /* 0x0000000000037941 */ /* 0x000fea0003800200 */
.L_x_40092:
        /* <DEDUP_REMOVED lines=47> */
.L_x_40090:
[----:B------:R-:W-:Y:S05]  /*100e0*/  BSYNC.RECONVERGENT B2 ;  /* 0x0000000000027941 */ /* 0x000fea0003800200 */
.L_x_40089:
        /* <DEDUP_REMOVED lines=9> */
.L_x_40088:
[----:B------:R-:W-:Y:S05]  /*10180*/  BSYNC.RECONVERGENT B1 ;  /* 0x0000000000017941 */ /* 0x000fea0003800200 */
.L_x_40087:
        /* <DEDUP_REMOVED lines=17> */
.L_x_40098:
        /* <DEDUP_REMOVED lines=13> */
.L_x_40100:
[----:B------:R-:W-:Y:S05]  /*10370*/  BSYNC.RECONVERGENT B3 ;  /* 0x0000000000037941 */ /* 0x000fea0003800200 */
.L_x_40099:
        /* <DEDUP_REMOVED lines=47> */
.L_x_40097:
[----:B------:R-:W-:Y:S05]  /*10670*/  BSYNC.RECONVERGENT B2 ;  /* 0x0000000000027941 */ /* 0x000fea0003800200 */
.L_x_40096:
        /* <DEDUP_REMOVED lines=9> */
.L_x_40095:
[----:B------:R-:W-:Y:S05]  /*10710*/  BSYNC.RECONVERGENT B1 ;  /* 0x0000000000017941 */ /* 0x000fea0003800200 */
.L_x_40094:
        /* <DEDUP_REMOVED lines=17> */
.L_x_40105:
        /* <DEDUP_REMOVED lines=13> */
.L_x_40107:
[----:B------:R-:W-:Y:S05]  /*10900*/  BSYNC.RECONVERGENT B3 ;  /* 0x0000000000037941 */ /* 0x000fea0003800200 */
.L_x_40106:
        /* <DEDUP_REMOVED lines=47> */
.L_x_40104:
[----:B------:R-:W-:Y:S05]  /*10c00*/  BSYNC.RECONVERGENT B2 ;  /* 0x0000000000027941 */ /* 0x000fea0003800200 */
.L_x_40103:
        /* <DEDUP_REMOVED lines=9> */
.L_x_40102:
[----:B------:R-:W-:Y:S05]  /*10ca0*/  BSYNC.RECONVERGENT B1 ;  /* 0x0000000000017941 */ /* 0x000fea0003800200 */
.L_x_40101:
        /* <DEDUP_REMOVED lines=17> */
.L_x_40112:
        /* <DEDUP_REMOVED lines=13> */
.L_x_40114:
[----:B------:R-:W-:Y:S05]  /*10e90*/  BSYNC.RECONVERGENT B3 ;  /* 0x0000000000037941 */ /* 0x000fea0003800200 */
.L_x_40113:
        /* <DEDUP_REMOVED lines=47> */
.L_x_40111:
[----:B------:R-:W-:Y:S05]  /*11190*/  BSYNC.RECONVERGENT B2 ;  /* 0x0000000000027941 */ /* 0x000fea0003800200 */
.L_x_40110:
        /* <DEDUP_REMOVED lines=9> */
.L_x_40109:
[----:B------:R-:W-:Y:S05]  /*11230*/  BSYNC.RECONVERGENT B1 ;  /* 0x0000000000017941 */ /* 0x000fea0003800200 */
.L_x_40108:
        /* <DEDUP_REMOVED lines=17> */
.L_x_40119:
        /* <DEDUP_REMOVED lines=13> */
.L_x_40121:
[----:B------:R-:W-:Y:S05]  /*11420*/  BSYNC.RECONVERGENT B3 ;  /* 0x0000000000037941 */ /* 0x000fea0003800200 */
.L_x_40120:
        /* <DEDUP_REMOVED lines=47> */
.L_x_40118:
[----:B------:R-:W-:Y:S05]  /*11720*/  BSYNC.RECONVERGENT B2 ;  /* 0x0000000000027941 */ /* 0x000fea0003800200 */
.L_x_40117:
        /* <DEDUP_REMOVED lines=9> */
.L_x_40116:
[----:B------:R-:W-:Y:S05]  /*117c0*/  BSYNC.RECONVERGENT B1 ;  /* 0x0000000000017941 */ /* 0x000fea0003800200 */
.L_x_40115:
        /* <DEDUP_REMOVED lines=17> */
.L_x_40126:
        /* <DEDUP_REMOVED lines=13> */
.L_x_40128:
[----:B------:R-:W-:Y:S05]  /*119b0*/  BSYNC.RECONVERGENT B3 ;  /* 0x0000000000037941 */ /* 0x000fea0003800200 */
.L_x_40127:
        /* <DEDUP_REMOVED lines=47> */
.L_x_40125:
[----:B------:R-:W-:Y:S05]  /*11cb0*/  BSYNC.RECONVERGENT B2 ;  /* 0x0000000000027941 */ /* 0x000fea0003800200 */
.L_x_40124:
        /* <DEDUP_REMOVED lines=9> */
.L_x_40123:
[----:B------:R-:W-:Y:S05]  /*11d50*/  BSYNC.RECONVERGENT B1 ;  /* 0x0000000000017941 */ /* 0x000fea0003800200 */
.L_x_40122:
        /* <DEDUP_REMOVED lines=16> */
.L_x_40131:
        /* <DEDUP_REMOVED lines=13> */
.L_x_40133:
[----:B------:R-:W-:Y:S05]  /*11f30*/  BSYNC.RECONVERGENT B2 ;  /* 0x0000000000027941 */ /* 0x000fea0003800200 */
.L_x_40132:
        /* <DEDUP_REMOVED lines=47> */
.L_x_40130:
[----:B------:R-:W-:Y:S05]  /*12230*/  BSYNC.RECONVERGENT B1 ;  /* 0x0000000000017941 */ /* 0x000fea0003800200 */
.L_x_40129:
        /* <DEDUP_REMOVED lines=9> */
.L_x_40074:
[----:B------:R-:W-:Y:S05]  /*122d0*/  BSYNC.RECONVERGENT B0 ;  /* 0x0000000000007941 */ /* 0x000fea0003800200 */
.L_x_40023:
        /* <DEDUP_REMOVED lines=27> */
.L_x_40135:
[----:B------:R-:W-:Y:S05]  /*12490*/  BSYNC.RECONVERGENT B0 ;  /* 0x0000000000007941 */ /* 0x000fea0003800200 */
.L_x_40134:
[----:B------:R-:W-:Y:S04]  /*124a0*/  BSSY.RECONVERGENT B0, `(.L_x_40136) ;  /* 0x0000006000007945 */ /* 0x000fe80003800200 */
[----:B------:R-:W-:Y:S05]  /*124b0*/  @!P1 BRA `(.L_x_40137) ;  /* 0x0000000000109947 */ /* 0x000fea0003800000 */
[----:B------:R-:W2:Y:S01]  /*124c0*/  LDC.64 R100, c[0x0][0x390] ;  /* 0x0000e400ff647b82 */ /* 0x000ea20000000a00 */
[----:B------:R-:W-:-:S05]  /*124d0*/  IADD3 R103, PT, PT, R144, 0x60, RZ ;  /* 0x0000006090677810 */ /* 0x000fca0007ffe0ff */
[----:B--2---:R-:W-:-:S06]  /*124e0*/  IMAD.WIDE.U32 R100, R103, 0x10, R100 ;  /* 0x0000001067647825 */ /* 0x004fcc00078e0064 */
[----:B------:R-:W5:Y:S02]  /*124f0*/  LDG.E.128 R100, desc[UR6][R100.64] ;  /* 0x0000000664647981 */ /* 0x000f64000c1e1d00 */
.L_x_40137:
[----:B------:R-:W-:Y:S05]  /*12500*/  BSYNC.RECONVERGENT B0 ;  /* 0x0000000000007941 */ /* 0x000fea0003800200 */
.L_x_40136:
        /* <DEDUP_REMOVED lines=28> */
.L_x_40144:
        /* <DEDUP_REMOVED lines=13> */
.L_x_40146:
[----:B------:R-:W-:Y:S05]  /*127a0*/  BSYNC.RECONVERGENT B3 ;  /* 0x0000000000037941 */ /* 0x000fea0003800200 */
.L_x_40145:
        /* <DEDUP_REMOVED lines=47> */
.L_x_40143:
[----:B------:R-:W-:Y:S05]  /*12aa0*/  BSYNC.RECONVERGENT B2 ;  /* 0x0000000000027941 */ /* 0x000fea0003800200 */
.L_x_40142:
        /* <DEDUP_REMOVED lines=10> */
.L_x_40141:
[----:B------:R-:W-:Y:S05]  /*12b50*/  BSYNC.RECONVERGENT B1 ;  /* 0x0000000000017941 */ /* 0x000fea0003800200 */
.L_x_40140:
        /* <DEDUP_REMOVED lines=20> */
.L_x_40151:
        /* <DEDUP_REMOVED lines=13> */
.L_x_40153:
[----:B------:R-:W-:Y:S05]  /*12d70*/  BSYNC.RECONVERGENT B3 ;  /* 0x0000000000037941 */ /* 0x000fea0003800200 */
.L_x_40152:
        /* <DEDUP_REMOVED lines=47> */
.L_x_40150:
[----:B------:R-:W-:Y:S05]  /*13070*/  BSYNC.RECONVERGENT B2 ;  /* 0x0000000000027941 */ /* 0x000fea0003800200 */
.L_x_40149:
        /* <DEDUP_REMOVED lines=10> */
.L_x_40148:
[----:B------:R-:W-:Y:S05]  /*13120*/  BSYNC.RECONVERGENT B1 ;  /* 0x0000000000017941 */ /* 0x000fea0003800200 */
.L_x_40147:
        /* <DEDUP_REMOVED lines=20> */
.L_x_40158:
        /* <DEDUP_REMOVED lines=13> */
.L_x_40160:
[----:B------:R-:W-:Y:S05]  /*13340*/  BSYNC.RECONVERGENT B3 ;  /* 0x0000000000037941 */ /* 0x000fea0003800200 */
.L_x_40159:
        /* <DEDUP_REMOVED lines=47> */
.L_x_40157:
[----:B------:R-:W-:Y:S05]  /*13640*/  BSYNC.RECONVERGENT B2 ;  /* 0x0000000000027941 */ /* 0x000fea0003800200 */
.L_x_40156:
        /* <DEDUP_REMOVED lines=10> */
.L_x_40155:
[----:B------:R-:W-:Y:S05]  /*136f0*/  BSYNC.RECONVERGENT B1 ;  /* 0x0000000000017941 */ /* 0x000fea0003800200 */
.L_x_40154:
        /* <DEDUP_REMOVED lines=20> */
.L_x_40165:
        /* <DEDUP_REMOVED lines=13> */
.L_x_40167:
[----:B------:R-:W-:Y:S05]  /*13910*/  BSYNC.RECONVERGENT B3 ;  /* 0x0000000000037941 */ /* 0x000fea0003800200 */
.L_x_40166:
        /* <DEDUP_REMOVED lines=47> */
.L_x_40164:
[----:B------:R-:W-:Y:S05]  /*13c10*/  BSYNC.RECONVERGENT B2 ;  /* 0x0000000000027941 */ /* 0x000fea0003800200 */
.L_x_40163:
        /* <DEDUP_REMOVED lines=10> */
.L_x_40162:
[----:B------:R-:W-:Y:S05]  /*13cc0*/  BSYNC.RECONVERGENT B1 ;  /* 0x0000000000017941 */ /* 0x000fea0003800200 */
.L_x_40161:
        /* <DEDUP_REMOVED lines=20> */
.L_x_40172:
        /* <DEDUP_REMOVED lines=13> */
.L_x_40174:
[----:B------:R-:W-:Y:S05]  /*13ee0*/  BSYNC.RECONVERGENT B3 ;  /* 0x0000000000037941 */ /* 0x000fea0003800200 */
.L_x_40173:
        /* <DEDUP_REMOVED lines=47> */
.L_x_40171:
[----:B------:R-:W-:Y:S05]  /*141e0*/  BSYNC.RECONVERGENT B2 ;  /* 0x0000000000027941 */ /* 0x000fea0003800200 */
.L_x_40170:
        /* <DEDUP_REMOVED lines=10> */
.L_x_40169:
[----:B------:R-:W-:Y:S05]  /*14290*/  BSYNC.RECONVERGENT B1 ;  /* 0x0000000000017941 */ /* 0x000fea0003800200 */
.L_x_40168:
        /* <DEDUP_REMOVED lines=20> */
.L_x_40179:
        /* <DEDUP_REMOVED lines=13> */
.L_x_40181:
[----:B------:R-:W-:Y:S05]  /*144b0*/  BSYNC.RECONVERGENT B3 ;  /* 0x0000000000037941 */ /* 0x000fea0003800200 */
.L_x_40180:
        /* <DEDUP_REMOVED lines=47> */
.L_x_40178:
[----:B------:R-:W-:Y:S05]  /*147b0*/  BSYNC.RECONVERGENT B2 ;  /* 0x0000000000027941 */ /* 0x000fea0003800200 */
.L_x_40177:
        /* <DEDUP_REMOVED lines=10> */
.L_x_40176:
[----:B------:R-:W-:Y:S05]  /*14860*/  BSYNC.RECONVERGENT B1 ;  /* 0x0000000000017941 */ /* 0x000fea0003800200 */
.L_x_40175:
        /* <DEDUP_REMOVED lines=20> */
.L_x_40186:
        /* <DEDUP_REMOVED lines=13> */
.L_x_40188:
[----:B------:R-:W-:Y:S05]  /*14a80*/  BSYNC.RECONVERGENT B3 ;  /* 0x0000000000037941 */ /* 0x000fea0003800200 */
.L_x_40187:
        /* <DEDUP_REMOVED lines=47> */
.L_x_40185:
[----:B------:R-:W-:Y:S05]  /*14d80*/  BSYNC.RECONVERGENT B2 ;  /* 0x0000000000027941 */ /* 0x000fea0003800200 */
.L_x_40184:
        /* <DEDUP_REMOVED lines=10> */
.L_x_40183:
[----:B------:R-:W-:Y:S05]  /*14e30*/  BSYNC.RECONVERGENT B1 ;  /* 0x0000000000017941 */ /* 0x000fea0003800200 */
.L_x_40182:
        /* <DEDUP_REMOVED lines=19> */
.L_x_40192:
        /* <DEDUP_REMOVED lines=13> */
.L_x_40194:
[----:B------:R-:W-:Y:S05]  /*15040*/  BSYNC.RECONVERGENT B2 ;  /* 0x0000000000027941 */ /* 0x000fea0003800200 */
.L_x_40193:
        /* <DEDUP_REMOVED lines=46> */
.L_x_40191:
[----:B------:R-:W-:Y:S05]  /*15330*/  BSYNC.RECONVERGENT B1 ;  /* 0x0000000000017941 */ /* 0x000fea0003800200 */
.L_x_40190:
        /* <DEDUP_REMOVED lines=11> */
.L_x_40139:
        /* <DEDUP_REMOVED lines=21> */
.L_x_40199:
        /* <DEDUP_REMOVED lines=13> */
.L_x_40201:
[----:B------:R-:W-:Y:S05]  /*15610*/  BSYNC.RECONVERGENT B3 ;  /* 0x0000000000037941 */ /* 0x000fea0003800200 */
.L_x_40200:
        /* <DEDUP_REMOVED lines=46> */
.L_x_40198:
[----:B------:R-:W-:Y:S05]  /*15900*/  BSYNC.RECONVERGENT B2 ;  /* 0x0000000000027941 */ /* 0x000fea0003800200 */
.L_x_40197:
        /* <DEDUP_REMOVED lines=9> */
.L_x_40196:
[----:B------:R-:W-:Y:S05]  /*159a0*/  BSYNC.RECONVERGENT B1 ;  /* 0x0000000000017941 */ /* 0x000fea0003800200 */
.L_x_40195:
        /* <DEDUP_REMOVED lines=17> */
.L_x_40206:
        /* <DEDUP_REMOVED lines=13> */
.L_x_40208:
[----:B------:R-:W-:Y:S05]  /*15b90*/  BSYNC.RECONVERGENT B3 ;  /* 0x0000000000037941 */ /* 0x000fea0003800200 */
.L_x_40207:
        /* <DEDUP_REMOVED lines=47> */
.L_x_40205:
[----:B------:R-:W-:Y:S05]  /*15e90*/  BSYNC.RECONVERGENT B2 ;  /* 0x0000000000027941 */ /* 0x000fea0003800200 */
.L_x_40204:
        /* <DEDUP_REMOVED lines=9> */
.L_x_40203:
[----:B------:R-:W-:Y:S05]  /*15f30*/  BSYNC.RECONVERGENT B1 ;  /* 0x0000000000017941 */ /* 0x000fea0003800200 */
.L_x_40202:
        /* <DEDUP_REMOVED lines=17> */
.L_x_40213:
        /* <DEDUP_REMOVED lines=13> */
.L_x_40215:
[----:B------:R-:W-:Y:S05]  /*16120*/  BSYNC.RECONVERGENT B3 ;  /* 0x0000000000037941 */ /* 0x000fea0003800200 */
.L_x_40214:
        /* <DEDUP_REMOVED lines=47> */
.L_x_40212:
[----:B------:R-:W-:Y:S05]  /*16420*/  BSYNC.RECONVERGENT B2 ;  /* 0x0000000000027941 */ /* 0x000fea0003800200 */
.L_x_40211:
        /* <DEDUP_REMOVED lines=9> */
.L_x_40210:
[----:B------:R-:W-:Y:S05]  /*164c0*/  BSYNC.RECONVERGENT B1 ;  /* 0x0000000000017941 */ /* 0x000fea0003800200 */
.L_x_40209:
        /* <DEDUP_REMOVED lines=17> */
.L_x_40220:
        /* <DEDUP_REMOVED lines=13> */
.L_x_40222:
[----:B------:R-:W-:Y:S05]  /*166b0*/  BSYNC.RECONVERGENT B3 ;  /* 0x0000000000037941 */ /* 0x000fea0003800200 */
.L_x_40221:
        /* <DEDUP_REMOVED lines=47> */
.L_x_40219:
[----:B------:R-:W-:Y:S05]  /*169b0*/  BSYNC.RECONVERGENT B2 ;  /* 0x0000000000027941 */ /* 0x000fea0003800200 */
.L_x_40218:
        /* <DEDUP_REMOVED lines=9> */
.L_x_40217:
[----:B------:R-:W-:Y:S05]  /*16a50*/  BSYNC.RECONVERGENT B1 ;  /* 0x0000000000017941 */ /* 0x000fea0003800200 */
.L_x_40216:
        /* <DEDUP_REMOVED lines=17> */
.L_x_40227:
        /* <DEDUP_REMOVED lines=13> */
.L_x_40229:
[----:B------:R-:W-:Y:S05]  /*16c40*/  BSYNC.RECONVERGENT B3 ;  /* 0x0000000000037941 */ /* 0x000fea0003800200 */
.L_x_40228:
        /* <DEDUP_REMOVED lines=47> */
.L_x_40226:
[----:B------:R-:W-:Y:S05]  /*16f40*/  BSYNC.RECONVERGENT B2 ;  /* 0x0000000000027941 */ /* 0x000fea0003800200 */
.L_x_40225:
        /* <DEDUP_REMOVED lines=9> */
.L_x_40224:
[----:B------:R-:W-:Y:S05]  /*16fe0*/  BSYNC.RECONVERGENT B1 ;  /* 0x0000000000017941 */ /* 0x000fea0003800200 */
.L_x_40223:
        /* <DEDUP_REMOVED lines=17> */
.L_x_40234:
        /* <DEDUP_REMOVED lines=13> */
.L_x_40236:
[----:B------:R-:W-:Y:S05]  /*171d0*/  BSYNC.RECONVERGENT B3 ;  /* 0x0000000000037941 */ /* 0x000fea0003800200 */
.L_x_40235:
        /* <DEDUP_REMOVED lines=47> */
.L_x_40233:
[----:B------:R-:W-:Y:S05]  /*174d0*/  BSYNC.RECONVERGENT B2 ;  /* 0x0000000000027941 */ /* 0x000fea0003800200 */
.L_x_40232:
        /* <DEDUP_REMOVED lines=9> */
.L_x_40231:
[----:B------:R-:W-:Y:S05]  /*17570*/  BSYNC.RECONVERGENT B1 ;  /* 0x0000000000017941 */ /* 0x000fea0003800200 */
.L_x_40230:
        /* <DEDUP_REMOVED lines=17> */
.L_x_40241:
        /* <DEDUP_REMOVED lines=13> */
.L_x_40243:
[----:B------:R-:W-:Y:S05]  /*17760*/  BSYNC.RECONVERGENT B3 ;  /* 0x0000000000037941 */ /* 0x000fea0003800200 */
.L_x_40242:
        /* <DEDUP_REMOVED lines=47> */
.L_x_40240:
[----:B------:R-:W-:Y:S05]  /*17a60*/  BSYNC.RECONVERGENT B2 ;  /* 0x0000000000027941 */ /* 0x000fea0003800200 */
.L_x_40239:
        /* <DEDUP_REMOVED lines=9> */
.L_x_40238:
[----:B------:R-:W-:Y:S05]  /*17b00*/  BSYNC.RECONVERGENT B1 ;  /* 0x0000000000017941 */ /* 0x000fea0003800200 */
.L_x_40237:
        /* <DEDUP_REMOVED lines=16> */
.L_x_40246:
        /* <DEDUP_REMOVED lines=13> */
.L_x_40248:
[----:B------:R-:W-:Y:S05]  /*17ce0*/  BSYNC.RECONVERGENT B2 ;  /* 0x0000000000027941 */ /* 0x000fea0003800200 */
.L_x_40247:
        /* <DEDUP_REMOVED lines=47> */
.L_x_40245:
[----:B------:R-:W-:Y:S05]  /*17fe0*/  BSYNC.RECONVERGENT B1 ;  /* 0x0000000000017941 */ /* 0x000fea0003800200 */
.L_x_40244:
        /* <DEDUP_REMOVED lines=9> */
.L_x_40189:
[----:B------:R-:W-:Y:S05]  /*18080*/  BSYNC.RECONVERGENT B0 ;  /* 0x0000000000007941 */ /* 0x000fea0003800200 */
.L_x_40138:
        /* <DEDUP_REMOVED lines=27> */
.L_x_40250:
[----:B------:R-:W-:Y:S05]  /*18240*/  BSYNC.RECONVERGENT B0 ;  /* 0x0000000000007941 */ /* 0x000fea0003800200 */
.L_x_40249:
[----:B------:R-:W-:Y:S04]  /*18250*/  BSSY.RECONVERGENT B0, `(.L_x_40251) ;  /* 0x0000006000007945 */ /* 0x000fe80003800200 */
[----:B------:R-:W-:Y:S05]  /*18260*/  @!P1 BRA `(.L_x_40252) ;  /* 0x0000000000109947 */ /* 0x000fea0003800000 */
[----:B------:R-:W2:Y:S01]  /*18270*/  LDC.64 R100, c[0x0][0x390] ;  /* 0x0000e400ff647b82 */ /* 0x000ea20000000a00 */
[----:B------:R-:W-:-:S04]  /*18280*/  VIADD R103, R144, 0x80 ;  /* 0x0000008090677836 */ /* 0x000fc80000000000 */
[----:B--2---:R-:W-:-:S06]  /*18290*/  IMAD.WIDE.U32 R100, R103, 0x10, R100 ;  /* 0x0000001067647825 */ /* 0x004fcc00078e0064 */
[----:B------:R-:W5:Y:S02]  /*182a0*/  LDG.E.128 R100, desc[UR6][R100.64] ;  /* 0x0000000664647981 */ /* 0x000f64000c1e1d00 */
.L_x_40252:
[----:B------:R-:W-:Y:S05]  /*182b0*/  BSYNC.RECONVERGENT B0 ;  /* 0x0000000000007941 */ /* 0x000fea0003800200 */
.L_x_40251:
        /* <DEDUP_REMOVED lines=28> */
.L_x_40259:
        /* <DEDUP_REMOVED lines=13> */
.L_x_40261:
[----:B------:R-:W-:Y:S05]  /*18550*/  BSYNC.RECONVERGENT B3 ;  /* 0x0000000000037941 */ /* 0x000fea0003800200 */
.L_x_40260:
        /* <DEDUP_REMOVED lines=47> */
.L_x_40258:
[----:B------:R-:W-:Y:S05]  /*18850*/  BSYNC.RECONVERGENT B2 ;  /* 0x0000000000027941 */ /* 0x000fea0003800200 */
.L_x_40257:
        /* <DEDUP_REMOVED lines=10> */
.L_x_40256:
[----:B------:R-:W-:Y:S05]  /*18900*/  BSYNC.RECONVERGENT B1 ;  /* 0x0000000000017941 */ /* 0x000fea0003800200 */
.L_x_40255:
        /* <DEDUP_REMOVED lines=20> */
.L_x_40266:
        /* <DEDUP_REMOVED lines=13> */
.L_x_40268:
[----:B------:R-:W-:Y:S05]  /*18b20*/  BSYNC.RECONVERGENT B3 ;  /* 0x0000000000037941 */ /* 0x000fea0003800200 */
.L_x_40267:
        /* <DEDUP_REMOVED lines=43> */
[----:B------:R-:W-:Y:S01]  /*18de0*/  VIADD R167, R3, 0x96a522ad ;  /* 0x96a522ad03a77836 */ /* 0x000fe20000000000 */
[----:B------:R-:W-:-:S04]  /*18df0*/  MOV R150, R148 ;  /* 0x0000009400967202 */ /* 0x000fc80000000f00 */
[----:B------:R-:W-:Y:S01]  /*18e00*/  LOP3.LUT R167, R167, R146, R187, 0x96, !PT ;  /* 0x00000092a7a77212 */ /* 0x000fe200078e96bb */
[----:B------:R-:W-:-:S07]  /*18e10*/  IMAD.MOV.U32 R146, RZ, RZ, R186 ;  /* 0x000000ffff927224 */ /* 0x000fce00078e00ba */
.L_x_40265:
[----:B------:R-:W-:Y:S05]  /*18e20*/  BSYNC.RECONVERGENT B2 ;  /* 0x0000000000027941 */ /* 0x000fea0003800200 */
.L_x_40264:
        /* <DEDUP_REMOVED lines=10> */
.L_x_40263:
[----:B------:R-:W-:Y:S05]  /*18ed0*/  BSYNC.RECONVERGENT B1 ;  /* 0x0000000000017941 */ /* 0x000fea0003800200 */
.L_x_40262:
        /* <DEDUP_REMOVED lines=20> */
.L_x_40273:
        /* <DEDUP_REMOVED lines=13> */
.L_x_40275:
[----:B------:R-:W-:Y:S05]  /*190f0*/  BSYNC.RECONVERGENT B3 ;  /* 0x0000000000037941 */ /* 0x000fea0003800200 */
.L_x_40274:
        /* <DEDUP_REMOVED lines=47> */
.L_x_40272:
[----:B------:R-:W-:Y:S05]  /*193f0*/  BSYNC.RECONVERGENT B2 ;  /* 0x0000000000027941 */ /* 0x000fea0003800200 */
.L_x_40271:
        /* <DEDUP_REMOVED lines=10> */
.L_x_40270:
[----:B------:R-:W-:Y:S05]  /*194a0*/  BSYNC.RECONVERGENT B1 ;  /* 0x0000000000017941 */ /* 0x000fea0003800200 */
.L_x_40269:
        /* <DEDUP_REMOVED lines=20> */
.L_x_40280:
        /* <DEDUP_REMOVED lines=13> */
.L_x_40282:
[----:B------:R-:W-:Y:S05]  /*196c0*/  BSYNC.RECONVERGENT B3 ;  /* 0x0000000000037941 */ /* 0x000fea0003800200 */
.L_x_40281:
        /* <DEDUP_REMOVED lines=47> */
.L_x_40279:
[----:B------:R-:W-:Y:S05]  /*199c0*/  BSYNC.RECONVERGENT B2 ;  /* 0x0000000000027941 */ /* 0x000fea0003800200 */
.L_x_40278:
        /* <DEDUP_REMOVED lines=10> */
.L_x_40277:
[----:B------:R-:W-:Y:S05]  /*19a70*/  BSYNC.RECONVERGENT B1 ;  /* 0x0000000000017941 */ /* 0x000fea0003800200 */
.L_x_40276:
        /* <DEDUP_REMOVED lines=20> */
.L_x_40287:
        /* <DEDUP_REMOVED lines=13> */
.L_x_40289:
[----:B------:R-:W-:Y:S05]  /*19c90*/  BSYNC.RECONVERGENT B3 ;  /* 0x0000000000037941 */ /* 0x000fea0003800200 */
.L_x_40288:
        /* <DEDUP_REMOVED lines=47> */
.L_x_40286:
[----:B------:R-:W-:Y:S05]  /*19f90*/  BSYNC.RECONVERGENT B2 ;  /* 0x0000000000027941 */ /* 0x000fea0003800200 */
.L_x_40285:
        /* <DEDUP_REMOVED lines=10> */
.L_x_40284:
[----:B------:R-:W-:Y:S05]  /*1a040*/  BSYNC.RECONVERGENT B1 ;  /* 0x0000000000017941 */ /* 0x000fea0003800200 */
.L_x_40283:
        /* <DEDUP_REMOVED lines=20> */
.L_x_40294:
        /* <DEDUP_REMOVED lines=13> */
.L_x_40296:
[----:B------:R-:W-:Y:S05]  /*1a260*/  BSYNC.RECONVERGENT B3 ;  /* 0x0000000000037941 */ /* 0x000fea0003800200 */
.L_x_40295:
        /* <DEDUP_REMOVED lines=47> */
.L_x_40293:
[----:B------:R-:W-:Y:S05]  /*1a560*/  BSYNC.RECONVERGENT B2 ;  /* 0x0000000000027941 */ /* 0x000fea0003800200 */
.L_x_40292:
        /* <DEDUP_REMOVED lines=10> */
.L_x_40291:
[----:B------:R-:W-:Y:S05]  /*1a610*/  BSYNC.RECONVERGENT B1 ;  /* 0x0000000000017941 */ /* 0x000fea0003800200 */
.L_x_40290:
        /* <DEDUP_REMOVED lines=20> */
.L_x_40301:
        /* <DEDUP_REMOVED lines=13> */
.L_x_40303:
[----:B------:R-:W-:Y:S05]  /*1a830*/  BSYNC.RECONVERGENT B3 ;  /* 0x0000000000037941 */ /* 0x000fea0003800200 */
.L_x_40302:
        /* <DEDUP_REMOVED lines=47> */
.L_x_40300:
[----:B------:R-:W-:Y:S05]  /*1ab30*/  BSYNC.RECONVERGENT B2 ;  /* 0x0000000000027941 */ /* 0x000fea0003800200 */
.L_x_40299:
        /* <DEDUP_REMOVED lines=10> */
.L_x_40298:
[----:B------:R-:W-:Y:S05]  /*1abe0*/  BSYNC.RECONVERGENT B1 ;  /* 0x0000000000017941 */ /* 0x000fea0003800200 */
.L_x_40297:
        /* <DEDUP_REMOVED lines=19> */
.L_x_40307:
        /* <DEDUP_REMOVED lines=13> */
.L_x_40309:
[----:B------:R-:W-:Y:S05]  /*1adf0*/  BSYNC.RECONVERGENT B2 ;  /* 0x0000000000027941 */ /* 0x000fea0003800200 */
.L_x_40308:
        /* <DEDUP_REMOVED lines=46> */
.L_x_40306:
[----:B------:R-:W-:Y:S05]  /*1b0e0*/  BSYNC.RECONVERGENT B1 ;  /* 0x0000000000017941 */ /* 0x000fea0003800200 */
.L_x_40305:
        /* <DEDUP_REMOVED lines=11> */
.L_x_40254:
        /* <DEDUP_REMOVED lines=21> */
.L_x_40314:
        /* <DEDUP_REMOVED lines=13> */
.L_x_40316:
[----:B------:R-:W-:Y:S05]  /*1b3c0*/  BSYNC.RECONVERGENT B3 ;  /* 0x0000000000037941 */ /* 0x000fea0003800200 */
.L_x_40315:
        /* <DEDUP_REMOVED lines=46> */
.L_x_40313:
[----:B------:R-:W-:Y:S05]  /*1b6b0*/  BSYNC.RECONVERGENT B2 ;  /* 0x0000000000027941 */ /* 0x000fea0003800200 */
.L_x_40312:
        /* <DEDUP_REMOVED lines=9> */
.L_x_40311:
[----:B------:R-:W-:Y:S05]  /*1b750*/  BSYNC.RECONVERGENT B1 ;  /* 0x0000000000017941 */ /* 0x000fea0003800200 */
.L_x_40310:
        /* <DEDUP_REMOVED lines=17> */
.L_x_40321:
        /* <DEDUP_REMOVED lines=13> */
.L_x_40323:
[----:B------:R-:W-:Y:S05]  /*1b940*/  BSYNC.RECONVERGENT B3 ;  /* 0x0000000000037941 */ /* 0x000fea0003800200 */
.L_x_40322:
        /* <DEDUP_REMOVED lines=47> */
.L_x_40320:
[----:B------:R-:W-:Y:S05]  /*1bc40*/  BSYNC.RECONVERGENT B2 ;  /* 0x0000000000027941 */ /* 0x000fea0003800200 */
.L_x_40319:
        /* <DEDUP_REMOVED lines=9> */
.L_x_40318:
[----:B------:R-:W-:Y:S05]  /*1bce0*/  BSYNC.RECONVERGENT B1 ;  /* 0x0000000000017941 */ /* 0x000fea0003800200 */
.L_x_40317:
        /* <DEDUP_REMOVED lines=17> */
.L_x_40328:
        /* <DEDUP_REMOVED lines=13> */
.L_x_40330:
[----:B------:R-:W-:Y:S05]  /*1bed0*/  BSYNC.RECONVERGENT B3 ;  /* 0x0000000000037941 */ /* 0x000fea0003800200 */
.L_x_40329:
        /* <DEDUP_REMOVED lines=47> */
.L_x_40327:
[----:B------:R-:W-:Y:S05]  /*1c1d0*/  BSYNC.RECONVERGENT B2 ;  /* 0x0000000000027941 */ /* 0x000fea0003800200 */
.L_x_40326:
        /* <DEDUP_REMOVED lines=9> */
.L_x_40325:
[----:B------:R-:W-:Y:S05]  /*1c270*/  BSYNC.RECONVERGENT B1 ;  /* 0x0000000000017941 */ /* 0x000fea0003800200 */
.L_x_40324:
        /* <DEDUP_REMOVED lines=17> */
.L_x_40335:
        /* <DEDUP_REMOVED lines=13> */
.L_x_40337:
[----:B------:R-:W-:Y:S05]  /*1c460*/  BSYNC.RECONVERGENT B3 ;  /* 0x0000000000037941 */ /* 0x000fea0003800200 */
.L_x_40336:
        /* <DEDUP_REMOVED lines=47> */
.L_x_40334:
[----:B------:R-:W-:Y:S05]  /*1c760*/  BSYNC.RECONVERGENT B2 ;  /* 0x0000000000027941 */ /* 0x000fea0003800200 */
.L_x_40333:
        /* <DEDUP_REMOVED lines=9> */
.L_x_40332:
[----:B------:R-:W-:Y:S05]  /*1c800*/  BSYNC.RECONVERGENT B1 ;  /* 0x0000000000017941 */ /* 0x000fea0003800200 */
.L_x_40331:
        /* <DEDUP_REMOVED lines=17> */
.L_x_40342:
        /* <DEDUP_REMOVED lines=13> */
.L_x_40344:
[----:B------:R-:W-:Y:S05]  /*1c9f0*/  BSYNC.RECONVERGENT B3 ;  /* 0x0000000000037941 */ /* 0x000fea0003800200 */
.L_x_40343:
        /* <DEDUP_REMOVED lines=47> */
.L_x_40341:
[----:B------:R-:W-:Y:S05]  /*1ccf0*/  BSYNC.RECONVERGENT B2 ;  /* 0x0000000000027941 */ /* 0x000fea0003800200 */
.L_x_40340:
        /* <DEDUP_REMOVED lines=9> */
.L_x_40339:
[----:B------:R-:W-:Y:S05]  /*1cd90*/  BSYNC.RECONVERGENT B1 ;  /* 0x0000000000017941 */ /* 0x000fea0003800200 */
.L_x_40338:
        /* <DEDUP_REMOVED lines=17> */
.L_x_40349:
        /* <DEDUP_REMOVED lines=13> */
.L_x_40351:
[----:B------:R-:W-:Y:S05]  /*1cf80*/  BSYNC.RECONVERGENT B3 ;  /* 0x0000000000037941 */ /* 0x000fea0003800200 */
.L_x_40350:
        /* <DEDUP_REMOVED lines=47> */
.L_x_40348:
[----:B------:R-:W-:Y:S05]  /*1d280*/  BSYNC.RECONVERGENT B2 ;  /* 0x0000000000027941 */ /* 0x000fea0003800200 */
.L_x_40347:
        /* <DEDUP_REMOVED lines=9> */
.L_x_40346:
[----:B------:R-:W-:Y:S05]  /*1d320*/  BSYNC.RECONVERGENT B1 ;  /* 0x0000000000017941 */ /* 0x000fea0003800200 */
.L_x_40345:
        /* <DEDUP_REMOVED lines=17> */
.L_x_40356:
        /* <DEDUP_REMOVED lines=13> */
.L_x_40358:
[----:B------:R-:W-:Y:S05]  /*1d510*/  BSYNC.RECONVERGENT B3 ;  /* 0x0000000000037941 */ /* 0x000fea0003800200 */
.L_x_40357:
        /* <DEDUP_REMOVED lines=47> */
.L_x_40355:
[----:B------:R-:W-:Y:S05]  /*1d810*/  BSYNC.RECONVERGENT B2 ;  /* 0x0000000000027941 */ /* 0x000fea0003800200 */
.L_x_40354:
        /* <DEDUP_REMOVED lines=9> */
.L_x_40353:
[----:B------:R-:W-:Y:S05]  /*1d8b0*/  BSYNC.RECONVERGENT B1 ;  /* 0x0000000000017941 */ /* 0x000fea0003800200 */
.L_x_40352:
        /* <DEDUP_REMOVED lines=16> */
.L_x_40361:
        /* <DEDUP_REMOVED lines=13> */
.L_x_40363:
[----:B------:R-:W-:Y:S05]  /*1da90*/  BSYNC.RECONVERGENT B2 ;  /* 0x0000000000027941 */ /* 0x000fea0003800200 */
.L_x_40362:
        /* <DEDUP_REMOVED lines=47> */
.L_x_40360:
[----:B------:R-:W-:Y:S05]  /*1dd90*/  BSYNC.RECONVERGENT B1 ;  /* 0x0000000000017941 */ /* 0x000fea0003800200 */
.L_x_40359:
        /* <DEDUP_REMOVED lines=9> */
.L_x_40304:
[----:B------:R-:W-:Y:S05]  /*1de30*/  BSYNC.RECONVERGENT B0 ;  /* 0x0000000000007941 */ /* 0x000fea0003800200 */
.L_x_40253:
        /* <DEDUP_REMOVED lines=28> */
.L_x_40365:
[----:B------:R-:W-:Y:S05]  /*1e000*/  BSYNC.RECONVERGENT B0 ;  /* 0x0000000000007941 */ /* 0x000fea0003800200 */
.L_x_40364:
[----:B------:R-:W-:Y:S04]  /*1e010*/  BSSY.RECONVERGENT B0, `(.L_x_40366) ;  /* 0x0000005000007945 */ /* 0x000fe80003800200 */
[----:B------:R-:W-:Y:S05]  /*1e020*/  @!P1 BRA `(.L_x_40367) ;  /* 0x00000000000c9947 */ /* 0x000fea0003800000 */
[----:B------:R-:W2:Y:S02]  /*1e030*/  LDC.64 R100, c[0x0][0x390] ;  /* 0x0000e400ff647b82 */ /* 0x000ea40000000a00 */
[----:B--2---:R-:W-:-:S06]  /*1e040*/  IMAD.WIDE.U32 R100, R189, 0x10, R100 ;  /* 0x00000010bd647825 */ /* 0x004fcc00078e0064 */
[----:B------:R-:W5:Y:S02]  /*1e050*/  LDG.E.128 R100, desc[UR6][R100.64] ;  /* 0x0000000664647981 */ /* 0x000f64000c1e1d00 */
.L_x_40367:
[----:B------:R-:W-:Y:S05]  /*1e060*/  BSYNC.RECONVERGENT B0 ;  /* 0x0000000000007941 */ /* 0x000fea0003800200 */
.L_x_40366:
        /* <DEDUP_REMOVED lines=28> */
.L_x_40374:
        /* <DEDUP_REMOVED lines=13> */
.L_x_40376:
[----:B------:R-:W-:Y:S05]  /*1e300*/  BSYNC.RECONVERGENT B3 ;  /* 0x0000000000037941 */ /* 0x000fea0003800200 */
.L_x_40375:
        /* <DEDUP_REMOVED lines=47> */
.L_x_40373:
[----:B------:R-:W-:Y:S05]  /*1e600*/  BSYNC.RECONVERGENT B2 ;  /* 0x0000000000027941 */ /* 0x000fea0003800200 */
.L_x_40372:
        /* <DEDUP_REMOVED lines=10> */
.L_x_40371:
[----:B------:R-:W-:Y:S05]  /*1e6b0*/  BSYNC.RECONVERGENT B1 ;  /* 0x0000000000017941 */ /* 0x000fea0003800200 */
.L_x_40370:
        /* <DEDUP_REMOVED lines=20> */
.L_x_40381:
        /* <DEDUP_REMOVED lines=13> */
.L_x_40383:
[----:B------:R-:W-:Y:S05]  /*1e8d0*/  BSYNC.RECONVERGENT B3 ;  /* 0x0000000000037941 */ /* 0x000fea0003800200 */
.L_x_40382:
        /* <DEDUP_REMOVED lines=47> */
.L_x_40380:
[----:B------:R-:W-:Y:S05]  /*1ebd0*/  BSYNC.RECONVERGENT B2 ;  /* 0x0000000000027941 */ /* 0x000fea0003800200 */
.L_x_40379:
        /* <DEDUP_REMOVED lines=10> */
.L_x_40378:
[----:B------:R-:W-:Y:S05]  /*1ec80*/  BSYNC.RECONVERGENT B1 ;  /* 0x0000000000017941 */ /* 0x000fea0003800200 */
.L_x_40377:
        /* <DEDUP_REMOVED lines=20> */
.L_x_40388:
        /* <DEDUP_REMOVED lines=13> */
.L_x_40390:
[----:B------:R-:W-:Y:S05]  /*1eea0*/  BSYNC.RECONVERGENT B3 ;  /* 0x0000000000037941 */ /* 0x000fea0003800200 */
.L_x_40389:
        /* <DEDUP_REMOVED lines=47> */
.L_x_40387:
[----:B------:R-:W-:Y:S05]  /*1f1a0*/  BSYNC.RECONVERGENT B2 ;  /* 0x0000000000027941 */ /* 0x000fea0003800200 */
.L_x_40386:
        /* <DEDUP_REMOVED lines=10> */
.L_x_40385:
[----:B------:R-:W-:Y:S05]  /*1f250*/  BSYNC.RECONVERGENT B1 ;  /* 0x0000000000017941 */ /* 0x000fea0003800200 */
.L_x_40384:
        /* <DEDUP_REMOVED lines=20> */
.L_x_40395:
        /* <DEDUP_REMOVED lines=13> */
.L_x_40397:
[----:B------:R-:W-:Y:S05]  /*1f470*/  BSYNC.RECONVERGENT B3 ;  /* 0x0000000000037941 */ /* 0x000fea0003800200 */
.L_x_40396:
        /* <DEDUP_REMOVED lines=47> */
.L_x_40394:
[----:B------:R-:W-:Y:S05]  /*1f770*/  BSYNC.RECONVERGENT B2 ;  /* 0x0000000000027941 */ /* 0x000fea0003800200 */
.L_x_40393:
        /* <DEDUP_REMOVED lines=10> */
.L_x_40392:
[----:B------:R-:W-:Y:S05]  /*1f820*/  BSYNC.RECONVERGENT B1 ;  /* 0x0000000000017941 */ /* 0x000fea0003800200 */
.L_x_40391:
        /* <DEDUP_REMOVED lines=20> */
.L_x_40402:
        /* <DEDUP_REMOVED lines=13> */
.L_x_40404:
[----:B------:R-:W-:Y:S05]  /*1fa40*/  BSYNC.RECONVERGENT B3 ;  /* 0x0000000000037941 */ /* 0x000fea0003800200 */
.L_x_40403:
        /* <DEDUP_REMOVED lines=47> */
.L_x_40401:
[----:B------:R-:W-:Y:S05]  /*1fd40*/  BSYNC.RECONVERGENT B2 ;  /* 0x0000000000027941 */ /* 0x000fea0003800200 */
.L_x_40400:
        /* <DEDUP_REMOVED lines=10> */
.L_x_40399:
[----:B------:R-:W-:Y:S05]  /*1fdf0*/  BSYNC.RECONVERGENT B1 ;  /* 0x0000000000017941 */ /* 0x000fea0003800200 */
.L_x_40398:
        /* <DEDUP_REMOVED lines=20> */
.L_x_40409:
        /* <DEDUP_REMOVED lines=13> */
.L_x_40411:
[----:B------:R-:W-:Y:S05]  /*20010*/  BSYNC.RECONVERGENT B3 ;  /* 0x0000000000037941 */ /* 0x000fea0003800200 */
.L_x_40410:
        /* <DEDUP_REMOVED lines=47> */
.L_x_40408:
[----:B------:R-:W-:Y:S05]  /*20310*/  BSYNC.RECONVERGENT B2 ;  /* 0x0000000000027941 */ /* 0x000fea0003800200 */
.L_x_40407:
        /* <DEDUP_REMOVED lines=10> */
.L_x_40406:
[----:B------:R-:W-:Y:S05]  /*203c0*/  BSYNC.RECONVERGENT B1 ;  /* 0x0000000000017941 */ /* 0x000fea0003800200 */
.L_x_40405:
        /* <DEDUP_REMOVED lines=20> */
.L_x_40416:
        /* <DEDUP_REMOVED lines=13> */
.L_x_40418:
[----:B------:R-:W-:Y:S05]  /*205e0*/  BSYNC.RECONVERGENT B3 ;  /* 0x0000000000037941 */ /* 0x000fea0003800200 */
.L_x_40417:
        /* <DEDUP_REMOVED lines=46> */
.L_x_40415:
[----:B------:R-:W-:Y:S05]  /*208d0*/  BSYNC.RECONVERGENT B2 ;  /* 0x0000000000027941 */ /* 0x000fea0003800200 */
.L_x_40414:
        /* <DEDUP_REMOVED lines=10> */
.L_x_40413:
[----:B------:R-:W-:Y:S05]  /*20980*/  BSYNC.RECONVERGENT B1 ;  /* 0x0000000000017941 */ /* 0x000fea0003800200 */
.L_x_40412:
        /* <DEDUP_REMOVED lines=19> */
.L_x_40422:
        /* <DEDUP_REMOVED lines=13> */
.L_x_40424:
[----:B------:R-:W-:Y:S05]  /*20b90*/  BSYNC.RECONVERGENT B2 ;  /* 0x0000000000027941 */ /* 0x000fea0003800200 */
.L_x_40423:
[----:B------:R-:W-:Y:S01]  /*20ba0*/  IMAD.WIDE.U32 R186, R171, -0x326172a9, RZ ;  /* 0xcd9e8d57abba7825 */ /* 0x000fe200078e00ff */
[----:B------:R-:W-:-:S03]  /*20bb0*/  LOP3.LUT R196, R165, R167, R3, 0x96, !PT ;  /* 0x000000a7a5c47212 */ /* 0x000fc600078e9603 */
[----:B------:R-:W-:Y:S01]  /*20bc0*/  IMAD.MOV.U32 R154, RZ, RZ, R192 ;  /* 0x000000ffff9a7224 */ /* 0x000fe200078e00c0 */
        /* <DEDUP_REMOVED lines=43> */
.L_x_40421:
[----:B------:R-:W-:Y:S05]  /*20e80*/  BSYNC.RECONVERGENT B1 ;  /* 0x0000000000017941 */ /* 0x000fea0003800200 */
.L_x_40420:
        /* <DEDUP_REMOVED lines=11> */
.L_x_40369:
        /* <DEDUP_REMOVED lines=21> */
.L_x_40429:
        /* <DEDUP_REMOVED lines=13> */
.L_x_40431:
[----:B------:R-:W-:Y:S05]  /*21160*/  BSYNC.RECONVERGENT B3 ;  /* 0x0000000000037941 */ /* 0x000fea0003800200 */
.L_x_40430:
        /* <DEDUP_REMOVED lines=46> */
.L_x_40428:
[----:B------:R-:W-:Y:S05]  /*21450*/  BSYNC.RECONVERGENT B2 ;  /* 0x0000000000027941 */ /* 0x000fea0003800200 */
.L_x_40427:
        /* <DEDUP_REMOVED lines=9> */
.L_x_40426:
[----:B------:R-:W-:Y:S05]  /*214f0*/  BSYNC.RECONVERGENT B1 ;  /* 0x0000000000017941 */ /* 0x000fea0003800200 */
.L_x_40425:
        /* <DEDUP_REMOVED lines=17> */
.L_x_40436:
        /* <DEDUP_REMOVED lines=13> */
.L_x_40438:
[----:B------:R-:W-:Y:S05]  /*216e0*/  BSYNC.RECONVERGENT B3 ;  /* 0x0000000000037941 */ /* 0x000fea0003800200 */
.L_x_40437:
        /* <DEDUP_REMOVED lines=47> */
.L_x_40435:
[----:B------:R-:W-:Y:S05]  /*219e0*/  BSYNC.RECONVERGENT B2 ;  /* 0x0000000000027941 */ /* 0x000fea0003800200 */
.L_x_40434:
        /* <DEDUP_REMOVED lines=9> */
.L_x_40433:
[----:B------:R-:W-:Y:S05]  /*21a80*/  BSYNC.RECONVERGENT B1 ;  /* 0x0000000000017941 */ /* 0x000fea0003800200 */
.L_x_40432:
        /* <DEDUP_REMOVED lines=17> */
.L_x_40443:
        /* <DEDUP_REMOVED lines=13> */
.L_x_40445:
[----:B------:R-:W-:Y:S05]  /*21c70*/  BSYNC.RECONVERGENT B3 ;  /* 0x0000000000037941 */ /* 0x000fea0003800200 */
.L_x_40444:
        /* <DEDUP_REMOVED lines=47> */
.L_x_40442:
[----:B------:R-:W-:Y:S05]  /*21f70*/  BSYNC.RECONVERGENT B2 ;  /* 0x0000000000027941 */ /* 0x000fea0003800200 */
.L_x_40441:
        /* <DEDUP_REMOVED lines=9> */
.L_x_40440:
[----:B------:R-:W-:Y:S05]  /*22010*/  BSYNC.RECONVERGENT B1 ;  /* 0x0000000000017941 */ /* 0x000fea0003800200 */
.L_x_40439:
        /* <DEDUP_REMOVED lines=17> */
.L_x_40450:
        /* <DEDUP_REMOVED lines=13> */
.L_x_40452:
[----:B------:R-:W-:Y:S05]  /*22200*/  BSYNC.RECONVERGENT B3 ;  /* 0x0000000000037941 */ /* 0x000fea0003800200 */
.L_x_40451:
        /* <DEDUP_REMOVED lines=47> */
.L_x_40449:
[----:B------:R-:W-:Y:S05]  /*22500*/  BSYNC.RECONVERGENT B2 ;  /* 0x0000000000027941 */ /* 0x000fea0003800200 */
.L_x_40448:
        /* <DEDUP_REMOVED lines=9> */
.L_x_40447:
[----:B------:R-:W-:Y:S05]  /*225a0*/  BSYNC.RECONVERGENT B1 ;  /* 0x0000000000017941 */ /* 0x000fea0003800200 */
.L_x_40446:
        /* <DEDUP_REMOVED lines=17> */
.L_x_40457:
        /* <DEDUP_REMOVED lines=13> */
.L_x_40459:
[----:B------:R-:W-:Y:S05]  /*22790*/  BSYNC.RECONVERGENT B3 ;  /* 0x0000000000037941 */ /* 0x000fea0003800200 */
.L_x_40458:
        /* <DEDUP_REMOVED lines=47> */
.L_x_40456:
[----:B------:R-:W-:Y:S05]  /*22a90*/  BSYNC.RECONVERGENT B2 ;  /* 0x0000000000027941 */ /* 0x000fea0003800200 */
.L_x_40455:
        /* <DEDUP_REMOVED lines=9> */
.L_x_40454:
[----:B------:R-:W-:Y:S05]  /*22b30*/  BSYNC.RECONVERGENT B1 ;  /* 0x0000000000017941 */ /* 0x000fea0003800200 */
.L_x_40453:
        /* <DEDUP_REMOVED lines=17> */
.L_x_40464:
        /* <DEDUP_REMOVED lines=13> */
.L_x_40466:
[----:B------:R-:W-:Y:S05]  /*22d20*/  BSYNC.RECONVERGENT B3 ;  /* 0x0000000000037941 */ /* 0x000fea0003800200 */
.L_x_40465:
        /* <DEDUP_REMOVED lines=47> */
.L_x_40463:
[----:B------:R-:W-:Y:S05]  /*23020*/  BSYNC.RECONVERGENT B2 ;  /* 0x0000000000027941 */ /* 0x000fea0003800200 */
.L_x_40462:
        /* <DEDUP_REMOVED lines=9> */
.L_x_40461:
[----:B------:R-:W-:Y:S05]  /*230c0*/  BSYNC.RECONVERGENT B1 ;  /* 0x0000000000017941 */ /* 0x000fea0003800200 */
.L_x_40460:
        /* <DEDUP_REMOVED lines=17> */
.L_x_40471:
        /* <DEDUP_REMOVED lines=13> */
.L_x_40473:
[----:B------:R-:W-:Y:S05]  /*232b0*/  BSYNC.RECONVERGENT B3 ;  /* 0x0000000000037941 */ /* 0x000fea0003800200 */
.L_x_40472:
        /* <DEDUP_REMOVED lines=47> */
.L_x_40470:
[----:B------:R-:W-:Y:S05]  /*235b0*/  BSYNC.RECONVERGENT B2 ;  /* 0x0000000000027941 */ /* 0x000fea0003800200 */
.L_x_40469:
        /* <DEDUP_REMOVED lines=9> */
.L_x_40468:
[----:B------:R-:W-:Y:S05]  /*23650*/  BSYNC.RECONVERGENT B1 ;  /* 0x0000000000017941 */ /* 0x000fea0003800200 */
.L_x_40467:
        /* <DEDUP_REMOVED lines=16> */
.L_x_40476:
        /* <DEDUP_REMOVED lines=13> */
.L_x_40478:
[----:B------:R-:W-:Y:S05]  /*23830*/  BSYNC.RECONVERGENT B2 ;  /* 0x0000000000027941 */ /* 0x000fea0003800200 */
.L_x_40477:
        /* <DEDUP_REMOVED lines=47> */
.L_x_40475:
[----:B------:R-:W-:Y:S05]  /*23b30*/  BSYNC.RECONVERGENT B1 ;  /* 0x0000000000017941 */ /* 0x000fea0003800200 */
.L_x_40474:
        /* <DEDUP_REMOVED lines=9> */
.L_x_40419:
[----:B------:R-:W-:Y:S05]  /*23bd0*/  BSYNC.RECONVERGENT B0 ;  /* 0x0000000000007941 */ /* 0x000fea0003800200 */
.L_x_40368:
        /* <DEDUP_REMOVED lines=74> */
.L_x_40480:
[----:B------:R-:W-:Y:S05]  /*24080*/  BSYNC.RECONVERGENT B0 ;  /* 0x0000000000007941 */ /* 0x000fea0003800200 */
.L_x_40479:
        /* <DEDUP_REMOVED lines=120> */
.L_x_40496:
        /* <DEDUP_REMOVED lines=42> */
[----:B------:R-:W-:Y:S01]  /*24ab0*/  F2FP.F16.F32.PACK_AB R105, R108, R163 ;  /* 0x000000a36c69723e */ /* 0x000fe200000000ff */
[C---:B------:R-:W-:Y:S01]  /*24ac0*/  FMUL.FTZ R173, R0.reuse, R173 ;  /* 0x000000ad00ad7220 */ /* 0x040fe20000410000 */
[----:B------:R-:W-:Y:S01]  /*24ad0*/  F2FP.F16.F32.PACK_AB R104, R109, R104 ;  /* 0x000000686d68723e */ /* 0x000fe200000000ff */
        /* <DEDUP_REMOVED lines=11> */
[----:B------:R-:W-:Y:S01]  /*24b90*/  F2FP.F16.F32.PACK_AB R106, R110, R173 ;  /* 0x000000ad6e6a723e */ /* 0x000fe200000000ff */
[----:B------:R-:W-:Y:S01]  /*24ba0*/  FADD.FTZ R189, -R152, R122 ;  /* 0x0000007a98bd7221 */ /* 0x000fe20000010100 */
[----:B------:R-:W-:Y:S01]  /*24bb0*/  F2FP.F16.F32.PACK_AB R107, R112, R107 ;  /* 0x0000006b706b723e */ /* 0x000fe200000000ff */
        /* <DEDUP_REMOVED lines=39> */
[----:B------:R-:W-:-:S03]  /*24e30*/  F2FP.F16.F32.PACK_AB R105, R122, R105 ;  /* 0x000000697a69723e */ /* 0x000fc600000000ff */
        /* <DEDUP_REMOVED lines=30> */
[----:B------:R-:W-:Y:S01]  /*25020*/  F2FP.F16.F32.PACK_AB R122, R127, R122 ;  /* 0x0000007a7f7a723e */ /* 0x000fe200000000ff */
        /* <DEDUP_REMOVED lines=79> */
.L_x_40483:
[----:B------:R-:W-:Y:S05]  /*25520*/  BSYNC.RECONVERGENT B0 ;  /* 0x0000000000007941 */ /* 0x000fea0003800200 */
.L_x_40482:
[----:B0-----:R-:W0:Y:S02]  /*25530*/  LDC.64 R104, c[0x0][0x380] ;  /* 0x0000e000ff687b82 */ /* 0x001e240000000a00 */
[----:B0-----:R-:W-:-:S04]  /*25540*/  LEA R168, R104, R168, 0x2 ;  /* 0x000000a868a87211 */ /* 0x001fc800078e10ff */
[----:B------:R-:W-:-:S13]  /*25550*/  ISETP.GE.AND P0, PT, R168, R105, PT ;  /* 0x00000069a800720c */ /* 0x000fda0003f06270 */
[----:B------:R-:W-:Y:S05]  /*25560*/  @!P0 BRA `(.L_x_40484) ;  /* 0xfffffdb400888947 */ /* 0x000fea000383ffff */
[----:B------:R-:W-:Y:S05]  /*25570*/  EXIT ;  /* 0x000000000000794d */ /* 0x000fea0003800000 */
.L_x_40481:
        /* <DEDUP_REMOVED lines=8> */
.L_x_40486:
[----:B------:R-:W-:Y:S05]  /*25600*/  BSYNC B0 ;  /* 0x0000000000007941 */ /* 0x000fea0003800000 */
.L_x_40485:
        /* <DEDUP_REMOVED lines=9> */
.L_x_40487:
[----:B------:R-:W-:Y:S01]  /*256a0*/  HFMA2 R180, -RZ, RZ, 0, 2.384185791015625e-07 ;  /* 0x00000004ffb47431 */ /* 0x000fe200000001ff */
[----:B------:R-:W-:-:S05]  /*256b0*/  MOV R152, R177 ;  /* 0x000000b100987202 */ /* 0x000fca0000000f00 */
[----:B------:R-:W-:-:S04]  /*256c0*/  FADD.FTZ R174, R173, R152 ;  /* 0x00000098adae7221 */ /* 0x000fc80000010000 */
[----:B------:R-:W-:-:S07]  /*256d0*/  IMAD.MOV.U32 R179, RZ, RZ, R174 ;  /* 0x000000ffffb37224 */ /* 0x000fce00078e00ae */
[----:B------:R-:W-:Y:S05]  /*256e0*/  WARPSYNC.COLLECTIVE R178, `(.L_x_40488) ;  /* 0x00000000b2087348 */ /* 0x000fea0003c00000 */
[----:B------:R0:W1:Y:S02]  /*256f0*/  SHFL.BFLY P1, R177, R179, R180, R181 ;  /* 0x0c0000b4b3b17389 */ /* 0x00006400000200b5 */
[----:B01----:R-:W-:Y:S05]  /*25700*/  ENDCOLLECTIVE ;  /* 0x000000000000791b */ /* 0x003fea0003800000 */
.L_x_40488:
        /* <DEDUP_REMOVED lines=8> */
.L_x_40489:
[----:B------:R-:W-:Y:S01]  /*25790*/  HFMA2 R180, -RZ, RZ, 0, 9.5367431640625e-07 ;  /* 0x00000010ffb47431 */ /* 0x000fe200000001ff */
[----:B------:R-:W-:-:S05]  /*257a0*/  MOV R152, R177 ;  /* 0x000000b100987202 */ /* 0x000fca0000000f00 */
[----:B------:R-:W-:-:S04]  /*257b0*/  FADD.FTZ R176, R175, R152 ;  /* 0x00000098afb07221 */ /* 0x000fc80000010000 */
[----:B------:R-:W-:-:S07]  /*257c0*/  IMAD.MOV.U32 R179, RZ, RZ, R176 ;  /* 0x000000ffffb37224 */ /* 0x000fce00078e00b0 */
[----:B------:R-:W-:Y:S05]  /*257d0*/  WARPSYNC.COLLECTIVE R178, `(.L_x_40490) ;  /* 0x00000000b2087348 */ /* 0x000fea0003c00000 */
[----:B------:R0:W1:Y:S02]  /*257e0*/  SHFL.BFLY P1, R177, R179, R180, R181 ;  /* 0x0c0000b4b3b17389 */ /* 0x00006400000200b5 */
[----:B01----:R-:W-:Y:S05]  /*257f0*/  ENDCOLLECTIVE ;  /* 0x000000000000791b */ /* 0x003fea0003800000 */
.L_x_40490:
        /* <DEDUP_REMOVED lines=103> */
.L_x_40491:
[----:B------:R-:W-:Y:S02]  /*25e70*/  IMAD.MOV.U32 R180, RZ, RZ, 0x2 ;  /* 0x00000002ffb47424 */ /* 0x000fe400078e00ff */
[----:B------:R-:W-:-:S04]  /*25e80*/  IMAD.MOV.U32 R173, RZ, RZ, R177 ;  /* 0x000000ffffad7224 */ /* 0x000fc800078e00b1 */
[----:B------:R-:W-:-:S05]  /*25e90*/  FADD.FTZ R173, R0, R173 ;  /* 0x000000ad00ad7221 */ /* 0x000fca0000010000 */
[----:B------:R-:W-:-:S07]  /*25ea0*/  MOV R179, R173 ;  /* 0x000000ad00b37202 */ /* 0x000fce0000000f00 */
[----:B------:R-:W-:Y:S05]  /*25eb0*/  WARPSYNC.COLLECTIVE R178, `(.L_x_40492) ;  /* 0x00000000b2087348 */ /* 0x000fea0003c00000 */
[----:B------:R0:W1:Y:S02]  /*25ec0*/  SHFL.BFLY P1, R177, R179, R180, R181 ;  /* 0x0c0000b4b3b17389 */ /* 0x00006400000200b5 */
[----:B01----:R-:W-:Y:S05]  /*25ed0*/  ENDCOLLECTIVE ;  /* 0x000000000000791b */ /* 0x003fea0003800000 */
.L_x_40492:
[----:B------:R-:W-:Y:S01]  /*25ee0*/  HFMA2 R180, -RZ, RZ, 0, 2.384185791015625e-07 ;  /* 0x00000004ffb47431 */ /* 0x000fe200000001ff */
[----:B------:R-:W-:-:S05]  /*25ef0*/  MOV R174, R177 ;  /* 0x000000b100ae7202 */ /* 0x000fca0000000f00 */
[----:B------:R-:W-:-:S04]  /*25f00*/  FADD.FTZ R174, R173, R174 ;  /* 0x000000aeadae7221 */ /* 0x000fc80000010000 */
[----:B------:R-:W-:-:S07]  /*25f10*/  IMAD.MOV.U32 R179, RZ, RZ, R174 ;  /* 0x000000ffffb37224 */ /* 0x000fce00078e00ae */
[----:B------:R-:W-:Y:S05]  /*25f20*/  WARPSYNC.COLLECTIVE R178, `(.L_x_40493) ;  /* 0x00000000b2087348 */ /* 0x000fea0003c00000 */
[----:B------:R0:W1:Y:S02]  /*25f30*/  SHFL.BFLY P1, R177, R179, R180, R181 ;  /* 0x0c0000b4b3b17389 */ /* 0x00006400000200b5 */
[----:B01----:R-:W-:Y:S05]  /*25f40*/  ENDCOLLECTIVE ;  /* 0x000000000000791b */ /* 0x003fea0003800000 */
.L_x_40493:
[----:B------:R-:W-:Y:S02]  /*25f50*/  IMAD.MOV.U32 R180, RZ, RZ, 0x8 ;  /* 0x00000008ffb47424 */ /* 0x000fe400078e00ff */
[----:B------:R-:W-:-:S04]  /*25f60*/  IMAD.MOV.U32 R175, RZ, RZ, R177 ;  /* 0x000000ffffaf7224 */ /* 0x000fc800078e00b1 */
[----:B------:R-:W-:-:S05]  /*25f70*/  FADD.FTZ R175, R174, R175 ;  /* 0x000000afaeaf7221 */ /* 0x000fca0000010000 */
[----:B------:R-:W-:-:S07]  /*25f80*/  MOV R179, R175 ;  /* 0x000000af00b37202 */ /* 0x000fce0000000f00 */
[----:B------:R-:W-:Y:S05]  /*25f90*/  WARPSYNC.COLLECTIVE R178, `(.L_x_40494) ;  /* 0x00000000b2087348 */ /* 0x000fea0003c00000 */
[----:B------:R0:W1:Y:S02]  /*25fa0*/  SHFL.BFLY P1, R177, R179, R180, R181 ;  /* 0x0c0000b4b3b17389 */ /* 0x00006400000200b5 */
[----:B01----:R-:W-:Y:S05]  /*25fb0*/  ENDCOLLECTIVE ;  /* 0x000000000000791b */ /* 0x003fea0003800000 */
.L_x_40494:
[----:B------:R-:W-:Y:S01]  /*25fc0*/  HFMA2 R180, -RZ, RZ, 0, 9.5367431640625e-07 ;  /* 0x00000010ffb47431 */ /* 0x000fe200000001ff */
[----:B------:R-:W-:-:S05]  /*25fd0*/  MOV R176, R177 ;  /* 0x000000b100b07202 */ /* 0x000fca0000000f00 */
[----:B------:R-:W-:-:S04]  /*25fe0*/  FADD.FTZ R176, R175, R176 ;  /* 0x000000b0afb07221 */ /* 0x000fc80000010000 */
[----:B------:R-:W-:-:S07]  /*25ff0*/  IMAD.MOV.U32 R179, RZ, RZ, R176 ;  /* 0x000000ffffb37224 */ /* 0x000fce00078e00b0 */
[----:B------:R-:W-:Y:S05]  /*26000*/  WARPSYNC.COLLECTIVE R178, `(.L_x_40495) ;  /* 0x00000000b2087348 */ /* 0x000fea0003c00000 */
[----:B------:R0:W1:Y:S02]  /*26010*/  SHFL.BFLY P1, R177, R179, R180, R181 ;  /* 0x0c0000b4b3b17389 */ /* 0x00006400000200b5 */
[----:B01----:R-:W-:Y:S05]  /*26020*/  ENDCOLLECTIVE ;  /* 0x000000000000791b */ /* 0x003fea0003800000 */
.L_x_40495:
[----:B------:R-:W-:Y:S05]  /*26030*/  BRA `(.L_x_40496) ;  /* 0xffffffe400f47947 */ /* 0x000fea000383ffff */
.L_x_40497:
        /* <DEDUP_REMOVED lines=12> */
.L_x_54451:


//--------------------- .text._ZN10layer_norm13ln_fwd_kernelINS_13Kernel_traitsIf6__halffS2_fjLj1536ELj1ELj4ELj1ELj16ENS_18Kernel_traits_baseILj1536EfS2_fS2_fjLj128EEEEELb1ELb1ELb0ELb0EEEvNS_9FwdParamsE --------------------------
	.section	.text._ZN10layer_norm13ln_fwd_kernelINS_13Kernel_traitsIf6__halffS2_fjLj1536ELj1ELj4ELj1ELj16ENS_18Kernel_traits_baseILj1536EfS2_fS2_fjLj128EEEEELb1ELb1ELb0ELb0EEEvNS_9FwdParamsE,"ax",@progbits
	.align	128
        .global         _ZN10layer_norm13ln_fwd_kernelINS_13Kernel_traitsIf6__halffS2_fjLj1536ELj1ELj4ELj1ELj16ENS_18Kernel_traits_baseILj1536EfS2_fS2_fjLj128EEEEELb1ELb1ELb0ELb0EEEvNS_9FwdParamsE
        .type           _ZN10layer_norm13ln_fwd_kernelINS_13Kernel_traitsIf6__halffS2_fjLj1536ELj1ELj4ELj1ELj16ENS_18Kernel_traits_baseILj1536EfS2_fS2_fjLj128EEEEELb1ELb1ELb0ELb0EEEvNS_9FwdParamsE,@function
        .size           _ZN10layer_norm13ln_fwd_kernelINS_13Kernel_traitsIf6__halffS2_fjLj1536ELj1ELj4ELj1ELj16ENS_18Kernel_traits_baseILj1536EfS2_fS2_fjLj128EEEEELb1ELb1ELb0ELb0EEEvNS_9FwdParamsE,(.L_x_54452 - _ZN10layer_norm13ln_fwd_kernelINS_13Kernel_traitsIf6__halffS2_fjLj1536ELj1ELj4ELj1ELj16ENS_18Kernel_traits_baseILj1536EfS2_fS2_fjLj128EEEEELb1ELb1ELb0ELb0EEEvNS_9FwdParamsE)
        .other          _ZN10layer_norm13ln_fwd_kernelINS_13Kernel_traitsIf6__halffS2_fjLj1536ELj1ELj4ELj1ELj16ENS_18Kernel_traits_baseILj1536EfS2_fS2_fjLj128EEEEELb1ELb1ELb0ELb0EEEvNS_9FwdParamsE,@"STO_CUDA_ENTRY STV_DEFAULT"
_ZN10layer_norm13ln_fwd_kernelINS_13Kernel_traitsIf6__halffS2_fjLj1536ELj1ELj4ELj1ELj16ENS_18Kernel_traits_baseILj1536EfS2_fS2_fjLj128EEEEELb1ELb1ELb0ELb0EEEvNS_9FwdParamsE:
.text._ZN10layer_norm13ln_fwd_kernelINS_13Kernel_traitsIf6__halffS2_fjLj1536ELj1ELj4ELj1ELj16ENS_18Kernel_traits_baseILj1536EfS2_fS2_fjLj128EEEEELb1ELb1ELb0ELb0EEEvNS_9FwdParamsE:
        /* <DEDUP_REMOVED lines=141> */
.L_x_40499:
        /* <DEDUP_REMOVED lines=83> */
.L_x_40500:
[----:B------:R-:W-:Y:S05]  /*0e00*/  BSYNC.RECONVERGENT B0 ;  /* 0x0000000000007941 */ /* 0x000fea0003800200 */
.L_x_40498:
        /* <DEDUP_REMOVED lines=73> */
.L_x_41018:
        /* <DEDUP_REMOVED lines=42> */
.L_x_54288:
[----:B------:R-:W-:Y:S05]  /*1540*/  BRX R160 -0x1550                                       (*"BRANCH_TARGETS .L_x_54289,.L_x_54290,.L_x_54291"*) ;  /* 0xffffffe8a0ac7949 */ /* 0x000fea000383ffff */
.L_x_54291:
[----:B------:R-:W-:Y:S01]  /*1550*/  VIADD R162, R209, 0x1 ;  /* 0x00000001d1a27836 */ /* 0x000fe20000000000 */
[----:B------:R-:W-:Y:S01]  /*1560*/  MOV R220, R3 ;  /* 0x0000000300dc7202 */ /* 0x000fe20000000f00 */
[----:B------:R-:W-:Y:S01]  /*1570*/  IMAD.MOV.U32 R163, RZ, RZ, R210 ;  /* 0x000000ffffa37224 */ /* 0x000fe200078e00d2 */
[----:B------:R-:W-:Y:S06]  /*1580*/  BRA `(.L_x_40506) ;  /* 0x0000000000f07947 */ /* 0x000fec0003800000 */
.L_x_54289:
[----:B------:R-:W-:Y:S01]  /*1590*/  IMAD.MOV.U32 R220, RZ, RZ, R3 ;  /* 0x000000ffffdc7224 */ /* 0x000fe200078e0003 */
[----:B------:R-:W-:Y:S01]  /*15a0*/  MOV R162, 0x3 ;  /* 0x0000000300a27802 */ /* 0x000fe20000000f00 */
[----:B------:R-:W-:Y:S01]  /*15b0*/  IMAD.MOV.U32 R163, RZ, RZ, R211 ;  /* 0x000000ffffa37224 */ /* 0x000fe200078e00d3 */
[----:B------:R-:W-:Y:S06]  /*15c0*/  BRA `(.L_x_40506) ;  /* 0x0000000000e07947 */ /* 0x000fec0003800000 */
.L_x_54290:
        /* <DEDUP_REMOVED lines=13> */
.L_x_40508:
[----:B------:R-:W-:Y:S05]  /*16a0*/  BSYNC.RECONVERGENT B3 ;  /* 0x0000000000037941 */ /* 0x000fea0003800200 */
.L_x_40507:
        /* <DEDUP_REMOVED lines=42> */
.L_x_40506:
[----:B------:R-:W-:Y:S05]  /*1950*/  BSYNC.RECONVERGENT B2 ;  /* 0x0000000000027941 */ /* 0x000fea0003800200 */
.L_x_40505:
        /* <DEDUP_REMOVED lines=10> */
[----:B------:R-:W-:-:S02]  /*1a00*/  IMAD.MOV.U32 R163, RZ, RZ, R2 ;  /* 0x000000ffffa37224 */ /* 0x000fc400078e0002 */
[----:B0-----:R-:W-:-:S04]  /*1a10*/  FSETP.GTU.FTZ.AND P0, PT, R160, R3, PT ;  /* 0x00000003a000720b */ /* 0x001fc80003f1c000 */
[----:B------:R-:W-:Y:S01]  /*1a20*/  PLOP3.LUT P2, PT, P0, PT, PT, 0x8, 0x80 ;  /* 0x000000000080781c */ /* 0x000fe2000074e170 */
[----:B-1----:R-:W-:-:S05]  /*1a30*/  FMUL.FTZ R192, R192, R195 ;  /* 0x000000c3c0c07220 */ /* 0x002fca0000410000 */
[----:B------:R-:W-:Y:S01]  /*1a40*/  FSEL R161, R192, RZ, !P0 ;  /* 0x000000ffc0a17208 */ /* 0x000fe20004000000 */
[----:B------:R-:W-:-:S06]  /*1a50*/  IMAD.MOV.U32 R192, RZ, RZ, 0x2 ;  /* 0x00000002ffc07424 */ /* 0x000fcc00078e00ff */
        /* <DEDUP_REMOVED lines=11> */
.L_x_40511:
        /* <DEDUP_REMOVED lines=13> */
.L_x_40513:
[----:B------:R-:W-:Y:S05]  /*1be0*/  BSYNC.RECONVERGENT B3 ;  /* 0x0000000000037941 */ /* 0x000fea0003800200 */
.L_x_40512:
        /* <DEDUP_REMOVED lines=43> */
.L_x_40510:
[----:B------:R-:W-:Y:S05]  /*1ea0*/  BSYNC.RECONVERGENT B2 ;  /* 0x0000000000027941 */ /* 0x000fea0003800200 */
.L_x_40509:
        /* <DEDUP_REMOVED lines=22> */
.L_x_40516:
        /* <DEDUP_REMOVED lines=13> */
.L_x_40518:
[----:B------:R-:W-:Y:S05]  /*20e0*/  BSYNC.RECONVERGENT B3 ;  /* 0x0000000000037941 */ /* 0x000fea0003800200 */
.L_x_40517:
        /* <DEDUP_REMOVED lines=43> */
.L_x_40515:
[----:B------:R-:W-:Y:S05]  /*23a0*/  BSYNC.RECONVERGENT B2 ;  /* 0x0000000000027941 */ /* 0x000fea0003800200 */
.L_x_40514:
        /* <DEDUP_REMOVED lines=22> */
.L_x_40521:
        /* <DEDUP_REMOVED lines=13> */
.L_x_40523:
[----:B------:R-:W-:Y:S05]  /*25e0*/  BSYNC.RECONVERGENT B3 ;  /* 0x0000000000037941 */ /* 0x000fea0003800200 */
.L_x_40522:
        /* <DEDUP_REMOVED lines=43> */
.L_x_40520:
[----:B------:R-:W-:Y:S05]  /*28a0*/  BSYNC.RECONVERGENT B2 ;  /* 0x0000000000027941 */ /* 0x000fea0003800200 */
.L_x_40519:
        /* <DEDUP_REMOVED lines=22> */
.L_x_40526:
        /* <DEDUP_REMOVED lines=13> */
.L_x_40528:
[----:B------:R-:W-:Y:S05]  /*2ae0*/  BSYNC.RECONVERGENT B3 ;  /* 0x0000000000037941 */ /* 0x000fea0003800200 */
.L_x_40527:
        /* <DEDUP_REMOVED lines=43> */
.L_x_40525:
[----:B------:R-:W-:Y:S05]  /*2da0*/  BSYNC.RECONVERGENT B2 ;  /* 0x0000000000027941 */ /* 0x000fea0003800200 */
.L_x_40524:
        /* <DEDUP_REMOVED lines=22> */
.L_x_40531:
        /* <DEDUP_REMOVED lines=13> */
.L_x_40533:
[----:B------:R-:W-:Y:S05]  /*2fe0*/  BSYNC.RECONVERGENT B3 ;  /* 0x0000000000037941 */ /* 0x000fea0003800200 */
.L_x_40532:
        /* <DEDUP_REMOVED lines=43> */
.L_x_40530:
[----:B------:R-:W-:Y:S05]  /*32a0*/  BSYNC.RECONVERGENT B2 ;  /* 0x0000000000027941 */ /* 0x000fea0003800200 */
.L_x_40529:
        /* <DEDUP_REMOVED lines=22> */
.L_x_40536:
        /* <DEDUP_REMOVED lines=13> */
.L_x_40538:
[----:B------:R-:W-:Y:S05]  /*34e0*/  BSYNC.RECONVERGENT B3 ;  /* 0x0000000000037941 */ /* 0x000fea0003800200 */
.L_x_40537:
        /* <DEDUP_REMOVED lines=43> */
.L_x_40535:
[----:B------:R-:W-:Y:S05]  /*37a0*/  BSYNC.RECONVERGENT B2 ;  /* 0x0000000000027941 */ /* 0x000fea0003800200 */
.L_x_40534:
        /* <DEDUP_REMOVED lines=22> */
.L_x_40541:
        /* <DEDUP_REMOVED lines=15> */
.L_x_40543:
[----:B------:R-:W-:Y:S05]  /*3a00*/  BSYNC.RECONVERGENT B3 ;  /* 0x0000000000037941 */ /* 0x000fea0003800200 */
.L_x_40542:
        /* <DEDUP_REMOVED lines=43> */
.L_x_40540:
[----:B------:R-:W-:Y:S05]  /*3cc0*/  BSYNC.RECONVERGENT B2 ;  /* 0x0000000000027941 */ /* 0x000fea0003800200 */
.L_x_40539:
        /* <DEDUP_REMOVED lines=10> */
.L_x_40504:
        /* <DEDUP_REMOVED lines=16> */
.L_x_40547:
        /* <DEDUP_REMOVED lines=13> */
.L_x_40549:
[----:B------:R-:W-:Y:S05]  /*3f40*/  BSYNC.RECONVERGENT B3 ;  /* 0x0000000000037941 */ /* 0x000fea0003800200 */
.L_x_40548:
        /* <DEDUP_REMOVED lines=42> */
.L_x_40546:
[----:B------:R-:W-:Y:S05]  /*41f0*/  BSYNC.RECONVERGENT B2 ;  /* 0x0000000000027941 */ /* 0x000fea0003800200 */
.L_x_40545:
        /* <DEDUP_REMOVED lines=9> */
[----:B------:R-:W-:Y:S02]  /*4290*/  IMAD.MOV.U32 R194, RZ, RZ, 0x2 ;  /* 0x00000002ffc27424 */ /* 0x000fe400078e00ff */
        /* <DEDUP_REMOVED lines=16> */
.L_x_40552:
        /* <DEDUP_REMOVED lines=13> */
.L_x_40554:
[----:B------:R-:W-:Y:S05]  /*4470*/  BSYNC.RECONVERGENT B3 ;  /* 0x0000000000037941 */ /* 0x000fea0003800200 */
.L_x_40553:
        /* <DEDUP_REMOVED lines=43> */
.L_x_40551:
[----:B------:R-:W-:Y:S05]  /*4730*/  BSYNC.RECONVERGENT B2 ;  /* 0x0000000000027941 */ /* 0x000fea0003800200 */
.L_x_40550:
[----:B------:R-:W-:Y:S01]  /*4740*/  I2FP.F32.U32 R193, R162 ;  /* 0x000000a200c17245 */ /* 0x000fe20000201000 */
[----:B------:R-:W-:Y:S01]  /*4750*/  BSSY.RECONVERGENT B2, `(.L_x_40555) ;  /* 0x000004d000027945 */ /* 0x000fe20003800200 */
[----:B------:R-:W-:Y:S01]  /*4760*/  ISETP.NE.AND P2, PT, R194, 0x1, PT ;  /* 0x00000001c200780c */ /* 0x000fe20003f45270 */
[----:B------:R-:W-:Y:S02]  /*4770*/  IMAD.MOV.U32 R192, RZ, RZ, 0x2 ;  /* 0x00000002ffc07424 */ /* 0x000fe400078e00ff */
[----:B------:R-:W-:Y:S01]  /*4780*/  FFMA.FTZ R162, R193, R160, 1.1641532182693481445e-10 ;  /* 0x2f000000c1a27423 */ /* 0x000fe200000100a0 */
[----:B------:R-:W-:-:S04]  /*4790*/  HADD2.F32 R193, -RZ, R4.H1_H1 ;  /* 0x30000004ffc17230 */ /* 0x000fc80000004100 */
        /* <DEDUP_REMOVED lines=15> */
.L_x_40557:
        /* <DEDUP_REMOVED lines=13> */
.L_x_40559:
[----:B------:R-:W-:Y:S05]  /*4960*/  BSYNC.RECONVERGENT B3 ;  /* 0x0000000000037941 */ /* 0x000fea0003800200 */
.L_x_40558:
        /* <DEDUP_REMOVED lines=43> */
.L_x_40556:
[----:B------:R-:W-:Y:S05]  /*4c20*/  BSYNC.RECONVERGENT B2 ;  /* 0x0000000000027941 */ /* 0x000fea0003800200 */
.L_x_40555:
[----:B------:R-:W-:Y:S01]  /*4c30*/  I2FP.F32.U32 R193, R162 ;  /* 0x000000a200c17245 */ /* 0x000fe20000201000 */
[----:B------:R-:W-:Y:S01]  /*4c40*/  BSSY.RECONVERGENT B2, `(.L_x_40560) ;  /* 0x000004d000027945 */ /* 0x000fe20003800200 */
[----:B------:R-:W-:Y:S01]  /*4c50*/  ISETP.NE.AND P3, PT, R192, 0x1, PT ;  /* 0x00000001c000780c */ /* 0x000fe20003f65270 */
[----:B------:R-:W-:Y:S02]  /*4c60*/  HFMA2 R194, -RZ, RZ, 0, 1.1920928955078125e-07 ;  /* 0x00000002ffc27431 */ /* 0x000fe400000001ff */
[----:B------:R-:W-:Y:S01]  /*4c70*/  FFMA.FTZ R162, R193, R160, 1.1641532182693481445e-10 ;  /* 0x2f000000c1a27423 */ /* 0x000fe200000100a0 */
[----:B------:R-:W-:-:S04]  /*4c80*/  HADD2.F32 R193, -RZ, R5.H0_H0 ;  /* 0x20000005ffc17230 */ /* 0x000fc80000004100 */
[----:B------:R-:W-:Y:S01]  /*4c90*/  FSETP.GTU.FTZ.AND P2, PT, R162, R3, PT ;  /* 0x00000003a200720b */ /* 0x000fe20003f5c000 */
[----:B------:R-:W-:-:S03]  /*4ca0*/  FMUL.FTZ R162, R193, R218 ;  /* 0x000000dac1a27220 */ /* 0x000fc60000410000 */
[----:B------:R-:W-:Y:S01]  /*4cb0*/  PLOP3.LUT P1, PT, P2, PT, PT, 0x8, 0x80 ;  /* 0x000000000080781c */ /* 0x000fe2000172e170 */
[----:B------:R-:W-:Y:S01]  /*4cc0*/  FMUL.FTZ R193, R162, R161 ;  /* 0x000000a1a2c17220 */ /* 0x000fe20000410000 */
[----:B------:R-:W-:-:S04]  /*4cd0*/  IMAD.MOV.U32 R162, RZ, RZ, R2 ;  /* 0x000000ffffa27224 */ /* 0x000fc800078e0002 */
        /* <DEDUP_REMOVED lines=10> */
.L_x_40562:
        /* <DEDUP_REMOVED lines=13> */
.L_x_40564:
[----:B------:R-:W-:Y:S05]  /*4e50*/  BSYNC.RECONVERGENT B3 ;  /* 0x0000000000037941 */ /* 0x000fea0003800200 */
.L_x_40563:
        /* <DEDUP_REMOVED lines=43> */
.L_x_40561:
[----:B------:R-:W-:Y:S05]  /*5110*/  BSYNC.RECONVERGENT B2 ;  /* 0x0000000000027941 */ /* 0x000fea0003800200 */
.L_x_40560:
[----:B------:R-:W-:Y:S01]  /*5120*/  I2FP.F32.U32 R195, R162 ;  /* 0x000000a200c37245 */ /* 0x000fe20000201000 */
[----:B------:R-:W-:Y:S01]  /*5130*/  HADD2.F32 R5, -RZ, R5.H1_H1 ;  /* 0x30000005ff057230 */ /* 0x000fe20000004100 */
[----:B------:R-:W-:Y:S01]  /*5140*/  ISETP.NE.AND P4, PT, R194, 0x1, PT ;  /* 0x00000001c200780c */ /* 0x000fe20003f85270 */
[----:B------:R-:W-:Y:S01]  /*5150*/  BSSY.RECONVERGENT B2, `(.L_x_40565) ;  /* 0x000004b000027945 */ /* 0x000fe20003800200 */
[----:B------:R-:W-:Y:S02]  /*5160*/  IMAD.MOV.U32 R209, RZ, RZ, 0x2 ;  /* 0x00000002ffd17424 */ /* 0x000fe400078e00ff */
[----:B------:R-:W-:-:S05]  /*5170*/  FFMA.FTZ R162, R195, R160, 1.1641532182693481445e-10 ;  /* 0x2f000000c3a27423 */ /* 0x000fca00000100a0 */
[----:B------:R-:W-:Y:S01]  /*5180*/  FSETP.GTU.FTZ.AND P3, PT, R162, R3, PT ;  /* 0x00000003a200720b */ /* 0x000fe20003f7c000 */
[----:B------:R-:W-:Y:S01]  /*5190*/  FMUL.FTZ R162, R5, R218 ;  /* 0x000000da05a27220 */ /* 0x000fe20000410000 */
[----:B------:R-:W-:Y:S02]  /*51a0*/  MOV R5, R2 ;  /* 0x0000000200057202 */ /* 0x000fe40000000f00 */
[----:B------:R-:W-:Y:S01]  /*51b0*/  PLOP3.LUT P2, PT, P3, PT, PT, 0x8, 0x80 ;  /* 0x000000000080781c */ /* 0x000fe20001f4e170 */
[----:B------:R-:W-:-:S05]  /*51c0*/  FMUL.FTZ R162, R162, R161 ;  /* 0x000000a1a2a27220 */ /* 0x000fca0000410000 */
        /* <DEDUP_REMOVED lines=10> */
.L_x_40567:
        /* <DEDUP_REMOVED lines=13> */
.L_x_40569:
[----:B------:R-:W-:Y:S05]  /*5340*/  BSYNC.RECONVERGENT B3 ;  /* 0x0000000000037941 */ /* 0x000fea0003800200 */
.L_x_40568:
        /* <DEDUP_REMOVED lines=43> */
.L_x_40566:
[----:B------:R-:W-:Y:S05]  /*5600*/  BSYNC.RECONVERGENT B2 ;  /* 0x0000000000027941 */ /* 0x000fea0003800200 */
.L_x_40565:
        /* <DEDUP_REMOVED lines=21> */
.L_x_40572:
        /* <DEDUP_REMOVED lines=13> */
.L_x_40574:
[----:B------:R-:W-:Y:S05]  /*5830*/  BSYNC.RECONVERGENT B3 ;  /* 0x0000000000037941 */ /* 0x000fea0003800200 */
.L_x_40573:
        /* <DEDUP_REMOVED lines=43> */
.L_x_40571:
[----:B------:R-:W-:Y:S05]  /*5af0*/  BSYNC.RECONVERGENT B2 ;  /* 0x0000000000027941 */ /* 0x000fea0003800200 */
.L_x_40570:
        /* <DEDUP_REMOVED lines=21> */
.L_x_40577:
        /* <DEDUP_REMOVED lines=13> */
.L_x_40579:
[----:B------:R-:W-:Y:S05]  /*5d20*/  BSYNC.RECONVERGENT B3 ;  /* 0x0000000000037941 */ /* 0x000fea0003800200 */
.L_x_40578:
        /* <DEDUP_REMOVED lines=43> */
.L_x_40576:
[----:B------:R-:W-:Y:S05]  /*5fe0*/  BSYNC.RECONVERGENT B2 ;  /* 0x0000000000027941 */ /* 0x000fea0003800200 */
.L_x_40575:
        /* <DEDUP_REMOVED lines=21> */
.L_x_40582:
        /* <DEDUP_REMOVED lines=15> */
.L_x_40584:
[----:B------:R-:W-:Y:S05]  /*6230*/  BSYNC.RECONVERGENT B3 ;  /* 0x0000000000037941 */ /* 0x000fea0003800200 */
.L_x_40583:
        /* <DEDUP_REMOVED lines=43> */
.L_x_40581:
[----:B------:R-:W-:Y:S05]  /*64f0*/  BSYNC.RECONVERGENT B2 ;  /* 0x0000000000027941 */ /* 0x000fea0003800200 */
.L_x_40580:
[----:B------:R-:W-:Y:S01]  /*6500*/  HADD2.F32 R221, -RZ, R7.H1_H1 ;  /* 0x30000007ffdd7230 */ /* 0x000fe20000004100 */
[----:B------:R-:W-:-:S04]  /*6510*/  I2FP.F32.U32 R7, R194 ;  /* 0x000000c200077245 */ /* 0x000fc80000201000 */
        /* <DEDUP_REMOVED lines=14> */
.L_x_40544:
        /* <DEDUP_REMOVED lines=22> */
.L_x_40503:
[----:B------:R-:W-:Y:S05]  /*6760*/  BSYNC.RECONVERGENT B1 ;  /* 0x0000000000017941 */ /* 0x000fea0003800200 */
.L_x_40502:
        /* <DEDUP_REMOVED lines=31> */
.L_x_40590:
        /* <DEDUP_REMOVED lines=13> */
.L_x_40592:
[----:B------:R-:W-:Y:S05]  /*6a30*/  BSYNC.RECONVERGENT B3 ;  /* 0x0000000000037941 */ /* 0x000fea0003800200 */
.L_x_40591:
        /* <DEDUP_REMOVED lines=42> */
.L_x_40589:
[----:B------:R-:W-:Y:S05]  /*6ce0*/  BSYNC.RECONVERGENT B2 ;  /* 0x0000000000027941 */ /* 0x000fea0003800200 */
.L_x_40588:
        /* <DEDUP_REMOVED lines=27> */
.L_x_40595:
        /* <DEDUP_REMOVED lines=13> */
.L_x_40597:
[----:B------:R-:W-:Y:S05]  /*6f70*/  BSYNC.RECONVERGENT B3 ;  /* 0x0000000000037941 */ /* 0x000fea0003800200 */
.L_x_40596:
        /* <DEDUP_REMOVED lines=43> */
.L_x_40594:
[----:B------:R-:W-:Y:S05]  /*7230*/  BSYNC.RECONVERGENT B2 ;  /* 0x0000000000027941 */ /* 0x000fea0003800200 */
.L_x_40593:
        /* <DEDUP_REMOVED lines=22> */
.L_x_40600:
        /* <DEDUP_REMOVED lines=13> */
.L_x_40602:
[----:B------:R-:W-:Y:S05]  /*7470*/  BSYNC.RECONVERGENT B3 ;  /* 0x0000000000037941 */ /* 0x000fea0003800200 */
.L_x_40601:
        /* <DEDUP_REMOVED lines=43> */
.L_x_40599:
[----:B------:R-:W-:Y:S05]  /*7730*/  BSYNC.RECONVERGENT B2 ;  /* 0x0000000000027941 */ /* 0x000fea0003800200 */
.L_x_40598:
        /* <DEDUP_REMOVED lines=22> */
.L_x_40605:
        /* <DEDUP_REMOVED lines=13> */
.L_x_40607:
[----:B------:R-:W-:Y:S05]  /*7970*/  BSYNC.RECONVERGENT B3 ;  /* 0x0000000000037941 */ /* 0x000fea0003800200 */
.L_x_40606:
        /* <DEDUP_REMOVED lines=43> */
.L_x_40604:
[----:B------:R-:W-:Y:S05]  /*7c30*/  BSYNC.RECONVERGENT B2 ;  /* 0x0000000000027941 */ /* 0x000fea0003800200 */
.L_x_40603:
        /* <DEDUP_REMOVED lines=22> */
.L_x_40610:
        /* <DEDUP_REMOVED lines=13> */
.L_x_40612:
[----:B------:R-:W-:Y:S05]  /*7e70*/  BSYNC.RECONVERGENT B3 ;  /* 0x0000000000037941 */ /* 0x000fea0003800200 */
.L_x_40611:
        /* <DEDUP_REMOVED lines=43> */
.L_x_40609:
[----:B------:R-:W-:Y:S05]  /*8130*/  BSYNC.RECONVERGENT B2 ;  /* 0x0000000000027941 */ /* 0x000fea0003800200 */
.L_x_40608:
        /* <DEDUP_REMOVED lines=22> */
.L_x_40615:
        /* <DEDUP_REMOVED lines=13> */
.L_x_40617:
[----:B------:R-:W-:Y:S05]  /*8370*/  BSYNC.RECONVERGENT B3 ;  /* 0x0000000000037941 */ /* 0x000fea0003800200 */
.L_x_40616:
        /* <DEDUP_REMOVED lines=43> */
.L_x_40614:
[----:B------:R-:W-:Y:S05]  /*8630*/  BSYNC.RECONVERGENT B2 ;  /* 0x0000000000027941 */ /* 0x000fea0003800200 */
.L_x_40613:
        /* <DEDUP_REMOVED lines=22> */
.L_x_40620:
        /* <DEDUP_REMOVED lines=13> */
.L_x_40622:
[----:B------:R-:W-:Y:S05]  /*8870*/  BSYNC.RECONVERGENT B3 ;  /* 0x0000000000037941 */ /* 0x000fea0003800200 */
.L_x_40621:
        /* <DEDUP_REMOVED lines=43> */
.L_x_40619:
[----:B------:R-:W-:Y:S05]  /*8b30*/  BSYNC.RECONVERGENT B2 ;  /* 0x0000000000027941 */ /* 0x000fea0003800200 */
.L_x_40618:
        /* <DEDUP_REMOVED lines=22> */
.L_x_40625:
        /* <DEDUP_REMOVED lines=15> */
.L_x_40627:
[----:B------:R-:W-:Y:S05]  /*8d90*/  BSYNC.RECONVERGENT B3 ;  /* 0x0000000000037941 */ /* 0x000fea0003800200 */
.L_x_40626:
        /* <DEDUP_REMOVED lines=43> */
.L_x_40624:
[----:B------:R-:W-:Y:S05]  /*9050*/  BSYNC.RECONVERGENT B2 ;  /* 0x0000000000027941 */ /* 0x000fea0003800200 */
.L_x_40623:
        /* <DEDUP_REMOVED lines=10> */
.L_x_40587:
        /* <DEDUP_REMOVED lines=16> */
.L_x_40631:
        /* <DEDUP_REMOVED lines=13> */
.L_x_40633:
[----:B------:R-:W-:Y:S05]  /*92d0*/  BSYNC.RECONVERGENT B3 ;  /* 0x0000000000037941 */ /* 0x000fea0003800200 */
.L_x_40632:
        /* <DEDUP_REMOVED lines=42> */
.L_x_40630:
[----:B------:R-:W-:Y:S05]  /*9580*/  BSYNC.RECONVERGENT B2 ;  /* 0x0000000000027941 */ /* 0x000fea0003800200 */
.L_x_40629:
        /* <DEDUP_REMOVED lines=9> */
[----:B------:R-:W-:Y:S02]  /*9620*/  HFMA2 R198, -RZ, RZ, 0, 1.1920928955078125e-07 ;  /* 0x00000002ffc67431 */ /* 0x000fe400000001ff */
        /* <DEDUP_REMOVED lines=16> */
.L_x_40636:
        /* <DEDUP_REMOVED lines=13> */
.L_x_40638:
[----:B------:R-:W-:Y:S05]  /*9800*/  BSYNC.RECONVERGENT B3 ;  /* 0x0000000000037941 */ /* 0x000fea0003800200 */
.L_x_40637:
        /* <DEDUP_REMOVED lines=43> */
.L_x_40635:
[----:B------:R-:W-:Y:S05]  /*9ac0*/  BSYNC.RECONVERGENT B2 ;  /* 0x0000000000027941 */ /* 0x000fea0003800200 */
.L_x_40634:
        /* <DEDUP_REMOVED lines=21> */
.L_x_40641:
        /* <DEDUP_REMOVED lines=13> */
.L_x_40643:
[----:B------:R-:W-:Y:S05]  /*9cf0*/  BSYNC.RECONVERGENT B3 ;  /* 0x0000000000037941 */ /* 0x000fea0003800200 */
.L_x_40642:
        /* <DEDUP_REMOVED lines=43> */
.L_x_40640:
[----:B------:R-:W-:Y:S05]  /*9fb0*/  BSYNC.RECONVERGENT B2 ;  /* 0x0000000000027941 */ /* 0x000fea0003800200 */
.L_x_40639:
[----:B------:R-:W-:Y:S01]  /*9fc0*/  I2FP.F32.U32 R197, R166 ;  /* 0x000000a600c57245 */ /* 0x000fe20000201000 */
[----:B------:R-:W-:Y:S01]  /*9fd0*/  BSSY.RECONVERGENT B2, `(.L_x_40644) ;  /* 0x000004d000027945 */ /* 0x000fe20003800200 */
[----:B------:R-:W-:Y:S01]  /*9fe0*/  ISETP.NE.AND P3, PT, R196, 0x1, PT ;  /* 0x00000001c400780c */ /* 0x000fe20003f65270 */
[----:B------:R-:W-:Y:S02]  /*9ff0*/  IMAD.MOV.U32 R198, RZ, RZ, 0x2 ;  /* 0x00000002ffc67424 */ /* 0x000fe400078e00ff */
        /* <DEDUP_REMOVED lines=17> */
.L_x_40646:
        /* <DEDUP_REMOVED lines=13> */
.L_x_40648:
[----:B------:R-:W-:Y:S05]  /*a1e0*/  BSYNC.RECONVERGENT B3 ;  /* 0x0000000000037941 */ /* 0x000fea0003800200 */
.L_x_40647:
        /* <DEDUP_REMOVED lines=43> */
.L_x_40645:
[----:B------:R-:W-:Y:S05]  /*a4a0*/  BSYNC.RECONVERGENT B2 ;  /* 0x0000000000027941 */ /* 0x000fea0003800200 */
.L_x_40644:
        /* <DEDUP_REMOVED lines=21> */
.L_x_40651:
        /* <DEDUP_REMOVED lines=13> */
.L_x_40653:
[----:B------:R-:W-:Y:S05]  /*a6d0*/  BSYNC.RECONVERGENT B3 ;  /* 0x0000000000037941 */ /* 0x000fea0003800200 */
.L_x_40652:
        /* <DEDUP_REMOVED lines=43> */
.L_x_40650:
[----:B------:R-:W-:Y:S05]  /*a990*/  BSYNC.RECONVERGENT B2 ;  /* 0x0000000000027941 */ /* 0x000fea0003800200 */
.L_x_40649:
        /* <DEDUP_REMOVED lines=21> */
.L_x_40656:
        /* <DEDUP_REMOVED lines=13> */
.L_x_40658:
[----:B------:R-:W-:Y:S05]  /*abc0*/  BSYNC.RECONVERGENT B3 ;  /* 0x0000000000037941 */ /* 0x000fea0003800200 */
.L_x_40657:
        /* <DEDUP_REMOVED lines=43> */
.L_x_40655:
[----:B------:R-:W-:Y:S05]  /*ae80*/  BSYNC.RECONVERGENT B2 ;  /* 0x0000000000027941 */ /* 0x000fea0003800200 */
.L_x_40654:
        /* <DEDUP_REMOVED lines=21> */
.L_x_40661:
        /* <DEDUP_REMOVED lines=13> */
.L_x_40663:
[----:B------:R-:W-:Y:S05]  /*b0b0*/  BSYNC.RECONVERGENT B3 ;  /* 0x0000000000037941 */ /* 0x000fea0003800200 */
.L_x_40662:
        /* <DEDUP_REMOVED lines=43> */
.L_x_40660:
[----:B------:R-:W-:Y:S05]  /*b370*/  BSYNC.RECONVERGENT B2 ;  /* 0x0000000000027941 */ /* 0x000fea0003800200 */
.L_x_40659:
        /* <DEDUP_REMOVED lines=21> */
.L_x_40666:
        /* <DEDUP_REMOVED lines=15> */
.L_x_40668:
[----:B------:R-:W-:Y:S05]  /*b5c0*/  BSYNC.RECONVERGENT B3 ;  /* 0x0000000000037941 */ /* 0x000fea0003800200 */
.L_x_40667:
        /* <DEDUP_REMOVED lines=43> */
.L_x_40665:
[----:B------:R-:W-:Y:S05]  /*b880*/  BSYNC.RECONVERGENT B2 ;  /* 0x0000000000027941 */ /* 0x000fea0003800200 */
.L_x_40664:
        /* <DEDUP_REMOVED lines=16> */
.L_x_40628:
        /* <DEDUP_REMOVED lines=22> */
.L_x_40586:
[----:B------:R-:W-:Y:S05]  /*baf0*/  BSYNC.RECONVERGENT B1 ;  /* 0x0000000000017941 */ /* 0x000fea0003800200 */
.L_x_40585:
        /* <DEDUP_REMOVED lines=31> */
.L_x_40674:
        /* <DEDUP_REMOVED lines=13> */
.L_x_40676:
[----:B------:R-:W-:Y:S05]  /*bdc0*/  BSYNC.RECONVERGENT B3 ;  /* 0x0000000000037941 */ /* 0x000fea0003800200 */
.L_x_40675:
        /* <DEDUP_REMOVED lines=42> */
.L_x_40673:
[----:B------:R-:W-:Y:S05]  /*c070*/  BSYNC.RECONVERGENT B2 ;  /* 0x0000000000027941 */ /* 0x000fea0003800200 */
.L_x_40672:
        /* <DEDUP_REMOVED lines=27> */
.L_x_40679:
        /* <DEDUP_REMOVED lines=13> */
.L_x_40681:
[----:B------:R-:W-:Y:S05]  /*c300*/  BSYNC.RECONVERGENT B3 ;  /* 0x0000000000037941 */ /* 0x000fea0003800200 */
.L_x_40680:
        /* <DEDUP_REMOVED lines=43> */
.L_x_40678:
[----:B------:R-:W-:Y:S05]  /*c5c0*/  BSYNC.RECONVERGENT B2 ;  /* 0x0000000000027941 */ /* 0x000fea0003800200 */
.L_x_40677:
        /* <DEDUP_REMOVED lines=22> */
.L_x_40684:
        /* <DEDUP_REMOVED lines=13> */
.L_x_40686:
[----:B------:R-:W-:Y:S05]  /*c800*/  BSYNC.RECONVERGENT B3 ;  /* 0x0000000000037941 */ /* 0x000fea0003800200 */
.L_x_40685:
        /* <DEDUP_REMOVED lines=43> */
.L_x_40683:
[----:B------:R-:W-:Y:S05]  /*cac0*/  BSYNC.RECONVERGENT B2 ;  /* 0x0000000000027941 */ /* 0x000fea0003800200 */
.L_x_40682:
        /* <DEDUP_REMOVED lines=22> */
.L_x_40689:
        /* <DEDUP_REMOVED lines=13> */
.L_x_40691:
[----:B------:R-:W-:Y:S05]  /*cd00*/  BSYNC.RECONVERGENT B3 ;  /* 0x0000000000037941 */ /* 0x000fea0003800200 */
.L_x_40690:
        /* <DEDUP_REMOVED lines=43> */
.L_x_40688:
[----:B------:R-:W-:Y:S05]  /*cfc0*/  BSYNC.RECONVERGENT B2 ;  /* 0x0000000000027941 */ /* 0x000fea0003800200 */
.L_x_40687:
        /* <DEDUP_REMOVED lines=22> */
.L_x_40694:
        /* <DEDUP_REMOVED lines=13> */
.L_x_40696:
[----:B------:R-:W-:Y:S05]  /*d200*/  BSYNC.RECONVERGENT B3 ;  /* 0x0000000000037941 */ /* 0x000fea0003800200 */
.L_x_40695:
        /* <DEDUP_REMOVED lines=43> */
.L_x_40693:
[----:B------:R-:W-:Y:S05]  /*d4c0*/  BSYNC.RECONVERGENT B2 ;  /* 0x0000000000027941 */ /* 0x000fea0003800200 */
.L_x_40692:
        /* <DEDUP_REMOVED lines=22> */
.L_x_40699:
        /* <DEDUP_REMOVED lines=13> */
.L_x_40701:
[----:B------:R-:W-:Y:S05]  /*d700*/  BSYNC.RECONVERGENT B3 ;  /* 0x0000000000037941 */ /* 0x000fea0003800200 */
.L_x_40700:
        /* <DEDUP_REMOVED lines=43> */
.L_x_40698:
[----:B------:R-:W-:Y:S05]  /*d9c0*/  BSYNC.RECONVERGENT B2 ;  /* 0x0000000000027941 */ /* 0x000fea0003800200 */
.L_x_40697:
        /* <DEDUP_REMOVED lines=22> */
.L_x_40704:
        /* <DEDUP_REMOVED lines=13> */
.L_x_40706:
[----:B------:R-:W-:Y:S05]  /*dc00*/  BSYNC.RECONVERGENT B3 ;  /* 0x0000000000037941 */ /* 0x000fea0003800200 */
.L_x_40705:
        /* <DEDUP_REMOVED lines=43> */
.L_x_40703:
[----:B------:R-:W-:Y:S05]  /*dec0*/  BSYNC.RECONVERGENT B2 ;  /* 0x0000000000027941 */ /* 0x000fea0003800200 */
.L_x_40702:
        /* <DEDUP_REMOVED lines=22> */
.L_x_40709:
        /* <DEDUP_REMOVED lines=15> */
.L_x_40711:
[----:B------:R-:W-:Y:S05]  /*e120*/  BSYNC.RECONVERGENT B3 ;  /* 0x0000000000037941 */ /* 0x000fea0003800200 */
.L_x_40710:
        /* <DEDUP_REMOVED lines=43> */
.L_x_40708:
[----:B------:R-:W-:Y:S05]  /*e3e0*/  BSYNC.RECONVERGENT B2 ;  /* 0x0000000000027941 */ /* 0x000fea0003800200 */
.L_x_40707:
        /* <DEDUP_REMOVED lines=10> */
.L_x_40671:
        /* <DEDUP_REMOVED lines=16> */
.L_x_40715:
        /* <DEDUP_REMOVED lines=13> */
.L_x_40717:
[----:B------:R-:W-:Y:S05]  /*e660*/  BSYNC.RECONVERGENT B3 ;  /* 0x0000000000037941 */ /* 0x000fea0003800200 */
.L_x_40716:
        /* <DEDUP_REMOVED lines=42> */
.L_x_40714:
[----:B------:R-:W-:Y:S05]  /*e910*/  BSYNC.RECONVERGENT B2 ;  /* 0x0000000000027941 */ /* 0x000fea0003800200 */
.L_x_40713:
        /* <DEDUP_REMOVED lines=9> */
[----:B-----5:R-:W-:-:S03]  /*e9b0*/  HADD2.F32 R171, -RZ, R4.H0_H0 ;  /* 0x20000004ffab7230 */ /* 0x020fc60000004100 */
[----:B0-----:R-:W-:Y:S02]  /*e9c0*/  FSETP.GTU.FTZ.AND P0, PT, R170, R3, PT ;  /* 0x00000003aa00720b */ /* 0x001fe40003f1c000 */
[----:B------:R-:W-:Y:S02]  /*e9d0*/  FMUL.FTZ R170, R171, R218 ;  /* 0x000000daabaa7220 */ /* 0x000fe40000410000 */
[----:B------:R-:W-:Y:S02]  /*e9e0*/  PLOP3.LUT P2, PT, P0, PT, PT, 0x8, 0x80 ;  /* 0x000000000080781c */ /* 0x000fe4000074e170 */
[----:B-1----:R-:W-:Y:S01]  /*e9f0*/  FMUL.FTZ R171, R170, R169 ;  /* 0x000000a9aaab7220 */ /* 0x002fe20000410000 */
[----:B------:R-:W-:-:S04]  /*ea00*/  MOV R170, R2 ;  /* 0x0000000200aa7202 */ /* 0x000fc80000000f00 */
[----:B------:R-:W-:-:S06]  /*ea10*/  FSEL R171, R171, RZ, !P0 ;  /* 0x000000ffabab7208 */ /* 0x000fcc0004000000 */
        /* <DEDUP_REMOVED lines=10> */
.L_x_40720:
        /* <DEDUP_REMOVED lines=13> */
.L_x_40722:
[----:B------:R-:W-:Y:S05]  /*eb90*/  BSYNC.RECONVERGENT B3 ;  /* 0x0000000000037941 */ /* 0x000fea0003800200 */
.L_x_40721:
        /* <DEDUP_REMOVED lines=43> */
.L_x_40719:
[----:B------:R-:W-:Y:S05]  /*ee50*/  BSYNC.RECONVERGENT B2 ;  /* 0x0000000000027941 */ /* 0x000fea0003800200 */
.L_x_40718:
[----:B------:R-:W-:Y:S01]  /*ee60*/  I2FP.F32.U32 R201, R170 ;  /* 0x000000aa00c97245 */ /* 0x000fe20000201000 */
[----:B------:R-:W-:Y:S01]  /*ee70*/  BSSY.RECONVERGENT B2, `(.L_x_40723) ;  /* 0x000004d000027945 */ /* 0x000fe20003800200 */
[----:B------:R-:W-:Y:S01]  /*ee80*/  ISETP.NE.AND P2, PT, R202, 0x1, PT ;  /* 0x00000001ca00780c */ /* 0x000fe20003f45270 */
[----:B------:R-:W-:Y:S02]  /*ee90*/  HFMA2 R209, -RZ, RZ, 0, 1.1920928955078125e-07 ;  /* 0x00000002ffd17431 */ /* 0x000fe400000001ff */
        /* <DEDUP_REMOVED lines=17> */
.L_x_40725:
        /* <DEDUP_REMOVED lines=13> */
.L_x_40727:
[----:B------:R-:W-:Y:S05]  /*f080*/  BSYNC.RECONVERGENT B3 ;  /* 0x0000000000037941 */ /* 0x000fea0003800200 */
.L_x_40726:
        /* <DEDUP_REMOVED lines=43> */
.L_x_40724:
[----:B------:R-:W-:Y:S05]  /*f340*/  BSYNC.RECONVERGENT B2 ;  /* 0x0000000000027941 */ /* 0x000fea0003800200 */
.L_x_40723:
        /* <DEDUP_REMOVED lines=21> */
.L_x_40730:
        /* <DEDUP_REMOVED lines=13> */
.L_x_40732:
[----:B------:R-:W-:Y:S05]  /*f570*/  BSYNC.RECONVERGENT B3 ;  /* 0x0000000000037941 */ /* 0x000fea0003800200 */
.L_x_40731:
        /* <DEDUP_REMOVED lines=43> */
.L_x_40729:
[----:B------:R-:W-:Y:S05]  /*f830*/  BSYNC.RECONVERGENT B2 ;  /* 0x0000000000027941 */ /* 0x000fea0003800200 */
.L_x_40728:
        /* <DEDUP_REMOVED lines=21> */
.L_x_40735:
        /* <DEDUP_REMOVED lines=13> */
.L_x_40737:
[----:B------:R-:W-:Y:S05]  /*fa60*/  BSYNC.RECONVERGENT B3 ;  /* 0x0000000000037941 */ /* 0x000fea0003800200 */
.L_x_40736:
        /* <DEDUP_REMOVED lines=43> */
.L_x_40734:
[----:B------:R-:W-:Y:S05]  /*fd20*/  BSYNC.RECONVERGENT B2 ;  /* 0x0000000000027941 */ /* 0x000fea0003800200 */
.L_x_40733:
        /* <DEDUP_REMOVED lines=21> */
.L_x_40740:
        /* <DEDUP_REMOVED lines=13> */
.L_x_40742:
[----:B------:R-:W-:Y:S05]  /*ff50*/  BSYNC.RECONVERGENT B3 ;  /* 0x0000000000037941 */ /* 0x000fea0003800200 */
.L_x_40741:
        /* <DEDUP_REMOVED lines=43> */
.L_x_40739:
[----:B------:R-:W-:Y:S05]  /*10210*/  BSYNC.RECONVERGENT B2 ;  /* 0x0000000000027941 */ /* 0x000fea0003800200 */
.L_x_40738:
        /* <DEDUP_REMOVED lines=21> */
.L_x_40745:
        /* <DEDUP_REMOVED lines=13> */
.L_x_40747:
[----:B------:R-:W-:Y:S05]  /*10440*/  BSYNC.RECONVERGENT B3 ;  /* 0x0000000000037941 */ /* 0x000fea0003800200 */
.L_x_40746:
        /* <DEDUP_REMOVED lines=43> */
.L_x_40744:
[----:B------:R-:W-:Y:S05]  /*10700*/  BSYNC.RECONVERGENT B2 ;  /* 0x0000000000027941 */ /* 0x000fea0003800200 */
.L_x_40743:
        /* <DEDUP_REMOVED lines=21> */
.L_x_40750:
        /* <DEDUP_REMOVED lines=15> */
.L_x_40752:
[----:B------:R-:W-:Y:S05]  /*10950*/  BSYNC.RECONVERGENT B3 ;  /* 0x0000000000037941 */ /* 0x000fea0003800200 */
.L_x_40751:
        /* <DEDUP_REMOVED lines=43> */
.L_x_40749:
[----:B------:R-:W-:Y:S05]  /*10c10*/  BSYNC.RECONVERGENT B2 ;  /* 0x0000000000027941 */ /* 0x000fea0003800200 */
.L_x_40748:
        /* <DEDUP_REMOVED lines=16> */
.L_x_40712:
        /* <DEDUP_REMOVED lines=22> */
.L_x_40670:
[----:B------:R-:W-:Y:S05]  /*10e80*/  BSYNC.RECONVERGENT B1 ;  /* 0x0000000000017941 */ /* 0x000fea0003800200 */
.L_x_40669:
        /* <DEDUP_REMOVED lines=31> */
.L_x_40758:
        /* <DEDUP_REMOVED lines=13> */
.L_x_40760:
[----:B------:R-:W-:Y:S05]  /*11150*/  BSYNC.RECONVERGENT B3 ;  /* 0x0000000000037941 */ /* 0x000fea0003800200 */
.L_x_40759:
        /* <DEDUP_REMOVED lines=42> */
.L_x_40757:
[----:B------:R-:W-:Y:S05]  /*11400*/  BSYNC.RECONVERGENT B2 ;  /* 0x0000000000027941 */ /* 0x000fea0003800200 */
.L_x_40756:
        /* <DEDUP_REMOVED lines=27> */
.L_x_40763:
        /* <DEDUP_REMOVED lines=13> */
.L_x_40765:
[----:B------:R-:W-:Y:S05]  /*11690*/  BSYNC.RECONVERGENT B3 ;  /* 0x0000000000037941 */ /* 0x000fea0003800200 */
.L_x_40764:
        /* <DEDUP_REMOVED lines=43> */
.L_x_40762:
[----:B------:R-:W-:Y:S05]  /*11950*/  BSYNC.RECONVERGENT B2 ;  /* 0x0000000000027941 */ /* 0x000fea0003800200 */
.L_x_40761:
        /* <DEDUP_REMOVED lines=22> */
.L_x_40768:
        /* <DEDUP_REMOVED lines=13> */
.L_x_40770:
[----:B------:R-:W-:Y:S05]  /*11b90*/  BSYNC.RECONVERGENT B3 ;  /* 0x0000000000037941 */ /* 0x000fea0003800200 */
.L_x_40769:
        /* <DEDUP_REMOVED lines=43> */
.L_x_40767:
[----:B------:R-:W-:Y:S05]  /*11e50*/  BSYNC.RECONVERGENT B2 ;  /* 0x0000000000027941 */ /* 0x000fea0003800200 */
.L_x_40766:
        /* <DEDUP_REMOVED lines=22> */
.L_x_40773:
        /* <DEDUP_REMOVED lines=13> */
.L_x_40775:
[----:B------:R-:W-:Y:S05]  /*12090*/  BSYNC.RECONVERGENT B3 ;  /* 0x0000000000037941 */ /* 0x000fea0003800200 */
.L_x_40774:
        /* <DEDUP_REMOVED lines=43> */
.L_x_40772:
[----:B------:R-:W-:Y:S05]  /*12350*/  BSYNC.RECONVERGENT B2 ;  /* 0x0000000000027941 */ /* 0x000fea0003800200 */
.L_x_40771:
        /* <DEDUP_REMOVED lines=22> */
.L_x_40778:
        /* <DEDUP_REMOVED lines=13> */
.L_x_40780:
[----:B------:R-:W-:Y:S05]  /*12590*/  BSYNC.RECONVERGENT B3 ;  /* 0x0000000000037941 */ /* 0x000fea0003800200 */
.L_x_40779:
        /* <DEDUP_REMOVED lines=43> */
.L_x_40777:
[----:B------:R-:W-:Y:S05]  /*12850*/  BSYNC.RECONVERGENT B2 ;  /* 0x0000000000027941 */ /* 0x000fea0003800200 */
.L_x_40776:
        /* <DEDUP_REMOVED lines=22> */
.L_x_40783:
        /* <DEDUP_REMOVED lines=13> */
.L_x_40785:
[----:B------:R-:W-:Y:S05]  /*12a90*/  BSYNC.RECONVERGENT B3 ;  /* 0x0000000000037941 */ /* 0x000fea0003800200 */
.L_x_40784:
        /* <DEDUP_REMOVED lines=43> */
.L_x_40782:
[----:B------:R-:W-:Y:S05]  /*12d50*/  BSYNC.RECONVERGENT B2 ;  /* 0x0000000000027941 */ /* 0x000fea0003800200 */
.L_x_40781:
        /* <DEDUP_REMOVED lines=22> */
.L_x_40788:
        /* <DEDUP_REMOVED lines=13> */
.L_x_40790:
[----:B------:R-:W-:Y:S05]  /*12f90*/  BSYNC.RECONVERGENT B3 ;  /* 0x0000000000037941 */ /* 0x000fea0003800200 */
.L_x_40789:
        /* <DEDUP_REMOVED lines=43> */
.L_x_40787:
[----:B------:R-:W-:Y:S05]  /*13250*/  BSYNC.RECONVERGENT B2 ;  /* 0x0000000000027941 */ /* 0x000fea0003800200 */
.L_x_40786:
        /* <DEDUP_REMOVED lines=22> */
.L_x_40793:
        /* <DEDUP_REMOVED lines=15> */
.L_x_40795:
[----:B------:R-:W-:Y:S05]  /*134b0*/  BSYNC.RECONVERGENT B3 ;  /* 0x0000000000037941 */ /* 0x000fea0003800200 */
.L_x_40794:
        /* <DEDUP_REMOVED lines=43> */
.L_x_40792:
[----:B------:R-:W-:Y:S05]  /*13770*/  BSYNC.RECONVERGENT B2 ;  /* 0x0000000000027941 */ /* 0x000fea0003800200 */
.L_x_40791:
        /* <DEDUP_REMOVED lines=10> */
.L_x_40755:
        /* <DEDUP_REMOVED lines=16> */
.L_x_40799:
        /* <DEDUP_REMOVED lines=13> */
.L_x_40801:
[----:B------:R-:W-:Y:S05]  /*139f0*/  BSYNC.RECONVERGENT B3 ;  /* 0x0000000000037941 */ /* 0x000fea0003800200 */
.L_x_40800:
        /* <DEDUP_REMOVED lines=42> */
.L_x_40798:
[----:B------:R-:W-:Y:S05]  /*13ca0*/  BSYNC.RECONVERGENT B2 ;  /* 0x0000000000027941 */ /* 0x000fea0003800200 */
.L_x_40797:
        /* <DEDUP_REMOVED lines=26> */
.L_x_40804:
        /* <DEDUP_REMOVED lines=13> */
.L_x_40806:
[----:B------:R-:W-:Y:S05]  /*13f20*/  BSYNC.RECONVERGENT B3 ;  /* 0x0000000000037941 */ /* 0x000fea0003800200 */
.L_x_40805:
        /* <DEDUP_REMOVED lines=43> */
.L_x_40803:
[----:B------:R-:W-:Y:S05]  /*141e0*/  BSYNC.RECONVERGENT B2 ;  /* 0x0000000000027941 */ /* 0x000fea0003800200 */
.L_x_40802:
        /* <DEDUP_REMOVED lines=21> */
.L_x_40809:
        /* <DEDUP_REMOVED lines=13> */
.L_x_40811:
[----:B------:R-:W-:Y:S05]  /*14410*/  BSYNC.RECONVERGENT B3 ;  /* 0x0000000000037941 */ /* 0x000fea0003800200 */
.L_x_40810:
        /* <DEDUP_REMOVED lines=43> */
.L_x_40808:
[----:B------:R-:W-:Y:S05]  /*146d0*/  BSYNC.RECONVERGENT B2 ;  /* 0x0000000000027941 */ /* 0x000fea0003800200 */
.L_x_40807:
        /* <DEDUP_REMOVED lines=21> */
.L_x_40814:
        /* <DEDUP_REMOVED lines=13> */
.L_x_40816:
[----:B------:R-:W-:Y:S05]  /*14900*/  BSYNC.RECONVERGENT B3 ;  /* 0x0000000000037941 */ /* 0x000fea0003800200 */
.L_x_40815:
        /* <DEDUP_REMOVED lines=43> */
.L_x_40813:
[----:B------:R-:W-:Y:S05]  /*14bc0*/  BSYNC.RECONVERGENT B2 ;  /* 0x0000000000027941 */ /* 0x000fea0003800200 */
.L_x_40812:
        /* <DEDUP_REMOVED lines=21> */
.L_x_40819:
        /* <DEDUP_REMOVED lines=13> */
.L_x_40821:
[----:B------:R-:W-:Y:S05]  /*14df0*/  BSYNC.RECONVERGENT B3 ;  /* 0x0000000000037941 */ /* 0x000fea0003800200 */
.L_x_40820:
        /* <DEDUP_REMOVED lines=43> */
.L_x_40818:
[----:B------:R-:W-:Y:S05]  /*150b0*/  BSYNC.RECONVERGENT B2 ;  /* 0x0000000000027941 */ /* 0x000fea0003800200 */
.L_x_40817:
        /* <DEDUP_REMOVED lines=21> */
.L_x_40824:
        /* <DEDUP_REMOVED lines=13> */
.L_x_40826:
[----:B------:R-:W-:Y:S05]  /*152e0*/  BSYNC.RECONVERGENT B3 ;  /* 0x0000000000037941 */ /* 0x000fea0003800200 */
.L_x_40825:
        /* <DEDUP_REMOVED lines=43> */
.L_x_40823:
[----:B------:R-:W-:Y:S05]  /*155a0*/  BSYNC.RECONVERGENT B2 ;  /* 0x0000000000027941 */ /* 0x000fea0003800200 */
.L_x_40822:
        /* <DEDUP_REMOVED lines=21> */
.L_x_40829:
        /* <DEDUP_REMOVED lines=13> */
.L_x_40831:
[----:B------:R-:W-:Y:S05]  /*157d0*/  BSYNC.RECONVERGENT B3 ;  /* 0x0000000000037941 */ /* 0x000fea0003800200 */
.L_x_40830:
        /* <DEDUP_REMOVED lines=43> */
.L_x_40828:
[----:B------:R-:W-:Y:S05]  /*15a90*/  BSYNC.RECONVERGENT B2 ;  /* 0x0000000000027941 */ /* 0x000fea0003800200 */
.L_x_40827:
        /* <DEDUP_REMOVED lines=21> */
.L_x_40834:
        /* <DEDUP_REMOVED lines=15> */
.L_x_40836:
[----:B------:R-:W-:Y:S05]  /*15ce0*/  BSYNC.RECONVERGENT B3 ;  /* 0x0000000000037941 */ /* 0x000fea0003800200 */
.L_x_40835:
        /* <DEDUP_REMOVED lines=43> */
.L_x_40833:
[----:B------:R-:W-:Y:S05]  /*15fa0*/  BSYNC.RECONVERGENT B2 ;  /* 0x0000000000027941 */ /* 0x000fea0003800200 */
.L_x_40832:
        /* <DEDUP_REMOVED lines=16> */
.L_x_40796:
        /* <DEDUP_REMOVED lines=22> */
.L_x_40754:
[----:B------:R-:W-:Y:S05]  /*16210*/  BSYNC.RECONVERGENT B1 ;  /* 0x0000000000017941 */ /* 0x000fea0003800200 */
.L_x_40753:
        /* <DEDUP_REMOVED lines=31> */
.L_x_40842:
        /* <DEDUP_REMOVED lines=13> */
.L_x_40844:
[----:B------:R-:W-:Y:S05]  /*164e0*/  BSYNC.RECONVERGENT B3 ;  /* 0x0000000000037941 */ /* 0x000fea0003800200 */
.L_x_40843:
        /* <DEDUP_REMOVED lines=42> */
.L_x_40841:
[----:B------:R-:W-:Y:S05]  /*16790*/  BSYNC.RECONVERGENT B2 ;  /* 0x0000000000027941 */ /* 0x000fea0003800200 */
.L_x_40840:
        /* <DEDUP_REMOVED lines=27> */
.L_x_40847:
        /* <DEDUP_REMOVED lines=13> */
.L_x_40849:
[----:B------:R-:W-:Y:S05]  /*16a20*/  BSYNC.RECONVERGENT B3 ;  /* 0x0000000000037941 */ /* 0x000fea0003800200 */
.L_x_40848:
        /* <DEDUP_REMOVED lines=43> */
.L_x_40846:
[----:B------:R-:W-:Y:S05]  /*16ce0*/  BSYNC.RECONVERGENT B2 ;  /* 0x0000000000027941 */ /* 0x000fea0003800200 */
.L_x_40845:
        /* <DEDUP_REMOVED lines=22> */
.L_x_40852:
        /* <DEDUP_REMOVED lines=13> */
.L_x_40854:
[----:B------:R-:W-:Y:S05]  /*16f20*/  BSYNC.RECONVERGENT B3 ;  /* 0x0000000000037941 */ /* 0x000fea0003800200 */
.L_x_40853:
        /* <DEDUP_REMOVED lines=43> */
.L_x_40851:
[----:B------:R-:W-:Y:S05]  /*171e0*/  BSYNC.RECONVERGENT B2 ;  /* 0x0000000000027941 */ /* 0x000fea0003800200 */
.L_x_40850:
        /* <DEDUP_REMOVED lines=22> */
.L_x_40857:
        /* <DEDUP_REMOVED lines=13> */
.L_x_40859:
[----:B------:R-:W-:Y:S05]  /*17420*/  BSYNC.RECONVERGENT B3 ;  /* 0x0000000000037941 */ /* 0x000fea0003800200 */
.L_x_40858:
        /* <DEDUP_REMOVED lines=43> */
.L_x_40856:
[----:B------:R-:W-:Y:S05]  /*176e0*/  BSYNC.RECONVERGENT B2 ;  /* 0x0000000000027941 */ /* 0x000fea0003800200 */
.L_x_40855:
        /* <DEDUP_REMOVED lines=22> */
.L_x_40862:
        /* <DEDUP_REMOVED lines=13> */
.L_x_40864:
[----:B------:R-:W-:Y:S05]  /*17920*/  BSYNC.RECONVERGENT B3 ;  /* 0x0000000000037941 */ /* 0x000fea0003800200 */
.L_x_40863:
        /* <DEDUP_REMOVED lines=43> */
.L_x_40861:
[----:B------:R-:W-:Y:S05]  /*17be0*/  BSYNC.RECONVERGENT B2 ;  /* 0x0000000000027941 */ /* 0x000fea0003800200 */
.L_x_40860:
        /* <DEDUP_REMOVED lines=22> */
.L_x_40867:
        /* <DEDUP_REMOVED lines=13> */
.L_x_40869:
[----:B------:R-:W-:Y:S05]  /*17e20*/  BSYNC.RECONVERGENT B3 ;  /* 0x0000000000037941 */ /* 0x000fea0003800200 */
.L_x_40868:
        /* <DEDUP_REMOVED lines=43> */
.L_x_40866:
[----:B------:R-:W-:Y:S05]  /*180e0*/  BSYNC.RECONVERGENT B2 ;  /* 0x0000000000027941 */ /* 0x000fea0003800200 */
.L_x_40865:
        /* <DEDUP_REMOVED lines=22> */
.L_x_40872:
        /* <DEDUP_REMOVED lines=13> */
.L_x_40874:
[----:B------:R-:W-:Y:S05]  /*18320*/  BSYNC.RECONVERGENT B3 ;  /* 0x0000000000037941 */ /* 0x000fea0003800200 */
.L_x_40873:
        /* <DEDUP_REMOVED lines=43> */
.L_x_40871:
[----:B------:R-:W-:Y:S05]  /*185e0*/  BSYNC.RECONVERGENT B2 ;  /* 0x0000000000027941 */ /* 0x000fea0003800200 */
.L_x_40870:
        /* <DEDUP_REMOVED lines=22> */
.L_x_40877:
        /* <DEDUP_REMOVED lines=15> */
.L_x_40879:
[----:B------:R-:W-:Y:S05]  /*18840*/  BSYNC.RECONVERGENT B3 ;  /* 0x0000000000037941 */ /* 0x000fea0003800200 */
.L_x_40878:
        /* <DEDUP_REMOVED lines=43> */
.L_x_40876:
[----:B------:R-:W-:Y:S05]  /*18b00*/  BSYNC.RECONVERGENT B2 ;  /* 0x0000000000027941 */ /* 0x000fea0003800200 */
.L_x_40875:
        /* <DEDUP_REMOVED lines=10> */
.L_x_40839:
        /* <DEDUP_REMOVED lines=16> */
.L_x_40883:
        /* <DEDUP_REMOVED lines=13> */
.L_x_40885:
[----:B------:R-:W-:Y:S05]  /*18d80*/  BSYNC.RECONVERGENT B3 ;  /* 0x0000000000037941 */ /* 0x000fea0003800200 */
.L_x_40884:
        /* <DEDUP_REMOVED lines=42> */
.L_x_40882:
[----:B------:R-:W-:Y:S05]  /*19030*/  BSYNC.RECONVERGENT B2 ;  /* 0x0000000000027941 */ /* 0x000fea0003800200 */
.L_x_40881:
        /* <DEDUP_REMOVED lines=10> */
[----:B------:R-:W-:-:S03]  /*190e0*/  MOV R179, R2 ;  /* 0x0000000200b37202 */ /* 0x000fc60000000f00 */
[----:B0-----:R-:W-:Y:S01]  /*190f0*/  FMUL.FTZ R180, R180, R3 ;  /* 0x00000003b4b47220 */ /* 0x001fe20000410000 */
[----:B-1----:R-:W-:-:S04]  /*19100*/  FSETP.GTU.FTZ.AND P1, PT, R177, R178, PT ;  /* 0x000000b2b100720b */ /* 0x002fc80003f3c000 */
[----:B------:R-:W-:Y:S01]  /*19110*/  FSEL R177, R180, RZ, !P1 ;  /* 0x000000ffb4b17208 */ /* 0x000fe20004800000 */
[----:B------:R-:W-:Y:S01]  /*19120*/  IMAD.MOV.U32 R180, RZ, RZ, 0x2 ;  /* 0x00000002ffb47424 */ /* 0x000fe200078e00ff */
[----:B------:R-:W-:-:S13]  /*19130*/  PLOP3.LUT P1, PT, P1, PT, PT, 0x8, 0x80 ;  /* 0x000000000080781c */ /* 0x000fda0000f2e170 */
        /* <DEDUP_REMOVED lines=10> */
.L_x_40888:
        /* <DEDUP_REMOVED lines=13> */
.L_x_40890:
[----:B------:R-:W-:Y:S05]  /*192b0*/  BSYNC.RECONVERGENT B3 ;  /* 0x0000000000037941 */ /* 0x000fea0003800200 */
.L_x_40889:
        /* <DEDUP_REMOVED lines=43> */
.L_x_40887:
[----:B------:R-:W-:Y:S05]  /*19570*/  BSYNC.RECONVERGENT B2 ;  /* 0x0000000000027941 */ /* 0x000fea0003800200 */
.L_x_40886:
        /* <DEDUP_REMOVED lines=21> */
.L_x_40893:
        /* <DEDUP_REMOVED lines=13> */
.L_x_40895:
[----:B------:R-:W-:Y:S05]  /*197a0*/  BSYNC.RECONVERGENT B3 ;  /* 0x0000000000037941 */ /* 0x000fea0003800200 */
.L_x_40894:
        /* <DEDUP_REMOVED lines=43> */
.L_x_40892:
[----:B------:R-:W-:Y:S05]  /*19a60*/  BSYNC.RECONVERGENT B2 ;  /* 0x0000000000027941 */ /* 0x000fea0003800200 */
.L_x_40891:
        /* <DEDUP_REMOVED lines=21> */
.L_x_40898:
        /* <DEDUP_REMOVED lines=13> */
.L_x_40900:
[----:B------:R-:W-:Y:S05]  /*19c90*/  BSYNC.RECONVERGENT B3 ;  /* 0x0000000000037941 */ /* 0x000fea0003800200 */
.L_x_40899:
        /* <DEDUP_REMOVED lines=43> */
.L_x_40897:
[----:B------:R-:W-:Y:S05]  /*19f50*/  BSYNC.RECONVERGENT B2 ;  /* 0x0000000000027941 */ /* 0x000fea0003800200 */
.L_x_40896:
        /* <DEDUP_REMOVED lines=21> */
.L_x_40903:
        /* <DEDUP_REMOVED lines=13> */
.L_x_40905:
[----:B------:R-:W-:Y:S05]  /*1a180*/  BSYNC.RECONVERGENT B3 ;  /* 0x0000000000037941 */ /* 0x000fea0003800200 */
.L_x_40904:
        /* <DEDUP_REMOVED lines=43> */
.L_x_40902:
[----:B------:R-:W-:Y:S05]  /*1a440*/  BSYNC.RECONVERGENT B2 ;  /* 0x0000000000027941 */ /* 0x000fea0003800200 */
.L_x_40901:
        /* <DEDUP_REMOVED lines=21> */
.L_x_40908:
        /* <DEDUP_REMOVED lines=13> */
.L_x_40910:
[----:B------:R-:W-:Y:S05]  /*1a670*/  BSYNC.RECONVERGENT B3 ;  /* 0x0000000000037941 */ /* 0x000fea0003800200 */
.L_x_40909:
        /* <DEDUP_REMOVED lines=43> */
.L_x_40907:
[----:B------:R-:W-:Y:S05]  /*1a930*/  BSYNC.RECONVERGENT B2 ;  /* 0x0000000000027941 */ /* 0x000fea0003800200 */
.L_x_40906:
        /* <DEDUP_REMOVED lines=21> */
.L_x_40913:
        /* <DEDUP_REMOVED lines=13> */
.L_x_40915:
[----:B------:R-:W-:Y:S05]  /*1ab60*/  BSYNC.RECONVERGENT B3 ;  /* 0x0000000000037941 */ /* 0x000fea0003800200 */
.L_x_40914:
        /* <DEDUP_REMOVED lines=43> */
.L_x_40912:
[----:B------:R-:W-:Y:S05]  /*1ae20*/  BSYNC.RECONVERGENT B2 ;  /* 0x0000000000027941 */ /* 0x000fea0003800200 */
.L_x_40911:
        /* <DEDUP_REMOVED lines=21> */
.L_x_40918:
        /* <DEDUP_REMOVED lines=15> */
.L_x_40920:
[----:B------:R-:W-:Y:S05]  /*1b070*/  BSYNC.RECONVERGENT B3 ;  /* 0x0000000000037941 */ /* 0x000fea0003800200 */
.L_x_40919:
        /* <DEDUP_REMOVED lines=43> */
.L_x_40917:
[----:B------:R-:W-:Y:S05]  /*1b330*/  BSYNC.RECONVERGENT B2 ;  /* 0x0000000000027941 */ /* 0x000fea0003800200 */
.L_x_40916:
        /* <DEDUP_REMOVED lines=16> */
.L_x_40880:
        /* <DEDUP_REMOVED lines=22> */
.L_x_40838:
[----:B------:R-:W-:Y:S05]  /*1b5a0*/  BSYNC.RECONVERGENT B1 ;  /* 0x0000000000017941 */ /* 0x000fea0003800200 */
.L_x_40837:
        /* <DEDUP_REMOVED lines=31> */
.L_x_40926:
        /* <DEDUP_REMOVED lines=13> */
.L_x_40928:
[----:B------:R-:W-:Y:S05]  /*1b870*/  BSYNC.RECONVERGENT B3 ;  /* 0x0000000000037941 */ /* 0x000fea0003800200 */
.L_x_40927:
        /* <DEDUP_REMOVED lines=42> */
.L_x_40925:
[----:B------:R-:W-:Y:S05]  /*1bb20*/  BSYNC.RECONVERGENT B2 ;  /* 0x0000000000027941 */ /* 0x000fea0003800200 */
.L_x_40924:
        /* <DEDUP_REMOVED lines=11> */
[----:B-1----:R-:W-:-:S04]  /*1bbe0*/  FSETP.GTU.FTZ.AND P0, PT, R184, R191, PT ;  /* 0x000000bfb800720b */ /* 0x002fc80003f1c000 */
[----:B------:R-:W-:Y:S01]  /*1bbf0*/  FSEL R185, R186, RZ, !P0 ;  /* 0x000000ffbab97208 */ /* 0x000fe20004000000 */
[----:B------:R-:W-:Y:S01]  /*1bc00*/  IMAD.MOV.U32 R186, RZ, RZ, R2 ;  /* 0x000000ffffba7224 */ /* 0x000fe200078e0002 */
        /* <DEDUP_REMOVED lines=13> */
.L_x_40931:
        /* <DEDUP_REMOVED lines=13> */
.L_x_40933:
[----:B------:R-:W-:Y:S05]  /*1bdb0*/  BSYNC.RECONVERGENT B3 ;  /* 0x0000000000037941 */ /* 0x000fea0003800200 */
.L_x_40932:
        /* <DEDUP_REMOVED lines=43> */
.L_x_40930:
[----:B------:R-:W-:Y:S05]  /*1c070*/  BSYNC.RECONVERGENT B2 ;  /* 0x0000000000027941 */ /* 0x000fea0003800200 */
.L_x_40929:
        /* <DEDUP_REMOVED lines=22> */
.L_x_40936:
        /* <DEDUP_REMOVED lines=13> */
.L_x_40938:
[----:B------:R-:W-:Y:S05]  /*1c2b0*/  BSYNC.RECONVERGENT B3 ;  /* 0x0000000000037941 */ /* 0x000fea0003800200 */
.L_x_40937:
        /* <DEDUP_REMOVED lines=43> */
.L_x_40935:
[----:B------:R-:W-:Y:S05]  /*1c570*/  BSYNC.RECONVERGENT B2 ;  /* 0x0000000000027941 */ /* 0x000fea0003800200 */
.L_x_40934:
        /* <DEDUP_REMOVED lines=22> */
.L_x_40941:
        /* <DEDUP_REMOVED lines=13> */
.L_x_40943:
[----:B------:R-:W-:Y:S05]  /*1c7b0*/  BSYNC.RECONVERGENT B3 ;  /* 0x0000000000037941 */ /* 0x000fea0003800200 */
.L_x_40942:
        /* <DEDUP_REMOVED lines=43> */
.L_x_40940:
[----:B------:R-:W-:Y:S05]  /*1ca70*/  BSYNC.RECONVERGENT B2 ;  /* 0x0000000000027941 */ /* 0x000fea0003800200 */
.L_x_40939:
        /* <DEDUP_REMOVED lines=22> */
.L_x_40946:
        /* <DEDUP_REMOVED lines=13> */
.L_x_40948:
[----:B------:R-:W-:Y:S05]  /*1ccb0*/  BSYNC.RECONVERGENT B3 ;  /* 0x0000000000037941 */ /* 0x000fea0003800200 */
.L_x_40947:
        /* <DEDUP_REMOVED lines=43> */
.L_x_40945:
[----:B------:R-:W-:Y:S05]  /*1cf70*/  BSYNC.RECONVERGENT B2 ;  /* 0x0000000000027941 */ /* 0x000fea0003800200 */
.L_x_40944:
        /* <DEDUP_REMOVED lines=22> */
.L_x_40951:
        /* <DEDUP_REMOVED lines=13> */
.L_x_40953:
[----:B------:R-:W-:Y:S05]  /*1d1b0*/  BSYNC.RECONVERGENT B3 ;  /* 0x0000000000037941 */ /* 0x000fea0003800200 */
.L_x_40952:
        /* <DEDUP_REMOVED lines=43> */
.L_x_40950:
[----:B------:R-:W-:Y:S05]  /*1d470*/  BSYNC.RECONVERGENT B2 ;  /* 0x0000000000027941 */ /* 0x000fea0003800200 */
.L_x_40949:
        /* <DEDUP_REMOVED lines=22> */
.L_x_40956:
        /* <DEDUP_REMOVED lines=13> */
.L_x_40958:
[----:B------:R-:W-:Y:S05]  /*1d6b0*/  BSYNC.RECONVERGENT B3 ;  /* 0x0000000000037941 */ /* 0x000fea0003800200 */
.L_x_40957:
        /* <DEDUP_REMOVED lines=43> */
.L_x_40955:
[----:B------:R-:W-:Y:S05]  /*1d970*/  BSYNC.RECONVERGENT B2 ;  /* 0x0000000000027941 */ /* 0x000fea0003800200 */
.L_x_40954:
        /* <DEDUP_REMOVED lines=22> */
.L_x_40961:
        /* <DEDUP_REMOVED lines=15> */
.L_x_40963:
[----:B------:R-:W-:Y:S05]  /*1dbd0*/  BSYNC.RECONVERGENT B3 ;  /* 0x0000000000037941 */ /* 0x000fea0003800200 */
.L_x_40962:
        /* <DEDUP_REMOVED lines=43> */
.L_x_40960:
[----:B------:R-:W-:Y:S05]  /*1de90*/  BSYNC.RECONVERGENT B2 ;  /* 0x0000000000027941 */ /* 0x000fea0003800200 */
.L_x_40959:
[----:B------:R-:W-:Y:S01]  /*1dea0*/  I2FP.F32.U32 R4, R4 ;  /* 0x0000000400047245 */ /* 0x000fe20000201000 */
[----:B------:R-:W-:Y:S02]  /*1deb0*/  HADD2.F32 R7, -RZ, R7.H1_H1 ;  /* 0x30000007ff077230 */ /* 0x000fe40000004100 */
[----:B------:R-:W-:-:S03]  /*1dec0*/  IMAD.MOV.U32 R5, RZ, RZ, 0x2f800000 ;  /* 0x2f800000ff057424 */ /* 0x000fc600078e00ff */
[----:B------:R-:W-:Y:S01]  /*1ded0*/  FMUL.FTZ R218, R7, R218 ;  /* 0x000000da07da7220 */ /* 0x000fe20000410000 */
[----:B------:R-:W-:-:S03]  /*1dee0*/  FFMA.FTZ R4, R4, R5, 1.1641532182693481445e-10 ;  /* 0x2f00000004047423 */ /* 0x000fc60000010005 */
[----:B------:R-:W-:Y:S02]  /*1def0*/  FMUL.FTZ R218, R218, R3 ;  /* 0x00000003dada7220 */ /* 0x000fe40000410000 */
[----:B------:R-:W-:-:S04]  /*1df00*/  FSETP.GTU.FTZ.AND P6, PT, R4, R191, PT ;  /* 0x000000bf0400720b */ /* 0x000fc80003fdc000 */
[----:B------:R-:W-:Y:S02]  /*1df10*/  FSEL R218, R218, RZ, !P6 ;  /* 0x000000ffdada7208 */ /* 0x000fe40007000000 */
[----:B------:R-:W-:-:S03]  /*1df20*/  PLOP3.LUT P6, PT, P6, PT, PT, 0x8, 0x80 ;  /* 0x000000000080781c */ /* 0x000fc600037ce170 */
[----:B------:R-:W-:Y:S01]  /*1df30*/  FFMA.FTZ R191, R218, R11, R159 ;  /* 0x0000000bdabf7223 */ /* 0x000fe2000001009f */
[----:B------:R-:W-:Y:S09]  /*1df40*/  BRA `(.L_x_40964) ;  /* 0x0000002800287947 */ /* 0x000ff20003800000 */
.L_x_40923:
        /* <DEDUP_REMOVED lines=16> */
.L_x_40967:
        /* <DEDUP_REMOVED lines=13> */
.L_x_40969:
[----:B------:R-:W-:Y:S05]  /*1e120*/  BSYNC.RECONVERGENT B3 ;  /* 0x0000000000037941 */ /* 0x000fea0003800200 */
.L_x_40968:
        /* <DEDUP_REMOVED lines=42> */
.L_x_40966:
[----:B------:R-:W-:Y:S05]  /*1e3d0*/  BSYNC.RECONVERGENT B2 ;  /* 0x0000000000027941 */ /* 0x000fea0003800200 */
.L_x_40965:
        /* <DEDUP_REMOVED lines=26> */
.L_x_40972:
        /* <DEDUP_REMOVED lines=13> */
.L_x_40974:
[----:B------:R-:W-:Y:S05]  /*1e650*/  BSYNC.RECONVERGENT B3 ;  /* 0x0000000000037941 */ /* 0x000fea0003800200 */
.L_x_40973:
        /* <DEDUP_REMOVED lines=43> */
.L_x_40971:
[----:B------:R-:W-:Y:S05]  /*1e910*/  BSYNC.RECONVERGENT B2 ;  /* 0x0000000000027941 */ /* 0x000fea0003800200 */
.L_x_40970:
        /* <DEDUP_REMOVED lines=21> */
.L_x_40977:
        /* <DEDUP_REMOVED lines=13> */
.L_x_40979:
[----:B------:R-:W-:Y:S05]  /*1eb40*/  BSYNC.RECONVERGENT B3 ;  /* 0x0000000000037941 */ /* 0x000fea0003800200 */
.L_x_40978:
        /* <DEDUP_REMOVED lines=43> */
.L_x_40976:
[----:B------:R-:W-:Y:S05]  /*1ee00*/  BSYNC.RECONVERGENT B2 ;  /* 0x0000000000027941 */ /* 0x000fea0003800200 */
.L_x_40975:
        /* <DEDUP_REMOVED lines=21> */
.L_x_40982:
        /* <DEDUP_REMOVED lines=13> */
.L_x_40984:
[----:B------:R-:W-:Y:S05]  /*1f030*/  BSYNC.RECONVERGENT B3 ;  /* 0x0000000000037941 */ /* 0x000fea0003800200 */
.L_x_40983:
        /* <DEDUP_REMOVED lines=43> */
.L_x_40981:
[----:B------:R-:W-:Y:S05]  /*1f2f0*/  BSYNC.RECONVERGENT B2 ;  /* 0x0000000000027941 */ /* 0x000fea0003800200 */
.L_x_40980:
        /* <DEDUP_REMOVED lines=21> */
.L_x_40987:
        /* <DEDUP_REMOVED lines=13> */
.L_x_40989:
[----:B------:R-:W-:Y:S05]  /*1f520*/  BSYNC.RECONVERGENT B3 ;  /* 0x0000000000037941 */ /* 0x000fea0003800200 */
.L_x_40988:
        /* <DEDUP_REMOVED lines=43> */
.L_x_40986:
[----:B------:R-:W-:Y:S05]  /*1f7e0*/  BSYNC.RECONVERGENT B2 ;  /* 0x0000000000027941 */ /* 0x000fea0003800200 */
.L_x_40985:
        /* <DEDUP_REMOVED lines=21> */
.L_x_40992:
        /* <DEDUP_REMOVED lines=13> */
.L_x_40994:
[----:B------:R-:W-:Y:S05]  /*1fa10*/  BSYNC.RECONVERGENT B3 ;  /* 0x0000000000037941 */ /* 0x000fea0003800200 */
.L_x_40993:
        /* <DEDUP_REMOVED lines=43> */
.L_x_40991:
[----:B------:R-:W-:Y:S05]  /*1fcd0*/  BSYNC.RECONVERGENT B2 ;  /* 0x0000000000027941 */ /* 0x000fea0003800200 */
.L_x_40990:
        /* <DEDUP_REMOVED lines=21> */
.L_x_40997:
        /* <DEDUP_REMOVED lines=13> */
.L_x_40999:
[----:B------:R-:W-:Y:S05]  /*1ff00*/  BSYNC.RECONVERGENT B3 ;  /* 0x0000000000037941 */ /* 0x000fea0003800200 */
.L_x_40998:
        /* <DEDUP_REMOVED lines=43> */
.L_x_40996:
[----:B------:R-:W-:Y:S05]  /*201c0*/  BSYNC.RECONVERGENT B2 ;  /* 0x0000000000027941 */ /* 0x000fea0003800200 */
.L_x_40995:
        /* <DEDUP_REMOVED lines=21> */
.L_x_41002:
        /* <DEDUP_REMOVED lines=15> */
.L_x_41004:
[----:B------:R-:W-:Y:S05]  /*20410*/  BSYNC.RECONVERGENT B3 ;  /* 0x0000000000037941 */ /* 0x000fea0003800200 */
.L_x_41003:
        /* <DEDUP_REMOVED lines=43> */
.L_x_41001:
[----:B------:R-:W-:Y:S05]  /*206d0*/  BSYNC.RECONVERGENT B2 ;  /* 0x0000000000027941 */ /* 0x000fea0003800200 */
.L_x_41000:
[----:B------:R-:W-:Y:S01]  /*206e0*/  HADD2.F32 R189, -RZ, R7.H1_H1 ;  /* 0x30000007ffbd7230 */ /* 0x000fe20000004100 */
[----:B------:R-:W-:Y:S01]  /*206f0*/  I2FP.F32.U32 R7, R184 ;  /* 0x000000b800077245 */ /* 0x000fe20000201000 */
[----:B------:R-:W-:Y:S02]  /*20700*/  IMAD.MOV.U32 R184, RZ, RZ, 0x2f800000 ;  /* 0x2f800000ffb87424 */ /* 0x000fe400078e00ff */
        /* <DEDUP_REMOVED lines=14> */
.L_x_40964:
        /* <DEDUP_REMOVED lines=21> */
.L_x_40922:
[----:B------:R-:W-:Y:S05]  /*20940*/  BSYNC.RECONVERGENT B1 ;  /* 0x0000000000017941 */ /* 0x000fea0003800200 */
.L_x_40921:
        /* <DEDUP_REMOVED lines=177> */
.L_x_41030:
        /* <DEDUP_REMOVED lines=49> */
.L_x_41007:
[----:B------:R-:W-:Y:S05]  /*21770*/  BSYNC.RECONVERGENT B1 ;  /* 0x0000000000017941 */ /* 0x000fea0003800200 */
.L_x_41006:
        /* <DEDUP_REMOVED lines=35> */
.L_x_41009:
[----:B------:R-:W-:Y:S05]  /*219b0*/  BSYNC.RECONVERGENT B1 ;  /* 0x0000000000017941 */ /* 0x000fea0003800200 */
.L_x_41008:
        /* <DEDUP_REMOVED lines=35> */
.L_x_41011:
[----:B------:R-:W-:Y:S05]  /*21bf0*/  BSYNC.RECONVERGENT B1 ;  /* 0x0000000000017941 */ /* 0x000fea0003800200 */
.L_x_41010:
        /* <DEDUP_REMOVED lines=35> */
.L_x_41013:
[----:B------:R-:W-:Y:S05]  /*21e30*/  BSYNC.RECONVERGENT B1 ;  /* 0x0000000000017941 */ /* 0x000fea0003800200 */
.L_x_41012:
        /* <DEDUP_REMOVED lines=35> */
.L_x_41015:
[----:B------:R-:W-:Y:S05]  /*22070*/  BSYNC.RECONVERGENT B1 ;  /* 0x0000000000017941 */ /* 0x000fea0003800200 */
.L_x_41014:
        /* <DEDUP_REMOVED lines=34> */
.L_x_41017:
[----:B------:R-:W-:Y:S05]  /*222a0*/  BSYNC.RECONVERGENT B1 ;  /* 0x0000000000017941 */ /* 0x000fea0003800200 */
.L_x_41016:
[----:B01234-:R-:W0:Y:S02]  /*222b0*/  LDC.64 R4, c[0x0][0x380] ;  /* 0x0000e000ff047b82 */ /* 0x01fe240000000a00 */
[----:B0-----:R-:W-:-:S04]  /*222c0*/  LEA R214, R4, R214, 0x2 ;  /* 0x000000d604d67211 */ /* 0x001fc800078e10ff */
[----:B------:R-:W-:-:S13]  /*222d0*/  ISETP.GE.AND P0, PT, R214, R5, PT ;  /* 0x00000005d600720c */ /* 0x000fda0003f06270 */
[----:B------:R-:W-:Y:S05]  /*222e0*/  @!P0 BRA `(.L_x_41018) ;  /* 0xfffffdec00ec8947 */ /* 0x000fea000383ffff */
[----:B------:R-:W-:Y:S05]  /*222f0*/  BSYNC B0 ;  /* 0x0000000000007941 */ /* 0x000fea0003800000 */
.L_x_40501:
[----:B------:R-:W-:Y:S05]  /*22300*/  EXIT ;  /* 0x000000000000794d */ /* 0x000fea0003800000 */
.L_x_41005:
        /* <DEDUP_REMOVED lines=8> */
.L_x_41020:
[----:B------:R-:W-:Y:S05]  /*22390*/  BSYNC B1 ;  /* 0x0000000000017941 */ /* 0x000fea0003800000 */
.L_x_41019:
        /* <DEDUP_REMOVED lines=10> */
.L_x_41021:
[----:B------:R-:W-:Y:S01]  /*22440*/  HFMA2 R224, -RZ, RZ, 0, 2.384185791015625e-07 ;  /* 0x00000004ffe07431 */ /* 0x000fe200000001ff */
[----:B------:R-:W-:-:S05]  /*22450*/  MOV R4, R221 ;  /* 0x000000dd00047202 */ /* 0x000fca0000000f00 */
[----:B------:R-:W-:-:S04]  /*22460*/  FADD.FTZ R218, R7, R4 ;  /* 0x0000000407da7221 */ /* 0x000fc80000010000 */
[----:B------:R-:W-:-:S07]  /*22470*/  IMAD.MOV.U32 R223, RZ, RZ, R218 ;  /* 0x000000ffffdf7224 */ /* 0x000fce00078e00da */
[----:B------:R-:W-:Y:S05]  /*22480*/  WARPSYNC.COLLECTIVE R222, `(.L_x_41022) ;  /* 0x00000000de087348 */ /* 0x000fea0003c00000 */
[----:B------:R0:W1:Y:S02]  /*22490*/  SHFL.BFLY P6, R221, R223, R224, R225 ;  /* 0x0c0000e0dfdd7389 */ /* 0x00006400000c00e1 */
[----:B01----:R-:W-:Y:S05]  /*224a0*/  ENDCOLLECTIVE ;  /* 0x000000000000791b */ /* 0x003fea0003800000 */
.L_x_41022:
[----:B------:R-:W-:Y:S02]  /*224b0*/  IMAD.MOV.U32 R224, RZ, RZ, 0x8 ;  /* 0x00000008ffe07424 */ /* 0x000fe400078e00ff */
[----:B------:R-:W-:-:S04]  /*224c0*/  IMAD.MOV.U32 R219, RZ, RZ, R221 ;  /* 0x000000ffffdb7224 */ /* 0x000fc800078e00dd */
[----:B------:R-:W-:-:S05]  /*224d0*/  FADD.FTZ R219, R218, R219 ;  /* 0x000000dbdadb7221 */ /* 0x000fca0000010000 */
[----:B------:R-:W-:-:S07]  /*224e0*/  MOV R223, R219 ;  /* 0x000000db00df7202 */ /* 0x000fce0000000f00 */
[----:B------:R-:W-:Y:S05]  /*224f0*/  WARPSYNC.COLLECTIVE R222, `(.L_x_41023) ;  /* 0x00000000de087348 */ /* 0x000fea0003c00000 */
[----:B------:R0:W1:Y:S02]  /*22500*/  SHFL.BFLY P6, R221, R223, R224, R225 ;  /* 0x0c0000e0dfdd7389 */ /* 0x00006400000c00e1 */
[----:B01----:R-:W-:Y:S05]  /*22510*/  ENDCOLLECTIVE ;  /* 0x000000000000791b */ /* 0x003fea0003800000 */
.L_x_41023:
[----:B------:R-:W-:Y:S01]  /*22520*/  HFMA2 R224, -RZ, RZ, 0, 9.5367431640625e-07 ;  /* 0x00000010ffe07431 */ /* 0x000fe200000001ff */
[----:B------:R-:W-:-:S05]  /*22530*/  MOV R4, R221 ;  /* 0x000000dd00047202 */ /* 0x000fca0000000f00 */
[----:B------:R-:W-:-:S04]  /*22540*/  FADD.FTZ R220, R219, R4 ;  /* 0x00000004dbdc7221 */ /* 0x000fc80000010000 */
[----:B------:R-:W-:-:S07]  /*22550*/  IMAD.MOV.U32 R223, RZ, RZ, R220 ;  /* 0x000000ffffdf7224 */ /* 0x000fce00078e00dc */
[----:B------:R-:W-:Y:S05]  /*22560*/  WARPSYNC.COLLECTIVE R222, `(.L_x_41024) ;  /* 0x00000000de087348 */ /* 0x000fea0003c00000 */
[----:B------:R0:W1:Y:S02]  /*22570*/  SHFL.BFLY P6, R221, R223, R224, R225 ;  /* 0x0c0000e0dfdd7389 */ /* 0x00006400000c00e1 */
[----:B01----:R-:W-:Y:S05]  /*22580*/  ENDCOLLECTIVE ;  /* 0x000000000000791b */ /* 0x003fea0003800000 */
.L_x_41024:
        /* <DEDUP_REMOVED lines=105> */
.L_x_41025:
[----:B------:R-:W-:Y:S02]  /*22c20*/  IMAD.MOV.U32 R224, RZ, RZ, 0x2 ;  /* 0x00000002ffe07424 */ /* 0x000fe400078e00ff */
[----:B------:R-:W-:-:S04]  /*22c30*/  IMAD.MOV.U32 R7, RZ, RZ, R221 ;  /* 0x000000ffff077224 */ /* 0x000fc800078e00dd */
[----:B------:R-:W-:-:S05]  /*22c40*/  FADD.FTZ R7, R4, R7 ;  /* 0x0000000704077221 */ /* 0x000fca0000010000 */
[----:B------:R-:W-:-:S07]  /*22c50*/  MOV R223, R7 ;  /* 0x0000000700df7202 */ /* 0x000fce0000000f00 */
[----:B------:R-:W-:Y:S05]  /*22c60*/  WARPSYNC.COLLECTIVE R222, `(.L_x_41026) ;  /* 0x00000000de087348 */ /* 0x000fea0003c00000 */
[----:B------:R0:W1:Y:S02]  /*22c70*/  SHFL.BFLY P6, R221, R223, R224, R225 ;  /* 0x0c0000e0dfdd7389 */ /* 0x00006400000c00e1 */
[----:B01----:R-:W-:Y:S05]  /*22c80*/  ENDCOLLECTIVE ;  /* 0x000000000000791b */ /* 0x003fea0003800000 */
.L_x_41026:
[----:B------:R-:W-:Y:S01]  /*22c90*/  HFMA2 R224, -RZ, RZ, 0, 2.384185791015625e-07 ;  /* 0x00000004ffe07431 */ /* 0x000fe200000001ff */
[----:B------:R-:W-:-:S05]  /*22ca0*/  MOV R218, R221 ;  /* 0x000000dd00da7202 */ /* 0x000fca0000000f00 */
[----:B------:R-:W-:-:S04]  /*22cb0*/  FADD.FTZ R218, R7, R218 ;  /* 0x000000da07da7221 */ /* 0x000fc80000010000 */
[----:B------:R-:W-:-:S07]  /*22cc0*/  IMAD.MOV.U32 R223, RZ, RZ, R218 ;  /* 0x000000ffffdf7224 */ /* 0x000fce00078e00da */
[----:B------:R-:W-:Y:S05]  /*22cd0*/  WARPSYNC.COLLECTIVE R222, `(.L_x_41027) ;  /* 0x00000000de087348 */ /* 0x000fea0003c00000 */
[----:B------:R0:W1:Y:S02]  /*22ce0*/  SHFL.BFLY P6, R221, R223, R224, R225 ;  /* 0x0c0000e0dfdd7389 */ /* 0x00006400000c00e1 */
[----:B01----:R-:W-:Y:S05]  /*22cf0*/  ENDCOLLECTIVE ;  /* 0x000000000000791b */ /* 0x003fea0003800000 */
.L_x_41027:
[----:B------:R-:W-:Y:S02]  /*22d00*/  IMAD.MOV.U32 R224, RZ, RZ, 0x8 ;  /* 0x00000008ffe07424 */ /* 0x000fe400078e00ff */
[----:B------:R-:W-:-:S04]  /*22d10*/  IMAD.MOV.U32 R219, RZ, RZ, R221 ;  /* 0x000000ffffdb7224 */ /* 0x000fc800078e00dd */
[----:B------:R-:W-:-:S05]  /*22d20*/  FADD.FTZ R219, R218, R219 ;  /* 0x000000dbdadb7221 */ /* 0x000fca0000010000 */
[----:B------:R-:W-:-:S07]  /*22d30*/  MOV R223, R219 ;  /* 0x000000db00df7202 */ /* 0x000fce0000000f00 */
[----:B------:R-:W-:Y:S05]  /*22d40*/  WARPSYNC.COLLECTIVE R222, `(.L_x_41028) ;  /* 0x00000000de087348 */ /* 0x000fea0003c00000 */
[----:B------:R0:W1:Y:S02]  /*22d50*/  SHFL.BFLY P6, R221, R223, R224, R225 ;  /* 0x0c0000e0dfdd7389 */ /* 0x00006400000c00e1 */
[----:B01----:R-:W-:Y:S05]  /*22d60*/  ENDCOLLECTIVE ;  /* 0x000000000000791b */ /* 0x003fea0003800000 */
.L_x_41028:
[----:B------:R-:W-:Y:S01]  /*22d70*/  HFMA2 R224, -RZ, RZ, 0, 9.5367431640625e-07 ;  /* 0x00000010ffe07431 */ /* 0x000fe200000001ff */
[----:B------:R-:W-:-:S05]  /*22d80*/  MOV R220, R221 ;  /* 0x000000dd00dc7202 */ /* 0x000fca0000000f00 */
[----:B------:R-:W-:-:S04]  /*22d90*/  FADD.FTZ R220, R219, R220 ;  /* 0x000000dcdbdc7221 */ /* 0x000fc80000010000 */
[----:B------:R-:W-:-:S07]  /*22da0*/  IMAD.MOV.U32 R223, RZ, RZ, R220 ;  /* 0x000000ffffdf7224 */ /* 0x000fce00078e00dc */
[----:B------:R-:W-:Y:S05]  /*22db0*/  WARPSYNC.COLLECTIVE R222, `(.L_x_41029) ;  /* 0x00000000de087348 */ /* 0x000fea0003c00000 */
[----:B------:R0:W1:Y:S02]  /*22dc0*/  SHFL.BFLY P6, R221, R223, R224, R225 ;  /* 0x0c0000e0dfdd7389 */ /* 0x00006400000c00e1 */
[----:B01----:R-:W-:Y:S05]  /*22dd0*/  ENDCOLLECTIVE ;  /* 0x000000000000791b */ /* 0x003fea0003800000 */
.L_x_41029:
[----:B------:R-:W-:Y:S05]  /*22de0*/  BRA `(.L_x_41030) ;  /* 0xffffffe4009c7947 */ /* 0x000fea000383ffff */
.L_x_41031:
        /* <DEDUP_REMOVED lines=9> */
.L_x_54452:


//--------------------- .text._ZN10layer_norm13ln_fwd_kernelINS_13Kernel_traitsIf6__halffS2_fjLj1536ELj1ELj4ELj1ELj16ENS_18Kernel_traits_baseILj1536EfS2_fS2_fjLj128EEEEELb1ELb1ELb0ELb1EEEvNS_9FwdParamsE --------------------------
	.section	.text._ZN10layer_norm13ln_fwd_kernelINS_13Kernel_traitsIf6__halffS2_fjLj1536ELj1ELj4ELj1ELj16ENS_18Kernel_traits_baseILj1536EfS2_fS2_fjLj128EEEEELb1ELb1ELb0ELb1EEEvNS_9FwdParamsE,"ax",@progbits
	.align	128
        .global         _ZN10layer_norm13ln_fwd_kernelINS_13Kernel_traitsIf6__halffS2_fjLj1536ELj1ELj4ELj1ELj16ENS_18Kernel_traits_baseILj1536EfS2_fS2_fjLj128EEEEELb1ELb1ELb0ELb1EEEvNS_9FwdParamsE
        .type           _ZN10layer_norm13ln_fwd_kernelINS_13Kernel_traitsIf6__halffS2_fjLj1536ELj1ELj4ELj1ELj16ENS_18Kernel_traits_baseILj1536EfS2_fS2_fjLj128EEEEELb1ELb1ELb0ELb1EEEvNS_9FwdParamsE,@function
        .size           _ZN10layer_norm13ln_fwd_kernelINS_13Kernel_traitsIf6__halffS2_fjLj1536ELj1ELj4ELj1ELj16ENS_18Kernel_traits_baseILj1536EfS2_fS2_fjLj128EEEEELb1ELb1ELb0ELb1EEEvNS_9FwdParamsE,(.L_x_54453 - _ZN10layer_norm13ln_fwd_kernelINS_13Kernel_traitsIf6__halffS2_fjLj1536ELj1ELj4ELj1ELj16ENS_18Kernel_traits_baseILj1536EfS2_fS2_fjLj128EEEEELb1ELb1ELb0ELb1EEEvNS_9FwdParamsE)
        .other          _ZN10layer_norm13ln_fwd_kernelINS_13Kernel_traitsIf6__halffS2_fjLj1536ELj1ELj4ELj1ELj16ENS_18Kernel_traits_baseILj1536EfS2_fS2_fjLj128EEEEELb1ELb1ELb0ELb1EEEvNS_9FwdParamsE,@"STO_CUDA_ENTRY STV_DEFAULT"
_ZN10layer_norm13ln_fwd_kernelINS_13Kernel_traitsIf6__halffS2_fjLj1536ELj1ELj4ELj1ELj16ENS_18Kernel_traits_baseILj1536EfS2_fS2_fjLj128EEEEELb1ELb1ELb0ELb1EEEvNS_9FwdParamsE:
.text._ZN10layer_norm13ln_fwd_kernelINS_13Kernel_traitsIf6__halffS2_fjLj1536ELj1ELj4ELj1ELj16ENS_18Kernel_traits_baseILj1536EfS2_fS2_fjLj128EEEEELb1ELb1ELb0ELb1EEEvNS_9FwdParamsE:
        /* <DEDUP_REMOVED lines=93> */
.L_x_41032:
        /* <DEDUP_REMOVED lines=52> */
.L_x_41033:
        /* <DEDUP_REMOVED lines=75> */
.L_x_41527:
        /* <DEDUP_REMOVED lines=18> */
[----:B------:R-:W-:-:S05]  /*0ee0*/  MOV R227, UR6 ;  /* 0x0000000600e37c02 */ /* 0x000fca0008000f00 */
[----:B------:R-:W-:-:S04]  /*0ef0*/  VIADD R227, R227, 0x9e3779b9 ;  /* 0x9e3779b9e3e37836 */ /* 0x000fc80000000000 */
        /* <DEDUP_REMOVED lines=17> */
.L_x_54292:
[----:B------:R-:W-:Y:S05]  /*1010*/  BRX R12 -0x1020                                        (*"BRANCH_TARGETS .L_x_54293,.L_x_54294,.L_x_54295"*) ;  /* 0xffffffec0cf87949 */ /* 0x000fea000383ffff */
.L_x_54295:
[----:B------:R-:W-:Y:S01]  /*1020*/  VIADD R11, R218, 0x1 ;  /* 0x00000001da0b7836 */ /* 0x000fe20000000000 */
[----:B------:R-:W-:Y:S01]  /*1030*/  MOV R14, R216 ;  /* 0x000000d8000e7202 */ /* 0x000fe20000000f00 */
[----:B------:R-:W-:Y:S01]  /*1040*/  IMAD.MOV.U32 R20, RZ, RZ, R6 ;  /* 0x000000ffff147224 */ /* 0x000fe200078e0006 */
[----:B------:R-:W-:Y:S06]  /*1050*/  BRA `(.L_x_41037) ;  /* 0x0000000000f47947 */ /* 0x000fec0003800000 */
.L_x_54293:
[----:B------:R-:W-:Y:S01]  /*1060*/  IMAD.MOV.U32 R14, RZ, RZ, R216 ;  /* 0x000000ffff0e7224 */ /* 0x000fe200078e00d8 */
[----:B------:R-:W-:Y:S01]  /*1070*/  MOV R11, 0x3 ;  /* 0x00000003000b7802 */ /* 0x000fe20000000f00 */
[----:B------:R-:W-:Y:S01]  /*1080*/  IMAD.MOV.U32 R20, RZ, RZ, R5 ;  /* 0x000000ffff147224 */ /* 0x000fe200078e0005 */
[----:B------:R-:W-:Y:S06]  /*1090*/  BRA `(.L_x_41037) ;  /* 0x0000000000e47947 */ /* 0x000fec0003800000 */
.L_x_54294:
        /* <DEDUP_REMOVED lines=13> */
.L_x_41039:
[----:B------:R-:W-:Y:S05]  /*1170*/  BSYNC.RECONVERGENT B2 ;  /* 0x0000000000027941 */ /* 0x000fea0003800200 */
.L_x_41038:
        /* <DEDUP_REMOVED lines=43> */
.L_x_41037:
[----:B------:R-:W-:Y:S05]  /*1430*/  BSYNC.RECONVERGENT B1 ;  /* 0x0000000000017941 */ /* 0x000fea0003800200 */
.L_x_41036:
        /* <DEDUP_REMOVED lines=10> */
[----:B------:R-:W-:Y:S01]  /*14e0*/  FMUL.FTZ R13, R13, R226 ;  /* 0x000000e20d0d7220 */ /* 0x000fe20000410000 */
[----:B------:R-:W-:Y:S01]  /*14f0*/  IMAD.MOV.U32 R12, RZ, RZ, R8 ;  /* 0x000000ffff0c7224 */ /* 0x000fe200078e0008 */
[----:B------:R-:W-:-:S03]  /*1500*/  PLOP3.LUT P3, PT, P1, PT, PT, 0x8, 0x80 ;  /* 0x000000000080781c */ /* 0x000fc60000f6e170 */
[----:B------:R-:W-:Y:S02]  /*1510*/  FSEL R13, R13, RZ, !P1 ;  /* 0x000000ff0d0d7208 */ /* 0x000fe40004800000 */
[----:B------:R-:W-:-:S03]  /*1520*/  P2R R26, PR, RZ, 0x8 ;  /* 0x00000008ff1a7803 */ /* 0x000fc60000000000 */
        /* <DEDUP_REMOVED lines=10> */
.L_x_41042:
        /* <DEDUP_REMOVED lines=13> */
.L_x_41044:
[----:B------:R-:W-:Y:S05]  /*16a0*/  BSYNC.RECONVERGENT B2 ;  /* 0x0000000000027941 */ /* 0x000fea0003800200 */
.L_x_41043:
        /* <DEDUP_REMOVED lines=43> */
.L_x_41041:
[----:B------:R-:W-:Y:S05]  /*1960*/  BSYNC.RECONVERGENT B1 ;  /* 0x0000000000017941 */ /* 0x000fea0003800200 */
.L_x_41040:
        /* <DEDUP_REMOVED lines=23> */
.L_x_41047:
        /* <DEDUP_REMOVED lines=13> */
.L_x_41049:
[----:B------:R-:W-:Y:S05]  /*1bb0*/  BSYNC.RECONVERGENT B2 ;  /* 0x0000000000027941 */ /* 0x000fea0003800200 */
.L_x_41048:
        /* <DEDUP_REMOVED lines=43> */
.L_x_41046:
[----:B------:R-:W-:Y:S05]  /*1e70*/  BSYNC.RECONVERGENT B1 ;  /* 0x0000000000017941 */ /* 0x000fea0003800200 */
.L_x_41045:
        /* <DEDUP_REMOVED lines=22> */
.L_x_41052:
        /* <DEDUP_REMOVED lines=13> */
.L_x_41054:
[----:B------:R-:W-:Y:S05]  /*20b0*/  BSYNC.RECONVERGENT B2 ;  /* 0x0000000000027941 */ /* 0x000fea0003800200 */
.L_x_41053:
        /* <DEDUP_REMOVED lines=43> */
.L_x_41051:
[----:B------:R-:W-:Y:S05]  /*2370*/  BSYNC.RECONVERGENT B1 ;  /* 0x0000000000017941 */ /* 0x000fea0003800200 */
.L_x_41050:
        /* <DEDUP_REMOVED lines=22> */
.L_x_41057:
        /* <DEDUP_REMOVED lines=13> */
.L_x_41059:
[----:B------:R-:W-:Y:S05]  /*25b0*/  BSYNC.RECONVERGENT B2 ;  /* 0x0000000000027941 */ /* 0x000fea0003800200 */
.L_x_41058:
        /* <DEDUP_REMOVED lines=43> */
.L_x_41056:
[----:B------:R-:W-:Y:S05]  /*2870*/  BSYNC.RECONVERGENT B1 ;  /* 0x0000000000017941 */ /* 0x000fea0003800200 */
.L_x_41055:
        /* <DEDUP_REMOVED lines=22> */
.L_x_41062:
        /* <DEDUP_REMOVED lines=13> */
.L_x_41064:
[----:B------:R-:W-:Y:S05]  /*2ab0*/  BSYNC.RECONVERGENT B2 ;  /* 0x0000000000027941 */ /* 0x000fea0003800200 */
.L_x_41063:
        /* <DEDUP_REMOVED lines=43> */
.L_x_41061:
[----:B------:R-:W-:Y:S05]  /*2d70*/  BSYNC.RECONVERGENT B1 ;  /* 0x0000000000017941 */ /* 0x000fea0003800200 */
.L_x_41060:
        /* <DEDUP_REMOVED lines=22> */
.L_x_41067:
        /* <DEDUP_REMOVED lines=13> */
.L_x_41069:
[----:B------:R-:W-:Y:S05]  /*2fb0*/  BSYNC.RECONVERGENT B2 ;  /* 0x0000000000027941 */ /* 0x000fea0003800200 */
.L_x_41068:
        /* <DEDUP_REMOVED lines=43> */
.L_x_41066:
[----:B------:R-:W-:Y:S05]  /*3270*/  BSYNC.RECONVERGENT B1 ;  /* 0x0000000000017941 */ /* 0x000fea0003800200 */
.L_x_41065:
        /* <DEDUP_REMOVED lines=22> */
.L_x_41072:
        /* <DEDUP_REMOVED lines=15> */
.L_x_41074:
[----:B------:R-:W-:Y:S05]  /*34d0*/  BSYNC.RECONVERGENT B2 ;  /* 0x0000000000027941 */ /* 0x000fea0003800200 */
.L_x_41073:
        /* <DEDUP_REMOVED lines=43> */
.L_x_41071:
[----:B------:R-:W-:Y:S05]  /*3790*/  BSYNC.RECONVERGENT B1 ;  /* 0x0000000000017941 */ /* 0x000fea0003800200 */
.L_x_41070:
        /* <DEDUP_REMOVED lines=10> */
.L_x_41035:
        /* <DEDUP_REMOVED lines=16> */
.L_x_41078:
        /* <DEDUP_REMOVED lines=13> */
.L_x_41080:
[----:B------:R-:W-:Y:S05]  /*3a10*/  BSYNC.RECONVERGENT B2 ;  /* 0x0000000000027941 */ /* 0x000fea0003800200 */
.L_x_41079:
        /* <DEDUP_REMOVED lines=43> */
.L_x_41077:
[----:B------:R-:W-:Y:S05]  /*3cd0*/  BSYNC.RECONVERGENT B1 ;  /* 0x0000000000017941 */ /* 0x000fea0003800200 */
.L_x_41076:
        /* <DEDUP_REMOVED lines=24> */
.L_x_41083:
        /* <DEDUP_REMOVED lines=13> */
.L_x_41085:
[----:B------:R-:W-:Y:S05]  /*3f30*/  BSYNC.RECONVERGENT B2 ;  /* 0x0000000000027941 */ /* 0x000fea0003800200 */
.L_x_41084:
        /* <DEDUP_REMOVED lines=43> */
.L_x_41082:
[----:B------:R-:W-:Y:S05]  /*41f0*/  BSYNC.RECONVERGENT B1 ;  /* 0x0000000000017941 */ /* 0x000fea0003800200 */
.L_x_41081:
[----:B------:R-:W-:Y:S01]  /*4200*/  I2FP.F32.U32 R13, R12 ;  /* 0x0000000c000d7245 */ /* 0x000fe20000201000 */
[----:B------:R-:W-:Y:S01]  /*4210*/  HADD2.F32 R16, -RZ, R16.H1_H1 ;  /* 0x30000010ff107230 */ /* 0x000fe20000004100 */
        /* <DEDUP_REMOVED lines=9> */
[----:B------:R-:W-:Y:S02]  /*42b0*/  FSEL R12, R12, RZ, !P1 ;  /* 0x000000ff0c0c7208 */ /* 0x000fe40004800000 */
        /* <DEDUP_REMOVED lines=10> */
.L_x_41088:
        /* <DEDUP_REMOVED lines=13> */
.L_x_41090:
[----:B------:R-:W-:Y:S05]  /*4430*/  BSYNC.RECONVERGENT B2 ;  /* 0x0000000000027941 */ /* 0x000fea0003800200 */
.L_x_41089:
        /* <DEDUP_REMOVED lines=43> */
.L_x_41087:
[----:B------:R-:W-:Y:S05]  /*46f0*/  BSYNC.RECONVERGENT B1 ;  /* 0x0000000000017941 */ /* 0x000fea0003800200 */
.L_x_41086:
        /* <DEDUP_REMOVED lines=21> */
.L_x_41093:
        /* <DEDUP_REMOVED lines=13> */
.L_x_41095:
[----:B------:R-:W-:Y:S05]  /*4920*/  BSYNC.RECONVERGENT B2 ;  /* 0x0000000000027941 */ /* 0x000fea0003800200 */
.L_x_41094:
        /* <DEDUP_REMOVED lines=43> */
.L_x_41092:
[----:B------:R-:W-:Y:S05]  /*4be0*/  BSYNC.RECONVERGENT B1 ;  /* 0x0000000000017941 */ /* 0x000fea0003800200 */
.L_x_41091:
[----:B------:R-:W-:Y:S01]  /*4bf0*/  I2FP.F32.U32 R21, R16 ;  /* 0x0000001000157245 */ /* 0x000fe20000201000 */
[----:B------:R-:W-:Y:S01]  /*4c00*/  HADD2.F32 R20, -RZ, R17.H1_H1 ;  /* 0x30000011ff147230 */ /* 0x000fe20000004100 */
[----:B------:R-:W-:Y:S01]  /*4c10*/  ISETP.NE.AND P4, PT, R22, 0x1, PT ;  /* 0x000000011600780c */ /* 0x000fe20003f85270 */
[----:B------:R-:W-:Y:S02]  /*4c20*/  BSSY.RECONVERGENT B1, `(.L_x_41096) ;  /* 0x000004b000017945 */ /* 0x000fe40003800200 */
[----:B------:R-:W-:Y:S01]  /*4c30*/  FFMA.FTZ R16, R21, R224, 1.1641532182693481445e-10 ;  /* 0x2f00000015107423 */ /* 0x000fe200000100e0 */
[----:B------:R-:W-:Y:S01]  /*4c40*/  FMUL.FTZ R17, R20, R219 ;  /* 0x000000db14117220 */ /* 0x000fe20000410000 */
[----:B------:R-:W-:-:S03]  /*4c50*/  HFMA2 R21, -RZ, RZ, 0, 1.1920928955078125e-07 ;  /* 0x00000002ff157431 */ /* 0x000fc600000001ff */
        /* <DEDUP_REMOVED lines=14> */
.L_x_41098:
        /* <DEDUP_REMOVED lines=13> */
.L_x_41100:
[----:B------:R-:W-:Y:S05]  /*4e10*/  BSYNC.RECONVERGENT B2 ;  /* 0x0000000000027941 */ /* 0x000fea0003800200 */
.L_x_41099:
        /* <DEDUP_REMOVED lines=43> */
.L_x_41097:
[----:B------:R-:W-:Y:S05]  /*50d0*/  BSYNC.RECONVERGENT B1 ;  /* 0x0000000000017941 */ /* 0x000fea0003800200 */
.L_x_41096:
        /* <DEDUP_REMOVED lines=21> */
.L_x_41103:
        /* <DEDUP_REMOVED lines=13> */
.L_x_41105:
[----:B------:R-:W-:Y:S05]  /*5300*/  BSYNC.RECONVERGENT B2 ;  /* 0x0000000000027941 */ /* 0x000fea0003800200 */
.L_x_41104:
        /* <DEDUP_REMOVED lines=43> */
.L_x_41102:
[----:B------:R-:W-:Y:S05]  /*55c0*/  BSYNC.RECONVERGENT B1 ;  /* 0x0000000000017941 */ /* 0x000fea0003800200 */
.L_x_41101:
        /* <DEDUP_REMOVED lines=21> */
.L_x_41108:
        /* <DEDUP_REMOVED lines=13> */
.L_x_41110:
[----:B------:R-:W-:Y:S05]  /*57f0*/  BSYNC.RECONVERGENT B2 ;  /* 0x0000000000027941 */ /* 0x000fea0003800200 */
.L_x_41109:
        /* <DEDUP_REMOVED lines=43> */
.L_x_41107:
[----:B------:R-:W-:Y:S05]  /*5ab0*/  BSYNC.RECONVERGENT B1 ;  /* 0x0000000000017941 */ /* 0x000fea0003800200 */
.L_x_41106:
        /* <DEDUP_REMOVED lines=21> */
.L_x_41113:
        /* <DEDUP_REMOVED lines=15> */
.L_x_41115:
[----:B------:R-:W-:Y:S05]  /*5d00*/  BSYNC.RECONVERGENT B2 ;  /* 0x0000000000027941 */ /* 0x000fea0003800200 */
.L_x_41114:
        /* <DEDUP_REMOVED lines=43> */
.L_x_41112:
[----:B------:R-:W-:Y:S05]  /*5fc0*/  BSYNC.RECONVERGENT B1 ;  /* 0x0000000000017941 */ /* 0x000fea0003800200 */
.L_x_41111:
[----:B------:R-:W-:Y:S01]  /*5fd0*/  I2FP.F32.U32 R23, R22 ;  /* 0x0000001600177245 */ /* 0x000fe20000201000 */
[----:B------:R-:W-:Y:S02]  /*5fe0*/  HADD2.F32 R22, -RZ, R19.H1_H1 ;  /* 0x30000013ff167230 */ /* 0x000fe40000004100 */
        /* <DEDUP_REMOVED lines=14> */
.L_x_41075:
        /* <DEDUP_REMOVED lines=45> */
.L_x_41119:
        /* <DEDUP_REMOVED lines=13> */
.L_x_41121:
[----:B------:R-:W-:Y:S05]  /*6470*/  BSYNC.RECONVERGENT B2 ;  /* 0x0000000000027941 */ /* 0x000fea0003800200 */
.L_x_41120:
        /* <DEDUP_REMOVED lines=43> */
.L_x_41118:
[----:B------:R-:W-:Y:S05]  /*6730*/  BSYNC.RECONVERGENT B1 ;  /* 0x0000000000017941 */ /* 0x000fea0003800200 */
.L_x_41117:
[----:B------:R-:W-:Y:S01]  /*6740*/  I2FP.F32.U32 R11, R11 ;  /* 0x0000000b000b7245 */ /* 0x000fe20000201000 */
[----:B-----5:R-:W-:Y:S01]  /*6750*/  HADD2.F32 R22, -RZ, R16.H0_H0 ;  /* 0x20000010ff167230 */ /* 0x020fe20000004100 */
        /* <DEDUP_REMOVED lines=22> */
.L_x_41124:
        /* <DEDUP_REMOVED lines=13> */
.L_x_41126:
[----:B------:R-:W-:Y:S05]  /*6990*/  BSYNC.RECONVERGENT B2 ;  /* 0x0000000000027941 */ /* 0x000fea0003800200 */
.L_x_41125:
        /* <DEDUP_REMOVED lines=43> */
.L_x_41123:
[----:B------:R-:W-:Y:S05]  /*6c50*/  BSYNC.RECONVERGENT B1 ;  /* 0x0000000000017941 */ /* 0x000fea0003800200 */
.L_x_41122:
        /* <DEDUP_REMOVED lines=24> */
.L_x_41129:
        /* <DEDUP_REMOVED lines=13> */
.L_x_41131:
[----:B------:R-:W-:Y:S05]  /*6eb0*/  BSYNC.RECONVERGENT B2 ;  /* 0x0000000000027941 */ /* 0x000fea0003800200 */
.L_x_41130:
        /* <DEDUP_REMOVED lines=43> */
.L_x_41128:
[----:B------:R-:W-:Y:S05]  /*7170*/  BSYNC.RECONVERGENT B1 ;  /* 0x0000000000017941 */ /* 0x000fea0003800200 */
.L_x_41127:
        /* <DEDUP_REMOVED lines=22> */
.L_x_41134:
        /* <DEDUP_REMOVED lines=13> */
.L_x_41136:
[----:B------:R-:W-:Y:S05]  /*73b0*/  BSYNC.RECONVERGENT B2 ;  /* 0x0000000000027941 */ /* 0x000fea0003800200 */
.L_x_41135:
        /* <DEDUP_REMOVED lines=43> */
.L_x_41133:
[----:B------:R-:W-:Y:S05]  /*7670*/  BSYNC.RECONVERGENT B1 ;  /* 0x0000000000017941 */ /* 0x000fea0003800200 */
.L_x_41132:
        /* <DEDUP_REMOVED lines=22> */
.L_x_41139:
        /* <DEDUP_REMOVED lines=13> */
.L_x_41141:
[----:B------:R-:W-:Y:S05]  /*78b0*/  BSYNC.RECONVERGENT B2 ;  /* 0x0000000000027941 */ /* 0x000fea0003800200 */
.L_x_41140:
        /* <DEDUP_REMOVED lines=43> */
.L_x_41138:
[----:B------:R-:W-:Y:S05]  /*7b70*/  BSYNC.RECONVERGENT B1 ;  /* 0x0000000000017941 */ /* 0x000fea0003800200 */
.L_x_41137:
[----:B------:R-:W-:Y:S01]  /*7b80*/  I2FP.F32.U32 R11, R11 ;  /* 0x0000000b000b7245 */ /* 0x000fe20000201000 */
[----:B------:R-:W-:Y:S01]  /*7b90*/  HADD2.F32 R16, -RZ, R18.H0_H0 ;  /* 0x20000012ff107230 */ /* 0x000fe20000004100 */
[----:B------:R-:W-:Y:S01]  /*7ba0*/  ISETP.NE.AND P4, PT, R17, 0x1, PT ;  /* 0x000000011100780c */ /* 0x000fe20003f85270 */
[----:B------:R-:W-:Y:S01]  /*7bb0*/  BSSY.RECONVERGENT B1, `(.L_x_41142) ;  /* 0x000004c000017945 */ /* 0x000fe20003800200 */
[----:B------:R-:W-:Y:S02]  /*7bc0*/  IMAD.MOV.U32 R13, RZ, RZ, R8 ;  /* 0x000000ffff0d7224 */ /* 0x000fe400078e0008 */
        /* <DEDUP_REMOVED lines=17> */
.L_x_41144:
        /* <DEDUP_REMOVED lines=13> */
.L_x_41146:
[----:B------:R-:W-:Y:S05]  /*7db0*/  BSYNC.RECONVERGENT B2 ;  /* 0x0000000000027941 */ /* 0x000fea0003800200 */
.L_x_41145:
        /* <DEDUP_REMOVED lines=43> */
.L_x_41143:
[----:B------:R-:W-:Y:S05]  /*8070*/  BSYNC.RECONVERGENT B1 ;  /* 0x0000000000017941 */ /* 0x000fea0003800200 */
.L_x_41142:
        /* <DEDUP_REMOVED lines=22> */
.L_x_41149:
        /* <DEDUP_REMOVED lines=13> */
.L_x_41151:
[----:B------:R-:W-:Y:S05]  /*82b0*/  BSYNC.RECONVERGENT B2 ;  /* 0x0000000000027941 */ /* 0x000fea0003800200 */
.L_x_41150:
        /* <DEDUP_REMOVED lines=43> */
.L_x_41148:
[----:B------:R-:W-:Y:S05]  /*8570*/  BSYNC.RECONVERGENT B1 ;  /* 0x0000000000017941 */ /* 0x000fea0003800200 */
.L_x_41147:
        /* <DEDUP_REMOVED lines=22> */
.L_x_41154:
        /* <DEDUP_REMOVED lines=15> */
.L_x_41156:
[----:B------:R-:W-:Y:S05]  /*87d0*/  BSYNC.RECONVERGENT B2 ;  /* 0x0000000000027941 */ /* 0x000fea0003800200 */
.L_x_41155:
        /* <DEDUP_REMOVED lines=43> */
.L_x_41153:
[----:B------:R-:W-:Y:S05]  /*8a90*/  BSYNC.RECONVERGENT B1 ;  /* 0x0000000000017941 */ /* 0x000fea0003800200 */
.L_x_41152:
        /* <DEDUP_REMOVED lines=10> */
.L_x_41116:
        /* <DEDUP_REMOVED lines=16> */
.L_x_41160:
        /* <DEDUP_REMOVED lines=13> */
.L_x_41162:
[----:B------:R-:W-:Y:S05]  /*8d10*/  BSYNC.RECONVERGENT B2 ;  /* 0x0000000000027941 */ /* 0x000fea0003800200 */
.L_x_41161:
        /* <DEDUP_REMOVED lines=43> */
.L_x_41159:
[----:B------:R-:W-:Y:S05]  /*8fd0*/  BSYNC.RECONVERGENT B1 ;  /* 0x0000000000017941 */ /* 0x000fea0003800200 */
.L_x_41158:
[----:B------:R-:W-:Y:S01]  /*8fe0*/  I2FP.F32.U32 R11, R11 ;  /* 0x0000000b000b7245 */ /* 0x000fe20000201000 */
[----:B-----5:R-:W-:Y:S01]  /*8ff0*/  HADD2.F32 R22, -RZ, R16.H0_H0 ;  /* 0x20000010ff167230 */ /* 0x020fe20000004100 */
        /* <DEDUP_REMOVED lines=21> */
.L_x_41165:
        /* <DEDUP_REMOVED lines=13> */
.L_x_41167:
[----:B------:R-:W-:Y:S05]  /*9220*/  BSYNC.RECONVERGENT B2 ;  /* 0x0000000000027941 */ /* 0x000fea0003800200 */
.L_x_41166:
        /* <DEDUP_REMOVED lines=43> */
.L_x_41164:
[----:B------:R-:W-:Y:S05]  /*94e0*/  BSYNC.RECONVERGENT B1 ;  /* 0x0000000000017941 */ /* 0x000fea0003800200 */
.L_x_41163:
        /* <DEDUP_REMOVED lines=10> */
[----:B------:R-:W-:Y:S02]  /*9590*/  MOV R13, R8 ;  /* 0x00000008000d7202 */ /* 0x000fe40000000f00 */
        /* <DEDUP_REMOVED lines=12> */
.L_x_41170:
        /* <DEDUP_REMOVED lines=13> */
.L_x_41172:
[----:B------:R-:W-:Y:S05]  /*9730*/  BSYNC.RECONVERGENT B2 ;  /* 0x0000000000027941 */ /* 0x000fea0003800200 */
.L_x_41171:
        /* <DEDUP_REMOVED lines=43> */
.L_x_41169:
[----:B------:R-:W-:Y:S05]  /*99f0*/  BSYNC.RECONVERGENT B1 ;  /* 0x0000000000017941 */ /* 0x000fea0003800200 */
.L_x_41168:
        /* <DEDUP_REMOVED lines=21> */
.L_x_41175:
        /* <DEDUP_REMOVED lines=13> */
.L_x_41177:
[----:B------:R-:W-:Y:S05]  /*9c20*/  BSYNC.RECONVERGENT B2 ;  /* 0x0000000000027941 */ /* 0x000fea0003800200 */
.L_x_41176:
        /* <DEDUP_REMOVED lines=43> */
.L_x_41174:
[----:B------:R-:W-:Y:S05]  /*9ee0*/  BSYNC.RECONVERGENT B1 ;  /* 0x0000000000017941 */ /* 0x000fea0003800200 */
.L_x_41173:
[----:B------:R-:W-:Y:S01]  /*9ef0*/  I2FP.F32.U32 R21, R16 ;  /* 0x0000001000157245 */ /* 0x000fe20000201000 */
[----:B------:R-:W-:Y:S01]  /*9f00*/  HADD2.F32 R22, -RZ, R17.H1_H1 ;  /* 0x30000011ff167230 */ /* 0x000fe20000004100 */
[----:B------:R-:W-:Y:S01]  /*9f10*/  ISETP.NE.AND P4, PT, R23, 0x1, PT ;  /* 0x000000011700780c */ /* 0x000fe20003f85270 */
[----:B------:R-:W-:Y:S01]  /*9f20*/  BSSY.RECONVERGENT B1, `(.L_x_41178) ;  /* 0x000004b000017945 */ /* 0x000fe20003800200 */
[----:B------:R-:W-:Y:S02]  /*9f30*/  HFMA2 R25, -RZ, RZ, 0, 1.1920928955078125e-07 ;  /* 0x00000002ff197431 */ /* 0x000fe400000001ff */
[----:B------:R-:W-:Y:S01]  /*9f40*/  FFMA.FTZ R16, R21, R224, 1.1641532182693481445e-10 ;  /* 0x2f00000015107423 */ /* 0x000fe200000100e0 */
[----:B------:R-:W-:-:S04]  /*9f50*/  FMUL.FTZ R17, R22, R219 ;  /* 0x000000db16117220 */ /* 0x000fc80000410000 */
        /* <DEDUP_REMOVED lines=14> */
.L_x_41180:
        /* <DEDUP_REMOVED lines=13> */
.L_x_41182:
[----:B------:R-:W-:Y:S05]  /*a110*/  BSYNC.RECONVERGENT B2 ;  /* 0x0000000000027941 */ /* 0x000fea0003800200 */
.L_x_41181:
        /* <DEDUP_REMOVED lines=43> */
.L_x_41179:
[----:B------:R-:W-:Y:S05]  /*a3d0*/  BSYNC.RECONVERGENT B1 ;  /* 0x0000000000017941 */ /* 0x000fea0003800200 */
.L_x_41178:
        /* <DEDUP_REMOVED lines=21> */
.L_x_41185:
        /* <DEDUP_REMOVED lines=13> */
.L_x_41187:
[----:B------:R-:W-:Y:S05]  /*a600*/  BSYNC.RECONVERGENT B2 ;  /* 0x0000000000027941 */ /* 0x000fea0003800200 */
.L_x_41186:
        /* <DEDUP_REMOVED lines=43> */
.L_x_41184:
[----:B------:R-:W-:Y:S05]  /*a8c0*/  BSYNC.RECONVERGENT B1 ;  /* 0x0000000000017941 */ /* 0x000fea0003800200 */
.L_x_41183:
        /* <DEDUP_REMOVED lines=21> */
.L_x_41190:
        /* <DEDUP_REMOVED lines=13> */
.L_x_41192:
[----:B------:R-:W-:Y:S05]  /*aaf0*/  BSYNC.RECONVERGENT B2 ;  /* 0x0000000000027941 */ /* 0x000fea0003800200 */
.L_x_41191:
        /* <DEDUP_REMOVED lines=43> */
.L_x_41189:
[----:B------:R-:W-:Y:S05]  /*adb0*/  BSYNC.RECONVERGENT B1 ;  /* 0x0000000000017941 */ /* 0x000fea0003800200 */
.L_x_41188:
        /* <DEDUP_REMOVED lines=21> */
.L_x_41195:
        /* <DEDUP_REMOVED lines=15> */
.L_x_41197:
[----:B------:R-:W-:Y:S05]  /*b000*/  BSYNC.RECONVERGENT B2 ;  /* 0x0000000000027941 */ /* 0x000fea0003800200 */
.L_x_41196:
        /* <DEDUP_REMOVED lines=43> */
.L_x_41194:
[----:B------:R-:W-:Y:S05]  /*b2c0*/  BSYNC.RECONVERGENT B1 ;  /* 0x0000000000017941 */ /* 0x000fea0003800200 */
.L_x_41193:
        /* <DEDUP_REMOVED lines=16> */
.L_x_41157:
        /* <DEDUP_REMOVED lines=43> */
.L_x_41201:
        /* <DEDUP_REMOVED lines=13> */
.L_x_41203:
[----:B------:R-:W-:Y:S05]  /*b750*/  BSYNC.RECONVERGENT B2 ;  /* 0x0000000000027941 */ /* 0x000fea0003800200 */
.L_x_41202:
        /* <DEDUP_REMOVED lines=43> */
.L_x_41200:
[----:B------:R-:W-:Y:S05]  /*ba10*/  BSYNC.RECONVERGENT B1 ;  /* 0x0000000000017941 */ /* 0x000fea0003800200 */
.L_x_41199:
        /* <DEDUP_REMOVED lines=24> */
.L_x_41206:
        /* <DEDUP_REMOVED lines=13> */
.L_x_41208:
[----:B------:R-:W-:Y:S05]  /*bc70*/  BSYNC.RECONVERGENT B2 ;  /* 0x0000000000027941 */ /* 0x000fea0003800200 */
.L_x_41207:
        /* <DEDUP_REMOVED lines=43> */
.L_x_41205:
[----:B------:R-:W-:Y:S05]  /*bf30*/  BSYNC.RECONVERGENT B1 ;  /* 0x0000000000017941 */ /* 0x000fea0003800200 */
.L_x_41204:
        /* <DEDUP_REMOVED lines=24> */
.L_x_41211:
        /* <DEDUP_REMOVED lines=13> */
.L_x_41213:
[----:B------:R-:W-:Y:S05]  /*c190*/  BSYNC.RECONVERGENT B2 ;  /* 0x0000000000027941 */ /* 0x000fea0003800200 */
.L_x_41212:
        /* <DEDUP_REMOVED lines=43> */
.L_x_41210:
[----:B------:R-:W-:Y:S05]  /*c450*/  BSYNC.RECONVERGENT B1 ;  /* 0x0000000000017941 */ /* 0x000fea0003800200 */
.L_x_41209:
        /* <DEDUP_REMOVED lines=22> */
.L_x_41216:
        /* <DEDUP_REMOVED lines=13> */
.L_x_41218:
[----:B------:R-:W-:Y:S05]  /*c690*/  BSYNC.RECONVERGENT B2 ;  /* 0x0000000000027941 */ /* 0x000fea0003800200 */
.L_x_41217:
        /* <DEDUP_REMOVED lines=43> */
.L_x_41215:
[----:B------:R-:W-:Y:S05]  /*c950*/  BSYNC.RECONVERGENT B1 ;  /* 0x0000000000017941 */ /* 0x000fea0003800200 */
.L_x_41214:
        /* <DEDUP_REMOVED lines=22> */
.L_x_41221:
        /* <DEDUP_REMOVED lines=13> */
.L_x_41223:
[----:B------:R-:W-:Y:S05]  /*cb90*/  BSYNC.RECONVERGENT B2 ;  /* 0x0000000000027941 */ /* 0x000fea0003800200 */
.L_x_41222:
        /* <DEDUP_REMOVED lines=43> */
.L_x_41220:
[----:B------:R-:W-:Y:S05]  /*ce50*/  BSYNC.RECONVERGENT B1 ;  /* 0x0000000000017941 */ /* 0x000fea0003800200 */
.L_x_41219:
        /* <DEDUP_REMOVED lines=22> */
.L_x_41226:
        /* <DEDUP_REMOVED lines=13> */
.L_x_41228:
[----:B------:R-:W-:Y:S05]  /*d090*/  BSYNC.RECONVERGENT B2 ;  /* 0x0000000000027941 */ /* 0x000fea0003800200 */
.L_x_41227:
        /* <DEDUP_REMOVED lines=43> */
.L_x_41225:
[----:B------:R-:W-:Y:S05]  /*d350*/  BSYNC.RECONVERGENT B1 ;  /* 0x0000000000017941 */ /* 0x000fea0003800200 */
.L_x_41224:
        /* <DEDUP_REMOVED lines=22> */
.L_x_41231:
        /* <DEDUP_REMOVED lines=13> */
.L_x_41233:
[----:B------:R-:W-:Y:S05]  /*d590*/  BSYNC.RECONVERGENT B2 ;  /* 0x0000000000027941 */ /* 0x000fea0003800200 */
.L_x_41232:
        /* <DEDUP_REMOVED lines=43> */
.L_x_41230:
[----:B------:R-:W-:Y:S05]  /*d850*/  BSYNC.RECONVERGENT B1 ;  /* 0x0000000000017941 */ /* 0x000fea0003800200 */
.L_x_41229:
        /* <DEDUP_REMOVED lines=22> */
.L_x_41236:
        /* <DEDUP_REMOVED lines=15> */
.L_x_41238:
[----:B------:R-:W-:Y:S05]  /*dab0*/  BSYNC.RECONVERGENT B2 ;  /* 0x0000000000027941 */ /* 0x000fea0003800200 */
.L_x_41237:
        /* <DEDUP_REMOVED lines=43> */
.L_x_41235:
[----:B------:R-:W-:Y:S05]  /*dd70*/  BSYNC.RECONVERGENT B1 ;  /* 0x0000000000017941 */ /* 0x000fea0003800200 */
.L_x_41234:
        /* <DEDUP_REMOVED lines=10> */
.L_x_41198:
[----:B------:R-:W-:Y:S01]  /*de20*/  ISETP.NE.AND P1, PT, R30, 0x1, PT ;  /* 0x000000011e00780c */ /* 0x000fe20003f25270 */
[----:B------:R-:W-:Y:S01]  /*de30*/  BSSY.RECONVERGENT B1, `(.L_x_41240) ;  /* 0x0000048000017945 */ /* 0x000fe20003800200 */
[----:B------:R-:W-:Y:S02]  /*de40*/  HFMA2 R21, -RZ, RZ, 0, 1.1920928955078125e-07 ;  /* 0x00000002ff157431 */ /* 0x000fe400000001ff */
[----:B------:R-:W-:Y:S01]  /*de50*/  IMAD.MOV.U32 R13, RZ, RZ, R8 ;  /* 0x000000ffff0d7224 */ /* 0x000fe200078e0008 */
[----:B-1----:R-:W-:-:S08]  /*de60*/  MOV R22, R20 ;  /* 0x0000001400167202 */ /* 0x002fd00000000f00 */
        /* <DEDUP_REMOVED lines=11> */
.L_x_41242:
        /* <DEDUP_REMOVED lines=13> */
.L_x_41244:
[----:B------:R-:W-:Y:S05]  /*dff0*/  BSYNC.RECONVERGENT B2 ;  /* 0x0000000000027941 */ /* 0x000fea0003800200 */
.L_x_41243:
        /* <DEDUP_REMOVED lines=43> */
.L_x_41241:
[----:B------:R-:W-:Y:S05]  /*e2b0*/  BSYNC.RECONVERGENT B1 ;  /* 0x0000000000017941 */ /* 0x000fea0003800200 */
.L_x_41240:
        /* <DEDUP_REMOVED lines=9> */
[----:B------:R-:W-:Y:S01]  /*e350*/  FMUL.FTZ R13, R13, R226 ;  /* 0x000000e20d0d7220 */ /* 0x000fe20000410000 */
[----:B------:R-:W-:Y:S02]  /*e360*/  IMAD.MOV.U32 R14, RZ, RZ, R8 ;  /* 0x000000ffff0e7224 */ /* 0x000fe400078e0008 */
        /* <DEDUP_REMOVED lines=12> */
.L_x_41247:
        /* <DEDUP_REMOVED lines=13> */
.L_x_41249:
[----:B------:R-:W-:Y:S05]  /*e500*/  BSYNC.RECONVERGENT B2 ;  /* 0x0000000000027941 */ /* 0x000fea0003800200 */
.L_x_41248:
        /* <DEDUP_REMOVED lines=43> */
.L_x_41246:
[----:B------:R-:W-:Y:S05]  /*e7c0*/  BSYNC.RECONVERGENT B1 ;  /* 0x0000000000017941 */ /* 0x000fea0003800200 */
.L_x_41245:
[----:B------:R-:W-:Y:S01]  /*e7d0*/  I2FP.F32.U32 R21, R14 ;  /* 0x0000000e00157245 */ /* 0x000fe20000201000 */
[----:B------:R-:W-:Y:S01]  /*e7e0*/  HADD2.F32 R16, -RZ, R16.H1_H1 ;  /* 0x30000010ff107230 */ /* 0x000fe20000004100 */
        /* <DEDUP_REMOVED lines=21> */
.L_x_41252:
        /* <DEDUP_REMOVED lines=13> */
.L_x_41254:
[----:B------:R-:W-:Y:S05]  /*ea10*/  BSYNC.RECONVERGENT B2 ;  /* 0x0000000000027941 */ /* 0x000fea0003800200 */
.L_x_41253:
        /* <DEDUP_REMOVED lines=43> */
.L_x_41251:
[----:B------:R-:W-:Y:S05]  /*ecd0*/  BSYNC.RECONVERGENT B1 ;  /* 0x0000000000017941 */ /* 0x000fea0003800200 */
.L_x_41250:
        /* <DEDUP_REMOVED lines=21> */
.L_x_41257:
        /* <DEDUP_REMOVED lines=13> */
.L_x_41259:
[----:B------:R-:W-:Y:S05]  /*ef00*/  BSYNC.RECONVERGENT B2 ;  /* 0x0000000000027941 */ /* 0x000fea0003800200 */
.L_x_41258:
        /* <DEDUP_REMOVED lines=43> */
.L_x_41256:
[----:B------:R-:W-:Y:S05]  /*f1c0*/  BSYNC.RECONVERGENT B1 ;  /* 0x0000000000017941 */ /* 0x000fea0003800200 */
.L_x_41255:
[----:B------:R-:W-:Y:S01]  /*f1d0*/  I2FP.F32.U32 R23, R16 ;  /* 0x0000001000177245 */ /* 0x000fe20000201000 */
[----:B------:R-:W-:Y:S01]  /*f1e0*/  HADD2.F32 R20, -RZ, R17.H1_H1 ;  /* 0x30000011ff147230 */ /* 0x000fe20000004100 */
[----:B------:R-:W-:Y:S01]  /*f1f0*/  ISETP.NE.AND P4, PT, R24, 0x1, PT ;  /* 0x000000011800780c */ /* 0x000fe20003f85270 */
[----:B------:R-:W-:Y:S02]  /*f200*/  BSSY.RECONVERGENT B1, `(.L_x_41260) ;  /* 0x000004b000017945 */ /* 0x000fe40003800200 */
        /* <DEDUP_REMOVED lines=17> */
.L_x_41262:
        /* <DEDUP_REMOVED lines=13> */
.L_x_41264:
[----:B------:R-:W-:Y:S05]  /*f3f0*/  BSYNC.RECONVERGENT B2 ;  /* 0x0000000000027941 */ /* 0x000fea0003800200 */
.L_x_41263:
        /* <DEDUP_REMOVED lines=43> */
.L_x_41261:
[----:B------:R-:W-:Y:S05]  /*f6b0*/  BSYNC.RECONVERGENT B1 ;  /* 0x0000000000017941 */ /* 0x000fea0003800200 */
.L_x_41260:
        /* <DEDUP_REMOVED lines=21> */
.L_x_41267:
        /* <DEDUP_REMOVED lines=13> */
.L_x_41269:
[----:B------:R-:W-:Y:S05]  /*f8e0*/  BSYNC.RECONVERGENT B2 ;  /* 0x0000000000027941 */ /* 0x000fea0003800200 */
.L_x_41268:
        /* <DEDUP_REMOVED lines=43> */
.L_x_41266:
[----:B------:R-:W-:Y:S05]  /*fba0*/  BSYNC.RECONVERGENT B1 ;  /* 0x0000000000017941 */ /* 0x000fea0003800200 */
.L_x_41265:
        /* <DEDUP_REMOVED lines=21> */
.L_x_41272:
        /* <DEDUP_REMOVED lines=13> */
.L_x_41274:
[----:B------:R-:W-:Y:S05]  /*fdd0*/  BSYNC.RECONVERGENT B2 ;  /* 0x0000000000027941 */ /* 0x000fea0003800200 */
.L_x_41273:
        /* <DEDUP_REMOVED lines=43> */
.L_x_41271:
[----:B------:R-:W-:Y:S05]  /*10090*/  BSYNC.RECONVERGENT B1 ;  /* 0x0000000000017941 */ /* 0x000fea0003800200 */
.L_x_41270:
        /* <DEDUP_REMOVED lines=21> */
.L_x_41277:
        /* <DEDUP_REMOVED lines=15> */
.L_x_41279:
[----:B------:R-:W-:Y:S05]  /*102e0*/  BSYNC.RECONVERGENT B2 ;  /* 0x0000000000027941 */ /* 0x000fea0003800200 */
.L_x_41278:
        /* <DEDUP_REMOVED lines=43> */
.L_x_41276:
[----:B------:R-:W-:Y:S05]  /*105a0*/  BSYNC.RECONVERGENT B1 ;  /* 0x0000000000017941 */ /* 0x000fea0003800200 */
.L_x_41275:
        /* <DEDUP_REMOVED lines=16> */
.L_x_41239:
        /* <DEDUP_REMOVED lines=11> */
[----:B------:R-:W-:Y:S01]  /*10760*/  VIADD R14, R15, 0x60 ;  /* 0x000000600f0e7836 */ /* 0x000fe20000000000 */
[----:B------:R-:W-:Y:S01]  /*10770*/  LOP3.LUT R29, R29, R19, R20, 0xfe, !PT ;  /* 0x000000131d1d7212 */ /* 0x000fe200078efe14 */
[----:B------:R-:W-:Y:S01]  /*10780*/  IMAD.WIDE.U32 R20, R11, 0x20, R222 ;  /* 0x000000200b147825 */ /* 0x000fe200078e00de */
[----:B------:R-:W-:Y:S02]  /*10790*/  SEL R28, RZ, 0x1, !P3 ;  /* 0x00000001ff1c7807 */ /* 0x000fe40005800000 */
[----:B------:R-:W-:Y:S01]  /*107a0*/  SEL R18, RZ, 0x1, !P6 ;  /* 0x00000001ff127807 */ /* 0x000fe20007000000 */
[C---:B0-----:R-:W-:Y:S01]  /*107b0*/  @P0 IMAD.WIDE.U32 R26, R14.reuse, 0x20, R16 ;  /* 0x000000200e1a0825 */ /* 0x041fe200078e0010 */
        /* <DEDUP_REMOVED lines=26> */
.L_x_41283:
        /* <DEDUP_REMOVED lines=13> */
.L_x_41285:
[----:B------:R-:W-:Y:S05]  /*10a30*/  BSYNC.RECONVERGENT B2 ;  /* 0x0000000000027941 */ /* 0x000fea0003800200 */
.L_x_41284:
        /* <DEDUP_REMOVED lines=43> */
.L_x_41282:
[----:B------:R-:W-:Y:S05]  /*10cf0*/  BSYNC.RECONVERGENT B1 ;  /* 0x0000000000017941 */ /* 0x000fea0003800200 */
.L_x_41281:
        /* <DEDUP_REMOVED lines=24> */
.L_x_41288:
        /* <DEDUP_REMOVED lines=13> */
.L_x_41290:
[----:B------:R-:W-:Y:S05]  /*10f50*/  BSYNC.RECONVERGENT B2 ;  /* 0x0000000000027941 */ /* 0x000fea0003800200 */
.L_x_41289:
        /* <DEDUP_REMOVED lines=43> */
.L_x_41287:
[----:B------:R-:W-:Y:S05]  /*11210*/  BSYNC.RECONVERGENT B1 ;  /* 0x0000000000017941 */ /* 0x000fea0003800200 */
.L_x_41286:
        /* <DEDUP_REMOVED lines=24> */
.L_x_41293:
        /* <DEDUP_REMOVED lines=13> */
.L_x_41295:
[----:B------:R-:W-:Y:S05]  /*11470*/  BSYNC.RECONVERGENT B2 ;  /* 0x0000000000027941 */ /* 0x000fea0003800200 */
.L_x_41294:
        /* <DEDUP_REMOVED lines=43> */
.L_x_41292:
[----:B------:R-:W-:Y:S05]  /*11730*/  BSYNC.RECONVERGENT B1 ;  /* 0x0000000000017941 */ /* 0x000fea0003800200 */
.L_x_41291:
        /* <DEDUP_REMOVED lines=22> */
.L_x_41298:
        /* <DEDUP_REMOVED lines=13> */
.L_x_41300:
[----:B------:R-:W-:Y:S05]  /*11970*/  BSYNC.RECONVERGENT B2 ;  /* 0x0000000000027941 */ /* 0x000fea0003800200 */
.L_x_41299:
        /* <DEDUP_REMOVED lines=43> */
.L_x_41297:
[----:B------:R-:W-:Y:S05]  /*11c30*/  BSYNC.RECONVERGENT B1 ;  /* 0x0000000000017941 */ /* 0x000fea0003800200 */
.L_x_41296:
        /* <DEDUP_REMOVED lines=22> */
.L_x_41303:
        /* <DEDUP_REMOVED lines=13> */
.L_x_41305:
[----:B------:R-:W-:Y:S05]  /*11e70*/  BSYNC.RECONVERGENT B2 ;  /* 0x0000000000027941 */ /* 0x000fea0003800200 */
.L_x_41304:
        /* <DEDUP_REMOVED lines=43> */
.L_x_41302:
[----:B------:R-:W-:Y:S05]  /*12130*/  BSYNC.RECONVERGENT B1 ;  /* 0x0000000000017941 */ /* 0x000fea0003800200 */
.L_x_41301:
        /* <DEDUP_REMOVED lines=22> */
.L_x_41308:
        /* <DEDUP_REMOVED lines=13> */
.L_x_41310:
[----:B------:R-:W-:Y:S05]  /*12370*/  BSYNC.RECONVERGENT B2 ;  /* 0x0000000000027941 */ /* 0x000fea0003800200 */
.L_x_41309:
        /* <DEDUP_REMOVED lines=43> */
.L_x_41307:
[----:B------:R-:W-:Y:S05]  /*12630*/  BSYNC.RECONVERGENT B1 ;  /* 0x0000000000017941 */ /* 0x000fea0003800200 */
.L_x_41306:
        /* <DEDUP_REMOVED lines=22> */
.L_x_41313:
        /* <DEDUP_REMOVED lines=13> */
.L_x_41315:
[----:B------:R-:W-:Y:S05]  /*12870*/  BSYNC.RECONVERGENT B2 ;  /* 0x0000000000027941 */ /* 0x000fea0003800200 */
.L_x_41314:
        /* <DEDUP_REMOVED lines=43> */
.L_x_41312:
[----:B------:R-:W-:Y:S05]  /*12b30*/  BSYNC.RECONVERGENT B1 ;  /* 0x0000000000017941 */ /* 0x000fea0003800200 */
.L_x_41311:
        /* <DEDUP_REMOVED lines=22> */
.L_x_41318:
        /* <DEDUP_REMOVED lines=15> */
.L_x_41320:
[----:B------:R-:W-:Y:S05]  /*12d90*/  BSYNC.RECONVERGENT B2 ;  /* 0x0000000000027941 */ /* 0x000fea0003800200 */
.L_x_41319:
        /* <DEDUP_REMOVED lines=43> */
.L_x_41317:
[----:B------:R-:W-:Y:S05]  /*13050*/  BSYNC.RECONVERGENT B1 ;  /* 0x0000000000017941 */ /* 0x000fea0003800200 */
.L_x_41316:
        /* <DEDUP_REMOVED lines=10> */
.L_x_41280:
        /* <DEDUP_REMOVED lines=16> */
.L_x_41324:
        /* <DEDUP_REMOVED lines=13> */
.L_x_41326:
[----:B------:R-:W-:Y:S05]  /*132d0*/  BSYNC.RECONVERGENT B2 ;  /* 0x0000000000027941 */ /* 0x000fea0003800200 */
.L_x_41325:
        /* <DEDUP_REMOVED lines=43> */
.L_x_41323:
[----:B------:R-:W-:Y:S05]  /*13590*/  BSYNC.RECONVERGENT B1 ;  /* 0x0000000000017941 */ /* 0x000fea0003800200 */
.L_x_41322:
        /* <DEDUP_REMOVED lines=23> */
.L_x_41329:
        /* <DEDUP_REMOVED lines=13> */
.L_x_41331:
[----:B------:R-:W-:Y:S05]  /*137e0*/  BSYNC.RECONVERGENT B2 ;  /* 0x0000000000027941 */ /* 0x000fea0003800200 */
.L_x_41330:
        /* <DEDUP_REMOVED lines=43> */
.L_x_41328:
[----:B------:R-:W-:Y:S05]  /*13aa0*/  BSYNC.RECONVERGENT B1 ;  /* 0x0000000000017941 */ /* 0x000fea0003800200 */
.L_x_41327:
        /* <DEDUP_REMOVED lines=23> */
.L_x_41334:
        /* <DEDUP_REMOVED lines=13> */
.L_x_41336:
[----:B------:R-:W-:Y:S05]  /*13cf0*/  BSYNC.RECONVERGENT B2 ;  /* 0x0000000000027941 */ /* 0x000fea0003800200 */
.L_x_41335:
        /* <DEDUP_REMOVED lines=43> */
.L_x_41333:
[----:B------:R-:W-:Y:S05]  /*13fb0*/  BSYNC.RECONVERGENT B1 ;  /* 0x0000000000017941 */ /* 0x000fea0003800200 */
.L_x_41332:
        /* <DEDUP_REMOVED lines=21> */
.L_x_41339:
        /* <DEDUP_REMOVED lines=13> */
.L_x_41341:
[----:B------:R-:W-:Y:S05]  /*141e0*/  BSYNC.RECONVERGENT B2 ;  /* 0x0000000000027941 */ /* 0x000fea0003800200 */
.L_x_41340:
        /* <DEDUP_REMOVED lines=43> */
.L_x_41338:
[----:B------:R-:W-:Y:S05]  /*144a0*/  BSYNC.RECONVERGENT B1 ;  /* 0x0000000000017941 */ /* 0x000fea0003800200 */
.L_x_41337:
        /* <DEDUP_REMOVED lines=21> */
.L_x_41344:
        /* <DEDUP_REMOVED lines=13> */
.L_x_41346:
[----:B------:R-:W-:Y:S05]  /*146d0*/  BSYNC.RECONVERGENT B2 ;  /* 0x0000000000027941 */ /* 0x000fea0003800200 */
.L_x_41345:
        /* <DEDUP_REMOVED lines=43> */
.L_x_41343:
[----:B------:R-:W-:Y:S05]  /*14990*/  BSYNC.RECONVERGENT B1 ;  /* 0x0000000000017941 */ /* 0x000fea0003800200 */
.L_x_41342:
        /* <DEDUP_REMOVED lines=21> */
.L_x_41349:
        /* <DEDUP_REMOVED lines=13> */
.L_x_41351:
[----:B------:R-:W-:Y:S05]  /*14bc0*/  BSYNC.RECONVERGENT B2 ;  /* 0x0000000000027941 */ /* 0x000fea0003800200 */
.L_x_41350:
        /* <DEDUP_REMOVED lines=43> */
.L_x_41348:
[----:B------:R-:W-:Y:S05]  /*14e80*/  BSYNC.RECONVERGENT B1 ;  /* 0x0000000000017941 */ /* 0x000fea0003800200 */
.L_x_41347:
        /* <DEDUP_REMOVED lines=21> */
.L_x_41354:
        /* <DEDUP_REMOVED lines=13> */
.L_x_41356:
[----:B------:R-:W-:Y:S05]  /*150b0*/  BSYNC.RECONVERGENT B2 ;  /* 0x0000000000027941 */ /* 0x000fea0003800200 */
.L_x_41355:
        /* <DEDUP_REMOVED lines=43> */
.L_x_41353:
[----:B------:R-:W-:Y:S05]  /*15370*/  BSYNC.RECONVERGENT B1 ;  /* 0x0000000000017941 */ /* 0x000fea0003800200 */
.L_x_41352:
        /* <DEDUP_REMOVED lines=21> */
.L_x_41359:
        /* <DEDUP_REMOVED lines=15> */
.L_x_41361:
[----:B------:R-:W-:Y:S05]  /*155c0*/  BSYNC.RECONVERGENT B2 ;  /* 0x0000000000027941 */ /* 0x000fea0003800200 */
.L_x_41360:
        /* <DEDUP_REMOVED lines=43> */
.L_x_41358:
[----:B------:R-:W-:Y:S05]  /*15880*/  BSYNC.RECONVERGENT B1 ;  /* 0x0000000000017941 */ /* 0x000fea0003800200 */
.L_x_41357:
        /* <DEDUP_REMOVED lines=16> */
.L_x_41321:
        /* <DEDUP_REMOVED lines=43> */
.L_x_41365:
        /* <DEDUP_REMOVED lines=13> */
.L_x_41367:
[----:B------:R-:W-:Y:S05]  /*15d10*/  BSYNC.RECONVERGENT B2 ;  /* 0x0000000000027941 */ /* 0x000fea0003800200 */
.L_x_41366:
        /* <DEDUP_REMOVED lines=43> */
.L_x_41364:
[----:B------:R-:W-:Y:S05]  /*15fd0*/  BSYNC.RECONVERGENT B1 ;  /* 0x0000000000017941 */ /* 0x000fea0003800200 */
.L_x_41363:
        /* <DEDUP_REMOVED lines=24> */
.L_x_41370:
        /* <DEDUP_REMOVED lines=13> */
.L_x_41372:
[----:B------:R-:W-:Y:S05]  /*16230*/  BSYNC.RECONVERGENT B2 ;  /* 0x0000000000027941 */ /* 0x000fea0003800200 */
.L_x_41371:
        /* <DEDUP_REMOVED lines=43> */
.L_x_41369:
[----:B------:R-:W-:Y:S05]  /*164f0*/  BSYNC.RECONVERGENT B1 ;  /* 0x0000000000017941 */ /* 0x000fea0003800200 */
.L_x_41368:
[----:B------:R-:W-:Y:S01]  /*16500*/  I2FP.F32.U32 R21, R20 ;  /* 0x0000001400157245 */ /* 0x000fe20000201000 */
[----:B------:R-:W-:Y:S01]  /*16510*/  HADD2.F32 R20, -RZ, R16.H1_H1 ;  /* 0x30000010ff147230 */ /* 0x000fe20000004100 */
        /* <DEDUP_REMOVED lines=22> */
.L_x_41375:
        /* <DEDUP_REMOVED lines=13> */
.L_x_41377:
[----:B------:R-:W-:Y:S05]  /*16750*/  BSYNC.RECONVERGENT B2 ;  /* 0x0000000000027941 */ /* 0x000fea0003800200 */
.L_x_41376:
        /* <DEDUP_REMOVED lines=43> */
.L_x_41374:
[----:B------:R-:W-:Y:S05]  /*16a10*/  BSYNC.RECONVERGENT B1 ;  /* 0x0000000000017941 */ /* 0x000fea0003800200 */
.L_x_41373:
        /* <DEDUP_REMOVED lines=22> */
.L_x_41380:
        /* <DEDUP_REMOVED lines=13> */
.L_x_41382:
[----:B------:R-:W-:Y:S05]  /*16c50*/  BSYNC.RECONVERGENT B2 ;  /* 0x0000000000027941 */ /* 0x000fea0003800200 */
.L_x_41381:
        /* <DEDUP_REMOVED lines=43> */
.L_x_41379:
[----:B------:R-:W-:Y:S05]  /*16f10*/  BSYNC.RECONVERGENT B1 ;  /* 0x0000000000017941 */ /* 0x000fea0003800200 */
.L_x_41378:
        /* <DEDUP_REMOVED lines=22> */
.L_x_41385:
        /* <DEDUP_REMOVED lines=13> */
.L_x_41387:
[----:B------:R-:W-:Y:S05]  /*17150*/  BSYNC.RECONVERGENT B2 ;  /* 0x0000000000027941 */ /* 0x000fea0003800200 */
.L_x_41386:
        /* <DEDUP_REMOVED lines=43> */
.L_x_41384:
[----:B------:R-:W-:Y:S05]  /*17410*/  BSYNC.RECONVERGENT B1 ;  /* 0x0000000000017941 */ /* 0x000fea0003800200 */
.L_x_41383:
        /* <DEDUP_REMOVED lines=22> */
.L_x_41390:
        /* <DEDUP_REMOVED lines=13> */
.L_x_41392:
[----:B------:R-:W-:Y:S05]  /*17650*/  BSYNC.RECONVERGENT B2 ;  /* 0x0000000000027941 */ /* 0x000fea0003800200 */
.L_x_41391:
        /* <DEDUP_REMOVED lines=43> */
.L_x_41389:
[----:B------:R-:W-:Y:S05]  /*17910*/  BSYNC.RECONVERGENT B1 ;  /* 0x0000000000017941 */ /* 0x000fea0003800200 */
.L_x_41388:
        /* <DEDUP_REMOVED lines=22> */
.L_x_41395:
        /* <DEDUP_REMOVED lines=13> */
.L_x_41397:
[----:B------:R-:W-:Y:S05]  /*17b50*/  BSYNC.RECONVERGENT B2 ;  /* 0x0000000000027941 */ /* 0x000fea0003800200 */
.L_x_41396:
        /* <DEDUP_REMOVED lines=43> */
.L_x_41394:
[----:B------:R-:W-:Y:S05]  /*17e10*/  BSYNC.RECONVERGENT B1 ;  /* 0x0000000000017941 */ /* 0x000fea0003800200 */
.L_x_41393:
        /* <DEDUP_REMOVED lines=22> */
.L_x_41400:
        /* <DEDUP_REMOVED lines=15> */
.L_x_41402:
[----:B------:R-:W-:Y:S05]  /*18070*/  BSYNC.RECONVERGENT B2 ;  /* 0x0000000000027941 */ /* 0x000fea0003800200 */
.L_x_41401:
        /* <DEDUP_REMOVED lines=43> */
.L_x_41399:
[----:B------:R-:W-:Y:S05]  /*18330*/  BSYNC.RECONVERGENT B1 ;  /* 0x0000000000017941 */ /* 0x000fea0003800200 */
.L_x_41398:
        /* <DEDUP_REMOVED lines=10> */
.L_x_41362:
        /* <DEDUP_REMOVED lines=16> */
.L_x_41406:
        /* <DEDUP_REMOVED lines=13> */
.L_x_41408:
[----:B------:R-:W-:Y:S05]  /*185b0*/  BSYNC.RECONVERGENT B2 ;  /* 0x0000000000027941 */ /* 0x000fea0003800200 */
.L_x_41407:
        /* <DEDUP_REMOVED lines=43> */
.L_x_41405:
[----:B------:R-:W-:Y:S05]  /*18870*/  BSYNC.RECONVERGENT B1 ;  /* 0x0000000000017941 */ /* 0x000fea0003800200 */
.L_x_41404:
        /* <DEDUP_REMOVED lines=23> */
.L_x_41411:
        /* <DEDUP_REMOVED lines=13> */
.L_x_41413:
[----:B------:R-:W-:Y:S05]  /*18ac0*/  BSYNC.RECONVERGENT B2 ;  /* 0x0000000000027941 */ /* 0x000fea0003800200 */
.L_x_41412:
        /* <DEDUP_REMOVED lines=43> */
.L_x_41410:
[----:B------:R-:W-:Y:S05]  /*18d80*/  BSYNC.RECONVERGENT B1 ;  /* 0x0000000000017941 */ /* 0x000fea0003800200 */
.L_x_41409:
        /* <DEDUP_REMOVED lines=23> */
.L_x_41416:
        /* <DEDUP_REMOVED lines=13> */
.L_x_41418:
[----:B------:R-:W-:Y:S05]  /*18fd0*/  BSYNC.RECONVERGENT B2 ;  /* 0x0000000000027941 */ /* 0x000fea0003800200 */
.L_x_41417:
        /* <DEDUP_REMOVED lines=43> */
.L_x_41415:
[----:B------:R-:W-:Y:S05]  /*19290*/  BSYNC.RECONVERGENT B1 ;  /* 0x0000000000017941 */ /* 0x000fea0003800200 */
.L_x_41414:
        /* <DEDUP_REMOVED lines=21> */
.L_x_41421:
        /* <DEDUP_REMOVED lines=13> */
.L_x_41423:
[----:B------:R-:W-:Y:S05]  /*194c0*/  BSYNC.RECONVERGENT B2 ;  /* 0x0000000000027941 */ /* 0x000fea0003800200 */
.L_x_41422:
        /* <DEDUP_REMOVED lines=43> */
.L_x_41420:
[----:B------:R-:W-:Y:S05]  /*19780*/  BSYNC.RECONVERGENT B1 ;  /* 0x0000000000017941 */ /* 0x000fea0003800200 */
.L_x_41419:
        /* <DEDUP_REMOVED lines=21> */
.L_x_41426:
        /* <DEDUP_REMOVED lines=13> */
.L_x_41428:
[----:B------:R-:W-:Y:S05]  /*199b0*/  BSYNC.RECONVERGENT B2 ;  /* 0x0000000000027941 */ /* 0x000fea0003800200 */
.L_x_41427:
        /* <DEDUP_REMOVED lines=43> */
.L_x_41425:
[----:B------:R-:W-:Y:S05]  /*19c70*/  BSYNC.RECONVERGENT B1 ;  /* 0x0000000000017941 */ /* 0x000fea0003800200 */
.L_x_41424:
        /* <DEDUP_REMOVED lines=21> */
.L_x_41431:
        /* <DEDUP_REMOVED lines=13> */
.L_x_41433:
[----:B------:R-:W-:Y:S05]  /*19ea0*/  BSYNC.RECONVERGENT B2 ;  /* 0x0000000000027941 */ /* 0x000fea0003800200 */
.L_x_41432:
        /* <DEDUP_REMOVED lines=43> */
.L_x_41430:
[----:B------:R-:W-:Y:S05]  /*1a160*/  BSYNC.RECONVERGENT B1 ;  /* 0x0000000000017941 */ /* 0x000fea0003800200 */
.L_x_41429:
        /* <DEDUP_REMOVED lines=21> */
.L_x_41436:
        /* <DEDUP_REMOVED lines=13> */
.L_x_41438:
[----:B------:R-:W-:Y:S05]  /*1a390*/  BSYNC.RECONVERGENT B2 ;  /* 0x0000000000027941 */ /* 0x000fea0003800200 */
.L_x_41437:
        /* <DEDUP_REMOVED lines=43> */
.L_x_41435:
[----:B------:R-:W-:Y:S05]  /*1a650*/  BSYNC.RECONVERGENT B1 ;  /* 0x0000000000017941 */ /* 0x000fea0003800200 */
.L_x_41434:
        /* <DEDUP_REMOVED lines=21> */
.L_x_41441:
        /* <DEDUP_REMOVED lines=15> */
.L_x_41443:
[----:B------:R-:W-:Y:S05]  /*1a8a0*/  BSYNC.RECONVERGENT B2 ;  /* 0x0000000000027941 */ /* 0x000fea0003800200 */
.L_x_41442:
        /* <DEDUP_REMOVED lines=43> */
.L_x_41440:
[----:B------:R-:W-:Y:S05]  /*1ab60*/  BSYNC.RECONVERGENT B1 ;  /* 0x0000000000017941 */ /* 0x000fea0003800200 */
.L_x_41439:
        /* <DEDUP_REMOVED lines=16> */
.L_x_41403:
        /* <DEDUP_REMOVED lines=43> */
.L_x_41447:
        /* <DEDUP_REMOVED lines=13> */
.L_x_41449:
[----:B------:R-:W-:Y:S05]  /*1aff0*/  BSYNC.RECONVERGENT B2 ;  /* 0x0000000000027941 */ /* 0x000fea0003800200 */
.L_x_41448:
        /* <DEDUP_REMOVED lines=43> */
.L_x_41446:
[----:B------:R-:W-:Y:S05]  /*1b2b0*/  BSYNC.RECONVERGENT B1 ;  /* 0x0000000000017941 */ /* 0x000fea0003800200 */
.L_x_41445:
        /* <DEDUP_REMOVED lines=24> */
.L_x_41452:
        /* <DEDUP_REMOVED lines=13> */
.L_x_41454:
[----:B------:R-:W-:Y:S05]  /*1b510*/  BSYNC.RECONVERGENT B2 ;  /* 0x0000000000027941 */ /* 0x000fea0003800200 */
.L_x_41453:
        /* <DEDUP_REMOVED lines=43> */
.L_x_41451:
[----:B------:R-:W-:Y:S05]  /*1b7d0*/  BSYNC.RECONVERGENT B1 ;  /* 0x0000000000017941 */ /* 0x000fea0003800200 */
.L_x_41450:
        /* <DEDUP_REMOVED lines=22> */
.L_x_41457:
        /* <DEDUP_REMOVED lines=13> */
.L_x_41459:
[----:B------:R-:W-:Y:S05]  /*1ba10*/  BSYNC.RECONVERGENT B2 ;  /* 0x0000000000027941 */ /* 0x000fea0003800200 */
.L_x_41458:
        /* <DEDUP_REMOVED lines=43> */
.L_x_41456:
[----:B------:R-:W-:Y:S05]  /*1bcd0*/  BSYNC.RECONVERGENT B1 ;  /* 0x0000000000017941 */ /* 0x000fea0003800200 */
.L_x_41455:
        /* <DEDUP_REMOVED lines=22> */
.L_x_41462:
        /* <DEDUP_REMOVED lines=13> */
.L_x_41464:
[----:B------:R-:W-:Y:S05]  /*1bf10*/  BSYNC.RECONVERGENT B2 ;  /* 0x0000000000027941 */ /* 0x000fea0003800200 */
.L_x_41463:
        /* <DEDUP_REMOVED lines=43> */
.L_x_41461:
[----:B------:R-:W-:Y:S05]  /*1c1d0*/  BSYNC.RECONVERGENT B1 ;  /* 0x0000000000017941 */ /* 0x000fea0003800200 */
.L_x_41460:
        /* <DEDUP_REMOVED lines=22> */
.L_x_41467:
        /* <DEDUP_REMOVED lines=13> */
.L_x_41469:
[----:B------:R-:W-:Y:S05]  /*1c410*/  BSYNC.RECONVERGENT B2 ;  /* 0x0000000000027941 */ /* 0x000fea0003800200 */
.L_x_41468:
        /* <DEDUP_REMOVED lines=43> */
.L_x_41466:
[----:B------:R-:W-:Y:S05]  /*1c6d0*/  BSYNC.RECONVERGENT B1 ;  /* 0x0000000000017941 */ /* 0x000fea0003800200 */
.L_x_41465:
        /* <DEDUP_REMOVED lines=22> */
.L_x_41472:
        /* <DEDUP_REMOVED lines=13> */
.L_x_41474:
[----:B------:R-:W-:Y:S05]  /*1c910*/  BSYNC.RECONVERGENT B2 ;  /* 0x0000000000027941 */ /* 0x000fea0003800200 */
.L_x_41473:
        /* <DEDUP_REMOVED lines=43> */
.L_x_41471:
[----:B------:R-:W-:Y:S05]  /*1cbd0*/  BSYNC.RECONVERGENT B1 ;  /* 0x0000000000017941 */ /* 0x000fea0003800200 */
.L_x_41470:
        /* <DEDUP_REMOVED lines=22> */
.L_x_41477:
        /* <DEDUP_REMOVED lines=13> */
.L_x_41479:
[----:B------:R-:W-:Y:S05]  /*1ce10*/  BSYNC.RECONVERGENT B2 ;  /* 0x0000000000027941 */ /* 0x000fea0003800200 */
.L_x_41478:
        /* <DEDUP_REMOVED lines=43> */
.L_x_41476:
[----:B------:R-:W-:Y:S05]  /*1d0d0*/  BSYNC.RECONVERGENT B1 ;  /* 0x0000000000017941 */ /* 0x000fea0003800200 */
.L_x_41475:
        /* <DEDUP_REMOVED lines=22> */
.L_x_41482:
        /* <DEDUP_REMOVED lines=15> */
.L_x_41484:
[----:B------:R-:W-:Y:S05]  /*1d330*/  BSYNC.RECONVERGENT B2 ;  /* 0x0000000000027941 */ /* 0x000fea0003800200 */
.L_x_41483:
        /* <DEDUP_REMOVED lines=43> */
.L_x_41481:
[----:B------:R-:W-:Y:S05]  /*1d5f0*/  BSYNC.RECONVERGENT B1 ;  /* 0x0000000000017941 */ /* 0x000fea0003800200 */
.L_x_41480:
        /* <DEDUP_REMOVED lines=10> */
.L_x_41444:
        /* <DEDUP_REMOVED lines=18> */
.L_x_41488:
        /* <DEDUP_REMOVED lines=13> */
.L_x_41490:
[----:B------:R-:W-:Y:S05]  /*1d890*/  BSYNC.RECONVERGENT B2 ;  /* 0x0000000000027941 */ /* 0x000fea0003800200 */
.L_x_41489:
        /* <DEDUP_REMOVED lines=43> */
.L_x_41487:
[----:B------:R-:W-:Y:S05]  /*1db50*/  BSYNC.RECONVERGENT B1 ;  /* 0x0000000000017941 */ /* 0x000fea0003800200 */
.L_x_41486:
        /* <DEDUP_REMOVED lines=23> */
.L_x_41493:
        /* <DEDUP_REMOVED lines=13> */
.L_x_41495:
[----:B------:R-:W-:Y:S05]  /*1dda0*/  BSYNC.RECONVERGENT B2 ;  /* 0x0000000000027941 */ /* 0x000fea0003800200 */
.L_x_41494:
        /* <DEDUP_REMOVED lines=43> */
.L_x_41492:
[----:B------:R-:W-:Y:S05]  /*1e060*/  BSYNC.RECONVERGENT B1 ;  /* 0x0000000000017941 */ /* 0x000fea0003800200 */
.L_x_41491:
        /* <DEDUP_REMOVED lines=21> */
.L_x_41498:
        /* <DEDUP_REMOVED lines=13> */
.L_x_41500:
[----:B------:R-:W-:Y:S05]  /*1e290*/  BSYNC.RECONVERGENT B2 ;  /* 0x0000000000027941 */ /* 0x000fea0003800200 */
.L_x_41499:
        /* <DEDUP_REMOVED lines=43> */
.L_x_41497:
[----:B------:R-:W-:Y:S05]  /*1e550*/  BSYNC.RECONVERGENT B1 ;  /* 0x0000000000017941 */ /* 0x000fea0003800200 */
.L_x_41496:
        /* <DEDUP_REMOVED lines=21> */
.L_x_41503:
        /* <DEDUP_REMOVED lines=13> */
.L_x_41505:
[----:B------:R-:W-:Y:S05]  /*1e780*/  BSYNC.RECONVERGENT B2 ;  /* 0x0000000000027941 */ /* 0x000fea0003800200 */
.L_x_41504:
        /* <DEDUP_REMOVED lines=43> */
.L_x_41502:
[----:B------:R-:W-:Y:S05]  /*1ea40*/  BSYNC.RECONVERGENT B1 ;  /* 0x0000000000017941 */ /* 0x000fea0003800200 */
.L_x_41501:
        /* <DEDUP_REMOVED lines=21> */
.L_x_41508:
        /* <DEDUP_REMOVED lines=13> */
.L_x_41510:
[----:B------:R-:W-:Y:S05]  /*1ec70*/  BSYNC.RECONVERGENT B2 ;  /* 0x0000000000027941 */ /* 0x000fea0003800200 */
.L_x_41509:
        /* <DEDUP_REMOVED lines=43> */
.L_x_41507:
[----:B------:R-:W-:Y:S05]  /*1ef30*/  BSYNC.RECONVERGENT B1 ;  /* 0x0000000000017941 */ /* 0x000fea0003800200 */
.L_x_41506:
        /* <DEDUP_REMOVED lines=21> */
.L_x_41513:
        /* <DEDUP_REMOVED lines=13> */
.L_x_41515:
[----:B------:R-:W-:Y:S05]  /*1f160*/  BSYNC.RECONVERGENT B2 ;  /* 0x0000000000027941 */ /* 0x000fea0003800200 */
.L_x_41514:
        /* <DEDUP_REMOVED lines=43> */
.L_x_41512:
[----:B------:R-:W-:Y:S05]  /*1f420*/  BSYNC.RECONVERGENT B1 ;  /* 0x0000000000017941 */ /* 0x000fea0003800200 */
.L_x_41511:
        /* <DEDUP_REMOVED lines=21> */
.L_x_41518:
        /* <DEDUP_REMOVED lines=13> */
.L_x_41520:
[----:B------:R-:W-:Y:S05]  /*1f650*/  BSYNC.RECONVERGENT B2 ;  /* 0x0000000000027941 */ /* 0x000fea0003800200 */
.L_x_41519:
        /* <DEDUP_REMOVED lines=43> */
.L_x_41517:
[----:B------:R-:W-:Y:S05]  /*1f910*/  BSYNC.RECONVERGENT B1 ;  /* 0x0000000000017941 */ /* 0x000fea0003800200 */
.L_x_41516:
        /* <DEDUP_REMOVED lines=21> */
.L_x_41523:
        /* <DEDUP_REMOVED lines=15> */
.L_x_41525:
[----:B------:R-:W-:Y:S05]  /*1fb60*/  BSYNC.RECONVERGENT B2 ;  /* 0x0000000000027941 */ /* 0x000fea0003800200 */
.L_x_41524:
        /* <DEDUP_REMOVED lines=43> */
.L_x_41522:
[----:B------:R-:W-:Y:S05]  /*1fe20*/  BSYNC.RECONVERGENT B1 ;  /* 0x0000000000017941 */ /* 0x000fea0003800200 */
.L_x_41521:
        /* <DEDUP_REMOVED lines=16> */
.L_x_41485:
        /* <DEDUP_REMOVED lines=186> */
.L_x_41539:
        /* <DEDUP_REMOVED lines=109> */
[----:B------:R-:W-:Y:S01]  /*211a0*/  F2FP.F16.F32.PACK_AB R20, R20, R19 ;  /* 0x000000131414723e */ /* 0x000fe200000000ff */
[----:B------:R-:W-:Y:S01]  /*211b0*/  FADD.FTZ R238, -R219, R213 ;  /* 0x000000d5dbee7221 */ /* 0x000fe20000010100 */
[----:B------:R-:W-:Y:S01]  /*211c0*/  FMUL.FTZ R229, R221, R212 ;  /* 0x000000d4dde57220 */ /* 0x000fe20000410000 */
[----:B------:R-:W-:Y:S01]  /*211d0*/  F2FP.F16.F32.PACK_AB R23, R54, R23 ;  /* 0x000000173617723e */ /* 0x000fe200000000ff */
[--C-:B------:R-:W-:Y:S01]  /*211e0*/  IMAD.WIDE.U32 R18, R15, 0x10, R16.reuse ;  /* 0x000000100f127825 */ /* 0x100fe200078e0010 */
[----:B------:R-:W-:Y:S01]  /*211f0*/  F2FP.F16.F32.PACK_AB R21, R58, R21 ;  /* 0x000000153a15723e */ /* 0x000fe200000000ff */
[----:B------:R-:W0:Y:S01]  /*21200*/  LDC.64 R40, c[0x0][0x380] ;  /* 0x0000e000ff287b82 */ /* 0x000e220000000a00 */
[----:B------:R-:W-:Y:S01]  /*21210*/  F2FP.F16.F32.PACK_AB R12, R11, R12 ;  /* 0x0000000c0b0c723e */ /* 0x000fe200000000ff */
        /* <DEDUP_REMOVED lines=14> */
[----:B------:R-:W-:Y:S01]  /*21300*/  F2FP.F16.F32.PACK_AB R16, R11, R16 ;  /* 0x000000100b10723e */ /* 0x000fe200000000ff */
        /* <DEDUP_REMOVED lines=68> */
.L_x_41034:
[----:B------:R-:W-:Y:S05]  /*21750*/  EXIT ;  /* 0x000000000000794d */ /* 0x000fea0003800000 */
.L_x_41526:
        /* <DEDUP_REMOVED lines=8> */
.L_x_41529:
[----:B------:R-:W-:Y:S05]  /*217e0*/  BSYNC B1 ;  /* 0x0000000000017941 */ /* 0x000fea0003800000 */
.L_x_41528:
        /* <DEDUP_REMOVED lines=10> */
.L_x_41530:
[----:B------:R-:W-:Y:S01]  /*21890*/  HFMA2 R229, -RZ, RZ, 0, 2.384185791015625e-07 ;  /* 0x00000004ffe57431 */ /* 0x000fe200000001ff */
[----:B------:R-:W-:-:S05]  /*218a0*/  MOV R219, R228 ;  /* 0x000000e400db7202 */ /* 0x000fca0000000f00 */
[----:B------:R-:W-:-:S04]  /*218b0*/  FADD.FTZ R223, R222, R219 ;  /* 0x000000dbdedf7221 */ /* 0x000fc80000010000 */
[----:B------:R-:W-:-:S07]  /*218c0*/  IMAD.MOV.U32 R230, RZ, RZ, R223 ;  /* 0x000000ffffe67224 */ /* 0x000fce00078e00df */
[----:B------:R-:W-:Y:S05]  /*218d0*/  WARPSYNC.COLLECTIVE R227, `(.L_x_41531) ;  /* 0x00000000e3087348 */ /* 0x000fea0003c00000 */
[----:B------:R0:W1:Y:S02]  /*218e0*/  SHFL.BFLY P1, R228, R230, R229, R232 ;  /* 0x0c0000e5e6e47389 */ /* 0x00006400000200e8 */
[----:B01----:R-:W-:Y:S05]  /*218f0*/  ENDCOLLECTIVE ;  /* 0x000000000000791b */ /* 0x003fea0003800000 */
.L_x_41531:
[----:B------:R-:W-:Y:S02]  /*21900*/  IMAD.MOV.U32 R229, RZ, RZ, 0x8 ;  /* 0x00000008ffe57424 */ /* 0x000fe400078e00ff */
[----:B------:R-:W-:-:S04]  /*21910*/  IMAD.MOV.U32 R220, RZ, RZ, R228 ;  /* 0x000000ffffdc7224 */ /* 0x000fc800078e00e4 */
[----:B------:R-:W-:-:S05]  /*21920*/  FADD.FTZ R224, R223, R220 ;  /* 0x000000dcdfe07221 */ /* 0x000fca0000010000 */
[----:B------:R-:W-:-:S07]  /*21930*/  MOV R230, R224 ;  /* 0x000000e000e67202 */ /* 0x000fce0000000f00 */
[----:B------:R-:W-:Y:S05]  /*21940*/  WARPSYNC.COLLECTIVE R227, `(.L_x_41532) ;  /* 0x00000000e3087348 */ /* 0x000fea0003c00000 */
[----:B------:R0:W1:Y:S02]  /*21950*/  SHFL.BFLY P1, R228, R230, R229, R232 ;  /* 0x0c0000e5e6e47389 */ /* 0x00006400000200e8 */
[----:B01----:R-:W-:Y:S05]  /*21960*/  ENDCOLLECTIVE ;  /* 0x000000000000791b */ /* 0x003fea0003800000 */
.L_x_41532:
[----:B------:R-:W-:Y:S01]  /*21970*/  HFMA2 R229, -RZ, RZ, 0, 9.5367431640625e-07 ;  /* 0x00000010ffe57431 */ /* 0x000fe200000001ff */
[----:B------:R-:W-:-:S05]  /*21980*/  MOV R219, R228 ;  /* 0x000000e400db7202 */ /* 0x000fca0000000f00 */
[----:B------:R-:W-:-:S04]  /*21990*/  FADD.FTZ R225, R224, R219 ;  /* 0x000000dbe0e17221 */ /* 0x000fc80000010000 */
[----:B------:R-:W-:-:S07]  /*219a0*/  IMAD.MOV.U32 R230, RZ, RZ, R225 ;  /* 0x000000ffffe67224 */ /* 0x000fce00078e00e1 */
[----:B------:R-:W-:Y:S05]  /*219b0*/  WARPSYNC.COLLECTIVE R227, `(.L_x_41533) ;  /* 0x00000000e3087348 */ /* 0x000fea0003c00000 */
[----:B------:R0:W1:Y:S02]  /*219c0*/  SHFL.BFLY P1, R228, R230, R229, R232 ;  /* 0x0c0000e5e6e47389 */ /* 0x00006400000200e8 */
[----:B01----:R-:W-:Y:S05]  /*219d0*/  ENDCOLLECTIVE ;  /* 0x000000000000791b */ /* 0x003fea0003800000 */
.L_x_41533:
        /* <DEDUP_REMOVED lines=104> */
.L_x_41534:
[----:B------:R-:W-:Y:S01]  /*22060*/  HFMA2 R229, -RZ, RZ, 0, 1.1920928955078125e-07 ;  /* 0x00000002ffe57431 */ /* 0x000fe200000001ff */
[----:B------:R-:W-:-:S05]  /*22070*/  MOV R222, R228 ;  /* 0x000000e400de7202 */ /* 0x000fca0000000f00 */
[----:B------:R-:W-:-:S04]  /*22080*/  FADD.FTZ R222, R219, R222 ;  /* 0x000000dedbde7221 */ /* 0x000fc80000010000 */
[----:B------:R-:W-:-:S07]  /*22090*/  IMAD.MOV.U32 R230, RZ, RZ, R222 ;  /* 0x000000ffffe67224 */ /* 0x000fce00078e00de */
[----:B------:R-:W-:Y:S05]  /*220a0*/  WARPSYNC.COLLECTIVE R227, `(.L_x_41535) ;  /* 0x00000000e3087348 */ /* 0x000fea0003c00000 */
[----:B------:R0:W1:Y:S02]  /*220b0*/  SHFL.BFLY P1, R228, R230, R229, R232 ;  /* 0x0c0000e5e6e47389 */ /* 0x00006400000200e8 */
[----:B01----:R-:W-:Y:S05]  /*220c0*/  ENDCOLLECTIVE ;  /* 0x000000000000791b */ /* 0x003fea0003800000 */
.L_x_41535:
[----:B------:R-:W-:Y:S02]  /*220d0*/  IMAD.MOV.U32 R229, RZ, RZ, 0x4 ;  /* 0x00000004ffe57424 */ /* 0x000fe400078e00ff */
[----:B------:R-:W-:-:S04]  /*220e0*/  IMAD.MOV.U32 R223, RZ, RZ, R228 ;  /* 0x000000ffffdf7224 */ /* 0x000fc800078e00e4 */
[----:B------:R-:W-:-:S05]  /*220f0*/  FADD.FTZ R223, R222, R223 ;  /* 0x000000dfdedf7221 */ /* 0x000fca0000010000 */
[----:B------:R-:W-:-:S07]  /*22100*/  MOV R230, R223 ;  /* 0x000000df00e67202 */ /* 0x000fce0000000f00 */
[----:B------:R-:W-:Y:S05]  /*22110*/  WARPSYNC.COLLECTIVE R227, `(.L_x_41536) ;  /* 0x00000000e3087348 */ /* 0x000fea0003c00000 */
[----:B------:R0:W1:Y:S02]  /*22120*/  SHFL.BFLY P1, R228, R230, R229, R232 ;  /* 0x0c0000e5e6e47389 */ /* 0x00006400000200e8 */
[----:B01----:R-:W-:Y:S05]  /*22130*/  ENDCOLLECTIVE ;  /* 0x000000000000791b */ /* 0x003fea0003800000 */
.L_x_41536:
[----:B------:R-:W-:Y:S01]  /*22140*/  HFMA2 R229, -RZ, RZ, 0, 4.76837158203125e-07 ;  /* 0x00000008ffe57431 */ /* 0x000fe200000001ff */
[----:B------:R-:W-:-:S05]  /*22150*/  MOV R224, R228 ;  /* 0x000000e400e07202 */ /* 0x000fca0000000f00 */
[----:B------:R-:W-:-:S04]  /*22160*/  FADD.FTZ R224, R223, R224 ;  /* 0x000000e0dfe07221 */ /* 0x000fc80000010000 */
[----:B------:R-:W-:-:S07]  /*22170*/  IMAD.MOV.U32 R230, RZ, RZ, R224 ;  /* 0x000000ffffe67224 */ /* 0x000fce00078e00e0 */
[----:B------:R-:W-:Y:S05]  /*22180*/  WARPSYNC.COLLECTIVE R227, `(.L_x_41537) ;  /* 0x00000000e3087348 */ /* 0x000fea0003c00000 */
[----:B------:R0:W1:Y:S02]  /*22190*/  SHFL.BFLY P1, R228, R230, R229, R232 ;  /* 0x0c0000e5e6e47389 */ /* 0x00006400000200e8 */
[----:B01----:R-:W-:Y:S05]  /*221a0*/  ENDCOLLECTIVE ;  /* 0x000000000000791b */ /* 0x003fea0003800000 */
.L_x_41537:
[----:B------:R-:W-:Y:S02]  /*221b0*/  IMAD.MOV.U32 R229, RZ, RZ, 0x10 ;  /* 0x00000010ffe57424 */ /* 0x000fe400078e00ff */
[----:B------:R-:W-:-:S04]  /*221c0*/  IMAD.MOV.U32 R225, RZ, RZ, R228 ;  /* 0x000000ffffe17224 */ /* 0x000fc800078e00e4 */
[----:B------:R-:W-:-:S05]  /*221d0*/  FADD.FTZ R225, R224, R225 ;  /* 0x000000e1e0e17221 */ /* 0x000fca0000010000 */
[----:B------:R-:W-:-:S07]  /*221e0*/  MOV R230, R225 ;  /* 0x000000e100e67202 */ /* 0x000fce0000000f00 */
[----:B------:R-:W-:Y:S05]  /*221f0*/  WARPSYNC.COLLECTIVE R227, `(.L_x_41538) ;  /* 0x00000000e3087348 */ /* 0x000fea0003c00000 */
[----:B------:R0:W1:Y:S02]  /*22200*/  SHFL.BFLY P1, R228, R230, R229, R232 ;  /* 0x0c0000e5e6e47389 */ /* 0x00006400000200e8 */
[----:B01----:R-:W-:Y:S05]  /*22210*/  ENDCOLLECTIVE ;  /* 0x000000000000791b */ /* 0x003fea0003800000 */
.L_x_41538:
[----:B------:R-:W-:Y:S01]  /*22220*/  MOV R226, R228 ;  /* 0x000000e400e27202 */ /* 0x000fe20000000f00 */
[----:B------:R-:W-:Y:S06]  /*22230*/  BRA `(.L_x_41539) ;  /* 0xffffffe800247947 */ /* 0x000fec000383ffff */
.L_x_41540:
        /* <DEDUP_REMOVED lines=12> */
.L_x_54453:


//--------------------- .text._ZN10layer_norm13ln_fwd_kernelINS_13Kernel_traitsIf6__halffS2_fjLj1536ELj1ELj4ELj1ELj16ENS_18Kernel_traits_baseILj1536EfS2_fS2_fjLj128EEEEELb1ELb1ELb1ELb0EEEvNS_9FwdParamsE --------------------------
	.section	.text._ZN10layer_norm13ln_fwd_kernelINS_13Kernel_traitsIf6__halffS2_fjLj1536ELj1ELj4ELj1ELj16ENS_18Kernel_traits_baseILj1536EfS2_fS2_fjLj128EEEEELb1ELb1ELb1ELb0EEEvNS_9FwdParamsE,"ax",@progbits
	.align	128
        .global         _ZN10layer_norm13ln_fwd_kernelINS_13Kernel_traitsIf6__halffS2_fjLj1536ELj1ELj4ELj1ELj16ENS_18Kernel_traits_baseILj1536EfS2_fS2_fjLj128EEEEELb1ELb1ELb1ELb0EEEvNS_9FwdParamsE
        .type           _ZN10layer_norm13ln_fwd_kernelINS_13Kernel_traitsIf6__halffS2_fjLj1536ELj1ELj4ELj1ELj16ENS_18Kernel_traits_baseILj1536EfS2_fS2_fjLj128EEEEELb1ELb1ELb1ELb0EEEvNS_9FwdParamsE,@function
        .size           _ZN10layer_norm13ln_fwd_kernelINS_13Kernel_traitsIf6__halffS2_fjLj1536ELj1ELj4ELj1ELj16ENS_18Kernel_traits_baseILj1536EfS2_fS2_fjLj128EEEEELb1ELb1ELb1ELb0EEEvNS_9FwdParamsE,(.L_x_54454 - _ZN10layer_norm13ln_fwd_kernelINS_13Kernel_traitsIf6__halffS2_fjLj1536ELj1ELj4ELj1ELj16ENS_18Kernel_traits_baseILj1536EfS2_fS2_fjLj128EEEEELb1ELb1ELb1ELb0EEEvNS_9FwdParamsE)
        .other          _ZN10layer_norm13ln_fwd_kernelINS_13Kernel_traitsIf6__halffS2_fjLj1536ELj1ELj4ELj1ELj16ENS_18Kernel_traits_baseILj1536EfS2_fS2_fjLj128EEEEELb1ELb1ELb1ELb0EEEvNS_9FwdParamsE,@"STO_CUDA_ENTRY STV_DEFAULT"
_ZN10layer_norm13ln_fwd_kernelINS_13Kernel_traitsIf6__halffS2_fjLj1536ELj1ELj4ELj1ELj16ENS_18Kernel_traits_baseILj1536EfS2_fS2_fjLj128EEEEELb1ELb1ELb1ELb0EEEvNS_9FwdParamsE:
.text._ZN10layer_norm13ln_fwd_kernelINS_13Kernel_traitsIf6__halffS2_fjLj1536ELj1ELj4ELj1ELj16ENS_18Kernel_traits_baseILj1536EfS2_fS2_fjLj128EEEEELb1ELb1ELb1ELb0EEEvNS_9FwdParamsE:
        /* <DEDUP_REMOVED lines=140> */
.L_x_41542:
        /* <DEDUP_REMOVED lines=83> */
.L_x_41543:
[----:B------:R-:W-:Y:S05]  /*0df0*/  BSYNC.RECONVERGENT B0 ;  /* 0x0000000000007941 */ /* 0x000fea0003800200 */
.L_x_41541:
        /* <DEDUP_REMOVED lines=71> */
.L_x_42248:
        /* <DEDUP_REMOVED lines=40> */
.L_x_41548:
[----:B------:R-:W-:Y:S05]  /*14f0*/  BSYNC.RECONVERGENT B2 ;  /* 0x0000000000027941 */ /* 0x000fea0003800200 */
.L_x_41547:
        /* <DEDUP_REMOVED lines=30> */
.L_x_41555:
        /* <DEDUP_REMOVED lines=13> */
.L_x_41557:
[----:B------:R-:W-:Y:S05]  /*17b0*/  BSYNC.RECONVERGENT B5 ;  /* 0x0000000000057941 */ /* 0x000fea0003800200 */
.L_x_41556:
        /* <DEDUP_REMOVED lines=46> */
.L_x_41554:
[----:B------:R-:W-:Y:S05]  /*1aa0*/  BSYNC.RECONVERGENT B4 ;  /* 0x0000000000047941 */ /* 0x000fea0003800200 */
.L_x_41553:
        /* <DEDUP_REMOVED lines=9> */
[----:B------:R-:W-:-:S07]  /*1b40*/  FFMA.FTZ R168, R9, R28, R160 ;  /* 0x0000001c09a87223 */ /* 0x000fce00000100a0 */
.L_x_41552:
[----:B------:R-:W-:Y:S05]  /*1b50*/  BSYNC.RECONVERGENT B3 ;  /* 0x0000000000037941 */ /* 0x000fea0003800200 */
.L_x_41551:
        /* <DEDUP_REMOVED lines=17> */
.L_x_41562:
        /* <DEDUP_REMOVED lines=13> */
.L_x_41564:
[----:B------:R-:W-:Y:S05]  /*1d40*/  BSYNC.RECONVERGENT B5 ;  /* 0x0000000000057941 */ /* 0x000fea0003800200 */
.L_x_41563:
        /* <DEDUP_REMOVED lines=47> */
.L_x_41561:
[----:B------:R-:W-:Y:S05]  /*2040*/  BSYNC.RECONVERGENT B4 ;  /* 0x0000000000047941 */ /* 0x000fea0003800200 */
.L_x_41560:
        /* <DEDUP_REMOVED lines=10> */
.L_x_41559:
[----:B------:R-:W-:Y:S05]  /*20f0*/  BSYNC.RECONVERGENT B3 ;  /* 0x0000000000037941 */ /* 0x000fea0003800200 */
.L_x_41558:
        /* <DEDUP_REMOVED lines=17> */
.L_x_41569:
        /* <DEDUP_REMOVED lines=13> */
.L_x_41571:
[----:B------:R-:W-:Y:S05]  /*22e0*/  BSYNC.RECONVERGENT B5 ;  /* 0x0000000000057941 */ /* 0x000fea0003800200 */
.L_x_41570:
        /* <DEDUP_REMOVED lines=46> */
.L_x_41568:
[----:B------:R-:W-:Y:S05]  /*25d0*/  BSYNC.RECONVERGENT B4 ;  /* 0x0000000000047941 */ /* 0x000fea0003800200 */
.L_x_41567:
        /* <DEDUP_REMOVED lines=10> */
.L_x_41566:
[----:B------:R-:W-:Y:S05]  /*2680*/  BSYNC.RECONVERGENT B3 ;  /* 0x0000000000037941 */ /* 0x000fea0003800200 */
.L_x_41565:
        /* <DEDUP_REMOVED lines=17> */
.L_x_41576:
        /* <DEDUP_REMOVED lines=13> */
.L_x_41578:
[----:B------:R-:W-:Y:S05]  /*2870*/  BSYNC.RECONVERGENT B5 ;  /* 0x0000000000057941 */ /* 0x000fea0003800200 */
.L_x_41577:
        /* <DEDUP_REMOVED lines=47> */
.L_x_41575:
[----:B------:R-:W-:Y:S05]  /*2b70*/  BSYNC.RECONVERGENT B4 ;  /* 0x0000000000047941 */ /* 0x000fea0003800200 */
.L_x_41574:
        /* <DEDUP_REMOVED lines=10> */
.L_x_41573:
[----:B------:R-:W-:Y:S05]  /*2c20*/  BSYNC.RECONVERGENT B3 ;  /* 0x0000000000037941 */ /* 0x000fea0003800200 */
.L_x_41572:
        /* <DEDUP_REMOVED lines=17> */
.L_x_41583:
        /* <DEDUP_REMOVED lines=13> */
.L_x_41585:
[----:B------:R-:W-:Y:S05]  /*2e10*/  BSYNC.RECONVERGENT B5 ;  /* 0x0000000000057941 */ /* 0x000fea0003800200 */
.L_x_41584:
        /* <DEDUP_REMOVED lines=47> */
.L_x_41582:
[----:B------:R-:W-:Y:S05]  /*3110*/  BSYNC.RECONVERGENT B4 ;  /* 0x0000000000047941 */ /* 0x000fea0003800200 */
.L_x_41581:
[----:B------:R-:W-:Y:S01]  /*3120*/  I2FP.F32.U32 R9, R173 ;  /* 0x000000ad00097245 */ /* 0x000fe20000201000 */
[----:B------:R-:W-:Y:S02]  /*3130*/  HFMA2 R216, -RZ, RZ, 0.1171875, 0 ;  /* 0x2f800000ffd87431 */ /* 0x000fe400000001ff */
[----:B------:R-:W-:-:S03]  /*3140*/  HADD2.F32 R172, -RZ, R158.H0_H0 ;  /* 0x2000009effac7230 */ /* 0x000fc60000004100 */
[----:B------:R-:W-:Y:S02]  /*3150*/  FFMA.FTZ R9, R9, R216, 1.1641532182693481445e-10 ;  /* 0x2f00000009097423 */ /* 0x000fe400000100d8 */
[----:B------:R-:W-:-:S04]  /*3160*/  FMUL.FTZ R172, R172, UR9 ;  /* 0x00000009acac7c20 */ /* 0x000fc80008410000 */
[----:B------:R-:W-:Y:S01]  /*3170*/  FMUL.FTZ R172, R172, UR8 ;  /* 0x00000008acac7c20 */ /* 0x000fe20008410000 */
[----:B------:R-:W-:-:S04]  /*3180*/  FSETP.GTU.FTZ.AND P3, PT, R9, UR20, PT ;  /* 0x0000001409007c0b */ /* 0x000fc8000bf7c000 */
[----:B------:R-:W-:Y:S02]  /*3190*/  FSEL R9, R172, RZ, !P3 ;  /* 0x000000ffac097208 */ /* 0x000fe40005800000 */
[----:B------:R-:W-:-:S03]  /*31a0*/  SEL R225, RZ, 0x1, P3 ;  /* 0x00000001ffe17807 */ /* 0x000fc60001800000 */
[----:B------:R-:W-:-:S07]  /*31b0*/  FFMA.FTZ R172, R9, R32, R164 ;  /* 0x0000002009ac7223 */ /* 0x000fce00000100a4 */
.L_x_41580:
[----:B------:R-:W-:Y:S05]  /*31c0*/  BSYNC.RECONVERGENT B3 ;  /* 0x0000000000037941 */ /* 0x000fea0003800200 */
.L_x_41579:
        /* <DEDUP_REMOVED lines=17> */
.L_x_41590:
        /* <DEDUP_REMOVED lines=13> */
.L_x_41592:
[----:B------:R-:W-:Y:S05]  /*33b0*/  BSYNC.RECONVERGENT B5 ;  /* 0x0000000000057941 */ /* 0x000fea0003800200 */
.L_x_41591:
        /* <DEDUP_REMOVED lines=47> */
.L_x_41589:
[----:B------:R-:W-:Y:S05]  /*36b0*/  BSYNC.RECONVERGENT B4 ;  /* 0x0000000000047941 */ /* 0x000fea0003800200 */
.L_x_41588:
[----:B------:R-:W-:Y:S01]  /*36c0*/  I2FP.F32.U32 R173, R173 ;  /* 0x000000ad00ad7245 */ /* 0x000fe20000201000 */
[----:B------:R-:W-:Y:S02]  /*36d0*/  HADD2.F32 R174, -RZ, R158.H1_H1 ;  /* 0x3000009effae7230 */ /* 0x000fe40000004100 */
        /* <DEDUP_REMOVED lines=8> */
.L_x_41587:
[----:B------:R-:W-:Y:S05]  /*3760*/  BSYNC.RECONVERGENT B3 ;  /* 0x0000000000037941 */ /* 0x000fea0003800200 */
.L_x_41586:
        /* <DEDUP_REMOVED lines=17> */
.L_x_41597:
        /* <DEDUP_REMOVED lines=13> */
.L_x_41599:
[----:B------:R-:W-:Y:S05]  /*3950*/  BSYNC.RECONVERGENT B5 ;  /* 0x0000000000057941 */ /* 0x000fea0003800200 */
.L_x_41598:
        /* <DEDUP_REMOVED lines=47> */
.L_x_41596:
[----:B------:R-:W-:Y:S05]  /*3c50*/  BSYNC.RECONVERGENT B4 ;  /* 0x0000000000047941 */ /* 0x000fea0003800200 */
.L_x_41595:
[----:B------:R-:W-:Y:S01]  /*3c60*/  I2FP.F32.U32 R9, R175 ;  /* 0x000000af00097245 */ /* 0x000fe20000201000 */
[----:B------:R-:W-:Y:S02]  /*3c70*/  HADD2.F32 R174, -RZ, R159.H0_H0 ;  /* 0x2000009fffae7230 */ /* 0x000fe40000004100 */
        /* <DEDUP_REMOVED lines=8> */
.L_x_41594:
[----:B------:R-:W-:Y:S05]  /*3d00*/  BSYNC.RECONVERGENT B3 ;  /* 0x0000000000037941 */ /* 0x000fea0003800200 */
.L_x_41593:
        /* <DEDUP_REMOVED lines=16> */
.L_x_41603:
        /* <DEDUP_REMOVED lines=13> */
.L_x_41605:
[----:B------:R-:W-:Y:S05]  /*3ee0*/  BSYNC.RECONVERGENT B4 ;  /* 0x0000000000047941 */ /* 0x000fea0003800200 */
.L_x_41604:
        /* <DEDUP_REMOVED lines=47> */
.L_x_41602:
[----:B------:R-:W-:Y:S05]  /*41e0*/  BSYNC.RECONVERGENT B3 ;  /* 0x0000000000037941 */ /* 0x000fea0003800200 */
.L_x_41601:
[----:B------:R-:W-:Y:S01]  /*41f0*/  I2FP.F32.U32 R175, R175 ;  /* 0x000000af00af7245 */ /* 0x000fe20000201000 */
[----:B------:R-:W-:-:S05]  /*4200*/  HFMA2 R216, -RZ, RZ, 0.1171875, 0 ;  /* 0x2f800000ffd87431 */ /* 0x000fca00000001ff */
[----:B------:R-:W-:Y:S01]  /*4210*/  FFMA.FTZ R175, R175, R216, 1.1641532182693481445e-10 ;  /* 0x2f000000afaf7423 */ /* 0x000fe200000100d8 */
[----:B------:R-:W-:-:S04]  /*4220*/  HADD2.F32 R216, -RZ, R159.H1_H1 ;  /* 0x3000009fffd87230 */ /* 0x000fc80000004100 */
[----:B------:R-:W-:Y:S01]  /*4230*/  FSETP.GTU.FTZ.AND P2, PT, R175, UR20, PT ;  /* 0x00000014af007c0b */ /* 0x000fe2000bf5c000 */
[----:B------:R-:W-:-:S03]  /*4240*/  FMUL.FTZ R216, R216, UR9 ;  /* 0x00000009d8d87c20 */ /* 0x000fc60008410000 */
[----:B------:R-:W-:Y:S01]  /*4250*/  SEL R228, RZ, 0x1, P2 ;  /* 0x00000001ffe47807 */ /* 0x000fe20001000000 */
[----:B------:R-:W-:-:S05]  /*4260*/  FMUL.FTZ R216, R216, UR8 ;  /* 0x00000008d8d87c20 */ /* 0x000fca0008410000 */
[----:B------:R-:W-:-:S05]  /*4270*/  FSEL R216, R216, RZ, !P2 ;  /* 0x000000ffd8d87208 */ /* 0x000fca0005000000 */
[----:B------:R-:W-:Y:S01]  /*4280*/  FFMA.FTZ R175, R216, R35, R167 ;  /* 0x00000023d8af7223 */ /* 0x000fe200000100a7 */
[----:B------:R-:W-:Y:S06]  /*4290*/  BRA `(.L_x_41600) ;  /* 0x0000002c00407947 */ /* 0x000fec0003800000 */
.L_x_41550:
        /* <DEDUP_REMOVED lines=21> */
.L_x_41610:
        /* <DEDUP_REMOVED lines=13> */
.L_x_41612:
[----:B------:R-:W-:Y:S05]  /*44c0*/  BSYNC.RECONVERGENT B5 ;  /* 0x0000000000057941 */ /* 0x000fea0003800200 */
.L_x_41611:
        /* <DEDUP_REMOVED lines=46> */
.L_x_41609:
[----:B------:R-:W-:Y:S05]  /*47b0*/  BSYNC.RECONVERGENT B4 ;  /* 0x0000000000047941 */ /* 0x000fea0003800200 */
.L_x_41608:
        /* <DEDUP_REMOVED lines=10> */
.L_x_41607:
[----:B------:R-:W-:Y:S05]  /*4860*/  BSYNC.RECONVERGENT B3 ;  /* 0x0000000000037941 */ /* 0x000fea0003800200 */
.L_x_41606:
        /* <DEDUP_REMOVED lines=17> */
.L_x_41617:
        /* <DEDUP_REMOVED lines=13> */
.L_x_41619:
[----:B------:R-:W-:Y:S05]  /*4a50*/  BSYNC.RECONVERGENT B5 ;  /* 0x0000000000057941 */ /* 0x000fea0003800200 */
.L_x_41618:
        /* <DEDUP_REMOVED lines=47> */
.L_x_41616:
[----:B------:R-:W-:Y:S05]  /*4d50*/  BSYNC.RECONVERGENT B4 ;  /* 0x0000000000047941 */ /* 0x000fea0003800200 */
.L_x_41615:
        /* <DEDUP_REMOVED lines=10> */
.L_x_41614:
[----:B------:R-:W-:Y:S05]  /*4e00*/  BSYNC.RECONVERGENT B3 ;  /* 0x0000000000037941 */ /* 0x000fea0003800200 */
.L_x_41613:
        /* <DEDUP_REMOVED lines=17> */
.L_x_41624:
        /* <DEDUP_REMOVED lines=13> */
.L_x_41626:
[----:B------:R-:W-:Y:S05]  /*4ff0*/  BSYNC.RECONVERGENT B5 ;  /* 0x0000000000057941 */ /* 0x000fea0003800200 */
.L_x_41625:
        /* <DEDUP_REMOVED lines=46> */
.L_x_41623:
[----:B------:R-:W-:Y:S05]  /*52e0*/  BSYNC.RECONVERGENT B4 ;  /* 0x0000000000047941 */ /* 0x000fea0003800200 */
.L_x_41622:
        /* <DEDUP_REMOVED lines=10> */
.L_x_41621:
[----:B------:R-:W-:Y:S05]  /*5390*/  BSYNC.RECONVERGENT B3 ;  /* 0x0000000000037941 */ /* 0x000fea0003800200 */
.L_x_41620:
        /* <DEDUP_REMOVED lines=17> */
.L_x_41631:
        /* <DEDUP_REMOVED lines=13> */
.L_x_41633:
[----:B------:R-:W-:Y:S05]  /*5580*/  BSYNC.RECONVERGENT B5 ;  /* 0x0000000000057941 */ /* 0x000fea0003800200 */
.L_x_41632:
        /* <DEDUP_REMOVED lines=47> */
.L_x_41630:
[----:B------:R-:W-:Y:S05]  /*5880*/  BSYNC.RECONVERGENT B4 ;  /* 0x0000000000047941 */ /* 0x000fea0003800200 */
.L_x_41629:
        /* <DEDUP_REMOVED lines=10> */
.L_x_41628:
[----:B------:R-:W-:Y:S05]  /*5930*/  BSYNC.RECONVERGENT B3 ;  /* 0x0000000000037941 */ /* 0x000fea0003800200 */
.L_x_41627:
        /* <DEDUP_REMOVED lines=17> */
.L_x_41638:
        /* <DEDUP_REMOVED lines=13> */
.L_x_41640:
[----:B------:R-:W-:Y:S05]  /*5b20*/  BSYNC.RECONVERGENT B5 ;  /* 0x0000000000057941 */ /* 0x000fea0003800200 */
.L_x_41639:
        /* <DEDUP_REMOVED lines=47> */
.L_x_41637:
[----:B------:R-:W-:Y:S05]  /*5e20*/  BSYNC.RECONVERGENT B4 ;  /* 0x0000000000047941 */ /* 0x000fea0003800200 */
.L_x_41636:
        /* <DEDUP_REMOVED lines=10> */
.L_x_41635:
[----:B------:R-:W-:Y:S05]  /*5ed0*/  BSYNC.RECONVERGENT B3 ;  /* 0x0000000000037941 */ /* 0x000fea0003800200 */
.L_x_41634:
        /* <DEDUP_REMOVED lines=17> */
.L_x_41645:
        /* <DEDUP_REMOVED lines=13> */
.L_x_41647:
[----:B------:R-:W-:Y:S05]  /*60c0*/  BSYNC.RECONVERGENT B5 ;  /* 0x0000000000057941 */ /* 0x000fea0003800200 */
.L_x_41646:
        /* <DEDUP_REMOVED lines=47> */
.L_x_41644:
[----:B------:R-:W-:Y:S05]  /*63c0*/  BSYNC.RECONVERGENT B4 ;  /* 0x0000000000047941 */ /* 0x000fea0003800200 */
.L_x_41643:
        /* <DEDUP_REMOVED lines=10> */
.L_x_41642:
[----:B------:R-:W-:Y:S05]  /*6470*/  BSYNC.RECONVERGENT B3 ;  /* 0x0000000000037941 */ /* 0x000fea0003800200 */
.L_x_41641:
        /* <DEDUP_REMOVED lines=17> */
.L_x_41652:
        /* <DEDUP_REMOVED lines=13> */
.L_x_41654:
[----:B------:R-:W-:Y:S05]  /*6660*/  BSYNC.RECONVERGENT B5 ;  /* 0x0000000000057941 */ /* 0x000fea0003800200 */
.L_x_41653:
        /* <DEDUP_REMOVED lines=47> */
.L_x_41651:
[----:B------:R-:W-:Y:S05]  /*6960*/  BSYNC.RECONVERGENT B4 ;  /* 0x0000000000047941 */ /* 0x000fea0003800200 */
.L_x_41650:
        /* <DEDUP_REMOVED lines=8> */
[----:B------:R-:W-:-:S05]  /*69f0*/  FSEL R9, R9, RZ, !P2 ;  /* 0x000000ff09097208 */ /* 0x000fca0005000000 */
[----:B------:R-:W-:-:S07]  /*6a00*/  FMUL.FTZ R174, R9, R34 ;  /* 0x0000002209ae7220 */ /* 0x000fce0000410000 */
.L_x_41649:
[----:B------:R-:W-:Y:S05]  /*6a10*/  BSYNC.RECONVERGENT B3 ;  /* 0x0000000000037941 */ /* 0x000fea0003800200 */
.L_x_41648:
        /* <DEDUP_REMOVED lines=16> */
.L_x_41657:
        /* <DEDUP_REMOVED lines=13> */
.L_x_41659:
[----:B------:R-:W-:Y:S05]  /*6bf0*/  BSYNC.RECONVERGENT B4 ;  /* 0x0000000000047941 */ /* 0x000fea0003800200 */
.L_x_41658:
        /* <DEDUP_REMOVED lines=47> */
.L_x_41656:
[----:B------:R-:W-:Y:S05]  /*6ef0*/  BSYNC.RECONVERGENT B3 ;  /* 0x0000000000037941 */ /* 0x000fea0003800200 */
.L_x_41655:
        /* <DEDUP_REMOVED lines=8> */
[----:B------:R-:W-:-:S05]  /*6f80*/  FSEL R216, R216, RZ, !P2 ;  /* 0x000000ffd8d87208 */ /* 0x000fca0005000000 */
[----:B------:R-:W-:-:S07]  /*6f90*/  FMUL.FTZ R175, R216, R35 ;  /* 0x00000023d8af7220 */ /* 0x000fce0000410000 */
.L_x_41600:
[----:B------:R-:W-:Y:S05]  /*6fa0*/  BSYNC.RECONVERGENT B2 ;  /* 0x0000000000027941 */ /* 0x000fea0003800200 */
.L_x_41549:
        /* <DEDUP_REMOVED lines=27> */
.L_x_41661:
[----:B------:R-:W-:Y:S05]  /*7160*/  BSYNC.RECONVERGENT B2 ;  /* 0x0000000000027941 */ /* 0x000fea0003800200 */
.L_x_41660:
[----:B------:R-:W-:Y:S01]  /*7170*/  IADD3 R236, PT, PT, R236, 0x20, RZ ;  /* 0x00000020ecec7810 */ /* 0x000fe20007ffe0ff */
[----:B------:R-:W-:-:S07]  /*7180*/  VIADD R239, R239, 0x20 ;  /* 0x00000020efef7836 */ /* 0x000fce0000000000 */
.L_x_41546:
[----:B------:R-:W-:Y:S05]  /*7190*/  BSYNC.RECONVERGENT B1 ;  /* 0x0000000000017941 */ /* 0x000fea0003800200 */
.L_x_41545:
        /* <DEDUP_REMOVED lines=38> */
.L_x_41670:
        /* <DEDUP_REMOVED lines=13> */
.L_x_41672:
[----:B------:R-:W-:Y:S05]  /*74d0*/  BSYNC.RECONVERGENT B5 ;  /* 0x0000000000057941 */ /* 0x000fea0003800200 */
.L_x_41671:
        /* <DEDUP_REMOVED lines=46> */
.L_x_41669:
[----:B------:R-:W-:Y:S05]  /*77c0*/  BSYNC.RECONVERGENT B4 ;  /* 0x0000000000047941 */ /* 0x000fea0003800200 */
.L_x_41668:
        /* <DEDUP_REMOVED lines=10> */
.L_x_41667:
[----:B------:R-:W-:Y:S05]  /*7870*/  BSYNC.RECONVERGENT B3 ;  /* 0x0000000000037941 */ /* 0x000fea0003800200 */
.L_x_41666:
        /* <DEDUP_REMOVED lines=17> */
.L_x_41677:
        /* <DEDUP_REMOVED lines=13> */
.L_x_41679:
[----:B------:R-:W-:Y:S05]  /*7a60*/  BSYNC.RECONVERGENT B5 ;  /* 0x0000000000057941 */ /* 0x000fea0003800200 */
.L_x_41678:
        /* <DEDUP_REMOVED lines=47> */
.L_x_41676:
[----:B------:R-:W-:Y:S05]  /*7d60*/  BSYNC.RECONVERGENT B4 ;  /* 0x0000000000047941 */ /* 0x000fea0003800200 */
.L_x_41675:
        /* <DEDUP_REMOVED lines=10> */
.L_x_41674:
[----:B------:R-:W-:Y:S05]  /*7e10*/  BSYNC.RECONVERGENT B3 ;  /* 0x0000000000037941 */ /* 0x000fea0003800200 */
.L_x_41673:
        /* <DEDUP_REMOVED lines=17> */
.L_x_41684:
        /* <DEDUP_REMOVED lines=13> */
.L_x_41686:
[----:B------:R-:W-:Y:S05]  /*8000*/  BSYNC.RECONVERGENT B5 ;  /* 0x0000000000057941 */ /* 0x000fea0003800200 */
.L_x_41685:
        /* <DEDUP_REMOVED lines=46> */
.L_x_41683:
[----:B------:R-:W-:Y:S05]  /*82f0*/  BSYNC.RECONVERGENT B4 ;  /* 0x0000000000047941 */ /* 0x000fea0003800200 */
.L_x_41682:
        /* <DEDUP_REMOVED lines=10> */
.L_x_41681:
[----:B------:R-:W-:Y:S05]  /*83a0*/  BSYNC.RECONVERGENT B3 ;  /* 0x0000000000037941 */ /* 0x000fea0003800200 */
.L_x_41680:
        /* <DEDUP_REMOVED lines=17> */
.L_x_41691:
        /* <DEDUP_REMOVED lines=13> */
.L_x_41693:
[----:B------:R-:W-:Y:S05]  /*8590*/  BSYNC.RECONVERGENT B5 ;  /* 0x0000000000057941 */ /* 0x000fea0003800200 */
.L_x_41692:
        /* <DEDUP_REMOVED lines=47> */
.L_x_41690:
[----:B------:R-:W-:Y:S05]  /*8890*/  BSYNC.RECONVERGENT B4 ;  /* 0x0000000000047941 */ /* 0x000fea0003800200 */
.L_x_41689:
        /* <DEDUP_REMOVED lines=10> */
.L_x_41688:
[----:B------:R-:W-:Y:S05]  /*8940*/  BSYNC.RECONVERGENT B3 ;  /* 0x0000000000037941 */ /* 0x000fea0003800200 */
.L_x_41687:
        /* <DEDUP_REMOVED lines=17> */
.L_x_41698:
        /* <DEDUP_REMOVED lines=13> */
.L_x_41700:
[----:B------:R-:W-:Y:S05]  /*8b30*/  BSYNC.RECONVERGENT B5 ;  /* 0x0000000000057941 */ /* 0x000fea0003800200 */
.L_x_41699:
        /* <DEDUP_REMOVED lines=47> */
.L_x_41697:
[----:B------:R-:W-:Y:S05]  /*8e30*/  BSYNC.RECONVERGENT B4 ;  /* 0x0000000000047941 */ /* 0x000fea0003800200 */
.L_x_41696:
        /* <DEDUP_REMOVED lines=10> */
.L_x_41695:
[----:B------:R-:W-:Y:S05]  /*8ee0*/  BSYNC.RECONVERGENT B3 ;  /* 0x0000000000037941 */ /* 0x000fea0003800200 */
.L_x_41694:
        /* <DEDUP_REMOVED lines=17> */
.L_x_41705:
        /* <DEDUP_REMOVED lines=13> */
.L_x_41707:
[----:B------:R-:W-:Y:S05]  /*90d0*/  BSYNC.RECONVERGENT B5 ;  /* 0x0000000000057941 */ /* 0x000fea0003800200 */
.L_x_41706:
        /* <DEDUP_REMOVED lines=47> */
.L_x_41704:
[----:B------:R-:W-:Y:S05]  /*93d0*/  BSYNC.RECONVERGENT B4 ;  /* 0x0000000000047941 */ /* 0x000fea0003800200 */
.L_x_41703:
[----:B------:R-:W-:Y:S01]  /*93e0*/  I2FP.F32.U32 R181, R181 ;  /* 0x000000b500b57245 */ /* 0x000fe20000201000 */
[----:B------:R-:W-:Y:S02]  /*93f0*/  HFMA2 R182, -RZ, RZ, 0.1171875, 0 ;  /* 0x2f800000ffb67431 */ /* 0x000fe400000001ff */
[----:B------:R-:W-:-:S03]  /*9400*/  HADD2.F32 R183, -RZ, R158.H1_H1 ;  /* 0x3000009effb77230 */ /* 0x000fc60000004100 */
[----:B------:R-:W-:Y:S02]  /*9410*/  FFMA.FTZ R181, R181, R182, 1.1641532182693481445e-10 ;  /* 0x2f000000b5b57423 */ /* 0x000fe400000100b6 */
[----:B------:R-:W-:-:S04]  /*9420*/  FMUL.FTZ R183, R183, UR9 ;  /* 0x00000009b7b77c20 */ /* 0x000fc80008410000 */
[----:B------:R-:W-:Y:S01]  /*9430*/  FMUL.FTZ R182, R183, UR8 ;  /* 0x00000008b7b67c20 */ /* 0x000fe20008410000 */
[----:B------:R-:W-:-:S04]  /*9440*/  FSETP.GTU.FTZ.AND P3, PT, R181, UR20, PT ;  /* 0x00000014b5007c0b */ /* 0x000fc8000bf7c000 */
[----:B------:R-:W-:Y:S02]  /*9450*/  FSEL R182, R182, RZ, !P3 ;  /* 0x000000ffb6b67208 */ /* 0x000fe40005800000 */
[----:B------:R-:W-:-:S03]  /*9460*/  SEL R226, RZ, 0x1, P3 ;  /* 0x00000001ffe27807 */ /* 0x000fc60001800000 */
[----:B------:R-:W-:-:S07]  /*9470*/  FFMA.FTZ R181, R182, R57, R165 ;  /* 0x00000039b6b57223 */ /* 0x000fce00000100a5 */
.L_x_41702:
[----:B------:R-:W-:Y:S05]  /*9480*/  BSYNC.RECONVERGENT B3 ;  /* 0x0000000000037941 */ /* 0x000fea0003800200 */
.L_x_41701:
        /* <DEDUP_REMOVED lines=17> */
.L_x_41712:
        /* <DEDUP_REMOVED lines=13> */
.L_x_41714:
[----:B------:R-:W-:Y:S05]  /*9670*/  BSYNC.RECONVERGENT B5 ;  /* 0x0000000000057941 */ /* 0x000fea0003800200 */
.L_x_41713:
        /* <DEDUP_REMOVED lines=47> */
.L_x_41711:
[----:B------:R-:W-:Y:S05]  /*9970*/  BSYNC.RECONVERGENT B4 ;  /* 0x0000000000047941 */ /* 0x000fea0003800200 */
.L_x_41710:
[----:B------:R-:W-:Y:S01]  /*9980*/  I2FP.F32.U32 R9, R183 ;  /* 0x000000b700097245 */ /* 0x000fe20000201000 */
[----:B------:R-:W-:Y:S02]  /*9990*/  IMAD.MOV.U32 R182, RZ, RZ, 0x2f800000 ;  /* 0x2f800000ffb67424 */ /* 0x000fe400078e00ff */
[----:B------:R-:W-:Y:S02]  /*99a0*/  HADD2.F32 R183, -RZ, R159.H0_H0 ;  /* 0x2000009fffb77230 */ /* 0x000fe40000004100 */
[----:B------:R-:W-:-:S03]  /*99b0*/  FFMA.FTZ R9, R9, R182, 1.1641532182693481445e-10 ;  /* 0x2f00000009097423 */ /* 0x000fc600000100b6 */
[----:B------:R-:W-:Y:S02]  /*99c0*/  FMUL.FTZ R183, R183, UR9 ;  /* 0x00000009b7b77c20 */ /* 0x000fe40008410000 */
[----:B------:R-:W-:Y:S02]  /*99d0*/  FSETP.GTU.FTZ.AND P3, PT, R9, UR20, PT ;  /* 0x0000001409007c0b */ /* 0x000fe4000bf7c000 */
[----:B------:R-:W-:Y:S02]  /*99e0*/  FMUL.FTZ R9, R183, UR8 ;  /* 0x00000008b7097c20 */ /* 0x000fe40008410000 */
[----:B------:R-:W-:-:S03]  /*99f0*/  SEL R227, RZ, 0x1, P3 ;  /* 0x00000001ffe37807 */ /* 0x000fc60001800000 */
[----:B------:R-:W-:-:S05]  /*9a00*/  FSEL R9, R9, RZ, !P3 ;  /* 0x000000ff09097208 */ /* 0x000fca0005800000 */
[----:B------:R-:W-:-:S07]  /*9a10*/  FFMA.FTZ R182, R9, R58, R166 ;  /* 0x0000003a09b67223 */ /* 0x000fce00000100a6 */
.L_x_41709:
[----:B------:R-:W-:Y:S05]  /*9a20*/  BSYNC.RECONVERGENT B3 ;  /* 0x0000000000037941 */ /* 0x000fea0003800200 */
.L_x_41708:
        /* <DEDUP_REMOVED lines=16> */
.L_x_41718:
        /* <DEDUP_REMOVED lines=13> */
.L_x_41720:
[----:B------:R-:W-:Y:S05]  /*9c00*/  BSYNC.RECONVERGENT B4 ;  /* 0x0000000000047941 */ /* 0x000fea0003800200 */
.L_x_41719:
        /* <DEDUP_REMOVED lines=40> */
[----:B------:R-:W-:Y:S01]  /*9e90*/  HFMA2 R9, -RZ, RZ, 0, 0 ;  /* 0x00000000ff097431 */ /* 0x000fe200000001ff */
[----:B------:R-:W-:Y:S01]  /*9ea0*/  LOP3.LUT R8, R8, UR23, R231, 0x96, !PT ;  /* 0x0000001708087c12 */ /* 0x000fe2000f8e96e7 */
[----:B------:R-:W-:Y:S01]  /*9eb0*/  UIADD3 UR23, UPT, UPT, UR5, -0x695add53, URZ ;  /* 0x96a522ad05177890 */ /* 0x000fe2000fffe0ff */
[----:B------:R-:W-:Y:S01]  /*9ec0*/  IMAD.WIDE.U32 R216, R216, -0x2daee0ad, RZ ;  /* 0xd2511f53d8d87825 */ /* 0x000fe200078e00ff */
[----:B------:R-:W-:-:S03]  /*9ed0*/  MOV R222, R230 ;  /* 0x000000e600de7202 */ /* 0x000fc60000000f00 */
[----:B------:R-:W-:Y:S01]  /*9ee0*/  IMAD.MOV.U32 R232, RZ, RZ, R216 ;  /* 0x000000ffffe87224 */ /* 0x000fe200078e00d8 */
[----:B------:R-:W-:-:S07]  /*9ef0*/  LOP3.LUT R7, R218, UR23, R217, 0x96, !PT ;  /* 0x00000017da077c12 */ /* 0x000fce000f8e96d9 */
.L_x_41717:
[----:B------:R-:W-:Y:S05]  /*9f00*/  BSYNC.RECONVERGENT B3 ;  /* 0x0000000000037941 */ /* 0x000fea0003800200 */
.L_x_41716:
        /* <DEDUP_REMOVED lines=11> */
.L_x_41665:
        /* <DEDUP_REMOVED lines=21> */
.L_x_41725:
        /* <DEDUP_REMOVED lines=13> */
.L_x_41727:
[----:B------:R-:W-:Y:S05]  /*a1e0*/  BSYNC.RECONVERGENT B5 ;  /* 0x0000000000057941 */ /* 0x000fea0003800200 */
.L_x_41726:
        /* <DEDUP_REMOVED lines=46> */
.L_x_41724:
[----:B------:R-:W-:Y:S05]  /*a4d0*/  BSYNC.RECONVERGENT B4 ;  /* 0x0000000000047941 */ /* 0x000fea0003800200 */
.L_x_41723:
        /* <DEDUP_REMOVED lines=10> */
.L_x_41722:
[----:B------:R-:W-:Y:S05]  /*a580*/  BSYNC.RECONVERGENT B3 ;  /* 0x0000000000037941 */ /* 0x000fea0003800200 */
.L_x_41721:
        /* <DEDUP_REMOVED lines=17> */
.L_x_41732:
        /* <DEDUP_REMOVED lines=13> */
.L_x_41734:
[----:B------:R-:W-:Y:S05]  /*a770*/  BSYNC.RECONVERGENT B5 ;  /* 0x0000000000057941 */ /* 0x000fea0003800200 */
.L_x_41733:
        /* <DEDUP_REMOVED lines=47> */
.L_x_41731:
[----:B------:R-:W-:Y:S05]  /*aa70*/  BSYNC.RECONVERGENT B4 ;  /* 0x0000000000047941 */ /* 0x000fea0003800200 */
.L_x_41730:
        /* <DEDUP_REMOVED lines=10> */
.L_x_41729:
[----:B------:R-:W-:Y:S05]  /*ab20*/  BSYNC.RECONVERGENT B3 ;  /* 0x0000000000037941 */ /* 0x000fea0003800200 */
.L_x_41728:
        /* <DEDUP_REMOVED lines=17> */
.L_x_41739:
        /* <DEDUP_REMOVED lines=13> */
.L_x_41741:
[----:B------:R-:W-:Y:S05]  /*ad10*/  BSYNC.RECONVERGENT B5 ;  /* 0x0000000000057941 */ /* 0x000fea0003800200 */
.L_x_41740:
        /* <DEDUP_REMOVED lines=46> */
.L_x_41738:
[----:B------:R-:W-:Y:S05]  /*b000*/  BSYNC.RECONVERGENT B4 ;  /* 0x0000000000047941 */ /* 0x000fea0003800200 */
.L_x_41737:
        /* <DEDUP_REMOVED lines=10> */
.L_x_41736:
[----:B------:R-:W-:Y:S05]  /*b0b0*/  BSYNC.RECONVERGENT B3 ;  /* 0x0000000000037941 */ /* 0x000fea0003800200 */
.L_x_41735:
        /* <DEDUP_REMOVED lines=17> */
.L_x_41746:
        /* <DEDUP_REMOVED lines=13> */
.L_x_41748:
[----:B------:R-:W-:Y:S05]  /*b2a0*/  BSYNC.RECONVERGENT B5 ;  /* 0x0000000000057941 */ /* 0x000fea0003800200 */
.L_x_41747:
        /* <DEDUP_REMOVED lines=47> */
.L_x_41745:
[----:B------:R-:W-:Y:S05]  /*b5a0*/  BSYNC.RECONVERGENT B4 ;  /* 0x0000000000047941 */ /* 0x000fea0003800200 */
.L_x_41744:
        /* <DEDUP_REMOVED lines=10> */
.L_x_41743:
[----:B------:R-:W-:Y:S05]  /*b650*/  BSYNC.RECONVERGENT B3 ;  /* 0x0000000000037941 */ /* 0x000fea0003800200 */
.L_x_41742:
        /* <DEDUP_REMOVED lines=17> */
.L_x_41753:
        /* <DEDUP_REMOVED lines=13> */
.L_x_41755:
[----:B------:R-:W-:Y:S05]  /*b840*/  BSYNC.RECONVERGENT B5 ;  /* 0x0000000000057941 */ /* 0x000fea0003800200 */
.L_x_41754:
        /* <DEDUP_REMOVED lines=47> */
.L_x_41752:
[----:B------:R-:W-:Y:S05]  /*bb40*/  BSYNC.RECONVERGENT B4 ;  /* 0x0000000000047941 */ /* 0x000fea0003800200 */
.L_x_41751:
        /* <DEDUP_REMOVED lines=10> */
.L_x_41750:
[----:B------:R-:W-:Y:S05]  /*bbf0*/  BSYNC.RECONVERGENT B3 ;  /* 0x0000000000037941 */ /* 0x000fea0003800200 */
.L_x_41749:
        /* <DEDUP_REMOVED lines=17> */
.L_x_41760:
        /* <DEDUP_REMOVED lines=13> */
.L_x_41762:
[----:B------:R-:W-:Y:S05]  /*bde0*/  BSYNC.RECONVERGENT B5 ;  /* 0x0000000000057941 */ /* 0x000fea0003800200 */
.L_x_41761:
        /* <DEDUP_REMOVED lines=47> */
.L_x_41759:
[----:B------:R-:W-:Y:S05]  /*c0e0*/  BSYNC.RECONVERGENT B4 ;  /* 0x0000000000047941 */ /* 0x000fea0003800200 */
.L_x_41758:
        /* <DEDUP_REMOVED lines=10> */
.L_x_41757:
[----:B------:R-:W-:Y:S05]  /*c190*/  BSYNC.RECONVERGENT B3 ;  /* 0x0000000000037941 */ /* 0x000fea0003800200 */
.L_x_41756:
        /* <DEDUP_REMOVED lines=17> */
.L_x_41767:
        /* <DEDUP_REMOVED lines=13> */
.L_x_41769:
[----:B------:R-:W-:Y:S05]  /*c380*/  BSYNC.RECONVERGENT B5 ;  /* 0x0000000000057941 */ /* 0x000fea0003800200 */
.L_x_41768:
        /* <DEDUP_REMOVED lines=47> */
.L_x_41766:
[----:B------:R-:W-:Y:S05]  /*c680*/  BSYNC.RECONVERGENT B4 ;  /* 0x0000000000047941 */ /* 0x000fea0003800200 */
.L_x_41765:
        /* <DEDUP_REMOVED lines=8> */
[----:B------:R-:W-:-:S05]  /*c710*/  FSEL R9, R9, RZ, !P2 ;  /* 0x000000ff09097208 */ /* 0x000fca0005000000 */
[----:B------:R-:W-:-:S07]  /*c720*/  FMUL.FTZ R182, R9, R58 ;  /* 0x0000003a09b67220 */ /* 0x000fce0000410000 */
.L_x_41764:
[----:B------:R-:W-:Y:S05]  /*c730*/  BSYNC.RECONVERGENT B3 ;  /* 0x0000000000037941 */ /* 0x000fea0003800200 */
.L_x_41763:
        /* <DEDUP_REMOVED lines=16> */
.L_x_41772:
        /* <DEDUP_REMOVED lines=13> */
.L_x_41774:
[----:B------:R-:W-:Y:S05]  /*c910*/  BSYNC.RECONVERGENT B4 ;  /* 0x0000000000047941 */ /* 0x000fea0003800200 */
.L_x_41773:
        /* <DEDUP_REMOVED lines=42> */
[----:B------:R-:W-:Y:S01]  /*cbc0*/  UIADD3 UR23, UPT, UPT, UR5, -0x695add53, URZ ;  /* 0x96a522ad05177890 */ /* 0x000fe2000fffe0ff */
[----:B------:R-:W-:Y:S01]  /*cbd0*/  IMAD.WIDE.U32 R216, R216, -0x2daee0ad, RZ ;  /* 0xd2511f53d8d87825 */ /* 0x000fe200078e00ff */
[----:B------:R-:W-:-:S04]  /*cbe0*/  MOV R222, R230 ;  /* 0x000000e600de7202 */ /* 0x000fc80000000f00 */
[----:B------:R-:W-:Y:S02]  /*cbf0*/  LOP3.LUT R7, R218, UR23, R217, 0x96, !PT ;  /* 0x00000017da077c12 */ /* 0x000fe4000f8e96d9 */
[----:B------:R-:W-:-:S07]  /*cc00*/  MOV R232, R216 ;  /* 0x000000d800e87202 */ /* 0x000fce0000000f00 */
.L_x_41771:
[----:B------:R-:W-:Y:S05]  /*cc10*/  BSYNC.RECONVERGENT B3 ;  /* 0x0000000000037941 */ /* 0x000fea0003800200 */
.L_x_41770:
        /* <DEDUP_REMOVED lines=10> */
.L_x_41715:
[----:B------:R-:W-:Y:S05]  /*ccc0*/  BSYNC.RECONVERGENT B1 ;  /* 0x0000000000017941 */ /* 0x000fea0003800200 */
.L_x_41664:
        /* <DEDUP_REMOVED lines=27> */
.L_x_41776:
[----:B------:R-:W-:Y:S05]  /*ce80*/  BSYNC.RECONVERGENT B1 ;  /* 0x0000000000017941 */ /* 0x000fea0003800200 */
.L_x_41775:
[----:B------:R-:W-:Y:S01]  /*ce90*/  VIADD R236, R236, 0x20 ;  /* 0x00000020ecec7836 */ /* 0x000fe20000000000 */
[----:B------:R-:W-:-:S07]  /*cea0*/  IADD3 R239, PT, PT, R239, 0x20, RZ ;  /* 0x00000020efef7810 */ /* 0x000fce0007ffe0ff */
.L_x_41663:
[----:B------:R-:W-:Y:S05]  /*ceb0*/  BSYNC.RECONVERGENT B2 ;  /* 0x0000000000027941 */ /* 0x000fea0003800200 */
.L_x_41662:
        /* <DEDUP_REMOVED lines=40> */
.L_x_41785:
        /* <DEDUP_REMOVED lines=13> */
.L_x_41787:
[----:B------:R-:W-:Y:S05]  /*d210*/  BSYNC.RECONVERGENT B5 ;  /* 0x0000000000057941 */ /* 0x000fea0003800200 */
.L_x_41786:
        /* <DEDUP_REMOVED lines=46> */
.L_x_41784:
[----:B------:R-:W-:Y:S05]  /*d500*/  BSYNC.RECONVERGENT B4 ;  /* 0x0000000000047941 */ /* 0x000fea0003800200 */
.L_x_41783:
        /* <DEDUP_REMOVED lines=10> */
.L_x_41782:
[----:B------:R-:W-:Y:S05]  /*d5b0*/  BSYNC.RECONVERGENT B3 ;  /* 0x0000000000037941 */ /* 0x000fea0003800200 */
.L_x_41781:
        /* <DEDUP_REMOVED lines=17> */
.L_x_41792:
        /* <DEDUP_REMOVED lines=13> */
.L_x_41794:
[----:B------:R-:W-:Y:S05]  /*d7a0*/  BSYNC.RECONVERGENT B5 ;  /* 0x0000000000057941 */ /* 0x000fea0003800200 */
.L_x_41793:
        /* <DEDUP_REMOVED lines=47> */
.L_x_41791:
[----:B------:R-:W-:Y:S05]  /*daa0*/  BSYNC.RECONVERGENT B4 ;  /* 0x0000000000047941 */ /* 0x000fea0003800200 */
.L_x_41790:
        /* <DEDUP_REMOVED lines=10> */
.L_x_41789:
[----:B------:R-:W-:Y:S05]  /*db50*/  BSYNC.RECONVERGENT B3 ;  /* 0x0000000000037941 */ /* 0x000fea0003800200 */
.L_x_41788:
        /* <DEDUP_REMOVED lines=17> */
.L_x_41799:
        /* <DEDUP_REMOVED lines=13> */
.L_x_41801:
[----:B------:R-:W-:Y:S05]  /*dd40*/  BSYNC.RECONVERGENT B5 ;  /* 0x0000000000057941 */ /* 0x000fea0003800200 */
.L_x_41800:
        /* <DEDUP_REMOVED lines=46> */
.L_x_41798:
[----:B------:R-:W-:Y:S05]  /*e030*/  BSYNC.RECONVERGENT B4 ;  /* 0x0000000000047941 */ /* 0x000fea0003800200 */
.L_x_41797:
        /* <DEDUP_REMOVED lines=10> */
.L_x_41796:
[----:B------:R-:W-:Y:S05]  /*e0e0*/  BSYNC.RECONVERGENT B3 ;  /* 0x0000000000037941 */ /* 0x000fea0003800200 */
.L_x_41795:
        /* <DEDUP_REMOVED lines=17> */
.L_x_41806:
        /* <DEDUP_REMOVED lines=13> */
.L_x_41808:
[----:B------:R-:W-:Y:S05]  /*e2d0*/  BSYNC.RECONVERGENT B5 ;  /* 0x0000000000057941 */ /* 0x000fea0003800200 */
.L_x_41807:
        /* <DEDUP_REMOVED lines=47> */
.L_x_41805:
[----:B------:R-:W-:Y:S05]  /*e5d0*/  BSYNC.RECONVERGENT B4 ;  /* 0x0000000000047941 */ /* 0x000fea0003800200 */
.L_x_41804:
        /* <DEDUP_REMOVED lines=10> */
.L_x_41803:
[----:B------:R-:W-:Y:S05]  /*e680*/  BSYNC.RECONVERGENT B3 ;  /* 0x0000000000037941 */ /* 0x000fea0003800200 */
.L_x_41802:
        /* <DEDUP_REMOVED lines=17> */
.L_x_41813:
        /* <DEDUP_REMOVED lines=13> */
.L_x_41815:
[----:B------:R-:W-:Y:S05]  /*e870*/  BSYNC.RECONVERGENT B5 ;  /* 0x0000000000057941 */ /* 0x000fea0003800200 */
.L_x_41814:
        /* <DEDUP_REMOVED lines=47> */
.L_x_41812:
[----:B------:R-:W-:Y:S05]  /*eb70*/  BSYNC.RECONVERGENT B4 ;  /* 0x0000000000047941 */ /* 0x000fea0003800200 */
.L_x_41811:
        /* <DEDUP_REMOVED lines=10> */
.L_x_41810:
[----:B------:R-:W-:Y:S05]  /*ec20*/  BSYNC.RECONVERGENT B3 ;  /* 0x0000000000037941 */ /* 0x000fea0003800200 */
.L_x_41809:
        /* <DEDUP_REMOVED lines=17> */
.L_x_41820:
        /* <DEDUP_REMOVED lines=13> */
.L_x_41822:
[----:B------:R-:W-:Y:S05]  /*ee10*/  BSYNC.RECONVERGENT B5 ;  /* 0x0000000000057941 */ /* 0x000fea0003800200 */
.L_x_41821:
        /* <DEDUP_REMOVED lines=47> */
.L_x_41819:
[----:B------:R-:W-:Y:S05]  /*f110*/  BSYNC.RECONVERGENT B4 ;  /* 0x0000000000047941 */ /* 0x000fea0003800200 */
.L_x_41818:
        /* <DEDUP_REMOVED lines=10> */
.L_x_41817:
[----:B------:R-:W-:Y:S05]  /*f1c0*/  BSYNC.RECONVERGENT B3 ;  /* 0x0000000000037941 */ /* 0x000fea0003800200 */
.L_x_41816:
        /* <DEDUP_REMOVED lines=17> */
.L_x_41827:
        /* <DEDUP_REMOVED lines=13> */
.L_x_41829:
[----:B------:R-:W-:Y:S05]  /*f3b0*/  BSYNC.RECONVERGENT B5 ;  /* 0x0000000000057941 */ /* 0x000fea0003800200 */
.L_x_41828:
        /* <DEDUP_REMOVED lines=47> */
.L_x_41826:
[----:B------:R-:W-:Y:S05]  /*f6b0*/  BSYNC.RECONVERGENT B4 ;  /* 0x0000000000047941 */ /* 0x000fea0003800200 */
.L_x_41825:
[----:B------:R-:W-:Y:S01]  /*f6c0*/  I2FP.F32.U32 R9, R191 ;  /* 0x000000bf00097245 */ /* 0x000fe20000201000 */
[----:B------:R-:W-:Y:S02]  /*f6d0*/  HFMA2 R190, -RZ, RZ, 0.1171875, 0 ;  /* 0x2f800000ffbe7431 */ /* 0x000fe400000001ff */
[----:B------:R-:W-:-:S03]  /*f6e0*/  HADD2.F32 R191, -RZ, R159.H0_H0 ;  /* 0x2000009fffbf7230 */ /* 0x000fc60000004100 */
[----:B------:R-:W-:Y:S02]  /*f6f0*/  FFMA.FTZ R9, R9, R190, 1.1641532182693481445e-10 ;  /* 0x2f00000009097423 */ /* 0x000fe400000100be */
[----:B------:R-:W-:-:S03]  /*f700*/  FMUL.FTZ R191, R191, UR9 ;  /* 0x00000009bfbf7c20 */ /* 0x000fc60008410000 */
[----:B------:R-:W-:Y:S01]  /*f710*/  FSETP.GTU.FTZ.AND P3, PT, R9, UR20, PT ;  /* 0x0000001409007c0b */ /* 0x000fe2000bf7c000 */
[----:B------:R-:W-:-:S03]  /*f720*/  FMUL.FTZ R9, R191, UR8 ;  /* 0x00000008bf097c20 */ /* 0x000fc60008410000 */
[----:B------:R-:W-:Y:S02]  /*f730*/  SEL R227, RZ, 0x1, P3 ;  /* 0x00000001ffe37807 */ /* 0x000fe40001800000 */
[----:B------:R-:W-:-:S05]  /*f740*/  FSEL R9, R9, RZ, !P3 ;  /* 0x000000ff09097208 */ /* 0x000fca0005800000 */
[----:B------:R-:W-:-:S07]  /*f750*/  FFMA.FTZ R190, R9, R82, R166 ;  /* 0x0000005209be7223 */ /* 0x000fce00000100a6 */
.L_x_41824:
[----:B------:R-:W-:Y:S05]  /*f760*/  BSYNC.RECONVERGENT B3 ;  /* 0x0000000000037941 */ /* 0x000fea0003800200 */
.L_x_41823:
        /* <DEDUP_REMOVED lines=16> */
.L_x_41833:
        /* <DEDUP_REMOVED lines=13> */
.L_x_41835:
[----:B------:R-:W-:Y:S05]  /*f940*/  BSYNC.RECONVERGENT B4 ;  /* 0x0000000000047941 */ /* 0x000fea0003800200 */
.L_x_41834:
        /* <DEDUP_REMOVED lines=47> */
.L_x_41832:
[----:B------:R-:W-:Y:S05]  /*fc40*/  BSYNC.RECONVERGENT B3 ;  /* 0x0000000000037941 */ /* 0x000fea0003800200 */
.L_x_41831:
        /* <DEDUP_REMOVED lines=9> */
[----:B------:R-:W-:Y:S01]  /*fce0*/  FFMA.FTZ R191, R216, R83, R167 ;  /* 0x00000053d8bf7223 */ /* 0x000fe200000100a7 */
[----:B------:R-:W-:Y:S06]  /*fcf0*/  BRA `(.L_x_41830) ;  /* 0x0000002c00407947 */ /* 0x000fec0003800000 */
.L_x_41780:
        /* <DEDUP_REMOVED lines=21> */
.L_x_41840:
        /* <DEDUP_REMOVED lines=13> */
.L_x_41842:
[----:B------:R-:W-:Y:S05]  /*ff20*/  BSYNC.RECONVERGENT B5 ;  /* 0x0000000000057941 */ /* 0x000fea0003800200 */
.L_x_41841:
        /* <DEDUP_REMOVED lines=46> */
.L_x_41839:
[----:B------:R-:W-:Y:S05]  /*10210*/  BSYNC.RECONVERGENT B4 ;  /* 0x0000000000047941 */ /* 0x000fea0003800200 */
.L_x_41838:
        /* <DEDUP_REMOVED lines=10> */
.L_x_41837:
[----:B------:R-:W-:Y:S05]  /*102c0*/  BSYNC.RECONVERGENT B3 ;  /* 0x0000000000037941 */ /* 0x000fea0003800200 */
.L_x_41836:
        /* <DEDUP_REMOVED lines=17> */
.L_x_41847:
        /* <DEDUP_REMOVED lines=13> */
.L_x_41849:
[----:B------:R-:W-:Y:S05]  /*104b0*/  BSYNC.RECONVERGENT B5 ;  /* 0x0000000000057941 */ /* 0x000fea0003800200 */
.L_x_41848:
        /* <DEDUP_REMOVED lines=47> */
.L_x_41846:
[----:B------:R-:W-:Y:S05]  /*107b0*/  BSYNC.RECONVERGENT B4 ;  /* 0x0000000000047941 */ /* 0x000fea0003800200 */
.L_x_41845:
        /* <DEDUP_REMOVED lines=10> */
.L_x_41844:
[----:B------:R-:W-:Y:S05]  /*10860*/  BSYNC.RECONVERGENT B3 ;  /* 0x0000000000037941 */ /* 0x000fea0003800200 */
.L_x_41843:
        /* <DEDUP_REMOVED lines=17> */
.L_x_41854:
        /* <DEDUP_REMOVED lines=13> */
.L_x_41856:
[----:B------:R-:W-:Y:S05]  /*10a50*/  BSYNC.RECONVERGENT B5 ;  /* 0x0000000000057941 */ /* 0x000fea0003800200 */
.L_x_41855:
        /* <DEDUP_REMOVED lines=46> */
.L_x_41853:
[----:B------:R-:W-:Y:S05]  /*10d40*/  BSYNC.RECONVERGENT B4 ;  /* 0x0000000000047941 */ /* 0x000fea0003800200 */
.L_x_41852:
        /* <DEDUP_REMOVED lines=10> */
.L_x_41851:
[----:B------:R-:W-:Y:S05]  /*10df0*/  BSYNC.RECONVERGENT B3 ;  /* 0x0000000000037941 */ /* 0x000fea0003800200 */
.L_x_41850:
        /* <DEDUP_REMOVED lines=17> */
.L_x_41861:
        /* <DEDUP_REMOVED lines=13> */
.L_x_41863:
[----:B------:R-:W-:Y:S05]  /*10fe0*/  BSYNC.RECONVERGENT B5 ;  /* 0x0000000000057941 */ /* 0x000fea0003800200 */
.L_x_41862:
        /* <DEDUP_REMOVED lines=47> */
.L_x_41860:
[----:B------:R-:W-:Y:S05]  /*112e0*/  BSYNC.RECONVERGENT B4 ;  /* 0x0000000000047941 */ /* 0x000fea0003800200 */
.L_x_41859:
        /* <DEDUP_REMOVED lines=10> */
.L_x_41858:
[----:B------:R-:W-:Y:S05]  /*11390*/  BSYNC.RECONVERGENT B3 ;  /* 0x0000000000037941 */ /* 0x000fea0003800200 */
.L_x_41857:
        /* <DEDUP_REMOVED lines=17> */
.L_x_41868:
        /* <DEDUP_REMOVED lines=13> */
.L_x_41870:
[----:B------:R-:W-:Y:S05]  /*11580*/  BSYNC.RECONVERGENT B5 ;  /* 0x0000000000057941 */ /* 0x000fea0003800200 */
.L_x_41869:
        /* <DEDUP_REMOVED lines=47> */
.L_x_41867:
[----:B------:R-:W-:Y:S05]  /*11880*/  BSYNC.RECONVERGENT B4 ;  /* 0x0000000000047941 */ /* 0x000fea0003800200 */
.L_x_41866:
        /* <DEDUP_REMOVED lines=10> */
.L_x_41865:
[----:B------:R-:W-:Y:S05]  /*11930*/  BSYNC.RECONVERGENT B3 ;  /* 0x0000000000037941 */ /* 0x000fea0003800200 */
.L_x_41864:
        /* <DEDUP_REMOVED lines=17> */
.L_x_41875:
        /* <DEDUP_REMOVED lines=13> */
.L_x_41877:
[----:B------:R-:W-:Y:S05]  /*11b20*/  BSYNC.RECONVERGENT B5 ;  /* 0x0000000000057941 */ /* 0x000fea0003800200 */
.L_x_41876:
        /* <DEDUP_REMOVED lines=47> */
.L_x_41874:
[----:B------:R-:W-:Y:S05]  /*11e20*/  BSYNC.RECONVERGENT B4 ;  /* 0x0000000000047941 */ /* 0x000fea0003800200 */
.L_x_41873:
        /* <DEDUP_REMOVED lines=10> */
.L_x_41872:
[----:B------:R-:W-:Y:S05]  /*11ed0*/  BSYNC.RECONVERGENT B3 ;  /* 0x0000000000037941 */ /* 0x000fea0003800200 */
.L_x_41871:
        /* <DEDUP_REMOVED lines=17> */
.L_x_41882:
        /* <DEDUP_REMOVED lines=13> */
.L_x_41884:
[----:B------:R-:W-:Y:S05]  /*120c0*/  BSYNC.RECONVERGENT B5 ;  /* 0x0000000000057941 */ /* 0x000fea0003800200 */
.L_x_41883:
        /* <DEDUP_REMOVED lines=47> */
.L_x_41881:
[----:B------:R-:W-:Y:S05]  /*123c0*/  BSYNC.RECONVERGENT B4 ;  /* 0x0000000000047941 */ /* 0x000fea0003800200 */
.L_x_41880:
        /* <DEDUP_REMOVED lines=10> */
.L_x_41879:
[----:B------:R-:W-:Y:S05]  /*12470*/  BSYNC.RECONVERGENT B3 ;  /* 0x0000000000037941 */ /* 0x000fea0003800200 */
.L_x_41878:
        /* <DEDUP_REMOVED lines=16> */
.L_x_41887:
        /* <DEDUP_REMOVED lines=13> */
.L_x_41889:
[----:B------:R-:W-:Y:S05]  /*12650*/  BSYNC.RECONVERGENT B4 ;  /* 0x0000000000047941 */ /* 0x000fea0003800200 */
.L_x_41888:
        /* <DEDUP_REMOVED lines=47> */
.L_x_41886:
[----:B------:R-:W-:Y:S05]  /*12950*/  BSYNC.RECONVERGENT B3 ;  /* 0x0000000000037941 */ /* 0x000fea0003800200 */
.L_x_41885:
        /* <DEDUP_REMOVED lines=10> */
.L_x_41830:
[----:B------:R-:W-:Y:S05]  /*12a00*/  BSYNC.RECONVERGENT B1 ;  /* 0x0000000000017941 */ /* 0x000fea0003800200 */
.L_x_41779:
        /* <DEDUP_REMOVED lines=27> */
.L_x_41891:
[----:B------:R-:W-:Y:S05]  /*12bc0*/  BSYNC.RECONVERGENT B1 ;  /* 0x0000000000017941 */ /* 0x000fea0003800200 */
.L_x_41890:
[----:B------:R-:W-:Y:S01]  /*12bd0*/  VIADD R236, R236, 0x20 ;  /* 0x00000020ecec7836 */ /* 0x000fe20000000000 */
[----:B------:R-:W-:-:S07]  /*12be0*/  IADD3 R239, PT, PT, R239, 0x20, RZ ;  /* 0x00000020efef7810 */ /* 0x000fce0007ffe0ff */
.L_x_41778:
[----:B------:R-:W-:Y:S05]  /*12bf0*/  BSYNC.RECONVERGENT B2 ;  /* 0x0000000000027941 */ /* 0x000fea0003800200 */
.L_x_41777:
        /* <DEDUP_REMOVED lines=42> */
.L_x_41900:
        /* <DEDUP_REMOVED lines=13> */
.L_x_41902:
[----:B------:R-:W-:Y:S05]  /*12f70*/  BSYNC.RECONVERGENT B5 ;  /* 0x0000000000057941 */ /* 0x000fea0003800200 */
.L_x_41901:
        /* <DEDUP_REMOVED lines=47> */
.L_x_41899:
[----:B------:R-:W-:Y:S05]  /*13270*/  BSYNC.RECONVERGENT B4 ;  /* 0x0000000000047941 */ /* 0x000fea0003800200 */
.L_x_41898:
        /* <DEDUP_REMOVED lines=10> */
.L_x_41897:
[----:B------:R-:W-:Y:S05]  /*13320*/  BSYNC.RECONVERGENT B3 ;  /* 0x0000000000037941 */ /* 0x000fea0003800200 */
.L_x_41896:
        /* <DEDUP_REMOVED lines=17> */
.L_x_41907:
        /* <DEDUP_REMOVED lines=13> */
.L_x_41909:
[----:B------:R-:W-:Y:S05]  /*13510*/  BSYNC.RECONVERGENT B5 ;  /* 0x0000000000057941 */ /* 0x000fea0003800200 */
.L_x_41908:
        /* <DEDUP_REMOVED lines=47> */
.L_x_41906:
[----:B------:R-:W-:Y:S05]  /*13810*/  BSYNC.RECONVERGENT B4 ;  /* 0x0000000000047941 */ /* 0x000fea0003800200 */
.L_x_41905:
        /* <DEDUP_REMOVED lines=10> */
.L_x_41904:
[----:B------:R-:W-:Y:S05]  /*138c0*/  BSYNC.RECONVERGENT B3 ;  /* 0x0000000000037941 */ /* 0x000fea0003800200 */
.L_x_41903:
        /* <DEDUP_REMOVED lines=17> */
.L_x_41914:
        /* <DEDUP_REMOVED lines=13> */
.L_x_41916:
[----:B------:R-:W-:Y:S05]  /*13ab0*/  BSYNC.RECONVERGENT B5 ;  /* 0x0000000000057941 */ /* 0x000fea0003800200 */
.L_x_41915:
        /* <DEDUP_REMOVED lines=46> */
.L_x_41913:
[----:B------:R-:W-:Y:S05]  /*13da0*/  BSYNC.RECONVERGENT B4 ;  /* 0x0000000000047941 */ /* 0x000fea0003800200 */
.L_x_41912:
        /* <DEDUP_REMOVED lines=10> */
.L_x_41911:
[----:B------:R-:W-:Y:S05]  /*13e50*/  BSYNC.RECONVERGENT B3 ;  /* 0x0000000000037941 */ /* 0x000fea0003800200 */
.L_x_41910:
        /* <DEDUP_REMOVED lines=17> */
.L_x_41921:
        /* <DEDUP_REMOVED lines=13> */
.L_x_41923:
[----:B------:R-:W-:Y:S05]  /*14040*/  BSYNC.RECONVERGENT B5 ;  /* 0x0000000000057941 */ /* 0x000fea0003800200 */
.L_x_41922:
        /* <DEDUP_REMOVED lines=47> */
.L_x_41920:
[----:B------:R-:W-:Y:S05]  /*14340*/  BSYNC.RECONVERGENT B4 ;  /* 0x0000000000047941 */ /* 0x000fea0003800200 */
.L_x_41919:
        /* <DEDUP_REMOVED lines=10> */
.L_x_41918:
[----:B------:R-:W-:Y:S05]  /*143f0*/  BSYNC.RECONVERGENT B3 ;  /* 0x0000000000037941 */ /* 0x000fea0003800200 */
.L_x_41917:
        /* <DEDUP_REMOVED lines=17> */
.L_x_41928:
        /* <DEDUP_REMOVED lines=13> */
.L_x_41930:
[----:B------:R-:W-:Y:S05]  /*145e0*/  BSYNC.RECONVERGENT B5 ;  /* 0x0000000000057941 */ /* 0x000fea0003800200 */
.L_x_41929:
        /* <DEDUP_REMOVED lines=47> */
.L_x_41927:
[----:B------:R-:W-:Y:S05]  /*148e0*/  BSYNC.RECONVERGENT B4 ;  /* 0x0000000000047941 */ /* 0x000fea0003800200 */
.L_x_41926:
        /* <DEDUP_REMOVED lines=10> */
.L_x_41925:
[----:B------:R-:W-:Y:S05]  /*14990*/  BSYNC.RECONVERGENT B3 ;  /* 0x0000000000037941 */ /* 0x000fea0003800200 */
.L_x_41924:
        /* <DEDUP_REMOVED lines=17> */
.L_x_41935:
        /* <DEDUP_REMOVED lines=13> */
.L_x_41937:
[----:B------:R-:W-:Y:S05]  /*14b80*/  BSYNC.RECONVERGENT B5 ;  /* 0x0000000000057941 */ /* 0x000fea0003800200 */
.L_x_41936:
        /* <DEDUP_REMOVED lines=47> */
.L_x_41934:
[----:B------:R-:W-:Y:S05]  /*14e80*/  BSYNC.RECONVERGENT B4 ;  /* 0x0000000000047941 */ /* 0x000fea0003800200 */
.L_x_41933:
        /* <DEDUP_REMOVED lines=10> */
.L_x_41932:
[----:B------:R-:W-:Y:S05]  /*14f30*/  BSYNC.RECONVERGENT B3 ;  /* 0x0000000000037941 */ /* 0x000fea0003800200 */
.L_x_41931:
        /* <DEDUP_REMOVED lines=17> */
.L_x_41942:
        /* <DEDUP_REMOVED lines=13> */
.L_x_41944:
[----:B------:R-:W-:Y:S05]  /*15120*/  BSYNC.RECONVERGENT B5 ;  /* 0x0000000000057941 */ /* 0x000fea0003800200 */
.L_x_41943:
        /* <DEDUP_REMOVED lines=47> */
.L_x_41941:
[----:B------:R-:W-:Y:S05]  /*15420*/  BSYNC.RECONVERGENT B4 ;  /* 0x0000000000047941 */ /* 0x000fea0003800200 */
.L_x_41940:
        /* <DEDUP_REMOVED lines=10> */
.L_x_41939:
[----:B------:R-:W-:Y:S05]  /*154d0*/  BSYNC.RECONVERGENT B3 ;  /* 0x0000000000037941 */ /* 0x000fea0003800200 */
.L_x_41938:
        /* <DEDUP_REMOVED lines=16> */
.L_x_41948:
        /* <DEDUP_REMOVED lines=13> */
.L_x_41950:
[----:B------:R-:W-:Y:S05]  /*156b0*/  BSYNC.RECONVERGENT B4 ;  /* 0x0000000000047941 */ /* 0x000fea0003800200 */
.L_x_41949:
        /* <DEDUP_REMOVED lines=47> */
.L_x_41947:
[----:B------:R-:W-:Y:S05]  /*159b0*/  BSYNC.RECONVERGENT B3 ;  /* 0x0000000000037941 */ /* 0x000fea0003800200 */
.L_x_41946:
        /* <DEDUP_REMOVED lines=11> */
.L_x_41895:
        /* <DEDUP_REMOVED lines=21> */
.L_x_41955:
        /* <DEDUP_REMOVED lines=13> */
.L_x_41957:
[----:B------:R-:W-:Y:S05]  /*15c90*/  BSYNC.RECONVERGENT B5 ;  /* 0x0000000000057941 */ /* 0x000fea0003800200 */
.L_x_41956:
        /* <DEDUP_REMOVED lines=47> */
.L_x_41954:
[----:B------:R-:W-:Y:S05]  /*15f90*/  BSYNC.RECONVERGENT B4 ;  /* 0x0000000000047941 */ /* 0x000fea0003800200 */
.L_x_41953:
        /* <DEDUP_REMOVED lines=10> */
.L_x_41952:
[----:B------:R-:W-:Y:S05]  /*16040*/  BSYNC.RECONVERGENT B3 ;  /* 0x0000000000037941 */ /* 0x000fea0003800200 */
.L_x_41951:
        /* <DEDUP_REMOVED lines=17> */
.L_x_41962:
        /* <DEDUP_REMOVED lines=13> */
.L_x_41964:
[----:B------:R-:W-:Y:S05]  /*16230*/  BSYNC.RECONVERGENT B5 ;  /* 0x0000000000057941 */ /* 0x000fea0003800200 */
.L_x_41963:
        /* <DEDUP_REMOVED lines=47> */
.L_x_41961:
[----:B------:R-:W-:Y:S05]  /*16530*/  BSYNC.RECONVERGENT B4 ;  /* 0x0000000000047941 */ /* 0x000fea0003800200 */
.L_x_41960:
        /* <DEDUP_REMOVED lines=10> */
.L_x_41959:
[----:B------:R-:W-:Y:S05]  /*165e0*/  BSYNC.RECONVERGENT B3 ;  /* 0x0000000000037941 */ /* 0x000fea0003800200 */
.L_x_41958:
        /* <DEDUP_REMOVED lines=17> */
.L_x_41969:
        /* <DEDUP_REMOVED lines=13> */
.L_x_41971:
[----:B------:R-:W-:Y:S05]  /*167d0*/  BSYNC.RECONVERGENT B5 ;  /* 0x0000000000057941 */ /* 0x000fea0003800200 */
.L_x_41970:
        /* <DEDUP_REMOVED lines=46> */
.L_x_41968:
[----:B------:R-:W-:Y:S05]  /*16ac0*/  BSYNC.RECONVERGENT B4 ;  /* 0x0000000000047941 */ /* 0x000fea0003800200 */
.L_x_41967:
        /* <DEDUP_REMOVED lines=10> */
.L_x_41966:
[----:B------:R-:W-:Y:S05]  /*16b70*/  BSYNC.RECONVERGENT B3 ;  /* 0x0000000000037941 */ /* 0x000fea0003800200 */
.L_x_41965:
        /* <DEDUP_REMOVED lines=17> */
.L_x_41976:
        /* <DEDUP_REMOVED lines=13> */
.L_x_41978:
[----:B------:R-:W-:Y:S05]  /*16d60*/  BSYNC.RECONVERGENT B5 ;  /* 0x0000000000057941 */ /* 0x000fea0003800200 */
.L_x_41977:
        /* <DEDUP_REMOVED lines=47> */
.L_x_41975:
[----:B------:R-:W-:Y:S05]  /*17060*/  BSYNC.RECONVERGENT B4 ;  /* 0x0000000000047941 */ /* 0x000fea0003800200 */
.L_x_41974:
        /* <DEDUP_REMOVED lines=10> */
.L_x_41973:
[----:B------:R-:W-:Y:S05]  /*17110*/  BSYNC.RECONVERGENT B3 ;  /* 0x0000000000037941 */ /* 0x000fea0003800200 */
.L_x_41972:
        /* <DEDUP_REMOVED lines=17> */
.L_x_41983:
        /* <DEDUP_REMOVED lines=13> */
.L_x_41985:
[----:B------:R-:W-:Y:S05]  /*17300*/  BSYNC.RECONVERGENT B5 ;  /* 0x0000000000057941 */ /* 0x000fea0003800200 */
.L_x_41984:
        /* <DEDUP_REMOVED lines=47> */
.L_x_41982:
[----:B------:R-:W-:Y:S05]  /*17600*/  BSYNC.RECONVERGENT B4 ;  /* 0x0000000000047941 */ /* 0x000fea0003800200 */
.L_x_41981:
        /* <DEDUP_REMOVED lines=10> */
.L_x_41980:
[----:B------:R-:W-:Y:S05]  /*176b0*/  BSYNC.RECONVERGENT B3 ;  /* 0x0000000000037941 */ /* 0x000fea0003800200 */
.L_x_41979:
        /* <DEDUP_REMOVED lines=17> */
.L_x_41990:
        /* <DEDUP_REMOVED lines=13> */
.L_x_41992:
[----:B------:R-:W-:Y:S05]  /*178a0*/  BSYNC.RECONVERGENT B5 ;  /* 0x0000000000057941 */ /* 0x000fea0003800200 */
.L_x_41991:
        /* <DEDUP_REMOVED lines=47> */
.L_x_41989:
[----:B------:R-:W-:Y:S05]  /*17ba0*/  BSYNC.RECONVERGENT B4 ;  /* 0x0000000000047941 */ /* 0x000fea0003800200 */
.L_x_41988:
        /* <DEDUP_REMOVED lines=10> */
.L_x_41987:
[----:B------:R-:W-:Y:S05]  /*17c50*/  BSYNC.RECONVERGENT B3 ;  /* 0x0000000000037941 */ /* 0x000fea0003800200 */
.L_x_41986:
        /* <DEDUP_REMOVED lines=17> */
.L_x_41997:
        /* <DEDUP_REMOVED lines=13> */
.L_x_41999:
[----:B------:R-:W-:Y:S05]  /*17e40*/  BSYNC.RECONVERGENT B5 ;  /* 0x0000000000057941 */ /* 0x000fea0003800200 */
.L_x_41998:
        /* <DEDUP_REMOVED lines=47> */
.L_x_41996:
[----:B------:R-:W-:Y:S05]  /*18140*/  BSYNC.RECONVERGENT B4 ;  /* 0x0000000000047941 */ /* 0x000fea0003800200 */
.L_x_41995:
        /* <DEDUP_REMOVED lines=10> */
.L_x_41994:
[----:B------:R-:W-:Y:S05]  /*181f0*/  BSYNC.RECONVERGENT B3 ;  /* 0x0000000000037941 */ /* 0x000fea0003800200 */
.L_x_41993:
        /* <DEDUP_REMOVED lines=16> */
.L_x_42002:
        /* <DEDUP_REMOVED lines=13> */
.L_x_42004:
[----:B------:R-:W-:Y:S05]  /*183d0*/  BSYNC.RECONVERGENT B4 ;  /* 0x0000000000047941 */ /* 0x000fea0003800200 */
.L_x_42003:
        /* <DEDUP_REMOVED lines=47> */
.L_x_42001:
[----:B------:R-:W-:Y:S05]  /*186d0*/  BSYNC.RECONVERGENT B3 ;  /* 0x0000000000037941 */ /* 0x000fea0003800200 */
.L_x_42000:
        /* <DEDUP_REMOVED lines=10> */
.L_x_41945:
[----:B------:R-:W-:Y:S05]  /*18780*/  BSYNC.RECONVERGENT B1 ;  /* 0x0000000000017941 */ /* 0x000fea0003800200 */
.L_x_41894:
        /* <DEDUP_REMOVED lines=27> */
.L_x_42006:
[----:B------:R-:W-:Y:S05]  /*18940*/  BSYNC.RECONVERGENT B1 ;  /* 0x0000000000017941 */ /* 0x000fea0003800200 */
.L_x_42005:
[----:B------:R-:W-:Y:S01]  /*18950*/  VIADD R236, R236, 0x20 ;  /* 0x00000020ecec7836 */ /* 0x000fe20000000000 */
[----:B------:R-:W-:-:S07]  /*18960*/  IADD3 R239, PT, PT, R239, 0x20, RZ ;  /* 0x00000020efef7810 */ /* 0x000fce0007ffe0ff */
.L_x_41893:
[----:B------:R-:W-:Y:S05]  /*18970*/  BSYNC.RECONVERGENT B2 ;  /* 0x0000000000027941 */ /* 0x000fea0003800200 */
.L_x_41892:
        /* <DEDUP_REMOVED lines=44> */
.L_x_42015:
        /* <DEDUP_REMOVED lines=13> */
.L_x_42017:
[----:B------:R-:W-:Y:S05]  /*18d10*/  BSYNC.RECONVERGENT B5 ;  /* 0x0000000000057941 */ /* 0x000fea0003800200 */
.L_x_42016:
        /* <DEDUP_REMOVED lines=47> */
.L_x_42014:
[----:B------:R-:W-:Y:S05]  /*19010*/  BSYNC.RECONVERGENT B4 ;  /* 0x0000000000047941 */ /* 0x000fea0003800200 */
.L_x_42013:
        /* <DEDUP_REMOVED lines=10> */
.L_x_42012:
[----:B------:R-:W-:Y:S05]  /*190c0*/  BSYNC.RECONVERGENT B3 ;  /* 0x0000000000037941 */ /* 0x000fea0003800200 */
.L_x_42011:
        /* <DEDUP_REMOVED lines=17> */
.L_x_42022:
        /* <DEDUP_REMOVED lines=13> */
.L_x_42024:
[----:B------:R-:W-:Y:S05]  /*192b0*/  BSYNC.RECONVERGENT B5 ;  /* 0x0000000000057941 */ /* 0x000fea0003800200 */
.L_x_42023:
        /* <DEDUP_REMOVED lines=47> */
.L_x_42021:
[----:B------:R-:W-:Y:S05]  /*195b0*/  BSYNC.RECONVERGENT B4 ;  /* 0x0000000000047941 */ /* 0x000fea0003800200 */
.L_x_42020:
        /* <DEDUP_REMOVED lines=10> */
.L_x_42019:
[----:B------:R-:W-:Y:S05]  /*19660*/  BSYNC.RECONVERGENT B3 ;  /* 0x0000000000037941 */ /* 0x000fea0003800200 */
.L_x_42018:
        /* <DEDUP_REMOVED lines=17> */
.L_x_42029:
        /* <DEDUP_REMOVED lines=13> */
.L_x_42031:
[----:B------:R-:W-:Y:S05]  /*19850*/  BSYNC.RECONVERGENT B5 ;  /* 0x0000000000057941 */ /* 0x000fea0003800200 */
.L_x_42030:
        /* <DEDUP_REMOVED lines=46> */
.L_x_42028:
[----:B------:R-:W-:Y:S05]  /*19b40*/  BSYNC.RECONVERGENT B4 ;  /* 0x0000000000047941 */ /* 0x000fea0003800200 */
.L_x_42027:
        /* <DEDUP_REMOVED lines=10> */
.L_x_42026:
[----:B------:R-:W-:Y:S05]  /*19bf0*/  BSYNC.RECONVERGENT B3 ;  /* 0x0000000000037941 */ /* 0x000fea0003800200 */
.L_x_42025:
        /* <DEDUP_REMOVED lines=17> */
.L_x_42036:
        /* <DEDUP_REMOVED lines=13> */
.L_x_42038:
[----:B------:R-:W-:Y:S05]  /*19de0*/  BSYNC.RECONVERGENT B5 ;  /* 0x0000000000057941 */ /* 0x000fea0003800200 */
.L_x_42037:
        /* <DEDUP_REMOVED lines=47> */
.L_x_42035:
[----:B------:R-:W-:Y:S05]  /*1a0e0*/  BSYNC.RECONVERGENT B4 ;  /* 0x0000000000047941 */ /* 0x000fea0003800200 */
.L_x_42034:
        /* <DEDUP_REMOVED lines=10> */
.L_x_42033:
[----:B------:R-:W-:Y:S05]  /*1a190*/  BSYNC.RECONVERGENT B3 ;  /* 0x0000000000037941 */ /* 0x000fea0003800200 */
.L_x_42032:
        /* <DEDUP_REMOVED lines=17> */
.L_x_42043:
        /* <DEDUP_REMOVED lines=13> */
.L_x_42045:
[----:B------:R-:W-:Y:S05]  /*1a380*/  BSYNC.RECONVERGENT B5 ;  /* 0x0000000000057941 */ /* 0x000fea0003800200 */
.L_x_42044:
        /* <DEDUP_REMOVED lines=47> */
.L_x_42042:
[----:B------:R-:W-:Y:S05]  /*1a680*/  BSYNC.RECONVERGENT B4 ;  /* 0x0000000000047941 */ /* 0x000fea0003800200 */
.L_x_42041:
        /* <DEDUP_REMOVED lines=10> */
.L_x_42040:
[----:B------:R-:W-:Y:S05]  /*1a730*/  BSYNC.RECONVERGENT B3 ;  /* 0x0000000000037941 */ /* 0x000fea0003800200 */
.L_x_42039:
        /* <DEDUP_REMOVED lines=17> */
.L_x_42050:
        /* <DEDUP_REMOVED lines=13> */
.L_x_42052:
[----:B------:R-:W-:Y:S05]  /*1a920*/  BSYNC.RECONVERGENT B5 ;  /* 0x0000000000057941 */ /* 0x000fea0003800200 */
.L_x_42051:
        /* <DEDUP_REMOVED lines=47> */
.L_x_42049:
[----:B------:R-:W-:Y:S05]  /*1ac20*/  BSYNC.RECONVERGENT B4 ;  /* 0x0000000000047941 */ /* 0x000fea0003800200 */
.L_x_42048:
        /* <DEDUP_REMOVED lines=10> */
.L_x_42047:
[----:B------:R-:W-:Y:S05]  /*1acd0*/  BSYNC.RECONVERGENT B3 ;  /* 0x0000000000037941 */ /* 0x000fea0003800200 */
.L_x_42046:
        /* <DEDUP_REMOVED lines=17> */
.L_x_42057:
        /* <DEDUP_REMOVED lines=13> */
.L_x_42059:
[----:B------:R-:W-:Y:S05]  /*1aec0*/  BSYNC.RECONVERGENT B5 ;  /* 0x0000000000057941 */ /* 0x000fea0003800200 */
.L_x_42058:
        /* <DEDUP_REMOVED lines=47> */
.L_x_42056:
[----:B------:R-:W-:Y:S05]  /*1b1c0*/  BSYNC.RECONVERGENT B4 ;  /* 0x0000000000047941 */ /* 0x000fea0003800200 */
.L_x_42055:
        /* <DEDUP_REMOVED lines=10> */
.L_x_42054:
[----:B------:R-:W-:Y:S05]  /*1b270*/  BSYNC.RECONVERGENT B3 ;  /* 0x0000000000037941 */ /* 0x000fea0003800200 */
.L_x_42053:
        /* <DEDUP_REMOVED lines=16> */
.L_x_42063:
        /* <DEDUP_REMOVED lines=13> */
.L_x_42065:
[----:B------:R-:W-:Y:S05]  /*1b450*/  BSYNC.RECONVERGENT B4 ;  /* 0x0000000000047941 */ /* 0x000fea0003800200 */
.L_x_42064:
        /* <DEDUP_REMOVED lines=47> */
.L_x_42062:
[----:B------:R-:W-:Y:S05]  /*1b750*/  BSYNC.RECONVERGENT B3 ;  /* 0x0000000000037941 */ /* 0x000fea0003800200 */
.L_x_42061:
        /* <DEDUP_REMOVED lines=11> */
.L_x_42010:
        /* <DEDUP_REMOVED lines=21> */
.L_x_42070:
        /* <DEDUP_REMOVED lines=13> */
.L_x_42072:
[----:B------:R-:W-:Y:S05]  /*1ba30*/  BSYNC.RECONVERGENT B5 ;  /* 0x0000000000057941 */ /* 0x000fea0003800200 */
.L_x_42071:
        /* <DEDUP_REMOVED lines=47> */
.L_x_42069:
[----:B------:R-:W-:Y:S05]  /*1bd30*/  BSYNC.RECONVERGENT B4 ;  /* 0x0000000000047941 */ /* 0x000fea0003800200 */
.L_x_42068:
        /* <DEDUP_REMOVED lines=10> */
.L_x_42067:
[----:B------:R-:W-:Y:S05]  /*1bde0*/  BSYNC.RECONVERGENT B3 ;  /* 0x0000000000037941 */ /* 0x000fea0003800200 */
.L_x_42066:
        /* <DEDUP_REMOVED lines=17> */
.L_x_42077:
        /* <DEDUP_REMOVED lines=13> */
.L_x_42079:
[----:B------:R-:W-:Y:S05]  /*1bfd0*/  BSYNC.RECONVERGENT B5 ;  /* 0x0000000000057941 */ /* 0x000fea0003800200 */
.L_x_42078:
        /* <DEDUP_REMOVED lines=47> */
.L_x_42076:
[----:B------:R-:W-:Y:S05]  /*1c2d0*/  BSYNC.RECONVERGENT B4 ;  /* 0x0000000000047941 */ /* 0x000fea0003800200 */
.L_x_42075:
        /* <DEDUP_REMOVED lines=10> */
.L_x_42074:
[----:B------:R-:W-:Y:S05]  /*1c380*/  BSYNC.RECONVERGENT B3 ;  /* 0x0000000000037941 */ /* 0x000fea0003800200 */
.L_x_42073:
        /* <DEDUP_REMOVED lines=17> */
.L_x_42084:
        /* <DEDUP_REMOVED lines=13> */
.L_x_42086:
[----:B------:R-:W-:Y:S05]  /*1c570*/  BSYNC.RECONVERGENT B5 ;  /* 0x0000000000057941 */ /* 0x000fea0003800200 */
.L_x_42085:
        /* <DEDUP_REMOVED lines=46> */
.L_x_42083:
[----:B------:R-:W-:Y:S05]  /*1c860*/  BSYNC.RECONVERGENT B4 ;  /* 0x0000000000047941 */ /* 0x000fea0003800200 */
.L_x_42082:
        /* <DEDUP_REMOVED lines=10> */
.L_x_42081:
[----:B------:R-:W-:Y:S05]  /*1c910*/  BSYNC.RECONVERGENT B3 ;  /* 0x0000000000037941 */ /* 0x000fea0003800200 */
.L_x_42080:
        /* <DEDUP_REMOVED lines=17> */
.L_x_42091:
        /* <DEDUP_REMOVED lines=13> */
.L_x_42093:
[----:B------:R-:W-:Y:S05]  /*1cb00*/  BSYNC.RECONVERGENT B5 ;  /* 0x0000000000057941 */ /* 0x000fea0003800200 */
.L_x_42092:
        /* <DEDUP_REMOVED lines=47> */
.L_x_42090:
[----:B------:R-:W-:Y:S05]  /*1ce00*/  BSYNC.RECONVERGENT B4 ;  /* 0x0000000000047941 */ /* 0x000fea0003800200 */
.L_x_42089:
        /* <DEDUP_REMOVED lines=10> */
.L_x_42088:
[----:B------:R-:W-:Y:S05]  /*1ceb0*/  BSYNC.RECONVERGENT B3 ;  /* 0x0000000000037941 */ /* 0x000fea0003800200 */
.L_x_42087:
        /* <DEDUP_REMOVED lines=17> */
.L_x_42098:
        /* <DEDUP_REMOVED lines=13> */
.L_x_42100:
[----:B------:R-:W-:Y:S05]  /*1d0a0*/  BSYNC.RECONVERGENT B5 ;  /* 0x0000000000057941 */ /* 0x000fea0003800200 */
.L_x_42099:
        /* <DEDUP_REMOVED lines=47> */
.L_x_42097:
[----:B------:R-:W-:Y:S05]  /*1d3a0*/  BSYNC.RECONVERGENT B4 ;  /* 0x0000000000047941 */ /* 0x000fea0003800200 */
.L_x_42096:
        /* <DEDUP_REMOVED lines=10> */
.L_x_42095:
[----:B------:R-:W-:Y:S05]  /*1d450*/  BSYNC.RECONVERGENT B3 ;  /* 0x0000000000037941 */ /* 0x000fea0003800200 */
.L_x_42094:
        /* <DEDUP_REMOVED lines=17> */
.L_x_42105:
        /* <DEDUP_REMOVED lines=13> */
.L_x_42107:
[----:B------:R-:W-:Y:S05]  /*1d640*/  BSYNC.RECONVERGENT B5 ;  /* 0x0000000000057941 */ /* 0x000fea0003800200 */
.L_x_42106:
        /* <DEDUP_REMOVED lines=47> */
.L_x_42104:
[----:B------:R-:W-:Y:S05]  /*1d940*/  BSYNC.RECONVERGENT B4 ;  /* 0x0000000000047941 */ /* 0x000fea0003800200 */
.L_x_42103:
        /* <DEDUP_REMOVED lines=10> */
.L_x_42102:
[----:B------:R-:W-:Y:S05]  /*1d9f0*/  BSYNC.RECONVERGENT B3 ;  /* 0x0000000000037941 */ /* 0x000fea0003800200 */
.L_x_42101:
        /* <DEDUP_REMOVED lines=17> */
.L_x_42112:
        /* <DEDUP_REMOVED lines=13> */
.L_x_42114:
[----:B------:R-:W-:Y:S05]  /*1dbe0*/  BSYNC.RECONVERGENT B5 ;  /* 0x0000000000057941 */ /* 0x000fea0003800200 */
.L_x_42113:
        /* <DEDUP_REMOVED lines=47> */
.L_x_42111:
[----:B------:R-:W-:Y:S05]  /*1dee0*/  BSYNC.RECONVERGENT B4 ;  /* 0x0000000000047941 */ /* 0x000fea0003800200 */
.L_x_42110:
        /* <DEDUP_REMOVED lines=10> */
.L_x_42109:
[----:B------:R-:W-:Y:S05]  /*1df90*/  BSYNC.RECONVERGENT B3 ;  /* 0x0000000000037941 */ /* 0x000fea0003800200 */
.L_x_42108:
        /* <DEDUP_REMOVED lines=16> */
.L_x_42117:
        /* <DEDUP_REMOVED lines=13> */
.L_x_42119:
[----:B------:R-:W-:Y:S05]  /*1e170*/  BSYNC.RECONVERGENT B4 ;  /* 0x0000000000047941 */ /* 0x000fea0003800200 */
.L_x_42118:
        /* <DEDUP_REMOVED lines=47> */
.L_x_42116:
[----:B------:R-:W-:Y:S05]  /*1e470*/  BSYNC.RECONVERGENT B3 ;  /* 0x0000000000037941 */ /* 0x000fea0003800200 */
.L_x_42115:
        /* <DEDUP_REMOVED lines=10> */
.L_x_42060:
[----:B------:R-:W-:Y:S05]  /*1e520*/  BSYNC.RECONVERGENT B1 ;  /* 0x0000000000017941 */ /* 0x000fea0003800200 */
.L_x_42009:
        /* <DEDUP_REMOVED lines=27> */
.L_x_42121:
[----:B------:R-:W-:Y:S05]  /*1e6e0*/  BSYNC.RECONVERGENT B1 ;  /* 0x0000000000017941 */ /* 0x000fea0003800200 */
.L_x_42120:
[----:B------:R-:W-:Y:S01]  /*1e6f0*/  VIADD R236, R236, 0x20 ;  /* 0x00000020ecec7836 */ /* 0x000fe20000000000 */
[----:B------:R-:W-:-:S07]  /*1e700*/  IADD3 R239, PT, PT, R239, 0x20, RZ ;  /* 0x00000020efef7810 */ /* 0x000fce0007ffe0ff */
.L_x_42008:
[----:B------:R-:W-:Y:S05]  /*1e710*/  BSYNC.RECONVERGENT B2 ;  /* 0x0000000000027941 */ /* 0x000fea0003800200 */
.L_x_42007:
        /* <DEDUP_REMOVED lines=46> */
.L_x_42130:
        /* <DEDUP_REMOVED lines=13> */
.L_x_42132:
[----:B------:R-:W-:Y:S05]  /*1ead0*/  BSYNC.RECONVERGENT B5 ;  /* 0x0000000000057941 */ /* 0x000fea0003800200 */
.L_x_42131:
        /* <DEDUP_REMOVED lines=47> */
.L_x_42129:
[----:B------:R-:W-:Y:S05]  /*1edd0*/  BSYNC.RECONVERGENT B4 ;  /* 0x0000000000047941 */ /* 0x000fea0003800200 */
.L_x_42128:
        /* <DEDUP_REMOVED lines=10> */
.L_x_42127:
[----:B------:R-:W-:Y:S05]  /*1ee80*/  BSYNC.RECONVERGENT B3 ;  /* 0x0000000000037941 */ /* 0x000fea0003800200 */
.L_x_42126:
        /* <DEDUP_REMOVED lines=17> */
.L_x_42137:
        /* <DEDUP_REMOVED lines=13> */
.L_x_42139:
[----:B------:R-:W-:Y:S05]  /*1f070*/  BSYNC.RECONVERGENT B5 ;  /* 0x0000000000057941 */ /* 0x000fea0003800200 */
.L_x_42138:
        /* <DEDUP_REMOVED lines=47> */
.L_x_42136:
[----:B------:R-:W-:Y:S05]  /*1f370*/  BSYNC.RECONVERGENT B4 ;  /* 0x0000000000047941 */ /* 0x000fea0003800200 */
.L_x_42135:
        /* <DEDUP_REMOVED lines=10> */
.L_x_42134:
[----:B------:R-:W-:Y:S05]  /*1f420*/  BSYNC.RECONVERGENT B3 ;  /* 0x0000000000037941 */ /* 0x000fea0003800200 */
.L_x_42133:
        /* <DEDUP_REMOVED lines=17> */
.L_x_42144:
        /* <DEDUP_REMOVED lines=13> */
.L_x_42146:
[----:B------:R-:W-:Y:S05]  /*1f610*/  BSYNC.RECONVERGENT B5 ;  /* 0x0000000000057941 */ /* 0x000fea0003800200 */
.L_x_42145:
        /* <DEDUP_REMOVED lines=46> */
.L_x_42143:
[----:B------:R-:W-:Y:S05]  /*1f900*/  BSYNC.RECONVERGENT B4 ;  /* 0x0000000000047941 */ /* 0x000fea0003800200 */
.L_x_42142:
        /* <DEDUP_REMOVED lines=10> */
.L_x_42141:
[----:B------:R-:W-:Y:S05]  /*1f9b0*/  BSYNC.RECONVERGENT B3 ;  /* 0x0000000000037941 */ /* 0x000fea0003800200 */
.L_x_42140:
        /* <DEDUP_REMOVED lines=17> */
.L_x_42151:
        /* <DEDUP_REMOVED lines=13> */
.L_x_42153:
[----:B------:R-:W-:Y:S05]  /*1fba0*/  BSYNC.RECONVERGENT B5 ;  /* 0x0000000000057941 */ /* 0x000fea0003800200 */
.L_x_42152:
        /* <DEDUP_REMOVED lines=47> */
.L_x_42150:
[----:B------:R-:W-:Y:S05]  /*1fea0*/  BSYNC.RECONVERGENT B4 ;  /* 0x0000000000047941 */ /* 0x000fea0003800200 */
.L_x_42149:
        /* <DEDUP_REMOVED lines=10> */
.L_x_42148:
[----:B------:R-:W-:Y:S05]  /*1ff50*/  BSYNC.RECONVERGENT B3 ;  /* 0x0000000000037941 */ /* 0x000fea0003800200 */
.L_x_42147:
        /* <DEDUP_REMOVED lines=17> */
.L_x_42158:
        /* <DEDUP_REMOVED lines=13> */
.L_x_42160:
[----:B------:R-:W-:Y:S05]  /*20140*/  BSYNC.RECONVERGENT B5 ;  /* 0x0000000000057941 */ /* 0x000fea0003800200 */
.L_x_42159:
        /* <DEDUP_REMOVED lines=47> */
.L_x_42157:
[----:B------:R-:W-:Y:S05]  /*20440*/  BSYNC.RECONVERGENT B4 ;  /* 0x0000000000047941 */ /* 0x000fea0003800200 */
.L_x_42156:
        /* <DEDUP_REMOVED lines=10> */
.L_x_42155:
[----:B------:R-:W-:Y:S05]  /*204f0*/  BSYNC.RECONVERGENT B3 ;  /* 0x0000000000037941 */ /* 0x000fea0003800200 */
.L_x_42154:
        /* <DEDUP_REMOVED lines=17> */
.L_x_42165:
        /* <DEDUP_REMOVED lines=13> */
.L_x_42167:
[----:B------:R-:W-:Y:S05]  /*206e0*/  BSYNC.RECONVERGENT B5 ;  /* 0x0000000000057941 */ /* 0x000fea0003800200 */
.L_x_42166:
        /* <DEDUP_REMOVED lines=47> */
.L_x_42164:
[----:B------:R-:W-:Y:S05]  /*209e0*/  BSYNC.RECONVERGENT B4 ;  /* 0x0000000000047941 */ /* 0x000fea0003800200 */
.L_x_42163:
        /* <DEDUP_REMOVED lines=10> */
.L_x_42162:
[----:B------:R-:W-:Y:S05]  /*20a90*/  BSYNC.RECONVERGENT B3 ;  /* 0x0000000000037941 */ /* 0x000fea0003800200 */
.L_x_42161:
        /* <DEDUP_REMOVED lines=17> */
.L_x_42172:
        /* <DEDUP_REMOVED lines=13> */
.L_x_42174:
[----:B------:R-:W-:Y:S05]  /*20c80*/  BSYNC.RECONVERGENT B5 ;  /* 0x0000000000057941 */ /* 0x000fea0003800200 */
.L_x_42173:
        /* <DEDUP_REMOVED lines=47> */
.L_x_42171:
[----:B------:R-:W-:Y:S05]  /*20f80*/  BSYNC.RECONVERGENT B4 ;  /* 0x0000000000047941 */ /* 0x000fea0003800200 */
.L_x_42170:
        /* <DEDUP_REMOVED lines=10> */
.L_x_42169:
[----:B------:R-:W-:Y:S05]  /*21030*/  BSYNC.RECONVERGENT B3 ;  /* 0x0000000000037941 */ /* 0x000fea0003800200 */
.L_x_42168:
        /* <DEDUP_REMOVED lines=20> */
.L_x_42178:
        /* <DEDUP_REMOVED lines=13> */
.L_x_42180:
[----:B------:R-:W-:Y:S05]  /*21250*/  BSYNC.RECONVERGENT B4 ;  /* 0x0000000000047941 */ /* 0x000fea0003800200 */
.L_x_42179:
        /* <DEDUP_REMOVED lines=47> */
.L_x_42177:
[----:B------:R-:W-:Y:S05]  /*21550*/  BSYNC.RECONVERGENT B3 ;  /* 0x0000000000037941 */ /* 0x000fea0003800200 */
.L_x_42176:
        /* <DEDUP_REMOVED lines=11> */
.L_x_42125:
        /* <DEDUP_REMOVED lines=21> */
.L_x_42185:
        /* <DEDUP_REMOVED lines=13> */
.L_x_42187:
[----:B------:R-:W-:Y:S05]  /*21830*/  BSYNC.RECONVERGENT B5 ;  /* 0x0000000000057941 */ /* 0x000fea0003800200 */
.L_x_42186:
        /* <DEDUP_REMOVED lines=47> */
.L_x_42184:
[----:B------:R-:W-:Y:S05]  /*21b30*/  BSYNC.RECONVERGENT B4 ;  /* 0x0000000000047941 */ /* 0x000fea0003800200 */
.L_x_42183:
        /* <DEDUP_REMOVED lines=10> */
.L_x_42182:
[----:B------:R-:W-:Y:S05]  /*21be0*/  BSYNC.RECONVERGENT B3 ;  /* 0x0000000000037941 */ /* 0x000fea0003800200 */
.L_x_42181:
        /* <DEDUP_REMOVED lines=17> */
.L_x_42192:
        /* <DEDUP_REMOVED lines=13> */
.L_x_42194:
[----:B------:R-:W-:Y:S05]  /*21dd0*/  BSYNC.RECONVERGENT B5 ;  /* 0x0000000000057941 */ /* 0x000fea0003800200 */
.L_x_42193:
        /* <DEDUP_REMOVED lines=47> */
.L_x_42191:
[----:B------:R-:W-:Y:S05]  /*220d0*/  BSYNC.RECONVERGENT B4 ;  /* 0x0000000000047941 */ /* 0x000fea0003800200 */
.L_x_42190:
        /* <DEDUP_REMOVED lines=10> */
.L_x_42189:
[----:B------:R-:W-:Y:S05]  /*22180*/  BSYNC.RECONVERGENT B3 ;  /* 0x0000000000037941 */ /* 0x000fea0003800200 */
.L_x_42188:
        /* <DEDUP_REMOVED lines=17> */
.L_x_42199:
        /* <DEDUP_REMOVED lines=13> */
.L_x_42201:
[----:B------:R-:W-:Y:S05]  /*22370*/  BSYNC.RECONVERGENT B5 ;  /* 0x0000000000057941 */ /* 0x000fea0003800200 */
.L_x_42200:
        /* <DEDUP_REMOVED lines=46> */
.L_x_42198:
[----:B------:R-:W-:Y:S05]  /*22660*/  BSYNC.RECONVERGENT B4 ;  /* 0x0000000000047941 */ /* 0x000fea0003800200 */
.L_x_42197:
        /* <DEDUP_REMOVED lines=10> */
.L_x_42196:
[----:B------:R-:W-:Y:S05]  /*22710*/  BSYNC.RECONVERGENT B3 ;  /* 0x0000000000037941 */ /* 0x000fea0003800200 */
.L_x_42195:
        /* <DEDUP_REMOVED lines=17> */
.L_x_42206:
        /* <DEDUP_REMOVED lines=13> */
.L_x_42208:
[----:B------:R-:W-:Y:S05]  /*22900*/  BSYNC.RECONVERGENT B5 ;  /* 0x0000000000057941 */ /* 0x000fea0003800200 */
.L_x_42207:
        /* <DEDUP_REMOVED lines=47> */
.L_x_42205:
[----:B------:R-:W-:Y:S05]  /*22c00*/  BSYNC.RECONVERGENT B4 ;  /* 0x0000000000047941 */ /* 0x000fea0003800200 */
.L_x_42204:
        /* <DEDUP_REMOVED lines=10> */
.L_x_42203:
[----:B------:R-:W-:Y:S05]  /*22cb0*/  BSYNC.RECONVERGENT B3 ;  /* 0x0000000000037941 */ /* 0x000fea0003800200 */
.L_x_42202:
        /* <DEDUP_REMOVED lines=17> */
.L_x_42213:
        /* <DEDUP_REMOVED lines=13> */
.L_x_42215:
[----:B------:R-:W-:Y:S05]  /*22ea0*/  BSYNC.RECONVERGENT B5 ;  /* 0x0000000000057941 */ /* 0x000fea0003800200 */
.L_x_42214:
        /* <DEDUP_REMOVED lines=47> */
.L_x_42212:
[----:B------:R-:W-:Y:S05]  /*231a0*/  BSYNC.RECONVERGENT B4 ;  /* 0x0000000000047941 */ /* 0x000fea0003800200 */
.L_x_42211:
        /* <DEDUP_REMOVED lines=10> */
.L_x_42210:
[----:B------:R-:W-:Y:S05]  /*23250*/  BSYNC.RECONVERGENT B3 ;  /* 0x0000000000037941 */ /* 0x000fea0003800200 */
.L_x_42209:
        /* <DEDUP_REMOVED lines=17> */
.L_x_42220:
        /* <DEDUP_REMOVED lines=13> */
.L_x_42222:
[----:B------:R-:W-:Y:S05]  /*23440*/  BSYNC.RECONVERGENT B5 ;  /* 0x0000000000057941 */ /* 0x000fea0003800200 */
.L_x_42221:
        /* <DEDUP_REMOVED lines=47> */
.L_x_42219:
[----:B------:R-:W-:Y:S05]  /*23740*/  BSYNC.RECONVERGENT B4 ;  /* 0x0000000000047941 */ /* 0x000fea0003800200 */
.L_x_42218:
        /* <DEDUP_REMOVED lines=10> */
.L_x_42217:
[----:B------:R-:W-:Y:S05]  /*237f0*/  BSYNC.RECONVERGENT B3 ;  /* 0x0000000000037941 */ /* 0x000fea0003800200 */
.L_x_42216:
        /* <DEDUP_REMOVED lines=17> */
.L_x_42227:
        /* <DEDUP_REMOVED lines=13> */
.L_x_42229:
[----:B------:R-:W-:Y:S05]  /*239e0*/  BSYNC.RECONVERGENT B5 ;  /* 0x0000000000057941 */ /* 0x000fea0003800200 */
.L_x_42228:
        /* <DEDUP_REMOVED lines=47> */
.L_x_42226:
[----:B------:R-:W-:Y:S05]  /*23ce0*/  BSYNC.RECONVERGENT B4 ;  /* 0x0000000000047941 */ /* 0x000fea0003800200 */
.L_x_42225:
        /* <DEDUP_REMOVED lines=10> */
.L_x_42224:
[----:B------:R-:W-:Y:S05]  /*23d90*/  BSYNC.RECONVERGENT B3 ;  /* 0x0000000000037941 */ /* 0x000fea0003800200 */
.L_x_42223:
        /* <DEDUP_REMOVED lines=20> */
.L_x_42232:
        /* <DEDUP_REMOVED lines=13> */
.L_x_42234:
[----:B------:R-:W-:Y:S05]  /*23fb0*/  BSYNC.RECONVERGENT B4 ;  /* 0x0000000000047941 */ /* 0x000fea0003800200 */
.L_x_42233:
        /* <DEDUP_REMOVED lines=47> */
.L_x_42231:
[----:B------:R-:W-:Y:S05]  /*242b0*/  BSYNC.RECONVERGENT B3 ;  /* 0x0000000000037941 */ /* 0x000fea0003800200 */
.L_x_42230:
        /* <DEDUP_REMOVED lines=10> */
.L_x_42175:
[----:B------:R-:W-:Y:S05]  /*24360*/  BSYNC.RECONVERGENT B1 ;  /* 0x0000000000017941 */ /* 0x000fea0003800200 */
.L_x_42124:
        /* <DEDUP_REMOVED lines=25> */
.L_x_42123:
[----:B------:R-:W-:Y:S05]  /*24500*/  BSYNC.RECONVERGENT B2 ;  /* 0x0000000000027941 */ /* 0x000fea0003800200 */
.L_x_42122:
        /* <DEDUP_REMOVED lines=178> */
.L_x_42260:
        /* <DEDUP_REMOVED lines=40> */
[----:B------:R-:W-:Y:S01]  /*252b0*/  F2FP.F16.F32.PACK_AB R216, R217, R216 ;  /* 0x000000d8d9d8723e */ /* 0x000fe200000000ff */
        /* <DEDUP_REMOVED lines=12> */
[----:B------:R-:W-:Y:S01]  /*25380*/  F2FP.F16.F32.PACK_AB R217, R218, R217 ;  /* 0x000000d9dad9723e */ /* 0x000fe200000000ff */
[----:B------:R-:W-:Y:S01]  /*25390*/  VIADD R233, R233, 0x20 ;  /* 0x00000020e9e97836 */ /* 0x000fe20000000000 */
[----:B------:R-:W-:Y:S02]  /*253a0*/  F2FP.F16.F32.PACK_AB R219, R238, R219 ;  /* 0x000000dbeedb723e */ /* 0x000fe400000000ff */
[----:B------:R-:W-:-:S05]  /*253b0*/  F2FP.F16.F32.PACK_AB R218, R236, R235 ;  /* 0x000000ebecda723e */ /* 0x000fca00000000ff */
[----:B------:R0:W-:Y:S02]  /*253c0*/  STG.E.128 desc[UR6][R230.64], R216 ;  /* 0x000000d8e6007986 */ /* 0x0001e4000c101d06 */
.L_x_42239:
[----:B------:R-:W-:Y:S05]  /*253d0*/  BSYNC.RECONVERGENT B2 ;  /* 0x0000000000027941 */ /* 0x000fea0003800200 */
.L_x_42238:
        /* <DEDUP_REMOVED lines=31> */
[----:B------:R-:W-:Y:S02]  /*255d0*/  F2FP.F16.F32.PACK_AB R217, R218, R217 ;  /* 0x000000d9dad9723e */ /* 0x000fe400000000ff */
[----:B------:R-:W-:Y:S02]  /*255e0*/  F2FP.F16.F32.PACK_AB R218, R236, R235 ;  /* 0x000000ebecda723e */ /* 0x000fe400000000ff */
[----:B------:R-:W-:-:S05]  /*255f0*/  F2FP.F16.F32.PACK_AB R219, R238, R219 ;  /* 0x000000dbeedb723e */ /* 0x000fca00000000ff */
[----:B------:R1:W-:Y:S02]  /*25600*/  STG.E.128 desc[UR6][R230.64], R216 ;  /* 0x000000d8e6007986 */ /* 0x0003e4000c101d06 */
.L_x_42241:
[----:B------:R-:W-:Y:S05]  /*25610*/  BSYNC.RECONVERGENT B2 ;  /* 0x0000000000027941 */ /* 0x000fea0003800200 */
.L_x_42240:
        /* <DEDUP_REMOVED lines=35> */
.L_x_42243:
[----:B------:R-:W-:Y:S05]  /*25850*/  BSYNC.RECONVERGENT B2 ;  /* 0x0000000000027941 */ /* 0x000fea0003800200 */
.L_x_42242:
        /* <DEDUP_REMOVED lines=33> */
[----:B------:R-:W-:-:S03]  /*25a70*/  IADD3 R233, PT, PT, R233, 0x20, RZ ;  /* 0x00000020e9e97810 */ /* 0x000fc60007ffe0ff */
[----:B------:R3:W-:Y:S04]  /*25a80*/  STG.E.128 desc[UR6][R230.64], R216 ;  /* 0x000000d8e6007986 */ /* 0x0007e8000c101d06 */
.L_x_42245:
[----:B------:R-:W-:Y:S05]  /*25a90*/  BSYNC.RECONVERGENT B2 ;  /* 0x0000000000027941 */ /* 0x000fea0003800200 */
.L_x_42244:
        /* <DEDUP_REMOVED lines=35> */
.L_x_42247:
[----:B------:R-:W-:Y:S05]  /*25cd0*/  BSYNC.RECONVERGENT B2 ;  /* 0x0000000000027941 */ /* 0x000fea0003800200 */
.L_x_42246:
        /* <DEDUP_REMOVED lines=27> */
[----:B------:R-:W-:Y:S01]  /*25e90*/  FFMA.FTZ R235, R218, R133, R141 ;  /* 0x00000085daeb7223 */ /* 0x000fe2000001008d */
[----:B0-----:R-:W-:-:S02]  /*25ea0*/  IMAD.WIDE.U32 R230, R233, 0x10, R216 ;  /* 0x00000010e9e67825 */ /* 0x001fc400078e00d8 */
[----:B------:R-:W-:Y:S02]  /*25eb0*/  F2FP.F16.F32.PACK_AB R218, R236, R241 ;  /* 0x000000f1ecda723e */ /* 0x000fe400000000ff */
[----:B------:R-:W-:Y:S02]  /*25ec0*/  F2FP.F16.F32.PACK_AB R217, R234, R237 ;  /* 0x000000edead9723e */ /* 0x000fe400000000ff */
[----:B------:R-:W-:-:S05]  /*25ed0*/  F2FP.F16.F32.PACK_AB R216, R235, R232 ;  /* 0x000000e8ebd8723e */ /* 0x000fca00000000ff */
[----:B------:R0:W-:Y:S02]  /*25ee0*/  STG.E.128 desc[UR6][R230.64], R216 ;  /* 0x000000d8e6007986 */ /* 0x0001e4000c101d06 */
.L_x_42237:
[----:B------:R-:W-:Y:S05]  /*25ef0*/  BSYNC.RECONVERGENT B1 ;  /* 0x0000000000017941 */ /* 0x000fea0003800200 */
.L_x_42236:
[----:B01234-:R-:W0:Y:S02]  /*25f00*/  LDC.64 R216, c[0x0][0x380] ;  /* 0x0000e000ffd87b82 */ /* 0x01fe240000000a00 */
[----:B0-----:R-:W-:-:S04]  /*25f10*/  LEA R4, R216, R4, 0x2 ;  /* 0x00000004d8047211 */ /* 0x001fc800078e10ff */
[----:B------:R-:W-:-:S13]  /*25f20*/  ISETP.GE.AND P0, PT, R4, R217, PT ;  /* 0x000000d90400720c */ /* 0x000fda0003f06270 */
[----:B------:R-:W-:Y:S05]  /*25f30*/  @!P0 BRA `(.L_x_42248) ;  /* 0xfffffdb000cc8947 */ /* 0x000fea000383ffff */
[----:B------:R-:W-:Y:S05]  /*25f40*/  BSYNC B0 ;  /* 0x0000000000007941 */ /* 0x000fea0003800000 */
.L_x_41544:
[----:B------:R-:W-:Y:S05]  /*25f50*/  EXIT ;  /* 0x000000000000794d */ /* 0x000fea0003800000 */
.L_x_42235:
        /* <DEDUP_REMOVED lines=8> */
.L_x_42250:
[----:B------:R-:W-:Y:S05]  /*25fe0*/  BSYNC B1 ;  /* 0x0000000000017941 */ /* 0x000fea0003800000 */
.L_x_42249:
        /* <DEDUP_REMOVED lines=10> */
.L_x_42251:
[----:B------:R-:W-:Y:S01]  /*26090*/  HFMA2 R240, -RZ, RZ, 0, 2.384185791015625e-07 ;  /* 0x00000004fff07431 */ /* 0x000fe200000001ff */
[----:B------:R-:W-:-:S05]  /*260a0*/  MOV R219, R238 ;  /* 0x000000ee00db7202 */ /* 0x000fca0000000f00 */
[----:B------:R-:W-:-:S04]  /*260b0*/  FADD.FTZ R219, R218, R219 ;  /* 0x000000dbdadb7221 */ /* 0x000fc80000010000 */
[----:B------:R-:W-:-:S07]  /*260c0*/  IMAD.MOV.U32 R239, RZ, RZ, R219 ;  /* 0x000000ffffef7224 */ /* 0x000fce00078e00db */
[----:B------:R-:W-:Y:S05]  /*260d0*/  WARPSYNC.COLLECTIVE R236, `(.L_x_42252) ;  /* 0x00000000ec087348 */ /* 0x000fea0003c00000 */
[----:B------:R0:W1:Y:S02]  /*260e0*/  SHFL.BFLY P6, R238, R239, R240, R241 ;  /* 0x0c0000f0efee7389 */ /* 0x00006400000c00f1 */
[----:B01----:R-:W-:Y:S05]  /*260f0*/  ENDCOLLECTIVE ;  /* 0x000000000000791b */ /* 0x003fea0003800000 */
.L_x_42252:
[----:B------:R-:W-:Y:S02]  /*26100*/  IMAD.MOV.U32 R240, RZ, RZ, 0x8 ;  /* 0x00000008fff07424 */ /* 0x000fe400078e00ff */
[----:B------:R-:W-:-:S04]  /*26110*/  IMAD.MOV.U32 R216, RZ, RZ, R238 ;  /* 0x000000ffffd87224 */ /* 0x000fc800078e00ee */
[----:B------:R-:W-:-:S05]  /*26120*/  FADD.FTZ R233, R219, R216 ;  /* 0x000000d8dbe97221 */ /* 0x000fca0000010000 */
[----:B------:R-:W-:-:S07]  /*26130*/  MOV R239, R233 ;  /* 0x000000e900ef7202 */ /* 0x000fce0000000f00 */
[----:B------:R-:W-:Y:S05]  /*26140*/  WARPSYNC.COLLECTIVE R236, `(.L_x_42253) ;  /* 0x00000000ec087348 */ /* 0x000fea0003c00000 */
[----:B------:R0:W1:Y:S02]  /*26150*/  SHFL.BFLY P6, R238, R239, R240, R241 ;  /* 0x0c0000f0efee7389 */ /* 0x00006400000c00f1 */
[----:B01----:R-:W-:Y:S05]  /*26160*/  ENDCOLLECTIVE ;  /* 0x000000000000791b */ /* 0x003fea0003800000 */
.L_x_42253:
[----:B------:R-:W-:Y:S01]  /*26170*/  HFMA2 R240, -RZ, RZ, 0, 9.5367431640625e-07 ;  /* 0x00000010fff07431 */ /* 0x000fe200000001ff */
[----:B------:R-:W-:-:S05]  /*26180*/  MOV R216, R238 ;  /* 0x000000ee00d87202 */ /* 0x000fca0000000f00 */
[----:B------:R-:W-:-:S04]  /*26190*/  FADD.FTZ R234, R233, R216 ;  /* 0x000000d8e9ea7221 */ /* 0x000fc80000010000 */
[----:B------:R-:W-:-:S07]  /*261a0*/  IMAD.MOV.U32 R239, RZ, RZ, R234 ;  /* 0x000000ffffef7224 */ /* 0x000fce00078e00ea */
[----:B------:R-:W-:Y:S05]  /*261b0*/  WARPSYNC.COLLECTIVE R236, `(.L_x_42254) ;  /* 0x00000000ec087348 */ /* 0x000fea0003c00000 */
[----:B------:R0:W1:Y:S02]  /*261c0*/  SHFL.BFLY P6, R238, R239, R240, R241 ;  /* 0x0c0000f0efee7389 */ /* 0x00006400000c00f1 */
[----:B01----:R-:W-:Y:S05]  /*261d0*/  ENDCOLLECTIVE ;  /* 0x000000000000791b */ /* 0x003fea0003800000 */
.L_x_42254:
        /* <DEDUP_REMOVED lines=105> */
.L_x_42255:
[----:B------:R-:W-:Y:S01]  /*26870*/  HFMA2 R240, -RZ, RZ, 0, 1.1920928955078125e-07 ;  /* 0x00000002fff07431 */ /* 0x000fe200000001ff */
[----:B------:R-:W-:-:S05]  /*26880*/  MOV R217, R238 ;  /* 0x000000ee00d97202 */ /* 0x000fca0000000f00 */
[----:B------:R-:W-:-:S04]  /*26890*/  FADD.FTZ R217, R216, R217 ;  /* 0x000000d9d8d97221 */ /* 0x000fc80000010000 */
[----:B------:R-:W-:-:S07]  /*268a0*/  IMAD.MOV.U32 R239, RZ, RZ, R217 ;  /* 0x000000ffffef7224 */ /* 0x000fce00078e00d9 */
[----:B------:R-:W-:Y:S05]  /*268b0*/  WARPSYNC.COLLECTIVE R236, `(.L_x_42256) ;  /* 0x00000000ec087348 */ /* 0x000fea0003c00000 */
[----:B------:R0:W1:Y:S02]  /*268c0*/  SHFL.BFLY P6, R238, R239, R240, R241 ;  /* 0x0c0000f0efee7389 */ /* 0x00006400000c00f1 */
[----:B01----:R-:W-:Y:S05]  /*268d0*/  ENDCOLLECTIVE ;  /* 0x000000000000791b */ /* 0x003fea0003800000 */
.L_x_42256:
[----:B------:R-:W-:Y:S02]  /*268e0*/  IMAD.MOV.U32 R240, RZ, RZ, 0x4 ;  /* 0x00000004fff07424 */ /* 0x000fe400078e00ff */
[----:B------:R-:W-:-:S04]  /*268f0*/  IMAD.MOV.U32 R218, RZ, RZ, R238 ;  /* 0x000000ffffda7224 */ /* 0x000fc800078e00ee */
[----:B------:R-:W-:-:S05]  /*26900*/  FADD.FTZ R218, R217, R218 ;  /* 0x000000dad9da7221 */ /* 0x000fca0000010000 */
[----:B------:R-:W-:-:S07]  /*26910*/  MOV R239, R218 ;  /* 0x000000da00ef7202 */ /* 0x000fce0000000f00 */
[----:B------:R-:W-:Y:S05]  /*26920*/  WARPSYNC.COLLECTIVE R236, `(.L_x_42257) ;  /* 0x00000000ec087348 */ /* 0x000fea0003c00000 */
[----:B------:R0:W1:Y:S02]  /*26930*/  SHFL.BFLY P6, R238, R239, R240, R241 ;  /* 0x0c0000f0efee7389 */ /* 0x00006400000c00f1 */
[----:B01----:R-:W-:Y:S05]  /*26940*/  ENDCOLLECTIVE ;  /* 0x000000000000791b */ /* 0x003fea0003800000 */
.L_x_42257:
[----:B------:R-:W-:Y:S01]  /*26950*/  HFMA2 R240, -RZ, RZ, 0, 4.76837158203125e-07 ;  /* 0x00000008fff07431 */ /* 0x000fe200000001ff */
[----:B------:R-:W-:-:S05]  /*26960*/  MOV R219, R238 ;  /* 0x000000ee00db7202 */ /* 0x000fca0000000f00 */
[----:B------:R-:W-:-:S04]  /*26970*/  FADD.FTZ R219, R218, R219 ;  /* 0x000000dbdadb7221 */ /* 0x000fc80000010000 */
[----:B------:R-:W-:-:S07]  /*26980*/  IMAD.MOV.U32 R239, RZ, RZ, R219 ;  /* 0x000000ffffef7224 */ /* 0x000fce00078e00db */
[----:B------:R-:W-:Y:S05]  /*26990*/  WARPSYNC.COLLECTIVE R236, `(.L_x_42258) ;  /* 0x00000000ec087348 */ /* 0x000fea0003c00000 */
[----:B------:R0:W1:Y:S02]  /*269a0*/  SHFL.BFLY P6, R238, R239, R240, R241 ;  /* 0x0c0000f0efee7389 */ /* 0x00006400000c00f1 */
[----:B01----:R-:W-:Y:S05]  /*269b0*/  ENDCOLLECTIVE ;  /* 0x000000000000791b */ /* 0x003fea0003800000 */
.L_x_42258:
[----:B------:R-:W-:Y:S02]  /*269c0*/  IMAD.MOV.U32 R240, RZ, RZ, 0x10 ;  /* 0x00000010fff07424 */ /* 0x000fe400078e00ff */
[----:B------:R-:W-:-:S04]  /*269d0*/  IMAD.MOV.U32 R234, RZ, RZ, R238 ;  /* 0x000000ffffea7224 */ /* 0x000fc800078e00ee */
[----:B------:R-:W-:-:S05]  /*269e0*/  FADD.FTZ R234, R219, R234 ;  /* 0x000000eadbea7221 */ /* 0x000fca0000010000 */
[----:B------:R-:W-:-:S07]  /*269f0*/  MOV R239, R234 ;  /* 0x000000ea00ef7202 */ /* 0x000fce0000000f00 */
[----:B------:R-:W-:Y:S05]  /*26a00*/  WARPSYNC.COLLECTIVE R236, `(.L_x_42259) ;  /* 0x00000000ec087348 */ /* 0x000fea0003c00000 */
[----:B------:R0:W1:Y:S02]  /*26a10*/  SHFL.BFLY P6, R238, R239, R240, R241 ;  /* 0x0c0000f0efee7389 */ /* 0x00006400000c00f1 */
[----:B01----:R-:W-:Y:S05]  /*26a20*/  ENDCOLLECTIVE ;  /* 0x000000000000791b */ /* 0x003fea0003800000 */
.L_x_42259:
[----:B------:R-:W-:Y:S01]  /*26a30*/  MOV R233, R238 ;  /* 0x000000ee00e97202 */ /* 0x000fe20000000f00 */
[----:B------:R-:W-:Y:S06]  /*26a40*/  BRA `(.L_x_42260) ;  /* 0xffffffe400787947 */ /* 0x000fec000383ffff */
.L_x_42261:
        /* <DEDUP_REMOVED lines=11> */
.L_x_54454:


//--------------------- .text._ZN10layer_norm13ln_fwd_kernelINS_13Kernel_traitsIf6__halffS2_fjLj1536ELj1ELj4ELj1ELj16ENS_18Kernel_traits_baseILj1536EfS2_fS2_fjLj128EEEEELb1ELb1ELb1ELb1EEEvNS_9FwdParamsE --------------------------
	.section	.text._ZN10layer_norm13ln_fwd_kernelINS_13Kernel_traitsIf6__halffS2_fjLj1536ELj1ELj4ELj1ELj16ENS_18Kernel_traits_baseILj1536EfS2_fS2_fjLj128EEEEELb1ELb1ELb1ELb1EEEvNS_9FwdParamsE,"ax",@progbits
	.align	128
        .global         _ZN10layer_norm13ln_fwd_kernelINS_13Kernel_traitsIf6__halffS2_fjLj1536ELj1ELj4ELj1ELj16ENS_18Kernel_traits_baseILj1536EfS2_fS2_fjLj128EEEEELb1ELb1ELb1ELb1EEEvNS_9FwdParamsE
        .type           _ZN10layer_norm13ln_fwd_kernelINS_13Kernel_traitsIf6__halffS2_fjLj1536ELj1ELj4ELj1ELj16ENS_18Kernel_traits_baseILj1536EfS2_fS2_fjLj128EEEEELb1ELb1ELb1ELb1EEEvNS_9FwdParamsE,@function
        .size           _ZN10layer_norm13ln_fwd_kernelINS_13Kernel_traitsIf6__halffS2_fjLj1536ELj1ELj4ELj1ELj16ENS_18Kernel_traits_baseILj1536EfS2_fS2_fjLj128EEEEELb1ELb1ELb1ELb1EEEvNS_9FwdParamsE,(.L_x_54455 - _ZN10layer_norm13ln_fwd_kernelINS_13Kernel_traitsIf6__halffS2_fjLj1536ELj1ELj4ELj1ELj16ENS_18Kernel_traits_baseILj1536EfS2_fS2_fjLj128EEEEELb1ELb1ELb1ELb1EEEvNS_9FwdParamsE)
        .other          _ZN10layer_norm13ln_fwd_kernelINS_13Kernel_traitsIf6__halffS2_fjLj1536ELj1ELj4ELj1ELj16ENS_18Kernel_traits_baseILj1536EfS2_fS2_fjLj128EEEEELb1ELb1ELb1ELb1EEEvNS_9FwdParamsE,@"STO_CUDA_ENTRY STV_DEFAULT"
_ZN10layer_norm13ln_fwd_kernelINS_13Kernel_traitsIf6__halffS2_fjLj1536ELj1ELj4ELj1ELj16ENS_18Kernel_traits_baseILj1536EfS2_fS2_fjLj128EEEEELb1ELb1ELb1ELb1EEEvNS_9FwdParamsE:
.text._ZN10layer_norm13ln_fwd_kernelINS_13Kernel_traitsIf6__halffS2_fjLj1536ELj1ELj4ELj1ELj16ENS_18Kernel_traits_baseILj1536EfS2_fS2_fjLj128EEEEELb1ELb1ELb1ELb1EEEvNS_9FwdParamsE:
        /* <DEDUP_REMOVED lines=93> */
.L_x_42262:
        /* <DEDUP_REMOVED lines=52> */
.L_x_42263:
        /* <DEDUP_REMOVED lines=71> */
.L_x_42946:
[----:B------:R-:W0:Y:S08]  /*0d80*/  LDC.64 R230, c[0x0][0x3f0] ;  /* 0x0000fc00ffe67b82 */ /* 0x000e300000000a00 */
[----:B------:R-:W1:Y:S08]  /*0d90*/  LDC R232, c[0x0][0x388] ;  /* 0x0000e200ffe87b82 */ /* 0x000e700000000800 */
[----:B------:R-:W2:Y:S01]  /*0da0*/  LDC.64 R168, c[0x0][0x3f8] ;  /* 0x0000fe00ffa87b82 */ /* 0x000ea20000000a00 */
[----:B0-----:R-:W-:-:S06]  /*0db0*/  IMAD.WIDE R230, R9, 0x4, R230 ;  /* 0x0000000409e67825 */ /* 0x001fcc00078e02e6 */
[----:B------:R-:W3:Y:S01]  /*0dc0*/  LDG.E R230, desc[UR8][R230.64] ;  /* 0x00000008e6e67981 */ /* 0x000ee2000c1e1900 */
        /* <DEDUP_REMOVED lines=48> */
.L_x_42271:
        /* <DEDUP_REMOVED lines=13> */
.L_x_42273:
[----:B------:R-:W-:Y:S05]  /*11a0*/  BSYNC.RECONVERGENT B4 ;  /* 0x0000000000047941 */ /* 0x000fea0003800200 */
.L_x_42272:
        /* <DEDUP_REMOVED lines=42> */
.L_x_42270:
[----:B------:R-:W-:Y:S05]  /*1450*/  BSYNC.RECONVERGENT B3 ;  /* 0x0000000000037941 */ /* 0x000fea0003800200 */
.L_x_42269:
        /* <DEDUP_REMOVED lines=9> */
[----:B------:R-:W-:-:S07]  /*14f0*/  FFMA.FTZ R168, R169, R108, R160 ;  /* 0x0000006ca9a87223 */ /* 0x000fce00000100a0 */
.L_x_42268:
[----:B------:R-:W-:Y:S05]  /*1500*/  BSYNC.RECONVERGENT B2 ;  /* 0x0000000000027941 */ /* 0x000fea0003800200 */
.L_x_42267:
        /* <DEDUP_REMOVED lines=17> */
.L_x_42278:
        /* <DEDUP_REMOVED lines=13> */
.L_x_42280:
[----:B------:R-:W-:Y:S05]  /*16f0*/  BSYNC.RECONVERGENT B4 ;  /* 0x0000000000047941 */ /* 0x000fea0003800200 */
.L_x_42279:
        /* <DEDUP_REMOVED lines=43> */
.L_x_42277:
[----:B------:R-:W-:Y:S05]  /*19b0*/  BSYNC.RECONVERGENT B3 ;  /* 0x0000000000037941 */ /* 0x000fea0003800200 */
.L_x_42276:
        /* <DEDUP_REMOVED lines=10> */
.L_x_42275:
[----:B------:R-:W-:Y:S05]  /*1a60*/  BSYNC.RECONVERGENT B2 ;  /* 0x0000000000027941 */ /* 0x000fea0003800200 */
.L_x_42274:
        /* <DEDUP_REMOVED lines=17> */
.L_x_42285:
        /* <DEDUP_REMOVED lines=13> */
.L_x_42287:
[----:B------:R-:W-:Y:S05]  /*1c50*/  BSYNC.RECONVERGENT B4 ;  /* 0x0000000000047941 */ /* 0x000fea0003800200 */
.L_x_42286:
        /* <DEDUP_REMOVED lines=43> */
.L_x_42284:
[----:B------:R-:W-:Y:S05]  /*1f10*/  BSYNC.RECONVERGENT B3 ;  /* 0x0000000000037941 */ /* 0x000fea0003800200 */
.L_x_42283:
        /* <DEDUP_REMOVED lines=10> */
.L_x_42282:
[----:B------:R-:W-:Y:S05]  /*1fc0*/  BSYNC.RECONVERGENT B2 ;  /* 0x0000000000027941 */ /* 0x000fea0003800200 */
.L_x_42281:
        /* <DEDUP_REMOVED lines=17> */
.L_x_42292:
        /* <DEDUP_REMOVED lines=13> */
.L_x_42294:
[----:B------:R-:W-:Y:S05]  /*21b0*/  BSYNC.RECONVERGENT B4 ;  /* 0x0000000000047941 */ /* 0x000fea0003800200 */
.L_x_42293:
        /* <DEDUP_REMOVED lines=43> */
.L_x_42291:
[----:B------:R-:W-:Y:S05]  /*2470*/  BSYNC.RECONVERGENT B3 ;  /* 0x0000000000037941 */ /* 0x000fea0003800200 */
.L_x_42290:
        /* <DEDUP_REMOVED lines=9> */
[----:B------:R-:W-:-:S07]  /*2510*/  FFMA.FTZ R171, R4, R111, R163 ;  /* 0x0000006f04ab7223 */ /* 0x000fce00000100a3 */
.L_x_42289:
[----:B------:R-:W-:Y:S05]  /*2520*/  BSYNC.RECONVERGENT B2 ;  /* 0x0000000000027941 */ /* 0x000fea0003800200 */
.L_x_42288:
[----:B------:R-:W-:Y:S01]  /*2530*/  BSSY.RECONVERGENT B2, `(.L_x_42295) ;  /* 0x0000055000027945 */ /* 0x000fe20003800200 */
[----:B------:R-:W-:Y:S02]  /*2540*/  IMAD.MOV.U32 R4, RZ, RZ, R2 ;  /* 0x000000ffff047224 */ /* 0x000fe400078e0002 */
[----:B-----5:R-:W-:Y:S01]  /*2550*/  IMAD.MOV.U32 R172, RZ, RZ, R156 ;  /* 0x000000ffffac7224 */ /* 0x020fe200078e009c */
        /* <DEDUP_REMOVED lines=14> */
.L_x_42299:
        /* <DEDUP_REMOVED lines=13> */
.L_x_42301:
[----:B------:R-:W-:Y:S05]  /*2710*/  BSYNC.RECONVERGENT B4 ;  /* 0x0000000000047941 */ /* 0x000fea0003800200 */
.L_x_42300:
        /* <DEDUP_REMOVED lines=43> */
.L_x_42298:
[----:B------:R-:W-:Y:S05]  /*29d0*/  BSYNC.RECONVERGENT B3 ;  /* 0x0000000000037941 */ /* 0x000fea0003800200 */
.L_x_42297:
        /* <DEDUP_REMOVED lines=10> */
.L_x_42296:
[----:B------:R-:W-:Y:S05]  /*2a80*/  BSYNC.RECONVERGENT B2 ;  /* 0x0000000000027941 */ /* 0x000fea0003800200 */
.L_x_42295:
        /* <DEDUP_REMOVED lines=17> */
.L_x_42306:
        /* <DEDUP_REMOVED lines=13> */
.L_x_42308:
[----:B------:R-:W-:Y:S05]  /*2c70*/  BSYNC.RECONVERGENT B4 ;  /* 0x0000000000047941 */ /* 0x000fea0003800200 */
.L_x_42307:
        /* <DEDUP_REMOVED lines=43> */
.L_x_42305:
[----:B------:R-:W-:Y:S05]  /*2f30*/  BSYNC.RECONVERGENT B3 ;  /* 0x0000000000037941 */ /* 0x000fea0003800200 */
.L_x_42304:
        /* <DEDUP_REMOVED lines=10> */
.L_x_42303:
[----:B------:R-:W-:Y:S05]  /*2fe0*/  BSYNC.RECONVERGENT B2 ;  /* 0x0000000000027941 */ /* 0x000fea0003800200 */
.L_x_42302:
        /* <DEDUP_REMOVED lines=17> */
.L_x_42313:
        /* <DEDUP_REMOVED lines=13> */
.L_x_42315:
[----:B------:R-:W-:Y:S05]  /*31d0*/  BSYNC.RECONVERGENT B4 ;  /* 0x0000000000047941 */ /* 0x000fea0003800200 */
.L_x_42314:
        /* <DEDUP_REMOVED lines=43> */
.L_x_42312:
[----:B------:R-:W-:Y:S05]  /*3490*/  BSYNC.RECONVERGENT B3 ;  /* 0x0000000000037941 */ /* 0x000fea0003800200 */
.L_x_42311:
        /* <DEDUP_REMOVED lines=10> */
.L_x_42310:
[----:B------:R-:W-:Y:S05]  /*3540*/  BSYNC.RECONVERGENT B2 ;  /* 0x0000000000027941 */ /* 0x000fea0003800200 */
.L_x_42309:
        /* <DEDUP_REMOVED lines=16> */
.L_x_42319:
        /* <DEDUP_REMOVED lines=13> */
.L_x_42321:
[----:B------:R-:W-:Y:S05]  /*3720*/  BSYNC.RECONVERGENT B3 ;  /* 0x0000000000037941 */ /* 0x000fea0003800200 */
.L_x_42320:
        /* <DEDUP_REMOVED lines=43> */
.L_x_42318:
[----:B------:R-:W-:Y:S05]  /*39e0*/  BSYNC.RECONVERGENT B2 ;  /* 0x0000000000027941 */ /* 0x000fea0003800200 */
.L_x_42317:
        /* <DEDUP_REMOVED lines=11> */
.L_x_42266:
        /* <DEDUP_REMOVED lines=21> */
.L_x_42326:
        /* <DEDUP_REMOVED lines=13> */
.L_x_42328:
[----:B------:R-:W-:Y:S05]  /*3cc0*/  BSYNC.RECONVERGENT B4 ;  /* 0x0000000000047941 */ /* 0x000fea0003800200 */
.L_x_42327:
        /* <DEDUP_REMOVED lines=42> */
.L_x_42325:
[----:B------:R-:W-:Y:S05]  /*3f70*/  BSYNC.RECONVERGENT B3 ;  /* 0x0000000000037941 */ /* 0x000fea0003800200 */
.L_x_42324:
        /* <DEDUP_REMOVED lines=10> */
.L_x_42323:
[----:B------:R-:W-:Y:S05]  /*4020*/  BSYNC.RECONVERGENT B2 ;  /* 0x0000000000027941 */ /* 0x000fea0003800200 */
.L_x_42322:
        /* <DEDUP_REMOVED lines=17> */
.L_x_42333:
        /* <DEDUP_REMOVED lines=13> */
.L_x_42335:
[----:B------:R-:W-:Y:S05]  /*4210*/  BSYNC.RECONVERGENT B4 ;  /* 0x0000000000047941 */ /* 0x000fea0003800200 */
.L_x_42334:
        /* <DEDUP_REMOVED lines=43> */
.L_x_42332:
[----:B------:R-:W-:Y:S05]  /*44d0*/  BSYNC.RECONVERGENT B3 ;  /* 0x0000000000037941 */ /* 0x000fea0003800200 */
.L_x_42331:
        /* <DEDUP_REMOVED lines=10> */
.L_x_42330:
[----:B------:R-:W-:Y:S05]  /*4580*/  BSYNC.RECONVERGENT B2 ;  /* 0x0000000000027941 */ /* 0x000fea0003800200 */
.L_x_42329:
        /* <DEDUP_REMOVED lines=17> */
.L_x_42340:
        /* <DEDUP_REMOVED lines=13> */
.L_x_42342:
[----:B------:R-:W-:Y:S05]  /*4770*/  BSYNC.RECONVERGENT B4 ;  /* 0x0000000000047941 */ /* 0x000fea0003800200 */
.L_x_42341:
        /* <DEDUP_REMOVED lines=43> */
.L_x_42339:
[----:B------:R-:W-:Y:S05]  /*4a30*/  BSYNC.RECONVERGENT B3 ;  /* 0x0000000000037941 */ /* 0x000fea0003800200 */
.L_x_42338:
        /* <DEDUP_REMOVED lines=10> */
.L_x_42337:
[----:B------:R-:W-:Y:S05]  /*4ae0*/  BSYNC.RECONVERGENT B2 ;  /* 0x0000000000027941 */ /* 0x000fea0003800200 */
.L_x_42336:
        /* <DEDUP_REMOVED lines=17> */
.L_x_42347:
        /* <DEDUP_REMOVED lines=13> */
.L_x_42349:
[----:B------:R-:W-:Y:S05]  /*4cd0*/  BSYNC.RECONVERGENT B4 ;  /* 0x0000000000047941 */ /* 0x000fea0003800200 */
.L_x_42348:
        /* <DEDUP_REMOVED lines=43> */
.L_x_42346:
[----:B------:R-:W-:Y:S05]  /*4f90*/  BSYNC.RECONVERGENT B3 ;  /* 0x0000000000037941 */ /* 0x000fea0003800200 */
.L_x_42345:
        /* <DEDUP_REMOVED lines=10> */
.L_x_42344:
[----:B------:R-:W-:Y:S05]  /*5040*/  BSYNC.RECONVERGENT B2 ;  /* 0x0000000000027941 */ /* 0x000fea0003800200 */
.L_x_42343:
        /* <DEDUP_REMOVED lines=17> */
.L_x_42354:
        /* <DEDUP_REMOVED lines=13> */
.L_x_42356:
[----:B------:R-:W-:Y:S05]  /*5230*/  BSYNC.RECONVERGENT B4 ;  /* 0x0000000000047941 */ /* 0x000fea0003800200 */
.L_x_42355:
        /* <DEDUP_REMOVED lines=43> */
.L_x_42353:
[----:B------:R-:W-:Y:S05]  /*54f0*/  BSYNC.RECONVERGENT B3 ;  /* 0x0000000000037941 */ /* 0x000fea0003800200 */
.L_x_42352:
        /* <DEDUP_REMOVED lines=10> */
.L_x_42351:
[----:B------:R-:W-:Y:S05]  /*55a0*/  BSYNC.RECONVERGENT B2 ;  /* 0x0000000000027941 */ /* 0x000fea0003800200 */
.L_x_42350:
        /* <DEDUP_REMOVED lines=17> */
.L_x_42361:
        /* <DEDUP_REMOVED lines=13> */
.L_x_42363:
[----:B------:R-:W-:Y:S05]  /*5790*/  BSYNC.RECONVERGENT B4 ;  /* 0x0000000000047941 */ /* 0x000fea0003800200 */
.L_x_42362:
        /* <DEDUP_REMOVED lines=43> */
.L_x_42360:
[----:B------:R-:W-:Y:S05]  /*5a50*/  BSYNC.RECONVERGENT B3 ;  /* 0x0000000000037941 */ /* 0x000fea0003800200 */
.L_x_42359:
        /* <DEDUP_REMOVED lines=10> */
.L_x_42358:
[----:B------:R-:W-:Y:S05]  /*5b00*/  BSYNC.RECONVERGENT B2 ;  /* 0x0000000000027941 */ /* 0x000fea0003800200 */
.L_x_42357:
        /* <DEDUP_REMOVED lines=17> */
.L_x_42368:
        /* <DEDUP_REMOVED lines=13> */
.L_x_42370:
[----:B------:R-:W-:Y:S05]  /*5cf0*/  BSYNC.RECONVERGENT B4 ;  /* 0x0000000000047941 */ /* 0x000fea0003800200 */
.L_x_42369:
        /* <DEDUP_REMOVED lines=43> */
.L_x_42367:
[----:B------:R-:W-:Y:S05]  /*5fb0*/  BSYNC.RECONVERGENT B3 ;  /* 0x0000000000037941 */ /* 0x000fea0003800200 */
.L_x_42366:
        /* <DEDUP_REMOVED lines=10> */
.L_x_42365:
[----:B------:R-:W-:Y:S05]  /*6060*/  BSYNC.RECONVERGENT B2 ;  /* 0x0000000000027941 */ /* 0x000fea0003800200 */
.L_x_42364:
        /* <DEDUP_REMOVED lines=16> */
.L_x_42373:
        /* <DEDUP_REMOVED lines=13> */
.L_x_42375:
[----:B------:R-:W-:Y:S05]  /*6240*/  BSYNC.RECONVERGENT B3 ;  /* 0x0000000000037941 */ /* 0x000fea0003800200 */
.L_x_42374:
        /* <DEDUP_REMOVED lines=43> */
.L_x_42372:
[----:B------:R-:W-:Y:S05]  /*6500*/  BSYNC.RECONVERGENT B2 ;  /* 0x0000000000027941 */ /* 0x000fea0003800200 */
.L_x_42371:
        /* <DEDUP_REMOVED lines=10> */
.L_x_42316:
[----:B------:R-:W-:Y:S05]  /*65b0*/  BSYNC.RECONVERGENT B1 ;  /* 0x0000000000017941 */ /* 0x000fea0003800200 */
.L_x_42265:
        /* <DEDUP_REMOVED lines=32> */
.L_x_42377:
[----:B------:R-:W-:Y:S05]  /*67c0*/  BSYNC.RECONVERGENT B1 ;  /* 0x0000000000017941 */ /* 0x000fea0003800200 */
.L_x_42376:
        /* <DEDUP_REMOVED lines=27> */
.L_x_42384:
        /* <DEDUP_REMOVED lines=13> */
.L_x_42386:
[----:B------:R-:W-:Y:S05]  /*6a50*/  BSYNC.RECONVERGENT B4 ;  /* 0x0000000000047941 */ /* 0x000fea0003800200 */
.L_x_42385:
        /* <DEDUP_REMOVED lines=43> */
.L_x_42383:
[----:B------:R-:W-:Y:S05]  /*6d10*/  BSYNC.RECONVERGENT B3 ;  /* 0x0000000000037941 */ /* 0x000fea0003800200 */
.L_x_42382:
        /* <DEDUP_REMOVED lines=10> */
.L_x_42381:
[----:B------:R-:W-:Y:S05]  /*6dc0*/  BSYNC.RECONVERGENT B2 ;  /* 0x0000000000027941 */ /* 0x000fea0003800200 */
.L_x_42380:
        /* <DEDUP_REMOVED lines=17> */
.L_x_42391:
        /* <DEDUP_REMOVED lines=13> */
.L_x_42393:
[----:B------:R-:W-:Y:S05]  /*6fb0*/  BSYNC.RECONVERGENT B4 ;  /* 0x0000000000047941 */ /* 0x000fea0003800200 */
.L_x_42392:
        /* <DEDUP_REMOVED lines=43> */
.L_x_42390:
[----:B------:R-:W-:Y:S05]  /*7270*/  BSYNC.RECONVERGENT B3 ;  /* 0x0000000000037941 */ /* 0x000fea0003800200 */
.L_x_42389:
        /* <DEDUP_REMOVED lines=10> */
.L_x_42388:
[----:B------:R-:W-:Y:S05]  /*7320*/  BSYNC.RECONVERGENT B2 ;  /* 0x0000000000027941 */ /* 0x000fea0003800200 */
.L_x_42387:
        /* <DEDUP_REMOVED lines=17> */
.L_x_42398:
        /* <DEDUP_REMOVED lines=13> */
.L_x_42400:
[----:B------:R-:W-:Y:S05]  /*7510*/  BSYNC.RECONVERGENT B4 ;  /* 0x0000000000047941 */ /* 0x000fea0003800200 */
.L_x_42399:
[----:B------:R-:W-:Y:S01]  /*7520*/  IMAD.WIDE.U32 R180, R11, -0x326172a9, RZ ;  /* 0xcd9e8d570bb47825 */ /* 0x000fe200078e00ff */
[----:B-1----:R-:W-:-:S04]  /*7530*/  LOP3.LUT R186, R3, UR7, R179, 0x96, !PT ;  /* 0x0000000703ba7c12 */ /* 0x002fc8000f8e96b3 */
        /* <DEDUP_REMOVED lines=41> */
.L_x_42397:
[----:B------:R-:W-:Y:S05]  /*77d0*/  BSYNC.RECONVERGENT B3 ;  /* 0x0000000000037941 */ /* 0x000fea0003800200 */
.L_x_42396:
        /* <DEDUP_REMOVED lines=10> */
.L_x_42395:
[----:B------:R-:W-:Y:S05]  /*7880*/  BSYNC.RECONVERGENT B2 ;  /* 0x0000000000027941 */ /* 0x000fea0003800200 */
.L_x_42394:
        /* <DEDUP_REMOVED lines=17> */
.L_x_42405:
        /* <DEDUP_REMOVED lines=13> */
.L_x_42407:
[----:B------:R-:W-:Y:S05]  /*7a70*/  BSYNC.RECONVERGENT B4 ;  /* 0x0000000000047941 */ /* 0x000fea0003800200 */
.L_x_42406:
[----:B01----:R-:W-:Y:S01]  /*7a80*/  IMAD.WIDE.U32 R182, R11, -0x326172a9, RZ ;  /* 0xcd9e8d570bb67825 */ /* 0x003fe200078e00ff */
        /* <DEDUP_REMOVED lines=42> */
.L_x_42404:
[----:B------:R-:W-:Y:S05]  /*7d30*/  BSYNC.RECONVERGENT B3 ;  /* 0x0000000000037941 */ /* 0x000fea0003800200 */
.L_x_42403:
[----:B------:R-:W-:Y:S01]  /*7d40*/  I2FP.F32.U32 R179, R179 ;  /* 0x000000b300b37245 */ /* 0x000fe20000201000 */
[----:B------:R-:W-:Y:S02]  /*7d50*/  HFMA2 R180, -RZ, RZ, 0.1171875, 0 ;  /* 0x2f800000ffb47431 */ /* 0x000fe400000001ff */
[----:B01----:R-:W-:-:S03]  /*7d60*/  HADD2.F32 R182, -RZ, R165.H1_H1 ;  /* 0x300000a5ffb67230 */ /* 0x003fc60000004100 */
[----:B------:R-:W-:Y:S02]  /*7d70*/  FFMA.FTZ R179, R179, R180, 1.1641532182693481445e-10 ;  /* 0x2f000000b3b37423 */ /* 0x000fe400000100b4 */
[----:B------:R-:W-:-:S04]  /*7d80*/  FMUL.FTZ R182, R182, UR13 ;  /* 0x0000000db6b67c20 */ /* 0x000fc80008410000 */
[----:B------:R-:W-:Y:S01]  /*7d90*/  FMUL.FTZ R180, R182, UR12 ;  /* 0x0000000cb6b47c20 */ /* 0x000fe20008410000 */
[----:B------:R-:W-:-:S04]  /*7da0*/  FSETP.GTU.FTZ.AND P3, PT, R179, UR10, PT ;  /* 0x0000000ab3007c0b */ /* 0x000fc8000bf7c000 */
[----:B------:R-:W-:Y:S02]  /*7db0*/  FSEL R180, R180, RZ, !P3 ;  /* 0x000000ffb4b47208 */ /* 0x000fe40005800000 */
[----:B------:R-:W-:-:S03]  /*7dc0*/  SEL R219, RZ, 0x1, P3 ;  /* 0x00000001ffdb7807 */ /* 0x000fc60001800000 */
[----:B------:R-:W-:-:S07]  /*7dd0*/  FFMA.FTZ R179, R180, R119, R163 ;  /* 0x00000077b4b37223 */ /* 0x000fce00000100a3 */
.L_x_42402:
[----:B------:R-:W-:Y:S05]  /*7de0*/  BSYNC.RECONVERGENT B2 ;  /* 0x0000000000027941 */ /* 0x000fea0003800200 */
.L_x_42401:
        /* <DEDUP_REMOVED lines=17> */
.L_x_42412:
        /* <DEDUP_REMOVED lines=13> */
.L_x_42414:
[----:B------:R-:W-:Y:S05]  /*7fd0*/  BSYNC.RECONVERGENT B4 ;  /* 0x0000000000047941 */ /* 0x000fea0003800200 */
.L_x_42413:
        /* <DEDUP_REMOVED lines=43> */
.L_x_42411:
[----:B------:R-:W-:Y:S05]  /*8290*/  BSYNC.RECONVERGENT B3 ;  /* 0x0000000000037941 */ /* 0x000fea0003800200 */
.L_x_42410:
        /* <DEDUP_REMOVED lines=10> */
.L_x_42409:
[----:B------:R-:W-:Y:S05]  /*8340*/  BSYNC.RECONVERGENT B2 ;  /* 0x0000000000027941 */ /* 0x000fea0003800200 */
.L_x_42408:
        /* <DEDUP_REMOVED lines=17> */
.L_x_42419:
        /* <DEDUP_REMOVED lines=13> */
.L_x_42421:
[----:B------:R-:W-:Y:S05]  /*8530*/  BSYNC.RECONVERGENT B4 ;  /* 0x0000000000047941 */ /* 0x000fea0003800200 */
.L_x_42420:
        /* <DEDUP_REMOVED lines=43> */
.L_x_42418:
[----:B------:R-:W-:Y:S05]  /*87f0*/  BSYNC.RECONVERGENT B3 ;  /* 0x0000000000037941 */ /* 0x000fea0003800200 */
.L_x_42417:
        /* <DEDUP_REMOVED lines=10> */
.L_x_42416:
[----:B------:R-:W-:Y:S05]  /*88a0*/  BSYNC.RECONVERGENT B2 ;  /* 0x0000000000027941 */ /* 0x000fea0003800200 */
.L_x_42415:
        /* <DEDUP_REMOVED lines=17> */
.L_x_42426:
        /* <DEDUP_REMOVED lines=13> */
.L_x_42428:
[----:B------:R-:W-:Y:S05]  /*8a90*/  BSYNC.RECONVERGENT B4 ;  /* 0x0000000000047941 */ /* 0x000fea0003800200 */
.L_x_42427:
        /* <DEDUP_REMOVED lines=43> */
.L_x_42425:
[----:B------:R-:W-:Y:S05]  /*8d50*/  BSYNC.RECONVERGENT B3 ;  /* 0x0000000000037941 */ /* 0x000fea0003800200 */
.L_x_42424:
        /* <DEDUP_REMOVED lines=10> */
.L_x_42423:
[----:B------:R-:W-:Y:S05]  /*8e00*/  BSYNC.RECONVERGENT B2 ;  /* 0x0000000000027941 */ /* 0x000fea0003800200 */
.L_x_42422:
        /* <DEDUP_REMOVED lines=16> */
.L_x_42432:
        /* <DEDUP_REMOVED lines=13> */
.L_x_42434:
[----:B------:R-:W-:Y:S05]  /*8fe0*/  BSYNC.RECONVERGENT B3 ;  /* 0x0000000000037941 */ /* 0x000fea0003800200 */
.L_x_42433:
        /* <DEDUP_REMOVED lines=43> */
.L_x_42431:
[----:B------:R-:W-:Y:S05]  /*92a0*/  BSYNC.RECONVERGENT B2 ;  /* 0x0000000000027941 */ /* 0x000fea0003800200 */
.L_x_42430:
        /* <DEDUP_REMOVED lines=11> */
.L_x_42379:
        /* <DEDUP_REMOVED lines=21> */
.L_x_42439:
        /* <DEDUP_REMOVED lines=13> */
.L_x_42441:
[----:B------:R-:W-:Y:S05]  /*9580*/  BSYNC.RECONVERGENT B4 ;  /* 0x0000000000047941 */ /* 0x000fea0003800200 */
.L_x_42440:
        /* <DEDUP_REMOVED lines=43> */
.L_x_42438:
[----:B------:R-:W-:Y:S05]  /*9840*/  BSYNC.RECONVERGENT B3 ;  /* 0x0000000000037941 */ /* 0x000fea0003800200 */
.L_x_42437:
        /* <DEDUP_REMOVED lines=10> */
.L_x_42436:
[----:B------:R-:W-:Y:S05]  /*98f0*/  BSYNC.RECONVERGENT B2 ;  /* 0x0000000000027941 */ /* 0x000fea0003800200 */
.L_x_42435:
        /* <DEDUP_REMOVED lines=17> */
.L_x_42446:
        /* <DEDUP_REMOVED lines=13> */
.L_x_42448:
[----:B------:R-:W-:Y:S05]  /*9ae0*/  BSYNC.RECONVERGENT B4 ;  /* 0x0000000000047941 */ /* 0x000fea0003800200 */
.L_x_42447:
        /* <DEDUP_REMOVED lines=43> */
.L_x_42445:
[----:B------:R-:W-:Y:S05]  /*9da0*/  BSYNC.RECONVERGENT B3 ;  /* 0x0000000000037941 */ /* 0x000fea0003800200 */
.L_x_42444:
        /* <DEDUP_REMOVED lines=10> */
.L_x_42443:
[----:B------:R-:W-:Y:S05]  /*9e50*/  BSYNC.RECONVERGENT B2 ;  /* 0x0000000000027941 */ /* 0x000fea0003800200 */
.L_x_42442:
        /* <DEDUP_REMOVED lines=17> */
.L_x_42453:
        /* <DEDUP_REMOVED lines=13> */
.L_x_42455:
[----:B------:R-:W-:Y:S05]  /*a040*/  BSYNC.RECONVERGENT B4 ;  /* 0x0000000000047941 */ /* 0x000fea0003800200 */
.L_x_42454:
        /* <DEDUP_REMOVED lines=43> */
.L_x_42452:
[----:B------:R-:W-:Y:S05]  /*a300*/  BSYNC.RECONVERGENT B3 ;  /* 0x0000000000037941 */ /* 0x000fea0003800200 */
.L_x_42451:
        /* <DEDUP_REMOVED lines=10> */
.L_x_42450:
[----:B------:R-:W-:Y:S05]  /*a3b0*/  BSYNC.RECONVERGENT B2 ;  /* 0x0000000000027941 */ /* 0x000fea0003800200 */
.L_x_42449:
        /* <DEDUP_REMOVED lines=17> */
.L_x_42460:
        /* <DEDUP_REMOVED lines=13> */
.L_x_42462:
[----:B------:R-:W-:Y:S05]  /*a5a0*/  BSYNC.RECONVERGENT B4 ;  /* 0x0000000000047941 */ /* 0x000fea0003800200 */
.L_x_42461:
[----:B01----:R-:W-:Y:S01]  /*a5b0*/  IMAD.WIDE.U32 R182, R11, -0x326172a9, RZ ;  /* 0xcd9e8d570bb67825 */ /* 0x003fe200078e00ff */
        /* <DEDUP_REMOVED lines=42> */
.L_x_42459:
[----:B------:R-:W-:Y:S05]  /*a860*/  BSYNC.RECONVERGENT B3 ;  /* 0x0000000000037941 */ /* 0x000fea0003800200 */
.L_x_42458:
[----:B------:R-:W-:Y:S01]  /*a870*/  I2FP.F32.U32 R179, R179 ;  /* 0x000000b300b37245 */ /* 0x000fe20000201000 */
[----:B------:R-:W-:Y:S02]  /*a880*/  HFMA2 R180, -RZ, RZ, 0.1171875, 0 ;  /* 0x2f800000ffb47431 */ /* 0x000fe400000001ff */
[----:B01---5:R-:W-:-:S03]  /*a890*/  HADD2.F32 R182, -RZ, R165.H1_H1 ;  /* 0x300000a5ffb67230 */ /* 0x023fc60000004100 */
[----:B------:R-:W-:Y:S02]  /*a8a0*/  FFMA.FTZ R179, R179, R180, 1.1641532182693481445e-10 ;  /* 0x2f000000b3b37423 */ /* 0x000fe400000100b4 */
[----:B------:R-:W-:-:S04]  /*a8b0*/  FMUL.FTZ R182, R182, UR13 ;  /* 0x0000000db6b67c20 */ /* 0x000fc80008410000 */
[----:B------:R-:W-:Y:S01]  /*a8c0*/  FMUL.FTZ R180, R182, UR12 ;  /* 0x0000000cb6b47c20 */ /* 0x000fe20008410000 */
[----:B------:R-:W-:-:S04]  /*a8d0*/  FSETP.GTU.FTZ.AND P2, PT, R179, UR10, PT ;  /* 0x0000000ab3007c0b */ /* 0x000fc8000bf5c000 */
[----:B------:R-:W-:Y:S02]  /*a8e0*/  FSEL R180, R180, RZ, !P2 ;  /* 0x000000ffb4b47208 */ /* 0x000fe40005000000 */
[----:B------:R-:W-:-:S03]  /*a8f0*/  SEL R219, RZ, 0x1, P2 ;  /* 0x00000001ffdb7807 */ /* 0x000fc60001000000 */
[----:B------:R-:W-:-:S07]  /*a900*/  FMUL.FTZ R179, R180, R119 ;  /* 0x00000077b4b37220 */ /* 0x000fce0000410000 */
.L_x_42457:
[----:B------:R-:W-:Y:S05]  /*a910*/  BSYNC.RECONVERGENT B2 ;  /* 0x0000000000027941 */ /* 0x000fea0003800200 */
.L_x_42456:
        /* <DEDUP_REMOVED lines=17> */
.L_x_42467:
        /* <DEDUP_REMOVED lines=13> */
.L_x_42469:
[----:B------:R-:W-:Y:S05]  /*ab00*/  BSYNC.RECONVERGENT B4 ;  /* 0x0000000000047941 */ /* 0x000fea0003800200 */
.L_x_42468:
        /* <DEDUP_REMOVED lines=43> */
.L_x_42466:
[----:B------:R-:W-:Y:S05]  /*adc0*/  BSYNC.RECONVERGENT B3 ;  /* 0x0000000000037941 */ /* 0x000fea0003800200 */
.L_x_42465:
        /* <DEDUP_REMOVED lines=10> */
.L_x_42464:
[----:B------:R-:W-:Y:S05]  /*ae70*/  BSYNC.RECONVERGENT B2 ;  /* 0x0000000000027941 */ /* 0x000fea0003800200 */
.L_x_42463:
        /* <DEDUP_REMOVED lines=17> */
.L_x_42474:
        /* <DEDUP_REMOVED lines=13> */
.L_x_42476:
[----:B------:R-:W-:Y:S05]  /*b060*/  BSYNC.RECONVERGENT B4 ;  /* 0x0000000000047941 */ /* 0x000fea0003800200 */
.L_x_42475:
        /* <DEDUP_REMOVED lines=43> */
.L_x_42473:
[----:B------:R-:W-:Y:S05]  /*b320*/  BSYNC.RECONVERGENT B3 ;  /* 0x0000000000037941 */ /* 0x000fea0003800200 */
.L_x_42472:
        /* <DEDUP_REMOVED lines=10> */
.L_x_42471:
[----:B------:R-:W-:Y:S05]  /*b3d0*/  BSYNC.RECONVERGENT B2 ;  /* 0x0000000000027941 */ /* 0x000fea0003800200 */
.L_x_42470:
        /* <DEDUP_REMOVED lines=17> */
.L_x_42481:
        /* <DEDUP_REMOVED lines=13> */
.L_x_42483:
[----:B------:R-:W-:Y:S05]  /*b5c0*/  BSYNC.RECONVERGENT B4 ;  /* 0x0000000000047941 */ /* 0x000fea0003800200 */
.L_x_42482:
        /* <DEDUP_REMOVED lines=43> */
.L_x_42480:
[----:B------:R-:W-:Y:S05]  /*b880*/  BSYNC.RECONVERGENT B3 ;  /* 0x0000000000037941 */ /* 0x000fea0003800200 */
.L_x_42479:
        /* <DEDUP_REMOVED lines=10> */
.L_x_42478:
[----:B------:R-:W-:Y:S05]  /*b930*/  BSYNC.RECONVERGENT B2 ;  /* 0x0000000000027941 */ /* 0x000fea0003800200 */
.L_x_42477:
        /* <DEDUP_REMOVED lines=16> */
.L_x_42486:
        /* <DEDUP_REMOVED lines=13> */
.L_x_42488:
[----:B------:R-:W-:Y:S05]  /*bb10*/  BSYNC.RECONVERGENT B3 ;  /* 0x0000000000037941 */ /* 0x000fea0003800200 */
.L_x_42487:
        /* <DEDUP_REMOVED lines=43> */
.L_x_42485:
[----:B------:R-:W-:Y:S05]  /*bdd0*/  BSYNC.RECONVERGENT B2 ;  /* 0x0000000000027941 */ /* 0x000fea0003800200 */
.L_x_42484:
        /* <DEDUP_REMOVED lines=10> */
.L_x_42429:
[----:B------:R-:W-:Y:S05]  /*be80*/  BSYNC.RECONVERGENT B1 ;  /* 0x0000000000017941 */ /* 0x000fea0003800200 */
.L_x_42378:
        /* <DEDUP_REMOVED lines=31> */
.L_x_42490:
[----:B------:R-:W-:Y:S05]  /*c080*/  BSYNC.RECONVERGENT B1 ;  /* 0x0000000000017941 */ /* 0x000fea0003800200 */
.L_x_42489:
[----:B-----5:R1:W5:Y:S04]  /*c090*/  @P0 LDG.E.128 R160, desc[UR8][R184.64] ;  /* 0x00000008b8a00981 */ /* 0x020368000c1e1d00 */
[----:B------:R1:W5:Y:S04]  /*c0a0*/  @P0 LDG.E.128 R156, desc[UR8][R184.64+0x10] ;  /* 0x00001008b89c0981 */ /* 0x000368000c1e1d00 */
[----:B------:R1:W5:Y:S01]  /*c0b0*/  @P1 LDG.E.128 R164, desc[UR8][R188.64] ;  /* 0x00000008bca41981 */ /* 0x000362000c1e1d00 */
[----:B------:R-:W-:Y:S04]  /*c0c0*/  BSSY.RECONVERGENT B1, `(.L_x_42491) ;  /* 0x0000566000017945 */ /* 0x000fe80003800200 */
[----:B------:R-:W-:Y:S05]  /*c0d0*/  @!P0 BRA `(.L_x_42492) ;  /* 0x0000002800cc8947 */ /* 0x000fea0003800000 */
[----:B------:R-:W-:Y:S01]  /*c0e0*/  ISETP.GT.AND P2, PT, R230, RZ, PT ;  /* 0x000000ffe600720c */ /* 0x000fe20003f44270 */
[----:B------:R-:W-:Y:S01]  /*c0f0*/  BSSY.RECONVERGENT B2, `(.L_x_42493) ;  /* 0x0000058000027945 */ /* 0x000fe20003800200 */
[----:B0-----:R-:W-:Y:S01]  /*c100*/  MOV R194, R4 ;  /* 0x0000000400c27202 */ /* 0x001fe20000000f00 */
        /* <DEDUP_REMOVED lines=19> */
.L_x_42497:
        /* <DEDUP_REMOVED lines=13> */
.L_x_42499:
[----:B------:R-:W-:Y:S05]  /*c310*/  BSYNC.RECONVERGENT B4 ;  /* 0x0000000000047941 */ /* 0x000fea0003800200 */
.L_x_42498:
        /* <DEDUP_REMOVED lines=42> */
.L_x_42496:
[----:B------:R-:W-:Y:S05]  /*c5c0*/  BSYNC.RECONVERGENT B3 ;  /* 0x0000000000037941 */ /* 0x000fea0003800200 */
.L_x_42495:
        /* <DEDUP_REMOVED lines=10> */
.L_x_42494:
[----:B------:R-:W-:Y:S05]  /*c670*/  BSYNC.RECONVERGENT B2 ;  /* 0x0000000000027941 */ /* 0x000fea0003800200 */
.L_x_42493:
        /* <DEDUP_REMOVED lines=17> */
.L_x_42504:
        /* <DEDUP_REMOVED lines=13> */
.L_x_42506:
[----:B------:R-:W-:Y:S05]  /*c860*/  BSYNC.RECONVERGENT B4 ;  /* 0x0000000000047941 */ /* 0x000fea0003800200 */
.L_x_42505:
        /* <DEDUP_REMOVED lines=43> */
.L_x_42503:
[----:B------:R-:W-:Y:S05]  /*cb20*/  BSYNC.RECONVERGENT B3 ;  /* 0x0000000000037941 */ /* 0x000fea0003800200 */
.L_x_42502:
        /* <DEDUP_REMOVED lines=10> */
.L_x_42501:
[----:B------:R-:W-:Y:S05]  /*cbd0*/  BSYNC.RECONVERGENT B2 ;  /* 0x0000000000027941 */ /* 0x000fea0003800200 */
.L_x_42500:
        /* <DEDUP_REMOVED lines=17> */
.L_x_42511:
        /* <DEDUP_REMOVED lines=13> */
.L_x_42513:
[----:B------:R-:W-:Y:S05]  /*cdc0*/  BSYNC.RECONVERGENT B4 ;  /* 0x0000000000047941 */ /* 0x000fea0003800200 */
.L_x_42512:
        /* <DEDUP_REMOVED lines=43> */
.L_x_42510:
[----:B------:R-:W-:Y:S05]  /*d080*/  BSYNC.RECONVERGENT B3 ;  /* 0x0000000000037941 */ /* 0x000fea0003800200 */
.L_x_42509:
        /* <DEDUP_REMOVED lines=10> */
.L_x_42508:
[----:B------:R-:W-:Y:S05]  /*d130*/  BSYNC.RECONVERGENT B2 ;  /* 0x0000000000027941 */ /* 0x000fea0003800200 */
.L_x_42507:
        /* <DEDUP_REMOVED lines=17> */
.L_x_42518:
        /* <DEDUP_REMOVED lines=13> */
.L_x_42520:
[----:B------:R-:W-:Y:S05]  /*d320*/  BSYNC.RECONVERGENT B4 ;  /* 0x0000000000047941 */ /* 0x000fea0003800200 */
.L_x_42519:
        /* <DEDUP_REMOVED lines=43> */
.L_x_42517:
[----:B------:R-:W-:Y:S05]  /*d5e0*/  BSYNC.RECONVERGENT B3 ;  /* 0x0000000000037941 */ /* 0x000fea0003800200 */
.L_x_42516:
        /* <DEDUP_REMOVED lines=10> */
.L_x_42515:
[----:B------:R-:W-:Y:S05]  /*d690*/  BSYNC.RECONVERGENT B2 ;  /* 0x0000000000027941 */ /* 0x000fea0003800200 */
.L_x_42514:
        /* <DEDUP_REMOVED lines=17> */
.L_x_42525:
        /* <DEDUP_REMOVED lines=13> */
.L_x_42527:
[----:B------:R-:W-:Y:S05]  /*d880*/  BSYNC.RECONVERGENT B4 ;  /* 0x0000000000047941 */ /* 0x000fea0003800200 */
.L_x_42526:
        /* <DEDUP_REMOVED lines=43> */
.L_x_42524:
[----:B------:R-:W-:Y:S05]  /*db40*/  BSYNC.RECONVERGENT B3 ;  /* 0x0000000000037941 */ /* 0x000fea0003800200 */
.L_x_42523:
        /* <DEDUP_REMOVED lines=10> */
.L_x_42522:
[----:B------:R-:W-:Y:S05]  /*dbf0*/  BSYNC.RECONVERGENT B2 ;  /* 0x0000000000027941 */ /* 0x000fea0003800200 */
.L_x_42521:
        /* <DEDUP_REMOVED lines=17> */
.L_x_42532:
        /* <DEDUP_REMOVED lines=13> */
.L_x_42534:
[----:B------:R-:W-:Y:S05]  /*dde0*/  BSYNC.RECONVERGENT B4 ;  /* 0x0000000000047941 */ /* 0x000fea0003800200 */
.L_x_42533:
        /* <DEDUP_REMOVED lines=43> */
.L_x_42531:
[----:B------:R-:W-:Y:S05]  /*e0a0*/  BSYNC.RECONVERGENT B3 ;  /* 0x0000000000037941 */ /* 0x000fea0003800200 */
.L_x_42530:
        /* <DEDUP_REMOVED lines=10> */
.L_x_42529:
[----:B------:R-:W-:Y:S05]  /*e150*/  BSYNC.RECONVERGENT B2 ;  /* 0x0000000000027941 */ /* 0x000fea0003800200 */
.L_x_42528:
        /* <DEDUP_REMOVED lines=17> */
.L_x_42539:
        /* <DEDUP_REMOVED lines=13> */
.L_x_42541:
[----:B------:R-:W-:Y:S05]  /*e340*/  BSYNC.RECONVERGENT B4 ;  /* 0x0000000000047941 */ /* 0x000fea0003800200 */
.L_x_42540:
        /* <DEDUP_REMOVED lines=43> */
.L_x_42538:
[----:B------:R-:W-:Y:S05]  /*e600*/  BSYNC.RECONVERGENT B3 ;  /* 0x0000000000037941 */ /* 0x000fea0003800200 */
.L_x_42537:
        /* <DEDUP_REMOVED lines=10> */
.L_x_42536:
[----:B------:R-:W-:Y:S05]  /*e6b0*/  BSYNC.RECONVERGENT B2 ;  /* 0x0000000000027941 */ /* 0x000fea0003800200 */
.L_x_42535:
        /* <DEDUP_REMOVED lines=16> */
.L_x_42545:
        /* <DEDUP_REMOVED lines=13> */
.L_x_42547:
[----:B------:R-:W-:Y:S05]  /*e890*/  BSYNC.RECONVERGENT B3 ;  /* 0x0000000000037941 */ /* 0x000fea0003800200 */
.L_x_42546:
        /* <DEDUP_REMOVED lines=43> */
.L_x_42544:
[----:B------:R-:W-:Y:S05]  /*eb50*/  BSYNC.RECONVERGENT B2 ;  /* 0x0000000000027941 */ /* 0x000fea0003800200 */
.L_x_42543:
        /* <DEDUP_REMOVED lines=11> */
.L_x_42492:
[----:B------:R-:W-:Y:S01]  /*ec10*/  BSSY.RECONVERGENT B2, `(.L_x_42548) ;  /* 0x0000058000027945 */ /* 0x000fe20003800200 */
[----:B0-----:R-:W-:Y:S01]  /*ec20*/  IMAD.MOV.U32 R194, RZ, RZ, R4 ;  /* 0x000000ffffc27224 */ /* 0x001fe200078e0004 */
        /* <DEDUP_REMOVED lines=19> */
.L_x_42552:
        /* <DEDUP_REMOVED lines=13> */
.L_x_42554:
[----:B------:R-:W-:Y:S05]  /*ee30*/  BSYNC.RECONVERGENT B4 ;  /* 0x0000000000047941 */ /* 0x000fea0003800200 */
.L_x_42553:
        /* <DEDUP_REMOVED lines=42> */
.L_x_42551:
[----:B------:R-:W-:Y:S05]  /*f0e0*/  BSYNC.RECONVERGENT B3 ;  /* 0x0000000000037941 */ /* 0x000fea0003800200 */
.L_x_42550:
        /* <DEDUP_REMOVED lines=10> */
.L_x_42549:
[----:B------:R-:W-:Y:S05]  /*f190*/  BSYNC.RECONVERGENT B2 ;  /* 0x0000000000027941 */ /* 0x000fea0003800200 */
.L_x_42548:
        /* <DEDUP_REMOVED lines=17> */
.L_x_42559:
        /* <DEDUP_REMOVED lines=13> */
.L_x_42561:
[----:B------:R-:W-:Y:S05]  /*f380*/  BSYNC.RECONVERGENT B4 ;  /* 0x0000000000047941 */ /* 0x000fea0003800200 */
.L_x_42560:
        /* <DEDUP_REMOVED lines=43> */
.L_x_42558:
[----:B------:R-:W-:Y:S05]  /*f640*/  BSYNC.RECONVERGENT B3 ;  /* 0x0000000000037941 */ /* 0x000fea0003800200 */
.L_x_42557:
        /* <DEDUP_REMOVED lines=10> */
.L_x_42556:
[----:B------:R-:W-:Y:S05]  /*f6f0*/  BSYNC.RECONVERGENT B2 ;  /* 0x0000000000027941 */ /* 0x000fea0003800200 */
.L_x_42555:
        /* <DEDUP_REMOVED lines=17> */
.L_x_42566:
        /* <DEDUP_REMOVED lines=13> */
.L_x_42568:
[----:B------:R-:W-:Y:S05]  /*f8e0*/  BSYNC.RECONVERGENT B4 ;  /* 0x0000000000047941 */ /* 0x000fea0003800200 */
.L_x_42567:
        /* <DEDUP_REMOVED lines=43> */
.L_x_42565:
[----:B------:R-:W-:Y:S05]  /*fba0*/  BSYNC.RECONVERGENT B3 ;  /* 0x0000000000037941 */ /* 0x000fea0003800200 */
.L_x_42564:
        /* <DEDUP_REMOVED lines=10> */
.L_x_42563:
[----:B------:R-:W-:Y:S05]  /*fc50*/  BSYNC.RECONVERGENT B2 ;  /* 0x0000000000027941 */ /* 0x000fea0003800200 */
.L_x_42562:
        /* <DEDUP_REMOVED lines=17> */
.L_x_42573:
        /* <DEDUP_REMOVED lines=13> */
.L_x_42575:
[----:B------:R-:W-:Y:S05]  /*fe40*/  BSYNC.RECONVERGENT B4 ;  /* 0x0000000000047941 */ /* 0x000fea0003800200 */
.L_x_42574:
        /* <DEDUP_REMOVED lines=43> */
.L_x_42572:
[----:B------:R-:W-:Y:S05]  /*10100*/  BSYNC.RECONVERGENT B3 ;  /* 0x0000000000037941 */ /* 0x000fea0003800200 */
.L_x_42571:
        /* <DEDUP_REMOVED lines=10> */
.L_x_42570:
[----:B------:R-:W-:Y:S05]  /*101b0*/  BSYNC.RECONVERGENT B2 ;  /* 0x0000000000027941 */ /* 0x000fea0003800200 */
.L_x_42569:
        /* <DEDUP_REMOVED lines=17> */
.L_x_42580:
        /* <DEDUP_REMOVED lines=13> */
.L_x_42582:
[----:B------:R-:W-:Y:S05]  /*103a0*/  BSYNC.RECONVERGENT B4 ;  /* 0x0000000000047941 */ /* 0x000fea0003800200 */
.L_x_42581:
        /* <DEDUP_REMOVED lines=43> */
.L_x_42579:
[----:B------:R-:W-:Y:S05]  /*10660*/  BSYNC.RECONVERGENT B3 ;  /* 0x0000000000037941 */ /* 0x000fea0003800200 */
.L_x_42578:
        /* <DEDUP_REMOVED lines=10> */
.L_x_42577:
[----:B------:R-:W-:Y:S05]  /*10710*/  BSYNC.RECONVERGENT B2 ;  /* 0x0000000000027941 */ /* 0x000fea0003800200 */
.L_x_42576:
        /* <DEDUP_REMOVED lines=17> */
.L_x_42587:
        /* <DEDUP_REMOVED lines=13> */
.L_x_42589:
[----:B------:R-:W-:Y:S05]  /*10900*/  BSYNC.RECONVERGENT B4 ;  /* 0x0000000000047941 */ /* 0x000fea0003800200 */
.L_x_42588:
        /* <DEDUP_REMOVED lines=43> */
.L_x_42586:
[----:B------:R-:W-:Y:S05]  /*10bc0*/  BSYNC.RECONVERGENT B3 ;  /* 0x0000000000037941 */ /* 0x000fea0003800200 */
.L_x_42585:
        /* <DEDUP_REMOVED lines=10> */
.L_x_42584:
[----:B------:R-:W-:Y:S05]  /*10c70*/  BSYNC.RECONVERGENT B2 ;  /* 0x0000000000027941 */ /* 0x000fea0003800200 */
.L_x_42583:
        /* <DEDUP_REMOVED lines=17> */
.L_x_42594:
        /* <DEDUP_REMOVED lines=13> */
.L_x_42596:
[----:B------:R-:W-:Y:S05]  /*10e60*/  BSYNC.RECONVERGENT B4 ;  /* 0x0000000000047941 */ /* 0x000fea0003800200 */
.L_x_42595:
        /* <DEDUP_REMOVED lines=43> */
.L_x_42593:
[----:B------:R-:W-:Y:S05]  /*11120*/  BSYNC.RECONVERGENT B3 ;  /* 0x0000000000037941 */ /* 0x000fea0003800200 */
.L_x_42592:
        /* <DEDUP_REMOVED lines=10> */
.L_x_42591:
[----:B------:R-:W-:Y:S05]  /*111d0*/  BSYNC.RECONVERGENT B2 ;  /* 0x0000000000027941 */ /* 0x000fea0003800200 */
.L_x_42590:
        /* <DEDUP_REMOVED lines=16> */
.L_x_42599:
        /* <DEDUP_REMOVED lines=13> */
.L_x_42601:
[----:B------:R-:W-:Y:S05]  /*113b0*/  BSYNC.RECONVERGENT B3 ;  /* 0x0000000000037941 */ /* 0x000fea0003800200 */
.L_x_42600:
        /* <DEDUP_REMOVED lines=43> */
.L_x_42598:
[----:B------:R-:W-:Y:S05]  /*11670*/  BSYNC.RECONVERGENT B2 ;  /* 0x0000000000027941 */ /* 0x000fea0003800200 */
.L_x_42597:
        /* <DEDUP_REMOVED lines=10> */
.L_x_42542:
[----:B------:R-:W-:Y:S05]  /*11720*/  BSYNC.RECONVERGENT B1 ;  /* 0x0000000000017941 */ /* 0x000fea0003800200 */
.L_x_42491:
        /* <DEDUP_REMOVED lines=32> */
.L_x_42603:
[----:B------:R-:W-:Y:S05]  /*11930*/  BSYNC.RECONVERGENT B1 ;  /* 0x0000000000017941 */ /* 0x000fea0003800200 */
.L_x_42602:
        /* <DEDUP_REMOVED lines=27> */
.L_x_42610:
        /* <DEDUP_REMOVED lines=13> */
.L_x_42612:
[----:B------:R-:W-:Y:S05]  /*11bc0*/  BSYNC.RECONVERGENT B4 ;  /* 0x0000000000047941 */ /* 0x000fea0003800200 */
.L_x_42611:
        /* <DEDUP_REMOVED lines=15> */
[----:B0-----:R-:W-:Y:S01]  /*11cc0*/  LOP3.LUT R200, R4, UR20, R197, 0x96, !PT ;  /* 0x0000001404c87c12 */ /* 0x001fe2000f8e96c5 */
        /* <DEDUP_REMOVED lines=27> */
.L_x_42609:
[----:B------:R-:W-:Y:S05]  /*11e80*/  BSYNC.RECONVERGENT B3 ;  /* 0x0000000000037941 */ /* 0x000fea0003800200 */
.L_x_42608:
        /* <DEDUP_REMOVED lines=10> */
.L_x_42607:
[----:B------:R-:W-:Y:S05]  /*11f30*/  BSYNC.RECONVERGENT B2 ;  /* 0x0000000000027941 */ /* 0x000fea0003800200 */
.L_x_42606:
        /* <DEDUP_REMOVED lines=17> */
.L_x_42617:
        /* <DEDUP_REMOVED lines=13> */
.L_x_42619:
[----:B------:R-:W-:Y:S05]  /*12120*/  BSYNC.RECONVERGENT B4 ;  /* 0x0000000000047941 */ /* 0x000fea0003800200 */
.L_x_42618:
        /* <DEDUP_REMOVED lines=43> */
.L_x_42616:
[----:B------:R-:W-:Y:S05]  /*123e0*/  BSYNC.RECONVERGENT B3 ;  /* 0x0000000000037941 */ /* 0x000fea0003800200 */
.L_x_42615:
        /* <DEDUP_REMOVED lines=10> */
.L_x_42614:
[----:B------:R-:W-:Y:S05]  /*12490*/  BSYNC.RECONVERGENT B2 ;  /* 0x0000000000027941 */ /* 0x000fea0003800200 */
.L_x_42613:
[----:B------:R-:W-:Y:S01]  /*124a0*/  BSSY.RECONVERGENT B2, `(.L_x_42620) ;  /* 0x0000055000027945 */ /* 0x000fe20003800200 */
[----:B-1----:R-:W-:Y:S01]  /*124b0*/  MOV R196, R4 ;  /* 0x0000000400c47202 */ /* 0x002fe20000000f00 */
        /* <DEDUP_REMOVED lines=15> */
.L_x_42624:
        /* <DEDUP_REMOVED lines=13> */
.L_x_42626:
[----:B------:R-:W-:Y:S05]  /*12680*/  BSYNC.RECONVERGENT B4 ;  /* 0x0000000000047941 */ /* 0x000fea0003800200 */
.L_x_42625:
        /* <DEDUP_REMOVED lines=40> */
[----:B------:R-:W-:Y:S02]  /*12910*/  HFMA2 R196, -RZ, RZ, 0, 0 ;  /* 0x00000000ffc47431 */ /* 0x000fe400000001ff */
[----:B------:R-:W-:Y:S01]  /*12920*/  IMAD.MOV.U32 R0, RZ, RZ, R198 ;  /* 0x000000ffff007224 */ /* 0x000fe200078e00c6 */
[----:B------:R-:W-:-:S07]  /*12930*/  LOP3.LUT R6, R4, UR31, R197, 0x96, !PT ;  /* 0x0000001f04067c12 */ /* 0x000fce000f8e96c5 */
.L_x_42623:
[----:B------:R-:W-:Y:S05]  /*12940*/  BSYNC.RECONVERGENT B3 ;  /* 0x0000000000037941 */ /* 0x000fea0003800200 */
.L_x_42622:
        /* <DEDUP_REMOVED lines=10> */
.L_x_42621:
[----:B------:R-:W-:Y:S05]  /*129f0*/  BSYNC.RECONVERGENT B2 ;  /* 0x0000000000027941 */ /* 0x000fea0003800200 */
.L_x_42620:
        /* <DEDUP_REMOVED lines=17> */
.L_x_42631:
        /* <DEDUP_REMOVED lines=13> */
.L_x_42633:
[----:B------:R-:W-:Y:S05]  /*12be0*/  BSYNC.RECONVERGENT B4 ;  /* 0x0000000000047941 */ /* 0x000fea0003800200 */
.L_x_42632:
        /* <DEDUP_REMOVED lines=43> */
.L_x_42630:
[----:B------:R-:W-:Y:S05]  /*12ea0*/  BSYNC.RECONVERGENT B3 ;  /* 0x0000000000037941 */ /* 0x000fea0003800200 */
.L_x_42629:
        /* <DEDUP_REMOVED lines=10> */
.L_x_42628:
[----:B------:R-:W-:Y:S05]  /*12f50*/  BSYNC.RECONVERGENT B2 ;  /* 0x0000000000027941 */ /* 0x000fea0003800200 */
.L_x_42627:
        /* <DEDUP_REMOVED lines=17> */
.L_x_42638:
        /* <DEDUP_REMOVED lines=13> */
.L_x_42640:
[----:B------:R-:W-:Y:S05]  /*13140*/  BSYNC.RECONVERGENT B4 ;  /* 0x0000000000047941 */ /* 0x000fea0003800200 */
.L_x_42639:
        /* <DEDUP_REMOVED lines=43> */
.L_x_42637:
[----:B------:R-:W-:Y:S05]  /*13400*/  BSYNC.RECONVERGENT B3 ;  /* 0x0000000000037941 */ /* 0x000fea0003800200 */
.L_x_42636:
        /* <DEDUP_REMOVED lines=10> */
.L_x_42635:
[----:B------:R-:W-:Y:S05]  /*134b0*/  BSYNC.RECONVERGENT B2 ;  /* 0x0000000000027941 */ /* 0x000fea0003800200 */
.L_x_42634:
        /* <DEDUP_REMOVED lines=17> */
.L_x_42645:
        /* <DEDUP_REMOVED lines=13> */
.L_x_42647:
[----:B------:R-:W-:Y:S05]  /*136a0*/  BSYNC.RECONVERGENT B4 ;  /* 0x0000000000047941 */ /* 0x000fea0003800200 */
.L_x_42646:
        /* <DEDUP_REMOVED lines=43> */
.L_x_42644:
[----:B------:R-:W-:Y:S05]  /*13960*/  BSYNC.RECONVERGENT B3 ;  /* 0x0000000000037941 */ /* 0x000fea0003800200 */
.L_x_42643:
        /* <DEDUP_REMOVED lines=10> */
.L_x_42642:
[----:B------:R-:W-:Y:S05]  /*13a10*/  BSYNC.RECONVERGENT B2 ;  /* 0x0000000000027941 */ /* 0x000fea0003800200 */
.L_x_42641:
        /* <DEDUP_REMOVED lines=17> */
.L_x_42652:
        /* <DEDUP_REMOVED lines=13> */
.L_x_42654:
[----:B------:R-:W-:Y:S05]  /*13c00*/  BSYNC.RECONVERGENT B4 ;  /* 0x0000000000047941 */ /* 0x000fea0003800200 */
.L_x_42653:
        /* <DEDUP_REMOVED lines=43> */
.L_x_42651:
[----:B------:R-:W-:Y:S05]  /*13ec0*/  BSYNC.RECONVERGENT B3 ;  /* 0x0000000000037941 */ /* 0x000fea0003800200 */
.L_x_42650:
        /* <DEDUP_REMOVED lines=10> */
.L_x_42649:
[----:B------:R-:W-:Y:S05]  /*13f70*/  BSYNC.RECONVERGENT B2 ;  /* 0x0000000000027941 */ /* 0x000fea0003800200 */
.L_x_42648:
        /* <DEDUP_REMOVED lines=16> */
.L_x_42658:
        /* <DEDUP_REMOVED lines=13> */
.L_x_42660:
[----:B------:R-:W-:Y:S05]  /*14150*/  BSYNC.RECONVERGENT B3 ;  /* 0x0000000000037941 */ /* 0x000fea0003800200 */
.L_x_42659:
        /* <DEDUP_REMOVED lines=43> */
.L_x_42657:
[----:B------:R-:W-:Y:S05]  /*14410*/  BSYNC.RECONVERGENT B2 ;  /* 0x0000000000027941 */ /* 0x000fea0003800200 */
.L_x_42656:
        /* <DEDUP_REMOVED lines=11> */
.L_x_42605:
        /* <DEDUP_REMOVED lines=21> */
.L_x_42665:
        /* <DEDUP_REMOVED lines=13> */
.L_x_42667:
[----:B------:R-:W-:Y:S05]  /*146f0*/  BSYNC.RECONVERGENT B4 ;  /* 0x0000000000047941 */ /* 0x000fea0003800200 */
.L_x_42666:
        /* <DEDUP_REMOVED lines=43> */
.L_x_42664:
[----:B------:R-:W-:Y:S05]  /*149b0*/  BSYNC.RECONVERGENT B3 ;  /* 0x0000000000037941 */ /* 0x000fea0003800200 */
.L_x_42663:
        /* <DEDUP_REMOVED lines=10> */
.L_x_42662:
[----:B------:R-:W-:Y:S05]  /*14a60*/  BSYNC.RECONVERGENT B2 ;  /* 0x0000000000027941 */ /* 0x000fea0003800200 */
.L_x_42661:
        /* <DEDUP_REMOVED lines=17> */
.L_x_42672:
        /* <DEDUP_REMOVED lines=13> */
.L_x_42674:
[----:B------:R-:W-:Y:S05]  /*14c50*/  BSYNC.RECONVERGENT B4 ;  /* 0x0000000000047941 */ /* 0x000fea0003800200 */
.L_x_42673:
        /* <DEDUP_REMOVED lines=43> */
.L_x_42671:
[----:B------:R-:W-:Y:S05]  /*14f10*/  BSYNC.RECONVERGENT B3 ;  /* 0x0000000000037941 */ /* 0x000fea0003800200 */
.L_x_42670:
        /* <DEDUP_REMOVED lines=10> */
.L_x_42669:
[----:B------:R-:W-:Y:S05]  /*14fc0*/  BSYNC.RECONVERGENT B2 ;  /* 0x0000000000027941 */ /* 0x000fea0003800200 */
.L_x_42668:
        /* <DEDUP_REMOVED lines=17> */
.L_x_42679:
        /* <DEDUP_REMOVED lines=13> */
.L_x_42681:
[----:B------:R-:W-:Y:S05]  /*151b0*/  BSYNC.RECONVERGENT B4 ;  /* 0x0000000000047941 */ /* 0x000fea0003800200 */
.L_x_42680:
        /* <DEDUP_REMOVED lines=43> */
.L_x_42678:
[----:B------:R-:W-:Y:S05]  /*15470*/  BSYNC.RECONVERGENT B3 ;  /* 0x0000000000037941 */ /* 0x000fea0003800200 */
.L_x_42677:
        /* <DEDUP_REMOVED lines=10> */
.L_x_42676:
[----:B------:R-:W-:Y:S05]  /*15520*/  BSYNC.RECONVERGENT B2 ;  /* 0x0000000000027941 */ /* 0x000fea0003800200 */
.L_x_42675:
        /* <DEDUP_REMOVED lines=17> */
.L_x_42686:
        /* <DEDUP_REMOVED lines=13> */
.L_x_42688:
[----:B------:R-:W-:Y:S05]  /*15710*/  BSYNC.RECONVERGENT B4 ;  /* 0x0000000000047941 */ /* 0x000fea0003800200 */
.L_x_42687:
        /* <DEDUP_REMOVED lines=43> */
.L_x_42685:
[----:B------:R-:W-:Y:S05]  /*159d0*/  BSYNC.RECONVERGENT B3 ;  /* 0x0000000000037941 */ /* 0x000fea0003800200 */
.L_x_42684:
        /* <DEDUP_REMOVED lines=10> */
.L_x_42683:
[----:B------:R-:W-:Y:S05]  /*15a80*/  BSYNC.RECONVERGENT B2 ;  /* 0x0000000000027941 */ /* 0x000fea0003800200 */
.L_x_42682:
        /* <DEDUP_REMOVED lines=17> */
.L_x_42693:
        /* <DEDUP_REMOVED lines=13> */
.L_x_42695:
[----:B------:R-:W-:Y:S05]  /*15c70*/  BSYNC.RECONVERGENT B4 ;  /* 0x0000000000047941 */ /* 0x000fea0003800200 */
.L_x_42694:
        /* <DEDUP_REMOVED lines=43> */
.L_x_42692:
[----:B------:R-:W-:Y:S05]  /*15f30*/  BSYNC.RECONVERGENT B3 ;  /* 0x0000000000037941 */ /* 0x000fea0003800200 */
.L_x_42691:
        /* <DEDUP_REMOVED lines=10> */
.L_x_42690:
[----:B------:R-:W-:Y:S05]  /*15fe0*/  BSYNC.RECONVERGENT B2 ;  /* 0x0000000000027941 */ /* 0x000fea0003800200 */
.L_x_42689:
        /* <DEDUP_REMOVED lines=17> */
.L_x_42700:
        /* <DEDUP_REMOVED lines=13> */
.L_x_42702:
[----:B------:R-:W-:Y:S05]  /*161d0*/  BSYNC.RECONVERGENT B4 ;  /* 0x0000000000047941 */ /* 0x000fea0003800200 */
.L_x_42701:
        /* <DEDUP_REMOVED lines=43> */
.L_x_42699:
[----:B------:R-:W-:Y:S05]  /*16490*/  BSYNC.RECONVERGENT B3 ;  /* 0x0000000000037941 */ /* 0x000fea0003800200 */
.L_x_42698:
        /* <DEDUP_REMOVED lines=10> */
.L_x_42697:
[----:B------:R-:W-:Y:S05]  /*16540*/  BSYNC.RECONVERGENT B2 ;  /* 0x0000000000027941 */ /* 0x000fea0003800200 */
.L_x_42696:
        /* <DEDUP_REMOVED lines=17> */
.L_x_42707:
        /* <DEDUP_REMOVED lines=13> */
.L_x_42709:
[----:B------:R-:W-:Y:S05]  /*16730*/  BSYNC.RECONVERGENT B4 ;  /* 0x0000000000047941 */ /* 0x000fea0003800200 */
.L_x_42708:
        /* <DEDUP_REMOVED lines=43> */
.L_x_42706:
[----:B------:R-:W-:Y:S05]  /*169f0*/  BSYNC.RECONVERGENT B3 ;  /* 0x0000000000037941 */ /* 0x000fea0003800200 */
.L_x_42705:
        /* <DEDUP_REMOVED lines=10> */
.L_x_42704:
[----:B------:R-:W-:Y:S05]  /*16aa0*/  BSYNC.RECONVERGENT B2 ;  /* 0x0000000000027941 */ /* 0x000fea0003800200 */
.L_x_42703:
        /* <DEDUP_REMOVED lines=16> */
.L_x_42712:
        /* <DEDUP_REMOVED lines=13> */
.L_x_42714:
[----:B------:R-:W-:Y:S05]  /*16c80*/  BSYNC.RECONVERGENT B3 ;  /* 0x0000000000037941 */ /* 0x000fea0003800200 */
.L_x_42713:
        /* <DEDUP_REMOVED lines=43> */
.L_x_42711:
[----:B------:R-:W-:Y:S05]  /*16f40*/  BSYNC.RECONVERGENT B2 ;  /* 0x0000000000027941 */ /* 0x000fea0003800200 */
.L_x_42710:
        /* <DEDUP_REMOVED lines=10> */
.L_x_42655:
[----:B------:R-:W-:Y:S05]  /*16ff0*/  BSYNC.RECONVERGENT B1 ;  /* 0x0000000000017941 */ /* 0x000fea0003800200 */
.L_x_42604:
        /* <DEDUP_REMOVED lines=33> */
.L_x_42716:
[----:B------:R-:W-:Y:S05]  /*17210*/  BSYNC.RECONVERGENT B1 ;  /* 0x0000000000017941 */ /* 0x000fea0003800200 */
.L_x_42715:
        /* <DEDUP_REMOVED lines=27> */
.L_x_42723:
        /* <DEDUP_REMOVED lines=13> */
.L_x_42725:
[----:B------:R-:W-:Y:S05]  /*174a0*/  BSYNC.RECONVERGENT B4 ;  /* 0x0000000000047941 */ /* 0x000fea0003800200 */
.L_x_42724:
        /* <DEDUP_REMOVED lines=43> */
.L_x_42722:
[----:B------:R-:W-:Y:S05]  /*17760*/  BSYNC.RECONVERGENT B3 ;  /* 0x0000000000037941 */ /* 0x000fea0003800200 */
.L_x_42721:
        /* <DEDUP_REMOVED lines=10> */
.L_x_42720:
[----:B------:R-:W-:Y:S05]  /*17810*/  BSYNC.RECONVERGENT B2 ;  /* 0x0000000000027941 */ /* 0x000fea0003800200 */
.L_x_42719:
        /* <DEDUP_REMOVED lines=17> */
.L_x_42730:
        /* <DEDUP_REMOVED lines=13> */
.L_x_42732:
[----:B------:R-:W-:Y:S05]  /*17a00*/  BSYNC.RECONVERGENT B4 ;  /* 0x0000000000047941 */ /* 0x000fea0003800200 */
.L_x_42731:
        /* <DEDUP_REMOVED lines=43> */
.L_x_42729:
[----:B------:R-:W-:Y:S05]  /*17cc0*/  BSYNC.RECONVERGENT B3 ;  /* 0x0000000000037941 */ /* 0x000fea0003800200 */
.L_x_42728:
        /* <DEDUP_REMOVED lines=10> */
.L_x_42727:
[----:B------:R-:W-:Y:S05]  /*17d70*/  BSYNC.RECONVERGENT B2 ;  /* 0x0000000000027941 */ /* 0x000fea0003800200 */
.L_x_42726:
        /* <DEDUP_REMOVED lines=17> */
.L_x_42737:
        /* <DEDUP_REMOVED lines=13> */
.L_x_42739:
[----:B------:R-:W-:Y:S05]  /*17f60*/  BSYNC.RECONVERGENT B4 ;  /* 0x0000000000047941 */ /* 0x000fea0003800200 */
.L_x_42738:
        /* <DEDUP_REMOVED lines=43> */
.L_x_42736:
[----:B------:R-:W-:Y:S05]  /*18220*/  BSYNC.RECONVERGENT B3 ;  /* 0x0000000000037941 */ /* 0x000fea0003800200 */
.L_x_42735:
        /* <DEDUP_REMOVED lines=10> */
.L_x_42734:
[----:B------:R-:W-:Y:S05]  /*182d0*/  BSYNC.RECONVERGENT B2 ;  /* 0x0000000000027941 */ /* 0x000fea0003800200 */
.L_x_42733:
        /* <DEDUP_REMOVED lines=17> */
.L_x_42744:
        /* <DEDUP_REMOVED lines=13> */
.L_x_42746:
[----:B------:R-:W-:Y:S05]  /*184c0*/  BSYNC.RECONVERGENT B4 ;  /* 0x0000000000047941 */ /* 0x000fea0003800200 */
.L_x_42745:
        /* <DEDUP_REMOVED lines=43> */
.L_x_42743:
[----:B------:R-:W-:Y:S05]  /*18780*/  BSYNC.RECONVERGENT B3 ;  /* 0x0000000000037941 */ /* 0x000fea0003800200 */
.L_x_42742:
        /* <DEDUP_REMOVED lines=10> */
.L_x_42741:
[----:B------:R-:W-:Y:S05]  /*18830*/  BSYNC.RECONVERGENT B2 ;  /* 0x0000000000027941 */ /* 0x000fea0003800200 */
.L_x_42740:
        /* <DEDUP_REMOVED lines=17> */
.L_x_42751:
        /* <DEDUP_REMOVED lines=13> */
.L_x_42753:
[----:B------:R-:W-:Y:S05]  /*18a20*/  BSYNC.RECONVERGENT B4 ;  /* 0x0000000000047941 */ /* 0x000fea0003800200 */
.L_x_42752:
        /* <DEDUP_REMOVED lines=43> */
.L_x_42750:
[----:B------:R-:W-:Y:S05]  /*18ce0*/  BSYNC.RECONVERGENT B3 ;  /* 0x0000000000037941 */ /* 0x000fea0003800200 */
.L_x_42749:
        /* <DEDUP_REMOVED lines=10> */
.L_x_42748:
[----:B------:R-:W-:Y:S05]  /*18d90*/  BSYNC.RECONVERGENT B2 ;  /* 0x0000000000027941 */ /* 0x000fea0003800200 */
.L_x_42747:
        /* <DEDUP_REMOVED lines=17> */
.L_x_42758:
        /* <DEDUP_REMOVED lines=13> */
.L_x_42760:
[----:B------:R-:W-:Y:S05]  /*18f80*/  BSYNC.RECONVERGENT B4 ;  /* 0x0000000000047941 */ /* 0x000fea0003800200 */
.L_x_42759:
        /* <DEDUP_REMOVED lines=43> */
.L_x_42757:
[----:B------:R-:W-:Y:S05]  /*19240*/  BSYNC.RECONVERGENT B3 ;  /* 0x0000000000037941 */ /* 0x000fea0003800200 */
.L_x_42756:
        /* <DEDUP_REMOVED lines=10> */
.L_x_42755:
[----:B------:R-:W-:Y:S05]  /*192f0*/  BSYNC.RECONVERGENT B2 ;  /* 0x0000000000027941 */ /* 0x000fea0003800200 */
.L_x_42754:
        /* <DEDUP_REMOVED lines=17> */
.L_x_42765:
        /* <DEDUP_REMOVED lines=13> */
.L_x_42767:
[----:B------:R-:W-:Y:S05]  /*194e0*/  BSYNC.RECONVERGENT B4 ;  /* 0x0000000000047941 */ /* 0x000fea0003800200 */
.L_x_42766:
        /* <DEDUP_REMOVED lines=43> */
.L_x_42764:
[----:B------:R-:W-:Y:S05]  /*197a0*/  BSYNC.RECONVERGENT B3 ;  /* 0x0000000000037941 */ /* 0x000fea0003800200 */
.L_x_42763:
        /* <DEDUP_REMOVED lines=10> */
.L_x_42762:
[----:B------:R-:W-:Y:S05]  /*19850*/  BSYNC.RECONVERGENT B2 ;  /* 0x0000000000027941 */ /* 0x000fea0003800200 */
.L_x_42761:
        /* <DEDUP_REMOVED lines=16> */
.L_x_42771:
        /* <DEDUP_REMOVED lines=13> */
.L_x_42773:
[----:B------:R-:W-:Y:S05]  /*19a30*/  BSYNC.RECONVERGENT B3 ;  /* 0x0000000000037941 */ /* 0x000fea0003800200 */
.L_x_42772:
        /* <DEDUP_REMOVED lines=43> */
.L_x_42770:
[----:B------:R-:W-:Y:S05]  /*19cf0*/  BSYNC.RECONVERGENT B2 ;  /* 0x0000000000027941 */ /* 0x000fea0003800200 */
.L_x_42769:
        /* <DEDUP_REMOVED lines=11> */
.L_x_42718:
        /* <DEDUP_REMOVED lines=21> */
.L_x_42778:
        /* <DEDUP_REMOVED lines=13> */
.L_x_42780:
[----:B------:R-:W-:Y:S05]  /*19fd0*/  BSYNC.RECONVERGENT B4 ;  /* 0x0000000000047941 */ /* 0x000fea0003800200 */
.L_x_42779:
        /* <DEDUP_REMOVED lines=43> */
.L_x_42777:
[----:B------:R-:W-:Y:S05]  /*1a290*/  BSYNC.RECONVERGENT B3 ;  /* 0x0000000000037941 */ /* 0x000fea0003800200 */
.L_x_42776:
        /* <DEDUP_REMOVED lines=10> */
.L_x_42775:
[----:B------:R-:W-:Y:S05]  /*1a340*/  BSYNC.RECONVERGENT B2 ;  /* 0x0000000000027941 */ /* 0x000fea0003800200 */
.L_x_42774:
        /* <DEDUP_REMOVED lines=17> */
.L_x_42785:
        /* <DEDUP_REMOVED lines=13> */
.L_x_42787:
[----:B------:R-:W-:Y:S05]  /*1a530*/  BSYNC.RECONVERGENT B4 ;  /* 0x0000000000047941 */ /* 0x000fea0003800200 */
.L_x_42786:
        /* <DEDUP_REMOVED lines=43> */
.L_x_42784:
[----:B------:R-:W-:Y:S05]  /*1a7f0*/  BSYNC.RECONVERGENT B3 ;  /* 0x0000000000037941 */ /* 0x000fea0003800200 */
.L_x_42783:
        /* <DEDUP_REMOVED lines=10> */
.L_x_42782:
[----:B------:R-:W-:Y:S05]  /*1a8a0*/  BSYNC.RECONVERGENT B2 ;  /* 0x0000000000027941 */ /* 0x000fea0003800200 */
.L_x_42781:
        /* <DEDUP_REMOVED lines=17> */
.L_x_42792:
        /* <DEDUP_REMOVED lines=13> */
.L_x_42794:
[----:B------:R-:W-:Y:S05]  /*1aa90*/  BSYNC.RECONVERGENT B4 ;  /* 0x0000000000047941 */ /* 0x000fea0003800200 */
.L_x_42793:
        /* <DEDUP_REMOVED lines=43> */
.L_x_42791:
[----:B------:R-:W-:Y:S05]  /*1ad50*/  BSYNC.RECONVERGENT B3 ;  /* 0x0000000000037941 */ /* 0x000fea0003800200 */
.L_x_42790:
        /* <DEDUP_REMOVED lines=10> */
.L_x_42789:
[----:B------:R-:W-:Y:S05]  /*1ae00*/  BSYNC.RECONVERGENT B2 ;  /* 0x0000000000027941 */ /* 0x000fea0003800200 */
.L_x_42788:
        /* <DEDUP_REMOVED lines=17> */
.L_x_42799:
        /* <DEDUP_REMOVED lines=13> */
.L_x_42801:
[----:B------:R-:W-:Y:S05]  /*1aff0*/  BSYNC.RECONVERGENT B4 ;  /* 0x0000000000047941 */ /* 0x000fea0003800200 */
.L_x_42800:
        /* <DEDUP_REMOVED lines=43> */
.L_x_42798:
[----:B------:R-:W-:Y:S05]  /*1b2b0*/  BSYNC.RECONVERGENT B3 ;  /* 0x0000000000037941 */ /* 0x000fea0003800200 */
.L_x_42797:
        /* <DEDUP_REMOVED lines=10> */
.L_x_42796:
[----:B------:R-:W-:Y:S05]  /*1b360*/  BSYNC.RECONVERGENT B2 ;  /* 0x0000000000027941 */ /* 0x000fea0003800200 */
.L_x_42795:
        /* <DEDUP_REMOVED lines=17> */
.L_x_42806:
        /* <DEDUP_REMOVED lines=13> */
.L_x_42808:
[----:B------:R-:W-:Y:S05]  /*1b550*/  BSYNC.RECONVERGENT B4 ;  /* 0x0000000000047941 */ /* 0x000fea0003800200 */
.L_x_42807:
        /* <DEDUP_REMOVED lines=43> */
.L_x_42805:
[----:B------:R-:W-:Y:S05]  /*1b810*/  BSYNC.RECONVERGENT B3 ;  /* 0x0000000000037941 */ /* 0x000fea0003800200 */
.L_x_42804:
        /* <DEDUP_REMOVED lines=10> */
.L_x_42803:
[----:B------:R-:W-:Y:S05]  /*1b8c0*/  BSYNC.RECONVERGENT B2 ;  /* 0x0000000000027941 */ /* 0x000fea0003800200 */
.L_x_42802:
        /* <DEDUP_REMOVED lines=17> */
.L_x_42813:
        /* <DEDUP_REMOVED lines=13> */
.L_x_42815:
[----:B------:R-:W-:Y:S05]  /*1bab0*/  BSYNC.RECONVERGENT B4 ;  /* 0x0000000000047941 */ /* 0x000fea0003800200 */
.L_x_42814:
        /* <DEDUP_REMOVED lines=43> */
.L_x_42812:
[----:B------:R-:W-:Y:S05]  /*1bd70*/  BSYNC.RECONVERGENT B3 ;  /* 0x0000000000037941 */ /* 0x000fea0003800200 */
.L_x_42811:
        /* <DEDUP_REMOVED lines=10> */
.L_x_42810:
[----:B------:R-:W-:Y:S05]  /*1be20*/  BSYNC.RECONVERGENT B2 ;  /* 0x0000000000027941 */ /* 0x000fea0003800200 */
.L_x_42809:
        /* <DEDUP_REMOVED lines=17> */
.L_x_42820:
        /* <DEDUP_REMOVED lines=13> */
.L_x_42822:
[----:B------:R-:W-:Y:S05]  /*1c010*/  BSYNC.RECONVERGENT B4 ;  /* 0x0000000000047941 */ /* 0x000fea0003800200 */
.L_x_42821:
        /* <DEDUP_REMOVED lines=43> */
.L_x_42819:
[----:B------:R-:W-:Y:S05]  /*1c2d0*/  BSYNC.RECONVERGENT B3 ;  /* 0x0000000000037941 */ /* 0x000fea0003800200 */
.L_x_42818:
        /* <DEDUP_REMOVED lines=10> */
.L_x_42817:
[----:B------:R-:W-:Y:S05]  /*1c380*/  BSYNC.RECONVERGENT B2 ;  /* 0x0000000000027941 */ /* 0x000fea0003800200 */
.L_x_42816:
        /* <DEDUP_REMOVED lines=16> */
.L_x_42825:
        /* <DEDUP_REMOVED lines=13> */
.L_x_42827:
[----:B------:R-:W-:Y:S05]  /*1c560*/  BSYNC.RECONVERGENT B3 ;  /* 0x0000000000037941 */ /* 0x000fea0003800200 */
.L_x_42826:
        /* <DEDUP_REMOVED lines=43> */
.L_x_42824:
[----:B------:R-:W-:Y:S05]  /*1c820*/  BSYNC.RECONVERGENT B2 ;  /* 0x0000000000027941 */ /* 0x000fea0003800200 */
.L_x_42823:
        /* <DEDUP_REMOVED lines=10> */
.L_x_42768:
[----:B------:R-:W-:Y:S05]  /*1c8d0*/  BSYNC.RECONVERGENT B1 ;  /* 0x0000000000017941 */ /* 0x000fea0003800200 */
.L_x_42717:
        /* <DEDUP_REMOVED lines=33> */
.L_x_42829:
[----:B------:R-:W-:Y:S05]  /*1caf0*/  BSYNC.RECONVERGENT B1 ;  /* 0x0000000000017941 */ /* 0x000fea0003800200 */
.L_x_42828:
        /* <DEDUP_REMOVED lines=27> */
.L_x_42836:
        /* <DEDUP_REMOVED lines=13> */
.L_x_42838:
[----:B------:R-:W-:Y:S05]  /*1cd80*/  BSYNC.RECONVERGENT B4 ;  /* 0x0000000000047941 */ /* 0x000fea0003800200 */
.L_x_42837:
        /* <DEDUP_REMOVED lines=43> */
.L_x_42835:
[----:B------:R-:W-:Y:S05]  /*1d040*/  BSYNC.RECONVERGENT B3 ;  /* 0x0000000000037941 */ /* 0x000fea0003800200 */
.L_x_42834:
        /* <DEDUP_REMOVED lines=10> */
.L_x_42833:
[----:B------:R-:W-:Y:S05]  /*1d0f0*/  BSYNC.RECONVERGENT B2 ;  /* 0x0000000000027941 */ /* 0x000fea0003800200 */
.L_x_42832:
        /* <DEDUP_REMOVED lines=17> */
.L_x_42843:
        /* <DEDUP_REMOVED lines=13> */
.L_x_42845:
[----:B------:R-:W-:Y:S05]  /*1d2e0*/  BSYNC.RECONVERGENT B4 ;  /* 0x0000000000047941 */ /* 0x000fea0003800200 */
.L_x_42844:
        /* <DEDUP_REMOVED lines=43> */
.L_x_42842:
[----:B------:R-:W-:Y:S05]  /*1d5a0*/  BSYNC.RECONVERGENT B3 ;  /* 0x0000000000037941 */ /* 0x000fea0003800200 */
.L_x_42841:
        /* <DEDUP_REMOVED lines=10> */
.L_x_42840:
[----:B------:R-:W-:Y:S05]  /*1d650*/  BSYNC.RECONVERGENT B2 ;  /* 0x0000000000027941 */ /* 0x000fea0003800200 */
.L_x_42839:
        /* <DEDUP_REMOVED lines=17> */
.L_x_42850:
        /* <DEDUP_REMOVED lines=13> */
.L_x_42852:
[----:B------:R-:W-:Y:S05]  /*1d840*/  BSYNC.RECONVERGENT B4 ;  /* 0x0000000000047941 */ /* 0x000fea0003800200 */
.L_x_42851:
        /* <DEDUP_REMOVED lines=43> */
.L_x_42849:
[----:B------:R-:W-:Y:S05]  /*1db00*/  BSYNC.RECONVERGENT B3 ;  /* 0x0000000000037941 */ /* 0x000fea0003800200 */
.L_x_42848:
        /* <DEDUP_REMOVED lines=10> */
.L_x_42847:
[----:B------:R-:W-:Y:S05]  /*1dbb0*/  BSYNC.RECONVERGENT B2 ;  /* 0x0000000000027941 */ /* 0x000fea0003800200 */
.L_x_42846:
        /* <DEDUP_REMOVED lines=17> */
.L_x_42857:
        /* <DEDUP_REMOVED lines=13> */
.L_x_42859:
[----:B------:R-:W-:Y:S05]  /*1dda0*/  BSYNC.RECONVERGENT B4 ;  /* 0x0000000000047941 */ /* 0x000fea0003800200 */
.L_x_42858:
        /* <DEDUP_REMOVED lines=43> */
.L_x_42856:
[----:B------:R-:W-:Y:S05]  /*1e060*/  BSYNC.RECONVERGENT B3 ;  /* 0x0000000000037941 */ /* 0x000fea0003800200 */
.L_x_42855:
        /* <DEDUP_REMOVED lines=10> */
.L_x_42854:
[----:B------:R-:W-:Y:S05]  /*1e110*/  BSYNC.RECONVERGENT B2 ;  /* 0x0000000000027941 */ /* 0x000fea0003800200 */
.L_x_42853:
        /* <DEDUP_REMOVED lines=17> */
.L_x_42864:
        /* <DEDUP_REMOVED lines=13> */
.L_x_42866:
[----:B------:R-:W-:Y:S05]  /*1e300*/  BSYNC.RECONVERGENT B4 ;  /* 0x0000000000047941 */ /* 0x000fea0003800200 */
.L_x_42865:
        /* <DEDUP_REMOVED lines=43> */
.L_x_42863:
[----:B------:R-:W-:Y:S05]  /*1e5c0*/  BSYNC.RECONVERGENT B3 ;  /* 0x0000000000037941 */ /* 0x000fea0003800200 */
.L_x_42862:
        /* <DEDUP_REMOVED lines=10> */
.L_x_42861:
[----:B------:R-:W-:Y:S05]  /*1e670*/  BSYNC.RECONVERGENT B2 ;  /* 0x0000000000027941 */ /* 0x000fea0003800200 */
.L_x_42860:
        /* <DEDUP_REMOVED lines=17> */
.L_x_42871:
        /* <DEDUP_REMOVED lines=13> */
.L_x_42873:
[----:B------:R-:W-:Y:S05]  /*1e860*/  BSYNC.RECONVERGENT B4 ;  /* 0x0000000000047941 */ /* 0x000fea0003800200 */
.L_x_42872:
        /* <DEDUP_REMOVED lines=43> */
.L_x_42870:
[----:B------:R-:W-:Y:S05]  /*1eb20*/  BSYNC.RECONVERGENT B3 ;  /* 0x0000000000037941 */ /* 0x000fea0003800200 */
.L_x_42869:
        /* <DEDUP_REMOVED lines=10> */
.L_x_42868:
[----:B------:R-:W-:Y:S05]  /*1ebd0*/  BSYNC.RECONVERGENT B2 ;  /* 0x0000000000027941 */ /* 0x000fea0003800200 */
.L_x_42867:
        /* <DEDUP_REMOVED lines=17> */
.L_x_42878:
        /* <DEDUP_REMOVED lines=13> */
.L_x_42880:
[----:B------:R-:W-:Y:S05]  /*1edc0*/  BSYNC.RECONVERGENT B4 ;  /* 0x0000000000047941 */ /* 0x000fea0003800200 */
.L_x_42879:
        /* <DEDUP_REMOVED lines=43> */
.L_x_42877:
[----:B------:R-:W-:Y:S05]  /*1f080*/  BSYNC.RECONVERGENT B3 ;  /* 0x0000000000037941 */ /* 0x000fea0003800200 */
.L_x_42876:
        /* <DEDUP_REMOVED lines=10> */
.L_x_42875:
[----:B------:R-:W-:Y:S05]  /*1f130*/  BSYNC.RECONVERGENT B2 ;  /* 0x0000000000027941 */ /* 0x000fea0003800200 */
.L_x_42874:
        /* <DEDUP_REMOVED lines=16> */
.L_x_42884:
        /* <DEDUP_REMOVED lines=13> */
.L_x_42886:
[----:B------:R-:W-:Y:S05]  /*1f310*/  BSYNC.RECONVERGENT B3 ;  /* 0x0000000000037941 */ /* 0x000fea0003800200 */
.L_x_42885:
        /* <DEDUP_REMOVED lines=43> */
.L_x_42883:
[----:B------:R-:W-:Y:S05]  /*1f5d0*/  BSYNC.RECONVERGENT B2 ;  /* 0x0000000000027941 */ /* 0x000fea0003800200 */
.L_x_42882:
        /* <DEDUP_REMOVED lines=11> */
.L_x_42831:
        /* <DEDUP_REMOVED lines=21> */
.L_x_42891:
        /* <DEDUP_REMOVED lines=13> */
.L_x_42893:
[----:B------:R-:W-:Y:S05]  /*1f8b0*/  BSYNC.RECONVERGENT B4 ;  /* 0x0000000000047941 */ /* 0x000fea0003800200 */
.L_x_42892:
        /* <DEDUP_REMOVED lines=43> */
.L_x_42890:
[----:B------:R-:W-:Y:S05]  /*1fb70*/  BSYNC.RECONVERGENT B3 ;  /* 0x0000000000037941 */ /* 0x000fea0003800200 */
.L_x_42889:
        /* <DEDUP_REMOVED lines=10> */
.L_x_42888:
[----:B------:R-:W-:Y:S05]  /*1fc20*/  BSYNC.RECONVERGENT B2 ;  /* 0x0000000000027941 */ /* 0x000fea0003800200 */
.L_x_42887:
        /* <DEDUP_REMOVED lines=17> */
.L_x_42898:
        /* <DEDUP_REMOVED lines=13> */
.L_x_42900:
[----:B------:R-:W-:Y:S05]  /*1fe10*/  BSYNC.RECONVERGENT B4 ;  /* 0x0000000000047941 */ /* 0x000fea0003800200 */
.L_x_42899:
        /* <DEDUP_REMOVED lines=43> */
.L_x_42897:
[----:B------:R-:W-:Y:S05]  /*200d0*/  BSYNC.RECONVERGENT B3 ;  /* 0x0000000000037941 */ /* 0x000fea0003800200 */
.L_x_42896:
        /* <DEDUP_REMOVED lines=10> */
.L_x_42895:
[----:B------:R-:W-:Y:S05]  /*20180*/  BSYNC.RECONVERGENT B2 ;  /* 0x0000000000027941 */ /* 0x000fea0003800200 */
.L_x_42894:
        /* <DEDUP_REMOVED lines=17> */
.L_x_42905:
        /* <DEDUP_REMOVED lines=13> */
.L_x_42907:
[----:B------:R-:W-:Y:S05]  /*20370*/  BSYNC.RECONVERGENT B4 ;  /* 0x0000000000047941 */ /* 0x000fea0003800200 */
.L_x_42906:
        /* <DEDUP_REMOVED lines=43> */
.L_x_42904:
[----:B------:R-:W-:Y:S05]  /*20630*/  BSYNC.RECONVERGENT B3 ;  /* 0x0000000000037941 */ /* 0x000fea0003800200 */
.L_x_42903:
        /* <DEDUP_REMOVED lines=10> */
.L_x_42902:
[----:B------:R-:W-:Y:S05]  /*206e0*/  BSYNC.RECONVERGENT B2 ;  /* 0x0000000000027941 */ /* 0x000fea0003800200 */
.L_x_42901:
        /* <DEDUP_REMOVED lines=17> */
.L_x_42912:
        /* <DEDUP_REMOVED lines=13> */
.L_x_42914:
[----:B------:R-:W-:Y:S05]  /*208d0*/  BSYNC.RECONVERGENT B4 ;  /* 0x0000000000047941 */ /* 0x000fea0003800200 */
.L_x_42913:
        /* <DEDUP_REMOVED lines=43> */
.L_x_42911:
[----:B------:R-:W-:Y:S05]  /*20b90*/  BSYNC.RECONVERGENT B3 ;  /* 0x0000000000037941 */ /* 0x000fea0003800200 */
.L_x_42910:
        /* <DEDUP_REMOVED lines=10> */
.L_x_42909:
[----:B------:R-:W-:Y:S05]  /*20c40*/  BSYNC.RECONVERGENT B2 ;  /* 0x0000000000027941 */ /* 0x000fea0003800200 */
.L_x_42908:
        /* <DEDUP_REMOVED lines=17> */
.L_x_42919:
        /* <DEDUP_REMOVED lines=13> */
.L_x_42921:
[----:B------:R-:W-:Y:S05]  /*20e30*/  BSYNC.RECONVERGENT B4 ;  /* 0x0000000000047941 */ /* 0x000fea0003800200 */
.L_x_42920:
        /* <DEDUP_REMOVED lines=43> */
.L_x_42918:
[----:B------:R-:W-:Y:S05]  /*210f0*/  BSYNC.RECONVERGENT B3 ;  /* 0x0000000000037941 */ /* 0x000fea0003800200 */
.L_x_42917:
        /* <DEDUP_REMOVED lines=10> */
.L_x_42916:
[----:B------:R-:W-:Y:S05]  /*211a0*/  BSYNC.RECONVERGENT B2 ;  /* 0x0000000000027941 */ /* 0x000fea0003800200 */
.L_x_42915:
        /* <DEDUP_REMOVED lines=17> */
.L_x_42926:
        /* <DEDUP_REMOVED lines=13> */
.L_x_42928:
[----:B------:R-:W-:Y:S05]  /*21390*/  BSYNC.RECONVERGENT B4 ;  /* 0x0000000000047941 */ /* 0x000fea0003800200 */
.L_x_42927:
        /* <DEDUP_REMOVED lines=43> */
.L_x_42925:
[----:B------:R-:W-:Y:S05]  /*21650*/  BSYNC.RECONVERGENT B3 ;  /* 0x0000000000037941 */ /* 0x000fea0003800200 */
.L_x_42924:
        /* <DEDUP_REMOVED lines=10> */
.L_x_42923:
[----:B------:R-:W-:Y:S05]  /*21700*/  BSYNC.RECONVERGENT B2 ;  /* 0x0000000000027941 */ /* 0x000fea0003800200 */
.L_x_42922:
        /* <DEDUP_REMOVED lines=17> */
.L_x_42933:
        /* <DEDUP_REMOVED lines=13> */
.L_x_42935:
[----:B------:R-:W-:Y:S05]  /*218f0*/  BSYNC.RECONVERGENT B4 ;  /* 0x0000000000047941 */ /* 0x000fea0003800200 */
.L_x_42934:
        /* <DEDUP_REMOVED lines=43> */
.L_x_42932:
[----:B------:R-:W-:Y:S05]  /*21bb0*/  BSYNC.RECONVERGENT B3 ;  /* 0x0000000000037941 */ /* 0x000fea0003800200 */
.L_x_42931:
        /* <DEDUP_REMOVED lines=10> */
.L_x_42930:
[----:B------:R-:W-:Y:S05]  /*21c60*/  BSYNC.RECONVERGENT B2 ;  /* 0x0000000000027941 */ /* 0x000fea0003800200 */
.L_x_42929:
        /* <DEDUP_REMOVED lines=16> */
.L_x_42938:
        /* <DEDUP_REMOVED lines=13> */
.L_x_42940:
[----:B------:R-:W-:Y:S05]  /*21e40*/  BSYNC.RECONVERGENT B3 ;  /* 0x0000000000037941 */ /* 0x000fea0003800200 */
.L_x_42939:
        /* <DEDUP_REMOVED lines=43> */
.L_x_42937:
[----:B------:R-:W-:Y:S05]  /*22100*/  BSYNC.RECONVERGENT B2 ;  /* 0x0000000000027941 */ /* 0x000fea0003800200 */
.L_x_42936:
        /* <DEDUP_REMOVED lines=10> */
.L_x_42881:
[----:B------:R-:W-:Y:S05]  /*221b0*/  BSYNC.RECONVERGENT B1 ;  /* 0x0000000000017941 */ /* 0x000fea0003800200 */
.L_x_42830:
        /* <DEDUP_REMOVED lines=74> */
.L_x_42942:
[----:B------:R-:W-:Y:S05]  /*22660*/  BSYNC.RECONVERGENT B1 ;  /* 0x0000000000017941 */ /* 0x000fea0003800200 */
.L_x_42941:
        /* <DEDUP_REMOVED lines=120> */
.L_x_42958:
        /* <DEDUP_REMOVED lines=35> */
[----:B------:R-:W-:Y:S01]  /*23020*/  F2FP.F16.F32.PACK_AB R168, R183, R168 ;  /* 0x000000a8b7a8723e */ /* 0x000fe200000000ff */
        /* <DEDUP_REMOVED lines=56> */
[----:B------:R-:W-:Y:S01]  /*233b0*/  F2FP.F16.F32.PACK_AB R170, R199, R170 ;  /* 0x000000aac7aa723e */ /* 0x000fe200000000ff */
[C---:B------:R-:W-:Y:S01]  /*233c0*/  FMUL.FTZ R199, R229.reuse, R172 ;  /* 0x000000ace5c77220 */ /* 0x040fe20000410000 */
[----:B------:R-:W-:Y:S01]  /*233d0*/  FMUL.FTZ R176, R229, R173 ;  /* 0x000000ade5b07220 */ /* 0x000fe20000410000 */
[----:B------:R-:W-:Y:S01]  /*233e0*/  F2FP.F16.F32.PACK_AB R171, R242, R171 ;  /* 0x000000abf2ab723e */ /* 0x000fe200000000ff */
[----:B0-----:R-:W-:Y:S01]  /*233f0*/  IMAD.WIDE.U32 R172, R175, 0x10, R182 ;  /* 0x00000010afac7825 */ /* 0x001fe200078e00b6 */
[----:B------:R-:W-:-:S03]  /*23400*/  F2FP.F16.F32.PACK_AB R169, R226, R169 ;  /* 0x000000a9e2a9723e */ /* 0x000fc600000000ff */
        /* <DEDUP_REMOVED lines=28> */
[----:B------:R-:W-:Y:S01]  /*235d0*/  F2FP.F16.F32.PACK_AB R169, R178, R169 ;  /* 0x000000a9b2a9723e */ /* 0x000fe200000000ff */
        /* <DEDUP_REMOVED lines=10> */
[----:B------:R-:W-:-:S03]  /*23680*/  F2FP.F16.F32.PACK_AB R178, R199, R178 ;  /* 0x000000b2c7b2723e */ /* 0x000fc600000000ff */
        /* <DEDUP_REMOVED lines=69> */
[----:B------:R-:W-:-:S05]  /*23ae0*/  F2FP.F16.F32.PACK_AB R184, R201, R184 ;  /* 0x000000b8c9b8723e */ /* 0x000fca00000000ff */
[----:B------:R0:W-:Y:S02]  /*23af0*/  STG.E.128 desc[UR8][R196.64], R184 ;  /* 0x000000b8c4007986 */ /* 0x0001e4000c101d08 */
.L_x_42945:
[----:B------:R-:W-:Y:S05]  /*23b00*/  BSYNC.RECONVERGENT B1 ;  /* 0x0000000000017941 */ /* 0x000fea0003800200 */
.L_x_42944:
[----:B0-----:R-:W0:Y:S02]  /*23b10*/  LDC.64 R168, c[0x0][0x380] ;  /* 0x0000e000ffa87b82 */ /* 0x001e240000000a00 */
[----:B0-----:R-:W-:-:S05]  /*23b20*/  IMAD R9, R168, 0x4, R9 ;  /* 0x00000004a8097824 */ /* 0x001fca00078e0209 */
[----:B------:R-:W-:-:S13]  /*23b30*/  ISETP.GE.AND P0, PT, R9, R169, PT ;  /* 0x000000a90900720c */ /* 0x000fda0003f06270 */
[----:B------:R-:W-:Y:S05]  /*23b40*/  @!P0 BRA `(.L_x_42946) ;  /* 0xfffffdd0008c8947 */ /* 0x000fea000383ffff */
[----:B------:R-:W-:Y:S05]  /*23b50*/  BSYNC B0 ;  /* 0x0000000000007941 */ /* 0x000fea0003800000 */
.L_x_42264:
[----:B------:R-:W-:Y:S05]  /*23b60*/  EXIT ;  /* 0x000000000000794d */ /* 0x000fea0003800000 */
.L_x_42943:
        /* <DEDUP_REMOVED lines=8> */
.L_x_42948:
[----:B------:R-:W-:Y:S05]  /*23bf0*/  BSYNC B1 ;  /* 0x0000000000017941 */ /* 0x000fea0003800000 */
.L_x_42947:
        /* <DEDUP_REMOVED lines=9> */
.L_x_42949:
[----:B------:R-:W-:Y:S02]  /*23c90*/  IMAD.MOV.U32 R238, RZ, RZ, 0x4 ;  /* 0x00000004ffee7424 */ /* 0x000fe400078e00ff */
[----:B------:R-:W-:-:S04]  /*23ca0*/  IMAD.MOV.U32 R225, RZ, RZ, R235 ;  /* 0x000000ffffe17224 */ /* 0x000fc800078e00eb */
[----:B------:R-:W-:-:S05]  /*23cb0*/  FADD.FTZ R227, R226, R225 ;  /* 0x000000e1e2e37221 */ /* 0x000fca0000010000 */
[----:B------:R-:W-:-:S07]  /*23cc0*/  MOV R237, R227 ;  /* 0x000000e300ed7202 */ /* 0x000fce0000000f00 */
[----:B------:R-:W-:Y:S05]  /*23cd0*/  WARPSYNC.COLLECTIVE R230, `(.L_x_42950) ;  /* 0x00000000e6087348 */ /* 0x000fea0003c00000 */
[----:B------:R0:W1:Y:S02]  /*23ce0*/  SHFL.BFLY P1, R235, R237, R238, R239 ;  /* 0x0c0000eeedeb7389 */ /* 0x00006400000200ef */
[----:B01----:R-:W-:Y:S05]  /*23cf0*/  ENDCOLLECTIVE ;  /* 0x000000000000791b */ /* 0x003fea0003800000 */
.L_x_42950:
[----:B------:R-:W-:Y:S01]  /*23d00*/  HFMA2 R238, -RZ, RZ, 0, 4.76837158203125e-07 ;  /* 0x00000008ffee7431 */ /* 0x000fe200000001ff */
[----:B------:R-:W-:-:S05]  /*23d10*/  MOV R224, R235 ;  /* 0x000000eb00e07202 */ /* 0x000fca0000000f00 */
[----:B------:R-:W-:-:S04]  /*23d20*/  FADD.FTZ R228, R227, R224 ;  /* 0x000000e0e3e47221 */ /* 0x000fc80000010000 */
[----:B------:R-:W-:-:S07]  /*23d30*/  IMAD.MOV.U32 R237, RZ, RZ, R228 ;  /* 0x000000ffffed7224 */ /* 0x000fce00078e00e4 */
[----:B------:R-:W-:Y:S05]  /*23d40*/  WARPSYNC.COLLECTIVE R230, `(.L_x_42951) ;  /* 0x00000000e6087348 */ /* 0x000fea0003c00000 */
[----:B------:R0:W1:Y:S02]  /*23d50*/  SHFL.BFLY P1, R235, R237, R238, R239 ;  /* 0x0c0000eeedeb7389 */ /* 0x00006400000200ef */
[----:B01----:R-:W-:Y:S05]  /*23d60*/  ENDCOLLECTIVE ;  /* 0x000000000000791b */ /* 0x003fea0003800000 */
.L_x_42951:
        /* <DEDUP_REMOVED lines=8> */
.L_x_42952:
        /* <DEDUP_REMOVED lines=104> */
.L_x_42953:
[----:B------:R-:W-:Y:S02]  /*24470*/  IMAD.MOV.U32 R238, RZ, RZ, 0x2 ;  /* 0x00000002ffee7424 */ /* 0x000fe400078e00ff */
[----:B------:R-:W-:-:S04]  /*24480*/  IMAD.MOV.U32 R227, RZ, RZ, R235 ;  /* 0x000000ffffe37224 */ /* 0x000fc800078e00eb */
[----:B------:R-:W-:-:S05]  /*24490*/  FADD.FTZ R227, R224, R227 ;  /* 0x000000e3e0e37221 */ /* 0x000fca0000010000 */
[----:B------:R-:W-:-:S07]  /*244a0*/  MOV R237, R227 ;  /* 0x000000e300ed7202 */ /* 0x000fce0000000f00 */
[----:B------:R-:W-:Y:S05]  /*244b0*/  WARPSYNC.COLLECTIVE R230, `(.L_x_42954) ;  /* 0x00000000e6087348 */ /* 0x000fea0003c00000 */
[----:B------:R0:W1:Y:S02]  /*244c0*/  SHFL.BFLY P1, R235, R237, R238, R239 ;  /* 0x0c0000eeedeb7389 */ /* 0x00006400000200ef */
[----:B01----:R-:W-:Y:S05]  /*244d0*/  ENDCOLLECTIVE ;  /* 0x000000000000791b */ /* 0x003fea0003800000 */
.L_x_42954:
[----:B------:R-:W-:Y:S01]  /*244e0*/  HFMA2 R238, -RZ, RZ, 0, 2.384185791015625e-07 ;  /* 0x00000004ffee7431 */ /* 0x000fe200000001ff */
[----:B------:R-:W-:-:S05]  /*244f0*/  MOV R226, R235 ;  /* 0x000000eb00e27202 */ /* 0x000fca0000000f00 */
[----:B------:R-:W-:-:S04]  /*24500*/  FADD.FTZ R226, R227, R226 ;  /* 0x000000e2e3e27221 */ /* 0x000fc80000010000 */
[----:B------:R-:W-:-:S07]  /*24510*/  IMAD.MOV.U32 R237, RZ, RZ, R226 ;  /* 0x000000ffffed7224 */ /* 0x000fce00078e00e2 */
[----:B------:R-:W-:Y:S05]  /*24520*/  WARPSYNC.COLLECTIVE R230, `(.L_x_42955) ;  /* 0x00000000e6087348 */ /* 0x000fea0003c00000 */
[----:B------:R0:W1:Y:S02]  /*24530*/  SHFL.BFLY P1, R235, R237, R238, R239 ;  /* 0x0c0000eeedeb7389 */ /* 0x00006400000200ef */
[----:B01----:R-:W-:Y:S05]  /*24540*/  ENDCOLLECTIVE ;  /* 0x000000000000791b */ /* 0x003fea0003800000 */
.L_x_42955:
[----:B------:R-:W-:Y:S02]  /*24550*/  IMAD.MOV.U32 R238, RZ, RZ, 0x8 ;  /* 0x00000008ffee7424 */ /* 0x000fe400078e00ff */
[----:B------:R-:W-:-:S04]  /*24560*/  IMAD.MOV.U32 R229, RZ, RZ, R235 ;  /* 0x000000ffffe57224 */ /* 0x000fc800078e00eb */
[----:B------:R-:W-:-:S05]  /*24570*/  FADD.FTZ R229, R226, R229 ;  /* 0x000000e5e2e57221 */ /* 0x000fca0000010000 */
[----:B------:R-:W-:-:S07]  /*24580*/  MOV R237, R229 ;  /* 0x000000e500ed7202 */ /* 0x000fce0000000f00 */
[----:B------:R-:W-:Y:S05]  /*24590*/  WARPSYNC.COLLECTIVE R230, `(.L_x_42956) ;  /* 0x00000000e6087348 */ /* 0x000fea0003c00000 */
[----:B------:R0:W1:Y:S02]  /*245a0*/  SHFL.BFLY P1, R235, R237, R238, R239 ;  /* 0x0c0000eeedeb7389 */ /* 0x00006400000200ef */
[----:B01----:R-:W-:Y:S05]  /*245b0*/  ENDCOLLECTIVE ;  /* 0x000000000000791b */ /* 0x003fea0003800000 */
.L_x_42956:
[----:B------:R-:W-:Y:S01]  /*245c0*/  HFMA2 R238, -RZ, RZ, 0, 9.5367431640625e-07 ;  /* 0x00000010ffee7431 */ /* 0x000fe200000001ff */
[----:B------:R-:W-:-:S05]  /*245d0*/  MOV R228, R235 ;  /* 0x000000eb00e47202 */ /* 0x000fca0000000f00 */
[----:B------:R-:W-:-:S04]  /*245e0*/  FADD.FTZ R228, R229, R228 ;  /* 0x000000e4e5e47221 */ /* 0x000fc80000010000 */
[----:B------:R-:W-:-:S07]  /*245f0*/  IMAD.MOV.U32 R237, RZ, RZ, R228 ;  /* 0x000000ffffed7224 */ /* 0x000fce00078e00e4 */
[----:B------:R-:W-:Y:S05]  /*24600*/  WARPSYNC.COLLECTIVE R230, `(.L_x_42957) ;  /* 0x00000000e6087348 */ /* 0x000fea0003c00000 */
[----:B------:R0:W1:Y:S02]  /*24610*/  SHFL.BFLY P1, R235, R237, R238, R239 ;  /* 0x0c0000eeedeb7389 */ /* 0x00006400000200ef */
[----:B01----:R-:W-:Y:S05]  /*24620*/  ENDCOLLECTIVE ;  /* 0x000000000000791b */ /* 0x003fea0003800000 */
.L_x_42957:
[----:B------:R-:W-:Y:S05]  /*24630*/  BRA `(.L_x_42958) ;  /* 0xffffffe400ec7947 */ /* 0x000fea000383ffff */
.L_x_42959:
        /* <DEDUP_REMOVED lines=12> */
.L_x_54455:


//--------------------- .text._ZN10layer_norm13ln_fwd_kernelINS_13Kernel_traitsI6__halfffffjLj1536ELj1ELj4ELj1ELj16ENS_18Kernel_traits_baseILj1536ES2_ffffjLj128EEEEELb0ELb0ELb0ELb0EEEvNS_9FwdParamsE --------------------------
	.section	.text._ZN10layer_norm13ln_fwd_kernelINS_13Kernel_traitsI6__halfffffjLj1536ELj1ELj4ELj1ELj16ENS_18Kernel_traits_baseILj1536ES2_ffffjLj128EEEEELb0ELb0ELb0ELb0EEEvNS_9FwdParamsE,"ax",@progbits
	.align	128
        .global         _ZN10layer_norm13ln_fwd_kernelINS_13Kernel_traitsI6__halfffffjLj1536ELj1ELj4ELj1ELj16ENS_18Kernel_traits_baseILj1536ES2_ffffjLj128EEEEELb0ELb0ELb0ELb0EEEvNS_9FwdParamsE
        .type           _ZN10layer_norm13ln_fwd_kernelINS_13Kernel_traitsI6__halfffffjLj1536ELj1ELj4ELj1ELj16ENS_18Kernel_traits_baseILj1536ES2_ffffjLj128EEEEELb0ELb0ELb0ELb0EEEvNS_9FwdParamsE,@function
        .size           _ZN10layer_norm13ln_fwd_kernelINS_13Kernel_traitsI6__halfffffjLj1536ELj1ELj4ELj1ELj16ENS_18Kernel_traits_baseILj1536ES2_ffffjLj128EEEEELb0ELb0ELb0ELb0EEEvNS_9FwdParamsE,(.L_x_54456 - _ZN10layer_norm13ln_fwd_kernelINS_13Kernel_traitsI6__halfffffjLj1536ELj1ELj4ELj1ELj16ENS_18Kernel_traits_baseILj1536ES2_ffffjLj128EEEEELb0ELb0ELb0ELb0EEEvNS_9FwdParamsE)
        .other          _ZN10layer_norm13ln_fwd_kernelINS_13Kernel_traitsI6__halfffffjLj1536ELj1ELj4ELj1ELj16ENS_18Kernel_traits_baseILj1536ES2_ffffjLj128EEEEELb0ELb0ELb0ELb0EEEvNS_9FwdParamsE,@"STO_CUDA_ENTRY STV_DEFAULT"
_ZN10layer_norm13ln_fwd_kernelINS_13Kernel_traitsI6__halfffffjLj1536ELj1ELj4ELj1ELj16ENS_18Kernel_traits_baseILj1536ES2_ffffjLj128EEEEELb0ELb0ELb0ELb0EEEvNS_9FwdParamsE:
.text._ZN10layer_norm13ln_fwd_kernelINS_13Kernel_traitsI6__halfffffjLj1536ELj1ELj4ELj1ELj16ENS_18Kernel_traits_baseILj1536ES2_ffffjLj128EEEEELb0ELb0ELb0ELb0EEEvNS_9FwdParamsE:
        /* <DEDUP_REMOVED lines=28> */
[----:B0-----:R-:W-:Y:S01]  /*01c0*/  @P5 IMAD.WIDE.U32 R4, R3, 0x8, R4 ;  /* 0x0000000803045825 */ /* 0x001fe200078e0004 */
[----:B------:R-:W-:-:S04]  /*01d0*/  ISETP.GE.U32.AND P4, PT, R0, 0xe0, PT ;  /* 0x000000e00000780c */ /* 0x000fc80003f86070 */
[----:B------:R0:W5:Y:S02]  /*01e0*/  @P5 LDG.E.64 R6, desc[UR6][R4.64] ;  /* 0x0000000604065981 */ /* 0x000164000c1e1b00 */
[----:B------:R-:W4:Y:S01]  /*01f0*/  @P0 LDC.64 R48, c[0x0][0x3d0] ;  /* 0x0000f400ff300b82 */ /* 0x000f220000000a00 */
[C---:B-1----:R-:W-:Y:S01]  /*0200*/  @P5 IMAD.WIDE.U32 R20, R3.reuse, 0x8, R20 ;  /* 0x0000000803145825 */ /* 0x042fe200078e0014 */
[----:B------:R-:W-:-:S04]  /*0210*/  @P5 LOP3.LUT R3, R3, 0x20, RZ, 0xfc, !PT ;  /* 0x0000002003035812 */ /* 0x000fc800078efcff */
[----:B------:R-:W5:Y:S02]  /*0220*/  @P5 LD.E.64 R26, desc[UR6][R20.64] ;  /* 0x00000006141a5980 */ /* 0x000f64000c101b00 */
[----:B------:R-:W1:Y:S01]  /*0230*/  @P0 LDC.64 R50, c[0x0][0x438] ;  /* 0x00010e00ff320b82 */ /* 0x000e620000000a00 */
[----:B--2---:R-:W-:-:S07]  /*0240*/  @P6 IMAD.WIDE.U32 R22, R3, 0x8, R22 ;  /* 0x0000000803166825 */ /* 0x004fce00078e0016 */
[----:B------:R-:W2:Y:S08]  /*0250*/  @P1 LDC.64 R52, c[0x0][0x3d0] ;  /* 0x0000f400ff341b82 */ /* 0x000eb00000000a00 */
[----:B------:R-:W2:Y:S01]  /*0260*/  @P1 LDC.64 R54, c[0x0][0x438] ;  /* 0x00010e00ff361b82 */ /* 0x000ea20000000a00 */
[C---:B---3--:R-:W-:Y:S01]  /*0270*/  @P6 IMAD.WIDE.U32 R24, R3.reuse, 0x8, R24 ;  /* 0x0000000803186825 */ /* 0x048fe200078e0018 */
[----:B------:R-:W-:Y:S01]  /*0280*/  @P6 IADD3 R3, PT, PT, R3, 0x20, RZ ;  /* 0x0000002003036810 */ /* 0x000fe20007ffe0ff */
[----:B------:R3:W5:Y:S05]  /*0290*/  @P6 LDG.E.64 R108, desc[UR6][R22.64] ;  /* 0x00000006166c6981 */ /* 0x00076a000c1e1b00 */
[----:B------:R-:W3:Y:S01]  /*02a0*/  @P2 LDC.64 R56, c[0x0][0x3d0] ;  /* 0x0000f400ff382b82 */ /* 0x000ee20000000a00 */
[C---:B------:R-:W-:Y:S01]  /*02b0*/  ISETP.GE.U32.AND P5, PT, R0.reuse, 0x100, PT ;  /* 0x000001000000780c */ /* 0x040fe20003fa6070 */
[C---:B----4-:R-:W-:Y:S01]  /*02c0*/  @P0 IMAD.WIDE.U32 R48, R3.reuse, 0x8, R48 ;  /* 0x0000000803300825 */ /* 0x050fe200078e0030 */
[----:B------:R4:W5:Y:S05]  /*02d0*/  @P6 LD.E.64 R28, desc[UR6][R24.64] ;  /* 0x00000006181c6980 */ /* 0x00096a000c101b00 */
[----:B------:R-:W4:Y:S01]  /*02e0*/  @P2 LDC.64 R58, c[0x0][0x438] ;  /* 0x00010e00ff3a2b82 */ /* 0x000f220000000a00 */
[C---:B-1----:R-:W-:Y:S01]  /*02f0*/  @P0 IMAD.WIDE.U32 R50, R3.reuse, 0x8, R50 ;  /* 0x0000000803320825 */ /* 0x042fe200078e0032 */
[----:B------:R-:W-:Y:S01]  /*0300*/  @P0 IADD3 R3, PT, PT, R3, 0x20, RZ ;  /* 0x0000002003030810 */ /* 0x000fe20007ffe0ff */
[----:B------:R1:W5:Y:S05]  /*0310*/  @P0 LDG.E.64 R106, desc[UR6][R48.64] ;  /* 0x00000006306a0981 */ /* 0x00036a000c1e1b00 */
[----:B0-----:R-:W0:Y:S01]  /*0320*/  @P3 LDC.64 R4, c[0x0][0x3d0] ;  /* 0x0000f400ff043b82 */ /* 0x001e220000000a00 */
[C---:B--2---:R-:W-:Y:S01]  /*0330*/  @P1 IMAD.WIDE.U32 R52, R3.reuse, 0x8, R52 ;  /* 0x0000000803341825 */ /* 0x044fe200078e0034 */
[----:B------:R-:W-:Y:S01]  /*0340*/  ISETP.GE.U32.AND P6, PT, R0, 0x120, PT ;  /* 0x000001200000780c */ /* 0x000fe20003fc6070 */
[----:B------:R-:W5:Y:S05]  /*0350*/  @P0 LD.E.64 R30, desc[UR6][R50.64] ;  /* 0x00000006321e0980 */ /* 0x000f6a000c101b00 */
[----:B---3--:R-:W2:Y:S01]  /*0360*/  @P3 LDC.64 R22, c[0x0][0x438] ;  /* 0x00010e00ff163b82 */ /* 0x008ea20000000a00 */
[C---:B------:R-:W-:Y:S01]  /*0370*/  @P1 IMAD.WIDE.U32 R54, R3.reuse, 0x8, R54 ;  /* 0x0000000803361825 */ /* 0x040fe200078e0036 */
[----:B------:R3:W5:Y:S01]  /*0380*/  @P1 LDG.E.64 R104, desc[UR6][R52.64] ;  /* 0x0000000634681981 */ /* 0x000762000c1e1b00 */
[----:B------:R-:W-:-:S03]  /*0390*/  @P1 IADD3 R3, PT, PT, R3, 0x20, RZ ;  /* 0x0000002003031810 */ /* 0x000fc60007ffe0ff */
[----:B------:R2:W5:Y:S02]  /*03a0*/  @P1 LD.E.64 R32, desc[UR6][R54.64] ;  /* 0x0000000636201980 */ /* 0x000564000c101b00 */
[----:B------:R-:W2:Y:S01]  /*03b0*/  @P4 LDC.64 R20, c[0x0][0x3d0] ;  /* 0x0000f400ff144b82 */ /* 0x000ea20000000a00 */
[----:B------:R-:W-:-:S07]  /*03c0*/  ISETP.GE.U32.AND P1, PT, R0, 0x140, PT ;  /* 0x000001400000780c */ /* 0x000fce0003f26070 */
[----:B------:R-:W2:Y:S01]  /*03d0*/  @P4 LDC.64 R60, c[0x0][0x438] ;  /* 0x00010e00ff3c4b82 */ /* 0x000ea20000000a00 */
[----:B------:R-:W-:Y:S01]  /*03e0*/  ISETP.GE.U32.AND P0, PT, R0, 0x160, PT ;  /* 0x000001600000780c */ /* 0x000fe20003f06070 */
[----:B------:R-:W-:-:S06]  /*03f0*/  @P2 IMAD.WIDE.U32 R56, R3, 0x8, R56 ;  /* 0x0000000803382825 */ /* 0x000fcc00078e0038 */
[----:B----4-:R-:W4:Y:S01]  /*0400*/  @P5 LDC.64 R24, c[0x0][0x3d0] ;  /* 0x0000f400ff185b82 */ /* 0x010f220000000a00 */
[----:B------:R-:W-:-:S07]  /*0410*/  @P2 IMAD.WIDE.U32 R58, R3, 0x8, R58 ;  /* 0x00000008033a2825 */ /* 0x000fce00078e003a */
[----:B-1----:R-:W1:Y:S01]  /*0420*/  @P5 LDC.64 R48, c[0x0][0x438] ;  /* 0x00010e00ff305b82 */ /* 0x002e620000000a00 */
[----:B------:R-:W-:Y:S01]  /*0430*/  @P2 IADD3 R3, PT, PT, R3, 0x20, RZ ;  /* 0x0000002003032810 */ /* 0x000fe20007ffe0ff */
[----:B------:R1:W5:Y:S06]  /*0440*/  @P2 LDG.E.64 R102, desc[UR6][R56.64] ;  /* 0x0000000638662981 */ /* 0x00036c000c1e1b00 */
[----:B---3--:R-:W3:Y:S01]  /*0450*/  @P6 LDC.64 R52, c[0x0][0x3d0] ;  /* 0x0000f400ff346b82 */ /* 0x008ee20000000a00 */
[C---:B0-----:R-:W-:Y:S01]  /*0460*/  @P3 IMAD.WIDE.U32 R4, R3.reuse, 0x8, R4 ;  /* 0x0000000803043825 */ /* 0x041fe200078e0004 */
[----:B------:R0:W5:Y:S06]  /*0470*/  @P2 LD.E.64 R34, desc[UR6][R58.64] ;  /* 0x000000063a222980 */ /* 0x00016c000c101b00 */
[----:B------:R-:W0:Y:S01]  /*0480*/  @P6 LDC.64 R50, c[0x0][0x438] ;  /* 0x00010e00ff326b82 */ /* 0x000e220000000a00 */
[C---:B--2---:R-:W-:Y:S01]  /*0490*/  @P3 IMAD.WIDE.U32 R22, R3.reuse, 0x8, R22 ;  /* 0x0000000803163825 */ /* 0x044fe200078e0016 */
[----:B------:R-:W-:Y:S01]  /*04a0*/  @P3 IADD3 R3, PT, PT, R3, 0x20, RZ ;  /* 0x0000002003033810 */ /* 0x000fe20007ffe0ff */
[----:B------:R2:W5:Y:S05]  /*04b0*/  @P3 LDG.E.64 R8, desc[UR6][R4.64] ;  /* 0x0000000604083981 */ /* 0x00056a000c1e1b00 */
[----:B------:R-:W2:Y:S01]  /*04c0*/  @P1 LDC.64 R54, c[0x0][0x3d0] ;  /* 0x0000f400ff361b82 */ /* 0x000ea20000000a00 */
[C---:B------:R-:W-:Y:S01]  /*04d0*/  @P4 IMAD.WIDE.U32 R20, R3.reuse, 0x8, R20 ;  /* 0x0000000803144825 */ /* 0x040fe200078e0014 */
[----:B------:R0:W5:Y:S06]  /*04e0*/  @P3 LD.E.64 R36, desc[UR6][R22.64] ;  /* 0x0000000616243980 */ /* 0x00016c000c101b00 */
[----:B------:R-:W2:Y:S01]  /*04f0*/  @P1 LDC.64 R62, c[0x0][0x438] ;  /* 0x00010e00ff3e1b82 */ /* 0x000ea20000000a00 */
[C---:B------:R-:W-:Y:S01]  /*0500*/  @P4 IMAD.WIDE.U32 R60, R3.reuse, 0x8, R60 ;  /* 0x00000008033c4825 */ /* 0x040fe200078e003c */
[----:B------:R-:W-:Y:S01]  /*0510*/  @P4 IADD3 R3, PT, PT, R3, 0x20, RZ ;  /* 0x0000002003034810 */ /* 0x000fe20007ffe0ff */
[----:B------:R0:W5:Y:S05]  /*0520*/  @P4 LDG.E.64 R10, desc[UR6][R20.64] ;  /* 0x00000006140a4981 */ /* 0x00016a000c1e1b00 */
[----:B------:R-:W2:Y:S01]  /*0530*/  @P0 LDC.64 R64, c[0x0][0x3d0] ;  /* 0x0000f400ff400b82 */ /* 0x000ea20000000a00 */
[C---:B----4-:R-:W-:Y:S01]  /*0540*/  @P5 IMAD.WIDE.U32 R24, R3.reuse, 0x8, R24 ;  /* 0x0000000803185825 */ /* 0x050fe200078e0018 */
[----:B------:R4:W5:Y:S06]  /*0550*/  @P4 LD.E.64 R38, desc[UR6][R60.64] ;  /* 0x000000063c264980 */ /* 0x00096c000c101b00 */
[----:B------:R-:W4:Y:S01]  /*0560*/  @P0 LDC.64 R66, c[0x0][0x438] ;  /* 0x00010e00ff420b82 */ /* 0x000f220000000a00 */
[C---:B-1----:R-:W-:Y:S01]  /*0570*/  @P5 IMAD.WIDE.U32 R48, R3.reuse, 0x8, R48 ;  /* 0x0000000803305825 */ /* 0x042fe200078e0030 */
[----:B------:R-:W-:Y:S01]  /*0580*/  @P5 IADD3 R3, PT, PT, R3, 0x20, RZ ;  /* 0x0000002003035810 */ /* 0x000fe20007ffe0ff */
[----:B------:R1:W5:Y:S04]  /*0590*/  @P5 LDG.E.64 R12, desc[UR6][R24.64] ;  /* 0x00000006180c5981 */ /* 0x000368000c1e1b00 */
[C---:B---3--:R-:W-:Y:S01]  /*05a0*/  @P6 IMAD.WIDE.U32 R52, R3.reuse, 0x8, R52 ;  /* 0x0000000803346825 */ /* 0x048fe200078e0034 */
[----:B------:R1:W5:Y:S03]  /*05b0*/  @P5 LD.E.64 R40, desc[UR6][R48.64] ;  /* 0x0000000630285980 */ /* 0x000366000c101b00 */
[C---:B0-----:R-:W-:Y:S01]  /*05c0*/  @P6 IMAD.WIDE.U32 R50, R3.reuse, 0x8, R50 ;  /* 0x0000000803326825 */ /* 0x041fe200078e0032 */
[----:B------:R-:W-:Y:S01]  /*05d0*/  @P6 IADD3 R3, PT, PT, R3, 0x20, RZ ;  /* 0x0000002003036810 */ /* 0x000fe20007ffe0ff */
[----:B------:R1:W5:Y:S04]  /*05e0*/  @P6 LDG.E.64 R14, desc[UR6][R52.64] ;  /* 0x00000006340e6981 */ /* 0x000368000c1e1b00 */
[C---:B--2---:R-:W-:Y:S01]  /*05f0*/  @P1 IMAD.WIDE.U32 R54, R3.reuse, 0x8, R54 ;  /* 0x0000000803361825 */ /* 0x044fe200078e0036 */
[----:B------:R1:W5:Y:S03]  /*0600*/  @P6 LD.E.64 R42, desc[UR6][R50.64] ;  /* 0x00000006322a6980 */ /* 0x000366000c101b00 */
[C---:B------:R-:W-:Y:S01]  /*0610*/  @P1 IMAD.WIDE.U32 R62, R3.reuse, 0x8, R62 ;  /* 0x00000008033e1825 */ /* 0x040fe200078e003e */
[----:B------:R-:W-:Y:S01]  /*0620*/  @P1 IADD3 R3, PT, PT, R3, 0x20, RZ ;  /* 0x0000002003031810 */ /* 0x000fe20007ffe0ff */
[----:B------:R1:W5:Y:S04]  /*0630*/  @P1 LDG.E.64 R16, desc[UR6][R54.64] ;  /* 0x0000000636101981 */ /* 0x000368000c1e1b00 */
[C---:B------:R-:W-:Y:S01]  /*0640*/  @P0 IMAD.WIDE.U32 R64, R3.reuse, 0x8, R64 ;  /* 0x0000000803400825 */ /* 0x040fe200078e0040 */
[----:B------:R1:W5:Y:S03]  /*0650*/  @P1 LD.E.64 R44, desc[UR6][R62.64] ;  /* 0x000000063e2c1980 */ /* 0x000366000c101b00 */
[----:B----4-:R-:W-:Y:S01]  /*0660*/  @P0 IMAD.WIDE.U32 R66, R3, 0x8, R66 ;  /* 0x0000000803420825 */ /* 0x010fe200078e0042 */
[----:B------:R1:W5:Y:S04]  /*0670*/  @P0 LDG.E.64 R18, desc[UR6][R64.64] ;  /* 0x0000000640120981 */ /* 0x000368000c1e1b00 */
[----:B------:R1:W5:Y:S01]  /*0680*/  @P0 LD.E.64 R46, desc[UR6][R66.64] ;  /* 0x00000006422e0980 */ /* 0x000362000c101b00 */
[----:B------:R-:W-:-:S02]  /*0690*/  ISETP.GE.U32.AND P1, PT, R0, 0x180, PT ;  /* 0x000001800000780c */ /* 0x000fc40003f26070 */
[----:B------:R-:W-:-:S11]  /*06a0*/  @P0 IADD3 R3, PT, PT, R3, 0x20, RZ ;  /* 0x0000002003030810 */ /* 0x000fd60007ffe0ff */
[----:B-1----:R-:W-:Y:S05]  /*06b0*/  @!P1 BRA `(.L_x_42962) ;  /* 0x0000000400389947 */ /* 0x002fea0003800000 */
[----:B------:R-:W0:Y:S08]  /*06c0*/  LDC.64 R20, c[0x0][0x3d0] ;  /* 0x0000f400ff147b82 */ /* 0x000e300000000a00 */
[----:B------:R-:W1:Y:S01]  /*06d0*/  LDC.64 R4, c[0x0][0x438] ;  /* 0x00010e00ff047b82 */ /* 0x000e620000000a00 */
[----:B0-----:R-:W-:-:S06]  /*06e0*/  IMAD.WIDE.U32 R20, R3, 0x8, R20 ;  /* 0x0000000803147825 */ /* 0x001fcc00078e0014 */
[----:B------:R-:W5:Y:S01]  /*06f0*/  LDG.E.64 R20, desc[UR6][R20.64] ;  /* 0x0000000614147981 */ /* 0x000f62000c1e1b00 */
[----:B-1----:R-:W-:-:S06]  /*0700*/  IMAD.WIDE.U32 R4, R3, 0x8, R4 ;  /* 0x0000000803047825 */ /* 0x002fcc00078e0004 */
[----:B------:R-:W5:Y:S01]  /*0710*/  LD.E.64 R4, desc[UR6][R4.64] ;  /* 0x0000000604047980 */ /* 0x000f62000c101b00 */
[----:B------:R-:W-:Y:S05]  /*0720*/  BRA `(.L_x_42962) ;  /* 0x00000004001c7947 */ /* 0x000fea0003800000 */
.L_x_42961:
[C---:B------:R-:W-:Y:S02]  /*0730*/  ISETP.GE.U32.AND P3, PT, R0.reuse, 0x20, PT ;  /* 0x000000200000780c */ /* 0x040fe40003f66070 */
[C---:B------:R-:W-:Y:S02]  /*0740*/  ISETP.GE.U32.AND P2, PT, R0.reuse, 0x40, PT ;  /* 0x000000400000780c */ /* 0x040fe40003f46070 */
[C---:B------:R-:W-:Y:S02]  /*0750*/  ISETP.GE.U32.AND P6, PT, R0.reuse, 0x60, PT ;  /* 0x000000600000780c */ /* 0x040fe40003fc6070 */
[C---:B------:R-:W-:Y:S02]  /*0760*/  ISETP.GE.U32.AND P5, PT, R0.reuse, 0x80, PT ;  /* 0x000000800000780c */ /* 0x040fe40003fa6070 */
[C---:B------:R-:W-:Y:S02]  /*0770*/  ISETP.GE.U32.AND P1, PT, R0.reuse, 0xa0, PT ;  /* 0x000000a00000780c */ /* 0x040fe40003f26070 */
[----:B------:R-:W-:-:S02]  /*0780*/  ISETP.GE.U32.AND P0, PT, R0, 0xc0, PT ;  /* 0x000000c00000780c */ /* 0x000fc40003f06070 */
[----:B------:R-:W-:Y:S01]  /*0790*/  ISETP.GE.U32.AND P4, PT, R0, 0xe0, PT ;  /* 0x000000e00000780c */ /* 0x000fe20003f86070 */
[----:B------:R-:W0:Y:S08]  /*07a0*/  @P3 LDC.64 R22, c[0x0][0x3d0] ;  /* 0x0000f400ff163b82 */ /* 0x000e300000000a00 */
[----:B------:R-:W1:Y:S08]  /*07b0*/  @P2 LDC.64 R24, c[0x0][0x3d0] ;  /* 0x0000f400ff182b82 */ /* 0x000e700000000a00 */
[----:B------:R-:W2:Y:S08]  /*07c0*/  @P6 LDC.64 R48, c[0x0][0x3d0] ;  /* 0x0000f400ff306b82 */ /* 0x000eb00000000a00 */
[----:B------:R-:W3:Y:S01]  /*07d0*/  @P5 LDC.64 R50, c[0x0][0x3d0] ;  /* 0x0000f400ff325b82 */ /* 0x000ee20000000a00 */
[C---:B0-----:R-:W-:Y:S01]  /*07e0*/  @P3 IMAD.WIDE.U32 R22, R3.reuse, 0x8, R22 ;  /* 0x0000000803163825 */ /* 0x041fe200078e0016 */
[----:B------:R-:W-:-:S02]  /*07f0*/  @P3 LOP3.LUT R3, R3, 0x20, RZ, 0xfc, !PT ;  /* 0x0000002003033812 */ /* 0x000fc400078efcff */
[----:B------:R-:W-:Y:S02]  /*0800*/  @P3 CS2R R26, SRZ ;  /* 0x00000000001a3805 */ /* 0x000fe4000001ff00 */
[----:B------:R0:W5:Y:S02]  /*0810*/  @P3 LDG.E.64 R6, desc[UR6][R22.64] ;  /* 0x0000000616063981 */ /* 0x000164000c1e1b00 */
[----:B------:R-:W4:Y:S01]  /*0820*/  @P1 LDC.64 R52, c[0x0][0x3d0] ;  /* 0x0000f400ff341b82 */ /* 0x000f220000000a00 */
[C---:B-1----:R-:W-:Y:S01]  /*0830*/  @P2 IMAD.WIDE.U32 R24, R3.reuse, 0x8, R24 ;  /* 0x0000000803182825 */ /* 0x042fe200078e0018 */
[C---:B------:R-:W-:Y:S02]  /*0840*/  ISETP.GE.U32.AND P3, PT, R0.reuse, 0x100, PT ;  /* 0x000001000000780c */ /* 0x040fe40003f66070 */
[----:B------:R-:W-:Y:S02]  /*0850*/  @P2 IADD3 R3, PT, PT, R3, 0x20, RZ ;  /* 0x0000002003032810 */ /* 0x000fe40007ffe0ff */
[----:B------:R-:W-:Y:S01]  /*0860*/  @P2 CS2R R28, SRZ ;  /* 0x00000000001c2805 */ /* 0x000fe2000001ff00 */
[----:B------:R-:W5:Y:S01]  /*0870*/  @P2 LDG.E.64 R108, desc[UR6][R24.64] ;  /* 0x00000006186c2981 */ /* 0x000f62000c1e1b00 */
[----:B------:R-:W1:Y:S01]  /*0880*/  @P0 LDC.64 R54, c[0x0][0x3d0] ;  /* 0x0000f400ff360b82 */ /* 0x000e620000000a00 */
[----:B--2---:R-:W-:Y:S01]  /*0890*/  @P6 IMAD.WIDE.U32 R48, R3, 0x8, R48 ;  /* 0x0000000803306825 */ /* 0x004fe200078e0030 */
[----:B------:R-:W-:-:S02]  /*08a0*/  ISETP.GE.U32.AND P2, PT, R0, 0x120, PT ;  /* 0x000001200000780c */ /* 0x000fc40003f46070 */
[----:B------:R-:W-:Y:S02]  /*08b0*/  @P6 IADD3 R3, PT, PT, R3, 0x20, RZ ;  /* 0x0000002003036810 */ /* 0x000fe40007ffe0ff */
[----:B------:R-:W-:Y:S01]  /*08c0*/  @P6 CS2R R30, SRZ ;  /* 0x00000000001e6805 */ /* 0x000fe2000001ff00 */
[----:B------:R2:W5:Y:S01]  /*08d0*/  @P6 LDG.E.64 R106, desc[UR6][R48.64] ;  /* 0x00000006306a6981 */ /* 0x000562000c1e1b00 */
[----:B0-----:R-:W0:Y:S01]  /*08e0*/  @P4 LDC.64 R22, c[0x0][0x3d0] ;  /* 0x0000f400ff164b82 */ /* 0x001e220000000a00 */
[C---:B---3--:R-:W-:Y:S01]  /*08f0*/  @P5 IMAD.WIDE.U32 R50, R3.reuse, 0x8, R50 ;  /* 0x0000000803325825 */ /* 0x048fe200078e0032 */
[C---:B------:R-:W-:Y:S02]  /*0900*/  ISETP.GE.U32.AND P6, PT, R0.reuse, 0x140, PT ;  /* 0x000001400000780c */ /* 0x040fe40003fc6070 */
[----:B------:R-:W-:Y:S02]  /*0910*/  @P5 IADD3 R3, PT, PT, R3, 0x20, RZ ;  /* 0x0000002003035810 */ /* 0x000fe40007ffe0ff */
[----:B------:R-:W-:Y:S01]  /*0920*/  @P5 CS2R R32, SRZ ;  /* 0x0000000000205805 */ /* 0x000fe2000001ff00 */
[----:B------:R3:W5:Y:S01]  /*0930*/  @P5 LDG.E.64 R104, desc[UR6][R50.64] ;  /* 0x0000000632685981 */ /* 0x000762000c1e1b00 */
[----:B--2---:R-:W2:Y:S01]  /*0940*/  @P3 LDC.64 R48, c[0x0][0x3d0] ;  /* 0x0000f400ff303b82 */ /* 0x004ea20000000a00 */
[----:B----4-:R-:W-:Y:S01]  /*0950*/  @P1 IMAD.WIDE.U32 R52, R3, 0x8, R52 ;  /* 0x0000000803341825 */ /* 0x010fe200078e0034 */
[----:B------:R-:W-:-:S02]  /*0960*/  ISETP.GE.U32.AND P5, PT, R0, 0x160, PT ;  /* 0x000001600000780c */ /* 0x000fc40003fa6070 */
[----:B------:R-:W-:Y:S02]  /*0970*/  @P1 IADD3 R3, PT, PT, R3, 0x20, RZ ;  /* 0x0000002003031810 */ /* 0x000fe40007ffe0ff */
[----:B------:R-:W-:Y:S01]  /*0980*/  @P1 CS2R R34, SRZ ;  /* 0x0000000000221805 */ /* 0x000fe2000001ff00 */
[----:B------:R4:W5:Y:S01]  /*0990*/  @P1 LDG.E.64 R102, desc[UR6][R52.64] ;  /* 0x0000000634661981 */ /* 0x000962000c1e1b00 */
[----:B------:R-:W4:Y:S01]  /*09a0*/  @P2 LDC.64 R56, c[0x0][0x3d0] ;  /* 0x0000f400ff382b82 */ /* 0x000f220000000a00 */
[----:B------:R-:W-:Y:S01]  /*09b0*/  ISETP.GE.U32.AND P1, PT, R0, 0x180, PT ;  /* 0x000001800000780c */ /* 0x000fe20003f26070 */
[C---:B-1----:R-:W-:Y:S01]  /*09c0*/  @P0 IMAD.WIDE.U32 R54, R3.reuse, 0x8, R54 ;  /* 0x0000000803360825 */ /* 0x042fe200078e0036 */
[----:B------:R-:W-:-:S04]  /*09d0*/  @P0 IADD3 R3, PT, PT, R3, 0x20, RZ ;  /* 0x0000002003030810 */ /* 0x000fc80007ffe0ff */
[----:B------:R1:W5:Y:S01]  /*09e0*/  @P0 LDG.E.64 R8, desc[UR6][R54.64] ;  /* 0x0000000636080981 */ /* 0x000362000c1e1b00 */
[----:B------:R-:W1:Y:S01]  /*09f0*/  @P6 LDC.64 R58, c[0x0][0x3d0] ;  /* 0x0000f400ff3a6b82 */ /* 0x000e620000000a00 */
[C---:B0-----:R-:W-:Y:S01]  /*0a00*/  @P4 IMAD.WIDE.U32 R24, R3.reuse, 0x8, R22 ;  /* 0x0000000803184825 */ /* 0x041fe200078e0016 */
[----:B------:R-:W-:-:S04]  /*0a10*/  @P4 IADD3 R3, PT, PT, R3, 0x20, RZ ;  /* 0x0000002003034810 */ /* 0x000fc80007ffe0ff */
[----:B------:R0:W5:Y:S02]  /*0a20*/  @P4 LDG.E.64 R10, desc[UR6][R24.64] ;  /* 0x00000006180a4981 */ /* 0x000164000c1e1b00 */
[----:B---3--:R-:W3:Y:S01]  /*0a30*/  @P5 LDC.64 R50, c[0x0][0x3d0] ;  /* 0x0000f400ff325b82 */ /* 0x008ee20000000a00 */
[C---:B--2---:R-:W-:Y:S01]  /*0a40*/  @P3 IMAD.WIDE.U32 R48, R3.reuse, 0x8, R48 ;  /* 0x0000000803303825 */ /* 0x044fe200078e0030 */
[----:B------:R-:W-:-:S04]  /*0a50*/  @P3 IADD3 R3, PT, PT, R3, 0x20, RZ ;  /* 0x0000002003033810 */ /* 0x000fc80007ffe0ff */
[----:B------:R0:W5:Y:S02]  /*0a60*/  @P3 LDG.E.64 R12, desc[UR6][R48.64] ;  /* 0x00000006300c3981 */ /* 0x000164000c1e1b00 */
[----:B------:R-:W2:Y:S01]  /*0a70*/  @P1 LDC.64 R22, c[0x0][0x3d0] ;  /* 0x0000f400ff161b82 */ /* 0x000ea20000000a00 */
[C---:B----4-:R-:W-:Y:S01]  /*0a80*/  @P2 IMAD.WIDE.U32 R56, R3.reuse, 0x8, R56 ;  /* 0x0000000803382825 */ /* 0x050fe200078e0038 */
[----:B------:R-:W-:-:S04]  /*0a90*/  @P2 IADD3 R3, PT, PT, R3, 0x20, RZ ;  /* 0x0000002003032810 */ /* 0x000fc80007ffe0ff */
[----:B------:R0:W5:Y:S01]  /*0aa0*/  @P2 LDG.E.64 R14, desc[UR6][R56.64] ;  /* 0x00000006380e2981 */ /* 0x000162000c1e1b00 */
[C---:B-1----:R-:W-:Y:S01]  /*0ab0*/  @P6 IMAD.WIDE.U32 R58, R3.reuse, 0x8, R58 ;  /* 0x00000008033a6825 */ /* 0x042fe200078e003a */
[----:B------:R-:W-:-:S04]  /*0ac0*/  @P6 IADD3 R3, PT, PT, R3, 0x20, RZ ;  /* 0x0000002003036810 */ /* 0x000fc80007ffe0ff */
[----:B------:R0:W5:Y:S01]  /*0ad0*/  @P6 LDG.E.64 R16, desc[UR6][R58.64] ;  /* 0x000000063a106981 */ /* 0x000162000c1e1b00 */
[C---:B---3--:R-:W-:Y:S01]  /*0ae0*/  @P5 IMAD.WIDE.U32 R50, R3.reuse, 0x8, R50 ;  /* 0x0000000803325825 */ /* 0x048fe200078e0032 */
[----:B------:R-:W-:-:S04]  /*0af0*/  @P5 IADD3 R3, PT, PT, R3, 0x20, RZ ;  /* 0x0000002003035810 */ /* 0x000fc80007ffe0ff */
[----:B------:R0:W5:Y:S01]  /*0b00*/  @P5 LDG.E.64 R18, desc[UR6][R50.64] ;  /* 0x0000000632125981 */ /* 0x000162000c1e1b00 */
[----:B--2---:R-:W-:-:S05]  /*0b10*/  @P1 IMAD.WIDE.U32 R22, R3, 0x8, R22 ;  /* 0x0000000803161825 */ /* 0x004fca00078e0016 */
[----:B------:R0:W5:Y:S01]  /*0b20*/  @P1 LDG.E.64 R20, desc[UR6][R22.64] ;  /* 0x0000000616141981 */ /* 0x000162000c1e1b00 */
[----:B------:R-:W-:Y:S02]  /*0b30*/  @P0 CS2R R36, SRZ ;  /* 0x0000000000240805 */ /* 0x000fe4000001ff00 */
[----:B------:R-:W-:Y:S02]  /*0b40*/  @P4 CS2R R38, SRZ ;  /* 0x0000000000264805 */ /* 0x000fe4000001ff00 */
[----:B------:R-:W-:Y:S02]  /*0b50*/  @P3 CS2R R40, SRZ ;  /* 0x0000000000283805 */ /* 0x000fe4000001ff00 */
[----:B------:R-:W-:Y:S02]  /*0b60*/  @P2 CS2R R42, SRZ ;  /* 0x00000000002a2805 */ /* 0x000fe4000001ff00 */
[----:B------:R-:W-:Y:S02]  /*0b70*/  @P6 CS2R R44, SRZ ;  /* 0x00000000002c6805 */ /* 0x000fe4000001ff00 */
[----:B------:R-:W-:-:S02]  /*0b80*/  @P5 CS2R R46, SRZ ;  /* 0x00000000002e5805 */ /* 0x000fc4000001ff00 */
[----:B0-----:R-:W-:-:S07]  /*0b90*/  @P1 CS2R R4, SRZ ;  /* 0x0000000000041805 */ /* 0x001fce000001ff00 */
.L_x_42962:
[----:B------:R-:W-:Y:S05]  /*0ba0*/  BSYNC.RECONVERGENT B0 ;  /* 0x0000000000007941 */ /* 0x000fea0003800200 */
.L_x_42960:
[----:B------:R-:W0:Y:S02]  /*0bb0*/  LDCU UR4, c[0x0][0x384] ;  /* 0x00007080ff0477ac */ /* 0x000e240008000800 */
[----:B0-----:R-:W-:-:S13]  /*0bc0*/  ISETP.GE.AND P0, PT, R2, UR4, PT ;  /* 0x0000000402007c0c */ /* 0x001fda000bf06270 */
[----:B------:R-:W-:Y:S05]  /*0bd0*/  @P0 EXIT ;  /* 0x000000000000094d */ /* 0x000fea0003800000 */
[----:B-----5:R-:W-:Y:S01]  /*0be0*/  MOV R22, R9 ;  /* 0x0000000900167202 */ /* 0x020fe20000000f00 */
[----:B------:R-:W0:Y:S01]  /*0bf0*/  LDCU.64 UR4, c[0x0][0x3e0] ;  /* 0x00007c00ff0477ac */ /* 0x000e220008000a00 */
[--C-:B------:R-:W-:Y:S02]  /*0c00*/  SHF.R.U64 R133, R8, 0x10, R9.reuse ;  /* 0x0000001008857819 */ /* 0x100fe40000001209 */
[----:B------:R-:W-:Y:S01]  /*0c10*/  SHF.R.U32.HI R24, RZ, 0x10, R9 ;  /* 0x00000010ff187819 */ /* 0x000fe20000011609 */
[----:B------:R-:W1:Y:S01]  /*0c20*/  LDCU UR8, c[0x0][0x388] ;  /* 0x00007100ff0877ac */ /* 0x000e620008000800 */
[----:B------:R-:W-:Y:S02]  /*0c30*/  MOV R136, R6 ;  /* 0x0000000600887202 */ /* 0x000fe40000000f00 */
[----:B------:R-:W-:Y:S02]  /*0c40*/  MOV R3, R7 ;  /* 0x0000000700037202 */ /* 0x000fe40000000f00 */
[----:B------:R-:W-:-:S02]  /*0c50*/  MOV R132, R10 ;  /* 0x0000000a00847202 */ /* 0x000fc40000000f00 */
[----:B------:R-:W-:Y:S02]  /*0c60*/  MOV R9, R11 ;  /* 0x0000000b00097202 */ /* 0x000fe40000000f00 */
[----:B------:R-:W-:Y:S02]  /*0c70*/  SHF.R.U64 R131, R10, 0x10, R11 ;  /* 0x000000100a837819 */ /* 0x000fe4000000120b */
[----:B------:R-:W-:Y:S02]  /*0c80*/  PRMT R136, R3, 0x5410, R136 ;  /* 0x0000541003887816 */ /* 0x000fe40000000088 */
[----:B------:R-:W-:Y:S01]  /*0c90*/  PRMT R132, R9, 0x5410, R132 ;  /* 0x0000541009847816 */ /* 0x000fe20000000084 */
[----:B0-----:R-:W-:Y:S01]  /*0ca0*/  UISETP.NE.U32.AND UP0, UPT, UR4, URZ, UPT ;  /* 0x000000ff0400728c */ /* 0x001fe2000bf05070 */
[----:B------:R-:W-:Y:S01]  /*0cb0*/  MOV R130, R12 ;  /* 0x0000000c00827202 */ /* 0x000fe20000000f00 */
[----:B------:R-:W0:Y:S01]  /*0cc0*/  LDCU.U8 UR4, c[0x0][0x410] ;  /* 0x00008200ff0477ac */ /* 0x000e220008000000 */
[----:B------:R-:W-:-:S02]  /*0cd0*/  MOV R10, R13 ;  /* 0x0000000d000a7202 */ /* 0x000fc40000000f00 */
[----:B------:R-:W-:Y:S01]  /*0ce0*/  MOV R3, R108 ;  /* 0x0000006c00037202 */ /* 0x000fe20000000f00 */
[----:B------:R-:W-:Y:S01]  /*0cf0*/  UISETP.NE.AND.EX UP0, UPT, UR5, URZ, UPT, UP0 ;  /* 0x000000ff0500728c */ /* 0x000fe2000bf05300 */
[----:B------:R-:W-:Y:S01]  /*0d00*/  MOV R9, R109 ;  /* 0x0000006d00097202 */ /* 0x000fe20000000f00 */
[----:B------:R-:W2:Y:S01]  /*0d10*/  LDCU UR5, c[0x0][0x448] ;  /* 0x00008900ff0577ac */ /* 0x000ea20008000800 */
[----:B------:R-:W-:Y:S02]  /*0d20*/  PRMT R130, R10, 0x5410, R130 ;  /* 0x000054100a827816 */ /* 0x000fe40000000082 */
[----:B------:R-:W-:Y:S02]  /*0d30*/  PRMT R122, R9, 0x5410, R3 ;  /* 0x00005410097a7816 */ /* 0x000fe40000000003 */
[----:B------:R-:W-:Y:S02]  /*0d40*/  MOV R10, R106 ;  /* 0x0000006a000a7202 */ /* 0x000fe40000000f00 */
[----:B------:R-:W-:-:S02]  /*0d50*/  MOV R3, R107 ;  /* 0x0000006b00037202 */ /* 0x000fc40000000f00 */
[----:B------:R-:W-:Y:S02]  /*0d60*/  MOV R9, R104 ;  /* 0x0000006800097202 */ /* 0x000fe40000000f00 */
[----:B------:R-:W-:Y:S02]  /*0d70*/  PRMT R121, R3, 0x5410, R10 ;  /* 0x0000541003797816 */ /* 0x000fe4000000000a */
[----:B------:R-:W-:Y:S02]  /*0d80*/  MOV R3, R105 ;  /* 0x0000006900037202 */ /* 0x000fe40000000f00 */
[----:B------:R-:W-:Y:S02]  /*0d90*/  MOV R10, R102 ;  /* 0x00000066000a7202 */ /* 0x000fe40000000f00 */
[----:B------:R-:W-:Y:S02]  /*0da0*/  PRMT R120, R3, 0x5410, R9 ;  /* 0x0000541003787816 */ /* 0x000fe40000000009 */
[----:B------:R-:W-:-:S02]  /*0db0*/  MOV R9, R103 ;  /* 0x0000006700097202 */ /* 0x000fc40000000f00 */
[--C-:B------:R-:W-:Y:S02]  /*0dc0*/  SHF.R.U64 R118, R26, 0x10, R27.reuse ;  /* 0x000000101a767819 */ /* 0x100fe4000000121b */
[----:B------:R-:W-:Y:S02]  /*0dd0*/  SHF.R.U32.HI R3, RZ, 0x10, R27 ;  /* 0x00000010ff037819 */ /* 0x000fe4000001161b */
[----:B------:R-:W-:Y:S02]  /*0de0*/  PRMT R119, R9, 0x5410, R10 ;  /* 0x0000541009777816 */ /* 0x000fe4000000000a */
[--C-:B------:R-:W-:Y:S02]  /*0df0*/  SHF.R.U64 R117, R36, 0x10, R37.reuse ;  /* 0x0000001024757819 */ /* 0x100fe40000001225 */
[----:B------:R-:W-:Y:S02]  /*0e00*/  SHF.R.U32.HI R9, RZ, 0x10, R37 ;  /* 0x00000010ff097819 */ /* 0x000fe40000011625 */
[----:B------:R-:W-:-:S02]  /*0e10*/  PRMT R118, R3, 0x5410, R118 ;  /* 0x0000541003767816 */ /* 0x000fc40000000076 */
        /* <DEDUP_REMOVED lines=9> */
[----:B------:R-:W-:Y:S02]  /*0eb0*/  SHF.R.U64 R113, R44, 0x10, R45 ;  /* 0x000000102c717819 */ /* 0x000fe4000000122d */
[--C-:B------:R-:W-:Y:S02]  /*0ec0*/  SHF.R.U64 R112, R46, 0x10, R47.reuse ;  /* 0x000000102e707819 */ /* 0x100fe4000000122f */
[----:B------:R-:W-:-:S02]  /*0ed0*/  SHF.R.U32.HI R9, RZ, 0x10, R47 ;  /* 0x00000010ff097819 */ /* 0x000fc4000001162f */
[----:B------:R-:W-:Y:S02]  /*0ee0*/  PRMT R114, R3, 0x5410, R114 ;  /* 0x0000541003727816 */ /* 0x000fe40000000072 */
[----:B------:R-:W-:Y:S02]  /*0ef0*/  PRMT R113, R113, 0x5410, R113 ;  /* 0x0000541071717816 */ /* 0x000fe40000000071 */
[----:B------:R-:W-:Y:S02]  /*0f00*/  SHF.R.U32.HI R3, RZ, 0x10, R45 ;  /* 0x00000010ff037819 */ /* 0x000fe4000001162d */
[--C-:B------:R-:W-:Y:S02]  /*0f10*/  SHF.R.U64 R135, R6, 0x10, R7.reuse ;  /* 0x0000001006877819 */ /* 0x100fe40000001207 */
[----:B------:R-:W-:Y:S02]  /*0f20*/  SHF.R.U32.HI R23, RZ, 0x10, R7 ;  /* 0x00000010ff177819 */ /* 0x000fe40000011607 */
[----:B------:R-:W-:-:S02]  /*0f30*/  MOV R134, R8 ;  /* 0x0000000800867202 */ /* 0x000fc40000000f00 */
[----:B------:R-:W-:Y:S02]  /*0f40*/  SHF.R.U32.HI R25, RZ, 0x10, R11 ;  /* 0x00000010ff197819 */ /* 0x000fe4000001160b */
[--C-:B------:R-:W-:Y:S02]  /*0f50*/  SHF.R.U64 R129, R12, 0x10, R13.reuse ;  /* 0x000000100c817819 */ /* 0x100fe4000000120d */
[----:B------:R-:W-:Y:S02]  /*0f60*/  SHF.R.U32.HI R48, RZ, 0x10, R13 ;  /* 0x00000010ff307819 */ /* 0x000fe4000001160d */
[----:B------:R-:W-:Y:S02]  /*0f70*/  MOV R126, R16 ;  /* 0x00000010007e7202 */ /* 0x000fe40000000f00 */
[----:B------:R-:W-:Y:S02]  /*0f80*/  SHF.R.U64 R125, R16, 0x10, R17 ;  /* 0x00000010107d7819 */ /* 0x000fe40000001211 */
[----:B------:R-:W-:-:S02]  /*0f90*/  PRMT R112, R9, 0x5410, R112 ;  /* 0x0000541009707816 */ /* 0x000fc40000000070 */
[----:B------:R-:W-:Y:S02]  /*0fa0*/  MOV R128, R14 ;  /* 0x0000000e00807202 */ /* 0x000fe40000000f00 */
[----:B------:R-:W-:Y:S02]  /*0fb0*/  MOV R12, R15 ;  /* 0x0000000f000c7202 */ /* 0x000fe40000000f00 */
[----:B------:R-:W-:Y:S02]  /*0fc0*/  SHF.R.U64 R127, R14, 0x10, R15 ;  /* 0x000000100e7f7819 */ /* 0x000fe4000000120f */
[----:B------:R-:W-:Y:S02]  /*0fd0*/  MOV R13, R17 ;  /* 0x00000011000d7202 */ /* 0x000fe40000000f00 */
[----:B------:R-:W-:Y:S02]  /*0fe0*/  SHF.R.U32.HI R16, RZ, 0x10, R17 ;  /* 0x00000010ff107819 */ /* 0x000fe40000011611 */
[----:B------:R-:W-:-:S02]  /*0ff0*/  MOV R6, R20 ;  /* 0x0000001400067202 */ /* 0x000fc40000000f00 */
[----:B------:R-:W-:Y:S02]  /*1000*/  MOV R11, R21 ;  /* 0x00000015000b7202 */ /* 0x000fe40000000f00 */
[--C-:B------:R-:W-:Y:S01]  /*1010*/  SHF.R.U64 R7, R20, 0x10, R21.reuse ;  /* 0x0000001014077819 */ /* 0x100fe20000001215 */
[----:B------:R-:W-:Y:S01]  /*1020*/  HADD2.F32 R6, -RZ, R6.H0_H0 ;  /* 0x20000006ff067230 */ /* 0x000fe20000004100 */
[----:B------:R-:W-:Y:S02]  /*1030*/  SHF.R.U32.HI R8, RZ, 0x10, R21 ;  /* 0x00000010ff087819 */ /* 0x000fe40000011615 */
[--C-:B------:R-:W-:Y:S01]  /*1040*/  SHF.R.U64 R10, R4, 0x10, R5.reuse ;  /* 0x00000010040a7819 */ /* 0x100fe20000001205 */
[----:B------:R-:W-:Y:S01]  /*1050*/  HADD2.F32 R7, -RZ, R7.H0_H0 ;  /* 0x20000007ff077230 */ /* 0x000fe20000004100 */
[----:B------:R-:W-:Y:S01]  /*1060*/  SHF.R.U32.HI R9, RZ, 0x10, R5 ;  /* 0x00000010ff097819 */ /* 0x000fe20000011605 */
[----:B------:R-:W-:Y:S01]  /*1070*/  HADD2.F32 R8, -RZ, R8.H0_H0 ;  /* 0x20000008ff087230 */ /* 0x000fe20000004100 */
[----:B------:R-:W-:Y:S01]  /*1080*/  SHF.R.U32.HI R15, RZ, 0x10, R15 ;  /* 0x00000010ff0f7819 */ /* 0x000fe2000001160f */
[----:B------:R-:W-:Y:S01]  /*1090*/  HADD2.F32 R10, -RZ, R10.H0_H0 ;  /* 0x2000000aff0a7230 */ /* 0x000fe20000004100 */
[----:B------:R-:W-:Y:S01]  /*10a0*/  MOV R124, R18 ;  /* 0x00000012007c7202 */ /* 0x000fe20000000f00 */
[----:B------:R-:W-:Y:S01]  /*10b0*/  HADD2.F32 R9, -RZ, R9.H0_H0 ;  /* 0x20000009ff097230 */ /* 0x000fe20000004100 */
[----:B------:R-:W-:-:S02]  /*10c0*/  MOV R14, R19 ;  /* 0x00000013000e7202 */ /* 0x000fc40000000f00 */
[--C-:B------:R-:W-:Y:S02]  /*10d0*/  SHF.R.U64 R123, R18, 0x10, R19.reuse ;  /* 0x00000010127b7819 */ /* 0x100fe40000001213 */
[----:B------:R-:W-:Y:S02]  /*10e0*/  SHF.R.U32.HI R17, RZ, 0x10, R19 ;  /* 0x00000010ff117819 */ /* 0x000fe40000011613 */
[----:B------:R-:W-:Y:S01]  /*10f0*/  PRMT R113, R3, 0x7610, R113 ;  /* 0x0000761003717816 */ /* 0x000fe20000000071 */
[----:B------:R-:W-:Y:S01]  /*1100*/  HADD2.F32 R3, -RZ, R4.H0_H0 ;  /* 0x20000004ff037230 */ /* 0x000fe20000004100 */
[----:B------:R-:W-:Y:S01]  /*1110*/  PRMT R135, R23, 0x5410, R135 ;  /* 0x0000541017877816 */ /* 0x000fe20000000087 */
[----:B------:R-:W-:Y:S01]  /*1120*/  HADD2.F32 R4, -RZ, R5.H0_H0 ;  /* 0x20000005ff047230 */ /* 0x000fe20000004100 */
[----:B------:R-:W-:Y:S01]  /*1130*/  PRMT R134, R22, 0x5410, R134 ;  /* 0x0000541016867816 */ /* 0x000fe20000000086 */
[----:B------:R-:W-:Y:S01]  /*1140*/  HADD2.F32 R5, -RZ, R11.H0_H0 ;  /* 0x2000000bff057230 */ /* 0x000fe20000004100 */
        /* <DEDUP_REMOVED lines=9> */
[----:B012---:R-:W-:-:S13]  /*11e0*/  PLOP3.LUT P5, PT, PT, PT, UP0, 0x80, 0x8 ;  /* 0x000000000008781c */ /* 0x007fda0003faf008 */
.L_x_43024:
[----:B------:R-:W0:Y:S01]  /*11f0*/  @P5 LDC.64 R48, c[0x0][0x3e0] ;  /* 0x0000f800ff305b82 */ /* 0x000e220000000a00 */
[----:B-----5:R-:W-:Y:S01]  /*1200*/  HFMA2 R99, -RZ, RZ, 1.875, 0 ;  /* 0x3f800000ff637431 */ /* 0x020fe200000001ff */
[----:B------:R-:W1:Y:S06]  /*1210*/  S2R R98, SR_TID.X ;  /* 0x0000000000627919 */ /* 0x000e6c0000002100 */
[----:B------:R-:W2:Y:S01]  /*1220*/  LDC.64 R50, c[0x0][0x3e0] ;  /* 0x0000f800ff327b82 */ /* 0x000ea20000000a00 */
[----:B0-----:R-:W-:-:S07]  /*1230*/  @P5 IMAD.WIDE R56, R2, 0x4, R48 ;  /* 0x0000000402385825 */ /* 0x001fce00078e0230 */
[----:B------:R-:W2:Y:S01]  /*1240*/  LDC.64 R48, c[0x0][0x3a0] ;  /* 0x0000e800ff307b82 */ /* 0x000ea20000000a00 */
[----:B------:R0:W5:Y:S01]  /*1250*/  @P5 LDG.E R99, desc[UR6][R56.64] ;  /* 0x0000000638635981 */ /* 0x000162000c1e1900 */
[----:B------:R-:W-:Y:S01]  /*1260*/  IMAD R58, R2, UR8, RZ ;  /* 0x00000008023a7c24 */ /* 0x000fe2000f8e02ff */
[----:B------:R-:W-:Y:S01]  /*1270*/  ISETP.GE.U32.AND P4, PT, R0, 0x20, PT ;  /* 0x000000200000780c */ /* 0x000fe20003f86070 */
[----:B------:R-:W-:Y:S03]  /*1280*/  BSSY.RECONVERGENT B0, `(.L_x_42963) ;  /* 0x000002c000007945 */ /* 0x000fe60003800200 */
[----:B------:R-:W-:-:S04]  /*1290*/  SHF.R.S32.HI R59, RZ, 0x1f, R58 ;  /* 0x0000001fff3b7819 */ /* 0x000fc8000001143a */
[----:B------:R-:W-:Y:S02]  /*12a0*/  LEA.HI R59, R59, R58, RZ, 0x2 ;  /* 0x0000003a3b3b7211 */ /* 0x000fe400078f10ff */
[----:B-1----:R-:W-:-:S04]  /*12b0*/  LOP3.LUT R58, R98, 0x1f, RZ, 0xc0, !PT ;  /* 0x0000001f623a7812 */ /* 0x002fc800078ec0ff */
[----:B------:R-:W-:-:S04]  /*12c0*/  LEA.HI.SX32 R97, R59, R58, 0x1e ;  /* 0x0000003a3b617211 */ /* 0x000fc800078ff2ff */
[----:B------:R-:W-:Y:S02]  /*12d0*/  MOV R100, R97 ;  /* 0x0000006100647202 */ /* 0x000fe40000000f00 */
[----:B--2---:R-:W-:-:S04]  /*12e0*/  LOP3.LUT P0, RZ, R48, R50, RZ, 0xfc, !PT ;  /* 0x0000003230ff7212 */ /* 0x004fc8000780fcff */
[----:B------:R-:W-:Y:S01]  /*12f0*/  LOP3.LUT P0, RZ, R49, R51, RZ, 0xfc, P0 ;  /* 0x0000003331ff7212 */ /* 0x000fe2000000fcff */
[----:B0--34-:R-:W-:-:S12]  /*1300*/  @!P4 BRA `(.L_x_42964) ;  /* 0x00000000008cc947 */ /* 0x019fd80003800000 */
[----:B------:R-:W-:Y:S01]  /*1310*/  ISETP.NE.U32.AND P1, PT, R48, RZ, PT ;  /* 0x000000ff3000720c */ /* 0x000fe20003f25070 */
[----:B------:R-:W0:Y:S03]  /*1320*/  LDC.64 R56, c[0x0][0x390] ;  /* 0x0000e400ff387b82 */ /* 0x000e260000000a00 */
[----:B------:R-:W-:-:S05]  /*1330*/  ISETP.NE.AND.EX P1, PT, R49, RZ, PT, P1 ;  /* 0x000000ff3100720c */ /* 0x000fca0003f25310 */
[----:B------:R-:W1:Y:S08]  /*1340*/  @P0 LDC.64 R100, c[0x0][0x3a8] ;  /* 0x0000ea00ff640b82 */ /* 0x000e700000000a00 */
[----:B------:R-:W2:Y:S01]  /*1350*/  @P1 LDC.64 R62, c[0x0][0x3a0] ;  /* 0x0000e800ff3e1b82 */ /* 0x000ea20000000a00 */
[----:B0-----:R-:W-:-:S06]  /*1360*/  IMAD.WIDE.U32 R56, R97, 0x10, R56 ;  /* 0x0000001061387825 */ /* 0x001fcc00078e0038 */
[----:B------:R-:W3:Y:S01]  /*1370*/  LDG.E.128 R56, desc[UR6][R56.64] ;  /* 0x0000000638387981 */ /* 0x000ee2000c1e1d00 */
[----:B--2---:R-:W-:-:S06]  /*1380*/  @P1 IMAD.WIDE.U32 R62, R97, 0x10, R62 ;  /* 0x00000010613e1825 */ /* 0x004fcc00078e003e */
[----:B------:R-:W3:Y:S02]  /*1390*/  @P1 LDG.E.128 R60, desc[UR6][R62.64] ;  /* 0x000000063e3c1981 */ /* 0x000ee4000c1e1d00 */
[-C--:B---3-5:R-:W-:Y:S01]  /*13a0*/  @P1 FFMA.FTZ R11, R56, R99.reuse, R60 ;  /* 0x00000063380b1223 */ /* 0x0a8fe2000001003c */
[-C--:B------:R-:W-:Y:S01]  /*13b0*/  @P1 FFMA.FTZ R23, R57, R99.reuse, R61 ;  /* 0x0000006339171223 */ /* 0x080fe2000001003d */
[-C--:B------:R-:W-:Y:S01]  /*13c0*/  @P1 FFMA.FTZ R73, R58, R99.reuse, R62 ;  /* 0x000000633a491223 */ /* 0x080fe2000001003e */
[----:B------:R-:W-:Y:S01]  /*13d0*/  @P1 FFMA.FTZ R85, R59, R99, R63 ;  /* 0x000000633b551223 */ /* 0x000fe2000001003f */
[----:B-1----:R-:W-:Y:S01]  /*13e0*/  @P0 IMAD.WIDE.U32 R60, R97, 0x10, R100 ;  /* 0x00000010613c0825 */ /* 0x002fe200078e0064 */
[----:B------:R-:W-:Y:S02]  /*13f0*/  @P1 MOV R52, R11 ;  /* 0x0000000b00341202 */ /* 0x000fe40000000f00 */
[----:B------:R-:W-:Y:S02]  /*1400*/  @P1 MOV R53, R23 ;  /* 0x0000001700351202 */ /* 0x000fe40000000f00 */
[----:B------:R-:W-:-:S02]  /*1410*/  @P1 MOV R54, R73 ;  /* 0x0000004900361202 */ /* 0x000fc40000000f00 */
[----:B------:R-:W-:Y:S01]  /*1420*/  @P1 MOV R55, R85 ;  /* 0x0000005500371202 */ /* 0x000fe20000000f00 */
[----:B------:R-:W-:Y:S06]  /*1430*/  @P1 BRA `(.L_x_42965) ;  /* 0x0000000000381947 */ /* 0x000fec0003800000 */
[----:B------:R-:W-:-:S04]  /*1440*/  ISETP.NE.U32.AND P5, PT, R50, RZ, PT ;  /* 0x000000ff3200720c */ /* 0x000fc80003fa5070 */
[----:B------:R-:W-:-:S13]  /*1450*/  ISETP.NE.AND.EX P5, PT, R51, RZ, PT, P5 ;  /* 0x000000ff3300720c */ /* 0x000fda0003fa5350 */
[-C--:B------:R-:W-:Y:S01]  /*1460*/  @P5 FMUL.FTZ R52, R56, R99.reuse ;  /* 0x0000006338345220 */ /* 0x080fe20000410000 */
[-C--:B------:R-:W-:Y:S01]  /*1470*/  @P5 FMUL.FTZ R53, R57, R99.reuse ;  /* 0x0000006339355220 */ /* 0x080fe20000410000 */
[-C--:B------:R-:W-:Y:S01]  /*1480*/  @P5 FMUL.FTZ R54, R58, R99.reuse ;  /* 0x000000633a365220 */ /* 0x080fe20000410000 */
[-C--:B------:R-:W-:Y:S02]  /*1490*/  @P5 FMUL.FTZ R55, R59, R99.reuse ;  /* 0x000000633b375220 */ /* 0x080fe40000410000 */
[----:B------:R-:W-:Y:S01]  /*14a0*/  @P5 MOV R11, R52 ;  /* 0x00000034000b5202 */ /* 0x000fe20000000f00 */
[----:B------:R-:W-:Y:S01]  /*14b0*/  @!P5 FMUL.FTZ R11, R56, R99 ;  /* 0x00000063380bd220 */ /* 0x000fe20000410000 */
[----:B------:R-:W-:Y:S01]  /*14c0*/  @P5 MOV R23, R53 ;  /* 0x0000003500175202 */ /* 0x000fe20000000f00 */
[-C--:B------:R-:W-:Y:S01]  /*14d0*/  @!P5 FMUL.FTZ R23, R57, R99.reuse ;  /* 0x000000633917d220 */ /* 0x080fe20000410000 */
[----:B------:R-:W-:Y:S01]  /*14e0*/  @P5 MOV R73, R54 ;  /* 0x0000003600495202 */ /* 0x000fe20000000f00 */
[----:B------:R-:W-:Y:S01]  /*14f0*/  @!P5 FMUL.FTZ R73, R58, R99 ;  /* 0x000000633a49d220 */ /* 0x000fe20000410000 */
[----:B------:R-:W-:Y:S01]  /*1500*/  @P5 MOV R85, R55 ;  /* 0x0000003700555202 */ /* 0x000fe20000000f00 */
[----:B------:R-:W-:-:S07]  /*1510*/  @!P5 FMUL.FTZ R85, R59, R99 ;  /* 0x000000633b55d220 */ /* 0x000fce0000410000 */
.L_x_42965:
[----:B------:R0:W-:Y:S01]  /*1520*/  @P0 STG.E.128 desc[UR6][R60.64], R52 ;  /* 0x000000343c000986 */ /* 0x0001e2000c101d06 */
[----:B------:R-:W-:-:S07]  /*1530*/  IADD3 R100, PT, PT, R97, 0x20, RZ ;  /* 0x0000002061647810 */ /* 0x000fce0007ffe0ff */
.L_x_42964:
[----:B------:R-:W-:Y:S05]  /*1540*/  BSYNC.RECONVERGENT B0 ;  /* 0x0000000000007941 */ /* 0x000fea0003800200 */
.L_x_42963:
[----:B------:R-:W-:Y:S01]  /*1550*/  ISETP.GE.U32.AND P1, PT, R0, 0x40, PT ;  /* 0x000000400000780c */ /* 0x000fe20003f26070 */
[----:B------:R-:W-:Y:S03]  /*1560*/  BSSY.RECONVERGENT B0, `(.L_x_42966) ;  /* 0x0000022000007945 */ /* 0x000fe60003800200 */
[----:B------:R-:W-:-:S09]  /*1570*/  P2R R56, PR, RZ, 0x2 ;  /* 0x00000002ff387803 */ /* 0x000fd20000000000 */
[----:B------:R-:W-:Y:S05]  /*1580*/  @!P1 BRA `(.L_x_42967) ;  /* 0x00000000007c9947 */ /* 0x000fea0003800000 */
[----:B------:R-:W-:Y:S01]  /*1590*/  ISETP.NE.U32.AND P1, PT, R48, RZ, PT ;  /* 0x000000ff3000720c */ /* 0x000fe20003f25070 */
[----:B------:R-:W1:Y:S03]  /*15a0*/  LDC.64 R56, c[0x0][0x390] ;  /* 0x0000e400ff387b82 */ /* 0x000e660000000a00 */
[----:B------:R-:W-:-:S05]  /*15b0*/  ISETP.NE.AND.EX P1, PT, R49, RZ, PT, P1 ;  /* 0x000000ff3100720c */ /* 0x000fca0003f25310 */
[----:B------:R-:W2:Y:S08]  /*15c0*/  @P0 LDC.64 R110, c[0x0][0x3a8] ;  /* 0x0000ea00ff6e0b82 */ /* 0x000eb00000000a00 */
[----:B0-----:R-:W0:Y:S01]  /*15d0*/  @P1 LDC.64 R60, c[0x0][0x3a0] ;  /* 0x0000e800ff3c1b82 */ /* 0x001e220000000a00 */
[----:B-1----:R-:W-:-:S06]  /*15e0*/  IMAD.WIDE.U32 R56, R100, 0x10, R56 ;  /* 0x0000001064387825 */ /* 0x002fcc00078e0038 */
[----:B------:R-:W3:Y:S01]  /*15f0*/  LDG.E.128 R56, desc[UR6][R56.64] ;  /* 0x0000000638387981 */ /* 0x000ee2000c1e1d00 */
[----:B0-----:R-:W-:-:S06]  /*1600*/  @P1 IMAD.WIDE.U32 R60, R100, 0x10, R60 ;  /* 0x00000010643c1825 */ /* 0x001fcc00078e003c */
[----:B------:R-:W3:Y:S01]  /*1610*/  @P1 LDG.E.128 R60, desc[UR6][R60.64] ;  /* 0x000000063c3c1981 */ /* 0x000ee2000c1e1d00 */
[----:B--2---:R-:W-:-:S04]  /*1620*/  @P0 IMAD.WIDE.U32 R110, R100, 0x10, R110 ;  /* 0x00000010646e0825 */ /* 0x004fc800078e006e */
[-C--:B---3-5:R-:W-:Y:S01]  /*1630*/  @P1 FFMA.FTZ R12, R56, R99.reuse, R60 ;  /* 0x00000063380c1223 */ /* 0x0a8fe2000001003c */
[-C--:B------:R-:W-:Y:S01]  /*1640*/  @P1 FFMA.FTZ R24, R57, R99.reuse, R61 ;  /* 0x0000006339181223 */ /* 0x080fe2000001003d */
[-C--:B------:R-:W-:Y:S01]  /*1650*/  @P1 FFMA.FTZ R74, R58, R99.reuse, R62 ;  /* 0x000000633a4a1223 */ /* 0x080fe2000001003e */
[----:B------:R-:W-:Y:S02]  /*1660*/  @P1 FFMA.FTZ R86, R59, R99, R63 ;  /* 0x000000633b561223 */ /* 0x000fe4000001003f */
[----:B------:R-:W-:Y:S02]  /*1670*/  @P1 MOV R52, R12 ;  /* 0x0000000c00341202 */ /* 0x000fe40000000f00 */
[----:B------:R-:W-:Y:S02]  /*1680*/  @P1 MOV R53, R24 ;  /* 0x0000001800351202 */ /* 0x000fe40000000f00 */
[----:B------:R-:W-:Y:S02]  /*1690*/  @P1 MOV R54, R74 ;  /* 0x0000004a00361202 */ /* 0x000fe40000000f00 */
[----:B------:R-:W-:Y:S01]  /*16a0*/  @P1 MOV R55, R86 ;  /* 0x0000005600371202 */ /* 0x000fe20000000f00 */
[----:B------:R-:W-:Y:S06]  /*16b0*/  @P1 BRA `(.L_x_42968) ;  /* 0x0000000000281947 */ /* 0x000fec0003800000 */
[----:B------:R-:W-:Y:S01]  /*16c0*/  ISETP.NE.U32.AND P1, PT, R50, RZ, PT ;  /* 0x000000ff3200720c */ /* 0x000fe20003f25070 */
[-C--:B------:R-:W-:Y:S01]  /*16d0*/  FMUL.FTZ R12, R56, R99.reuse ;  /* 0x00000063380c7220 */ /* 0x080fe20000410000 */
[-C--:B------:R-:W-:Y:S01]  /*16e0*/  FMUL.FTZ R24, R57, R99.reuse ;  /* 0x0000006339187220 */ /* 0x080fe20000410000 */
[-C--:B------:R-:W-:Y:S01]  /*16f0*/  FMUL.FTZ R74, R58, R99.reuse ;  /* 0x000000633a4a7220 */ /* 0x080fe20000410000 */
[----:B------:R-:W-:Y:S01]  /*1700*/  ISETP.NE.AND.EX P1, PT, R51, RZ, PT, P1 ;  /* 0x000000ff3300720c */ /* 0x000fe20003f25310 */
[----:B------:R-:W-:-:S12]  /*1710*/  FMUL.FTZ R86, R59, R99 ;  /* 0x000000633b567220 */ /* 0x000fd80000410000 */
[----:B------:R-:W-:Y:S02]  /*1720*/  @P1 MOV R52, R12 ;  /* 0x0000000c00341202 */ /* 0x000fe40000000f00 */
[----:B------:R-:W-:Y:S02]  /*1730*/  @P1 MOV R53, R24 ;  /* 0x0000001800351202 */ /* 0x000fe40000000f00 */
[----:B------:R-:W-:Y:S02]  /*1740*/  @P1 MOV R54, R74 ;  /* 0x0000004a00361202 */ /* 0x000fe40000000f00 */
[----:B------:R-:W-:-:S07]  /*1750*/  @P1 MOV R55, R86 ;  /* 0x0000005600371202 */ /* 0x000fce0000000f00 */
.L_x_42968:
[----:B------:R1:W-:Y:S01]  /*1760*/  @P0 STG.E.128 desc[UR6][R110.64], R52 ;  /* 0x000000346e000986 */ /* 0x0003e2000c101d06 */
[----:B------:R-:W-:-:S07]  /*1770*/  IADD3 R100, PT, PT, R100, 0x20, RZ ;  /* 0x0000002064647810 */ /* 0x000fce0007ffe0ff */
.L_x_42967:
[----:B------:R-:W-:Y:S05]  /*1780*/  BSYNC.RECONVERGENT B0 ;  /* 0x0000000000007941 */ /* 0x000fea0003800200 */
.L_x_42966:
[----:B------:R-:W-:Y:S01]  /*1790*/  ISETP.GE.U32.AND P1, PT, R0, 0x60, PT ;  /* 0x000000600000780c */ /* 0x000fe20003f26070 */
[----:B------:R-:W-:Y:S03]  /*17a0*/  BSSY.RECONVERGENT B0, `(.L_x_42969) ;  /* 0x0000022000007945 */ /* 0x000fe60003800200 */
[----:B------:R-:W-:-:S09]  /*17b0*/  P2R R56, PR, RZ, 0x2 ;  /* 0x00000002ff387803 */ /* 0x000fd20000000000 */
[----:B------:R-:W-:Y:S05]  /*17c0*/  @!P1 BRA `(.L_x_42970) ;  /* 0x00000000007c9947 */ /* 0x000fea0003800000 */
[----:B------:R-:W-:Y:S01]  /*17d0*/  ISETP.NE.U32.AND P1, PT, R48, RZ, PT ;  /* 0x000000ff3000720c */ /* 0x000fe20003f25070 */
[----:B------:R-:W2:Y:S03]  /*17e0*/  LDC.64 R56, c[0x0][0x390] ;  /* 0x0000e400ff387b82 */ /* 0x000ea60000000a00 */
[----:B------:R-:W-:-:S05]  /*17f0*/  ISETP.NE.AND.EX P1, PT, R49, RZ, PT, P1 ;  /* 0x000000ff3100720c */ /* 0x000fca0003f25310 */
[----:B-1----:R-:W1:Y:S08]  /*1800*/  @P0 LDC.64 R110, c[0x0][0x3a8] ;  /* 0x0000ea00ff6e0b82 */ /* 0x002e700000000a00 */
[----:B0-----:R-:W0:Y:S01]  /*1810*/  @P1 LDC.64 R60, c[0x0][0x3a0] ;  /* 0x0000e800ff3c1b82 */ /* 0x001e220000000a00 */
[----:B--2---:R-:W-:-:S06]  /*1820*/  IMAD.WIDE.U32 R56, R100, 0x10, R56 ;  /* 0x0000001064387825 */ /* 0x004fcc00078e0038 */
[----:B------:R-:W2:Y:S01]  /*1830*/  LDG.E.128 R56, desc[UR6][R56.64] ;  /* 0x0000000638387981 */ /* 0x000ea2000c1e1d00 */
[----:B0-----:R-:W-:-:S06]  /*1840*/  @P1 IMAD.WIDE.U32 R60, R100, 0x10, R60 ;  /* 0x00000010643c1825 */ /* 0x001fcc00078e003c */
[----:B------:R-:W2:Y:S01]  /*1850*/  @P1 LDG.E.128 R60, desc[UR6][R60.64] ;  /* 0x000000063c3c1981 */ /* 0x000ea2000c1e1d00 */
[----:B-1----:R-:W-:-:S04]  /*1860*/  @P0 IMAD.WIDE.U32 R110, R100, 0x10, R110 ;  /* 0x00000010646e0825 */ /* 0x002fc800078e006e */
[-C--:B--2--5:R-:W-:Y:S01]  /*1870*/  @P1 FFMA.FTZ R13, R56, R99.reuse, R60 ;  /* 0x00000063380d1223 */ /* 0x0a4fe2000001003c */
        /* <DEDUP_REMOVED lines=18> */
.L_x_42971:
[----:B------:R2:W-:Y:S01]  /*19a0*/  @P0 STG.E.128 desc[UR6][R110.64], R52 ;  /* 0x000000346e000986 */ /* 0x0005e2000c101d06 */
[----:B------:R-:W-:-:S07]  /*19b0*/  IADD3 R100, PT, PT, R100, 0x20, RZ ;  /* 0x0000002064647810 */ /* 0x000fce0007ffe0ff */
.L_x_42970:
[----:B------:R-:W-:Y:S05]  /*19c0*/  BSYNC.RECONVERGENT B0 ;  /* 0x0000000000007941 */ /* 0x000fea0003800200 */
.L_x_42969:
[----:B------:R-:W-:Y:S01]  /*19d0*/  ISETP.GE.U32.AND P1, PT, R0, 0x80, PT ;  /* 0x000000800000780c */ /* 0x000fe20003f26070 */
[----:B------:R-:W-:Y:S03]  /*19e0*/  BSSY.RECONVERGENT B0, `(.L_x_42972) ;  /* 0x0000022000007945 */ /* 0x000fe60003800200 */
[----:B------:R-:W-:-:S09]  /*19f0*/  P2R R56, PR, RZ, 0x2 ;  /* 0x00000002ff387803 */ /* 0x000fd20000000000 */
[----:B------:R-:W-:Y:S05]  /*1a00*/  @!P1 BRA `(.L_x_42973) ;  /* 0x00000000007c9947 */ /* 0x000fea0003800000 */
[----:B------:R-:W-:Y:S01]  /*1a10*/  ISETP.NE.U32.AND P1, PT, R48, RZ, PT ;  /* 0x000000ff3000720c */ /* 0x000fe20003f25070 */
[----:B------:R-:W3:Y:S03]  /*1a20*/  LDC.64 R56, c[0x0][0x390] ;  /* 0x0000e400ff387b82 */ /* 0x000ee60000000a00 */
[----:B------:R-:W-:-:S05]  /*1a30*/  ISETP.NE.AND.EX P1, PT, R49, RZ, PT, P1 ;  /* 0x000000ff3100720c */ /* 0x000fca0003f25310 */
[----:B-12---:R-:W1:Y:S08]  /*1a40*/  @P0 LDC.64 R110, c[0x0][0x3a8] ;  /* 0x0000ea00ff6e0b82 */ /* 0x006e700000000a00 */
[----:B0-----:R-:W0:Y:S01]  /*1a50*/  @P1 LDC.64 R60, c[0x0][0x3a0] ;  /* 0x0000e800ff3c1b82 */ /* 0x001e220000000a00 */
[----:B---3--:R-:W-:-:S06]  /*1a60*/  IMAD.WIDE.U32 R56, R100, 0x10, R56 ;  /* 0x0000001064387825 */ /* 0x008fcc00078e0038 */
        /* <DEDUP_REMOVED lines=23> */
.L_x_42974:
[----:B------:R3:W-:Y:S01]  /*1be0*/  @P0 STG.E.128 desc[UR6][R110.64], R52 ;  /* 0x000000346e000986 */ /* 0x0007e2000c101d06 */
[----:B------:R-:W-:-:S07]  /*1bf0*/  IADD3 R100, PT, PT, R100, 0x20, RZ ;  /* 0x0000002064647810 */ /* 0x000fce0007ffe0ff */
.L_x_42973:
[----:B------:R-:W-:Y:S05]  /*1c00*/  BSYNC.RECONVERGENT B0 ;  /* 0x0000000000007941 */ /* 0x000fea0003800200 */
.L_x_42972:
[----:B------:R-:W-:Y:S01]  /*1c10*/  ISETP.GE.U32.AND P1, PT, R0, 0xa0, PT ;  /* 0x000000a00000780c */ /* 0x000fe20003f26070 */
[----:B------:R-:W-:Y:S03]  /*1c20*/  BSSY.RECONVERGENT B0, `(.L_x_42975) ;  /* 0x0000022000007945 */ /* 0x000fe60003800200 */
[----:B------:R-:W-:-:S09]  /*1c30*/  P2R R56, PR, RZ, 0x2 ;  /* 0x00000002ff387803 */ /* 0x000fd20000000000 */
[----:B------:R-:W-:Y:S05]  /*1c40*/  @!P1 BRA `(.L_x_42976) ;  /* 0x00000000007c9947 */ /* 0x000fea0003800000 */
[----:B------:R-:W-:Y:S01]  /*1c50*/  ISETP.NE.U32.AND P1, PT, R48, RZ, PT ;  /* 0x000000ff3000720c */ /* 0x000fe20003f25070 */
[----:B------:R-:W4:Y:S03]  /*1c60*/  LDC.64 R56, c[0x0][0x390] ;  /* 0x0000e400ff387b82 */ /* 0x000f260000000a00 */
[----:B------:R-:W-:-:S05]  /*1c70*/  ISETP.NE.AND.EX P1, PT, R49, RZ, PT, P1 ;  /* 0x000000ff3100720c */ /* 0x000fca0003f25310 */
[----:B-123--:R-:W1:Y:S08]  /*1c80*/  @P0 LDC.64 R110, c[0x0][0x3a8] ;  /* 0x0000ea00ff6e0b82 */ /* 0x00ee700000000a00 */
[----:B0-----:R-:W0:Y:S01]  /*1c90*/  @P1 LDC.64 R60, c[0x0][0x3a0] ;  /* 0x0000e800ff3c1b82 */ /* 0x001e220000000a00 */
[----:B----4-:R-:W-:-:S06]  /*1ca0*/  IMAD.WIDE.U32 R56, R100, 0x10, R56 ;  /* 0x0000001064387825 */ /* 0x010fcc00078e0038 */
        /* <DEDUP_REMOVED lines=23> */
.L_x_42977:
[----:B------:R4:W-:Y:S01]  /*1e20*/  @P0 STG.E.128 desc[UR6][R110.64], R52 ;  /* 0x000000346e000986 */ /* 0x0009e2000c101d06 */
[----:B------:R-:W-:-:S07]  /*1e30*/  IADD3 R100, PT, PT, R100, 0x20, RZ ;  /* 0x0000002064647810 */ /* 0x000fce0007ffe0ff */
.L_x_42976:
[----:B------:R-:W-:Y:S05]  /*1e40*/  BSYNC.RECONVERGENT B0 ;  /* 0x0000000000007941 */ /* 0x000fea0003800200 */
.L_x_42975:
[----:B------:R-:W-:Y:S01]  /*1e50*/  ISETP.GE.U32.AND P1, PT, R0, 0xc0, PT ;  /* 0x000000c00000780c */ /* 0x000fe20003f26070 */
[----:B------:R-:W-:Y:S03]  /*1e60*/  BSSY.RECONVERGENT B0, `(.L_x_42978) ;  /* 0x0000022000007945 */ /* 0x000fe60003800200 */
[----:B------:R-:W-:-:S09]  /*1e70*/  P2R R56, PR, RZ, 0x2 ;  /* 0x00000002ff387803 */ /* 0x000fd20000000000 */
[----:B------:R-:W-:Y:S05]  /*1e80*/  @!P1 BRA `(.L_x_42979) ;  /* 0x00000000007c9947 */ /* 0x000fea0003800000 */
[----:B------:R-:W-:Y:S01]  /*1e90*/  ISETP.NE.U32.AND P1, PT, R48, RZ, PT ;  /* 0x000000ff3000720c */ /* 0x000fe20003f25070 */
[----:B------:R-:W0:Y:S03]  /*1ea0*/  LDC.64 R56, c[0x0][0x390] ;  /* 0x0000e400ff387b82 */ /* 0x000e260000000a00 */
[----:B------:R-:W-:-:S05]  /*1eb0*/  ISETP.NE.AND.EX P1, PT, R49, RZ, PT, P1 ;  /* 0x000000ff3100720c */ /* 0x000fca0003f25310 */
[----:B-1234-:R-:W1:Y:S08]  /*1ec0*/  @P0 LDC.64 R110, c[0x0][0x3a8] ;  /* 0x0000ea00ff6e0b82 */ /* 0x01ee700000000a00 */
[----:B0-----:R-:W0:Y:S01]  /*1ed0*/  @P1 LDC.64 R60, c[0x0][0x3a0] ;  /* 0x0000e800ff3c1b82 */ /* 0x001e220000000a00 */
[----:B------:R-:W-:-:S06]  /*1ee0*/  IMAD.WIDE.U32 R56, R100, 0x10, R56 ;  /* 0x0000001064387825 */ /* 0x000fcc00078e0038 */
        /* <DEDUP_REMOVED lines=23> */
.L_x_42980:
[----:B------:R0:W-:Y:S01]  /*2060*/  @P0 STG.E.128 desc[UR6][R110.64], R52 ;  /* 0x000000346e000986 */ /* 0x0001e2000c101d06 */
[----:B------:R-:W-:-:S07]  /*2070*/  IADD3 R100, PT, PT, R100, 0x20, RZ ;  /* 0x0000002064647810 */ /* 0x000fce0007ffe0ff */
.L_x_42979:
[----:B------:R-:W-:Y:S05]  /*2080*/  BSYNC.RECONVERGENT B0 ;  /* 0x0000000000007941 */ /* 0x000fea0003800200 */
.L_x_42978:
[----:B------:R-:W-:Y:S01]  /*2090*/  ISETP.GE.U32.AND P1, PT, R0, 0xe0, PT ;  /* 0x000000e00000780c */ /* 0x000fe20003f26070 */
[----:B------:R-:W-:Y:S03]  /*20a0*/  BSSY.RECONVERGENT B0, `(.L_x_42981) ;  /* 0x0000022000007945 */ /* 0x000fe60003800200 */
[----:B------:R-:W-:-:S09]  /*20b0*/  P2R R56, PR, RZ, 0x2 ;  /* 0x00000002ff387803 */ /* 0x000fd20000000000 */
[----:B------:R-:W-:Y:S05]  /*20c0*/  @!P1 BRA `(.L_x_42982) ;  /* 0x00000000007c9947 */ /* 0x000fea0003800000 */
[----:B------:R-:W-:Y:S01]  /*20d0*/  ISETP.NE.U32.AND P1, PT, R48, RZ, PT ;  /* 0x000000ff3000720c */ /* 0x000fe20003f25070 */
[----:B------:R-:W0:Y:S03]  /*20e0*/  LDC.64 R56, c[0x0][0x390] ;  /* 0x0000e400ff387b82 */ /* 0x000e260000000a00 */
[----:B------:R-:W-:-:S05]  /*20f0*/  ISETP.NE.AND.EX P1, PT, R49, RZ, PT, P1 ;  /* 0x000000ff3100720c */ /* 0x000fca0003f25310 */
[----:B01234-:R-:W0:Y:S08]  /*2100*/  @P0 LDC.64 R110, c[0x0][0x3a8] ;  /* 0x0000ea00ff6e0b82 */ /* 0x01fe300000000a00 */
[----:B------:R-:W1:Y:S01]  /*2110*/  @P1 LDC.64 R60, c[0x0][0x3a0] ;  /* 0x0000e800ff3c1b82 */ /* 0x000e620000000a00 */
[----:B------:R-:W-:-:S06]  /*2120*/  IMAD.WIDE.U32 R56, R100, 0x10, R56 ;  /* 0x0000001064387825 */ /* 0x000fcc00078e0038 */
[----:B------:R-:W2:Y:S01]  /*2130*/  LDG.E.128 R56, desc[UR6][R56.64] ;  /* 0x0000000638387981 */ /* 0x000ea2000c1e1d00 */
[----:B-1----:R-:W-:-:S06]  /*2140*/  @P1 IMAD.WIDE.U32 R60, R100, 0x10, R60 ;  /* 0x00000010643c1825 */ /* 0x002fcc00078e003c */
[----:B------:R-:W2:Y:S01]  /*2150*/  @P1 LDG.E.128 R60, desc[UR6][R60.64] ;  /* 0x000000063c3c1981 */ /* 0x000ea2000c1e1d00 */
[----:B0-----:R-:W-:-:S04]  /*2160*/  @P0 IMAD.WIDE.U32 R110, R100, 0x10, R110 ;  /* 0x00000010646e0825 */ /* 0x001fc800078e006e */
        /* <DEDUP_REMOVED lines=19> */
.L_x_42983:
[----:B------:R0:W-:Y:S01]  /*22a0*/  @P0 STG.E.128 desc[UR6][R110.64], R52 ;  /* 0x000000346e000986 */ /* 0x0001e2000c101d06 */
[----:B------:R-:W-:-:S07]  /*22b0*/  IADD3 R100, PT, PT, R100, 0x20, RZ ;  /* 0x0000002064647810 */ /* 0x000fce0007ffe0ff */
.L_x_42982:
[----:B------:R-:W-:Y:S05]  /*22c0*/  BSYNC.RECONVERGENT B0 ;  /* 0x0000000000007941 */ /* 0x000fea0003800200 */
.L_x_42981:
        /* <DEDUP_REMOVED lines=33> */
.L_x_42986:
[----:B------:R0:W-:Y:S01]  /*24e0*/  @P0 STG.E.128 desc[UR6][R110.64], R52 ;  /* 0x000000346e000986 */ /* 0x0001e2000c101d06 */
[----:B------:R-:W-:-:S07]  /*24f0*/  IADD3 R100, PT, PT, R100, 0x20, RZ ;  /* 0x0000002064647810 */ /* 0x000fce0007ffe0ff */
.L_x_42985:
[----:B------:R-:W-:Y:S05]  /*2500*/  BSYNC.RECONVERGENT B0 ;  /* 0x0000000000007941 */ /* 0x000fea0003800200 */
.L_x_42984:
        /* <DEDUP_REMOVED lines=33> */
.L_x_42989:
[----:B------:R0:W-:Y:S01]  /*2720*/  @P0 STG.E.128 desc[UR6][R110.64], R52 ;  /* 0x000000346e000986 */ /* 0x0001e2000c101d06 */
[----:B------:R-:W-:-:S07]  /*2730*/  IADD3 R100, PT, PT, R100, 0x20, RZ ;  /* 0x0000002064647810 */ /* 0x000fce0007ffe0ff */
.L_x_42988:
[----:B------:R-:W-:Y:S05]  /*2740*/  BSYNC.RECONVERGENT B0 ;  /* 0x0000000000007941 */ /* 0x000fea0003800200 */
.L_x_42987:
        /* <DEDUP_REMOVED lines=33> */
.L_x_42992:
[----:B------:R0:W-:Y:S01]  /*2960*/  @P0 STG.E.128 desc[UR6][R110.64], R52 ;  /* 0x000000346e000986 */ /* 0x0001e2000c101d06 */
[----:B------:R-:W-:-:S07]  /*2970*/  IADD3 R100, PT, PT, R100, 0x20, RZ ;  /* 0x0000002064647810 */ /* 0x000fce0007ffe0ff */
.L_x_42991:
[----:B------:R-:W-:Y:S05]  /*2980*/  BSYNC.RECONVERGENT B0 ;  /* 0x0000000000007941 */ /* 0x000fea0003800200 */
.L_x_42990:
        /* <DEDUP_REMOVED lines=33> */
.L_x_42995:
[----:B------:R0:W-:Y:S01]  /*2ba0*/  @P0 STG.E.128 desc[UR6][R110.64], R52 ;  /* 0x000000346e000986 */ /* 0x0001e2000c101d06 */
[----:B------:R-:W-:-:S07]  /*2bb0*/  IADD3 R100, PT, PT, R100, 0x20, RZ ;  /* 0x0000002064647810 */ /* 0x000fce0007ffe0ff */
.L_x_42994:
[----:B------:R-:W-:Y:S05]  /*2bc0*/  BSYNC.RECONVERGENT B0 ;  /* 0x0000000000007941 */ /* 0x000fea0003800200 */
.L_x_42993:
        /* <DEDUP_REMOVED lines=18> */
[----:B----4-:R-:W-:Y:S02]  /*2cf0*/  @P1 MOV R52, R22 ;  /* 0x0000001600341202 */ /* 0x010fe40000000f00 */
        /* <DEDUP_REMOVED lines=14> */
.L_x_42998:
[----:B------:R0:W-:Y:S02]  /*2de0*/  @P0 STG.E.128 desc[UR6][R48.64], R52 ;  /* 0x0000003430000986 */ /* 0x0001e4000c101d06 */
.L_x_42997:
[----:B------:R-:W-:Y:S05]  /*2df0*/  BSYNC.RECONVERGENT B0 ;  /* 0x0000000000007941 */ /* 0x000fea0003800200 */
.L_x_42996:
[----:B0-----:R-:W-:Y:S01]  /*2e00*/  FADD.FTZ R48, RZ, R11 ;  /* 0x0000000bff307221 */ /* 0x001fe20000010000 */
[C---:B------:R-:W-:Y:S01]  /*2e10*/  ISETP.GT.U32.AND P3, PT, R0.reuse, 0x3f, PT ;  /* 0x0000003f0000780c */ /* 0x040fe20003f64070 */
[----:B------:R-:W-:Y:S01]  /*2e20*/  UMOV UR9, 0xffffffff ;  /* 0xffffffff00097882 */ /* 0x000fe20000000000 */
[C---:B------:R-:W-:Y:S01]  /*2e30*/  ISETP.GT.U32.AND P2, PT, R0.reuse, 0x5f, PT ;  /* 0x0000005f0000780c */ /* 0x040fe20003f44070 */
[----:B------:R-:W-:Y:S01]  /*2e40*/  FADD.FTZ R48, R23, R48 ;  /* 0x0000003017307221 */ /* 0x000fe20000010000 */
[C---:B------:R-:W-:Y:S02]  /*2e50*/  ISETP.GT.U32.AND P1, PT, R0.reuse, 0x7f, PT ;  /* 0x0000007f0000780c */ /* 0x040fe40003f24070 */
[C---:B------:R-:W-:Y:S01]  /*2e60*/  ISETP.GT.U32.AND P0, PT, R0.reuse, 0x9f, PT ;  /* 0x0000009f0000780c */ /* 0x040fe20003f04070 */
[----:B------:R-:W-:Y:S01]  /*2e70*/  FADD.FTZ R48, R73, R48 ;  /* 0x0000003049307221 */ /* 0x000fe20000010000 */
[----:B------:R-:W-:-:S03]  /*2e80*/  ISETP.GT.U32.AND P6, PT, R0, 0xbf, PT ;  /* 0x000000bf0000780c */ /* 0x000fc60003fc4070 */
[----:B------:R-:W-:-:S05]  /*2e90*/  FADD.FTZ R48, R85, R48 ;  /* 0x0000003055307221 */ /* 0x000fca0000010000 */
[----:B------:R-:W-:-:S05]  /*2ea0*/  FSEL R49, R48, RZ, P4 ;  /* 0x000000ff30317208 */ /* 0x000fca0002000000 */
[----:B------:R-:W-:-:S04]  /*2eb0*/  FADD.FTZ R51, R12, R49 ;  /* 0x000000310c337221 */ /* 0x000fc80000010000 */
[----:B------:R-:W-:-:S04]  /*2ec0*/  FADD.FTZ R51, R24, R51 ;  /* 0x0000003318337221 */ /* 0x000fc80000010000 */
[----:B------:R-:W-:-:S04]  /*2ed0*/  FADD.FTZ R51, R74, R51 ;  /* 0x000000334a337221 */ /* 0x000fc80000010000 */
[----:B------:R-:W-:-:S04]  /*2ee0*/  @P3 FADD.FTZ R49, R86, R51 ;  /* 0x0000003356313221 */ /* 0x000fc80000010000 */
        /* <DEDUP_REMOVED lines=11> */
[----:B------:R-:W-:Y:S01]  /*2fa0*/  @P0 FADD.FTZ R49, R89, R48 ;  /* 0x0000003059310221 */ /* 0x000fe20000010000 */
[----:B------:R-:W-:-:S03]  /*2fb0*/  P2R R48, PR, RZ, 0x40 ;  /* 0x00000040ff307803 */ /* 0x000fc60000000000 */
[----:B------:R-:W-:-:S04]  /*2fc0*/  FADD.FTZ R51, R16, R49 ;  /* 0x0000003110337221 */ /* 0x000fc80000010000 */
[----:B------:R-:W-:-:S04]  /*2fd0*/  FADD.FTZ R51, R66, R51 ;  /* 0x0000003342337221 */ /* 0x000fc80000010000 */
[----:B------:R-:W-:-:S04]  /*2fe0*/  FADD.FTZ R51, R78, R51 ;  /* 0x000000334e337221 */ /* 0x000fc80000010000 */
[----:B------:R-:W-:Y:S01]  /*2ff0*/  @P6 FADD.FTZ R49, R90, R51 ;  /* 0x000000335a316221 */ /* 0x000fe20000010000 */
[----:B------:R-:W-:-:S03]  /*3000*/  ISETP.GT.U32.AND P6, PT, R0, 0xdf, PT ;  /* 0x000000df0000780c */ /* 0x000fc60003fc4070 */
[----:B------:R-:W-:Y:S01]  /*3010*/  FADD.FTZ R48, R17, R49 ;  /* 0x0000003111307221 */ /* 0x000fe20000010000 */
[----:B------:R-:W-:-:S03]  /*3020*/  P2R R50, PR, RZ, 0x40 ;  /* 0x00000040ff327803 */ /* 0x000fc60000000000 */
        /* <DEDUP_REMOVED lines=100> */
[----:B------:R-:W-:Y:S01]  /*3670*/  ISETP.GT.U32.AND P6, PT, R0, 0xdf, PT ;  /* 0x000000df0000780c */ /* 0x000fe20003fc4070 */
[----:B------:R-:W-:Y:S02]  /*3680*/  FADD.FTZ R50, R67, -R59 ;  /* 0x8000003b43327221 */ /* 0x000fe40000010000 */
        /* <DEDUP_REMOVED lines=59> */
.L_x_43036:
[----:B------:R-:W-:Y:S01]  /*3a40*/  LOP3.LUT P1, RZ, R98, 0x1f, RZ, 0xc0, !PT ;  /* 0x0000001f62ff7812 */ /* 0x000fe2000782c0ff */
[C---:B------:R-:W-:Y:S01]  /*3a50*/  FMUL.FTZ R48, R59.reuse, R59 ;  /* 0x0000003b3b307220 */ /* 0x040fe20000410000 */
        /* <DEDUP_REMOVED lines=15> */
[----:B0-----:R-:W0:Y:S01]  /*3b50*/  LDC.64 R58, c[0x0][0x428] ;  /* 0x00010a00ff3a7b82 */ /* 0x001e220000000a00 */
[--C-:B------:R-:W-:Y:S01]  /*3b60*/  FADD.FTZ R48, R11, -R56.reuse ;  /* 0x800000380b307221 */ /* 0x100fe20000010000 */
[--C-:B------:R-:W-:Y:S01]  /*3b70*/  FADD.FTZ R50, R23, -R56.reuse ;  /* 0x8000003817327221 */ /* 0x100fe20000010000 */
[--C-:B------:R-:W-:Y:S01]  /*3b80*/  FADD.FTZ R62, R73, -R56.reuse ;  /* 0x80000038493e7221 */ /* 0x100fe20000010000 */
[----:B------:R-:W-:Y:S01]  /*3b90*/  FADD.FTZ R98, R85, -R56 ;  /* 0x8000003855627221 */ /* 0x000fe20000010000 */
[----:B------:R-:W-:Y:S02]  /*3ba0*/  HADD2.F32 R49, -RZ, R136.H1_H1 ;  /* 0x30000088ff317230 */ /* 0x000fe40000004100 */
[C---:B------:R-:W-:Y:S01]  /*3bb0*/  FMUL.FTZ R48, R57.reuse, R48 ;  /* 0x0000003039307220 */ /* 0x040fe20000410000 */
[----:B------:R-:W-:Y:S02]  /*3bc0*/  HADD2.F32 R61, -RZ, R26.H0_H0 ;  /* 0x2000001aff3d7230 */ /* 0x000fe40000004100 */
[----:B------:R-:W-:Y:S01]  /*3bd0*/  FMUL.FTZ R50, R57, R50 ;  /* 0x0000003239327220 */ /* 0x000fe20000410000 */
[----:B------:R-:W-:-:S02]  /*3be0*/  HADD2.F32 R63, -RZ, R135.H1_H1 ;  /* 0x30000087ff3f7230 */ /* 0x000fc40000004100 */
[C---:B------:R-:W-:Y:S01]  /*3bf0*/  FMUL.FTZ R62, R57.reuse, R62 ;  /* 0x0000003e393e7220 */ /* 0x040fe20000410000 */
[----:B-----5:R-:W-:Y:S02]  /*3c00*/  HADD2.F32 R99, -RZ, R118.H1_H1 ;  /* 0x30000076ff637230 */ /* 0x020fe40000004100 */
[----:B------:R-:W-:Y:S01]  /*3c10*/  FMUL.FTZ R98, R57, R98 ;  /* 0x0000006239627220 */ /* 0x000fe20000410000 */
[----:B------:R-:W-:Y:S02]  /*3c20*/  HADD2.F32 R101, -RZ, R136.H0_H0 ;  /* 0x20000088ff657230 */ /* 0x000fe40000004100 */
[----:B------:R-:W-:Y:S01]  /*3c30*/  FFMA.FTZ R48, R48, R49, R61 ;  /* 0x0000003130307223 */ /* 0x000fe2000001003d */
[----:B---34-:R-:W-:Y:S02]  /*3c40*/  HADD2.F32 R111, -RZ, R27.H0_H0 ;  /* 0x2000001bff6f7230 */ /* 0x018fe40000004100 */
[----:B------:R-:W-:Y:S01]  /*3c50*/  FFMA.FTZ R49, R50, R63, R99 ;  /* 0x0000003f32317223 */ /* 0x000fe20000010063 */
[----:B------:R-:W-:-:S02]  /*3c60*/  HADD2.F32 R60, -RZ, R135.H0_H0 ;  /* 0x20000087ff3c7230 */ /* 0x000fc40000004100 */
[----:B------:R-:W-:Y:S02]  /*3c70*/  HADD2.F32 R51, -RZ, R118.H0_H0 ;  /* 0x20000076ff337230 */ /* 0x000fe40000004100 */
[----:B------:R-:W-:-:S03]  /*3c80*/  FFMA.FTZ R50, R62, R101, R111 ;  /* 0x000000653e327223 */ /* 0x000fc6000001006f */
[----:B------:R-:W-:Y:S01]  /*3c90*/  FFMA.FTZ R51, R98, R60, R51 ;  /* 0x0000003c62337223 */ /* 0x000fe20000010033 */
[C---:B0-----:R-:W-:Y:S01]  /*3ca0*/  IMAD.WIDE.U32 R58, R97.reuse, 0x10, R58 ;  /* 0x00000010613a7825 */ /* 0x041fe200078e003a */
[----:B------:R-:W-:-:S04]  /*3cb0*/  IADD3 R97, PT, PT, R97, 0x20, RZ ;  /* 0x0000002061617810 */ /* 0x000fc80007ffe0ff */
[----:B------:R1:W-:Y:S03]  /*3cc0*/  STG.E.128 desc[UR6][R58.64], R48 ;  /* 0x000000303a007986 */ /* 0x0003e6000c101d06 */
.L_x_43001:
[----:B------:R-:W-:Y:S05]  /*3cd0*/  BSYNC.RECONVERGENT B0 ;  /* 0x0000000000007941 */ /* 0x000fea0003800200 */
.L_x_43000:
[----:B------:R-:W-:Y:S01]  /*3ce0*/  ISETP.GE.U32.AND P0, PT, R0, 0x40, PT ;  /* 0x000000400000780c */ /* 0x000fe20003f06070 */
[----:B------:R-:W-:-:S12]  /*3cf0*/  BSSY.RECONVERGENT B0, `(.L_x_43002) ;  /* 0x000001e000007945 */ /* 0x000fd80003800200 */
[----:B------:R-:W-:Y:S05]  /*3d00*/  @!P0 BRA `(.L_x_43003) ;  /* 0x0000000000708947 */ /* 0x000fea0003800000 */
[----:B01----:R-:W0:Y:S01]  /*3d10*/  LDC.64 R58, c[0x0][0x428] ;  /* 0x00010a00ff3a7b82 */ /* 0x003e220000000a00 */
[----:B------:R-:W-:Y:S01]  /*3d20*/  SHF.R.U64 R63, R108, 0x10, R109 ;  /* 0x000000106c3f7819 */ /* 0x000fe2000000126d */
[--C-:B------:R-:W-:Y:S01]  /*3d30*/  FADD.FTZ R62, R12, -R56.reuse ;  /* 0x800000380c3e7221 */ /* 0x100fe20000010000 */
[----:B-----5:R-:W-:Y:S01]  /*3d40*/  SHF.R.U64 R99, R28, 0x10, R29 ;  /* 0x000000101c637819 */ /* 0x020fe2000000121d */
[--C-:B------:R-:W-:Y:S01]  /*3d50*/  FADD.FTZ R100, R74, -R56.reuse ;  /* 0x800000384a647221 */ /* 0x100fe20000010000 */
[----:B------:R-:W-:Y:S01]  /*3d60*/  SHF.R.U32.HI R101, RZ, 0x10, R109 ;  /* 0x00000010ff657819 */ /* 0x000fe2000001166d */
[--C-:B------:R-:W-:Y:S01]  /*3d70*/  FADD.FTZ R98, R24, -R56.reuse ;  /* 0x8000003818627221 */ /* 0x100fe20000010000 */
[----:B---34-:R-:W-:Y:S01]  /*3d80*/  SHF.R.U32.HI R111, RZ, 0x10, R29 ;  /* 0x00000010ff6f7819 */ /* 0x018fe2000001161d */
[----:B------:R-:W-:Y:S01]  /*3d90*/  FADD.FTZ R60, R86, -R56 ;  /* 0x80000038563c7221 */ /* 0x000fe20000010000 */
        /* <DEDUP_REMOVED lines=11> */
[----:B------:R-:W-:Y:S01]  /*3e50*/  FFMA.FTZ R50, R100, R50, R51 ;  /* 0x0000003264327223 */ /* 0x000fe20000010033 */
[----:B------:R-:W-:Y:S02]  /*3e60*/  HADD2.F32 R101, -RZ, R101.H0_H0 ;  /* 0x20000065ff657230 */ /* 0x000fe40000004100 */
[----:B------:R-:W-:Y:S02]  /*3e70*/  HADD2.F32 R111, -RZ, R111.H0_H0 ;  /* 0x2000006fff6f7230 */ /* 0x000fe40000004100 */
[----:B------:R-:W-:Y:S01]  /*3e80*/  FFMA.FTZ R49, R62, R63, R99 ;  /* 0x0000003f3e317223 */ /* 0x000fe20000010063 */
[C---:B0-----:R-:W-:Y:S01]  /*3e90*/  IMAD.WIDE.U32 R58, R97.reuse, 0x10, R58 ;  /* 0x00000010613a7825 */ /* 0x041fe200078e003a */
[----:B------:R-:W-:-:S03]  /*3ea0*/  IADD3 R97, PT, PT, R97, 0x20, RZ ;  /* 0x0000002061617810 */ /* 0x000fc60007ffe0ff */
[----:B------:R-:W-:-:S05]  /*3eb0*/  FFMA.FTZ R51, R60, R101, R111 ;  /* 0x000000653c337223 */ /* 0x000fca000001006f */
[----:B------:R2:W-:Y:S02]  /*3ec0*/  STG.E.128 desc[UR6][R58.64], R48 ;  /* 0x000000303a007986 */ /* 0x0005e4000c101d06 */
.L_x_43003:
[----:B------:R-:W-:Y:S05]  /*3ed0*/  BSYNC.RECONVERGENT B0 ;  /* 0x0000000000007941 */ /* 0x000fea0003800200 */
.L_x_43002:
[----:B------:R-:W-:Y:S01]  /*3ee0*/  ISETP.GE.U32.AND P0, PT, R0, 0x60, PT ;  /* 0x000000600000780c */ /* 0x000fe20003f06070 */
[----:B------:R-:W-:-:S12]  /*3ef0*/  BSSY.RECONVERGENT B0, `(.L_x_43004) ;  /* 0x000001e000007945 */ /* 0x000fd80003800200 */
[----:B------:R-:W-:Y:S05]  /*3f00*/  @!P0 BRA `(.L_x_43005) ;  /* 0x0000000000708947 */ /* 0x000fea0003800000 */
[----:B012---:R-:W0:Y:S01]  /*3f10*/  LDC.64 R58, c[0x0][0x428] ;  /* 0x00010a00ff3a7b82 */ /* 0x007e220000000a00 */
        /* <DEDUP_REMOVED lines=27> */
.L_x_43005:
[----:B------:R-:W-:Y:S05]  /*40d0*/  BSYNC.RECONVERGENT B0 ;  /* 0x0000000000007941 */ /* 0x000fea0003800200 */
.L_x_43004:
        /* <DEDUP_REMOVED lines=31> */
.L_x_43007:
[----:B------:R-:W-:Y:S05]  /*42d0*/  BSYNC.RECONVERGENT B0 ;  /* 0x0000000000007941 */ /* 0x000fea0003800200 */
.L_x_43006:
        /* <DEDUP_REMOVED lines=31> */
.L_x_43009:
[----:B------:R-:W-:Y:S05]  /*44d0*/  BSYNC.RECONVERGENT B0 ;  /* 0x0000000000007941 */ /* 0x000fea0003800200 */
.L_x_43008:
[----:B------:R-:W-:Y:S01]  /*44e0*/  ISETP.GE.U32.AND P0, PT, R0, 0xc0, PT ;  /* 0x000000c00000780c */ /* 0x000fe20003f06070 */
[----:B------:R-:W-:-:S12]  /*44f0*/  BSSY.RECONVERGENT B0, `(.L_x_43010) ;  /* 0x000001a000007945 */ /* 0x000fd80003800200 */
[----:B------:R-:W-:Y:S05]  /*4500*/  @!P0 BRA `(.L_x_43011) ;  /* 0x0000000000608947 */ /* 0x000fea0003800000 */
[----:B012---:R-:W0:Y:S01]  /*4510*/  LDC.64 R58, c[0x0][0x428] ;  /* 0x00010a00ff3a7b82 */ /* 0x007e220000000a00 */
        /* <DEDUP_REMOVED lines=23> */
.L_x_43011:
[----:B------:R-:W-:Y:S05]  /*4690*/  BSYNC.RECONVERGENT B0 ;  /* 0x0000000000007941 */ /* 0x000fea0003800200 */
.L_x_43010:
        /* <DEDUP_REMOVED lines=27> */
.L_x_43013:
[----:B------:R-:W-:Y:S05]  /*4850*/  BSYNC.RECONVERGENT B0 ;  /* 0x0000000000007941 */ /* 0x000fea0003800200 */
.L_x_43012:
        /* <DEDUP_REMOVED lines=27> */
.L_x_43015:
[----:B------:R-:W-:Y:S05]  /*4a10*/  BSYNC.RECONVERGENT B0 ;  /* 0x0000000000007941 */ /* 0x000fea0003800200 */
.L_x_43014:
        /* <DEDUP_REMOVED lines=27> */
.L_x_43017:
[----:B------:R-:W-:Y:S05]  /*4bd0*/  BSYNC.RECONVERGENT B0 ;  /* 0x0000000000007941 */ /* 0x000fea0003800200 */
.L_x_43016:
        /* <DEDUP_REMOVED lines=27> */
.L_x_43019:
[----:B------:R-:W-:Y:S05]  /*4d90*/  BSYNC.RECONVERGENT B0 ;  /* 0x0000000000007941 */ /* 0x000fea0003800200 */
.L_x_43018:
        /* <DEDUP_REMOVED lines=27> */
.L_x_43021:
[----:B------:R-:W-:Y:S05]  /*4f50*/  BSYNC.RECONVERGENT B0 ;  /* 0x0000000000007941 */ /* 0x000fea0003800200 */
.L_x_43020:
        /* <DEDUP_REMOVED lines=12> */
[----:B0-----:R-:W-:-:S04]  /*5020*/  IMAD.WIDE.U32 R56, R97, 0x10, R48 ;  /* 0x0000001061387825 */ /* 0x001fc800078e0030 */
[----:B------:R-:W-:Y:S01]  /*5030*/  FFMA.FTZ R48, R50, R6, R3 ;  /* 0x0000000632307223 */ /* 0x000fe20000010003 */
[----:B------:R-:W-:Y:S01]  /*5040*/  FFMA.FTZ R49, R51, R7, R10 ;  /* 0x0000000733317223 */ /* 0x000fe2000001000a */
[----:B------:R-:W-:Y:S01]  /*5050*/  FFMA.FTZ R50, R59, R5, R4 ;  /* 0x000000053b327223 */ /* 0x000fe20000010004 */
[----:B------:R-:W-:-:S05]  /*5060*/  FFMA.FTZ R51, R58, R8, R9 ;  /* 0x000000083a337223 */ /* 0x000fca0000010009 */
[----:B------:R0:W-:Y:S02]  /*5070*/  STG.E.128 desc[UR6][R56.64], R48 ;  /* 0x0000003038007986 */ /* 0x0001e4000c101d06 */
.L_x_43023:
[----:B------:R-:W-:Y:S05]  /*5080*/  BSYNC.RECONVERGENT B0 ;  /* 0x0000000000007941 */ /* 0x000fea0003800200 */
.L_x_43022:
[----:B012---:R-:W0:Y:S02]  /*5090*/  LDC.64 R48, c[0x0][0x380] ;  /* 0x0000e000ff307b82 */ /* 0x007e240000000a00 */
[----:B0-----:R-:W-:-:S04]  /*50a0*/  LEA R2, R48, R2, 0x2 ;  /* 0x0000000230027211 */ /* 0x001fc800078e10ff */
[----:B------:R-:W-:-:S13]  /*50b0*/  ISETP.GE.AND P0, PT, R2, R49, PT ;  /* 0x000000310200720c */ /* 0x000fda0003f06270 */
[----:B------:R-:W-:Y:S05]  /*50c0*/  @!P0 BRA `(.L_x_43024) ;  /* 0xffffffc000488947 */ /* 0x000fea000383ffff */
[----:B------:R-:W-:Y:S05]  /*50d0*/  EXIT ;  /* 0x000000000000794d */ /* 0x000fea0003800000 */
.L_x_42999:
[----:B------:R-:W-:Y:S01]  /*50e0*/  HFMA2 R62, -RZ, RZ, 0, 5.9604644775390625e-08 ;  /* 0x00000001ff3e7431 */ /* 0x000fe200000001ff */
[----:B------:R-:W-:Y:S01]  /*50f0*/  BSSY B0, `(.L_x_43025) ;  /* 0x0000007000007945 */ /* 0x000fe20003800000 */
[----:B------:R-:W-:Y:S02]  /*5100*/  MOV R63, R49 ;  /* 0x00000031003f7202 */ /* 0x000fe40000000f00 */
[----:B-----5:R-:W-:Y:S02]  /*5110*/  MOV R99, 0x1f ;  /* 0x0000001f00637802 */ /* 0x020fe40000000f00 */
[----:B------:R-:W-:-:S07]  /*5120*/  MOV R60, 0xffffffff ;  /* 0xffffffff003c7802 */ /* 0x000fce0000000f00 */
[----:B-1234-:R-:W-:Y:S05]  /*5130*/  WARPSYNC.COLLECTIVE R60, `(.L_x_43026) ;  /* 0x000000003c087348 */ /* 0x01efea0003c00000 */
[----:B------:R0:W0:Y:S02]  /*5140*/  SHFL.BFLY P6, R61, R63, R62, R99 ;  /* 0x0c00003e3f3d7389 */ /* 0x00002400000c0063 */
[----:B01234-:R-:W-:Y:S05]  /*5150*/  ENDCOLLECTIVE ;  /* 0x000000000000791b */ /* 0x01ffea0003800000 */
.L_x_43026:
[----:B------:R-:W-:Y:S05]  /*5160*/  BSYNC B0 ;  /* 0x0000000000007941 */ /* 0x000fea0003800000 */
.L_x_43025:
        /* <DEDUP_REMOVED lines=9> */
.L_x_43027:
[----:B------:R-:W-:Y:S01]  /*5200*/  HFMA2 R62, -RZ, RZ, 0, 2.384185791015625e-07 ;  /* 0x00000004ff3e7431 */ /* 0x000fe200000001ff */
[----:B------:R-:W-:-:S05]  /*5210*/  MOV R51, R61 ;  /* 0x0000003d00337202 */ /* 0x000fca0000000f00 */
[----:B------:R-:W-:-:S05]  /*5220*/  FADD.FTZ R51, R50, R51 ;  /* 0x0000003332337221 */ /* 0x000fca0000010000 */
[----:B------:R-:W-:-:S07]  /*5230*/  MOV R63, R51 ;  /* 0x00000033003f7202 */ /* 0x000fce0000000f00 */
[----:B------:R-:W-:Y:S05]  /*5240*/  WARPSYNC.COLLECTIVE R60, `(.L_x_43028) ;  /* 0x000000003c087348 */ /* 0x000fea0003c00000 */
[----:B------:R0:W1:Y:S02]  /*5250*/  SHFL.BFLY P6, R61, R63, R62, R99 ;  /* 0x0c00003e3f3d7389 */ /* 0x00006400000c0063 */
[----:B01----:R-:W-:Y:S05]  /*5260*/  ENDCOLLECTIVE ;  /* 0x000000000000791b */ /* 0x003fea0003800000 */
.L_x_43028:
[----:B------:R-:W-:Y:S01]  /*5270*/  HFMA2 R62, -RZ, RZ, 0, 4.76837158203125e-07 ;  /* 0x00000008ff3e7431 */ /* 0x000fe200000001ff */
[----:B------:R-:W-:-:S05]  /*5280*/  MOV R48, R61 ;  /* 0x0000003d00307202 */ /* 0x000fca0000000f00 */
[----:B------:R-:W-:-:S05]  /*5290*/  FADD.FTZ R56, R51, R48 ;  /* 0x0000003033387221 */ /* 0x000fca0000010000 */
[----:B------:R-:W-:-:S07]  /*52a0*/  MOV R63, R56 ;  /* 0x00000038003f7202 */ /* 0x000fce0000000f00 */
[----:B------:R-:W-:Y:S05]  /*52b0*/  WARPSYNC.COLLECTIVE R60, `(.L_x_43029) ;  /* 0x000000003c087348 */ /* 0x000fea0003c00000 */
[----:B------:R0:W1:Y:S02]  /*52c0*/  SHFL.BFLY P6, R61, R63, R62, R99 ;  /* 0x0c00003e3f3d7389 */ /* 0x00006400000c0063 */
[----:B01----:R-:W-:Y:S05]  /*52d0*/  ENDCOLLECTIVE ;  /* 0x000000000000791b */ /* 0x003fea0003800000 */
.L_x_43029:
        /* <DEDUP_REMOVED lines=8> */
.L_x_43030:
        /* <DEDUP_REMOVED lines=112> */
.L_x_43031:
[----:B------:R-:W-:Y:S01]  /*5a60*/  HFMA2 R62, -RZ, RZ, 0, 1.1920928955078125e-07 ;  /* 0x00000002ff3e7431 */ /* 0x000fe200000001ff */
[----:B------:R-:W-:-:S05]  /*5a70*/  MOV R49, R61 ;  /* 0x0000003d00317202 */ /* 0x000fca0000000f00 */
[----:B------:R-:W-:-:S05]  /*5a80*/  FADD.FTZ R49, R48, R49 ;  /* 0x0000003130317221 */ /* 0x000fca0000010000 */
[----:B------:R-:W-:-:S07]  /*5a90*/  MOV R63, R49 ;  /* 0x00000031003f7202 */ /* 0x000fce0000000f00 */
[----:B------:R-:W-:Y:S05]  /*5aa0*/  WARPSYNC.COLLECTIVE R60, `(.L_x_43032) ;  /* 0x000000003c087348 */ /* 0x000fea0003c00000 */
[----:B------:R0:W1:Y:S02]  /*5ab0*/  SHFL.BFLY P6, R61, R63, R62, R99 ;  /* 0x0c00003e3f3d7389 */ /* 0x00006400000c0063 */
[----:B01----:R-:W-:Y:S05]  /*5ac0*/  ENDCOLLECTIVE ;  /* 0x000000000000791b */ /* 0x003fea0003800000 */
.L_x_43032:
[----:B------:R-:W-:Y:S01]  /*5ad0*/  HFMA2 R62, -RZ, RZ, 0, 2.384185791015625e-07 ;  /* 0x00000004ff3e7431 */ /* 0x000fe200000001ff */
[----:B------:R-:W-:-:S05]  /*5ae0*/  MOV R50, R61 ;  /* 0x0000003d00327202 */ /* 0x000fca0000000f00 */
[----:B------:R-:W-:-:S05]  /*5af0*/  FADD.FTZ R50, R49, R50 ;  /* 0x0000003231327221 */ /* 0x000fca0000010000 */
[----:B------:R-:W-:-:S07]  /*5b00*/  MOV R63, R50 ;  /* 0x00000032003f7202 */ /* 0x000fce0000000f00 */
[----:B------:R-:W-:Y:S05]  /*5b10*/  WARPSYNC.COLLECTIVE R60, `(.L_x_43033) ;  /* 0x000000003c087348 */ /* 0x000fea0003c00000 */
[----:B------:R0:W1:Y:S02]  /*5b20*/  SHFL.BFLY P6, R61, R63, R62, R99 ;  /* 0x0c00003e3f3d7389 */ /* 0x00006400000c0063 */
[----:B01----:R-:W-:Y:S05]  /*5b30*/  ENDCOLLECTIVE ;  /* 0x000000000000791b */ /* 0x003fea0003800000 */
.L_x_43033:
[----:B------:R-:W-:Y:S01]  /*5b40*/  HFMA2 R62, -RZ, RZ, 0, 4.76837158203125e-07 ;  /* 0x00000008ff3e7431 */ /* 0x000fe200000001ff */
[----:B------:R-:W-:-:S05]  /*5b50*/  MOV R51, R61 ;  /* 0x0000003d00337202 */ /* 0x000fca0000000f00 */
[----:B------:R-:W-:-:S05]  /*5b60*/  FADD.FTZ R51, R50, R51 ;  /* 0x0000003332337221 */ /* 0x000fca0000010000 */
[----:B------:R-:W-:-:S07]  /*5b70*/  MOV R63, R51 ;  /* 0x00000033003f7202 */ /* 0x000fce0000000f00 */
[----:B------:R-:W-:Y:S05]  /*5b80*/  WARPSYNC.COLLECTIVE R60, `(.L_x_43034) ;  /* 0x000000003c087348 */ /* 0x000fea0003c00000 */
[----:B------:R0:W1:Y:S02]  /*5b90*/  SHFL.BFLY P6, R61, R63, R62, R99 ;  /* 0x0c00003e3f3d7389 */ /* 0x00006400000c0063 */
[----:B01----:R-:W-:Y:S05]  /*5ba0*/  ENDCOLLECTIVE ;  /* 0x000000000000791b */ /* 0x003fea0003800000 */
.L_x_43034:
[----:B------:R-:W-:Y:S01]  /*5bb0*/  HFMA2 R62, -RZ, RZ, 0, 9.5367431640625e-07 ;  /* 0x00000010ff3e7431 */ /* 0x000fe200000001ff */
[----:B------:R-:W-:-:S05]  /*5bc0*/  MOV R56, R61 ;  /* 0x0000003d00387202 */ /* 0x000fca0000000f00 */
[----:B------:R-:W-:-:S05]  /*5bd0*/  FADD.FTZ R58, R51, R56 ;  /* 0x00000038333a7221 */ /* 0x000fca0000010000 */
[----:B------:R-:W-:-:S07]  /*5be0*/  MOV R63, R58 ;  /* 0x0000003a003f7202 */ /* 0x000fce0000000f00 */
[----:B------:R-:W-:Y:S05]  /*5bf0*/  WARPSYNC.COLLECTIVE R60, `(.L_x_43035) ;  /* 0x000000003c087348 */ /* 0x000fea0003c00000 */
[----:B------:R0:W1:Y:S02]  /*5c00*/  SHFL.BFLY P6, R61, R63, R62, R99 ;  /* 0x0c00003e3f3d7389 */ /* 0x00006400000c0063 */
[----:B01----:R-:W-:Y:S05]  /*5c10*/  ENDCOLLECTIVE ;  /* 0x000000000000791b */ /* 0x003fea0003800000 */
.L_x_43035:
[----:B------:R-:W-:Y:S05]  /*5c20*/  BRA `(.L_x_43036) ;  /* 0xffffffdc00847947 */ /* 0x000fea000383ffff */
.L_x_43037:
        /* <DEDUP_REMOVED lines=13> */
.L_x_54456:


//--------------------- .text._ZN10layer_norm13ln_fwd_kernelINS_13Kernel_traitsI6__halfffffjLj1536ELj1ELj4ELj1ELj16ENS_18Kernel_traits_baseILj1536ES2_ffffjLj128EEEEELb0ELb0ELb0ELb1EEEvNS_9FwdParamsE --------------------------
	.section	.text._ZN10layer_norm13ln_fwd_kernelINS_13Kernel_traitsI6__halfffffjLj1536ELj1ELj4ELj1ELj16ENS_18Kernel_traits_baseILj1536ES2_ffffjLj128EEEEELb0ELb0ELb0ELb1EEEvNS_9FwdParamsE,"ax",@progbits
	.align	128
        .global         _ZN10layer_norm13ln_fwd_kernelINS_13Kernel_traitsI6__halfffffjLj1536ELj1ELj4ELj1ELj16ENS_18Kernel_traits_baseILj1536ES2_ffffjLj128EEEEELb0ELb0ELb0ELb1EEEvNS_9FwdParamsE
        .type           _ZN10layer_norm13ln_fwd_kernelINS_13Kernel_traitsI6__halfffffjLj1536ELj1ELj4ELj1ELj16ENS_18Kernel_traits_baseILj1536ES2_ffffjLj128EEEEELb0ELb0ELb0ELb1EEEvNS_9FwdParamsE,@function
        .size           _ZN10layer_norm13ln_fwd_kernelINS_13Kernel_traitsI6__halfffffjLj1536ELj1ELj4ELj1ELj16ENS_18Kernel_traits_baseILj1536ES2_ffffjLj128EEEEELb0ELb0ELb0ELb1EEEvNS_9FwdParamsE,(.L_x_54457 - _ZN10layer_norm13ln_fwd_kernelINS_13Kernel_traitsI6__halfffffjLj1536ELj1ELj4ELj1ELj16ENS_18Kernel_traits_baseILj1536ES2_ffffjLj128EEEEELb0ELb0ELb0ELb1EEEvNS_9FwdParamsE)
        .other          _ZN10layer_norm13ln_fwd_kernelINS_13Kernel_traitsI6__halfffffjLj1536ELj1ELj4ELj1ELj16ENS_18Kernel_traits_baseILj1536ES2_ffffjLj128EEEEELb0ELb0ELb0ELb1EEEvNS_9FwdParamsE,@"STO_CUDA_ENTRY STV_DEFAULT"
_ZN10layer_norm13ln_fwd_kernelINS_13Kernel_traitsI6__halfffffjLj1536ELj1ELj4ELj1ELj16ENS_18Kernel_traits_baseILj1536ES2_ffffjLj128EEEEELb0ELb0ELb0ELb1EEEvNS_9FwdParamsE:
.text._ZN10layer_norm13ln_fwd_kernelINS_13Kernel_traitsI6__halfffffjLj1536ELj1ELj4ELj1ELj16ENS_18Kernel_traits_baseILj1536ES2_ffffjLj128EEEEELb0ELb0ELb0ELb1EEEvNS_9FwdParamsE:
        /* <DEDUP_REMOVED lines=19> */
[----:B------:R0:W5:Y:S01]  /*0130*/  LDG.E.64 R6, desc[UR6][R2.64+0x100] ;  /* 0x0001000602067981 */ /* 0x000162000c1e1b00 */
[----:B-1----:R-:W-:-:S03]  /*0140*/  IMAD.WIDE.U32 R22, R5, 0x8, R22 ;  /* 0x0000000805167825 */ /* 0x002fc600078e0016 */
[----:B------:R0:W5:Y:S04]  /*0150*/  LDG.E.64 R8, desc[UR6][R2.64+0x200] ;  /* 0x0002000602087981 */ /* 0x000168000c1e1b00 */
        /* <DEDUP_REMOVED lines=21> */
[----:B------:R0:W5:Y:S01]  /*02b0*/  LDG.E.64 R2, desc[UR6][R22.64+0xb00] ;  /* 0x000b000616027981 */ /* 0x000162000c1e1b00 */
[----:B------:R-:W-:Y:S05]  /*02c0*/  BRA `(.L_x_43039) ;  /* 0x0000000000687947 */ /* 0x000fea0003800000 */
.L_x_43038:
[----:B------:R-:W0:Y:S02]  /*02d0*/  LDC.64 R2, c[0x0][0x3d0] ;  /* 0x0000f400ff027b82 */ /* 0x000e240000000a00 */
[----:B0-----:R-:W-:-:S05]  /*02e0*/  IMAD.WIDE.U32 R22, R5, 0x8, R2 ;  /* 0x0000000805167825 */ /* 0x001fca00078e0002 */
        /* <DEDUP_REMOVED lines=24> */
.L_x_43039:
[----:B------:R-:W1:Y:S02]  /*0470*/  LDCU UR4, c[0x0][0x384] ;  /* 0x00007080ff0477ac */ /* 0x000e640008000800 */
[----:B-1----:R-:W-:-:S13]  /*0480*/  ISETP.GE.AND P1, PT, R0, UR4, PT ;  /* 0x0000000400007c0c */ /* 0x002fda000bf26270 */
[----:B------:R-:W-:Y:S05]  /*0490*/  @P1 EXIT ;  /* 0x000000000000194d */ /* 0x000fea0003800000 */
[----:B-----5:R-:W-:Y:S01]  /*04a0*/  MOV R56, R4 ;  /* 0x0000000400387202 */ /* 0x020fe20000000f00 */
[----:B------:R-:W1:Y:S01]  /*04b0*/  LDCU UR4, c[0x0][0x388] ;  /* 0x00007100ff0477ac */ /* 0x000e620008000800 */
[----:B0-----:R-:W-:Y:S02]  /*04c0*/  MOV R22, R5 ;  /* 0x0000000500167202 */ /* 0x001fe40000000f00 */
[--C-:B------:R-:W-:Y:S01]  /*04d0*/  SHF.R.U64 R57, R4, 0x10, R5.reuse ;  /* 0x0000001004397819 */ /* 0x100fe20000001205 */
[----:B------:R-:W0:Y:S01]  /*04e0*/  LDCU.U8 UR5, c[0x0][0x410] ;  /* 0x00008200ff0577ac */ /* 0x000e220008000000 */
[----:B------:R-:W-:Y:S02]  /*04f0*/  SHF.R.U32.HI R23, RZ, 0x10, R5 ;  /* 0x00000010ff177819 */ /* 0x000fe40000011605 */
[----:B------:R-:W-:Y:S01]  /*0500*/  MOV R58, R6 ;  /* 0x00000006003a7202 */ /* 0x000fe20000000f00 */
[----:B------:R-:W2:Y:S01]  /*0510*/  LDCU UR8, c[0x0][0x448] ;  /* 0x00008900ff0877ac */ /* 0x000ea20008000800 */
[----:B------:R-:W-:-:S02]  /*0520*/  MOV R4, R7 ;  /* 0x0000000700047202 */ /* 0x000fc40000000f00 */
[----:B------:R-:W-:Y:S01]  /*0530*/  SHF.R.U64 R59, R6, 0x10, R7 ;  /* 0x00000010063b7819 */ /* 0x000fe20000001207 */
[----:B------:R-:W3:Y:S01]  /*0540*/  LDCU.64 UR12, c[0x0][0x3e0] ;  /* 0x00007c00ff0c77ac */ /* 0x000ee20008000a00 */
[----:B------:R-:W-:Y:S02]  /*0550*/  MOV R60, R8 ;  /* 0x00000008003c7202 */ /* 0x000fe40000000f00 */
[----:B------:R-:W-:Y:S01]  /*0560*/  MOV R5, R9 ;  /* 0x0000000900057202 */ /* 0x000fe20000000f00 */
[----:B------:R-:W4:Y:S01]  /*0570*/  LDCU.64 UR10, c[0x0][0x3a0] ;  /* 0x00007400ff0a77ac */ /* 0x000f220008000a00 */
[----:B------:R-:W-:Y:S02]  /*0580*/  MOV R62, R10 ;  /* 0x0000000a003e7202 */ /* 0x000fe40000000f00 */
[----:B------:R-:W-:Y:S02]  /*0590*/  MOV R6, R11 ;  /* 0x0000000b00067202 */ /* 0x000fe40000000f00 */
[----:B------:R-:W-:-:S02]  /*05a0*/  PRMT R58, R58, 0x5410, R4 ;  /* 0x000054103a3a7816 */ /* 0x000fc40000000004 */
[----:B------:R-:W-:Y:S02]  /*05b0*/  PRMT R60, R60, 0x5410, R5 ;  /* 0x000054103c3c7816 */ /* 0x000fe40000000005 */
[----:B------:R-:W-:Y:S02]  /*05c0*/  PRMT R62, R62, 0x5410, R6 ;  /* 0x000054103e3e7816 */ /* 0x000fe40000000006 */
[----:B------:R-:W-:Y:S02]  /*05d0*/  MOV R4, R54 ;  /* 0x0000003600047202 */ /* 0x000fe40000000f00 */
[----:B------:R-:W-:Y:S02]  /*05e0*/  MOV R5, R55 ;  /* 0x0000003700057202 */ /* 0x000fe40000000f00 */
[----:B------:R-:W-:Y:S02]  /*05f0*/  MOV R6, R52 ;  /* 0x0000003400067202 */ /* 0x000fe40000000f00 */
[----:B------:R-:W-:-:S02]  /*0600*/  PRMT R81, R4, 0x5410, R5 ;  /* 0x0000541004517816 */ /* 0x000fc40000000005 */
[----:B------:R-:W-:Y:S02]  /*0610*/  PRMT R87, R6, 0x7610, R87 ;  /* 0x0000761006577816 */ /* 0x000fe40000000057 */
[----:B------:R-:W-:Y:S02]  /*0620*/  MOV R4, R53 ;  /* 0x0000003500047202 */ /* 0x000fe40000000f00 */
[----:B------:R-:W-:Y:S02]  /*0630*/  MOV R5, R50 ;  /* 0x0000003200057202 */ /* 0x000fe40000000f00 */
[----:B------:R-:W-:Y:S02]  /*0640*/  PRMT R87, R87, 0x5410, R4 ;  /* 0x0000541057577816 */ /* 0x000fe40000000004 */
[----:B------:R-:W-:Y:S02]  /*0650*/  MOV R6, R51 ;  /* 0x0000003300067202 */ /* 0x000fe40000000f00 */
[----:B------:R-:W-:-:S02]  /*0660*/  SHF.R.U64 R94, R48, 0x10, R49 ;  /* 0x00000010305e7819 */ /* 0x000fc40000001231 */
[----:B------:R-:W-:Y:S02]  /*0670*/  SHF.R.U32.HI R4, RZ, 0x10, R49 ;  /* 0x00000010ff047819 */ /* 0x000fe40000011631 */
[----:B------:R-:W-:Y:S02]  /*0680*/  PRMT R88, R5, 0x5410, R6 ;  /* 0x0000541005587816 */ /* 0x000fe40000000006 */
[----:B------:R-:W-:Y:S02]  /*0690*/  PRMT R94, R94, 0x5410, R4 ;  /* 0x000054105e5e7816 */ /* 0x000fe40000000004 */
[--C-:B------:R-:W-:Y:S02]  /*06a0*/  SHF.R.U64 R100, R46, 0x10, R47.reuse ;  /* 0x000000102e647819 */ /* 0x100fe4000000122f */
[----:B------:R-:W-:Y:S02]  /*06b0*/  SHF.R.U32.HI R5, RZ, 0x10, R47 ;  /* 0x00000010ff057819 */ /* 0x000fe4000001162f */
        /* <DEDUP_REMOVED lines=14> */
[----:B------:R-:W-:Y:S02]  /*07a0*/  SHF.R.U32.HI R24, RZ, 0x10, R7 ;  /* 0x00000010ff187819 */ /* 0x000fe40000011607 */
[----:B------:R-:W-:Y:S02]  /*07b0*/  MOV R64, R12 ;  /* 0x0000000c00407202 */ /* 0x000fe40000000f00 */
[----:B------:R-:W-:Y:S02]  /*07c0*/  SHF.R.U64 R65, R12, 0x10, R13 ;  /* 0x000000100c417819 */ /* 0x000fe4000000120d */
[----:B------:R-:W-:Y:S02]  /*07d0*/  SHF.R.U64 R61, R8, 0x10, R9 ;  /* 0x00000010083d7819 */ /* 0x000fe40000001209 */
[----:B------:R-:W-:-:S02]  /*07e0*/  MOV R7, R13 ;  /* 0x0000000d00077202 */ /* 0x000fc40000000f00 */
[----:B------:R-:W-:Y:S02]  /*07f0*/  SHF.R.U32.HI R12, RZ, 0x10, R13 ;  /* 0x00000010ff0c7819 */ /* 0x000fe4000001160d */
[----:B------:R-:W-:Y:S02]  /*0800*/  SHF.R.U32.HI R25, RZ, 0x10, R9 ;  /* 0x00000010ff197819 */ /* 0x000fe40000011609 */
[--C-:B------:R-:W-:Y:S02]  /*0810*/  SHF.R.U64 R63, R10, 0x10, R11.reuse ;  /* 0x000000100a3f7819 */ /* 0x100fe4000000120b */
[----:B------:R-:W-:Y:S02]  /*0820*/  SHF.R.U32.HI R26, RZ, 0x10, R11 ;  /* 0x00000010ff1a7819 */ /* 0x000fe4000001160b */
[----:B------:R-:W-:Y:S02]  /*0830*/  MOV R66, R14 ;  /* 0x0000000e00427202 */ /* 0x000fe40000000f00 */
[----:B------:R-:W-:-:S02]  /*0840*/  MOV R8, R15 ;  /* 0x0000000f00087202 */ /* 0x000fc40000000f00 */
[--C-:B------:R-:W-:Y:S02]  /*0850*/  SHF.R.U64 R67, R14, 0x10, R15.reuse ;  /* 0x000000100e437819 */ /* 0x100fe4000000120f */
[----:B------:R-:W-:Y:S02]  /*0860*/  SHF.R.U32.HI R13, RZ, 0x10, R15 ;  /* 0x00000010ff0d7819 */ /* 0x000fe4000001160f */
[----:B------:R-:W-:Y:S02]  /*0870*/  MOV R68, R16 ;  /* 0x0000001000447202 */ /* 0x000fe40000000f00 */
[----:B------:R-:W-:Y:S02]  /*0880*/  SHF.R.U64 R69, R16, 0x10, R17 ;  /* 0x0000001010457819 */ /* 0x000fe40000001211 */
[----:B------:R-:W-:Y:S02]  /*0890*/  PRMT R114, R114, 0x5410, R4 ;  /* 0x0000541072727816 */ /* 0x000fe40000000004 */
[----:B------:R-:W-:-:S02]  /*08a0*/  PRMT R120, R120, 0x5410, R5 ;  /* 0x0000541078787816 */ /* 0x000fc40000000005 */
[----:B------:R-:W-:Y:S02]  /*08b0*/  MOV R9, R17 ;  /* 0x0000001100097202 */ /* 0x000fe40000000f00 */
[----:B------:R-:W-:Y:S02]  /*08c0*/  SHF.R.U32.HI R14, RZ, 0x10, R17 ;  /* 0x00000010ff0e7819 */ /* 0x000fe40000011611 */
[----:B------:R-:W-:Y:S02]  /*08d0*/  MOV R70, R18 ;  /* 0x0000001200467202 */ /* 0x000fe40000000f00 */
[----:B------:R-:W-:Y:S02]  /*08e0*/  MOV R10, R19 ;  /* 0x00000013000a7202 */ /* 0x000fe40000000f00 */
[--C-:B------:R-:W-:Y:S02]  /*08f0*/  SHF.R.U64 R71, R18, 0x10, R19.reuse ;  /* 0x0000001012477819 */ /* 0x100fe40000001213 */
[----:B------:R-:W-:-:S02]  /*0900*/  SHF.R.U32.HI R15, RZ, 0x10, R19 ;  /* 0x00000010ff0f7819 */ /* 0x000fc40000011613 */
[----:B------:R-:W-:Y:S02]  /*0910*/  ISETP.NE.U32.AND P1, PT, R72, RZ, PT ;  /* 0x000000ff4800720c */ /* 0x000fe40003f25070 */
[----:B------:R-:W-:Y:S02]  /*0920*/  MOV R74, R20 ;  /* 0x00000014004a7202 */ /* 0x000fe40000000f00 */
[----:B------:R-:W-:Y:S02]  /*0930*/  MOV R11, R21 ;  /* 0x00000015000b7202 */ /* 0x000fe40000000f00 */
[--C-:B------:R-:W-:Y:S02]  /*0940*/  SHF.R.U64 R75, R20, 0x10, R21.reuse ;  /* 0x00000010144b7819 */ /* 0x100fe40000001215 */
[----:B------:R-:W-:Y:S02]  /*0950*/  SHF.R.U32.HI R16, RZ, 0x10, R21 ;  /* 0x00000010ff107819 */ /* 0x000fe40000011615 */
[----:B------:R-:W-:-:S02]  /*0960*/  SHF.R.U64 R126, R34, 0x10, R35 ;  /* 0x00000010227e7819 */ /* 0x000fc40000001223 */
[----:B------:R-:W-:Y:S02]  /*0970*/  SHF.R.U32.HI R4, RZ, 0x10, R35 ;  /* 0x00000010ff047819 */ /* 0x000fe40000011623 */
[--C-:B------:R-:W-:Y:S02]  /*0980*/  SHF.R.U64 R127, R32, 0x10, R33.reuse ;  /* 0x00000010207f7819 */ /* 0x100fe40000001221 */
[----:B------:R-:W-:Y:S02]  /*0990*/  SHF.R.U32.HI R5, RZ, 0x10, R33 ;  /* 0x00000010ff057819 */ /* 0x000fe40000011621 */
[----:B------:R-:W-:Y:S02]  /*09a0*/  ISETP.NE.AND.EX P1, PT, R73, RZ, PT, P1 ;  /* 0x000000ff4900720c */ /* 0x000fe40003f25310 */
        /* <DEDUP_REMOVED lines=16> */
[----:B01234-:R-:W-:-:S07]  /*0ab0*/  PRMT R127, R127, 0x5410, R5 ;  /* 0x000054107f7f7816 */ /* 0x01ffce0000000005 */
.L_x_43053:
[----:B------:R-:W-:Y:S01]  /*0ac0*/  ISETP.NE.U32.AND P2, PT, RZ, UR10, PT ;  /* 0x0000000aff007c0c */ /* 0x000fe2000bf45070 */
[----:B-1----:R-:W0:Y:S01]  /*0ad0*/  S2R R19, SR_TID.X ;  /* 0x0000000000137919 */ /* 0x002e220000002100 */
[----:B------:R-:W1:Y:S01]  /*0ae0*/  @P1 LDC.64 R10, c[0x0][0x3e0] ;  /* 0x0000f800ff0a1b82 */ /* 0x000e620000000a00 */
[----:B------:R-:W-:Y:S01]  /*0af0*/  IMAD R8, R0, UR4, RZ ;  /* 0x0000000400087c24 */ /* 0x000fe2000f8e02ff */
[----:B------:R-:W-:Y:S01]  /*0b00*/  ISETP.NE.AND.EX P2, PT, RZ, UR11, PT, P2 ;  /* 0x0000000bff007c0c */ /* 0x000fe2000bf45320 */
[----:B------:R-:W-:-:S03]  /*0b10*/  HFMA2 R18, -RZ, RZ, 1.875, 0 ;  /* 0x3f800000ff127431 */ /* 0x000fc600000001ff */
[----:B------:R-:W-:Y:S02]  /*0b20*/  SHF.R.S32.HI R9, RZ, 0x1f, R8 ;  /* 0x0000001fff097819 */ /* 0x000fe40000011408 */
[----:B------:R-:W2:Y:S02]  /*0b30*/  LDC.64 R132, c[0x0][0x390] ;  /* 0x0000e400ff847b82 */ /* 0x000ea40000000a00 */
[----:B------:R-:W-:-:S06]  /*0b40*/  LEA.HI R9, R9, R8, RZ, 0x2 ;  /* 0x0000000809097211 */ /* 0x000fcc00078f10ff */
[----:B------:R-:W3:Y:S01]  /*0b50*/  @P2 LDC.64 R12, c[0x0][0x3a0] ;  /* 0x0000e800ff0c2b82 */ /* 0x000ee20000000a00 */
[----:B-1----:R-:W-:-:S07]  /*0b60*/  @P1 IMAD.WIDE R10, R0, 0x4, R10 ;  /* 0x00000004000a1825 */ /* 0x002fce00078e020a */
[----:B------:R-:W1:Y:S01]  /*0b70*/  @P0 LDC.64 R72, c[0x0][0x3a8] ;  /* 0x0000ea00ff480b82 */ /* 0x000e620000000a00 */
[----:B------:R-:W4:Y:S01]  /*0b80*/  @P1 LDG.E R18, desc[UR6][R10.64] ;  /* 0x000000060a121981 */ /* 0x000f22000c1e1900 */
[----:B0-----:R-:W-:-:S06]  /*0b90*/  LOP3.LUT R16, R19, 0x1f, RZ, 0xc0, !PT ;  /* 0x0000001f13107812 */ /* 0x001fcc00078ec0ff */
[----:B------:R-:W0:Y:S01]  /*0ba0*/  @P2 LDC.64 R26, c[0x0][0x3a0] ;  /* 0x0000e800ff1a2b82 */ /* 0x000e220000000a00 */
[----:B------:R-:W-:-:S05]  /*0bb0*/  LEA.HI.SX32 R16, R9, R16, 0x1e ;  /* 0x0000001009107211 */ /* 0x000fca00078ff2ff */
[----:B---3--:R-:W-:-:S04]  /*0bc0*/  @P2 IMAD.WIDE.U32 R12, R16, 0x10, R12 ;  /* 0x00000010100c2825 */ /* 0x008fc800078e000c */
[C---:B--2---:R-:W-:Y:S02]  /*0bd0*/  IMAD.WIDE.U32 R8, R16.reuse, 0x10, R132 ;  /* 0x0000001010087825 */ /* 0x044fe400078e0084 */
[----:B------:R-:W4:Y:S04]  /*0be0*/  @P2 LDG.E.128 R12, desc[UR6][R12.64] ;  /* 0x000000060c0c2981 */ /* 0x000f28000c1e1d00 */
[----:B------:R-:W4:Y:S01]  /*0bf0*/  LDG.E.128 R8, desc[UR6][R8.64] ;  /* 0x0000000608087981 */ /* 0x000f22000c1e1d00 */
[C---:B------:R-:W-:Y:S01]  /*0c00*/  IADD3 R17, PT, PT, R16.reuse, 0x20, RZ ;  /* 0x0000002010117810 */ /* 0x040fe20007ffe0ff */
[----:B-1----:R-:W-:-:S04]  /*0c10*/  @P0 IMAD.WIDE.U32 R72, R16, 0x10, R72 ;  /* 0x0000001010480825 */ /* 0x002fc800078e0048 */
[-C--:B----4-:R-:W-:Y:S01]  /*0c20*/  @P2 FFMA.FTZ R21, R8, R18.reuse, R12 ;  /* 0x0000001208152223 */ /* 0x090fe2000001000c */
[-C--:B------:R-:W-:Y:S01]  /*0c30*/  @P2 FFMA.FTZ R22, R9, R18.reuse, R13 ;  /* 0x0000001209162223 */ /* 0x080fe2000001000d */
[-C--:B------:R-:W-:Y:S01]  /*0c40*/  @P2 FFMA.FTZ R23, R10, R18.reuse, R14 ;  /* 0x000000120a172223 */ /* 0x080fe2000001000e */
[----:B------:R-:W-:Y:S01]  /*0c50*/  @P2 FFMA.FTZ R24, R11, R18, R15 ;  /* 0x000000120b182223 */ /* 0x000fe2000001000f */
[C---:B------:R-:W-:Y:S01]  /*0c60*/  IMAD.WIDE.U32 R14, R17.reuse, 0x10, R132 ;  /* 0x00000010110e7825 */ /* 0x040fe200078e0084 */
[----:B------:R-:W-:Y:S02]  /*0c70*/  @P2 MOV R4, R21 ;  /* 0x0000001500042202 */ /* 0x000fe40000000f00 */
[----:B------:R-:W-:Y:S01]  /*0c80*/  @P2 MOV R5, R22 ;  /* 0x0000001600052202 */ /* 0x000fe20000000f00 */
[----:B0-----:R-:W-:Y:S01]  /*0c90*/  @P2 IMAD.WIDE.U32 R12, R17, 0x10, R26 ;  /* 0x00000010110c2825 */ /* 0x001fe200078e001a */
[----:B------:R-:W-:Y:S02]  /*0ca0*/  @P2 MOV R6, R23 ;  /* 0x0000001700062202 */ /* 0x000fe40000000f00 */
[----:B------:R-:W-:Y:S01]  /*0cb0*/  @P2 MOV R7, R24 ;  /* 0x0000001800072202 */ /* 0x000fe20000000f00 */
[----:B------:R-:W-:Y:S06]  /*0cc0*/  @P2 BRA `(.L_x_43040) ;  /* 0x0000000000202947 */ /* 0x000fec0003800000 */
[-C--:B------:R-:W-:Y:S01]  /*0cd0*/  FMUL.FTZ R21, R8, R18.reuse ;  /* 0x0000001208157220 */ /* 0x080fe20000410000 */
[-C--:B------:R-:W-:Y:S01]  /*0ce0*/  FMUL.FTZ R22, R9, R18.reuse ;  /* 0x0000001209167220 */ /* 0x080fe20000410000 */
[-C--:B------:R-:W-:Y:S01]  /*0cf0*/  FMUL.FTZ R23, R10, R18.reuse ;  /* 0x000000120a177220 */ /* 0x080fe20000410000 */
[----:B------:R-:W-:Y:S02]  /*0d00*/  FMUL.FTZ R24, R11, R18 ;  /* 0x000000120b187220 */ /* 0x000fe40000410000 */
[----:B------:R-:W-:Y:S02]  /*0d10*/  @P1 MOV R4, R21 ;  /* 0x0000001500041202 */ /* 0x000fe40000000f00 */
[----:B------:R-:W-:Y:S02]  /*0d20*/  @P1 MOV R5, R22 ;  /* 0x0000001600051202 */ /* 0x000fe40000000f00 */
[----:B------:R-:W-:Y:S02]  /*0d30*/  @P1 MOV R6, R23 ;  /* 0x0000001700061202 */ /* 0x000fe40000000f00 */
[----:B------:R-:W-:-:S07]  /*0d40*/  @P1 MOV R7, R24 ;  /* 0x0000001800071202 */ /* 0x000fce0000000f00 */
.L_x_43040:
[----:B------:R0:W-:Y:S01]  /*0d50*/  @P0 STG.E.128 desc[UR6][R72.64], R4 ;  /* 0x0000000448000986 */ /* 0x0001e2000c101d06 */
[----:B------:R-:W1:Y:S03]  /*0d60*/  @P0 LDC.64 R78, c[0x0][0x3a8] ;  /* 0x0000ea00ff4e0b82 */ /* 0x000e660000000a00 */
[----:B------:R-:W2:Y:S05]  /*0d70*/  LDG.E.128 R8, desc[UR6][R14.64] ;  /* 0x000000060e087981 */ /* 0x000eaa000c1e1d00 */
[----:B------:R-:W3:Y:S01]  /*0d80*/  @P2 LDC.64 R76, c[0x0][0x3a0] ;  /* 0x0000e800ff4c2b82 */ /* 0x000ee20000000a00 */
[----:B------:R-:W2:Y:S01]  /*0d90*/  @P2 LDG.E.128 R12, desc[UR6][R12.64] ;  /* 0x000000060c0c2981 */ /* 0x000ea2000c1e1d00 */
[----:B------:R-:W-:Y:S01]  /*0da0*/  IADD3 R20, PT, PT, R16, 0x40, RZ ;  /* 0x0000004010147810 */ /* 0x000fe20007ffe0ff */
[----:B-1----:R-:W-:-:S04]  /*0db0*/  @P0 IMAD.WIDE.U32 R78, R17, 0x10, R78 ;  /* 0x00000010114e0825 */ /* 0x002fc800078e004e */
[-C--:B--2---:R-:W-:Y:S01]  /*0dc0*/  @P2 FFMA.FTZ R26, R8, R18.reuse, R12 ;  /* 0x00000012081a2223 */ /* 0x084fe2000001000c */
[-C--:B------:R-:W-:Y:S01]  /*0dd0*/  @P2 FFMA.FTZ R27, R9, R18.reuse, R13 ;  /* 0x00000012091b2223 */ /* 0x080fe2000001000d */
[-C--:B0-----:R-:W-:Y:S01]  /*0de0*/  @P2 FFMA.FTZ R72, R10, R18.reuse, R14 ;  /* 0x000000120a482223 */ /* 0x081fe2000001000e */
[----:B------:R-:W-:Y:S01]  /*0df0*/  @P2 FFMA.FTZ R73, R11, R18, R15 ;  /* 0x000000120b492223 */ /* 0x000fe2000001000f */
[C---:B------:R-:W-:Y:S01]  /*0e00*/  IMAD.WIDE.U32 R14, R20.reuse, 0x10, R132 ;  /* 0x00000010140e7825 */ /* 0x040fe200078e0084 */
[----:B------:R-:W-:Y:S02]  /*0e10*/  @P2 MOV R4, R26 ;  /* 0x0000001a00042202 */ /* 0x000fe40000000f00 */
[----:B------:R-:W-:Y:S01]  /*0e20*/  @P2 MOV R5, R27 ;  /* 0x0000001b00052202 */ /* 0x000fe20000000f00 */
[----:B---3--:R-:W-:Y:S01]  /*0e30*/  @P2 IMAD.WIDE.U32 R12, R20, 0x10, R76 ;  /* 0x00000010140c2825 */ /* 0x008fe200078e004c */
[----:B------:R-:W-:Y:S02]  /*0e40*/  @P2 MOV R6, R72 ;  /* 0x0000004800062202 */ /* 0x000fe40000000f00 */
[----:B------:R-:W-:Y:S01]  /*0e50*/  @P2 MOV R7, R73 ;  /* 0x0000004900072202 */ /* 0x000fe20000000f00 */
[----:B------:R-:W-:Y:S06]  /*0e60*/  @P2 BRA `(.L_x_43041) ;  /* 0x0000000000282947 */ /* 0x000fec0003800000 */
[----:B------:R-:W-:Y:S01]  /*0e70*/  ISETP.NE.U32.AND P3, PT, RZ, UR12, PT ;  /* 0x0000000cff007c0c */ /* 0x000fe2000bf65070 */
[-C--:B------:R-:W-:Y:S01]  /*0e80*/  FMUL.FTZ R26, R8, R18.reuse ;  /* 0x00000012081a7220 */ /* 0x080fe20000410000 */
[-C--:B------:R-:W-:Y:S01]  /*0e90*/  FMUL.FTZ R27, R9, R18.reuse ;  /* 0x00000012091b7220 */ /* 0x080fe20000410000 */
[-C--:B------:R-:W-:Y:S01]  /*0ea0*/  FMUL.FTZ R72, R10, R18.reuse ;  /* 0x000000120a487220 */ /* 0x080fe20000410000 */
[----:B------:R-:W-:Y:S01]  /*0eb0*/  ISETP.NE.AND.EX P3, PT, RZ, UR13, PT, P3 ;  /* 0x0000000dff007c0c */ /* 0x000fe2000bf65330 */
[----:B------:R-:W-:-:S12]  /*0ec0*/  FMUL.FTZ R73, R11, R18 ;  /* 0x000000120b497220 */ /* 0x000fd80000410000 */
[----:B------:R-:W-:Y:S02]  /*0ed0*/  @P3 MOV R4, R26 ;  /* 0x0000001a00043202 */ /* 0x000fe40000000f00 */
[----:B------:R-:W-:Y:S02]  /*0ee0*/  @P3 MOV R5, R27 ;  /* 0x0000001b00053202 */ /* 0x000fe40000000f00 */
[----:B------:R-:W-:Y:S02]  /*0ef0*/  @P3 MOV R6, R72 ;  /* 0x0000004800063202 */ /* 0x000fe40000000f00 */
[----:B------:R-:W-:-:S07]  /*0f00*/  @P3 MOV R7, R73 ;  /* 0x0000004900073202 */ /* 0x000fce0000000f00 */
.L_x_43041:
        /* <DEDUP_REMOVED lines=8> */
[-C--:B0-----:R-:W-:Y:S01]  /*0f90*/  @P2 FFMA.FTZ R78, R9, R18.reuse, R13 ;  /* 0x00000012094e2223 */ /* 0x081fe2000001000d */
[-C--:B------:R-:W-:Y:S01]  /*0fa0*/  @P2 FFMA.FTZ R79, R10, R18.reuse, R14 ;  /* 0x000000120a4f2223 */ /* 0x080fe2000001000e */
        /* <DEDUP_REMOVED lines=18> */
.L_x_43042:
        /* <DEDUP_REMOVED lines=28> */
.L_x_43043:
        /* <DEDUP_REMOVED lines=28> */
.L_x_43044:
        /* <DEDUP_REMOVED lines=28> */
.L_x_43045:
        /* <DEDUP_REMOVED lines=28> */
.L_x_43046:
        /* <DEDUP_REMOVED lines=28> */
.L_x_43047:
        /* <DEDUP_REMOVED lines=28> */
.L_x_43048:
        /* <DEDUP_REMOVED lines=28> */
.L_x_43049:
[----:B------:R0:W-:Y:S01]  /*1d10*/  @P0 STG.E.128 desc[UR6][R130.64], R4 ;  /* 0x0000000482000986 */ /* 0x0001e2000c101d06 */
[----:B------:R-:W1:Y:S03]  /*1d20*/  @P0 LDC.64 R136, c[0x0][0x3a8] ;  /* 0x0000ea00ff880b82 */ /* 0x000e660000000a00 */
[----:B------:R-:W2:Y:S05]  /*1d30*/  LDG.E.128 R8, desc[UR6][R14.64] ;  /* 0x000000060e087981 */ /* 0x000eaa000c1e1d00 */
[----:B------:R-:W3:Y:S01]  /*1d40*/  @P2 LDC.64 R134, c[0x0][0x3a0] ;  /* 0x0000e800ff862b82 */ /* 0x000ee20000000a00 */
[----:B------:R-:W2:Y:S01]  /*1d50*/  @P2 LDG.E.128 R12, desc[UR6][R12.64] ;  /* 0x000000060c0c2981 */ /* 0x000ea2000c1e1d00 */
[----:B------:R-:W-:-:S05]  /*1d60*/  IADD3 R121, PT, PT, R16, 0x160, RZ ;  /* 0x0000016010797810 */ /* 0x000fca0007ffe0ff */
[----:B------:R-:W-:-:S04]  /*1d70*/  IMAD.WIDE.U32 R132, R121, 0x10, R132 ;  /* 0x0000001079847825 */ /* 0x000fc800078e0084 */
[----:B-1----:R-:W-:-:S04]  /*1d80*/  @P0 IMAD.WIDE.U32 R136, R115, 0x10, R136 ;  /* 0x0000001073880825 */ /* 0x002fc800078e0088 */
[-C--:B--2---:R-:W-:Y:S01]  /*1d90*/  @P2 FFMA.FTZ R128, R8, R18.reuse, R12 ;  /* 0x0000001208802223 */ /* 0x084fe2000001000c */
[-C--:B------:R-:W-:Y:S01]  /*1da0*/  @P2 FFMA.FTZ R129, R9, R18.reuse, R13 ;  /* 0x0000001209812223 */ /* 0x080fe2000001000d */
[-C--:B0-----:R-:W-:Y:S01]  /*1db0*/  @P2 FFMA.FTZ R130, R10, R18.reuse, R14 ;  /* 0x000000120a822223 */ /* 0x081fe2000001000e */
[----:B------:R-:W-:Y:S01]  /*1dc0*/  @P2 FFMA.FTZ R131, R11, R18, R15 ;  /* 0x000000120b832223 */ /* 0x000fe2000001000f */
[----:B---3--:R-:W-:Y:S01]  /*1dd0*/  @P2 IMAD.WIDE.U32 R12, R121, 0x10, R134 ;  /* 0x00000010790c2825 */ /* 0x008fe200078e0086 */
[----:B------:R-:W-:Y:S02]  /*1de0*/  @P2 MOV R4, R128 ;  /* 0x0000008000042202 */ /* 0x000fe40000000f00 */
[----:B------:R-:W-:Y:S02]  /*1df0*/  @P2 MOV R5, R129 ;  /* 0x0000008100052202 */ /* 0x000fe40000000f00 */
        /* <DEDUP_REMOVED lines=13> */
.L_x_43050:
[----:B------:R0:W-:Y:S04]  /*1ed0*/  @P0 STG.E.128 desc[UR6][R136.64], R4 ;  /* 0x0000000488000986 */ /* 0x0001e8000c101d06 */
[----:B------:R-:W2:Y:S04]  /*1ee0*/  LDG.E.128 R8, desc[UR6][R132.64] ;  /* 0x0000000684087981 */ /* 0x000ea8000c1e1d00 */
[----:B------:R-:W2:Y:S02]  /*1ef0*/  @P2 LDG.E.128 R12, desc[UR6][R12.64] ;  /* 0x000000060c0c2981 */ /* 0x000ea4000c1e1d00 */
[-C--:B--2---:R-:W-:Y:S01]  /*1f00*/  @P2 FFMA.FTZ R150, R8, R18.reuse, R12 ;  /* 0x0000001208962223 */ /* 0x084fe2000001000c */
[-C--:B------:R-:W-:Y:S01]  /*1f10*/  @P2 FFMA.FTZ R149, R9, R18.reuse, R13 ;  /* 0x0000001209952223 */ /* 0x080fe2000001000d */
[-C--:B------:R-:W-:Y:S01]  /*1f20*/  @P2 FFMA.FTZ R148, R10, R18.reuse, R14 ;  /* 0x000000120a942223 */ /* 0x080fe2000001000e */
[----:B------:R-:W-:-:S02]  /*1f30*/  @P2 FFMA.FTZ R147, R11, R18, R15 ;  /* 0x000000120b932223 */ /* 0x000fc4000001000f */
[----:B0-----:R-:W-:Y:S02]  /*1f40*/  @P2 MOV R4, R150 ;  /* 0x0000009600042202 */ /* 0x001fe40000000f00 */
        /* <DEDUP_REMOVED lines=14> */
.L_x_43051:
        /* <DEDUP_REMOVED lines=171> */
.L_x_43065:
[----:B------:R-:W-:Y:S01]  /*2ae0*/  FMUL.FTZ R10, R151, R151 ;  /* 0x00000097970a7220 */ /* 0x000fe20000410000 */
[----:B------:R-:W-:Y:S01]  /*2af0*/  ISETP.NE.AND P3, PT, RZ, UR5, PT ;  /* 0x00000005ff007c0c */ /* 0x000fe2000bf65270 */
[----:B-1----:R-:W-:Y:S01]  /*2b00*/  FADD.FTZ R8, R13, R8 ;  /* 0x000000080d087221 */ /* 0x002fe20000010000 */
[----:B------:R-:W1:Y:S02]  /*2b10*/  @!P2 LDC.64 R154, c[0x0][0x3c0] ;  /* 0x0000f000ff9aab82 */ /* 0x000e640000000a00 */
[----:B------:R-:W-:Y:S01]  /*2b20*/  FSEL R11, R10, RZ, P3 ;  /* 0x000000ff0a0b7208 */ /* 0x000fe20001800000 */
[----:B------:R-:W-:Y:S01]  /*2b30*/  FFMA.FTZ R8, R8, R9, UR8 ;  /* 0x0000000808087e23 */ /* 0x000fe20008010009 */
[----:B------:R-:W-:Y:S01]  /*2b40*/  FSEL R9, R151, RZ, !P3 ;  /* 0x000000ff97097208 */ /* 0x000fe20005800000 */
[----:B------:R-:W-:Y:S02]  /*2b50*/  HADD2.F32 R10, -RZ, R56.H1_H1 ;  /* 0x30000038ff0a7230 */ /* 0x000fe40000004100 */
[----:B------:R-:W-:Y:S01]  /*2b60*/  FADD.FTZ R8, R8, R11 ;  /* 0x0000000b08087221 */ /* 0x000fe20000010000 */
[----:B------:R-:W2:Y:S01]  /*2b70*/  @!P2 LDC.64 R152, c[0x0][0x3c8] ;  /* 0x0000f200ff98ab82 */ /* 0x000ea20000000a00 */
[C---:B------:R-:W-:Y:S01]  /*2b80*/  FADD.FTZ R143, -R9.reuse, R78 ;  /* 0x0000004e098f7221 */ /* 0x040fe20000010100 */
[C---:B------:R-:W-:Y:S01]  /*2b90*/  FADD.FTZ R142, -R9.reuse, R79 ;  /* 0x0000004f098e7221 */ /* 0x040fe20000010100 */
[C---:B------:R-:W-:Y:S01]  /*2ba0*/  FADD.FTZ R79, -R9.reuse, R149 ;  /* 0x00000095094f7221 */ /* 0x040fe20000010100 */
[C---:B------:R-:W-:Y:S01]  /*2bb0*/  FADD.FTZ R78, -R9.reuse, R148 ;  /* 0x00000094094e7221 */ /* 0x040fe20000010100 */
[----:B------:R-:W3:Y:S01]  /*2bc0*/  MUFU.RSQ R8, R8 ;  /* 0x0000000800087308 */ /* 0x000ee20000001400 */
[C---:B------:R-:W-:Y:S01]  /*2bd0*/  FADD.FTZ R132, -R9.reuse, R21 ;  /* 0x0000001509847221 */ /* 0x040fe20000010100 */
[C---:B------:R-:W-:Y:S01]  /*2be0*/  FADD.FTZ R146, -R9.reuse, R22 ;  /* 0x0000001609927221 */ /* 0x040fe20000010100 */
[----:B------:R-:W4:Y:S01]  /*2bf0*/  LDC.64 R148, c[0x0][0x428] ;  /* 0x00010a00ff947b82 */ /* 0x000f220000000a00 */
        /* <DEDUP_REMOVED lines=44> */
[C---:B---3--:R-:W-:Y:S01]  /*2ec0*/  FMUL.FTZ R129, R8.reuse, R146 ;  /* 0x0000009208817220 */ /* 0x048fe20000410000 */
[----:B------:R-:W-:Y:S02]  /*2ed0*/  HADD2.F32 R128, -RZ, R94.H0_H0 ;  /* 0x2000005eff807230 */ /* 0x000fe40000004100 */
[----:B------:R-:W-:Y:S01]  /*2ee0*/  FMUL.FTZ R132, R8, R132 ;  /* 0x0000008408847220 */ /* 0x000fe20000410000 */
[----:B--2---:R-:W-:-:S04]  /*2ef0*/  @!P2 IMAD.WIDE R152, R0, 0x4, R152 ;  /* 0x000000040098a825 */ /* 0x004fc800078e0298 */
[C---:B------:R-:W-:Y:S01]  /*2f00*/  FMUL.FTZ R125, R8.reuse, R145 ;  /* 0x00000091087d7220 */ /* 0x040fe20000410000 */
[----:B------:R-:W-:Y:S01]  /*2f10*/  @!P2 STG.E desc[UR6][R154.64], R151 ;  /* 0x000000979a00a986 */ /* 0x000fe2000c101906 */
[C---:B------:R-:W-:Y:S01]  /*2f20*/  FMUL.FTZ R11, R8.reuse, R11 ;  /* 0x0000000b080b7220 */ /* 0x040fe20000410000 */
[----:B------:R-:W-:Y:S02]  /*2f30*/  HADD2.F32 R130, -RZ, R56.H0_H0 ;  /* 0x20000038ff827230 */ /* 0x000fe40000004100 */
[C---:B------:R-:W-:Y:S01]  /*2f40*/  FMUL.FTZ R12, R8.reuse, R12 ;  /* 0x0000000c080c7220 */ /* 0x040fe20000410000 */
[----:B------:R-:W-:Y:S02]  /*2f50*/  HADD2.F32 R131, -RZ, R48.H0_H0 ;  /* 0x20000030ff837230 */ /* 0x000fe40000004100 */
        /* <DEDUP_REMOVED lines=44> */
[----:B------:R0:W-:Y:S01]  /*3220*/  @!P2 STG.E desc[UR6][R152.64], R8 ;  /* 0x000000089800a986 */ /* 0x0001e2000c101906 */
[----:B------:R-:W-:Y:S01]  /*3230*/  FFMA.FTZ R9, R129, R9, R128 ;  /* 0x0000000981097223 */ /* 0x000fe20000010080 */
[----:B------:R-:W-:Y:S01]  /*3240*/  FFMA.FTZ R10, R125, R10, R124 ;  /* 0x0000000a7d0a7223 */ /* 0x000fe2000001007c */
[----:B------:R-:W-:-:S02]  /*3250*/  HADD2.F32 R135, -RZ, R57.H1_H1 ;  /* 0x30000039ff877230 */ /* 0x000fc40000004100 */
[----:B------:R-:W-:Y:S02]  /*3260*/  HADD2.F32 R134, -RZ, R94.H1_H1 ;  /* 0x3000005eff867230 */ /* 0x000fe40000004100 */
[--C-:B------:R-:W-:Y:S02]  /*3270*/  HADD2.F32 R128, -RZ, R58.reuse.H1_H1 ;  /* 0x3000003aff807230 */ /* 0x100fe40000004100 */
[----:B------:R-:W-:Y:S02]  /*3280*/  HADD2.F32 R129, -RZ, R47.H0_H0 ;  /* 0x2000002fff817230 */ /* 0x000fe40000004100 */
[----:B------:R-:W-:Y:S01]  /*3290*/  FFMA.FTZ R11, R11, R135, R134 ;  /* 0x000000870b0b7223 */ /* 0x000fe20000010086 */
[----:B------:R-:W-:Y:S02]  /*32a0*/  HADD2.F32 R133, -RZ, R58.H0_H0 ;  /* 0x2000003aff857230 */ /* 0x000fe40000004100 */
[----:B0-----:R-:W-:Y:S01]  /*32b0*/  FFMA.FTZ R8, R132, R130, R131 ;  /* 0x0000008284087223 */ /* 0x001fe20000010083 */
[----:B------:R-:W-:-:S02]  /*32c0*/  HADD2.F32 R132, -RZ, R46.H0_H0 ;  /* 0x2000002eff847230 */ /* 0x000fc40000004100 */
[----:B------:R-:W-:Y:S01]  /*32d0*/  FFMA.FTZ R14, R14, R128, R129 ;  /* 0x000000800e0e7223 */ /* 0x000fe20000010081 */
[--C-:B------:R-:W-:Y:S02]  /*32e0*/  HADD2.F32 R130, -RZ, R59.reuse.H0_H0 ;  /* 0x2000003bff827230 */ /* 0x100fe40000004100 */
[--C-:B------:R-:W-:Y:S02]  /*32f0*/  HADD2.F32 R131, -RZ, R100.reuse.H0_H0 ;  /* 0x20000064ff837230 */ /* 0x100fe40000004100 */
[----:B------:R-:W-:Y:S01]  /*3300*/  FFMA.FTZ R12, R12, R133, R132 ;  /* 0x000000850c0c7223 */ /* 0x000fe20000010084 */
[----:B------:R-:W-:Y:S02]  /*3310*/  HADD2.F32 R124, -RZ, R59.H1_H1 ;  /* 0x3000003bff7c7230 */ /* 0x000fe40000004100 */
[----:B------:R-:W-:Y:S02]  /*3320*/  HADD2.F32 R125, -RZ, R100.H1_H1 ;  /* 0x30000064ff7d7230 */ /* 0x000fe40000004100 */
[----:B------:R-:W-:Y:S01]  /*3330*/  FFMA.FTZ R13, R13, R130, R131 ;  /* 0x000000820d0d7223 */ /* 0x000fe20000010083 */
[----:B----4-:R-:W-:-:S04]  /*3340*/  IMAD.WIDE.U32 R144, R16, 0x10, R148 ;  /* 0x0000001010907825 */ /* 0x010fc800078e0094 */
[----:B------:R-:W-:Y:S01]  /*3350*/  FFMA.FTZ R15, R15, R124, R125 ;  /* 0x0000007c0f0f7223 */ /* 0x000fe2000001007d */
[--C-:B------:R-:W-:Y:S01]  /*3360*/  IMAD.WIDE.U32 R136, R25, 0x10, R148.reuse ;  /* 0x0000001019887825 */ /* 0x100fe200078e0094 */
[----:B------:R0:W-:Y:S03]  /*3370*/  STG.E.128 desc[UR6][R144.64], R8 ;  /* 0x0000000890007986 */ /* 0x0001e6000c101d06 */
[----:B------:R-:W-:-:S04]  /*3380*/  IMAD.WIDE.U32 R142, R89, 0x10, R148 ;  /* 0x00000010598e7825 */ /* 0x000fc800078e0094 */
[----:B------:R-:W-:-:S04]  /*3390*/  IMAD.WIDE.U32 R16, R17, 0x10, R148 ;  /* 0x0000001011107825 */ /* 0x000fc800078e0094 */
[--C-:B------:R-:W-:Y:S01]  /*33a0*/  IMAD.WIDE.U32 R140, R82, 0x10, R148.reuse ;  /* 0x00000010528c7825 */ /* 0x100fe200078e0094 */
[----:B------:R1:W-:Y:S03]  /*33b0*/  STG.E.128 desc[UR6][R16.64], R12 ;  /* 0x0000000c10007986 */ /* 0x0003e6000c101d06 */
[----:B------:R-:W-:-:S04]  /*33c0*/  IMAD.WIDE.U32 R128, R102, 0x10, R148 ;  /* 0x0000001066807825 */ /* 0x000fc800078e0094 */
[----:B------:R-:W-:Y:S02]  /*33d0*/  HADD2.F32 R25, -RZ, R61.H1_H1 ;  /* 0x3000003dff197230 */ /* 0x000fe40000004100 */
[----:B------:R-:W-:Y:S02]  /*33e0*/  HADD2.F32 R89, -RZ, R101.H1_H1 ;  /* 0x30000065ff597230 */ /* 0x000fe40000004100 */
[----:B------:R-:W-:Y:S02]  /*33f0*/  HADD2.F32 R82, -RZ, R60.H1_H1 ;  /* 0x3000003cff527230 */ /* 0x000fe40000004100 */
[----:B------:R-:W-:Y:S02]  /*3400*/  HADD2.F32 R102, -RZ, R45.H0_H0 ;  /* 0x2000002dff667230 */ /* 0x000fe40000004100 */
[----:B0-----:R-:W-:Y:S01]  /*3410*/  FFMA.FTZ R11, R118, R25, R89 ;  /* 0x00000019760b7223 */ /* 0x001fe20000010059 */
[----:B------:R-:W-:-:S04]  /*3420*/  IMAD.WIDE.U32 R134, R20, 0x10, R148 ;  /* 0x0000001014867825 */ /* 0x000fc800078e0094 */
[----:B------:R-:W-:Y:S01]  /*3430*/  FFMA.FTZ R10, R119, R82, R102 ;  /* 0x00000052770a7223 */ /* 0x000fe20000010066 */
[----:B------:R-:W-:-:S04]  /*3440*/  IMAD.WIDE.U32 R138, R76, 0x10, R148 ;  /* 0x000000104c8a7825 */ /* 0x000fc800078e0094 */
[----:B------:R-:W-:-:S04]  /*3450*/  IMAD.WIDE.U32 R124, R95, 0x10, R148 ;  /* 0x000000105f7c7825 */ /* 0x000fc800078e0094 */
[----:B------:R-:W-:-:S04]  /*3460*/  IMAD.WIDE.U32 R132, R115, 0x10, R148 ;  /* 0x0000001073847825 */ /* 0x000fc800078e0094 */
[----:B------:R-:W-:Y:S02]  /*3470*/  HADD2.F32 R20, -RZ, R62.H0_H0 ;  /* 0x2000003eff147230 */ /* 0x000fe40000004100 */
[----:B------:R-:W-:Y:S02]  /*3480*/  HADD2.F32 R76, -RZ, R42.H0_H0 ;  /* 0x2000002aff4c7230 */ /* 0x000fe40000004100 */
[----:B------:R-:W-:Y:S02]  /*3490*/  HADD2.F32 R95, -RZ, R61.H0_H0 ;  /* 0x2000003dff5f7230 */ /* 0x000fe40000004100 */
[----:B------:R-:W-:Y:S02]  /*34a0*/  HADD2.F32 R115, -RZ, R101.H0_H0 ;  /* 0x20000065ff737230 */ /* 0x000fe40000004100 */
[----:B-1----:R-:W-:Y:S01]  /*34b0*/  FFMA.FTZ R12, R117, R20, R76 ;  /* 0x00000014750c7223 */ /* 0x002fe2000001004c */
[----:B------:R-:W-:Y:S02]  /*34c0*/  HADD2.F32 R15, -RZ, R62.H1_H1 ;  /* 0x3000003eff0f7230 */ /* 0x000fe40000004100 */
[----:B------:R-:W-:-:S02]  /*34d0*/  HADD2.F32 R89, -RZ, R43.H0_H0 ;  /* 0x2000002bff597230 */ /* 0x000fc40000004100 */
[----:B------:R-:W-:Y:S01]  /*34e0*/  FFMA.FTZ R9, R122, R95, R115 ;  /* 0x0000005f7a097223 */ /* 0x000fe20000010073 */
[----:B------:R-:W-:Y:S02]  /*34f0*/  HADD2.F32 R16, -RZ, R63.H1_H1 ;  /* 0x3000003fff107230 */ /* 0x000fe40000004100 */
[----:B------:R-:W-:Y:S02]  /*3500*/  HADD2.F32 R82, -RZ, R107.H1_H1 ;  /* 0x3000006bff527230 */ /* 0x000fe40000004100 */
[----:B------:R-:W-:Y:S01]  /*3510*/  FFMA.FTZ R14, R112, R15, R89 ;  /* 0x0000000f700e7223 */ /* 0x000fe20000010059 */
[----:B------:R-:W-:-:S04]  /*3520*/  IMAD.WIDE.U32 R130, R108, 0x10, R148 ;  /* 0x000000106c827825 */ /* 0x000fc800078e0094 */
[----:B------:R-:W-:Y:S01]  /*3530*/  FFMA.FTZ R15, R111, R16, R82 ;  /* 0x000000106f0f7223 */ /* 0x000fe20000010052 */
[----:B------:R-:W-:Y:S02]  /*3540*/  HADD2.F32 R17, -RZ, R64.H0_H0 ;  /* 0x20000040ff117230 */ /* 0x000fe40000004100 */
[----:B------:R-:W-:Y:S02]  /*3550*/  HADD2.F32 R25, -RZ, R40.H0_H0 ;  /* 0x20000028ff197230 */ /* 0x000fe40000004100 */
        /* <DEDUP_REMOVED lines=9> */
[----:B------:R-:W-:Y:S01]  /*35f0*/  HADD2.F32 R111, -RZ, R64.H1_H1 ;  /* 0x30000040ff6f7230 */ /* 0x000fe20000004100 */
[----:B------:R-:W-:Y:S01]  /*3600*/  STG.E.128 desc[UR6][R134.64], R8 ;  /* 0x0000000886007986 */ /* 0x000fe2000c101d06 */
[----:B------:R-:W-:-:S02]  /*3610*/  HADD2.F32 R115, -RZ, R41.H0_H0 ;  /* 0x20000029ff737230 */ /* 0x000fc40000004100 */
[----:B------:R-:W-:Y:S01]  /*3620*/  FFMA.FTZ R13, R116, R13, R95 ;  /* 0x0000000d740d7223 */ /* 0x000fe2000001005f */
[----:B------:R-:W-:Y:S02]  /*3630*/  HADD2.F32 R20, -RZ, R65.H1_H1 ;  /* 0x30000041ff147230 */ /* 0x000fe40000004100 */
[----:B------:R-:W-:Y:S02]  /*3640*/  HADD2.F32 R102, -RZ, R113.H1_H1 ;  /* 0x30000071ff667230 */ /* 0x000fe40000004100 */
[----:B------:R-:W-:Y:S01]  /*3650*/  FFMA.FTZ R18, R18, R111, R115 ;  /* 0x0000006f12127223 */ /* 0x000fe20000010073 */
[----:B------:R-:W-:Y:S01]  /*3660*/  HADD2.F32 R95, -RZ, R66.H0_H0 ;  /* 0x20000042ff5f7230 */ /* 0x000fe20000004100 */
[----:B------:R0:W-:Y:S01]  /*3670*/  STG.E.128 desc[UR6][R136.64], R12 ;  /* 0x0000000c88007986 */ /* 0x0001e2000c101d06 */
[----:B------:R-:W-:Y:S02]  /*3680*/  HADD2.F32 R109, -RZ, R38.H0_H0 ;  /* 0x20000026ff6d7230 */ /* 0x000fe40000004100 */
[----:B------:R-:W-:Y:S01]  /*3690*/  FFMA.FTZ R19, R19, R20, R102 ;  /* 0x0000001413137223 */ /* 0x000fe20000010066 */
[----:B------:R-:W-:-:S02]  /*36a0*/  HADD2.F32 R76, -RZ, R67.H0_H0 ;  /* 0x20000043ff4c7230 */ /* 0x000fc40000004100 */
[----:B------:R-:W-:Y:S02]  /*36b0*/  HADD2.F32 R82, -RZ, R114.H0_H0 ;  /* 0x20000072ff527230 */ /* 0x000fe40000004100 */
[----:B------:R-:W-:Y:S01]  /*36c0*/  FFMA.FTZ R20, R106, R95, R109 ;  /* 0x0000005f6a147223 */ /* 0x000fe2000001006d */
[----:B------:R-:W-:Y:S01]  /*36d0*/  HADD2.F32 R25, -RZ, R66.H1_H1 ;  /* 0x30000042ff197230 */ /* 0x000fe20000004100 */
[----:B------:R1:W-:Y:S01]  /*36e0*/  STG.E.128 desc[UR6][R138.64], R16 ;  /* 0x000000108a007986 */ /* 0x0003e2000c101d06 */
        /* <DEDUP_REMOVED lines=8> */
[----:B0-----:R-:W-:Y:S02]  /*3770*/  HADD2.F32 R12, -RZ, R74.H0_H0 ;  /* 0x2000004aff0c7230 */ /* 0x001fe40000004100 */
[----:B------:R-:W-:Y:S02]  /*3780*/  HADD2.F32 R14, -RZ, R32.H0_H0 ;  /* 0x20000020ff0e7230 */ /* 0x000fe40000004100 */
[----:B------:R-:W-:Y:S01]  /*3790*/  FFMA.FTZ R24, R24, R25, R109 ;  /* 0x0000001918187223 */ /* 0x000fe2000001006d */
[----:B------:R-:W-:Y:S01]  /*37a0*/  HADD2.F32 R102, -RZ, R69.H0_H0 ;  /* 0x20000045ff667230 */ /* 0x000fe20000004100 */
[----:B------:R0:W-:Y:S01]  /*37b0*/  STG.E.128 desc[UR6][R140.64], R20 ;  /* 0x000000148c007986 */ /* 0x0001e2000c101d06 */
[----:B------:R-:W-:-:S02]  /*37c0*/  HADD2.F32 R106, -RZ, R120.H0_H0 ;  /* 0x20000078ff6a7230 */ /* 0x000fc40000004100 */
[----:B------:R-:W-:Y:S01]  /*37d0*/  FFMA.FTZ R12, R97, R12, R14 ;  /* 0x0000000c610c7223 */ /* 0x000fe2000001000e */
[----:B------:R-:W-:Y:S02]  /*37e0*/  HADD2.F32 R89, -RZ, R68.H1_H1 ;  /* 0x30000044ff597230 */ /* 0x000fe40000004100 */
        /* <DEDUP_REMOVED lines=9> */
[----:B-1----:R-:W-:Y:S01]  /*3880*/  HADD2.F32 R16, -RZ, R33.H0_H0 ;  /* 0x20000021ff107230 */ /* 0x002fe20000004100 */
[----:B0-----:R-:W-:Y:S01]  /*3890*/  SHF.R.U64 R21, R54, 0x10, R55 ;  /* 0x0000001036157819 */ /* 0x001fe20000001237 */
[----:B------:R-:W-:Y:S01]  /*38a0*/  HADD2.F32 R18, -RZ, R81.H0_H0 ;  /* 0x20000051ff127230 */ /* 0x000fe20000004100 */
[----:B------:R-:W-:Y:S01]  /*38b0*/  SHF.R.U64 R23, R30, 0x10, R31 ;  /* 0x000000101e177819 */ /* 0x000fe2000000121f */
[----:B------:R-:W-:Y:S02]  /*38c0*/  HADD2.F32 R20, -RZ, R30.H0_H0 ;  /* 0x2000001eff147230 */ /* 0x000fe40000004100 */
[----:B------:R-:W-:Y:S01]  /*38d0*/  FFMA.FTZ R11, R98, R11, R13 ;  /* 0x0000000b620b7223 */ /* 0x000fe2000001000d */
[----:B------:R-:W-:-:S02]  /*38e0*/  HADD2.F32 R13, -RZ, R75.H0_H0 ;  /* 0x2000004bff0d7230 */ /* 0x000fc40000004100 */
[----:B------:R-:W-:Y:S01]  /*38f0*/  FFMA.FTZ R14, R93, R14, R16 ;  /* 0x0000000e5d0e7223 */ /* 0x000fe20000010010 */
[----:B------:R-:W-:Y:S02]  /*3900*/  HADD2.F32 R15, -RZ, R127.H0_H0 ;  /* 0x2000007fff0f7230 */ /* 0x000fe40000004100 */
[----:B------:R-:W-:Y:S01]  /*3910*/  FFMA.FTZ R16, R91, R18, R20 ;  /* 0x000000125b107223 */ /* 0x000fe20000010014 */
[----:B------:R-:W-:Y:S01]  /*3920*/  HADD2.F32 R17, -RZ, R75.H1_H1 ;  /* 0x3000004bff117230 */ /* 0x000fe20000004100 */
[----:B------:R0:W-:Y:S01]  /*3930*/  STG.E.128 desc[UR6][R142.64], R24 ;  /* 0x000000188e007986 */ /* 0x0001e2000c101d06 */
[----:B------:R-:W-:Y:S01]  /*3940*/  HADD2.F32 R19, -RZ, R127.H1_H1 ;  /* 0x3000007fff137230 */ /* 0x000fe20000004100 */
[----:B------:R-:W-:Y:S01]  /*3950*/  SHF.R.U32.HI R20, RZ, 0x10, R55 ;  /* 0x00000010ff147819 */ /* 0x000fe20000011637 */
[----:B------:R-:W-:Y:S01]  /*3960*/  HADD2.F32 R21, -RZ, R21.H0_H0 ;  /* 0x20000015ff157230 */ /* 0x000fe20000004100 */
[----:B------:R-:W-:Y:S01]  /*3970*/  SHF.R.U32.HI R22, RZ, 0x10, R31 ;  /* 0x00000010ff167819 */ /* 0x000fe2000001161f */
[----:B------:R-:W-:-:S02]  /*3980*/  HADD2.F32 R23, -RZ, R23.H0_H0 ;  /* 0x20000017ff177230 */ /* 0x000fc40000004100 */
[----:B------:R-:W-:Y:S01]  /*3990*/  FFMA.FTZ R13, R96, R13, R15 ;  /* 0x0000000d600d7223 */ /* 0x000fe2000001000f */
[----:B------:R-:W-:Y:S02]  /*39a0*/  HADD2.F32 R89, -RZ, R70.H0_H0 ;  /* 0x20000046ff597230 */ /* 0x000fe40000004100 */
[----:B------:R-:W-:Y:S01]  /*39b0*/  FFMA.FTZ R15, R92, R17, R19 ;  /* 0x000000115c0f7223 */ /* 0x000fe20000010013 */
[----:B------:R-:W-:Y:S02]  /*39c0*/  HADD2.F32 R95, -RZ, R34.H0_H0 ;  /* 0x20000022ff5f7230 */ /* 0x000fe40000004100 */
[----:B------:R-:W-:Y:S01]  /*39d0*/  FFMA.FTZ R17, R90, R21, R23 ;  /* 0x000000155a117223 */ /* 0x000fe20000010017 */
[----:B------:R-:W-:Y:S02]  /*39e0*/  HADD2.F32 R19, -RZ, R81.H1_H1 ;  /* 0x30000051ff137230 */ /* 0x000fe40000004100 */
[----:B------:R-:W-:Y:S02]  /*39f0*/  HADD2.F32 R21, -RZ, R31.H0_H0 ;  /* 0x2000001fff157230 */ /* 0x000fe40000004100 */
[----:B------:R-:W-:Y:S01]  /*3a00*/  FFMA.FTZ R8, R104, R89, R95 ;  /* 0x0000005968087223 */ /* 0x000fe2000001005f */
[----:B------:R-:W-:-:S02]  /*3a10*/  HADD2.F32 R20, -RZ, R20.H0_H0 ;  /* 0x20000014ff147230 */ /* 0x000fc40000004100 */
[----:B------:R-:W-:Y:S01]  /*3a20*/  HADD2.F32 R22, -RZ, R22.H0_H0 ;  /* 0x20000016ff167230 */ /* 0x000fe20000004100 */
[----:B0-----:R-:W-:Y:S01]  /*3a30*/  SHF.R.U64 R24, R52, 0x10, R53 ;  /* 0x0000001034187819 */ /* 0x001fe20000001235 */
[----:B------:R-:W-:Y:S01]  /*3a40*/  HADD2.F32 R27, -RZ, R87.H1_H1 ;  /* 0x30000057ff1b7230 */ /* 0x000fe20000004100 */
[----:B------:R-:W-:Y:S01]  /*3a50*/  SHF.R.U64 R26, R28, 0x10, R29 ;  /* 0x000000101c1a7819 */ /* 0x000fe2000000121d */
[----:B------:R-:W-:Y:S02]  /*3a60*/  HADD2.F32 R89, -RZ, R29.H0_H0 ;  /* 0x2000001dff597230 */ /* 0x000fe40000004100 */
[----:B------:R-:W-:Y:S01]  /*3a70*/  FFMA.FTZ R18, R86, R19, R21 ;  /* 0x0000001356127223 */ /* 0x000fe20000010015 */
[----:B------:R-:W-:Y:S02]  /*3a80*/  HADD2.F32 R24, -RZ, R24.H0_H0 ;  /* 0x20000018ff187230 */ /* 0x000fe40000004100 */
[----:B------:R-:W-:Y:S01]  /*3a90*/  FFMA.FTZ R19, R85, R20, R22 ;  /* 0x0000001455137223 */ /* 0x000fe20000010016 */
[----:B------:R-:W-:-:S02]  /*3aa0*/  HADD2.F32 R26, -RZ, R26.H0_H0 ;  /* 0x2000001aff1a7230 */ /* 0x000fc40000004100 */
[----:B------:R-:W-:Y:S01]  /*3ab0*/  FFMA.FTZ R22, R72, R27, R89 ;  /* 0x0000001b48167223 */ /* 0x000fe20000010059 */
[----:B------:R-:W-:Y:S01]  /*3ac0*/  HADD2.F32 R76, -RZ, R71.H0_H0 ;  /* 0x20000047ff4c7230 */ /* 0x000fe20000004100 */
[----:B------:R-:W-:Y:S01]  /*3ad0*/  SHF.R.U32.HI R86, RZ, 0x10, R3 ;  /* 0x00000010ff567819 */ /* 0x000fe20000011603 */
[----:B------:R-:W-:Y:S02]  /*3ae0*/  HADD2.F32 R82, -RZ, R126.H0_H0 ;  /* 0x2000007eff527230 */ /* 0x000fe40000004100 */
[----:B------:R-:W-:Y:S01]  /*3af0*/  FFMA.FTZ R21, R73, R24, R26 ;  /* 0x0000001849157223 */ /* 0x000fe2000001001a */
[----:B------:R-:W-:Y:S01]  /*3b00*/  HADD2.F32 R23, -RZ, R87.H0_H0 ;  /* 0x20000057ff177230 */ /* 0x000fe20000004100 */
[----:B------:R-:W0:Y:S01]  /*3b10*/  LDC.64 R72, c[0x0][0x380] ;  /* 0x0000e000ff487b82 */ /* 0x000e220000000a00 */
[----:B------:R-:W-:Y:S01]  /*3b20*/  HADD2.F32 R25, -RZ, R28.H0_H0 ;  /* 0x2000001cff197230 */ /* 0x000fe20000004100 */
[----:B------:R-:W-:Y:S01]  /*3b30*/  SHF.R.U32.HI R24, RZ, 0x10, R53 ;  /* 0x00000010ff187819 */ /* 0x000fe20000011635 */
[----:B------:R-:W-:Y:S01]  /*3b40*/  FFMA.FTZ R9, R103, R76, R82 ;  /* 0x0000004c67097223 */ /* 0x000fe20000010052 */
[----:B------:R-:W-:Y:S01]  /*3b50*/  SHF.R.U32.HI R26, RZ, 0x10, R29 ;  /* 0x00000010ff1a7819 */ /* 0x000fe2000001161d */
[----:B------:R-:W-:-:S02]  /*3b60*/  HADD2.F32 R102, -RZ, R70.H1_H1 ;  /* 0x30000046ff667230 */ /* 0x000fc40000004100 */
[----:B------:R-:W-:Y:S01]  /*3b70*/  FFMA.FTZ R20, R84, R23, R25 ;  /* 0x0000001754147223 */ /* 0x000fe20000010019 */
[----:B------:R-:W-:Y:S01]  /*3b80*/  SHF.R.U64 R76, R50, 0x10, R51 ;  /* 0x00000010324c7819 */ /* 0x000fe20000001233 */
[----:B------:R-:W-:Y:S01]  /*3b90*/  HADD2.F32 R106, -RZ, R35.H0_H0 ;  /* 0x20000023ff6a7230 */ /* 0x000fe20000004100 */
[----:B------:R-:W-:Y:S01]  /*3ba0*/  SHF.R.U64 R82, R2, 0x10, R3 ;  /* 0x0000001002527819 */ /* 0x000fe20000001203 */
[----:B------:R-:W-:Y:S01]  /*3bb0*/  HADD2.F32 R24, -RZ, R24.H0_H0 ;  /* 0x20000018ff187230 */ /* 0x000fe20000004100 */
[----:B------:R-:W-:Y:S01]  /*3bc0*/  SHF.R.U32.HI R84, RZ, 0x10, R51 ;  /* 0x00000010ff547819 */ /* 0x000fe20000011633 */
[----:B------:R-:W-:Y:S02]  /*3bd0*/  HADD2.F32 R26, -RZ, R26.H0_H0 ;  /* 0x2000001aff1a7230 */ /* 0x000fe40000004100 */
[----:B------:R-:W-:Y:S01]  /*3be0*/  FFMA.FTZ R10, R99, R102, R106 ;  /* 0x00000066630a7223 */ /* 0x000fe2000001006a */
[----:B------:R-:W-:Y:S02]  /*3bf0*/  HADD2.F32 R25, -RZ, R88.H0_H0 ;  /* 0x20000058ff197230 */ /* 0x000fe40000004100 */
[----:B------:R-:W-:-:S02]  /*3c00*/  HADD2.F32 R27, -RZ, R2.H0_H0 ;  /* 0x20000002ff1b7230 */ /* 0x000fc40000004100 */
[----:B------:R-:W-:Y:S01]  /*3c10*/  FFMA.FTZ R23, R83, R24, R26 ;  /* 0x0000001853177223 */ /* 0x000fe2000001001a */
[----:B------:R-:W-:Y:S01]  /*3c20*/  HADD2.F32 R85, -RZ, R88.H1_H1 ;  /* 0x30000058ff557230 */ /* 0x000fe20000004100 */
[----:B------:R1:W-:Y:S01]  /*3c30*/  STG.E.128 desc[UR6][R124.64], R8 ;  /* 0x000000087c007986 */ /* 0x0003e2000c101d06 */
[----:B------:R-:W-:Y:S02]  /*3c40*/  HADD2.F32 R89, -RZ, R3.H0_H0 ;  /* 0x20000003ff597230 */ /* 0x000fe40000004100 */
[----:B------:R-:W-:Y:S01]  /*3c50*/  FFMA.FTZ R24, R80, R25, R27 ;  /* 0x0000001950187223 */ /* 0x000fe2000001001b */
[----:B------:R-:W-:Y:S01]  /*3c60*/  HADD2.F32 R76, -RZ, R76.H0_H0 ;  /* 0x2000004cff4c7230 */ /* 0x000fe20000004100 */
[----:B------:R1:W-:Y:S01]  /*3c70*/  STG.E.128 desc[UR6][R128.64], R12 ;  /* 0x0000000c80007986 */ /* 0x0003e2000c101d06 */
[----:B------:R-:W-:Y:S02]  /*3c80*/  HADD2.F32 R82, -RZ, R82.H0_H0 ;  /* 0x20000052ff527230 */ /* 0x000fe40000004100 */
[----:B------:R-:W-:Y:S01]  /*3c90*/  FFMA.FTZ R26, R78, R85, R89 ;  /* 0x000000554e1a7223 */ /* 0x000fe20000010059 */
[----:B------:R-:W-:Y:S01]  /*3ca0*/  HADD2.F32 R84, -RZ, R84.H0_H0 ;  /* 0x20000054ff547230 */ /* 0x000fe20000004100 */
[----:B------:R1:W-:Y:S01]  /*3cb0*/  STG.E.128 desc[UR6][R130.64], R16 ;  /* 0x0000001082007986 */ /* 0x0003e2000c101d06 */
[----:B------:R-:W-:-:S02]  /*3cc0*/  HADD2.F32 R86, -RZ, R86.H0_H0 ;  /* 0x20000056ff567230 */ /* 0x000fc40000004100 */
[----:B------:R-:W-:Y:S01]  /*3cd0*/  FFMA.FTZ R25, R79, R76, R82 ;  /* 0x0000004c4f197223 */ /* 0x000fe20000010052 */
[----:B------:R-:W-:Y:S01]  /*3ce0*/  IMAD.WIDE.U32 R148, R121, 0x10, R148 ;  /* 0x0000001079947825 */ /* 0x000fe200078e0094 */
[----:B------:R1:W-:Y:S01]  /*3cf0*/  STG.E.128 desc[UR6][R132.64], R20 ;  /* 0x0000001484007986 */ /* 0x0003e2000c101d06 */
[----:B0-----:R-:W-:Y:S02]  /*3d00*/  LEA R0, R72, R0, 0x2 ;  /* 0x0000000048007211 */ /* 0x001fe400078e10ff */
[----:B------:R-:W-:Y:S02]  /*3d10*/  FFMA.FTZ R27, R77, R84, R86 ;  /* 0x000000544d1b7223 */ /* 0x000fe40000010056 */
[----:B------:R-:W-:-:S03]  /*3d20*/  ISETP.GE.AND P2, PT, R0, R73, PT ;  /* 0x000000490000720c */ /* 0x000fc60003f46270 */
[----:B------:R1:W-:Y:S10]  /*3d30*/  STG.E.128 desc[UR6][R148.64], R24 ;  /* 0x0000001894007986 */ /* 0x0003f4000c101d06 */
[----:B------:R-:W-:Y:S05]  /*3d40*/  @!P2 BRA `(.L_x_43053) ;  /* 0xffffffcc005ca947 */ /* 0x000fea000383ffff */
[----:B------:R-:W-:Y:S05]  /*3d50*/  EXIT ;  /* 0x000000000000794d */ /* 0x000fea0003800000 */
.L_x_43052:
        /* <DEDUP_REMOVED lines=8> */
.L_x_43055:
[----:B------:R-:W-:Y:S05]  /*3de0*/  BSYNC B0 ;  /* 0x0000000000007941 */ /* 0x000fea0003800000 */
.L_x_43054:
        /* <DEDUP_REMOVED lines=8> */
.L_x_43056:
[----:B------:R-:W-:Y:S02]  /*3e70*/  HFMA2 R12, -RZ, RZ, 0, 2.384185791015625e-07 ;  /* 0x00000004ff0c7431 */ /* 0x000fe400000001ff */
[----:B------:R-:W-:-:S05]  /*3e80*/  FADD.FTZ R15, R14, R8 ;  /* 0x000000080e0f7221 */ /* 0x000fca0000010000 */
[----:B------:R-:W-:-:S07]  /*3e90*/  MOV R14, R15 ;  /* 0x0000000f000e7202 */ /* 0x000fce0000000f00 */
[----:B------:R-:W-:Y:S05]  /*3ea0*/  WARPSYNC.COLLECTIVE R10, `(.L_x_43057) ;  /* 0x000000000a087348 */ /* 0x000fea0003c00000 */
[----:B------:R0:W1:Y:S02]  /*3eb0*/  SHFL.BFLY P3, R8, R14, R12, R11 ;  /* 0x0c00000c0e087389 */ /* 0x000064000006000b */
[----:B01----:R-:W-:Y:S05]  /*3ec0*/  ENDCOLLECTIVE ;  /* 0x000000000000791b */ /* 0x003fea0003800000 */
.L_x_43057:
[----:B------:R-:W-:Y:S02]  /*3ed0*/  HFMA2 R12, -RZ, RZ, 0, 4.76837158203125e-07 ;  /* 0x00000008ff0c7431 */ /* 0x000fe400000001ff */
[----:B------:R-:W-:-:S05]  /*3ee0*/  FADD.FTZ R18, R15, R8 ;  /* 0x000000080f127221 */ /* 0x000fca0000010000 */
[----:B------:R-:W-:-:S07]  /*3ef0*/  MOV R14, R18 ;  /* 0x00000012000e7202 */ /* 0x000fce0000000f00 */
[----:B------:R-:W-:Y:S05]  /*3f00*/  WARPSYNC.COLLECTIVE R10, `(.L_x_43058) ;  /* 0x000000000a087348 */ /* 0x000fea0003c00000 */
[----:B------:R0:W1:Y:S02]  /*3f10*/  SHFL.BFLY P3, R8, R14, R12, R11 ;  /* 0x0c00000c0e087389 */ /* 0x000064000006000b */
[----:B01----:R-:W-:Y:S05]  /*3f20*/  ENDCOLLECTIVE ;  /* 0x000000000000791b */ /* 0x003fea0003800000 */
.L_x_43058:
[----:B------:R-:W-:Y:S02]  /*3f30*/  HFMA2 R12, -RZ, RZ, 0, 9.5367431640625e-07 ;  /* 0x00000010ff0c7431 */ /* 0x000fe400000001ff */
[----:B------:R-:W-:-:S05]  /*3f40*/  FADD.FTZ R19, R18, R8 ;  /* 0x0000000812137221 */ /* 0x000fca0000010000 */
[----:B------:R-:W-:-:S07]  /*3f50*/  MOV R14, R19 ;  /* 0x00000013000e7202 */ /* 0x000fce0000000f00 */
[----:B------:R-:W-:Y:S05]  /*3f60*/  WARPSYNC.COLLECTIVE R10, `(.L_x_43059) ;  /* 0x000000000a087348 */ /* 0x000fea0003c00000 */
[----:B------:R0:W1:Y:S02]  /*3f70*/  SHFL.BFLY P3, R8, R14, R12, R11 ;  /* 0x0c00000c0e087389 */ /* 0x000064000006000b */
[----:B01----:R-:W-:Y:S05]  /*3f80*/  ENDCOLLECTIVE ;  /* 0x000000000000791b */ /* 0x003fea0003800000 */
.L_x_43059:
        /* <DEDUP_REMOVED lines=99> */
[----:B------:R-:W-:-:S07]  /*45c0*/  HFMA2 R11, -RZ, RZ, 0, 1.847743988037109375e-06 ;  /* 0x0000001fff0b7431 */ /* 0x000fce00000001ff */
[----:B------:R-:W-:Y:S05]  /*45d0*/  WARPSYNC.COLLECTIVE R10, `(.L_x_43060) ;  /* 0x000000000a087348 */ /* 0x000fea0003c00000 */
[----:B------:R0:W1:Y:S02]  /*45e0*/  SHFL.BFLY P3, R8, R14, R12, R11 ;  /* 0x0c00000c0e087389 */ /* 0x000064000006000b */
[----:B01----:R-:W-:Y:S05]  /*45f0*/  ENDCOLLECTIVE ;  /* 0x000000000000791b */ /* 0x003fea0003800000 */
.L_x_43060:
[----:B------:R-:W-:Y:S02]  /*4600*/  HFMA2 R12, -RZ, RZ, 0, 1.1920928955078125e-07 ;  /* 0x00000002ff0c7431 */ /* 0x000fe400000001ff */
[----:B------:R-:W-:-:S05]  /*4610*/  FADD.FTZ R15, R14, R8 ;  /* 0x000000080e0f7221 */ /* 0x000fca0000010000 */
[----:B------:R-:W-:-:S07]  /*4620*/  MOV R14, R15 ;  /* 0x0000000f000e7202 */ /* 0x000fce0000000f00 */
[----:B------:R-:W-:Y:S05]  /*4630*/  WARPSYNC.COLLECTIVE R10, `(.L_x_43061) ;  /* 0x000000000a087348 */ /* 0x000fea0003c00000 */
[----:B------:R0:W1:Y:S02]  /*4640*/  SHFL.BFLY P3, R8, R14, R12, R11 ;  /* 0x0c00000c0e087389 */ /* 0x000064000006000b */
[----:B01----:R-:W-:Y:S05]  /*4650*/  ENDCOLLECTIVE ;  /* 0x000000000000791b */ /* 0x003fea0003800000 */
.L_x_43061:
[----:B------:R-:W-:Y:S02]  /*4660*/  HFMA2 R12, -RZ, RZ, 0, 2.384185791015625e-07 ;  /* 0x00000004ff0c7431 */ /* 0x000fe400000001ff */
[----:B------:R-:W-:-:S05]  /*4670*/  FADD.FTZ R18, R15, R8 ;  /* 0x000000080f127221 */ /* 0x000fca0000010000 */
[----:B------:R-:W-:-:S07]  /*4680*/  MOV R14, R18 ;  /* 0x00000012000e7202 */ /* 0x000fce0000000f00 */
[----:B------:R-:W-:Y:S05]  /*4690*/  WARPSYNC.COLLECTIVE R10, `(.L_x_43062) ;  /* 0x000000000a087348 */ /* 0x000fea0003c00000 */
[----:B------:R0:W1:Y:S02]  /*46a0*/  SHFL.BFLY P3, R8, R14, R12, R11 ;  /* 0x0c00000c0e087389 */ /* 0x000064000006000b */
[----:B01----:R-:W-:Y:S05]  /*46b0*/  ENDCOLLECTIVE ;  /* 0x000000000000791b */ /* 0x003fea0003800000 */
.L_x_43062:
[----:B------:R-:W-:Y:S02]  /*46c0*/  HFMA2 R12, -RZ, RZ, 0, 4.76837158203125e-07 ;  /* 0x00000008ff0c7431 */ /* 0x000fe400000001ff */
[----:B------:R-:W-:-:S05]  /*46d0*/  FADD.FTZ R19, R18, R8 ;  /* 0x0000000812137221 */ /* 0x000fca0000010000 */
[----:B------:R-:W-:-:S07]  /*46e0*/  MOV R14, R19 ;  /* 0x00000013000e7202 */ /* 0x000fce0000000f00 */
[----:B------:R-:W-:Y:S05]  /*46f0*/  WARPSYNC.COLLECTIVE R10, `(.L_x_43063) ;  /* 0x000000000a087348 */ /* 0x000fea0003c00000 */
[----:B------:R0:W1:Y:S02]  /*4700*/  SHFL.BFLY P3, R8, R14, R12, R11 ;  /* 0x0c00000c0e087389 */ /* 0x000064000006000b */
[----:B01----:R-:W-:Y:S05]  /*4710*/  ENDCOLLECTIVE ;  /* 0x000000000000791b */ /* 0x003fea0003800000 */
.L_x_43063:
[----:B------:R-:W-:Y:S02]  /*4720*/  HFMA2 R12, -RZ, RZ, 0, 9.5367431640625e-07 ;  /* 0x00000010ff0c7431 */ /* 0x000fe400000001ff */
[----:B------:R-:W-:-:S05]  /*4730*/  FADD.FTZ R13, R19, R8 ;  /* 0x00000008130d7221 */ /* 0x000fca0000010000 */
[----:B------:R-:W-:-:S07]  /*4740*/  MOV R14, R13 ;  /* 0x0000000d000e7202 */ /* 0x000fce0000000f00 */
[----:B------:R-:W-:Y:S05]  /*4750*/  WARPSYNC.COLLECTIVE R10, `(.L_x_43064) ;  /* 0x000000000a087348 */ /* 0x000fea0003c00000 */
[----:B------:R0:W1:Y:S02]  /*4760*/  SHFL.BFLY P3, R8, R14, R12, R11 ;  /* 0x0c00000c0e087389 */ /* 0x000064000006000b */
[----:B01----:R-:W-:Y:S05]  /*4770*/  ENDCOLLECTIVE ;  /* 0x000000000000791b */ /* 0x003fea0003800000 */
.L_x_43064:
[----:B------:R-:W-:Y:S05]  /*4780*/  BRA `(.L_x_43065) ;  /* 0xffffffe000d47947 */ /* 0x000fea000383ffff */
.L_x_43066:
        /* <DEDUP_REMOVED lines=15> */
.L_x_54457:


//--------------------- .text._ZN10layer_norm13ln_fwd_kernelINS_13Kernel_traitsI6__halfffffjLj1536ELj1ELj4ELj1ELj16ENS_18Kernel_traits_baseILj1536ES2_ffffjLj128EEEEELb0ELb0ELb1ELb0EEEvNS_9FwdParamsE --------------------------
	.section	.text._ZN10layer_norm13ln_fwd_kernelINS_13Kernel_traitsI6__halfffffjLj1536ELj1ELj4ELj1ELj16ENS_18Kernel_traits_baseILj1536ES2_ffffjLj128EEEEELb0ELb0ELb1ELb0EEEvNS_9FwdParamsE,"ax",@progbits
	.align	128
        .global         _ZN10layer_norm13ln_fwd_kernelINS_13Kernel_traitsI6__halfffffjLj1536ELj1ELj4ELj1ELj16ENS_18Kernel_traits_baseILj1536ES2_ffffjLj128EEEEELb0ELb0ELb1ELb0EEEvNS_9FwdParamsE
        .type           _ZN10layer_norm13ln_fwd_kernelINS_13Kernel_traitsI6__halfffffjLj1536ELj1ELj4ELj1ELj16ENS_18Kernel_traits_baseILj1536ES2_ffffjLj128EEEEELb0ELb0ELb1ELb0EEEvNS_9FwdParamsE,@function
        .size           _ZN10layer_norm13ln_fwd_kernelINS_13Kernel_traitsI6__halfffffjLj1536ELj1ELj4ELj1ELj16ENS_18Kernel_traits_baseILj1536ES2_ffffjLj128EEEEELb0ELb0ELb1ELb0EEEvNS_9FwdParamsE,(.L_x_54458 - _ZN10layer_norm13ln_fwd_kernelINS_13Kernel_traitsI6__halfffffjLj1536ELj1ELj4ELj1ELj16ENS_18Kernel_traits_baseILj1536ES2_ffffjLj128EEEEELb0ELb0ELb1ELb0EEEvNS_9FwdParamsE)
        .other          _ZN10layer_norm13ln_fwd_kernelINS_13Kernel_traitsI6__halfffffjLj1536ELj1ELj4ELj1ELj16ENS_18Kernel_traits_baseILj1536ES2_ffffjLj128EEEEELb0ELb0ELb1ELb0EEEvNS_9FwdParamsE,@"STO_CUDA_ENTRY STV_DEFAULT"
_ZN10layer_norm13ln_fwd_kernelINS_13Kernel_traitsI6__halfffffjLj1536ELj1ELj4ELj1ELj16ENS_18Kernel_traits_baseILj1536ES2_ffffjLj128EEEEELb0ELb0ELb1ELb0EEEvNS_9FwdParamsE:
.text._ZN10layer_norm13ln_fwd_kernelINS_13Kernel_traitsI6__halfffffjLj1536ELj1ELj4ELj1ELj16ENS_18Kernel_traits_baseILj1536ES2_ffffjLj128EEEEELb0ELb0ELb1ELb0EEEvNS_9FwdParamsE:
        /* <DEDUP_REMOVED lines=24> */
[----:B------:R-:W0:Y:S01]  /*0180*/  @P5 LDC.64 R16, c[0x0][0x3d0] ;  /* 0x0000f400ff105b82 */ /* 0x000e220000000a00 */
[----:B------:R-:W-:Y:S02]  /*0190*/  ISETP.GE.U32.AND P3, PT, R0, 0xc0, PT ;  /* 0x000000c00000780c */ /* 0x000fe40003f66070 */
[----:B------:R-:W-:-:S05]  /*01a0*/  @P5 LOP3.LUT R45, R90, 0x20, RZ, 0xfc, !PT ;  /* 0x000000205a2d5812 */ /* 0x000fca00078efcff */
[----:B------:R-:W1:Y:S08]  /*01b0*/  @P6 LDC.64 R20, c[0x0][0x3d0] ;  /* 0x0000f400ff146b82 */ /* 0x000e700000000a00 */
[----:B------:R-:W2:Y:S08]  /*01c0*/  @P5 LDC.64 R18, c[0x0][0x438] ;  /* 0x00010e00ff125b82 */ /* 0x000eb00000000a00 */
[----:B------:R-:W3:Y:S01]  /*01d0*/  @P6 LDC.64 R22, c[0x0][0x438] ;  /* 0x00010e00ff166b82 */ /* 0x000ee20000000a00 */
[----:B0-----:R-:W-:Y:S01]  /*01e0*/  @P5 IMAD.WIDE.U32 R16, R90, 0x8, R16 ;  /* 0x000000085a105825 */ /* 0x001fe200078e0010 */
[----:B------:R-:W-:-:S04]  /*01f0*/  ISETP.GE.U32.AND P4, PT, R0, 0xe0, PT ;  /* 0x000000e00000780c */ /* 0x000fc80003f86070 */
[----:B------:R0:W5:Y:S02]  /*0200*/  @P5 LDG.E.64 R4, desc[UR6][R16.64] ;  /* 0x0000000610045981 */ /* 0x000164000c1e1b00 */
[----:B------:R-:W4:Y:S01]  /*0210*/  @P0 LDC.64 R24, c[0x0][0x3d0] ;  /* 0x0000f400ff180b82 */ /* 0x000f220000000a00 */
[----:B-1----:R-:W-:-:S05]  /*0220*/  @P6 IMAD.WIDE.U32 R20, R45, 0x8, R20 ;  /* 0x000000082d146825 */ /* 0x002fca00078e0014 */
[----:B------:R1:W5:Y:S02]  /*0230*/  @P6 LDG.E.64 R2, desc[UR6][R20.64] ;  /* 0x0000000614026981 */ /* 0x000364000c1e1b00 */
[----:B------:R-:W0:Y:S08]  /*0240*/  @P0 LDC.64 R26, c[0x0][0x438] ;  /* 0x00010e00ff1a0b82 */ /* 0x000e300000000a00 */
[----:B------:R-:W1:Y:S08]  /*0250*/  @P1 LDC.64 R28, c[0x0][0x3d0] ;  /* 0x0000f400ff1c1b82 */ /* 0x000e700000000a00 */
[----:B------:R-:W1:Y:S01]  /*0260*/  @P1 LDC.64 R30, c[0x0][0x438] ;  /* 0x00010e00ff1e1b82 */ /* 0x000e620000000a00 */
[----:B--2---:R-:W-:-:S04]  /*0270*/  @P5 IMAD.WIDE.U32 R18, R90, 0x8, R18 ;  /* 0x000000085a125825 */ /* 0x004fc800078e0012 */
[C---:B---3--:R-:W-:Y:S01]  /*0280*/  @P6 IMAD.WIDE.U32 R22, R45.reuse, 0x8, R22 ;  /* 0x000000082d166825 */ /* 0x048fe200078e0016 */
[----:B------:R-:W-:Y:S01]  /*0290*/  @P6 IADD3 R45, PT, PT, R45, 0x20, RZ ;  /* 0x000000202d2d6810 */ /* 0x000fe20007ffe0ff */
[----:B------:R2:W5:Y:S01]  /*02a0*/  @P5 LD.E.64 R60, desc[UR6][R18.64] ;  /* 0x00000006123c5980 */ /* 0x000562000c101b00 */
[----:B------:R-:W3:Y:S01]  /*02b0*/  @P2 LDC.64 R32, c[0x0][0x3d0] ;  /* 0x0000f400ff202b82 */ /* 0x000ee20000000a00 */
[C---:B------:R-:W-:Y:S02]  /*02c0*/  ISETP.GE.U32.AND P5, PT, R0.reuse, 0x100, PT ;  /* 0x000001000000780c */ /* 0x040fe40003fa6070 */
[C---:B----4-:R-:W-:Y:S01]  /*02d0*/  @P0 IMAD.WIDE.U32 R24, R45.reuse, 0x8, R24 ;  /* 0x000000082d180825 */ /* 0x050fe200078e0018 */
[----:B------:R4:W5:Y:S04]  /*02e0*/  @P6 LD.E.64 R64, desc[UR6][R22.64] ;  /* 0x0000000616406980 */ /* 0x000968000c101b00 */
[----:B------:R-:W4:Y:S01]  /*02f0*/  @P2 LDC.64 R34, c[0x0][0x438] ;  /* 0x00010e00ff222b82 */ /* 0x000f220000000a00 */
[C---:B0-----:R-:W-:Y:S01]  /*0300*/  @P0 IMAD.WIDE.U32 R26, R45.reuse, 0x8, R26 ;  /* 0x000000082d1a0825 */ /* 0x041fe200078e001a */
[----:B------:R-:W-:Y:S01]  /*0310*/  @P0 IADD3 R45, PT, PT, R45, 0x20, RZ ;  /* 0x000000202d2d0810 */ /* 0x000fe20007ffe0ff */
[----:B------:R0:W5:Y:S05]  /*0320*/  @P0 LDG.E.64 R62, desc[UR6][R24.64] ;  /* 0x00000006183e0981 */ /* 0x00016a000c1e1b00 */
[----:B------:R-:W0:Y:S01]  /*0330*/  @P3 LDC.64 R16, c[0x0][0x3d0] ;  /* 0x0000f400ff103b82 */ /* 0x000e220000000a00 */
[C---:B-1----:R-:W-:Y:S01]  /*0340*/  @P1 IMAD.WIDE.U32 R28, R45.reuse, 0x8, R28 ;  /* 0x000000082d1c1825 */ /* 0x042fe200078e001c */
[----:B------:R-:W-:Y:S01]  /*0350*/  ISETP.GE.U32.AND P6, PT, R0, 0x120, PT ;  /* 0x000001200000780c */ /* 0x000fe20003fc6070 */
[----:B------:R-:W5:Y:S05]  /*0360*/  @P0 LD.E.64 R68, desc[UR6][R26.64] ;  /* 0x000000061a440980 */ /* 0x000f6a000c101b00 */
[----:B------:R-:W1:Y:S01]  /*0370*/  @P3 LDC.64 R20, c[0x0][0x438] ;  /* 0x00010e00ff143b82 */ /* 0x000e620000000a00 */
[C---:B------:R-:W-:Y:S01]  /*0380*/  @P1 IMAD.WIDE.U32 R30, R45.reuse, 0x8, R30 ;  /* 0x000000082d1e1825 */ /* 0x040fe200078e001e */
[----:B------:R0:W5:Y:S01]  /*0390*/  @P1 LDG.E.64 R66, desc[UR6][R28.64] ;  /* 0x000000061c421981 */ /* 0x000162000c1e1b00 */
[----:B------:R-:W-:-:S03]  /*03a0*/  @P1 IADD3 R45, PT, PT, R45, 0x20, RZ ;  /* 0x000000202d2d1810 */ /* 0x000fc60007ffe0ff */
[----:B------:R1:W5:Y:S02]  /*03b0*/  @P1 LD.E.64 R70, desc[UR6][R30.64] ;  /* 0x000000061e461980 */ /* 0x000364000c101b00 */
[----:B--2---:R-:W2:Y:S01]  /*03c0*/  @P4 LDC.64 R18, c[0x0][0x3d0] ;  /* 0x0000f400ff124b82 */ /* 0x004ea20000000a00 */
[----:B------:R-:W-:-:S07]  /*03d0*/  ISETP.GE.U32.AND P1, PT, R0, 0x140, PT ;  /* 0x000001400000780c */ /* 0x000fce0003f26070 */
[----:B------:R-:W2:Y:S01]  /*03e0*/  @P4 LDC.64 R36, c[0x0][0x438] ;  /* 0x00010e00ff244b82 */ /* 0x000ea20000000a00 */
[----:B------:R-:W-:Y:S01]  /*03f0*/  ISETP.GE.U32.AND P0, PT, R0, 0x160, PT ;  /* 0x000001600000780c */ /* 0x000fe20003f06070 */
[----:B---3--:R-:W-:-:S06]  /*0400*/  @P2 IMAD.WIDE.U32 R32, R45, 0x8, R32 ;  /* 0x000000082d202825 */ /* 0x008fcc00078e0020 */
[----:B----4-:R-:W3:Y:S01]  /*0410*/  @P5 LDC.64 R22, c[0x0][0x3d0] ;  /* 0x0000f400ff165b82 */ /* 0x010ee20000000a00 */
[----:B------:R-:W-:-:S07]  /*0420*/  @P2 IMAD.WIDE.U32 R34, R45, 0x8, R34 ;  /* 0x000000082d222825 */ /* 0x000fce00078e0022 */
[----:B0-----:R-:W0:Y:S01]  /*0430*/  @P5 LDC.64 R24, c[0x0][0x438] ;  /* 0x00010e00ff185b82 */ /* 0x001e220000000a00 */
[----:B------:R-:W-:Y:S01]  /*0440*/  @P2 IADD3 R45, PT, PT, R45, 0x20, RZ ;  /* 0x000000202d2d2810 */ /* 0x000fe20007ffe0ff */
[----:B------:R4:W5:Y:S06]  /*0450*/  @P2 LDG.E.64 R72, desc[UR6][R32.64] ;  /* 0x0000000620482981 */ /* 0x00096c000c1e1b00 */
[----:B------:R-:W4:Y:S01]  /*0460*/  @P6 LDC.64 R28, c[0x0][0x3d0] ;  /* 0x0000f400ff1c6b82 */ /* 0x000f220000000a00 */
[C---:B------:R-:W-:Y:S01]  /*0470*/  @P3 IMAD.WIDE.U32 R16, R45.reuse, 0x8, R16 ;  /* 0x000000082d103825 */ /* 0x040fe200078e0010 */
[----:B------:R0:W5:Y:S06]  /*0480*/  @P2 LD.E.64 R76, desc[UR6][R34.64] ;  /* 0x00000006224c2980 */ /* 0x00016c000c101b00 */
[----:B------:R-:W4:Y:S01]  /*0490*/  @P6 LDC.64 R26, c[0x0][0x438] ;  /* 0x00010e00ff1a6b82 */ /* 0x000f220000000a00 */
[C---:B-1----:R-:W-:Y:S01]  /*04a0*/  @P3 IMAD.WIDE.U32 R20, R45.reuse, 0x8, R20 ;  /* 0x000000082d143825 */ /* 0x042fe200078e0014 */
[----:B------:R-:W-:Y:S01]  /*04b0*/  @P3 IADD3 R45, PT, PT, R45, 0x20, RZ ;  /* 0x000000202d2d3810 */ /* 0x000fe20007ffe0ff */
[----:B------:R1:W5:Y:S05]  /*04c0*/  @P3 LDG.E.64 R74, desc[UR6][R16.64] ;  /* 0x00000006104a3981 */ /* 0x00036a000c1e1b00 */
[----:B------:R-:W1:Y:S01]  /*04d0*/  @P1 LDC.64 R30, c[0x0][0x3d0] ;  /* 0x0000f400ff1e1b82 */ /* 0x000e620000000a00 */
[C---:B--2---:R-:W-:Y:S01]  /*04e0*/  @P4 IMAD.WIDE.U32 R18, R45.reuse, 0x8, R18 ;  /* 0x000000082d124825 */ /* 0x044fe200078e0012 */
[----:B------:R2:W5:Y:S06]  /*04f0*/  @P3 LD.E.64 R78, desc[UR6][R20.64] ;  /* 0x00000006144e3980 */ /* 0x00056c000c101b00 */
[----:B------:R-:W2:Y:S01]  /*0500*/  @P1 LDC.64 R38, c[0x0][0x438] ;  /* 0x00010e00ff261b82 */ /* 0x000ea20000000a00 */
[C---:B------:R-:W-:Y:S01]  /*0510*/  @P4 IMAD.WIDE.U32 R36, R45.reuse, 0x8, R36 ;  /* 0x000000082d244825 */ /* 0x040fe200078e0024 */
[----:B------:R-:W-:Y:S01]  /*0520*/  @P4 IADD3 R45, PT, PT, R45, 0x20, RZ ;  /* 0x000000202d2d4810 */ /* 0x000fe20007ffe0ff */
[----:B------:R0:W5:Y:S05]  /*0530*/  @P4 LDG.E.64 R6, desc[UR6][R18.64] ;  /* 0x0000000612064981 */ /* 0x00016a000c1e1b00 */
[----:B------:R-:W2:Y:S01]  /*0540*/  @P0 LDC.64 R40, c[0x0][0x3d0] ;  /* 0x0000f400ff280b82 */ /* 0x000ea20000000a00 */
[C---:B---3--:R-:W-:Y:S01]  /*0550*/  @P5 IMAD.WIDE.U32 R22, R45.reuse, 0x8, R22 ;  /* 0x000000082d165825 */ /* 0x048fe200078e0016 */
[----:B------:R3:W5:Y:S06]  /*0560*/  @P4 LD.E.64 R80, desc[UR6][R36.64] ;  /* 0x0000000624504980 */ /* 0x00076c000c101b00 */
[----:B------:R-:W3:Y:S01]  /*0570*/  @P0 LDC.64 R42, c[0x0][0x438] ;  /* 0x00010e00ff2a0b82 */ /* 0x000ee20000000a00 */
[C---:B0-----:R-:W-:Y:S01]  /*0580*/  @P5 IMAD.WIDE.U32 R24, R45.reuse, 0x8, R24 ;  /* 0x000000082d185825 */ /* 0x041fe200078e0018 */
[----:B------:R-:W-:Y:S01]  /*0590*/  @P5 IADD3 R45, PT, PT, R45, 0x20, RZ ;  /* 0x000000202d2d5810 */ /* 0x000fe20007ffe0ff */
[----:B------:R0:W5:Y:S04]  /*05a0*/  @P5 LDG.E.64 R8, desc[UR6][R22.64] ;  /* 0x0000000616085981 */ /* 0x000168000c1e1b00 */
[C---:B----4-:R-:W-:Y:S01]  /*05b0*/  @P6 IMAD.WIDE.U32 R28, R45.reuse, 0x8, R28 ;  /* 0x000000082d1c6825 */ /* 0x050fe200078e001c */
[----:B------:R0:W5:Y:S03]  /*05c0*/  @P5 LD.E.64 R82, desc[UR6][R24.64] ;  /* 0x0000000618525980 */ /* 0x000166000c101b00 */
[C---:B------:R-:W-:Y:S01]  /*05d0*/  @P6 IMAD.WIDE.U32 R26, R45.reuse, 0x8, R26 ;  /* 0x000000082d1a6825 */ /* 0x040fe200078e001a */
[----:B------:R-:W-:Y:S01]  /*05e0*/  @P6 IADD3 R45, PT, PT, R45, 0x20, RZ ;  /* 0x000000202d2d6810 */ /* 0x000fe20007ffe0ff */
[----:B------:R0:W5:Y:S04]  /*05f0*/  @P6 LDG.E.64 R10, desc[UR6][R28.64] ;  /* 0x000000061c0a6981 */ /* 0x000168000c1e1b00 */
[C---:B-1----:R-:W-:Y:S01]  /*0600*/  @P1 IMAD.WIDE.U32 R30, R45.reuse, 0x8, R30 ;  /* 0x000000082d1e1825 */ /* 0x042fe200078e001e */
[----:B------:R0:W5:Y:S03]  /*0610*/  @P6 LD.E.64 R84, desc[UR6][R26.64] ;  /* 0x000000061a546980 */ /* 0x000166000c101b00 */
[C---:B--2---:R-:W-:Y:S01]  /*0620*/  @P1 IMAD.WIDE.U32 R38, R45.reuse, 0x8, R38 ;  /* 0x000000082d261825 */ /* 0x044fe200078e0026 */
[----:B------:R-:W-:Y:S01]  /*0630*/  @P1 IADD3 R45, PT, PT, R45, 0x20, RZ ;  /* 0x000000202d2d1810 */ /* 0x000fe20007ffe0ff */
[----:B------:R0:W5:Y:S04]  /*0640*/  @P1 LDG.E.64 R12, desc[UR6][R30.64] ;  /* 0x000000061e0c1981 */ /* 0x000168000c1e1b00 */
[C---:B------:R-:W-:Y:S01]  /*0650*/  @P0 IMAD.WIDE.U32 R40, R45.reuse, 0x8, R40 ;  /* 0x000000082d280825 */ /* 0x040fe200078e0028 */
[----:B------:R0:W5:Y:S03]  /*0660*/  @P1 LD.E.64 R86, desc[UR6][R38.64] ;  /* 0x0000000626561980 */ /* 0x000166000c101b00 */
[----:B---3--:R-:W-:Y:S01]  /*0670*/  @P0 IMAD.WIDE.U32 R42, R45, 0x8, R42 ;  /* 0x000000082d2a0825 */ /* 0x008fe200078e002a */
[----:B------:R0:W5:Y:S04]  /*0680*/  @P0 LDG.E.64 R14, desc[UR6][R40.64] ;  /* 0x00000006280e0981 */ /* 0x000168000c1e1b00 */
[----:B------:R0:W5:Y:S01]  /*0690*/  @P0 LD.E.64 R88, desc[UR6][R42.64] ;  /* 0x000000062a580980 */ /* 0x000162000c101b00 */
[----:B------:R-:W-:-:S02]  /*06a0*/  ISETP.GE.U32.AND P1, PT, R0, 0x180, PT ;  /* 0x000001800000780c */ /* 0x000fc40003f26070 */
[----:B------:R-:W-:-:S11]  /*06b0*/  @P0 IADD3 R45, PT, PT, R45, 0x20, RZ ;  /* 0x000000202d2d0810 */ /* 0x000fd60007ffe0ff */
[----:B0-----:R-:W-:Y:S05]  /*06c0*/  @!P1 BRA `(.L_x_43069) ;  /* 0x00000004003c9947 */ /* 0x001fea0003800000 */
[----:B------:R-:W0:Y:S08]  /*06d0*/  LDC.64 R18, c[0x0][0x3d0] ;  /* 0x0000f400ff127b82 */ /* 0x000e300000000a00 */
[----:B------:R-:W1:Y:S01]  /*06e0*/  LDC.64 R92, c[0x0][0x438] ;  /* 0x00010e00ff5c7b82 */ /* 0x000e620000000a00 */
[----:B0-----:R-:W-:-:S06]  /*06f0*/  IMAD.WIDE.U32 R18, R45, 0x8, R18 ;  /* 0x000000082d127825 */ /* 0x001fcc00078e0012 */
[----:B------:R-:W5:Y:S01]  /*0700*/  LDG.E.64 R18, desc[UR6][R18.64] ;  /* 0x0000000612127981 */ /* 0x000f62000c1e1b00 */
[----:B-1----:R-:W-:-:S06]  /*0710*/  IMAD.WIDE.U32 R92, R45, 0x8, R92 ;  /* 0x000000082d5c7825 */ /* 0x002fcc00078e005c */
[----:B------:R-:W5:Y:S01]  /*0720*/  LD.E.64 R92, desc[UR6][R92.64] ;  /* 0x000000065c5c7980 */ /* 0x000f62000c101b00 */
[----:B------:R-:W-:Y:S05]  /*0730*/  BRA `(.L_x_43069) ;  /* 0x0000000400207947 */ /* 0x000fea0003800000 */
.L_x_43068:
[C---:B------:R-:W-:Y:S02]  /*0740*/  ISETP.GE.U32.AND P3, PT, R0.reuse, 0x20, PT ;  /* 0x000000200000780c */ /* 0x040fe40003f66070 */
[C---:B------:R-:W-:Y:S02]  /*0750*/  ISETP.GE.U32.AND P2, PT, R0.reuse, 0x40, PT ;  /* 0x000000400000780c */ /* 0x040fe40003f46070 */
[C---:B------:R-:W-:Y:S02]  /*0760*/  ISETP.GE.U32.AND P6, PT, R0.reuse, 0x60, PT ;  /* 0x000000600000780c */ /* 0x040fe40003fc6070 */
[C---:B------:R-:W-:Y:S02]  /*0770*/  ISETP.GE.U32.AND P5, PT, R0.reuse, 0x80, PT ;  /* 0x000000800000780c */ /* 0x040fe40003fa6070 */
[C---:B------:R-:W-:Y:S02]  /*0780*/  ISETP.GE.U32.AND P1, PT, R0.reuse, 0xa0, PT ;  /* 0x000000a00000780c */ /* 0x040fe40003f26070 */
[----:B------:R-:W-:-:S02]  /*0790*/  ISETP.GE.U32.AND P0, PT, R0, 0xc0, PT ;  /* 0x000000c00000780c */ /* 0x000fc40003f06070 */
[----:B------:R-:W-:Y:S01]  /*07a0*/  MOV R35, R90 ;  /* 0x0000005a00237202 */ /* 0x000fe20000000f00 */
[----:B------:R-:W0:Y:S01]  /*07b0*/  @P3 LDC.64 R16, c[0x0][0x3d0] ;  /* 0x0000f400ff103b82 */ /* 0x000e220000000a00 */
[----:B------:R-:W-:Y:S02]  /*07c0*/  ISETP.GE.U32.AND P4, PT, R0, 0xe0, PT ;  /* 0x000000e00000780c */ /* 0x000fe40003f86070 */
[----:B------:R-:W-:-:S05]  /*07d0*/  @P3 LOP3.LUT R35, R90, 0x20, RZ, 0xfc, !PT ;  /* 0x000000205a233812 */ /* 0x000fca00078efcff */
[----:B------:R-:W1:Y:S08]  /*07e0*/  @P2 LDC.64 R22, c[0x0][0x3d0] ;  /* 0x0000f400ff162b82 */ /* 0x000e700000000a00 */
[----:B------:R-:W2:Y:S08]  /*07f0*/  @P6 LDC.64 R24, c[0x0][0x3d0] ;  /* 0x0000f400ff186b82 */ /* 0x000eb00000000a00 */
[----:B------:R-:W3:Y:S01]  /*0800*/  @P5 LDC.64 R26, c[0x0][0x3d0] ;  /* 0x0000f400ff1a5b82 */ /* 0x000ee20000000a00 */
[----:B0-----:R-:W-:Y:S01]  /*0810*/  @P3 IMAD.WIDE.U32 R20, R90, 0x8, R16 ;  /* 0x000000085a143825 */ /* 0x001fe200078e0010 */
[----:B------:R-:W-:-:S04]  /*0820*/  @P3 CS2R R60, SRZ ;  /* 0x00000000003c3805 */ /* 0x000fc8000001ff00 */
[----:B------:R0:W5:Y:S02]  /*0830*/  @P3 LDG.E.64 R4, desc[UR6][R20.64] ;  /* 0x0000000614043981 */ /* 0x000164000c1e1b00 */
[----:B------:R-:W4:Y:S01]  /*0840*/  @P1 LDC.64 R28, c[0x0][0x3d0] ;  /* 0x0000f400ff1c1b82 */ /* 0x000f220000000a00 */
[C---:B-1----:R-:W-:Y:S01]  /*0850*/  @P2 IMAD.WIDE.U32 R16, R35.reuse, 0x8, R22 ;  /* 0x0000000823102825 */ /* 0x042fe200078e0016 */
[C---:B------:R-:W-:Y:S02]  /*0860*/  ISETP.GE.U32.AND P3, PT, R0.reuse, 0x100, PT ;  /* 0x000001000000780c */ /* 0x040fe40003f66070 */
[----:B------:R-:W-:Y:S02]  /*0870*/  @P2 IADD3 R35, PT, PT, R35, 0x20, RZ ;  /* 0x0000002023232810 */ /* 0x000fe40007ffe0ff */
[----:B------:R-:W-:Y:S01]  /*0880*/  @P2 CS2R R64, SRZ ;  /* 0x0000000000402805 */ /* 0x000fe2000001ff00 */
[----:B------:R1:W5:Y:S01]  /*0890*/  @P2 LDG.E.64 R2, desc[UR6][R16.64] ;  /* 0x0000000610022981 */ /* 0x000362000c1e1b00 */
[----:B------:R-:W4:Y:S01]  /*08a0*/  @P0 LDC.64 R22, c[0x0][0x3d0] ;  /* 0x0000f400ff160b82 */ /* 0x000f220000000a00 */
[----:B--2---:R-:W-:Y:S01]  /*08b0*/  @P6 IMAD.WIDE.U32 R24, R35, 0x8, R24 ;  /* 0x0000000823186825 */ /* 0x004fe200078e0018 */
[----:B------:R-:W-:-:S02]  /*08c0*/  ISETP.GE.U32.AND P2, PT, R0, 0x120, PT ;  /* 0x000001200000780c */ /* 0x000fc40003f46070 */
[----:B------:R-:W-:Y:S02]  /*08d0*/  @P6 IADD3 R35, PT, PT, R35, 0x20, RZ ;  /* 0x0000002023236810 */ /* 0x000fe40007ffe0ff */
[----:B------:R-:W-:Y:S01]  /*08e0*/  @P6 CS2R R68, SRZ ;  /* 0x0000000000446805 */ /* 0x000fe2000001ff00 */
[----:B------:R-:W5:Y:S01]  /*08f0*/  @P6 LDG.E.64 R62, desc[UR6][R24.64] ;  /* 0x00000006183e6981 */ /* 0x000f62000c1e1b00 */
[----:B0-----:R-:W0:Y:S01]  /*0900*/  @P4 LDC.64 R20, c[0x0][0x3d0] ;  /* 0x0000f400ff144b82 */ /* 0x001e220000000a00 */
[C---:B---3--:R-:W-:Y:S01]  /*0910*/  @P5 IMAD.WIDE.U32 R26, R35.reuse, 0x8, R26 ;  /* 0x00000008231a5825 */ /* 0x048fe200078e001a */
[C---:B------:R-:W-:Y:S02]  /*0920*/  ISETP.GE.U32.AND P6, PT, R0.reuse, 0x140, PT ;  /* 0x000001400000780c */ /* 0x040fe40003fc6070 */
[----:B------:R-:W-:Y:S02]  /*0930*/  @P5 IADD3 R35, PT, PT, R35, 0x20, RZ ;  /* 0x0000002023235810 */ /* 0x000fe40007ffe0ff */
[----:B------:R-:W-:Y:S01]  /*0940*/  @P5 CS2R R70, SRZ ;  /* 0x0000000000465805 */ /* 0x000fe2000001ff00 */
[----:B------:R2:W5:Y:S01]  /*0950*/  @P5 LDG.E.64 R66, desc[UR6][R26.64] ;  /* 0x000000061a425981 */ /* 0x000562000c1e1b00 */
[----:B-1----:R-:W1:Y:S01]  /*0960*/  @P3 LDC.64 R16, c[0x0][0x3d0] ;  /* 0x0000f400ff103b82 */ /* 0x002e620000000a00 */
[----:B----4-:R-:W-:Y:S01]  /*0970*/  @P1 IMAD.WIDE.U32 R28, R35, 0x8, R28 ;  /* 0x00000008231c1825 */ /* 0x010fe200078e001c */
[----:B------:R-:W-:-:S02]  /*0980*/  ISETP.GE.U32.AND P5, PT, R0, 0x160, PT ;  /* 0x000001600000780c */ /* 0x000fc40003fa6070 */
[----:B------:R-:W-:Y:S02]  /*0990*/  @P1 IADD3 R35, PT, PT, R35, 0x20, RZ ;  /* 0x0000002023231810 */ /* 0x000fe40007ffe0ff */
[----:B------:R-:W-:Y:S01]  /*09a0*/  @P1 CS2R R76, SRZ ;  /* 0x00000000004c1805 */ /* 0x000fe2000001ff00 */
[----:B------:R3:W5:Y:S01]  /*09b0*/  @P1 LDG.E.64 R72, desc[UR6][R28.64] ;  /* 0x000000061c481981 */ /* 0x000762000c1e1b00 */
[----:B------:R-:W4:Y:S01]  /*09c0*/  @P2 LDC.64 R30, c[0x0][0x3d0] ;  /* 0x0000f400ff1e2b82 */ /* 0x000f220000000a00 */
[----:B------:R-:W-:Y:S01]  /*09d0*/  ISETP.GE.U32.AND P1, PT, R0, 0x180, PT ;  /* 0x000001800000780c */ /* 0x000fe20003f26070 */
[C---:B------:R-:W-:Y:S01]  /*09e0*/  @P0 IMAD.WIDE.U32 R22, R35.reuse, 0x8, R22 ;  /* 0x0000000823160825 */ /* 0x040fe200078e0016 */
[----:B------:R-:W-:-:S04]  /*09f0*/  @P0 IADD3 R35, PT, PT, R35, 0x20, RZ ;  /* 0x0000002023230810 */ /* 0x000fc80007ffe0ff */
[----:B------:R1:W5:Y:S01]  /*0a00*/  @P0 LDG.E.64 R74, desc[UR6][R22.64] ;  /* 0x00000006164a0981 */ /* 0x000362000c1e1b00 */
[----:B------:R-:W4:Y:S01]  /*0a10*/  @P6 LDC.64 R32, c[0x0][0x3d0] ;  /* 0x0000f400ff206b82 */ /* 0x000f220000000a00 */
[C---:B0-----:R-:W-:Y:S01]  /*0a20*/  @P4 IMAD.WIDE.U32 R20, R35.reuse, 0x8, R20 ;  /* 0x0000000823144825 */ /* 0x041fe200078e0014 */
[----:B------:R-:W-:-:S04]  /*0a30*/  @P4 IADD3 R35, PT, PT, R35, 0x20, RZ ;  /* 0x0000002023234810 */ /* 0x000fc80007ffe0ff */
[----:B------:R0:W5:Y:S02]  /*0a40*/  @P4 LDG.E.64 R6, desc[UR6][R20.64] ;  /* 0x0000000614064981 */ /* 0x000164000c1e1b00 */
[----:B--2---:R-:W2:Y:S01]  /*0a50*/  @P5 LDC.64 R26, c[0x0][0x3d0] ;  /* 0x0000f400ff1a5b82 */ /* 0x004ea20000000a00 */
[C---:B-1----:R-:W-:Y:S01]  /*0a60*/  @P3 IMAD.WIDE.U32 R24, R35.reuse, 0x8, R16 ;  /* 0x0000000823183825 */ /* 0x042fe200078e0010 */
[----:B------:R-:W-:-:S04]  /*0a70*/  @P3 IADD3 R35, PT, PT, R35, 0x20, RZ ;  /* 0x0000002023233810 */ /* 0x000fc80007ffe0ff */
[----:B------:R0:W5:Y:S02]  /*0a80*/  @P3 LDG.E.64 R8, desc[UR6][R24.64] ;  /* 0x0000000618083981 */ /* 0x000164000c1e1b00 */
[----:B---3--:R-:W1:Y:S01]  /*0a90*/  @P1 LDC.64 R28, c[0x0][0x3d0] ;  /* 0x0000f400ff1c1b82 */ /* 0x008e620000000a00 */
[C---:B----4-:R-:W-:Y:S01]  /*0aa0*/  @P2 IMAD.WIDE.U32 R30, R35.reuse, 0x8, R30 ;  /* 0x00000008231e2825 */ /* 0x050fe200078e001e */
[----:B------:R-:W-:-:S04]  /*0ab0*/  @P2 IADD3 R35, PT, PT, R35, 0x20, RZ ;  /* 0x0000002023232810 */ /* 0x000fc80007ffe0ff */
[----:B------:R0:W5:Y:S01]  /*0ac0*/  @P2 LDG.E.64 R10, desc[UR6][R30.64] ;  /* 0x000000061e0a2981 */ /* 0x000162000c1e1b00 */
[C---:B------:R-:W-:Y:S01]  /*0ad0*/  @P6 IMAD.WIDE.U32 R32, R35.reuse, 0x8, R32 ;  /* 0x0000000823206825 */ /* 0x040fe200078e0020 */
[----:B------:R-:W-:-:S04]  /*0ae0*/  @P6 IADD3 R35, PT, PT, R35, 0x20, RZ ;  /* 0x0000002023236810 */ /* 0x000fc80007ffe0ff */
[----:B------:R0:W5:Y:S01]  /*0af0*/  @P6 LDG.E.64 R12, desc[UR6][R32.64] ;  /* 0x00000006200c6981 */ /* 0x000162000c1e1b00 */
[C---:B--2---:R-:W-:Y:S01]  /*0b00*/  @P5 IMAD.WIDE.U32 R26, R35.reuse, 0x8, R26 ;  /* 0x00000008231a5825 */ /* 0x044fe200078e001a */
[----:B------:R-:W-:-:S04]  /*0b10*/  @P5 IADD3 R35, PT, PT, R35, 0x20, RZ ;  /* 0x0000002023235810 */ /* 0x000fc80007ffe0ff */
[----:B------:R0:W5:Y:S01]  /*0b20*/  @P5 LDG.E.64 R14, desc[UR6][R26.64] ;  /* 0x000000061a0e5981 */ /* 0x000162000c1e1b00 */
[----:B-1----:R-:W-:-:S05]  /*0b30*/  @P1 IMAD.WIDE.U32 R16, R35, 0x8, R28 ;  /* 0x0000000823101825 */ /* 0x002fca00078e001c */
        /* <DEDUP_REMOVED lines=8> */
.L_x_43069:
[----:B------:R-:W-:Y:S05]  /*0bc0*/  BSYNC.RECONVERGENT B0 ;  /* 0x0000000000007941 */ /* 0x000fea0003800200 */
.L_x_43067:
[----:B------:R-:W0:Y:S02]  /*0bd0*/  LDCU UR4, c[0x0][0x384] ;  /* 0x00007080ff0477ac */ /* 0x000e240008000800 */
[----:B0-----:R-:W-:-:S13]  /*0be0*/  ISETP.GE.AND P0, PT, R91, UR4, PT ;  /* 0x000000045b007c0c */ /* 0x001fda000bf06270 */
[----:B------:R-:W-:Y:S05]  /*0bf0*/  @P0 EXIT ;  /* 0x000000000000094d */ /* 0x000fea0003800000 */
[----:B-----5:R-:W-:Y:S01]  /*0c00*/  MOV R100, R4 ;  /* 0x0000000400647202 */ /* 0x020fe20000000f00 */
[----:B------:R-:W0:Y:S01]  /*0c10*/  LDCU UR8, c[0x0][0x40c] ;  /* 0x00008180ff0877ac */ /* 0x000e220008000800 */
[----:B------:R-:W-:Y:S02]  /*0c20*/  MOV R16, R5 ;  /* 0x0000000500107202 */ /* 0x000fe40000000f00 */
[--C-:B------:R-:W-:Y:S01]  /*0c30*/  SHF.R.U64 R101, R4, 0x10, R5.reuse ;  /* 0x0000001004657819 */ /* 0x100fe20000001205 */
[----:B------:R-:W1:Y:S01]  /*0c40*/  LDCU.U8 UR9, c[0x0][0x410] ;  /* 0x00008200ff0977ac */ /* 0x000e620008000000 */
[----:B------:R-:W-:Y:S02]  /*0c50*/  SHF.R.U32.HI R17, RZ, 0x10, R5 ;  /* 0x00000010ff117819 */ /* 0x000fe40000011605 */
[----:B------:R-:W-:Y:S01]  /*0c60*/  MOV R102, R6 ;  /* 0x0000000600667202 */ /* 0x000fe20000000f00 */
[----:B------:R-:W2:Y:S01]  /*0c70*/  LDCU UR10, c[0x0][0x448] ;  /* 0x00008900ff0a77ac */ /* 0x000ea20008000800 */
[----:B------:R-:W-:-:S02]  /*0c80*/  MOV R4, R7 ;  /* 0x0000000700047202 */ /* 0x000fc40000000f00 */
[----:B------:R-:W-:Y:S01]  /*0c90*/  SHF.R.U64 R103, R6, 0x10, R7 ;  /* 0x0000001006677819 */ /* 0x000fe20000001207 */
[----:B------:R-:W3:Y:S01]  /*0ca0*/  LDCU.64 UR4, c[0x0][0x3a0] ;  /* 0x00007400ff0477ac */ /* 0x000ee20008000a00 */
[----:B------:R-:W-:Y:S02]  /*0cb0*/  MOV R104, R8 ;  /* 0x0000000800687202 */ /* 0x000fe40000000f00 */
[----:B------:R-:W-:Y:S02]  /*0cc0*/  MOV R5, R9 ;  /* 0x0000000900057202 */ /* 0x000fe40000000f00 */
[----:B------:R-:W-:Y:S02]  /*0cd0*/  MOV R106, R10 ;  /* 0x0000000a006a7202 */ /* 0x000fe40000000f00 */
[----:B------:R-:W-:Y:S02]  /*0ce0*/  MOV R6, R11 ;  /* 0x0000000b00067202 */ /* 0x000fe40000000f00 */
[----:B------:R-:W-:-:S02]  /*0cf0*/  PRMT R102, R102, 0x5410, R4 ;  /* 0x0000541066667816 */ /* 0x000fc40000000004 */
[----:B------:R-:W-:Y:S02]  /*0d00*/  PRMT R104, R104, 0x5410, R5 ;  /* 0x0000541068687816 */ /* 0x000fe40000000005 */
[----:B------:R-:W-:Y:S02]  /*0d10*/  SHF.R.U32.HI R20, RZ, 0x10, R7 ;  /* 0x00000010ff147819 */ /* 0x000fe40000011607 */
[----:B------:R-:W-:Y:S02]  /*0d20*/  PRMT R106, R106, 0x5410, R6 ;  /* 0x000054106a6a7816 */ /* 0x000fe40000000006 */
[----:B------:R-:W-:Y:S02]  /*0d30*/  MOV R4, R2 ;  /* 0x0000000200047202 */ /* 0x000fe40000000f00 */
[----:B------:R-:W-:Y:S02]  /*0d40*/  MOV R5, R3 ;  /* 0x0000000300057202 */ /* 0x000fe40000000f00 */
[----:B------:R-:W-:-:S02]  /*0d50*/  MOV R108, R12 ;  /* 0x0000000c006c7202 */ /* 0x000fc40000000f00 */
[----:B------:R-:W-:Y:S02]  /*0d60*/  MOV R7, R13 ;  /* 0x0000000d00077202 */ /* 0x000fe40000000f00 */
[----:B------:R-:W-:Y:S02]  /*0d70*/  MOV R6, R62 ;  /* 0x0000003e00067202 */ /* 0x000fe40000000f00 */
[----:B------:R-:W-:Y:S02]  /*0d80*/  PRMT R115, R4, 0x5410, R5 ;  /* 0x0000541004737816 */ /* 0x000fe40000000005 */
[----:B------:R-:W-:Y:S02]  /*0d90*/  PRMT R108, R108, 0x5410, R7 ;  /* 0x000054106c6c7816 */ /* 0x000fe40000000007 */
[----:B------:R-:W-:Y:S02]  /*0da0*/  PRMT R118, R6, 0x7610, R118 ;  /* 0x0000761006767816 */ /* 0x000fe40000000076 */
[----:B------:R-:W-:-:S02]  /*0db0*/  MOV R4, R63 ;  /* 0x0000003f00047202 */ /* 0x000fc40000000f00 */
[----:B------:R-:W-:Y:S02]  /*0dc0*/  MOV R7, R72 ;  /* 0x0000004800077202 */ /* 0x000fe40000000f00 */
[----:B------:R-:W-:Y:S02]  /*0dd0*/  PRMT R118, R118, 0x5410, R4 ;  /* 0x0000541076767816 */ /* 0x000fe40000000004 */
[----:B------:R-:W-:Y:S02]  /*0de0*/  MOV R5, R66 ;  /* 0x0000004200057202 */ /* 0x000fe40000000f00 */
[----:B------:R-:W-:Y:S02]  /*0df0*/  MOV R6, R67 ;  /* 0x0000004300067202 */ /* 0x000fe40000000f00 */
[----:B------:R-:W-:Y:S02]  /*0e00*/  PRMT R120, R7, 0x7610, R120 ;  /* 0x0000761007787816 */ /* 0x000fe40000000078 */
[----:B------:R-:W-:-:S02]  /*0e10*/  MOV R4, R73 ;  /* 0x0000004900047202 */ /* 0x000fc40000000f00 */
[----:B------:R-:W-:Y:S02]  /*0e20*/  PRMT R119, R5, 0x5410, R6 ;  /* 0x0000541005777816 */ /* 0x000fe40000000006 */
[----:B------:R-:W-:Y:S02]  /*0e30*/  PRMT R120, R120, 0x5410, R4 ;  /* 0x0000541078787816 */ /* 0x000fe40000000004 */
[----:B------:R-:W-:Y:S02]  /*0e40*/  MOV R5, R74 ;  /* 0x0000004a00057202 */ /* 0x000fe40000000f00 */
[----:B------:R-:W-:Y:S02]  /*0e50*/  MOV R6, R75 ;  /* 0x0000004b00067202 */ /* 0x000fe40000000f00 */
[--C-:B------:R-:W-:Y:S02]  /*0e60*/  SHF.R.U64 R122, R60, 0x10, R61.reuse ;  /* 0x000000103c7a7819 */ /* 0x100fe4000000123d */
[----:B------:R-:W-:-:S02]  /*0e70*/  SHF.R.U32.HI R4, RZ, 0x10, R61 ;  /* 0x00000010ff047819 */ /* 0x000fc4000001163d */
[----:B------:R-:W-:Y:S02]  /*0e80*/  PRMT R121, R5, 0x5410, R6 ;  /* 0x0000541005797816 */ /* 0x000fe40000000006 */
[----:B------:R-:W-:Y:S02]  /*0e90*/  PRMT R122, R122, 0x5410, R4 ;  /* 0x000054107a7a7816 */ /* 0x000fe40000000004 */
[----:B------:R-:W-:Y:S02]  /*0ea0*/  SHF.R.U64 R123, R78, 0x10, R79 ;  /* 0x000000104e7b7819 */ /* 0x000fe4000000124f */
[----:B------:R-:W-:Y:S02]  /*0eb0*/  SHF.R.U32.HI R5, RZ, 0x10, R75 ;  /* 0x00000010ff057819 */ /* 0x000fe4000001164b */
[----:B------:R-:W-:Y:S02]  /*0ec0*/  SHF.R.U32.HI R124, RZ, 0x10, R79 ;  /* 0x00000010ff7c7819 */ /* 0x000fe4000001164f */
[----:B------:R-:W-:-:S02]  /*0ed0*/  SHF.R.U64 R4, R80, 0x10, R81 ;  /* 0x0000001050047819 */ /* 0x000fc40000001251 */
[----:B------:R-:W-:Y:S02]  /*0ee0*/  PRMT R123, R123, 0x5410, R5 ;  /* 0x000054107b7b7816 */ /* 0x000fe40000000005 */
[----:B------:R-:W-:Y:S02]  /*0ef0*/  PRMT R124, R124, 0x5410, R4 ;  /* 0x000054107c7c7816 */ /* 0x000fe40000000004 */
[----:B------:R-:W-:Y:S02]  /*0f00*/  SHF.R.U32.HI R125, RZ, 0x10, R81 ;  /* 0x00000010ff7d7819 */ /* 0x000fe40000011651 */
[--C-:B------:R-:W-:Y:S02]  /*0f10*/  SHF.R.U64 R5, R82, 0x10, R83.reuse ;  /* 0x0000001052057819 */ /* 0x100fe40000001253 */
[----:B------:R-:W-:Y:S02]  /*0f20*/  SHF.R.U32.HI R126, RZ, 0x10, R83 ;  /* 0x00000010ff7e7819 */ /* 0x000fe40000011653 */
[----:B------:R-:W-:-:S02]  /*0f30*/  SHF.R.U64 R4, R84, 0x10, R85 ;  /* 0x0000001054047819 */ /* 0x000fc40000001255 */
[----:B------:R-:W-:Y:S02]  /*0f40*/  SHF.R.U64 R107, R10, 0x10, R11 ;  /* 0x000000100a6b7819 */ /* 0x000fe4000000120b */
[----:B------:R-:W-:Y:S02]  /*0f50*/  SHF.R.U64 R105, R8, 0x10, R9 ;  /* 0x0000001008697819 */ /* 0x000fe40000001209 */
[----:B------:R-:W-:Y:S02]  /*0f60*/  SHF.R.U32.HI R10, RZ, 0x10, R11 ;  /* 0x00000010ff0a7819 */ /* 0x000fe4000001160b */
[----:B------:R-:W-:Y:S02]  /*0f70*/  SHF.R.U64 R109, R12, 0x10, R13 ;  /* 0x000000100c6d7819 */ /* 0x000fe4000000120d */
[----:B------:R-:W-:Y:S02]  /*0f80*/  MOV R95, R18 ;  /* 0x00000012005f7202 */ /* 0x000fe40000000f00 */
[----:B------:R-:W-:-:S02]  /*0f90*/  MOV R94, R19 ;  /* 0x00000013005e7202 */ /* 0x000fc40000000f00 */
[--C-:B------:R-:W-:Y:S01]  /*0fa0*/  SHF.R.U64 R96, R18, 0x10, R19.reuse ;  /* 0x0000001012607819 */ /* 0x100fe20000001213 */
[----:B------:R-:W-:Y:S01]  /*0fb0*/  HADD2.F32 R95, -RZ, R95.H0_H0 ;  /* 0x2000005fff5f7230 */ /* 0x000fe20000004100 */
[----:B------:R-:W-:Y:S01]  /*0fc0*/  SHF.R.U32.HI R97, RZ, 0x10, R19 ;  /* 0x00000010ff617819 */ /* 0x000fe20000011613 */
[----:B------:R-:W-:Y:S01]  /*0fd0*/  HADD2.F32 R94, -RZ, R94.H0_H0 ;  /* 0x2000005eff5e7230 */ /* 0x000fe20000004100 */
[----:B------:R-:W-:Y:S01]  /*0fe0*/  PRMT R125, R125, 0x5410, R5 ;  /* 0x000054107d7d7816 */ /* 0x000fe20000000005 */
[----:B------:R-:W-:Y:S01]  /*0ff0*/  HADD2.F32 R96, -RZ, R96.H0_H0 ;  /* 0x20000060ff607230 */ /* 0x000fe20000004100 */
[----:B------:R-:W-:Y:S01]  /*1000*/  PRMT R126, R126, 0x5410, R4 ;  /* 0x000054107e7e7816 */ /* 0x000fe20000000004 */
[----:B------:R-:W-:Y:S01]  /*1010*/  HADD2.F32 R97, -RZ, R97.H0_H0 ;  /* 0x20000061ff617230 */ /* 0x000fe20000004100 */
[--C-:B------:R-:W-:Y:S01]  /*1020*/  SHF.R.U64 R99, R92, 0x10, R93.reuse ;  /* 0x000000105c637819 */ /* 0x100fe2000000125d */
[----:B------:R-:W-:Y:S01]  /*1030*/  HADD2.F32 R92, -RZ, R92.H0_H0 ;  /* 0x2000005cff5c7230 */ /* 0x000fe20000004100 */
[----:B------:R-:W-:Y:S01]  /*1040*/  SHF.R.U32.HI R98, RZ, 0x10, R93 ;  /* 0x00000010ff627819 */ /* 0x000fe2000001165d */
[----:B------:R-:W-:Y:S01]  /*1050*/  HADD2.F32 R93, -RZ, R93.H0_H0 ;  /* 0x2000005dff5d7230 */ /* 0x000fe20000004100 */
[----:B------:R-:W-:Y:S01]  /*1060*/  SHF.R.U32.HI R9, RZ, 0x10, R9 ;  /* 0x00000010ff097819 */ /* 0x000fe20000011609 */
[----:B------:R-:W-:Y:S01]  /*1070*/  HADD2.F32 R99, -RZ, R99.H0_H0 ;  /* 0x20000063ff637230 */ /* 0x000fe20000004100 */
[----:B------:R-:W-:Y:S01]  /*1080*/  SHF.R.U32.HI R11, RZ, 0x10, R13 ;  /* 0x00000010ff0b7819 */ /* 0x000fe2000001160d */
[----:B------:R-:W-:Y:S01]  /*1090*/  HADD2.F32 R98, -RZ, R98.H0_H0 ;  /* 0x20000062ff627230 */ /* 0x000fe20000004100 */
[----:B------:R-:W-:-:S02]  /*10a0*/  MOV R110, R14 ;  /* 0x0000000e006e7202 */ /* 0x000fc40000000f00 */
[----:B------:R-:W-:Y:S02]  /*10b0*/  MOV R8, R15 ;  /* 0x0000000f00087202 */ /* 0x000fe40000000f00 */
[--C-:B------:R-:W-:Y:S02]  /*10c0*/  SHF.R.U64 R114, R14, 0x10, R15.reuse ;  /* 0x000000100e727819 */ /* 0x100fe4000000120f */
[----:B------:R-:W-:Y:S02]  /*10d0*/  SHF.R.U32.HI R12, RZ, 0x10, R15 ;  /* 0x00000010ff0c7819 */ /* 0x000fe4000001160f */
[----:B------:R-:W-:Y:S02]  /*10e0*/  SHF.R.U32.HI R127, RZ, 0x10, R85 ;  /* 0x00000010ff7f7819 */ /* 0x000fe40000011655 */
[--C-:B------:R-:W-:Y:S02]  /*10f0*/  SHF.R.U64 R5, R86, 0x10, R87.reuse ;  /* 0x0000001056057819 */ /* 0x100fe40000001257 */
[----:B------:R-:W-:-:S02]  /*1100*/  SHF.R.U32.HI R128, RZ, 0x10, R87 ;  /* 0x00000010ff807819 */ /* 0x000fc40000011657 */
[----:B------:R-:W-:Y:S02]  /*1110*/  SHF.R.U64 R4, R88, 0x10, R89 ;  /* 0x0000001058047819 */ /* 0x000fe40000001259 */
        /* <DEDUP_REMOVED lines=9> */
[----:B------:R-:W-:Y:S02]  /*11b0*/  SHF.R.U32.HI R129, RZ, 0x10, R89 ;  /* 0x00000010ff817819 */ /* 0x000fe40000011659 */
[----:B0123--:R-:W-:-:S07]  /*11c0*/  PRMT R128, R128, 0x5410, R4 ;  /* 0x0000541080807816 */ /* 0x00ffce0000000004 */
.L_x_43119:
[----:B------:R-:W0:Y:S08]  /*11d0*/  LDC.64 R56, c[0x0][0x3f0] ;  /* 0x0000fc00ff387b82 */ /* 0x000e300000000a00 */
[----:B------:R-:W1:Y:S08]  /*11e0*/  LDC.64 R112, c[0x0][0x3f8] ;  /* 0x0000fe00ff707b82 */ /* 0x000e700000000a00 */
[----:B------:R-:W2:Y:S01]  /*11f0*/  LDC R58, c[0x0][0x388] ;  /* 0x0000e200ff3a7b82 */ /* 0x000ea20000000800 */
[----:B0-----:R-:W-:-:S06]  /*1200*/  IMAD.WIDE R56, R91, 0x4, R56 ;  /* 0x000000045b387825 */ /* 0x001fcc00078e0238 */
[----:B------:R0:W3:Y:S01]  /*1210*/  LDG.E R56, desc[UR6][R56.64] ;  /* 0x0000000638387981 */ /* 0x0000e2000c1e1900 */
[C---:B------:R-:W-:Y:S01]  /*1220*/  ISETP.GE.U32.AND P6, PT, R0.reuse, 0x40, PT ;  /* 0x000000400000780c */ /* 0x040fe20003fc6070 */
[----:B-1----:R-:W-:Y:S01]  /*1230*/  IMAD.WIDE R112, R91, 0x4, R112 ;  /* 0x000000045b707825 */ /* 0x002fe200078e0270 */
[C---:B------:R-:W-:Y:S02]  /*1240*/  ISETP.GE.U32.AND P5, PT, R0.reuse, 0x60, PT ;  /* 0x000000600000780c */ /* 0x040fe40003fa6070 */
[----:B------:R-:W-:Y:S02]  /*1250*/  ISETP.GE.U32.AND P4, PT, R0, 0x20, PT ;  /* 0x000000200000780c */ /* 0x000fe40003f86070 */
[----:B0-----:R-:W-:Y:S02]  /*1260*/  P2R R57, PR, RZ, 0x40 ;  /* 0x00000040ff397803 */ /* 0x001fe40000000000 */
[----:B------:R-:W-:-:S06]  /*1270*/  P2R R57, PR, RZ, 0x20 ;  /* 0x00000020ff397803 */ /* 0x000fcc0000000000 */
[----:B------:R0:W5:Y:S01]  /*1280*/  LDG.E R57, desc[UR6][R112.64] ;  /* 0x0000000670397981 */ /* 0x000162000c1e1900 */
[----:B------:R-:W-:Y:S01]  /*1290*/  BSSY.RECONVERGENT B0, `(.L_x_43070) ;  /* 0x0000028000007945 */ /* 0x000fe20003800200 */
[----:B---3--:R-:W-:-:S13]  /*12a0*/  ISETP.GE.AND P0, PT, R56, 0x1, PT ;  /* 0x000000013800780c */ /* 0x008fda0003f06270 */
[----:B------:R-:W-:-:S05]  /*12b0*/  @P0 IADD3 R59, PT, PT, R56, -0x1, RZ ;  /* 0xffffffff383b0810 */ /* 0x000fca0007ffe0ff */
[-C--:B--2---:R-:W-:Y:S02]  /*12c0*/  @P0 IMAD R111, R59, R58.reuse, RZ ;  /* 0x0000003a3b6f0224 */ /* 0x084fe400078e02ff */
[----:B------:R-:W-:-:S03]  /*12d0*/  IMAD R59, R91, R58, RZ ;  /* 0x0000003a5b3b7224 */ /* 0x000fc600078e02ff */
[----:B------:R-:W-:Y:S02]  /*12e0*/  @P0 SHF.R.S32.HI R130, RZ, 0x1f, R111 ;  /* 0x0000001fff820819 */ /* 0x000fe4000001146f */
[----:B------:R-:W-:Y:S02]  /*12f0*/  SHF.R.S32.HI R116, RZ, 0x1f, R59 ;  /* 0x0000001fff747819 */ /* 0x000fe4000001143b */
[----:B------:R-:W-:Y:S01]  /*1300*/  @P0 LEA.HI R117, R130, R111, RZ, 0x2 ;  /* 0x0000006f82750211 */ /* 0x000fe200078f10ff */
[----:B------:R-:W-:Y:S01]  /*1310*/  HFMA2 R111, -RZ, RZ, 0, 0 ;  /* 0x00000000ff6f7431 */ /* 0x000fe200000001ff */
[----:B------:R-:W-:Y:S02]  /*1320*/  LEA.HI R59, R116, R59, RZ, 0x2 ;  /* 0x0000003b743b7211 */ /* 0x000fe400078f10ff */
[-C--:B------:R-:W-:Y:S02]  /*1330*/  @P0 LEA.HI.SX32 R111, R117, R90.reuse, 0x1e ;  /* 0x0000005a756f0211 */ /* 0x080fe400078ff2ff */
[----:B------:R-:W-:Y:S01]  /*1340*/  LEA.HI.SX32 R59, R59, R90, 0x1e ;  /* 0x0000005a3b3b7211 */ /* 0x000fe200078ff2ff */
[----:B0-----:R-:W-:Y:S06]  /*1350*/  @!P4 BRA `(.L_x_43071) ;  /* 0x00000000006cc947 */ /* 0x001fec0003800000 */
[----:B------:R-:W-:Y:S01]  /*1360*/  ISETP.NE.U32.AND P1, PT, RZ, UR4, PT ;  /* 0x00000004ff007c0c */ /* 0x000fe2000bf25070 */
[----:B------:R-:W0:Y:S03]  /*1370*/  @P0 LDC.64 R10, c[0x0][0x390] ;  /* 0x0000e400ff0a0b82 */ /* 0x000e260000000a00 */
[----:B------:R-:W-:-:S05]  /*1380*/  ISETP.NE.AND.EX P1, PT, RZ, UR5, PT, P1 ;  /* 0x00000005ff007c0c */ /* 0x000fca000bf25310 */
[----:B------:R-:W1:Y:S08]  /*1390*/  LDC.64 R112, c[0x0][0x3a8] ;  /* 0x0000ea00ff707b82 */ /* 0x000e700000000a00 */
[----:B------:R-:W2:Y:S01]  /*13a0*/  @P1 LDC.64 R8, c[0x0][0x3a0] ;  /* 0x0000e800ff081b82 */ /* 0x000ea20000000a00 */
[----:B0-----:R-:W-:-:S05]  /*13b0*/  @P0 IMAD.WIDE.U32 R116, R111, 0x10, R10 ;  /* 0x000000106f740825 */ /* 0x001fca00078e000a */
[----:B------:R-:W3:Y:S01]  /*13c0*/  @P0 LDG.E.128 R4, desc[UR6][R116.64] ;  /* 0x0000000674040981 */ /* 0x000ee2000c1e1d00 */
[----:B--2---:R-:W-:-:S05]  /*13d0*/  @P1 IMAD.WIDE.U32 R130, R59, 0x10, R8 ;  /* 0x000000103b821825 */ /* 0x004fca00078e0008 */
[----:B------:R-:W2:Y:S01]  /*13e0*/  @P1 LDG.E.128 R8, desc[UR6][R130.64] ;  /* 0x0000000682081981 */ /* 0x000ea2000c1e1d00 */
[C---:B------:R-:W-:Y:S02]  /*13f0*/  ISETP.GT.AND P3, PT, R56.reuse, RZ, P1 ;  /* 0x000000ff3800720c */ /* 0x040fe40000f64270 */
[----:B------:R-:W-:Y:S01]  /*1400*/  ISETP.GT.AND P2, PT, R56, RZ, PT ;  /* 0x000000ff3800720c */ /* 0x000fe20003f44270 */
[----:B-1----:R-:W-:Y:S01]  /*1410*/  IMAD.WIDE.U32 R112, R59, 0x10, R112 ;  /* 0x000000103b707825 */ /* 0x002fe200078e0070 */
[----:B------:R-:W-:Y:S02]  /*1420*/  IADD3 R111, PT, PT, R111, 0x20, RZ ;  /* 0x000000206f6f7810 */ /* 0x000fe40007ffe0ff */
[----:B------:R-:W-:Y:S01]  /*1430*/  IADD3 R59, PT, PT, R59, 0x20, RZ ;  /* 0x000000203b3b7810 */ /* 0x000fe20007ffe0ff */
[----:B---3--:R-:W-:Y:S01]  /*1440*/  @!P1 FMUL.FTZ R132, R4, UR8 ;  /* 0x0000000804849c20 */ /* 0x008fe20008410000 */
[----:B------:R-:W-:Y:S01]  /*1450*/  @!P1 FMUL.FTZ R133, R5, UR8 ;  /* 0x0000000805859c20 */ /* 0x000fe20008410000 */
[----:B------:R-:W-:Y:S01]  /*1460*/  @!P1 FMUL.FTZ R134, R6, UR8 ;  /* 0x0000000806869c20 */ /* 0x000fe20008410000 */
[----:B------:R-:W-:-:S03]  /*1470*/  @!P1 FMUL.FTZ R116, R7, UR8 ;  /* 0x0000000807749c20 */ /* 0x000fc60008410000 */
[----:B--2---:R-:W-:Y:S01]  /*1480*/  @P3 FFMA.FTZ R8, R4, UR8, R8 ;  /* 0x0000000804083c23 */ /* 0x004fe20008010008 */
[----:B------:R-:W-:Y:S01]  /*1490*/  @P3 FFMA.FTZ R9, R5, UR8, R9 ;  /* 0x0000000805093c23 */ /* 0x000fe20008010009 */
[----:B------:R-:W-:Y:S01]  /*14a0*/  @P3 FFMA.FTZ R10, R6, UR8, R10 ;  /* 0x00000008060a3c23 */ /* 0x000fe2000801000a */
[----:B------:R-:W-:Y:S01]  /*14b0*/  @P3 FFMA.FTZ R11, R7, UR8, R11 ;  /* 0x00000008070b3c23 */ /* 0x000fe2000801000b */
[----:B------:R-:W-:Y:S02]  /*14c0*/  @!P1 FSEL R8, R132, RZ, P2 ;  /* 0x000000ff84089208 */ /* 0x000fe40001000000 */
[----:B------:R-:W-:Y:S02]  /*14d0*/  @!P1 FSEL R9, R133, RZ, P2 ;  /* 0x000000ff85099208 */ /* 0x000fe40001000000 */
[----:B------:R-:W-:Y:S02]  /*14e0*/  @!P1 FSEL R10, R134, RZ, P2 ;  /* 0x000000ff860a9208 */ /* 0x000fe40001000000 */
[----:B------:R-:W-:-:S05]  /*14f0*/  @!P1 FSEL R11, R116, RZ, P2 ;  /* 0x000000ff740b9208 */ /* 0x000fca0001000000 */
[----:B------:R0:W-:Y:S02]  /*1500*/  STG.E.128 desc[UR6][R112.64], R8 ;  /* 0x0000000870007986 */ /* 0x0001e4000c101d06 */
.L_x_43071:
[----:B------:R-:W-:Y:S05]  /*1510*/  BSYNC.RECONVERGENT B0 ;  /* 0x0000000000007941 */ /* 0x000fea0003800200 */
.L_x_43070:
[----:B------:R-:W-:Y:S04]  /*1520*/  BSSY.RECONVERGENT B0, `(.L_x_43072) ;  /* 0x000001d000007945 */ /* 0x000fe80003800200 */
[----:B------:R-:W-:Y:S05]  /*1530*/  @!P6 BRA `(.L_x_43073) ;  /* 0x00000000006ce947 */ /* 0x000fea0003800000 */
[----:B------:R-:W-:Y:S01]  /*1540*/  ISETP.NE.U32.AND P1, PT, RZ, UR4, PT ;  /* 0x00000004ff007c0c */ /* 0x000fe2000bf25070 */
[----:B------:R-:W1:Y:S03]  /*1550*/  @P0 LDC.64 R130, c[0x0][0x390] ;  /* 0x0000e400ff820b82 */ /* 0x000e660000000a00 */
[----:B------:R-:W-:-:S05]  /*1560*/  ISETP.NE.AND.EX P1, PT, RZ, UR5, PT, P1 ;  /* 0x00000005ff007c0c */ /* 0x000fca000bf25310 */
[----:B0-----:R-:W0:Y:S08]  /*1570*/  LDC.64 R112, c[0x0][0x3a8] ;  /* 0x0000ea00ff707b82 */ /* 0x001e300000000a00 */
[----:B------:R-:W2:Y:S01]  /*1580*/  @P1 LDC.64 R116, c[0x0][0x3a0] ;  /* 0x0000e800ff741b82 */ /* 0x000ea20000000a00 */
[----:B-1----:R-:W-:-:S05]  /*1590*/  @P0 IMAD.WIDE.U32 R130, R111, 0x10, R130 ;  /* 0x000000106f820825 */ /* 0x002fca00078e0082 */
[----:B------:R-:W3:Y:S01]  /*15a0*/  @P0 LDG.E.128 R4, desc[UR6][R130.64] ;  /* 0x0000000682040981 */ /* 0x000ee2000c1e1d00 */
[----:B--2---:R-:W-:-:S05]  /*15b0*/  @P1 IMAD.WIDE.U32 R116, R59, 0x10, R116 ;  /* 0x000000103b741825 */ /* 0x004fca00078e0074 */
[----:B------:R-:W2:Y:S01]  /*15c0*/  @P1 LDG.E.128 R12, desc[UR6][R116.64] ;  /* 0x00000006740c1981 */ /* 0x000ea2000c1e1d00 */
[C---:B------:R-:W-:Y:S02]  /*15d0*/  ISETP.GT.AND P3, PT, R56.reuse, RZ, P1 ;  /* 0x000000ff3800720c */ /* 0x040fe40000f64270 */
[----:B------:R-:W-:Y:S01]  /*15e0*/  ISETP.GT.AND P2, PT, R56, RZ, PT ;  /* 0x000000ff3800720c */ /* 0x000fe20003f44270 */
[----:B0-----:R-:W-:Y:S01]  /*15f0*/  IMAD.WIDE.U32 R112, R59, 0x10, R112 ;  /* 0x000000103b707825 */ /* 0x001fe200078e0070 */
        /* <DEDUP_REMOVED lines=15> */
.L_x_43073:
[----:B------:R-:W-:Y:S05]  /*16f0*/  BSYNC.RECONVERGENT B0 ;  /* 0x0000000000007941 */ /* 0x000fea0003800200 */
.L_x_43072:
[----:B------:R-:W-:Y:S04]  /*1700*/  BSSY.RECONVERGENT B0, `(.L_x_43074) ;  /* 0x000001d000007945 */ /* 0x000fe80003800200 */
[----:B------:R-:W-:Y:S05]  /*1710*/  @!P5 BRA `(.L_x_43075) ;  /* 0x00000000006cd947 */ /* 0x000fea0003800000 */
[----:B------:R-:W-:Y:S01]  /*1720*/  ISETP.NE.U32.AND P1, PT, RZ, UR4, PT ;  /* 0x00000004ff007c0c */ /* 0x000fe2000bf25070 */
[----:B------:R-:W2:Y:S03]  /*1730*/  @P0 LDC.64 R130, c[0x0][0x390] ;  /* 0x0000e400ff820b82 */ /* 0x000ea60000000a00 */
[----:B------:R-:W-:-:S05]  /*1740*/  ISETP.NE.AND.EX P1, PT, RZ, UR5, PT, P1 ;  /* 0x00000005ff007c0c */ /* 0x000fca000bf25310 */
[----:B01----:R-:W0:Y:S08]  /*1750*/  LDC.64 R112, c[0x0][0x3a8] ;  /* 0x0000ea00ff707b82 */ /* 0x003e300000000a00 */
[----:B------:R-:W1:Y:S01]  /*1760*/  @P1 LDC.64 R116, c[0x0][0x3a0] ;  /* 0x0000e800ff741b82 */ /* 0x000e620000000a00 */
[----:B--2---:R-:W-:-:S05]  /*1770*/  @P0 IMAD.WIDE.U32 R130, R111, 0x10, R130 ;  /* 0x000000106f820825 */ /* 0x004fca00078e0082 */
[----:B------:R-:W2:Y:S01]  /*1780*/  @P0 LDG.E.128 R4, desc[UR6][R130.64] ;  /* 0x0000000682040981 */ /* 0x000ea2000c1e1d00 */
[----:B-1----:R-:W-:-:S05]  /*1790*/  @P1 IMAD.WIDE.U32 R116, R59, 0x10, R116 ;  /* 0x000000103b741825 */ /* 0x002fca00078e0074 */
[----:B------:R-:W3:Y:S01]  /*17a0*/  @P1 LDG.E.128 R16, desc[UR6][R116.64] ;  /* 0x0000000674101981 */ /* 0x000ee2000c1e1d00 */
[C---:B------:R-:W-:Y:S02]  /*17b0*/  ISETP.GT.AND P3, PT, R56.reuse, RZ, P1 ;  /* 0x000000ff3800720c */ /* 0x040fe40000f64270 */
[----:B------:R-:W-:Y:S01]  /*17c0*/  ISETP.GT.AND P2, PT, R56, RZ, PT ;  /* 0x000000ff3800720c */ /* 0x000fe20003f44270 */
[----:B0-----:R-:W-:Y:S01]  /*17d0*/  IMAD.WIDE.U32 R112, R59, 0x10, R112 ;  /* 0x000000103b707825 */ /* 0x001fe200078e0070 */
[----:B------:R-:W-:Y:S02]  /*17e0*/  IADD3 R111, PT, PT, R111, 0x20, RZ ;  /* 0x000000206f6f7810 */ /* 0x000fe40007ffe0ff */
[----:B------:R-:W-:Y:S01]  /*17f0*/  IADD3 R59, PT, PT, R59, 0x20, RZ ;  /* 0x000000203b3b7810 */ /* 0x000fe20007ffe0ff */
[----:B--2---:R-:W-:Y:S01]  /*1800*/  @!P1 FMUL.FTZ R132, R4, UR8 ;  /* 0x0000000804849c20 */ /* 0x004fe20008410000 */
[----:B------:R-:W-:Y:S01]  /*1810*/  @!P1 FMUL.FTZ R133, R5, UR8 ;  /* 0x0000000805859c20 */ /* 0x000fe20008410000 */
[----:B------:R-:W-:Y:S01]  /*1820*/  @!P1 FMUL.FTZ R134, R6, UR8 ;  /* 0x0000000806869c20 */ /* 0x000fe20008410000 */
[----:B------:R-:W-:-:S03]  /*1830*/  @!P1 FMUL.FTZ R116, R7, UR8 ;  /* 0x0000000807749c20 */ /* 0x000fc60008410000 */
[----:B---3--:R-:W-:Y:S01]  /*1840*/  @P3 FFMA.FTZ R16, R4, UR8, R16 ;  /* 0x0000000804103c23 */ /* 0x008fe20008010010 */
        /* <DEDUP_REMOVED lines=8> */
.L_x_43075:
[----:B------:R-:W-:Y:S05]  /*18d0*/  BSYNC.RECONVERGENT B0 ;  /* 0x0000000000007941 */ /* 0x000fea0003800200 */
.L_x_43074:
[----:B------:R-:W-:Y:S01]  /*18e0*/  ISETP.GE.U32.AND P1, PT, R0, 0x80, PT ;  /* 0x000000800000780c */ /* 0x000fe20003f26070 */
[----:B------:R-:W-:Y:S03]  /*18f0*/  BSSY.RECONVERGENT B0, `(.L_x_43076) ;  /* 0x000001e000007945 */ /* 0x000fe60003800200 */
[----:B012---:R-:W-:-:S09]  /*1900*/  P2R R112, PR, RZ, 0x2 ;  /* 0x00000002ff707803 */ /* 0x007fd20000000000 */
[----:B------:R-:W-:Y:S05]  /*1910*/  @!P1 BRA `(.L_x_43077) ;  /* 0x00000000006c9947 */ /* 0x000fea0003800000 */
        /* <DEDUP_REMOVED lines=9> */
[----:B------:R-:W-:Y:S01]  /*19b0*/  ISETP.GT.AND P2, PT, R56, RZ, P1 ;  /* 0x000000ff3800720c */ /* 0x000fe20000f44270 */
[----:B-1----:R-:W-:Y:S01]  /*19c0*/  IMAD.WIDE.U32 R112, R59, 0x10, R112 ;  /* 0x000000103b707825 */ /* 0x002fe200078e0070 */
[----:B------:R-:W-:Y:S02]  /*19d0*/  IADD3 R111, PT, PT, R111, 0x20, RZ ;  /* 0x000000206f6f7810 */ /* 0x000fe40007ffe0ff */
[----:B------:R-:W-:Y:S01]  /*19e0*/  IADD3 R59, PT, PT, R59, 0x20, RZ ;  /* 0x000000203b3b7810 */ /* 0x000fe20007ffe0ff */
[----:B---3--:R-:W-:Y:S01]  /*19f0*/  @!P1 FMUL.FTZ R132, R4, UR8 ;  /* 0x0000000804849c20 */ /* 0x008fe20008410000 */
[----:B------:R-:W-:Y:S01]  /*1a00*/  @!P1 FMUL.FTZ R133, R5, UR8 ;  /* 0x0000000805859c20 */ /* 0x000fe20008410000 */
[----:B------:R-:W-:Y:S01]  /*1a10*/  @!P1 FMUL.FTZ R130, R6, UR8 ;  /* 0x0000000806829c20 */ /* 0x000fe20008410000 */
[----:B------:R-:W-:-:S05]  /*1a20*/  @!P1 FMUL.FTZ R116, R7, UR8 ;  /* 0x0000000807749c20 */ /* 0x000fca0008410000 */
[----:B--2---:R-:W-:Y:S01]  /*1a30*/  @P2 FFMA.FTZ R20, R4, UR8, R20 ;  /* 0x0000000804142c23 */ /* 0x004fe20008010014 */
[----:B------:R-:W-:Y:S01]  /*1a40*/  @P2 FFMA.FTZ R21, R5, UR8, R21 ;  /* 0x0000000805152c23 */ /* 0x000fe20008010015 */
[----:B------:R-:W-:Y:S01]  /*1a50*/  @P2 FFMA.FTZ R22, R6, UR8, R22 ;  /* 0x0000000806162c23 */ /* 0x000fe20008010016 */
[----:B------:R-:W-:Y:S01]  /*1a60*/  @P2 FFMA.FTZ R23, R7, UR8, R23 ;  /* 0x0000000807172c23 */ /* 0x000fe20008010017 */
[----:B------:R-:W-:-:S04]  /*1a70*/  ISETP.GT.AND P2, PT, R56, RZ, PT ;  /* 0x000000ff3800720c */ /* 0x000fc80003f44270 */
[----:B------:R-:W-:Y:S02]  /*1a80*/  @!P1 FSEL R20, R132, RZ, P2 ;  /* 0x000000ff84149208 */ /* 0x000fe40001000000 */
[----:B------:R-:W-:Y:S02]  /*1a90*/  @!P1 FSEL R21, R133, RZ, P2 ;  /* 0x000000ff85159208 */ /* 0x000fe40001000000 */
[----:B------:R-:W-:Y:S02]  /*1aa0*/  @!P1 FSEL R22, R130, RZ, P2 ;  /* 0x000000ff82169208 */ /* 0x000fe40001000000 */
[----:B------:R-:W-:-:S05]  /*1ab0*/  @!P1 FSEL R23, R116, RZ, P2 ;  /* 0x000000ff74179208 */ /* 0x000fca0001000000 */
[----:B------:R0:W-:Y:S02]  /*1ac0*/  STG.E.128 desc[UR6][R112.64], R20 ;  /* 0x0000001470007986 */ /* 0x0001e4000c101d06 */
.L_x_43077:
[----:B------:R-:W-:Y:S05]  /*1ad0*/  BSYNC.RECONVERGENT B0 ;  /* 0x0000000000007941 */ /* 0x000fea0003800200 */
.L_x_43076:
[----:B------:R-:W-:Y:S01]  /*1ae0*/  ISETP.GE.U32.AND P1, PT, R0, 0xa0, PT ;  /* 0x000000a00000780c */ /* 0x000fe20003f26070 */
[----:B------:R-:W-:Y:S03]  /*1af0*/  BSSY.RECONVERGENT B0, `(.L_x_43078) ;  /* 0x000001e000007945 */ /* 0x000fe60003800200 */
[----:B0-----:R-:W-:-:S09]  /*1b00*/  P2R R112, PR, RZ, 0x2 ;  /* 0x00000002ff707803 */ /* 0x001fd20000000000 */
[----:B------:R-:W-:Y:S05]  /*1b10*/  @!P1 BRA `(.L_x_43079) ;  /* 0x00000000006c9947 */ /* 0x000fea0003800000 */
[----:B------:R-:W-:Y:S01]  /*1b20*/  ISETP.NE.U32.AND P1, PT, RZ, UR4, PT ;  /* 0x00000004ff007c0c */ /* 0x000fe2000bf25070 */
[----:B------:R-:W0:Y:S03]  /*1b30*/  @P0 LDC.64 R116, c[0x0][0x390] ;  /* 0x0000e400ff740b82 */ /* 0x000e260000000a00 */
[----:B------:R-:W-:-:S13]  /*1b40*/  ISETP.NE.AND.EX P1, PT, RZ, UR5, PT, P1 ;  /* 0x00000005ff007c0c */ /* 0x000fda000bf25310 */
[----:B------:R-:W1:Y:S01]  /*1b50*/  @P1 LDC.64 R112, c[0x0][0x3a0] ;  /* 0x0000e800ff701b82 */ /* 0x000e620000000a00 */
[----:B0-----:R-:W-:-:S05]  /*1b60*/  @P0 IMAD.WIDE.U32 R116, R111, 0x10, R116 ;  /* 0x000000106f740825 */ /* 0x001fca00078e0074 */
[----:B------:R-:W2:Y:S01]  /*1b70*/  @P0 LDG.E.128 R4, desc[UR6][R116.64] ;  /* 0x0000000674040981 */ /* 0x000ea2000c1e1d00 */
[----:B-1----:R-:W-:-:S05]  /*1b80*/  @P1 IMAD.WIDE.U32 R112, R59, 0x10, R112 ;  /* 0x000000103b701825 */ /* 0x002fca00078e0070 */
[----:B------:R0:W3:Y:S01]  /*1b90*/  @P1 LDG.E.128 R24, desc[UR6][R112.64] ;  /* 0x0000000670181981 */ /* 0x0000e2000c1e1d00 */
[----:B------:R-:W-:Y:S01]  /*1ba0*/  ISETP.GT.AND P2, PT, R56, RZ, P1 ;  /* 0x000000ff3800720c */ /* 0x000fe20000f44270 */
[----:B0-----:R-:W0:Y:S02]  /*1bb0*/  LDC.64 R112, c[0x0][0x3a8] ;  /* 0x0000ea00ff707b82 */ /* 0x001e240000000a00 */
        /* <DEDUP_REMOVED lines=17> */
.L_x_43079:
[----:B------:R-:W-:Y:S05]  /*1cd0*/  BSYNC.RECONVERGENT B0 ;  /* 0x0000000000007941 */ /* 0x000fea0003800200 */
.L_x_43078:
        /* <DEDUP_REMOVED lines=31> */
.L_x_43081:
[----:B------:R-:W-:Y:S05]  /*1ed0*/  BSYNC.RECONVERGENT B0 ;  /* 0x0000000000007941 */ /* 0x000fea0003800200 */
.L_x_43080:
        /* <DEDUP_REMOVED lines=31> */
.L_x_43083:
[----:B------:R-:W-:Y:S05]  /*20d0*/  BSYNC.RECONVERGENT B0 ;  /* 0x0000000000007941 */ /* 0x000fea0003800200 */
.L_x_43082:
        /* <DEDUP_REMOVED lines=31> */
.L_x_43085:
[----:B------:R-:W-:Y:S05]  /*22d0*/  BSYNC.RECONVERGENT B0 ;  /* 0x0000000000007941 */ /* 0x000fea0003800200 */
.L_x_43084:
        /* <DEDUP_REMOVED lines=31> */
.L_x_43087:
[----:B------:R-:W-:Y:S05]  /*24d0*/  BSYNC.RECONVERGENT B0 ;  /* 0x0000000000007941 */ /* 0x000fea0003800200 */
.L_x_43086:
        /* <DEDUP_REMOVED lines=31> */
.L_x_43089:
[----:B------:R-:W-:Y:S05]  /*26d0*/  BSYNC.RECONVERGENT B0 ;  /* 0x0000000000007941 */ /* 0x000fea0003800200 */
.L_x_43088:
        /* <DEDUP_REMOVED lines=31> */
.L_x_43091:
[----:B------:R-:W-:Y:S05]  /*28d0*/  BSYNC.RECONVERGENT B0 ;  /* 0x0000000000007941 */ /* 0x000fea0003800200 */
.L_x_43090:
[----:B------:R-:W-:Y:S01]  /*28e0*/  ISETP.GE.U32.AND P1, PT, R0, 0x180, PT ;  /* 0x000001800000780c */ /* 0x000fe20003f26070 */
[----:B------:R-:W-:Y:S03]  /*28f0*/  BSSY.RECONVERGENT B0, `(.L_x_43092) ;  /* 0x000001c000007945 */ /* 0x000fe60003800200 */
[----:B0-----:R-:W-:-:S09]  /*2900*/  P2R R112, PR, RZ, 0x2 ;  /* 0x00000002ff707803 */ /* 0x001fd20000000000 */
[----:B------:R-:W-:Y:S05]  /*2910*/  @!P1 BRA `(.L_x_43093) ;  /* 0x0000000000649947 */ /* 0x000fea0003800000 */
[----:B------:R-:W0:Y:S02]  /*2920*/  @P0 LDC.64 R52, c[0x0][0x390] ;  /* 0x0000e400ff340b82 */ /* 0x000e240000000a00 */
[----:B0-----:R-:W-:-:S05]  /*2930*/  @P0 IMAD.WIDE.U32 R116, R111, 0x10, R52 ;  /* 0x000000106f740825 */ /* 0x001fca00078e0034 */
[----:B------:R-:W2:Y:S01]  /*2940*/  @P0 LDG.E.128 R4, desc[UR6][R116.64] ;  /* 0x0000000674040981 */ /* 0x000ea2000c1e1d00 */
[----:B------:R-:W-:-:S04]  /*2950*/  ISETP.NE.U32.AND P0, PT, RZ, UR4, PT ;  /* 0x00000004ff007c0c */ /* 0x000fc8000bf05070 */
[----:B------:R-:W-:-:S13]  /*2960*/  ISETP.NE.AND.EX P0, PT, RZ, UR5, PT, P0 ;  /* 0x00000005ff007c0c */ /* 0x000fda000bf05300 */
[----:B------:R-:W0:Y:S02]  /*2970*/  @P0 LDC.64 R52, c[0x0][0x3a0] ;  /* 0x0000e800ff340b82 */ /* 0x000e240000000a00 */
[----:B0-----:R-:W-:-:S05]  /*2980*/  @P0 IMAD.WIDE.U32 R112, R59, 0x10, R52 ;  /* 0x000000103b700825 */ /* 0x001fca00078e0034 */
[----:B------:R0:W3:Y:S01]  /*2990*/  @P0 LDG.E.128 R52, desc[UR6][R112.64] ;  /* 0x0000000670340981 */ /* 0x0000e2000c1e1d00 */
[----:B------:R-:W-:Y:S01]  /*29a0*/  ISETP.GT.AND P1, PT, R56, RZ, P0 ;  /* 0x000000ff3800720c */ /* 0x000fe20000724270 */
[----:B0-----:R-:W0:Y:S02]  /*29b0*/  LDC.64 R112, c[0x0][0x3a8] ;  /* 0x0000ea00ff707b82 */ /* 0x001e240000000a00 */
[----:B0-----:R-:W-:-:S04]  /*29c0*/  IMAD.WIDE.U32 R112, R59, 0x10, R112 ;  /* 0x000000103b707825 */ /* 0x001fc800078e0070 */
        /* <DEDUP_REMOVED lines=14> */
.L_x_43093:
[----:B------:R-:W-:Y:S05]  /*2ab0*/  BSYNC.RECONVERGENT B0 ;  /* 0x0000000000007941 */ /* 0x000fea0003800200 */
.L_x_43092:
        /* <DEDUP_REMOVED lines=195> */
.L_x_43131:
        /* <DEDUP_REMOVED lines=28> */
[----:B------:R-:W-:Y:S01]  /*38b0*/  FADD.FTZ R138, R11, -R112 ;  /* 0x800000700b8a7221 */ /* 0x000fe20000010000 */
        /* <DEDUP_REMOVED lines=8> */
[----:B------:R-:W-:Y:S02]  /*3940*/  HADD2.F32 R131, -RZ, R100.H1_H1 ;  /* 0x30000064ff837230 */ /* 0x000fe40000004100 */
[----:B------:R-:W-:Y:S01]  /*3950*/  FFMA.FTZ R56, R56, R133, R135 ;  /* 0x0000008538387223 */ /* 0x000fe20000010087 */
[----:B------:R-:W-:Y:S02]  /*3960*/  HADD2.F32 R58, -RZ, R61.H0_H0 ;  /* 0x2000003dff3a7230 */ /* 0x000fe40000004100 */
[----:B------:R-:W-:Y:S01]  /*3970*/  FFMA.FTZ R57, R134, R132, R57 ;  /* 0x0000008486397223 */ /* 0x000fe20000010039 */
[----:B------:R-:W-:-:S02]  /*3980*/  HADD2.F32 R130, -RZ, R101.H1_H1 ;  /* 0x30000065ff827230 */ /* 0x000fc40000004100 */
[----:B------:R-:W-:Y:S02]  /*3990*/  HADD2.F32 R59, -RZ, R122.H1_H1 ;  /* 0x3000007aff3b7230 */ /* 0x000fe40000004100 */
[----:B------:R-:W-:-:S03]  /*39a0*/  FFMA.FTZ R58, R137, R131, R58 ;  /* 0x00000083893a7223 */ /* 0x000fc6000001003a */
[----:B------:R-:W-:Y:S01]  /*39b0*/  FFMA.FTZ R59, R138, R130, R59 ;  /* 0x000000828a3b7223 */ /* 0x000fe2000001003b */
[C---:B0-----:R-:W-:Y:S01]  /*39c0*/  IMAD.WIDE.U32 R116, R113.reuse, 0x10, R116 ;  /* 0x0000001071747825 */ /* 0x041fe200078e0074 */
[----:B------:R-:W-:-:S04]  /*39d0*/  IADD3 R113, PT, PT, R113, 0x20, RZ ;  /* 0x0000002071717810 */ /* 0x000fc80007ffe0ff */
[----:B------:R0:W-:Y:S03]  /*39e0*/  STG.E.128 desc[UR6][R116.64], R56 ;  /* 0x0000003874007986 */ /* 0x0001e6000c101d06 */
.L_x_43098:
[----:B------:R-:W-:Y:S05]  /*39f0*/  BSYNC.RECONVERGENT B1 ;  /* 0x0000000000017941 */ /* 0x000fea0003800200 */
.L_x_43097:
[----:B------:R-:W-:Y:S01]  /*3a00*/  ISETP.GE.U32.AND P0, PT, R0, 0x40, PT ;  /* 0x000000400000780c */ /* 0x000fe20003f06070 */
[----:B------:R-:W-:-:S12]  /*3a10*/  BSSY.RECONVERGENT B1, `(.L_x_43099) ;  /* 0x000001e000017945 */ /* 0x000fd80003800200 */
[----:B------:R-:W-:Y:S05]  /*3a20*/  @!P0 BRA `(.L_x_43100) ;  /* 0x0000000000708947 */ /* 0x000fea0003800000 */
[----:B0-----:R-:W0:Y:S01]  /*3a30*/  LDC.64 R116, c[0x0][0x428] ;  /* 0x00010a00ff747b82 */ /* 0x001e220000000a00 */
[--C-:B------:R-:W-:Y:S01]  /*3a40*/  FADD.FTZ R130, R13, -R112.reuse ;  /* 0x800000700d827221 */ /* 0x100fe20000010000 */
[----:B------:R-:W-:Y:S01]  /*3a50*/  SHF.R.U64 R134, R2, 0x10, R3 ;  /* 0x0000001002867819 */ /* 0x000fe20000001203 */
[--C-:B------:R-:W-:Y:S01]  /*3a60*/  FADD.FTZ R136, R12, -R112.reuse ;  /* 0x800000700c887221 */ /* 0x100fe20000010000 */
[----:B------:R-:W-:Y:S01]  /*3a70*/  SHF.R.U64 R137, R64, 0x10, R65 ;  /* 0x0000001040897819 */ /* 0x000fe20000001241 */
[--C-:B------:R-:W-:Y:S01]  /*3a80*/  FADD.FTZ R132, R14, -R112.reuse ;  /* 0x800000700e847221 */ /* 0x100fe20000010000 */
[----:B------:R-:W-:Y:S01]  /*3a90*/  SHF.R.U32.HI R131, RZ, 0x10, R3 ;  /* 0x00000010ff837819 */ /* 0x000fe20000011603 */
[----:B------:R-:W-:Y:S01]  /*3aa0*/  FADD.FTZ R138, R15, -R112 ;  /* 0x800000700f8a7221 */ /* 0x000fe20000010000 */
[----:B------:R-:W-:Y:S01]  /*3ab0*/  SHF.R.U32.HI R135, RZ, 0x10, R65 ;  /* 0x00000010ff877819 */ /* 0x000fe20000011641 */
[----:B------:R-:W-:Y:S02]  /*3ac0*/  HADD2.F32 R56, -RZ, R115.H0_H0 ;  /* 0x20000073ff387230 */ /* 0x000fe40000004100 */
[----:B------:R-:W-:Y:S01]  /*3ad0*/  FMUL.FTZ R133, R111, R130 ;  /* 0x000000826f857220 */ /* 0x000fe20000410000 */
[----:B------:R-:W-:-:S02]  /*3ae0*/  HADD2.F32 R57, -RZ, R64.H0_H0 ;  /* 0x20000040ff397230 */ /* 0x000fc40000004100 */
        /* <DEDUP_REMOVED lines=16> */
.L_x_43100:
[----:B------:R-:W-:Y:S05]  /*3bf0*/  BSYNC.RECONVERGENT B1 ;  /* 0x0000000000017941 */ /* 0x000fea0003800200 */
.L_x_43099:
[----:B------:R-:W-:Y:S01]  /*3c00*/  ISETP.GE.U32.AND P0, PT, R0, 0x60, PT ;  /* 0x000000600000780c */ /* 0x000fe20003f06070 */
[----:B------:R-:W-:-:S12]  /*3c10*/  BSSY.RECONVERGENT B1, `(.L_x_43101) ;  /* 0x000001e000017945 */ /* 0x000fd80003800200 */
[----:B------:R-:W-:Y:S05]  /*3c20*/  @!P0 BRA `(.L_x_43102) ;  /* 0x0000000000708947 */ /* 0x000fea0003800000 */
[----:B01----:R-:W0:Y:S01]  /*3c30*/  LDC.64 R116, c[0x0][0x428] ;  /* 0x00010a00ff747b82 */ /* 0x003e220000000a00 */
        /* <DEDUP_REMOVED lines=27> */
.L_x_43102:
[----:B------:R-:W-:Y:S05]  /*3df0*/  BSYNC.RECONVERGENT B1 ;  /* 0x0000000000017941 */ /* 0x000fea0003800200 */
.L_x_43101:
[----:B------:R-:W-:Y:S01]  /*3e00*/  ISETP.GE.U32.AND P0, PT, R0, 0x80, PT ;  /* 0x000000800000780c */ /* 0x000fe20003f06070 */
[----:B------:R-:W-:-:S12]  /*3e10*/  BSSY.RECONVERGENT B1, `(.L_x_43103) ;  /* 0x000001e000017945 */ /* 0x000fd80003800200 */
[----:B------:R-:W-:Y:S05]  /*3e20*/  @!P0 BRA `(.L_x_43104) ;  /* 0x0000000000708947 */ /* 0x000fea0003800000 */
[----:B012---:R-:W0:Y:S01]  /*3e30*/  LDC.64 R116, c[0x0][0x428] ;  /* 0x00010a00ff747b82 */ /* 0x007e220000000a00 */
        /* <DEDUP_REMOVED lines=27> */
.L_x_43104:
[----:B------:R-:W-:Y:S05]  /*3ff0*/  BSYNC.RECONVERGENT B1 ;  /* 0x0000000000017941 */ /* 0x000fea0003800200 */
.L_x_43103:
[----:B------:R-:W-:Y:S01]  /*4000*/  ISETP.GE.U32.AND P0, PT, R0, 0xa0, PT ;  /* 0x000000a00000780c */ /* 0x000fe20003f06070 */
[----:B------:R-:W-:-:S12]  /*4010*/  BSSY.RECONVERGENT B1, `(.L_x_43105) ;  /* 0x000001e000017945 */ /* 0x000fd80003800200 */
[----:B------:R-:W-:Y:S05]  /*4020*/  @!P0 BRA `(.L_x_43106) ;  /* 0x0000000000708947 */ /* 0x000fea0003800000 */
[----:B0123--:R-:W0:Y:S01]  /*4030*/  LDC.64 R116, c[0x0][0x428] ;  /* 0x00010a00ff747b82 */ /* 0x00fe220000000a00 */
        /* <DEDUP_REMOVED lines=27> */
.L_x_43106:
[----:B------:R-:W-:Y:S05]  /*41f0*/  BSYNC.RECONVERGENT B1 ;  /* 0x0000000000017941 */ /* 0x000fea0003800200 */
.L_x_43105:
[----:B------:R-:W-:Y:S01]  /*4200*/  ISETP.GE.U32.AND P0, PT, R0, 0xc0, PT ;  /* 0x000000c00000780c */ /* 0x000fe20003f06070 */
[----:B------:R-:W-:-:S12]  /*4210*/  BSSY.RECONVERGENT B1, `(.L_x_43107) ;  /* 0x000001b000017945 */ /* 0x000fd80003800200 */
[----:B------:R-:W-:Y:S05]  /*4220*/  @!P0 BRA `(.L_x_43108) ;  /* 0x0000000000648947 */ /* 0x000fea0003800000 */
[----:B01234-:R-:W0:Y:S01]  /*4230*/  LDC.64 R116, c[0x0][0x428] ;  /* 0x00010a00ff747b82 */ /* 0x01fe220000000a00 */
[--C-:B------:R-:W-:Y:S01]  /*4240*/  FADD.FTZ R132, R28, -R112.reuse ;  /* 0x800000701c847221 */ /* 0x100fe20000010000 */
[----:B------:R-:W-:Y:S01]  /*4250*/  SHF.R.U64 R137, R74, 0x10, R75 ;  /* 0x000000104a897819 */ /* 0x000fe2000000124b */
[--C-:B------:R-:W-:Y:S01]  /*4260*/  FADD.FTZ R134, R29, -R112.reuse ;  /* 0x800000701d867221 */ /* 0x100fe20000010000 */
[--C-:B------:R-:W-:Y:S01]  /*4270*/  FADD.FTZ R136, R30, -R112.reuse ;  /* 0x800000701e887221 */ /* 0x100fe20000010000 */
[----:B------:R-:W-:Y:S01]  /*4280*/  FADD.FTZ R138, R31, -R112 ;  /* 0x800000701f8a7221 */ /* 0x000fe20000010000 */
[C---:B------:R-:W-:Y:S01]  /*4290*/  FMUL.FTZ R135, R111.reuse, R132 ;  /* 0x000000846f877220 */ /* 0x040fe20000410000 */
[----:B------:R-:W-:Y:S02]  /*42a0*/  HADD2.F32 R133, -RZ, R121.H0_H0 ;  /* 0x20000079ff857230 */ /* 0x000fe40000004100 */
[----:B------:R-:W-:Y:S01]  /*42b0*/  FMUL.FTZ R134, R111, R134 ;  /* 0x000000866f867220 */ /* 0x000fe20000410000 */
[----:B------:R-:W-:-:S02]  /*42c0*/  HADD2.F32 R56, -RZ, R78.H0_H0 ;  /* 0x2000004eff387230 */ /* 0x000fc40000004100 */
[----:B------:R-:W-:Y:S01]  /*42d0*/  FMUL.FTZ R138, R111, R138 ;  /* 0x0000008a6f8a7220 */ /* 0x000fe20000410000 */
[----:B------:R-:W-:Y:S02]  /*42e0*/  HADD2.F32 R57, -RZ, R123.H0_H0 ;  /* 0x2000007bff397230 */ /* 0x000fe40000004100 */
[----:B------:R-:W-:Y:S02]  /*42f0*/  HADD2.F32 R131, -RZ, R121.H1_H1 ;  /* 0x30000079ff837230 */ /* 0x000fe40000004100 */
[----:B------:R-:W-:Y:S01]  /*4300*/  FFMA.FTZ R56, R135, R133, R56 ;  /* 0x0000008587387223 */ /* 0x000fe20000010038 */
[----:B------:R-:W-:Y:S02]  /*4310*/  HADD2.F32 R58, -RZ, R79.H0_H0 ;  /* 0x2000004fff3a7230 */ /* 0x000fe40000004100 */
[----:B------:R-:W-:Y:S02]  /*4320*/  HADD2.F32 R130, -RZ, R123.H1_H1 ;  /* 0x3000007bff827230 */ /* 0x000fe40000004100 */
[----:B------:R-:W-:-:S02]  /*4330*/  HADD2.F32 R59, -RZ, R124.H0_H0 ;  /* 0x2000007cff3b7230 */ /* 0x000fc40000004100 */
[----:B------:R-:W-:Y:S02]  /*4340*/  HADD2.F32 R132, -RZ, R137.H0_H0 ;  /* 0x20000089ff847230 */ /* 0x000fe40000004100 */
[----:B------:R-:W-:Y:S01]  /*4350*/  FMUL.FTZ R137, R111, R136 ;  /* 0x000000886f897220 */ /* 0x000fe20000410000 */
[----:B------:R-:W-:Y:S01]  /*4360*/  FFMA.FTZ R59, R138, R130, R59 ;  /* 0x000000828a3b7223 */ /* 0x000fe2000001003b */
[----:B0-----:R-:W-:-:S04]  /*4370*/  IMAD.WIDE.U32 R116, R113, 0x10, R116 ;  /* 0x0000001071747825 */ /* 0x001fc800078e0074 */
[----:B------:R-:W-:Y:S01]  /*4380*/  FFMA.FTZ R57, R134, R132, R57 ;  /* 0x0000008486397223 */ /* 0x000fe20000010039 */
[----:B------:R-:W-:Y:S01]  /*4390*/  FFMA.FTZ R58, R137, R131, R58 ;  /* 0x00000083893a7223 */ /* 0x000fe2000001003a */
[----:B------:R-:W-:-:S04]  /*43a0*/  IADD3 R113, PT, PT, R113, 0x20, RZ ;  /* 0x0000002071717810 */ /* 0x000fc80007ffe0ff */
[----:B------:R0:W-:Y:S03]  /*43b0*/  STG.E.128 desc[UR6][R116.64], R56 ;  /* 0x0000003874007986 */ /* 0x0001e6000c101d06 */
.L_x_43108:
[----:B------:R-:W-:Y:S05]  /*43c0*/  BSYNC.RECONVERGENT B1 ;  /* 0x0000000000017941 */ /* 0x000fea0003800200 */
.L_x_43107:
[----:B------:R-:W-:Y:S01]  /*43d0*/  ISETP.GE.U32.AND P0, PT, R0, 0xe0, PT ;  /* 0x000000e00000780c */ /* 0x000fe20003f06070 */
[----:B------:R-:W-:-:S12]  /*43e0*/  BSSY.RECONVERGENT B1, `(.L_x_43109) ;  /* 0x000001a000017945 */ /* 0x000fd80003800200 */
[----:B------:R-:W-:Y:S05]  /*43f0*/  @!P0 BRA `(.L_x_43110) ;  /* 0x0000000000608947 */ /* 0x000fea0003800000 */
[----:B01234-:R-:W0:Y:S01]  /*4400*/  LDC.64 R116, c[0x0][0x428] ;  /* 0x00010a00ff747b82 */ /* 0x01fe220000000a00 */
        /* <DEDUP_REMOVED lines=10> */
[----:B------:R-:W-:Y:S02]  /*44b0*/  HADD2.F32 R57, -RZ, R124.H1_H1 ;  /* 0x3000007cff397230 */ /* 0x000fe40000004100 */
[----:B------:R-:W-:Y:S01]  /*44c0*/  FMUL.FTZ R138, R111, R138 ;  /* 0x0000008a6f8a7220 */ /* 0x000fe20000410000 */
[----:B------:R-:W-:Y:S02]  /*44d0*/  HADD2.F32 R131, -RZ, R102.H1_H1 ;  /* 0x30000066ff837230 */ /* 0x000fe40000004100 */
[----:B------:R-:W-:Y:S01]  /*44e0*/  FFMA.FTZ R56, R56, R133, R135 ;  /* 0x0000008538387223 */ /* 0x000fe20000010087 */
[----:B------:R-:W-:Y:S02]  /*44f0*/  HADD2.F32 R58, -RZ, R81.H0_H0 ;  /* 0x20000051ff3a7230 */ /* 0x000fe40000004100 */
[----:B------:R-:W-:Y:S01]  /*4500*/  FFMA.FTZ R57, R134, R132, R57 ;  /* 0x0000008486397223 */ /* 0x000fe20000010039 */
[----:B------:R-:W-:-:S02]  /*4510*/  HADD2.F32 R130, -RZ, R103.H1_H1 ;  /* 0x30000067ff827230 */ /* 0x000fc40000004100 */
[----:B------:R-:W-:Y:S02]  /*4520*/  HADD2.F32 R59, -RZ, R125.H0_H0 ;  /* 0x2000007dff3b7230 */ /* 0x000fe40000004100 */
[----:B------:R-:W-:-:S03]  /*4530*/  FFMA.FTZ R58, R137, R131, R58 ;  /* 0x00000083893a7223 */ /* 0x000fc6000001003a */
[----:B------:R-:W-:Y:S01]  /*4540*/  FFMA.FTZ R59, R138, R130, R59 ;  /* 0x000000828a3b7223 */ /* 0x000fe2000001003b */
[C---:B0-----:R-:W-:Y:S01]  /*4550*/  IMAD.WIDE.U32 R116, R113.reuse, 0x10, R116 ;  /* 0x0000001071747825 */ /* 0x041fe200078e0074 */
[----:B------:R-:W-:-:S04]  /*4560*/  IADD3 R113, PT, PT, R113, 0x20, RZ ;  /* 0x0000002071717810 */ /* 0x000fc80007ffe0ff */
[----:B------:R0:W-:Y:S03]  /*4570*/  STG.E.128 desc[UR6][R116.64], R56 ;  /* 0x0000003874007986 */ /* 0x0001e6000c101d06 */
.L_x_43110:
[----:B------:R-:W-:Y:S05]  /*4580*/  BSYNC.RECONVERGENT B1 ;  /* 0x0000000000017941 */ /* 0x000fea0003800200 */
.L_x_43109:
        /* <DEDUP_REMOVED lines=27> */
.L_x_43112:
[----:B------:R-:W-:Y:S05]  /*4740*/  BSYNC.RECONVERGENT B1 ;  /* 0x0000000000017941 */ /* 0x000fea0003800200 */
.L_x_43111:
        /* <DEDUP_REMOVED lines=27> */
.L_x_43114:
[----:B------:R-:W-:Y:S05]  /*4900*/  BSYNC.RECONVERGENT B1 ;  /* 0x0000000000017941 */ /* 0x000fea0003800200 */
.L_x_43113:
        /* <DEDUP_REMOVED lines=27> */
.L_x_43116:
[----:B------:R-:W-:Y:S05]  /*4ac0*/  BSYNC.RECONVERGENT B1 ;  /* 0x0000000000017941 */ /* 0x000fea0003800200 */
.L_x_43115:
        /* <DEDUP_REMOVED lines=27> */
.L_x_43118:
[----:B------:R-:W-:Y:S05]  /*4c80*/  BSYNC.RECONVERGENT B1 ;  /* 0x0000000000017941 */ /* 0x000fea0003800200 */
.L_x_43117:
[----:B------:R-:W-:-:S13]  /*4c90*/  ISETP.GE.U32.AND P0, PT, R0, 0x180, PT ;  /* 0x000001800000780c */ /* 0x000fda0003f06070 */
[----:B------:R-:W-:Y:S05]  /*4ca0*/  @!P0 BRA `(.L_x_43096) ;  /* 0x00000000003c8947 */ /* 0x000fea0003800000 */
[----:B01234-:R-:W0:Y:S01]  /*4cb0*/  LDC.64 R56, c[0x0][0x428] ;  /* 0x00010a00ff387b82 */ /* 0x01fe220000000a00 */
[--C-:B------:R-:W-:Y:S01]  /*4cc0*/  FADD.FTZ R58, R52, -R112.reuse ;  /* 0x80000070343a7221 */ /* 0x100fe20000010000 */
[--C-:B------:R-:W-:Y:S01]  /*4cd0*/  FADD.FTZ R116, R53, -R112.reuse ;  /* 0x8000007035747221 */ /* 0x100fe20000010000 */
[--C-:B------:R-:W-:Y:S01]  /*4ce0*/  FADD.FTZ R130, R54, -R112.reuse ;  /* 0x8000007036827221 */ /* 0x100fe20000010000 */
[----:B------:R-:W-:Y:S01]  /*4cf0*/  FADD.FTZ R112, R55, -R112 ;  /* 0x8000007037707221 */ /* 0x000fe20000010000 */
[C---:B------:R-:W-:Y:S01]  /*4d00*/  FMUL.FTZ R59, R111.reuse, R58 ;  /* 0x0000003a6f3b7220 */ /* 0x040fe20000410000 */
[C---:B------:R-:W-:Y:S01]  /*4d10*/  FMUL.FTZ R116, R111.reuse, R116 ;  /* 0x000000746f747220 */ /* 0x040fe20000410000 */
[C---:B------:R-:W-:Y:S01]  /*4d20*/  FMUL.FTZ R58, R111.reuse, R130 ;  /* 0x000000826f3a7220 */ /* 0x040fe20000410000 */
[----:B------:R-:W-:-:S03]  /*4d30*/  FMUL.FTZ R111, R111, R112 ;  /* 0x000000706f6f7220 */ /* 0x000fc60000410000 */
[----:B------:R-:W-:Y:S01]  /*4d40*/  FFMA.FTZ R58, R58, R94, R93 ;  /* 0x0000005e3a3a7223 */ /* 0x000fe2000001005d */
[----:B0-----:R-:W-:-:S04]  /*4d50*/  IMAD.WIDE.U32 R112, R113, 0x10, R56 ;  /* 0x0000001071707825 */ /* 0x001fc800078e0038 */
[----:B------:R-:W-:Y:S01]  /*4d60*/  FFMA.FTZ R56, R59, R95, R92 ;  /* 0x0000005f3b387223 */ /* 0x000fe2000001005c */
[----:B------:R-:W-:Y:S01]  /*4d70*/  FFMA.FTZ R57, R116, R96, R99 ;  /* 0x0000006074397223 */ /* 0x000fe20000010063 */
[----:B------:R-:W-:-:S05]  /*4d80*/  FFMA.FTZ R59, R111, R97, R98 ;  /* 0x000000616f3b7223 */ /* 0x000fca0000010062 */
[----:B------:R0:W-:Y:S02]  /*4d90*/  STG.E.128 desc[UR6][R112.64], R56 ;  /* 0x0000003870007986 */ /* 0x0001e4000c101d06 */
.L_x_43096:
[----:B------:R-:W-:Y:S05]  /*4da0*/  BSYNC.RECONVERGENT B0 ;  /* 0x0000000000007941 */ /* 0x000fea0003800200 */
.L_x_43095:
[----:B01234-:R-:W0:Y:S02]  /*4db0*/  LDC.64 R56, c[0x0][0x380] ;  /* 0x0000e000ff387b82 */ /* 0x01fe240000000a00 */
[----:B0-----:R-:W-:-:S04]  /*4dc0*/  LEA R91, R56, R91, 0x2 ;  /* 0x0000005b385b7211 */ /* 0x001fc800078e10ff */
[----:B------:R-:W-:-:S13]  /*4dd0*/  ISETP.GE.AND P0, PT, R91, R57, PT ;  /* 0x000000395b00720c */ /* 0x000fda0003f06270 */
[----:B------:R-:W-:Y:S05]  /*4de0*/  @!P0 BRA `(.L_x_43119) ;  /* 0xffffffc000f88947 */ /* 0x000fea000383ffff */
[----:B------:R-:W-:Y:S05]  /*4df0*/  EXIT ;  /* 0x000000000000794d */ /* 0x000fea0003800000 */
.L_x_43094:
        /* <DEDUP_REMOVED lines=8> */
.L_x_43121:
[----:B------:R-:W-:Y:S05]  /*4e80*/  BSYNC B0 ;  /* 0x0000000000007941 */ /* 0x000fea0003800000 */
.L_x_43120:
        /* <DEDUP_REMOVED lines=9> */
.L_x_43122:
[----:B------:R-:W-:Y:S01]  /*4f20*/  HFMA2 R132, -RZ, RZ, 0, 2.384185791015625e-07 ;  /* 0x00000004ff847431 */ /* 0x000fe200000001ff */
[----:B------:R-:W-:-:S05]  /*4f30*/  MOV R111, R131 ;  /* 0x00000083006f7202 */ /* 0x000fca0000000f00 */
[----:B------:R-:W-:-:S05]  /*4f40*/  FADD.FTZ R113, R112, R111 ;  /* 0x0000006f70717221 */ /* 0x000fca0000010000 */
[----:B------:R-:W-:-:S07]  /*4f50*/  MOV R133, R113 ;  /* 0x0000007100857202 */ /* 0x000fce0000000f00 */
[----:B------:R-:W-:Y:S05]  /*4f60*/  WARPSYNC.COLLECTIVE R130, `(.L_x_43123) ;  /* 0x0000000082087348 */ /* 0x000fea0003c00000 */
[----:B------:R0:W1:Y:S02]  /*4f70*/  SHFL.BFLY P6, R131, R133, R132, R135 ;  /* 0x0c00008485837389 */ /* 0x00006400000c0087 */
[----:B01----:R-:W-:Y:S05]  /*4f80*/  ENDCOLLECTIVE ;  /* 0x000000000000791b */ /* 0x003fea0003800000 */
.L_x_43123:
[----:B------:R-:W-:Y:S01]  /*4f90*/  HFMA2 R132, -RZ, RZ, 0, 4.76837158203125e-07 ;  /* 0x00000008ff847431 */ /* 0x000fe200000001ff */
[----:B------:R-:W-:-:S05]  /*4fa0*/  MOV R56, R131 ;  /* 0x0000008300387202 */ /* 0x000fca0000000f00 */
[----:B------:R-:W-:-:S05]  /*4fb0*/  FADD.FTZ R116, R113, R56 ;  /* 0x0000003871747221 */ /* 0x000fca0000010000 */
[----:B------:R-:W-:-:S07]  /*4fc0*/  MOV R133, R116 ;  /* 0x0000007400857202 */ /* 0x000fce0000000f00 */
[----:B------:R-:W-:Y:S05]  /*4fd0*/  WARPSYNC.COLLECTIVE R130, `(.L_x_43124) ;  /* 0x0000000082087348 */ /* 0x000fea0003c00000 */
[----:B------:R0:W1:Y:S02]  /*4fe0*/  SHFL.BFLY P6, R131, R133, R132, R135 ;  /* 0x0c00008485837389 */ /* 0x00006400000c0087 */
[----:B01----:R-:W-:Y:S05]  /*4ff0*/  ENDCOLLECTIVE ;  /* 0x000000000000791b */ /* 0x003fea0003800000 */
.L_x_43124:
        /* <DEDUP_REMOVED lines=8> */
.L_x_43125:
        /* <DEDUP_REMOVED lines=112> */
.L_x_43126:
[----:B------:R-:W-:Y:S01]  /*5780*/  HFMA2 R132, -RZ, RZ, 0, 1.1920928955078125e-07 ;  /* 0x00000002ff847431 */ /* 0x000fe200000001ff */
[----:B------:R-:W-:-:S05]  /*5790*/  MOV R113, R131 ;  /* 0x0000008300717202 */ /* 0x000fca0000000f00 */
[----:B------:R-:W-:-:S05]  /*57a0*/  FADD.FTZ R113, R56, R113 ;  /* 0x0000007138717221 */ /* 0x000fca0000010000 */
[----:B------:R-:W-:-:S07]  /*57b0*/  MOV R133, R113 ;  /* 0x0000007100857202 */ /* 0x000fce0000000f00 */
[----:B------:R-:W-:Y:S05]  /*57c0*/  WARPSYNC.COLLECTIVE R130, `(.L_x_43127) ;  /* 0x0000000082087348 */ /* 0x000fea0003c00000 */
[----:B------:R0:W1:Y:S02]  /*57d0*/  SHFL.BFLY P6, R131, R133, R132, R135 ;  /* 0x0c00008485837389 */ /* 0x00006400000c0087 */
[----:B01----:R-:W-:Y:S05]  /*57e0*/  ENDCOLLECTIVE ;  /* 0x000000000000791b */ /* 0x003fea0003800000 */
.L_x_43127:
[----:B------:R-:W-:Y:S01]  /*57f0*/  HFMA2 R132, -RZ, RZ, 0, 2.384185791015625e-07 ;  /* 0x00000004ff847431 */ /* 0x000fe200000001ff */
[----:B------:R-:W-:-:S05]  /*5800*/  MOV R112, R131 ;  /* 0x0000008300707202 */ /* 0x000fca0000000f00 */
[----:B------:R-:W-:-:S05]  /*5810*/  FADD.FTZ R112, R113, R112 ;  /* 0x0000007071707221 */ /* 0x000fca0000010000 */
[----:B------:R-:W-:-:S07]  /*5820*/  MOV R133, R112 ;  /* 0x0000007000857202 */ /* 0x000fce0000000f00 */
[----:B------:R-:W-:Y:S05]  /*5830*/  WARPSYNC.COLLECTIVE R130, `(.L_x_43128) ;  /* 0x0000000082087348 */ /* 0x000fea0003c00000 */
[----:B------:R0:W1:Y:S02]  /*5840*/  SHFL.BFLY P6, R131, R133, R132, R135 ;  /* 0x0c00008485837389 */ /* 0x00006400000c0087 */
[----:B01----:R-:W-:Y:S05]  /*5850*/  ENDCOLLECTIVE ;  /* 0x000000000000791b */ /* 0x003fea0003800000 */
.L_x_43128:
[----:B------:R-:W-:Y:S01]  /*5860*/  HFMA2 R132, -RZ, RZ, 0, 4.76837158203125e-07 ;  /* 0x00000008ff847431 */ /* 0x000fe200000001ff */
[----:B------:R-:W-:-:S05]  /*5870*/  MOV R117, R131 ;  /* 0x0000008300757202 */ /* 0x000fca0000000f00 */
[----:B------:R-:W-:-:S05]  /*5880*/  FADD.FTZ R117, R112, R117 ;  /* 0x0000007570757221 */ /* 0x000fca0000010000 */
[----:B------:R-:W-:-:S07]  /*5890*/  MOV R133, R117 ;  /* 0x0000007500857202 */ /* 0x000fce0000000f00 */
[----:B------:R-:W-:Y:S05]  /*58a0*/  WARPSYNC.COLLECTIVE R130, `(.L_x_43129) ;  /* 0x0000000082087348 */ /* 0x000fea0003c00000 */
[----:B------:R0:W1:Y:S02]  /*58b0*/  SHFL.BFLY P6, R131, R133, R132, R135 ;  /* 0x0c00008485837389 */ /* 0x00006400000c0087 */
[----:B01----:R-:W-:Y:S05]  /*58c0*/  ENDCOLLECTIVE ;  /* 0x000000000000791b */ /* 0x003fea0003800000 */
.L_x_43129:
[----:B------:R-:W-:Y:S01]  /*58d0*/  HFMA2 R132, -RZ, RZ, 0, 9.5367431640625e-07 ;  /* 0x00000010ff847431 */ /* 0x000fe200000001ff */
[----:B------:R-:W-:-:S05]  /*58e0*/  MOV R116, R131 ;  /* 0x0000008300747202 */ /* 0x000fca0000000f00 */
[----:B------:R-:W-:-:S05]  /*58f0*/  FADD.FTZ R116, R117, R116 ;  /* 0x0000007475747221 */ /* 0x000fca0000010000 */
[----:B------:R-:W-:-:S07]  /*5900*/  MOV R133, R116 ;  /* 0x0000007400857202 */ /* 0x000fce0000000f00 */
[----:B------:R-:W-:Y:S05]  /*5910*/  WARPSYNC.COLLECTIVE R130, `(.L_x_43130) ;  /* 0x0000000082087348 */ /* 0x000fea0003c00000 */
[----:B------:R0:W1:Y:S02]  /*5920*/  SHFL.BFLY P6, R131, R133, R132, R135 ;  /* 0x0c00008485837389 */ /* 0x00006400000c0087 */
[----:B01----:R-:W-:Y:S05]  /*5930*/  ENDCOLLECTIVE ;  /* 0x000000000000791b */ /* 0x003fea0003800000 */
.L_x_43130:
[----:B------:R-:W-:Y:S05]  /*5940*/  BRA `(.L_x_43131) ;  /* 0xffffffdc00687947 */ /* 0x000fea000383ffff */
.L_x_43132:
        /* <DEDUP_REMOVED lines=11> */
.L_x_54458:


//--------------------- .text._ZN10layer_norm13ln_fwd_kernelINS_13Kernel_traitsI6__halfffffjLj1536ELj1ELj4ELj1ELj16ENS_18Kernel_traits_baseILj1536ES2_ffffjLj128EEEEELb0ELb0ELb1ELb1EEEvNS_9FwdParamsE --------------------------
	.section	.text._ZN10layer_norm13ln_fwd_kernelINS_13Kernel_traitsI6__halfffffjLj1536ELj1ELj4ELj1ELj16ENS_18Kernel_traits_baseILj1536ES2_ffffjLj128EEEEELb0ELb0ELb1ELb1EEEvNS_9FwdParamsE,"ax",@progbits
	.align	128
        .global         _ZN10layer_norm13ln_fwd_kernelINS_13Kernel_traitsI6__halfffffjLj1536ELj1ELj4ELj1ELj16ENS_18Kernel_traits_baseILj1536ES2_ffffjLj128EEEEELb0ELb0ELb1ELb1EEEvNS_9FwdParamsE
        .type           _ZN10layer_norm13ln_fwd_kernelINS_13Kernel_traitsI6__halfffffjLj1536ELj1ELj4ELj1ELj16ENS_18Kernel_traits_baseILj1536ES2_ffffjLj128EEEEELb0ELb0ELb1ELb1EEEvNS_9FwdParamsE,@function
        .size           _ZN10layer_norm13ln_fwd_kernelINS_13Kernel_traitsI6__halfffffjLj1536ELj1ELj4ELj1ELj16ENS_18Kernel_traits_baseILj1536ES2_ffffjLj128EEEEELb0ELb0ELb1ELb1EEEvNS_9FwdParamsE,(.L_x_54459 - _ZN10layer_norm13ln_fwd_kernelINS_13Kernel_traitsI6__halfffffjLj1536ELj1ELj4ELj1ELj16ENS_18Kernel_traits_baseILj1536ES2_ffffjLj128EEEEELb0ELb0ELb1ELb1EEEvNS_9FwdParamsE)
        .other          _ZN10layer_norm13ln_fwd_kernelINS_13Kernel_traitsI6__halfffffjLj1536ELj1ELj4ELj1ELj16ENS_18Kernel_traits_baseILj1536ES2_ffffjLj128EEEEELb0ELb0ELb1ELb1EEEvNS_9FwdParamsE,@"STO_CUDA_ENTRY STV_DEFAULT"
_ZN10layer_norm13ln_fwd_kernelINS_13Kernel_traitsI6__halfffffjLj1536ELj1ELj4ELj1ELj16ENS_18Kernel_traits_baseILj1536ES2_ffffjLj128EEEEELb0ELb0ELb1ELb1EEEvNS_9FwdParamsE:
.text._ZN10layer_norm13ln_fwd_kernelINS_13Kernel_traitsI6__halfffffjLj1536ELj1ELj4ELj1ELj16ENS_18Kernel_traits_baseILj1536ES2_ffffjLj128EEEEELb0ELb0ELb1ELb1EEEvNS_9FwdParamsE:
        /* <DEDUP_REMOVED lines=41> */
.L_x_43133:
        /* <DEDUP_REMOVED lines=26> */
.L_x_43134:
[----:B------:R-:W1:Y:S02]  /*0430*/  LDCU UR4, c[0x0][0x384] ;  /* 0x00007080ff0477ac */ /* 0x000e640008000800 */
[----:B-1----:R-:W-:-:S13]  /*0440*/  ISETP.GE.AND P0, PT, R78, UR4, PT ;  /* 0x000000044e007c0c */ /* 0x002fda000bf06270 */
[----:B------:R-:W-:Y:S05]  /*0450*/  @P0 EXIT ;  /* 0x000000000000094d */ /* 0x000fea0003800000 */
[----:B-----5:R-:W-:Y:S01]  /*0460*/  MOV R104, R4 ;  /* 0x0000000400687202 */ /* 0x020fe20000000f00 */
[----:B------:R-:W1:Y:S01]  /*0470*/  LDCU.U8 UR8, c[0x0][0x410] ;  /* 0x00008200ff0877ac */ /* 0x000e620008000000 */
[----:B------:R-:W-:Y:S02]  /*0480*/  SHF.R.U64 R105, R4, 0x10, R5 ;  /* 0x0000001004697819 */ /* 0x000fe40000001205 */
[--C-:B------:R-:W-:Y:S01]  /*0490*/  SHF.R.U64 R106, R76, 0x10, R77.reuse ;  /* 0x000000104c6a7819 */ /* 0x100fe2000000124d */
[----:B------:R-:W2:Y:S01]  /*04a0*/  LDCU UR9, c[0x0][0x448] ;  /* 0x00008900ff0977ac */ /* 0x000ea20008000800 */
[----:B------:R-:W-:Y:S02]  /*04b0*/  SHF.R.U32.HI R4, RZ, 0x10, R77 ;  /* 0x00000010ff047819 */ /* 0x000fe4000001164d */
[----:B------:R-:W-:Y:S01]  /*04c0*/  MOV R102, R6 ;  /* 0x0000000600667202 */ /* 0x000fe20000000f00 */
[----:B------:R-:W3:Y:S01]  /*04d0*/  LDCU.64 UR4, c[0x0][0x3a0] ;  /* 0x00007400ff0477ac */ /* 0x000ee20008000a00 */
[----:B------:R-:W-:-:S02]  /*04e0*/  SHF.R.U64 R103, R6, 0x10, R7 ;  /* 0x0000001006677819 */ /* 0x000fc40000001207 */
[----:B------:R-:W-:Y:S02]  /*04f0*/  MOV R6, R5 ;  /* 0x0000000500067202 */ /* 0x000fe40000000f00 */
[----:B------:R-:W-:Y:S02]  /*0500*/  PRMT R106, R106, 0x5410, R4 ;  /* 0x000054106a6a7816 */ /* 0x000fe40000000004 */
[----:B------:R-:W-:Y:S02]  /*0510*/  SHF.R.U32.HI R5, RZ, 0x10, R5 ;  /* 0x00000010ff057819 */ /* 0x000fe40000011605 */
[--C-:B------:R-:W-:Y:S02]  /*0520*/  SHF.R.U64 R107, R74, 0x10, R75.reuse ;  /* 0x000000104a6b7819 */ /* 0x100fe4000000124b */
[----:B------:R-:W-:Y:S02]  /*0530*/  SHF.R.U32.HI R4, RZ, 0x10, R75 ;  /* 0x00000010ff047819 */ /* 0x000fe4000001164b */
[----:B------:R-:W-:-:S02]  /*0540*/  PRMT R105, R105, 0x5410, R5 ;  /* 0x0000541069697816 */ /* 0x000fc40000000005 */
[----:B------:R-:W-:Y:S02]  /*0550*/  PRMT R107, R107, 0x5410, R4 ;  /* 0x000054106b6b7816 */ /* 0x000fe40000000004 */
[--C-:B------:R-:W-:Y:S02]  /*0560*/  SHF.R.U64 R108, R72, 0x10, R73.reuse ;  /* 0x00000010486c7819 */ /* 0x100fe40000001249 */
        /* <DEDUP_REMOVED lines=21> */
[----:B------:R-:W-:-:S02]  /*06c0*/  MOV R79, R12 ;  /* 0x0000000c004f7202 */ /* 0x000fc40000000f00 */
[----:B------:R-:W-:Y:S02]  /*06d0*/  SHF.R.U64 R80, R12, 0x10, R13 ;  /* 0x000000100c507819 */ /* 0x000fe4000000120d */
[----:B------:R-:W-:Y:S02]  /*06e0*/  MOV R81, R14 ;  /* 0x0000000e00517202 */ /* 0x000fe40000000f00 */
[----:B------:R-:W-:Y:S02]  /*06f0*/  MOV R12, R15 ;  /* 0x0000000f000c7202 */ /* 0x000fe40000000f00 */
[--C-:B------:R-:W-:Y:S02]  /*0700*/  SHF.R.U64 R82, R14, 0x10, R15.reuse ;  /* 0x000000100e527819 */ /* 0x100fe4000000120f */
[----:B------:R-:W-:Y:S02]  /*0710*/  SHF.R.U32.HI R30, RZ, 0x10, R15 ;  /* 0x00000010ff1e7819 */ /* 0x000fe4000001160f */
[----:B------:R-:W-:-:S02]  /*0720*/  MOV R90, R20 ;  /* 0x00000014005a7202 */ /* 0x000fc40000000f00 */
[----:B------:R-:W-:Y:S02]  /*0730*/  SHF.R.U64 R91, R20, 0x10, R21 ;  /* 0x00000010145b7819 */ /* 0x000fe40000001215 */
[----:B0-----:R-:W-:Y:S02]  /*0740*/  MOV R28, R13 ;  /* 0x0000000d001c7202 */ /* 0x001fe40000000f00 */
[----:B------:R-:W-:Y:S02]  /*0750*/  SHF.R.U32.HI R29, RZ, 0x10, R13 ;  /* 0x00000010ff1d7819 */ /* 0x000fe4000001160d */
[----:B------:R-:W-:Y:S02]  /*0760*/  MOV R83, R16 ;  /* 0x0000001000537202 */ /* 0x000fe40000000f00 */
[----:B------:R-:W-:Y:S02]  /*0770*/  SHF.R.U64 R87, R16, 0x10, R17 ;  /* 0x0000001010577819 */ /* 0x000fe40000001211 */
[----:B------:R-:W-:-:S02]  /*0780*/  MOV R14, R19 ;  /* 0x00000013000e7202 */ /* 0x000fc40000000f00 */
[--C-:B------:R-:W-:Y:S02]  /*0790*/  SHF.R.U64 R89, R18, 0x10, R19.reuse ;  /* 0x0000001012597819 */ /* 0x100fe40000001213 */
[----:B------:R-:W-:Y:S02]  /*07a0*/  SHF.R.U32.HI R32, RZ, 0x10, R19 ;  /* 0x00000010ff207819 */ /* 0x000fe40000011613 */
[----:B------:R-:W-:Y:S02]  /*07b0*/  MOV R15, R21 ;  /* 0x00000015000f7202 */ /* 0x000fe40000000f00 */
[----:B------:R-:W-:Y:S02]  /*07c0*/  SHF.R.U32.HI R20, RZ, 0x10, R21 ;  /* 0x00000010ff147819 */ /* 0x000fe40000011615 */
[----:B------:R-:W-:Y:S02]  /*07d0*/  MOV R98, R10 ;  /* 0x0000000a00627202 */ /* 0x000fe40000000f00 */
[----:B------:R-:W-:-:S02]  /*07e0*/  SHF.R.U64 R99, R10, 0x10, R11 ;  /* 0x000000100a637819 */ /* 0x000fc4000000120b */
[----:B------:R-:W-:Y:S02]  /*07f0*/  MOV R100, R8 ;  /* 0x0000000800647202 */ /* 0x000fe40000000f00 */
[----:B------:R-:W-:Y:S02]  /*0800*/  SHF.R.U64 R101, R8, 0x10, R9 ;  /* 0x0000001008657819 */ /* 0x000fe40000001209 */
[----:B------:R-:W-:Y:S02]  /*0810*/  MOV R13, R17 ;  /* 0x00000011000d7202 */ /* 0x000fe40000000f00 */
[----:B------:R-:W-:Y:S02]  /*0820*/  SHF.R.U32.HI R31, RZ, 0x10, R17 ;  /* 0x00000010ff1f7819 */ /* 0x000fe40000011611 */
[----:B------:R-:W-:Y:S02]  /*0830*/  MOV R88, R18 ;  /* 0x0000001200587202 */ /* 0x000fe40000000f00 */
[----:B------:R-:W-:-:S02]  /*0840*/  MOV R92, R22 ;  /* 0x00000016005c7202 */ /* 0x000fc40000000f00 */
[----:B------:R-:W-:Y:S02]  /*0850*/  MOV R16, R23 ;  /* 0x0000001700107202 */ /* 0x000fe40000000f00 */
[--C-:B------:R-:W-:Y:S02]  /*0860*/  SHF.R.U64 R93, R22, 0x10, R23.reuse ;  /* 0x00000010165d7819 */ /* 0x100fe40000001217 */
[----:B------:R-:W-:Y:S02]  /*0870*/  SHF.R.U32.HI R21, RZ, 0x10, R23 ;  /* 0x00000010ff157819 */ /* 0x000fe40000011617 */
[----:B------:R-:W-:Y:S02]  /*0880*/  MOV R19, R11 ;  /* 0x0000000b00137202 */ /* 0x000fe40000000f00 */
[----:B------:R-:W-:Y:S02]  /*0890*/  MOV R10, R9 ;  /* 0x00000009000a7202 */ /* 0x000fe40000000f00 */
[----:B------:R-:W-:-:S02]  /*08a0*/  MOV R8, R7 ;  /* 0x0000000700087202 */ /* 0x000fc40000000f00 */
[----:B------:R-:W-:Y:S02]  /*08b0*/  PRMT R114, R114, 0x5410, R4 ;  /* 0x0000541072727816 */ /* 0x000fe40000000004 */
[----:B------:R-:W-:Y:S02]  /*08c0*/  PRMT R115, R115, 0x5410, R5 ;  /* 0x0000541073737816 */ /* 0x000fe40000000005 */
[----:B------:R-:W-:Y:S02]  /*08d0*/  MOV R94, R24 ;  /* 0x00000018005e7202 */ /* 0x000fe40000000f00 */
[----:B------:R-:W-:Y:S02]  /*08e0*/  MOV R17, R25 ;  /* 0x0000001900117202 */ /* 0x000fe40000000f00 */
[--C-:B------:R-:W-:Y:S02]  /*08f0*/  SHF.R.U64 R95, R24, 0x10, R25.reuse ;  /* 0x00000010185f7819 */ /* 0x100fe40000001219 */
[----:B------:R-:W-:-:S02]  /*0900*/  SHF.R.U32.HI R22, RZ, 0x10, R25 ;  /* 0x00000010ff167819 */ /* 0x000fc40000011619 */
[----:B------:R-:W-:Y:S02]  /*0910*/  MOV R96, R26 ;  /* 0x0000001a00607202 */ /* 0x000fe40000000f00 */
[----:B------:R-:W-:Y:S02]  /*0920*/  MOV R18, R27 ;  /* 0x0000001b00127202 */ /* 0x000fe40000000f00 */
[--C-:B------:R-:W-:Y:S02]  /*0930*/  SHF.R.U64 R97, R26, 0x10, R27.reuse ;  /* 0x000000101a617819 */ /* 0x100fe4000000121b */
[----:B------:R-:W-:Y:S02]  /*0940*/  SHF.R.U32.HI R23, RZ, 0x10, R27 ;  /* 0x00000010ff177819 */ /* 0x000fe4000001161b */
[----:B------:R-:W-:Y:S02]  /*0950*/  SHF.R.U32.HI R11, RZ, 0x10, R11 ;  /* 0x00000010ff0b7819 */ /* 0x000fe4000001160b */
[----:B------:R-:W-:-:S02]  /*0960*/  SHF.R.U32.HI R9, RZ, 0x10, R9 ;  /* 0x00000010ff097819 */ /* 0x000fc40000011609 */
[----:B------:R-:W-:Y:S02]  /*0970*/  SHF.R.U32.HI R7, RZ, 0x10, R7 ;  /* 0x00000010ff077819 */ /* 0x000fe40000011607 */
[--C-:B------:R-:W-:Y:S02]  /*0980*/  SHF.R.U64 R116, R56, 0x10, R57.reuse ;  /* 0x0000001038747819 */ /* 0x100fe40000001239 */
[----:B------:R-:W-:Y:S02]  /*0990*/  SHF.R.U32.HI R4, RZ, 0x10, R57 ;  /* 0x00000010ff047819 */ /* 0x000fe40000011639 */
[--C-:B------:R-:W-:Y:S02]  /*09a0*/  SHF.R.U64 R117, R2, 0x10, R3.reuse ;  /* 0x0000001002757819 */ /* 0x100fe40000001203 */
[----:B------:R-:W-:Y:S02]  /*09b0*/  SHF.R.U32.HI R5, RZ, 0x10, R3 ;  /* 0x00000010ff057819 */ /* 0x000fe40000011603 */
        /* <DEDUP_REMOVED lines=25> */
.L_x_43138:
[----:B------:R-:W0:Y:S01]  /*0b50*/  LDC.64 R8, c[0x0][0x3f0] ;  /* 0x0000fc00ff087b82 */ /* 0x000e220000000a00 */
[----:B------:R-:W-:-:S07]  /*0b60*/  ISETP.NE.U32.AND P1, PT, RZ, UR4, PT ;  /* 0x00000004ff007c0c */ /* 0x000fce000bf25070 */
[----:B------:R-:W1:Y:S01]  /*0b70*/  LDC R84, c[0x0][0x388] ;  /* 0x0000e200ff547b82 */ /* 0x000e620000000800 */
[----:B------:R-:W-:-:S07]  /*0b80*/  HFMA2 R53, -RZ, RZ, 0, 0 ;  /* 0x00000000ff357431 */ /* 0x000fce00000001ff */
[----:B------:R-:W2:Y:S01]  /*0b90*/  LDC R86, c[0x0][0x40c] ;  /* 0x00010300ff567b82 */ /* 0x000ea20000000800 */
[----:B0-----:R-:W-:Y:S01]  /*0ba0*/  IMAD.WIDE R10, R78, 0x4, R8 ;  /* 0x000000044e0a7825 */ /* 0x001fe200078e0208 */
[----:B------:R-:W-:-:S06]  /*0bb0*/  PLOP3.LUT P6, PT, PT, PT, PT, 0x8, 0x80 ;  /* 0x000000000080781c */ /* 0x000fcc0003fce170 */
[----:B------:R-:W0:Y:S01]  /*0bc0*/  LDC.64 R120, c[0x0][0x3a8] ;  /* 0x0000ea00ff787b82 */ /* 0x000e220000000a00 */
[----:B------:R-:W3:Y:S01]  /*0bd0*/  LDG.E R10, desc[UR6][R10.64] ;  /* 0x000000060a0a7981 */ /* 0x000ee2000c1e1900 */
[----:B------:R-:W-:Y:S01]  /*0be0*/  ISETP.NE.AND.EX P1, PT, RZ, UR5, PT, P1 ;  /* 0x00000005ff007c0c */ /* 0x000fe2000bf25310 */
[----:B-1----:R-:W-:-:S12]  /*0bf0*/  IMAD R12, R78, R84, RZ ;  /* 0x000000544e0c7224 */ /* 0x002fd800078e02ff */
[----:B------:R-:W1:Y:S01]  /*0c00*/  @P1 LDC.64 R40, c[0x0][0x3a0] ;  /* 0x0000e800ff281b82 */ /* 0x000e620000000a00 */
[----:B------:R-:W-:Y:S02]  /*0c10*/  PLOP3.LUT P5, PT, PT, PT, PT, 0x8, 0x80 ;  /* 0x000000000080781c */ /* 0x000fe40003fae170 */
[----:B------:R-:W-:-:S05]  /*0c20*/  PLOP3.LUT P4, PT, PT, PT, PT, 0x8, 0x80 ;  /* 0x000000000080781c */ /* 0x000fca0003f8e170 */
[----:B------:R-:W4:Y:S08]  /*0c30*/  @P1 LDC.64 R18, c[0x0][0x3a0] ;  /* 0x0000e800ff121b82 */ /* 0x000f300000000a00 */
[----:B------:R-:W4:Y:S08]  /*0c40*/  @P1 LDC.64 R22, c[0x0][0x3a0] ;  /* 0x0000e800ff161b82 */ /* 0x000f300000000a00 */
[----:B------:R-:W4:Y:S08]  /*0c50*/  @P1 LDC.64 R26, c[0x0][0x3a0] ;  /* 0x0000e800ff1a1b82 */ /* 0x000f300000000a00 */
[----:B------:R-:W4:Y:S08]  /*0c60*/  @P1 LDC.64 R30, c[0x0][0x3a0] ;  /* 0x0000e800ff1e1b82 */ /* 0x000f300000000a00 */
[----:B------:R-:W4:Y:S08]  /*0c70*/  @P1 LDC.64 R34, c[0x0][0x3a0] ;  /* 0x0000e800ff221b82 */ /* 0x000f300000000a00 */
[----:B------:R-:W4:Y:S08]  /*0c80*/  @P1 LDC.64 R46, c[0x0][0x3a0] ;  /* 0x0000e800ff2e1b82 */ /* 0x000f300000000a00 */
[----:B------:R-:W4:Y:S08]  /*0c90*/  @P1 LDC.64 R50, c[0x0][0x3a0] ;  /* 0x0000e800ff321b82 */ /* 0x000f300000000a00 */
[----:B------:R-:W4:Y:S01]  /*0ca0*/  @P1 LDC.64 R118, c[0x0][0x3a0] ;  /* 0x0000e800ff761b82 */ /* 0x000f220000000a00 */
[----:B---3--:R-:W-:-:S13]  /*0cb0*/  ISETP.GE.AND P3, PT, R10, 0x1, PT ;  /* 0x000000010a00780c */ /* 0x008fda0003f66270 */
[----:B------:R-:W3:Y:S01]  /*0cc0*/  @P3 LDC.64 R8, c[0x0][0x390] ;  /* 0x0000e400ff083b82 */ /* 0x000ee20000000a00 */
[----:B------:R-:W-:-:S05]  /*0cd0*/  @P3 IADD3 R13, PT, PT, R10, -0x1, RZ ;  /* 0xffffffff0a0d3810 */ /* 0x000fca0007ffe0ff */
[----:B------:R-:W-:Y:S01]  /*0ce0*/  @P3 IMAD R14, R13, R84, RZ ;  /* 0x000000540d0e3224 */ /* 0x000fe200078e02ff */
[----:B------:R-:W-:Y:S01]  /*0cf0*/  SHF.R.S32.HI R13, RZ, 0x1f, R12 ;  /* 0x0000001fff0d7819 */ /* 0x000fe2000001140c */
[----:B------:R-:W4:Y:S03]  /*0d00*/  @P3 LDC.64 R20, c[0x0][0x390] ;  /* 0x0000e400ff143b82 */ /* 0x000f260000000a00 */
[----:B------:R-:W-:Y:S02]  /*0d10*/  @P3 SHF.R.S32.HI R11, RZ, 0x1f, R14 ;  /* 0x0000001fff0b3819 */ /* 0x000fe4000001140e */
[----:B------:R-:W-:Y:S02]  /*0d20*/  LEA.HI R13, R13, R12, RZ, 0x2 ;  /* 0x0000000c0d0d7211 */ /* 0x000fe400078f10ff */
[----:B------:R-:W-:Y:S01]  /*0d30*/  @P3 LEA.HI R11, R11, R14, RZ, 0x2 ;  /* 0x0000000e0b0b3211 */ /* 0x000fe200078f10ff */
[----:B------:R-:W4:Y:S01]  /*0d40*/  @P3 LDC.64 R24, c[0x0][0x390] ;  /* 0x0000e400ff183b82 */ /* 0x000f220000000a00 */
[----:B------:R-:W-:-:S02]  /*0d50*/  LEA.HI.SX32 R52, R13, R0, 0x1e ;  /* 0x000000000d347211 */ /* 0x000fc400078ff2ff */
[----:B------:R-:W-:-:S03]  /*0d60*/  @P3 LEA.HI.SX32 R53, R11, R0, 0x1e ;  /* 0x000000000b353211 */ /* 0x000fc600078ff2ff */
[----:B-1----:R-:W-:Y:S01]  /*0d70*/  @P1 IMAD.WIDE.U32 R40, R52, 0x10, R40 ;  /* 0x0000001034281825 */ /* 0x002fe200078e0028 */
[----:B------:R-:W-:Y:S01]  /*0d80*/  ISETP.GT.AND P2, PT, R10, RZ, PT ;  /* 0x000000ff0a00720c */ /* 0x000fe20003f44270 */
[----:B------:R-:W1:Y:S02]  /*0d90*/  LDC.64 R14, c[0x0][0x3f8] ;  /* 0x0000fe00ff0e7b82 */ /* 0x000e640000000a00 */
[----:B---3--:R-:W-:Y:S02]  /*0da0*/  @P3 IMAD.WIDE.U32 R8, R53, 0x10, R8 ;  /* 0x0000001035083825 */ /* 0x008fe400078e0008 */
[----:B------:R-:W2:Y:S04]  /*0db0*/  @P1 LDG.E.128 R40, desc[UR6][R40.64] ;  /* 0x0000000628281981 */ /* 0x000ea8000c1e1d00 */
[----:B------:R3:W2:Y:S01]  /*0dc0*/  @P3 LDG.E.128 R4, desc[UR6][R8.64] ;  /* 0x0000000608043981 */ /* 0x0006a2000c1e1d00 */
[----:B------:R-:W-:Y:S01]  /*0dd0*/  @P1 PLOP3.LUT P0, PT, P2, PT, PT, 0x80, 0x8 ;  /* 0x000000000008181c */ /* 0x000fe2000170f070 */
[----:B------:R-:W4:Y:S03]  /*0de0*/  @P3 LDC.64 R12, c[0x0][0x390] ;  /* 0x0000e400ff0c3b82 */ /* 0x000f260000000a00 */
[----:B------:R-:W-:-:S02]  /*0df0*/  @P1 PLOP3.LUT P6, PT, P0, PT, PT, 0x80, 0x8 ;  /* 0x000000000008181c */ /* 0x000fc400007cf070 */
[----:B------:R-:W-:Y:S02]  /*0e00*/  @P1 PLOP3.LUT P5, PT, P0, PT, PT, 0x80, 0x8 ;  /* 0x000000000008181c */ /* 0x000fe400007af070 */
[----:B------:R-:W-:Y:S01]  /*0e10*/  @P1 PLOP3.LUT P4, PT, P0, PT, PT, 0x80, 0x8 ;  /* 0x000000000008181c */ /* 0x000fe2000078f070 */
[----:B---3--:R-:W3:Y:S08]  /*0e20*/  @P1 LDC.64 R8, c[0x0][0x3a0] ;  /* 0x0000e800ff081b82 */ /* 0x008ef00000000a00 */
[----:B------:R-:W3:Y:S08]  /*0e30*/  @P3 LDC.64 R28, c[0x0][0x390] ;  /* 0x0000e400ff1c3b82 */ /* 0x000ef00000000a00 */
[----:B------:R-:W3:Y:S08]  /*0e40*/  @P3 LDC.64 R32, c[0x0][0x390] ;  /* 0x0000e400ff203b82 */ /* 0x000ef00000000a00 */
[----:B------:R-:W3:Y:S08]  /*0e50*/  @P3 LDC.64 R44, c[0x0][0x390] ;  /* 0x0000e400ff2c3b82 */ /* 0x000ef00000000a00 */
[----:B------:R-:W3:Y:S08]  /*0e60*/  @P3 LDC.64 R48, c[0x0][0x390] ;  /* 0x0000e400ff303b82 */ /* 0x000ef00000000a00 */
[----:B------:R-:W3:Y:S01]  /*0e70*/  @P3 LDC.64 R54, c[0x0][0x390] ;  /* 0x0000e400ff363b82 */ /* 0x000ee20000000a00 */
[CC--:B--2---:R-:W-:Y:S01]  /*0e80*/  @P6 FFMA.FTZ R40, R4.reuse, R86.reuse, R40 ;  /* 0x0000005604286223 */ /* 0x0c4fe20000010028 */
[----:B------:R-:W-:Y:S01]  /*0e90*/  PLOP3.LUT P6, PT, PT, PT, PT, 0x8, 0x80 ;  /* 0x000000000080781c */ /* 0x000fe20003fce170 */
[-C--:B------:R-:W-:Y:S01]  /*0ea0*/  @!P1 FMUL.FTZ R10, R4, R86.reuse ;  /* 0x00000056040a9220 */ /* 0x080fe20000410000 */
[----:B------:R-:W-:Y:S01]  /*0eb0*/  @P1 PLOP3.LUT P6, PT, P0, PT, PT, 0x80, 0x8 ;  /* 0x000000000008181c */ /* 0x000fe200007cf070 */
[-C--:B------:R-:W-:Y:S01]  /*0ec0*/  @!P1 FMUL.FTZ R11, R5, R86.reuse ;  /* 0x00000056050b9220 */ /* 0x080fe20000410000 */
[----:B------:R-:W-:Y:S01]  /*0ed0*/  @!P1 PLOP3.LUT P0, PT, P2, PT, PT, 0x80, 0x8 ;  /* 0x000000000008981c */ /* 0x000fe2000170f070 */
[-C--:B------:R-:W-:Y:S01]  /*0ee0*/  @!P1 FMUL.FTZ R16, R7, R86.reuse ;  /* 0x0000005607109220 */ /* 0x080fe20000410000 */
[-C--:B------:R-:W-:Y:S01]  /*0ef0*/  @P5 FFMA.FTZ R41, R5, R86.reuse, R41 ;  /* 0x0000005605295223 */ /* 0x080fe20000010029 */
[-C--:B------:R-:W-:Y:S01]  /*0f00*/  @P4 FFMA.FTZ R42, R6, R86.reuse, R42 ;  /* 0x00000056062a4223 */ /* 0x080fe2000001002a */
[----:B------:R-:W-:Y:S01]  /*0f10*/  @!P1 FSEL R40, R10, RZ, P0 ;  /* 0x000000ff0a289208 */ /* 0x000fe20000000000 */
[----:B------:R-:W-:Y:S01]  /*0f20*/  @!P1 FMUL.FTZ R10, R6, R86 ;  /* 0x00000056060a9220 */ /* 0x000fe20000410000 */
[----:B------:R-:W-:-:S02]  /*0f30*/  @!P1 FSEL R41, R11, RZ, P0 ;  /* 0x000000ff0b299208 */ /* 0x000fc40000000000 */
[----:B------:R-:W-:Y:S02]  /*0f40*/  @P3 IADD3 R11, PT, PT, R53, 0x20, RZ ;  /* 0x00000020350b3810 */ /* 0x000fe40007ffe0ff */
[----:B------:R-:W-:Y:S01]  /*0f50*/  @!P1 FSEL R42, R10, RZ, P0 ;  /* 0x000000ff0a2a9208 */ /* 0x000fe20000000000 */
[----:B------:R-:W-:Y:S01]  /*0f60*/  @P6 FFMA.FTZ R43, R7, R86, R43 ;  /* 0x00000056072b6223 */ /* 0x000fe2000001002b */
[----:B------:R-:W-:Y:S01]  /*0f70*/  @!P1 FSEL R43, R16, RZ, P0 ;  /* 0x000000ff102b9208 */ /* 0x000fe20000000000 */
[----:B-1----:R-:W-:Y:S01]  /*0f80*/  IMAD.WIDE R16, R78, 0x4, R14 ;  /* 0x000000044e107825 */ /* 0x002fe200078e020e */
[----:B------:R-:W-:-:S03]  /*0f90*/  IADD3 R10, PT, PT, R52, 0x20, RZ ;  /* 0x00000020340a7810 */ /* 0x000fc60007ffe0ff */
[----:B0-----:R-:W-:Y:S01]  /*0fa0*/  IMAD.WIDE.U32 R14, R52, 0x10, R120 ;  /* 0x00000010340e7825 */ /* 0x001fe200078e0078 */
[----:B------:R0:W5:Y:S03]  /*0fb0*/  LDG.E R85, desc[UR6][R16.64] ;  /* 0x0000000610557981 */ /* 0x000166000c1e1900 */
[----:B----4-:R-:W-:Y:S01]  /*0fc0*/  @P3 IMAD.WIDE.U32 R12, R11, 0x10, R12 ;  /* 0x000000100b0c3825 */ /* 0x010fe200078e000c */
[----:B------:R1:W-:Y:S03]  /*0fd0*/  STG.E.128 desc[UR6][R14.64], R40 ;  /* 0x000000280e007986 */ /* 0x0003e6000c101d06 */
[----:B---3--:R-:W-:Y:S01]  /*0fe0*/  @P1 IMAD.WIDE.U32 R8, R10, 0x10, R8 ;  /* 0x000000100a081825 */ /* 0x008fe200078e0008 */
[----:B------:R-:W2:Y:S01]  /*0ff0*/  @P3 LDG.E.128 R4, desc[UR6][R12.64] ;  /* 0x000000060c043981 */ /* 0x000ea2000c1e1d00 */
[----:B------:R-:W-:Y:S01]  /*1000*/  PLOP3.LUT P2, PT, PT, PT, PT, 0x8, 0x80 ;  /* 0x000000000080781c */ /* 0x000fe20003f4e170 */
[----:B0-----:R-:W0:Y:S02]  /*1010*/  @P3 LDC.64 R16, c[0x0][0x390] ;  /* 0x0000e400ff103b82 */ /* 0x001e240000000a00 */
[----:B------:R3:W4:Y:S01]  /*1020*/  @P1 LDG.E.128 R36, desc[UR6][R8.64] ;  /* 0x0000000608241981 */ /* 0x000722000c1e1d00 */
[----:B------:R-:W-:-:S02]  /*1030*/  @P1 PLOP3.LUT P2, PT, P0, PT, PT, 0x80, 0x8 ;  /* 0x000000000008181c */ /* 0x000fc4000074f070 */
[----:B------:R-:W-:Y:S02]  /*1040*/  PLOP3.LUT P4, PT, PT, PT, PT, 0x8, 0x80 ;  /* 0x000000000080781c */ /* 0x000fe40003f8e170 */
[----:B------:R-:W-:Y:S01]  /*1050*/  @P1 PLOP3.LUT P4, PT, P0, PT, PT, 0x80, 0x8 ;  /* 0x000000000008181c */ /* 0x000fe2000078f070 */
[----:B---3--:R-:W3:Y:S01]  /*1060*/  @P1 LDC.64 R8, c[0x0][0x3a0] ;  /* 0x0000e800ff081b82 */ /* 0x008ee20000000a00 */
[----:B------:R-:W-:Y:S02]  /*1070*/  PLOP3.LUT P5, PT, PT, PT, PT, 0x8, 0x80 ;  /* 0x000000000080781c */ /* 0x000fe40003fae170 */
[----:B------:R-:W-:Y:S02]  /*1080*/  PLOP3.LUT P6, PT, PT, PT, PT, 0x8, 0x80 ;  /* 0x000000000080781c */ /* 0x000fe40003fce170 */
[----:B------:R-:W-:Y:S02]  /*1090*/  @P1 PLOP3.LUT P5, PT, P0, PT, PT, 0x80, 0x8 ;  /* 0x000000000008181c */ /* 0x000fe400007af070 */
[----:B------:R-:W-:-:S02]  /*10a0*/  @P1 PLOP3.LUT P6, PT, P0, PT, PT, 0x80, 0x8 ;  /* 0x000000000008181c */ /* 0x000fc400007cf070 */
[----:B-1----:R-:W-:-:S05]  /*10b0*/  @P3 IADD3 R14, PT, PT, R53, 0x40, RZ ;  /* 0x00000040350e3810 */ /* 0x002fca0007ffe0ff */
[----:B0-----:R-:W-:-:S04]  /*10c0*/  @P3 IMAD.WIDE.U32 R14, R14, 0x10, R16 ;  /* 0x000000100e0e3825 */ /* 0x001fc800078e0010 */
[CC--:B--2---:R-:W-:Y:S01]  /*10d0*/  @!P1 FMUL.FTZ R11, R4.reuse, R86.reuse ;  /* 0x00000056040b9220 */ /* 0x0c4fe20000410000 */
[-C--:B------:R-:W-:Y:S01]  /*10e0*/  @!P1 FMUL.FTZ R12, R5, R86.reuse ;  /* 0x00000056050c9220 */ /* 0x080fe20000410000 */
[----:B----4-:R-:W-:-:S03]  /*10f0*/  @P2 FFMA.FTZ R36, R4, R86, R36 ;  /* 0x0000005604242223 */ /* 0x010fc60000010024 */
[----:B------:R-:W-:Y:S01]  /*1100*/  @!P1 FSEL R36, R11, RZ, P0 ;  /* 0x000000ff0b249208 */ /* 0x000fe20000000000 */
[CC--:B------:R-:W-:Y:S01]  /*1110*/  @!P1 FMUL.FTZ R11, R6.reuse, R86.reuse ;  /* 0x00000056060b9220 */ /* 0x0c0fe20000410000 */
[-C--:B------:R-:W-:Y:S01]  /*1120*/  @!P1 FMUL.FTZ R13, R7, R86.reuse ;  /* 0x00000056070d9220 */ /* 0x080fe20000410000 */
[-C--:B------:R-:W-:Y:S01]  /*1130*/  @P4 FFMA.FTZ R37, R5, R86.reuse, R37 ;  /* 0x0000005605254223 */ /* 0x080fe20000010025 */
[-C--:B------:R-:W-:Y:S01]  /*1140*/  @P5 FFMA.FTZ R38, R6, R86.reuse, R38 ;  /* 0x0000005606265223 */ /* 0x080fe20000010026 */
[----:B------:R-:W-:Y:S01]  /*1150*/  @!P1 FSEL R37, R12, RZ, P0 ;  /* 0x000000ff0c259208 */ /* 0x000fe20000000000 */
[----:B------:R-:W-:Y:S01]  /*1160*/  @P6 FFMA.FTZ R39, R7, R86, R39 ;  /* 0x0000005607276223 */ /* 0x000fe20000010027 */
[----:B------:R-:W-:Y:S02]  /*1170*/  IADD3 R12, PT, PT, R52, 0x40, RZ ;  /* 0x00000040340c7810 */ /* 0x000fe40007ffe0ff */
[----:B------:R-:W-:Y:S01]  /*1180*/  @!P1 FSEL R38, R11, RZ, P0 ;  /* 0x000000ff0b269208 */ /* 0x000fe20000000000 */
[----:B------:R-:W-:Y:S01]  /*1190*/  IMAD.WIDE.U32 R10, R10, 0x10, R120 ;  /* 0x000000100a0a7825 */ /* 0x000fe200078e0078 */
[----:B------:R-:W-:-:S03]  /*11a0*/  @!P1 FSEL R39, R13, RZ, P0 ;  /* 0x000000ff0d279208 */ /* 0x000fc60000000000 */
[----:B---3--:R-:W-:Y:S02]  /*11b0*/  @P1 IMAD.WIDE.U32 R8, R12, 0x10, R8 ;  /* 0x000000100c081825 */ /* 0x008fe400078e0008 */
[----:B------:R0:W-:Y:S04]  /*11c0*/  STG.E.128 desc[UR6][R10.64], R36 ;  /* 0x000000240a007986 */ /* 0x0001e8000c101d06 */
[----:B------:R1:W2:Y:S04]  /*11d0*/  @P3 LDG.E.128 R4, desc[UR6][R14.64] ;  /* 0x000000060e043981 */ /* 0x0002a8000c1e1d00 */
[----:B0-----:R-:W3:Y:S01]  /*11e0*/  @P1 LDG.E.128 R8, desc[UR6][R8.64] ;  /* 0x0000000608081981 */ /* 0x001ee2000c1e1d00 */
[----:B------:R-:W-:-:S02]  /*11f0*/  PLOP3.LUT P2, PT, PT, PT, PT, 0x8, 0x80 ;  /* 0x000000000080781c */ /* 0x000fc40003f4e170 */
[----:B------:R-:W-:Y:S02]  /*1200*/  @P1 PLOP3.LUT P2, PT, P0, PT, PT, 0x80, 0x8 ;  /* 0x000000000008181c */ /* 0x000fe4000074f070 */
[----:B------:R-:W-:Y:S02]  /*1210*/  PLOP3.LUT P4, PT, PT, PT, PT, 0x8, 0x80 ;  /* 0x000000000080781c */ /* 0x000fe40003f8e170 */
[----:B------:R-:W-:Y:S02]  /*1220*/  @P1 PLOP3.LUT P4, PT, P0, PT, PT, 0x80, 0x8 ;  /* 0x000000000008181c */ /* 0x000fe4000078f070 */
[----:B------:R-:W-:Y:S02]  /*1230*/  PLOP3.LUT P6, PT, PT, PT, PT, 0x8, 0x80 ;  /* 0x000000000080781c */ /* 0x000fe40003fce170 */
[----:B------:R-:W-:Y:S02]  /*1240*/  PLOP3.LUT P5, PT, PT, PT, PT, 0x8, 0x80 ;  /* 0x000000000080781c */ /* 0x000fe40003fae170 */
[----:B------:R-:W-:-:S02]  /*1250*/  @P1 PLOP3.LUT P6, PT, P0, PT, PT, 0x80, 0x8 ;  /* 0x000000000008181c */ /* 0x000fc400007cf070 */
[----:B------:R-:W-:Y:S02]  /*1260*/  @P1 PLOP3.LUT P5, PT, P0, PT, PT, 0x80, 0x8 ;  /* 0x000000000008181c */ /* 0x000fe400007af070 */
[----:B-1----:R-:W-:Y:S02]  /*1270*/  @P3 IADD3 R15, PT, PT, R53, 0x60, RZ ;  /* 0x00000060350f3810 */ /* 0x002fe40007ffe0ff */
[----:B------:R-:W-:-:S03]  /*1280*/  IADD3 R16, PT, PT, R52, 0x60, RZ ;  /* 0x0000006034107810 */ /* 0x000fc60007ffe0ff */
[----:B------:R-:W-:-:S04]  /*1290*/  @P3 IMAD.WIDE.U32 R20, R15, 0x10, R20 ;  /* 0x000000100f143825 */ /* 0x000fc800078e0014 */
[----:B------:R-:W-:-:S04]  /*12a0*/  @P1 IMAD.WIDE.U32 R18, R16, 0x10, R18 ;  /* 0x0000001010121825 */ /* 0x000fc800078e0012 */
[CC--:B--2---:R-:W-:Y:S01]  /*12b0*/  @!P1 FMUL.FTZ R13, R4.reuse, R86.reuse ;  /* 0x00000056040d9220 */ /* 0x0c4fe20000410000 */
[CC--:B------:R-:W-:Y:S01]  /*12c0*/  @!P1 FMUL.FTZ R14, R5.reuse, R86.reuse ;  /* 0x00000056050e9220 */ /* 0x0c0fe20000410000 */
[-C--:B---3--:R-:W-:Y:S01]  /*12d0*/  @P2 FFMA.FTZ R8, R4, R86.reuse, R8 ;  /* 0x0000005604082223 */ /* 0x088fe20000010008 */
[-C--:B------:R-:W-:Y:S02]  /*12e0*/  @P4 FFMA.FTZ R9, R5, R86.reuse, R9 ;  /* 0x0000005605094223 */ /* 0x080fe40000010009 */
[----:B------:R-:W-:Y:S01]  /*12f0*/  @!P1 FSEL R8, R13, RZ, P0 ;  /* 0x000000ff0d089208 */ /* 0x000fe20000000000 */
[CC--:B------:R-:W-:Y:S01]  /*1300*/  @!P1 FMUL.FTZ R13, R7.reuse, R86.reuse ;  /* 0x00000056070d9220 */ /* 0x0c0fe20000410000 */
[----:B------:R-:W-:Y:S01]  /*1310*/  @!P1 FSEL R9, R14, RZ, P0 ;  /* 0x000000ff0e099208 */ /* 0x000fe20000000000 */
[CC--:B------:R-:W-:Y:S01]  /*1320*/  @!P1 FMUL.FTZ R14, R6.reuse, R86.reuse ;  /* 0x00000056060e9220 */ /* 0x0c0fe20000410000 */
[-C--:B------:R-:W-:Y:S01]  /*1330*/  @P6 FFMA.FTZ R11, R7, R86.reuse, R11 ;  /* 0x00000056070b6223 */ /* 0x080fe2000001000b */
[----:B------:R-:W-:Y:S01]  /*1340*/  @P5 FFMA.FTZ R10, R6, R86, R10 ;  /* 0x00000056060a5223 */ /* 0x000fe2000001000a */
[----:B------:R-:W-:Y:S01]  /*1350*/  @!P1 FSEL R11, R13, RZ, P0 ;  /* 0x000000ff0d0b9208 */ /* 0x000fe20000000000 */
[----:B------:R-:W-:Y:S01]  /*1360*/  IMAD.WIDE.U32 R12, R12, 0x10, R120 ;  /* 0x000000100c0c7825 */ /* 0x000fe200078e0078 */
[----:B------:R-:W-:-:S05]  /*1370*/  @!P1 FSEL R10, R14, RZ, P0 ;  /* 0x000000ff0e0a9208 */ /* 0x000fca0000000000 */
[----:B------:R0:W-:Y:S04]  /*1380*/  STG.E.128 desc[UR6][R12.64], R8 ;  /* 0x000000080c007986 */ /* 0x0001e8000c101d06 */
[----:B------:R-:W2:Y:S04]  /*1390*/  @P3 LDG.E.128 R4, desc[UR6][R20.64] ;  /* 0x0000000614043981 */ /* 0x000ea8000c1e1d00 */
[----:B0-----:R0:W3:Y:S01]  /*13a0*/  @P1 LDG.E.128 R12, desc[UR6][R18.64] ;  /* 0x00000006120c1981 */ /* 0x0010e2000c1e1d00 */
[----:B------:R-:W-:Y:S02]  /*13b0*/  PLOP3.LUT P2, PT, PT, PT, PT, 0x8, 0x80 ;  /* 0x000000000080781c */ /* 0x000fe40003f4e170 */
[----:B------:R-:W-:-:S02]  /*13c0*/  @P1 PLOP3.LUT P2, PT, P0, PT, PT, 0x80, 0x8 ;  /* 0x000000000008181c */ /* 0x000fc4000074f070 */
[----:B------:R-:W-:Y:S02]  /*13d0*/  PLOP3.LUT P4, PT, PT, PT, PT, 0x8, 0x80 ;  /* 0x000000000080781c */ /* 0x000fe40003f8e170 */
[----:B------:R-:W-:Y:S02]  /*13e0*/  @P1 PLOP3.LUT P4, PT, P0, PT, PT, 0x80, 0x8 ;  /* 0x000000000008181c */ /* 0x000fe4000078f070 */
[----:B------:R-:W-:Y:S02]  /*13f0*/  PLOP3.LUT P6, PT, PT, PT, PT, 0x8, 0x80 ;  /* 0x000000000080781c */ /* 0x000fe40003fce170 */
[----:B------:R-:W-:Y:S02]  /*1400*/  PLOP3.LUT P5, PT, PT, PT, PT, 0x8, 0x80 ;  /* 0x000000000080781c */ /* 0x000fe40003fae170 */
[----:B------:R-:W-:Y:S02]  /*1410*/  @P1 PLOP3.LUT P6, PT, P0, PT, PT, 0x80, 0x8 ;  /* 0x000000000008181c */ /* 0x000fe400007cf070 */
[----:B------:R-:W-:-:S02]  /*1420*/  @P1 PLOP3.LUT P5, PT, P0, PT, PT, 0x80, 0x8 ;  /* 0x000000000008181c */ /* 0x000fc400007af070 */
[----:B0-----:R-:W-:Y:S02]  /*1430*/  @P3 IADD3 R19, PT, PT, R53, 0x80, RZ ;  /* 0x0000008035133810 */ /* 0x001fe40007ffe0ff */
        /* <DEDUP_REMOVED lines=129> */
[----:B------:R1:W2:Y:S04]  /*1c50*/  @P3 LDG.E.128 R4, desc[UR6][R48.64] ;  /* 0x0000000630043981 */ /* 0x0002a8000c1e1d00 */
[----:B0-----:R-:W3:Y:S01]  /*1c60*/  @P1 LDG.E.128 R32, desc[UR6][R46.64] ;  /* 0x000000062e201981 */ /* 0x001ee2000c1e1d00 */
[----:B------:R-:W-:Y:S02]  /*1c70*/  PLOP3.LUT P4, PT, PT, PT, PT, 0x8, 0x80 ;  /* 0x000000000080781c */ /* 0x000fe40003f8e170 */
[----:B------:R-:W-:-:S02]  /*1c80*/  PLOP3.LUT P2, PT, PT, PT, PT, 0x8, 0x80 ;  /* 0x000000000080781c */ /* 0x000fc40003f4e170 */
[----:B------:R-:W-:Y:S02]  /*1c90*/  @P1 PLOP3.LUT P4, PT, P0, PT, PT, 0x80, 0x8 ;  /* 0x000000000008181c */ /* 0x000fe4000078f070 */
[----:B------:R-:W-:Y:S02]  /*1ca0*/  @P1 PLOP3.LUT P2, PT, P0, PT, PT, 0x80, 0x8 ;  /* 0x000000000008181c */ /* 0x000fe4000074f070 */
[----:B------:R-:W-:Y:S02]  /*1cb0*/  PLOP3.LUT P6, PT, PT, PT, PT, 0x8, 0x80 ;  /* 0x000000000080781c */ /* 0x000fe40003fce170 */
[----:B------:R-:W-:Y:S02]  /*1cc0*/  PLOP3.LUT P5, PT, PT, PT, PT, 0x8, 0x80 ;  /* 0x000000000080781c */ /* 0x000fe40003fae170 */
[----:B------:R-:W-:Y:S02]  /*1cd0*/  @P1 PLOP3.LUT P6, PT, P0, PT, PT, 0x80, 0x8 ;  /* 0x000000000008181c */ /* 0x000fe400007cf070 */
[----:B------:R-:W-:-:S02]  /*1ce0*/  @P1 PLOP3.LUT P5, PT, P0, PT, PT, 0x80, 0x8 ;  /* 0x000000000008181c */ /* 0x000fc400007af070 */
[----:B-1----:R-:W-:-:S05]  /*1cf0*/  IADD3 R48, PT, PT, R52, 0x120, RZ ;  /* 0x0000012034307810 */ /* 0x002fca0007ffe0ff */
        /* <DEDUP_REMOVED lines=14> */
[----:B------:R0:W-:Y:S02]  /*1de0*/  STG.E.128 desc[UR6][R44.64], R32 ;  /* 0x000000202c007986 */ /* 0x0001e4000c101d06 */
[----:B0-----:R-:W-:-:S05]  /*1df0*/  @P3 IADD3 R44, PT, PT, R53, 0x120, RZ ;  /* 0x00000120352c3810 */ /* 0x001fca0007ffe0ff */
[----:B------:R-:W-:Y:S02]  /*1e00*/  @P3 IMAD.WIDE.U32 R44, R44, 0x10, R54 ;  /* 0x000000102c2c3825 */ /* 0x000fe400078e0036 */
[----:B------:R-:W0:Y:S03]  /*1e10*/  @P3 LDC.64 R54, c[0x0][0x390] ;  /* 0x0000e400ff363b82 */ /* 0x000e260000000a00 */
[----:B------:R-:W2:Y:S04]  /*1e20*/  @P3 LDG.E.128 R4, desc[UR6][R44.64] ;  /* 0x000000062c043981 */ /* 0x000ea8000c1e1d00 */
[----:B------:R-:W3:Y:S01]  /*1e30*/  @P1 LDG.E.128 R44, desc[UR6][R50.64] ;  /* 0x00000006322c1981 */ /* 0x000ee2000c1e1d00 */
[----:B------:R-:W-:-:S02]  /*1e40*/  PLOP3.LUT P4, PT, PT, PT, PT, 0x8, 0x80 ;  /* 0x000000000080781c */ /* 0x000fc40003f8e170 */
[----:B------:R-:W-:Y:S02]  /*1e50*/  PLOP3.LUT P2, PT, PT, PT, PT, 0x8, 0x80 ;  /* 0x000000000080781c */ /* 0x000fe40003f4e170 */
[----:B------:R-:W-:Y:S02]  /*1e60*/  @P1 PLOP3.LUT P4, PT, P0, PT, PT, 0x80, 0x8 ;  /* 0x000000000008181c */ /* 0x000fe4000078f070 */
[----:B------:R-:W-:Y:S02]  /*1e70*/  @P1 PLOP3.LUT P2, PT, P0, PT, PT, 0x80, 0x8 ;  /* 0x000000000008181c */ /* 0x000fe4000074f070 */
[----:B------:R-:W-:Y:S02]  /*1e80*/  @P3 IADD3 R49, PT, PT, R53, 0x140, RZ ;  /* 0x0000014035313810 */ /* 0x000fe40007ffe0ff */
[----:B------:R-:W-:Y:S02]  /*1e90*/  PLOP3.LUT P6, PT, PT, PT, PT, 0x8, 0x80 ;  /* 0x000000000080781c */ /* 0x000fe40003fce170 */
[----:B------:R-:W-:-:S02]  /*1ea0*/  PLOP3.LUT P5, PT, PT, PT, PT, 0x8, 0x80 ;  /* 0x000000000080781c */ /* 0x000fc40003fae170 */
[----:B------:R-:W-:Y:S01]  /*1eb0*/  @P1 PLOP3.LUT P6, PT, P0, PT, PT, 0x80, 0x8 ;  /* 0x000000000008181c */ /* 0x000fe200007cf070 */
[----:B0-----:R-:W-:Y:S01]  /*1ec0*/  @P3 IMAD.WIDE.U32 R54, R49, 0x10, R54 ;  /* 0x0000001031363825 */ /* 0x001fe200078e0036 */
[----:B------:R-:W-:-:S03]  /*1ed0*/  @P1 PLOP3.LUT P5, PT, P0, PT, PT, 0x80, 0x8 ;  /* 0x000000000008181c */ /* 0x000fc600007af070 */
        /* <DEDUP_REMOVED lines=14> */
[----:B------:R1:W2:Y:S02]  /*1fc0*/  @P3 LDG.E.128 R4, desc[UR6][R54.64] ;  /* 0x0000000636043981 */ /* 0x0002a4000c1e1d00 */
[----:B-1----:R-:W-:-:S05]  /*1fd0*/  IADD3 R54, PT, PT, R52, 0x140, RZ ;  /* 0x0000014034367810 */ /* 0x002fca0007ffe0ff */
[----:B------:R-:W-:-:S05]  /*1fe0*/  @P1 IMAD.WIDE.U32 R118, R54, 0x10, R118 ;  /* 0x0000001036761825 */ /* 0x000fca00078e0076 */
[----:B0-----:R-:W3:Y:S01]  /*1ff0*/  @P1 LDG.E.128 R48, desc[UR6][R118.64] ;  /* 0x0000000676301981 */ /* 0x001ee2000c1e1d00 */
[----:B------:R-:W-:Y:S02]  /*2000*/  PLOP3.LUT P2, PT, PT, PT, PT, 0x8, 0x80 ;  /* 0x000000000080781c */ /* 0x000fe40003f4e170 */
[----:B------:R-:W-:Y:S02]  /*2010*/  @P1 PLOP3.LUT P2, PT, P0, PT, PT, 0x80, 0x8 ;  /* 0x000000000008181c */ /* 0x000fe4000074f070 */
[----:B------:R-:W-:Y:S02]  /*2020*/  PLOP3.LUT P4, PT, PT, PT, PT, 0x8, 0x80 ;  /* 0x000000000080781c */ /* 0x000fe40003f8e170 */
[----:B------:R-:W-:Y:S02]  /*2030*/  @P1 PLOP3.LUT P4, PT, P0, PT, PT, 0x80, 0x8 ;  /* 0x000000000008181c */ /* 0x000fe4000078f070 */
[----:B------:R-:W-:Y:S02]  /*2040*/  PLOP3.LUT P5, PT, PT, PT, PT, 0x8, 0x80 ;  /* 0x000000000080781c */ /* 0x000fe40003fae170 */
[----:B------:R-:W-:-:S02]  /*2050*/  @P1 PLOP3.LUT P5, PT, P0, PT, PT, 0x80, 0x8 ;  /* 0x000000000008181c */ /* 0x000fc400007af070 */
[----:B------:R-:W-:Y:S02]  /*2060*/  PLOP3.LUT P6, PT, PT, PT, PT, 0x8, 0x80 ;  /* 0x000000000080781c */ /* 0x000fe40003fce170 */
[----:B------:R-:W-:Y:S02]  /*2070*/  @P1 PLOP3.LUT P6, PT, P0, PT, PT, 0x80, 0x8 ;  /* 0x000000000008181c */ /* 0x000fe400007cf070 */
[----:B------:R-:W-:Y:S01]  /*2080*/  @P3 IADD3 R53, PT, PT, R53, 0x160, RZ ;  /* 0x0000016035353810 */ /* 0x000fe20007ffe0ff */
[CC--:B--2---:R-:W-:Y:S01]  /*2090*/  @!P1 FMUL.FTZ R118, R4.reuse, R86.reuse ;  /* 0x0000005604769220 */ /* 0x0c4fe20000410000 */
[-C--:B------:R-:W-:Y:S01]  /*20a0*/  @!P1 FMUL.FTZ R55, R5, R86.reuse ;  /* 0x0000005605379220 */ /* 0x080fe20000410000 */
[----:B---3--:R-:W-:-:S03]  /*20b0*/  @P2 FFMA.FTZ R48, R4, R86, R48 ;  /* 0x0000005604302223 */ /* 0x008fc60000010030 */
[----:B------:R-:W-:Y:S01]  /*20c0*/  @!P1 FSEL R48, R118, RZ, P0 ;  /* 0x000000ff76309208 */ /* 0x000fe20000000000 */
[CC--:B------:R-:W-:Y:S01]  /*20d0*/  @!P1 FMUL.FTZ R118, R6.reuse, R86.reuse ;  /* 0x0000005606769220 */ /* 0x0c0fe20000410000 */
[-C--:B------:R-:W-:Y:S01]  /*20e0*/  @P4 FFMA.FTZ R49, R5, R86.reuse, R49 ;  /* 0x0000005605314223 */ /* 0x080fe20000010031 */
[-C--:B------:R-:W-:Y:S01]  /*20f0*/  @P5 FFMA.FTZ R50, R6, R86.reuse, R50 ;  /* 0x0000005606325223 */ /* 0x080fe20000010032 */
[----:B------:R-:W-:Y:S01]  /*2100*/  @!P1 FSEL R49, R55, RZ, P0 ;  /* 0x000000ff37319208 */ /* 0x000fe20000000000 */
[CC--:B------:R-:W-:Y:S01]  /*2110*/  @!P1 FMUL.FTZ R55, R7.reuse, R86.reuse ;  /* 0x0000005607379220 */ /* 0x0c0fe20000410000 */
[----:B------:R-:W-:Y:S02]  /*2120*/  @!P1 FSEL R50, R118, RZ, P0 ;  /* 0x000000ff76329208 */ /* 0x000fe40000000000 */
[----:B------:R-:W0:Y:S01]  /*2130*/  @P3 LDC.64 R118, c[0x0][0x390] ;  /* 0x0000e400ff763b82 */ /* 0x000e220000000a00 */
[----:B------:R-:W-:Y:S01]  /*2140*/  @P6 FFMA.FTZ R51, R7, R86, R51 ;  /* 0x0000005607336223 */ /* 0x000fe20000010033 */
[----:B------:R-:W-:Y:S01]  /*2150*/  @!P1 FSEL R51, R55, RZ, P0 ;  /* 0x000000ff37339208 */ /* 0x000fe20000000000 */
[----:B------:R-:W-:-:S05]  /*2160*/  IMAD.WIDE.U32 R54, R54, 0x10, R120 ;  /* 0x0000001036367825 */ /* 0x000fca00078e0078 */
[----:B------:R1:W-:Y:S02]  /*2170*/  STG.E.128 desc[UR6][R54.64], R48 ;  /* 0x0000003036007986 */ /* 0x0003e4000c101d06 */
[----:B-1----:R-:W1:Y:S01]  /*2180*/  @P1 LDC.64 R54, c[0x0][0x3a0] ;  /* 0x0000e800ff361b82 */ /* 0x002e620000000a00 */
[----:B0-----:R-:W-:-:S05]  /*2190*/  @P3 IMAD.WIDE.U32 R118, R53, 0x10, R118 ;  /* 0x0000001035763825 */ /* 0x001fca00078e0076 */
[----:B------:R0:W2:Y:S02]  /*21a0*/  @P3 LDG.E.128 R4, desc[UR6][R118.64] ;  /* 0x0000000676043981 */ /* 0x0000a4000c1e1d00 */
[----:B0-----:R-:W-:-:S05]  /*21b0*/  IADD3 R118, PT, PT, R52, 0x160, RZ ;  /* 0x0000016034767810 */ /* 0x001fca0007ffe0ff */
[----:B-1----:R-:W-:-:S06]  /*21c0*/  @P1 IMAD.WIDE.U32 R54, R118, 0x10, R54 ;  /* 0x0000001076361825 */ /* 0x002fcc00078e0036 */
[----:B------:R-:W3:Y:S01]  /*21d0*/  @P1 LDG.E.128 R52, desc[UR6][R54.64] ;  /* 0x0000000636341981 */ /* 0x000ee2000c1e1d00 */
[----:B------:R-:W-:Y:S02]  /*21e0*/  PLOP3.LUT P5, PT, PT, PT, PT, 0x8, 0x80 ;  /* 0x000000000080781c */ /* 0x000fe40003fae170 */
[----:B------:R-:W-:Y:S02]  /*21f0*/  @P1 PLOP3.LUT P5, PT, P0, PT, PT, 0x80, 0x8 ;  /* 0x000000000008181c */ /* 0x000fe400007af070 */
[----:B------:R-:W-:Y:S02]  /*2200*/  PLOP3.LUT P3, PT, PT, PT, PT, 0x8, 0x80 ;  /* 0x000000000080781c */ /* 0x000fe40003f6e170 */
[----:B------:R-:W-:Y:S01]  /*2210*/  @P1 PLOP3.LUT P3, PT, P0, PT, PT, 0x80, 0x8 ;  /* 0x000000000008181c */ /* 0x000fe2000076f070 */
[----:B------:R-:W-:Y:S01]  /*2220*/  IMAD.WIDE.U32 R120, R118, 0x10, R120 ;  /* 0x0000001076787825 */ /* 0x000fe200078e0078 */
[----:B------:R-:W-:Y:S02]  /*2230*/  PLOP3.LUT P2, PT, PT, PT, PT, 0x8, 0x80 ;  /* 0x000000000080781c */ /* 0x000fe40003f4e170 */
[----:B------:R-:W-:-:S02]  /*2240*/  PLOP3.LUT P4, PT, PT, PT, PT, 0x8, 0x80 ;  /* 0x000000000080781c */ /* 0x000fc40003f8e170 */
[----:B------:R-:W-:Y:S02]  /*2250*/  @P1 PLOP3.LUT P2, PT, P0, PT, PT, 0x80, 0x8 ;  /* 0x000000000008181c */ /* 0x000fe4000074f070 */
[----:B------:R-:W-:Y:S01]  /*2260*/  @P1 PLOP3.LUT P4, PT, P0, PT, PT, 0x80, 0x8 ;  /* 0x000000000008181c */ /* 0x000fe2000078f070 */
[----:B------:R-:W-:Y:S01]  /*2270*/  UMOV UR10, 0xffffffff ;  /* 0xffffffff000a7882 */ /* 0x000fe20000000000 */
[CC--:B--2---:R-:W-:Y:S01]  /*2280*/  @!P1 FMUL.FTZ R118, R7.reuse, R86.reuse ;  /* 0x0000005607769220 */ /* 0x0c4fe20000410000 */
[----:B---3--:R-:W-:-:S04]  /*2290*/  @P5 FFMA.FTZ R55, R7, R86, R55 ;  /* 0x0000005607375223 */ /* 0x008fc80000010037 */
[----:B------:R-:W-:Y:S01]  /*22a0*/  @!P1 FSEL R55, R118, RZ, P0 ;  /* 0x000000ff76379208 */ /* 0x000fe20000000000 */
[CC--:B------:R-:W-:Y:S01]  /*22b0*/  @!P1 FMUL.FTZ R118, R5.reuse, R86.reuse ;  /* 0x0000005605769220 */ /* 0x0c0fe20000410000 */
[----:B------:R-:W-:-:S04]  /*22c0*/  @P3 FFMA.FTZ R53, R5, R86, R53 ;  /* 0x0000005605353223 */ /* 0x000fc80000010035 */
[----:B------:R-:W-:Y:S01]  /*22d0*/  @!P1 FSEL R53, R118, RZ, P0 ;  /* 0x000000ff76359208 */ /* 0x000fe20000000000 */
[----:B------:R-:W-:-:S04]  /*22e0*/  FADD.FTZ R118, RZ, R40 ;  /* 0x00000028ff767221 */ /* 0x000fc80000010000 */
        /* <DEDUP_REMOVED lines=38> */
[CC--:B------:R-:W-:Y:S01]  /*2550*/  @P2 FFMA.FTZ R52, R4.reuse, R86.reuse, R52 ;  /* 0x0000005604342223 */ /* 0x0c0fe20000010034 */
[-C--:B------:R-:W-:Y:S01]  /*2560*/  @!P1 FMUL.FTZ R119, R4, R86.reuse ;  /* 0x0000005604779220 */ /* 0x080fe20000410000 */
[-C--:B------:R-:W-:Y:S01]  /*2570*/  @P4 FFMA.FTZ R54, R6, R86.reuse, R54 ;  /* 0x0000005606364223 */ /* 0x080fe20000010036 */
[----:B------:R-:W-:Y:S01]  /*2580*/  FADD.FTZ R118, R118, R47 ;  /* 0x0000002f76767221 */ /* 0x000fe20000010000 */
[----:B------:R-:W-:-:S03]  /*2590*/  @!P1 FMUL.FTZ R86, R6, R86 ;  /* 0x0000005606569220 */ /* 0x000fc60000410000 */
[----:B------:R-:W-:Y:S01]  /*25a0*/  FADD.FTZ R118, R118, R48 ;  /* 0x0000003076767221 */ /* 0x000fe20000010000 */
[----:B------:R-:W-:Y:S02]  /*25b0*/  @!P1 FSEL R52, R119, RZ, P0 ;  /* 0x000000ff77349208 */ /* 0x000fe40000000000 */
[----:B------:R-:W-:Y:S01]  /*25c0*/  @!P1 FSEL R54, R86, RZ, P0 ;  /* 0x000000ff56369208 */ /* 0x000fe20000000000 */
[----:B------:R-:W-:-:S04]  /*25d0*/  FADD.FTZ R118, R118, R49 ;  /* 0x0000003176767221 */ /* 0x000fc80000010000 */
[----:B------:R0:W-:Y:S01]  /*25e0*/  STG.E.128 desc[UR6][R120.64], R52 ;  /* 0x0000003478007986 */ /* 0x0001e2000c101d06 */
[----:B------:R-:W-:-:S04]  /*25f0*/  FADD.FTZ R118, R118, R50 ;  /* 0x0000003276767221 */ /* 0x000fc80000010000 */
[----:B------:R-:W-:-:S04]  /*2600*/  FADD.FTZ R118, R118, R51 ;  /* 0x0000003376767221 */ /* 0x000fc80000010000 */
[----:B------:R-:W-:-:S04]  /*2610*/  FADD.FTZ R118, R118, R52 ;  /* 0x0000003476767221 */ /* 0x000fc80000010000 */
[----:B------:R-:W-:-:S04]  /*2620*/  FADD.FTZ R118, R118, R53 ;  /* 0x0000003576767221 */ /* 0x000fc80000010000 */
[----:B------:R-:W-:Y:S01]  /*2630*/  FADD.FTZ R118, R118, R54 ;  /* 0x0000003676767221 */ /* 0x000fe20000010000 */
[----:B------:R-:W-:-:S03]  /*2640*/  ISETP.NE.AND P1, PT, R0, RZ, PT ;  /* 0x000000ff0000720c */ /* 0x000fc60003f25270 */
[----:B------:R-:W-:Y:S01]  /*2650*/  FADD.FTZ R118, R118, R55 ;  /* 0x0000003776767221 */ /* 0x000fe20000010000 */
[----:B0-----:R-:W-:Y:S09]  /*2660*/  BRA.DIV UR10, `(.L_x_43135) ;  /* 0x0000001a0a947947 */ /* 0x001ff2000b800000 */
        /* <DEDUP_REMOVED lines=117> */
.L_x_43150:
[----:B-1----:R-:W-:Y:S01]  /*2dc0*/  FADD.FTZ R86, R122, R86 ;  /* 0x000000567a567221 */ /* 0x002fe20000010000 */
[----:B------:R-:W-:Y:S01]  /*2dd0*/  ISETP.NE.AND P0, PT, RZ, UR8, PT ;  /* 0x00000008ff007c0c */ /* 0x000fe2000bf05270 */
[----:B0-----:R-:W0:Y:S01]  /*2de0*/  @!P1 LDC.64 R122, c[0x0][0x3c0] ;  /* 0x0000f000ff7a9b82 */ /* 0x001e220000000a00 */
[----:B------:R-:W-:Y:S01]  /*2df0*/  BSSY.RECONVERGENT B0, `(.L_x_43136) ;  /* 0x0000127000007945 */ /* 0x000fe20003800200 */
[----:B------:R-:W-:Y:S01]  /*2e00*/  FFMA.FTZ R121, R86, R121, UR9 ;  /* 0x0000000956797e23 */ /* 0x000fe20008010079 */
[----:B------:R-:W-:-:S05]  /*2e10*/  FMUL.FTZ R86, R118, R118 ;  /* 0x0000007676567220 */ /* 0x000fca0000410000 */
[----:B------:R-:W-:-:S05]  /*2e20*/  FSEL R86, R86, RZ, P0 ;  /* 0x000000ff56567208 */ /* 0x000fca0000000000 */
[----:B------:R-:W-:-:S06]  /*2e30*/  FADD.FTZ R86, R121, R86 ;  /* 0x0000005679567221 */ /* 0x000fcc0000010000 */
[----:B------:R-:W1:Y:S01]  /*2e40*/  MUFU.RSQ R86, R86 ;  /* 0x0000005600567308 */ /* 0x000e620000001400 */
[----:B0-----:R-:W-:-:S05]  /*2e50*/  @!P1 IMAD.WIDE R122, R78, 0x4, R122 ;  /* 0x000000044e7a9825 */ /* 0x001fca00078e027a */
[----:B------:R0:W-:Y:S02]  /*2e60*/  @!P1 STG.E desc[UR6][R122.64], R118 ;  /* 0x000000767a009986 */ /* 0x0001e4000c101906 */
[----:B0-----:R-:W0:Y:S02]  /*2e70*/  @!P1 LDC.64 R122, c[0x0][0x3c8] ;  /* 0x0000f200ff7a9b82 */ /* 0x001e240000000a00 */
[----:B0-----:R-:W-:-:S05]  /*2e80*/  @!P1 IMAD.WIDE R122, R78, 0x4, R122 ;  /* 0x000000044e7a9825 */ /* 0x001fca00078e027a */
[----:B-1----:R0:W-:Y:S01]  /*2e90*/  @!P1 STG.E desc[UR6][R122.64], R86 ;  /* 0x000000567a009986 */ /* 0x0021e2000c101906 */
[----:B-----5:R-:W-:-:S13]  /*2ea0*/  ISETP.GE.AND P1, PT, R85, 0x1, PT ;  /* 0x000000015500780c */ /* 0x020fda0003f26270 */
[----:B0-----:R-:W-:Y:S05]  /*2eb0*/  @!P1 BRA `(.L_x_43137) ;  /* 0x0000001000689947 */ /* 0x001fea0003800000 */
[----:B------:R-:W-:Y:S01]  /*2ec0*/  FSEL R118, R118, RZ, !P0 ;  /* 0x000000ff76767208 */ /* 0x000fe20004000000 */
[----:B------:R-:W-:Y:S01]  /*2ed0*/  HADD2.F32 R119, -RZ, R79.H0_H0 ;  /* 0x2000004fff777230 */ /* 0x000fe20000004100 */
[----:B------:R-:W-:-:S03]  /*2ee0*/  IADD3 R85, PT, PT, R85, -0x1, RZ ;  /* 0xffffffff55557810 */ /* 0x000fc60007ffe0ff */
[C---:B------:R-:W-:Y:S01]  /*2ef0*/  FADD.FTZ R120, -R118.reuse, R40 ;  /* 0x0000002876787221 */ /* 0x040fe20000010100 */
[----:B------:R-:W-:Y:S02]  /*2f00*/  HADD2.F32 R40, -RZ, R76.H0_H0 ;  /* 0x2000004cff287230 */ /* 0x000fe40000004100 */
[----:B------:R-:W-:Y:S01]  /*2f10*/  FADD.FTZ R9, -R118, R9 ;  /* 0x0000000976097221 */ /* 0x000fe20000010100 */
[----:B------:R-:W-:Y:S02]  /*2f20*/  IMAD R85, R85, R84, RZ ;  /* 0x0000005455557224 */ /* 0x000fe400078e02ff */
[----:B------:R-:W-:Y:S01]  /*2f30*/  FMUL.FTZ R120, R86, R120 ;  /* 0x0000007856787220 */ /* 0x000fe20000410000 */
[----:B------:R-:W-:Y:S01]  /*2f40*/  FADD.FTZ R10, -R118, R10 ;  /* 0x0000000a760a7221 */ /* 0x000fe20000010100 */
[----:B------:R-:W-:Y:S01]  /*2f50*/  FMUL.FTZ R9, R86, R9 ;  /* 0x0000000956097220 */ /* 0x000fe20000410000 */
[----:B------:R-:W-:Y:S01]  /*2f60*/  FADD.FTZ R11, -R118, R11 ;  /* 0x0000000b760b7221 */ /* 0x000fe20000010100 */
[----:B------:R-:W-:Y:S01]  /*2f70*/  FFMA.FTZ R40, R120, R119, R40 ;  /* 0x0000007778287223 */ /* 0x000fe20000010028 */
[----:B------:R-:W-:Y:S01]  /*2f80*/  FADD.FTZ R120, -R118, R41 ;  /* 0x0000002976787221 */ /* 0x000fe20000010100 */
[----:B------:R-:W-:Y:S01]  /*2f90*/  HADD2.F32 R119, -RZ, R80.H0_H0 ;  /* 0x20000050ff777230 */ /* 0x000fe20000004100 */
[----:B------:R-:W-:Y:S01]  /*2fa0*/  SHF.R.S32.HI R84, RZ, 0x1f, R85 ;  /* 0x0000001fff547819 */ /* 0x000fe20000011455 */
[----:B------:R-:W-:-:S02]  /*2fb0*/  HADD2.F32 R41, -RZ, R106.H0_H0 ;  /* 0x2000006aff297230 */ /* 0x000fc40000004100 */
[C---:B------:R-:W-:Y:S01]  /*2fc0*/  FMUL.FTZ R120, R86.reuse, R120 ;  /* 0x0000007856787220 */ /* 0x040fe20000410000 */
[----:B------:R-:W-:Y:S01]  /*2fd0*/  FMUL.FTZ R10, R86, R10 ;  /* 0x0000000a560a7220 */ /* 0x000fe20000410000 */
[----:B------:R-:W-:Y:S01]  /*2fe0*/  LEA.HI R84, R84, R85, RZ, 0x2 ;  /* 0x0000005554547211 */ /* 0x000fe200078f10ff */
[----:B------:R-:W-:Y:S02]  /*2ff0*/  HADD2.F32 R85, -RZ, R80.H1_H1 ;  /* 0x30000050ff557230 */ /* 0x000fe40000004100 */
[----:B------:R-:W-:Y:S01]  /*3000*/  FFMA.FTZ R41, R120, R119, R41 ;  /* 0x0000007778297223 */ /* 0x000fe20000010029 */
[----:B------:R-:W-:Y:S01]  /*3010*/  FADD.FTZ R120, -R118, R42 ;  /* 0x0000002a76787221 */ /* 0x000fe20000010100 */
[----:B------:R-:W-:Y:S01]  /*3020*/  HADD2.F32 R119, -RZ, R79.H1_H1 ;  /* 0x3000004fff777230 */ /* 0x000fe20000004100 */
[----:B------:R-:W-:Y:S01]  /*3030*/  LEA.HI.SX32 R84, R84, R0, 0x1e ;  /* 0x0000000054547211 */ /* 0x000fe200078ff2ff */
[----:B------:R-:W-:Y:S02]  /*3040*/  HADD2.F32 R42, -RZ, R77.H0_H0 ;  /* 0x2000004dff2a7230 */ /* 0x000fe40000004100 */
[C---:B------:R-:W-:Y:S01]  /*3050*/  FMUL.FTZ R120, R86.reuse, R120 ;  /* 0x0000007856787220 */ /* 0x040fe20000410000 */
[----:B------:R-:W-:Y:S01]  /*3060*/  FMUL.FTZ R11, R86, R11 ;  /* 0x0000000b560b7220 */ /* 0x000fe20000410000 */
[C---:B------:R-:W-:Y:S01]  /*3070*/  FADD.FTZ R12, -R118.reuse, R12 ;  /* 0x0000000c760c7221 */ /* 0x040fe20000010100 */
[----:B------:R-:W-:Y:S01]  /*3080*/  FADD.FTZ R13, -R118, R13 ;  /* 0x0000000d760d7221 */ /* 0x000fe20000010100 */
[----:B------:R-:W-:Y:S01]  /*3090*/  FFMA.FTZ R42, R120, R119, R42 ;  /* 0x00000077782a7223 */ /* 0x000fe2000001002a */
[----:B------:R-:W-:Y:S01]  /*30a0*/  FADD.FTZ R119, -R118, R43 ;  /* 0x0000002b76777221 */ /* 0x000fe20000010100 */
[----:B------:R-:W0:Y:S01]  /*30b0*/  LDC.64 R120, c[0x0][0x428] ;  /* 0x00010a00ff787b82 */ /* 0x000e220000000a00 */
[----:B------:R-:W-:-:S02]  /*30c0*/  HADD2.F32 R43, -RZ, R106.H1_H1 ;  /* 0x3000006aff2b7230 */ /* 0x000fc40000004100 */
[C---:B------:R-:W-:Y:S01]  /*30d0*/  FMUL.FTZ R12, R86.reuse, R12 ;  /* 0x0000000c560c7220 */ /* 0x040fe20000410000 */
[----:B------:R-:W-:Y:S01]  /*30e0*/  FMUL.FTZ R119, R86, R119 ;  /* 0x0000007756777220 */ /* 0x000fe20000410000 */
[----:B------:R-:W-:Y:S01]  /*30f0*/  FADD.FTZ R14, -R118, R14 ;  /* 0x0000000e760e7221 */ /* 0x000fe20000010100 */
[----:B------:R-:W-:Y:S01]  /*3100*/  FMUL.FTZ R13, R86, R13 ;  /* 0x0000000d560d7220 */ /* 0x000fe20000410000 */
[C---:B------:R-:W-:Y:S01]  /*3110*/  FADD.FTZ R15, -R118.reuse, R15 ;  /* 0x0000000f760f7221 */ /* 0x040fe20000010100 */
[----:B------:R-:W-:Y:S01]  /*3120*/  FFMA.FTZ R43, R119, R85, R43 ;  /* 0x00000055772b7223 */ /* 0x000fe2000001002b */
[C---:B------:R-:W-:Y:S01]  /*3130*/  FADD.FTZ R18, -R118.reuse, R18 ;  /* 0x0000001276127221 */ /* 0x040fe20000010100 */
[----:B------:R-:W-:Y:S01]  /*3140*/  FADD.FTZ R19, -R118, R19 ;  /* 0x0000001376137221 */ /* 0x000fe20000010100 */
[----:B------:R-:W-:Y:S01]  /*3150*/  FMUL.FTZ R15, R86, R15 ;  /* 0x0000000f560f7220 */ /* 0x000fe20000410000 */
[C---:B------:R-:W-:Y:S01]  /*3160*/  FADD.FTZ R24, -R118.reuse, R24 ;  /* 0x0000001876187221 */ /* 0x040fe20000010100 */
[C---:B------:R-:W-:Y:S01]  /*3170*/  FADD.FTZ R16, -R118.reuse, R16 ;  /* 0x0000001076107221 */ /* 0x040fe20000010100 */
[----:B------:R-:W-:Y:S01]  /*3180*/  FADD.FTZ R17, -R118, R17 ;  /* 0x0000001176117221 */ /* 0x000fe20000010100 */
[C---:B------:R-:W-:Y:S01]  /*3190*/  FMUL.FTZ R18, R86.reuse, R18 ;  /* 0x0000001256127220 */ /* 0x040fe20000410000 */
[----:B------:R-:W-:Y:S01]  /*31a0*/  FMUL.FTZ R19, R86, R19 ;  /* 0x0000001356137220 */ /* 0x000fe20000410000 */
[C---:B------:R-:W-:Y:S01]  /*31b0*/  FADD.FTZ R46, -R118.reuse, R46 ;  /* 0x0000002e762e7221 */ /* 0x040fe20000010100 */
[----:B------:R-:W-:Y:S01]  /*31c0*/  FADD.FTZ R47, -R118, R47 ;  /* 0x0000002f762f7221 */ /* 0x000fe20000010100 */
[C---:B------:R-:W-:Y:S01]  /*31d0*/  FMUL.FTZ R16, R86.reuse, R16 ;  /* 0x0000001056107220 */ /* 0x040fe20000410000 */
[----:B------:R-:W-:Y:S01]  /*31e0*/  FMUL.FTZ R17, R86, R17 ;  /* 0x0000001156117220 */ /* 0x000fe20000410000 */
        /* <DEDUP_REMOVED lines=8> */
[----:B------:R-:W-:Y:S01]  /*3270*/  FADD.FTZ R29, -R118, R29 ;  /* 0x0000001d761d7221 */ /* 0x000fe20000010100 */
[----:B------:R0:W-:Y:S01]  /*3280*/  STG.E.128 desc[UR6][R122.64], R40 ;  /* 0x000000287a007986 */ /* 0x0001e2000c101d06 */
[----:B------:R-:W-:Y:S01]  /*3290*/  FMUL.FTZ R27, R86, R27 ;  /* 0x0000001b561b7220 */ /* 0x000fe20000410000 */
        /* <DEDUP_REMOVED lines=13> */
[----:B------:R-:W-:Y:S01]  /*3370*/  FADD.FTZ R45, -R118, R45 ;  /* 0x0000002d762d7221 */ /* 0x000fe20000010100 */
[C---:B------:R-:W-:Y:S01]  /*3380*/  FMUL.FTZ R35, R86.reuse, R35 ;  /* 0x0000002356237220 */ /* 0x040fe20000410000 */
[----:B------:R-:W-:Y:S01]  /*3390*/  FMUL.FTZ R33, R86, R33 ;  /* 0x0000002156217220 */ /* 0x000fe20000410000 */
[----:B0-----:R-:W-:Y:S01]  /*33a0*/  FADD.FTZ R41, -R118, R36 ;  /* 0x0000002476297221 */ /* 0x001fe20000010100 */
        /* <DEDUP_REMOVED lines=8> */
[C---:B------:R-:W-:Y:S01]  /*3430*/  FADD.FTZ R41, -R118.reuse, R37 ;  /* 0x0000002576297221 */ /* 0x040fe20000010100 */
[----:B------:R-:W-:Y:S02]  /*3440*/  HADD2.F32 R40, -RZ, R82.H0_H0 ;  /* 0x20000052ff287230 */ /* 0x000fe40000004100 */
[----:B------:R-:W-:Y:S01]  /*3450*/  FADD.FTZ R48, -R118, R48 ;  /* 0x0000003076307221 */ /* 0x000fe20000010100 */
[----:B------:R-:W-:-:S02]  /*3460*/  HADD2.F32 R37, -RZ, R107.H0_H0 ;  /* 0x2000006bff257230 */ /* 0x000fc40000004100 */
[----:B------:R-:W-:Y:S01]  /*3470*/  FMUL.FTZ R41, R86, R41 ;  /* 0x0000002956297220 */ /* 0x000fe20000410000 */
[C---:B------:R-:W-:Y:S01]  /*3480*/  FADD.FTZ R49, -R118.reuse, R49 ;  /* 0x0000003176317221 */ /* 0x040fe20000010100 */
[----:B------:R-:W-:Y:S01]  /*3490*/  FADD.FTZ R50, -R118, R50 ;  /* 0x0000003276327221 */ /* 0x000fe20000010100 */
[----:B------:R-:W-:Y:S01]  /*34a0*/  FMUL.FTZ R20, R86, R48 ;  /* 0x0000003056147220 */ /* 0x000fe20000410000 */
[----:B------:R-:W-:Y:S01]  /*34b0*/  FFMA.FTZ R37, R41, R40, R37 ;  /* 0x0000002829257223 */ /* 0x000fe20000010025 */
[C---:B------:R-:W-:Y:S01]  /*34c0*/  FADD.FTZ R41, -R118.reuse, R38 ;  /* 0x0000002676297221 */ /* 0x040fe20000010100 */
[----:B------:R-:W-:Y:S02]  /*34d0*/  HADD2.F32 R40, -RZ, R81.H1_H1 ;  /* 0x30000051ff287230 */ /* 0x000fe40000004100 */
[----:B------:R-:W-:Y:S01]  /*34e0*/  FADD.FTZ R51, -R118, R51 ;  /* 0x0000003376337221 */ /* 0x000fe20000010100 */
[----:B------:R-:W-:Y:S02]  /*34f0*/  HADD2.F32 R38, -RZ, R75.H0_H0 ;  /* 0x2000004bff267230 */ /* 0x000fe40000004100 */
[----:B------:R-:W-:Y:S01]  /*3500*/  FMUL.FTZ R41, R86, R41 ;  /* 0x0000002956297220 */ /* 0x000fe20000410000 */
[C---:B------:R-:W-:Y:S01]  /*3510*/  FADD.FTZ R52, -R118.reuse, R52 ;  /* 0x0000003476347221 */ /* 0x040fe20000010100 */
[C---:B------:R-:W-:Y:S01]  /*3520*/  FADD.FTZ R53, -R118.reuse, R53 ;  /* 0x0000003576357221 */ /* 0x040fe20000010100 */
[C---:B------:R-:W-:Y:S01]  /*3530*/  FADD.FTZ R54, -R118.reuse, R54 ;  /* 0x0000003676367221 */ /* 0x040fe20000010100 */
[----:B------:R-:W-:Y:S01]  /*3540*/  FFMA.FTZ R38, R41, R40, R38 ;  /* 0x0000002829267223 */ /* 0x000fe20000010026 */
[----:B------:R-:W-:Y:S01]  /*3550*/  FADD.FTZ R41, -R118, R39 ;  /* 0x0000002776297221 */ /* 0x000fe20000010100 */
[----:B------:R-:W-:-:S02]  /*3560*/  HADD2.F32 R40, -RZ, R82.H1_H1 ;  /* 0x30000052ff287230 */ /* 0x000fc40000004100 */
[----:B------:R-:W-:Y:S01]  /*3570*/  FADD.FTZ R55, -R118, R55 ;  /* 0x0000003776377221 */ /* 0x000fe20000010100 */
[----:B------:R-:W-:Y:S02]  /*3580*/  HADD2.F32 R39, -RZ, R107.H1_H1 ;  /* 0x3000006bff277230 */ /* 0x000fe40000004100 */
[C---:B------:R-:W-:Y:S01]  /*3590*/  FMUL.FTZ R41, R86.reuse, R41 ;  /* 0x0000002956297220 */ /* 0x040fe20000410000 */
[----:B------:R-:W-:-:S03]  /*35a0*/  FMUL.FTZ R55, R86, R55 ;  /* 0x0000003756377220 */ /* 0x000fc60000410000 */
[----:B------:R-:W-:Y:S01]  /*35b0*/  FFMA.FTZ R39, R41, R40, R39 ;  /* 0x0000002829277223 */ /* 0x000fe20000010027 */
[----:B------:R-:W-:-:S05]  /*35c0*/  IADD3 R40, PT, PT, R84, 0x20, RZ ;  /* 0x0000002054287810 */ /* 0x000fca0007ffe0ff */
[----:B------:R-:W-:-:S05]  /*35d0*/  IMAD.WIDE.U32 R40, R40, 0x10, R120 ;  /* 0x0000001028287825 */ /* 0x000fca00078e0078 */
[----:B------:R0:W-:Y:S02]  /*35e0*/  STG.E.128 desc[UR6][R40.64], R36 ;  /* 0x0000002428007986 */ /* 0x0001e4000c101d06 */
[----:B0-----:R-:W-:Y:S01]  /*35f0*/  FADD.FTZ R37, -R118, R8 ;  /* 0x0000000876257221 */ /* 0x001fe20000010100 */
[----:B------:R-:W-:Y:S02]  /*3600*/  HADD2.F32 R36, -RZ, R83.H0_H0 ;  /* 0x20000053ff247230 */ /* 0x000fe40000004100 */
[C---:B------:R-:W-:Y:S01]  /*3610*/  FMUL.FTZ R38, R86.reuse, R24 ;  /* 0x0000001856267220 */ /* 0x040fe20000410000 */
[----:B------:R-:W-:Y:S02]  /*3620*/  HADD2.F32 R8, -RZ, R72.H0_H0 ;  /* 0x20000048ff087230 */ /* 0x000fe40000004100 */
[----:B------:R-:W-:Y:S01]  /*3630*/  FMUL.FTZ R37, R86, R37 ;  /* 0x0000002556257220 */ /* 0x000fe20000410000 */
[----:B------:R-:W-:Y:S01]  /*3640*/  IADD3 R24, PT, PT, R84, 0x80, RZ ;  /* 0x0000008054187810 */ /* 0x000fe20007ffe0ff */
[C---:B------:R-:W-:Y:S01]  /*3650*/  FMUL.FTZ R41, R86.reuse, R21 ;  /* 0x0000001556297220 */ /* 0x040fe20000410000 */
[----:B------:R-:W-:Y:S01]  /*3660*/  FMUL.FTZ R40, R86, R22 ;  /* 0x0000001656287220 */ /* 0x000fe20000410000 */
[----:B------:R-:W-:Y:S01]  /*3670*/  FFMA.FTZ R8, R37, R36, R8 ;  /* 0x0000002425087223 */ /* 0x000fe20000010008 */
[----:B------:R-:W-:-:S02]  /*3680*/  HADD2.F32 R37, -RZ, R87.H0_H0 ;  /* 0x20000057ff257230 */ /* 0x000fc40000004100 */
[C---:B------:R-:W-:Y:S01]  /*3690*/  FMUL.FTZ R39, R86.reuse, R23 ;  /* 0x0000001756277220 */ /* 0x040fe20000410000 */
[----:B------:R-:W-:Y:S02]  /*36a0*/  HADD2.F32 R36, -RZ, R108.H0_H0 ;  /* 0x2000006cff247230 */ /* 0x000fe40000004100 */
[C---:B------:R-:W-:Y:S01]  /*36b0*/  FMUL.FTZ R21, R86.reuse, R49 ;  /* 0x0000003156157220 */ /* 0x040fe20000410000 */
[C---:B------:R-:W-:Y:S01]  /*36c0*/  FMUL.FTZ R22, R86.reuse, R50 ;  /* 0x0000003256167220 */ /* 0x040fe20000410000 */
[----:B------:R-:W-:Y:S01]  /*36d0*/  FMUL.FTZ R23, R86, R51 ;  /* 0x0000003356177220 */ /* 0x000fe20000410000 */
[----:B------:R-:W-:Y:S01]  /*36e0*/  FFMA.FTZ R9, R9, R37, R36 ;  /* 0x0000002509097223 */ /* 0x000fe20000010024 */
[----:B------:R-:W-:Y:S02]  /*36f0*/  HADD2.F32 R37, -RZ, R83.H1_H1 ;  /* 0x30000053ff257230 */ /* 0x000fe40000004100 */
[----:B------:R-:W-:-:S05]  /*3700*/  HADD2.F32 R36, -RZ, R73.H0_H0 ;  /* 0x20000049ff247230 */ /* 0x000fca0000004100 */
[----:B------:R-:W-:Y:S01]  /*3710*/  FFMA.FTZ R10, R10, R37, R36 ;  /* 0x000000250a0a7223 */ /* 0x000fe20000010024 */
[----:B------:R-:W-:Y:S02]  /*3720*/  HADD2.F32 R37, -RZ, R87.H1_H1 ;  /* 0x30000057ff257230 */ /* 0x000fe40000004100 */
[----:B------:R-:W-:-:S05]  /*3730*/  HADD2.F32 R36, -RZ, R108.H1_H1 ;  /* 0x3000006cff247230 */ /* 0x000fca0000004100 */
[----:B------:R-:W-:Y:S01]  /*3740*/  FFMA.FTZ R11, R11, R37, R36 ;  /* 0x000000250b0b7223 */ /* 0x000fe20000010024 */
[----:B------:R-:W-:-:S05]  /*3750*/  IADD3 R36, PT, PT, R84, 0x40, RZ ;  /* 0x0000004054247810 */ /* 0x000fca0007ffe0ff */
[----:B------:R-:W-:-:S05]  /*3760*/  IMAD.WIDE.U32 R36, R36, 0x10, R120 ;  /* 0x0000001024247825 */ /* 0x000fca00078e0078 */
[----:B------:R0:W-:Y:S02]  /*3770*/  STG.E.128 desc[UR6][R36.64], R8 ;  /* 0x0000000824007986 */ /* 0x0001e4000c101d06 */
[----:B0-----:R-:W-:Y:S02]  /*3780*/  HADD2.F32 R11, -RZ, R88.H0_H0 ;  /* 0x20000058ff0b7230 */ /* 0x001fe40000004100 */
[----:B------:R-:W-:Y:S01]  /*3790*/  FMUL.FTZ R36, R86, R14 ;  /* 0x0000000e56247220 */ /* 0x000fe20000410000 */
[----:B------:R-:W-:Y:S01]  /*37a0*/  HADD2.F32 R8, -RZ, R70.H0_H0 ;  /* 0x20000046ff087230 */ /* 0x000fe20000004100 */
[----:B------:R-:W-:Y:S01]  /*37b0*/  IADD3 R14, PT, PT, R84, 0x60, RZ ;  /* 0x00000060540e7810 */ /* 0x000fe20007ffe0ff */
        /* <DEDUP_REMOVED lines=8> */
[----:B------:R-:W-:Y:S02]  /*3840*/  HADD2.F32 R13, -RZ, R88.H1_H1 ;  /* 0x30000058ff0d7230 */ /* 0x000fe40000004100 */
[----:B------:R-:W-:Y:S02]  /*3850*/  HADD2.F32 R10, -RZ, R71.H0_H0 ;  /* 0x20000047ff0a7230 */ /* 0x000fe40000004100 */
[----:B------:R-:W-:Y:S01]  /*3860*/  FFMA.FTZ R11, R15, R12, R11 ;  /* 0x0000000c0f0b7223 */ /* 0x000fe2000001000b */
[----:B------:R-:W-:-:S04]  /*3870*/  IMAD.WIDE.U32 R14, R14, 0x10, R120 ;  /* 0x000000100e0e7825 */ /* 0x000fc800078e0078 */
[----:B------:R-:W-:Y:S01]  /*3880*/  FFMA.FTZ R10, R36, R13, R10 ;  /* 0x0000000d240a7223 */ /* 0x000fe2000001000a */
[----:B------:R-:W-:Y:S02]  /*3890*/  HADD2.F32 R13, -RZ, R90.H1_H1 ;  /* 0x3000005aff0d7230 */ /* 0x000fe40000004100 */
[C---:B------:R-:W-:Y:S01]  /*38a0*/  FMUL.FTZ R36, R86.reuse, R26 ;  /* 0x0000001a56247220 */ /* 0x040fe20000410000 */
[----:B------:R-:W-:Y:S02]  /*38b0*/  HADD2.F32 R12, -RZ, R91.H1_H1 ;  /* 0x3000005bff0c7230 */ /* 0x000fe40000004100 */
[----:B------:R-:W-:Y:S01]  /*38c0*/  FMUL.FTZ R26, R86, R54 ;  /* 0x00000036561a7220 */ /* 0x000fe20000410000 */
[----:B------:R0:W-:Y:S02]  /*38d0*/  STG.E.128 desc[UR6][R14.64], R8 ;  /* 0x000000080e007986 */ /* 0x0001e4000c101d06 */
[----:B0-----:R-:W-:Y:S02]  /*38e0*/  HADD2.F32 R10, -RZ, R69.H0_H0 ;  /* 0x20000045ff0a7230 */ /* 0x001fe40000004100 */
[----:B------:R-:W-:-:S02]  /*38f0*/  HADD2.F32 R11, -RZ, R110.H1_H1 ;  /* 0x3000006eff0b7230 */ /* 0x000fc40000004100 */
[----:B------:R-:W-:Y:S02]  /*3900*/  HADD2.F32 R15, -RZ, R90.H0_H0 ;  /* 0x2000005aff0f7230 */ /* 0x000fe40000004100 */
[----:B------:R-:W-:Y:S01]  /*3910*/  FFMA.FTZ R10, R18, R13, R10 ;  /* 0x0000000d120a7223 */ /* 0x000fe2000001000a */
[----:B------:R-:W-:Y:S02]  /*3920*/  HADD2.F32 R8, -RZ, R68.H0_H0 ;  /* 0x20000044ff087230 */ /* 0x000fe40000004100 */
[----:B------:R-:W-:Y:S01]  /*3930*/  FFMA.FTZ R11, R19, R12, R11 ;  /* 0x0000000c130b7223 */ /* 0x000fe2000001000b */
[----:B------:R-:W-:Y:S02]  /*3940*/  HADD2.F32 R14, -RZ, R91.H0_H0 ;  /* 0x2000005bff0e7230 */ /* 0x000fe40000004100 */
[C---:B------:R-:W-:Y:S01]  /*3950*/  FMUL.FTZ R18, R86.reuse, R46 ;  /* 0x0000002e56127220 */ /* 0x040fe20000410000 */
[----:B------:R-:W-:Y:S02]  /*3960*/  HADD2.F32 R9, -RZ, R110.H0_H0 ;  /* 0x2000006eff097230 */ /* 0x000fe40000004100 */
[----:B------:R-:W-:Y:S01]  /*3970*/  FMUL.FTZ R19, R86, R47 ;  /* 0x0000002f56137220 */ /* 0x000fe20000410000 */
[----:B------:R-:W-:Y:S01]  /*3980*/  FFMA.FTZ R8, R16, R15, R8 ;  /* 0x0000000f10087223 */ /* 0x000fe20000010008 */
[----:B------:R-:W-:-:S04]  /*3990*/  IMAD.WIDE.U32 R46, R24, 0x10, R120 ;  /* 0x00000010182e7825 */ /* 0x000fc800078e0078 */
[----:B------:R-:W-:Y:S01]  /*39a0*/  FMUL.FTZ R24, R86, R52 ;  /* 0x0000003456187220 */ /* 0x000fe20000410000 */
[----:B------:R-:W-:Y:S01]  /*39b0*/  FFMA.FTZ R9, R17, R14, R9 ;  /* 0x0000000e11097223 */ /* 0x000fe20000010009 */
[----:B------:R-:W-:Y:S02]  /*39c0*/  HADD2.F32 R17, -RZ, R92.H0_H0 ;  /* 0x2000005cff117230 */ /* 0x000fe40000004100 */
[----:B------:R-:W-:Y:S02]  /*39d0*/  HADD2.F32 R16, -RZ, R66.H0_H0 ;  /* 0x20000042ff107230 */ /* 0x000fe40000004100 */
[----:B------:R0:W-:Y:S01]  /*39e0*/  STG.E.128 desc[UR6][R46.64], R8 ;  /* 0x000000082e007986 */ /* 0x0001e2000c101d06 */
[----:B------:R-:W-:Y:S02]  /*39f0*/  HADD2.F32 R15, -RZ, R93.H0_H0 ;  /* 0x2000005dff0f7230 */ /* 0x000fe40000004100 */
[----:B------:R-:W-:Y:S02]  /*3a00*/  HADD2.F32 R14, -RZ, R111.H0_H0 ;  /* 0x2000006fff0e7230 */ /* 0x000fe40000004100 */
[----:B------:R-:W-:-:S02]  /*3a10*/  HADD2.F32 R13, -RZ, R92.H1_H1 ;  /* 0x3000005cff0d7230 */ /* 0x000fc40000004100 */
[----:B------:R-:W-:Y:S02]  /*3a20*/  HADD2.F32 R12, -RZ, R67.H0_H0 ;  /* 0x20000043ff0c7230 */ /* 0x000fe40000004100 */
[----:B0-----:R-:W-:Y:S01]  /*3a30*/  FFMA.FTZ R8, R42, R17, R16 ;  /* 0x000000112a087223 */ /* 0x001fe20000010010 */
[----:B------:R-:W-:Y:S01]  /*3a40*/  FFMA.FTZ R9, R41, R15, R14 ;  /* 0x0000000f29097223 */ /* 0x000fe2000001000e */
[----:B------:R-:W-:Y:S02]  /*3a50*/  HADD2.F32 R17, -RZ, R94.H1_H1 ;  /* 0x3000005eff117230 */ /* 0x000fe40000004100 */
[----:B------:R-:W-:Y:S01]  /*3a60*/  FFMA.FTZ R10, R40, R13, R12 ;  /* 0x0000000d280a7223 */ /* 0x000fe2000001000c */
[----:B------:R-:W-:Y:S01]  /*3a70*/  HADD2.F32 R14, -RZ, R65.H0_H0 ;  /* 0x20000041ff0e7230 */ /* 0x000fe20000004100 */
[----:B------:R-:W-:Y:S01]  /*3a80*/  IADD3 R46, PT, PT, R84, 0xe0, RZ ;  /* 0x000000e0542e7810 */ /* 0x000fe20007ffe0ff */
[----:B------:R-:W-:Y:S02]  /*3a90*/  HADD2.F32 R16, -RZ, R95.H1_H1 ;  /* 0x3000005fff107230 */ /* 0x000fe40000004100 */
[----:B------:R-:W-:-:S02]  /*3aa0*/  HADD2.F32 R15, -RZ, R112.H1_H1 ;  /* 0x30000070ff0f7230 */ /* 0x000fc40000004100 */
[----:B------:R-:W-:Y:S01]  /*3ab0*/  FFMA.FTZ R14, R36, R17, R14 ;  /* 0x00000011240e7223 */ /* 0x000fe2000001000e */
[----:B------:R-:W-:Y:S01]  /*3ac0*/  HADD2.F32 R42, -RZ, R93.H1_H1 ;  /* 0x3000005dff2a7230 */ /* 0x000fe20000004100 */
[C---:B------:R-:W-:Y:S01]  /*3ad0*/  IADD3 R17, PT, PT, R84.reuse, 0xa0, RZ ;  /* 0x000000a054117810 */ /* 0x040fe20007ffe0ff */
[----:B------:R-:W-:Y:S02]  /*3ae0*/  HADD2.F32 R11, -RZ, R111.H1_H1 ;  /* 0x3000006fff0b7230 */ /* 0x000fe40000004100 */
[----:B------:R-:W-:Y:S01]  /*3af0*/  FFMA.FTZ R15, R27, R16, R15 ;  /* 0x000000101b0f7223 */ /* 0x000fe2000001000f */
[----:B------:R-:W-:Y:S01]  /*3b00*/  HADD2.F32 R41, -RZ, R94.H0_H0 ;  /* 0x2000005eff297230 */ /* 0x000fe20000004100 */
[C---:B------:R-:W-:Y:S01]  /*3b10*/  IADD3 R16, PT, PT, R84.reuse, 0xc0, RZ ;  /* 0x000000c054107810 */ /* 0x040fe20007ffe0ff */
[----:B------:R-:W-:Y:S02]  /*3b20*/  HADD2.F32 R12, -RZ, R64.H0_H0 ;  /* 0x20000040ff0c7230 */ /* 0x000fe40000004100 */
[----:B------:R-:W-:Y:S01]  /*3b30*/  FFMA.FTZ R11, R39, R42, R11 ;  /* 0x0000002a270b7223 */ /* 0x000fe2000001000b */
[----:B------:R-:W-:Y:S01]  /*3b40*/  HADD2.F32 R40, -RZ, R95.H0_H0 ;  /* 0x2000005fff287230 */ /* 0x000fe20000004100 */
[----:B------:R-:W-:Y:S01]  /*3b50*/  IADD3 R42, PT, PT, R84, 0x100, RZ ;  /* 0x00000100542a7810 */ /* 0x000fe20007ffe0ff */
[----:B------:R-:W-:-:S02]  /*3b60*/  HADD2.F32 R13, -RZ, R112.H0_H0 ;  /* 0x20000070ff0d7230 */ /* 0x000fc40000004100 */
[----:B------:R-:W-:Y:S01]  /*3b70*/  FFMA.FTZ R12, R38, R41, R12 ;  /* 0x00000029260c7223 */ /* 0x000fe2000001000c */
[----:B------:R-:W-:Y:S01]  /*3b80*/  IMAD.WIDE.U32 R38, R17, 0x10, R120 ;  /* 0x0000001011267825 */ /* 0x000fe200078e0078 */
[----:B------:R-:W-:-:S03]  /*3b90*/  IADD3 R36, PT, PT, R84, 0x140, RZ ;  /* 0x0000014054247810 */ /* 0x000fc60007ffe0ff */
[----:B------:R-:W-:Y:S01]  /*3ba0*/  FFMA.FTZ R13, R37, R40, R13 ;  /* 0x00000028250d7223 */ /* 0x000fe2000001000d */
[--C-:B------:R-:W-:Y:S01]  /*3bb0*/  IMAD.WIDE.U32 R16, R16, 0x10, R120.reuse ;  /* 0x0000001010107825 */ /* 0x100fe200078e0078 */
[----:B------:R0:W-:Y:S01]  /*3bc0*/  STG.E.128 desc[UR6][R38.64], R8 ;  /* 0x0000000826007986 */ /* 0x0001e2000c101d06 */
[C---:B------:R-:W-:Y:S02]  /*3bd0*/  IADD3 R40, PT, PT, R84.reuse, 0x120, RZ ;  /* 0x0000012054287810 */ /* 0x040fe40007ffe0ff */
[----:B------:R-:W-:Y:S01]  /*3be0*/  HADD2.F32 R27, -RZ, R101.H0_H0 ;  /* 0x20000065ff1b7230 */ /* 0x000fe20000004100 */
[----:B------:R1:W-:Y:S01]  /*3bf0*/  STG.E.128 desc[UR6][R16.64], R12 ;  /* 0x0000000c10007986 */ /* 0x0003e2000c101d06 */
[----:B------:R-:W-:Y:S01]  /*3c00*/  IADD3 R84, PT, PT, R84, 0x160, RZ ;  /* 0x0000016054547810 */ /* 0x000fe20007ffe0ff */
[----:B------:R-:W-:-:S04]  /*3c10*/  IMAD.WIDE.U32 R46, R46, 0x10, R120 ;  /* 0x000000102e2e7825 */ /* 0x000fc800078e0078 */
[----:B------:R-:W-:-:S04]  /*3c20*/  IMAD.WIDE.U32 R42, R42, 0x10, R120 ;  /* 0x000000102a2a7825 */ /* 0x000fc800078e0078 */
[----:B------:R-:W-:-:S04]  /*3c30*/  IMAD.WIDE.U32 R40, R40, 0x10, R120 ;  /* 0x0000001028287825 */ /* 0x000fc800078e0078 */
[----:B0-----:R-:W-:Y:S02]  /*3c40*/  HADD2.F32 R9, -RZ, R113.H0_H0 ;  /* 0x20000071ff097230 */ /* 0x001fe40000004100 */
[----:B------:R-:W-:Y:S02]  /*3c50*/  HADD2.F32 R10, -RZ, R63.H0_H0 ;  /* 0x2000003fff0a7230 */ /* 0x000fe40000004100 */
[----:B-1----:R-:W-:Y:S02]  /*3c60*/  HADD2.F32 R16, -RZ, R97.H0_H0 ;  /* 0x20000061ff107230 */ /* 0x002fe40000004100 */
[--C-:B------:R-:W-:Y:S02]  /*3c70*/  HADD2.F32 R15, -RZ, R96.reuse.H1_H1 ;  /* 0x30000060ff0f7230 */ /* 0x100fe40000004100 */
[----:B------:R-:W-:Y:S02]  /*3c80*/  HADD2.F32 R17, -RZ, R96.H0_H0 ;  /* 0x20000060ff117230 */ /* 0x000fe40000004100 */
[----:B------:R-:W-:Y:S01]  /*3c90*/  FFMA.FTZ R9, R29, R16, R9 ;  /* 0x000000101d097223 */ /* 0x000fe20000010009 */
        /* <DEDUP_REMOVED lines=9> */
[--C-:B------:R-:W-:Y:S02]  /*3d30*/  HADD2.F32 R15, -RZ, R114.reuse.H1_H1 ;  /* 0x30000072ff0f7230 */ /* 0x100fe40000004100 */
[----:B------:R-:W-:Y:S01]  /*3d40*/  FFMA.FTZ R12, R32, R13, R12 ;  /* 0x0000000d200c7223 */ /* 0x000fe2000001000c */
[----:B------:R-:W-:Y:S01]  /*3d50*/  HADD2.F32 R31, -RZ, R99.H0_H0 ;  /* 0x20000063ff1f7230 */ /* 0x000fe20000004100 */
[----:B------:R0:W-:Y:S01]  /*3d60*/  STG.E.128 desc[UR6][R46.64], R8 ;  /* 0x000000082e007986 */ /* 0x0001e2000c101d06 */
[----:B------:R-:W-:Y:S02]  /*3d70*/  HADD2.F32 R13, -RZ, R114.H0_H0 ;  /* 0x20000072ff0d7230 */ /* 0x000fe40000004100 */
[----:B------:R-:W-:Y:S01]  /*3d80*/  FFMA.FTZ R15, R35, R29, R15 ;  /* 0x0000001d230f7223 */ /* 0x000fe2000001000f */
[----:B------:R-:W-:Y:S02]  /*3d90*/  HADD2.F32 R30, -RZ, R98.H1_H1 ;  /* 0x30000062ff1e7230 */ /* 0x000fe40000004100 */
[----:B------:R-:W-:-:S02]  /*3da0*/  HADD2.F32 R14, -RZ, R61.H0_H0 ;  /* 0x2000003dff0e7230 */ /* 0x000fc40000004100 */
[----:B------:R-:W-:Y:S01]  /*3db0*/  FFMA.FTZ R13, R33, R31, R13 ;  /* 0x0000001f210d7223 */ /* 0x000fe2000001000d */
[----:B------:R-:W-:Y:S02]  /*3dc0*/  HADD2.F32 R28, -RZ, R100.H0_H0 ;  /* 0x20000064ff1c7230 */ /* 0x000fe40000004100 */
[----:B------:R-:W-:Y:S02]  /*3dd0*/  HADD2.F32 R16, -RZ, R58.H0_H0 ;  /* 0x2000003aff107230 */ /* 0x000fe40000004100 */
[----:B------:R-:W-:Y:S01]  /*3de0*/  FFMA.FTZ R14, R34, R30, R14 ;  /* 0x0000001e220e7223 */ /* 0x000fe2000001000e */
[----:B------:R-:W-:Y:S02]  /*3df0*/  HADD2.F32 R17, -RZ, R115.H0_H0 ;  /* 0x20000073ff117230 */ /* 0x000fe40000004100 */
[----:B------:R-:W-:Y:S02]  /*3e00*/  HADD2.F32 R38, -RZ, R100.H1_H1 ;  /* 0x30000064ff267230 */ /* 0x000fe40000004100 */
[----:B------:R-:W-:Y:S01]  /*3e10*/  FFMA.FTZ R16, R44, R28, R16 ;  /* 0x0000001c2c107223 */ /* 0x000fe20000010010 */
[----:B------:R-:W-:-:S02]  /*3e20*/  HADD2.F32 R35, -RZ, R59.H0_H0 ;  /* 0x2000003bff237230 */ /* 0x000fc40000004100 */
[----:B------:R-:W-:Y:S01]  /*3e30*/  FFMA.FTZ R17, R45, R27, R17 ;  /* 0x0000001b2d117223 */ /* 0x000fe20000010011 */
[----:B------:R-:W-:Y:S01]  /*3e40*/  HADD2.F32 R34, -RZ, R101.H1_H1 ;  /* 0x30000065ff227230 */ /* 0x000fe20000004100 */
[----:B------:R0:W-:Y:S01]  /*3e50*/  STG.E.128 desc[UR6][R42.64], R12 ;  /* 0x0000000c2a007986 */ /* 0x0001e2000c101d06 */
        /* <DEDUP_REMOVED lines=21> */
[----:B------:R-:W-:-:S02]  /*3fb0*/  HADD2.F32 R30, -RZ, R104.H1_H1 ;  /* 0x30000068ff1e7230 */ /* 0x000fc40000004100 */
[----:B------:R-:W-:Y:S02]  /*3fc0*/  HADD2.F32 R29, -RZ, R3.H0_H0 ;  /* 0x20000003ff1d7230 */ /* 0x000fe40000004100 */
[----:B------:R-:W-:Y:S01]  /*3fd0*/  FFMA.FTZ R25, R25, R32, R31 ;  /* 0x0000002019197223 */ /* 0x000fe2000001001f */
[----:B------:R-:W-:Y:S02]  /*3fe0*/  HADD2.F32 R28, -RZ, R105.H1_H1 ;  /* 0x30000069ff1c7230 */ /* 0x000fe40000004100 */
[----:B------:R-:W-:Y:S02]  /*3ff0*/  HADD2.F32 R27, -RZ, R117.H1_H1 ;  /* 0x30000075ff1b7230 */ /* 0x000fe40000004100 */
[----:B------:R-:W-:Y:S01]  /*4000*/  FFMA.FTZ R26, R26, R30, R29 ;  /* 0x0000001e1a1a7223 */ /* 0x000fe2000001001d */
[----:B------:R-:W-:-:S04]  /*4010*/  IMAD.WIDE.U32 R36, R36, 0x10, R120 ;  /* 0x0000001024247825 */ /* 0x000fc800078e0078 */
[----:B------:R-:W-:Y:S01]  /*4020*/  FFMA.FTZ R27, R55, R28, R27 ;  /* 0x0000001c371b7223 */ /* 0x000fe2000001001b */
[----:B------:R-:W-:Y:S01]  /*4030*/  IMAD.WIDE.U32 R120, R84, 0x10, R120 ;  /* 0x0000001054787825 */ /* 0x000fe200078e0078 */
[----:B------:R0:W-:Y:S04]  /*4040*/  STG.E.128 desc[UR6][R36.64], R20 ;  /* 0x0000001424007986 */ /* 0x0001e8000c101d06 */
[----:B------:R0:W-:Y:S02]  /*4050*/  STG.E.128 desc[UR6][R120.64], R24 ;  /* 0x0000001878007986 */ /* 0x0001e4000c101d06 */
.L_x_43137:
[----:B------:R-:W-:Y:S05]  /*4060*/  BSYNC.RECONVERGENT B0 ;  /* 0x0000000000007941 */ /* 0x000fea0003800200 */
.L_x_43136:
[----:B0-----:R-:W0:Y:S02]  /*4070*/  LDC.64 R8, c[0x0][0x380] ;  /* 0x0000e000ff087b82 */ /* 0x001e240000000a00 */
[----:B0-----:R-:W-:-:S04]  /*4080*/  LEA R78, R8, R78, 0x2 ;  /* 0x0000004e084e7211 */ /* 0x001fc800078e10ff */
[----:B------:R-:W-:-:S13]  /*4090*/  ISETP.GE.AND P0, PT, R78, R9, PT ;  /* 0x000000094e00720c */ /* 0x000fda0003f06270 */
[----:B------:R-:W-:Y:S05]  /*40a0*/  @!P0 BRA `(.L_x_43138) ;  /* 0xffffffc800a88947 */ /* 0x000fea000383ffff */
[----:B------:R-:W-:Y:S05]  /*40b0*/  EXIT ;  /* 0x000000000000794d */ /* 0x000fea0003800000 */
.L_x_43135:
[----:B------:R-:W-:Y:S01]  /*40c0*/  BSSY B0, `(.L_x_43139) ;  /* 0x0000008000007945 */ /* 0x000fe20003800000 */
[----:B------:R-:W-:Y:S02]  /*40d0*/  MOV R123, R118 ;  /* 0x00000076007b7202 */ /* 0x000fe40000000f00 */
[----:B------:R-:W-:Y:S02]  /*40e0*/  MOV R119, 0x1 ;  /* 0x0000000100777802 */ /* 0x000fe40000000f00 */
[----:B------:R-:W-:Y:S02]  /*40f0*/  MOV R86, 0x1f ;  /* 0x0000001f00567802 */ /* 0x000fe40000000f00 */
[----:B------:R-:W-:-:S07]  /*4100*/  MOV R120, 0xffffffff ;  /* 0xffffffff00787802 */ /* 0x000fce0000000f00 */
[----:B-----5:R-:W-:Y:S05]  /*4110*/  WARPSYNC.COLLECTIVE R120, `(.L_x_43140) ;  /* 0x0000000078087348 */ /* 0x020fea0003c00000 */
[----:B------:R0:W1:Y:S02]  /*4120*/  SHFL.BFLY P0, R86, R123, R119, R86 ;  /* 0x0c0000777b567389 */ /* 0x0000640000000056 */
[----:B01---5:R-:W-:Y:S05]  /*4130*/  ENDCOLLECTIVE ;  /* 0x000000000000791b */ /* 0x023fea0003800000 */
.L_x_43140:
[----:B------:R-:W-:Y:S05]  /*4140*/  BSYNC B0 ;  /* 0x0000000000007941 */ /* 0x000fea0003800000 */
.L_x_43139:
[----:B------:R-:W-:Y:S01]  /*4150*/  FADD.FTZ R118, R118, R86 ;  /* 0x0000005676767221 */ /* 0x000fe20000010000 */
[----:B------:R-:W-:Y:S01]  /*4160*/  MOV R86, 0x1f ;  /* 0x0000001f00567802 */ /* 0x000fe20000000f00 */
[----:B------:R-:W-:Y:S01]  /*4170*/  HFMA2 R119, -RZ, RZ, 0, 1.1920928955078125e-07 ;  /* 0x00000002ff777431 */ /* 0x000fe200000001ff */
[----:B------:R-:W-:Y:S01]  /*4180*/  MOV R120, 0xffffffff ;  /* 0xffffffff00787802 */ /* 0x000fe20000000f00 */
[----:B------:R-:W0:Y:S01]  /*4190*/  LDC R121, c[0x0][0x400] ;  /* 0x00010000ff797b82 */ /* 0x000e220000000800 */
[----:B------:R-:W-:-:S07]  /*41a0*/  MOV R123, R118 ;  /* 0x00000076007b7202 */ /* 0x000fce0000000f00 */
[----:B0-----:R-:W-:Y:S05]  /*41b0*/  WARPSYNC.COLLECTIVE R120, `(.L_x_43141) ;  /* 0x0000000078087348 */ /* 0x001fea0003c00000 */
[----:B------:R1:W2:Y:S02]  /*41c0*/  SHFL.BFLY P0, R86, R123, R119, R86 ;  /* 0x0c0000777b567389 */ /* 0x0002a40000000056 */
[----:B012---:R-:W-:Y:S05]  /*41d0*/  ENDCOLLECTIVE ;  /* 0x000000000000791b */ /* 0x007fea0003800000 */
.L_x_43141:
[----:B------:R-:W-:Y:S02]  /*41e0*/  HFMA2 R119, -RZ, RZ, 0, 2.384185791015625e-07 ;  /* 0x00000004ff777431 */ /* 0x000fe400000001ff */
[----:B------:R-:W-:Y:S01]  /*41f0*/  FADD.FTZ R118, R118, R86 ;  /* 0x0000005676767221 */ /* 0x000fe20000010000 */
[----:B------:R-:W-:-:S04]  /*4200*/  MOV R86, 0x1f ;  /* 0x0000001f00567802 */ /* 0x000fc80000000f00 */
[----:B------:R-:W-:-:S07]  /*4210*/  MOV R123, R118 ;  /* 0x00000076007b7202 */ /* 0x000fce0000000f00 */
[----:B------:R-:W-:Y:S05]  /*4220*/  WARPSYNC.COLLECTIVE R120, `(.L_x_43142) ;  /* 0x0000000078087348 */ /* 0x000fea0003c00000 */
[----:B------:R0:W1:Y:S02]  /*4230*/  SHFL.BFLY P0, R86, R123, R119, R86 ;  /* 0x0c0000777b567389 */ /* 0x0000640000000056 */
[----:B01----:R-:W-:Y:S05]  /*4240*/  ENDCOLLECTIVE ;  /* 0x000000000000791b */ /* 0x003fea0003800000 */
.L_x_43142:
[----:B------:R-:W-:Y:S02]  /*4250*/  HFMA2 R119, -RZ, RZ, 0, 4.76837158203125e-07 ;  /* 0x00000008ff777431 */ /* 0x000fe400000001ff */
[----:B------:R-:W-:Y:S01]  /*4260*/  FADD.FTZ R118, R118, R86 ;  /* 0x0000005676767221 */ /* 0x000fe20000010000 */
[----:B------:R-:W-:-:S04]  /*4270*/  MOV R86, 0x1f ;  /* 0x0000001f00567802 */ /* 0x000fc80000000f00 */
[----:B------:R-:W-:-:S07]  /*4280*/  MOV R123, R118 ;  /* 0x00000076007b7202 */ /* 0x000fce0000000f00 */
[----:B------:R-:W-:Y:S05]  /*4290*/  WARPSYNC.COLLECTIVE R120, `(.L_x_43143) ;  /* 0x0000000078087348 */ /* 0x000fea0003c00000 */
[----:B------:R0:W1:Y:S02]  /*42a0*/  SHFL.BFLY P0, R86, R123, R119, R86 ;  /* 0x0c0000777b567389 */ /* 0x0000640000000056 */
[----:B01----:R-:W-:Y:S05]  /*42b0*/  ENDCOLLECTIVE ;  /* 0x000000000000791b */ /* 0x003fea0003800000 */
.L_x_43143:
[----:B------:R-:W-:Y:S02]  /*42c0*/  HFMA2 R119, -RZ, RZ, 0, 9.5367431640625e-07 ;  /* 0x00000010ff777431 */ /* 0x000fe400000001ff */
[----:B------:R-:W-:Y:S01]  /*42d0*/  FADD.FTZ R118, R118, R86 ;  /* 0x0000005676767221 */ /* 0x000fe20000010000 */
[----:B------:R-:W-:-:S04]  /*42e0*/  MOV R86, 0x1f ;  /* 0x0000001f00567802 */ /* 0x000fc80000000f00 */
[----:B------:R-:W-:-:S07]  /*42f0*/  MOV R123, R118 ;  /* 0x00000076007b7202 */ /* 0x000fce0000000f00 */
[----:B------:R-:W-:Y:S05]  /*4300*/  WARPSYNC.COLLECTIVE R120, `(.L_x_43144) ;  /* 0x0000000078087348 */ /* 0x000fea0003c00000 */
[----:B------:R0:W1:Y:S02]  /*4310*/  SHFL.BFLY P0, R86, R123, R119, R86 ;  /* 0x0c0000777b567389 */ /* 0x0000640000000056 */
[----:B01----:R-:W-:Y:S05]  /*4320*/  ENDCOLLECTIVE ;  /* 0x000000000000791b */ /* 0x003fea0003800000 */
.L_x_43144:
        /* <DEDUP_REMOVED lines=97> */
[----:B------:R-:W-:-:S03]  /*4940*/  HFMA2 R119, -RZ, RZ, 0, 5.9604644775390625e-08 ;  /* 0x00000001ff777431 */ /* 0x000fc600000001ff */
[----:B------:R-:W-:Y:S01]  /*4950*/  FFMA.FTZ R122, R122, R122, R86 ;  /* 0x0000007a7a7a7223 */ /* 0x000fe20000010056 */
[----:B------:R-:W-:-:S04]  /*4960*/  MOV R86, 0x1f ;  /* 0x0000001f00567802 */ /* 0x000fc80000000f00 */
[----:B------:R-:W-:-:S07]  /*4970*/  MOV R123, R122 ;  /* 0x0000007a007b7202 */ /* 0x000fce0000000f00 */
[----:B------:R-:W-:Y:S05]  /*4980*/  WARPSYNC.COLLECTIVE R120, `(.L_x_43145) ;  /* 0x0000000078087348 */ /* 0x000fea0003c00000 */
[----:B------:R0:W1:Y:S02]  /*4990*/  SHFL.BFLY P0, R86, R123, R119, R86 ;  /* 0x0c0000777b567389 */ /* 0x0000640000000056 */
[----:B01----:R-:W-:Y:S05]  /*49a0*/  ENDCOLLECTIVE ;  /* 0x000000000000791b */ /* 0x003fea0003800000 */
.L_x_43145:
[----:B------:R-:W-:Y:S02]  /*49b0*/  HFMA2 R119, -RZ, RZ, 0, 1.1920928955078125e-07 ;  /* 0x00000002ff777431 */ /* 0x000fe400000001ff */
[----:B------:R-:W-:Y:S01]  /*49c0*/  FADD.FTZ R122, R122, R86 ;  /* 0x000000567a7a7221 */ /* 0x000fe20000010000 */
[----:B------:R-:W-:-:S04]  /*49d0*/  MOV R86, 0x1f ;  /* 0x0000001f00567802 */ /* 0x000fc80000000f00 */
[----:B------:R-:W-:-:S07]  /*49e0*/  MOV R123, R122 ;  /* 0x0000007a007b7202 */ /* 0x000fce0000000f00 */
[----:B------:R-:W-:Y:S05]  /*49f0*/  WARPSYNC.COLLECTIVE R120, `(.L_x_43146) ;  /* 0x0000000078087348 */ /* 0x000fea0003c00000 */
[----:B------:R0:W1:Y:S02]  /*4a00*/  SHFL.BFLY P0, R86, R123, R119, R86 ;  /* 0x0c0000777b567389 */ /* 0x0000640000000056 */
[----:B01----:R-:W-:Y:S05]  /*4a10*/  ENDCOLLECTIVE ;  /* 0x000000000000791b */ /* 0x003fea0003800000 */
.L_x_43146:
[----:B------:R-:W-:Y:S02]  /*4a20*/  HFMA2 R119, -RZ, RZ, 0, 2.384185791015625e-07 ;  /* 0x00000004ff777431 */ /* 0x000fe400000001ff */
[----:B------:R-:W-:Y:S01]  /*4a30*/  FADD.FTZ R122, R122, R86 ;  /* 0x000000567a7a7221 */ /* 0x000fe20000010000 */
[----:B------:R-:W-:-:S04]  /*4a40*/  MOV R86, 0x1f ;  /* 0x0000001f00567802 */ /* 0x000fc80000000f00 */
[----:B------:R-:W-:-:S07]  /*4a50*/  MOV R123, R122 ;  /* 0x0000007a007b7202 */ /* 0x000fce0000000f00 */
[----:B------:R-:W-:Y:S05]  /*4a60*/  WARPSYNC.COLLECTIVE R120, `(.L_x_43147) ;  /* 0x0000000078087348 */ /* 0x000fea0003c00000 */
[----:B------:R0:W1:Y:S02]  /*4a70*/  SHFL.BFLY P0, R86, R123, R119, R86 ;  /* 0x0c0000777b567389 */ /* 0x0000640000000056 */
[----:B01----:R-:W-:Y:S05]  /*4a80*/  ENDCOLLECTIVE ;  /* 0x000000000000791b */ /* 0x003fea0003800000 */
.L_x_43147:
[----:B------:R-:W-:Y:S02]  /*4a90*/  HFMA2 R119, -RZ, RZ, 0, 4.76837158203125e-07 ;  /* 0x00000008ff777431 */ /* 0x000fe400000001ff */
[----:B------:R-:W-:Y:S01]  /*4aa0*/  FADD.FTZ R122, R122, R86 ;  /* 0x000000567a7a7221 */ /* 0x000fe20000010000 */
[----:B------:R-:W-:-:S04]  /*4ab0*/  MOV R86, 0x1f ;  /* 0x0000001f00567802 */ /* 0x000fc80000000f00 */
[----:B------:R-:W-:-:S07]  /*4ac0*/  MOV R123, R122 ;  /* 0x0000007a007b7202 */ /* 0x000fce0000000f00 */
[----:B------:R-:W-:Y:S05]  /*4ad0*/  WARPSYNC.COLLECTIVE R120, `(.L_x_43148) ;  /* 0x0000000078087348 */ /* 0x000fea0003c00000 */
[----:B------:R0:W1:Y:S02]  /*4ae0*/  SHFL.BFLY P0, R86, R123, R119, R86 ;  /* 0x0c0000777b567389 */ /* 0x0000640000000056 */
[----:B01----:R-:W-:Y:S05]  /*4af0*/  ENDCOLLECTIVE ;  /* 0x000000000000791b */ /* 0x003fea0003800000 */
.L_x_43148:
[----:B------:R-:W-:Y:S02]  /*4b00*/  HFMA2 R119, -RZ, RZ, 0, 9.5367431640625e-07 ;  /* 0x00000010ff777431 */ /* 0x000fe400000001ff */
[----:B------:R-:W-:Y:S01]  /*4b10*/  FADD.FTZ R122, R122, R86 ;  /* 0x000000567a7a7221 */ /* 0x000fe20000010000 */
[----:B------:R-:W-:-:S04]  /*4b20*/  MOV R86, 0x1f ;  /* 0x0000001f00567802 */ /* 0x000fc80000000f00 */
[----:B------:R-:W-:-:S07]  /*4b30*/  MOV R123, R122 ;  /* 0x0000007a007b7202 */ /* 0x000fce0000000f00 */
[----:B------:R-:W-:Y:S05]  /*4b40*/  WARPSYNC.COLLECTIVE R120, `(.L_x_43149) ;  /* 0x0000000078087348 */ /* 0x000fea0003c00000 */
[----:B------:R0:W1:Y:S02]  /*4b50*/  SHFL.BFLY P0, R86, R123, R119, R86 ;  /* 0x0c0000777b567389 */ /* 0x0000640000000056 */
[----:B01----:R-:W-:Y:S05]  /*4b60*/  ENDCOLLECTIVE ;  /* 0x000000000000791b */ /* 0x003fea0003800000 */
.L_x_43149:
[----:B------:R-:W-:Y:S05]  /*4b70*/  BRA `(.L_x_43150) ;  /* 0xffffffe000907947 */ /* 0x000fea000383ffff */
.L_x_43151:
        /* <DEDUP_REMOVED lines=16> */
.L_x_54459:


//--------------------- .text._ZN10layer_norm13ln_fwd_kernelINS_13Kernel_traitsI6__halfffffjLj1536ELj1ELj4ELj1ELj16ENS_18Kernel_traits_baseILj1536ES2_ffffjLj128EEEEELb0ELb1ELb0ELb0EEEvNS_9FwdParamsE --------------------------
	.section	.text._ZN10layer_norm13ln_fwd_kernelINS_13Kernel_traitsI6__halfffffjLj1536ELj1ELj4ELj1ELj16ENS_18Kernel_traits_baseILj1536ES2_ffffjLj128EEEEELb0ELb1ELb0ELb0EEEvNS_9FwdParamsE,"ax",@progbits
	.align	128
        .global         _ZN10layer_norm13ln_fwd_kernelINS_13Kernel_traitsI6__halfffffjLj1536ELj1ELj4ELj1ELj16ENS_18Kernel_traits_baseILj1536ES2_ffffjLj128EEEEELb0ELb1ELb0ELb0EEEvNS_9FwdParamsE
        .type           _ZN10layer_norm13ln_fwd_kernelINS_13Kernel_traitsI6__halfffffjLj1536ELj1ELj4ELj1ELj16ENS_18Kernel_traits_baseILj1536ES2_ffffjLj128EEEEELb0ELb1ELb0ELb0EEEvNS_9FwdParamsE,@function
        .size           _ZN10layer_norm13ln_fwd_kernelINS_13Kernel_traitsI6__halfffffjLj1536ELj1ELj4ELj1ELj16ENS_18Kernel_traits_baseILj1536ES2_ffffjLj128EEEEELb0ELb1ELb0ELb0EEEvNS_9FwdParamsE,(.L_x_54460 - _ZN10layer_norm13ln_fwd_kernelINS_13Kernel_traitsI6__halfffffjLj1536ELj1ELj4ELj1ELj16ENS_18Kernel_traits_baseILj1536ES2_ffffjLj128EEEEELb0ELb1ELb0ELb0EEEvNS_9FwdParamsE)
        .other          _ZN10layer_norm13ln_fwd_kernelINS_13Kernel_traitsI6__halfffffjLj1536ELj1ELj4ELj1ELj16ENS_18Kernel_traits_baseILj1536ES2_ffffjLj128EEEEELb0ELb1ELb0ELb0EEEvNS_9FwdParamsE,@"STO_CUDA_ENTRY STV_DEFAULT"
_ZN10layer_norm13ln_fwd_kernelINS_13Kernel_traitsI6__halfffffjLj1536ELj1ELj4ELj1ELj16ENS_18Kernel_traits_baseILj1536ES2_ffffjLj128EEEEELb0ELb1ELb0ELb0EEEvNS_9FwdParamsE:
.text._ZN10layer_norm13ln_fwd_kernelINS_13Kernel_traitsI6__halfffffjLj1536ELj1ELj4ELj1ELj16ENS_18Kernel_traits_baseILj1536ES2_ffffjLj128EEEEELb0ELb1ELb0ELb0EEEvNS_9FwdParamsE:
        /* <DEDUP_REMOVED lines=14> */
[----:B------:R-:W-:Y:S02]  /*00e0*/  LOP3.LUT R91, R91, 0x1f, RZ, 0xc0, !PT ;  /* 0x0000001f5b5b7812 */ /* 0x000fe400078ec0ff */
[----:B------:R-:W-:Y:S02]  /*00f0*/  LEA.HI.SX32 R90, R0, R3, 0x1e ;  /* 0x00000003005a7211 */ /* 0x000fe400078ff2ff */
[----:B------:R-:W-:-:S02]  /*0100*/  LOP3.LUT R89, R89, UR4, RZ, 0xfc, !PT ;  /* 0x0000000459597c12 */ /* 0x000fc4000f8efcff */
        /* <DEDUP_REMOVED lines=16> */
[----:B------:R-:W5:Y:S02]  /*0210*/  @P0 LD.E.64 R78, desc[UR6][R20.64] ;  /* 0x00000006144e0980 */ /* 0x000f64000c101b00 */
[----:B------:R-:W1:Y:S01]  /*0220*/  @P1 LDC.64 R58, c[0x0][0x3e8] ;  /* 0x0000fa00ff3a1b82 */ /* 0x000e620000000a00 */
[C---:B--2---:R-:W-:Y:S01]  /*0230*/  @P0 IMAD.WIDE.U32 R30, R0.reuse, 0x8, R30 ;  /* 0x00000008001e0825 */ /* 0x044fe200078e001e */
[----:B------:R-:W-:-:S04]  /*0240*/  @P0 LOP3.LUT R0, R0, 0x20, RZ, 0xfc, !PT ;  /* 0x0000002000000812 */ /* 0x000fc800078efcff */
[----:B------:R2:W5:Y:S02]  /*0250*/  @P0 LDG.E.64 R52, desc[UR6][R30.64] ;  /* 0x000000061e340981 */ /* 0x000564000c1e1b00 */
[----:B------:R-:W0:Y:S01]  /*0260*/  @P5 LDC.64 R80, c[0x0][0x3d0] ;  /* 0x0000f400ff505b82 */ /* 0x000e220000000a00 */
[----:B---3--:R-:W-:-:S05]  /*0270*/  @P1 IMAD.WIDE.U32 R54, R0, 0x8, R54 ;  /* 0x0000000800361825 */ /* 0x008fca00078e0036 */
[----:B------:R3:W5:Y:S02]  /*0280*/  @P1 LDG.E.64 R24, desc[UR6][R54.64] ;  /* 0x0000000636181981 */ /* 0x000764000c1e1b00 */
[----:B------:R-:W2:Y:S01]  /*0290*/  @P5 LDC.64 R84, c[0x0][0x3e8] ;  /* 0x0000fa00ff545b82 */ /* 0x000ea20000000a00 */
[----:B----4-:R-:W-:-:S05]  /*02a0*/  @P1 IMAD.WIDE.U32 R56, R0, 0x8, R56 ;  /* 0x0000000800381825 */ /* 0x010fca00078e0038 */
[----:B------:R-:W5:Y:S02]  /*02b0*/  @P1 LD.E.64 R76, desc[UR6][R56.64] ;  /* 0x00000006384c1980 */ /* 0x000f64000c101b00 */
[----:B------:R-:W4:Y:S01]  /*02c0*/  @P5 LDC.64 R82, c[0x0][0x438] ;  /* 0x00010e00ff525b82 */ /* 0x000f220000000a00 */
[C---:B-1----:R-:W-:Y:S01]  /*02d0*/  @P1 IMAD.WIDE.U32 R58, R0.reuse, 0x8, R58 ;  /* 0x00000008003a1825 */ /* 0x042fe200078e003a */
[----:B------:R-:W-:-:S04]  /*02e0*/  @P1 IADD3 R0, PT, PT, R0, 0x20, RZ ;  /* 0x0000002000001810 */ /* 0x000fc80007ffe0ff */
[----:B------:R1:W5:Y:S02]  /*02f0*/  @P1 LDG.E.64 R50, desc[UR6][R58.64] ;  /* 0x000000063a321981 */ /* 0x000364000c1e1b00 */
[----:B------:R-:W1:Y:S08]  /*0300*/  @P4 LDC.64 R86, c[0x0][0x3d0] ;  /* 0x0000f400ff564b82 */ /* 0x000e700000000a00 */
[----:B------:R-:W1:Y:S01]  /*0310*/  @P4 LDC.64 R94, c[0x0][0x3e8] ;  /* 0x0000fa00ff5e4b82 */ /* 0x000e620000000a00 */
[----:B------:R-:W-:-:S07]  /*0320*/  ISETP.GE.U32.AND P1, PT, R90, 0xe0, PT ;  /* 0x000000e05a00780c */ /* 0x000fce0003f26070 */
[----:B------:R-:W1:Y:S01]  /*0330*/  @P4 LDC.64 R92, c[0x0][0x438] ;  /* 0x00010e00ff5c4b82 */ /* 0x000e620000000a00 */
[----:B0-----:R-:W-:Y:S01]  /*0340*/  @P5 IMAD.WIDE.U32 R80, R0, 0x8, R80 ;  /* 0x0000000800505825 */ /* 0x001fe200078e0050 */
[----:B------:R-:W-:-:S06]  /*0350*/  ISETP.GE.U32.AND P0, PT, R90, 0x100, PT ;  /* 0x000001005a00780c */ /* 0x000fcc0003f06070 */
[----:B------:R-:W0:Y:S01]  /*0360*/  @P3 LDC.64 R4, c[0x0][0x3d0] ;  /* 0x0000f400ff043b82 */ /* 0x000e220000000a00 */
[C---:B--2---:R-:W-:Y:S01]  /*0370*/  @P5 IMAD.WIDE.U32 R84, R0.reuse, 0x8, R84 ;  /* 0x0000000800545825 */ /* 0x044fe200078e0054 */
[----:B------:R2:W5:Y:S06]  /*0380*/  @P5 LDG.E.64 R22, desc[UR6][R80.64] ;  /* 0x0000000650165981 */ /* 0x00056c000c1e1b00 */
[----:B------:R-:W0:Y:S01]  /*0390*/  @P3 LDC.64 R30, c[0x0][0x438] ;  /* 0x00010e00ff1e3b82 */ /* 0x000e220000000a00 */
[----:B----4-:R-:W-:-:S07]  /*03a0*/  @P5 IMAD.WIDE.U32 R82, R0, 0x8, R82 ;  /* 0x0000000800525825 */ /* 0x010fce00078e0052 */
[----:B---3--:R-:W3:Y:S01]  /*03b0*/  @P3 LDC.64 R54, c[0x0][0x3e8] ;  /* 0x0000fa00ff363b82 */ /* 0x008ee20000000a00 */
[----:B------:R-:W-:Y:S01]  /*03c0*/  @P5 IADD3 R0, PT, PT, R0, 0x20, RZ ;  /* 0x0000002000005810 */ /* 0x000fe20007ffe0ff */
[----:B------:R4:W5:Y:S04]  /*03d0*/  @P5 LDG.E.64 R48, desc[UR6][R84.64] ;  /* 0x0000000654305981 */ /* 0x000968000c1e1b00 */
[----:B------:R-:W5:Y:S02]  /*03e0*/  @P5 LD.E.64 R74, desc[UR6][R82.64] ;  /* 0x00000006524a5980 */ /* 0x000f64000c101b00 */
[----:B-1----:R-:W1:Y:S01]  /*03f0*/  @P2 LDC.64 R58, c[0x0][0x3d0] ;  /* 0x0000f400ff3a2b82 */ /* 0x002e620000000a00 */
[----:B------:R-:W-:Y:S01]  /*0400*/  ISETP.GE.U32.AND P5, PT, R90, 0x120, PT ;  /* 0x000001205a00780c */ /* 0x000fe20003fa6070 */
[----:B------:R-:W-:-:S06]  /*0410*/  @P4 IMAD.WIDE.U32 R86, R0, 0x8, R86 ;  /* 0x0000000800564825 */ /* 0x000fcc00078e0056 */
[----:B------:R-:W1:Y:S01]  /*0420*/  @P2 LDC.64 R20, c[0x0][0x438] ;  /* 0x00010e00ff142b82 */ /* 0x000e620000000a00 */
[C---:B------:R-:W-:Y:S01]  /*0430*/  @P4 IMAD.WIDE.U32 R94, R0.reuse, 0x8, R94 ;  /* 0x00000008005e4825 */ /* 0x040fe200078e005e */
[----:B------:R0:W5:Y:S06]  /*0440*/  @P4 LDG.E.64 R18, desc[UR6][R86.64] ;  /* 0x0000000656124981 */ /* 0x00016c000c1e1b00 */
[----:B------:R-:W1:Y:S01]  /*0450*/  @P2 LDC.64 R56, c[0x0][0x3e8] ;  /* 0x0000fa00ff382b82 */ /* 0x000e620000000a00 */
[----:B------:R-:W-:Y:S01]  /*0460*/  @P4 IMAD.WIDE.U32 R92, R0, 0x8, R92 ;  /* 0x00000008005c4825 */ /* 0x000fe200078e005c */
[----:B------:R3:W5:Y:S01]  /*0470*/  @P4 LDG.E.64 R46, desc[UR6][R94.64] ;  /* 0x000000065e2e4981 */ /* 0x000762000c1e1b00 */
[----:B------:R-:W-:-:S05]  /*0480*/  ISETP.GE.U32.AND P6, PT, R90, 0x140, PT ;  /* 0x000001405a00780c */ /* 0x000fca0003fc6070 */
[----:B--2---:R-:W2:Y:S01]  /*0490*/  @P1 LDC.64 R80, c[0x0][0x3d0] ;  /* 0x0000f400ff501b82 */ /* 0x004ea20000000a00 */
[----:B------:R-:W-:Y:S01]  /*04a0*/  @P4 IADD3 R0, PT, PT, R0, 0x20, RZ ;  /* 0x0000002000004810 */ /* 0x000fe20007ffe0ff */
[----:B------:R1:W5:Y:S06]  /*04b0*/  @P4 LD.E.64 R72, desc[UR6][R92.64] ;  /* 0x000000065c484980 */ /* 0x00036c000c101b00 */
[----:B----4-:R-:W4:Y:S08]  /*04c0*/  @P1 LDC.64 R84, c[0x0][0x438] ;  /* 0x00010e00ff541b82 */ /* 0x010f300000000a00 */
[----:B------:R-:W4:Y:S01]  /*04d0*/  @P1 LDC.64 R96, c[0x0][0x3e8] ;  /* 0x0000fa00ff601b82 */ /* 0x000f220000000a00 */
[----:B------:R-:W-:Y:S01]  /*04e0*/  ISETP.GE.U32.AND P4, PT, R90, 0x160, PT ;  /* 0x000001605a00780c */ /* 0x000fe20003f86070 */
[----:B0-----:R-:W-:-:S06]  /*04f0*/  @P3 IMAD.WIDE.U32 R4, R0, 0x8, R4 ;  /* 0x0000000800043825 */ /* 0x001fcc00078e0004 */
[----:B------:R-:W0:Y:S01]  /*0500*/  @P0 LDC.64 R98, c[0x0][0x3d0] ;  /* 0x0000f400ff620b82 */ /* 0x000e220000000a00 */
[C---:B------:R-:W-:Y:S01]  /*0510*/  @P3 IMAD.WIDE.U32 R30, R0.reuse, 0x8, R30 ;  /* 0x00000008001e3825 */ /* 0x040fe200078e001e */
[----:B------:R0:W5:Y:S06]  /*0520*/  @P3 LDG.E.64 R16, desc[UR6][R4.64] ;  /* 0x0000000604103981 */ /* 0x00016c000c1e1b00 */
[----:B------:R-:W0:Y:S01]  /*0530*/  @P0 LDC.64 R86, c[0x0][0x438] ;  /* 0x00010e00ff560b82 */ /* 0x000e220000000a00 */
[----:B---3--:R-:W-:-:S07]  /*0540*/  @P3 IMAD.WIDE.U32 R54, R0, 0x8, R54 ;  /* 0x0000000800363825 */ /* 0x008fce00078e0036 */
[----:B------:R-:W3:Y:S01]  /*0550*/  @P0 LDC.64 R94, c[0x0][0x3e8] ;  /* 0x0000fa00ff5e0b82 */ /* 0x000ee20000000a00 */
[----:B------:R-:W-:Y:S01]  /*0560*/  @P3 IADD3 R0, PT, PT, R0, 0x20, RZ ;  /* 0x0000002000003810 */ /* 0x000fe20007ffe0ff */
[----:B------:R0:W5:Y:S06]  /*0570*/  @P3 LD.E.64 R70, desc[UR6][R30.64] ;  /* 0x000000061e463980 */ /* 0x00016c000c101b00 */
[----:B------:R-:W3:Y:S01]  /*0580*/  @P5 LDC.64 R82, c[0x0][0x3d0] ;  /* 0x0000f400ff525b82 */ /* 0x000ee20000000a00 */
[C---:B-1----:R-:W-:Y:S01]  /*0590*/  @P2 IMAD.WIDE.U32 R58, R0.reuse, 0x8, R58 ;  /* 0x00000008003a2825 */ /* 0x042fe200078e003a */
[----:B------:R1:W5:Y:S06]  /*05a0*/  @P3 LDG.E.64 R44, desc[UR6][R54.64] ;  /* 0x00000006362c3981 */ /* 0x00036c000c1e1b00 */
[----:B------:R-:W1:Y:S01]  /*05b0*/  @P5 LDC.64 R92, c[0x0][0x438] ;  /* 0x00010e00ff5c5b82 */ /* 0x000e620000000a00 */
[C---:B------:R-:W-:Y:S01]  /*05c0*/  @P2 IMAD.WIDE.U32 R20, R0.reuse, 0x8, R20 ;  /* 0x0000000800142825 */ /* 0x040fe200078e0014 */
[----:B------:R0:W5:Y:S06]  /*05d0*/  @P2 LDG.E.64 R14, desc[UR6][R58.64] ;  /* 0x000000063a0e2981 */ /* 0x00016c000c1e1b00 */
[----:B------:R-:W1:Y:S01]  /*05e0*/  @P5 LDC.64 R100, c[0x0][0x3e8] ;  /* 0x0000fa00ff645b82 */ /* 0x000e620000000a00 */
[C---:B------:R-:W-:Y:S01]  /*05f0*/  @P2 IMAD.WIDE.U32 R56, R0.reuse, 0x8, R56 ;  /* 0x0000000800382825 */ /* 0x040fe200078e0038 */
[----:B------:R-:W-:Y:S01]  /*0600*/  @P2 IADD3 R0, PT, PT, R0, 0x20, RZ ;  /* 0x0000002000002810 */ /* 0x000fe20007ffe0ff */
[----:B------:R0:W5:Y:S05]  /*0610*/  @P2 LD.E.64 R68, desc[UR6][R20.64] ;  /* 0x0000000614442980 */ /* 0x00016a000c101b00 */
[----:B------:R-:W1:Y:S01]  /*0620*/  @P6 LDC.64 R102, c[0x0][0x3d0] ;  /* 0x0000f400ff666b82 */ /* 0x000e620000000a00 */
[C---:B--2---:R-:W-:Y:S01]  /*0630*/  @P1 IMAD.WIDE.U32 R80, R0.reuse, 0x8, R80 ;  /* 0x0000000800501825 */ /* 0x044fe200078e0050 */
[----:B------:R2:W5:Y:S06]  /*0640*/  @P2 LDG.E.64 R42, desc[UR6][R56.64] ;  /* 0x00000006382a2981 */ /* 0x00056c000c1e1b00 */
[----:B------:R-:W2:Y:S01]  /*0650*/  @P6 LDC.64 R104, c[0x0][0x438] ;  /* 0x00010e00ff686b82 */ /* 0x000ea20000000a00 */
[C---:B----4-:R-:W-:Y:S01]  /*0660*/  @P1 IMAD.WIDE.U32 R84, R0.reuse, 0x8, R84 ;  /* 0x0000000800541825 */ /* 0x050fe200078e0054 */
[----:B------:R4:W5:Y:S06]  /*0670*/  @P1 LDG.E.64 R12, desc[UR6][R80.64] ;  /* 0x00000006500c1981 */ /* 0x00096c000c1e1b00 */
[----:B------:R-:W4:Y:S01]  /*0680*/  @P6 LDC.64 R106, c[0x0][0x3e8] ;  /* 0x0000fa00ff6a6b82 */ /* 0x000f220000000a00 */
[C---:B------:R-:W-:Y:S01]  /*0690*/  @P1 IMAD.WIDE.U32 R96, R0.reuse, 0x8, R96 ;  /* 0x0000000800601825 */ /* 0x040fe200078e0060 */
[----:B------:R-:W-:Y:S01]  /*06a0*/  @P1 IADD3 R0, PT, PT, R0, 0x20, RZ ;  /* 0x0000002000001810 */ /* 0x000fe20007ffe0ff */
[----:B------:R1:W5:Y:S05]  /*06b0*/  @P1 LD.E.64 R66, desc[UR6][R84.64] ;  /* 0x0000000654421980 */ /* 0x00036a000c101b00 */
[----:B------:R-:W4:Y:S01]  /*06c0*/  @P4 LDC.64 R108, c[0x0][0x3d0] ;  /* 0x0000f400ff6c4b82 */ /* 0x000f220000000a00 */
[C---:B0-----:R-:W-:Y:S01]  /*06d0*/  @P0 IMAD.WIDE.U32 R98, R0.reuse, 0x8, R98 ;  /* 0x0000000800620825 */ /* 0x041fe200078e0062 */
[----:B------:R0:W5:Y:S06]  /*06e0*/  @P1 LDG.E.64 R40, desc[UR6][R96.64] ;  /* 0x0000000660281981 */ /* 0x00016c000c1e1b00 */
[----:B------:R-:W0:Y:S01]  /*06f0*/  @P4 LDC.64 R112, c[0x0][0x3e8] ;  /* 0x0000fa00ff704b82 */ /* 0x000e220000000a00 */
[C---:B------:R-:W-:Y:S01]  /*0700*/  @P0 IMAD.WIDE.U32 R86, R0.reuse, 0x8, R86 ;  /* 0x0000000800560825 */ /* 0x040fe200078e0056 */
[----:B------:R0:W5:Y:S06]  /*0710*/  @P0 LDG.E.64 R10, desc[UR6][R98.64] ;  /* 0x00000006620a0981 */ /* 0x00016c000c1e1b00 */
[----:B------:R-:W0:Y:S01]  /*0720*/  @P4 LDC.64 R110, c[0x0][0x438] ;  /* 0x00010e00ff6e4b82 */ /* 0x000e220000000a00 */
[C---:B---3--:R-:W-:Y:S01]  /*0730*/  @P0 IMAD.WIDE.U32 R94, R0.reuse, 0x8, R94 ;  /* 0x00000008005e0825 */ /* 0x048fe200078e005e */
[----:B------:R-:W-:Y:S01]  /*0740*/  @P0 IADD3 R0, PT, PT, R0, 0x20, RZ ;  /* 0x0000002000000810 */ /* 0x000fe20007ffe0ff */
[----:B------:R3:W5:Y:S04]  /*0750*/  @P0 LD.E.64 R64, desc[UR6][R86.64] ;  /* 0x0000000656400980 */ /* 0x000768000c101b00 */
[C---:B------:R-:W-:Y:S01]  /*0760*/  @P5 IMAD.WIDE.U32 R82, R0.reuse, 0x8, R82 ;  /* 0x0000000800525825 */ /* 0x040fe200078e0052 */
[----:B------:R3:W5:Y:S03]  /*0770*/  @P0 LDG.E.64 R38, desc[UR6][R94.64] ;  /* 0x000000065e260981 */ /* 0x000766000c1e1b00 */
[C---:B-1----:R-:W-:Y:S01]  /*0780*/  @P5 IMAD.WIDE.U32 R92, R0.reuse, 0x8, R92 ;  /* 0x00000008005c5825 */ /* 0x042fe200078e005c */
[----:B------:R3:W5:Y:S03]  /*0790*/  @P5 LDG.E.64 R8, desc[UR6][R82.64] ;  /* 0x0000000652085981 */ /* 0x000766000c1e1b00 */
[C---:B------:R-:W-:Y:S01]  /*07a0*/  @P5 IMAD.WIDE.U32 R100, R0.reuse, 0x8, R100 ;  /* 0x0000000800645825 */ /* 0x040fe200078e0064 */
[----:B------:R-:W-:Y:S01]  /*07b0*/  @P5 IADD3 R0, PT, PT, R0, 0x20, RZ ;  /* 0x0000002000005810 */ /* 0x000fe20007ffe0ff */
[----:B------:R3:W5:Y:S04]  /*07c0*/  @P5 LD.E.64 R62, desc[UR6][R92.64] ;  /* 0x000000065c3e5980 */ /* 0x000768000c101b00 */
[C---:B------:R-:W-:Y:S01]  /*07d0*/  @P6 IMAD.WIDE.U32 R102, R0.reuse, 0x8, R102 ;  /* 0x0000000800666825 */ /* 0x040fe200078e0066 */
[----:B------:R3:W5:Y:S03]  /*07e0*/  @P5 LDG.E.64 R36, desc[UR6][R100.64] ;  /* 0x0000000664245981 */ /* 0x000766000c1e1b00 */
[C---:B--2---:R-:W-:Y:S01]  /*07f0*/  @P6 IMAD.WIDE.U32 R104, R0.reuse, 0x8, R104 ;  /* 0x0000000800686825 */ /* 0x044fe200078e0068 */
[----:B------:R3:W5:Y:S03]  /*0800*/  @P6 LDG.E.64 R6, desc[UR6][R102.64] ;  /* 0x0000000666066981 */ /* 0x000766000c1e1b00 */
[C---:B----4-:R-:W-:Y:S01]  /*0810*/  @P6 IMAD.WIDE.U32 R106, R0.reuse, 0x8, R106 ;  /* 0x00000008006a6825 */ /* 0x050fe200078e006a */
[----:B------:R-:W-:Y:S01]  /*0820*/  @P6 IADD3 R0, PT, PT, R0, 0x20, RZ ;  /* 0x0000002000006810 */ /* 0x000fe20007ffe0ff */
[----:B------:R3:W5:Y:S04]  /*0830*/  @P6 LD.E.64 R60, desc[UR6][R104.64] ;  /* 0x00000006683c6980 */ /* 0x000768000c101b00 */
[C---:B------:R-:W-:Y:S01]  /*0840*/  @P4 IMAD.WIDE.U32 R108, R0.reuse, 0x8, R108 ;  /* 0x00000008006c4825 */ /* 0x040fe200078e006c */
[----:B------:R3:W5:Y:S03]  /*0850*/  @P6 LDG.E.64 R34, desc[UR6][R106.64] ;  /* 0x000000066a226981 */ /* 0x000766000c1e1b00 */
[C---:B0-----:R-:W-:Y:S01]  /*0860*/  @P4 IMAD.WIDE.U32 R112, R0.reuse, 0x8, R112 ;  /* 0x0000000800704825 */ /* 0x041fe200078e0070 */
[----:B------:R3:W5:Y:S03]  /*0870*/  @P4 LDG.E.64 R26, desc[UR6][R108.64] ;  /* 0x000000066c1a4981 */ /* 0x000766000c1e1b00 */
[----:B------:R-:W-:Y:S01]  /*0880*/  @P4 IMAD.WIDE.U32 R110, R0, 0x8, R110 ;  /* 0x00000008006e4825 */ /* 0x000fe200078e006e */
[----:B------:R3:W5:Y:S04]  /*0890*/  @P4 LDG.E.64 R32, desc[UR6][R112.64] ;  /* 0x0000000670204981 */ /* 0x000768000c1e1b00 */
[----:B------:R3:W5:Y:S01]  /*08a0*/  @P4 LD.E.64 R2, desc[UR6][R110.64] ;  /* 0x000000066e024980 */ /* 0x000762000c101b00 */
[----:B------:R-:W-:-:S02]  /*08b0*/  ISETP.GE.U32.AND P0, PT, R90, 0x180, PT ;  /* 0x000001805a00780c */ /* 0x000fc40003f06070 */
[----:B------:R-:W-:-:S11]  /*08c0*/  @P4 IADD3 R0, PT, PT, R0, 0x20, RZ ;  /* 0x0000002000004810 */ /* 0x000fd60007ffe0ff */
[----:B---3--:R-:W-:Y:S05]  /*08d0*/  @!P0 BRA `(.L_x_43154) ;  /* 0x0000000400d48947 */ /* 0x008fea0003800000 */
[----:B------:R-:W0:Y:S08]  /*08e0*/  LDC.64 R30, c[0x0][0x3e8] ;  /* 0x0000fa00ff1e7b82 */ /* 0x000e300000000a00 */
[----:B------:R-:W1:Y:S08]  /*08f0*/  LDC.64 R20, c[0x0][0x3d0] ;  /* 0x0000f400ff147b82 */ /* 0x000e700000000a00 */
[----:B------:R-:W2:Y:S01]  /*0900*/  LDC.64 R4, c[0x0][0x438] ;  /* 0x00010e00ff047b82 */ /* 0x000ea20000000a00 */
[----:B0-----:R-:W-:-:S06]  /*0910*/  IMAD.WIDE.U32 R30, R0, 0x8, R30 ;  /* 0x00000008001e7825 */ /* 0x001fcc00078e001e */
[----:B------:R-:W5:Y:S01]  /*0920*/  LDG.E.64 R30, desc[UR6][R30.64] ;  /* 0x000000061e1e7981 */ /* 0x000f62000c1e1b00 */
[----:B-1----:R-:W-:-:S06]  /*0930*/  IMAD.WIDE.U32 R20, R0, 0x8, R20 ;  /* 0x0000000800147825 */ /* 0x002fcc00078e0014 */
[----:B------:R-:W5:Y:S01]  /*0940*/  LDG.E.64 R20, desc[UR6][R20.64] ;  /* 0x0000000614147981 */ /* 0x000f62000c1e1b00 */
[----:B--2---:R-:W-:-:S06]  /*0950*/  IMAD.WIDE.U32 R4, R0, 0x8, R4 ;  /* 0x0000000800047825 */ /* 0x004fcc00078e0004 */
[----:B------:R-:W5:Y:S01]  /*0960*/  LD.E.64 R4, desc[UR6][R4.64] ;  /* 0x0000000604047980 */ /* 0x000f62000c101b00 */
[----:B------:R-:W-:Y:S05]  /*0970*/  BRA `(.L_x_43154) ;  /* 0x0000000400ac7947 */ /* 0x000fea0003800000 */
.L_x_43153:
        /* <DEDUP_REMOVED lines=9> */
[----:B------:R-:W-:Y:S01]  /*0a10*/  ISETP.GE.U32.AND P0, PT, R90, 0xc0, PT ;  /* 0x000000c05a00780c */ /* 0x000fe20003f06070 */
[----:B0-----:R-:W-:Y:S01]  /*0a20*/  @P3 IMAD.WIDE.U32 R54, R0, 0x8, R54 ;  /* 0x0000000800363825 */ /* 0x001fe200078e0036 */
[----:B------:R-:W-:-:S02]  /*0a30*/  ISETP.GE.U32.AND P4, PT, R90, 0xe0, PT ;  /* 0x000000e05a00780c */ /* 0x000fc40003f86070 */
[----:B------:R-:W-:Y:S02]  /*0a40*/  @P3 CS2R R78, SRZ ;  /* 0x00000000004e3805 */ /* 0x000fe4000001ff00 */
[----:B------:R0:W5:Y:S01]  /*0a50*/  @P3 LDG.E.64 R28, desc[UR6][R54.64] ;  /* 0x00000006361c3981 */ /* 0x000162000c1e1b00 */
[----:B------:R-:W4:Y:S01]  /*0a60*/  @P6 LDC.64 R82, c[0x0][0x3d0] ;  /* 0x0000f400ff526b82 */ /* 0x000f220000000a00 */
[C---:B-1----:R-:W-:Y:S01]  /*0a70*/  @P3 IMAD.WIDE.U32 R56, R0.reuse, 0x8, R56 ;  /* 0x0000000800383825 */ /* 0x042fe200078e0038 */
[----:B------:R-:W-:-:S04]  /*0a80*/  @P3 LOP3.LUT R0, R0, 0x20, RZ, 0xfc, !PT ;  /* 0x0000002000003812 */ /* 0x000fc800078efcff */
[----:B------:R1:W5:Y:S02]  /*0a90*/  @P3 LDG.E.64 R52, desc[UR6][R56.64] ;  /* 0x0000000638343981 */ /* 0x000364000c1e1b00 */
[----:B------:R-:W0:Y:S01]  /*0aa0*/  @P6 LDC.64 R84, c[0x0][0x3e8] ;  /* 0x0000fa00ff546b82 */ /* 0x000e220000000a00 */
[----:B--2---:R-:W-:-:S07]  /*0ab0*/  @P2 IMAD.WIDE.U32 R58, R0, 0x8, R58 ;  /* 0x00000008003a2825 */ /* 0x004fce00078e003a */
[----:B------:R-:W2:Y:S01]  /*0ac0*/  @P5 LDC.64 R86, c[0x0][0x3d0] ;  /* 0x0000f400ff565b82 */ /* 0x000ea20000000a00 */
[----:B---3--:R-:W-:-:S07]  /*0ad0*/  @P2 IMAD.WIDE.U32 R80, R0, 0x8, R80 ;  /* 0x0000000800502825 */ /* 0x008fce00078e0050 */
[----:B------:R-:W3:Y:S01]  /*0ae0*/  @P5 LDC.64 R92, c[0x0][0x3e8] ;  /* 0x0000fa00ff5c5b82 */ /* 0x000ee20000000a00 */
[----:B------:R-:W-:Y:S01]  /*0af0*/  ISETP.GE.U32.AND P3, PT, R90, 0x100, PT ;  /* 0x000001005a00780c */ /* 0x000fe20003f66070 */
[----:B------:R2:W5:Y:S01]  /*0b00*/  @P2 LDG.E.64 R24, desc[UR6][R58.64] ;  /* 0x000000063a182981 */ /* 0x000562000c1e1b00 */
[----:B------:R-:W-:Y:S02]  /*0b10*/  @P2 IADD3 R0, PT, PT, R0, 0x20, RZ ;  /* 0x0000002000002810 */ /* 0x000fe40007ffe0ff */
[----:B------:R-:W-:Y:S01]  /*0b20*/  @P2 CS2R R76, SRZ ;  /* 0x00000000004c2805 */ /* 0x000fe2000001ff00 */
[----:B------:R3:W5:Y:S02]  /*0b30*/  @P2 LDG.E.64 R50, desc[UR6][R80.64] ;  /* 0x0000000650322981 */ /* 0x000764000c1e1b00 */
[----:B------:R-:W3:Y:S01]  /*0b40*/  @P1 LDC.64 R94, c[0x0][0x3d0] ;  /* 0x0000f400ff5e1b82 */ /* 0x000ee20000000a00 */
[----:B----4-:R-:W-:-:S07]  /*0b50*/  @P6 IMAD.WIDE.U32 R82, R0, 0x8, R82 ;  /* 0x0000000800526825 */ /* 0x010fce00078e0052 */
[----:B------:R-:W4:Y:S01]  /*0b60*/  @P1 LDC.64 R96, c[0x0][0x3e8] ;  /* 0x0000fa00ff601b82 */ /* 0x000f220000000a00 */
[----:B0-----:R-:W-:Y:S01]  /*0b70*/  @P6 IMAD.WIDE.U32 R84, R0, 0x8, R84 ;  /* 0x0000000800546825 */ /* 0x001fe200078e0054 */
[----:B------:R-:W-:Y:S01]  /*0b80*/  ISETP.GE.U32.AND P2, PT, R90, 0x120, PT ;  /* 0x000001205a00780c */ /* 0x000fe20003f46070 */
[----:B------:R0:W5:Y:S01]  /*0b90*/  @P6 LDG.E.64 R22, desc[UR6][R82.64] ;  /* 0x0000000652166981 */ /* 0x000162000c1e1b00 */
[----:B------:R-:W-:Y:S02]  /*0ba0*/  @P6 IADD3 R0, PT, PT, R0, 0x20, RZ ;  /* 0x0000002000006810 */ /* 0x000fe40007ffe0ff */
[----:B------:R-:W-:Y:S01]  /*0bb0*/  @P6 CS2R R74, SRZ ;  /* 0x00000000004a6805 */ /* 0x000fe2000001ff00 */
[----:B------:R4:W5:Y:S01]  /*0bc0*/  @P6 LDG.E.64 R48, desc[UR6][R84.64] ;  /* 0x0000000654306981 */ /* 0x000962000c1e1b00 */
[----:B------:R-:W4:Y:S08]  /*0bd0*/  @P0 LDC.64 R54, c[0x0][0x3d0] ;  /* 0x0000f400ff360b82 */ /* 0x000f300000000a00 */
[----:B-1----:R-:W1:Y:S01]  /*0be0*/  @P0 LDC.64 R56, c[0x0][0x3e8] ;  /* 0x0000fa00ff380b82 */ /* 0x002e620000000a00 */
[----:B--2---:R-:W-:Y:S01]  /*0bf0*/  @P5 IMAD.WIDE.U32 R86, R0, 0x8, R86 ;  /* 0x0000000800565825 */ /* 0x004fe200078e0056 */
[----:B------:R-:W-:-:S06]  /*0c00*/  ISETP.GE.U32.AND P6, PT, R90, 0x140, PT ;  /* 0x000001405a00780c */ /* 0x000fcc0003fc6070 */
[----:B------:R-:W2:Y:S01]  /*0c10*/  @P4 LDC.64 R58, c[0x0][0x3d0] ;  /* 0x0000f400ff3a4b82 */ /* 0x000ea20000000a00 */
[C---:B---3--:R-:W-:Y:S01]  /*0c20*/  @P5 IMAD.WIDE.U32 R92, R0.reuse, 0x8, R92 ;  /* 0x00000008005c5825 */ /* 0x048fe200078e005c */
[----:B------:R-:W-:Y:S01]  /*0c30*/  @P5 IADD3 R0, PT, PT, R0, 0x20, RZ ;  /* 0x0000002000005810 */ /* 0x000fe20007ffe0ff */
[----:B------:R3:W5:Y:S01]  /*0c40*/  @P5 LDG.E.64 R18, desc[UR6][R86.64] ;  /* 0x0000000656125981 */ /* 0x000762000c1e1b00 */
[----:B------:R-:W-:-:S03]  /*0c50*/  @P5 CS2R R72, SRZ ;  /* 0x0000000000485805 */ /* 0x000fc6000001ff00 */
[----:B------:R3:W5:Y:S01]  /*0c60*/  @P5 LDG.E.64 R46, desc[UR6][R92.64] ;  /* 0x000000065c2e5981 */ /* 0x000762000c1e1b00 */
[----:B------:R-:W2:Y:S01]  /*0c70*/  @P4 LDC.64 R80, c[0x0][0x3e8] ;  /* 0x0000fa00ff504b82 */ /* 0x000ea20000000a00 */
[----:B------:R-:W-:Y:S01]  /*0c80*/  @P1 IMAD.WIDE.U32 R94, R0, 0x8, R94 ;  /* 0x00000008005e1825 */ /* 0x000fe200078e005e */
[----:B------:R-:W-:-:S06]  /*0c90*/  ISETP.GE.U32.AND P5, PT, R90, 0x160, PT ;  /* 0x000001605a00780c */ /* 0x000fcc0003fa6070 */
[----:B0-----:R-:W0:Y:S01]  /*0ca0*/  @P3 LDC.64 R82, c[0x0][0x3d0] ;  /* 0x0000f400ff523b82 */ /* 0x001e220000000a00 */
[----:B----4-:R-:W-:-:S07]  /*0cb0*/  @P1 IMAD.WIDE.U32 R96, R0, 0x8, R96 ;  /* 0x0000000800601825 */ /* 0x010fce00078e0060 */
[----:B------:R-:W4:Y:S01]  /*0cc0*/  @P3 LDC.64 R84, c[0x0][0x3e8] ;  /* 0x0000fa00ff543b82 */ /* 0x000f220000000a00 */
[----:B------:R-:W-:Y:S01]  /*0cd0*/  @P1 IADD3 R0, PT, PT, R0, 0x20, RZ ;  /* 0x0000002000001810 */ /* 0x000fe20007ffe0ff */
[----:B------:R1:W5:Y:S01]  /*0ce0*/  @P1 LDG.E.64 R16, desc[UR6][R94.64] ;  /* 0x000000065e101981 */ /* 0x000362000c1e1b00 */
[----:B------:R-:W-:-:S03]  /*0cf0*/  @P1 CS2R R70, SRZ ;  /* 0x0000000000461805 */ /* 0x000fc6000001ff00 */
[----:B------:R2:W5:Y:S02]  /*0d00*/  @P1 LDG.E.64 R44, desc[UR6][R96.64] ;  /* 0x00000006602c1981 */ /* 0x000564000c1e1b00 */
[----:B---3--:R-:W3:Y:S01]  /*0d10*/  @P2 LDC.64 R86, c[0x0][0x3d0] ;  /* 0x0000f400ff562b82 */ /* 0x008ee20000000a00 */
[----:B------:R-:W-:Y:S01]  /*0d20*/  ISETP.GE.U32.AND P1, PT, R90, 0x180, PT ;  /* 0x000001805a00780c */ /* 0x000fe20003f26070 */
[----:B------:R-:W-:-:S06]  /*0d30*/  @P0 IMAD.WIDE.U32 R54, R0, 0x8, R54 ;  /* 0x0000000800360825 */ /* 0x000fcc00078e0036 */
[----:B------:R-:W3:Y:S01]  /*0d40*/  @P2 LDC.64 R92, c[0x0][0x3e8] ;  /* 0x0000fa00ff5c2b82 */ /* 0x000ee20000000a00 */
[C---:B-1----:R-:W-:Y:S01]  /*0d50*/  @P0 IMAD.WIDE.U32 R56, R0.reuse, 0x8, R56 ;  /* 0x0000000800380825 */ /* 0x042fe200078e0038 */
[----:B------:R-:W-:Y:S01]  /*0d60*/  @P0 IADD3 R0, PT, PT, R0, 0x20, RZ ;  /* 0x0000002000000810 */ /* 0x000fe20007ffe0ff */
[----:B------:R-:W5:Y:S05]  /*0d70*/  @P0 LDG.E.64 R14, desc[UR6][R54.64] ;  /* 0x00000006360e0981 */ /* 0x000f6a000c1e1b00 */
[----:B------:R-:W1:Y:S01]  /*0d80*/  @P6 LDC.64 R94, c[0x0][0x3d0] ;  /* 0x0000f400ff5e6b82 */ /* 0x000e620000000a00 */
[C---:B--2---:R-:W-:Y:S01]  /*0d90*/  @P4 IMAD.WIDE.U32 R58, R0.reuse, 0x8, R58 ;  /* 0x00000008003a4825 */ /* 0x044fe200078e003a */
[----:B------:R2:W5:Y:S06]  /*0da0*/  @P0 LDG.E.64 R42, desc[UR6][R56.64] ;  /* 0x00000006382a0981 */ /* 0x00056c000c1e1b00 */
[----:B------:R-:W2:Y:S01]  /*0db0*/  @P6 LDC.64 R96, c[0x0][0x3e8] ;  /* 0x0000fa00ff606b82 */ /* 0x000ea20000000a00 */
[C---:B------:R-:W-:Y:S01]  /*0dc0*/  @P4 IMAD.WIDE.U32 R80, R0.reuse, 0x8, R80 ;  /* 0x0000000800504825 */ /* 0x040fe200078e0050 */
[----:B------:R-:W-:Y:S01]  /*0dd0*/  @P4 IADD3 R0, PT, PT, R0, 0x20, RZ ;  /* 0x0000002000004810 */ /* 0x000fe20007ffe0ff */
[----:B------:R1:W5:Y:S05]  /*0de0*/  @P4 LDG.E.64 R12, desc[UR6][R58.64] ;  /* 0x000000063a0c4981 */ /* 0x00036a000c1e1b00 */
[----:B------:R-:W2:Y:S01]  /*0df0*/  @P5 LDC.64 R98, c[0x0][0x3d0] ;  /* 0x0000f400ff625b82 */ /* 0x000ea20000000a00 */
[C---:B0-----:R-:W-:Y:S01]  /*0e00*/  @P3 IMAD.WIDE.U32 R82, R0.reuse, 0x8, R82 ;  /* 0x0000000800523825 */ /* 0x041fe200078e0052 */
[----:B------:R0:W5:Y:S06]  /*0e10*/  @P4 LDG.E.64 R40, desc[UR6][R80.64] ;  /* 0x0000000650284981 */ /* 0x00016c000c1e1b00 */
[----:B------:R-:W0:Y:S01]  /*0e20*/  @P5 LDC.64 R100, c[0x0][0x3e8] ;  /* 0x0000fa00ff645b82 */ /* 0x000e220000000a00 */
[C---:B----4-:R-:W-:Y:S01]  /*0e30*/  @P3 IMAD.WIDE.U32 R84, R0.reuse, 0x8, R84 ;  /* 0x0000000800543825 */ /* 0x050fe200078e0054 */
[----:B------:R-:W-:Y:S01]  /*0e40*/  @P3 IADD3 R0, PT, PT, R0, 0x20, RZ ;  /* 0x0000002000003810 */ /* 0x000fe20007ffe0ff */
[----:B------:R4:W5:Y:S05]  /*0e50*/  @P3 LDG.E.64 R10, desc[UR6][R82.64] ;  /* 0x00000006520a3981 */ /* 0x00096a000c1e1b00 */
[----:B------:R-:W4:Y:S01]  /*0e60*/  @P1 LDC.64 R104, c[0x0][0x3e8] ;  /* 0x0000fa00ff681b82 */ /* 0x000f220000000a00 */
[C---:B---3--:R-:W-:Y:S01]  /*0e70*/  @P2 IMAD.WIDE.U32 R86, R0.reuse, 0x8, R86 ;  /* 0x0000000800562825 */ /* 0x048fe200078e0056 */
[----:B------:R3:W5:Y:S06]  /*0e80*/  @P3 LDG.E.64 R38, desc[UR6][R84.64] ;  /* 0x0000000654263981 */ /* 0x00076c000c1e1b00 */
[----:B------:R-:W3:Y:S01]  /*0e90*/  @P1 LDC.64 R102, c[0x0][0x3d0] ;  /* 0x0000f400ff661b82 */ /* 0x000ee20000000a00 */
[C---:B------:R-:W-:Y:S01]  /*0ea0*/  @P2 IMAD.WIDE.U32 R92, R0.reuse, 0x8, R92 ;  /* 0x00000008005c2825 */ /* 0x040fe200078e005c */
[----:B------:R-:W-:Y:S01]  /*0eb0*/  @P2 IADD3 R0, PT, PT, R0, 0x20, RZ ;  /* 0x0000002000002810 */ /* 0x000fe20007ffe0ff */
[----:B------:R0:W5:Y:S04]  /*0ec0*/  @P2 LDG.E.64 R8, desc[UR6][R86.64] ;  /* 0x0000000656082981 */ /* 0x000168000c1e1b00 */
[C---:B-1----:R-:W-:Y:S01]  /*0ed0*/  @P6 IMAD.WIDE.U32 R94, R0.reuse, 0x8, R94 ;  /* 0x00000008005e6825 */ /* 0x042fe200078e005e */
[----:B------:R1:W5:Y:S03]  /*0ee0*/  @P2 LDG.E.64 R36, desc[UR6][R92.64] ;  /* 0x000000065c242981 */ /* 0x000366000c1e1b00 */
[C---:B--2---:R-:W-:Y:S01]  /*0ef0*/  @P6 IMAD.WIDE.U32 R96, R0.reuse, 0x8, R96 ;  /* 0x0000000800606825 */ /* 0x044fe200078e0060 */
[----:B------:R-:W-:Y:S01]  /*0f00*/  @P6 IADD3 R0, PT, PT, R0, 0x20, RZ ;  /* 0x0000002000006810 */ /* 0x000fe20007ffe0ff */
[----:B------:R1:W5:Y:S04]  /*0f10*/  @P6 LDG.E.64 R6, desc[UR6][R94.64] ;  /* 0x000000065e066981 */ /* 0x000368000c1e1b00 */
[C---:B------:R-:W-:Y:S01]  /*0f20*/  @P5 IMAD.WIDE.U32 R98, R0.reuse, 0x8, R98 ;  /* 0x0000000800625825 */ /* 0x040fe200078e0062 */
[----:B------:R1:W5:Y:S03]  /*0f30*/  @P6 LDG.E.64 R34, desc[UR6][R96.64] ;  /* 0x0000000660226981 */ /* 0x000366000c1e1b00 */
[C---:B0-----:R-:W-:Y:S01]  /*0f40*/  @P5 IMAD.WIDE.U32 R100, R0.reuse, 0x8, R100 ;  /* 0x0000000800645825 */ /* 0x041fe200078e0064 */
[----:B------:R-:W-:Y:S01]  /*0f50*/  @P5 IADD3 R0, PT, PT, R0, 0x20, RZ ;  /* 0x0000002000005810 */ /* 0x000fe20007ffe0ff */
[----:B------:R1:W5:Y:S04]  /*0f60*/  @P5 LDG.E.64 R26, desc[UR6][R98.64] ;  /* 0x00000006621a5981 */ /* 0x000368000c1e1b00 */
[C---:B----4-:R-:W-:Y:S01]  /*0f70*/  @P1 IMAD.WIDE.U32 R56, R0.reuse, 0x8, R104 ;  /* 0x0000000800381825 */ /* 0x050fe200078e0068 */
[----:B------:R1:W5:Y:S03]  /*0f80*/  @P5 LDG.E.64 R32, desc[UR6][R100.64] ;  /* 0x0000000664205981 */ /* 0x000366000c1e1b00 */
[----:B---3--:R-:W-:Y:S01]  /*0f90*/  @P1 IMAD.WIDE.U32 R54, R0, 0x8, R102 ;  /* 0x0000000800361825 */ /* 0x008fe200078e0066 */
[----:B------:R1:W5:Y:S04]  /*0fa0*/  @P1 LDG.E.64 R30, desc[UR6][R56.64] ;  /* 0x00000006381e1981 */ /* 0x000368000c1e1b00 */
[----:B------:R1:W5:Y:S01]  /*0fb0*/  @P1 LDG.E.64 R20, desc[UR6][R54.64] ;  /* 0x0000000636141981 */ /* 0x000362000c1e1b00 */
[----:B------:R-:W-:-:S02]  /*0fc0*/  @P0 CS2R R68, SRZ ;  /* 0x0000000000440805 */ /* 0x000fc4000001ff00 */
[----:B------:R-:W-:Y:S02]  /*0fd0*/  @P4 CS2R R66, SRZ ;  /* 0x0000000000424805 */ /* 0x000fe4000001ff00 */
[----:B------:R-:W-:Y:S02]  /*0fe0*/  @P3 CS2R R64, SRZ ;  /* 0x0000000000403805 */ /* 0x000fe4000001ff00 */
[----:B------:R-:W-:Y:S02]  /*0ff0*/  @P2 CS2R R62, SRZ ;  /* 0x00000000003e2805 */ /* 0x000fe4000001ff00 */
[----:B------:R-:W-:Y:S02]  /*1000*/  @P6 CS2R R60, SRZ ;  /* 0x00000000003c6805 */ /* 0x000fe4000001ff00 */
[----:B------:R-:W-:Y:S02]  /*1010*/  @P5 CS2R R2, SRZ ;  /* 0x0000000000025805 */ /* 0x000fe4000001ff00 */
[----:B-1----:R-:W-:-:S07]  /*1020*/  @P1 CS2R R4, SRZ ;  /* 0x0000000000041805 */ /* 0x002fce000001ff00 */
.L_x_43154:
[----:B------:R-:W-:Y:S05]  /*1030*/  BSYNC.RECONVERGENT B0 ;  /* 0x0000000000007941 */ /* 0x000fea0003800200 */
.L_x_43152:
[----:B------:R-:W0:Y:S02]  /*1040*/  LDCU UR4, c[0x0][0x384] ;  /* 0x00007080ff0477ac */ /* 0x000e240008000800 */
[----:B0-----:R-:W-:-:S13]  /*1050*/  ISETP.GE.AND P0, PT, R89, UR4, PT ;  /* 0x0000000459007c0c */ /* 0x001fda000bf06270 */
[----:B------:R-:W-:Y:S05]  /*1060*/  @P0 EXIT ;  /* 0x000000000000094d */ /* 0x000fea0003800000 */
[--C-:B-----5:R-:W-:Y:S01]  /*1070*/  SHF.R.U64 R141, R26, 0x10, R27.reuse ;  /* 0x000000101a8d7819 */ /* 0x120fe2000000121b */
[----:B------:R-:W0:Y:S01]  /*1080*/  LDCU.64 UR4, c[0x0][0x3e0] ;  /* 0x00007c00ff0477ac */ /* 0x000e220008000a00 */
[----:B------:R-:W-:Y:S01]  /*1090*/  SHF.R.U32.HI R0, RZ, 0x10, R27 ;  /* 0x00000010ff007819 */ /* 0x000fe2000001161b */
[----:B------:R-:W-:Y:S01]  /*10a0*/  HADD2.F32 R87, -RZ, R4.H0_H0 ;  /* 0x20000004ff577230 */ /* 0x000fe20000004100 */
[----:B------:R-:W-:Y:S01]  /*10b0*/  MOV R138, R6 ;  /* 0x00000006008a7202 */ /* 0x000fe20000000f00 */
[----:B------:R-:W-:Y:S01]  /*10c0*/  HADD2.F32 R88, -RZ, R5.H0_H0 ;  /* 0x20000005ff587230 */ /* 0x000fe20000004100 */
[--C-:B------:R-:W-:Y:S01]  /*10d0*/  SHF.R.U64 R139, R6, 0x10, R7.reuse ;  /* 0x00000010068b7819 */ /* 0x100fe20000001207 */
[----:B------:R-:W1:Y:S01]  /*10e0*/  LDCU UR12, c[0x0][0x388] ;  /* 0x00007100ff0c77ac */ /* 0x000e620008000800 */
[----:B------:R-:W-:Y:S02]  /*10f0*/  PRMT R141, R141, 0x5410, R0 ;  /* 0x000054108d8d7816 */ /* 0x000fe40000000000 */
[----:B------:R-:W-:Y:S01]  /*1100*/  SHF.R.U32.HI R6, RZ, 0x10, R7 ;  /* 0x00000010ff067819 */ /* 0x000fe20000011607 */
[----:B------:R-:W2:Y:S01]  /*1110*/  LDCU.U8 UR10, c[0x0][0x410] ;  /* 0x00008200ff0a77ac */ /* 0x000ea20008000000 */
[----:B------:R-:W-:-:S02]  /*1120*/  SHF.R.U64 R143, R76, 0x10, R77 ;  /* 0x000000104c8f7819 */ /* 0x000fc4000000124d */
[----:B------:R-:W-:Y:S01]  /*1130*/  SHF.R.U32.HI R0, RZ, 0x10, R77 ;  /* 0x00000010ff007819 */ /* 0x000fe2000001164d */
[----:B------:R-:W3:Y:S01]  /*1140*/  LDCU UR11, c[0x0][0x448] ;  /* 0x00008900ff0b77ac */ /* 0x000ee20008000800 */
[----:B------:R-:W-:Y:S02]  /*1150*/  MOV R56, R52 ;  /* 0x0000003400387202 */ /* 0x000fe40000000f00 */
[----:B------:R-:W-:Y:S01]  /*1160*/  MOV R55, R53 ;  /* 0x0000003500377202 */ /* 0x000fe20000000f00 */
[----:B------:R-:W4:Y:S01]  /*1170*/  LDCU.64 UR8, c[0x0][0x3a0] ;  /* 0x00007400ff0877ac */ /* 0x000f220008000a00 */
[--C-:B------:R-:W-:Y:S02]  /*1180*/  SHF.R.U64 R92, R52, 0x10, R53.reuse ;  /* 0x00000010345c7819 */ /* 0x100fe40000001235 */
[----:B------:R-:W-:Y:S02]  /*1190*/  SHF.R.U32.HI R54, RZ, 0x10, R53 ;  /* 0x00000010ff367819 */ /* 0x000fe40000011635 */
[----:B------:R-:W-:-:S02]  /*11a0*/  MOV R94, R50 ;  /* 0x00000032005e7202 */ /* 0x000fc40000000f00 */
[----:B------:R-:W-:Y:S02]  /*11b0*/  MOV R53, R51 ;  /* 0x0000003300357202 */ /* 0x000fe40000000f00 */
[--C-:B------:R-:W-:Y:S02]  /*11c0*/  SHF.R.U64 R95, R50, 0x10, R51.reuse ;  /* 0x00000010325f7819 */ /* 0x100fe40000001233 */
[----:B------:R-:W-:Y:S02]  /*11d0*/  SHF.R.U32.HI R52, RZ, 0x10, R51 ;  /* 0x00000010ff347819 */ /* 0x000fe40000011633 */
[----:B------:R-:W-:Y:S02]  /*11e0*/  PRMT R139, R139, 0x5410, R6 ;  /* 0x000054108b8b7816 */ /* 0x000fe40000000006 */
[----:B------:R-:W-:Y:S02]  /*11f0*/  PRMT R143, R143, 0x5410, R0 ;  /* 0x000054108f8f7816 */ /* 0x000fe40000000000 */
[----:B------:R-:W-:-:S02]  /*1200*/  MOV R96, R48 ;  /* 0x0000003000607202 */ /* 0x000fc40000000f00 */
[----:B------:R-:W-:Y:S02]  /*1210*/  MOV R51, R49 ;  /* 0x0000003100337202 */ /* 0x000fe40000000f00 */
[--C-:B------:R-:W-:Y:S02]  /*1220*/  SHF.R.U64 R97, R48, 0x10, R49.reuse ;  /* 0x0000001030617819 */ /* 0x100fe40000001231 */
[----:B------:R-:W-:Y:S02]  /*1230*/  SHF.R.U32.HI R50, RZ, 0x10, R49 ;  /* 0x00000010ff327819 */ /* 0x000fe40000011631 */
[--C-:B------:R-:W-:Y:S02]  /*1240*/  SHF.R.U64 R142, R78, 0x10, R79.reuse ;  /* 0x000000104e8e7819 */ /* 0x100fe4000000124f */
[----:B------:R-:W-:Y:S02]  /*1250*/  SHF.R.U32.HI R6, RZ, 0x10, R79 ;  /* 0x00000010ff067819 */ /* 0x000fe4000001164f */
[----:B------:R-:W-:-:S02]  /*1260*/  SHF.R.U64 R145, R72, 0x10, R73 ;  /* 0x0000001048917819 */ /* 0x000fc40000001249 */
[----:B------:R-:W-:Y:S02]  /*1270*/  SHF.R.U32.HI R0, RZ, 0x10, R73 ;  /* 0x00000010ff007819 */ /* 0x000fe40000011649 */
[----:B------:R-:W-:Y:S02]  /*1280*/  MOV R98, R46 ;  /* 0x0000002e00627202 */ /* 0x000fe40000000f00 */
[----:B------:R-:W-:Y:S02]  /*1290*/  MOV R49, R47 ;  /* 0x0000002f00317202 */ /* 0x000fe40000000f00 */
[--C-:B------:R-:W-:Y:S02]  /*12a0*/  SHF.R.U64 R99, R46, 0x10, R47.reuse ;  /* 0x000000102e637819 */ /* 0x100fe4000000122f */
[----:B------:R-:W-:Y:S02]  /*12b0*/  SHF.R.U32.HI R48, RZ, 0x10, R47 ;  /* 0x00000010ff307819 */ /* 0x000fe4000001162f */
[----:B------:R-:W-:-:S02]  /*12c0*/  MOV R100, R44 ;  /* 0x0000002c00647202 */ /* 0x000fc40000000f00 */
[----:B------:R-:W-:Y:S02]  /*12d0*/  MOV R47, R45 ;  /* 0x0000002d002f7202 */ /* 0x000fe40000000f00 */
[--C-:B------:R-:W-:Y:S02]  /*12e0*/  SHF.R.U64 R101, R44, 0x10, R45.reuse ;  /* 0x000000102c657819 */ /* 0x100fe4000000122d */
[----:B------:R-:W-:Y:S02]  /*12f0*/  SHF.R.U32.HI R46, RZ, 0x10, R45 ;  /* 0x00000010ff2e7819 */ /* 0x000fe4000001162d */
[----:B------:R-:W-:Y:S02]  /*1300*/  MOV R102, R42 ;  /* 0x0000002a00667202 */ /* 0x000fe40000000f00 */
[----:B------:R-:W-:Y:S02]  /*1310*/  MOV R45, R43 ;  /* 0x0000002b002d7202 */ /* 0x000fe40000000f00 */
[----:B------:R-:W-:-:S02]  /*1320*/  SHF.R.U64 R103, R42, 0x10, R43 ;  /* 0x000000102a677819 */ /* 0x000fc4000000122b */
[----:B------:R-:W-:Y:S02]  /*1330*/  SHF.R.U32.HI R44, RZ, 0x10, R43 ;  /* 0x00000010ff2c7819 */ /* 0x000fe4000001162b */
[----:B------:R-:W-:Y:S02]  /*1340*/  MOV R104, R40 ;  /* 0x0000002800687202 */ /* 0x000fe40000000f00 */
[----:B------:R-:W-:Y:S02]  /*1350*/  MOV R43, R41 ;  /* 0x00000029002b7202 */ /* 0x000fe40000000f00 */
[--C-:B------:R-:W-:Y:S02]  /*1360*/  SHF.R.U64 R105, R40, 0x10, R41.reuse ;  /* 0x0000001028697819 */ /* 0x100fe40000001229 */
[----:B------:R-:W-:Y:S02]  /*1370*/  SHF.R.U32.HI R42, RZ, 0x10, R41 ;  /* 0x00000010ff2a7819 */ /* 0x000fe40000011629 */
[----:B------:R-:W-:-:S02]  /*1380*/  PRMT R142, R142, 0x5410, R6 ;  /* 0x000054108e8e7816 */ /* 0x000fc40000000006 */
[----:B------:R-:W-:Y:S02]  /*1390*/  PRMT R145, R145, 0x5410, R0 ;  /* 0x0000541091917816 */ /* 0x000fe40000000000 */
        /* <DEDUP_REMOVED lines=24> */
[----:B------:R-:W-:Y:S02]  /*1520*/  PRMT R144, R144, 0x5410, R6 ;  /* 0x0000541090907816 */ /* 0x000fe40000000006 */
[----:B------:R-:W-:Y:S02]  /*1530*/  PRMT R147, R147, 0x5410, R0 ;  /* 0x0000541093937816 */ /* 0x000fe40000000000 */
[----:B------:R-:W-:Y:S02]  /*1540*/  MOV R118, R28 ;  /* 0x0000001c00767202 */ /* 0x000fe40000000f00 */
[----:B------:R-:W-:Y:S02]  /*1550*/  MOV R31, R29 ;  /* 0x0000001d001f7202 */ /* 0x000fe40000000f00 */
[----:B------:R-:W-:-:S02]  /*1560*/  SHF.R.U64 R119, R28, 0x10, R29 ;  /* 0x000000101c777819 */ /* 0x000fc4000000121d */
[----:B------:R-:W-:Y:S02]  /*1570*/  SHF.R.U32.HI R30, RZ, 0x10, R29 ;  /* 0x00000010ff1e7819 */ /* 0x000fe4000001161d */
[--C-:B------:R-:W-:Y:S02]  /*1580*/  SHF.R.U64 R146, R70, 0x10, R71.reuse ;  /* 0x0000001046927819 */ /* 0x100fe40000001247 */
[----:B------:R-:W-:Y:S02]  /*1590*/  SHF.R.U32.HI R6, RZ, 0x10, R71 ;  /* 0x00000010ff067819 */ /* 0x000fe40000011647 */
        /* <DEDUP_REMOVED lines=19> */
[----:B------:R-:W-:Y:S02]  /*16d0*/  SHF.R.U64 R129, R14, 0x10, R15 ;  /* 0x000000100e817819 */ /* 0x000fe4000000120f */
[----:B------:R-:W-:-:S02]  /*16e0*/  PRMT R146, R146, 0x5410, R6 ;  /* 0x0000541092927816 */ /* 0x000fc40000000006 */
[----:B------:R-:W-:Y:S02]  /*16f0*/  PRMT R149, R149, 0x5410, R0 ;  /* 0x0000541095957816 */ /* 0x000fe40000000000 */
[----:B------:R-:W-:Y:S02]  /*1700*/  MOV R17, R15 ;  /* 0x0000000f00117202 */ /* 0x000fe40000000f00 */
[----:B------:R-:W-:Y:S02]  /*1710*/  SHF.R.U32.HI R16, RZ, 0x10, R15 ;  /* 0x00000010ff107819 */ /* 0x000fe4000001160f */
[----:B------:R-:W-:Y:S02]  /*1720*/  MOV R14, R12 ;  /* 0x0000000c000e7202 */ /* 0x000fe40000000f00 */
[----:B------:R-:W-:Y:S02]  /*1730*/  SHF.R.U64 R133, R12, 0x10, R13 ;  /* 0x000000100c857819 */ /* 0x000fe4000000120d */
[----:B------:R-:W-:-:S02]  /*1740*/  SHF.R.U64 R148, R66, 0x10, R67 ;  /* 0x0000001042947819 */ /* 0x000fc40000001243 */
[----:B------:R-:W-:Y:S02]  /*1750*/  SHF.R.U32.HI R6, RZ, 0x10, R67 ;  /* 0x00000010ff067819 */ /* 0x000fe40000011643 */
[--C-:B------:R-:W-:Y:S02]  /*1760*/  SHF.R.U64 R150, R62, 0x10, R63.reuse ;  /* 0x000000103e967819 */ /* 0x100fe4000000123f */
[----:B------:R-:W-:Y:S02]  /*1770*/  SHF.R.U32.HI R0, RZ, 0x10, R63 ;  /* 0x00000010ff007819 */ /* 0x000fe4000001163f */
[----:B------:R-:W-:Y:S02]  /*1780*/  MOV R15, R13 ;  /* 0x0000000d000f7202 */ /* 0x000fe40000000f00 */
[----:B------:R-:W-:Y:S02]  /*1790*/  SHF.R.U32.HI R12, RZ, 0x10, R13 ;  /* 0x00000010ff0c7819 */ /* 0x000fe4000001160d */
[----:B------:R-:W-:-:S02]  /*17a0*/  MOV R134, R10 ;  /* 0x0000000a00867202 */ /* 0x000fc40000000f00 */
[--C-:B------:R-:W-:Y:S02]  /*17b0*/  SHF.R.U64 R135, R10, 0x10, R11.reuse ;  /* 0x000000100a877819 */ /* 0x100fe4000000120b */
[----:B0-----:R-:W-:Y:S02]  /*17c0*/  ISETP.NE.U32.AND P0, PT, RZ, UR4, PT ;  /* 0x00000004ff007c0c */ /* 0x001fe4000bf05070 */
[----:B------:R-:W-:Y:S02]  /*17d0*/  MOV R13, R11 ;  /* 0x0000000b000d7202 */ /* 0x000fe40000000f00 */
[----:B------:R-:W-:Y:S02]  /*17e0*/  SHF.R.U32.HI R10, RZ, 0x10, R11 ;  /* 0x00000010ff0a7819 */ /* 0x000fe4000001160b */
[----:B------:R-:W-:Y:S02]  /*17f0*/  MOV R136, R8 ;  /* 0x0000000800887202 */ /* 0x000fe40000000f00 */
[----:B------:R-:W-:-:S02]  /*1800*/  SHF.R.U64 R137, R8, 0x10, R9 ;  /* 0x0000001008897819 */ /* 0x000fc40000001209 */
[----:B------:R-:W-:Y:S02]  /*1810*/  MOV R11, R9 ;  /* 0x00000009000b7202 */ /* 0x000fe40000000f00 */
[----:B------:R-:W-:Y:S02]  /*1820*/  SHF.R.U32.HI R8, RZ, 0x10, R9 ;  /* 0x00000010ff087819 */ /* 0x000fe40000011609 */
[----:B------:R-:W-:Y:S02]  /*1830*/  MOV R9, R7 ;  /* 0x0000000700097202 */ /* 0x000fe40000000f00 */
[----:B------:R-:W-:Y:S02]  /*1840*/  MOV R86, R20 ;  /* 0x0000001400567202 */ /* 0x000fe40000000f00 */
[----:B------:R-:W-:Y:S02]  /*1850*/  MOV R85, R21 ;  /* 0x0000001500557202 */ /* 0x000fe40000000f00 */
        /* <DEDUP_REMOVED lines=8> */
[----:B------:R-:W-:-:S02]  /*18e0*/  SHF.R.U64 R82, R4, 0x10, R5 ;  /* 0x0000001004527819 */ /* 0x000fc40000001205 */
[----:B------:R-:W-:Y:S02]  /*18f0*/  SHF.R.U32.HI R81, RZ, 0x10, R5 ;  /* 0x00000010ff517819 */ /* 0x000fe40000011605 */
[----:B------:R-:W-:Y:S01]  /*1900*/  MOV R140, R26 ;  /* 0x0000001a008c7202 */ /* 0x000fe20000000f00 */
[----:B------:R-:W-:Y:S01]  /*1910*/  HADD2.F32 R82, -RZ, R82.H0_H0 ;  /* 0x20000052ff527230 */ /* 0x000fe20000004100 */
[----:B------:R-:W-:Y:S01]  /*1920*/  MOV R7, R27 ;  /* 0x0000001b00077202 */ /* 0x000fe20000000f00 */
[----:B------:R-:W-:Y:S01]  /*1930*/  HADD2.F32 R81, -RZ, R81.H0_H0 ;  /* 0x20000051ff517230 */ /* 0x000fe20000004100 */
[--C-:B------:R-:W-:Y:S02]  /*1940*/  SHF.R.U64 R151, R60, 0x10, R61.reuse ;  /* 0x000000103c977819 */ /* 0x100fe4000000123d */
[----:B------:R-:W-:Y:S02]  /*1950*/  SHF.R.U32.HI R0, RZ, 0x10, R61 ;  /* 0x00000010ff007819 */ /* 0x000fe4000001163d */
[----:B------:R-:W-:-:S02]  /*1960*/  SHF.R.U64 R152, R2, 0x10, R3 ;  /* 0x0000001002987819 */ /* 0x000fc40000001203 */
[----:B------:R-:W-:Y:S02]  /*1970*/  SHF.R.U32.HI R6, RZ, 0x10, R3 ;  /* 0x00000010ff067819 */ /* 0x000fe40000011603 */
[----:B------:R-:W-:Y:S02]  /*1980*/  ISETP.NE.AND.EX P0, PT, RZ, UR5, PT, P0 ;  /* 0x00000005ff007c0c */ /* 0x000fe4000bf05300 */
        /* <DEDUP_REMOVED lines=46> */
[----:B-1234-:R-:W-:-:S07]  /*1c70*/  P2R R80, PR, RZ, 0x1 ;  /* 0x00000001ff507803 */ /* 0x01efce0000000000 */
.L_x_43227:
[----:B------:R-:W-:Y:S01]  /*1c80*/  ISETP.NE.AND P0, PT, R80, RZ, PT ;  /* 0x000000ff5000720c */ /* 0x000fe20003f05270 */
[----:B------:R-:W-:-:S12]  /*1c90*/  HFMA2 R107, -RZ, RZ, 1.875, 0 ;  /* 0x3f800000ff6b7431 */ /* 0x000fd800000001ff */
[----:B------:R-:W0:Y:S02]  /*1ca0*/  @P0 LDC.64 R56, c[0x0][0x3e0] ;  /* 0x0000f800ff380b82 */ /* 0x000e240000000a00 */
[----:B0-----:R-:W-:-:S05]  /*1cb0*/  @P0 IMAD.WIDE R58, R89, 0x4, R56 ;  /* 0x00000004593a0825 */ /* 0x001fca00078e0238 */
[----:B------:R0:W5:Y:S01]  /*1cc0*/  @P0 LDG.E R107, desc[UR6][R58.64] ;  /* 0x000000063a6b0981 */ /* 0x000162000c1e1900 */
[----:B------:R-:W-:Y:S01]  /*1cd0*/  IMAD R57, R89, UR12, RZ ;  /* 0x0000000c59397c24 */ /* 0x000fe2000f8e02ff */
[----:B------:R-:W-:Y:S01]  /*1ce0*/  ISETP.GE.U32.AND P5, PT, R90, 0x20, PT ;  /* 0x000000205a00780c */ /* 0x000fe20003fa6070 */
[----:B------:R-:W-:Y:S03]  /*1cf0*/  BSSY.RECONVERGENT B0, `(.L_x_43155) ;  /* 0x000002b000007945 */ /* 0x000fe60003800200 */
[----:B------:R-:W-:-:S04]  /*1d00*/  SHF.R.S32.HI R0, RZ, 0x1f, R57 ;  /* 0x0000001fff007819 */ /* 0x000fc80000011439 */
[----:B------:R-:W-:-:S04]  /*1d10*/  LEA.HI R0, R0, R57, RZ, 0x2 ;  /* 0x0000003900007211 */ /* 0x000fc800078f10ff */
[----:B------:R-:W-:-:S04]  /*1d20*/  LEA.HI.SX32 R0, R0, R91, 0x1e ;  /* 0x0000005b00007211 */ /* 0x000fc800078ff2ff */
[----:B------:R-:W-:Y:S01]  /*1d30*/  MOV R56, R0 ;  /* 0x0000000000387202 */ /* 0x000fe20000000f00 */
[----:B0-----:R-:W-:Y:S06]  /*1d40*/  @!P5 BRA `(.L_x_43156) ;  /* 0x000000000094d947 */ /* 0x001fec0003800000 */
[----:B------:R-:W-:Y:S01]  /*1d50*/  ISETP.NE.U32.AND P0, PT, RZ, UR8, PT ;  /* 0x00000008ff007c0c */ /* 0x000fe2000bf05070 */
[----:B------:R-:W0:Y:S03]  /*1d60*/  LDC.64 R56, c[0x0][0x390] ;  /* 0x0000e400ff387b82 */ /* 0x000e260000000a00 */
[----:B------:R-:W-:-:S05]  /*1d70*/  ISETP.NE.AND.EX P0, PT, RZ, UR9, PT, P0 ;  /* 0x00000009ff007c0c */ /* 0x000fca000bf05300 */
[----:B------:R-:W1:Y:S08]  /*1d80*/  LDC.64 R154, c[0x0][0x3a8] ;  /* 0x0000ea00ff9a7b82 */ /* 0x000e700000000a00 */
[----:B------:R-:W2:Y:S01]  /*1d90*/  @P0 LDC.64 R156, c[0x0][0x3a0] ;  /* 0x0000e800ff9c0b82 */ /* 0x000ea20000000a00 */
[----:B0-----:R-:W-:-:S06]  /*1da0*/  IMAD.WIDE.U32 R56, R0, 0x10, R56 ;  /* 0x0000001000387825 */ /* 0x001fcc00078e0038 */
[----:B------:R-:W3:Y:S01]  /*1db0*/  LDG.E.128 R56, desc[UR6][R56.64] ;  /* 0x0000000638387981 */ /* 0x000ee2000c1e1d00 */
[----:B--2---:R-:W-:-:S05]  /*1dc0*/  @P0 IMAD.WIDE.U32 R156, R0, 0x10, R156 ;  /* 0x00000010009c0825 */ /* 0x004fca00078e009c */
[----:B------:R-:W2:Y:S01]  /*1dd0*/  @P0 LDG.E.128 R4, desc[UR6][R156.64] ;  /* 0x000000069c040981 */ /* 0x000ea2000c1e1d00 */
[----:B------:R-:W-:Y:S02]  /*1de0*/  @P0 HADD2.F32 R9, -RZ, R93.H0_H0 ;  /* 0x2000005dff090230 */ /* 0x000fe40000004100 */
[----:B------:R-:W-:Y:S02]  /*1df0*/  @P0 HADD2.F32 R10, -RZ, R92.H0_H0 ;  /* 0x2000005cff0a0230 */ /* 0x000fe40000004100 */
[----:B-1----:R-:W-:-:S04]  /*1e00*/  IMAD.WIDE.U32 R154, R0, 0x10, R154 ;  /* 0x00000010009a7825 */ /* 0x002fc800078e009a */
[-C--:B---3-5:R-:W-:Y:S01]  /*1e10*/  @P0 FMUL.FTZ R11, R56, R107.reuse ;  /* 0x0000006b380b0220 */ /* 0x0a8fe20000410000 */
[-C--:B------:R-:W-:Y:S01]  /*1e20*/  @P0 FMUL.FTZ R130, R57, R107.reuse ;  /* 0x0000006b39820220 */ /* 0x080fe20000410000 */
[-C--:B------:R-:W-:Y:S01]  /*1e30*/  @P0 FMUL.FTZ R109, R58, R107.reuse ;  /* 0x0000006b3a6d0220 */ /* 0x080fe20000410000 */
[----:B------:R-:W-:Y:S01]  /*1e40*/  @P0 FMUL.FTZ R132, R59, R107 ;  /* 0x0000006b3b840220 */ /* 0x000fe20000410000 */
[----:B--2---:R-:W-:Y:S01]  /*1e50*/  @P0 FFMA.FTZ R8, R11, R9, R4 ;  /* 0x000000090b080223 */ /* 0x004fe20000010004 */
[----:B------:R-:W-:Y:S02]  /*1e60*/  @P0 HADD2.F32 R11, -RZ, R92.H1_H1 ;  /* 0x3000005cff0b0230 */ /* 0x000fe40000004100 */
[----:B------:R-:W-:Y:S01]  /*1e70*/  @P0 FFMA.FTZ R9, R130, R10, R5 ;  /* 0x0000000a82090223 */ /* 0x000fe20000010005 */
[----:B------:R-:W-:Y:S02]  /*1e80*/  @P0 HADD2.F32 R130, -RZ, R93.H1_H1 ;  /* 0x3000005dff820230 */ /* 0x000fe40000004100 */
[----:B------:R-:W-:-:S03]  /*1e90*/  @P0 FFMA.FTZ R10, R109, R11, R6 ;  /* 0x0000000b6d0a0223 */ /* 0x000fc60000010006 */
[----:B------:R-:W-:Y:S01]  /*1ea0*/  @P0 FFMA.FTZ R11, R132, R130, R7 ;  /* 0x00000082840b0223 */ /* 0x000fe20000010007 */
[----:B------:R-:W-:Y:S06]  /*1eb0*/  @P0 BRA `(.L_x_43157) ;  /* 0x0000000000300947 */ /* 0x000fec0003800000 */
[-C--:B------:R-:W-:Y:S01]  /*1ec0*/  FMUL.FTZ R9, R57, R107.reuse ;  /* 0x0000006b39097220 */ /* 0x080fe20000410000 */
[-C--:B------:R-:W-:Y:S01]  /*1ed0*/  FMUL.FTZ R57, R58, R107.reuse ;  /* 0x0000006b3a397220 */ /* 0x080fe20000410000 */
[-C--:B------:R-:W-:Y:S01]  /*1ee0*/  FMUL.FTZ R8, R56, R107.reuse ;  /* 0x0000006b38087220 */ /* 0x080fe20000410000 */
[--C-:B------:R-:W-:Y:S02]  /*1ef0*/  HADD2.F32 R109, -RZ, R93.reuse.H0_H0 ;  /* 0x2000005dff6d7230 */ /* 0x100fe40000004100 */
[----:B------:R-:W-:Y:S01]  /*1f00*/  FMUL.FTZ R56, R59, R107 ;  /* 0x0000006b3b387220 */ /* 0x000fe20000410000 */
[--C-:B------:R-:W-:Y:S02]  /*1f10*/  HADD2.F32 R58, -RZ, R92.reuse.H0_H0 ;  /* 0x2000005cff3a7230 */ /* 0x100fe40000004100 */
[----:B------:R-:W-:Y:S02]  /*1f20*/  HADD2.F32 R10, -RZ, R92.H1_H1 ;  /* 0x3000005cff0a7230 */ /* 0x000fe40000004100 */
[----:B------:R-:W-:Y:S01]  /*1f30*/  FMUL.FTZ R8, R8, R109 ;  /* 0x0000006d08087220 */ /* 0x000fe20000410000 */
[----:B------:R-:W-:-:S02]  /*1f40*/  HADD2.F32 R11, -RZ, R93.H1_H1 ;  /* 0x3000005dff0b7230 */ /* 0x000fc40000004100 */
[----:B------:R-:W-:Y:S01]  /*1f50*/  FMUL.FTZ R9, R9, R58 ;  /* 0x0000003a09097220 */ /* 0x000fe20000410000 */
[----:B------:R-:W-:Y:S02]  /*1f60*/  FMUL.FTZ R10, R57, R10 ;  /* 0x0000000a390a7220 */ /* 0x000fe40000410000 */
[----:B------:R-:W-:-:S07]  /*1f70*/  FMUL.FTZ R11, R56, R11 ;  /* 0x0000000b380b7220 */ /* 0x000fce0000410000 */
.L_x_43157:
[----:B------:R0:W-:Y:S01]  /*1f80*/  STG.E.128 desc[UR6][R154.64], R8 ;  /* 0x000000089a007986 */ /* 0x0001e2000c101d06 */
[----:B------:R-:W-:-:S07]  /*1f90*/  IADD3 R56, PT, PT, R0, 0x20, RZ ;  /* 0x0000002000387810 */ /* 0x000fce0007ffe0ff */
.L_x_43156:
[----:B------:R-:W-:Y:S05]  /*1fa0*/  BSYNC.RECONVERGENT B0 ;  /* 0x0000000000007941 */ /* 0x000fea0003800200 */
.L_x_43155:
        /* <DEDUP_REMOVED lines=11> */
[----:B------:R1:W5:Y:S01]  /*2060*/  @P0 LDG.E.128 R4, desc[UR6][R58.64] ;  /* 0x000000063a040981 */ /* 0x000362000c1e1d00 */
[----:B------:R-:W-:Y:S05]  /*2070*/  @!P0 BRA `(.L_x_43160) ;  /* 0x0000000000348947 */ /* 0x000fea0003800000 */
[-C--:B-----5:R-:W-:Y:S01]  /*2080*/  FMUL.FTZ R109, R12, R107.reuse ;  /* 0x0000006b0c6d7220 */ /* 0x0a0fe20000410000 */
[-C--:B------:R-:W-:Y:S01]  /*2090*/  FMUL.FTZ R132, R13, R107.reuse ;  /* 0x0000006b0d847220 */ /* 0x080fe20000410000 */
[--C-:B------:R-:W-:Y:S02]  /*20a0*/  HADD2.F32 R12, -RZ, R94.reuse.H0_H0 ;  /* 0x2000005eff0c7230 */ /* 0x100fe40000004100 */
[-C--:B-1----:R-:W-:Y:S01]  /*20b0*/  FMUL.FTZ R59, R14, R107.reuse ;  /* 0x0000006b0e3b7220 */ /* 0x082fe20000410000 */
[--C-:B------:R-:W-:Y:S02]  /*20c0*/  HADD2.F32 R13, -RZ, R95.reuse.H0_H0 ;  /* 0x2000005fff0d7230 */ /* 0x100fe40000004100 */
[----:B------:R-:W-:Y:S01]  /*20d0*/  FMUL.FTZ R130, R15, R107 ;  /* 0x0000006b0f827220 */ /* 0x000fe20000410000 */
[----:B------:R-:W-:Y:S02]  /*20e0*/  HADD2.F32 R57, -RZ, R94.H1_H1 ;  /* 0x3000005eff397230 */ /* 0x000fe40000004100 */
[----:B------:R-:W-:Y:S01]  /*20f0*/  FFMA.FTZ R12, R109, R12, R4 ;  /* 0x0000000c6d0c7223 */ /* 0x000fe20000010004 */
[----:B------:R-:W-:-:S02]  /*2100*/  HADD2.F32 R58, -RZ, R95.H1_H1 ;  /* 0x3000005fff3a7230 */ /* 0x000fc40000004100 */
[----:B------:R-:W-:Y:S01]  /*2110*/  FFMA.FTZ R13, R132, R13, R5 ;  /* 0x0000000d840d7223 */ /* 0x000fe20000010005 */
[----:B------:R-:W-:Y:S02]  /*2120*/  FFMA.FTZ R14, R59, R57, R6 ;  /* 0x000000393b0e7223 */ /* 0x000fe40000010006 */
[----:B------:R-:W-:Y:S01]  /*2130*/  FFMA.FTZ R15, R130, R58, R7 ;  /* 0x0000003a820f7223 */ /* 0x000fe20000010007 */
[----:B------:R-:W-:Y:S06]  /*2140*/  BRA `(.L_x_43161) ;  /* 0x0000000000307947 */ /* 0x000fec0003800000 */
.L_x_43160:
[-C--:B-1---5:R-:W-:Y:S01]  /*2150*/  FMUL.FTZ R59, R14, R107.reuse ;  /* 0x0000006b0e3b7220 */ /* 0x0a2fe20000410000 */
[--C-:B------:R-:W-:Y:S02]  /*2160*/  HADD2.F32 R109, -RZ, R94.reuse.H0_H0 ;  /* 0x2000005eff6d7230 */ /* 0x100fe40000004100 */
[-C--:B------:R-:W-:Y:S01]  /*2170*/  FMUL.FTZ R12, R12, R107.reuse ;  /* 0x0000006b0c0c7220 */ /* 0x080fe20000410000 */
[--C-:B------:R-:W-:Y:S02]  /*2180*/  HADD2.F32 R130, -RZ, R95.reuse.H0_H0 ;  /* 0x2000005fff827230 */ /* 0x100fe40000004100 */
[-C--:B------:R-:W-:Y:S01]  /*2190*/  FMUL.FTZ R13, R13, R107.reuse ;  /* 0x0000006b0d0d7220 */ /* 0x080fe20000410000 */
[----:B------:R-:W-:Y:S02]  /*21a0*/  HADD2.F32 R14, -RZ, R94.H1_H1 ;  /* 0x3000005eff0e7230 */ /* 0x000fe40000004100 */
[----:B------:R-:W-:Y:S01]  /*21b0*/  FMUL.FTZ R58, R15, R107 ;  /* 0x0000006b0f3a7220 */ /* 0x000fe20000410000 */
[----:B------:R-:W-:-:S02]  /*21c0*/  HADD2.F32 R57, -RZ, R95.H1_H1 ;  /* 0x3000005fff397230 */ /* 0x000fc40000004100 */
[----:B------:R-:W-:Y:S01]  /*21d0*/  FMUL.FTZ R12, R12, R109 ;  /* 0x0000006d0c0c7220 */ /* 0x000fe20000410000 */
[----:B------:R-:W-:Y:S01]  /*21e0*/  FMUL.FTZ R13, R13, R130 ;  /* 0x000000820d0d7220 */ /* 0x000fe20000410000 */
[----:B------:R-:W-:Y:S01]  /*21f0*/  FMUL.FTZ R14, R59, R14 ;  /* 0x0000000e3b0e7220 */ /* 0x000fe20000410000 */
[----:B------:R-:W-:-:S07]  /*2200*/  FMUL.FTZ R15, R58, R57 ;  /* 0x000000393a0f7220 */ /* 0x000fce0000410000 */
.L_x_43161:
[----:B------:R-:W1:Y:S02]  /*2210*/  LDC.64 R58, c[0x0][0x3a8] ;  /* 0x0000ea00ff3a7b82 */ /* 0x000e640000000a00 */
[C---:B-1----:R-:W-:Y:S01]  /*2220*/  IMAD.WIDE.U32 R58, R56.reuse, 0x10, R58 ;  /* 0x00000010383a7825 */ /* 0x042fe200078e003a */
[----:B------:R-:W-:-:S04]  /*2230*/  IADD3 R56, PT, PT, R56, 0x20, RZ ;  /* 0x0000002038387810 */ /* 0x000fc80007ffe0ff */
[----:B------:R1:W-:Y:S03]  /*2240*/  STG.E.128 desc[UR6][R58.64], R12 ;  /* 0x0000000c3a007986 */ /* 0x0003e6000c101d06 */
.L_x_43159:
[----:B------:R-:W-:Y:S05]  /*2250*/  BSYNC.RECONVERGENT B0 ;  /* 0x0000000000007941 */ /* 0x000fea0003800200 */
.L_x_43158:
[----:B------:R-:W-:Y:S01]  /*2260*/  ISETP.GE.U32.AND P0, PT, R90, 0x60, PT ;  /* 0x000000605a00780c */ /* 0x000fe20003f06070 */
[----:B------:R-:W-:Y:S03]  /*2270*/  BSSY.RECONVERGENT B0, `(.L_x_43162) ;  /* 0x0000029000007945 */ /* 0x000fe60003800200 */
[----:B------:R-:W-:-:S09]  /*2280*/  P2R R57, PR, RZ, 0x1 ;  /* 0x00000001ff397803 */ /* 0x000fd20000000000 */
[----:B------:R-:W-:Y:S05]  /*2290*/  @!P0 BRA `(.L_x_43163) ;  /* 0x0000000000988947 */ /* 0x000fea0003800000 */
[----:B------:R-:W-:Y:S01]  /*22a0*/  ISETP.NE.U32.AND P0, PT, RZ, UR8, PT ;  /* 0x00000008ff007c0c */ /* 0x000fe2000bf05070 */
[----:B------:R-:W2:Y:S03]  /*22b0*/  LDC.64 R16, c[0x0][0x390] ;  /* 0x0000e400ff107b82 */ /* 0x000ea60000000a00 */
[----:B------:R-:W-:-:S13]  /*22c0*/  ISETP.NE.AND.EX P0, PT, RZ, UR9, PT, P0 ;  /* 0x00000009ff007c0c */ /* 0x000fda000bf05300 */
[----:B-1----:R-:W1:Y:S01]  /*22d0*/  @P0 LDC.64 R58, c[0x0][0x3a0] ;  /* 0x0000e800ff3a0b82 */ /* 0x002e620000000a00 */
[----:B--2---:R-:W-:-:S06]  /*22e0*/  IMAD.WIDE.U32 R16, R56, 0x10, R16 ;  /* 0x0000001038107825 */ /* 0x004fcc00078e0010 */
[----:B------:R-:W5:Y:S01]  /*22f0*/  LDG.E.128 R16, desc[UR6][R16.64] ;  /* 0x0000000610107981 */ /* 0x000f62000c1e1d00 */
[----:B-1----:R-:W-:-:S05]  /*2300*/  @P0 IMAD.WIDE.U32 R58, R56, 0x10, R58 ;  /* 0x00000010383a0825 */ /* 0x002fca00078e003a */
        /* <DEDUP_REMOVED lines=15> */
.L_x_43164:
        /* <DEDUP_REMOVED lines=12> */
.L_x_43165:
[----:B------:R-:W1:Y:S02]  /*24c0*/  LDC.64 R58, c[0x0][0x3a8] ;  /* 0x0000ea00ff3a7b82 */ /* 0x000e640000000a00 */
[C---:B-1----:R-:W-:Y:S01]  /*24d0*/  IMAD.WIDE.U32 R58, R56.reuse, 0x10, R58 ;  /* 0x00000010383a7825 */ /* 0x042fe200078e003a */
[----:B------:R-:W-:-:S04]  /*24e0*/  IADD3 R56, PT, PT, R56, 0x20, RZ ;  /* 0x0000002038387810 */ /* 0x000fc80007ffe0ff */
[----:B------:R2:W-:Y:S03]  /*24f0*/  STG.E.128 desc[UR6][R58.64], R16 ;  /* 0x000000103a007986 */ /* 0x0005e6000c101d06 */
.L_x_43163:
[----:B------:R-:W-:Y:S05]  /*2500*/  BSYNC.RECONVERGENT B0 ;  /* 0x0000000000007941 */ /* 0x000fea0003800200 */
.L_x_43162:
[----:B------:R-:W-:Y:S01]  /*2510*/  ISETP.GE.U32.AND P0, PT, R90, 0x80, PT ;  /* 0x000000805a00780c */ /* 0x000fe20003f06070 */
[----:B------:R-:W-:Y:S03]  /*2520*/  BSSY.RECONVERGENT B0, `(.L_x_43166) ;  /* 0x0000029000007945 */ /* 0x000fe60003800200 */
[----:B------:R-:W-:-:S09]  /*2530*/  P2R R57, PR, RZ, 0x1 ;  /* 0x00000001ff397803 */ /* 0x000fd20000000000 */
[----:B------:R-:W-:Y:S05]  /*2540*/  @!P0 BRA `(.L_x_43167) ;  /* 0x0000000000988947 */ /* 0x000fea0003800000 */
[----:B------:R-:W-:Y:S01]  /*2550*/  ISETP.NE.U32.AND P0, PT, RZ, UR8, PT ;  /* 0x00000008ff007c0c */ /* 0x000fe2000bf05070 */
[----:B------:R-:W3:Y:S03]  /*2560*/  LDC.64 R20, c[0x0][0x390] ;  /* 0x0000e400ff147b82 */ /* 0x000ee60000000a00 */
[----:B------:R-:W-:-:S13]  /*2570*/  ISETP.NE.AND.EX P0, PT, RZ, UR9, PT, P0 ;  /* 0x00000009ff007c0c */ /* 0x000fda000bf05300 */
[----:B-12---:R-:W1:Y:S01]  /*2580*/  @P0 LDC.64 R58, c[0x0][0x3a0] ;  /* 0x0000e800ff3a0b82 */ /* 0x006e620000000a00 */
[----:B---3--:R-:W-:-:S06]  /*2590*/  IMAD.WIDE.U32 R20, R56, 0x10, R20 ;  /* 0x0000001038147825 */ /* 0x008fcc00078e0014 */
        /* <DEDUP_REMOVED lines=17> */
.L_x_43168:
        /* <DEDUP_REMOVED lines=12> */
.L_x_43169:
[----:B------:R-:W1:Y:S02]  /*2770*/  LDC.64 R58, c[0x0][0x3a8] ;  /* 0x0000ea00ff3a7b82 */ /* 0x000e640000000a00 */
[C---:B-1----:R-:W-:Y:S01]  /*2780*/  IMAD.WIDE.U32 R58, R56.reuse, 0x10, R58 ;  /* 0x00000010383a7825 */ /* 0x042fe200078e003a */
[----:B------:R-:W-:-:S04]  /*2790*/  IADD3 R56, PT, PT, R56, 0x20, RZ ;  /* 0x0000002038387810 */ /* 0x000fc80007ffe0ff */
[----:B------:R3:W-:Y:S03]  /*27a0*/  STG.E.128 desc[UR6][R58.64], R20 ;  /* 0x000000143a007986 */ /* 0x0007e6000c101d06 */
.L_x_43167:
[----:B------:R-:W-:Y:S05]  /*27b0*/  BSYNC.RECONVERGENT B0 ;  /* 0x0000000000007941 */ /* 0x000fea0003800200 */
.L_x_43166:
[----:B------:R-:W-:Y:S01]  /*27c0*/  ISETP.GE.U32.AND P0, PT, R90, 0xa0, PT ;  /* 0x000000a05a00780c */ /* 0x000fe20003f06070 */
[----:B------:R-:W-:Y:S03]  /*27d0*/  BSSY.RECONVERGENT B0, `(.L_x_43170) ;  /* 0x0000029000007945 */ /* 0x000fe60003800200 */
[----:B------:R-:W-:-:S09]  /*27e0*/  P2R R57, PR, RZ, 0x1 ;  /* 0x00000001ff397803 */ /* 0x000fd20000000000 */
[----:B------:R-:W-:Y:S05]  /*27f0*/  @!P0 BRA `(.L_x_43171) ;  /* 0x0000000000988947 */ /* 0x000fea0003800000 */
[----:B------:R-:W-:Y:S01]  /*2800*/  ISETP.NE.U32.AND P0, PT, RZ, UR8, PT ;  /* 0x00000008ff007c0c */ /* 0x000fe2000bf05070 */
[----:B------:R-:W4:Y:S03]  /*2810*/  LDC.64 R24, c[0x0][0x390] ;  /* 0x0000e400ff187b82 */ /* 0x000f260000000a00 */
[----:B------:R-:W-:-:S13]  /*2820*/  ISETP.NE.AND.EX P0, PT, RZ, UR9, PT, P0 ;  /* 0x00000009ff007c0c */ /* 0x000fda000bf05300 */
[----:B-123--:R-:W1:Y:S01]  /*2830*/  @P0 LDC.64 R58, c[0x0][0x3a0] ;  /* 0x0000e800ff3a0b82 */ /* 0x00ee620000000a00 */
[----:B----4-:R-:W-:-:S06]  /*2840*/  IMAD.WIDE.U32 R24, R56, 0x10, R24 ;  /* 0x0000001038187825 */ /* 0x010fcc00078e0018 */
        /* <DEDUP_REMOVED lines=17> */
.L_x_43172:
        /* <DEDUP_REMOVED lines=12> */
.L_x_43173:
[----:B------:R-:W1:Y:S02]  /*2a20*/  LDC.64 R58, c[0x0][0x3a8] ;  /* 0x0000ea00ff3a7b82 */ /* 0x000e640000000a00 */
[C---:B-1----:R-:W-:Y:S01]  /*2a30*/  IMAD.WIDE.U32 R58, R56.reuse, 0x10, R58 ;  /* 0x00000010383a7825 */ /* 0x042fe200078e003a */
[----:B------:R-:W-:-:S04]  /*2a40*/  IADD3 R56, PT, PT, R56, 0x20, RZ ;  /* 0x0000002038387810 */ /* 0x000fc80007ffe0ff */
[----:B------:R4:W-:Y:S03]  /*2a50*/  STG.E.128 desc[UR6][R58.64], R24 ;  /* 0x000000183a007986 */ /* 0x0009e6000c101d06 */
.L_x_43171:
[----:B------:R-:W-:Y:S05]  /*2a60*/  BSYNC.RECONVERGENT B0 ;  /* 0x0000000000007941 */ /* 0x000fea0003800200 */
.L_x_43170:
[----:B------:R-:W-:Y:S01]  /*2a70*/  ISETP.GE.U32.AND P0, PT, R90, 0xc0, PT ;  /* 0x000000c05a00780c */ /* 0x000fe20003f06070 */
[----:B------:R-:W-:Y:S03]  /*2a80*/  BSSY.RECONVERGENT B0, `(.L_x_43174) ;  /* 0x0000029000007945 */ /* 0x000fe60003800200 */
[----:B------:R-:W-:-:S09]  /*2a90*/  P2R R57, PR, RZ, 0x1 ;  /* 0x00000001ff397803 */ /* 0x000fd20000000000 */
[----:B------:R-:W-:Y:S05]  /*2aa0*/  @!P0 BRA `(.L_x_43175) ;  /* 0x0000000000988947 */ /* 0x000fea0003800000 */
[----:B------:R-:W-:Y:S01]  /*2ab0*/  ISETP.NE.U32.AND P0, PT, RZ, UR8, PT ;  /* 0x00000008ff007c0c */ /* 0x000fe2000bf05070 */
[----:B------:R-:W0:Y:S03]  /*2ac0*/  LDC.64 R28, c[0x0][0x390] ;  /* 0x0000e400ff1c7b82 */ /* 0x000e260000000a00 */
[----:B------:R-:W-:-:S13]  /*2ad0*/  ISETP.NE.AND.EX P0, PT, RZ, UR9, PT, P0 ;  /* 0x00000009ff007c0c */ /* 0x000fda000bf05300 */
[----:B-1234-:R-:W1:Y:S01]  /*2ae0*/  @P0 LDC.64 R58, c[0x0][0x3a0] ;  /* 0x0000e800ff3a0b82 */ /* 0x01ee620000000a00 */
[----:B0-----:R-:W-:-:S06]  /*2af0*/  IMAD.WIDE.U32 R28, R56, 0x10, R28 ;  /* 0x00000010381c7825 */ /* 0x001fcc00078e001c */
[----:B------:R-:W5:Y:S01]  /*2b00*/  LDG.E.128 R28, desc[UR6][R28.64] ;  /* 0x000000061c1c7981 */ /* 0x000f62000c1e1d00 */
[----:B-1----:R-:W-:-:S05]  /*2b10*/  @P0 IMAD.WIDE.U32 R58, R56, 0x10, R58 ;  /* 0x00000010383a0825 */ /* 0x002fca00078e003a */
[----:B------:R0:W5:Y:S01]  /*2b20*/  @P0 LDG.E.128 R4, desc[UR6][R58.64] ;  /* 0x000000063a040981 */ /* 0x000162000c1e1d00 */
[----:B------:R-:W-:Y:S05]  /*2b30*/  @!P0 BRA `(.L_x_43176) ;  /* 0x0000000000348947 */ /* 0x000fea0003800000 */
[-C--:B-----5:R-:W-:Y:S01]  /*2b40*/  FMUL.FTZ R109, R28, R107.reuse ;  /* 0x0000006b1c6d7220 */ /* 0x0a0fe20000410000 */
[-C--:B------:R-:W-:Y:S01]  /*2b50*/  FMUL.FTZ R132, R29, R107.reuse ;  /* 0x0000006b1d847220 */ /* 0x080fe20000410000 */
[--C-:B------:R-:W-:Y:S02]  /*2b60*/  HADD2.F32 R28, -RZ, R102.reuse.H0_H0 ;  /* 0x20000066ff1c7230 */ /* 0x100fe40000004100 */
[-C--:B0-----:R-:W-:Y:S01]  /*2b70*/  FMUL.FTZ R59, R30, R107.reuse ;  /* 0x0000006b1e3b7220 */ /* 0x081fe20000410000 */
        /* <DEDUP_REMOVED lines=9> */
.L_x_43176:
[-C--:B0----5:R-:W-:Y:S01]  /*2c10*/  FMUL.FTZ R59, R30, R107.reuse ;  /* 0x0000006b1e3b7220 */ /* 0x0a1fe20000410000 */
        /* <DEDUP_REMOVED lines=11> */
.L_x_43177:
[----:B------:R-:W0:Y:S02]  /*2cd0*/  LDC.64 R58, c[0x0][0x3a8] ;  /* 0x0000ea00ff3a7b82 */ /* 0x000e240000000a00 */
[C---:B0-----:R-:W-:Y:S01]  /*2ce0*/  IMAD.WIDE.U32 R58, R56.reuse, 0x10, R58 ;  /* 0x00000010383a7825 */ /* 0x041fe200078e003a */
[----:B------:R-:W-:-:S04]  /*2cf0*/  IADD3 R56, PT, PT, R56, 0x20, RZ ;  /* 0x0000002038387810 */ /* 0x000fc80007ffe0ff */
[----:B------:R0:W-:Y:S03]  /*2d00*/  STG.E.128 desc[UR6][R58.64], R28 ;  /* 0x0000001c3a007986 */ /* 0x0001e6000c101d06 */
.L_x_43175:
[----:B------:R-:W-:Y:S05]  /*2d10*/  BSYNC.RECONVERGENT B0 ;  /* 0x0000000000007941 */ /* 0x000fea0003800200 */
.L_x_43174:
[----:B------:R-:W-:Y:S01]  /*2d20*/  ISETP.GE.U32.AND P0, PT, R90, 0xe0, PT ;  /* 0x000000e05a00780c */ /* 0x000fe20003f06070 */
[----:B------:R-:W-:Y:S03]  /*2d30*/  BSSY.RECONVERGENT B0, `(.L_x_43178) ;  /* 0x0000029000007945 */ /* 0x000fe60003800200 */
[----:B------:R-:W-:-:S09]  /*2d40*/  P2R R57, PR, RZ, 0x1 ;  /* 0x00000001ff397803 */ /* 0x000fd20000000000 */
[----:B------:R-:W-:Y:S05]  /*2d50*/  @!P0 BRA `(.L_x_43179) ;  /* 0x0000000000988947 */ /* 0x000fea0003800000 */
[----:B------:R-:W-:Y:S01]  /*2d60*/  ISETP.NE.U32.AND P0, PT, RZ, UR8, PT ;  /* 0x00000008ff007c0c */ /* 0x000fe2000bf05070 */
[----:B------:R-:W0:Y:S03]  /*2d70*/  LDC.64 R32, c[0x0][0x390] ;  /* 0x0000e400ff207b82 */ /* 0x000e260000000a00 */
[----:B------:R-:W-:-:S13]  /*2d80*/  ISETP.NE.AND.EX P0, PT, RZ, UR9, PT, P0 ;  /* 0x00000009ff007c0c */ /* 0x000fda000bf05300 */
[----:B01234-:R-:W0:Y:S01]  /*2d90*/  @P0 LDC.64 R58, c[0x0][0x3a0] ;  /* 0x0000e800ff3a0b82 */ /* 0x01fe220000000a00 */
[----:B------:R-:W-:-:S06]  /*2da0*/  IMAD.WIDE.U32 R32, R56, 0x10, R32 ;  /* 0x0000001038207825 */ /* 0x000fcc00078e0020 */
[----:B------:R-:W5:Y:S01]  /*2db0*/  LDG.E.128 R32, desc[UR6][R32.64] ;  /* 0x0000000620207981 */ /* 0x000f62000c1e1d00 */
[----:B0-----:R-:W-:-:S05]  /*2dc0*/  @P0 IMAD.WIDE.U32 R58, R56, 0x10, R58 ;  /* 0x00000010383a0825 */ /* 0x001fca00078e003a */
        /* <DEDUP_REMOVED lines=15> */
.L_x_43180:
        /* <DEDUP_REMOVED lines=12> */
.L_x_43181:
[----:B------:R-:W0:Y:S02]  /*2f80*/  LDC.64 R58, c[0x0][0x3a8] ;  /* 0x0000ea00ff3a7b82 */ /* 0x000e240000000a00 */
[C---:B0-----:R-:W-:Y:S01]  /*2f90*/  IMAD.WIDE.U32 R58, R56.reuse, 0x10, R58 ;  /* 0x00000010383a7825 */ /* 0x041fe200078e003a */
[----:B------:R-:W-:-:S04]  /*2fa0*/  IADD3 R56, PT, PT, R56, 0x20, RZ ;  /* 0x0000002038387810 */ /* 0x000fc80007ffe0ff */
[----:B------:R0:W-:Y:S03]  /*2fb0*/  STG.E.128 desc[UR6][R58.64], R32 ;  /* 0x000000203a007986 */ /* 0x0001e6000c101d06 */
.L_x_43179:
[----:B------:R-:W-:Y:S05]  /*2fc0*/  BSYNC.RECONVERGENT B0 ;  /* 0x0000000000007941 */ /* 0x000fea0003800200 */
.L_x_43178:
        /* <DEDUP_REMOVED lines=15> */
[----:B------:R-:W-:Y:S02]  /*30c0*/  HADD2.F32 R36, -RZ, R106.H0_H0 ;  /* 0x2000006aff247230 */ /* 0x000fe40000004100 */
[-C--:B0-----:R-:W-:Y:S01]  /*30d0*/  FMUL.FTZ R59, R38, R107.reuse ;  /* 0x0000006b263b7220 */ /* 0x081fe20000410000 */
[----:B------:R-:W-:Y:S02]  /*30e0*/  HADD2.F32 R37, -RZ, R108.H0_H0 ;  /* 0x2000006cff257230 */ /* 0x000fe40000004100 */
        /* <DEDUP_REMOVED lines=8> */
.L_x_43184:
[-C--:B0----5:R-:W-:Y:S01]  /*3170*/  FMUL.FTZ R59, R38, R107.reuse ;  /* 0x0000006b263b7220 */ /* 0x0a1fe20000410000 */
[----:B------:R-:W-:Y:S02]  /*3180*/  HADD2.F32 R109, -RZ, R106.H0_H0 ;  /* 0x2000006aff6d7230 */ /* 0x000fe40000004100 */
[-C--:B------:R-:W-:Y:S01]  /*3190*/  FMUL.FTZ R36, R36, R107.reuse ;  /* 0x0000006b24247220 */ /* 0x080fe20000410000 */
[----:B------:R-:W-:Y:S02]  /*31a0*/  HADD2.F32 R130, -RZ, R108.H0_H0 ;  /* 0x2000006cff827230 */ /* 0x000fe40000004100 */
        /* <DEDUP_REMOVED lines=8> */
.L_x_43185:
[----:B------:R-:W0:Y:S02]  /*3230*/  LDC.64 R58, c[0x0][0x3a8] ;  /* 0x0000ea00ff3a7b82 */ /* 0x000e240000000a00 */
[C---:B0-----:R-:W-:Y:S01]  /*3240*/  IMAD.WIDE.U32 R58, R56.reuse, 0x10, R58 ;  /* 0x00000010383a7825 */ /* 0x041fe200078e003a */
[----:B------:R-:W-:-:S04]  /*3250*/  IADD3 R56, PT, PT, R56, 0x20, RZ ;  /* 0x0000002038387810 */ /* 0x000fc80007ffe0ff */
[----:B------:R0:W-:Y:S03]  /*3260*/  STG.E.128 desc[UR6][R58.64], R36 ;  /* 0x000000243a007986 */ /* 0x0001e6000c101d06 */
.L_x_43183:
[----:B------:R-:W-:Y:S05]  /*3270*/  BSYNC.RECONVERGENT B0 ;  /* 0x0000000000007941 */ /* 0x000fea0003800200 */
.L_x_43182:
        /* <DEDUP_REMOVED lines=26> */
.L_x_43188:
        /* <DEDUP_REMOVED lines=12> */
.L_x_43189:
[----:B------:R-:W0:Y:S02]  /*34e0*/  LDC.64 R58, c[0x0][0x3a8] ;  /* 0x0000ea00ff3a7b82 */ /* 0x000e240000000a00 */
[C---:B0-----:R-:W-:Y:S01]  /*34f0*/  IMAD.WIDE.U32 R58, R56.reuse, 0x10, R58 ;  /* 0x00000010383a7825 */ /* 0x041fe200078e003a */
[----:B------:R-:W-:-:S04]  /*3500*/  IADD3 R56, PT, PT, R56, 0x20, RZ ;  /* 0x0000002038387810 */ /* 0x000fc80007ffe0ff */
[----:B------:R0:W-:Y:S03]  /*3510*/  STG.E.128 desc[UR6][R58.64], R40 ;  /* 0x000000283a007986 */ /* 0x0001e6000c101d06 */
.L_x_43187:
[----:B------:R-:W-:Y:S05]  /*3520*/  BSYNC.RECONVERGENT B0 ;  /* 0x0000000000007941 */ /* 0x000fea0003800200 */
.L_x_43186:
        /* <DEDUP_REMOVED lines=26> */
.L_x_43192:
        /* <DEDUP_REMOVED lines=12> */
.L_x_43193:
[----:B------:R-:W0:Y:S02]  /*3790*/  LDC.64 R58, c[0x0][0x3a8] ;  /* 0x0000ea00ff3a7b82 */ /* 0x000e240000000a00 */
[C---:B0-----:R-:W-:Y:S01]  /*37a0*/  IMAD.WIDE.U32 R58, R56.reuse, 0x10, R58 ;  /* 0x00000010383a7825 */ /* 0x041fe200078e003a */
[----:B------:R-:W-:-:S04]  /*37b0*/  IADD3 R56, PT, PT, R56, 0x20, RZ ;  /* 0x0000002038387810 */ /* 0x000fc80007ffe0ff */
[----:B------:R0:W-:Y:S03]  /*37c0*/  STG.E.128 desc[UR6][R58.64], R44 ;  /* 0x0000002c3a007986 */ /* 0x0001e6000c101d06 */
.L_x_43191:
[----:B------:R-:W-:Y:S05]  /*37d0*/  BSYNC.RECONVERGENT B0 ;  /* 0x0000000000007941 */ /* 0x000fea0003800200 */
.L_x_43190:
        /* <DEDUP_REMOVED lines=26> */
.L_x_43196:
        /* <DEDUP_REMOVED lines=12> */
.L_x_43197:
[----:B------:R-:W0:Y:S02]  /*3a40*/  LDC.64 R58, c[0x0][0x3a8] ;  /* 0x0000ea00ff3a7b82 */ /* 0x000e240000000a00 */
[C---:B0-----:R-:W-:Y:S01]  /*3a50*/  IMAD.WIDE.U32 R58, R56.reuse, 0x10, R58 ;  /* 0x00000010383a7825 */ /* 0x041fe200078e003a */
[----:B------:R-:W-:-:S04]  /*3a60*/  IADD3 R56, PT, PT, R56, 0x20, RZ ;  /* 0x0000002038387810 */ /* 0x000fc80007ffe0ff */
[----:B------:R0:W-:Y:S03]  /*3a70*/  STG.E.128 desc[UR6][R58.64], R48 ;  /* 0x000000303a007986 */ /* 0x0001e6000c101d06 */
.L_x_43195:
[----:B------:R-:W-:Y:S05]  /*3a80*/  BSYNC.RECONVERGENT B0 ;  /* 0x0000000000007941 */ /* 0x000fea0003800200 */
.L_x_43194:
        /* <DEDUP_REMOVED lines=26> */
.L_x_43200:
        /* <DEDUP_REMOVED lines=12> */
.L_x_43201:
[----:B------:R-:W0:Y:S02]  /*3cf0*/  LDC.64 R58, c[0x0][0x3a8] ;  /* 0x0000ea00ff3a7b82 */ /* 0x000e240000000a00 */
[----:B0-----:R-:W-:-:S05]  /*3d00*/  IMAD.WIDE.U32 R58, R56, 0x10, R58 ;  /* 0x00000010383a7825 */ /* 0x001fca00078e003a */
[----:B------:R0:W-:Y:S02]  /*3d10*/  STG.E.128 desc[UR6][R58.64], R52 ;  /* 0x000000343a007986 */ /* 0x0001e4000c101d06 */
.L_x_43199:
[----:B------:R-:W-:Y:S05]  /*3d20*/  BSYNC.RECONVERGENT B0 ;  /* 0x0000000000007941 */ /* 0x000fea0003800200 */
.L_x_43198:
[----:B------:R-:W-:Y:S01]  /*3d30*/  FADD.FTZ R56, RZ, R8 ;  /* 0x00000008ff387221 */ /* 0x000fe20000010000 */
        /* <DEDUP_REMOVED lines=8> */
[C---:B------:R-:W-:Y:S02]  /*3dc0*/  ISETP.GT.U32.AND P0, PT, R90.reuse, 0xbf, PT ;  /* 0x000000bf5a00780c */ /* 0x040fe40003f04070 */
[----:B------:R-:W-:Y:S01]  /*3dd0*/  ISETP.GT.U32.AND P6, PT, R90, 0xdf, PT ;  /* 0x000000df5a00780c */ /* 0x000fe20003fc4070 */
[----:B0-----:R-:W-:-:S05]  /*3de0*/  FADD.FTZ R155, R11, R56 ;  /* 0x000000380b9b7221 */ /* 0x001fca0000010000 */
        /* <DEDUP_REMOVED lines=56> */
[----:B-1----:R-:W-:-:S04]  /*4170*/  LOP3.LUT P6, RZ, R109, 0x1f, RZ, 0xc0, !PT ;  /* 0x0000001f6dff7812 */ /* 0x002fc800078cc0ff */
        /* <DEDUP_REMOVED lines=10> */
[----:B------:R-:W2:Y:S02]  /*4220*/  SHFL.BFLY PT, R154, R132, 0x8, 0x1f ;  /* 0x0d001f00849a7f89 */ /* 0x000ea400000e0000 */
[----:B--234-:R-:W-:-:S05]  /*4230*/  FADD.FTZ R58, R132, R154 ;  /* 0x0000009a843a7221 */ /* 0x01cfca0000010000 */
[----:B------:R-:W0:Y:S02]  /*4240*/  SHFL.BFLY PT, R154, R58, 0x10, 0x1f ;  /* 0x0e001f003a9a7f89 */ /* 0x000e2400000e0000 */
[----:B0-----:R-:W-:-:S04]  /*4250*/  FADD.FTZ R56, R58, R154 ;  /* 0x0000009a3a387221 */ /* 0x001fc80000010000 */
[----:B-1----:R-:W-:-:S04]  /*4260*/  FMUL.FTZ R56, R56, R57 ;  /* 0x0000003938387220 */ /* 0x002fc80000410000 */
[--C-:B------:R-:W-:Y:S01]  /*4270*/  FADD.FTZ R59, R8, -R56.reuse ;  /* 0x80000038083b7221 */ /* 0x100fe20000010000 */
[--C-:B------:R-:W-:Y:S01]  /*4280*/  FADD.FTZ R130, R9, -R56.reuse ;  /* 0x8000003809827221 */ /* 0x100fe20000010000 */
[--C-:B-----5:R-:W-:Y:S01]  /*4290*/  FADD.FTZ R107, R10, -R56.reuse ;  /* 0x800000380a6b7221 */ /* 0x120fe20000010000 */
[----:B------:R-:W-:Y:S01]  /*42a0*/  FADD.FTZ R58, R15, -R56 ;  /* 0x800000380f3a7221 */ /* 0x000fe20000010000 */
[----:B------:R-:W-:-:S04]  /*42b0*/  FFMA.FTZ R59, R59, R59, RZ ;  /* 0x0000003b3b3b7223 */ /* 0x000fc800000100ff */
[----:B------:R-:W-:Y:S01]  /*42c0*/  FFMA.FTZ R130, R130, R130, R59 ;  /* 0x0000008282827223 */ /* 0x000fe2000001003b */
[----:B------:R-:W-:-:S03]  /*42d0*/  FADD.FTZ R59, R11, -R56 ;  /* 0x800000380b3b7221 */ /* 0x000fc60000010000 */
[----:B------:R-:W-:Y:S01]  /*42e0*/  FFMA.FTZ R130, R107, R107, R130 ;  /* 0x0000006b6b827223 */ /* 0x000fe20000010082 */
[----:B------:R-:W-:-:S03]  /*42f0*/  FADD.FTZ R107, R12, -R56 ;  /* 0x800000380c6b7221 */ /* 0x000fc60000010000 */
[----:B------:R-:W-:Y:S01]  /*4300*/  FFMA.FTZ R130, R59, R59, R130 ;  /* 0x0000003b3b827223 */ /* 0x000fe20000010082 */
[----:B------:R-:W-:-:S04]  /*4310*/  FADD.FTZ R59, R14, -R56 ;  /* 0x800000380e3b7221 */ /* 0x000fc80000010000 */
[----:B------:R-:W-:Y:S01]  /*4320*/  FSEL R156, R130, RZ, P5 ;  /* 0x000000ff829c7208 */ /* 0x000fe20002800000 */
[----:B------:R-:W-:-:S04]  /*4330*/  FADD.FTZ R130, R13, -R56 ;  /* 0x800000380d827221 */ /* 0x000fc80000010000 */
[----:B------:R-:W-:-:S04]  /*4340*/  FFMA.FTZ R107, R107, R107, R156 ;  /* 0x0000006b6b6b7223 */ /* 0x000fc8000001009c */
[----:B------:R-:W-:Y:S01]  /*4350*/  FFMA.FTZ R130, R130, R130, R107 ;  /* 0x0000008282827223 */ /* 0x000fe2000001006b */
[----:B------:R-:W-:-:S03]  /*4360*/  FADD.FTZ R107, R16, -R56 ;  /* 0x80000038106b7221 */ /* 0x000fc60000010000 */
[----:B------:R-:W-:Y:S01]  /*4370*/  FFMA.FTZ R59, R59, R59, R130 ;  /* 0x0000003b3b3b7223 */ /* 0x000fe20000010082 */
[----:B------:R-:W-:-:S03]  /*4380*/  FADD.FTZ R130, R17, -R56 ;  /* 0x8000003811827221 */ /* 0x000fc60000010000 */
[----:B------:R-:W-:Y:S01]  /*4390*/  @P4 FFMA.FTZ R156, R58, R58, R59 ;  /* 0x0000003a3a9c4223 */ /* 0x000fe2000001003b */
[--C-:B------:R-:W-:Y:S01]  /*43a0*/  FADD.FTZ R59, R18, -R56.reuse ;  /* 0x80000038123b7221 */ /* 0x100fe20000010000 */
        /* <DEDUP_REMOVED lines=39> */
[----:B------:R-:W-:Y:S01]  /*4620*/  ISETP.GT.U32.AND P6, PT, R90, 0xff, PT ;  /* 0x000000ff5a00780c */ /* 0x000fe20003fc4070 */
[--C-:B------:R-:W-:Y:S01]  /*4630*/  FADD.FTZ R59, R38, -R56.reuse ;  /* 0x80000038263b7221 */ /* 0x100fe20000010000 */
[----:B------:R-:W-:Y:S01]  /*4640*/  FADD.FTZ R58, R39, -R56 ;  /* 0x80000038273a7221 */ /* 0x000fe20000010000 */
        /* <DEDUP_REMOVED lines=37> */
[----:B------:R-:W-:-:S04]  /*48a0*/  FFMA.FTZ R130, R130, R130, R107 ;  /* 0x0000008282827223 */ /* 0x000fc8000001006b */
        /* <DEDUP_REMOVED lines=11> */
.L_x_43239:
        /* <DEDUP_REMOVED lines=17> */
[--C-:B0-----:R-:W-:Y:S01]  /*4a70*/  FADD.FTZ R58, R8, -R107.reuse ;  /* 0x8000006b083a7221 */ /* 0x101fe20000010000 */
[--C-:B------:R-:W-:Y:S01]  /*4a80*/  FADD.FTZ R130, R9, -R107.reuse ;  /* 0x8000006b09827221 */ /* 0x100fe20000010000 */
[----:B------:R-:W0:Y:S01]  /*4a90*/  LDC.64 R154, c[0x0][0x428] ;  /* 0x00010a00ff9a7b82 */ /* 0x000e220000000a00 */
[----:B------:R-:W-:Y:S02]  /*4aa0*/  HADD2.F32 R57, -RZ, R142.H0_H0 ;  /* 0x2000008eff397230 */ /* 0x000fe40000004100 */
[C---:B------:R-:W-:Y:S01]  /*4ab0*/  FMUL.FTZ R153, R109.reuse, R58 ;  /* 0x0000003a6d997220 */ /* 0x040fe20000410000 */
[----:B------:R-:W-:Y:S02]  /*4ac0*/  HADD2.F32 R58, -RZ, R119.H0_H0 ;  /* 0x20000077ff3a7230 */ /* 0x000fe40000004100 */
[----:B------:R-:W-:Y:S01]  /*4ad0*/  FMUL.FTZ R130, R109, R130 ;  /* 0x000000826d827220 */ /* 0x000fe20000410000 */
[----:B------:R-:W-:Y:S02]  /*4ae0*/  HADD2.F32 R59, -RZ, R118.H0_H0 ;  /* 0x20000076ff3b7230 */ /* 0x000fe40000004100 */
[----:B------:R-:W-:Y:S01]  /*4af0*/  FADD.FTZ R132, R11, -R107 ;  /* 0x8000006b0b847221 */ /* 0x000fe20000010000 */
[----:B-1----:R-:W-:-:S02]  /*4b00*/  HADD2.F32 R56, -RZ, R78.H0_H0 ;  /* 0x2000004eff387230 */ /* 0x002fc40000004100 */
[----:B------:R-:W-:Y:S01]  /*4b10*/  FFMA.FTZ R57, R130, R58, R57 ;  /* 0x0000003a82397223 */ /* 0x000fe20000010039 */
[----:B------:R-:W-:Y:S01]  /*4b20*/  FADD.FTZ R58, R10, -R107 ;  /* 0x8000006b0a3a7221 */ /* 0x000fe20000010000 */
[----:B------:R-:W-:Y:S02]  /*4b30*/  HADD2.F32 R130, -RZ, R119.H1_H1 ;  /* 0x30000077ff827230 */ /* 0x000fe40000004100 */
[----:B------:R-:W-:Y:S01]  /*4b40*/  FMUL.FTZ R132, R109, R132 ;  /* 0x000000846d847220 */ /* 0x000fe20000410000 */
[----:B------:R-:W-:Y:S01]  /*4b50*/  FFMA.FTZ R56, R153, R59, R56 ;  /* 0x0000003b99387223 */ /* 0x000fe20000010038 */
[----:B------:R-:W-:Y:S01]  /*4b60*/  FMUL.FTZ R153, R109, R58 ;  /* 0x0000003a6d997220 */ /* 0x000fe20000410000 */
[----:B------:R-:W-:Y:S02]  /*4b70*/  HADD2.F32 R59, -RZ, R118.H1_H1 ;  /* 0x30000076ff3b7230 */ /* 0x000fe40000004100 */
[----:B------:R-:W-:-:S05]  /*4b80*/  HADD2.F32 R58, -RZ, R79.H0_H0 ;  /* 0x2000004fff3a7230 */ /* 0x000fca0000004100 */
[----:B------:R-:W-:Y:S01]  /*4b90*/  FFMA.FTZ R58, R153, R59, R58 ;  /* 0x0000003b993a7223 */ /* 0x000fe2000001003a */
[----:B------:R-:W-:Y:S02]  /*4ba0*/  HADD2.F32 R59, -RZ, R142.H1_H1 ;  /* 0x3000008eff3b7230 */ /* 0x000fe40000004100 */
[C---:B0-----:R-:W-:Y:S01]  /*4bb0*/  IMAD.WIDE.U32 R154, R0.reuse, 0x10, R154 ;  /* 0x00000010009a7825 */ /* 0x041fe200078e009a */
[----:B------:R-:W-:-:S03]  /*4bc0*/  IADD3 R0, PT, PT, R0, 0x20, RZ ;  /* 0x0000002000007810 */ /* 0x000fc60007ffe0ff */
[----:B------:R-:W-:-:S05]  /*4bd0*/  FFMA.FTZ R59, R132, R130, R59 ;  /* 0x00000082843b7223 */ /* 0x000fca000001003b */
[----:B------:R2:W-:Y:S02]  /*4be0*/  STG.E.128 desc[UR6][R154.64], R56 ;  /* 0x000000389a007986 */ /* 0x0005e4000c101d06 */
.L_x_43204:
[----:B------:R-:W-:Y:S05]  /*4bf0*/  BSYNC.RECONVERGENT B0 ;  /* 0x0000000000007941 */ /* 0x000fea0003800200 */
.L_x_43203:
[----:B------:R-:W-:Y:S01]  /*4c00*/  ISETP.GE.U32.AND P0, PT, R90, 0x40, PT ;  /* 0x000000405a00780c */ /* 0x000fe20003f06070 */
[----:B------:R-:W-:-:S12]  /*4c10*/  BSSY.RECONVERGENT B0, `(.L_x_43205) ;  /* 0x000001a000007945 */ /* 0x000fd80003800200 */
[----:B------:R-:W-:Y:S05]  /*4c20*/  @!P0 BRA `(.L_x_43206) ;  /* 0x0000000000608947 */ /* 0x000fea0003800000 */
[--C-:B0-2---:R-:W-:Y:S01]  /*4c30*/  FADD.FTZ R58, R12, -R107.reuse ;  /* 0x8000006b0c3a7221 */ /* 0x105fe20000010000 */
        /* <DEDUP_REMOVED lines=23> */
.L_x_43206:
[----:B------:R-:W-:Y:S05]  /*4db0*/  BSYNC.RECONVERGENT B0 ;  /* 0x0000000000007941 */ /* 0x000fea0003800200 */
.L_x_43205:
[----:B------:R-:W-:Y:S01]  /*4dc0*/  ISETP.GE.U32.AND P0, PT, R90, 0x60, PT ;  /* 0x000000605a00780c */ /* 0x000fe20003f06070 */
[----:B------:R-:W-:-:S12]  /*4dd0*/  BSSY.RECONVERGENT B0, `(.L_x_43207) ;  /* 0x000001a000007945 */ /* 0x000fd80003800200 */
[----:B------:R-:W-:Y:S05]  /*4de0*/  @!P0 BRA `(.L_x_43208) ;  /* 0x0000000000608947 */ /* 0x000fea0003800000 */
[--C-:B0-23--:R-:W-:Y:S01]  /*4df0*/  FADD.FTZ R58, R16, -R107.reuse ;  /* 0x8000006b103a7221 */ /* 0x10dfe20000010000 */
        /* <DEDUP_REMOVED lines=23> */
.L_x_43208:
[----:B------:R-:W-:Y:S05]  /*4f70*/  BSYNC.RECONVERGENT B0 ;  /* 0x0000000000007941 */ /* 0x000fea0003800200 */
.L_x_43207:
[----:B------:R-:W-:Y:S01]  /*4f80*/  ISETP.GE.U32.AND P0, PT, R90, 0x80, PT ;  /* 0x000000805a00780c */ /* 0x000fe20003f06070 */
[----:B------:R-:W-:-:S12]  /*4f90*/  BSSY.RECONVERGENT B0, `(.L_x_43209) ;  /* 0x000001a000007945 */ /* 0x000fd80003800200 */
[----:B------:R-:W-:Y:S05]  /*4fa0*/  @!P0 BRA `(.L_x_43210) ;  /* 0x0000000000608947 */ /* 0x000fea0003800000 */
[--C-:B0-234-:R-:W-:Y:S01]  /*4fb0*/  FADD.FTZ R58, R20, -R107.reuse ;  /* 0x8000006b143a7221 */ /* 0x11dfe20000010000 */
        /* <DEDUP_REMOVED lines=23> */
.L_x_43210:
[----:B------:R-:W-:Y:S05]  /*5130*/  BSYNC.RECONVERGENT B0 ;  /* 0x0000000000007941 */ /* 0x000fea0003800200 */
.L_x_43209:
        /* <DEDUP_REMOVED lines=27> */
.L_x_43212:
[----:B------:R-:W-:Y:S05]  /*52f0*/  BSYNC.RECONVERGENT B0 ;  /* 0x0000000000007941 */ /* 0x000fea0003800200 */
.L_x_43211:
        /* <DEDUP_REMOVED lines=27> */
.L_x_43214:
[----:B------:R-:W-:Y:S05]  /*54b0*/  BSYNC.RECONVERGENT B0 ;  /* 0x0000000000007941 */ /* 0x000fea0003800200 */
.L_x_43213:
        /* <DEDUP_REMOVED lines=27> */
.L_x_43216:
[----:B------:R-:W-:Y:S05]  /*5670*/  BSYNC.RECONVERGENT B0 ;  /* 0x0000000000007941 */ /* 0x000fea0003800200 */
.L_x_43215:
        /* <DEDUP_REMOVED lines=27> */
.L_x_43218:
[----:B------:R-:W-:Y:S05]  /*5830*/  BSYNC.RECONVERGENT B0 ;  /* 0x0000000000007941 */ /* 0x000fea0003800200 */
.L_x_43217:
[----:B------:R-:W-:Y:S01]  /*5840*/  ISETP.GE.U32.AND P0, PT, R90, 0x120, PT ;  /* 0x000001205a00780c */ /* 0x000fe20003f06070 */
[----:B------:R-:W-:-:S12]  /*5850*/  BSSY.RECONVERGENT B0, `(.L_x_43219) ;  /* 0x000001a000007945 */ /* 0x000fd80003800200 */
[----:B------:R-:W-:Y:S05]  /*5860*/  @!P0 BRA `(.L_x_43220) ;  /* 0x0000000000608947 */ /* 0x000fea0003800000 */
[--C-:B0-234-:R-:W-:Y:S01]  /*5870*/  FADD.FTZ R58, R41, -R107.reuse ;  /* 0x8000006b293a7221 */ /* 0x11dfe20000010000 */
[----:B------:R-:W0:Y:S01]  /*5880*/  LDC.64 R154, c[0x0][0x428] ;  /* 0x00010a00ff9a7b82 */ /* 0x000e220000000a00 */
[----:B------:R-:W-:Y:S02]  /*5890*/  HADD2.F32 R130, -RZ, R150.H0_H0 ;  /* 0x20000096ff827230 */ /* 0x000fe40000004100 */
[----:B------:R-:W-:Y:S01]  /*58a0*/  FADD.FTZ R132, R40, -R107 ;  /* 0x8000006b28847221 */ /* 0x000fe20000010000 */
[C---:B------:R-:W-:Y:S01]  /*58b0*/  FMUL.FTZ R57, R109.reuse, R58 ;  /* 0x0000003a6d397220 */ /* 0x040fe20000410000 */
[----:B------:R-:W-:Y:S02]  /*58c0*/  HADD2.F32 R58, -RZ, R137.H0_H0 ;  /* 0x20000089ff3a7230 */ /* 0x000fe40000004100 */
[----:B-1----:R-:W-:Y:S02]  /*58d0*/  HADD2.F32 R56, -RZ, R136.H0_H0 ;  /* 0x20000088ff387230 */ /* 0x002fe40000004100 */
[----:B------:R-:W-:Y:S01]  /*58e0*/  FMUL.FTZ R132, R109, R132 ;  /* 0x000000846d847220 */ /* 0x000fe20000410000 */
[----:B------:R-:W-:-:S02]  /*58f0*/  HADD2.F32 R59, -RZ, R62.H0_H0 ;  /* 0x2000003eff3b7230 */ /* 0x000fc40000004100 */
[----:B------:R-:W-:Y:S01]  /*5900*/  FFMA.FTZ R57, R57, R58, R130 ;  /* 0x0000003a39397223 */ /* 0x000fe20000010082 */
[--C-:B------:R-:W-:Y:S01]  /*5910*/  FADD.FTZ R58, R42, -R107.reuse ;  /* 0x8000006b2a3a7221 */ /* 0x100fe20000010000 */
[----:B------:R-:W-:Y:S01]  /*5920*/  FADD.FTZ R130, R43, -R107 ;  /* 0x8000006b2b827221 */ /* 0x000fe20000010000 */
[----:B------:R-:W-:Y:S02]  /*5930*/  FFMA.FTZ R56, R132, R56, R59 ;  /* 0x0000003884387223 */ /* 0x000fe4000001003b */
[----:B------:R-:W-:Y:S01]  /*5940*/  FMUL.FTZ R153, R109, R58 ;  /* 0x0000003a6d997220 */ /* 0x000fe20000410000 */
[----:B------:R-:W-:Y:S02]  /*5950*/  HADD2.F32 R59, -RZ, R136.H1_H1 ;  /* 0x30000088ff3b7230 */ /* 0x000fe40000004100 */
[----:B------:R-:W-:Y:S02]  /*5960*/  HADD2.F32 R58, -RZ, R63.H0_H0 ;  /* 0x2000003fff3a7230 */ /* 0x000fe40000004100 */
[----:B------:R-:W-:-:S03]  /*5970*/  HADD2.F32 R132, -RZ, R150.H1_H1 ;  /* 0x30000096ff847230 */ /* 0x000fc60000004100 */
[----:B------:R-:W-:Y:S01]  /*5980*/  FFMA.FTZ R58, R153, R59, R58 ;  /* 0x0000003b993a7223 */ /* 0x000fe2000001003a */
[----:B------:R-:W-:Y:S01]  /*5990*/  FMUL.FTZ R59, R109, R130 ;  /* 0x000000826d3b7220 */ /* 0x000fe20000410000 */
[----:B------:R-:W-:Y:S02]  /*59a0*/  HADD2.F32 R130, -RZ, R137.H1_H1 ;  /* 0x30000089ff827230 */ /* 0x000fe40000004100 */
[C---:B0-----:R-:W-:Y:S01]  /*59b0*/  IMAD.WIDE.U32 R154, R0.reuse, 0x10, R154 ;  /* 0x00000010009a7825 */ /* 0x041fe200078e009a */
[----:B------:R-:W-:-:S03]  /*59c0*/  IADD3 R0, PT, PT, R0, 0x20, RZ ;  /* 0x0000002000007810 */ /* 0x000fc60007ffe0ff */
[----:B------:R-:W-:-:S05]  /*59d0*/  FFMA.FTZ R59, R59, R130, R132 ;  /* 0x000000823b3b7223 */ /* 0x000fca0000010084 */
[----:B------:R0:W-:Y:S02]  /*59e0*/  STG.E.128 desc[UR6][R154.64], R56 ;  /* 0x000000389a007986 */ /* 0x0001e4000c101d06 */
.L_x_43220:
[----:B------:R-:W-:Y:S05]  /*59f0*/  BSYNC.RECONVERGENT B0 ;  /* 0x0000000000007941 */ /* 0x000fea0003800200 */
.L_x_43219:
        /* <DEDUP_REMOVED lines=27> */
.L_x_43222:
[----:B------:R-:W-:Y:S05]  /*5bb0*/  BSYNC.RECONVERGENT B0 ;  /* 0x0000000000007941 */ /* 0x000fea0003800200 */
.L_x_43221:
        /* <DEDUP_REMOVED lines=27> */
.L_x_43224:
[----:B------:R-:W-:Y:S05]  /*5d70*/  BSYNC.RECONVERGENT B0 ;  /* 0x0000000000007941 */ /* 0x000fea0003800200 */
.L_x_43223:
[----:B------:R-:W-:Y:S01]  /*5d80*/  ISETP.GE.U32.AND P0, PT, R90, 0x180, PT ;  /* 0x000001805a00780c */ /* 0x000fe20003f06070 */
[----:B------:R-:W-:-:S12]  /*5d90*/  BSSY.RECONVERGENT B0, `(.L_x_43225) ;  /* 0x0000011000007945 */ /* 0x000fd80003800200 */
[----:B------:R-:W-:Y:S05]  /*5da0*/  @!P0 BRA `(.L_x_43226) ;  /* 0x00000000003c8947 */ /* 0x000fea0003800000 */
[----:B0-234-:R-:W0:Y:S01]  /*5db0*/  LDC.64 R154, c[0x0][0x428] ;  /* 0x00010a00ff9a7b82 */ /* 0x01de220000000a00 */
[--C-:B------:R-:W-:Y:S01]  /*5dc0*/  FADD.FTZ R58, R54, -R107.reuse ;  /* 0x8000006b363a7221 */ /* 0x100fe20000010000 */
[--C-:B-1----:R-:W-:Y:S01]  /*5dd0*/  FADD.FTZ R56, R52, -R107.reuse ;  /* 0x8000006b34387221 */ /* 0x102fe20000010000 */
        /* <DEDUP_REMOVED lines=10> */
[----:B0-----:R-:W-:-:S05]  /*5e80*/  IMAD.WIDE.U32 R154, R0, 0x10, R154 ;  /* 0x00000010009a7825 */ /* 0x001fca00078e009a */
[----:B------:R0:W-:Y:S02]  /*5e90*/  STG.E.128 desc[UR6][R154.64], R56 ;  /* 0x000000389a007986 */ /* 0x0001e4000c101d06 */
.L_x_43226:
[----:B------:R-:W-:Y:S05]  /*5ea0*/  BSYNC.RECONVERGENT B0 ;  /* 0x0000000000007941 */ /* 0x000fea0003800200 */
.L_x_43225:
[----:B01234-:R-:W0:Y:S02]  /*5eb0*/  LDC.64 R56, c[0x0][0x380] ;  /* 0x0000e000ff387b82 */ /* 0x01fe240000000a00 */
[----:B0-----:R-:W-:-:S04]  /*5ec0*/  LEA R89, R56, R89, 0x2 ;  /* 0x0000005938597211 */ /* 0x001fc800078e10ff */
[----:B------:R-:W-:-:S13]  /*5ed0*/  ISETP.GE.AND P0, PT, R89, R57, PT ;  /* 0x000000395900720c */ /* 0x000fda0003f06270 */
[----:B------:R-:W-:Y:S05]  /*5ee0*/  @!P0 BRA `(.L_x_43227) ;  /* 0xffffffbc00648947 */ /* 0x000fea000383ffff */
[----:B------:R-:W-:Y:S05]  /*5ef0*/  EXIT ;  /* 0x000000000000794d */ /* 0x000fea0003800000 */
.L_x_43202:
[----:B------:R-:W-:Y:S01]  /*5f00*/  HFMA2 R130, -RZ, RZ, 0, 5.9604644775390625e-08 ;  /* 0x00000001ff827431 */ /* 0x000fe200000001ff */
[----:B------:R-:W-:Y:S01]  /*5f10*/  BSSY B0, `(.L_x_43228) ;  /* 0x0000007000007945 */ /* 0x000fe20003800000 */
[----:B------:R-:W-:Y:S02]  /*5f20*/  MOV R156, R155 ;  /* 0x0000009b009c7202 */ /* 0x000fe40000000f00 */
[----:B--234-:R-:W-:Y:S02]  /*5f30*/  MOV R59, 0x1f ;  /* 0x0000001f003b7802 */ /* 0x01cfe40000000f00 */
[----:B-----5:R-:W-:-:S07]  /*5f40*/  MOV R107, 0xffffffff ;  /* 0xffffffff006b7802 */ /* 0x020fce0000000f00 */
[----:B------:R-:W-:Y:S05]  /*5f50*/  WARPSYNC.COLLECTIVE R107, `(.L_x_43229) ;  /* 0x000000006b087348 */ /* 0x000fea0003c00000 */
[----:B------:R0:W1:Y:S02]  /*5f60*/  SHFL.BFLY P6, R154, R156, R130, R59 ;  /* 0x0c0000829c9a7389 */ /* 0x00006400000c003b */
[----:B01----:R-:W-:Y:S05]  /*5f70*/  ENDCOLLECTIVE ;  /* 0x000000000000791b */ /* 0x003fea0003800000 */
.L_x_43229:
[----:B------:R-:W-:Y:S05]  /*5f80*/  BSYNC B0 ;  /* 0x0000000000007941 */ /* 0x000fea0003800000 */
.L_x_43228:
        /* <DEDUP_REMOVED lines=8> */
.L_x_43230:
[----:B------:R-:W-:Y:S02]  /*6010*/  HFMA2 R130, -RZ, RZ, 0, 2.384185791015625e-07 ;  /* 0x00000004ff827431 */ /* 0x000fe400000001ff */
[----:B------:R-:W-:-:S05]  /*6020*/  FADD.FTZ R153, R156, R154 ;  /* 0x0000009a9c997221 */ /* 0x000fca0000010000 */
[----:B------:R-:W-:-:S07]  /*6030*/  MOV R156, R153 ;  /* 0x00000099009c7202 */ /* 0x000fce0000000f00 */
[----:B------:R-:W-:Y:S05]  /*6040*/  WARPSYNC.COLLECTIVE R107, `(.L_x_43231) ;  /* 0x000000006b087348 */ /* 0x000fea0003c00000 */
[----:B------:R0:W1:Y:S02]  /*6050*/  SHFL.BFLY P6, R154, R156, R130, R59 ;  /* 0x0c0000829c9a7389 */ /* 0x00006400000c003b */
[----:B01----:R-:W-:Y:S05]  /*6060*/  ENDCOLLECTIVE ;  /* 0x000000000000791b */ /* 0x003fea0003800000 */
.L_x_43231:
[----:B------:R-:W-:Y:S02]  /*6070*/  HFMA2 R130, -RZ, RZ, 0, 4.76837158203125e-07 ;  /* 0x00000008ff827431 */ /* 0x000fe400000001ff */
[----:B------:R-:W-:-:S05]  /*6080*/  FADD.FTZ R132, R153, R154 ;  /* 0x0000009a99847221 */ /* 0x000fca0000010000 */
[----:B------:R-:W-:-:S07]  /*6090*/  MOV R156, R132 ;  /* 0x00000084009c7202 */ /* 0x000fce0000000f00 */
[----:B------:R-:W-:Y:S05]  /*60a0*/  WARPSYNC.COLLECTIVE R107, `(.L_x_43232) ;  /* 0x000000006b087348 */ /* 0x000fea0003c00000 */
[----:B------:R0:W1:Y:S02]  /*60b0*/  SHFL.BFLY P6, R154, R156, R130, R59 ;  /* 0x0c0000829c9a7389 */ /* 0x00006400000c003b */
[----:B01----:R-:W-:Y:S05]  /*60c0*/  ENDCOLLECTIVE ;  /* 0x000000000000791b */ /* 0x003fea0003800000 */
.L_x_43232:
[----:B------:R-:W-:Y:S02]  /*60d0*/  HFMA2 R130, -RZ, RZ, 0, 9.5367431640625e-07 ;  /* 0x00000010ff827431 */ /* 0x000fe400000001ff */
[----:B------:R-:W-:-:S05]  /*60e0*/  FADD.FTZ R58, R132, R154 ;  /* 0x0000009a843a7221 */ /* 0x000fca0000010000 */
[----:B------:R-:W-:-:S07]  /*60f0*/  MOV R156, R58 ;  /* 0x0000003a009c7202 */ /* 0x000fce0000000f00 */
[----:B------:R-:W-:Y:S05]  /*6100*/  WARPSYNC.COLLECTIVE R107, `(.L_x_43233) ;  /* 0x000000006b087348 */ /* 0x000fea0003c00000 */
[----:B------:R0:W1:Y:S02]  /*6110*/  SHFL.BFLY P6, R154, R156, R130, R59 ;  /* 0x0c0000829c9a7389 */ /* 0x00006400000c003b */
[----:B01----:R-:W-:Y:S05]  /*6120*/  ENDCOLLECTIVE ;  /* 0x000000000000791b */ /* 0x003fea0003800000 */
.L_x_43233:
[----:B------:R-:W-:Y:S01]  /*6130*/  MOV R130, 0x1 ;  /* 0x0000000100827802 */ /* 0x000fe20000000f00 */
        /* <DEDUP_REMOVED lines=105> */
[----:B------:R-:W-:-:S07]  /*67d0*/  HFMA2 R59, -RZ, RZ, 0, 1.847743988037109375e-06 ;  /* 0x0000001fff3b7431 */ /* 0x000fce00000001ff */
[----:B------:R-:W-:Y:S05]  /*67e0*/  WARPSYNC.COLLECTIVE R107, `(.L_x_43234) ;  /* 0x000000006b087348 */ /* 0x000fea0003c00000 */
[----:B------:R0:W1:Y:S02]  /*67f0*/  SHFL.BFLY P6, R154, R156, R130, R59 ;  /* 0x0c0000829c9a7389 */ /* 0x00006400000c003b */
[----:B01----:R-:W-:Y:S05]  /*6800*/  ENDCOLLECTIVE ;  /* 0x000000000000791b */ /* 0x003fea0003800000 */
.L_x_43234:
[----:B------:R-:W-:Y:S02]  /*6810*/  HFMA2 R130, -RZ, RZ, 0, 1.1920928955078125e-07 ;  /* 0x00000002ff827431 */ /* 0x000fe400000001ff */
[----:B------:R-:W-:-:S05]  /*6820*/  FADD.FTZ R155, R156, R154 ;  /* 0x0000009a9c9b7221 */ /* 0x000fca0000010000 */
[----:B------:R-:W-:-:S07]  /*6830*/  MOV R156, R155 ;  /* 0x0000009b009c7202 */ /* 0x000fce0000000f00 */
[----:B------:R-:W-:Y:S05]  /*6840*/  WARPSYNC.COLLECTIVE R107, `(.L_x_43235) ;  /* 0x000000006b087348 */ /* 0x000fea0003c00000 */
[----:B------:R0:W1:Y:S02]  /*6850*/  SHFL.BFLY P6, R154, R156, R130, R59 ;  /* 0x0c0000829c9a7389 */ /* 0x00006400000c003b */
[----:B01----:R-:W-:Y:S05]  /*6860*/  ENDCOLLECTIVE ;  /* 0x000000000000791b */ /* 0x003fea0003800000 */
.L_x_43235:
[----:B------:R-:W-:Y:S02]  /*6870*/  HFMA2 R130, -RZ, RZ, 0, 2.384185791015625e-07 ;  /* 0x00000004ff827431 */ /* 0x000fe400000001ff */
[----:B------:R-:W-:-:S05]  /*6880*/  FADD.FTZ R153, R155, R154 ;  /* 0x0000009a9b997221 */ /* 0x000fca0000010000 */
[----:B------:R-:W-:-:S07]  /*6890*/  MOV R156, R153 ;  /* 0x00000099009c7202 */ /* 0x000fce0000000f00 */
[----:B------:R-:W-:Y:S05]  /*68a0*/  WARPSYNC.COLLECTIVE R107, `(.L_x_43236) ;  /* 0x000000006b087348 */ /* 0x000fea0003c00000 */
[----:B------:R0:W1:Y:S02]  /*68b0*/  SHFL.BFLY P6, R154, R156, R130, R59 ;  /* 0x0c0000829c9a7389 */ /* 0x00006400000c003b */
[----:B01----:R-:W-:Y:S05]  /*68c0*/  ENDCOLLECTIVE ;  /* 0x000000000000791b */ /* 0x003fea0003800000 */
.L_x_43236:
[----:B------:R-:W-:Y:S02]  /*68d0*/  HFMA2 R130, -RZ, RZ, 0, 4.76837158203125e-07 ;  /* 0x00000008ff827431 */ /* 0x000fe400000001ff */
[----:B------:R-:W-:-:S05]  /*68e0*/  FADD.FTZ R132, R153, R154 ;  /* 0x0000009a99847221 */ /* 0x000fca0000010000 */
[----:B------:R-:W-:-:S07]  /*68f0*/  MOV R156, R132 ;  /* 0x00000084009c7202 */ /* 0x000fce0000000f00 */
[----:B------:R-:W-:Y:S05]  /*6900*/  WARPSYNC.COLLECTIVE R107, `(.L_x_43237) ;  /* 0x000000006b087348 */ /* 0x000fea0003c00000 */
[----:B------:R0:W1:Y:S02]  /*6910*/  SHFL.BFLY P6, R154, R156, R130, R59 ;  /* 0x0c0000829c9a7389 */ /* 0x00006400000c003b */
[----:B01----:R-:W-:Y:S05]  /*6920*/  ENDCOLLECTIVE ;  /* 0x000000000000791b */ /* 0x003fea0003800000 */
.L_x_43237:
[----:B------:R-:W-:Y:S02]  /*6930*/  HFMA2 R130, -RZ, RZ, 0, 9.5367431640625e-07 ;  /* 0x00000010ff827431 */ /* 0x000fe400000001ff */
[----:B------:R-:W-:-:S05]  /*6940*/  FADD.FTZ R58, R132, R154 ;  /* 0x0000009a843a7221 */ /* 0x000fca0000010000 */
[----:B------:R-:W-:-:S07]  /*6950*/  MOV R156, R58 ;  /* 0x0000003a009c7202 */ /* 0x000fce0000000f00 */
[----:B------:R-:W-:Y:S05]  /*6960*/  WARPSYNC.COLLECTIVE R107, `(.L_x_43238) ;  /* 0x000000006b087348 */ /* 0x000fea0003c00000 */
[----:B------:R0:W1:Y:S02]  /*6970*/  SHFL.BFLY P6, R154, R156, R130, R59 ;  /* 0x0c0000829c9a7389 */ /* 0x00006400000c003b */
[----:B01----:R-:W-:Y:S05]  /*6980*/  ENDCOLLECTIVE ;  /* 0x000000000000791b */ /* 0x003fea0003800000 */
.L_x_43238:
[----:B------:R-:W-:Y:S05]  /*6990*/  BRA `(.L_x_43239) ;  /* 0xffffffdc00f07947 */ /* 0x000fea000383ffff */
.L_x_43240:
        /* <DEDUP_REMOVED lines=14> */
.L_x_54460:


//--------------------- .text._ZN10layer_norm13ln_fwd_kernelINS_13Kernel_traitsI6__halfffffjLj1536ELj1ELj4ELj1ELj16ENS_18Kernel_traits_baseILj1536ES2_ffffjLj128EEEEELb0ELb1ELb0ELb1EEEvNS_9FwdParamsE --------------------------
	.section	.text._ZN10layer_norm13ln_fwd_kernelINS_13Kernel_traitsI6__halfffffjLj1536ELj1ELj4ELj1ELj16ENS_18Kernel_traits_baseILj1536ES2_ffffjLj128EEEEELb0ELb1ELb0ELb1EEEvNS_9FwdParamsE,"ax",@progbits
	.align	128
        .global         _ZN10layer_norm13ln_fwd_kernelINS_13Kernel_traitsI6__halfffffjLj1536ELj1ELj4ELj1ELj16ENS_18Kernel_traits_baseILj1536ES2_ffffjLj128EEEEELb0ELb1ELb0ELb1EEEvNS_9FwdParamsE
        .type           _ZN10layer_norm13ln_fwd_kernelINS_13Kernel_traitsI6__halfffffjLj1536ELj1ELj4ELj1ELj16ENS_18Kernel_traits_baseILj1536ES2_ffffjLj128EEEEELb0ELb1ELb0ELb1EEEvNS_9FwdParamsE,@function
        .size           _ZN10layer_norm13ln_fwd_kernelINS_13Kernel_traitsI6__halfffffjLj1536ELj1ELj4ELj1ELj16ENS_18Kernel_traits_baseILj1536ES2_ffffjLj128EEEEELb0ELb1ELb0ELb1EEEvNS_9FwdParamsE,(.L_x_54461 - _ZN10layer_norm13ln_fwd_kernelINS_13Kernel_traitsI6__halfffffjLj1536ELj1ELj4ELj1ELj16ENS_18Kernel_traits_baseILj1536ES2_ffffjLj128EEEEELb0ELb1ELb0ELb1EEEvNS_9FwdParamsE)
        .other          _ZN10layer_norm13ln_fwd_kernelINS_13Kernel_traitsI6__halfffffjLj1536ELj1ELj4ELj1ELj16ENS_18Kernel_traits_baseILj1536ES2_ffffjLj128EEEEELb0ELb1ELb0ELb1EEEvNS_9FwdParamsE,@"STO_CUDA_ENTRY STV_DEFAULT"
_ZN10layer_norm13ln_fwd_kernelINS_13Kernel_traitsI6__halfffffjLj1536ELj1ELj4ELj1ELj16ENS_18Kernel_traits_baseILj1536ES2_ffffjLj128EEEEELb0ELb1ELb0ELb1EEEvNS_9FwdParamsE:
.text._ZN10layer_norm13ln_fwd_kernelINS_13Kernel_traitsI6__halfffffjLj1536ELj1ELj4ELj1ELj16ENS_18Kernel_traits_baseILj1536ES2_ffffjLj128EEEEELb0ELb1ELb0ELb1EEEvNS_9FwdParamsE:
[----:B------:R-:W-:Y:S01]  /*0000*/  LDC R1, c[0x0][0x37c] ;  /* 0x0000df00ff017b82 */ /* 0x000fe20000000800 */
[----:B------:R-:W0:Y:S07]  /*0010*/  S2R R105, SR_TID.X ;  /* 0x0000000000697919 */ /* 0x000e2e0000002100 */
[----:B------:R-:W1:Y:S01]  /*0020*/  S2UR UR4, SR_CTAID.X ;  /* 0x00000000000479c3 */ /* 0x000e620000002500 */
[----:B------:R-:W2:Y:S01]  /*0030*/  LDCU.64 UR8, c[0x0][0x438] ;  /* 0x00008700ff0877ac */ /* 0x000ea20008000a00 */
[----:B------:R-:W3:Y:S01]  /*0040*/  LDCU.64 UR6, c[0x0][0x358] ;  /* 0x00006b00ff0677ac */ /* 0x000ee20008000a00 */
[----:B--2---:R-:W-:-:S04]  /*0050*/  UISETP.NE.U32.AND UP0, UPT, UR8, URZ, UPT ;  /* 0x000000ff0800728c */ /* 0x004fc8000bf05070 */
[----:B------:R-:W-:Y:S02]  /*0060*/  UISETP.NE.AND.EX UP0, UPT, UR9, URZ, UPT, UP0 ;  /* 0x000000ff0900728c */ /* 0x000fe4000bf05300 */
[----:B-1----:R-:W-:Y:S01]  /*0070*/  USHF.L.U32 UR4, UR4, 0x2, URZ ;  /* 0x0000000204047899 */ /* 0x002fe200080006ff */
[----:B0-----:R-:W-:Y:S02]  /*0080*/  SHF.R.U32.HI R110, RZ, 0x5, R105 ;  /* 0x00000005ff6e7819 */ /* 0x001fe40000011669 */
[----:B------:R-:W-:-:S03]  /*0090*/  LOP3.LUT R105, R105, 0x1f, RZ, 0xc0, !PT ;  /* 0x0000001f69697812 */ /* 0x000fc600078ec0ff */
[----:B------:R-:W-:-:S04]  /*00a0*/  LOP3.LUT R110, R110, UR4, RZ, 0xfc, !PT ;  /* 0x000000046e6e7c12 */ /* 0x000fc8000f8efcff */
[----:B------:R-:W-:Y:S01]  /*00b0*/  MOV R80, R110 ;  /* 0x0000006e00507202 */ /* 0x000fe20000000f00 */
[----:B---3--:R-:W-:Y:S06]  /*00c0*/  BRA.U !UP0, `(.L_x_43241) ;  /* 0x0000000108ac7547 */ /* 0x008fec000b800000 */
[----:B------:R-:W0:Y:S08]  /*00d0*/  LDC.64 R2, c[0x0][0x3d0] ;  /* 0x0000f400ff027b82 */ /* 0x000e300000000a00 */
[----:B------:R-:W1:Y:S08]  /*00e0*/  LDC.64 R4, c[0x0][0x3e8] ;  /* 0x0000fa00ff047b82 */ /* 0x000e700000000a00 */
[----:B------:R-:W2:Y:S01]  /*00f0*/  LDC.64 R26, c[0x0][0x438] ;  /* 0x00010e00ff1a7b82 */ /* 0x000ea20000000a00 */
[----:B0-----:R-:W-:-:S05]  /*0100*/  IMAD.WIDE.U32 R2, R105, 0x8, R2 ;  /* 0x0000000869027825 */ /* 0x001fca00078e0002 */
[----:B------:R0:W5:Y:S01]  /*0110*/  LDG.E.64 R68, desc[UR6][R2.64] ;  /* 0x0000000602447981 */ /* 0x000162000c1e1b00 */
[----:B-1----:R-:W-:-:S03]  /*0120*/  IMAD.WIDE.U32 R4, R105, 0x8, R4 ;  /* 0x0000000869047825 */ /* 0x002fc600078e0004 */
[----:B------:R0:W5:Y:S04]  /*0130*/  LDG.E.64 R66, desc[UR6][R2.64+0x100] ;  /* 0x0001000602427981 */ /* 0x000168000c1e1b00 */
[----:B------:R0:W5:Y:S01]  /*0140*/  LDG.E.64 R28, desc[UR6][R2.64+0x200] ;  /* 0x00020006021c7981 */ /* 0x000162000c1e1b00 */
[----:B--2---:R-:W-:-:S03]  /*0150*/  IMAD.WIDE.U32 R26, R105, 0x8, R26 ;  /* 0x00000008691a7825 */ /* 0x004fc600078e001a */
        /* <DEDUP_REMOVED lines=34> */
.L_x_43241:
        /* <DEDUP_REMOVED lines=10> */
[----:B------:R-:W-:Y:S01]  /*0420*/  CS2R R24, SRZ ;  /* 0x0000000000187805 */ /* 0x000fe2000001ff00 */
[----:B0-----:R-:W-:-:S05]  /*0430*/  IMAD.WIDE.U32 R2, R105, 0x8, R2 ;  /* 0x0000000869027825 */ /* 0x001fca00078e0002 */
[----:B------:R-:W5:Y:S01]  /*0440*/  LDG.E.64 R68, desc[UR6][R2.64] ;  /* 0x0000000602447981 */ /* 0x000f62000c1e1b00 */
[----:B-1----:R-:W-:-:S03]  /*0450*/  IMAD.WIDE.U32 R12, R105, 0x8, R4 ;  /* 0x00000008690c7825 */ /* 0x002fc600078e0004 */
[----:B------:R-:W5:Y:S01]  /*0460*/  LDG.E.64 R66, desc[UR6][R2.64+0x100] ;  /* 0x0001000602427981 */ /* 0x000f62000c1e1b00 */
[----:B------:R-:W-:-:S03]  /*0470*/  CS2R R4, SRZ ;  /* 0x0000000000047805 */ /* 0x000fc6000001ff00 */
[----:B------:R-:W5:Y:S04]  /*0480*/  LDG.E.64 R28, desc[UR6][R2.64+0x200] ;  /* 0x00020006021c7981 */ /* 0x000f68000c1e1b00 */
        /* <DEDUP_REMOVED lines=8> */
[----:B------:R0:W5:Y:S04]  /*0510*/  LDG.E.64 R46, desc[UR6][R2.64+0xb00] ;  /* 0x000b0006022e7981 */ /* 0x000168000c1e1b00 */
[----:B------:R-:W5:Y:S04]  /*0520*/  LDG.E.64 R72, desc[UR6][R12.64] ;  /* 0x000000060c487981 */ /* 0x000f68000c1e1b00 */
[----:B------:R-:W5:Y:S01]  /*0530*/  LDG.E.64 R70, desc[UR6][R12.64+0x100] ;  /* 0x000100060c467981 */ /* 0x000f62000c1e1b00 */
[----:B0-----:R-:W-:-:S03]  /*0540*/  CS2R R2, SRZ ;  /* 0x0000000000027805 */ /* 0x001fc6000001ff00 */
        /* <DEDUP_REMOVED lines=9> */
[----:B------:R0:W5:Y:S02]  /*05e0*/  LDG.E.64 R64, desc[UR6][R12.64+0xb00] ;  /* 0x000b00060c407981 */ /* 0x000164000c1e1b00 */
[----:B0-----:R-:W-:-:S07]  /*05f0*/  CS2R R12, SRZ ;  /* 0x00000000000c7805 */ /* 0x001fce000001ff00 */
.L_x_43242:
[----:B------:R-:W1:Y:S02]  /*0600*/  LDCU UR4, c[0x0][0x384] ;  /* 0x00007080ff0477ac */ /* 0x000e640008000800 */
[----:B-1----:R-:W-:-:S13]  /*0610*/  ISETP.GE.AND P0, PT, R80, UR4, PT ;  /* 0x0000000450007c0c */ /* 0x002fda000bf06270 */
[----:B------:R-:W-:Y:S05]  /*0620*/  @P0 EXIT ;  /* 0x000000000000094d */ /* 0x000fea0003800000 */
[----:B-----5:R-:W-:Y:S01]  /*0630*/  MOV R0, R68 ;  /* 0x0000004400007202 */ /* 0x020fe20000000f00 */
[----:B------:R-:W1:Y:S01]  /*0640*/  LDCU.64 UR4, c[0x0][0x3e0] ;  /* 0x00007c00ff0477ac */ /* 0x000e620008000a00 */
[----:B0-----:R-:W-:Y:S02]  /*0650*/  MOV R26, R69 ;  /* 0x00000045001a7202 */ /* 0x001fe40000000f00 */
[----:B------:R-:W-:Y:S02]  /*0660*/  MOV R27, R72 ;  /* 0x00000048001b7202 */ /* 0x000fe40000000f00 */
[----:B------:R-:W-:Y:S02]  /*0670*/  PRMT R104, R26, 0x5410, R0 ;  /* 0x000054101a687816 */ /* 0x000fe40000000000 */
[----:B------:R-:W-:Y:S02]  /*0680*/  MOV R0, R73 ;  /* 0x0000004900007202 */ /* 0x000fe40000000f00 */
[----:B------:R-:W-:-:S02]  /*0690*/  MOV R76, R66 ;  /* 0x00000042004c7202 */ /* 0x000fc40000000f00 */
[----:B------:R-:W-:Y:S02]  /*06a0*/  PRMT R103, R0, 0x5410, R27 ;  /* 0x0000541000677816 */ /* 0x000fe4000000001b */
[----:B------:R-:W-:Y:S02]  /*06b0*/  PRMT R102, R102, 0x5410, R76 ;  /* 0x0000541066667816 */ /* 0x000fe4000000004c */
[----:B------:R-:W-:Y:S02]  /*06c0*/  MOV R0, R67 ;  /* 0x0000004300007202 */ /* 0x000fe40000000f00 */
[----:B------:R-:W-:Y:S01]  /*06d0*/  MOV R26, R70 ;  /* 0x00000046001a7202 */ /* 0x000fe20000000f00 */
[----:B-1----:R-:W-:Y:S01]  /*06e0*/  UISETP.NE.U32.AND UP0, UPT, UR4, URZ, UPT ;  /* 0x000000ff0400728c */ /* 0x002fe2000bf05070 */
[----:B------:R-:W-:Y:S02]  /*06f0*/  MOV R27, R71 ;  /* 0x00000047001b7202 */ /* 0x000fe40000000f00 */
[----:B------:R-:W-:Y:S01]  /*0700*/  MOV R76, R28 ;  /* 0x0000001c004c7202 */ /* 0x000fe20000000f00 */
[----:B------:R-:W-:Y:S01]  /*0710*/  UISETP.NE.AND.EX UP0, UPT, UR5, URZ, UPT, UP0 ;  /* 0x000000ff0500728c */ /* 0x000fe2000bf05300 */
[----:B------:R-:W-:-:S02]  /*0720*/  PRMT R102, R0, 0x7610, R102 ;  /* 0x0000761000667816 */ /* 0x000fc40000000066 */
[----:B------:R-:W-:Y:S02]  /*0730*/  PRMT R101, R27, 0x5410, R26 ;  /* 0x000054101b657816 */ /* 0x000fe4000000001a */
[----:B------:R-:W-:Y:S02]  /*0740*/  PRMT R100, R100, 0x5410, R76 ;  /* 0x0000541064647816 */ /* 0x000fe4000000004c */
[----:B------:R-:W-:Y:S02]  /*0750*/  MOV R0, R29 ;  /* 0x0000001d00007202 */ /* 0x000fe40000000f00 */
[----:B------:R-:W-:Y:S02]  /*0760*/  MOV R26, R74 ;  /* 0x0000004a001a7202 */ /* 0x000fe40000000f00 */
[----:B------:R-:W-:Y:S02]  /*0770*/  MOV R27, R75 ;  /* 0x0000004b001b7202 */ /* 0x000fe40000000f00 */
[----:B------:R-:W-:-:S02]  /*0780*/  MOV R76, R30 ;  /* 0x0000001e004c7202 */ /* 0x000fc40000000f00 */
[----:B------:R-:W-:Y:S02]  /*0790*/  PRMT R100, R0, 0x7610, R100 ;  /* 0x0000761000647816 */ /* 0x000fe40000000064 */
[----:B------:R-:W-:Y:S02]  /*07a0*/  PRMT R99, R27, 0x5410, R26 ;  /* 0x000054101b637816 */ /* 0x000fe4000000001a */
[----:B------:R-:W-:Y:S02]  /*07b0*/  PRMT R98, R98, 0x5410, R76 ;  /* 0x0000541062627816 */ /* 0x000fe4000000004c */
[----:B------:R-:W-:Y:S02]  /*07c0*/  MOV R0, R31 ;  /* 0x0000001f00007202 */ /* 0x000fe40000000f00 */
[----:B------:R-:W-:Y:S02]  /*07d0*/  MOV R26, R48 ;  /* 0x00000030001a7202 */ /* 0x000fe40000000f00 */
[----:B------:R-:W-:-:S02]  /*07e0*/  MOV R27, R49 ;  /* 0x00000031001b7202 */ /* 0x000fc40000000f00 */
[----:B------:R-:W-:Y:S02]  /*07f0*/  MOV R76, R32 ;  /* 0x00000020004c7202 */ /* 0x000fe40000000f00 */
[----:B------:R-:W-:Y:S02]  /*0800*/  PRMT R98, R0, 0x7610, R98 ;  /* 0x0000761000627816 */ /* 0x000fe40000000062 */
[----:B------:R-:W-:Y:S02]  /*0810*/  PRMT R97, R27, 0x5410, R26 ;  /* 0x000054101b617816 */ /* 0x000fe4000000001a */
[----:B------:R-:W-:Y:S02]  /*0820*/  PRMT R96, R96, 0x5410, R76 ;  /* 0x0000541060607816 */ /* 0x000fe4000000004c */
        /* <DEDUP_REMOVED lines=9> */
[----:B------:R-:W-:Y:S02]  /*08c0*/  MOV R27, R53 ;  /* 0x00000035001b7202 */ /* 0x000fe40000000f00 */
[----:B------:R-:W-:Y:S02]  /*08d0*/  MOV R76, R36 ;  /* 0x00000024004c7202 */ /* 0x000fe40000000f00 */
[----:B------:R-:W-:Y:S02]  /*08e0*/  PRMT R94, R0, 0x7610, R94 ;  /* 0x00007610005e7816 */ /* 0x000fe4000000005e */
[----:B------:R-:W-:Y:S02]  /*08f0*/  PRMT R93, R27, 0x5410, R26 ;  /* 0x000054101b5d7816 */ /* 0x000fe4000000001a */
[----:B------:R-:W-:-:S02]  /*0900*/  PRMT R92, R92, 0x5410, R76 ;  /* 0x000054105c5c7816 */ /* 0x000fc4000000004c */
[----:B------:R-:W-:Y:S02]  /*0910*/  MOV R0, R37 ;  /* 0x0000002500007202 */ /* 0x000fe40000000f00 */
[----:B------:R-:W-:Y:S02]  /*0920*/  MOV R26, R54 ;  /* 0x00000036001a7202 */ /* 0x000fe40000000f00 */
[----:B------:R-:W-:Y:S02]  /*0930*/  MOV R27, R55 ;  /* 0x00000037001b7202 */ /* 0x000fe40000000f00 */
[----:B------:R-:W-:Y:S02]  /*0940*/  MOV R76, R38 ;  /* 0x00000026004c7202 */ /* 0x000fe40000000f00 */
[----:B------:R-:W-:Y:S02]  /*0950*/  PRMT R92, R0, 0x7610, R92 ;  /* 0x00007610005c7816 */ /* 0x000fe4000000005c */
[----:B------:R-:W-:-:S02]  /*0960*/  PRMT R91, R27, 0x5410, R26 ;  /* 0x000054101b5b7816 */ /* 0x000fc4000000001a */
[----:B------:R-:W-:Y:S02]  /*0970*/  PRMT R90, R90, 0x5410, R76 ;  /* 0x000054105a5a7816 */ /* 0x000fe4000000004c */
[----:B------:R-:W-:Y:S02]  /*0980*/  MOV R0, R39 ;  /* 0x0000002700007202 */ /* 0x000fe40000000f00 */
[----:B------:R-:W-:Y:S02]  /*0990*/  MOV R26, R56 ;  /* 0x00000038001a7202 */ /* 0x000fe40000000f00 */
        /* <DEDUP_REMOVED lines=22> */
[----:B------:R-:W-:Y:S02]  /*0b00*/  PRMT R84, R0, 0x7610, R84 ;  /* 0x0000761000547816 */ /* 0x000fe40000000054 */
[----:B------:R-:W-:Y:S02]  /*0b10*/  PRMT R27, R27, 0x5410, R26 ;  /* 0x000054101b1b7816 */ /* 0x000fe4000000001a */
[----:B------:R-:W-:Y:S02]  /*0b20*/  MOV R0, R46 ;  /* 0x0000002e00007202 */ /* 0x000fe40000000f00 */
[----:B------:R-:W-:Y:S02]  /*0b30*/  MOV R26, R47 ;  /* 0x0000002f001a7202 */ /* 0x000fe40000000f00 */
[----:B------:R-:W-:-:S02]  /*0b40*/  MOV R76, R64 ;  /* 0x00000040004c7202 */ /* 0x000fc40000000f00 */
[----:B------:R-:W-:Y:S02]  /*0b50*/  MOV R77, R65 ;  /* 0x00000041004d7202 */ /* 0x000fe40000000f00 */
[----:B------:R-:W-:Y:S02]  /*0b60*/  PRMT R26, R26, 0x5410, R0 ;  /* 0x000054101a1a7816 */ /* 0x000fe40000000000 */
[----:B------:R-:W-:Y:S01]  /*0b70*/  PRMT R0, R77, 0x5410, R76 ;  /* 0x000054104d007816 */ /* 0x000fe2000000004c */
[----:B------:R-:W-:Y:S06]  /*0b80*/  BRA.U UP0, `(.L_x_43243) ;  /* 0x0000003500747547 */ /* 0x000fec000b800000 */
[--C-:B------:R-:W-:Y:S01]  /*0b90*/  SHF.R.U64 R138, R28, 0x10, R29.reuse ;  /* 0x000000101c8a7819 */ /* 0x100fe2000000121d */
[----:B------:R-:W0:Y:S01]  /*0ba0*/  LDCU.64 UR4, c[0x0][0x3a0] ;  /* 0x00007400ff0477ac */ /* 0x000e220008000a00 */
[----:B------:R-:W-:Y:S02]  /*0bb0*/  SHF.R.U32.HI R28, RZ, 0x10, R29 ;  /* 0x00000010ff1c7819 */ /* 0x000fe4000001161d */
[--C-:B------:R-:W-:Y:S01]  /*0bc0*/  SHF.R.U64 R148, R24, 0x10, R25.reuse ;  /* 0x0000001018947819 */ /* 0x100fe20000001219 */
[----:B------:R-:W1:Y:S01]  /*0bd0*/  LDCU UR8, c[0x0][0x448] ;  /* 0x00008900ff0877ac */ /* 0x000e620008000800 */
[----:B------:R-:W-:Y:S02]  /*0be0*/  PRMT R138, R138, 0x5410, R28 ;  /* 0x000054108a8a7816 */ /* 0x000fe4000000001c */
[----:B------:R-:W-:Y:S01]  /*0bf0*/  SHF.R.U32.HI R28, RZ, 0x10, R25 ;  /* 0x00000010ff1c7819 */ /* 0x000fe20000011619 */
[----:B------:R-:W2:Y:S01]  /*0c00*/  LDCU.64 UR10, c[0x0][0x3a0] ;  /* 0x00007400ff0a77ac */ /* 0x000ea20008000a00 */
[----:B------:R-:W-:-:S02]  /*0c10*/  SHF.R.U64 R149, R22, 0x10, R23 ;  /* 0x0000001016957819 */ /* 0x000fc40000001217 */
[----:B------:R-:W-:Y:S02]  /*0c20*/  PRMT R148, R148, 0x5410, R28 ;  /* 0x0000541094947816 */ /* 0x000fe4000000001c */
[----:B------:R-:W-:Y:S02]  /*0c30*/  SHF.R.U32.HI R28, RZ, 0x10, R23 ;  /* 0x00000010ff1c7819 */ /* 0x000fe40000011617 */
[--C-:B------:R-:W-:Y:S02]  /*0c40*/  SHF.R.U64 R150, R20, 0x10, R21.reuse ;  /* 0x0000001014967819 */ /* 0x100fe40000001215 */
[----:B------:R-:W-:Y:S01]  /*0c50*/  PRMT R149, R149, 0x5410, R28 ;  /* 0x0000541095957816 */ /* 0x000fe2000000001c */
[----:B0-----:R-:W-:Y:S01]  /*0c60*/  UISETP.NE.U32.AND UP0, UPT, UR4, URZ, UPT ;  /* 0x000000ff0400728c */ /* 0x001fe2000bf05070 */
[----:B------:R-:W-:Y:S01]  /*0c70*/  SHF.R.U32.HI R29, RZ, 0x10, R21 ;  /* 0x00000010ff1d7819 */ /* 0x000fe20000011615 */
[----:B------:R-:W0:Y:S01]  /*0c80*/  LDCU UR4, c[0x0][0x388] ;  /* 0x00007100ff0477ac */ /* 0x000e220008000800 */
[----:B------:R-:W-:-:S02]  /*0c90*/  SHF.R.U64 R151, R18, 0x10, R19 ;  /* 0x0000001012977819 */ /* 0x000fc40000001213 */
[----:B------:R-:W-:Y:S01]  /*0ca0*/  SHF.R.U32.HI R28, RZ, 0x10, R19 ;  /* 0x00000010ff1c7819 */ /* 0x000fe20000011613 */
[----:B------:R-:W-:Y:S01]  /*0cb0*/  UISETP.NE.AND.EX UP0, UPT, UR5, URZ, UPT, UP0 ;  /* 0x000000ff0500728c */ /* 0x000fe2000bf05300 */
[----:B------:R-:W-:Y:S01]  /*0cc0*/  PRMT R150, R150, 0x5410, R29 ;  /* 0x0000541096967816 */ /* 0x000fe2000000001d */
[----:B------:R-:W3:Y:S01]  /*0cd0*/  LDCU.U8 UR5, c[0x0][0x410] ;  /* 0x00008200ff0577ac */ /* 0x000ee20008000000 */
        /* <DEDUP_REMOVED lines=17> */
[----:B------:R-:W-:Y:S02]  /*0df0*/  SHF.R.U64 R124, R72, 0x10, R73 ;  /* 0x00000010487c7819 */ /* 0x000fe40000001249 */
[----:B------:R-:W-:Y:S02]  /*0e00*/  SHF.R.U64 R125, R70, 0x10, R71 ;  /* 0x00000010467d7819 */ /* 0x000fe40000001247 */
[----:B------:R-:W-:Y:S02]  /*0e10*/  SHF.R.U64 R127, R48, 0x10, R49 ;  /* 0x00000010307f7819 */ /* 0x000fe40000001231 */
[----:B------:R-:W-:Y:S02]  /*0e20*/  SHF.R.U64 R128, R50, 0x10, R51 ;  /* 0x0000001032807819 */ /* 0x000fe40000001233 */
[----:B------:R-:W-:-:S02]  /*0e30*/  SHF.R.U64 R129, R52, 0x10, R53 ;  /* 0x0000001034817819 */ /* 0x000fc40000001235 */
[----:B------:R-:W-:Y:S02]  /*0e40*/  SHF.R.U64 R130, R54, 0x10, R55 ;  /* 0x0000001036827819 */ /* 0x000fe40000001237 */
        /* <DEDUP_REMOVED lines=16> */
[----:B------:R-:W-:-:S02]  /*0f50*/  PRMT R156, R156, 0x5410, R28 ;  /* 0x000054109c9c7816 */ /* 0x000fc4000000001c */
[----:B------:R-:W-:Y:S02]  /*0f60*/  PRMT R157, R157, 0x5410, R29 ;  /* 0x000054109d9d7816 */ /* 0x000fe4000000001d */
[----:B------:R-:W-:Y:S02]  /*0f70*/  SHF.R.U32.HI R72, RZ, 0x10, R73 ;  /* 0x00000010ff487819 */ /* 0x000fe40000011649 */
[----:B------:R-:W-:Y:S02]  /*0f80*/  SHF.R.U32.HI R71, RZ, 0x10, R71 ;  /* 0x00000010ff477819 */ /* 0x000fe40000011647 */
[--C-:B------:R-:W-:Y:S02]  /*0f90*/  SHF.R.U64 R126, R74, 0x10, R75.reuse ;  /* 0x000000104a7e7819 */ /* 0x100fe4000000124b */
[----:B------:R-:W-:Y:S02]  /*0fa0*/  SHF.R.U32.HI R70, RZ, 0x10, R75 ;  /* 0x00000010ff467819 */ /* 0x000fe4000001164b */
[----:B------:R-:W-:-:S02]  /*0fb0*/  SHF.R.U32.HI R48, RZ, 0x10, R49 ;  /* 0x00000010ff307819 */ /* 0x000fc40000011631 */
[----:B------:R-:W-:Y:S02]  /*0fc0*/  SHF.R.U32.HI R50, RZ, 0x10, R51 ;  /* 0x00000010ff327819 */ /* 0x000fe40000011633 */
[----:B------:R-:W-:Y:S02]  /*0fd0*/  SHF.R.U32.HI R52, RZ, 0x10, R53 ;  /* 0x00000010ff347819 */ /* 0x000fe40000011635 */
[----:B------:R-:W-:Y:S02]  /*0fe0*/  SHF.R.U32.HI R54, RZ, 0x10, R55 ;  /* 0x00000010ff367819 */ /* 0x000fe40000011637 */
[----:B------:R-:W-:Y:S02]  /*0ff0*/  SHF.R.U32.HI R56, RZ, 0x10, R57 ;  /* 0x00000010ff387819 */ /* 0x000fe40000011639 */
        /* <DEDUP_REMOVED lines=42> */
[----:B------:R-:W-:Y:S02]  /*12a0*/  PLOP3.LUT P1, PT, PT, PT, UP0, 0x80, 0x8 ;  /* 0x000000000008781c */ /* 0x000fe40003f2f008 */
[----:B------:R-:W-:-:S02]  /*12b0*/  PRMT R158, R158, 0x5410, R28 ;  /* 0x000054109e9e7816 */ /* 0x000fc4000000001c */
[----:B0123--:R-:W-:-:S09]  /*12c0*/  PRMT R159, R159, 0x5410, R29 ;  /* 0x000054109f9f7816 */ /* 0x00ffd2000000001d */
.L_x_43245:
[----:B0-----:R-:W0:Y:S01]  /*12d0*/  LDC.64 R80, c[0x0][0x390] ;  /* 0x0000e400ff507b82 */ /* 0x001e220000000a00 */
[----:B------:R-:W-:-:S05]  /*12e0*/  IMAD R32, R110, UR4, RZ ;  /* 0x000000046e207c24 */ /* 0x000fca000f8e02ff */
[----:B------:R-:W-:Y:S02]  /*12f0*/  SHF.R.S32.HI R33, RZ, 0x1f, R32 ;  /* 0x0000001fff217819 */ /* 0x000fe40000011420 */
[----:B------:R-:W1:Y:S02]  /*1300*/  @P1 LDC.64 R36, c[0x0][0x3a0] ;  /* 0x0000e800ff241b82 */ /* 0x000e640000000a00 */
[----:B------:R-:W-:-:S04]  /*1310*/  LEA.HI R118, R33, R32, RZ, 0x2 ;  /* 0x0000002021767211 */ /* 0x000fc800078f10ff */
[----:B------:R-:W-:Y:S01]  /*1320*/  LEA.HI.SX32 R118, R118, R105, 0x1e ;  /* 0x0000006976767211 */ /* 0x000fe200078ff2ff */
[----:B------:R-:W-:Y:S01]  /*1330*/  UISETP.NE.U32.AND UP0, UPT, UR10, URZ, UPT ;  /* 0x000000ff0a00728c */ /* 0x000fe2000bf05070 */
[----:B------:R-:W-:Y:S01]  /*1340*/  HADD2.F32 R39, -RZ, R103.H1_H1 ;  /* 0x30000067ff277230 */ /* 0x000fe20000004100 */
[----:B------:R-:W2:Y:S02]  /*1350*/  LDC.64 R106, c[0x0][0x3a8] ;  /* 0x0000ea00ff6a7b82 */ /* 0x000ea40000000a00 */
[----:B0-----:R-:W-:-:S06]  /*1360*/  IMAD.WIDE.U32 R32, R118, 0x10, R80 ;  /* 0x0000001076207825 */ /* 0x001fcc00078e0050 */
[----:B------:R-:W3:Y:S01]  /*1370*/  LDG.E.128 R32, desc[UR6][R32.64] ;  /* 0x0000000620207981 */ /* 0x000ee2000c1e1d00 */
[----:B-1----:R-:W-:-:S05]  /*1380*/  @P1 IMAD.WIDE.U32 R36, R118, 0x10, R36 ;  /* 0x0000001076241825 */ /* 0x002fca00078e0024 */
[----:B------:R0:W3:Y:S01]  /*1390*/  @P1 LDG.E.128 R28, desc[UR6][R36.64] ;  /* 0x00000006241c1981 */ /* 0x0000e2000c1e1d00 */
[--C-:B------:R-:W-:Y:S01]  /*13a0*/  HADD2.F32 R38, -RZ, R124.reuse.H0_H0 ;  /* 0x2000007cff267230 */ /* 0x100fe20000004100 */
[----:B------:R-:W-:Y:S01]  /*13b0*/  UISETP.NE.AND.EX UP0, UPT, UR11, URZ, UPT, UP0 ;  /* 0x000000ff0b00728c */ /* 0x000fe2000bf05300 */
[----:B------:R-:W-:Y:S02]  /*13c0*/  HADD2.F32 R41, -RZ, R103.H0_H0 ;  /* 0x20000067ff297230 */ /* 0x000fe40000004100 */
[----:B------:R-:W-:Y:S01]  /*13d0*/  HADD2.F32 R40, -RZ, R124.H1_H1 ;  /* 0x3000007cff287230 */ /* 0x000fe20000004100 */
[C---:B------:R-:W-:Y:S01]  /*13e0*/  IADD3 R117, PT, PT, R118.reuse, 0x20, RZ ;  /* 0x0000002076757810 */ /* 0x040fe20007ffe0ff */
[----:B--2---:R-:W-:-:S04]  /*13f0*/  IMAD.WIDE.U32 R42, R118, 0x10, R106 ;  /* 0x00000010762a7825 */ /* 0x004fc800078e006a */
[----:B0-----:R-:W-:-:S04]  /*1400*/  IMAD.WIDE.U32 R36, R117, 0x10, R80 ;  /* 0x0000001075247825 */ /* 0x001fc800078e0050 */
[----:B---3--:R-:W-:Y:S01]  /*1410*/  @P1 FFMA.FTZ R72, R32, R39, R28 ;  /* 0x0000002720481223 */ /* 0x008fe2000001001c */
[----:B------:R-:W-:Y:S01]  /*1420*/  @P1 FFMA.FTZ R73, R33, R38, R29 ;  /* 0x0000002621491223 */ /* 0x000fe2000001001d */
[----:B------:R-:W-:Y:S01]  /*1430*/  @P1 FFMA.FTZ R74, R34, R41, R30 ;  /* 0x00000029224a1223 */ /* 0x000fe2000001001e */
[----:B------:R-:W-:Y:S01]  /*1440*/  @P1 FFMA.FTZ R75, R35, R40, R31 ;  /* 0x00000028234b1223 */ /* 0x000fe2000001001f */
[----:B------:R-:W-:Y:S01]  /*1450*/  @!P1 FMUL.FTZ R72, R32, R39 ;  /* 0x0000002720489220 */ /* 0x000fe20000410000 */
[----:B------:R-:W-:Y:S01]  /*1460*/  @!P1 FMUL.FTZ R73, R33, R38 ;  /* 0x0000002621499220 */ /* 0x000fe20000410000 */
[----:B------:R-:W-:Y:S01]  /*1470*/  @!P1 FMUL.FTZ R74, R34, R41 ;  /* 0x00000029224a9220 */ /* 0x000fe20000410000 */
[----:B------:R-:W-:Y:S01]  /*1480*/  @!P1 FMUL.FTZ R75, R35, R40 ;  /* 0x00000028234b9220 */ /* 0x000fe20000410000 */
[----:B------:R-:W-:-:S13]  /*1490*/  PLOP3.LUT P1, PT, PT, PT, UP0, 0x80, 0x8 ;  /* 0x000000000008781c */ /* 0x000fda0003f2f008 */
[----:B------:R-:W0:Y:S01]  /*14a0*/  @P1 LDC.64 R46, c[0x0][0x3a0] ;  /* 0x0000e800ff2e1b82 */ /* 0x000e220000000a00 */
[----:B------:R1:W-:Y:S04]  /*14b0*/  STG.E.128 desc[UR6][R42.64], R72 ;  /* 0x000000482a007986 */ /* 0x0003e8000c101d06 */
[----:B------:R-:W2:Y:S03]  /*14c0*/  LDG.E.128 R36, desc[UR6][R36.64] ;  /* 0x0000000624247981 */ /* 0x000ea6000c1e1d00 */
[----:B------:R-:W3:Y:S01]  /*14d0*/  @P1 LDC.64 R44, c[0x0][0x3a0] ;  /* 0x0000e800ff2c1b82 */ /* 0x000ee20000000a00 */
[----:B------:R-:W-:-:S07]  /*14e0*/  IADD3 R115, PT, PT, R118, 0x40, RZ ;  /* 0x0000004076737810 */ /* 0x000fce0007ffe0ff */
[----:B------:R-:W4:Y:S01]  /*14f0*/  @P1 LDC.64 R48, c[0x0][0x3a0] ;  /* 0x0000e800ff301b82 */ /* 0x000f220000000a00 */
[----:B0-----:R-:W-:Y:S01]  /*1500*/  @P1 IMAD.WIDE.U32 R46, R117, 0x10, R46 ;  /* 0x00000010752e1825 */ /* 0x001fe200078e002e */
[----:B------:R-:W-:-:S06]  /*1510*/  IADD3 R111, PT, PT, R118, 0x60, RZ ;  /* 0x00000060766f7810 */ /* 0x000fcc0007ffe0ff */
[----:B------:R-:W0:Y:S01]  /*1520*/  @P1 LDC.64 R52, c[0x0][0x3a0] ;  /* 0x0000e800ff341b82 */ /* 0x000e220000000a00 */
[----:B------:R5:W2:Y:S01]  /*1530*/  @P1 LDG.E.128 R28, desc[UR6][R46.64] ;  /* 0x000000062e1c1981 */ /* 0x000aa2000c1e1d00 */
[--C-:B------:R-:W-:Y:S02]  /*1540*/  @P1 HADD2.F32 R35, -RZ, R101.reuse.H1_H1 ;  /* 0x30000065ff231230 */ /* 0x100fe40000004100 */
[----:B------:R-:W-:Y:S02]  /*1550*/  @!P1 HADD2.F32 R33, -RZ, R101.H1_H1 ;  /* 0x30000065ff219230 */ /* 0x000fe40000004100 */
[--C-:B------:R-:W-:Y:S01]  /*1560*/  @P1 HADD2.F32 R34, -RZ, R125.reuse.H0_H0 ;  /* 0x2000007dff221230 */ /* 0x100fe20000004100 */
[----:B------:R-:W-:Y:S01]  /*1570*/  IADD3 R112, PT, PT, R118, 0x80, RZ ;  /* 0x0000008076707810 */ /* 0x000fe20007ffe0ff */
[--C-:B------:R-:W-:Y:S01]  /*1580*/  @!P1 HADD2.F32 R40, -RZ, R125.reuse.H0_H0 ;  /* 0x2000007dff289230 */ /* 0x100fe20000004100 */
[----:B------:R-:W0:Y:S01]  /*1590*/  @P1 LDC.64 R56, c[0x0][0x3a0] ;  /* 0x0000e800ff381b82 */ /* 0x000e220000000a00 */
[----:B-1----:R-:W-:-:S02]  /*15a0*/  @P1 HADD2.F32 R42, -RZ, R125.H1_H1 ;  /* 0x3000007dff2a1230 */ /* 0x002fc40000004100 */
[----:B------:R-:W-:Y:S02]  /*15b0*/  @!P1 HADD2.F32 R41, -RZ, R101.H0_H0 ;  /* 0x20000065ff299230 */ /* 0x000fe40000004100 */
[----:B-----5:R-:W-:Y:S01]  /*15c0*/  IMAD.WIDE.U32 R46, R117, 0x10, R106 ;  /* 0x00000010752e7825 */ /* 0x020fe200078e006a */
[C---:B------:R-:W-:Y:S02]  /*15d0*/  IADD3 R113, PT, PT, R118.reuse, 0xa0, RZ ;  /* 0x000000a076717810 */ /* 0x040fe40007ffe0ff */
[----:B------:R-:W1:Y:S01]  /*15e0*/  @P1 LDC.64 R60, c[0x0][0x3a0] ;  /* 0x0000e800ff3c1b82 */ /* 0x000e620000000a00 */
[----:B---3--:R-:W-:Y:S01]  /*15f0*/  @P1 IMAD.WIDE.U32 R50, R115, 0x10, R44 ;  /* 0x0000001073321825 */ /* 0x008fe200078e002c */
[----:B------:R-:W-:-:S06]  /*1600*/  IADD3 R116, PT, PT, R118, 0xc0, RZ ;  /* 0x000000c076747810 */ /* 0x000fcc0007ffe0ff */
[----:B------:R-:W3:Y:S01]  /*1610*/  @P1 LDC.64 R64, c[0x0][0x3a0] ;  /* 0x0000e800ff401b82 */ /* 0x000ee20000000a00 */
[----:B------:R-:W-:-:S07]  /*1620*/  IADD3 R119, PT, PT, R118, 0xe0, RZ ;  /* 0x000000e076777810 */ /* 0x000fce0007ffe0ff */
[----:B------:R-:W5:Y:S01]  /*1630*/  @P1 LDC.64 R68, c[0x0][0x3a0] ;  /* 0x0000e800ff441b82 */ /* 0x000f620000000a00 */
[----:B------:R-:W-:-:S07]  /*1640*/  IADD3 R120, PT, PT, R118, 0x100, RZ ;  /* 0x0000010076787810 */ /* 0x000fce0007ffe0ff */
[----:B------:R-:W5:Y:S01]  /*1650*/  @P1 LDC.64 R76, c[0x0][0x3a0] ;  /* 0x0000e800ff4c1b82 */ /* 0x000f620000000a00 */
[C---:B--2---:R-:W-:Y:S01]  /*1660*/  @P1 FFMA.FTZ R32, R36.reuse, R35, R28 ;  /* 0x0000002324201223 */ /* 0x044fe2000001001c */
[----:B------:R-:W-:Y:S02]  /*1670*/  @P1 HADD2.F32 R35, -RZ, R101.H0_H0 ;  /* 0x20000065ff231230 */ /* 0x000fe40000004100 */
[----:B------:R-:W-:Y:S01]  /*1680*/  @!P1 FMUL.FTZ R32, R36, R33 ;  /* 0x0000002124209220 */ /* 0x000fe20000410000 */
[----:B------:R-:W-:Y:S02]  /*1690*/  @!P1 HADD2.F32 R36, -RZ, R125.H1_H1 ;  /* 0x3000007dff249230 */ /* 0x000fe40000004100 */
[C---:B------:R-:W-:Y:S01]  /*16a0*/  @P1 FFMA.FTZ R33, R37.reuse, R34, R29 ;  /* 0x0000002225211223 */ /* 0x040fe2000001001d */
[----:B------:R-:W-:Y:S01]  /*16b0*/  @!P1 FMUL.FTZ R33, R37, R40 ;  /* 0x0000002825219220 */ /* 0x000fe20000410000 */
[C---:B------:R-:W-:Y:S01]  /*16c0*/  @P1 FFMA.FTZ R34, R38.reuse, R35, R30 ;  /* 0x0000002326221223 */ /* 0x040fe2000001001e */
[C---:B------:R-:W-:Y:S01]  /*16d0*/  @P1 FFMA.FTZ R35, R39.reuse, R42, R31 ;  /* 0x0000002a27231223 */ /* 0x040fe2000001001f */
[----:B------:R-:W-:Y:S01]  /*16e0*/  @!P1 FMUL.FTZ R34, R38, R41 ;  /* 0x0000002926229220 */ /* 0x000fe20000410000 */
[----:B------:R-:W-:Y:S01]  /*16f0*/  @!P1 FMUL.FTZ R35, R39, R36 ;  /* 0x0000002427239220 */ /* 0x000fe20000410000 */
[----:B------:R-:W-:-:S04]  /*1700*/  IMAD.WIDE.U32 R40, R115, 0x10, R80 ;  /* 0x0000001073287825 */ /* 0x000fc800078e0050 */
[----:B------:R2:W-:Y:S04]  /*1710*/  STG.E.128 desc[UR6][R46.64], R32 ;  /* 0x000000202e007986 */ /* 0x0005e8000c101d06 */
[----:B------:R4:W3:Y:S04]  /*1720*/  @P1 LDG.E.128 R28, desc[UR6][R50.64] ;  /* 0x00000006321c1981 */ /* 0x0008e8000c1e1d00 */
[----:B------:R-:W3:Y:S01]  /*1730*/  LDG.E.128 R40, desc[UR6][R40.64] ;  /* 0x0000000628287981 */ /* 0x000ee2000c1e1d00 */
[--C-:B------:R-:W-:Y:S02]  /*1740*/  @P1 HADD2.F32 R39, -RZ, R99.reuse.H1_H1 ;  /* 0x30000063ff271230 */ /* 0x100fe40000004100 */
[----:B------:R-:W-:-:S02]  /*1750*/  @!P1 HADD2.F32 R37, -RZ, R99.H1_H1 ;  /* 0x30000063ff259230 */ /* 0x000fc40000004100 */
[--C-:B------:R-:W-:Y:S02]  /*1760*/  @P1 HADD2.F32 R38, -RZ, R126.reuse.H0_H0 ;  /* 0x2000007eff261230 */ /* 0x100fe40000004100 */
[--C-:B------:R-:W-:Y:S02]  /*1770*/  @!P1 HADD2.F32 R44, -RZ, R126.reuse.H0_H0 ;  /* 0x2000007eff2c9230 */ /* 0x100fe40000004100 */
[----:B------:R-:W-:Y:S02]  /*1780*/  @!P1 HADD2.F32 R45, -RZ, R99.H0_H0 ;  /* 0x20000063ff2d9230 */ /* 0x000fe40000004100 */
[----:B--2---:R-:W-:Y:S02]  /*1790*/  @P1 HADD2.F32 R46, -RZ, R126.H1_H1 ;  /* 0x3000007eff2e1230 */ /* 0x004fe40000004100 */
[----:B----4-:R-:W-:-:S04]  /*17a0*/  IMAD.WIDE.U32 R50, R115, 0x10, R106 ;  /* 0x0000001073327825 */ /* 0x010fc800078e006a */
[----:B------:R-:W-:-:S04]  /*17b0*/  @P1 IMAD.WIDE.U32 R54, R111, 0x10, R48 ;  /* 0x000000106f361825 */ /* 0x000fc800078e0030 */
[C---:B---3--:R-:W-:Y:S01]  /*17c0*/  @P1 FFMA.FTZ R36, R40.reuse, R39, R28 ;  /* 0x0000002728241223 */ /* 0x048fe2000001001c */
        /* <DEDUP_REMOVED lines=11> */
[----:B------:R3:W4:Y:S04]  /*1880*/  @P1 LDG.E.128 R28, desc[UR6][R54.64] ;  /* 0x00000006361c1981 */ /* 0x000728000c1e1d00 */
[----:B------:R-:W4:Y:S01]  /*1890*/  LDG.E.128 R44, desc[UR6][R44.64] ;  /* 0x000000062c2c7981 */ /* 0x000f22000c1e1d00 */
[--C-:B------:R-:W-:Y:S02]  /*18a0*/  @P1 HADD2.F32 R43, -RZ, R97.reuse.H1_H1 ;  /* 0x30000061ff2b1230 */ /* 0x100fe40000004100 */
[----:B------:R-:W-:-:S02]  /*18b0*/  @!P1 HADD2.F32 R41, -RZ, R97.H1_H1 ;  /* 0x30000061ff299230 */ /* 0x000fc40000004100 */
[--C-:B------:R-:W-:Y:S02]  /*18c0*/  @P1 HADD2.F32 R42, -RZ, R127.reuse.H0_H0 ;  /* 0x2000007fff2a1230 */ /* 0x100fe40000004100 */
[----:B------:R-:W-:Y:S02]  /*18d0*/  @!P1 HADD2.F32 R48, -RZ, R127.H0_H0 ;  /* 0x2000007fff309230 */ /* 0x000fe40000004100 */
[----:B------:R-:W-:Y:S02]  /*18e0*/  @!P1 HADD2.F32 R49, -RZ, R97.H0_H0 ;  /* 0x20000061ff319230 */ /* 0x000fe40000004100 */
[----:B--2---:R-:W-:Y:S02]  /*18f0*/  @P1 HADD2.F32 R50, -RZ, R127.H1_H1 ;  /* 0x3000007fff321230 */ /* 0x004fe40000004100 */
[----:B---3--:R-:W-:-:S04]  /*1900*/  IMAD.WIDE.U32 R54, R111, 0x10, R106 ;  /* 0x000000106f367825 */ /* 0x008fc800078e006a */
[----:B0-----:R-:W-:-:S04]  /*1910*/  @P1 IMAD.WIDE.U32 R58, R112, 0x10, R52 ;  /* 0x00000010703a1825 */ /* 0x001fc800078e0034 */
[C---:B----4-:R-:W-:Y:S01]  /*1920*/  @P1 FFMA.FTZ R40, R44.reuse, R43, R28 ;  /* 0x0000002b2c281223 */ /* 0x050fe2000001001c */
        /* <DEDUP_REMOVED lines=18> */
[----:B0-----:R-:W-:Y:S02]  /*1a50*/  @P1 HADD2.F32 R54, -RZ, R128.H1_H1 ;  /* 0x30000080ff361230 */ /* 0x001fe40000004100 */
[----:B--2---:R-:W-:-:S04]  /*1a60*/  IMAD.WIDE.U32 R58, R112, 0x10, R106 ;  /* 0x00000010703a7825 */ /* 0x004fc800078e006a */
        /* <DEDUP_REMOVED lines=18> */
[----:B------:R-:W-:Y:S02]  /*1b90*/  @!P1 HADD2.F32 R56, -RZ, R129.H0_H0 ;  /* 0x20000081ff389230 */ /* 0x000fe40000004100 */
[----:B------:R-:W-:Y:S02]  /*1ba0*/  @!P1 HADD2.F32 R57, -RZ, R93.H0_H0 ;  /* 0x2000005dff399230 */ /* 0x000fe40000004100 */
[----:B0-----:R-:W-:Y:S02]  /*1bb0*/  @P1 HADD2.F32 R58, -RZ, R129.H1_H1 ;  /* 0x30000081ff3a1230 */ /* 0x001fe40000004100 */
[----:B--2---:R-:W-:-:S04]  /*1bc0*/  IMAD.WIDE.U32 R62, R113, 0x10, R106 ;  /* 0x00000010713e7825 */ /* 0x004fc800078e006a */
[----:B-1----:R-:W-:-:S04]  /*1bd0*/  @P1 IMAD.WIDE.U32 R66, R116, 0x10, R60 ;  /* 0x0000001074421825 */ /* 0x002fc800078e003c */
        /* <DEDUP_REMOVED lines=12> */
[----:B------:R1:W2:Y:S04]  /*1ca0*/  @P1 LDG.E.128 R28, desc[UR6][R66.64] ;  /* 0x00000006421c1981 */ /* 0x0002a8000c1e1d00 */
[----:B------:R-:W2:Y:S01]  /*1cb0*/  LDG.E.128 R56, desc[UR6][R56.64] ;  /* 0x0000000638387981 */ /* 0x000ea2000c1e1d00 */
[--C-:B------:R-:W-:Y:S02]  /*1cc0*/  @P1 HADD2.F32 R55, -RZ, R91.reuse.H1_H1 ;  /* 0x3000005bff371230 */ /* 0x100fe40000004100 */
[----:B------:R-:W-:-:S02]  /*1cd0*/  @!P1 HADD2.F32 R53, -RZ, R91.H1_H1 ;  /* 0x3000005bff359230 */ /* 0x000fc40000004100 */
[--C-:B------:R-:W-:Y:S02]  /*1ce0*/  @P1 HADD2.F32 R54, -RZ, R130.reuse.H0_H0 ;  /* 0x20000082ff361230 */ /* 0x100fe40000004100 */
[--C-:B------:R-:W-:Y:S02]  /*1cf0*/  @!P1 HADD2.F32 R60, -RZ, R130.reuse.H0_H0 ;  /* 0x20000082ff3c9230 */ /* 0x100fe40000004100 */
[----:B------:R-:W-:Y:S02]  /*1d00*/  @!P1 HADD2.F32 R61, -RZ, R91.H0_H0 ;  /* 0x2000005bff3d9230 */ /* 0x000fe40000004100 */
[----:B0-----:R-:W-:Y:S02]  /*1d10*/  @P1 HADD2.F32 R62, -RZ, R130.H1_H1 ;  /* 0x30000082ff3e1230 */ /* 0x001fe40000004100 */
[----:B-1----:R-:W-:-:S04]  /*1d20*/  IMAD.WIDE.U32 R66, R116, 0x10, R106 ;  /* 0x0000001074427825 */ /* 0x002fc800078e006a */
[----:B------:R-:W-:-:S04]  /*1d30*/  @P1 IMAD.WIDE.U32 R70, R119, 0x10, R64 ;  /* 0x0000001077461825 */ /* 0x000fc800078e0040 */
        /* <DEDUP_REMOVED lines=17> */
[----:B------:R-:W-:Y:S02]  /*1e50*/  @!P1 HADD2.F32 R64, -RZ, R131.H0_H0 ;  /* 0x20000083ff409230 */ /* 0x000fe40000004100 */
[----:B------:R-:W-:Y:S02]  /*1e60*/  @!P1 HADD2.F32 R65, -RZ, R89.H0_H0 ;  /* 0x20000059ff419230 */ /* 0x000fe40000004100 */
[----:B0-----:R-:W-:Y:S02]  /*1e70*/  @P1 HADD2.F32 R66, -RZ, R131.H1_H1 ;  /* 0x30000083ff421230 */ /* 0x001fe40000004100 */
[----:B-1----:R-:W-:-:S04]  /*1e80*/  IMAD.WIDE.U32 R70, R119, 0x10, R106 ;  /* 0x0000001077467825 */ /* 0x002fc800078e006a */
[----:B-----5:R-:W-:-:S04]  /*1e90*/  @P1 IMAD.WIDE.U32 R78, R120, 0x10, R68 ;  /* 0x00000010784e1825 */ /* 0x020fc800078e0044 */
        /* <DEDUP_REMOVED lines=16> */
[--C-:B------:R-:W-:Y:S01]  /*1fa0*/  @P1 HADD2.F32 R62, -RZ, R132.reuse.H0_H0 ;  /* 0x20000084ff3e1230 */ /* 0x100fe20000004100 */
[----:B------:R-:W-:Y:S01]  /*1fb0*/  IADD3 R121, PT, PT, R118, 0x120, RZ ;  /* 0x0000012076797810 */ /* 0x000fe20007ffe0ff */
[--C-:B------:R-:W-:Y:S01]  /*1fc0*/  @!P1 HADD2.F32 R68, -RZ, R132.reuse.H0_H0 ;  /* 0x20000084ff449230 */ /* 0x100fe20000004100 */
[----:B-1----:R-:W1:Y:S01]  /*1fd0*/  @P1 LDC.64 R78, c[0x0][0x3a0] ;  /* 0x0000e800ff4e1b82 */ /* 0x002e620000000a00 */
[----:B------:R-:W-:Y:S02]  /*1fe0*/  @!P1 HADD2.F32 R69, -RZ, R87.H0_H0 ;  /* 0x20000057ff459230 */ /* 0x000fe40000004100 */
[----:B0-----:R-:W-:Y:S02]  /*1ff0*/  @P1 HADD2.F32 R70, -RZ, R132.H1_H1 ;  /* 0x30000084ff461230 */ /* 0x001fe40000004100 */
[----:B------:R-:W-:-:S04]  /*2000*/  IMAD.WIDE.U32 R82, R120, 0x10, R106 ;  /* 0x0000001078527825 */ /* 0x000fc800078e006a */
        /* <DEDUP_REMOVED lines=19> */
[----:B------:R-:W-:Y:S01]  /*2140*/  @P1 HADD2.F32 R77, -RZ, R85.H0_H0 ;  /* 0x20000055ff4d1230 */ /* 0x000fe20000004100 */
[----:B------:R-:W-:Y:S01]  /*2150*/  IADD3 R122, PT, PT, R118, 0x140, RZ ;  /* 0x00000140767a7810 */ /* 0x000fe20007ffe0ff */
[----:B0-----:R-:W-:-:S04]  /*2160*/  IMAD.WIDE.U32 R82, R121, 0x10, R106 ;  /* 0x0000001079527825 */ /* 0x001fc800078e006a */
[----:B-1----:R-:W-:-:S04]  /*2170*/  @P1 IMAD.WIDE.U32 R108, R122, 0x10, R78 ;  /* 0x000000107a6c1825 */ /* 0x002fc800078e004e */
[C---:B--2---:R-:W-:Y:S01]  /*2180*/  @P1 FFMA.FTZ R64, R68.reuse, R67, R28 ;  /* 0x0000004344401223 */ /* 0x044fe2000001001c */
[----:B------:R-:W-:Y:S01]  /*2190*/  @!P1 FMUL.FTZ R64, R68, R65 ;  /* 0x0000004144409220 */ /* 0x000fe20000410000 */
[C---:B------:R-:W-:Y:S01]  /*21a0*/  @P1 FFMA.FTZ R65, R69.reuse, R76, R29 ;  /* 0x0000004c45411223 */ /* 0x040fe2000001001d */
[----:B------:R-:W-:Y:S02]  /*21b0*/  @!P1 HADD2.F32 R67, -RZ, R85.H0_H0 ;  /* 0x20000055ff439230 */ /* 0x000fe40000004100 */
[--C-:B------:R-:W-:Y:S02]  /*21c0*/  @P1 HADD2.F32 R76, -RZ, R133.reuse.H1_H1 ;  /* 0x30000085ff4c1230 */ /* 0x100fe40000004100 */
[----:B------:R-:W-:Y:S01]  /*21d0*/  @!P1 FMUL.FTZ R65, R69, R66 ;  /* 0x0000004245419220 */ /* 0x000fe20000410000 */
[----:B------:R-:W-:Y:S02]  /*21e0*/  @!P1 HADD2.F32 R68, -RZ, R133.H1_H1 ;  /* 0x30000085ff449230 */ /* 0x000fe40000004100 */
[C---:B------:R-:W-:Y:S01]  /*21f0*/  @P1 FFMA.FTZ R66, R70.reuse, R77, R30 ;  /* 0x0000004d46421223 */ /* 0x040fe2000001001e */
[----:B------:R-:W-:Y:S01]  /*2200*/  @!P1 FMUL.FTZ R66, R70, R67 ;  /* 0x0000004346429220 */ /* 0x000fe20000410000 */
[----:B------:R-:W-:Y:S01]  /*2210*/  @P1 FFMA.FTZ R67, R71, R76, R31 ;  /* 0x0000004c47431223 */ /* 0x000fe2000001001f */
[----:B------:R-:W-:-:S04]  /*2220*/  IMAD.WIDE.U32 R76, R122, 0x10, R80 ;  /* 0x000000107a4c7825 */ /* 0x000fc800078e0050 */
[----:B------:R-:W-:-:S05]  /*2230*/  @!P1 FMUL.FTZ R67, R71, R68 ;  /* 0x0000004447439220 */ /* 0x000fca0000410000 */
[----:B------:R0:W-:Y:S04]  /*2240*/  STG.E.128 desc[UR6][R82.64], R64 ;  /* 0x0000004052007986 */ /* 0x0001e8000c101d06 */
[----:B------:R1:W2:Y:S04]  /*2250*/  @P1 LDG.E.128 R28, desc[UR6][R108.64] ;  /* 0x000000066c1c1981 */ /* 0x0002a8000c1e1d00 */
[----:B------:R-:W2:Y:S01]  /*2260*/  LDG.E.128 R76, desc[UR6][R76.64] ;  /* 0x000000064c4c7981 */ /* 0x000ea2000c1e1d00 */
[----:B------:R-:W-:Y:S02]  /*2270*/  @P1 HADD2.F32 R69, -RZ, R27.H1_H1 ;  /* 0x3000001bff451230 */ /* 0x000fe40000004100 */
[----:B------:R-:W-:-:S02]  /*2280*/  @P1 HADD2.F32 R70, -RZ, R134.H0_H0 ;  /* 0x20000086ff461230 */ /* 0x000fc40000004100 */
[----:B------:R-:W-:Y:S01]  /*2290*/  @P1 HADD2.F32 R71, -RZ, R27.H0_H0 ;  /* 0x2000001bff471230 */ /* 0x000fe20000004100 */
[----:B0-----:R-:W1:Y:S01]  /*22a0*/  @P1 LDC.64 R82, c[0x0][0x3a0] ;  /* 0x0000e800ff521b82 */ /* 0x001e620000000a00 */
[----:B------:R-:W-:Y:S01]  /*22b0*/  IADD3 R123, PT, PT, R118, 0x160, RZ ;  /* 0x00000160767b7810 */ /* 0x000fe20007ffe0ff */
[----:B------:R-:W-:-:S04]  /*22c0*/  IMAD.WIDE.U32 R160, R122, 0x10, R106 ;  /* 0x000000107aa07825 */ /* 0x000fc800078e006a */
[----:B------:R-:W-:-:S04]  /*22d0*/  IMAD.WIDE.U32 R80, R123, 0x10, R80 ;  /* 0x000000107b507825 */ /* 0x000fc800078e0050 */
[----:B-1----:R-:W-:-:S04]  /*22e0*/  @P1 IMAD.WIDE.U32 R108, R123, 0x10, R82 ;  /* 0x000000107b6c1825 */ /* 0x002fc800078e0052 */
[----:B--2---:R-:W-:Y:S01]  /*22f0*/  @P1 FFMA.FTZ R68, R76, R69, R28 ;  /* 0x000000454c441223 */ /* 0x004fe2000001001c */
[----:B------:R-:W-:-:S05]  /*2300*/  @!P1 HADD2.F32 R69, -RZ, R27.H1_H1 ;  /* 0x3000001bff459230 */ /* 0x000fca0000004100 */
[----:B------:R-:W-:Y:S01]  /*2310*/  @!P1 FMUL.FTZ R68, R76, R69 ;  /* 0x000000454c449220 */ /* 0x000fe20000410000 */
[----:B------:R-:W-:Y:S01]  /*2320*/  @P1 FFMA.FTZ R69, R77, R70, R29 ;  /* 0x000000464d451223 */ /* 0x000fe2000001001d */
[--C-:B------:R-:W-:Y:S02]  /*2330*/  @!P1 HADD2.F32 R70, -RZ, R134.reuse.H0_H0 ;  /* 0x20000086ff469230 */ /* 0x100fe40000004100 */
[----:B------:R-:W-:-:S03]  /*2340*/  @P1 HADD2.F32 R76, -RZ, R134.H1_H1 ;  /* 0x30000086ff4c1230 */ /* 0x000fc60000004100 */
[----:B------:R-:W-:Y:S01]  /*2350*/  @!P1 FMUL.FTZ R69, R77, R70 ;  /* 0x000000464d459220 */ /* 0x000fe20000410000 */
[----:B------:R-:W-:Y:S01]  /*2360*/  @P1 FFMA.FTZ R70, R78, R71, R30 ;  /* 0x000000474e461223 */ /* 0x000fe2000001001e */
[----:B------:R-:W-:-:S05]  /*2370*/  @!P1 HADD2.F32 R71, -RZ, R27.H0_H0 ;  /* 0x2000001bff479230 */ /* 0x000fca0000004100 */
[----:B------:R-:W-:Y:S01]  /*2380*/  @!P1 FMUL.FTZ R70, R78, R71 ;  /* 0x000000474e469220 */ /* 0x000fe20000410000 */
[----:B------:R-:W-:Y:S01]  /*2390*/  @P1 FFMA.FTZ R71, R79, R76, R31 ;  /* 0x0000004c4f471223 */ /* 0x000fe2000001001f */
[----:B------:R-:W-:-:S05]  /*23a0*/  @!P1 HADD2.F32 R76, -RZ, R134.H1_H1 ;  /* 0x30000086ff4c9230 */ /* 0x000fca0000004100 */
[----:B------:R-:W-:-:S05]  /*23b0*/  @!P1 FMUL.FTZ R71, R79, R76 ;  /* 0x0000004c4f479220 */ /* 0x000fca0000410000 */
[----:B------:R0:W-:Y:S04]  /*23c0*/  STG.E.128 desc[UR6][R160.64], R68 ;  /* 0x00000044a0007986 */ /* 0x0001e8000c101d06 */
[----:B------:R-:W2:Y:S04]  /*23d0*/  @P1 LDG.E.128 R28, desc[UR6][R108.64] ;  /* 0x000000066c1c1981 */ /* 0x000ea8000c1e1d00 */
[----:B------:R-:W2:Y:S01]  /*23e0*/  LDG.E.128 R80, desc[UR6][R80.64] ;  /* 0x0000000650507981 */ /* 0x000ea2000c1e1d00 */
[----:B------:R-:W-:Y:S02]  /*23f0*/  @P1 HADD2.F32 R77, -RZ, R0.H1_H1 ;  /* 0x30000000ff4d1230 */ /* 0x000fe40000004100 */
[----:B------:R-:W-:-:S02]  /*2400*/  @P1 HADD2.F32 R78, -RZ, R135.H0_H0 ;  /* 0x20000087ff4e1230 */ /* 0x000fc40000004100 */
[----:B------:R-:W-:Y:S02]  /*2410*/  @P1 HADD2.F32 R79, -RZ, R0.H0_H0 ;  /* 0x20000000ff4f1230 */ /* 0x000fe40000004100 */
[----:B------:R-:W-:Y:S01]  /*2420*/  IMAD.WIDE.U32 R106, R123, 0x10, R106 ;  /* 0x000000107b6a7825 */ /* 0x000fe200078e006a */
[----:B------:R-:W-:-:S03]  /*2430*/  UMOV UR9, 0xffffffff ;  /* 0xffffffff00097882 */ /* 0x000fc60000000000 */
        /* <DEDUP_REMOVED lines=12> */
[----:B------:R-:W-:Y:S01]  /*2500*/  @!P1 FMUL.FTZ R79, R83, R80 ;  /* 0x00000050534f9220 */ /* 0x000fe20000410000 */
        /* <DEDUP_REMOVED lines=39> */
[----:B------:R-:W1:Y:S03]  /*2780*/  S2R R80, SR_TID.X ;  /* 0x0000000000507919 */ /* 0x000e660000002100 */
[----:B------:R-:W-:-:S04]  /*2790*/  FADD.FTZ R81, R82, R67 ;  /* 0x0000004352517221 */ /* 0x000fc80000010000 */
[----:B------:R-:W-:-:S04]  /*27a0*/  FADD.FTZ R82, R81, R68 ;  /* 0x0000004451527221 */ /* 0x000fc80000010000 */
[----:B------:R-:W-:Y:S01]  /*27b0*/  FADD.FTZ R81, R82, R69 ;  /* 0x0000004552517221 */ /* 0x000fe20000010000 */
[----:B------:R0:W-:Y:S03]  /*27c0*/  STG.E.128 desc[UR6][R106.64], R76 ;  /* 0x0000004c6a007986 */ /* 0x0001e6000c101d06 */
[----:B------:R-:W-:-:S04]  /*27d0*/  FADD.FTZ R82, R81, R70 ;  /* 0x0000004651527221 */ /* 0x000fc80000010000 */
[----:B------:R-:W-:-:S04]  /*27e0*/  FADD.FTZ R81, R82, R71 ;  /* 0x0000004752517221 */ /* 0x000fc80000010000 */
[----:B------:R-:W-:-:S04]  /*27f0*/  FADD.FTZ R82, R81, R76 ;  /* 0x0000004c51527221 */ /* 0x000fc80000010000 */
[----:B------:R-:W-:-:S04]  /*2800*/  FADD.FTZ R81, R82, R77 ;  /* 0x0000004d52517221 */ /* 0x000fc80000010000 */
[----:B------:R-:W-:Y:S01]  /*2810*/  FADD.FTZ R108, R81, R78 ;  /* 0x0000004e516c7221 */ /* 0x000fe20000010000 */
[----:B-1----:R-:W-:-:S03]  /*2820*/  LOP3.LUT P2, RZ, R80, 0x1f, RZ, 0xc0, !PT ;  /* 0x0000001f50ff7812 */ /* 0x002fc6000784c0ff */
        /* <DEDUP_REMOVED lines=20> */
[----:B------:R-:W-:-:S04]  /*2970*/  FADD.FTZ R106, -R82, R74 ;  /* 0x0000004a526a7221 */ /* 0x000fc80000010100 */
        /* <DEDUP_REMOVED lines=98> */
.L_x_43283:
[----:B01----:R-:W-:Y:S01]  /*2fa0*/  FADD.FTZ R81, R81, R114 ;  /* 0x0000007251517221 */ /* 0x003fe20000010000 */
[----:B------:R-:W-:Y:S01]  /*2fb0*/  ISETP.NE.AND P0, PT, RZ, UR5, PT ;  /* 0x00000005ff007c0c */ /* 0x000fe2000bf05270 */
[----:B------:R-:W0:Y:S01]  /*2fc0*/  @!P2 LDC.64 R106, c[0x0][0x3c0] ;  /* 0x0000f000ff6aab82 */ /* 0x000e220000000a00 */
[----:B------:R-:W-:Y:S02]  /*2fd0*/  HADD2.F32 R83, -RZ, R104.H1_H1 ;  /* 0x30000068ff537230 */ /* 0x000fe40000004100 */
[----:B------:R-:W-:Y:S01]  /*2fe0*/  FFMA.FTZ R81, R81, R80, UR8 ;  /* 0x0000000851517e23 */ /* 0x000fe20008010050 */
[----:B------:R-:W-:-:S05]  /*2ff0*/  FMUL.FTZ R80, R82, R82 ;  /* 0x0000005252507220 */ /* 0x000fca0000410000 */
[----:B------:R-:W-:Y:S01]  /*3000*/  FSEL R80, R80, RZ, P0 ;  /* 0x000000ff50507208 */ /* 0x000fe20000000000 */
[----:B------:R-:W1:Y:S04]  /*3010*/  @!P2 LDC.64 R108, c[0x0][0x3c8] ;  /* 0x0000f200ff6cab82 */ /* 0x000e680000000a00 */
[----:B------:R-:W-:Y:S01]  /*3020*/  FADD.FTZ R80, R81, R80 ;  /* 0x0000005051507221 */ /* 0x000fe20000010000 */
[----:B------:R-:W-:-:S03]  /*3030*/  FSEL R81, R82, RZ, !P0 ;  /* 0x000000ff52517208 */ /* 0x000fc60004000000 */
[----:B------:R-:W2:Y:S02]  /*3040*/  LDC.64 R164, c[0x0][0x428] ;  /* 0x00010a00ffa47b82 */ /* 0x000ea40000000a00 */
[----:B------:R-:W3:Y:S01]  /*3050*/  MUFU.RSQ R80, R80 ;  /* 0x0000005000507308 */ /* 0x000ee20000001400 */
        /* <DEDUP_REMOVED lines=8> */
[----:B------:R-:W-:Y:S01]  /*30e0*/  HADD2.F32 R72, -RZ, R24.H0_H0 ;  /* 0x20000018ff487230 */ /* 0x000fe20000004100 */
[----:B------:R0:W-:Y:S01]  /*30f0*/  @!P2 STG.E desc[UR6][R160.64], R82 ;  /* 0x00000052a000a986 */ /* 0x0001e2000c101906 */
[C---:B------:R-:W-:Y:S01]  /*3100*/  FADD.FTZ R41, -R81.reuse, R41 ;  /* 0x0000002951297221 */ /* 0x040fe20000010100 */
[C---:B------:R-:W-:Y:S01]  /*3110*/  FADD.FTZ R43, -R81.reuse, R43 ;  /* 0x0000002b512b7221 */ /* 0x040fe20000010100 */
[----:B------:R-:W-:Y:S01]  /*3120*/  FADD.FTZ R45, -R81, R45 ;  /* 0x0000002d512d7221 */ /* 0x000fe20000010100 */
[----:B-1----:R-:W-:-:S04]  /*3130*/  @!P2 IMAD.WIDE R108, R110, 0x4, R108 ;  /* 0x000000046e6ca825 */ /* 0x002fc800078e026c */
[C---:B------:R-:W-:Y:S01]  /*3140*/  FADD.FTZ R47, -R81.reuse, R47 ;  /* 0x0000002f512f7221 */ /* 0x040fe20000010100 */
[C---:B------:R-:W-:Y:S01]  /*3150*/  FADD.FTZ R49, -R81.reuse, R49 ;  /* 0x0000003151317221 */ /* 0x040fe20000010100 */
[----:B------:R-:W-:Y:S01]  /*3160*/  FADD.FTZ R51, -R81, R51 ;  /* 0x0000003351337221 */ /* 0x000fe20000010100 */
[C---:B---3--:R-:W-:Y:S01]  /*3170*/  FMUL.FTZ R107, R80.reuse, R107 ;  /* 0x0000006b506b7220 */ /* 0x048fe20000410000 */
[----:B------:R-:W-:Y:S01]  /*3180*/  FMUL.FTZ R106, R80, R73 ;  /* 0x00000049506a7220 */ /* 0x000fe20000410000 */
[----:B------:R-:W-:Y:S01]  /*3190*/  HADD2.F32 R73, -RZ, R148.H0_H0 ;  /* 0x20000094ff497230 */ /* 0x000fe20000004100 */
[----:B------:R2:W-:Y:S01]  /*31a0*/  @!P2 STG.E desc[UR6][R108.64], R80 ;  /* 0x000000506c00a986 */ /* 0x0005e2000c101906 */
[----:B------:R-:W-:Y:S01]  /*31b0*/  FFMA.FTZ R72, R107, R83, R72 ;  /* 0x000000536b487223 */ /* 0x000fe20000010048 */
[C---:B------:R-:W-:Y:S01]  /*31c0*/  FADD.FTZ R107, -R81.reuse, R74 ;  /* 0x0000004a516b7221 */ /* 0x040fe20000010100 */
[----:B0-----:R-:W-:Y:S02]  /*31d0*/  HADD2.F32 R82, -RZ, R136.H0_H0 ;  /* 0x20000088ff527230 */ /* 0x001fe40000004100 */
[----:B------:R-:W-:Y:S01]  /*31e0*/  FADD.FTZ R53, -R81, R53 ;  /* 0x0000003551357221 */ /* 0x000fe20000010100 */
[----:B------:R-:W-:-:S02]  /*31f0*/  HADD2.F32 R83, -RZ, R104.H0_H0 ;  /* 0x20000068ff537230 */ /* 0x000fc40000004100 */
[----:B------:R-:W-:Y:S01]  /*3200*/  FMUL.FTZ R107, R80, R107 ;  /* 0x0000006b506b7220 */ /* 0x000fe20000410000 */
[----:B------:R-:W-:Y:S02]  /*3210*/  HADD2.F32 R74, -RZ, R25.H0_H0 ;  /* 0x20000019ff4a7230 */ /* 0x000fe40000004100 */
[----:B------:R-:W-:Y:S01]  /*3220*/  FFMA.FTZ R73, R106, R82, R73 ;  /* 0x000000526a497223 */ /* 0x000fe20000010049 */
[----:B------:R-:W-:Y:S01]  /*3230*/  FMUL.FTZ R106, R80, R75 ;  /* 0x0000004b506a7220 */ /* 0x000fe20000410000 */
[----:B------:R-:W-:Y:S02]  /*3240*/  HADD2.F32 R82, -RZ, R136.H1_H1 ;  /* 0x30000088ff527230 */ /* 0x000fe40000004100 */
[----:B------:R-:W-:Y:S01]  /*3250*/  FADD.FTZ R163, -R81, R54 ;  /* 0x0000003651a37221 */ /* 0x000fe20000010100 */
[----:B------:R-:W-:Y:S01]  /*3260*/  FFMA.FTZ R74, R107, R83, R74 ;  /* 0x000000536b4a7223 */ /* 0x000fe2000001004a */
[----:B------:R-:W-:Y:S02]  /*3270*/  HADD2.F32 R75, -RZ, R148.H1_H1 ;  /* 0x30000094ff4b7230 */ /* 0x000fe40000004100 */
[----:B------:R-:W-:Y:S01]  /*3280*/  FADD.FTZ R107, -R81, R32 ;  /* 0x00000020516b7221 */ /* 0x000fe20000010100 */
[----:B------:R-:W-:-:S02]  /*3290*/  HADD2.F32 R83, -RZ, R102.H1_H1 ;  /* 0x30000066ff537230 */ /* 0x000fc40000004100 */
[----:B------:R-:W-:Y:S01]  /*32a0*/  FADD.FTZ R55, -R81, R55 ;  /* 0x0000003751377221 */ /* 0x000fe20000010100 */
[----:B------:R-:W-:Y:S02]  /*32b0*/  HADD2.F32 R32, -RZ, R22.H0_H0 ;  /* 0x20000016ff207230 */ /* 0x000fe40000004100 */
[----:B------:R-:W-:Y:S01]  /*32c0*/  FMUL.FTZ R107, R80, R107 ;  /* 0x0000006b506b7220 */ /* 0x000fe20000410000 */
[----:B------:R-:W-:Y:S01]  /*32d0*/  FFMA.FTZ R75, R106, R82, R75 ;  /* 0x000000526a4b7223 */ /* 0x000fe2000001004b */
[----:B--2---:R-:W-:-:S04]  /*32e0*/  IMAD.WIDE.U32 R108, R118, 0x10, R164 ;  /* 0x00000010766c7825 */ /* 0x004fc800078e00a4 */
[----:B------:R-:W-:Y:S01]  /*32f0*/  FMUL.FTZ R106, R80, R33 ;  /* 0x00000021506a7220 */ /* 0x000fe20000410000 */
[----:B------:R-:W-:Y:S01]  /*3300*/  FFMA.FTZ R32, R107, R83, R32 ;  /* 0x000000536b207223 */ /* 0x000fe20000010020 */
[C---:B------:R-:W-:Y:S01]  /*3310*/  FADD.FTZ R83, -R81.reuse, R34 ;  /* 0x0000002251537221 */ /* 0x040fe20000010100 */
[----:B------:R-:W-:Y:S01]  /*3320*/  HADD2.F32 R82, -RZ, R137.H0_H0 ;  /* 0x20000089ff527230 */ /* 0x000fe20000004100 */
[----:B------:R0:W-:Y:S01]  /*3330*/  STG.E.128 desc[UR6][R108.64], R72 ;  /* 0x000000486c007986 */ /* 0x0001e2000c101d06 */
[----:B------:R-:W-:Y:S02]  /*3340*/  HADD2.F32 R33, -RZ, R149.H0_H0 ;  /* 0x20000095ff217230 */ /* 0x000fe40000004100 */
[C---:B------:R-:W-:Y:S01]  /*3350*/  FADD.FTZ R107, -R81.reuse, R42 ;  /* 0x0000002a516b7221 */ /* 0x040fe20000010100 */
[----:B------:R-:W-:Y:S02]  /*3360*/  HADD2.F32 R34, -RZ, R23.H0_H0 ;  /* 0x20000017ff227230 */ /* 0x000fe40000004100 */
[----:B------:R-:W-:Y:S01]  /*3370*/  FADD.FTZ R56, -R81, R56 ;  /* 0x0000003851387221 */ /* 0x000fe20000010100 */
[----:B------:R-:W-:-:S04]  /*3380*/  IMAD.WIDE.U32 R160, R117, 0x10, R164 ;  /* 0x0000001075a07825 */ /* 0x000fc800078e00a4 */
        /* <DEDUP_REMOVED lines=12> */
[----:B0-----:R-:W-:Y:S01]  /*3450*/  FMUL.FTZ R74, R80, R35 ;  /* 0x00000023504a7220 */ /* 0x001fe20000410000 */
[----:B------:R-:W-:-:S02]  /*3460*/  HADD2.F32 R73, -RZ, R102.H0_H0 ;  /* 0x20000066ff497230 */ /* 0x000fc40000004100 */
[----:B------:R-:W-:Y:S01]  /*3470*/  FMUL.FTZ R75, R80, R83 ;  /* 0x00000053504b7220 */ /* 0x000fe20000410000 */
[----:B------:R-:W-:Y:S02]  /*3480*/  HADD2.F32 R72, -RZ, R137.H1_H1 ;  /* 0x30000089ff487230 */ /* 0x000fe40000004100 */
[----:B------:R-:W-:Y:S01]  /*3490*/  FADD.FTZ R83, -R81, R38 ;  /* 0x0000002651537221 */ /* 0x000fe20000010100 */
[----:B------:R-:W-:Y:S02]  /*34a0*/  HADD2.F32 R35, -RZ, R149.H1_H1 ;  /* 0x30000095ff237230 */ /* 0x000fe40000004100 */
[----:B------:R-:W-:Y:S01]  /*34b0*/  FFMA.FTZ R34, R75, R73, R34 ;  /* 0x000000494b227223 */ /* 0x000fe20000010022 */
[C---:B------:R-:W-:Y:S01]  /*34c0*/  FADD.FTZ R73, -R81.reuse, R36 ;  /* 0x0000002451497221 */ /* 0x040fe20000010100 */
[----:B------:R-:W-:Y:S02]  /*34d0*/  HADD2.F32 R36, -RZ, R20.H0_H0 ;  /* 0x20000014ff247230 */ /* 0x000fe40000004100 */
[C---:B------:R-:W-:Y:S01]  /*34e0*/  FADD.FTZ R75, -R81.reuse, R40 ;  /* 0x00000028514b7221 */ /* 0x040fe20000010100 */
[----:B------:R-:W-:Y:S01]  /*34f0*/  FFMA.FTZ R35, R74, R72, R35 ;  /* 0x000000484a237223 */ /* 0x000fe20000010023 */
        /* <DEDUP_REMOVED lines=14> */
[----:B------:R-:W-:Y:S02]  /*35e0*/  HADD2.F32 R38, -RZ, R21.H0_H0 ;  /* 0x20000015ff267230 */ /* 0x000fe40000004100 */
[----:B------:R-:W-:Y:S01]  /*35f0*/  FMUL.FTZ R39, R80, R39 ;  /* 0x0000002750277220 */ /* 0x000fe20000410000 */
[----:B------:R-:W-:-:S04]  /*3600*/  IMAD.WIDE.U32 R114, R115, 0x10, R164 ;  /* 0x0000001073727825 */ /* 0x000fc800078e00a4 */
[----:B------:R-:W-:Y:S01]  /*3610*/  FFMA.FTZ R37, R37, R42, R40 ;  /* 0x0000002a25257223 */ /* 0x000fe20000010028 */
[C---:B------:R-:W-:Y:S01]  /*3620*/  FMUL.FTZ R74, R80.reuse, R43 ;  /* 0x0000002b504a7220 */ /* 0x040fe20000410000 */
[C---:B------:R-:W-:Y:S01]  /*3630*/  FMUL.FTZ R72, R80.reuse, R45 ;  /* 0x0000002d50487220 */ /* 0x040fe20000410000 */
[C---:B------:R-:W-:Y:S01]  /*3640*/  FMUL.FTZ R43, R80.reuse, R51 ;  /* 0x00000033502b7220 */ /* 0x040fe20000410000 */
[C---:B------:R-:W-:Y:S01]  /*3650*/  FMUL.FTZ R109, R80.reuse, R109 ;  /* 0x0000006d506d7220 */ /* 0x040fe20000410000 */
[--C-:B0-----:R-:W-:Y:S02]  /*3660*/  HADD2.F32 R32, -RZ, R100.reuse.H1_H1 ;  /* 0x30000064ff207230 */ /* 0x101fe40000004100 */
[----:B------:R-:W-:Y:S01]  /*3670*/  FMUL.FTZ R34, R80, R73 ;  /* 0x0000004950227220 */ /* 0x000fe20000410000 */
[C---:B------:R-:W-:Y:S01]  /*3680*/  FADD.FTZ R33, -R81.reuse, R46 ;  /* 0x0000002e51217221 */ /* 0x040fe20000010100 */
[C---:B------:R-:W-:Y:S01]  /*3690*/  FADD.FTZ R35, -R81.reuse, R48 ;  /* 0x0000003051237221 */ /* 0x040fe20000010100 */
[C---:B------:R-:W-:Y:S01]  /*36a0*/  FADD.FTZ R161, -R81.reuse, R52 ;  /* 0x0000003451a17221 */ /* 0x040fe20000010100 */
[----:B------:R-:W-:Y:S01]  /*36b0*/  FADD.FTZ R73, -R81, R78 ;  /* 0x0000004e51497221 */ /* 0x000fe20000010100 */
[----:B------:R-:W-:Y:S01]  /*36c0*/  FFMA.FTZ R36, R34, R32, R36 ;  /* 0x0000002022247223 */ /* 0x000fe20000010024 */
[----:B------:R-:W-:-:S02]  /*36d0*/  HADD2.F32 R34, -RZ, R100.H0_H0 ;  /* 0x20000064ff227230 */ /* 0x000fc40000004100 */
[C---:B------:R-:W-:Y:S01]  /*36e0*/  FMUL.FTZ R52, R80.reuse, R47 ;  /* 0x0000002f50347220 */ /* 0x040fe20000410000 */
[----:B------:R-:W-:Y:S02]  /*36f0*/  HADD2.F32 R81, -RZ, R138.H1_H1 ;  /* 0x3000008aff517230 */ /* 0x000fe40000004100 */
[C---:B------:R-:W-:Y:S01]  /*3700*/  FMUL.FTZ R47, R80.reuse, R55 ;  /* 0x00000037502f7220 */ /* 0x040fe20000410000 */
[----:B------:R-:W-:Y:S02]  /*3710*/  HADD2.F32 R32, -RZ, R150.H1_H1 ;  /* 0x30000096ff207230 */ /* 0x000fe40000004100 */
[----:B------:R-:W-:Y:S01]  /*3720*/  FFMA.FTZ R38, R83, R34, R38 ;  /* 0x0000002253267223 */ /* 0x000fe20000010026 */
[C---:B------:R-:W-:Y:S01]  /*3730*/  FMUL.FTZ R83, R80.reuse, R75 ;  /* 0x0000004b50537220 */ /* 0x040fe20000410000 */
[C---:B------:R-:W-:Y:S01]  /*3740*/  FMUL.FTZ R75, R80.reuse, R41 ;  /* 0x00000029504b7220 */ /* 0x040fe20000410000 */
[C---:B------:R-:W-:Y:S01]  /*3750*/  FMUL.FTZ R41, R80.reuse, R49 ;  /* 0x0000003150297220 */ /* 0x040fe20000410000 */
        /* <DEDUP_REMOVED lines=29> */
[----:B------:R-:W-:-:S02]  /*3930*/  HADD2.F32 R78, -RZ, R98.H0_H0 ;  /* 0x20000062ff4e7230 */ /* 0x000fc40000004100 */
[----:B------:R-:W-:Y:S02]  /*3940*/  HADD2.F32 R77, -RZ, R19.H0_H0 ;  /* 0x20000013ff4d7230 */ /* 0x000fe40000004100 */
[----:B------:R-:W-:Y:S02]  /*3950*/  HADD2.F32 R55, -RZ, R96.H1_H1 ;  /* 0x30000060ff377230 */ /* 0x000fe40000004100 */
[----:B------:R-:W-:Y:S02]  /*3960*/  HADD2.F32 R76, -RZ, R16.H0_H0 ;  /* 0x20000010ff4c7230 */ /* 0x000fe40000004100 */
[----:B------:R-:W-:Y:S01]  /*3970*/  FFMA.FTZ R34, R34, R78, R77 ;  /* 0x0000004e22227223 */ /* 0x000fe2000001004d */
[----:B------:R-:W-:Y:S02]  /*3980*/  HADD2.F32 R33, -RZ, R139.H0_H0 ;  /* 0x2000008bff217230 */ /* 0x000fe40000004100 */
[----:B------:R-:W-:Y:S02]  /*3990*/  HADD2.F32 R80, -RZ, R151.H0_H0 ;  /* 0x20000097ff507230 */ /* 0x000fe40000004100 */
[----:B------:R-:W-:-:S02]  /*39a0*/  HADD2.F32 R73, -RZ, R139.H1_H1 ;  /* 0x3000008bff497230 */ /* 0x000fc40000004100 */
[----:B------:R-:W-:Y:S02]  /*39b0*/  HADD2.F32 R35, -RZ, R151.H1_H1 ;  /* 0x30000097ff237230 */ /* 0x000fe40000004100 */
[----:B------:R-:W-:Y:S01]  /*39c0*/  FFMA.FTZ R33, R75, R33, R80 ;  /* 0x000000214b217223 */ /* 0x000fe20000010050 */
[----:B------:R-:W-:Y:S02]  /*39d0*/  HADD2.F32 R53, -RZ, R140.H0_H0 ;  /* 0x2000008cff357230 */ /* 0x000fe40000004100 */
[----:B0-----:R-:W-:Y:S01]  /*39e0*/  FFMA.FTZ R36, R109, R55, R76 ;  /* 0x000000376d247223 */ /* 0x001fe2000001004c */
        /* <DEDUP_REMOVED lines=35> */
[----:B------:R-:W-:-:S04]  /*3c20*/  IMAD.WIDE.U32 R106, R111, 0x10, R164 ;  /* 0x000000106f6a7825 */ /* 0x000fc800078e00a4 */
[----:B------:R-:W-:Y:S01]  /*3c30*/  FFMA.FTZ R47, R47, R53, R52 ;  /* 0x000000352f2f7223 */ /* 0x000fe20000010034 */
[--C-:B------:R-:W-:Y:S01]  /*3c40*/  IMAD.WIDE.U32 R108, R112, 0x10, R164.reuse ;  /* 0x00000010706c7825 */ /* 0x100fe200078e00a4 */
[----:B------:R0:W-:Y:S03]  /*3c50*/  STG.E.128 desc[UR6][R106.64], R32 ;  /* 0x000000206a007986 */ /* 0x0001e6000c101d06 */
[--C-:B------:R-:W-:Y:S01]  /*3c60*/  IMAD.WIDE.U32 R112, R113, 0x10, R164.reuse ;  /* 0x0000001071707825 */ /* 0x100fe200078e00a4 */
[----:B------:R1:W-:Y:S03]  /*3c70*/  STG.E.128 desc[UR6][R108.64], R36 ;  /* 0x000000246c007986 */ /* 0x0003e6000c101d06 */
[----:B------:R-:W-:Y:S01]  /*3c80*/  IMAD.WIDE.U32 R116, R116, 0x10, R164 ;  /* 0x0000001074747825 */ /* 0x000fe200078e00a4 */
[----:B------:R-:W-:Y:S03]  /*3c90*/  STG.E.128 desc[UR6][R112.64], R40 ;  /* 0x0000002870007986 */ /* 0x000fe6000c101d06 */
[----:B------:R-:W-:Y:S01]  /*3ca0*/  HADD2.F32 R53, -RZ, R143.H1_H1 ;  /* 0x3000008fff357230 */ /* 0x000fe20000004100 */
[----:B------:R2:W-:Y:S01]  /*3cb0*/  STG.E.128 desc[UR6][R116.64], R44 ;  /* 0x0000002c74007986 */ /* 0x0005e2000c101d06 */
[----:B------:R-:W-:-:S02]  /*3cc0*/  HADD2.F32 R52, -RZ, R155.H1_H1 ;  /* 0x3000009bff347230 */ /* 0x000fc40000004100 */
[----:B------:R-:W-:Y:S02]  /*3cd0*/  HADD2.F32 R82, -RZ, R90.H1_H1 ;  /* 0x3000005aff527230 */ /* 0x000fe40000004100 */
[----:B------:R-:W-:Y:S02]  /*3ce0*/  HADD2.F32 R83, -RZ, R10.H0_H0 ;  /* 0x2000000aff537230 */ /* 0x000fe40000004100 */
[----:B0-----:R-:W-:Y:S01]  /*3cf0*/  FFMA.FTZ R35, R59, R53, R52 ;  /* 0x000000353b237223 */ /* 0x001fe20000010034 */
[----:B------:R-:W-:Y:S02]  /*3d00*/  HADD2.F32 R53, -RZ, R4.H0_H0 ;  /* 0x20000004ff357230 */ /* 0x000fe40000004100 */
[----:B------:R-:W-:Y:S02]  /*3d10*/  HADD2.F32 R52, -RZ, R158.H0_H0 ;  /* 0x2000009eff347230 */ /* 0x000fe40000004100 */
[----:B------:R-:W-:Y:S01]  /*3d20*/  FFMA.FTZ R32, R56, R82, R83 ;  /* 0x0000005238207223 */ /* 0x000fe20000010053 */
[----:B-1----:R-:W-:-:S02]  /*3d30*/  HADD2.F32 R38, -RZ, R88.H0_H0 ;  /* 0x20000058ff267230 */ /* 0x002fc40000004100 */
[----:B------:R-:W-:Y:S02]  /*3d40*/  HADD2.F32 R39, -RZ, R144.H1_H1 ;  /* 0x30000090ff277230 */ /* 0x000fe40000004100 */
[----:B------:R-:W-:Y:S02]  /*3d50*/  HADD2.F32 R36, -RZ, R88.H1_H1 ;  /* 0x30000058ff247230 */ /* 0x000fe40000004100 */
[----:B------:R-:W-:Y:S02]  /*3d60*/  HADD2.F32 R37, -RZ, R8.H0_H0 ;  /* 0x20000008ff257230 */ /* 0x000fe40000004100 */
[----:B--2---:R-:W-:Y:S02]  /*3d70*/  HADD2.F32 R45, -RZ, R9.H0_H0 ;  /* 0x20000009ff2d7230 */ /* 0x004fe40000004100 */
[----:B------:R-:W-:Y:S02]  /*3d80*/  HADD2.F32 R44, -RZ, R156.H1_H1 ;  /* 0x3000009cff2c7230 */ /* 0x000fe40000004100 */
[----:B------:R-:W-:Y:S01]  /*3d90*/  FFMA.FTZ R36, R60, R36, R37 ;  /* 0x000000243c247223 */ /* 0x000fe20000010025 */
[----:B------:R-:W-:-:S02]  /*3da0*/  HADD2.F32 R37, -RZ, R144.H0_H0 ;  /* 0x20000090ff257230 */ /* 0x000fc40000004100 */
[----:B------:R-:W-:Y:S01]  /*3db0*/  FFMA.FTZ R38, R62, R38, R45 ;  /* 0x000000263e267223 */ /* 0x000fe2000001002d */
[----:B------:R-:W-:Y:S02]  /*3dc0*/  HADD2.F32 R45, -RZ, R146.H0_H0 ;  /* 0x20000092ff2d7230 */ /* 0x000fe40000004100 */
[----:B------:R-:W-:Y:S01]  /*3dd0*/  FFMA.FTZ R39, R63, R39, R44 ;  /* 0x000000273f277223 */ /* 0x000fe2000001002c */
[----:B------:R-:W-:Y:S02]  /*3de0*/  HADD2.F32 R44, -RZ, R84.H1_H1 ;  /* 0x30000054ff2c7230 */ /* 0x000fe40000004100 */
[----:B------:R-:W-:Y:S02]  /*3df0*/  HADD2.F32 R46, -RZ, R156.H0_H0 ;  /* 0x2000009cff2e7230 */ /* 0x000fe40000004100 */
[----:B------:R-:W-:Y:S01]  /*3e00*/  FFMA.FTZ R45, R69, R45, R52 ;  /* 0x0000002d452d7223 */ /* 0x000fe20000010034 */
[----:B------:R-:W-:Y:S02]  /*3e10*/  HADD2.F32 R81, -RZ, R143.H0_H0 ;  /* 0x2000008fff517230 */ /* 0x000fe40000004100 */
[----:B------:R-:W-:Y:S01]  /*3e20*/  FFMA.FTZ R44, R68, R44, R53 ;  /* 0x0000002c442c7223 */ /* 0x000fe20000010035 */
[----:B------:R-:W-:Y:S01]  /*3e30*/  HADD2.F32 R80, -RZ, R155.H0_H0 ;  /* 0x2000009bff507230 */ /* 0x000fe20000004100 */
[----:B------:R-:W0:Y:S01]  /*3e40*/  LDC.64 R52, c[0x0][0x380] ;  /* 0x0000e000ff347b82 */ /* 0x000e220000000a00 */
[----:B------:R-:W-:-:S02]  /*3e50*/  HADD2.F32 R40, -RZ, R86.H1_H1 ;  /* 0x30000056ff287230 */ /* 0x000fc40000004100 */
[----:B------:R-:W-:Y:S01]  /*3e60*/  FFMA.FTZ R37, R61, R37, R46 ;  /* 0x000000253d257223 */ /* 0x000fe2000001002e */
[----:B------:R-:W-:Y:S02]  /*3e70*/  HADD2.F32 R43, -RZ, R6.H0_H0 ;  /* 0x20000006ff2b7230 */ /* 0x000fe40000004100 */
[----:B------:R-:W-:Y:S01]  /*3e80*/  FFMA.FTZ R33, R57, R81, R80 ;  /* 0x0000005139217223 */ /* 0x000fe20000010050 */
        /* <DEDUP_REMOVED lines=16> */
[----:B0-----:R-:W-:Y:S01]  /*3f90*/  LEA R110, R52, R110, 0x2 ;  /* 0x0000006e346e7211 */ /* 0x001fe200078e10ff */
[----:B------:R-:W-:Y:S02]  /*3fa0*/  HADD2.F32 R64, -RZ, R158.H1_H1 ;  /* 0x3000009eff407230 */ /* 0x000fe40000004100 */
[----:B------:R-:W-:Y:S01]  /*3fb0*/  FFMA.FTZ R43, R67, R43, R56 ;  /* 0x0000002b432b7223 */ /* 0x000fe20000010038 */
[----:B------:R-:W-:Y:S01]  /*3fc0*/  HADD2.F32 R62, -RZ, R26.H1_H1 ;  /* 0x3000001aff3e7230 */ /* 0x000fe20000004100 */
[----:B------:R-:W-:Y:S01]  /*3fd0*/  ISETP.GE.AND P0, PT, R110, R53, PT ;  /* 0x000000356e00720c */ /* 0x000fe20003f06270 */
        /* <DEDUP_REMOVED lines=11> */
[----:B------:R-:W-:-:S04]  /*4090*/  IMAD.WIDE.U32 R54, R119, 0x10, R164 ;  /* 0x0000001077367825 */ /* 0x000fc800078e00a4 */
[----:B------:R-:W-:Y:S01]  /*40a0*/  FFMA.FTZ R51, R51, R57, R56 ;  /* 0x0000003933337223 */ /* 0x000fe20000010038 */
[--C-:B------:R-:W-:Y:S01]  /*40b0*/  IMAD.WIDE.U32 R72, R120, 0x10, R164.reuse ;  /* 0x0000001078487825 */ /* 0x100fe200078e00a4 */
[----:B------:R0:W-:Y:S03]  /*40c0*/  STG.E.128 desc[UR6][R54.64], R32 ;  /* 0x0000002036007986 */ /* 0x0001e6000c101d06 */
[--C-:B------:R-:W-:Y:S01]  /*40d0*/  IMAD.WIDE.U32 R74, R121, 0x10, R164.reuse ;  /* 0x00000010794a7825 */ /* 0x100fe200078e00a4 */
[----:B------:R0:W-:Y:S03]  /*40e0*/  STG.E.128 desc[UR6][R72.64], R36 ;  /* 0x0000002448007986 */ /* 0x0001e6000c101d06 */
[--C-:B------:R-:W-:Y:S01]  /*40f0*/  IMAD.WIDE.U32 R76, R122, 0x10, R164.reuse ;  /* 0x000000107a4c7825 */ /* 0x100fe200078e00a4 */
[----:B------:R0:W-:Y:S03]  /*4100*/  STG.E.128 desc[UR6][R74.64], R40 ;  /* 0x000000284a007986 */ /* 0x0001e6000c101d06 */
[----:B------:R-:W-:Y:S01]  /*4110*/  IMAD.WIDE.U32 R164, R123, 0x10, R164 ;  /* 0x000000107ba47825 */ /* 0x000fe200078e00a4 */
[----:B------:R0:W-:Y:S04]  /*4120*/  STG.E.128 desc[UR6][R76.64], R44 ;  /* 0x0000002c4c007986 */ /* 0x0001e8000c101d06 */
[----:B------:R0:W-:Y:S01]  /*4130*/  STG.E.128 desc[UR6][R164.64], R48 ;  /* 0x00000030a4007986 */ /* 0x0001e2000c101d06 */
[----:B------:R-:W-:Y:S05]  /*4140*/  @!P0 BRA `(.L_x_43245) ;  /* 0xffffffd000608947 */ /* 0x000fea000383ffff */
[----:B------:R-:W-:Y:S05]  /*4150*/  EXIT ;  /* 0x000000000000794d */ /* 0x000fea0003800000 */
.L_x_43243:
        /* <DEDUP_REMOVED lines=116> */
.L_x_43271:
[----:B0-----:R-:W0:Y:S01]  /*48a0*/  LDC.64 R106, c[0x0][0x3e0] ;  /* 0x0000f800ff6a7b82 */ /* 0x001e220000000a00 */
[----:B------:R-:W-:-:S05]  /*48b0*/  IMAD R32, R80, UR4, RZ ;  /* 0x0000000450207c24 */ /* 0x000fca000f8e02ff */
[----:B------:R-:W-:Y:S02]  /*48c0*/  SHF.R.S32.HI R33, RZ, 0x1f, R32 ;  /* 0x0000001fff217819 */ /* 0x000fe40000011420 */
[----:B------:R-:W1:Y:S02]  /*48d0*/  LDC.64 R108, c[0x0][0x390] ;  /* 0x0000e400ff6c7b82 */ /* 0x000e640000000a00 */
[----:B------:R-:W-:-:S04]  /*48e0*/  LEA.HI R32, R33, R32, RZ, 0x2 ;  /* 0x0000002021207211 */ /* 0x000fc800078f10ff */
[----:B------:R-:W-:Y:S02]  /*48f0*/  LEA.HI.SX32 R111, R32, R105, 0x1e ;  /* 0x00000069206f7211 */ /* 0x000fe400078ff2ff */
[----:B------:R-:W2:Y:S01]  /*4900*/  @P1 LDC.64 R44, c[0x0][0x3a0] ;  /* 0x0000e800ff2c1b82 */ /* 0x000ea20000000a00 */
[----:B0-----:R-:W-:-:S06]  /*4910*/  IMAD.WIDE R106, R80, 0x4, R106 ;  /* 0x00000004506a7825 */ /* 0x001fcc00078e026a */
[----:B------:R-:W3:Y:S01]  /*4920*/  LDG.E R106, desc[UR6][R106.64] ;  /* 0x000000066a6a7981 */ /* 0x000ee2000c1e1900 */
[----:B-1----:R-:W-:-:S06]  /*4930*/  IMAD.WIDE.U32 R32, R111, 0x10, R108 ;  /* 0x000000106f207825 */ /* 0x002fcc00078e006c */
[----:B------:R-:W3:Y:S01]  /*4940*/  LDG.E.128 R32, desc[UR6][R32.64] ;  /* 0x0000000620207981 */ /* 0x000ee2000c1e1d00 */
[----:B--2---:R-:W-:-:S05]  /*4950*/  @P1 IMAD.WIDE.U32 R44, R111, 0x10, R44 ;  /* 0x000000106f2c1825 */ /* 0x004fca00078e002c */
[----:B------:R-:W2:Y:S01]  /*4960*/  @P1 LDG.E.128 R28, desc[UR6][R44.64] ;  /* 0x000000062c1c1981 */ /* 0x000ea2000c1e1d00 */
[--C-:B------:R-:W-:Y:S02]  /*4970*/  @P1 HADD2.F32 R39, -RZ, R103.reuse.H1_H1 ;  /* 0x30000067ff271230 */ /* 0x100fe40000004100 */
[--C-:B------:R-:W-:Y:S02]  /*4980*/  @P1 HADD2.F32 R40, -RZ, R120.reuse.H0_H0 ;  /* 0x20000078ff281230 */ /* 0x100fe40000004100 */
[----:B------:R-:W-:Y:S02]  /*4990*/  @P1 HADD2.F32 R37, -RZ, R103.H0_H0 ;  /* 0x20000067ff251230 */ /* 0x000fe40000004100 */
[----:B------:R-:W-:Y:S01]  /*49a0*/  @P1 HADD2.F32 R36, -RZ, R120.H1_H1 ;  /* 0x30000078ff241230 */ /* 0x000fe20000004100 */
[----:B------:R-:W-:Y:S01]  /*49b0*/  BSSY.RECONVERGENT B0, `(.L_x_43246) ;  /* 0x0000016000007945 */ /* 0x000fe20003800200 */
[C---:B---3--:R-:W-:Y:S01]  /*49c0*/  @P1 FMUL.FTZ R72, R106.reuse, R32 ;  /* 0x000000206a481220 */ /* 0x048fe20000410000 */
[C---:B------:R-:W-:Y:S01]  /*49d0*/  @P1 FMUL.FTZ R42, R106.reuse, R33 ;  /* 0x000000216a2a1220 */ /* 0x040fe20000410000 */
[C---:B------:R-:W-:Y:S01]  /*49e0*/  @P1 FMUL.FTZ R74, R106.reuse, R34 ;  /* 0x000000226a4a1220 */ /* 0x040fe20000410000 */
[----:B------:R-:W-:Y:S01]  /*49f0*/  @P1 FMUL.FTZ R38, R106, R35 ;  /* 0x000000236a261220 */ /* 0x000fe20000410000 */
[----:B--2---:R-:W-:Y:S01]  /*4a00*/  @P1 FFMA.FTZ R72, R39, R72, R28 ;  /* 0x0000004827481223 */ /* 0x004fe2000001001c */
[----:B------:R-:W-:Y:S01]  /*4a10*/  @P1 FFMA.FTZ R73, R42, R40, R29 ;  /* 0x000000282a491223 */ /* 0x000fe2000001001d */
[----:B------:R-:W-:Y:S01]  /*4a20*/  @P1 FFMA.FTZ R74, R37, R74, R30 ;  /* 0x0000004a254a1223 */ /* 0x000fe2000001001e */
[----:B------:R-:W-:Y:S01]  /*4a30*/  @P1 FFMA.FTZ R75, R38, R36, R31 ;  /* 0x00000024264b1223 */ /* 0x000fe2000001001f */
[----:B------:R-:W-:Y:S06]  /*4a40*/  @P1 BRA `(.L_x_43247) ;  /* 0x0000000000301947 */ /* 0x000fec0003800000 */
[C---:B------:R-:W-:Y:S01]  /*4a50*/  FMUL.FTZ R73, R106.reuse, R33 ;  /* 0x000000216a497220 */ /* 0x040fe20000410000 */
[C---:B------:R-:W-:Y:S01]  /*4a60*/  FMUL.FTZ R74, R106.reuse, R34 ;  /* 0x000000226a4a7220 */ /* 0x040fe20000410000 */
[--C-:B------:R-:W-:Y:S02]  /*4a70*/  HADD2.F32 R33, -RZ, R103.reuse.H1_H1 ;  /* 0x30000067ff217230 */ /* 0x100fe40000004100 */
[C---:B------:R-:W-:Y:S01]  /*4a80*/  FMUL.FTZ R32, R106.reuse, R32 ;  /* 0x000000206a207220 */ /* 0x040fe20000410000 */
[--C-:B------:R-:W-:Y:S02]  /*4a90*/  HADD2.F32 R34, -RZ, R120.reuse.H0_H0 ;  /* 0x20000078ff227230 */ /* 0x100fe40000004100 */
[----:B------:R-:W-:Y:S01]  /*4aa0*/  FMUL.FTZ R36, R106, R35 ;  /* 0x000000236a247220 */ /* 0x000fe20000410000 */
[----:B------:R-:W-:Y:S02]  /*4ab0*/  HADD2.F32 R37, -RZ, R103.H0_H0 ;  /* 0x20000067ff257230 */ /* 0x000fe40000004100 */
[----:B------:R-:W-:Y:S01]  /*4ac0*/  FMUL.FTZ R72, R33, R32 ;  /* 0x0000002021487220 */ /* 0x000fe20000410000 */
[----:B------:R-:W-:-:S02]  /*4ad0*/  HADD2.F32 R75, -RZ, R120.H1_H1 ;  /* 0x30000078ff4b7230 */ /* 0x000fc40000004100 */
[----:B------:R-:W-:Y:S01]  /*4ae0*/  FMUL.FTZ R73, R73, R34 ;  /* 0x0000002249497220 */ /* 0x000fe20000410000 */
[----:B------:R-:W-:Y:S02]  /*4af0*/  FMUL.FTZ R74, R37, R74 ;  /* 0x0000004a254a7220 */ /* 0x000fe40000410000 */
[----:B------:R-:W-:-:S07]  /*4b00*/  FMUL.FTZ R75, R36, R75 ;  /* 0x0000004b244b7220 */ /* 0x000fce0000410000 */
.L_x_43247:
[----:B------:R-:W-:Y:S05]  /*4b10*/  BSYNC.RECONVERGENT B0 ;  /* 0x0000000000007941 */ /* 0x000fea0003800200 */
.L_x_43246:
[----:B------:R-:W-:Y:S01]  /*4b20*/  UISETP.NE.U32.AND UP0, UPT, UR8, URZ, UPT ;  /* 0x000000ff0800728c */ /* 0x000fe2000bf05070 */
[----:B------:R-:W0:Y:S01]  /*4b30*/  LDC.64 R158, c[0x0][0x3a8] ;  /* 0x0000ea00ff9e7b82 */ /* 0x000e220000000a00 */
[----:B------:R-:W-:Y:S02]  /*4b40*/  IADD3 R110, PT, PT, R111, 0x20, RZ ;  /* 0x000000206f6e7810 */ /* 0x000fe40007ffe0ff */
[----:B------:R-:W-:-:S03]  /*4b50*/  UISETP.NE.AND.EX UP0, UPT, UR9, URZ, UPT, UP0 ;  /* 0x000000ff0900728c */ /* 0x000fc6000bf05300 */
[----:B------:R-:W-:-:S03]  /*4b60*/  IMAD.WIDE.U32 R32, R110, 0x10, R108 ;  /* 0x000000106e207825 */ /* 0x000fc600078e006c */
[----:B------:R-:W-:-:S13]  /*4b70*/  PLOP3.LUT P1, PT, PT, PT, UP0, 0x80, 0x8 ;  /* 0x000000000008781c */ /* 0x000fda0003f2f008 */
[----:B------:R-:W1:Y:S01]  /*4b80*/  @P1 LDC.64 R36, c[0x0][0x3a0] ;  /* 0x0000e800ff241b82 */ /* 0x000e620000000a00 */
[----:B0-----:R-:W-:-:S05]  /*4b90*/  IMAD.WIDE.U32 R38, R111, 0x10, R158 ;  /* 0x000000106f267825 */ /* 0x001fca00078e009e */
[----:B------:R0:W-:Y:S04]  /*4ba0*/  STG.E.128 desc[UR6][R38.64], R72 ;  /* 0x0000004826007986 */ /* 0x0001e8000c101d06 */
[----:B------:R-:W5:Y:S01]  /*4bb0*/  LDG.E.128 R32, desc[UR6][R32.64] ;  /* 0x0000000620207981 */ /* 0x000f62000c1e1d00 */
[----:B-1----:R-:W-:-:S05]  /*4bc0*/  @P1 IMAD.WIDE.U32 R36, R110, 0x10, R36 ;  /* 0x000000106e241825 */ /* 0x002fca00078e0024 */
[----:B------:R0:W5:Y:S01]  /*4bd0*/  @P1 LDG.E.128 R28, desc[UR6][R36.64] ;  /* 0x00000006241c1981 */ /* 0x000162000c1e1d00 */
[----:B------:R-:W-:Y:S05]  /*4be0*/  @!P1 BRA `(.L_x_43248) ;  /* 0x0000000000349947 */ /* 0x000fea0003800000 */
[C---:B-----5:R-:W-:Y:S01]  /*4bf0*/  FMUL.FTZ R40, R106.reuse, R33 ;  /* 0x000000216a287220 */ /* 0x060fe20000410000 */
[----:B------:R-:W-:Y:S02]  /*4c00*/  HADD2.F32 R41, -RZ, R101.H1_H1 ;  /* 0x30000065ff297230 */ /* 0x000fe40000004100 */
[C---:B0-----:R-:W-:Y:S01]  /*4c10*/  FMUL.FTZ R39, R106.reuse, R32 ;  /* 0x000000206a277220 */ /* 0x041fe20000410000 */
[----:B------:R-:W-:Y:S02]  /*4c20*/  HADD2.F32 R33, -RZ, R121.H0_H0 ;  /* 0x20000079ff217230 */ /* 0x000fe40000004100 */
[C---:B------:R-:W-:Y:S01]  /*4c30*/  FMUL.FTZ R34, R106.reuse, R34 ;  /* 0x000000226a227220 */ /* 0x040fe20000410000 */
[----:B------:R-:W-:Y:S02]  /*4c40*/  HADD2.F32 R37, -RZ, R101.H0_H0 ;  /* 0x20000065ff257230 */ /* 0x000fe40000004100 */
[----:B------:R-:W-:Y:S01]  /*4c50*/  FMUL.FTZ R38, R106, R35 ;  /* 0x000000236a267220 */ /* 0x000fe20000410000 */
[----:B------:R-:W-:-:S02]  /*4c60*/  HADD2.F32 R36, -RZ, R121.H1_H1 ;  /* 0x30000079ff247230 */ /* 0x000fc40000004100 */
[----:B------:R-:W-:Y:S01]  /*4c70*/  FFMA.FTZ R32, R41, R39, R28 ;  /* 0x0000002729207223 */ /* 0x000fe2000001001c */
[----:B------:R-:W-:Y:S01]  /*4c80*/  FFMA.FTZ R33, R40, R33, R29 ;  /* 0x0000002128217223 */ /* 0x000fe2000001001d */
[----:B------:R-:W-:Y:S01]  /*4c90*/  FFMA.FTZ R34, R37, R34, R30 ;  /* 0x0000002225227223 */ /* 0x000fe2000001001e */
[----:B------:R-:W-:Y:S01]  /*4ca0*/  FFMA.FTZ R35, R38, R36, R31 ;  /* 0x0000002426237223 */ /* 0x000fe2000001001f */
[----:B------:R-:W-:Y:S06]  /*4cb0*/  BRA `(.L_x_43249) ;  /* 0x0000000000307947 */ /* 0x000fec0003800000 */
.L_x_43248:
[C---:B0----5:R-:W-:Y:S01]  /*4cc0*/  FMUL.FTZ R37, R106.reuse, R34 ;  /* 0x000000226a257220 */ /* 0x061fe20000410000 */
        /* <DEDUP_REMOVED lines=8> */
[----:B------:R-:W-:Y:S01]  /*4d50*/  FMUL.FTZ R33, R33, R38 ;  /* 0x0000002621217220 */ /* 0x000fe20000410000 */
[----:B------:R-:W-:Y:S01]  /*4d60*/  FMUL.FTZ R34, R34, R37 ;  /* 0x0000002522227220 */ /* 0x000fe20000410000 */
[----:B------:R-:W-:-:S07]  /*4d70*/  FMUL.FTZ R35, R35, R36 ;  /* 0x0000002423237220 */ /* 0x000fce0000410000 */
.L_x_43249:
        /* <DEDUP_REMOVED lines=9> */
[C---:B-----5:R-:W-:Y:S01]  /*4e10*/  FMUL.FTZ R44, R106.reuse, R37 ;  /* 0x000000256a2c7220 */ /* 0x060fe20000410000 */
[--C-:B------:R-:W-:Y:S02]  /*4e20*/  HADD2.F32 R45, -RZ, R99.reuse.H1_H1 ;  /* 0x30000063ff2d7230 */ /* 0x100fe40000004100 */
[C---:B-1----:R-:W-:Y:S01]  /*4e30*/  FMUL.FTZ R43, R106.reuse, R36 ;  /* 0x000000246a2b7220 */ /* 0x042fe20000410000 */
[--C-:B------:R-:W-:Y:S02]  /*4e40*/  HADD2.F32 R37, -RZ, R122.reuse.H0_H0 ;  /* 0x2000007aff257230 */ /* 0x100fe40000004100 */
        /* <DEDUP_REMOVED lines=9> */
.L_x_43250:
[C---:B-1---5:R-:W-:Y:S01]  /*4ee0*/  FMUL.FTZ R41, R106.reuse, R38 ;  /* 0x000000266a297220 */ /* 0x062fe20000410000 */
[--C-:B------:R-:W-:Y:S02]  /*4ef0*/  HADD2.F32 R43, -RZ, R99.reuse.H1_H1 ;  /* 0x30000063ff2b7230 */ /* 0x100fe40000004100 */
[C---:B------:R-:W-:Y:S01]  /*4f00*/  FMUL.FTZ R36, R106.reuse, R36 ;  /* 0x000000246a247220 */ /* 0x040fe20000410000 */
[--C-:B------:R-:W-:Y:S02]  /*4f10*/  HADD2.F32 R42, -RZ, R122.reuse.H0_H0 ;  /* 0x2000007aff2a7230 */ /* 0x100fe40000004100 */
        /* <DEDUP_REMOVED lines=8> */
.L_x_43251:
        /* <DEDUP_REMOVED lines=10> */
[----:B------:R-:W-:Y:S02]  /*5040*/  HADD2.F32 R49, -RZ, R97.H1_H1 ;  /* 0x30000061ff317230 */ /* 0x000fe40000004100 */
[C---:B-1----:R-:W-:Y:S01]  /*5050*/  FMUL.FTZ R47, R106.reuse, R40 ;  /* 0x000000286a2f7220 */ /* 0x042fe20000410000 */
        /* <DEDUP_REMOVED lines=10> */
.L_x_43252:
[C---:B-1---5:R-:W-:Y:S01]  /*5100*/  FMUL.FTZ R45, R106.reuse, R42 ;  /* 0x0000002a6a2d7220 */ /* 0x062fe20000410000 */
        /* <DEDUP_REMOVED lines=11> */
.L_x_43253:
        /* <DEDUP_REMOVED lines=22> */
.L_x_43254:
        /* <DEDUP_REMOVED lines=12> */
.L_x_43255:
        /* <DEDUP_REMOVED lines=22> */
.L_x_43256:
        /* <DEDUP_REMOVED lines=12> */
.L_x_43257:
        /* <DEDUP_REMOVED lines=22> */
.L_x_43258:
        /* <DEDUP_REMOVED lines=12> */
.L_x_43259:
        /* <DEDUP_REMOVED lines=22> */
.L_x_43260:
        /* <DEDUP_REMOVED lines=12> */
.L_x_43261:
        /* <DEDUP_REMOVED lines=22> */
.L_x_43262:
        /* <DEDUP_REMOVED lines=12> */
.L_x_43263:
        /* <DEDUP_REMOVED lines=22> */
.L_x_43264:
        /* <DEDUP_REMOVED lines=12> */
.L_x_43265:
        /* <DEDUP_REMOVED lines=9> */
[C---:B-1---5:R-:W-:Y:S01]  /*5f10*/  FMUL.FTZ R78, R106.reuse, R69 ;  /* 0x000000456a4e7220 */ /* 0x062fe20000410000 */
[----:B------:R-:W-:Y:S02]  /*5f20*/  HADD2.F32 R69, -RZ, R27.H1_H1 ;  /* 0x3000001bff457230 */ /* 0x000fe40000004100 */
[----:B------:R-:W-:Y:S01]  /*5f30*/  FMUL.FTZ R77, R106, R68 ;  /* 0x000000446a4d7220 */ /* 0x000fe20000410000 */
[----:B------:R-:W-:-:S03]  /*5f40*/  HADD2.F32 R76, -RZ, R130.H0_H0 ;  /* 0x20000082ff4c7230 */ /* 0x000fc60000004100 */
[----:B------:R-:W-:Y:S01]  /*5f50*/  FFMA.FTZ R68, R69, R77, R28 ;  /* 0x0000004d45447223 */ /* 0x000fe2000001001c */
[----:B------:R-:W-:Y:S01]  /*5f60*/  FMUL.FTZ R77, R106, R70 ;  /* 0x000000466a4d7220 */ /* 0x000fe20000410000 */
[----:B------:R-:W-:Y:S01]  /*5f70*/  FFMA.FTZ R69, R78, R76, R29 ;  /* 0x0000004c4e457223 */ /* 0x000fe2000001001d */
[----:B------:R-:W-:Y:S01]  /*5f80*/  FMUL.FTZ R78, R106, R71 ;  /* 0x000000476a4e7220 */ /* 0x000fe20000410000 */
[----:B------:R-:W-:Y:S02]  /*5f90*/  HADD2.F32 R71, -RZ, R27.H0_H0 ;  /* 0x2000001bff477230 */ /* 0x000fe40000004100 */
[----:B------:R-:W-:-:S03]  /*5fa0*/  HADD2.F32 R76, -RZ, R130.H1_H1 ;  /* 0x30000082ff4c7230 */ /* 0x000fc60000004100 */
[----:B------:R-:W-:Y:S02]  /*5fb0*/  FFMA.FTZ R70, R71, R77, R30 ;  /* 0x0000004d47467223 */ /* 0x000fe4000001001e */
[----:B------:R-:W-:Y:S01]  /*5fc0*/  FFMA.FTZ R71, R78, R76, R31 ;  /* 0x0000004c4e477223 */ /* 0x000fe2000001001f */
[----:B------:R-:W-:Y:S06]  /*5fd0*/  BRA `(.L_x_43267) ;  /* 0x0000000000307947 */ /* 0x000fec0003800000 */
.L_x_43266:
[C---:B-1---5:R-:W-:Y:S01]  /*5fe0*/  FMUL.FTZ R76, R106.reuse, R69 ;  /* 0x000000456a4c7220 */ /* 0x062fe20000410000 */
[----:B------:R-:W-:Y:S02]  /*5ff0*/  HADD2.F32 R69, -RZ, R130.H0_H0 ;  /* 0x20000082ff457230 */ /* 0x000fe40000004100 */
[C---:B------:R-:W-:Y:S01]  /*6000*/  FMUL.FTZ R68, R106.reuse, R68 ;  /* 0x000000446a447220 */ /* 0x040fe20000410000 */
[--C-:B------:R-:W-:Y:S02]  /*6010*/  HADD2.F32 R77, -RZ, R27.reuse.H1_H1 ;  /* 0x3000001bff4d7230 */ /* 0x100fe40000004100 */
[----:B------:R-:W-:Y:S01]  /*6020*/  FMUL.FTZ R70, R106, R70 ;  /* 0x000000466a467220 */ /* 0x000fe20000410000 */
[----:B------:R-:W-:Y:S01]  /*6030*/  FMUL.FTZ R69, R76, R69 ;  /* 0x000000454c457220 */ /* 0x000fe20000410000 */
[----:B------:R-:W-:Y:S01]  /*6040*/  FMUL.FTZ R76, R106, R71 ;  /* 0x000000476a4c7220 */ /* 0x000fe20000410000 */
[----:B------:R-:W-:Y:S01]  /*6050*/  FMUL.FTZ R68, R77, R68 ;  /* 0x000000444d447220 */ /* 0x000fe20000410000 */
[----:B------:R-:W-:-:S02]  /*6060*/  HADD2.F32 R77, -RZ, R27.H0_H0 ;  /* 0x2000001bff4d7230 */ /* 0x000fc40000004100 */
[----:B------:R-:W-:-:S03]  /*6070*/  HADD2.F32 R71, -RZ, R130.H1_H1 ;  /* 0x30000082ff477230 */ /* 0x000fc60000004100 */
[----:B------:R-:W-:Y:S02]  /*6080*/  FMUL.FTZ R70, R77, R70 ;  /* 0x000000464d467220 */ /* 0x000fe40000410000 */
[----:B------:R-:W-:-:S07]  /*6090*/  FMUL.FTZ R71, R76, R71 ;  /* 0x000000474c477220 */ /* 0x000fce0000410000 */
.L_x_43267:
        /* <DEDUP_REMOVED lines=10> */
[C---:B------:R-:W-:Y:S01]  /*6140*/  FMUL.FTZ R108, R106.reuse, R77 ;  /* 0x0000004d6a6c7220 */ /* 0x040fe20000410000 */
[C---:B------:R-:W-:Y:S01]  /*6150*/  FMUL.FTZ R107, R106.reuse, R78 ;  /* 0x0000004e6a6b7220 */ /* 0x040fe20000410000 */
[----:B------:R-:W-:Y:S01]  /*6160*/  FMUL.FTZ R106, R106, R79 ;  /* 0x0000004f6a6a7220 */ /* 0x000fe20000410000 */
[----:B------:R-:W-:Y:S02]  /*6170*/  HADD2.F32 R79, -RZ, R0.H1_H1 ;  /* 0x30000000ff4f7230 */ /* 0x000fe40000004100 */
[----:B------:R-:W-:-:S03]  /*6180*/  HADD2.F32 R77, -RZ, R131.H0_H0 ;  /* 0x20000083ff4d7230 */ /* 0x000fc60000004100 */
[----:B------:R-:W-:Y:S01]  /*6190*/  FFMA.FTZ R76, R79, R109, R28 ;  /* 0x0000006d4f4c7223 */ /* 0x000fe2000001001c */
[----:B------:R-:W-:Y:S02]  /*61a0*/  HADD2.F32 R109, -RZ, R0.H0_H0 ;  /* 0x20000000ff6d7230 */ /* 0x000fe40000004100 */
[----:B------:R-:W-:Y:S01]  /*61b0*/  FFMA.FTZ R77, R108, R77, R29 ;  /* 0x0000004d6c4d7223 */ /* 0x000fe2000001001d */
[----:B------:R-:W-:Y:S02]  /*61c0*/  HADD2.F32 R79, -RZ, R131.H1_H1 ;  /* 0x30000083ff4f7230 */ /* 0x000fe40000004100 */
[----:B------:R-:W-:-:S03]  /*61d0*/  FFMA.FTZ R78, R109, R107, R30 ;  /* 0x0000006b6d4e7223 */ /* 0x000fc6000001001e */
[----:B------:R-:W-:Y:S01]  /*61e0*/  FFMA.FTZ R79, R106, R79, R31 ;  /* 0x0000004f6a4f7223 */ /* 0x000fe2000001001f */
[----:B------:R-:W-:Y:S06]  /*61f0*/  BRA `(.L_x_43269) ;  /* 0x0000000000307947 */ /* 0x000fec0003800000 */
.L_x_43268:
[C---:B-----5:R-:W-:Y:S01]  /*6200*/  FMUL.FTZ R76, R106.reuse, R76 ;  /* 0x0000004c6a4c7220 */ /* 0x060fe20000410000 */
[C---:B------:R-:W-:Y:S01]  /*6210*/  FMUL.FTZ R77, R106.reuse, R77 ;  /* 0x0000004d6a4d7220 */ /* 0x040fe20000410000 */
[C---:B------:R-:W-:Y:S01]  /*6220*/  FMUL.FTZ R78, R106.reuse, R78 ;  /* 0x0000004e6a4e7220 */ /* 0x040fe20000410000 */
[----:B------:R-:W-:Y:S01]  /*6230*/  FMUL.FTZ R79, R106, R79 ;  /* 0x0000004f6a4f7220 */ /* 0x000fe20000410000 */
[----:B------:R-:W-:Y:S02]  /*6240*/  HADD2.F32 R107, -RZ, R0.H1_H1 ;  /* 0x30000000ff6b7230 */ /* 0x000fe40000004100 */
[----:B------:R-:W-:-:S03]  /*6250*/  HADD2.F32 R106, -RZ, R131.H0_H0 ;  /* 0x20000083ff6a7230 */ /* 0x000fc60000004100 */
[----:B------:R-:W-:Y:S01]  /*6260*/  FMUL.FTZ R76, R107, R76 ;  /* 0x0000004c6b4c7220 */ /* 0x000fe20000410000 */
[----:B------:R-:W-:Y:S02]  /*6270*/  HADD2.F32 R107, -RZ, R0.H0_H0 ;  /* 0x20000000ff6b7230 */ /* 0x000fe40000004100 */
[----:B------:R-:W-:Y:S01]  /*6280*/  FMUL.FTZ R77, R77, R106 ;  /* 0x0000006a4d4d7220 */ /* 0x000fe20000410000 */
[----:B------:R-:W-:Y:S02]  /*6290*/  HADD2.F32 R106, -RZ, R131.H1_H1 ;  /* 0x30000083ff6a7230 */ /* 0x000fe40000004100 */
[----:B------:R-:W-:-:S03]  /*62a0*/  FMUL.FTZ R78, R107, R78 ;  /* 0x0000004e6b4e7220 */ /* 0x000fc60000410000 */
[----:B------:R-:W-:-:S07]  /*62b0*/  FMUL.FTZ R79, R79, R106 ;  /* 0x0000006a4f4f7220 */ /* 0x000fce0000410000 */
.L_x_43269:
        /* <DEDUP_REMOVED lines=41> */
[----:B------:R-:W2:Y:S02]  /*6550*/  S2R R106, SR_TID.X ;  /* 0x00000000006a7919 */ /* 0x000ea40000002100 */
        /* <DEDUP_REMOVED lines=8> */
[----:B--2---:R-:W-:-:S03]  /*65e0*/  LOP3.LUT P2, RZ, R106, 0x1f, RZ, 0xc0, !PT ;  /* 0x0000001f6aff7812 */ /* 0x004fc6000784c0ff */
[----:B------:R-:W-:-:S04]  /*65f0*/  FADD.FTZ R108, R107, R78 ;  /* 0x0000004e6b6c7221 */ /* 0x000fc80000010000 */
[----:B------:R-:W-:Y:S01]  /*6600*/  FADD.FTZ R108, R108, R79 ;  /* 0x0000004f6c6c7221 */ /* 0x000fe20000010000 */
[----:B0-----:R-:W-:Y:S06]  /*6610*/  BRA.DIV UR11, `(.L_x_43270) ;  /* 0x000000220bcc7947 */ /* 0x001fec000b800000 */
[----:B------:R-:W0:Y:S01]  /*6620*/  SHFL.BFLY PT, R114, R108, 0x1, 0x1f ;  /* 0x0c201f006c727f89 */ /* 0x000e2200000e0000 */
[----:B------:R-:W2:Y:S01]  /*6630*/  LDC R139, c[0x0][0x400] ;  /* 0x00010000ff8b7b82 */ /* 0x000ea20000000800 */
[----:B0-----:R-:W-:-:S05]  /*6640*/  FADD.FTZ R108, R108, R114 ;  /* 0x000000726c6c7221 */ /* 0x001fca0000010000 */
[----:B------:R-:W1:Y:S02]  /*6650*/  SHFL.BFLY PT, R114, R108, 0x2, 0x1f ;  /* 0x0c401f006c727f89 */ /* 0x000e6400000e0000 */
[----:B-1----:R-:W-:-:S05]  /*6660*/  FADD.FTZ R160, R108, R114 ;  /* 0x000000726ca07221 */ /* 0x002fca0000010000 */
[----:B------:R-:W0:Y:S02]  /*6670*/  SHFL.BFLY PT, R114, R160, 0x4, 0x1f ;  /* 0x0c801f00a0727f89 */ /* 0x000e2400000e0000 */
[----:B0-----:R-:W-:-:S05]  /*6680*/  FADD.FTZ R159, R160, R114 ;  /* 0x00000072a09f7221 */ /* 0x001fca0000010000 */
[----:B------:R-:W0:Y:S02]  /*6690*/  SHFL.BFLY PT, R114, R159, 0x8, 0x1f ;  /* 0x0d001f009f727f89 */ /* 0x000e2400000e0000 */
[----:B0-----:R-:W-:-:S05]  /*66a0*/  FADD.FTZ R158, R159, R114 ;  /* 0x000000729f9e7221 */ /* 0x001fca0000010000 */
[----:B------:R-:W0:Y:S02]  /*66b0*/  SHFL.BFLY PT, R114, R158, 0x10, 0x1f ;  /* 0x0e001f009e727f89 */ /* 0x000e2400000e0000 */
[----:B0-----:R-:W-:-:S04]  /*66c0*/  FADD.FTZ R114, R158, R114 ;  /* 0x000000729e727221 */ /* 0x001fc80000010000 */
[----:B--2---:R-:W-:-:S04]  /*66d0*/  FMUL.FTZ R137, R114, R139 ;  /* 0x0000008b72897220 */ /* 0x004fc80000410000 */
        /* <DEDUP_REMOVED lines=105> */
.L_x_43295:
[C---:B------:R-:W-:Y:S01]  /*6d70*/  FMUL.FTZ R106, R137.reuse, R137 ;  /* 0x00000089896a7220 */ /* 0x040fe20000410000 */
[----:B------:R-:W-:Y:S01]  /*6d80*/  ISETP.NE.AND P0, PT, RZ, UR5, PT ;  /* 0x00000005ff007c0c */ /* 0x000fe2000bf05270 */
[----:B-1----:R-:W-:Y:S01]  /*6d90*/  FADD.FTZ R114, R158, R114 ;  /* 0x000000729e727221 */ /* 0x002fe20000010000 */
[----:B------:R-:W1:Y:S02]  /*6da0*/  @!P2 LDC.64 R108, c[0x0][0x3c0] ;  /* 0x0000f000ff6cab82 */ /* 0x000e640000000a00 */
[----:B------:R-:W-:Y:S01]  /*6db0*/  FSEL R106, R106, RZ, P0 ;  /* 0x000000ff6a6a7208 */ /* 0x000fe20000000000 */
[----:B------:R-:W-:Y:S01]  /*6dc0*/  FFMA.FTZ R139, R114, R139, UR10 ;  /* 0x0000000a728b7e23 */ /* 0x000fe2000801008b */
[----:B------:R-:W-:-:S03]  /*6dd0*/  FSEL R107, R137, RZ, !P0 ;  /* 0x000000ff896b7208 */ /* 0x000fc60004000000 */
[----:B------:R-:W-:Y:S01]  /*6de0*/  FADD.FTZ R106, R139, R106 ;  /* 0x0000006a8b6a7221 */ /* 0x000fe20000010000 */
[----:B0-----:R-:W0:Y:S01]  /*6df0*/  @!P2 LDC.64 R158, c[0x0][0x3c8] ;  /* 0x0000f200ff9eab82 */ /* 0x001e220000000a00 */
[C---:B------:R-:W-:Y:S01]  /*6e00*/  FADD.FTZ R73, -R107.reuse, R73 ;  /* 0x000000496b497221 */ /* 0x040fe20000010100 */
[C---:B------:R-:W-:Y:S01]  /*6e10*/  FADD.FTZ R75, -R107.reuse, R75 ;  /* 0x0000004b6b4b7221 */ /* 0x040fe20000010100 */
[C---:B------:R-:W-:Y:S01]  /*6e20*/  FADD.FTZ R33, -R107.reuse, R33 ;  /* 0x000000216b217221 */ /* 0x040fe20000010100 */
[C---:B------:R-:W-:Y:S01]  /*6e30*/  FADD.FTZ R35, -R107.reuse, R35 ;  /* 0x000000236b237221 */ /* 0x040fe20000010100 */
[----:B------:R-:W2:Y:S01]  /*6e40*/  MUFU.RSQ R106, R106 ;  /* 0x0000006a006a7308 */ /* 0x000ea20000001400 */
        /* <DEDUP_REMOVED lines=14> */
[----:B------:R-:W-:Y:S01]  /*6f30*/  HADD2.F32 R72, -RZ, R24.H0_H0 ;  /* 0x20000018ff487230 */ /* 0x000fe20000004100 */
[----:B------:R1:W-:Y:S01]  /*6f40*/  @!P2 STG.E desc[UR6][R160.64], R137 ;  /* 0x00000089a000a986 */ /* 0x0003e2000c101906 */
[----:B------:R-:W-:Y:S01]  /*6f50*/  FADD.FTZ R165, -R107, R56 ;  /* 0x000000386ba57221 */ /* 0x000fe20000010100 */
[C---:B--2---:R-:W-:Y:S01]  /*6f60*/  FMUL.FTZ R108, R106.reuse, R109 ;  /* 0x0000006d6a6c7220 */ /* 0x044fe20000410000 */
[----:B------:R-:W-:Y:S02]  /*6f70*/  HADD2.F32 R109, -RZ, R104.H1_H1 ;  /* 0x30000068ff6d7230 */ /* 0x000fe40000004100 */
[----:B------:R-:W-:Y:S01]  /*6f80*/  FMUL.FTZ R114, R106, R73 ;  /* 0x000000496a727220 */ /* 0x000fe20000410000 */
[----:B------:R-:W-:-:S02]  /*6f90*/  HADD2.F32 R73, -RZ, R146.H0_H0 ;  /* 0x20000092ff497230 */ /* 0x000fc40000004100 */
[----:B------:R-:W-:Y:S01]  /*6fa0*/  FADD.FTZ R57, -R107, R57 ;  /* 0x000000396b397221 */ /* 0x000fe20000010100 */
[----:B0-----:R-:W-:-:S04]  /*6fb0*/  @!P2 IMAD.WIDE R158, R80, 0x4, R158 ;  /* 0x00000004509ea825 */ /* 0x001fc800078e029e */
[----:B------:R-:W-:Y:S01]  /*6fc0*/  FFMA.FTZ R72, R109, R108, R72 ;  /* 0x0000006c6d487223 */ /* 0x000fe20000010048 */
[C---:B------:R-:W-:Y:S01]  /*6fd0*/  FADD.FTZ R109, -R107.reuse, R74 ;  /* 0x0000004a6b6d7221 */ /* 0x040fe20000010100 */
[C---:B------:R-:W-:Y:S01]  /*6fe0*/  FADD.FTZ R58, -R107.reuse, R58 ;  /* 0x0000003a6b3a7221 */ /* 0x040fe20000010100 */
[----:B------:R-:W-:Y:S01]  /*6ff0*/  HADD2.F32 R108, -RZ, R132.H0_H0 ;  /* 0x20000084ff6c7230 */ /* 0x000fe20000004100 */
[----:B------:R3:W-:Y:S01]  /*7000*/  @!P2 STG.E desc[UR6][R158.64], R106 ;  /* 0x0000006a9e00a986 */ /* 0x0007e2000c101906 */
[----:B------:R-:W-:Y:S02]  /*7010*/  HADD2.F32 R74, -RZ, R25.H0_H0 ;  /* 0x20000019ff4a7230 */ /* 0x000fe40000004100 */
[C---:B-1----:R-:W-:Y:S01]  /*7020*/  FADD.FTZ R137, -R107.reuse, R44 ;  /* 0x0000002c6b897221 */ /* 0x042fe20000010100 */
[----:B------:R-:W-:Y:S01]  /*7030*/  FADD.FTZ R161, -R107, R54 ;  /* 0x000000366ba17221 */ /* 0x000fe20000010100 */
[----:B------:R-:W-:Y:S01]  /*7040*/  FFMA.FTZ R73, R114, R108, R73 ;  /* 0x0000006c72497223 */ /* 0x000fe20000010049 */
[----:B------:R-:W-:Y:S01]  /*7050*/  FMUL.FTZ R108, R106, R109 ;  /* 0x0000006d6a6c7220 */ /* 0x000fe20000410000 */
[----:B------:R-:W-:-:S02]  /*7060*/  HADD2.F32 R109, -RZ, R104.H0_H0 ;  /* 0x20000068ff6d7230 */ /* 0x000fc40000004100 */
[----:B------:R-:W-:Y:S01]  /*7070*/  FMUL.FTZ R114, R106, R75 ;  /* 0x0000004b6a727220 */ /* 0x000fe20000410000 */
[----:B------:R-:W-:Y:S02]  /*7080*/  HADD2.F32 R75, -RZ, R146.H1_H1 ;  /* 0x30000092ff4b7230 */ /* 0x000fe40000004100 */
[C---:B------:R-:W-:Y:S01]  /*7090*/  FADD.FTZ R59, -R107.reuse, R59 ;  /* 0x0000003b6b3b7221 */ /* 0x040fe20000010100 */
[----:B------:R-:W-:Y:S01]  /*70a0*/  FADD.FTZ R60, -R107, R60 ;  /* 0x0000003c6b3c7221 */ /* 0x000fe20000010100 */
[----:B------:R-:W-:Y:S01]  /*70b0*/  FFMA.FTZ R74, R109, R108, R74 ;  /* 0x0000006c6d4a7223 */ /* 0x000fe2000001004a */
[----:B------:R-:W-:Y:S02]  /*70c0*/  HADD2.F32 R108, -RZ, R132.H1_H1 ;  /* 0x30000084ff6c7230 */ /* 0x000fe40000004100 */
[C---:B------:R-:W-:Y:S01]  /*70d0*/  FADD.FTZ R109, -R107.reuse, R32 ;  /* 0x000000206b6d7221 */ /* 0x040fe20000010100 */
[----:B------:R-:W-:Y:S02]  /*70e0*/  HADD2.F32 R32, -RZ, R22.H0_H0 ;  /* 0x20000016ff207230 */ /* 0x000fe40000004100 */
[----:B------:R-:W-:Y:S01]  /*70f0*/  FADD.FTZ R61, -R107, R61 ;  /* 0x0000003d6b3d7221 */ /* 0x000fe20000010100 */
[----:B---3--:R-:W-:-:S04]  /*7100*/  IMAD.WIDE.U32 R158, R111, 0x10, R162 ;  /* 0x000000106f9e7825 */ /* 0x008fc800078e00a2 */
[----:B------:R-:W-:Y:S01]  /*7110*/  FFMA.FTZ R75, R114, R108, R75 ;  /* 0x0000006c724b7223 */ /* 0x000fe2000001004b */
[C---:B------:R-:W-:Y:S01]  /*7120*/  FMUL.FTZ R108, R106.reuse, R109 ;  /* 0x0000006d6a6c7220 */ /* 0x040fe20000410000 */
[----:B------:R-:W-:Y:S01]  /*7130*/  FMUL.FTZ R114, R106, R33 ;  /* 0x000000216a727220 */ /* 0x000fe20000410000 */
[----:B------:R-:W-:Y:S02]  /*7140*/  HADD2.F32 R109, -RZ, R102.H1_H1 ;  /* 0x30000066ff6d7230 */ /* 0x000fe40000004100 */
[C---:B------:R-:W-:Y:S01]  /*7150*/  FADD.FTZ R111, -R107.reuse, R42 ;  /* 0x0000002a6b6f7221 */ /* 0x040fe20000010100 */
[----:B------:R0:W-:Y:S01]  /*7160*/  STG.E.128 desc[UR6][R158.64], R72 ;  /* 0x000000489e007986 */ /* 0x0001e2000c101d06 */
[----:B------:R-:W-:Y:S02]  /*7170*/  HADD2.F32 R33, -RZ, R147.H0_H0 ;  /* 0x20000093ff217230 */ /* 0x000fe40000004100 */
[----:B------:R-:W-:Y:S01]  /*7180*/  FADD.FTZ R62, -R107, R62 ;  /* 0x0000003e6b3e7221 */ /* 0x000fe20000010100 */
[----:B------:R-:W-:Y:S01]  /*7190*/  FFMA.FTZ R32, R109, R108, R32 ;  /* 0x0000006c6d207223 */ /* 0x000fe20000010020 */
[----:B------:R-:W-:Y:S01]  /*71a0*/  FADD.FTZ R109, -R107, R34 ;  /* 0x000000226b6d7221 */ /* 0x000fe20000010100 */
[----:B------:R-:W-:-:S02]  /*71b0*/  HADD2.F32 R34, -RZ, R23.H0_H0 ;  /* 0x20000017ff227230 */ /* 0x000fc40000004100 */
[C---:B------:R-:W-:Y:S01]  /*71c0*/  FADD.FTZ R63, -R107.reuse, R63 ;  /* 0x0000003f6b3f7221 */ /* 0x040fe20000010100 */
[----:B------:R-:W-:Y:S02]  /*71d0*/  HADD2.F32 R108, -RZ, R133.H0_H0 ;  /* 0x20000085ff6c7230 */ /* 0x000fe40000004100 */
        /* <DEDUP_REMOVED lines=9> */
[----:B------:R-:W-:Y:S01]  /*7270*/  FADD.FTZ R76, -R107, R76 ;  /* 0x0000004c6b4c7221 */ /* 0x000fe20000010100 */
[----:B0-----:R-:W-:-:S02]  /*7280*/  HADD2.F32 R73, -RZ, R102.H0_H0 ;  /* 0x20000066ff497230 */ /* 0x001fc40000004100 */
[C---:B------:R-:W-:Y:S01]  /*7290*/  FMUL.FTZ R72, R106.reuse, R109 ;  /* 0x0000006d6a487220 */ /* 0x040fe20000410000 */
[----:B------:R-:W-:Y:S01]  /*72a0*/  FMUL.FTZ R74, R106, R35 ;  /* 0x000000236a4a7220 */ /* 0x000fe20000410000 */
[----:B------:R-:W-:Y:S02]  /*72b0*/  HADD2.F32 R35, -RZ, R147.H1_H1 ;  /* 0x30000093ff237230 */ /* 0x000fe40000004100 */
[----:B------:R-:W-:Y:S01]  /*72c0*/  FADD.FTZ R109, -R107, R38 ;  /* 0x000000266b6d7221 */ /* 0x000fe20000010100 */
[----:B------:R-:W-:Y:S01]  /*72d0*/  FFMA.FTZ R34, R73, R72, R34 ;  /* 0x0000004849227223 */ /* 0x000fe20000010022 */
[----:B------:R-:W-:Y:S02]  /*72e0*/  HADD2.F32 R72, -RZ, R133.H1_H1 ;  /* 0x30000085ff487230 */ /* 0x000fe40000004100 */
[----:B------:R-:W-:Y:S01]  /*72f0*/  FADD.FTZ R73, -R107, R36 ;  /* 0x000000246b497221 */ /* 0x000fe20000010100 */
[----:B------:R-:W-:-:S04]  /*7300*/  IMAD.WIDE.U32 R158, R110, 0x10, R162 ;  /* 0x000000106e9e7825 */ /* 0x000fc800078e00a2 */
[C---:B------:R-:W-:Y:S01]  /*7310*/  FADD.FTZ R75, -R107.reuse, R40 ;  /* 0x000000286b4b7221 */ /* 0x040fe20000010100 */
[C---:B------:R-:W-:Y:S01]  /*7320*/  FADD.FTZ R77, -R107.reuse, R77 ;  /* 0x0000004d6b4d7221 */ /* 0x040fe20000010100 */
[----:B------:R-:W-:Y:S01]  /*7330*/  FFMA.FTZ R35, R74, R72, R35 ;  /* 0x000000484a237223 */ /* 0x000fe20000010023 */
[----:B------:R-:W-:Y:S02]  /*7340*/  HADD2.F32 R36, -RZ, R20.H0_H0 ;  /* 0x20000014ff247230 */ /* 0x000fe40000004100 */
[----:B------:R-:W-:Y:S01]  /*7350*/  FADD.FTZ R79, -R107, R79 ;  /* 0x0000004f6b4f7221 */ /* 0x000fe20000010100 */
[----:B------:R-:W-:Y:S02]  /*7360*/  HADD2.F32 R38, -RZ, R21.H0_H0 ;  /* 0x20000015ff267230 */ /* 0x000fe40000004100 */
[----:B------:R-:W-:Y:S01]  /*7370*/  FMUL.FTZ R39, R106, R39 ;  /* 0x000000276a277220 */ /* 0x000fe20000410000 */
[----:B------:R0:W-:Y:S01]  /*7380*/  STG.E.128 desc[UR6][R158.64], R32 ;  /* 0x000000209e007986 */ /* 0x0001e2000c101d06 */
[----:B------:R-:W-:-:S02]  /*7390*/  HADD2.F32 R42, -RZ, R134.H0_H0 ;  /* 0x20000086ff2a7230 */ /* 0x000fc40000004100 */
[C---:B------:R-:W-:Y:S01]  /*73a0*/  FMUL.FTZ R109, R106.reuse, R109 ;  /* 0x0000006d6a6d7220 */ /* 0x040fe20000410000 */
[----:B------:R-:W-:Y:S02]  /*73b0*/  HADD2.F32 R40, -RZ, R148.H0_H0 ;  /* 0x20000094ff287230 */ /* 0x000fe40000004100 */
[C---:B------:R-:W-:Y:S01]  /*73c0*/  FMUL.FTZ R37, R106.reuse, R37 ;  /* 0x000000256a257220 */ /* 0x040fe20000410000 */
[C---:B------:R-:W-:Y:S01]  /*73d0*/  FMUL.FTZ R75, R106.reuse, R75 ;  /* 0x0000004b6a4b7220 */ /* 0x040fe20000410000 */
[C---:B------:R-:W-:Y:S01]  /*73e0*/  FMUL.FTZ R74, R106.reuse, R41 ;  /* 0x000000296a4a7220 */ /* 0x040fe20000410000 */
[C---:B------:R-:W-:Y:S01]  /*73f0*/  FMUL.FTZ R56, R106.reuse, R45 ;  /* 0x0000002d6a387220 */ /* 0x040fe20000410000 */
[----:B------:R-:W-:Y:S01]  /*7400*/  FFMA.FTZ R37, R37, R42, R40 ;  /* 0x0000002a25257223 */ /* 0x000fe20000010028 */
[C---:B------:R-:W-:Y:S01]  /*7410*/  FMUL.FTZ R41, R106.reuse, R49 ;  /* 0x000000316a297220 */ /* 0x040fe20000410000 */
[C---:B------:R-:W-:Y:S01]  /*7420*/  FMUL.FTZ R45, R106.reuse, R53 ;  /* 0x000000356a2d7220 */ /* 0x040fe20000410000 */
[----:B------:R-:W-:Y:S01]  /*7430*/  FMUL.FTZ R49, R106, R77 ;  /* 0x0000004d6a317220 */ /* 0x000fe20000410000 */
[----:B------:R-:W-:-:S02]  /*7440*/  HADD2.F32 R77, -RZ, R135.H0_H0 ;  /* 0x20000087ff4d7230 */ /* 0x000fc40000004100 */
[C---:B------:R-:W-:Y:S01]  /*7450*/  FMUL.FTZ R72, R106.reuse, R43 ;  /* 0x0000002b6a487220 */ /* 0x040fe20000410000 */
[----:B------:R-:W-:Y:S02]  /*7460*/  HADD2.F32 R53, -RZ, R136.H0_H0 ;  /* 0x20000088ff357230 */ /* 0x000fe40000004100 */
[C---:B------:R-:W-:Y:S01]  /*7470*/  FMUL.FTZ R137, R106.reuse, R137 ;  /* 0x000000896a897220 */ /* 0x040fe20000410000 */
[C---:B------:R-:W-:Y:S01]  /*7480*/  FMUL.FTZ R42, R106.reuse, R139 ;  /* 0x0000008b6a2a7220 */ /* 0x040fe20000410000 */
[C---:B------:R-:W-:Y:S01]  /*7490*/  FMUL.FTZ R43, R106.reuse, R51 ;  /* 0x000000336a2b7220 */ /* 0x040fe20000410000 */
[----:B0-----:R-:W-:Y:S02]  /*74a0*/  HADD2.F32 R32, -RZ, R100.H1_H1 ;  /* 0x30000064ff207230 */ /* 0x001fe40000004100 */
[----:B------:R-:W-:Y:S01]  /*74b0*/  FMUL.FTZ R34, R106, R73 ;  /* 0x000000496a227220 */ /* 0x000fe20000410000 */
        /* <DEDUP_REMOVED lines=10> */
[C---:B------:R-:W-:Y:S01]  /*7560*/  FMUL.FTZ R40, R106.reuse, R35 ;  /* 0x000000236a287220 */ /* 0x040fe20000410000 */
[----:B------:R-:W-:Y:S01]  /*7570*/  FMUL.FTZ R47, R106, R55 ;  /* 0x000000376a2f7220 */ /* 0x000fe20000410000 */
[----:B------:R-:W-:Y:S01]  /*7580*/  FFMA.FTZ R39, R39, R107, R32 ;  /* 0x0000006b27277223 */ /* 0x000fe20000010020 */
[----:B------:R-:W-:Y:S02]  /*7590*/  HADD2.F32 R107, -RZ, R98.H1_H1 ;  /* 0x30000062ff6b7230 */ /* 0x000fe40000004100 */
[----:B------:R-:W-:Y:S01]  /*75a0*/  FFMA.FTZ R38, R34, R109, R38 ;  /* 0x0000006d22267223 */ /* 0x000fe20000010026 */
[----:B------:R-:W-:-:S02]  /*75b0*/  HADD2.F32 R32, -RZ, R18.H0_H0 ;  /* 0x20000012ff207230 */ /* 0x000fc40000004100 */
[----:B------:R-:W-:Y:S01]  /*75c0*/  FMUL.FTZ R48, R106, R76 ;  /* 0x0000004c6a307220 */ /* 0x000fe20000410000 */
[----:B------:R-:W-:-:S04]  /*75d0*/  IMAD.WIDE.U32 R108, R113, 0x10, R162 ;  /* 0x00000010716c7825 */ /* 0x000fc800078e00a2 */
[C---:B------:R-:W-:Y:S01]  /*75e0*/  FMUL.FTZ R50, R106.reuse, R73 ;  /* 0x000000496a327220 */ /* 0x040fe20000410000 */
[C---:B------:R-:W-:Y:S01]  /*75f0*/  FMUL.FTZ R34, R106.reuse, R111 ;  /* 0x0000006f6a227220 */ /* 0x040fe20000410000 */
[----:B------:R-:W-:Y:S01]  /*7600*/  FFMA.FTZ R32, R107, R75, R32 ;  /* 0x0000004b6b207223 */ /* 0x000fe20000010020 */
[----:B------:R-:W-:Y:S01]  /*7610*/  HADD2.F32 R78, -RZ, R98.H0_H0 ;  /* 0x20000062ff4e7230 */ /* 0x000fe20000004100 */
[----:B------:R0:W-:Y:S01]  /*7620*/  STG.E.128 desc[UR6][R108.64], R36 ;  /* 0x000000246c007986 */ /* 0x0001e2000c101d06 */
        /* <DEDUP_REMOVED lines=8> */
[----:B------:R-:W-:Y:S02]  /*76b0*/  HADD2.F32 R55, -RZ, R96.H1_H1 ;  /* 0x30000060ff377230 */ /* 0x000fe40000004100 */
[----:B------:R-:W-:Y:S01]  /*76c0*/  FMUL.FTZ R165, R106, R165 ;  /* 0x000000a56aa57220 */ /* 0x000fe20000410000 */
[----:B------:R-:W-:Y:S02]  /*76d0*/  HADD2.F32 R76, -RZ, R16.H0_H0 ;  /* 0x20000010ff4c7230 */ /* 0x000fe40000004100 */
[----:B------:R-:W-:Y:S01]  /*76e0*/  FFMA.FTZ R35, R72, R73, R35 ;  /* 0x0000004948237223 */ /* 0x000fe20000010023 */
[----:B------:R-:W-:-:S02]  /*76f0*/  HADD2.F32 R75, -RZ, R136.H1_H1 ;  /* 0x30000088ff4b7230 */ /* 0x000fc40000004100 */
[C---:B------:R-:W-:Y:S01]  /*7700*/  FMUL.FTZ R57, R106.reuse, R57 ;  /* 0x000000396a397220 */ /* 0x040fe20000410000 */
[----:B------:R-:W-:Y:S02]  /*7710*/  HADD2.F32 R77, -RZ, R17.H0_H0 ;  /* 0x20000011ff4d7230 */ /* 0x000fe40000004100 */
[C---:B------:R-:W-:Y:S01]  /*7720*/  FMUL.FTZ R58, R106.reuse, R58 ;  /* 0x0000003a6a3a7220 */ /* 0x040fe20000410000 */
[----:B------:R-:W-:Y:S02]  /*7730*/  HADD2.F32 R74, -RZ, R94.H1_H1 ;  /* 0x3000005eff4a7230 */ /* 0x000fe40000004100 */
[----:B0-----:R-:W-:Y:S01]  /*7740*/  FFMA.FTZ R36, R55, R137, R76 ;  /* 0x0000008937247223 */ /* 0x001fe2000001004c */
[--C-:B------:R-:W-:Y:S02]  /*7750*/  HADD2.F32 R37, -RZ, R150.reuse.H0_H0 ;  /* 0x20000096ff257230 */ /* 0x100fe40000004100 */
[----:B------:R-:W-:Y:S01]  /*7760*/  FMUL.FTZ R59, R106, R59 ;  /* 0x0000003b6a3b7220 */ /* 0x000fe20000410000 */
[----:B------:R-:W-:-:S02]  /*7770*/  HADD2.F32 R39, -RZ, R150.H1_H1 ;  /* 0x30000096ff277230 */ /* 0x000fc40000004100 */
        /* <DEDUP_REMOVED lines=8> */
[----:B------:R-:W-:Y:S01]  /*7800*/  FFMA.FTZ R40, R74, R40, R73 ;  /* 0x000000284a287223 */ /* 0x000fe20000010049 */
[----:B------:R-:W-:Y:S02]  /*7810*/  HADD2.F32 R56, -RZ, R94.H0_H0 ;  /* 0x2000005eff387230 */ /* 0x000fe40000004100 */
[C---:B------:R-:W-:Y:S01]  /*7820*/  FMUL.FTZ R61, R106.reuse, R61 ;  /* 0x0000003d6a3d7220 */ /* 0x040fe20000410000 */
        /* <DEDUP_REMOVED lines=31> */
[----:B------:R0:W-:Y:S01]  /*7a20*/  STG.E.128 desc[UR6][R106.64], R32 ;  /* 0x000000206a007986 */ /* 0x0001e2000c101d06 */
[----:B------:R-:W-:-:S03]  /*7a30*/  IMAD.WIDE.U32 R110, R83, 0x10, R162 ;  /* 0x00000010536e7825 */ /* 0x000fc600078e00a2 */
[----:B------:R1:W-:Y:S01]  /*7a40*/  STG.E.128 desc[UR6][R108.64], R36 ;  /* 0x000000246c007986 */ /* 0x0003e2000c101d06 */
[----:B------:R-:W-:-:S03]  /*7a50*/  IMAD.WIDE.U32 R112, R112, 0x10, R162 ;  /* 0x0000001070707825 */ /* 0x000fc600078e00a2 */
[----:B------:R-:W-:Y:S01]  /*7a60*/  STG.E.128 desc[UR6][R110.64], R40 ;  /* 0x000000286e007986 */ /* 0x000fe2000c101d06 */
[----:B------:R-:W-:Y:S02]  /*7a70*/  HADD2.F32 R53, -RZ, R141.H1_H1 ;  /* 0x3000008dff357230 */ /* 0x000fe40000004100 */
[----:B------:R-:W-:Y:S01]  /*7a80*/  HADD2.F32 R52, -RZ, R153.H1_H1 ;  /* 0x30000099ff347230 */ /* 0x000fe20000004100 */
[----:B------:R2:W-:Y:S01]  /*7a90*/  STG.E.128 desc[UR6][R112.64], R44 ;  /* 0x0000002c70007986 */ /* 0x0005e2000c101d06 */
[----:B------:R-:W-:Y:S02]  /*7aa0*/  HADD2.F32 R81, -RZ, R141.H0_H0 ;  /* 0x2000008dff517230 */ /* 0x000fe40000004100 */
[----:B------:R-:W-:Y:S02]  /*7ab0*/  HADD2.F32 R78, -RZ, R153.H0_H0 ;  /* 0x20000099ff4e7230 */ /* 0x000fe40000004100 */
[----:B------:R-:W-:Y:S02]  /*7ac0*/  HADD2.F32 R56, -RZ, R90.H0_H0 ;  /* 0x2000005aff387230 */ /* 0x000fe40000004100 */
[----:B0-----:R-:W-:Y:S01]  /*7ad0*/  FFMA.FTZ R35, R59, R53, R52 ;  /* 0x000000353b237223 */ /* 0x001fe20000010034 */
[----:B------:R-:W-:-:S02]  /*7ae0*/  HADD2.F32 R53, -RZ, R4.H0_H0 ;  /* 0x20000004ff357230 */ /* 0x000fc40000004100 */
[----:B------:R-:W-:Y:S01]  /*7af0*/  FFMA.FTZ R33, R57, R81, R78 ;  /* 0x0000005139217223 */ /* 0x000fe2000001004e */
[----:B------:R-:W-:Y:S02]  /*7b00*/  HADD2.F32 R52, -RZ, R156.H0_H0 ;  /* 0x2000009cff347230 */ /* 0x000fe40000004100 */
[----:B-1----:R-:W-:Y:S02]  /*7b10*/  HADD2.F32 R38, -RZ, R88.H0_H0 ;  /* 0x20000058ff267230 */ /* 0x002fe40000004100 */
[----:B------:R-:W-:Y:S02]  /*7b20*/  HADD2.F32 R39, -RZ, R142.H1_H1 ;  /* 0x3000008eff277230 */ /* 0x000fe40000004100 */
[----:B------:R-:W-:Y:S02]  /*7b30*/  HADD2.F32 R36, -RZ, R88.H1_H1 ;  /* 0x30000058ff247230 */ /* 0x000fe40000004100 */
[----:B------:R-:W-:Y:S02]  /*7b40*/  HADD2.F32 R37, -RZ, R8.H0_H0 ;  /* 0x20000008ff257230 */ /* 0x000fe40000004100 */
[----:B--2---:R-:W-:-:S02]  /*7b50*/  HADD2.F32 R45, -RZ, R9.H0_H0 ;  /* 0x20000009ff2d7230 */ /* 0x004fc40000004100 */
[----:B------:R-:W-:Y:S02]  /*7b60*/  HADD2.F32 R44, -RZ, R154.H1_H1 ;  /* 0x3000009aff2c7230 */ /* 0x000fe40000004100 */
[----:B------:R-:W-:Y:S01]  /*7b70*/  FFMA.FTZ R36, R36, R60, R37 ;  /* 0x0000003c24247223 */ /* 0x000fe20000010025 */
[----:B------:R-:W-:Y:S02]  /*7b80*/  HADD2.F32 R37, -RZ, R142.H0_H0 ;  /* 0x2000008eff257230 */ /* 0x000fe40000004100 */
[----:B------:R-:W-:Y:S01]  /*7b90*/  FFMA.FTZ R38, R38, R62, R45 ;  /* 0x0000003e26267223 */ /* 0x000fe2000001002d */
[----:B------:R-:W-:Y:S02]  /*7ba0*/  HADD2.F32 R45, -RZ, R144.H0_H0 ;  /* 0x20000090ff2d7230 */ /* 0x000fe40000004100 */
[----:B------:R-:W-:Y:S01]  /*7bb0*/  FFMA.FTZ R39, R63, R39, R44 ;  /* 0x000000273f277223 */ /* 0x000fe2000001002c */
[----:B------:R-:W-:Y:S02]  /*7bc0*/  HADD2.F32 R44, -RZ, R84.H1_H1 ;  /* 0x30000054ff2c7230 */ /* 0x000fe40000004100 */
[----:B------:R-:W-:-:S02]  /*7bd0*/  HADD2.F32 R46, -RZ, R154.H0_H0 ;  /* 0x2000009aff2e7230 */ /* 0x000fc40000004100 */
[----:B------:R-:W-:Y:S01]  /*7be0*/  FFMA.FTZ R45, R69, R45, R52 ;  /* 0x0000002d452d7223 */ /* 0x000fe20000010034 */
[----:B------:R-:W-:Y:S02]  /*7bf0*/  HADD2.F32 R79, -RZ, R11.H0_H0 ;  /* 0x2000000bff4f7230 */ /* 0x000fe40000004100 */
[----:B------:R-:W-:Y:S01]  /*7c00*/  FFMA.FTZ R44, R44, R68, R53 ;  /* 0x000000442c2c7223 */ /* 0x000fe20000010035 */
[----:B------:R-:W-:Y:S01]  /*7c10*/  HADD2.F32 R40, -RZ, R86.H1_H1 ;  /* 0x30000056ff287230 */ /* 0x000fe20000004100 */
[----:B------:R-:W0:Y:S01]  /*7c20*/  LDC.64 R52, c[0x0][0x380] ;  /* 0x0000e000ff347b82 */ /* 0x000e220000000a00 */
        /* <DEDUP_REMOVED lines=17> */
[----:B------:R-:W-:Y:S01]  /*7d40*/  FFMA.FTZ R43, R67, R43, R56 ;  /* 0x0000002b432b7223 */ /* 0x000fe20000010038 */
[----:B------:R-:W-:Y:S01]  /*7d50*/  HADD2.F32 R47, -RZ, R144.H1_H1 ;  /* 0x30000090ff2f7230 */ /* 0x000fe20000004100 */
[----:B0-----:R-:W-:Y:S01]  /*7d60*/  LEA R80, R52, R80, 0x2 ;  /* 0x0000005034507211 */ /* 0x001fe200078e10ff */
[----:B------:R-:W-:-:S02]  /*7d70*/  HADD2.F32 R64, -RZ, R156.H1_H1 ;  /* 0x3000009cff407230 */ /* 0x000fc40000004100 */
[----:B------:R-:W-:Y:S01]  /*7d80*/  FFMA.FTZ R32, R83, R165, R82 ;  /* 0x000000a553207223 */ /* 0x000fe20000010052 */
[----:B------:R-:W-:Y:S01]  /*7d90*/  HADD2.F32 R62, -RZ, R26.H1_H1 ;  /* 0x3000001aff3e7230 */ /* 0x000fe20000004100 */
[----:B------:R-:W-:Y:S01]  /*7da0*/  ISETP.GE.AND P0, PT, R80, R53, PT ;  /* 0x000000355000720c */ /* 0x000fe20003f06270 */
        /* <DEDUP_REMOVED lines=24> */
.L_x_43244:
[----:B------:R-:W-:Y:S01]  /*7f30*/  HFMA2 R107, -RZ, RZ, 0, 5.9604644775390625e-08 ;  /* 0x00000001ff6b7431 */ /* 0x000fe200000001ff */
[----:B------:R-:W-:Y:S01]  /*7f40*/  BSSY B0, `(.L_x_43272) ;  /* 0x0000006000007945 */ /* 0x000fe20003800000 */
[----:B------:R-:W-:Y:S02]  /*7f50*/  MOV R106, 0x1f ;  /* 0x0000001f006a7802 */ /* 0x000fe40000000f00 */
[----:B------:R-:W-:-:S07]  /*7f60*/  MOV R109, 0xffffffff ;  /* 0xffffffff006d7802 */ /* 0x000fce0000000f00 */
[----:B------:R-:W-:Y:S05]  /*7f70*/  WARPSYNC.COLLECTIVE R109, `(.L_x_43273) ;  /* 0x000000006d087348 */ /* 0x000fea0003c00000 */
[----:B------:R0:W1:Y:S02]  /*7f80*/  SHFL.BFLY P0, R114, R108, R107, R106 ;  /* 0x0c00006b6c727389 */ /* 0x000064000000006a */
[----:B01----:R-:W-:Y:S05]  /*7f90*/  ENDCOLLECTIVE ;  /* 0x000000000000791b */ /* 0x003fea0003800000 */
.L_x_43273:
[----:B------:R-:W-:Y:S05]  /*7fa0*/  BSYNC B0 ;  /* 0x0000000000007941 */ /* 0x000fea0003800000 */
.L_x_43272:
        /* <DEDUP_REMOVED lines=8> */
.L_x_43274:
[----:B------:R-:W-:Y:S02]  /*8030*/  HFMA2 R107, -RZ, RZ, 0, 2.384185791015625e-07 ;  /* 0x00000004ff6b7431 */ /* 0x000fe400000001ff */
[----:B------:R-:W-:-:S05]  /*8040*/  FADD.FTZ R160, R108, R114 ;  /* 0x000000726ca07221 */ /* 0x000fca0000010000 */
[----:B------:R-:W-:-:S07]  /*8050*/  MOV R108, R160 ;  /* 0x000000a0006c7202 */ /* 0x000fce0000000f00 */
[----:B------:R-:W-:Y:S05]  /*8060*/  WARPSYNC.COLLECTIVE R109, `(.L_x_43275) ;  /* 0x000000006d087348 */ /* 0x000fea0003c00000 */
[----:B------:R0:W1:Y:S02]  /*8070*/  SHFL.BFLY P0, R114, R108, R107, R106 ;  /* 0x0c00006b6c727389 */ /* 0x000064000000006a */
[----:B01----:R-:W-:Y:S05]  /*8080*/  ENDCOLLECTIVE ;  /* 0x000000000000791b */ /* 0x003fea0003800000 */
.L_x_43275:
[----:B------:R-:W-:Y:S02]  /*8090*/  HFMA2 R107, -RZ, RZ, 0, 4.76837158203125e-07 ;  /* 0x00000008ff6b7431 */ /* 0x000fe400000001ff */
[----:B------:R-:W-:-:S05]  /*80a0*/  FADD.FTZ R83, R160, R114 ;  /* 0x00000072a0537221 */ /* 0x000fca0000010000 */
[----:B------:R-:W-:-:S07]  /*80b0*/  MOV R108, R83 ;  /* 0x00000053006c7202 */ /* 0x000fce0000000f00 */
[----:B------:R-:W-:Y:S05]  /*80c0*/  WARPSYNC.COLLECTIVE R109, `(.L_x_43276) ;  /* 0x000000006d087348 */ /* 0x000fea0003c00000 */
[----:B------:R0:W1:Y:S02]  /*80d0*/  SHFL.BFLY P0, R114, R108, R107, R106 ;  /* 0x0c00006b6c727389 */ /* 0x000064000000006a */
[----:B01----:R-:W-:Y:S05]  /*80e0*/  ENDCOLLECTIVE ;  /* 0x000000000000791b */ /* 0x003fea0003800000 */
.L_x_43276:
[----:B------:R-:W-:Y:S02]  /*80f0*/  HFMA2 R107, -RZ, RZ, 0, 9.5367431640625e-07 ;  /* 0x00000010ff6b7431 */ /* 0x000fe400000001ff */
[----:B------:R-:W-:-:S05]  /*8100*/  FADD.FTZ R81, R83, R114 ;  /* 0x0000007253517221 */ /* 0x000fca0000010000 */
[----:B------:R-:W-:-:S07]  /*8110*/  MOV R108, R81 ;  /* 0x00000051006c7202 */ /* 0x000fce0000000f00 */
[----:B------:R-:W-:Y:S05]  /*8120*/  WARPSYNC.COLLECTIVE R109, `(.L_x_43277) ;  /* 0x000000006d087348 */ /* 0x000fea0003c00000 */
[----:B------:R0:W1:Y:S02]  /*8130*/  SHFL.BFLY P0, R114, R108, R107, R106 ;  /* 0x0c00006b6c727389 */ /* 0x000064000000006a */
[----:B01----:R-:W-:Y:S05]  /*8140*/  ENDCOLLECTIVE ;  /* 0x000000000000791b */ /* 0x003fea0003800000 */
.L_x_43277:
        /* <DEDUP_REMOVED lines=103> */
.L_x_43278:
[----:B------:R-:W-:Y:S02]  /*87c0*/  HFMA2 R107, -RZ, RZ, 0, 1.1920928955078125e-07 ;  /* 0x00000002ff6b7431 */ /* 0x000fe400000001ff */
[----:B------:R-:W-:-:S05]  /*87d0*/  FADD.FTZ R161, R108, R114 ;  /* 0x000000726ca17221 */ /* 0x000fca0000010000 */
[----:B------:R-:W-:-:S07]  /*87e0*/  MOV R108, R161 ;  /* 0x000000a1006c7202 */ /* 0x000fce0000000f00 */
[----:B------:R-:W-:Y:S05]  /*87f0*/  WARPSYNC.COLLECTIVE R109, `(.L_x_43279) ;  /* 0x000000006d087348 */ /* 0x000fea0003c00000 */
[----:B------:R0:W1:Y:S02]  /*8800*/  SHFL.BFLY P0, R114, R108, R107, R106 ;  /* 0x0c00006b6c727389 */ /* 0x000064000000006a */
[----:B01----:R-:W-:Y:S05]  /*8810*/  ENDCOLLECTIVE ;  /* 0x000000000000791b */ /* 0x003fea0003800000 */
.L_x_43279:
[----:B------:R-:W-:Y:S02]  /*8820*/  HFMA2 R107, -RZ, RZ, 0, 2.384185791015625e-07 ;  /* 0x00000004ff6b7431 */ /* 0x000fe400000001ff */
[----:B------:R-:W-:-:S05]  /*8830*/  FADD.FTZ R160, R161, R114 ;  /* 0x00000072a1a07221 */ /* 0x000fca0000010000 */
[----:B------:R-:W-:-:S07]  /*8840*/  MOV R108, R160 ;  /* 0x000000a0006c7202 */ /* 0x000fce0000000f00 */
[----:B------:R-:W-:Y:S05]  /*8850*/  WARPSYNC.COLLECTIVE R109, `(.L_x_43280) ;  /* 0x000000006d087348 */ /* 0x000fea0003c00000 */
[----:B------:R0:W1:Y:S02]  /*8860*/  SHFL.BFLY P0, R114, R108, R107, R106 ;  /* 0x0c00006b6c727389 */ /* 0x000064000000006a */
[----:B01----:R-:W-:Y:S05]  /*8870*/  ENDCOLLECTIVE ;  /* 0x000000000000791b */ /* 0x003fea0003800000 */
.L_x_43280:
[----:B------:R-:W-:Y:S02]  /*8880*/  HFMA2 R107, -RZ, RZ, 0, 4.76837158203125e-07 ;  /* 0x00000008ff6b7431 */ /* 0x000fe400000001ff */
[----:B------:R-:W-:-:S05]  /*8890*/  FADD.FTZ R83, R160, R114 ;  /* 0x00000072a0537221 */ /* 0x000fca0000010000 */
[----:B------:R-:W-:-:S07]  /*88a0*/  MOV R108, R83 ;  /* 0x00000053006c7202 */ /* 0x000fce0000000f00 */
[----:B------:R-:W-:Y:S05]  /*88b0*/  WARPSYNC.COLLECTIVE R109, `(.L_x_43281) ;  /* 0x000000006d087348 */ /* 0x000fea0003c00000 */
[----:B------:R0:W1:Y:S02]  /*88c0*/  SHFL.BFLY P0, R114, R108, R107, R106 ;  /* 0x0c00006b6c727389 */ /* 0x000064000000006a */
[----:B01----:R-:W-:Y:S05]  /*88d0*/  ENDCOLLECTIVE ;  /* 0x000000000000791b */ /* 0x003fea0003800000 */
.L_x_43281:
[----:B------:R-:W-:Y:S02]  /*88e0*/  HFMA2 R107, -RZ, RZ, 0, 9.5367431640625e-07 ;  /* 0x00000010ff6b7431 */ /* 0x000fe400000001ff */
[----:B------:R-:W-:-:S05]  /*88f0*/  FADD.FTZ R81, R83, R114 ;  /* 0x0000007253517221 */ /* 0x000fca0000010000 */
[----:B------:R-:W-:-:S07]  /*8900*/  MOV R108, R81 ;  /* 0x00000051006c7202 */ /* 0x000fce0000000f00 */
[----:B------:R-:W-:Y:S05]  /*8910*/  WARPSYNC.COLLECTIVE R109, `(.L_x_43282) ;  /* 0x000000006d087348 */ /* 0x000fea0003c00000 */
[----:B------:R0:W1:Y:S02]  /*8920*/  SHFL.BFLY P0, R114, R108, R107, R106 ;  /* 0x0c00006b6c727389 */ /* 0x000064000000006a */
[----:B01----:R-:W-:Y:S05]  /*8930*/  ENDCOLLECTIVE ;  /* 0x000000000000791b */ /* 0x003fea0003800000 */
.L_x_43282:
[----:B------:R-:W-:Y:S05]  /*8940*/  BRA `(.L_x_43283) ;  /* 0xffffffa400947947 */ /* 0x000fea000383ffff */
.L_x_43270:
[----:B------:R-:W-:Y:S01]  /*8950*/  HFMA2 R106, -RZ, RZ, 0, 1.847743988037109375e-06 ;  /* 0x0000001fff6a7431 */ /* 0x000fe200000001ff */
[----:B------:R-:W-:Y:S01]  /*8960*/  BSSY B0, `(.L_x_43284) ;  /* 0x0000006000007945 */ /* 0x000fe20003800000 */
[----:B------:R-:W-:Y:S02]  /*8970*/  MOV R107, 0x1 ;  /* 0x00000001006b7802 */ /* 0x000fe40000000f00 */
[----:B------:R-:W-:-:S07]  /*8980*/  MOV R109, 0xffffffff ;  /* 0xffffffff006d7802 */ /* 0x000fce0000000f00 */
[----:B-1----:R-:W-:Y:S05]  /*8990*/  WARPSYNC.COLLECTIVE R109, `(.L_x_43285) ;  /* 0x000000006d087348 */ /* 0x002fea0003c00000 */
[----:B------:R0:W2:Y:S02]  /*89a0*/  SHFL.BFLY P0, R114, R108, R107, R106 ;  /* 0x0c00006b6c727389 */ /* 0x0000a4000000006a */
[----:B012---:R-:W-:Y:S05]  /*89b0*/  ENDCOLLECTIVE ;  /* 0x000000000000791b */ /* 0x007fea0003800000 */
.L_x_43285:
[----:B------:R-:W-:Y:S05]  /*89c0*/  BSYNC B0 ;  /* 0x0000000000007941 */ /* 0x000fea0003800000 */
.L_x_43284:
        /* <DEDUP_REMOVED lines=8> */
.L_x_43286:
[----:B------:R-:W-:Y:S02]  /*8a50*/  HFMA2 R107, -RZ, RZ, 0, 2.384185791015625e-07 ;  /* 0x00000004ff6b7431 */ /* 0x000fe400000001ff */
[----:B------:R-:W-:-:S05]  /*8a60*/  FADD.FTZ R160, R108, R114 ;  /* 0x000000726ca07221 */ /* 0x000fca0000010000 */
[----:B------:R-:W-:-:S07]  /*8a70*/  MOV R108, R160 ;  /* 0x000000a0006c7202 */ /* 0x000fce0000000f00 */
[----:B------:R-:W-:Y:S05]  /*8a80*/  WARPSYNC.COLLECTIVE R109, `(.L_x_43287) ;  /* 0x000000006d087348 */ /* 0x000fea0003c00000 */
[----:B------:R0:W1:Y:S02]  /*8a90*/  SHFL.BFLY P0, R114, R108, R107, R106 ;  /* 0x0c00006b6c727389 */ /* 0x000064000000006a */
[----:B01----:R-:W-:Y:S05]  /*8aa0*/  ENDCOLLECTIVE ;  /* 0x000000000000791b */ /* 0x003fea0003800000 */
.L_x_43287:
[----:B------:R-:W-:Y:S02]  /*8ab0*/  HFMA2 R107, -RZ, RZ, 0, 4.76837158203125e-07 ;  /* 0x00000008ff6b7431 */ /* 0x000fe400000001ff */
[----:B------:R-:W-:-:S05]  /*8ac0*/  FADD.FTZ R159, R160, R114 ;  /* 0x00000072a09f7221 */ /* 0x000fca0000010000 */
[----:B------:R-:W-:-:S07]  /*8ad0*/  MOV R108, R159 ;  /* 0x0000009f006c7202 */ /* 0x000fce0000000f00 */
[----:B------:R-:W-:Y:S05]  /*8ae0*/  WARPSYNC.COLLECTIVE R109, `(.L_x_43288) ;  /* 0x000000006d087348 */ /* 0x000fea0003c00000 */
[----:B------:R0:W1:Y:S02]  /*8af0*/  SHFL.BFLY P0, R114, R108, R107, R106 ;  /* 0x0c00006b6c727389 */ /* 0x000064000000006a */
[----:B01----:R-:W-:Y:S05]  /*8b00*/  ENDCOLLECTIVE ;  /* 0x000000000000791b */ /* 0x003fea0003800000 */
.L_x_43288:
[----:B------:R-:W-:Y:S02]  /*8b10*/  HFMA2 R107, -RZ, RZ, 0, 9.5367431640625e-07 ;  /* 0x00000010ff6b7431 */ /* 0x000fe400000001ff */
[----:B------:R-:W-:-:S05]  /*8b20*/  FADD.FTZ R158, R159, R114 ;  /* 0x000000729f9e7221 */ /* 0x000fca0000010000 */
[----:B------:R-:W-:-:S07]  /*8b30*/  MOV R108, R158 ;  /* 0x0000009e006c7202 */ /* 0x000fce0000000f00 */
[----:B------:R-:W-:Y:S05]  /*8b40*/  WARPSYNC.COLLECTIVE R109, `(.L_x_43289) ;  /* 0x000000006d087348 */ /* 0x000fea0003c00000 */
[----:B------:R0:W1:Y:S02]  /*8b50*/  SHFL.BFLY P0, R114, R108, R107, R106 ;  /* 0x0c00006b6c727389 */ /* 0x000064000000006a */
[----:B01----:R-:W-:Y:S05]  /*8b60*/  ENDCOLLECTIVE ;  /* 0x000000000000791b */ /* 0x003fea0003800000 */
.L_x_43289:
[----:B------:R-:W-:-:S04]  /*8b70*/  FADD.FTZ R114, R158, R114 ;  /* 0x000000729e727221 */ /* 0x000fc80000010000 */
[----:B------:R-:W-:-:S04]  /*8b80*/  FMUL.FTZ R137, R114, R139 ;  /* 0x0000008b72897220 */ /* 0x000fc80000410000 */
[C---:B------:R-:W-:Y:S01]  /*8b90*/  FADD.FTZ R159, -R137.reuse, R72 ;  /* 0x00000048899f7221 */ /* 0x040fe20000010100 */
[C---:B------:R-:W-:Y:S01]  /*8ba0*/  FADD.FTZ R114, -R137.reuse, R73 ;  /* 0x0000004989727221 */ /* 0x040fe20000010100 */
[C---:B------:R-:W-:Y:S01]  /*8bb0*/  FADD.FTZ R106, -R137.reuse, R75 ;  /* 0x0000004b896a7221 */ /* 0x040fe20000010100 */
[----:B------:R-:W-:Y:S01]  /*8bc0*/  FADD.FTZ R107, -R137, R32 ;  /* 0x00000020896b7221 */ /* 0x000fe20000010100 */
[----:B------:R-:W-:Y:S01]  /*8bd0*/  FFMA.FTZ R159, R159, R159, RZ ;  /* 0x0000009f9f9f7223 */ /* 0x000fe200000100ff */
[----:B------:R-:W-:-:S03]  /*8be0*/  FADD.FTZ R108, -R137, R79 ;  /* 0x0000004f896c7221 */ /* 0x000fc60000010100 */
[----:B------:R-:W-:Y:S01]  /*8bf0*/  FFMA.FTZ R114, R114, R114, R159 ;  /* 0x0000007272727223 */ /* 0x000fe2000001009f */
[----:B------:R-:W-:-:S04]  /*8c00*/  FADD.FTZ R159, -R137, R74 ;  /* 0x0000004a899f7221 */ /* 0x000fc80000010100 */
[----:B------:R-:W-:-:S04]  /*8c10*/  FFMA.FTZ R159, R159, R159, R114 ;  /* 0x0000009f9f9f7223 */ /* 0x000fc80000010072 */
        /* <DEDUP_REMOVED lines=87> */
[----:B------:R-:W-:Y:S01]  /*9190*/  FFMA.FTZ R108, R108, R108, R107 ;  /* 0x0000006c6c6c7223 */ /* 0x000fe2000001006b */
[----:B------:R-:W-:-:S07]  /*91a0*/  MOV R107, 0x1 ;  /* 0x00000001006b7802 */ /* 0x000fce0000000f00 */
[----:B------:R-:W-:Y:S05]  /*91b0*/  WARPSYNC.COLLECTIVE R109, `(.L_x_43290) ;  /* 0x000000006d087348 */ /* 0x000fea0003c00000 */
[----:B------:R0:W1:Y:S02]  /*91c0*/  SHFL.BFLY P0, R114, R108, R107, R106 ;  /* 0x0c00006b6c727389 */ /* 0x000064000000006a */
[----:B01----:R-:W-:Y:S05]  /*91d0*/  ENDCOLLECTIVE ;  /* 0x000000000000791b */ /* 0x003fea0003800000 */
.L_x_43290:
[----:B------:R-:W-:Y:S02]  /*91e0*/  HFMA2 R107, -RZ, RZ, 0, 1.1920928955078125e-07 ;  /* 0x00000002ff6b7431 */ /* 0x000fe400000001ff */
[----:B------:R-:W-:-:S05]  /*91f0*/  FADD.FTZ R161, R108, R114 ;  /* 0x000000726ca17221 */ /* 0x000fca0000010000 */
[----:B------:R-:W-:-:S07]  /*9200*/  MOV R108, R161 ;  /* 0x000000a1006c7202 */ /* 0x000fce0000000f00 */
[----:B------:R-:W-:Y:S05]  /*9210*/  WARPSYNC.COLLECTIVE R109, `(.L_x_43291) ;  /* 0x000000006d087348 */ /* 0x000fea0003c00000 */
[----:B------:R0:W1:Y:S02]  /*9220*/  SHFL.BFLY P0, R114, R108, R107, R106 ;  /* 0x0c00006b6c727389 */ /* 0x000064000000006a */
[----:B01----:R-:W-:Y:S05]  /*9230*/  ENDCOLLECTIVE ;  /* 0x000000000000791b */ /* 0x003fea0003800000 */
.L_x_43291:
[----:B------:R-:W-:Y:S02]  /*9240*/  HFMA2 R107, -RZ, RZ, 0, 2.384185791015625e-07 ;  /* 0x00000004ff6b7431 */ /* 0x000fe400000001ff */
[----:B------:R-:W-:-:S05]  /*9250*/  FADD.FTZ R160, R161, R114 ;  /* 0x00000072a1a07221 */ /* 0x000fca0000010000 */
[----:B------:R-:W-:-:S07]  /*9260*/  MOV R108, R160 ;  /* 0x000000a0006c7202 */ /* 0x000fce0000000f00 */
[----:B------:R-:W-:Y:S05]  /*9270*/  WARPSYNC.COLLECTIVE R109, `(.L_x_43292) ;  /* 0x000000006d087348 */ /* 0x000fea0003c00000 */
[----:B------:R0:W1:Y:S02]  /*9280*/  SHFL.BFLY P0, R114, R108, R107, R106 ;  /* 0x0c00006b6c727389 */ /* 0x000064000000006a */
[----:B01----:R-:W-:Y:S05]  /*9290*/  ENDCOLLECTIVE ;  /* 0x000000000000791b */ /* 0x003fea0003800000 */
.L_x_43292:
[----:B------:R-:W-:Y:S02]  /*92a0*/  HFMA2 R107, -RZ, RZ, 0, 4.76837158203125e-07 ;  /* 0x00000008ff6b7431 */ /* 0x000fe400000001ff */
[----:B------:R-:W-:-:S05]  /*92b0*/  FADD.FTZ R159, R160, R114 ;  /* 0x00000072a09f7221 */ /* 0x000fca0000010000 */
[----:B------:R-:W-:-:S07]  /*92c0*/  MOV R108, R159 ;  /* 0x0000009f006c7202 */ /* 0x000fce0000000f00 */
[----:B------:R-:W-:Y:S05]  /*92d0*/  WARPSYNC.COLLECTIVE R109, `(.L_x_43293) ;  /* 0x000000006d087348 */ /* 0x000fea0003c00000 */
[----:B------:R0:W1:Y:S02]  /*92e0*/  SHFL.BFLY P0, R114, R108, R107, R106 ;  /* 0x0c00006b6c727389 */ /* 0x000064000000006a */
[----:B01----:R-:W-:Y:S05]  /*92f0*/  ENDCOLLECTIVE ;  /* 0x000000000000791b */ /* 0x003fea0003800000 */
.L_x_43293:
[----:B------:R-:W-:Y:S02]  /*9300*/  HFMA2 R107, -RZ, RZ, 0, 9.5367431640625e-07 ;  /* 0x00000010ff6b7431 */ /* 0x000fe400000001ff */
[----:B------:R-:W-:-:S05]  /*9310*/  FADD.FTZ R158, R159, R114 ;  /* 0x000000729f9e7221 */ /* 0x000fca0000010000 */
[----:B------:R-:W-:-:S07]  /*9320*/  MOV R108, R158 ;  /* 0x0000009e006c7202 */ /* 0x000fce0000000f00 */
[----:B------:R-:W-:Y:S05]  /*9330*/  WARPSYNC.COLLECTIVE R109, `(.L_x_43294) ;  /* 0x000000006d087348 */ /* 0x000fea0003c00000 */
[----:B------:R0:W1:Y:S02]  /*9340*/  SHFL.BFLY P0, R114, R108, R107, R106 ;  /* 0x0c00006b6c727389 */ /* 0x000064000000006a */
[----:B01----:R-:W-:Y:S05]  /*9350*/  ENDCOLLECTIVE ;  /* 0x000000000000791b */ /* 0x003fea0003800000 */
.L_x_43294:
[----:B------:R-:W-:Y:S05]  /*9360*/  BRA `(.L_x_43295) ;  /* 0xffffffd800807947 */ /* 0x000fea000383ffff */
.L_x_43296:
        /* <DEDUP_REMOVED lines=9> */
.L_x_54461:


//--------------------- .text._ZN10layer_norm13ln_fwd_kernelINS_13Kernel_traitsI6__halfffffjLj1536ELj1ELj4ELj1ELj16ENS_18Kernel_traits_baseILj1536ES2_ffffjLj128EEEEELb0ELb1ELb1ELb0EEEvNS_9FwdParamsE --------------------------
	.section	.text._ZN10layer_norm13ln_fwd_kernelINS_13Kernel_traitsI6__halfffffjLj1536ELj1ELj4ELj1ELj16ENS_18Kernel_traits_baseILj1536ES2_ffffjLj128EEEEELb0ELb1ELb1ELb0EEEvNS_9FwdParamsE,"ax",@progbits
	.align	128
        .global         _ZN10layer_norm13ln_fwd_kernelINS_13Kernel_traitsI6__halfffffjLj1536ELj1ELj4ELj1ELj16ENS_18Kernel_traits_baseILj1536ES2_ffffjLj128EEEEELb0ELb1ELb1ELb0EEEvNS_9FwdParamsE
        .type           _ZN10layer_norm13ln_fwd_kernelINS_13Kernel_traitsI6__halfffffjLj1536ELj1ELj4ELj1ELj16ENS_18Kernel_traits_baseILj1536ES2_ffffjLj128EEEEELb0ELb1ELb1ELb0EEEvNS_9FwdParamsE,@function
        .size           _ZN10layer_norm13ln_fwd_kernelINS_13Kernel_traitsI6__halfffffjLj1536ELj1ELj4ELj1ELj16ENS_18Kernel_traits_baseILj1536ES2_ffffjLj128EEEEELb0ELb1ELb1ELb0EEEvNS_9FwdParamsE,(.L_x_54462 - _ZN10layer_norm13ln_fwd_kernelINS_13Kernel_traitsI6__halfffffjLj1536ELj1ELj4ELj1ELj16ENS_18Kernel_traits_baseILj1536ES2_ffffjLj128EEEEELb0ELb1ELb1ELb0EEEvNS_9FwdParamsE)
        .other          _ZN10layer_norm13ln_fwd_kernelINS_13Kernel_traitsI6__halfffffjLj1536ELj1ELj4ELj1ELj16ENS_18Kernel_traits_baseILj1536ES2_ffffjLj128EEEEELb0ELb1ELb1ELb0EEEvNS_9FwdParamsE,@"STO_CUDA_ENTRY STV_DEFAULT"
_ZN10layer_norm13ln_fwd_kernelINS_13Kernel_traitsI6__halfffffjLj1536ELj1ELj4ELj1ELj16ENS_18Kernel_traits_baseILj1536ES2_ffffjLj128EEEEELb0ELb1ELb1ELb0EEEvNS_9FwdParamsE:
.text._ZN10layer_norm13ln_fwd_kernelINS_13Kernel_traitsI6__halfffffjLj1536ELj1ELj4ELj1ELj16ENS_18Kernel_traits_baseILj1536ES2_ffffjLj128EEEEELb0ELb1ELb1ELb0EEEvNS_9FwdParamsE:
        /* <DEDUP_REMOVED lines=152> */
.L_x_43298:
        /* <DEDUP_REMOVED lines=63> */
[----:B------:R1:W5:Y:S05]  /*0d70*/  @P0 LDG.E.64 R24, desc[UR6][R54.64] ;  /* 0x0000000636180981 */ /* 0x00036a000c1e1b00 */
        /* <DEDUP_REMOVED lines=43> */
.L_x_43299:
[----:B------:R-:W-:Y:S05]  /*1030*/  BSYNC.RECONVERGENT B0 ;  /* 0x0000000000007941 */ /* 0x000fea0003800200 */
.L_x_43297:
[----:B------:R-:W0:Y:S02]  /*1040*/  LDCU UR4, c[0x0][0x384] ;  /* 0x00007080ff0477ac */ /* 0x000e240008000800 */
[----:B0-----:R-:W-:-:S13]  /*1050*/  ISETP.GE.AND P0, PT, R85, UR4, PT ;  /* 0x0000000455007c0c */ /* 0x001fda000bf06270 */
[----:B------:R-:W-:Y:S05]  /*1060*/  @P0 EXIT ;  /* 0x000000000000094d */ /* 0x000fea0003800000 */
[----:B-----5:R-:W-:Y:S01]  /*1070*/  MOV R48, R11 ;  /* 0x0000000b00307202 */ /* 0x020fe20000000f00 */
[----:B------:R-:W0:Y:S01]  /*1080*/  LDCU UR10, c[0x0][0x40c] ;  /* 0x00008180ff0a77ac */ /* 0x000e220008000800 */
[--C-:B------:R-:W-:Y:S02]  /*1090*/  SHF.R.U64 R95, R10, 0x10, R11.reuse ;  /* 0x000000100a5f7819 */ /* 0x100fe4000000120b */
[----:B------:R-:W-:Y:S01]  /*10a0*/  SHF.R.U32.HI R49, RZ, 0x10, R11 ;  /* 0x00000010ff317819 */ /* 0x000fe2000001160b */
[----:B------:R-:W1:Y:S01]  /*10b0*/  LDCU.U8 UR8, c[0x0][0x410] ;  /* 0x00008200ff0877ac */ /* 0x000e620008000000 */
[----:B------:R-:W-:Y:S02]  /*10c0*/  MOV R122, R4 ;  /* 0x00000004007a7202 */ /* 0x000fe40000000f00 */
[----:B------:R-:W-:Y:S01]  /*10d0*/  SHF.R.U64 R123, R4, 0x10, R5 ;  /* 0x00000010047b7819 */ /* 0x000fe20000001205 */
[----:B------:R-:W2:Y:S01]  /*10e0*/  LDCU UR9, c[0x0][0x448] ;  /* 0x00008900ff0977ac */ /* 0x000ea20008000800 */
[----:B------:R-:W-:-:S02]  /*10f0*/  MOV R11, R15 ;  /* 0x0000000f000b7202 */ /* 0x000fc40000000f00 */
[--C-:B------:R-:W-:Y:S01]  /*1100*/  SHF.R.U64 R99, R14, 0x10, R15.reuse ;  /* 0x000000100e637819 */ /* 0x100fe2000000120f */
[----:B------:R-:W3:Y:S01]  /*1110*/  LDCU.64 UR4, c[0x0][0x3a0] ;  /* 0x00007400ff0477ac */ /* 0x000ee20008000a00 */
[----:B------:R-:W-:Y:S02]  /*1120*/  SHF.R.U32.HI R55, RZ, 0x10, R15 ;  /* 0x00000010ff377819 */ /* 0x000fe4000001160f */
[----:B------:R-:W-:Y:S02]  /*1130*/  MOV R102, R22 ;  /* 0x0000001600667202 */ /* 0x000fe40000000f00 */
[----:B------:R-:W-:Y:S02]  /*1140*/  SHF.R.U64 R103, R22, 0x10, R23 ;  /* 0x0000001016677819 */ /* 0x000fe40000001217 */
[----:B------:R-:W-:Y:S02]  /*1150*/  MOV R108, R34 ;  /* 0x00000022006c7202 */ /* 0x000fe40000000f00 */
[----:B------:R-:W-:-:S02]  /*1160*/  SHF.R.U64 R109, R34, 0x10, R35 ;  /* 0x00000010226d7819 */ /* 0x000fc40000001223 */
[----:B------:R-:W-:Y:S02]  /*1170*/  MOV R124, R16 ;  /* 0x00000010007c7202 */ /* 0x000fe40000000f00 */
[----:B------:R-:W-:Y:S02]  /*1180*/  MOV R4, R17 ;  /* 0x0000001100047202 */ /* 0x000fe40000000f00 */
[----:B------:R-:W-:Y:S02]  /*1190*/  MOV R100, R18 ;  /* 0x0000001200647202 */ /* 0x000fe40000000f00 */
[----:B------:R-:W-:Y:S02]  /*11a0*/  SHF.R.U64 R101, R18, 0x10, R19 ;  /* 0x0000001012657819 */ /* 0x000fe40000001213 */
[----:B------:R-:W-:Y:S02]  /*11b0*/  MOV R15, R23 ;  /* 0x00000017000f7202 */ /* 0x000fe40000000f00 */
[----:B------:R-:W-:-:S02]  /*11c0*/  SHF.R.U32.HI R57, RZ, 0x10, R23 ;  /* 0x00000010ff397819 */ /* 0x000fc40000011617 */
[----:B------:R-:W-:Y:S02]  /*11d0*/  MOV R22, R35 ;  /* 0x0000002300167202 */ /* 0x000fe40000000f00 */
[----:B------:R-:W-:Y:S02]  /*11e0*/  SHF.R.U32.HI R34, RZ, 0x10, R35 ;  /* 0x00000010ff227819 */ /* 0x000fe40000011623 */
[----:B------:R-:W-:Y:S02]  /*11f0*/  MOV R18, R27 ;  /* 0x0000001b00127202 */ /* 0x000fe40000000f00 */
[--C-:B------:R-:W-:Y:S02]  /*1200*/  SHF.R.U64 R105, R26, 0x10, R27.reuse ;  /* 0x000000101a697819 */ /* 0x100fe4000000121b */
[----:B------:R-:W-:Y:S02]  /*1210*/  SHF.R.U32.HI R58, RZ, 0x10, R27 ;  /* 0x00000010ff3a7819 */ /* 0x000fe4000001161b */
[----:B------:R-:W-:-:S02]  /*1220*/  MOV R23, R39 ;  /* 0x0000002700177202 */ /* 0x000fc40000000f00 */
[--C-:B------:R-:W-:Y:S02]  /*1230*/  SHF.R.U64 R111, R38, 0x10, R39.reuse ;  /* 0x00000010266f7819 */ /* 0x100fe40000001227 */
[----:B------:R-:W-:Y:S02]  /*1240*/  SHF.R.U32.HI R35, RZ, 0x10, R39 ;  /* 0x00000010ff237819 */ /* 0x000fe40000011627 */
[----:B------:R-:W-:Y:S02]  /*1250*/  MOV R27, R47 ;  /* 0x0000002f001b7202 */ /* 0x000fe40000000f00 */
[--C-:B------:R-:W-:Y:S02]  /*1260*/  SHF.R.U64 R115, R46, 0x10, R47.reuse ;  /* 0x000000102e737819 */ /* 0x100fe4000000122f */
[----:B------:R-:W-:Y:S02]  /*1270*/  SHF.R.U32.HI R39, RZ, 0x10, R47 ;  /* 0x00000010ff277819 */ /* 0x000fe4000001162f */
[----:B------:R-:W-:-:S02]  /*1280*/  MOV R120, R8 ;  /* 0x0000000800787202 */ /* 0x000fc40000000f00 */
[----:B------:R-:W-:Y:S02]  /*1290*/  SHF.R.U64 R121, R8, 0x10, R9 ;  /* 0x0000001008797819 */ /* 0x000fe40000001209 */
[----:B------:R-:W-:Y:S02]  /*12a0*/  MOV R8, R5 ;  /* 0x0000000500087202 */ /* 0x000fe40000000f00 */
[----:B------:R-:W-:Y:S02]  /*12b0*/  SHF.R.U32.HI R47, RZ, 0x10, R5 ;  /* 0x00000010ff2f7819 */ /* 0x000fe40000011605 */
[----:B------:R-:W-:Y:S02]  /*12c0*/  PRMT R124, R124, 0x5410, R4 ;  /* 0x000054107c7c7816 */ /* 0x000fe40000000004 */
[----:B------:R-:W-:Y:S02]  /*12d0*/  MOV R126, R20 ;  /* 0x00000014007e7202 */ /* 0x000fe40000000f00 */
[----:B------:R-:W-:-:S02]  /*12e0*/  MOV R5, R21 ;  /* 0x0000001500057202 */ /* 0x000fc40000000f00 */
[--C-:B------:R-:W-:Y:S02]  /*12f0*/  SHF.R.U64 R156, R82, 0x10, R83.reuse ;  /* 0x00000010529c7819 */ /* 0x100fe40000001253 */
[----:B------:R-:W-:Y:S02]  /*1300*/  SHF.R.U32.HI R4, RZ, 0x10, R83 ;  /* 0x00000010ff047819 */ /* 0x000fe40000011653 */
[----:B------:R-:W-:Y:S02]  /*1310*/  PRMT R126, R126, 0x5410, R5 ;  /* 0x000054107e7e7816 */ /* 0x000fe40000000005 */
[----:B------:R-:W-:Y:S02]  /*1320*/  PRMT R156, R156, 0x5410, R4 ;  /* 0x000054109c9c7816 */ /* 0x000fe40000000004 */
[--C-:B------:R-:W-:Y:S02]  /*1330*/  SHF.R.U64 R157, R80, 0x10, R81.reuse ;  /* 0x00000010509d7819 */ /* 0x100fe40000001251 */
[----:B------:R-:W-:-:S02]  /*1340*/  SHF.R.U32.HI R5, RZ, 0x10, R81 ;  /* 0x00000010ff057819 */ /* 0x000fc40000011651 */
        /* <DEDUP_REMOVED lines=16> */
[----:B------:R-:W-:Y:S02]  /*1450*/  MOV R94, R10 ;  /* 0x0000000a005e7202 */ /* 0x000fe40000000f00 */
[----:B------:R-:W-:-:S02]  /*1460*/  SHF.R.U64 R163, R68, 0x10, R69 ;  /* 0x0000001044a37819 */ /* 0x000fc40000001245 */
[----:B------:R-:W-:Y:S02]  /*1470*/  SHF.R.U32.HI R5, RZ, 0x10, R69 ;  /* 0x00000010ff057819 */ /* 0x000fe40000011645 */
[--C-:B------:R-:W-:Y:S02]  /*1480*/  SHF.R.U64 R164, R66, 0x10, R67.reuse ;  /* 0x0000001042a47819 */ /* 0x100fe40000001243 */
[----:B------:R-:W-:Y:S02]  /*1490*/  SHF.R.U32.HI R4, RZ, 0x10, R67 ;  /* 0x00000010ff047819 */ /* 0x000fe40000011643 */
[----:B------:R-:W-:Y:S02]  /*14a0*/  MOV R10, R7 ;  /* 0x00000007000a7202 */ /* 0x000fe40000000f00 */
[--C-:B------:R-:W-:Y:S02]  /*14b0*/  SHF.R.U64 R97, R6, 0x10, R7.reuse ;  /* 0x0000001006617819 */ /* 0x100fe40000001207 */
[----:B------:R-:W-:-:S02]  /*14c0*/  SHF.R.U32.HI R54, RZ, 0x10, R7 ;  /* 0x00000010ff367819 */ /* 0x000fc40000011607 */
[----:B------:R-:W-:Y:S02]  /*14d0*/  MOV R104, R26 ;  /* 0x0000001a00687202 */ /* 0x000fe40000000f00 */
[----:B------:R-:W-:Y:S02]  /*14e0*/  MOV R110, R38 ;  /* 0x00000026006e7202 */ /* 0x000fe40000000f00 */
[----:B------:R-:W-:Y:S02]  /*14f0*/  MOV R114, R46 ;  /* 0x0000002e00727202 */ /* 0x000fe40000000f00 */
[----:B------:R-:W-:Y:S02]  /*1500*/  MOV R96, R6 ;  /* 0x0000000600607202 */ /* 0x000fe40000000f00 */
[----:B------:R-:W-:Y:S02]  /*1510*/  MOV R98, R14 ;  /* 0x0000000e00627202 */ /* 0x000fe40000000f00 */
        /* <DEDUP_REMOVED lines=8> */
[----:B------:R-:W-:Y:S02]  /*15a0*/  SHF.R.U32.HI R56, RZ, 0x10, R19 ;  /* 0x00000010ff387819 */ /* 0x000fe40000011613 */
[----:B------:R-:W-:Y:S02]  /*15b0*/  MOV R116, R52 ;  /* 0x0000003400747202 */ /* 0x000fe40000000f00 */
[----:B------:R-:W-:Y:S02]  /*15c0*/  SHF.R.U64 R117, R52, 0x10, R53 ;  /* 0x0000001034757819 */ /* 0x000fe40000001235 */
        /* <DEDUP_REMOVED lines=9> */
[----:B------:R-:W-:Y:S02]  /*1660*/  MOV R19, R31 ;  /* 0x0000001f00137202 */ /* 0x000fe40000000f00 */
[----:B------:R-:W-:Y:S02]  /*1670*/  SHF.R.U64 R107, R30, 0x10, R31 ;  /* 0x000000101e6b7819 */ /* 0x000fe4000000121f */
[----:B------:R-:W-:Y:S02]  /*1680*/  MOV R112, R42 ;  /* 0x0000002a00707202 */ /* 0x000fe40000000f00 */
[--C-:B------:R-:W-:Y:S02]  /*1690*/  SHF.R.U64 R125, R16, 0x10, R17.reuse ;  /* 0x00000010107d7819 */ /* 0x100fe40000001211 */
[----:B------:R-:W-:-:S02]  /*16a0*/  SHF.R.U32.HI R52, RZ, 0x10, R17 ;  /* 0x00000010ff347819 */ /* 0x000fc40000011611 */
[----:B------:R-:W-:Y:S02]  /*16b0*/  SHF.R.U64 R140, R20, 0x10, R21 ;  /* 0x00000010148c7819 */ /* 0x000fe40000001215 */
[----:B------:R-:W-:Y:S02]  /*16c0*/  MOV R12, R29 ;  /* 0x0000001d000c7202 */ /* 0x000fe40000000f00 */
[----:B------:R-:W-:Y:S02]  /*16d0*/  SHF.R.U32.HI R25, RZ, 0x10, R29 ;  /* 0x00000010ff197819 */ /* 0x000fe4000001161d */
[----:B------:R-:W-:Y:S02]  /*16e0*/  MOV R148, R32 ;  /* 0x0000002000947202 */ /* 0x000fe40000000f00 */
[----:B------:R-:W-:Y:S02]  /*16f0*/  MOV R13, R33 ;  /* 0x00000021000d7202 */ /* 0x000fe40000000f00 */
[----:B------:R-:W-:-:S02]  /*1700*/  SHF.R.U64 R149, R32, 0x10, R33 ;  /* 0x0000001020957819 */ /* 0x000fc40000001221 */
[----:B------:R-:W-:Y:S02]  /*1710*/  SHF.R.U32.HI R28, RZ, 0x10, R33 ;  /* 0x00000010ff1c7819 */ /* 0x000fe40000011621 */
        /* <DEDUP_REMOVED lines=18> */
[----:B------:R-:W-:-:S02]  /*1840*/  SHF.R.U32.HI R42, RZ, 0x10, R53 ;  /* 0x00000010ff2a7819 */ /* 0x000fc40000011635 */
        /* <DEDUP_REMOVED lines=63> */
.L_x_43387:
[----:B0-----:R-:W0:Y:S08]  /*1c40*/  LDC.64 R60, c[0x0][0x3f0] ;  /* 0x0000fc00ff3c7b82 */ /* 0x001e300000000a00 */
[----:B------:R-:W1:Y:S01]  /*1c50*/  LDC R128, c[0x0][0x388] ;  /* 0x0000e200ff807b82 */ /* 0x000e620000000800 */
[----:B0-----:R-:W-:-:S07]  /*1c60*/  IMAD.WIDE R62, R85, 0x4, R60 ;  /* 0x00000004553e7825 */ /* 0x001fce00078e023c */
[----:B------:R-:W0:Y:S01]  /*1c70*/  LDC.64 R60, c[0x0][0x3f8] ;  /* 0x0000fe00ff3c7b82 */ /* 0x000e220000000a00 */
[----:B------:R2:W3:Y:S01]  /*1c80*/  LDG.E R62, desc[UR6][R62.64] ;  /* 0x000000063e3e7981 */ /* 0x0004e2000c1e1900 */
[----:B-1----:R-:W-:Y:S01]  /*1c90*/  IMAD R127, R85, R128, RZ ;  /* 0x00000080557f7224 */ /* 0x002fe200078e02ff */
[----:B------:R-:W-:-:S04]  /*1ca0*/  ISETP.GE.U32.AND P5, PT, R84, 0x20, PT ;  /* 0x000000205400780c */ /* 0x000fc80003fa6070 */
[----:B------:R-:W-:-:S04]  /*1cb0*/  SHF.R.S32.HI R130, RZ, 0x1f, R127 ;  /* 0x0000001fff827819 */ /* 0x000fc8000001147f */
[----:B------:R-:W-:Y:S01]  /*1cc0*/  LEA.HI R127, R130, R127, RZ, 0x2 ;  /* 0x0000007f827f7211 */ /* 0x000fe200078f10ff */
[----:B0-----:R-:W-:-:S03]  /*1cd0*/  IMAD.WIDE R60, R85, 0x4, R60 ;  /* 0x00000004553c7825 */ /* 0x001fc600078e023c */
[----:B--2---:R-:W-:Y:S02]  /*1ce0*/  LEA.HI.SX32 R63, R127, R0, 0x1e ;  /* 0x000000007f3f7211 */ /* 0x004fe400078ff2ff */
[----:B------:R0:W5:Y:S01]  /*1cf0*/  LDG.E R129, desc[UR6][R60.64] ;  /* 0x000000063c817981 */ /* 0x000162000c1e1900 */
[----:B------:R-:W-:Y:S01]  /*1d00*/  BSSY.RECONVERGENT B0, `(.L_x_43300) ;  /* 0x0000047000007945 */ /* 0x000fe20003800200 */
[----:B------:R-:W-:Y:S01]  /*1d10*/  HFMA2 R141, -RZ, RZ, 0, 0 ;  /* 0x00000000ff8d7431 */ /* 0x000fe200000001ff */
[----:B---3--:R-:W-:-:S13]  /*1d20*/  ISETP.GE.AND P0, PT, R62, 0x1, PT ;  /* 0x000000013e00780c */ /* 0x008fda0003f06270 */
[----:B------:R-:W1:Y:S01]  /*1d30*/  @P0 S2R R132, SR_TID.X ;  /* 0x0000000000840919 */ /* 0x000e620000002100 */
[----:B------:R-:W-:-:S05]  /*1d40*/  @P0 IADD3 R131, PT, PT, R62, -0x1, RZ ;  /* 0xffffffff3e830810 */ /* 0x000fca0007ffe0ff */
[----:B------:R-:W-:-:S05]  /*1d50*/  @P0 IMAD R131, R131, R128, RZ ;  /* 0x0000008083830224 */ /* 0x000fca00078e02ff */
[----:B0-----:R-:W-:-:S04]  /*1d60*/  @P0 SHF.R.S32.HI R60, RZ, 0x1f, R131 ;  /* 0x0000001fff3c0819 */ /* 0x001fc80000011483 */
[----:B------:R-:W-:Y:S02]  /*1d70*/  @P0 LEA.HI R131, R60, R131, RZ, 0x2 ;  /* 0x000000833c830211 */ /* 0x000fe400078f10ff */
        /* <DEDUP_REMOVED lines=8> */
.L_x_43303:
[----:B------:R-:W-:Y:S05]  /*1e00*/  BSYNC.RECONVERGENT B1 ;  /* 0x0000000000017941 */ /* 0x000fea0003800200 */
.L_x_43302:
[----:B------:R-:W-:Y:S01]  /*1e10*/  UISETP.NE.U32.AND UP0, UPT, UR4, URZ, UPT ;  /* 0x000000ff0400728c */ /* 0x000fe2000bf05070 */
[----:B------:R-:W-:Y:S03]  /*1e20*/  BSSY.RECONVERGENT B1, `(.L_x_43304) ;  /* 0x000002f000017945 */ /* 0x000fe60003800200 */
[----:B------:R-:W-:-:S09]  /*1e30*/  UISETP.NE.AND.EX UP0, UPT, UR5, URZ, UPT, UP0 ;  /* 0x000000ff0500728c */ /* 0x000fd2000bf05300 */
[----:B------:R-:W-:Y:S05]  /*1e40*/  BRA.U !UP0, `(.L_x_43305) ;  /* 0x0000000108647547 */ /* 0x000fea000b800000 */
[----:B------:R-:W0:Y:S02]  /*1e50*/  LDC.64 R8, c[0x0][0x3a0] ;  /* 0x0000e800ff087b82 */ /* 0x000e240000000a00 */
[----:B0-----:R-:W-:-:S06]  /*1e60*/  IMAD.WIDE.U32 R8, R63, 0x10, R8 ;  /* 0x000000103f087825 */ /* 0x001fcc00078e0008 */
[----:B------:R-:W2:Y:S01]  /*1e70*/  LDG.E.128 R8, desc[UR6][R8.64] ;  /* 0x0000000608087981 */ /* 0x000ea2000c1e1d00 */
[----:B------:R-:W-:-:S13]  /*1e80*/  ISETP.GT.AND P1, PT, R62, RZ, PT ;  /* 0x000000ff3e00720c */ /* 0x000fda0003f24270 */
[----:B------:R-:W0:Y:S01]  /*1e90*/  @P1 LDC R13, c[0x0][0x40c] ;  /* 0x00010300ff0d1b82 */ /* 0x000e220000000800 */
[----:B------:R-:W-:Y:S02]  /*1ea0*/  @P1 HADD2.F32 R14, -RZ, R94.H0_H0 ;  /* 0x2000005eff0e1230 */ /* 0x000fe40000004100 */
[----:B------:R-:W-:-:S05]  /*1eb0*/  @P1 HADD2.F32 R15, -RZ, R95.H0_H0 ;  /* 0x2000005fff0f1230 */ /* 0x000fca0000004100 */
[----:B------:R-:W1:Y:S08]  /*1ec0*/  @P1 LDC R60, c[0x0][0x40c] ;  /* 0x00010300ff3c1b82 */ /* 0x000e700000000800 */
[----:B------:R-:W3:Y:S01]  /*1ed0*/  @P1 LDC R61, c[0x0][0x40c] ;  /* 0x00010300ff3d1b82 */ /* 0x000ee20000000800 */
[----:B0----5:R-:W-:Y:S01]  /*1ee0*/  @P1 FMUL.FTZ R13, R4, R13 ;  /* 0x0000000d040d1220 */ /* 0x021fe20000410000 */
[----:B--2---:R-:W-:-:S03]  /*1ef0*/  @!P1 MOV R12, R8 ;  /* 0x00000008000c9202 */ /* 0x004fc60000000f00 */
[----:B------:R-:W-:Y:S01]  /*1f00*/  @P1 FFMA.FTZ R12, R13, R14, R8 ;  /* 0x0000000e0d0c1223 */ /* 0x000fe20000010008 */
[----:B-1----:R-:W-:Y:S01]  /*1f10*/  @P1 FMUL.FTZ R14, R5, R60 ;  /* 0x0000003c050e1220 */ /* 0x002fe20000410000 */
[----:B------:R-:W-:Y:S01]  /*1f20*/  MOV R13, R9 ;  /* 0x00000009000d7202 */ /* 0x000fe20000000f00 */
[----:B------:R-:W-:Y:S02]  /*1f30*/  @P1 HADD2.F32 R60, -RZ, R94.H1_H1 ;  /* 0x3000005eff3c1230 */ /* 0x000fe40000004100 */
[----:B------:R-:W-:Y:S01]  /*1f40*/  @P1 FFMA.FTZ R13, R14, R15, R9 ;  /* 0x0000000f0e0d1223 */ /* 0x000fe20000010009 */
[----:B---3--:R-:W-:Y:S01]  /*1f50*/  @P1 FMUL.FTZ R15, R6, R61 ;  /* 0x0000003d060f1220 */ /* 0x008fe20000410000 */
[----:B------:R-:W-:-:S03]  /*1f60*/  MOV R14, R10 ;  /* 0x0000000a000e7202 */ /* 0x000fc60000000f00 */
[----:B------:R-:W-:Y:S01]  /*1f70*/  @P1 FFMA.FTZ R14, R15, R60, R10 ;  /* 0x0000003c0f0e1223 */ /* 0x000fe2000001000a */
[----:B------:R-:W-:Y:S01]  /*1f80*/  MOV R15, R11 ;  /* 0x0000000b000f7202 */ /* 0x000fe20000000f00 */
[----:B------:R-:W-:Y:S06]  /*1f90*/  @!P1 BRA `(.L_x_43306) ;  /* 0x00000000005c9947 */ /* 0x000fec0003800000 */
[----:B------:R-:W-:Y:S02]  /*1fa0*/  HADD2.F32 R15, -RZ, R95.H1_H1 ;  /* 0x3000005fff0f7230 */ /* 0x000fe40000004100 */
[----:B------:R-:W-:-:S04]  /*1fb0*/  FMUL.FTZ R60, R7, UR10 ;  /* 0x0000000a073c7c20 */ /* 0x000fc80008410000 */
[----:B------:R-:W-:Y:S01]  /*1fc0*/  FFMA.FTZ R15, R60, R15, R11 ;  /* 0x0000000f3c0f7223 */ /* 0x000fe2000001000b */
[----:B------:R-:W-:Y:S06]  /*1fd0*/  BRA `(.L_x_43306) ;  /* 0x00000000004c7947 */ /* 0x000fec0003800000 */
.L_x_43305:
[----:B------:R-:W0:Y:S01]  /*1fe0*/  @P0 LDC R13, c[0x0][0x40c] ;  /* 0x00010300ff0d0b82 */ /* 0x000e220000000800 */
[----:B------:R-:W-:Y:S02]  /*1ff0*/  @P0 HADD2.F32 R14, -RZ, R94.H0_H0 ;  /* 0x2000005eff0e0230 */ /* 0x000fe40000004100 */
[----:B------:R-:W-:Y:S02]  /*2000*/  HFMA2 R12, -RZ, RZ, 0, 0 ;  /* 0x00000000ff0c7431 */ /* 0x000fe400000001ff */
[----:B------:R-:W-:-:S03]  /*2010*/  @P0 HADD2.F32 R15, -RZ, R95.H0_H0 ;  /* 0x2000005fff0f0230 */ /* 0x000fc60000004100 */
[----:B------:R-:W1:Y:S08]  /*2020*/  @P0 LDC R60, c[0x0][0x40c] ;  /* 0x00010300ff3c0b82 */ /* 0x000e700000000800 */
[----:B------:R-:W2:Y:S08]  /*2030*/  @P0 LDC R61, c[0x0][0x40c] ;  /* 0x00010300ff3d0b82 */ /* 0x000eb00000000800 */
[----:B------:R-:W3:Y:S01]  /*2040*/  @P0 LDC R130, c[0x0][0x40c] ;  /* 0x00010300ff820b82 */ /* 0x000ee20000000800 */
[----:B0----5:R-:W-:-:S04]  /*2050*/  @P0 FMUL.FTZ R13, R4, R13 ;  /* 0x0000000d040d0220 */ /* 0x021fc80000410000 */
[----:B------:R-:W-:Y:S01]  /*2060*/  @P0 FMUL.FTZ R12, R13, R14 ;  /* 0x0000000e0d0c0220 */ /* 0x000fe20000410000 */
[----:B------:R-:W-:Y:S01]  /*2070*/  MOV R13, RZ ;  /* 0x000000ff000d7202 */ /* 0x000fe20000000f00 */
[----:B-1----:R-:W-:-:S04]  /*2080*/  @P0 FMUL.FTZ R60, R5, R60 ;  /* 0x0000003c053c0220 */ /* 0x002fc80000410000 */
[----:B------:R-:W-:Y:S01]  /*2090*/  @P0 FMUL.FTZ R13, R60, R15 ;  /* 0x0000000f3c0d0220 */ /* 0x000fe20000410000 */
[----:B------:R-:W-:Y:S01]  /*20a0*/  @P0 HADD2.F32 R60, -RZ, R94.H1_H1 ;  /* 0x3000005eff3c0230 */ /* 0x000fe20000004100 */
[----:B------:R-:W-:Y:S01]  /*20b0*/  CS2R R14, SRZ ;  /* 0x00000000000e7805 */ /* 0x000fe2000001ff00 */
[----:B--2---:R-:W-:-:S04]  /*20c0*/  @P0 FMUL.FTZ R61, R6, R61 ;  /* 0x0000003d063d0220 */ /* 0x004fc80000410000 */
[----:B------:R-:W-:Y:S01]  /*20d0*/  @P0 FMUL.FTZ R14, R61, R60 ;  /* 0x0000003c3d0e0220 */ /* 0x000fe20000410000 */
[----:B------:R-:W-:Y:S02]  /*20e0*/  @P0 HADD2.F32 R61, -RZ, R95.H1_H1 ;  /* 0x3000005fff3d0230 */ /* 0x000fe40000004100 */
[----:B---3--:R-:W-:-:S04]  /*20f0*/  @P0 FMUL.FTZ R130, R7, R130 ;  /* 0x0000008207820220 */ /* 0x008fc80000410000 */
[----:B------:R-:W-:-:S07]  /*2100*/  @P0 FMUL.FTZ R15, R130, R61 ;  /* 0x0000003d820f0220 */ /* 0x000fce0000410000 */
.L_x_43306:
[----:B------:R-:W-:Y:S05]  /*2110*/  BSYNC.RECONVERGENT B1 ;  /* 0x0000000000017941 */ /* 0x000fea0003800200 */
.L_x_43304:
[----:B------:R-:W0:Y:S01]  /*2120*/  LDC.64 R60, c[0x0][0x3a8] ;  /* 0x0000ea00ff3c7b82 */ /* 0x000e220000000a00 */
[----:B------:R-:W-:Y:S01]  /*2130*/  IADD3 R141, PT, PT, R141, 0x20, RZ ;  /* 0x000000208d8d7810 */ /* 0x000fe20007ffe0ff */
[C---:B0-----:R-:W-:Y:S01]  /*2140*/  IMAD.WIDE.U32 R60, R63.reuse, 0x10, R60 ;  /* 0x000000103f3c7825 */ /* 0x041fe200078e003c */
[----:B------:R-:W-:-:S04]  /*2150*/  IADD3 R63, PT, PT, R63, 0x20, RZ ;  /* 0x000000203f3f7810 */ /* 0x000fc80007ffe0ff */
[----:B------:R0:W-:Y:S03]  /*2160*/  STG.E.128 desc[UR6][R60.64], R12 ;  /* 0x0000000c3c007986 */ /* 0x0001e6000c101d06 */
.L_x_43301:
[----:B------:R-:W-:Y:S05]  /*2170*/  BSYNC.RECONVERGENT B0 ;  /* 0x0000000000007941 */ /* 0x000fea0003800200 */
.L_x_43300:
        /* <DEDUP_REMOVED lines=11> */
[----:B------:R1:W5:Y:S01]  /*2230*/  @P1 LDG.E.128 R8, desc[UR6][R16.64] ;  /* 0x0000000610081981 */ /* 0x000362000c1e1d00 */
[----:B------:R-:W-:Y:S04]  /*2240*/  BSSY.RECONVERGENT B1, `(.L_x_43309) ;  /* 0x000002b000017945 */ /* 0x000fe80003800200 */
[----:B------:R-:W-:Y:S05]  /*2250*/  @!P1 BRA `(.L_x_43310) ;  /* 0x0000000000589947 */ /* 0x000fea0003800000 */
[----:B------:R-:W-:Y:S02]  /*2260*/  ISETP.GT.AND P1, PT, R62, RZ, PT ;  /* 0x000000ff3e00720c */ /* 0x000fe40003f24270 */
[----:B-1---5:R-:W-:-:S11]  /*2270*/  MOV R16, R8 ;  /* 0x0000000800107202 */ /* 0x022fd60000000f00 */
[----:B------:R-:W1:Y:S08]  /*2280*/  @P1 LDC R17, c[0x0][0x40c] ;  /* 0x00010300ff111b82 */ /* 0x000e700000000800 */
[----:B------:R-:W2:Y:S08]  /*2290*/  @P1 LDC R18, c[0x0][0x40c] ;  /* 0x00010300ff121b82 */ /* 0x000eb00000000800 */
[----:B0-----:R-:W0:Y:S01]  /*22a0*/  @P1 LDC R61, c[0x0][0x40c] ;  /* 0x00010300ff3d1b82 */ /* 0x001e220000000800 */
[----:B-1----:R-:W-:Y:S01]  /*22b0*/  @P1 FMUL.FTZ R19, R4, R17 ;  /* 0x0000001104131220 */ /* 0x002fe20000410000 */
[----:B------:R-:W-:-:S05]  /*22c0*/  @P1 HADD2.F32 R17, -RZ, R96.H0_H0 ;  /* 0x20000060ff111230 */ /* 0x000fca0000004100 */
[----:B------:R-:W-:Y:S01]  /*22d0*/  @P1 FFMA.FTZ R16, R19, R17, R8 ;  /* 0x0000001113101223 */ /* 0x000fe20000010008 */
[----:B------:R-:W-:Y:S02]  /*22e0*/  @P1 HADD2.F32 R19, -RZ, R96.H1_H1 ;  /* 0x30000060ff131230 */ /* 0x000fe40000004100 */
[----:B--2---:R-:W-:Y:S01]  /*22f0*/  @P1 FMUL.FTZ R60, R5, R18 ;  /* 0x00000012053c1220 */ /* 0x004fe20000410000 */
[----:B------:R-:W-:Y:S01]  /*2300*/  @P1 HADD2.F32 R18, -RZ, R97.H0_H0 ;  /* 0x20000061ff121230 */ /* 0x000fe20000004100 */
[----:B------:R-:W-:-:S04]  /*2310*/  MOV R17, R9 ;  /* 0x0000000900117202 */ /* 0x000fc80000000f00 */
[----:B------:R-:W-:Y:S01]  /*2320*/  @P1 FFMA.FTZ R17, R60, R18, R9 ;  /* 0x000000123c111223 */ /* 0x000fe20000010009 */
[----:B------:R-:W-:Y:S01]  /*2330*/  MOV R18, R10 ;  /* 0x0000000a00127202 */ /* 0x000fe20000000f00 */
[----:B0-----:R-:W-:-:S04]  /*2340*/  @P1 FMUL.FTZ R61, R6, R61 ;  /* 0x0000003d063d1220 */ /* 0x001fc80000410000 */
[----:B------:R-:W-:Y:S01]  /*2350*/  @P1 FFMA.FTZ R18, R61, R19, R10 ;  /* 0x000000133d121223 */ /* 0x000fe2000001000a */
[----:B------:R-:W-:Y:S01]  /*2360*/  MOV R19, R11 ;  /* 0x0000000b00137202 */ /* 0x000fe20000000f00 */
[----:B------:R-:W-:Y:S06]  /*2370*/  @!P1 BRA `(.L_x_43311) ;  /* 0x00000000005c9947 */ /* 0x000fec0003800000 */
[----:B------:R-:W-:Y:S02]  /*2380*/  HADD2.F32 R60, -RZ, R97.H1_H1 ;  /* 0x30000061ff3c7230 */ /* 0x000fe40000004100 */
[----:B------:R-:W-:-:S04]  /*2390*/  FMUL.FTZ R130, R7, UR10 ;  /* 0x0000000a07827c20 */ /* 0x000fc80008410000 */
[----:B------:R-:W-:Y:S01]  /*23a0*/  FFMA.FTZ R19, R130, R60, R11 ;  /* 0x0000003c82137223 */ /* 0x000fe2000001000b */
[----:B------:R-:W-:Y:S06]  /*23b0*/  BRA `(.L_x_43311) ;  /* 0x00000000004c7947 */ /* 0x000fec0003800000 */
.L_x_43310:
[----:B-1----:R-:W1:Y:S01]  /*23c0*/  @P0 LDC R17, c[0x0][0x40c] ;  /* 0x00010300ff110b82 */ /* 0x002e620000000800 */
[----:B------:R-:W-:Y:S02]  /*23d0*/  @P0 HADD2.F32 R18, -RZ, R96.H0_H0 ;  /* 0x20000060ff120230 */ /* 0x000fe40000004100 */
[----:B------:R-:W-:Y:S02]  /*23e0*/  HFMA2 R16, -RZ, RZ, 0, 0 ;  /* 0x00000000ff107431 */ /* 0x000fe400000001ff */
[----:B------:R-:W-:-:S03]  /*23f0*/  @P0 HADD2.F32 R19, -RZ, R97.H0_H0 ;  /* 0x20000061ff130230 */ /* 0x000fc60000004100 */
[----:B0-----:R-:W0:Y:S08]  /*2400*/  @P0 LDC R60, c[0x0][0x40c] ;  /* 0x00010300ff3c0b82 */ /* 0x001e300000000800 */
[----:B------:R-:W2:Y:S08]  /*2410*/  @P0 LDC R61, c[0x0][0x40c] ;  /* 0x00010300ff3d0b82 */ /* 0x000eb00000000800 */
[----:B------:R-:W3:Y:S01]  /*2420*/  @P0 LDC R130, c[0x0][0x40c] ;  /* 0x00010300ff820b82 */ /* 0x000ee20000000800 */
[----:B-1---5:R-:W-:-:S04]  /*2430*/  @P0 FMUL.FTZ R17, R4, R17 ;  /* 0x0000001104110220 */ /* 0x022fc80000410000 */
[----:B------:R-:W-:Y:S01]  /*2440*/  @P0 FMUL.FTZ R16, R17, R18 ;  /* 0x0000001211100220 */ /* 0x000fe20000410000 */
[----:B------:R-:W-:Y:S01]  /*2450*/  MOV R17, RZ ;  /* 0x000000ff00117202 */ /* 0x000fe20000000f00 */
[----:B0-----:R-:W-:-:S04]  /*2460*/  @P0 FMUL.FTZ R60, R5, R60 ;  /* 0x0000003c053c0220 */ /* 0x001fc80000410000 */
        /* <DEDUP_REMOVED lines=8> */
.L_x_43311:
[----:B------:R-:W-:Y:S05]  /*24f0*/  BSYNC.RECONVERGENT B1 ;  /* 0x0000000000017941 */ /* 0x000fea0003800200 */
.L_x_43309:
[----:B------:R-:W0:Y:S01]  /*2500*/  LDC.64 R60, c[0x0][0x3a8] ;  /* 0x0000ea00ff3c7b82 */ /* 0x000e220000000a00 */
[----:B------:R-:W-:Y:S01]  /*2510*/  IADD3 R141, PT, PT, R141, 0x20, RZ ;  /* 0x000000208d8d7810 */ /* 0x000fe20007ffe0ff */
[C---:B0-----:R-:W-:Y:S01]  /*2520*/  IMAD.WIDE.U32 R60, R63.reuse, 0x10, R60 ;  /* 0x000000103f3c7825 */ /* 0x041fe200078e003c */
[----:B------:R-:W-:-:S04]  /*2530*/  IADD3 R63, PT, PT, R63, 0x20, RZ ;  /* 0x000000203f3f7810 */ /* 0x000fc80007ffe0ff */
[----:B------:R1:W-:Y:S03]  /*2540*/  STG.E.128 desc[UR6][R60.64], R16 ;  /* 0x000000103c007986 */ /* 0x0003e6000c101d06 */
.L_x_43308:
[----:B------:R-:W-:Y:S05]  /*2550*/  BSYNC.RECONVERGENT B0 ;  /* 0x0000000000007941 */ /* 0x000fea0003800200 */
.L_x_43307:
        /* <DEDUP_REMOVED lines=12> */
[----:B------:R-:W-:Y:S04]  /*2620*/  BSSY.RECONVERGENT B1, `(.L_x_43314) ;  /* 0x000002b000017945 */ /* 0x000fe80003800200 */
[----:B------:R-:W-:Y:S05]  /*2630*/  @!P1 BRA `(.L_x_43315) ;  /* 0x0000000000589947 */ /* 0x000fea0003800000 */
[----:B------:R-:W-:Y:S02]  /*2640*/  ISETP.GT.AND P1, PT, R62, RZ, PT ;  /* 0x000000ff3e00720c */ /* 0x000fe40003f24270 */
[----:B--2--5:R-:W-:-:S11]  /*2650*/  MOV R20, R8 ;  /* 0x0000000800147202 */ /* 0x024fd60000000f00 */
[----:B------:R-:W2:Y:S08]  /*2660*/  @P1 LDC R21, c[0x0][0x40c] ;  /* 0x00010300ff151b82 */ /* 0x000eb00000000800 */
[----:B------:R-:W3:Y:S08]  /*2670*/  @P1 LDC R22, c[0x0][0x40c] ;  /* 0x00010300ff161b82 */ /* 0x000ef00000000800 */
[----:B01----:R-:W0:Y:S01]  /*2680*/  @P1 LDC R61, c[0x0][0x40c] ;  /* 0x00010300ff3d1b82 */ /* 0x003e220000000800 */
[----:B--2---:R-:W-:Y:S01]  /*2690*/  @P1 FMUL.FTZ R23, R4, R21 ;  /* 0x0000001504171220 */ /* 0x004fe20000410000 */
[----:B------:R-:W-:-:S05]  /*26a0*/  @P1 HADD2.F32 R21, -RZ, R98.H0_H0 ;  /* 0x20000062ff151230 */ /* 0x000fca0000004100 */
[----:B------:R-:W-:Y:S01]  /*26b0*/  @P1 FFMA.FTZ R20, R23, R21, R8 ;  /* 0x0000001517141223 */ /* 0x000fe20000010008 */
[----:B------:R-:W-:Y:S02]  /*26c0*/  @P1 HADD2.F32 R23, -RZ, R98.H1_H1 ;  /* 0x30000062ff171230 */ /* 0x000fe40000004100 */
[----:B---3--:R-:W-:Y:S01]  /*26d0*/  @P1 FMUL.FTZ R60, R5, R22 ;  /* 0x00000016053c1220 */ /* 0x008fe20000410000 */
        /* <DEDUP_REMOVED lines=12> */
.L_x_43315:
[----:B--2---:R-:W2:Y:S01]  /*27a0*/  @P0 LDC R21, c[0x0][0x40c] ;  /* 0x00010300ff150b82 */ /* 0x004ea20000000800 */
[----:B------:R-:W-:Y:S02]  /*27b0*/  @P0 HADD2.F32 R22, -RZ, R98.H0_H0 ;  /* 0x20000062ff160230 */ /* 0x000fe40000004100 */
[----:B------:R-:W-:Y:S02]  /*27c0*/  HFMA2 R20, -RZ, RZ, 0, 0 ;  /* 0x00000000ff147431 */ /* 0x000fe400000001ff */
[----:B------:R-:W-:-:S03]  /*27d0*/  @P0 HADD2.F32 R23, -RZ, R99.H0_H0 ;  /* 0x20000063ff170230 */ /* 0x000fc60000004100 */
[----:B01----:R-:W0:Y:S08]  /*27e0*/  @P0 LDC R60, c[0x0][0x40c] ;  /* 0x00010300ff3c0b82 */ /* 0x003e300000000800 */
[----:B------:R-:W1:Y:S08]  /*27f0*/  @P0 LDC R61, c[0x0][0x40c] ;  /* 0x00010300ff3d0b82 */ /* 0x000e700000000800 */
[----:B------:R-:W3:Y:S01]  /*2800*/  @P0 LDC R130, c[0x0][0x40c] ;  /* 0x00010300ff820b82 */ /* 0x000ee20000000800 */
[----:B--2--5:R-:W-:-:S04]  /*2810*/  @P0 FMUL.FTZ R21, R4, R21 ;  /* 0x0000001504150220 */ /* 0x024fc80000410000 */
[----:B------:R-:W-:Y:S01]  /*2820*/  @P0 FMUL.FTZ R20, R21, R22 ;  /* 0x0000001615140220 */ /* 0x000fe20000410000 */
[----:B------:R-:W-:Y:S01]  /*2830*/  MOV R21, RZ ;  /* 0x000000ff00157202 */ /* 0x000fe20000000f00 */
[----:B0-----:R-:W-:-:S04]  /*2840*/  @P0 FMUL.FTZ R60, R5, R60 ;  /* 0x0000003c053c0220 */ /* 0x001fc80000410000 */
[----:B------:R-:W-:Y:S01]  /*2850*/  @P0 FMUL.FTZ R21, R60, R23 ;  /* 0x000000173c150220 */ /* 0x000fe20000410000 */
[----:B------:R-:W-:Y:S01]  /*2860*/  @P0 HADD2.F32 R60, -RZ, R98.H1_H1 ;  /* 0x30000062ff3c0230 */ /* 0x000fe20000004100 */
[----:B------:R-:W-:Y:S01]  /*2870*/  CS2R R22, SRZ ;  /* 0x0000000000167805 */ /* 0x000fe2000001ff00 */
[----:B-1----:R-:W-:-:S04]  /*2880*/  @P0 FMUL.FTZ R61, R6, R61 ;  /* 0x0000003d063d0220 */ /* 0x002fc80000410000 */
[----:B------:R-:W-:Y:S01]  /*2890*/  @P0 FMUL.FTZ R22, R61, R60 ;  /* 0x0000003c3d160220 */ /* 0x000fe20000410000 */
[----:B------:R-:W-:Y:S02]  /*28a0*/  @P0 HADD2.F32 R61, -RZ, R99.H1_H1 ;  /* 0x30000063ff3d0230 */ /* 0x000fe40000004100 */
[----:B---3--:R-:W-:-:S04]  /*28b0*/  @P0 FMUL.FTZ R130, R7, R130 ;  /* 0x0000008207820220 */ /* 0x008fc80000410000 */
[----:B------:R-:W-:-:S07]  /*28c0*/  @P0 FMUL.FTZ R23, R130, R61 ;  /* 0x0000003d82170220 */ /* 0x000fce0000410000 */
.L_x_43316:
[----:B------:R-:W-:Y:S05]  /*28d0*/  BSYNC.RECONVERGENT B1 ;  /* 0x0000000000017941 */ /* 0x000fea0003800200 */
.L_x_43314:
[----:B------:R-:W0:Y:S01]  /*28e0*/  LDC.64 R60, c[0x0][0x3a8] ;  /* 0x0000ea00ff3c7b82 */ /* 0x000e220000000a00 */
[----:B------:R-:W-:Y:S01]  /*28f0*/  IADD3 R141, PT, PT, R141, 0x20, RZ ;  /* 0x000000208d8d7810 */ /* 0x000fe20007ffe0ff */
[C---:B0-----:R-:W-:Y:S01]  /*2900*/  IMAD.WIDE.U32 R60, R63.reuse, 0x10, R60 ;  /* 0x000000103f3c7825 */ /* 0x041fe200078e003c */
[----:B------:R-:W-:-:S04]  /*2910*/  IADD3 R63, PT, PT, R63, 0x20, RZ ;  /* 0x000000203f3f7810 */ /* 0x000fc80007ffe0ff */
[----:B------:R2:W-:Y:S03]  /*2920*/  STG.E.128 desc[UR6][R60.64], R20 ;  /* 0x000000143c007986 */ /* 0x0005e6000c101d06 */
.L_x_43313:
[----:B------:R-:W-:Y:S05]  /*2930*/  BSYNC.RECONVERGENT B0 ;  /* 0x0000000000007941 */ /* 0x000fea0003800200 */
.L_x_43312:
        /* <DEDUP_REMOVED lines=12> */
[----:B------:R-:W-:Y:S04]  /*2a00*/  BSSY.RECONVERGENT B1, `(.L_x_43319) ;  /* 0x000002b000017945 */ /* 0x000fe80003800200 */
[----:B------:R-:W-:Y:S05]  /*2a10*/  @!P1 BRA `(.L_x_43320) ;  /* 0x0000000000589947 */ /* 0x000fea0003800000 */
[----:B------:R-:W-:Y:S02]  /*2a20*/  ISETP.GT.AND P1, PT, R62, RZ, PT ;  /* 0x000000ff3e00720c */ /* 0x000fe40003f24270 */
[----:B---3-5:R-:W-:-:S11]  /*2a30*/  MOV R24, R8 ;  /* 0x0000000800187202 */ /* 0x028fd60000000f00 */
[----:B------:R-:W3:Y:S08]  /*2a40*/  @P1 LDC R25, c[0x0][0x40c] ;  /* 0x00010300ff191b82 */ /* 0x000ef00000000800 */
[----:B------:R-:W4:Y:S08]  /*2a50*/  @P1 LDC R26, c[0x0][0x40c] ;  /* 0x00010300ff1a1b82 */ /* 0x000f300000000800 */
[----:B012---:R-:W0:Y:S01]  /*2a60*/  @P1 LDC R61, c[0x0][0x40c] ;  /* 0x00010300ff3d1b82 */ /* 0x007e220000000800 */
[----:B---3--:R-:W-:Y:S01]  /*2a70*/  @P1 FMUL.FTZ R27, R4, R25 ;  /* 0x00000019041b1220 */ /* 0x008fe20000410000 */
[----:B------:R-:W-:-:S05]  /*2a80*/  @P1 HADD2.F32 R25, -RZ, R100.H0_H0 ;  /* 0x20000064ff191230 */ /* 0x000fca0000004100 */
[----:B------:R-:W-:Y:S01]  /*2a90*/  @P1 FFMA.FTZ R24, R27, R25, R8 ;  /* 0x000000191b181223 */ /* 0x000fe20000010008 */
[----:B------:R-:W-:Y:S02]  /*2aa0*/  @P1 HADD2.F32 R27, -RZ, R100.H1_H1 ;  /* 0x30000064ff1b1230 */ /* 0x000fe40000004100 */
[----:B----4-:R-:W-:Y:S01]  /*2ab0*/  @P1 FMUL.FTZ R60, R5, R26 ;  /* 0x0000001a053c1220 */ /* 0x010fe20000410000 */
        /* <DEDUP_REMOVED lines=12> */
.L_x_43320:
[----:B---3--:R-:W3:Y:S01]  /*2b80*/  @P0 LDC R25, c[0x0][0x40c] ;  /* 0x00010300ff190b82 */ /* 0x008ee20000000800 */
[----:B------:R-:W-:Y:S02]  /*2b90*/  @P0 HADD2.F32 R26, -RZ, R100.H0_H0 ;  /* 0x20000064ff1a0230 */ /* 0x000fe40000004100 */
[----:B------:R-:W-:Y:S02]  /*2ba0*/  HFMA2 R24, -RZ, RZ, 0, 0 ;  /* 0x00000000ff187431 */ /* 0x000fe400000001ff */
[----:B------:R-:W-:-:S03]  /*2bb0*/  @P0 HADD2.F32 R27, -RZ, R101.H0_H0 ;  /* 0x20000065ff1b0230 */ /* 0x000fc60000004100 */
[----:B012---:R-:W0:Y:S08]  /*2bc0*/  @P0 LDC R60, c[0x0][0x40c] ;  /* 0x00010300ff3c0b82 */ /* 0x007e300000000800 */
[----:B------:R-:W1:Y:S08]  /*2bd0*/  @P0 LDC R61, c[0x0][0x40c] ;  /* 0x00010300ff3d0b82 */ /* 0x000e700000000800 */
[----:B------:R-:W2:Y:S01]  /*2be0*/  @P0 LDC R130, c[0x0][0x40c] ;  /* 0x00010300ff820b82 */ /* 0x000ea20000000800 */
[----:B---3-5:R-:W-:-:S04]  /*2bf0*/  @P0 FMUL.FTZ R25, R4, R25 ;  /* 0x0000001904190220 */ /* 0x028fc80000410000 */
        /* <DEDUP_REMOVED lines=9> */
[----:B--2---:R-:W-:-:S04]  /*2c90*/  @P0 FMUL.FTZ R130, R7, R130 ;  /* 0x0000008207820220 */ /* 0x004fc80000410000 */
[----:B------:R-:W-:-:S07]  /*2ca0*/  @P0 FMUL.FTZ R27, R130, R61 ;  /* 0x0000003d821b0220 */ /* 0x000fce0000410000 */
.L_x_43321:
[----:B------:R-:W-:Y:S05]  /*2cb0*/  BSYNC.RECONVERGENT B1 ;  /* 0x0000000000017941 */ /* 0x000fea0003800200 */
.L_x_43319:
[----:B------:R-:W0:Y:S01]  /*2cc0*/  LDC.64 R60, c[0x0][0x3a8] ;  /* 0x0000ea00ff3c7b82 */ /* 0x000e220000000a00 */
[----:B------:R-:W-:Y:S01]  /*2cd0*/  IADD3 R141, PT, PT, R141, 0x20, RZ ;  /* 0x000000208d8d7810 */ /* 0x000fe20007ffe0ff */
[C---:B0-----:R-:W-:Y:S01]  /*2ce0*/  IMAD.WIDE.U32 R60, R63.reuse, 0x10, R60 ;  /* 0x000000103f3c7825 */ /* 0x041fe200078e003c */
[----:B------:R-:W-:-:S04]  /*2cf0*/  IADD3 R63, PT, PT, R63, 0x20, RZ ;  /* 0x000000203f3f7810 */ /* 0x000fc80007ffe0ff */
[----:B------:R3:W-:Y:S03]  /*2d00*/  STG.E.128 desc[UR6][R60.64], R24 ;  /* 0x000000183c007986 */ /* 0x0007e6000c101d06 */
.L_x_43318:
[----:B------:R-:W-:Y:S05]  /*2d10*/  BSYNC.RECONVERGENT B0 ;  /* 0x0000000000007941 */ /* 0x000fea0003800200 */
.L_x_43317:
        /* <DEDUP_REMOVED lines=12> */
[----:B------:R-:W-:Y:S04]  /*2de0*/  BSSY.RECONVERGENT B1, `(.L_x_43324) ;  /* 0x000002b000017945 */ /* 0x000fe80003800200 */
[----:B------:R-:W-:Y:S05]  /*2df0*/  @!P1 BRA `(.L_x_43325) ;  /* 0x0000000000589947 */ /* 0x000fea0003800000 */
[----:B------:R-:W-:Y:S02]  /*2e00*/  ISETP.GT.AND P1, PT, R62, RZ, PT ;  /* 0x000000ff3e00720c */ /* 0x000fe40003f24270 */
[----:B----45:R-:W-:-:S11]  /*2e10*/  MOV R28, R8 ;  /* 0x00000008001c7202 */ /* 0x030fd60000000f00 */
[----:B------:R-:W0:Y:S08]  /*2e20*/  @P1 LDC R29, c[0x0][0x40c] ;  /* 0x00010300ff1d1b82 */ /* 0x000e300000000800 */
[----:B------:R-:W4:Y:S08]  /*2e30*/  @P1 LDC R30, c[0x0][0x40c] ;  /* 0x00010300ff1e1b82 */ /* 0x000f300000000800 */
[----:B-123--:R-:W1:Y:S01]  /*2e40*/  @P1 LDC R61, c[0x0][0x40c] ;  /* 0x00010300ff3d1b82 */ /* 0x00ee620000000800 */
[----:B0-----:R-:W-:Y:S01]  /*2e50*/  @P1 FMUL.FTZ R31, R4, R29 ;  /* 0x0000001d041f1220 */ /* 0x001fe20000410000 */
        /* <DEDUP_REMOVED lines=8> */
[----:B-1----:R-:W-:-:S04]  /*2ee0*/  @P1 FMUL.FTZ R61, R6, R61 ;  /* 0x0000003d063d1220 */ /* 0x002fc80000410000 */
[----:B------:R-:W-:Y:S01]  /*2ef0*/  @P1 FFMA.FTZ R30, R61, R31, R10 ;  /* 0x0000001f3d1e1223 */ /* 0x000fe2000001000a */
[----:B------:R-:W-:Y:S01]  /*2f00*/  MOV R31, R11 ;  /* 0x0000000b001f7202 */ /* 0x000fe20000000f00 */
[----:B------:R-:W-:Y:S06]  /*2f10*/  @!P1 BRA `(.L_x_43326) ;  /* 0x00000000005c9947 */ /* 0x000fec0003800000 */
[----:B------:R-:W-:Y:S02]  /*2f20*/  HADD2.F32 R60, -RZ, R103.H1_H1 ;  /* 0x30000067ff3c7230 */ /* 0x000fe40000004100 */
[----:B------:R-:W-:-:S04]  /*2f30*/  FMUL.FTZ R130, R7, UR10 ;  /* 0x0000000a07827c20 */ /* 0x000fc80008410000 */
[----:B------:R-:W-:Y:S01]  /*2f40*/  FFMA.FTZ R31, R130, R60, R11 ;  /* 0x0000003c821f7223 */ /* 0x000fe2000001000b */
[----:B------:R-:W-:Y:S06]  /*2f50*/  BRA `(.L_x_43326) ;  /* 0x00000000004c7947 */ /* 0x000fec0003800000 */
.L_x_43325:
[----:B----4-:R-:W0:Y:S01]  /*2f60*/  @P0 LDC R29, c[0x0][0x40c] ;  /* 0x00010300ff1d0b82 */ /* 0x010e220000000800 */
[----:B------:R-:W-:Y:S02]  /*2f70*/  @P0 HADD2.F32 R30, -RZ, R102.H0_H0 ;  /* 0x20000066ff1e0230 */ /* 0x000fe40000004100 */
[----:B------:R-:W-:Y:S02]  /*2f80*/  HFMA2 R28, -RZ, RZ, 0, 0 ;  /* 0x00000000ff1c7431 */ /* 0x000fe400000001ff */
[----:B------:R-:W-:-:S03]  /*2f90*/  @P0 HADD2.F32 R31, -RZ, R103.H0_H0 ;  /* 0x20000067ff1f0230 */ /* 0x000fc60000004100 */
[----:B-123--:R-:W1:Y:S08]  /*2fa0*/  @P0 LDC R60, c[0x0][0x40c] ;  /* 0x00010300ff3c0b82 */ /* 0x00ee700000000800 */
        /* <DEDUP_REMOVED lines=14> */
.L_x_43326:
[----:B------:R-:W-:Y:S05]  /*3090*/  BSYNC.RECONVERGENT B1 ;  /* 0x0000000000017941 */ /* 0x000fea0003800200 */
.L_x_43324:
[----:B------:R-:W0:Y:S01]  /*30a0*/  LDC.64 R60, c[0x0][0x3a8] ;  /* 0x0000ea00ff3c7b82 */ /* 0x000e220000000a00 */
[----:B------:R-:W-:Y:S01]  /*30b0*/  IADD3 R141, PT, PT, R141, 0x20, RZ ;  /* 0x000000208d8d7810 */ /* 0x000fe20007ffe0ff */
[C---:B0-----:R-:W-:Y:S01]  /*30c0*/  IMAD.WIDE.U32 R60, R63.reuse, 0x10, R60 ;  /* 0x000000103f3c7825 */ /* 0x041fe200078e003c */
[----:B------:R-:W-:-:S04]  /*30d0*/  IADD3 R63, PT, PT, R63, 0x20, RZ ;  /* 0x000000203f3f7810 */ /* 0x000fc80007ffe0ff */
[----:B------:R4:W-:Y:S03]  /*30e0*/  STG.E.128 desc[UR6][R60.64], R28 ;  /* 0x0000001c3c007986 */ /* 0x0009e6000c101d06 */
.L_x_43323:
[----:B------:R-:W-:Y:S05]  /*30f0*/  BSYNC.RECONVERGENT B0 ;  /* 0x0000000000007941 */ /* 0x000fea0003800200 */
.L_x_43322:
[----:B------:R-:W-:Y:S01]  /*3100*/  ISETP.GE.U32.AND P1, PT, R84, 0xc0, PT ;  /* 0x000000c05400780c */ /* 0x000fe20003f26070 */
[----:B------:R-:W-:Y:S03]  /*3110*/  BSSY.RECONVERGENT B0, `(.L_x_43327) ;  /* 0x000003c000007945 */ /* 0x000fe60003800200 */
[----:B------:R-:W-:-:S09]  /*3120*/  P2R R133, PR, RZ, 0x2 ;  /* 0x00000002ff857803 */ /* 0x000fd20000000000 */
        /* <DEDUP_REMOVED lines=8> */
[----:B------:R0:W5:Y:S01]  /*31b0*/  @P1 LDG.E.128 R8, desc[UR6][R32.64] ;  /* 0x0000000620081981 */ /* 0x000162000c1e1d00 */
[----:B------:R-:W-:Y:S04]  /*31c0*/  BSSY.RECONVERGENT B1, `(.L_x_43329) ;  /* 0x000002b000017945 */ /* 0x000fe80003800200 */
[----:B------:R-:W-:Y:S05]  /*31d0*/  @!P1 BRA `(.L_x_43330) ;  /* 0x0000000000589947 */ /* 0x000fea0003800000 */
[----:B------:R-:W-:Y:S02]  /*31e0*/  ISETP.GT.AND P1, PT, R62, RZ, PT ;  /* 0x000000ff3e00720c */ /* 0x000fe40003f24270 */
[----:B0----5:R-:W-:-:S11]  /*31f0*/  MOV R32, R8 ;  /* 0x0000000800207202 */ /* 0x021fd60000000f00 */
[----:B------:R-:W0:Y:S08]  /*3200*/  @P1 LDC R33, c[0x0][0x40c] ;  /* 0x00010300ff211b82 */ /* 0x000e300000000800 */
[----:B------:R-:W1:Y:S08]  /*3210*/  @P1 LDC R34, c[0x0][0x40c] ;  /* 0x00010300ff221b82 */ /* 0x000e700000000800 */
[----:B--234-:R-:W2:Y:S01]  /*3220*/  @P1 LDC R61, c[0x0][0x40c] ;  /* 0x00010300ff3d1b82 */ /* 0x01cea20000000800 */
[----:B0-----:R-:W-:Y:S01]  /*3230*/  @P1 FMUL.FTZ R35, R4, R33 ;  /* 0x0000002104231220 */ /* 0x001fe20000410000 */
[----:B------:R-:W-:-:S05]  /*3240*/  @P1 HADD2.F32 R33, -RZ, R104.H0_H0 ;  /* 0x20000068ff211230 */ /* 0x000fca0000004100 */
[----:B------:R-:W-:Y:S01]  /*3250*/  @P1 FFMA.FTZ R32, R35, R33, R8 ;  /* 0x0000002123201223 */ /* 0x000fe20000010008 */
[----:B------:R-:W-:Y:S02]  /*3260*/  @P1 HADD2.F32 R35, -RZ, R104.H1_H1 ;  /* 0x30000068ff231230 */ /* 0x000fe40000004100 */
[----:B-1----:R-:W-:Y:S01]  /*3270*/  @P1 FMUL.FTZ R60, R5, R34 ;  /* 0x00000022053c1220 */ /* 0x002fe20000410000 */
[----:B------:R-:W-:Y:S01]  /*3280*/  @P1 HADD2.F32 R34, -RZ, R105.H0_H0 ;  /* 0x20000069ff221230 */ /* 0x000fe20000004100 */
[----:B------:R-:W-:-:S04]  /*3290*/  MOV R33, R9 ;  /* 0x0000000900217202 */ /* 0x000fc80000000f00 */
[----:B------:R-:W-:Y:S01]  /*32a0*/  @P1 FFMA.FTZ R33, R60, R34, R9 ;  /* 0x000000223c211223 */ /* 0x000fe20000010009 */
[----:B------:R-:W-:Y:S01]  /*32b0*/  MOV R34, R10 ;  /* 0x0000000a00227202 */ /* 0x000fe20000000f00 */
[----:B--2---:R-:W-:-:S04]  /*32c0*/  @P1 FMUL.FTZ R61, R6, R61 ;  /* 0x0000003d063d1220 */ /* 0x004fc80000410000 */
[----:B------:R-:W-:Y:S01]  /*32d0*/  @P1 FFMA.FTZ R34, R61, R35, R10 ;  /* 0x000000233d221223 */ /* 0x000fe2000001000a */
[----:B------:R-:W-:Y:S01]  /*32e0*/  MOV R35, R11 ;  /* 0x0000000b00237202 */ /* 0x000fe20000000f00 */
[----:B------:R-:W-:Y:S06]  /*32f0*/  @!P1 BRA `(.L_x_43331) ;  /* 0x00000000005c9947 */ /* 0x000fec0003800000 */
[----:B------:R-:W-:Y:S02]  /*3300*/  HADD2.F32 R60, -RZ, R105.H1_H1 ;  /* 0x30000069ff3c7230 */ /* 0x000fe40000004100 */
[----:B------:R-:W-:-:S04]  /*3310*/  FMUL.FTZ R130, R7, UR10 ;  /* 0x0000000a07827c20 */ /* 0x000fc80008410000 */
[----:B------:R-:W-:Y:S01]  /*3320*/  FFMA.FTZ R35, R130, R60, R11 ;  /* 0x0000003c82237223 */ /* 0x000fe2000001000b */
[----:B------:R-:W-:Y:S06]  /*3330*/  BRA `(.L_x_43331) ;  /* 0x00000000004c7947 */ /* 0x000fec0003800000 */
.L_x_43330:
[----:B0-----:R-:W0:Y:S01]  /*3340*/  @P0 LDC R33, c[0x0][0x40c] ;  /* 0x00010300ff210b82 */ /* 0x001e220000000800 */
[----:B------:R-:W-:Y:S02]  /*3350*/  @P0 HADD2.F32 R34, -RZ, R104.H0_H0 ;  /* 0x20000068ff220230 */ /* 0x000fe40000004100 */
[----:B------:R-:W-:Y:S02]  /*3360*/  HFMA2 R32, -RZ, RZ, 0, 0 ;  /* 0x00000000ff207431 */ /* 0x000fe400000001ff */
[----:B------:R-:W-:-:S03]  /*3370*/  @P0 HADD2.F32 R35, -RZ, R105.H0_H0 ;  /* 0x20000069ff230230 */ /* 0x000fc60000004100 */
[----:B--234-:R-:W1:Y:S08]  /*3380*/  @P0 LDC R60, c[0x0][0x40c] ;  /* 0x00010300ff3c0b82 */ /* 0x01ce700000000800 */
        /* <DEDUP_REMOVED lines=14> */
.L_x_43331:
[----:B------:R-:W-:Y:S05]  /*3470*/  BSYNC.RECONVERGENT B1 ;  /* 0x0000000000017941 */ /* 0x000fea0003800200 */
.L_x_43329:
[----:B------:R-:W0:Y:S01]  /*3480*/  LDC.64 R60, c[0x0][0x3a8] ;  /* 0x0000ea00ff3c7b82 */ /* 0x000e220000000a00 */
[----:B------:R-:W-:Y:S01]  /*3490*/  IADD3 R141, PT, PT, R141, 0x20, RZ ;  /* 0x000000208d8d7810 */ /* 0x000fe20007ffe0ff */
[C---:B0-----:R-:W-:Y:S01]  /*34a0*/  IMAD.WIDE.U32 R60, R63.reuse, 0x10, R60 ;  /* 0x000000103f3c7825 */ /* 0x041fe200078e003c */
[----:B------:R-:W-:-:S04]  /*34b0*/  IADD3 R63, PT, PT, R63, 0x20, RZ ;  /* 0x000000203f3f7810 */ /* 0x000fc80007ffe0ff */
[----:B------:R0:W-:Y:S03]  /*34c0*/  STG.E.128 desc[UR6][R60.64], R32 ;  /* 0x000000203c007986 */ /* 0x0001e6000c101d06 */
.L_x_43328:
[----:B------:R-:W-:Y:S05]  /*34d0*/  BSYNC.RECONVERGENT B0 ;  /* 0x0000000000007941 */ /* 0x000fea0003800200 */
.L_x_43327:
        /* <DEDUP_REMOVED lines=36> */
.L_x_43335:
        /* <DEDUP_REMOVED lines=19> */
.L_x_43336:
[----:B------:R-:W-:Y:S05]  /*3850*/  BSYNC.RECONVERGENT B1 ;  /* 0x0000000000017941 */ /* 0x000fea0003800200 */
.L_x_43334:
[----:B------:R-:W0:Y:S01]  /*3860*/  LDC.64 R60, c[0x0][0x3a8] ;  /* 0x0000ea00ff3c7b82 */ /* 0x000e220000000a00 */
[----:B------:R-:W-:Y:S01]  /*3870*/  IADD3 R141, PT, PT, R141, 0x20, RZ ;  /* 0x000000208d8d7810 */ /* 0x000fe20007ffe0ff */
[C---:B0-----:R-:W-:Y:S01]  /*3880*/  IMAD.WIDE.U32 R60, R63.reuse, 0x10, R60 ;  /* 0x000000103f3c7825 */ /* 0x041fe200078e003c */
[----:B------:R-:W-:-:S04]  /*3890*/  IADD3 R63, PT, PT, R63, 0x20, RZ ;  /* 0x000000203f3f7810 */ /* 0x000fc80007ffe0ff */
[----:B------:R0:W-:Y:S03]  /*38a0*/  STG.E.128 desc[UR6][R60.64], R36 ;  /* 0x000000243c007986 */ /* 0x0001e6000c101d06 */
.L_x_43333:
[----:B------:R-:W-:Y:S05]  /*38b0*/  BSYNC.RECONVERGENT B0 ;  /* 0x0000000000007941 */ /* 0x000fea0003800200 */
.L_x_43332:
        /* <DEDUP_REMOVED lines=36> */
.L_x_43340:
        /* <DEDUP_REMOVED lines=19> */
.L_x_43341:
[----:B------:R-:W-:Y:S05]  /*3c30*/  BSYNC.RECONVERGENT B1 ;  /* 0x0000000000017941 */ /* 0x000fea0003800200 */
.L_x_43339:
[----:B------:R-:W0:Y:S01]  /*3c40*/  LDC.64 R60, c[0x0][0x3a8] ;  /* 0x0000ea00ff3c7b82 */ /* 0x000e220000000a00 */
[----:B------:R-:W-:Y:S01]  /*3c50*/  IADD3 R141, PT, PT, R141, 0x20, RZ ;  /* 0x000000208d8d7810 */ /* 0x000fe20007ffe0ff */
[C---:B0-----:R-:W-:Y:S01]  /*3c60*/  IMAD.WIDE.U32 R60, R63.reuse, 0x10, R60 ;  /* 0x000000103f3c7825 */ /* 0x041fe200078e003c */
[----:B------:R-:W-:-:S04]  /*3c70*/  IADD3 R63, PT, PT, R63, 0x20, RZ ;  /* 0x000000203f3f7810 */ /* 0x000fc80007ffe0ff */
[----:B------:R0:W-:Y:S03]  /*3c80*/  STG.E.128 desc[UR6][R60.64], R40 ;  /* 0x000000283c007986 */ /* 0x0001e6000c101d06 */
.L_x_43338:
[----:B------:R-:W-:Y:S05]  /*3c90*/  BSYNC.RECONVERGENT B0 ;  /* 0x0000000000007941 */ /* 0x000fea0003800200 */
.L_x_43337:
        /* <DEDUP_REMOVED lines=36> */
.L_x_43345:
        /* <DEDUP_REMOVED lines=19> */
.L_x_43346:
[----:B------:R-:W-:Y:S05]  /*4010*/  BSYNC.RECONVERGENT B1 ;  /* 0x0000000000017941 */ /* 0x000fea0003800200 */
.L_x_43344:
[----:B------:R-:W0:Y:S01]  /*4020*/  LDC.64 R60, c[0x0][0x3a8] ;  /* 0x0000ea00ff3c7b82 */ /* 0x000e220000000a00 */
[----:B------:R-:W-:Y:S01]  /*4030*/  IADD3 R141, PT, PT, R141, 0x20, RZ ;  /* 0x000000208d8d7810 */ /* 0x000fe20007ffe0ff */
[C---:B0-----:R-:W-:Y:S01]  /*4040*/  IMAD.WIDE.U32 R60, R63.reuse, 0x10, R60 ;  /* 0x000000103f3c7825 */ /* 0x041fe200078e003c */
[----:B------:R-:W-:-:S04]  /*4050*/  IADD3 R63, PT, PT, R63, 0x20, RZ ;  /* 0x000000203f3f7810 */ /* 0x000fc80007ffe0ff */
[----:B------:R0:W-:Y:S03]  /*4060*/  STG.E.128 desc[UR6][R60.64], R44 ;  /* 0x0000002c3c007986 */ /* 0x0001e6000c101d06 */
.L_x_43343:
[----:B------:R-:W-:Y:S05]  /*4070*/  BSYNC.RECONVERGENT B0 ;  /* 0x0000000000007941 */ /* 0x000fea0003800200 */
.L_x_43342:
        /* <DEDUP_REMOVED lines=36> */
.L_x_43350:
        /* <DEDUP_REMOVED lines=19> */
.L_x_43351:
[----:B------:R-:W-:Y:S05]  /*43f0*/  BSYNC.RECONVERGENT B1 ;  /* 0x0000000000017941 */ /* 0x000fea0003800200 */
.L_x_43349:
[----:B------:R-:W0:Y:S01]  /*4400*/  LDC.64 R60, c[0x0][0x3a8] ;  /* 0x0000ea00ff3c7b82 */ /* 0x000e220000000a00 */
[----:B------:R-:W-:Y:S01]  /*4410*/  IADD3 R141, PT, PT, R141, 0x20, RZ ;  /* 0x000000208d8d7810 */ /* 0x000fe20007ffe0ff */
[C---:B0-----:R-:W-:Y:S01]  /*4420*/  IMAD.WIDE.U32 R60, R63.reuse, 0x10, R60 ;  /* 0x000000103f3c7825 */ /* 0x041fe200078e003c */
[----:B------:R-:W-:-:S04]  /*4430*/  IADD3 R63, PT, PT, R63, 0x20, RZ ;  /* 0x000000203f3f7810 */ /* 0x000fc80007ffe0ff */
[----:B------:R0:W-:Y:S03]  /*4440*/  STG.E.128 desc[UR6][R60.64], R48 ;  /* 0x000000303c007986 */ /* 0x0001e6000c101d06 */
.L_x_43348:
[----:B------:R-:W-:Y:S05]  /*4450*/  BSYNC.RECONVERGENT B0 ;  /* 0x0000000000007941 */ /* 0x000fea0003800200 */
.L_x_43347:
        /* <DEDUP_REMOVED lines=36> */
.L_x_43355:
        /* <DEDUP_REMOVED lines=19> */
.L_x_43356:
[----:B------:R-:W-:Y:S05]  /*47d0*/  BSYNC.RECONVERGENT B1 ;  /* 0x0000000000017941 */ /* 0x000fea0003800200 */
.L_x_43354:
[----:B------:R-:W0:Y:S01]  /*47e0*/  LDC.64 R60, c[0x0][0x3a8] ;  /* 0x0000ea00ff3c7b82 */ /* 0x000e220000000a00 */
[----:B------:R-:W-:Y:S01]  /*47f0*/  IADD3 R141, PT, PT, R141, 0x20, RZ ;  /* 0x000000208d8d7810 */ /* 0x000fe20007ffe0ff */
[C---:B0-----:R-:W-:Y:S01]  /*4800*/  IMAD.WIDE.U32 R60, R63.reuse, 0x10, R60 ;  /* 0x000000103f3c7825 */ /* 0x041fe200078e003c */
[----:B------:R-:W-:-:S04]  /*4810*/  IADD3 R63, PT, PT, R63, 0x20, RZ ;  /* 0x000000203f3f7810 */ /* 0x000fc80007ffe0ff */
[----:B------:R0:W-:Y:S03]  /*4820*/  STG.E.128 desc[UR6][R60.64], R52 ;  /* 0x000000343c007986 */ /* 0x0001e6000c101d06 */
.L_x_43353:
[----:B------:R-:W-:Y:S05]  /*4830*/  BSYNC.RECONVERGENT B0 ;  /* 0x0000000000007941 */ /* 0x000fea0003800200 */
.L_x_43352:
        /* <DEDUP_REMOVED lines=16> */
[----:B------:R-:W0:Y:S01]  /*4940*/  @P0 LDC R59, c[0x0][0x40c] ;  /* 0x00010300ff3b0b82 */ /* 0x000e220000000800 */
[----:B------:R-:W-:Y:S02]  /*4950*/  @P0 HADD2.F32 R57, -RZ, R116.H0_H0 ;  /* 0x20000074ff390230 */ /* 0x000fe40000004100 */
[----:B------:R-:W-:-:S05]  /*4960*/  @P0 HADD2.F32 R58, -RZ, R117.H0_H0 ;  /* 0x20000075ff3a0230 */ /* 0x000fca0000004100 */
[----:B--234-:R-:W1:Y:S08]  /*4970*/  @P0 LDC R60, c[0x0][0x40c] ;  /* 0x00010300ff3c0b82 */ /* 0x01ce700000000800 */
[----:B------:R-:W2:Y:S01]  /*4980*/  @P0 LDC R61, c[0x0][0x40c] ;  /* 0x00010300ff3d0b82 */ /* 0x000ea20000000800 */
[----:B0-----:R-:W-:-:S04]  /*4990*/  @P0 FMUL.FTZ R59, R4, R59 ;  /* 0x0000003b043b0220 */ /* 0x001fc80000410000 */
[----:B------:R-:W-:Y:S01]  /*49a0*/  @P0 FFMA.FTZ R56, R59, R57, R8 ;  /* 0x000000393b380223 */ /* 0x000fe20000010008 */
[----:B------:R-:W-:Y:S01]  /*49b0*/  @P0 HADD2.F32 R59, -RZ, R116.H1_H1 ;  /* 0x30000074ff3b0230 */ /* 0x000fe20000004100 */
[----:B------:R-:W-:Y:S01]  /*49c0*/  MOV R57, R9 ;  /* 0x0000000900397202 */ /* 0x000fe20000000f00 */
[----:B-1----:R-:W-:-:S04]  /*49d0*/  @P0 FMUL.FTZ R60, R5, R60 ;  /* 0x0000003c053c0220 */ /* 0x002fc80000410000 */
        /* <DEDUP_REMOVED lines=10> */
.L_x_43360:
        /* <DEDUP_REMOVED lines=19> */
.L_x_43361:
[----:B------:R-:W-:Y:S05]  /*4bb0*/  BSYNC.RECONVERGENT B1 ;  /* 0x0000000000017941 */ /* 0x000fea0003800200 */
.L_x_43359:
[----:B------:R-:W0:Y:S02]  /*4bc0*/  LDC.64 R60, c[0x0][0x3a8] ;  /* 0x0000ea00ff3c7b82 */ /* 0x000e240000000a00 */
[----:B0-----:R-:W-:-:S05]  /*4bd0*/  IMAD.WIDE.U32 R60, R63, 0x10, R60 ;  /* 0x000000103f3c7825 */ /* 0x001fca00078e003c */
[----:B------:R0:W-:Y:S02]  /*4be0*/  STG.E.128 desc[UR6][R60.64], R56 ;  /* 0x000000383c007986 */ /* 0x0001e4000c101d06 */
.L_x_43358:
[----:B------:R-:W-:Y:S05]  /*4bf0*/  BSYNC.RECONVERGENT B0 ;  /* 0x0000000000007941 */ /* 0x000fea0003800200 */
.L_x_43357:
        /* <DEDUP_REMOVED lines=11> */
[----:B------:R-:W-:-:S03]  /*4cb0*/  FADD.FTZ R60, R15, R60 ;  /* 0x0000003c0f3c7221 */ /* 0x000fc60000010000 */
[----:B------:R-:W-:Y:S02]  /*4cc0*/  P2R R169, PR, RZ, 0x40 ;  /* 0x00000040ffa97803 */ /* 0x000fe40000000000 */
        /* <DEDUP_REMOVED lines=55> */
[----:B0-----:R-:W-:-:S04]  /*5040*/  LOP3.LUT P6, RZ, R143, 0x1f, RZ, 0xc0, !PT ;  /* 0x0000001f8fff7812 */ /* 0x001fc800078cc0ff */
[----:B------:R-:W-:Y:S01]  /*5050*/  P2R R60, PR, RZ, 0x40 ;  /* 0x00000040ff3c7803 */ /* 0x000fe20000000000 */
[----:B------:R-:W-:Y:S08]  /*5060*/  BRA.DIV UR11, `(.L_x_43362) ;  /* 0x0000001e0b787947 */ /* 0x000ff0000b800000 */
[----:B------:R-:W0:Y:S01]  /*5070*/  SHFL.BFLY PT, R60, R61, 0x1, 0x1f ;  /* 0x0c201f003d3c7f89 */ /* 0x000e2200000e0000 */
[----:B------:R-:W-:Y:S02]  /*5080*/  ISETP.NE.AND P6, PT, R62, RZ, PT ;  /* 0x000000ff3e00720c */ /* 0x000fe40003fc5270 */
        /* <DEDUP_REMOVED lines=30> */
[----:B------:R-:W-:Y:S02]  /*5270*/  ISETP.NE.AND P4, PT, R169, RZ, PT ;  /* 0x000000ffa900720c */ /* 0x000fe40003f85270 */
        /* <DEDUP_REMOVED lines=91> */
.L_x_43399:
        /* <DEDUP_REMOVED lines=28> */
[--C-:B------:R-:W-:Y:S01]  /*59f0*/  FADD.FTZ R62, R13, -R142.reuse ;  /* 0x8000008e0d3e7221 */ /* 0x100fe20000010000 */
[----:B------:R-:W-:Y:S02]  /*5a00*/  HADD2.F32 R63, -RZ, R82.H0_H0 ;  /* 0x20000052ff3f7230 */ /* 0x000fe40000004100 */
[----:B------:R-:W-:Y:S01]  /*5a10*/  FMUL.FTZ R60, R141, R60 ;  /* 0x0000003c8d3c7220 */ /* 0x000fe20000410000 */
[----:B------:R-:W-:Y:S02]  /*5a20*/  HADD2.F32 R128, -RZ, R156.H0_H0 ;  /* 0x2000009cff807230 */ /* 0x000fe40000004100 */
[----:B0-----:R-:W-:Y:S01]  /*5a30*/  FADD.FTZ R168, R15, -R142 ;  /* 0x8000008e0fa87221 */ /* 0x001fe20000010000 */
[----:B------:R-:W-:-:S02]  /*5a40*/  HADD2.F32 R167, -RZ, R83.H0_H0 ;  /* 0x20000053ffa77230 */ /* 0x000fc40000004100 */
[----:B------:R-:W-:Y:S01]  /*5a50*/  FFMA.FTZ R60, R60, R61, R63 ;  /* 0x0000003d3c3c7223 */ /* 0x000fe2000001003f */
[----:B------:R-:W-:Y:S01]  /*5a60*/  FMUL.FTZ R61, R141, R62 ;  /* 0x0000003e8d3d7220 */ /* 0x000fe20000410000 */
[----:B------:R-:W-:Y:S02]  /*5a70*/  HADD2.F32 R62, -RZ, R119.H0_H0 ;  /* 0x20000077ff3e7230 */ /* 0x000fe40000004100 */
[----:B------:R-:W-:Y:S02]  /*5a80*/  HADD2.F32 R63, -RZ, R118.H1_H1 ;  /* 0x30000076ff3f7230 */ /* 0x000fe40000004100 */
[----:B------:R-:W-:Y:S02]  /*5a90*/  HADD2.F32 R170, -RZ, R156.H1_H1 ;  /* 0x3000009cffaa7230 */ /* 0x000fe40000004100 */
[----:B------:R-:W-:Y:S01]  /*5aa0*/  FFMA.FTZ R61, R61, R62, R128 ;  /* 0x0000003e3d3d7223 */ /* 0x000fe20000010080 */
[----:B------:R-:W-:Y:S01]  /*5ab0*/  FADD.FTZ R62, R14, -R142 ;  /* 0x8000008e0e3e7221 */ /* 0x000fe20000010000 */
[----:B------:R-:W0:Y:S03]  /*5ac0*/  LDC.64 R128, c[0x0][0x428] ;  /* 0x00010a00ff807b82 */ /* 0x000e260000000a00 */
[----:B------:R-:W-:-:S04]  /*5ad0*/  FMUL.FTZ R62, R141, R62 ;  /* 0x0000003e8d3e7220 */ /* 0x000fc80000410000 */
[----:B------:R-:W-:Y:S01]  /*5ae0*/  FFMA.FTZ R62, R62, R63, R167 ;  /* 0x0000003f3e3e7223 */ /* 0x000fe200000100a7 */
[----:B------:R-:W-:Y:S01]  /*5af0*/  FMUL.FTZ R63, R141, R168 ;  /* 0x000000a88d3f7220 */ /* 0x000fe20000410000 */
[----:B------:R-:W-:-:S05]  /*5b00*/  HADD2.F32 R168, -RZ, R119.H1_H1 ;  /* 0x30000077ffa87230 */ /* 0x000fca0000004100 */
[----:B------:R-:W-:Y:S01]  /*5b10*/  FFMA.FTZ R63, R63, R168, R170 ;  /* 0x000000a83f3f7223 */ /* 0x000fe200000100aa */
[C---:B0-----:R-:W-:Y:S01]  /*5b20*/  IMAD.WIDE.U32 R128, R143.reuse, 0x10, R128 ;  /* 0x000000108f807825 */ /* 0x041fe200078e0080 */
[----:B------:R-:W-:-:S04]  /*5b30*/  IADD3 R143, PT, PT, R143, 0x20, RZ ;  /* 0x000000208f8f7810 */ /* 0x000fc80007ffe0ff */
[----:B------:R1:W-:Y:S03]  /*5b40*/  STG.E.128 desc[UR6][R128.64], R60 ;  /* 0x0000003c80007986 */ /* 0x0003e6000c101d06 */
.L_x_43366:
[----:B------:R-:W-:Y:S05]  /*5b50*/  BSYNC.RECONVERGENT B1 ;  /* 0x0000000000017941 */ /* 0x000fea0003800200 */
.L_x_43365:
[----:B------:R-:W-:Y:S01]  /*5b60*/  ISETP.NE.AND P0, PT, R138, RZ, PT ;  /* 0x000000ff8a00720c */ /* 0x000fe20003f05270 */
[----:B------:R-:W-:-:S12]  /*5b70*/  BSSY.RECONVERGENT B1, `(.L_x_43367) ;  /* 0x000001a000017945 */ /* 0x000fd80003800200 */
[----:B------:R-:W-:Y:S05]  /*5b80*/  @!P0 BRA `(.L_x_43368) ;  /* 0x0000000000608947 */ /* 0x000fea0003800000 */
[--C-:B-1----:R-:W-:Y:S01]  /*5b90*/  FADD.FTZ R60, R16, -R142.reuse ;  /* 0x8000008e103c7221 */ /* 0x102fe20000010000 */
[----:B------:R-:W-:Y:S02]  /*5ba0*/  HADD2.F32 R61, -RZ, R120.H0_H0 ;  /* 0x20000078ff3d7230 */ /* 0x000fe40000004100 */
[--C-:B------:R-:W-:Y:S01]  /*5bb0*/  FADD.FTZ R62, R17, -R142.reuse ;  /* 0x8000008e113e7221 */ /* 0x100fe20000010000 */
[----:B------:R-:W-:Y:S02]  /*5bc0*/  HADD2.F32 R63, -RZ, R80.H0_H0 ;  /* 0x20000050ff3f7230 */ /* 0x000fe40000004100 */
[----:B------:R-:W-:Y:S01]  /*5bd0*/  FMUL.FTZ R60, R141, R60 ;  /* 0x0000003c8d3c7220 */ /* 0x000fe20000410000 */
[----:B------:R-:W-:Y:S02]  /*5be0*/  HADD2.F32 R128, -RZ, R157.H0_H0 ;  /* 0x2000009dff807230 */ /* 0x000fe40000004100 */
[----:B------:R-:W-:Y:S01]  /*5bf0*/  FADD.FTZ R138, R19, -R142 ;  /* 0x8000008e138a7221 */ /* 0x000fe20000010000 */
[----:B------:R-:W-:-:S02]  /*5c00*/  HADD2.F32 R167, -RZ, R81.H0_H0 ;  /* 0x20000051ffa77230 */ /* 0x000fc40000004100 */
[----:B------:R-:W-:Y:S01]  /*5c10*/  FFMA.FTZ R60, R60, R61, R63 ;  /* 0x0000003d3c3c7223 */ /* 0x000fe2000001003f */
[----:B------:R-:W-:Y:S01]  /*5c20*/  FMUL.FTZ R61, R141, R62 ;  /* 0x0000003e8d3d7220 */ /* 0x000fe20000410000 */
[----:B------:R-:W-:Y:S02]  /*5c30*/  HADD2.F32 R62, -RZ, R121.H0_H0 ;  /* 0x20000079ff3e7230 */ /* 0x000fe40000004100 */
[----:B------:R-:W-:Y:S02]  /*5c40*/  HADD2.F32 R63, -RZ, R120.H1_H1 ;  /* 0x30000078ff3f7230 */ /* 0x000fe40000004100 */
[----:B0-----:R-:W-:Y:S02]  /*5c50*/  HADD2.F32 R168, -RZ, R157.H1_H1 ;  /* 0x3000009dffa87230 */ /* 0x001fe40000004100 */
        /* <DEDUP_REMOVED lines=11> */
.L_x_43368:
[----:B------:R-:W-:Y:S05]  /*5d10*/  BSYNC.RECONVERGENT B1 ;  /* 0x0000000000017941 */ /* 0x000fea0003800200 */
.L_x_43367:
[----:B------:R-:W-:Y:S01]  /*5d20*/  ISETP.NE.AND P0, PT, R137, RZ, PT ;  /* 0x000000ff8900720c */ /* 0x000fe20003f05270 */
[----:B------:R-:W-:-:S12]  /*5d30*/  BSSY.RECONVERGENT B1, `(.L_x_43369) ;  /* 0x000001a000017945 */ /* 0x000fd80003800200 */
[----:B------:R-:W-:Y:S05]  /*5d40*/  @!P0 BRA `(.L_x_43370) ;  /* 0x0000000000608947 */ /* 0x000fea0003800000 */
[--C-:B-12---:R-:W-:Y:S01]  /*5d50*/  FADD.FTZ R60, R20, -R142.reuse ;  /* 0x8000008e143c7221 */ /* 0x106fe20000010000 */
        /* <DEDUP_REMOVED lines=23> */
.L_x_43370:
[----:B------:R-:W-:Y:S05]  /*5ed0*/  BSYNC.RECONVERGENT B1 ;  /* 0x0000000000017941 */ /* 0x000fea0003800200 */
.L_x_43369:
[----:B------:R-:W-:Y:S01]  /*5ee0*/  ISETP.NE.AND P0, PT, R136, RZ, PT ;  /* 0x000000ff8800720c */ /* 0x000fe20003f05270 */
[----:B------:R-:W-:-:S12]  /*5ef0*/  BSSY.RECONVERGENT B1, `(.L_x_43371) ;  /* 0x000001a000017945 */ /* 0x000fd80003800200 */
[----:B------:R-:W-:Y:S05]  /*5f00*/  @!P0 BRA `(.L_x_43372) ;  /* 0x0000000000608947 */ /* 0x000fea0003800000 */
[--C-:B-123--:R-:W-:Y:S01]  /*5f10*/  FADD.FTZ R60, R24, -R142.reuse ;  /* 0x8000008e183c7221 */ /* 0x10efe20000010000 */
        /* <DEDUP_REMOVED lines=14> */
[----:B------:R-:W1:Y:S03]  /*6000*/  LDC.64 R128, c[0x0][0x428] ;  /* 0x00010a00ff807b82 */ /* 0x000e660000000a00 */
[----:B------:R-:W-:-:S04]  /*6010*/  FMUL.FTZ R62, R141, R62 ;  /* 0x0000003e8d3e7220 */ /* 0x000fc80000410000 */
[----:B------:R-:W-:Y:S01]  /*6020*/  FFMA.FTZ R62, R62, R63, R137 ;  /* 0x0000003f3e3e7223 */ /* 0x000fe20000010089 */
[----:B------:R-:W-:Y:S01]  /*6030*/  FMUL.FTZ R63, R141, R136 ;  /* 0x000000888d3f7220 */ /* 0x000fe20000410000 */
[----:B------:R-:W-:-:S05]  /*6040*/  HADD2.F32 R136, -RZ, R125.H1_H1 ;  /* 0x3000007dff887230 */ /* 0x000fca0000004100 */
[----:B------:R-:W-:Y:S01]  /*6050*/  FFMA.FTZ R63, R63, R136, R138 ;  /* 0x000000883f3f7223 */ /* 0x000fe2000001008a */
[C---:B-1----:R-:W-:Y:S01]  /*6060*/  IMAD.WIDE.U32 R128, R143.reuse, 0x10, R128 ;  /* 0x000000108f807825 */ /* 0x042fe200078e0080 */
[----:B------:R-:W-:-:S04]  /*6070*/  IADD3 R143, PT, PT, R143, 0x20, RZ ;  /* 0x000000208f8f7810 */ /* 0x000fc80007ffe0ff */
[----:B------:R4:W-:Y:S03]  /*6080*/  STG.E.128 desc[UR6][R128.64], R60 ;  /* 0x0000003c80007986 */ /* 0x0009e6000c101d06 */
.L_x_43372:
[----:B------:R-:W-:Y:S05]  /*6090*/  BSYNC.RECONVERGENT B1 ;  /* 0x0000000000017941 */ /* 0x000fea0003800200 */
.L_x_43371:
[----:B------:R-:W-:Y:S01]  /*60a0*/  ISETP.NE.AND P0, PT, R134, RZ, PT ;  /* 0x000000ff8600720c */ /* 0x000fe20003f05270 */
[----:B------:R-:W-:-:S12]  /*60b0*/  BSSY.RECONVERGENT B1, `(.L_x_43373) ;  /* 0x000001a000017945 */ /* 0x000fd80003800200 */
[----:B------:R-:W-:Y:S05]  /*60c0*/  @!P0 BRA `(.L_x_43374) ;  /* 0x0000000000608947 */ /* 0x000fea0003800000 */
[--C-:B-1234-:R-:W-:Y:S01]  /*60d0*/  FADD.FTZ R60, R28, -R142.reuse ;  /* 0x8000008e1c3c7221 */ /* 0x11efe20000010000 */
        /* <DEDUP_REMOVED lines=23> */
.L_x_43374:
[----:B------:R-:W-:Y:S05]  /*6250*/  BSYNC.RECONVERGENT B1 ;  /* 0x0000000000017941 */ /* 0x000fea0003800200 */
.L_x_43373:
        /* <DEDUP_REMOVED lines=27> */
.L_x_43376:
[----:B------:R-:W-:Y:S05]  /*6410*/  BSYNC.RECONVERGENT B1 ;  /* 0x0000000000017941 */ /* 0x000fea0003800200 */
.L_x_43375:
        /* <DEDUP_REMOVED lines=27> */
.L_x_43378:
[----:B------:R-:W-:Y:S05]  /*65d0*/  BSYNC.RECONVERGENT B1 ;  /* 0x0000000000017941 */ /* 0x000fea0003800200 */
.L_x_43377:
        /* <DEDUP_REMOVED lines=27> */
.L_x_43380:
[----:B------:R-:W-:Y:S05]  /*6790*/  BSYNC.RECONVERGENT B1 ;  /* 0x0000000000017941 */ /* 0x000fea0003800200 */
.L_x_43379:
        /* <DEDUP_REMOVED lines=27> */
.L_x_43382:
[----:B------:R-:W-:Y:S05]  /*6950*/  BSYNC.RECONVERGENT B1 ;  /* 0x0000000000017941 */ /* 0x000fea0003800200 */
.L_x_43381:
        /* <DEDUP_REMOVED lines=27> */
.L_x_43384:
[----:B------:R-:W-:Y:S05]  /*6b10*/  BSYNC.RECONVERGENT B1 ;  /* 0x0000000000017941 */ /* 0x000fea0003800200 */
.L_x_43383:
        /* <DEDUP_REMOVED lines=27> */
.L_x_43386:
[----:B------:R-:W-:Y:S05]  /*6cd0*/  BSYNC.RECONVERGENT B1 ;  /* 0x0000000000017941 */ /* 0x000fea0003800200 */
.L_x_43385:
[----:B------:R-:W-:-:S13]  /*6ce0*/  ISETP.NE.AND P0, PT, R139, RZ, PT ;  /* 0x000000ff8b00720c */ /* 0x000fda0003f05270 */
[----:B------:R-:W-:Y:S05]  /*6cf0*/  @!P0 BRA `(.L_x_43364) ;  /* 0x00000000003c8947 */ /* 0x000fea0003800000 */
[----:B-1234-:R-:W1:Y:S01]  /*6d00*/  LDC.64 R60, c[0x0][0x428] ;  /* 0x00010a00ff3c7b82 */ /* 0x01ee620000000a00 */
        /* <DEDUP_REMOVED lines=8> */
[----:B-1----:R-:W-:-:S04]  /*6d90*/  IMAD.WIDE.U32 R128, R143, 0x10, R60 ;  /* 0x000000108f807825 */ /* 0x002fc800078e003c */
[----:B------:R-:W-:Y:S01]  /*6da0*/  FFMA.FTZ R60, R63, R89, R86 ;  /* 0x000000593f3c7223 */ /* 0x000fe20000010056 */
[----:B------:R-:W-:Y:S01]  /*6db0*/  FFMA.FTZ R61, R62, R90, R93 ;  /* 0x0000005a3e3d7223 */ /* 0x000fe2000001005d */
[----:B------:R-:W-:Y:S01]  /*6dc0*/  FFMA.FTZ R62, R130, R88, R87 ;  /* 0x00000058823e7223 */ /* 0x000fe20000010057 */
[----:B------:R-:W-:-:S05]  /*6dd0*/  FFMA.FTZ R63, R141, R91, R92 ;  /* 0x0000005b8d3f7223 */ /* 0x000fca000001005c */
[----:B------:R1:W-:Y:S02]  /*6de0*/  STG.E.128 desc[UR6][R128.64], R60 ;  /* 0x0000003c80007986 */ /* 0x0003e4000c101d06 */
.L_x_43364:
[----:B------:R-:W-:Y:S05]  /*6df0*/  BSYNC.RECONVERGENT B0 ;  /* 0x0000000000007941 */ /* 0x000fea0003800200 */
.L_x_43363:
[----:B-1234-:R-:W1:Y:S02]  /*6e00*/  LDC.64 R60, c[0x0][0x380] ;  /* 0x0000e000ff3c7b82 */ /* 0x01ee640000000a00 */
[----:B-1----:R-:W-:-:S04]  /*6e10*/  LEA R85, R60, R85, 0x2 ;  /* 0x000000553c557211 */ /* 0x002fc800078e10ff */
[----:B------:R-:W-:-:S13]  /*6e20*/  ISETP.GE.AND P0, PT, R85, R61, PT ;  /* 0x0000003d5500720c */ /* 0x000fda0003f06270 */
[----:B------:R-:W-:Y:S05]  /*6e30*/  @!P0 BRA `(.L_x_43387) ;  /* 0xffffffac00808947 */ /* 0x000fea000383ffff */
[----:B------:R-:W-:Y:S05]  /*6e40*/  EXIT ;  /* 0x000000000000794d */ /* 0x000fea0003800000 */
.L_x_43362:
        /* <DEDUP_REMOVED lines=8> */
.L_x_43389:
[----:B------:R-:W-:Y:S05]  /*6ed0*/  BSYNC B0 ;  /* 0x0000000000007941 */ /* 0x000fea0003800000 */
.L_x_43388:
        /* <DEDUP_REMOVED lines=9> */
.L_x_43390:
[----:B------:R-:W-:Y:S01]  /*6f70*/  HFMA2 R176, -RZ, RZ, 0, 2.384185791015625e-07 ;  /* 0x00000004ffb07431 */ /* 0x000fe200000001ff */
[----:B------:R-:W-:-:S05]  /*6f80*/  MOV R60, R175 ;  /* 0x000000af003c7202 */ /* 0x000fca0000000f00 */
[----:B------:R-:W-:-:S05]  /*6f90*/  FADD.FTZ R141, R63, R60 ;  /* 0x0000003c3f8d7221 */ /* 0x000fca0000010000 */
[----:B------:R-:W-:-:S07]  /*6fa0*/  MOV R177, R141 ;  /* 0x0000008d00b17202 */ /* 0x000fce0000000f00 */
[----:B------:R-:W-:Y:S05]  /*6fb0*/  WARPSYNC.COLLECTIVE R174, `(.L_x_43391) ;  /* 0x00000000ae087348 */ /* 0x000fea0003c00000 */
[----:B------:R0:W1:Y:S02]  /*6fc0*/  SHFL.BFLY P6, R175, R177, R176, R179 ;  /* 0x0c0000b0b1af7389 */ /* 0x00006400000c00b3 */
[----:B01----:R-:W-:Y:S05]  /*6fd0*/  ENDCOLLECTIVE ;  /* 0x000000000000791b */ /* 0x003fea0003800000 */
.L_x_43391:
[----:B------:R-:W-:Y:S01]  /*6fe0*/  HFMA2 R176, -RZ, RZ, 0, 4.76837158203125e-07 ;  /* 0x00000008ffb07431 */ /* 0x000fe200000001ff */
[----:B------:R-:W-:-:S05]  /*6ff0*/  MOV R60, R175 ;  /* 0x000000af003c7202 */ /* 0x000fca0000000f00 */
[----:B------:R-:W-:-:S05]  /*7000*/  FADD.FTZ R142, R141, R60 ;  /* 0x0000003c8d8e7221 */ /* 0x000fca0000010000 */
[----:B------:R-:W-:-:S07]  /*7010*/  MOV R177, R142 ;  /* 0x0000008e00b17202 */ /* 0x000fce0000000f00 */
[----:B------:R-:W-:Y:S05]  /*7020*/  WARPSYNC.COLLECTIVE R174, `(.L_x_43392) ;  /* 0x00000000ae087348 */ /* 0x000fea0003c00000 */
[----:B------:R0:W1:Y:S02]  /*7030*/  SHFL.BFLY P6, R175, R177, R176, R179 ;  /* 0x0c0000b0b1af7389 */ /* 0x00006400000c00b3 */
[----:B01----:R-:W-:Y:S05]  /*7040*/  ENDCOLLECTIVE ;  /* 0x000000000000791b */ /* 0x003fea0003800000 */
.L_x_43392:
[----:B------:R-:W-:Y:S01]  /*7050*/  HFMA2 R176, -RZ, RZ, 0, 9.5367431640625e-07 ;  /* 0x00000010ffb07431 */ /* 0x000fe200000001ff */
[----:B------:R-:W-:-:S05]  /*7060*/  MOV R167, R175 ;  /* 0x000000af00a77202 */ /* 0x000fca0000000f00 */
[----:B------:R-:W-:-:S05]  /*7070*/  FADD.FTZ R168, R142, R167 ;  /* 0x000000a78ea87221 */ /* 0x000fca0000010000 */
[----:B------:R-:W-:-:S07]  /*7080*/  MOV R177, R168 ;  /* 0x000000a800b17202 */ /* 0x000fce0000000f00 */
[----:B------:R-:W-:Y:S05]  /*7090*/  WARPSYNC.COLLECTIVE R174, `(.L_x_43393) ;  /* 0x00000000ae087348 */ /* 0x000fea0003c00000 */
[----:B------:R0:W1:Y:S02]  /*70a0*/  SHFL.BFLY P6, R175, R177, R176, R179 ;  /* 0x0c0000b0b1af7389 */ /* 0x00006400000c00b3 */
[----:B01----:R-:W-:Y:S05]  /*70b0*/  ENDCOLLECTIVE ;  /* 0x000000000000791b */ /* 0x003fea0003800000 */
.L_x_43393:
[----:B------:R-:W-:Y:S01]  /*70c0*/  HFMA2 R176, -RZ, RZ, 0, 5.9604644775390625e-08 ;  /* 0x00000001ffb07431 */ /* 0x000fe200000001ff */
[----:B------:R-:W-:Y:S02]  /*70d0*/  ISETP.NE.AND P6, PT, R62, RZ, PT ;  /* 0x000000ff3e00720c */ /* 0x000fe40003fc5270 */
[----:B------:R-:W0:Y:S01]  /*70e0*/  LDC R62, c[0x0][0x400] ;  /* 0x00010000ff3e7b82 */ /* 0x000e220000000800 */
[----:B------:R-:W-:-:S05]  /*70f0*/  MOV R167, R175 ;  /* 0x000000af00a77202 */ /* 0x000fca0000000f00 */
[----:B------:R-:W-:-:S04]  /*7100*/  FADD.FTZ R167, R168, R167 ;  /* 0x000000a7a8a77221 */ /* 0x000fc80000010000 */
        /* <DEDUP_REMOVED lines=107> */
.L_x_43394:
[----:B------:R-:W-:Y:S01]  /*77c0*/  HFMA2 R176, -RZ, RZ, 0, 1.1920928955078125e-07 ;  /* 0x00000002ffb07431 */ /* 0x000fe200000001ff */
[----:B------:R-:W-:-:S05]  /*77d0*/  MOV R61, R175 ;  /* 0x000000af003d7202 */ /* 0x000fca0000000f00 */
[----:B------:R-:W-:-:S05]  /*77e0*/  FADD.FTZ R61, R60, R61 ;  /* 0x0000003d3c3d7221 */ /* 0x000fca0000010000 */
[----:B------:R-:W-:-:S07]  /*77f0*/  MOV R177, R61 ;  /* 0x0000003d00b17202 */ /* 0x000fce0000000f00 */
[----:B------:R-:W-:Y:S05]  /*7800*/  WARPSYNC.COLLECTIVE R174, `(.L_x_43395) ;  /* 0x00000000ae087348 */ /* 0x000fea0003c00000 */
[----:B------:R0:W1:Y:S02]  /*7810*/  SHFL.BFLY P6, R175, R177, R176, R179 ;  /* 0x0c0000b0b1af7389 */ /* 0x00006400000c00b3 */
[----:B01----:R-:W-:Y:S05]  /*7820*/  ENDCOLLECTIVE ;  /* 0x000000000000791b */ /* 0x003fea0003800000 */
.L_x_43395:
[----:B------:R-:W-:Y:S01]  /*7830*/  HFMA2 R176, -RZ, RZ, 0, 2.384185791015625e-07 ;  /* 0x00000004ffb07431 */ /* 0x000fe200000001ff */
[----:B------:R-:W-:-:S05]  /*7840*/  MOV R142, R175 ;  /* 0x000000af008e7202 */ /* 0x000fca0000000f00 */
[----:B------:R-:W-:-:S05]  /*7850*/  FADD.FTZ R142, R61, R142 ;  /* 0x0000008e3d8e7221 */ /* 0x000fca0000010000 */
[----:B------:R-:W-:-:S07]  /*7860*/  MOV R177, R142 ;  /* 0x0000008e00b17202 */ /* 0x000fce0000000f00 */
[----:B------:R-:W-:Y:S05]  /*7870*/  WARPSYNC.COLLECTIVE R174, `(.L_x_43396) ;  /* 0x00000000ae087348 */ /* 0x000fea0003c00000 */
[----:B------:R0:W1:Y:S02]  /*7880*/  SHFL.BFLY P6, R175, R177, R176, R179 ;  /* 0x0c0000b0b1af7389 */ /* 0x00006400000c00b3 */
[----:B01----:R-:W-:Y:S05]  /*7890*/  ENDCOLLECTIVE ;  /* 0x000000000000791b */ /* 0x003fea0003800000 */
.L_x_43396:
[----:B------:R-:W-:Y:S01]  /*78a0*/  HFMA2 R176, -RZ, RZ, 0, 4.76837158203125e-07 ;  /* 0x00000008ffb07431 */ /* 0x000fe200000001ff */
[----:B------:R-:W-:-:S05]  /*78b0*/  MOV R63, R175 ;  /* 0x000000af003f7202 */ /* 0x000fca0000000f00 */
[----:B------:R-:W-:-:S05]  /*78c0*/  FADD.FTZ R63, R142, R63 ;  /* 0x0000003f8e3f7221 */ /* 0x000fca0000010000 */
[----:B------:R-:W-:-:S07]  /*78d0*/  MOV R177, R63 ;  /* 0x0000003f00b17202 */ /* 0x000fce0000000f00 */
[----:B------:R-:W-:Y:S05]  /*78e0*/  WARPSYNC.COLLECTIVE R174, `(.L_x_43397) ;  /* 0x00000000ae087348 */ /* 0x000fea0003c00000 */
[----:B------:R0:W1:Y:S02]  /*78f0*/  SHFL.BFLY P6, R175, R177, R176, R179 ;  /* 0x0c0000b0b1af7389 */ /* 0x00006400000c00b3 */
[----:B01----:R-:W-:Y:S05]  /*7900*/  ENDCOLLECTIVE ;  /* 0x000000000000791b */ /* 0x003fea0003800000 */
.L_x_43397:
[----:B------:R-:W-:Y:S01]  /*7910*/  HFMA2 R176, -RZ, RZ, 0, 9.5367431640625e-07 ;  /* 0x00000010ffb07431 */ /* 0x000fe200000001ff */
[----:B------:R-:W-:-:S05]  /*7920*/  MOV R168, R175 ;  /* 0x000000af00a87202 */ /* 0x000fca0000000f00 */
[----:B------:R-:W-:-:S05]  /*7930*/  FADD.FTZ R168, R63, R168 ;  /* 0x000000a83fa87221 */ /* 0x000fca0000010000 */
[----:B------:R-:W-:-:S07]  /*7940*/  MOV R177, R168 ;  /* 0x000000a800b17202 */ /* 0x000fce0000000f00 */
[----:B------:R-:W-:Y:S05]  /*7950*/  WARPSYNC.COLLECTIVE R174, `(.L_x_43398) ;  /* 0x00000000ae087348 */ /* 0x000fea0003c00000 */
[----:B------:R0:W1:Y:S02]  /*7960*/  SHFL.BFLY P6, R175, R177, R176, R179 ;  /* 0x0c0000b0b1af7389 */ /* 0x00006400000c00b3 */
[----:B01----:R-:W-:Y:S05]  /*7970*/  ENDCOLLECTIVE ;  /* 0x000000000000791b */ /* 0x003fea0003800000 */
.L_x_43398:
[----:B------:R-:W-:Y:S01]  /*7980*/  MOV R141, R175 ;  /* 0x000000af008d7202 */ /* 0x000fe20000000f00 */
[----:B------:R-:W-:Y:S06]  /*7990*/  BRA `(.L_x_43399) ;  /* 0xffffffdc00a47947 */ /* 0x000fec000383ffff */
.L_x_43400:
        /* <DEDUP_REMOVED lines=14> */
.L_x_54462:


//--------------------- .text._ZN10layer_norm13ln_fwd_kernelINS_13Kernel_traitsI6__halfffffjLj1536ELj1ELj4ELj1ELj16ENS_18Kernel_traits_baseILj1536ES2_ffffjLj128EEEEELb0ELb1ELb1ELb1EEEvNS_9FwdParamsE --------------------------
	.section	.text._ZN10layer_norm13ln_fwd_kernelINS_13Kernel_traitsI6__halfffffjLj1536ELj1ELj4ELj1ELj16ENS_18Kernel_traits_baseILj1536ES2_ffffjLj128EEEEELb0ELb1ELb1ELb1EEEvNS_9FwdParamsE,"ax",@progbits
	.align	128
        .global         _ZN10layer_norm13ln_fwd_kernelINS_13Kernel_traitsI6__halfffffjLj1536ELj1ELj4ELj1ELj16ENS_18Kernel_traits_baseILj1536ES2_ffffjLj128EEEEELb0ELb1ELb1ELb1EEEvNS_9FwdParamsE
        .type           _ZN10layer_norm13ln_fwd_kernelINS_13Kernel_traitsI6__halfffffjLj1536ELj1ELj4ELj1ELj16ENS_18Kernel_traits_baseILj1536ES2_ffffjLj128EEEEELb0ELb1ELb1ELb1EEEvNS_9FwdParamsE,@function
        .size           _ZN10layer_norm13ln_fwd_kernelINS_13Kernel_traitsI6__halfffffjLj1536ELj1ELj4ELj1ELj16ENS_18Kernel_traits_baseILj1536ES2_ffffjLj128EEEEELb0ELb1ELb1ELb1EEEvNS_9FwdParamsE,(.L_x_54463 - _ZN10layer_norm13ln_fwd_kernelINS_13Kernel_traitsI6__halfffffjLj1536ELj1ELj4ELj1ELj16ENS_18Kernel_traits_baseILj1536ES2_ffffjLj128EEEEELb0ELb1ELb1ELb1EEEvNS_9FwdParamsE)
        .other          _ZN10layer_norm13ln_fwd_kernelINS_13Kernel_traitsI6__halfffffjLj1536ELj1ELj4ELj1ELj16ENS_18Kernel_traits_baseILj1536ES2_ffffjLj128EEEEELb0ELb1ELb1ELb1EEEvNS_9FwdParamsE,@"STO_CUDA_ENTRY STV_DEFAULT"
_ZN10layer_norm13ln_fwd_kernelINS_13Kernel_traitsI6__halfffffjLj1536ELj1ELj4ELj1ELj16ENS_18Kernel_traits_baseILj1536ES2_ffffjLj128EEEEELb0ELb1ELb1ELb1EEEvNS_9FwdParamsE:
.text._ZN10layer_norm13ln_fwd_kernelINS_13Kernel_traitsI6__halfffffjLj1536ELj1ELj4ELj1ELj16ENS_18Kernel_traits_baseILj1536ES2_ffffjLj128EEEEELb0ELb1ELb1ELb1EEEvNS_9FwdParamsE:
        /* <DEDUP_REMOVED lines=55> */
.L_x_43401:
[----:B------:R-:W0:Y:S08]  /*0370*/  LDC.64 R4, c[0x0][0x3e8] ;  /* 0x0000fa00ff047b82 */ /* 0x000e300000000a00 */
[----:B------:R-:W1:Y:S01]  /*0380*/  LDC.64 R2, c[0x0][0x3d0] ;  /* 0x0000f400ff027b82 */ /* 0x000e620000000a00 */
[----:B0-----:R-:W-:-:S05]  /*0390*/  IMAD.WIDE.U32 R46, R0, 0x8, R4 ;  /* 0x00000008002e7825 */ /* 0x001fca00078e0004 */
[----:B------:R-:W5:Y:S01]  /*03a0*/  LDG.E.64 R32, desc[UR6][R46.64] ;  /* 0x000000062e207981 */ /* 0x000f62000c1e1b00 */
[----:B-1----:R-:W-:-:S03]  /*03b0*/  IMAD.WIDE.U32 R2, R0, 0x8, R2 ;  /* 0x0000000800027825 */ /* 0x002fc600078e0002 */
        /* <DEDUP_REMOVED lines=10> */
[----:B------:R-:W5:Y:S01]  /*0460*/  LDG.E.64 R28, desc[UR6][R46.64+0xb00] ;  /* 0x000b00062e1c7981 */ /* 0x000f62000c1e1b00 */
[----:B------:R-:W-:-:S02]  /*0470*/  CS2R R60, SRZ ;  /* 0x00000000003c7805 */ /* 0x000fc4000001ff00 */
[----:B------:R-:W-:Y:S02]  /*0480*/  CS2R R62, SRZ ;  /* 0x00000000003e7805 */ /* 0x000fe4000001ff00 */
[----:B------:R-:W-:Y:S01]  /*0490*/  CS2R R64, SRZ ;  /* 0x0000000000407805 */ /* 0x000fe2000001ff00 */
[----:B------:R-:W5:Y:S01]  /*04a0*/  LDG.E.64 R26, desc[UR6][R2.64] ;  /* 0x00000006021a7981 */ /* 0x000f62000c1e1b00 */
[----:B------:R-:W-:Y:S02]  /*04b0*/  CS2R R66, SRZ ;  /* 0x0000000000427805 */ /* 0x000fe4000001ff00 */
[----:B------:R-:W-:Y:S02]  /*04c0*/  CS2R R68, SRZ ;  /* 0x0000000000447805 */ /* 0x000fe4000001ff00 */
[----:B------:R-:W-:Y:S01]  /*04d0*/  CS2R R70, SRZ ;  /* 0x0000000000467805 */ /* 0x000fe2000001ff00 */
[----:B------:R-:W5:Y:S01]  /*04e0*/  LDG.E.64 R24, desc[UR6][R2.64+0x100] ;  /* 0x0001000602187981 */ /* 0x000f62000c1e1b00 */
[----:B------:R-:W-:-:S02]  /*04f0*/  CS2R R72, SRZ ;  /* 0x0000000000487805 */ /* 0x000fc4000001ff00 */
[----:B------:R-:W-:Y:S02]  /*0500*/  CS2R R74, SRZ ;  /* 0x00000000004a7805 */ /* 0x000fe4000001ff00 */
[----:B------:R-:W-:Y:S01]  /*0510*/  CS2R R76, SRZ ;  /* 0x00000000004c7805 */ /* 0x000fe2000001ff00 */
[----:B------:R-:W5:Y:S01]  /*0520*/  LDG.E.64 R22, desc[UR6][R2.64+0x200] ;  /* 0x0002000602167981 */ /* 0x000f62000c1e1b00 */
[----:B------:R-:W-:Y:S02]  /*0530*/  CS2R R78, SRZ ;  /* 0x00000000004e7805 */ /* 0x000fe4000001ff00 */
[----:B------:R-:W-:Y:S01]  /*0540*/  CS2R R80, SRZ ;  /* 0x0000000000507805 */ /* 0x000fe2000001ff00 */
        /* <DEDUP_REMOVED lines=10> */
.L_x_43402:
[----:B------:R-:W1:Y:S02]  /*05f0*/  LDCU UR4, c[0x0][0x384] ;  /* 0x00007080ff0477ac */ /* 0x000e640008000800 */
[----:B-1----:R-:W-:-:S13]  /*0600*/  ISETP.GE.AND P0, PT, R82, UR4, PT ;  /* 0x0000000452007c0c */ /* 0x002fda000bf06270 */
[----:B------:R-:W-:Y:S05]  /*0610*/  @P0 EXIT ;  /* 0x000000000000094d */ /* 0x000fea0003800000 */
[----:B-----5:R-:W-:Y:S01]  /*0620*/  MOV R110, R36 ;  /* 0x00000024006e7202 */ /* 0x020fe20000000f00 */
[----:B------:R-:W1:Y:S01]  /*0630*/  LDCU UR10, c[0x0][0x40c] ;  /* 0x00008180ff0a77ac */ /* 0x000e620008000800 */
[----:B------:R-:W-:Y:S02]  /*0640*/  SHF.R.U64 R88, R36, 0x10, R37 ;  /* 0x0000001024587819 */ /* 0x000fe40000001225 */
[----:B------:R-:W-:Y:S01]  /*0650*/  MOV R85, R33 ;  /* 0x0000002100557202 */ /* 0x000fe20000000f00 */
[----:B------:R-:W2:Y:S01]  /*0660*/  LDCU.U8 UR8, c[0x0][0x410] ;  /* 0x00008200ff0877ac */ /* 0x000ea20008000000 */
[--C-:B------:R-:W-:Y:S02]  /*0670*/  SHF.R.U64 R84, R32, 0x10, R33.reuse ;  /* 0x0000001020547819 */ /* 0x100fe40000001221 */
[----:B------:R-:W-:Y:S01]  /*0680*/  SHF.R.U32.HI R93, RZ, 0x10, R33 ;  /* 0x00000010ff5d7819 */ /* 0x000fe20000011621 */
[----:B------:R-:W3:Y:S01]  /*0690*/  LDCU UR9, c[0x0][0x448] ;  /* 0x00008900ff0977ac */ /* 0x000ee20008000800 */
[----:B------:R-:W-:-:S02]  /*06a0*/  MOV R87, R35 ;  /* 0x0000002300577202 */ /* 0x000fc40000000f00 */
[--C-:B------:R-:W-:Y:S01]  /*06b0*/  SHF.R.U64 R86, R34, 0x10, R35.reuse ;  /* 0x0000001022567819 */ /* 0x100fe20000001223 */
[----:B------:R-:W4:Y:S01]  /*06c0*/  LDCU.64 UR4, c[0x0][0x3a0] ;  /* 0x00007400ff0477ac */ /* 0x000f220008000a00 */
[----:B------:R-:W-:Y:S02]  /*06d0*/  SHF.R.U32.HI R91, RZ, 0x10, R35 ;  /* 0x00000010ff5b7819 */ /* 0x000fe40000011623 */
[----:B------:R-:W-:Y:S02]  /*06e0*/  MOV R59, R37 ;  /* 0x00000025003b7202 */ /* 0x000fe40000000f00 */
[----:B------:R-:W-:Y:S02]  /*06f0*/  SHF.R.U32.HI R89, RZ, 0x10, R37 ;  /* 0x00000010ff597819 */ /* 0x000fe40000011625 */
[----:B------:R-:W-:Y:S02]  /*0700*/  MOV R36, R30 ;  /* 0x0000001e00247202 */ /* 0x000fe40000000f00 */
[----:B------:R-:W-:-:S02]  /*0710*/  SHF.R.U64 R104, R30, 0x10, R31 ;  /* 0x000000101e687819 */ /* 0x000fc4000000121f */
[----:B------:R-:W-:Y:S02]  /*0720*/  MOV R114, R32 ;  /* 0x0000002000727202 */ /* 0x000fe40000000f00 */
[----:B------:R-:W-:Y:S02]  /*0730*/  MOV R112, R34 ;  /* 0x0000002200707202 */ /* 0x000fe40000000f00 */
[----:B------:R-:W-:Y:S02]  /*0740*/  MOV R37, R31 ;  /* 0x0000001f00257202 */ /* 0x000fe40000000f00 */
[----:B------:R-:W-:Y:S02]  /*0750*/  SHF.R.U32.HI R35, RZ, 0x10, R31 ;  /* 0x00000010ff237819 */ /* 0x000fe4000001161f */
[----:B------:R-:W-:Y:S02]  /*0760*/  MOV R33, R29 ;  /* 0x0000001d00217202 */ /* 0x000fe40000000f00 */
[----:B------:R-:W-:-:S02]  /*0770*/  SHF.R.U64 R106, R28, 0x10, R29 ;  /* 0x000000101c6a7819 */ /* 0x000fc4000000121d */
[----:B------:R-:W-:Y:S02]  /*0780*/  SHF.R.U32.HI R30, RZ, 0x10, R29 ;  /* 0x00000010ff1e7819 */ /* 0x000fe4000001161d */
[----:B------:R-:W-:Y:S02]  /*0790*/  MOV R34, R28 ;  /* 0x0000001c00227202 */ /* 0x000fe40000000f00 */
        /* <DEDUP_REMOVED lines=8> */
[----:B------:R-:W-:Y:S02]  /*0820*/  MOV R120, R22 ;  /* 0x0000001600787202 */ /* 0x000fe40000000f00 */
[----:B------:R-:W-:-:S02]  /*0830*/  MOV R25, R23 ;  /* 0x0000001700197202 */ /* 0x000fc40000000f00 */
[--C-:B------:R-:W-:Y:S02]  /*0840*/  SHF.R.U64 R121, R22, 0x10, R23.reuse ;  /* 0x0000001016797819 */ /* 0x100fe40000001217 */
[----:B------:R-:W-:Y:S02]  /*0850*/  SHF.R.U32.HI R24, RZ, 0x10, R23 ;  /* 0x00000010ff187819 */ /* 0x000fe40000011617 */
        /* <DEDUP_REMOVED lines=66> */
[----:B------:R-:W-:Y:S02]  /*0c80*/  MOV R54, R40 ;  /* 0x0000002800367202 */ /* 0x000fe40000000f00 */
[----:B------:R-:W-:Y:S02]  /*0c90*/  SHF.R.U64 R92, R40, 0x10, R41 ;  /* 0x00000010285c7819 */ /* 0x000fe40000001229 */
[----:B------:R-:W-:Y:S02]  /*0ca0*/  MOV R52, R42 ;  /* 0x0000002a00347202 */ /* 0x000fe40000000f00 */
[----:B------:R-:W-:-:S02]  /*0cb0*/  SHF.R.U64 R94, R42, 0x10, R43 ;  /* 0x000000102a5e7819 */ /* 0x000fc4000000122b */
[----:B------:R-:W-:Y:S02]  /*0cc0*/  MOV R56, R38 ;  /* 0x0000002600387202 */ /* 0x000fe40000000f00 */
[----:B------:R-:W-:Y:S02]  /*0cd0*/  MOV R57, R39 ;  /* 0x0000002700397202 */ /* 0x000fe40000000f00 */
[--C-:B------:R-:W-:Y:S02]  /*0ce0*/  SHF.R.U64 R90, R38, 0x10, R39.reuse ;  /* 0x00000010265a7819 */ /* 0x100fe40000001227 */
[----:B------:R-:W-:Y:S02]  /*0cf0*/  SHF.R.U32.HI R58, RZ, 0x10, R39 ;  /* 0x00000010ff3a7819 */ /* 0x000fe40000011627 */
[----:B------:R-:W-:Y:S02]  /*0d00*/  MOV R55, R41 ;  /* 0x0000002900377202 */ /* 0x000fe40000000f00 */
[----:B------:R-:W-:-:S02]  /*0d10*/  SHF.R.U32.HI R53, RZ, 0x10, R41 ;  /* 0x00000010ff357819 */ /* 0x000fc40000011629 */
[----:B------:R-:W-:Y:S02]  /*0d20*/  MOV R51, R43 ;  /* 0x0000002b00337202 */ /* 0x000fe40000000f00 */
[----:B------:R-:W-:Y:S02]  /*0d30*/  SHF.R.U32.HI R50, RZ, 0x10, R43 ;  /* 0x00000010ff327819 */ /* 0x000fe4000001162b */
[----:B0-----:R-:W-:Y:S02]  /*0d40*/  MOV R48, R44 ;  /* 0x0000002c00307202 */ /* 0x001fe40000000f00 */
[----:B------:R-:W-:Y:S02]  /*0d50*/  MOV R49, R45 ;  /* 0x0000002d00317202 */ /* 0x000fe40000000f00 */
[--C-:B------:R-:W-:Y:S02]  /*0d60*/  SHF.R.U64 R96, R44, 0x10, R45.reuse ;  /* 0x000000102c607819 */ /* 0x100fe4000000122d */
[----:B------:R-:W-:-:S02]  /*0d70*/  SHF.R.U32.HI R47, RZ, 0x10, R45 ;  /* 0x00000010ff2f7819 */ /* 0x000fc4000001162d */
[----:B------:R-:W-:Y:S02]  /*0d80*/  MOV R46, R98 ;  /* 0x00000062002e7202 */ /* 0x000fe40000000f00 */
[----:B------:R-:W-:Y:S02]  /*0d90*/  MOV R42, R100 ;  /* 0x00000064002a7202 */ /* 0x000fe40000000f00 */
[----:B------:R-:W-:Y:S02]  /*0da0*/  MOV R40, R102 ;  /* 0x0000006600287202 */ /* 0x000fe40000000f00 */
[----:B------:R-:W-:Y:S02]  /*0db0*/  PRMT R148, R148, 0x5410, R4 ;  /* 0x0000541094947816 */ /* 0x000fe40000000004 */
[----:B------:R-:W-:Y:S02]  /*0dc0*/  PRMT R149, R149, 0x5410, R5 ;  /* 0x0000541095957816 */ /* 0x000fe40000000005 */
[----:B------:R-:W-:-:S02]  /*0dd0*/  MOV R45, R99 ;  /* 0x00000063002d7202 */ /* 0x000fc40000000f00 */
[--C-:B------:R-:W-:Y:S02]  /*0de0*/  SHF.R.U64 R98, R98, 0x10, R99.reuse ;  /* 0x0000001062627819 */ /* 0x100fe40000001263 */
[----:B------:R-:W-:Y:S02]  /*0df0*/  SHF.R.U32.HI R44, RZ, 0x10, R99 ;  /* 0x00000010ff2c7819 */ /* 0x000fe40000011663 */
[----:B------:R-:W-:Y:S02]  /*0e00*/  MOV R43, R101 ;  /* 0x00000065002b7202 */ /* 0x000fe40000000f00 */
[--C-:B------:R-:W-:Y:S02]  /*0e10*/  SHF.R.U64 R100, R100, 0x10, R101.reuse ;  /* 0x0000001064647819 */ /* 0x100fe40000001265 */
[----:B------:R-:W-:Y:S02]  /*0e20*/  SHF.R.U32.HI R41, RZ, 0x10, R101 ;  /* 0x00000010ff297819 */ /* 0x000fe40000011665 */
[----:B------:R-:W-:-:S02]  /*0e30*/  MOV R39, R103 ;  /* 0x0000006700277202 */ /* 0x000fc40000000f00 */
[--C-:B------:R-:W-:Y:S02]  /*0e40*/  SHF.R.U64 R102, R102, 0x10, R103.reuse ;  /* 0x0000001066667819 */ /* 0x100fe40000001267 */
[----:B------:R-:W-:Y:S02]  /*0e50*/  SHF.R.U32.HI R38, RZ, 0x10, R103 ;  /* 0x00000010ff267819 */ /* 0x000fe40000011667 */
[--C-:B------:R-:W-:Y:S02]  /*0e60*/  SHF.R.U64 R150, R60, 0x10, R61.reuse ;  /* 0x000000103c967819 */ /* 0x100fe4000000123d */
[----:B------:R-:W-:Y:S02]  /*0e70*/  SHF.R.U32.HI R4, RZ, 0x10, R61 ;  /* 0x00000010ff047819 */ /* 0x000fe4000001163d */
[--C-:B------:R-:W-:Y:S02]  /*0e80*/  SHF.R.U64 R151, R2, 0x10, R3.reuse ;  /* 0x0000001002977819 */ /* 0x100fe40000001203 */
[----:B------:R-:W-:-:S02]  /*0e90*/  SHF.R.U32.HI R5, RZ, 0x10, R3 ;  /* 0x00000010ff057819 */ /* 0x000fc40000011603 */
        /* <DEDUP_REMOVED lines=47> */
[----:B-1234-:R-:W-:-:S07]  /*1190*/  PRMT R151, R151, 0x5410, R5 ;  /* 0x0000541097977816 */ /* 0x01efce0000000005 */
.L_x_43442:
[----:B------:R-:W0:Y:S08]  /*11a0*/  LDC.64 R12, c[0x0][0x3f0] ;  /* 0x0000fc00ff0c7b82 */ /* 0x000e300000000a00 */
[----:B------:R-:W1:Y:S08]  /*11b0*/  LDC R117, c[0x0][0x388] ;  /* 0x0000e200ff757b82 */ /* 0x000e700000000800 */
[----:B------:R-:W2:Y:S01]  /*11c0*/  LDC.64 R112, c[0x0][0x3f8] ;  /* 0x0000fe00ff707b82 */ /* 0x000ea20000000a00 */
[----:B0-----:R-:W-:-:S06]  /*11d0*/  IMAD.WIDE R12, R82, 0x4, R12 ;  /* 0x00000004520c7825 */ /* 0x001fcc00078e020c */
[----:B------:R0:W3:Y:S01]  /*11e0*/  LDG.E R12, desc[UR6][R12.64] ;  /* 0x000000060c0c7981 */ /* 0x0000e2000c1e1900 */
[----:B-1----:R-:W-:-:S05]  /*11f0*/  IMAD R18, R82, R117, RZ ;  /* 0x0000007552127224 */ /* 0x002fca00078e02ff */
[----:B------:R-:W-:Y:S01]  /*1200*/  SHF.R.S32.HI R19, RZ, 0x1f, R18 ;  /* 0x0000001fff137819 */ /* 0x000fe20000011412 */
[----:B0-----:R-:W-:-:S03]  /*1210*/  HFMA2 R13, -RZ, RZ, 0, 0 ;  /* 0x00000000ff0d7431 */ /* 0x001fc600000001ff */
[----:B------:R-:W-:Y:S01]  /*1220*/  LEA.HI R19, R19, R18, RZ, 0x2 ;  /* 0x0000001213137211 */ /* 0x000fe200078f10ff */
[----:B--2---:R-:W-:-:S03]  /*1230*/  IMAD.WIDE R112, R82, 0x4, R112 ;  /* 0x0000000452707825 */ /* 0x004fc600078e0270 */
[----:B------:R-:W-:-:S03]  /*1240*/  LEA.HI.SX32 R110, R19, R0, 0x1e ;  /* 0x00000000136e7211 */ /* 0x000fc600078ff2ff */
        /* <DEDUP_REMOVED lines=17> */
[----:B0-----:R-:W-:-:S06]  /*1360*/  IMAD.WIDE.U32 R8, R110, 0x10, R8 ;  /* 0x000000106e087825 */ /* 0x001fcc00078e0008 */
[----:B------:R-:W2:Y:S01]  /*1370*/  LDG.E.128 R8, desc[UR6][R8.64] ;  /* 0x0000000608087981 */ /* 0x000ea2000c1e1d00 */
[----:B------:R-:W-:-:S13]  /*1380*/  ISETP.GT.AND P2, PT, R12, RZ, PT ;  /* 0x000000ff0c00720c */ /* 0x000fda0003f44270 */
[----:B------:R-:W0:Y:S01]  /*1390*/  @P2 LDC R19, c[0x0][0x40c] ;  /* 0x00010300ff132b82 */ /* 0x000e220000000800 */
[--C-:B------:R-:W-:Y:S02]  /*13a0*/  @P2 HADD2.F32 R18, -RZ, R83.reuse.H0_H0 ;  /* 0x20000053ff122230 */ /* 0x100fe40000004100 */
[----:B------:R-:W-:Y:S02]  /*13b0*/  @P2 HADD2.F32 R14, -RZ, R84.H0_H0 ;  /* 0x20000054ff0e2230 */ /* 0x000fe40000004100 */
[----:B------:R-:W-:-:S03]  /*13c0*/  @P2 HADD2.F32 R16, -RZ, R83.H1_H1 ;  /* 0x30000053ff102230 */ /* 0x000fc60000004100 */
[----:B------:R-:W1:Y:S08]  /*13d0*/  @P2 LDC R20, c[0x0][0x40c] ;  /* 0x00010300ff142b82 */ /* 0x000e700000000800 */
[----:B------:R-:W3:Y:S01]  /*13e0*/  @P2 LDC R15, c[0x0][0x40c] ;  /* 0x00010300ff0f2b82 */ /* 0x000ee20000000800 */
[----:B0----5:R-:W-:Y:S01]  /*13f0*/  @P2 FMUL.FTZ R19, R4, R19 ;  /* 0x0000001304132220 */ /* 0x021fe20000410000 */
[----:B-1----:R-:W-:Y:S01]  /*1400*/  @P2 FMUL.FTZ R17, R5, R20 ;  /* 0x0000001405112220 */ /* 0x002fe20000410000 */
[----:B---3--:R-:W-:Y:S01]  /*1410*/  @P2 FMUL.FTZ R15, R6, R15 ;  /* 0x0000000f060f2220 */ /* 0x008fe20000410000 */
[----:B--2---:R-:W-:Y:S01]  /*1420*/  @!P2 MOV R40, R8 ;  /* 0x000000080028a202 */ /* 0x004fe20000000f00 */
        /* <DEDUP_REMOVED lines=8> */
[----:B------:R-:W-:-:S04]  /*14b0*/  FMUL.FTZ R14, R7, UR10 ;  /* 0x0000000a070e7c20 */ /* 0x000fc80008410000 */
[----:B------:R-:W-:Y:S01]  /*14c0*/  FFMA.FTZ R43, R14, R43, R11 ;  /* 0x0000002b0e2b7223 */ /* 0x000fe2000001000b */
[----:B------:R-:W-:Y:S06]  /*14d0*/  BRA `(.L_x_43405) ;  /* 0x0000000000487947 */ /* 0x000fec0003800000 */
.L_x_43404:
[----:B------:R-:W0:Y:S01]  /*14e0*/  @P1 LDC R21, c[0x0][0x40c] ;  /* 0x00010300ff151b82 */ /* 0x000e220000000800 */
[--C-:B------:R-:W-:Y:S01]  /*14f0*/  @P1 HADD2.F32 R20, -RZ, R83.reuse.H0_H0 ;  /* 0x20000053ff141230 */ /* 0x100fe20000004100 */
[----:B------:R-:W-:Y:S01]  /*1500*/  CS2R R40, SRZ ;  /* 0x0000000000287805 */ /* 0x000fe2000001ff00 */
[--C-:B------:R-:W-:Y:S01]  /*1510*/  @P1 HADD2.F32 R18, -RZ, R84.reuse.H0_H0 ;  /* 0x20000054ff121230 */ /* 0x100fe20000004100 */
[----:B------:R-:W-:Y:S01]  /*1520*/  CS2R R42, SRZ ;  /* 0x00000000002a7805 */ /* 0x000fe2000001ff00 */
[----:B------:R-:W-:Y:S02]  /*1530*/  @P1 HADD2.F32 R16, -RZ, R83.H1_H1 ;  /* 0x30000053ff101230 */ /* 0x000fe40000004100 */
[----:B------:R-:W-:Y:S01]  /*1540*/  @P1 HADD2.F32 R14, -RZ, R84.H1_H1 ;  /* 0x30000054ff0e1230 */ /* 0x000fe20000004100 */
[----:B------:R-:W1:Y:S08]  /*1550*/  @P1 LDC R19, c[0x0][0x40c] ;  /* 0x00010300ff131b82 */ /* 0x000e700000000800 */
[----:B------:R-:W2:Y:S08]  /*1560*/  @P1 LDC R17, c[0x0][0x40c] ;  /* 0x00010300ff111b82 */ /* 0x000eb00000000800 */
[----:B------:R-:W3:Y:S01]  /*1570*/  @P1 LDC R15, c[0x0][0x40c] ;  /* 0x00010300ff0f1b82 */ /* 0x000ee20000000800 */
[----:B0----5:R-:W-:-:S04]  /*1580*/  @P1 FMUL.FTZ R21, R4, R21 ;  /* 0x0000001504151220 */ /* 0x021fc80000410000 */
[----:B------:R-:W-:Y:S01]  /*1590*/  @P1 FMUL.FTZ R40, R21, R20 ;  /* 0x0000001415281220 */ /* 0x000fe20000410000 */
[----:B-1----:R-:W-:-:S04]  /*15a0*/  @P1 FMUL.FTZ R19, R5, R19 ;  /* 0x0000001305131220 */ /* 0x002fc80000410000 */
[----:B------:R-:W-:Y:S01]  /*15b0*/  @P1 FMUL.FTZ R41, R19, R18 ;  /* 0x0000001213291220 */ /* 0x000fe20000410000 */
[----:B--2---:R-:W-:-:S04]  /*15c0*/  @P1 FMUL.FTZ R17, R6, R17 ;  /* 0x0000001106111220 */ /* 0x004fc80000410000 */
[----:B------:R-:W-:Y:S01]  /*15d0*/  @P1 FMUL.FTZ R42, R17, R16 ;  /* 0x00000010112a1220 */ /* 0x000fe20000410000 */
[----:B---3--:R-:W-:-:S04]  /*15e0*/  @P1 FMUL.FTZ R15, R7, R15 ;  /* 0x0000000f070f1220 */ /* 0x008fc80000410000 */
[----:B------:R-:W-:-:S07]  /*15f0*/  @P1 FMUL.FTZ R43, R15, R14 ;  /* 0x0000000e0f2b1220 */ /* 0x000fce0000410000 */
.L_x_43405:
[----:B------:R-:W-:Y:S05]  /*1600*/  BSYNC.RECONVERGENT B0 ;  /* 0x0000000000007941 */ /* 0x000fea0003800200 */
.L_x_43403:
        /* <DEDUP_REMOVED lines=11> */
[----:B------:R-:W-:Y:S04]  /*16c0*/  BSSY.RECONVERGENT B0, `(.L_x_43406) ;  /* 0x000002a000007945 */ /* 0x000fe80003800200 */
[----:B------:R-:W-:Y:S05]  /*16d0*/  @!P0 BRA `(.L_x_43407) ;  /* 0x0000000000588947 */ /* 0x000fea0003800000 */
[----:B------:R-:W-:Y:S02]  /*16e0*/  ISETP.GT.AND P2, PT, R12, RZ, PT ;  /* 0x000000ff0c00720c */ /* 0x000fe40003f44270 */
[----:B-----5:R-:W-:Y:S02]  /*16f0*/  MOV R44, R8 ;  /* 0x00000008002c7202 */ /* 0x020fe40000000f00 */
[----:B------:R-:W-:Y:S02]  /*1700*/  MOV R45, R9 ;  /* 0x00000009002d7202 */ /* 0x000fe40000000f00 */
[----:B------:R-:W-:Y:S02]  /*1710*/  MOV R46, R10 ;  /* 0x0000000a002e7202 */ /* 0x000fe40000000f00 */
[----:B------:R-:W-:-:S05]  /*1720*/  MOV R47, R11 ;  /* 0x0000000b002f7202 */ /* 0x000fca0000000f00 */
[----:B------:R-:W1:Y:S01]  /*1730*/  @P2 LDC R16, c[0x0][0x40c] ;  /* 0x00010300ff102b82 */ /* 0x000e620000000800 */
[--C-:B0-----:R-:W-:Y:S02]  /*1740*/  @P2 HADD2.F32 R19, -RZ, R85.reuse.H0_H0 ;  /* 0x20000055ff132230 */ /* 0x101fe40000004100 */
[----:B------:R-:W-:Y:S02]  /*1750*/  @P2 HADD2.F32 R18, -RZ, R86.H0_H0 ;  /* 0x20000056ff122230 */ /* 0x000fe40000004100 */
[----:B------:R-:W-:-:S03]  /*1760*/  @P2 HADD2.F32 R17, -RZ, R85.H1_H1 ;  /* 0x30000055ff112230 */ /* 0x000fc60000004100 */
[----:B------:R-:W0:Y:S08]  /*1770*/  @P2 LDC R15, c[0x0][0x40c] ;  /* 0x00010300ff0f2b82 */ /* 0x000e300000000800 */
[----:B------:R-:W2:Y:S01]  /*1780*/  @P2 LDC R14, c[0x0][0x40c] ;  /* 0x00010300ff0e2b82 */ /* 0x000ea20000000800 */
[----:B-1----:R-:W-:-:S04]  /*1790*/  @P2 FMUL.FTZ R16, R4, R16 ;  /* 0x0000001004102220 */ /* 0x002fc80000410000 */
[----:B------:R-:W-:Y:S01]  /*17a0*/  @P2 FFMA.FTZ R44, R16, R19, R8 ;  /* 0x00000013102c2223 */ /* 0x000fe20000010008 */
[----:B0-----:R-:W-:-:S04]  /*17b0*/  @P2 FMUL.FTZ R15, R5, R15 ;  /* 0x0000000f050f2220 */ /* 0x001fc80000410000 */
[----:B------:R-:W-:Y:S01]  /*17c0*/  @P2 FFMA.FTZ R45, R15, R18, R9 ;  /* 0x000000120f2d2223 */ /* 0x000fe20000010009 */
[----:B--2---:R-:W-:-:S04]  /*17d0*/  @P2 FMUL.FTZ R14, R6, R14 ;  /* 0x0000000e060e2220 */ /* 0x004fc80000410000 */
[----:B------:R-:W-:Y:S01]  /*17e0*/  @P2 FFMA.FTZ R46, R14, R17, R10 ;  /* 0x000000110e2e2223 */ /* 0x000fe2000001000a */
[----:B------:R-:W-:Y:S06]  /*17f0*/  @!P2 BRA `(.L_x_43408) ;  /* 0x000000000058a947 */ /* 0x000fec0003800000 */
[----:B------:R-:W-:Y:S02]  /*1800*/  HADD2.F32 R14, -RZ, R86.H1_H1 ;  /* 0x30000056ff0e7230 */ /* 0x000fe40000004100 */
[----:B------:R-:W-:-:S04]  /*1810*/  FMUL.FTZ R47, R7, UR10 ;  /* 0x0000000a072f7c20 */ /* 0x000fc80008410000 */
[----:B------:R-:W-:Y:S01]  /*1820*/  FFMA.FTZ R47, R47, R14, R11 ;  /* 0x0000000e2f2f7223 */ /* 0x000fe2000001000b */
[----:B------:R-:W-:Y:S06]  /*1830*/  BRA `(.L_x_43408) ;  /* 0x0000000000487947 */ /* 0x000fec0003800000 */
.L_x_43407:
[----:B0-----:R-:W0:Y:S01]  /*1840*/  @P1 LDC R21, c[0x0][0x40c] ;  /* 0x00010300ff151b82 */ /* 0x001e220000000800 */
        /* <DEDUP_REMOVED lines=17> */
.L_x_43408:
[----:B------:R-:W-:Y:S05]  /*1960*/  BSYNC.RECONVERGENT B0 ;  /* 0x0000000000007941 */ /* 0x000fea0003800200 */
.L_x_43406:
        /* <DEDUP_REMOVED lines=18> */
[----:B--2---:R-:W0:Y:S01]  /*1a90*/  @P2 LDC R16, c[0x0][0x40c] ;  /* 0x00010300ff102b82 */ /* 0x004e220000000800 */
[--C-:B------:R-:W-:Y:S02]  /*1aa0*/  @P2 HADD2.F32 R19, -RZ, R87.reuse.H0_H0 ;  /* 0x20000057ff132230 */ /* 0x100fe40000004100 */
[----:B------:R-:W-:Y:S02]  /*1ab0*/  @P2 HADD2.F32 R18, -RZ, R88.H0_H0 ;  /* 0x20000058ff122230 */ /* 0x000fe40000004100 */
[----:B------:R-:W-:-:S03]  /*1ac0*/  @P2 HADD2.F32 R17, -RZ, R87.H1_H1 ;  /* 0x30000057ff112230 */ /* 0x000fc60000004100 */
[----:B------:R-:W1:Y:S08]  /*1ad0*/  @P2 LDC R15, c[0x0][0x40c] ;  /* 0x00010300ff0f2b82 */ /* 0x000e700000000800 */
[----:B------:R-:W2:Y:S01]  /*1ae0*/  @P2 LDC R14, c[0x0][0x40c] ;  /* 0x00010300ff0e2b82 */ /* 0x000ea20000000800 */
[----:B0-----:R-:W-:-:S04]  /*1af0*/  @P2 FMUL.FTZ R16, R4, R16 ;  /* 0x0000001004102220 */ /* 0x001fc80000410000 */
[----:B------:R-:W-:Y:S01]  /*1b00*/  @P2 FFMA.FTZ R48, R16, R19, R8 ;  /* 0x0000001310302223 */ /* 0x000fe20000010008 */
[----:B-1----:R-:W-:-:S04]  /*1b10*/  @P2 FMUL.FTZ R15, R5, R15 ;  /* 0x0000000f050f2220 */ /* 0x002fc80000410000 */
        /* <DEDUP_REMOVED lines=8> */
.L_x_43410:
[----:B------:R-:W0:Y:S01]  /*1ba0*/  @P1 LDC R21, c[0x0][0x40c] ;  /* 0x00010300ff151b82 */ /* 0x000e220000000800 */
[--C-:B------:R-:W-:Y:S01]  /*1bb0*/  @P1 HADD2.F32 R20, -RZ, R87.reuse.H0_H0 ;  /* 0x20000057ff141230 */ /* 0x100fe20000004100 */
[----:B------:R-:W-:Y:S01]  /*1bc0*/  CS2R R48, SRZ ;  /* 0x0000000000307805 */ /* 0x000fe2000001ff00 */
[--C-:B--2---:R-:W-:Y:S01]  /*1bd0*/  @P1 HADD2.F32 R18, -RZ, R88.reuse.H0_H0 ;  /* 0x20000058ff121230 */ /* 0x104fe20000004100 */
        /* <DEDUP_REMOVED lines=14> */
.L_x_43411:
[----:B------:R-:W-:Y:S05]  /*1cc0*/  BSYNC.RECONVERGENT B0 ;  /* 0x0000000000007941 */ /* 0x000fea0003800200 */
.L_x_43409:
        /* <DEDUP_REMOVED lines=35> */
.L_x_43413:
        /* <DEDUP_REMOVED lines=18> */
.L_x_43414:
[----:B------:R-:W-:Y:S05]  /*2020*/  BSYNC.RECONVERGENT B0 ;  /* 0x0000000000007941 */ /* 0x000fea0003800200 */
.L_x_43412:
        /* <DEDUP_REMOVED lines=35> */
.L_x_43416:
        /* <DEDUP_REMOVED lines=18> */
.L_x_43417:
[----:B------:R-:W-:Y:S05]  /*2380*/  BSYNC.RECONVERGENT B0 ;  /* 0x0000000000007941 */ /* 0x000fea0003800200 */
.L_x_43415:
        /* <DEDUP_REMOVED lines=16> */
[----:B--2---:R-:W-:Y:S02]  /*2490*/  MOV R22, R10 ;  /* 0x0000000a00167202 */ /* 0x004fe40000000f00 */
[----:B------:R-:W-:-:S05]  /*24a0*/  MOV R23, R11 ;  /* 0x0000000b00177202 */ /* 0x000fca0000000f00 */
[----:B------:R-:W0:Y:S01]  /*24b0*/  @P2 LDC R16, c[0x0][0x40c] ;  /* 0x00010300ff102b82 */ /* 0x000e220000000800 */
        /* <DEDUP_REMOVED lines=16> */
.L_x_43419:
        /* <DEDUP_REMOVED lines=18> */
.L_x_43420:
[----:B------:R-:W-:Y:S05]  /*26e0*/  BSYNC.RECONVERGENT B0 ;  /* 0x0000000000007941 */ /* 0x000fea0003800200 */
.L_x_43418:
        /* <DEDUP_REMOVED lines=35> */
.L_x_43422:
        /* <DEDUP_REMOVED lines=18> */
.L_x_43423:
[----:B------:R-:W-:Y:S05]  /*2a40*/  BSYNC.RECONVERGENT B0 ;  /* 0x0000000000007941 */ /* 0x000fea0003800200 */
.L_x_43421:
        /* <DEDUP_REMOVED lines=35> */
.L_x_43425:
        /* <DEDUP_REMOVED lines=18> */
.L_x_43426:
[----:B------:R-:W-:Y:S05]  /*2da0*/  BSYNC.RECONVERGENT B0 ;  /* 0x0000000000007941 */ /* 0x000fea0003800200 */
.L_x_43424:
        /* <DEDUP_REMOVED lines=35> */
.L_x_43428:
        /* <DEDUP_REMOVED lines=18> */
.L_x_43429:
[----:B------:R-:W-:Y:S05]  /*3100*/  BSYNC.RECONVERGENT B0 ;  /* 0x0000000000007941 */ /* 0x000fea0003800200 */
.L_x_43427:
        /* <DEDUP_REMOVED lines=35> */
.L_x_43431:
        /* <DEDUP_REMOVED lines=18> */
.L_x_43432:
[----:B------:R-:W-:Y:S05]  /*3460*/  BSYNC.RECONVERGENT B0 ;  /* 0x0000000000007941 */ /* 0x000fea0003800200 */
.L_x_43430:
        /* <DEDUP_REMOVED lines=14> */
[----:B--2--5:R-:W-:Y:S02]  /*3550*/  MOV R16, R8 ;  /* 0x0000000800107202 */ /* 0x024fe40000000f00 */
[----:B------:R-:W-:Y:S02]  /*3560*/  MOV R17, R9 ;  /* 0x0000000900117202 */ /* 0x000fe40000000f00 */
[----:B------:R-:W-:-:S07]  /*3570*/  MOV R18, R10 ;  /* 0x0000000a00127202 */ /* 0x000fce0000000f00 */
        /* <DEDUP_REMOVED lines=8> */
[----:B------:R-:W-:Y:S01]  /*3600*/  MOV R19, R11 ;  /* 0x0000000b00137202 */ /* 0x000fe20000000f00 */
        /* <DEDUP_REMOVED lines=9> */
.L_x_43434:
[----:B------:R-:W0:Y:S01]  /*36a0*/  @P1 LDC R111, c[0x0][0x40c] ;  /* 0x00010300ff6f1b82 */ /* 0x000e220000000800 */
[----:B--2---:R-:W-:Y:S01]  /*36b0*/  @P1 HADD2.F32 R19, -RZ, R103.H0_H0 ;  /* 0x20000067ff131230 */ /* 0x004fe20000004100 */
[----:B------:R-:W-:Y:S01]  /*36c0*/  CS2R R16, SRZ ;  /* 0x0000000000107805 */ /* 0x000fe2000001ff00 */
[----:B------:R-:W-:-:S05]  /*36d0*/  @P1 HADD2.F32 R14, -RZ, R104.H0_H0 ;  /* 0x20000068ff0e1230 */ /* 0x000fca0000004100 */
[----:B------:R-:W1:Y:S08]  /*36e0*/  @P1 LDC R18, c[0x0][0x40c] ;  /* 0x00010300ff121b82 */ /* 0x000e700000000800 */
[----:B------:R-:W2:Y:S08]  /*36f0*/  @P1 LDC R113, c[0x0][0x40c] ;  /* 0x00010300ff711b82 */ /* 0x000eb00000000800 */
[----:B------:R-:W3:Y:S01]  /*3700*/  @P1 LDC R15, c[0x0][0x40c] ;  /* 0x00010300ff0f1b82 */ /* 0x000ee20000000800 */
[----:B0----5:R-:W-:-:S04]  /*3710*/  @P1 FMUL.FTZ R111, R4, R111 ;  /* 0x0000006f046f1220 */ /* 0x021fc80000410000 */
[----:B------:R-:W-:Y:S01]  /*3720*/  @P1 FMUL.FTZ R16, R111, R19 ;  /* 0x000000136f101220 */ /* 0x000fe20000410000 */
[----:B------:R-:W-:Y:S02]  /*3730*/  @P1 HADD2.F32 R111, -RZ, R103.H1_H1 ;  /* 0x30000067ff6f1230 */ /* 0x000fe40000004100 */
[----:B-1----:R-:W-:-:S04]  /*3740*/  @P1 FMUL.FTZ R18, R5, R18 ;  /* 0x0000001205121220 */ /* 0x002fc80000410000 */
[----:B------:R-:W-:Y:S01]  /*3750*/  @P1 FMUL.FTZ R17, R18, R14 ;  /* 0x0000000e12111220 */ /* 0x000fe20000410000 */
[----:B------:R-:W-:Y:S01]  /*3760*/  @P1 HADD2.F32 R14, -RZ, R104.H1_H1 ;  /* 0x30000068ff0e1230 */ /* 0x000fe20000004100 */
[----:B------:R-:W-:Y:S01]  /*3770*/  CS2R R18, SRZ ;  /* 0x0000000000127805 */ /* 0x000fe2000001ff00 */
[----:B--2---:R-:W-:-:S04]  /*3780*/  @P1 FMUL.FTZ R113, R6, R113 ;  /* 0x0000007106711220 */ /* 0x004fc80000410000 */
[----:B------:R-:W-:Y:S01]  /*3790*/  @P1 FMUL.FTZ R18, R113, R111 ;  /* 0x0000006f71121220 */ /* 0x000fe20000410000 */
[----:B---3--:R-:W-:-:S04]  /*37a0*/  @P1 FMUL.FTZ R15, R7, R15 ;  /* 0x0000000f070f1220 */ /* 0x008fc80000410000 */
[----:B------:R-:W-:-:S07]  /*37b0*/  @P1 FMUL.FTZ R19, R15, R14 ;  /* 0x0000000e0f131220 */ /* 0x000fce0000410000 */
.L_x_43435:
[----:B------:R-:W-:Y:S05]  /*37c0*/  BSYNC.RECONVERGENT B0 ;  /* 0x0000000000007941 */ /* 0x000fea0003800200 */
.L_x_43433:
[----:B------:R-:W0:Y:S01]  /*37d0*/  @P1 LDC.64 R154, c[0x0][0x390] ;  /* 0x0000e400ff9a1b82 */ /* 0x000e220000000a00 */
[----:B------:R-:W-:Y:S02]  /*37e0*/  @P1 IADD3 R14, PT, PT, R13, 0x160, RZ ;  /* 0x000001600d0e1810 */ /* 0x000fe40007ffe0ff */
[C---:B------:R-:W-:Y:S02]  /*37f0*/  IADD3 R13, PT, PT, R110.reuse, 0x140, RZ ;  /* 0x000001406e0d7810 */ /* 0x040fe40007ffe0ff */
[----:B------:R-:W-:-:S03]  /*3800*/  IADD3 R110, PT, PT, R110, 0x160, RZ ;  /* 0x000001606e6e7810 */ /* 0x000fc60007ffe0ff */
[----:B------:R-:W1:Y:S01]  /*3810*/  @P0 LDC.64 R114, c[0x0][0x3a0] ;  /* 0x0000e800ff720b82 */ /* 0x000e620000000a00 */
[----:B0-----:R-:W-:-:S04]  /*3820*/  @P1 IMAD.WIDE.U32 R14, R14, 0x10, R154 ;  /* 0x000000100e0e1825 */ /* 0x001fc800078e009a */
[----:B------:R-:W-:-:S04]  /*3830*/  IMAD.WIDE.U32 R154, R13, 0x10, R152 ;  /* 0x000000100d9a7825 */ /* 0x000fc800078e0098 */
[----:B-1----:R-:W-:Y:S01]  /*3840*/  @P0 IMAD.WIDE.U32 R114, R110, 0x10, R114 ;  /* 0x000000106e720825 */ /* 0x002fe200078e0072 */
[----:B------:R0:W-:Y:S04]  /*3850*/  STG.E.128 desc[UR6][R154.64], R16 ;  /* 0x000000109a007986 */ /* 0x0001e8000c101d06 */
[----:B------:R0:W5:Y:S04]  /*3860*/  @P1 LDG.E.128 R4, desc[UR6][R14.64] ;  /* 0x000000060e041981 */ /* 0x000168000c1e1d00 */
[----:B------:R0:W5:Y:S01]  /*3870*/  @P0 LDG.E.128 R8, desc[UR6][R114.64] ;  /* 0x0000000672080981 */ /* 0x000162000c1e1d00 */
[----:B------:R-:W-:Y:S04]  /*3880*/  BSSY.RECONVERGENT B0, `(.L_x_43436) ;  /* 0x000002c000007945 */ /* 0x000fe80003800200 */
[----:B------:R-:W-:Y:S05]  /*3890*/  @!P0 BRA `(.L_x_43437) ;  /* 0x0000000000588947 */ /* 0x000fea0003800000 */
[----:B------:R-:W-:Y:S02]  /*38a0*/  ISETP.GT.AND P0, PT, R12, RZ, PT ;  /* 0x000000ff0c00720c */ /* 0x000fe40003f04270 */
[----:B-----5:R-:W-:-:S11]  /*38b0*/  MOV R12, R8 ;  /* 0x00000008000c7202 */ /* 0x020fd60000000f00 */
[----:B------:R-:W1:Y:S01]  /*38c0*/  @P0 LDC R13, c[0x0][0x40c] ;  /* 0x00010300ff0d0b82 */ /* 0x000e620000000800 */
[--C-:B0-----:R-:W-:Y:S02]  /*38d0*/  @P0 HADD2.F32 R14, -RZ, R105.reuse.H0_H0 ;  /* 0x20000069ff0e0230 */ /* 0x101fe40000004100 */
[----:B------:R-:W-:Y:S02]  /*38e0*/  @P0 HADD2.F32 R113, -RZ, R105.H1_H1 ;  /* 0x30000069ff710230 */ /* 0x000fe40000004100 */
[----:B------:R-:W-:-:S03]  /*38f0*/  @P0 HADD2.F32 R114, -RZ, R106.H0_H0 ;  /* 0x2000006aff720230 */ /* 0x000fc60000004100 */
[----:B------:R-:W0:Y:S08]  /*3900*/  @P0 LDC R15, c[0x0][0x40c] ;  /* 0x00010300ff0f0b82 */ /* 0x000e300000000800 */
[----:B------:R-:W2:Y:S01]  /*3910*/  @P0 LDC R111, c[0x0][0x40c] ;  /* 0x00010300ff6f0b82 */ /* 0x000ea20000000800 */
[----:B-1----:R-:W-:-:S04]  /*3920*/  @P0 FMUL.FTZ R13, R4, R13 ;  /* 0x0000000d040d0220 */ /* 0x002fc80000410000 */
[----:B------:R-:W-:Y:S01]  /*3930*/  @P0 FFMA.FTZ R12, R13, R14, R8 ;  /* 0x0000000e0d0c0223 */ /* 0x000fe20000010008 */
[----:B------:R-:W-:Y:S02]  /*3940*/  MOV R14, R10 ;  /* 0x0000000a000e7202 */ /* 0x000fe40000000f00 */
[----:B------:R-:W-:Y:S01]  /*3950*/  MOV R13, R9 ;  /* 0x00000009000d7202 */ /* 0x000fe20000000f00 */
[----:B0-----:R-:W-:-:S04]  /*3960*/  @P0 FMUL.FTZ R15, R6, R15 ;  /* 0x0000000f060f0220 */ /* 0x001fc80000410000 */
[----:B------:R-:W-:Y:S01]  /*3970*/  @P0 FFMA.FTZ R14, R15, R113, R10 ;  /* 0x000000710f0e0223 */ /* 0x000fe2000001000a */
[----:B------:R-:W-:Y:S01]  /*3980*/  MOV R15, R11 ;  /* 0x0000000b000f7202 */ /* 0x000fe20000000f00 */
[----:B--2---:R-:W-:-:S04]  /*3990*/  @P0 FMUL.FTZ R111, R5, R111 ;  /* 0x0000006f056f0220 */ /* 0x004fc80000410000 */
[----:B------:R-:W-:Y:S01]  /*39a0*/  @P0 FFMA.FTZ R13, R111, R114, R9 ;  /* 0x000000726f0d0223 */ /* 0x000fe20000010009 */
[----:B------:R-:W-:Y:S06]  /*39b0*/  @!P0 BRA `(.L_x_43438) ;  /* 0x0000000000608947 */ /* 0x000fec0003800000 */
[----:B------:R-:W-:Y:S02]  /*39c0*/  HADD2.F32 R111, -RZ, R106.H1_H1 ;  /* 0x3000006aff6f7230 */ /* 0x000fe40000004100 */
[----:B------:R-:W-:-:S04]  /*39d0*/  FMUL.FTZ R15, R7, UR10 ;  /* 0x0000000a070f7c20 */ /* 0x000fc80008410000 */
[----:B------:R-:W-:Y:S01]  /*39e0*/  FFMA.FTZ R15, R15, R111, R11 ;  /* 0x0000006f0f0f7223 */ /* 0x000fe2000001000b */
[----:B------:R-:W-:Y:S06]  /*39f0*/  BRA `(.L_x_43438) ;  /* 0x0000000000507947 */ /* 0x000fec0003800000 */
.L_x_43437:
[----:B0-----:R-:W0:Y:S01]  /*3a00*/  @P1 LDC R14, c[0x0][0x40c] ;  /* 0x00010300ff0e1b82 */ /* 0x001e220000000800 */
[----:B------:R-:W-:Y:S02]  /*3a10*/  @P1 HADD2.F32 R13, -RZ, R105.H0_H0 ;  /* 0x20000069ff0d1230 */ /* 0x000fe40000004100 */
[----:B------:R-:W-:-:S05]  /*3a20*/  HFMA2 R12, -RZ, RZ, 0, 0 ;  /* 0x00000000ff0c7431 */ /* 0x000fca00000001ff */
[----:B------:R-:W1:Y:S08]  /*3a30*/  @P1 LDC R15, c[0x0][0x40c] ;  /* 0x00010300ff0f1b82 */ /* 0x000e700000000800 */
[----:B------:R-:W2:Y:S08]  /*3a40*/  @P1 LDC R111, c[0x0][0x40c] ;  /* 0x00010300ff6f1b82 */ /* 0x000eb00000000800 */
[----:B------:R-:W3:Y:S01]  /*3a50*/  @P1 LDC R113, c[0x0][0x40c] ;  /* 0x00010300ff711b82 */ /* 0x000ee20000000800 */
[----:B0----5:R-:W-:-:S04]  /*3a60*/  @P1 FMUL.FTZ R14, R4, R14 ;  /* 0x0000000e040e1220 */ /* 0x021fc80000410000 */
[----:B------:R-:W-:Y:S01]  /*3a70*/  @P1 FMUL.FTZ R12, R14, R13 ;  /* 0x0000000d0e0c1220 */ /* 0x000fe20000410000 */
[----:B------:R-:W-:Y:S01]  /*3a80*/  @P1 HADD2.F32 R14, -RZ, R106.H0_H0 ;  /* 0x2000006aff0e1230 */ /* 0x000fe20000004100 */
[----:B------:R-:W-:Y:S01]  /*3a90*/  MOV R13, RZ ;  /* 0x000000ff000d7202 */ /* 0x000fe20000000f00 */
[----:B-1----:R-:W-:-:S04]  /*3aa0*/  @P1 FMUL.FTZ R15, R5, R15 ;  /* 0x0000000f050f1220 */ /* 0x002fc80000410000 */
[----:B------:R-:W-:Y:S01]  /*3ab0*/  @P1 FMUL.FTZ R13, R15, R14 ;  /* 0x0000000e0f0d1220 */ /* 0x000fe20000410000 */
[----:B------:R-:W-:Y:S02]  /*3ac0*/  @P1 HADD2.F32 R15, -RZ, R105.H1_H1 ;  /* 0x30000069ff0f1230 */ /* 0x000fe40000004100 */
[----:B------:R-:W-:Y:S02]  /*3ad0*/  HFMA2 R14, -RZ, RZ, 0, 0 ;  /* 0x00000000ff0e7431 */ /* 0x000fe400000001ff */
[----:B--2---:R-:W-:-:S04]  /*3ae0*/  @P1 FMUL.FTZ R111, R6, R111 ;  /* 0x0000006f066f1220 */ /* 0x004fc80000410000 */
[----:B------:R-:W-:Y:S01]  /*3af0*/  @P1 FMUL.FTZ R14, R111, R15 ;  /* 0x0000000f6f0e1220 */ /* 0x000fe20000410000 */
[----:B------:R-:W-:Y:S01]  /*3b00*/  @P1 HADD2.F32 R111, -RZ, R106.H1_H1 ;  /* 0x3000006aff6f1230 */ /* 0x000fe20000004100 */
[----:B------:R-:W-:Y:S01]  /*3b10*/  MOV R15, RZ ;  /* 0x000000ff000f7202 */ /* 0x000fe20000000f00 */
[----:B---3--:R-:W-:-:S04]  /*3b20*/  @P1 FMUL.FTZ R113, R7, R113 ;  /* 0x0000007107711220 */ /* 0x008fc80000410000 */
[----:B------:R-:W-:-:S07]  /*3b30*/  @P1 FMUL.FTZ R15, R113, R111 ;  /* 0x0000006f710f1220 */ /* 0x000fce0000410000 */
.L_x_43438:
[----:B------:R-:W-:Y:S05]  /*3b40*/  BSYNC.RECONVERGENT B0 ;  /* 0x0000000000007941 */ /* 0x000fea0003800200 */
.L_x_43436:
        /* <DEDUP_REMOVED lines=171> */
.L_x_43454:
        /* <DEDUP_REMOVED lines=17> */
[----:B------:R-:W-:Y:S01]  /*4710*/  HADD2.F32 R153, -RZ, R108.H0_H0 ;  /* 0x2000006cff997230 */ /* 0x000fe20000004100 */
[----:B------:R-:W-:-:S03]  /*4720*/  IADD3 R112, PT, PT, R112, -0x1, RZ ;  /* 0xffffffff70707810 */ /* 0x000fc60007ffe0ff */
[C---:B------:R-:W-:Y:S01]  /*4730*/  FADD.FTZ R40, -R111.reuse, R40 ;  /* 0x000000286f287221 */ /* 0x040fe20000010100 */
[C---:B------:R-:W-:Y:S01]  /*4740*/  FADD.FTZ R0, -R111.reuse, R42 ;  /* 0x0000002a6f007221 */ /* 0x040fe20000010100 */
[----:B------:R-:W-:Y:S02]  /*4750*/  IMAD R117, R112, R117, RZ ;  /* 0x0000007570757224 */ /* 0x000fe400078e02ff */
[C---:B------:R-:W-:Y:S01]  /*4760*/  FADD.FTZ R112, -R111.reuse, R44 ;  /* 0x0000002c6f707221 */ /* 0x040fe20000010100 */
[--C-:B------:R-:W-:Y:S02]  /*4770*/  HADD2.F32 R44, -RZ, R107.reuse.H0_H0 ;  /* 0x2000006bff2c7230 */ /* 0x100fe40000004100 */
[----:B------:R-:W-:Y:S01]  /*4780*/  FMUL.FTZ R40, R110, R40 ;  /* 0x000000286e287220 */ /* 0x000fe20000410000 */
[----:B------:R-:W-:Y:S02]  /*4790*/  HADD2.F32 R42, -RZ, R80.H0_H0 ;  /* 0x20000050ff2a7230 */ /* 0x000fe40000004100 */
[C---:B------:R-:W-:Y:S01]  /*47a0*/  FADD.FTZ R113, -R111.reuse, R45 ;  /* 0x0000002d6f717221 */ /* 0x040fe20000010100 */
[C---:B------:R-:W-:Y:S01]  /*47b0*/  FADD.FTZ R41, -R111.reuse, R41 ;  /* 0x000000296f297221 */ /* 0x040fe20000010100 */
[C---:B------:R-:W-:Y:S01]  /*47c0*/  FADD.FTZ R116, -R111.reuse, R51 ;  /* 0x000000336f747221 */ /* 0x040fe20000010100 */
[C---:B------:R-:W-:Y:S01]  /*47d0*/  FADD.FTZ R51, -R111.reuse, R54 ;  /* 0x000000366f337221 */ /* 0x040fe20000010100 */
[----:B------:R-:W-:Y:S01]  /*47e0*/  FFMA.FTZ R40, R40, R44, R42 ;  /* 0x0000002c28287223 */ /* 0x000fe2000001002a */
[----:B------:R-:W-:Y:S01]  /*47f0*/  HADD2.F32 R42, -RZ, R140.H0_H0 ;  /* 0x2000008cff2a7230 */ /* 0x000fe20000004100 */
[----:B------:R-:W0:Y:S01]  /*4800*/  LDC.64 R44, c[0x0][0x428] ;  /* 0x00010a00ff2c7b82 */ /* 0x000e220000000a00 */
[----:B------:R-:W-:Y:S01]  /*4810*/  FMUL.FTZ R41, R110, R41 ;  /* 0x000000296e297220 */ /* 0x000fe20000410000 */
[C---:B------:R-:W-:Y:S01]  /*4820*/  FADD.FTZ R54, -R111.reuse, R57 ;  /* 0x000000396f367221 */ /* 0x040fe20000010100 */
[----:B------:R-:W-:Y:S01]  /*4830*/  FADD.FTZ R57, -R111, R20 ;  /* 0x000000146f397221 */ /* 0x000fe20000010100 */
[----:B------:R-:W-:-:S02]  /*4840*/  HADD2.F32 R20, -RZ, R107.H1_H1 ;  /* 0x3000006bff147230 */ /* 0x000fc40000004100 */
[----:B------:R-:W-:Y:S01]  /*4850*/  FFMA.FTZ R41, R41, R153, R42 ;  /* 0x0000009929297223 */ /* 0x000fe2000001002a */
[----:B------:R-:W-:Y:S02]  /*4860*/  HADD2.F32 R42, -RZ, R81.H0_H0 ;  /* 0x20000051ff2a7230 */ /* 0x000fe40000004100 */
[----:B------:R-:W-:Y:S01]  /*4870*/  FMUL.FTZ R0, R110, R0 ;  /* 0x000000006e007220 */ /* 0x000fe20000410000 */
[----:B------:R-:W-:Y:S01]  /*4880*/  SHF.R.S32.HI R152, RZ, 0x1f, R117 ;  /* 0x0000001fff987819 */ /* 0x000fe20000011475 */
[C---:B------:R-:W-:Y:S01]  /*4890*/  FADD.FTZ R115, -R111.reuse, R48 ;  /* 0x000000306f737221 */ /* 0x040fe20000010100 */
[C---:B------:R-:W-:Y:S01]  /*48a0*/  FADD.FTZ R48, -R111.reuse, R52 ;  /* 0x000000346f307221 */ /* 0x040fe20000010100 */
[----:B------:R-:W-:Y:S01]  /*48b0*/  FFMA.FTZ R42, R0, R20, R42 ;  /* 0x00000014002a7223 */ /* 0x000fe2000001002a */
[C---:B------:R-:W-:Y:S01]  /*48c0*/  FADD.FTZ R43, -R111.reuse, R43 ;  /* 0x0000002b6f2b7221 */ /* 0x040fe20000010100 */
[C---:B------:R-:W-:Y:S01]  /*48d0*/  FADD.FTZ R52, -R111.reuse, R55 ;  /* 0x000000376f347221 */ /* 0x040fe20000010100 */
[----:B------:R-:W-:Y:S01]  /*48e0*/  LEA.HI R152, R152, R117, RZ, 0x2 ;  /* 0x0000007598987211 */ /* 0x000fe200078f10ff */
[C---:B------:R-:W-:Y:S01]  /*48f0*/  FADD.FTZ R55, -R111.reuse, R58 ;  /* 0x0000003a6f377221 */ /* 0x040fe20000010100 */
[----:B------:R-:W-:Y:S01]  /*4900*/  LOP3.LUT R0, R118, 0x1f, RZ, 0xc0, !PT ;  /* 0x0000001f76007812 */ /* 0x000fe200078ec0ff */
[----:B------:R-:W-:Y:S01]  /*4910*/  FADD.FTZ R58, -R111, R21 ;  /* 0x000000156f3a7221 */ /* 0x000fe20000010100 */
[----:B------:R-:W-:-:S02]  /*4920*/  HADD2.F32 R21, -RZ, R108.H1_H1 ;  /* 0x3000006cff157230 */ /* 0x000fc40000004100 */
[C---:B------:R-:W-:Y:S01]  /*4930*/  FADD.FTZ R118, -R111.reuse, R28 ;  /* 0x0000001c6f767221 */ /* 0x040fe20000010100 */
[----:B------:R-:W-:Y:S02]  /*4940*/  HADD2.F32 R20, -RZ, R140.H1_H1 ;  /* 0x3000008cff147230 */ /* 0x000fe40000004100 */
[----:B------:R-:W-:Y:S01]  /*4950*/  FMUL.FTZ R43, R110, R43 ;  /* 0x0000002b6e2b7220 */ /* 0x000fe20000410000 */
[----:B------:R-:W-:Y:S01]  /*4960*/  LEA.HI.SX32 R28, R152, R0, 0x1e ;  /* 0x00000000981c7211 */ /* 0x000fe200078ff2ff */
[C---:B------:R-:W-:Y:S01]  /*4970*/  FADD.FTZ R114, -R111.reuse, R47 ;  /* 0x0000002f6f727221 */ /* 0x040fe20000010100 */
[----:B------:R-:W-:Y:S01]  /*4980*/  FADD.FTZ R47, -R111, R49 ;  /* 0x000000316f2f7221 */ /* 0x000fe20000010100 */
[----:B------:R-:W-:Y:S01]  /*4990*/  FFMA.FTZ R43, R43, R21, R20 ;  /* 0x000000152b2b7223 */ /* 0x000fe20000010014 */
[----:B------:R-:W-:Y:S01]  /*49a0*/  FADD.FTZ R49, -R111, R50 ;  /* 0x000000326f317221 */ /* 0x000fe20000010100 */
[----:B0-----:R-:W-:-:S04]  /*49b0*/  IMAD.WIDE.U32 R20, R28, 0x10, R44 ;  /* 0x000000101c147825 */ /* 0x001fc800078e002c */
[C---:B------:R-:W-:Y:S01]  /*49c0*/  FADD.FTZ R50, -R111.reuse, R53 ;  /* 0x000000356f327221 */ /* 0x040fe20000010100 */
[C---:B------:R-:W-:Y:S01]  /*49d0*/  FADD.FTZ R53, -R111.reuse, R56 ;  /* 0x000000386f357221 */ /* 0x040fe20000010100 */
[C---:B------:R-:W-:Y:S01]  /*49e0*/  FADD.FTZ R56, -R111.reuse, R59 ;  /* 0x0000003b6f387221 */ /* 0x040fe20000010100 */
[C---:B------:R-:W-:Y:S01]  /*49f0*/  FADD.FTZ R59, -R111.reuse, R22 ;  /* 0x000000166f3b7221 */ /* 0x040fe20000010100 */
[C---:B------:R-:W-:Y:S01]  /*4a00*/  FADD.FTZ R117, -R111.reuse, R23 ;  /* 0x000000176f757221 */ /* 0x040fe20000010100 */
[----:B------:R0:W-:Y:S01]  /*4a10*/  STG.E.128 desc[UR6][R20.64], R40 ;  /* 0x0000002814007986 */ /* 0x0001e2000c101d06 */
[----:B------:R-:W-:Y:S02]  /*4a20*/  HADD2.F32 R23, -RZ, R109.H0_H0 ;  /* 0x2000006dff177230 */ /* 0x000fe40000004100 */
[C---:B------:R-:W-:Y:S01]  /*4a30*/  FMUL.FTZ R112, R110.reuse, R112 ;  /* 0x000000706e707220 */ /* 0x040fe20000410000 */
[----:B------:R-:W-:Y:S02]  /*4a40*/  HADD2.F32 R22, -RZ, R119.H0_H0 ;  /* 0x20000077ff167230 */ /* 0x000fe40000004100 */
[----:B------:R-:W-:Y:S01]  /*4a50*/  FMUL.FTZ R113, R110, R113 ;  /* 0x000000716e717220 */ /* 0x000fe20000410000 */
[----:B------:R-:W-:Y:S01]  /*4a60*/  FADD.FTZ R46, -R111, R46 ;  /* 0x0000002e6f2e7221 */ /* 0x000fe20000010100 */
[----:B------:R-:W-:-:S02]  /*4a70*/  HADD2.F32 R153, -RZ, R109.H1_H1 ;  /* 0x3000006dff997230 */ /* 0x000fc40000004100 */
[C---:B------:R-:W-:Y:S01]  /*4a80*/  FMUL.FTZ R49, R110.reuse, R49 ;  /* 0x000000316e317220 */ /* 0x040fe20000410000 */
[----:B------:R-:W-:Y:S02]  /*4a90*/  HADD2.F32 R152, -RZ, R119.H1_H1 ;  /* 0x30000077ff987230 */ /* 0x000fe40000004100 */
        /* <DEDUP_REMOVED lines=9> */
[----:B0-----:R-:W-:-:S02]  /*4b30*/  HADD2.F32 R20, -RZ, R78.H0_H0 ;  /* 0x2000004eff147230 */ /* 0x001fc40000004100 */
[C---:B------:R-:W-:Y:S01]  /*4b40*/  FADD.FTZ R40, -R111.reuse, R16 ;  /* 0x000000106f287221 */ /* 0x040fe20000010100 */
[----:B------:R-:W-:Y:S02]  /*4b50*/  HADD2.F32 R21, -RZ, R141.H0_H0 ;  /* 0x2000008dff157230 */ /* 0x000fe40000004100 */
[----:B------:R-:W-:Y:S01]  /*4b60*/  FMUL.FTZ R16, R110, R115 ;  /* 0x000000736e107220 */ /* 0x000fe20000410000 */
[----:B------:R-:W-:Y:S01]  /*4b70*/  FADD.FTZ R42, -R111, R18 ;  /* 0x000000126f2a7221 */ /* 0x000fe20000010100 */
[----:B------:R-:W-:Y:S01]  /*4b80*/  FFMA.FTZ R20, R112, R23, R20 ;  /* 0x0000001770147223 */ /* 0x000fe20000010014 */
[----:B------:R-:W-:Y:S02]  /*4b90*/  HADD2.F32 R112, -RZ, R76.H0_H0 ;  /* 0x2000004cff707230 */ /* 0x000fe40000004100 */
[----:B------:R-:W-:Y:S01]  /*4ba0*/  FFMA.FTZ R21, R113, R22, R21 ;  /* 0x0000001671157223 */ /* 0x000fe20000010015 */
[----:B------:R-:W-:Y:S02]  /*4bb0*/  HADD2.F32 R113, -RZ, R120.H0_H0 ;  /* 0x20000078ff717230 */ /* 0x000fe40000004100 */
[----:B------:R-:W-:Y:S01]  /*4bc0*/  FADD.FTZ R43, -R111, R19 ;  /* 0x000000136f2b7221 */ /* 0x000fe20000010100 */
[----:B------:R-:W-:-:S02]  /*4bd0*/  HADD2.F32 R22, -RZ, R79.H0_H0 ;  /* 0x2000004fff167230 */ /* 0x000fc40000004100 */
[C---:B------:R-:W-:Y:S01]  /*4be0*/  FADD.FTZ R41, -R111.reuse, R17 ;  /* 0x000000116f297221 */ /* 0x040fe20000010100 */
[----:B------:R-:W-:Y:S02]  /*4bf0*/  HADD2.F32 R18, -RZ, R77.H0_H0 ;  /* 0x2000004dff127230 */ /* 0x000fe40000004100 */
[----:B------:R-:W-:Y:S01]  /*4c00*/  FFMA.FTZ R16, R16, R113, R112 ;  /* 0x0000007110107223 */ /* 0x000fe20000010070 */
[----:B------:R-:W-:Y:S02]  /*4c10*/  HADD2.F32 R112, -RZ, R120.H1_H1 ;  /* 0x30000078ff707230 */ /* 0x000fe40000004100 */
[----:B------:R-:W-:Y:S01]  /*4c20*/  FFMA.FTZ R22, R46, R153, R22 ;  /* 0x000000992e167223 */ /* 0x000fe20000010016 */
[----:B------:R-:W-:Y:S02]  /*4c30*/  HADD2.F32 R23, -RZ, R141.H1_H1 ;  /* 0x3000008dff177230 */ /* 0x000fe40000004100 */
[----:B------:R-:W-:Y:S01]  /*4c40*/  FADD.FTZ R30, -R111, R30 ;  /* 0x0000001e6f1e7221 */ /* 0x000fe20000010100 */
[----:B------:R-:W-:-:S02]  /*4c50*/  HADD2.F32 R46, -RZ, R121.H1_H1 ;  /* 0x30000079ff2e7230 */ /* 0x000fc40000004100 */
[----:B------:R-:W-:Y:S01]  /*4c60*/  FFMA.FTZ R18, R49, R112, R18 ;  /* 0x0000007031127223 */ /* 0x000fe20000010012 */
[--C-:B------:R-:W-:Y:S02]  /*4c70*/  HADD2.F32 R19, -RZ, R142.reuse.H1_H1 ;  /* 0x3000008eff137230 */ /* 0x100fe40000004100 */
[----:B------:R-:W-:Y:S01]  /*4c80*/  FMUL.FTZ R112, R110, R48 ;  /* 0x000000306e707220 */ /* 0x000fe20000410000 */
[C---:B------:R-:W-:Y:S01]  /*4c90*/  IADD3 R49, PT, PT, R28.reuse, 0x20, RZ ;  /* 0x000000201c317810 */ /* 0x040fe20007ffe0ff */
[----:B------:R-:W-:Y:S01]  /*4ca0*/  HADD2.F32 R113, -RZ, R121.H0_H0 ;  /* 0x20000079ff717230 */ /* 0x000fe20000004100 */
[----:B------:R-:W-:Y:S01]  /*4cb0*/  IADD3 R48, PT, PT, R28, 0x40, RZ ;  /* 0x000000401c307810 */ /* 0x000fe20007ffe0ff */
[----:B------:R-:W-:Y:S02]  /*4cc0*/  HADD2.F32 R17, -RZ, R142.H0_H0 ;  /* 0x2000008eff117230 */ /* 0x000fe40000004100 */
        /* <DEDUP_REMOVED lines=13> */
[----:B------:R-:W-:Y:S01]  /*4da0*/  FADD.FTZ R111, -R111, R15 ;  /* 0x0000000f6f6f7221 */ /* 0x000fe20000010100 */
[----:B------:R-:W-:Y:S01]  /*4db0*/  FFMA.FTZ R19, R116, R46, R19 ;  /* 0x0000002e74137223 */ /* 0x000fe20000010013 */
[----:B------:R-:W-:-:S04]  /*4dc0*/  IMAD.WIDE.U32 R114, R49, 0x10, R44 ;  /* 0x0000001031727825 */ /* 0x000fc800078e002c */
[----:B------:R-:W-:Y:S01]  /*4dd0*/  FFMA.FTZ R17, R47, R113, R17 ;  /* 0x000000712f117223 */ /* 0x000fe20000010011 */
[C---:B------:R-:W-:Y:S01]  /*4de0*/  FMUL.FTZ R47, R110.reuse, R12 ;  /* 0x0000000c6e2f7220 */ /* 0x040fe20000410000 */
[C---:B------:R-:W-:Y:S01]  /*4df0*/  FMUL.FTZ R49, R110.reuse, R14 ;  /* 0x0000000e6e317220 */ /* 0x040fe20000410000 */
[----:B------:R-:W-:Y:S01]  /*4e00*/  HADD2.F32 R15, -RZ, R122.H0_H0 ;  /* 0x2000007aff0f7230 */ /* 0x000fe20000004100 */
[----:B------:R0:W-:Y:S01]  /*4e10*/  STG.E.128 desc[UR6][R114.64], R20 ;  /* 0x0000001472007986 */ /* 0x0001e2000c101d06 */
[----:B------:R-:W-:Y:S02]  /*4e20*/  HADD2.F32 R46, -RZ, R74.H0_H0 ;  /* 0x2000004aff2e7230 */ /* 0x000fe40000004100 */
[----:B------:R-:W-:Y:S01]  /*4e30*/  FMUL.FTZ R51, R110, R51 ;  /* 0x000000336e337220 */ /* 0x000fe20000410000 */
[----:B------:R-:W-:-:S04]  /*4e40*/  IMAD.WIDE.U32 R152, R48, 0x10, R44 ;  /* 0x0000001030987825 */ /* 0x000fc800078e002c */
[C---:B------:R-:W-:Y:S01]  /*4e50*/  FMUL.FTZ R52, R110.reuse, R52 ;  /* 0x000000346e347220 */ /* 0x040fe20000410000 */
[----:B------:R-:W-:Y:S01]  /*4e60*/  FMUL.FTZ R53, R110, R53 ;  /* 0x000000356e357220 */ /* 0x000fe20000410000 */
[----:B------:R-:W-:Y:S01]  /*4e70*/  FFMA.FTZ R12, R112, R15, R46 ;  /* 0x0000000f700c7223 */ /* 0x000fe2000001002e */
[----:B------:R-:W-:Y:S01]  /*4e80*/  HADD2.F32 R14, -RZ, R75.H0_H0 ;  /* 0x2000004bff0e7230 */ /* 0x000fe20000004100 */
[----:B------:R1:W-:Y:S01]  /*4e90*/  STG.E.128 desc[UR6][R152.64], R16 ;  /* 0x0000001098007986 */ /* 0x0003e2000c101d06 */
[--C-:B------:R-:W-:Y:S02]  /*4ea0*/  HADD2.F32 R15, -RZ, R143.reuse.H1_H1 ;  /* 0x3000008fff0f7230 */ /* 0x100fe40000004100 */
[C---:B------:R-:W-:Y:S01]  /*4eb0*/  FMUL.FTZ R54, R110.reuse, R54 ;  /* 0x000000366e367220 */ /* 0x040fe20000410000 */
[C---:B------:R-:W-:Y:S01]  /*4ec0*/  FMUL.FTZ R55, R110.reuse, R55 ;  /* 0x000000376e377220 */ /* 0x040fe20000410000 */
[C---:B------:R-:W-:Y:S01]  /*4ed0*/  FMUL.FTZ R56, R110.reuse, R56 ;  /* 0x000000386e387220 */ /* 0x040fe20000410000 */
[----:B------:R-:W-:Y:S01]  /*4ee0*/  FMUL.FTZ R48, R110, R13 ;  /* 0x0000000d6e307220 */ /* 0x000fe20000410000 */
[----:B------:R-:W-:-:S02]  /*4ef0*/  HADD2.F32 R13, -RZ, R143.H0_H0 ;  /* 0x2000008fff0d7230 */ /* 0x000fc40000004100 */
[C---:B------:R-:W-:Y:S01]  /*4f00*/  FMUL.FTZ R50, R110.reuse, R50 ;  /* 0x000000326e327220 */ /* 0x040fe20000410000 */
[C---:B------:R-:W-:Y:S01]  /*4f10*/  FMUL.FTZ R24, R110.reuse, R24 ;  /* 0x000000186e187220 */ /* 0x040fe20000410000 */
[C---:B------:R-:W-:Y:S01]  /*4f20*/  FMUL.FTZ R57, R110.reuse, R57 ;  /* 0x000000396e397220 */ /* 0x040fe20000410000 */
[----:B0-----:R-:W-:Y:S02]  /*4f30*/  HADD2.F32 R21, -RZ, R122.H1_H1 ;  /* 0x3000007aff157230 */ /* 0x001fe40000004100 */
[C---:B------:R-:W-:Y:S01]  /*4f40*/  FMUL.FTZ R59, R110.reuse, R59 ;  /* 0x0000003b6e3b7220 */ /* 0x040fe20000410000 */
[--C-:B------:R-:W-:Y:S02]  /*4f50*/  HADD2.F32 R20, -RZ, R123.reuse.H1_H1 ;  /* 0x3000007bff147230 */ /* 0x100fe40000004100 */
[----:B------:R-:W-:Y:S01]  /*4f60*/  FMUL.FTZ R25, R110, R25 ;  /* 0x000000196e197220 */ /* 0x000fe20000410000 */
[----:B------:R-:W-:Y:S02]  /*4f70*/  HADD2.F32 R22, -RZ, R123.H0_H0 ;  /* 0x2000007bff167230 */ /* 0x000fe40000004100 */
[----:B------:R-:W-:Y:S01]  /*4f80*/  FFMA.FTZ R14, R51, R21, R14 ;  /* 0x00000015330e7223 */ /* 0x000fe2000001000e */
[----:B------:R-:W-:-:S02]  /*4f90*/  HADD2.F32 R51, -RZ, R125.H1_H1 ;  /* 0x3000007dff337230 */ /* 0x000fc40000004100 */
[----:B------:R-:W-:Y:S01]  /*4fa0*/  FFMA.FTZ R15, R52, R20, R15 ;  /* 0x00000014340f7223 */ /* 0x000fe2000001000f */
[----:B-1----:R-:W-:Y:S02]  /*4fb0*/  HADD2.F32 R19, -RZ, R124.H0_H0 ;  /* 0x2000007cff137230 */ /* 0x002fe40000004100 */
[----:B------:R-:W-:Y:S01]  /*4fc0*/  FFMA.FTZ R13, R50, R22, R13 ;  /* 0x00000016320d7223 */ /* 0x000fe2000001000d */
        /* <DEDUP_REMOVED lines=22> */
[----:B------:R-:W-:Y:S01]  /*5130*/  HADD2.F32 R22, -RZ, R71.H0_H0 ;  /* 0x20000047ff167230 */ /* 0x000fe20000004100 */
[C---:B------:R-:W-:Y:S01]  /*5140*/  IADD3 R56, PT, PT, R28.reuse, 0x60, RZ ;  /* 0x000000601c387810 */ /* 0x040fe20007ffe0ff */
[----:B------:R-:W-:Y:S02]  /*5150*/  HADD2.F32 R54, -RZ, R129.H0_H0 ;  /* 0x20000081ff367230 */ /* 0x000fe40000004100 */
[----:B------:R-:W-:Y:S01]  /*5160*/  FFMA.FTZ R20, R57, R50, R20 ;  /* 0x0000003239147223 */ /* 0x000fe20000010014 */
[----:B------:R-:W-:Y:S02]  /*5170*/  HADD2.F32 R53, -RZ, R146.H0_H0 ;  /* 0x20000092ff357230 */ /* 0x000fe40000004100 */
[----:B------:R-:W-:Y:S01]  /*5180*/  FFMA.FTZ R22, R59, R23, R22 ;  /* 0x000000173b167223 */ /* 0x000fe20000010016 */
[----:B------:R-:W-:Y:S01]  /*5190*/  HADD2.F32 R46, -RZ, R127.H0_H0 ;  /* 0x2000007fff2e7230 */ /* 0x000fe20000004100 */
[----:B------:R-:W-:Y:S01]  /*51a0*/  IADD3 R55, PT, PT, R28, 0x80, RZ ;  /* 0x000000801c377810 */ /* 0x000fe20007ffe0ff */
[----:B------:R-:W-:-:S02]  /*51b0*/  HADD2.F32 R21, -RZ, R145.H0_H0 ;  /* 0x20000091ff157230 */ /* 0x000fc40000004100 */
[----:B------:R-:W-:Y:S01]  /*51c0*/  FFMA.FTZ R25, R25, R54, R53 ;  /* 0x0000003619197223 */ /* 0x000fe20000010035 */
[----:B------:R-:W-:Y:S01]  /*51d0*/  HADD2.F32 R57, -RZ, R127.H1_H1 ;  /* 0x3000007fff397230 */ /* 0x000fe20000004100 */
[----:B------:R-:W-:Y:S01]  /*51e0*/  IADD3 R54, PT, PT, R28, 0xa0, RZ ;  /* 0x000000a01c367810 */ /* 0x000fe20007ffe0ff */
[----:B------:R-:W-:Y:S02]  /*51f0*/  HADD2.F32 R23, -RZ, R145.H1_H1 ;  /* 0x30000091ff177230 */ /* 0x000fe40000004100 */
[----:B------:R-:W-:Y:S01]  /*5200*/  FFMA.FTZ R21, R58, R46, R21 ;  /* 0x0000002e3a157223 */ /* 0x000fe20000010015 */
[----:B------:R-:W-:Y:S01]  /*5210*/  IMAD.WIDE.U32 R58, R56, 0x10, R44 ;  /* 0x00000010383a7825 */ /* 0x000fe200078e002c */
[----:B------:R-:W-:-:S03]  /*5220*/  IADD3 R53, PT, PT, R28, 0xc0, RZ ;  /* 0x000000c01c357810 */ /* 0x000fc60007ffe0ff */
[C---:B------:R-:W-:Y:S01]  /*5230*/  FMUL.FTZ R29, R110.reuse, R29 ;  /* 0x0000001d6e1d7220 */ /* 0x040fe20000410000 */
[----:B------:R-:W-:Y:S01]  /*5240*/  FFMA.FTZ R23, R117, R57, R23 ;  /* 0x0000003975177223 */ /* 0x000fe20000010017 */
[----:B------:R-:W-:Y:S01]  /*5250*/  IMAD.WIDE.U32 R112, R55, 0x10, R44 ;  /* 0x0000001037707825 */ /* 0x000fe200078e002c */
[----:B------:R0:W-:Y:S03]  /*5260*/  STG.E.128 desc[UR6][R58.64], R12 ;  /* 0x0000000c3a007986 */ /* 0x0001e6000c101d06 */
[C---:B------:R-:W-:Y:S01]  /*5270*/  FMUL.FTZ R30, R110.reuse, R30 ;  /* 0x0000001e6e1e7220 */ /* 0x040fe20000410000 */
[----:B------:R-:W-:Y:S01]  /*5280*/  FMUL.FTZ R31, R110, R31 ;  /* 0x0000001f6e1f7220 */ /* 0x000fe20000410000 */
[----:B------:R-:W-:Y:S01]  /*5290*/  HADD2.F32 R52, -RZ, R128.H1_H1 ;  /* 0x30000080ff347230 */ /* 0x000fe20000004100 */
[----:B------:R1:W-:Y:S01]  /*52a0*/  STG.E.128 desc[UR6][R112.64], R16 ;  /* 0x0000001070007986 */ /* 0x0003e2000c101d06 */
[----:B------:R-:W-:-:S02]  /*52b0*/  HADD2.F32 R51, -RZ, R69.H0_H0 ;  /* 0x20000045ff337230 */ /* 0x000fc40000004100 */
[C---:B------:R-:W-:Y:S01]  /*52c0*/  FMUL.FTZ R33, R110.reuse, R33 ;  /* 0x000000216e217220 */ /* 0x040fe20000410000 */
[----:B------:R-:W-:Y:S02]  /*52d0*/  HADD2.F32 R50, -RZ, R129.H1_H1 ;  /* 0x30000081ff327230 */ /* 0x000fe40000004100 */
[----:B------:R-:W-:Y:S01]  /*52e0*/  FMUL.FTZ R34, R110, R34 ;  /* 0x000000226e227220 */ /* 0x000fe20000410000 */
[----:B------:R-:W-:Y:S02]  /*52f0*/  HADD2.F32 R46, -RZ, R146.H1_H1 ;  /* 0x30000092ff2e7230 */ /* 0x000fe40000004100 */
[----:B------:R-:W-:Y:S01]  /*5300*/  FFMA.FTZ R26, R26, R52, R51 ;  /* 0x000000341a1a7223 */ /* 0x000fe20000010033 */
[----:B------:R-:W-:Y:S01]  /*5310*/  IMAD.WIDE.U32 R114, R54, 0x10, R44 ;  /* 0x0000001036727825 */ /* 0x000fe200078e002c */
[----:B------:R-:W-:-:S03]  /*5320*/  IADD3 R51, PT, PT, R28, 0x100, RZ ;  /* 0x000001001c337810 */ /* 0x000fc60007ffe0ff */
[----:B------:R-:W-:Y:S01]  /*5330*/  FMUL.FTZ R35, R110, R35 ;  /* 0x000000236e237220 */ /* 0x000fe20000410000 */
[----:B------:R-:W-:Y:S01]  /*5340*/  FFMA.FTZ R27, R27, R50, R46 ;  /* 0x000000321b1b7223 */ /* 0x000fe2000001002e */
[----:B------:R-:W-:Y:S01]  /*5350*/  IMAD.WIDE.U32 R116, R53, 0x10, R44 ;  /* 0x0000001035747825 */ /* 0x000fe200078e002c */
[----:B------:R2:W-:Y:S01]  /*5360*/  STG.E.128 desc[UR6][R114.64], R20 ;  /* 0x0000001472007986 */ /* 0x0005e2000c101d06 */
[----:B------:R-:W-:Y:S02]  /*5370*/  IADD3 R52, PT, PT, R28, 0xe0, RZ ;  /* 0x000000e01c347810 */ /* 0x000fe40007ffe0ff */
[----:B------:R-:W-:Y:S01]  /*5380*/  FMUL.FTZ R36, R110, R36 ;  /* 0x000000246e247220 */ /* 0x000fe20000410000 */
[----:B0-----:R-:W-:Y:S01]  /*5390*/  HADD2.F32 R12, -RZ, R66.H0_H0 ;  /* 0x20000042ff0c7230 */ /* 0x001fe20000004100 */
[----:B------:R0:W-:Y:S01]  /*53a0*/  STG.E.128 desc[UR6][R116.64], R24 ;  /* 0x0000001874007986 */ /* 0x0001e2000c101d06 */
[----:B------:R-:W-:Y:S01]  /*53b0*/  HADD2.F32 R13, -RZ, R147.H0_H0 ;  /* 0x20000093ff0d7230 */ /* 0x000fe20000004100 */
[C---:B------:R-:W-:Y:S01]  /*53c0*/  IADD3 R50, PT, PT, R28.reuse, 0x120, RZ ;  /* 0x000001201c327810 */ /* 0x040fe20007ffe0ff */
[----:B-1----:R-:W-:Y:S01]  /*53d0*/  HADD2.F32 R17, -RZ, R132.H0_H0 ;  /* 0x20000084ff117230 */ /* 0x002fe20000004100 */
[C---:B------:R-:W-:Y:S01]  /*53e0*/  IADD3 R46, PT, PT, R28.reuse, 0x140, RZ ;  /* 0x000001401c2e7810 */ /* 0x040fe20007ffe0ff */
[----:B------:R-:W-:Y:S01]  /*53f0*/  HADD2.F32 R16, -RZ, R64.H0_H0 ;  /* 0x20000040ff107230 */ /* 0x000fe20000004100 */
[----:B------:R-:W-:Y:S01]  /*5400*/  IADD3 R28, PT, PT, R28, 0x160, RZ ;  /* 0x000001601c1c7810 */ /* 0x000fe20007ffe0ff */
[----:B------:R-:W-:-:S02]  /*5410*/  HADD2.F32 R19, -RZ, R130.H1_H1 ;  /* 0x30000082ff137230 */ /* 0x000fc40000004100 */
[----:B------:R-:W-:Y:S01]  /*5420*/  FMUL.FTZ R37, R110, R37 ;  /* 0x000000256e257220 */ /* 0x000fe20000410000 */
[----:B------:R-:W-:Y:S02]  /*5430*/  HADD2.F32 R14, -RZ, R67.H0_H0 ;  /* 0x20000043ff0e7230 */ /* 0x000fe40000004100 */
[----:B------:R-:W-:Y:S01]  /*5440*/  FFMA.FTZ R16, R32, R17, R16 ;  /* 0x0000001120107223 */ /* 0x000fe20000010010 */
[----:B------:R-:W-:Y:S02]  /*5450*/  HADD2.F32 R18, -RZ, R131.H1_H1 ;  /* 0x30000083ff127230 */ /* 0x000fe40000004100 */
[----:B------:R-:W-:Y:S01]  /*5460*/  FMUL.FTZ R42, R110, R42 ;  /* 0x0000002a6e2a7220 */ /* 0x000fe20000410000 */
[----:B------:R-:W-:Y:S02]  /*5470*/  HADD2.F32 R15, -RZ, R147.H1_H1 ;  /* 0x30000093ff0f7230 */ /* 0x000fe40000004100 */
[----:B------:R-:W-:Y:S01]  /*5480*/  FFMA.FTZ R14, R30, R19, R14 ;  /* 0x000000131e0e7223 */ /* 0x000fe2000001000e */
[----:B--2---:R-:W-:-:S02]  /*5490*/  HADD2.F32 R21, -RZ, R130.H0_H0 ;  /* 0x20000082ff157230 */ /* 0x004fc40000004100 */
[----:B------:R-:W-:Y:S01]  /*54a0*/  FMUL.FTZ R38, R110, R38 ;  /* 0x000000266e267220 */ /* 0x000fe20000410000 */
[----:B------:R-:W-:Y:S02]  /*54b0*/  HADD2.F32 R20, -RZ, R131.H0_H0 ;  /* 0x20000083ff147230 */ /* 0x000fe40000004100 */
[----:B------:R-:W-:Y:S01]  /*54c0*/  FFMA.FTZ R15, R31, R18, R15 ;  /* 0x000000121f0f7223 */ /* 0x000fe2000001000f */
[----:B0-----:R-:W-:Y:S02]  /*54d0*/  HADD2.F32 R26, -RZ, R133.H0_H0 ;  /* 0x20000085ff1a7230 */ /* 0x001fe40000004100 */
[----:B------:R-:W-:Y:S01]  /*54e0*/  FFMA.FTZ R12, R118, R21, R12 ;  /* 0x00000015760c7223 */ /* 0x000fe2000001000c */
[----:B------:R-:W-:Y:S02]  /*54f0*/  HADD2.F32 R17, -RZ, R148.H0_H0 ;  /* 0x20000094ff117230 */ /* 0x000fe40000004100 */
[----:B------:R-:W-:Y:S01]  /*5500*/  FFMA.FTZ R13, R29, R20, R13 ;  /* 0x000000141d0d7223 */ /* 0x000fe2000001000d */
[----:B------:R-:W-:-:S02]  /*5510*/  HADD2.F32 R25, -RZ, R132.H1_H1 ;  /* 0x30000084ff197230 */ /* 0x000fc40000004100 */
        /* <DEDUP_REMOVED lines=15> */
[----:B------:R-:W-:-:S04]  /*5610*/  IMAD.WIDE.U32 R54, R51, 0x10, R44 ;  /* 0x0000001033367825 */ /* 0x000fc800078e002c */
[----:B------:R-:W-:Y:S01]  /*5620*/  FMUL.FTZ R111, R110, R111 ;  /* 0x0000006f6e6f7220 */ /* 0x000fe20000410000 */
[----:B------:R-:W-:Y:S01]  /*5630*/  FFMA.FTZ R21, R37, R22, R21 ;  /* 0x0000001625157223 */ /* 0x000fe20000010015 */
[----:B------:R-:W-:-:S04]  /*5640*/  IMAD.WIDE.U32 R52, R52, 0x10, R44 ;  /* 0x0000001034347825 */ /* 0x000fc800078e002c */
[--C-:B------:R-:W-:Y:S01]  /*5650*/  IMAD.WIDE.U32 R50, R50, 0x10, R44.reuse ;  /* 0x0000001032327825 */ /* 0x100fe200078e002c */
[----:B------:R0:W-:Y:S03]  /*5660*/  STG.E.128 desc[UR6][R52.64], R12 ;  /* 0x0000000c34007986 */ /* 0x0001e6000c101d06 */
[--C-:B------:R-:W-:Y:S01]  /*5670*/  IMAD.WIDE.U32 R56, R46, 0x10, R44.reuse ;  /* 0x000000102e387825 */ /* 0x100fe200078e002c */
[----:B------:R0:W-:Y:S03]  /*5680*/  STG.E.128 desc[UR6][R54.64], R16 ;  /* 0x0000001036007986 */ /* 0x0001e6000c101d06 */
[----:B------:R-:W-:-:S04]  /*5690*/  IMAD.WIDE.U32 R44, R28, 0x10, R44 ;  /* 0x000000101c2c7825 */ /* 0x000fc800078e002c */
[----:B------:R-:W-:Y:S02]  /*56a0*/  HADD2.F32 R27, -RZ, R136.H1_H1 ;  /* 0x30000088ff1b7230 */ /* 0x000fe40000004100 */
[----:B------:R-:W-:Y:S02]  /*56b0*/  HADD2.F32 R26, -RZ, R61.H0_H0 ;  /* 0x2000003dff1a7230 */ /* 0x000fe40000004100 */
[----:B------:R-:W-:Y:S02]  /*56c0*/  HADD2.F32 R31, -RZ, R134.H1_H1 ;  /* 0x30000086ff1f7230 */ /* 0x000fe40000004100 */
        /* <DEDUP_REMOVED lines=8> */
[--C-:B------:R-:W-:Y:S02]  /*5750*/  HADD2.F32 R28, -RZ, R137.reuse.H0_H0 ;  /* 0x20000089ff1c7230 */ /* 0x100fe40000004100 */
[--C-:B------:R-:W-:Y:S02]  /*5760*/  HADD2.F32 R25, -RZ, R150.reuse.H0_H0 ;  /* 0x20000096ff197230 */ /* 0x100fe40000004100 */
[----:B------:R-:W-:Y:S01]  /*5770*/  FFMA.FTZ R24, R40, R29, R24 ;  /* 0x0000001d28187223 */ /* 0x000fe20000010018 */
[----:B------:R-:W-:Y:S01]  /*5780*/  HADD2.F32 R36, -RZ, R137.H1_H1 ;  /* 0x30000089ff247230 */ /* 0x000fe20000004100 */
[----:B------:R0:W-:Y:S01]  /*5790*/  STG.E.128 desc[UR6][R50.64], R20 ;  /* 0x0000001432007986 */ /* 0x0001e2000c101d06 */
        /* <DEDUP_REMOVED lines=9> */
[----:B------:R0:W-:Y:S01]  /*5830*/  STG.E.128 desc[UR6][R56.64], R24 ;  /* 0x0000001838007986 */ /* 0x0001e2000c101d06 */
[----:B------:R-:W-:-:S02]  /*5840*/  HADD2.F32 R30, -RZ, R3.H0_H0 ;  /* 0x20000003ff1e7230 */ /* 0x000fc40000004100 */
[----:B------:R-:W-:Y:S01]  /*5850*/  FFMA.FTZ R29, R48, R34, R29 ;  /* 0x00000022301d7223 */ /* 0x000fe2000001001d */
[----:B------:R-:W-:Y:S02]  /*5860*/  HADD2.F32 R32, -RZ, R139.H1_H1 ;  /* 0x3000008bff207230 */ /* 0x000fe40000004100 */
[----:B------:R-:W-:Y:S02]  /*5870*/  HADD2.F32 R31, -RZ, R151.H1_H1 ;  /* 0x30000097ff1f7230 */ /* 0x000fe40000004100 */
[----:B------:R-:W-:-:S03]  /*5880*/  FFMA.FTZ R30, R49, R33, R30 ;  /* 0x00000021311e7223 */ /* 0x000fc6000001001e */
[----:B------:R-:W-:-:S05]  /*5890*/  FFMA.FTZ R31, R111, R32, R31 ;  /* 0x000000206f1f7223 */ /* 0x000fca000001001f */
[----:B------:R0:W-:Y:S02]  /*58a0*/  STG.E.128 desc[UR6][R44.64], R28 ;  /* 0x0000001c2c007986 */ /* 0x0001e4000c101d06 */
.L_x_43441:
[----:B------:R-:W-:Y:S05]  /*58b0*/  BSYNC.RECONVERGENT B0 ;  /* 0x0000000000007941 */ /* 0x000fea0003800200 */
.L_x_43440:
[----:B0-----:R-:W0:Y:S02]  /*58c0*/  LDC.64 R12, c[0x0][0x380] ;  /* 0x0000e000ff0c7b82 */ /* 0x001e240000000a00 */
[----:B0-----:R-:W-:-:S04]  /*58d0*/  LEA R82, R12, R82, 0x2 ;  /* 0x000000520c527211 */ /* 0x001fc800078e10ff */
[----:B------:R-:W-:-:S13]  /*58e0*/  ISETP.GE.AND P0, PT, R82, R13, PT ;  /* 0x0000000d5200720c */ /* 0x000fda0003f06270 */
[----:B------:R-:W-:Y:S05]  /*58f0*/  @!P0 BRA `(.L_x_43442) ;  /* 0xffffffb800288947 */ /* 0x000fea000383ffff */
[----:B------:R-:W-:Y:S05]  /*5900*/  EXIT ;  /* 0x000000000000794d */ /* 0x000fea0003800000 */
.L_x_43439:
        /* <DEDUP_REMOVED lines=8> */
.L_x_43444:
[----:B------:R-:W-:Y:S05]  /*5990*/  BSYNC B0 ;  /* 0x0000000000007941 */ /* 0x000fea0003800000 */
.L_x_43443:
        /* <DEDUP_REMOVED lines=9> */
.L_x_43445:
[----:B------:R-:W-:Y:S02]  /*5a30*/  HFMA2 R113, -RZ, RZ, 0, 2.384185791015625e-07 ;  /* 0x00000004ff717431 */ /* 0x000fe400000001ff */
[----:B------:R-:W-:Y:S01]  /*5a40*/  FADD.FTZ R111, R111, R110 ;  /* 0x0000006e6f6f7221 */ /* 0x000fe20000010000 */
[----:B------:R-:W-:-:S04]  /*5a50*/  MOV R110, 0x1f ;  /* 0x0000001f006e7802 */ /* 0x000fc80000000f00 */
[----:B------:R-:W-:-:S07]  /*5a60*/  MOV R153, R111 ;  /* 0x0000006f00997202 */ /* 0x000fce0000000f00 */
[----:B------:R-:W-:Y:S05]  /*5a70*/  WARPSYNC.COLLECTIVE R114, `(.L_x_43446) ;  /* 0x0000000072087348 */ /* 0x000fea0003c00000 */
[----:B------:R0:W1:Y:S02]  /*5a80*/  SHFL.BFLY P1, R110, R153, R113, R110 ;  /* 0x0c000071996e7389 */ /* 0x000064000002006e */
[----:B01----:R-:W-:Y:S05]  /*5a90*/  ENDCOLLECTIVE ;  /* 0x000000000000791b */ /* 0x003fea0003800000 */
.L_x_43446:
[----:B------:R-:W-:Y:S02]  /*5aa0*/  HFMA2 R113, -RZ, RZ, 0, 4.76837158203125e-07 ;  /* 0x00000008ff717431 */ /* 0x000fe400000001ff */
[----:B------:R-:W-:Y:S01]  /*5ab0*/  FADD.FTZ R111, R111, R110 ;  /* 0x0000006e6f6f7221 */ /* 0x000fe20000010000 */
[----:B------:R-:W-:-:S04]  /*5ac0*/  MOV R110, 0x1f ;  /* 0x0000001f006e7802 */ /* 0x000fc80000000f00 */
[----:B------:R-:W-:-:S07]  /*5ad0*/  MOV R153, R111 ;  /* 0x0000006f00997202 */ /* 0x000fce0000000f00 */
[----:B------:R-:W-:Y:S05]  /*5ae0*/  WARPSYNC.COLLECTIVE R114, `(.L_x_43447) ;  /* 0x0000000072087348 */ /* 0x000fea0003c00000 */
[----:B------:R0:W1:Y:S02]  /*5af0*/  SHFL.BFLY P1, R110, R153, R113, R110 ;  /* 0x0c000071996e7389 */ /* 0x000064000002006e */
[----:B01----:R-:W-:Y:S05]  /*5b00*/  ENDCOLLECTIVE ;  /* 0x000000000000791b */ /* 0x003fea0003800000 */
.L_x_43447:
[----:B------:R-:W-:Y:S02]  /*5b10*/  HFMA2 R113, -RZ, RZ, 0, 9.5367431640625e-07 ;  /* 0x00000010ff717431 */ /* 0x000fe400000001ff */
[----:B------:R-:W-:Y:S01]  /*5b20*/  FADD.FTZ R111, R111, R110 ;  /* 0x0000006e6f6f7221 */ /* 0x000fe20000010000 */
[----:B------:R-:W-:-:S04]  /*5b30*/  MOV R110, 0x1f ;  /* 0x0000001f006e7802 */ /* 0x000fc80000000f00 */
[----:B------:R-:W-:-:S07]  /*5b40*/  MOV R153, R111 ;  /* 0x0000006f00997202 */ /* 0x000fce0000000f00 */
[----:B------:R-:W-:Y:S05]  /*5b50*/  WARPSYNC.COLLECTIVE R114, `(.L_x_43448) ;  /* 0x0000000072087348 */ /* 0x000fea0003c00000 */
[----:B------:R0:W1:Y:S02]  /*5b60*/  SHFL.BFLY P1, R110, R153, R113, R110 ;  /* 0x0c000071996e7389 */ /* 0x000064000002006e */
[----:B01----:R-:W-:Y:S05]  /*5b70*/  ENDCOLLECTIVE ;  /* 0x000000000000791b */ /* 0x003fea0003800000 */
.L_x_43448:
        /* <DEDUP_REMOVED lines=104> */
.L_x_43449:
[----:B------:R-:W-:Y:S02]  /*6200*/  HFMA2 R113, -RZ, RZ, 0, 1.1920928955078125e-07 ;  /* 0x00000002ff717431 */ /* 0x000fe400000001ff */
[----:B------:R-:W-:Y:S01]  /*6210*/  FADD.FTZ R116, R116, R110 ;  /* 0x0000006e74747221 */ /* 0x000fe20000010000 */
[----:B------:R-:W-:-:S04]  /*6220*/  MOV R110, 0x1f ;  /* 0x0000001f006e7802 */ /* 0x000fc80000000f00 */
[----:B------:R-:W-:-:S07]  /*6230*/  MOV R153, R116 ;  /* 0x0000007400997202 */ /* 0x000fce0000000f00 */
[----:B------:R-:W-:Y:S05]  /*6240*/  WARPSYNC.COLLECTIVE R114, `(.L_x_43450) ;  /* 0x0000000072087348 */ /* 0x000fea0003c00000 */
[----:B------:R0:W1:Y:S02]  /*6250*/  SHFL.BFLY P1, R110, R153, R113, R110 ;  /* 0x0c000071996e7389 */ /* 0x000064000002006e */
[----:B01----:R-:W-:Y:S05]  /*6260*/  ENDCOLLECTIVE ;  /* 0x000000000000791b */ /* 0x003fea0003800000 */
.L_x_43450:
[----:B------:R-:W-:Y:S02]  /*6270*/  HFMA2 R113, -RZ, RZ, 0, 2.384185791015625e-07 ;  /* 0x00000004ff717431 */ /* 0x000fe400000001ff */
[----:B------:R-:W-:Y:S01]  /*6280*/  FADD.FTZ R116, R116, R110 ;  /* 0x0000006e74747221 */ /* 0x000fe20000010000 */
[----:B------:R-:W-:-:S04]  /*6290*/  MOV R110, 0x1f ;  /* 0x0000001f006e7802 */ /* 0x000fc80000000f00 */
[----:B------:R-:W-:-:S07]  /*62a0*/  MOV R153, R116 ;  /* 0x0000007400997202 */ /* 0x000fce0000000f00 */
[----:B------:R-:W-:Y:S05]  /*62b0*/  WARPSYNC.COLLECTIVE R114, `(.L_x_43451) ;  /* 0x0000000072087348 */ /* 0x000fea0003c00000 */
[----:B------:R0:W1:Y:S02]  /*62c0*/  SHFL.BFLY P1, R110, R153, R113, R110 ;  /* 0x0c000071996e7389 */ /* 0x000064000002006e */
[----:B01----:R-:W-:Y:S05]  /*62d0*/  ENDCOLLECTIVE ;  /* 0x000000000000791b */ /* 0x003fea0003800000 */
.L_x_43451:
[----:B------:R-:W-:Y:S02]  /*62e0*/  HFMA2 R113, -RZ, RZ, 0, 4.76837158203125e-07 ;  /* 0x00000008ff717431 */ /* 0x000fe400000001ff */
[----:B------:R-:W-:Y:S01]  /*62f0*/  FADD.FTZ R116, R116, R110 ;  /* 0x0000006e74747221 */ /* 0x000fe20000010000 */
[----:B------:R-:W-:-:S04]  /*6300*/  MOV R110, 0x1f ;  /* 0x0000001f006e7802 */ /* 0x000fc80000000f00 */
[----:B------:R-:W-:-:S07]  /*6310*/  MOV R153, R116 ;  /* 0x0000007400997202 */ /* 0x000fce0000000f00 */
[----:B------:R-:W-:Y:S05]  /*6320*/  WARPSYNC.COLLECTIVE R114, `(.L_x_43452) ;  /* 0x0000000072087348 */ /* 0x000fea0003c00000 */
[----:B------:R0:W1:Y:S02]  /*6330*/  SHFL.BFLY P1, R110, R153, R113, R110 ;  /* 0x0c000071996e7389 */ /* 0x000064000002006e */
[----:B01----:R-:W-:Y:S05]  /*6340*/  ENDCOLLECTIVE ;  /* 0x000000000000791b */ /* 0x003fea0003800000 */
.L_x_43452:
[----:B------:R-:W-:Y:S02]  /*6350*/  HFMA2 R113, -RZ, RZ, 0, 9.5367431640625e-07 ;  /* 0x00000010ff717431 */ /* 0x000fe400000001ff */
[----:B------:R-:W-:Y:S01]  /*6360*/  FADD.FTZ R116, R116, R110 ;  /* 0x0000006e74747221 */ /* 0x000fe20000010000 */
[----:B------:R-:W-:-:S04]  /*6370*/  MOV R110, 0x1f ;  /* 0x0000001f006e7802 */ /* 0x000fc80000000f00 */
[----:B------:R-:W-:-:S07]  /*6380*/  MOV R153, R116 ;  /* 0x0000007400997202 */ /* 0x000fce0000000f00 */
[----:B------:R-:W-:Y:S05]  /*6390*/  WARPSYNC.COLLECTIVE R114, `(.L_x_43453) ;  /* 0x0000000072087348 */ /* 0x000fea0003c00000 */
[----:B------:R0:W1:Y:S02]  /*63a0*/  SHFL.BFLY P1, R110, R153, R113, R110 ;  /* 0x0c000071996e7389 */ /* 0x000064000002006e */
[----:B01----:R-:W-:Y:S05]  /*63b0*/  ENDCOLLECTIVE ;  /* 0x000000000000791b */ /* 0x003fea0003800000 */
.L_x_43453:
[----:B------:R-:W-:Y:S05]  /*63c0*/  BRA `(.L_x_43454) ;  /* 0xffffffe0008c7947 */ /* 0x000fea000383ffff */
.L_x_43455:
        /* <DEDUP_REMOVED lines=11> */
.L_x_54463:


//--------------------- .text._ZN10layer_norm13ln_fwd_kernelINS_13Kernel_traitsI6__halfffffjLj1536ELj1ELj4ELj1ELj16ENS_18Kernel_traits_baseILj1536ES2_ffffjLj128EEEEELb1ELb0ELb0ELb0EEEvNS_9FwdParamsE --------------------------
	.section	.text._ZN10layer_norm13ln_fwd_kernelINS_13Kernel_traitsI6__halfffffjLj1536ELj1ELj4ELj1ELj16ENS_18Kernel_traits_baseILj1536ES2_ffffjLj128EEEEELb1ELb0ELb0ELb0EEEvNS_9FwdParamsE,"ax",@progbits
	.align	128
        .global         _ZN10layer_norm13ln_fwd_kernelINS_13Kernel_traitsI6__halfffffjLj1536ELj1ELj4ELj1ELj16ENS_18Kernel_traits_baseILj1536ES2_ffffjLj128EEEEELb1ELb0ELb0ELb0EEEvNS_9FwdParamsE
        .type           _ZN10layer_norm13ln_fwd_kernelINS_13Kernel_traitsI6__halfffffjLj1536ELj1ELj4ELj1ELj16ENS_18Kernel_traits_baseILj1536ES2_ffffjLj128EEEEELb1ELb0ELb0ELb0EEEvNS_9FwdParamsE,@function
        .size           _ZN10layer_norm13ln_fwd_kernelINS_13Kernel_traitsI6__halfffffjLj1536ELj1ELj4ELj1ELj16ENS_18Kernel_traits_baseILj1536ES2_ffffjLj128EEEEELb1ELb0ELb0ELb0EEEvNS_9FwdParamsE,(.L_x_54464 - _ZN10layer_norm13ln_fwd_kernelINS_13Kernel_traitsI6__halfffffjLj1536ELj1ELj4ELj1ELj16ENS_18Kernel_traits_baseILj1536ES2_ffffjLj128EEEEELb1ELb0ELb0ELb0EEEvNS_9FwdParamsE)
        .other          _ZN10layer_norm13ln_fwd_kernelINS_13Kernel_traitsI6__halfffffjLj1536ELj1ELj4ELj1ELj16ENS_18Kernel_traits_baseILj1536ES2_ffffjLj128EEEEELb1ELb0ELb0ELb0EEEvNS_9FwdParamsE,@"STO_CUDA_ENTRY STV_DEFAULT"
_ZN10layer_norm13ln_fwd_kernelINS_13Kernel_traitsI6__halfffffjLj1536ELj1ELj4ELj1ELj16ENS_18Kernel_traits_baseILj1536ES2_ffffjLj128EEEEELb1ELb0ELb0ELb0EEEvNS_9FwdParamsE:
.text._ZN10layer_norm13ln_fwd_kernelINS_13Kernel_traitsI6__halfffffjLj1536ELj1ELj4ELj1ELj16ENS_18Kernel_traits_baseILj1536ES2_ffffjLj128EEEEELb1ELb0ELb0ELb0EEEvNS_9FwdParamsE:
        /* <DEDUP_REMOVED lines=74> */
[----:B------:R-:W0:Y:S01]  /*04a0*/  @P1 LDC.64 R66, c[0x0][0x438] ;  /* 0x00010e00ff421b82 */ /* 0x000e220000000a00 */
[----:B---3--:R-:W-:Y:S01]  /*04b0*/  @P6 IMAD.WIDE.U32 R58, R0, 0x8, R58 ;  /* 0x00000008003a6825 */ /* 0x008fe200078e003a */
[----:B------:R-:W-:Y:S01]  /*04c0*/  ISETP.GE.U32.AND P5, PT, R16, 0x100, PT ;  /* 0x000001001000780c */ /* 0x000fe20003fa6070 */
[----:B------:R3:W5:Y:S02]  /*04d0*/  @P6 LDG.E.64 R6, desc[UR6][R56.64] ;  /* 0x0000000638066981 */ /* 0x000764000c1e1b00 */
[----:B------:R-:W-:-:S02]  /*04e0*/  @P6 VIADD R0, R0, 0x20 ;  /* 0x0000002000006836 */ /* 0x000fc40000000000 */
[----:B------:R3:W5:Y:S01]  /*04f0*/  @P6 LD.E.64 R36, desc[UR6][R58.64] ;  /* 0x000000063a246980 */ /* 0x000762000c101b00 */
[----:B------:R-:W3:Y:S01]  /*0500*/  @P2 LDC.64 R68, c[0x0][0x3d0] ;  /* 0x0000f400ff442b82 */ /* 0x000ee20000000a00 */
[----:B----4-:R-:W-:-:S04]  /*0510*/  @P0 IMAD.WIDE.U32 R60, R0, 0x8, R60 ;  /* 0x00000008003c0825 */ /* 0x010fc800078e003c */
[----:B-1----:R-:W-:-:S03]  /*0520*/  @P0 IMAD.WIDE.U32 R62, R0, 0x8, R62 ;  /* 0x00000008003e0825 */ /* 0x002fc600078e003e */
[----:B------:R-:W1:Y:S01]  /*0530*/  @P2 LDC.64 R70, c[0x0][0x438] ;  /* 0x00010e00ff462b82 */ /* 0x000e620000000a00 */
[----:B------:R-:W-:Y:S01]  /*0540*/  @P0 VIADD R0, R0, 0x20 ;  /* 0x0000002000000836 */ /* 0x000fe20000000000 */
[----:B------:R-:W-:Y:S01]  /*0550*/  ISETP.GE.U32.AND P6, PT, R16, 0x120, PT ;  /* 0x000001201000780c */ /* 0x000fe20003fc6070 */
[----:B------:R4:W5:Y:S02]  /*0560*/  @P0 LDG.E.64 R8, desc[UR6][R60.64] ;  /* 0x000000063c080981 */ /* 0x000964000c1e1b00 */
[C---:B--2---:R-:W-:Y:S02]  /*0570*/  @P1 IMAD.WIDE.U32 R64, R0.reuse, 0x8, R64 ;  /* 0x0000000800401825 */ /* 0x044fe400078e0040 */
[----:B------:R-:W5:Y:S01]  /*0580*/  @P0 LD.E.64 R34, desc[UR6][R62.64] ;  /* 0x000000063e220980 */ /* 0x000f62000c101b00 */
[----:B0-----:R-:W0:Y:S01]  /*0590*/  @P3 LDC.64 R2, c[0x0][0x3d0] ;  /* 0x0000f400ff023b82 */ /* 0x001e220000000a00 */
[----:B------:R-:W-:-:S07]  /*05a0*/  @P1 IMAD.WIDE.U32 R66, R0, 0x8, R66 ;  /* 0x0000000800421825 */ /* 0x000fce00078e0042 */
[----:B---3--:R-:W2:Y:S01]  /*05b0*/  @P3 LDC.64 R56, c[0x0][0x438] ;  /* 0x00010e00ff383b82 */ /* 0x008ea20000000a00 */
[----:B------:R3:W5:Y:S01]  /*05c0*/  @P1 LDG.E.64 R12, desc[UR6][R64.64] ;  /* 0x00000006400c1981 */ /* 0x000762000c1e1b00 */
[----:B------:R-:W-:-:S03]  /*05d0*/  @P1 IADD3 R0, PT, PT, R0, 0x20, RZ ;  /* 0x0000002000001810 */ /* 0x000fc60007ffe0ff */
[----:B------:R2:W5:Y:S03]  /*05e0*/  @P1 LD.E.64 R32, desc[UR6][R66.64] ;  /* 0x0000000642201980 */ /* 0x000566000c101b00 */
[----:B------:R-:W2:Y:S01]  /*05f0*/  @P4 LDC.64 R54, c[0x0][0x3d0] ;  /* 0x0000f400ff364b82 */ /* 0x000ea20000000a00 */
[----:B------:R-:W-:-:S07]  /*0600*/  ISETP.GE.U32.AND P1, PT, R16, 0x140, PT ;  /* 0x000001401000780c */ /* 0x000fce0003f26070 */
[----:B------:R-:W2:Y:S01]  /*0610*/  @P4 LDC.64 R72, c[0x0][0x438] ;  /* 0x00010e00ff484b82 */ /* 0x000ea20000000a00 */
[----:B------:R-:W-:-:S07]  /*0620*/  ISETP.GE.U32.AND P0, PT, R16, 0x160, PT ;  /* 0x000001601000780c */ /* 0x000fce0003f06070 */
[----:B------:R-:W2:Y:S08]  /*0630*/  @P5 LDC.64 R58, c[0x0][0x3d0] ;  /* 0x0000f400ff3a5b82 */ /* 0x000eb00000000a00 */
[----:B----4-:R-:W4:Y:S01]  /*0640*/  @P5 LDC.64 R60, c[0x0][0x438] ;  /* 0x00010e00ff3c5b82 */ /* 0x010f220000000a00 */
[----:B------:R-:W-:-:S04]  /*0650*/  @P2 IMAD.WIDE.U32 R68, R0, 0x8, R68 ;  /* 0x0000000800442825 */ /* 0x000fc800078e0044 */
[C---:B-1----:R-:W-:Y:S01]  /*0660*/  @P2 IMAD.WIDE.U32 R70, R0.reuse, 0x8, R70 ;  /* 0x0000000800462825 */ /* 0x042fe200078e0046 */
[----:B------:R1:W5:Y:S02]  /*0670*/  @P2 LDG.E.64 R40, desc[UR6][R68.64] ;  /* 0x0000000644282981 */ /* 0x000364000c1e1b00 */
[----:B---3--:R-:W3:Y:S01]  /*0680*/  @P6 LDC.64 R64, c[0x0][0x3d0] ;  /* 0x0000f400ff406b82 */ /* 0x008ee20000000a00 */
[----:B------:R-:W-:Y:S01]  /*0690*/  @P2 VIADD R0, R0, 0x20 ;  /* 0x0000002000002836 */ /* 0x000fe20000000000 */
[----:B------:R1:W5:Y:S06]  /*06a0*/  @P2 LD.E.64 R30, desc[UR6][R70.64] ;  /* 0x00000006461e2980 */ /* 0x00036c000c101b00 */
[----:B------:R-:W1:Y:S01]  /*06b0*/  @P6 LDC.64 R62, c[0x0][0x438] ;  /* 0x00010e00ff3e6b82 */ /* 0x000e620000000a00 */
[----:B0-----:R-:W-:-:S04]  /*06c0*/  @P3 IMAD.WIDE.U32 R2, R0, 0x8, R2 ;  /* 0x0000000800023825 */ /* 0x001fc800078e0002 */
[C---:B--2---:R-:W-:Y:S01]  /*06d0*/  @P3 IMAD.WIDE.U32 R56, R0.reuse, 0x8, R56 ;  /* 0x0000000800383825 */ /* 0x044fe200078e0038 */
[----:B------:R0:W5:Y:S02]  /*06e0*/  @P3 LDG.E.64 R42, desc[UR6][R2.64] ;  /* 0x00000006022a3981 */ /* 0x000164000c1e1b00 */
[----:B------:R-:W2:Y:S01]  /*06f0*/  @P1 LDC.64 R66, c[0x0][0x3d0] ;  /* 0x0000f400ff421b82 */ /* 0x000ea20000000a00 */
[----:B------:R-:W-:Y:S01]  /*0700*/  @P3 VIADD R0, R0, 0x20 ;  /* 0x0000002000003836 */ /* 0x000fe20000000000 */
[----:B------:R0:W5:Y:S06]  /*0710*/  @P3 LD.E.64 R28, desc[UR6][R56.64] ;  /* 0x00000006381c3980 */ /* 0x00016c000c101b00 */
[----:B------:R-:W0:Y:S01]  /*0720*/  @P1 LDC.64 R74, c[0x0][0x438] ;  /* 0x00010e00ff4a1b82 */ /* 0x000e220000000a00 */
[----:B------:R-:W-:-:S04]  /*0730*/  @P4 IMAD.WIDE.U32 R54, R0, 0x8, R54 ;  /* 0x0000000800364825 */ /* 0x000fc800078e0036 */
[----:B------:R-:W-:-:S03]  /*0740*/  @P4 IMAD.WIDE.U32 R72, R0, 0x8, R72 ;  /* 0x0000000800484825 */ /* 0x000fc600078e0048 */
[----:B------:R-:W0:Y:S01]  /*0750*/  @P0 LDC.64 R76, c[0x0][0x3d0] ;  /* 0x0000f400ff4c0b82 */ /* 0x000e220000000a00 */
[----:B------:R-:W-:Y:S01]  /*0760*/  @P4 IADD3 R0, PT, PT, R0, 0x20, RZ ;  /* 0x0000002000004810 */ /* 0x000fe20007ffe0ff */
[----:B------:R0:W5:Y:S06]  /*0770*/  @P4 LDG.E.64 R44, desc[UR6][R54.64] ;  /* 0x00000006362c4981 */ /* 0x00016c000c1e1b00 */
[----:B------:R-:W0:Y:S01]  /*0780*/  @P0 LDC.64 R78, c[0x0][0x438] ;  /* 0x00010e00ff4e0b82 */ /* 0x000e220000000a00 */
[C---:B------:R-:W-:Y:S01]  /*0790*/  @P5 IMAD.WIDE.U32 R58, R0.reuse, 0x8, R58 ;  /* 0x00000008003a5825 */ /* 0x040fe200078e003a */
[----:B------:R0:W5:Y:S03]  /*07a0*/  @P4 LD.E.64 R26, desc[UR6][R72.64] ;  /* 0x00000006481a4980 */ /* 0x000166000c101b00 */
[C---:B----4-:R-:W-:Y:S01]  /*07b0*/  @P5 IMAD.WIDE.U32 R60, R0.reuse, 0x8, R60 ;  /* 0x00000008003c5825 */ /* 0x050fe200078e003c */
[----:B------:R4:W5:Y:S03]  /*07c0*/  @P5 LDG.E.64 R46, desc[UR6][R58.64] ;  /* 0x000000063a2e5981 */ /* 0x000966000c1e1b00 */
[----:B------:R-:W-:Y:S01]  /*07d0*/  @P5 VIADD R0, R0, 0x20 ;  /* 0x0000002000005836 */ /* 0x000fe20000000000 */
[----:B------:R4:W5:Y:S03]  /*07e0*/  @P5 LD.E.64 R24, desc[UR6][R60.64] ;  /* 0x000000063c185980 */ /* 0x000966000c101b00 */
[----:B---3--:R-:W-:-:S04]  /*07f0*/  @P6 IMAD.WIDE.U32 R64, R0, 0x8, R64 ;  /* 0x0000000800406825 */ /* 0x008fc800078e0040 */
[C---:B-1----:R-:W-:Y:S01]  /*0800*/  @P6 IMAD.WIDE.U32 R62, R0.reuse, 0x8, R62 ;  /* 0x00000008003e6825 */ /* 0x042fe200078e003e */
[----:B------:R4:W5:Y:S03]  /*0810*/  @P6 LDG.E.64 R48, desc[UR6][R64.64] ;  /* 0x0000000640306981 */ /* 0x000966000c1e1b00 */
[----:B------:R-:W-:Y:S01]  /*0820*/  @P6 VIADD R0, R0, 0x20 ;  /* 0x0000002000006836 */ /* 0x000fe20000000000 */
[----:B------:R4:W5:Y:S03]  /*0830*/  @P6 LD.E.64 R22, desc[UR6][R62.64] ;  /* 0x000000063e166980 */ /* 0x000966000c101b00 */
[----:B--2---:R-:W-:-:S04]  /*0840*/  @P1 IMAD.WIDE.U32 R66, R0, 0x8, R66 ;  /* 0x0000000800421825 */ /* 0x004fc800078e0042 */
[C---:B0-----:R-:W-:Y:S01]  /*0850*/  @P1 IMAD.WIDE.U32 R74, R0.reuse, 0x8, R74 ;  /* 0x00000008004a1825 */ /* 0x041fe200078e004a */
[----:B------:R-:W-:Y:S01]  /*0860*/  @P1 IADD3 R0, PT, PT, R0, 0x20, RZ ;  /* 0x0000002000001810 */ /* 0x000fe20007ffe0ff */
[----:B------:R4:W5:Y:S04]  /*0870*/  @P1 LDG.E.64 R50, desc[UR6][R66.64] ;  /* 0x0000000642321981 */ /* 0x000968000c1e1b00 */
[C---:B------:R-:W-:Y:S01]  /*0880*/  @P0 IMAD.WIDE.U32 R76, R0.reuse, 0x8, R76 ;  /* 0x00000008004c0825 */ /* 0x040fe200078e004c */
[----:B------:R4:W5:Y:S03]  /*0890*/  @P1 LD.E.64 R20, desc[UR6][R74.64] ;  /* 0x000000064a141980 */ /* 0x000966000c101b00 */
[----:B------:R-:W-:Y:S01]  /*08a0*/  @P0 IMAD.WIDE.U32 R78, R0, 0x8, R78 ;  /* 0x00000008004e0825 */ /* 0x000fe200078e004e */
[----:B------:R4:W5:Y:S04]  /*08b0*/  @P0 LDG.E.64 R52, desc[UR6][R76.64] ;  /* 0x000000064c340981 */ /* 0x000968000c1e1b00 */
[----:B------:R4:W5:Y:S01]  /*08c0*/  @P0 LD.E.64 R18, desc[UR6][R78.64] ;  /* 0x000000064e120980 */ /* 0x000962000c101b00 */
[----:B------:R-:W-:Y:S01]  /*08d0*/  ISETP.GE.U32.AND P1, PT, R16, 0x180, PT ;  /* 0x000001801000780c */ /* 0x000fe20003f26070 */
[----:B------:R-:W-:-:S12]  /*08e0*/  @P0 VIADD R0, R0, 0x20 ;  /* 0x0000002000000836 */ /* 0x000fd80000000000 */
[----:B----4-:R-:W-:Y:S05]  /*08f0*/  @!P1 BRA `(.L_x_43458) ;  /* 0x0000000400389947 */ /* 0x010fea0003800000 */
[----:B------:R-:W0:Y:S08]  /*0900*/  LDC.64 R54, c[0x0][0x3d0] ;  /* 0x0000f400ff367b82 */ /* 0x000e300000000a00 */
[----:B------:R-:W1:Y:S01]  /*0910*/  LDC.64 R2, c[0x0][0x438] ;  /* 0x00010e00ff027b82 */ /* 0x000e620000000a00 */
[----:B0-----:R-:W-:-:S06]  /*0920*/  IMAD.WIDE.U32 R54, R0, 0x8, R54 ;  /* 0x0000000800367825 */ /* 0x001fcc00078e0036 */
[----:B------:R-:W5:Y:S01]  /*0930*/  LDG.E.64 R54, desc[UR6][R54.64] ;  /* 0x0000000636367981 */ /* 0x000f62000c1e1b00 */
[----:B-1----:R-:W-:-:S06]  /*0940*/  IMAD.WIDE.U32 R2, R0, 0x8, R2 ;  /* 0x0000000800027825 */ /* 0x002fcc00078e0002 */
[----:B------:R-:W5:Y:S01]  /*0950*/  LD.E.64 R2, desc[UR6][R2.64] ;  /* 0x0000000602027980 */ /* 0x000f62000c101b00 */
[----:B------:R-:W-:Y:S05]  /*0960*/  BRA `(.L_x_43458) ;  /* 0x00000004001c7947 */ /* 0x000fea0003800000 */
.L_x_43457:
        /* <DEDUP_REMOVED lines=16> */
[----:B-1----:R-:W-:Y:S01]  /*0a70*/  @P2 IMAD.WIDE.U32 R58, R0, 0x8, R58 ;  /* 0x00000008003a2825 */ /* 0x002fe200078e003a */
[----:B------:R-:W-:-:S03]  /*0a80*/  ISETP.GE.U32.AND P3, PT, R16, 0x100, PT ;  /* 0x000001001000780c */ /* 0x000fc60003f66070 */
[----:B------:R-:W-:Y:S01]  /*0a90*/  @P2 VIADD R0, R0, 0x20 ;  /* 0x0000002000002836 */ /* 0x000fe20000000000 */
[----:B------:R-:W5:Y:S02]  /*0aa0*/  @P2 LDG.E.64 R6, desc[UR6][R58.64] ;  /* 0x000000063a062981 */ /* 0x000f64000c1e1b00 */
[----:B------:R-:W1:Y:S01]  /*0ab0*/  @P0 LDC.64 R66, c[0x0][0x3d0] ;  /* 0x0000f400ff420b82 */ /* 0x000e620000000a00 */
[C---:B--2---:R-:W-:Y:S01]  /*0ac0*/  @P6 IMAD.WIDE.U32 R60, R0.reuse, 0x8, R60 ;  /* 0x00000008003c6825 */ /* 0x044fe200078e003c */
[----:B------:R-:W-:Y:S02]  /*0ad0*/  @P2 CS2R R36, SRZ ;  /* 0x0000000000242805 */ /* 0x000fe4000001ff00 */
[----:B------:R-:W-:Y:S02]  /*0ae0*/  @P6 IADD3 R0, PT, PT, R0, 0x20, RZ ;  /* 0x0000002000006810 */ /* 0x000fe40007ffe0ff */
[----:B------:R-:W-:Y:S01]  /*0af0*/  ISETP.GE.U32.AND P2, PT, R16, 0x120, PT ;  /* 0x000001201000780c */ /* 0x000fe20003f46070 */
[----:B------:R2:W5:Y:S01]  /*0b00*/  @P6 LDG.E.64 R8, desc[UR6][R60.64] ;  /* 0x000000063c086981 */ /* 0x000562000c1e1b00 */
[----:B0-----:R-:W0:Y:S01]  /*0b10*/  @P4 LDC.64 R56, c[0x0][0x3d0] ;  /* 0x0000f400ff384b82 */ /* 0x001e220000000a00 */
[----:B---3--:R-:W-:Y:S01]  /*0b20*/  @P5 IMAD.WIDE.U32 R62, R0, 0x8, R62 ;  /* 0x00000008003e5825 */ /* 0x008fe200078e003e */
[----:B------:R-:W-:-:S02]  /*0b30*/  @P6 CS2R R34, SRZ ;  /* 0x0000000000226805 */ /* 0x000fc4000001ff00 */
[----:B------:R-:W-:Y:S01]  /*0b40*/  ISETP.GE.U32.AND P6, PT, R16, 0x140, PT ;  /* 0x000001401000780c */ /* 0x000fe20003fc6070 */
[----:B------:R-:W-:Y:S01]  /*0b50*/  @P5 VIADD R0, R0, 0x20 ;  /* 0x0000002000005836 */ /* 0x000fe20000000000 */
[----:B------:R3:W5:Y:S02]  /*0b60*/  @P5 LDG.E.64 R12, desc[UR6][R62.64] ;  /* 0x000000063e0c5981 */ /* 0x000764000c1e1b00 */
[----:B--2---:R-:W2:Y:S01]  /*0b70*/  @P3 LDC.64 R60, c[0x0][0x3d0] ;  /* 0x0000f400ff3c3b82 */ /* 0x004ea20000000a00 */
[----:B----4-:R-:W-:Y:S01]  /*0b80*/  @P1 IMAD.WIDE.U32 R64, R0, 0x8, R64 ;  /* 0x0000000800401825 */ /* 0x010fe200078e0040 */
[----:B------:R-:W-:Y:S02]  /*0b90*/  @P5 CS2R R32, SRZ ;  /* 0x0000000000205805 */ /* 0x000fe4000001ff00 */
[----:B------:R-:W-:Y:S02]  /*0ba0*/  ISETP.GE.U32.AND P5, PT, R16, 0x160, PT ;  /* 0x000001601000780c */ /* 0x000fe40003fa6070 */
[----:B------:R-:W-:Y:S01]  /*0bb0*/  @P1 CS2R R30, SRZ ;  /* 0x00000000001e1805 */ /* 0x000fe2000001ff00 */
[----:B------:R-:W-:Y:S01]  /*0bc0*/  @P1 VIADD R0, R0, 0x20 ;  /* 0x0000002000001836 */ /* 0x000fe20000000000 */
[----:B------:R4:W5:Y:S01]  /*0bd0*/  @P1 LDG.E.64 R40, desc[UR6][R64.64] ;  /* 0x0000000640281981 */ /* 0x000962000c1e1b00 */
[----:B------:R-:W4:Y:S01]  /*0be0*/  @P2 LDC.64 R68, c[0x0][0x3d0] ;  /* 0x0000f400ff442b82 */ /* 0x000f220000000a00 */
[----:B------:R-:W-:Y:S01]  /*0bf0*/  ISETP.GE.U32.AND P1, PT, R16, 0x180, PT ;  /* 0x000001801000780c */ /* 0x000fe20003f26070 */
[C---:B-1----:R-:W-:Y:S01]  /*0c00*/  @P0 IMAD.WIDE.U32 R66, R0.reuse, 0x8, R66 ;  /* 0x0000000800420825 */ /* 0x042fe200078e0042 */
[----:B------:R-:W-:-:S04]  /*0c10*/  @P0 IADD3 R0, PT, PT, R0, 0x20, RZ ;  /* 0x0000002000000810 */ /* 0x000fc80007ffe0ff */
[----:B------:R1:W5:Y:S01]  /*0c20*/  @P0 LDG.E.64 R42, desc[UR6][R66.64] ;  /* 0x00000006422a0981 */ /* 0x000362000c1e1b00 */
[----:B------:R-:W1:Y:S01]  /*0c30*/  @P6 LDC.64 R70, c[0x0][0x3d0] ;  /* 0x0000f400ff466b82 */ /* 0x000e620000000a00 */
[----:B0-----:R-:W-:-:S07]  /*0c40*/  @P4 IMAD.WIDE.U32 R58, R0, 0x8, R56 ;  /* 0x00000008003a4825 */ /* 0x001fce00078e0038 */
[----:B---3--:R-:W0:Y:S01]  /*0c50*/  @P5 LDC.64 R62, c[0x0][0x3d0] ;  /* 0x0000f400ff3e5b82 */ /* 0x008e220000000a00 */
[----:B------:R-:W-:Y:S01]  /*0c60*/  @P4 VIADD R0, R0, 0x20 ;  /* 0x0000002000004836 */ /* 0x000fe20000000000 */
[----:B------:R3:W5:Y:S03]  /*0c70*/  @P4 LDG.E.64 R44, desc[UR6][R58.64] ;  /* 0x000000063a2c4981 */ /* 0x000766000c1e1b00 */
[----:B--2---:R-:W-:-:S03]  /*0c80*/  @P3 IMAD.WIDE.U32 R60, R0, 0x8, R60 ;  /* 0x00000008003c3825 */ /* 0x004fc600078e003c */
[----:B------:R-:W2:Y:S01]  /*0c90*/  @P1 LDC.64 R56, c[0x0][0x3d0] ;  /* 0x0000f400ff381b82 */ /* 0x000ea20000000a00 */
[----:B------:R-:W-:Y:S01]  /*0ca0*/  @P3 VIADD R0, R0, 0x20 ;  /* 0x0000002000003836 */ /* 0x000fe20000000000 */
[----:B------:R3:W5:Y:S03]  /*0cb0*/  @P3 LDG.E.64 R46, desc[UR6][R60.64] ;  /* 0x000000063c2e3981 */ /* 0x000766000c1e1b00 */
[C---:B----4-:R-:W-:Y:S01]  /*0cc0*/  @P2 IMAD.WIDE.U32 R68, R0.reuse, 0x8, R68 ;  /* 0x0000000800442825 */ /* 0x050fe200078e0044 */
[----:B------:R-:W-:-:S04]  /*0cd0*/  @P2 IADD3 R0, PT, PT, R0, 0x20, RZ ;  /* 0x0000002000002810 */ /* 0x000fc80007ffe0ff */
[----:B------:R3:W5:Y:S01]  /*0ce0*/  @P2 LDG.E.64 R48, desc[UR6][R68.64] ;  /* 0x0000000644302981 */ /* 0x000762000c1e1b00 */
[----:B-1----:R-:W-:-:S04]  /*0cf0*/  @P6 IMAD.WIDE.U32 R70, R0, 0x8, R70 ;  /* 0x0000000800466825 */ /* 0x002fc800078e0046 */
[----:B------:R-:W-:Y:S01]  /*0d00*/  @P6 VIADD R0, R0, 0x20 ;  /* 0x0000002000006836 */ /* 0x000fe20000000000 */
[----:B------:R3:W5:Y:S03]  /*0d10*/  @P6 LDG.E.64 R50, desc[UR6][R70.64] ;  /* 0x0000000646326981 */ /* 0x000766000c1e1b00 */
[----:B0-----:R-:W-:-:S04]  /*0d20*/  @P5 IMAD.WIDE.U32 R62, R0, 0x8, R62 ;  /* 0x00000008003e5825 */ /* 0x001fc800078e003e */
[----:B------:R-:W-:Y:S01]  /*0d30*/  @P5 VIADD R0, R0, 0x20 ;  /* 0x0000002000005836 */ /* 0x000fe20000000000 */
[----:B------:R3:W5:Y:S03]  /*0d40*/  @P5 LDG.E.64 R52, desc[UR6][R62.64] ;  /* 0x000000063e345981 */ /* 0x000766000c1e1b00 */
        /* <DEDUP_REMOVED lines=8> */
[----:B---3--:R-:W-:-:S07]  /*0dd0*/  @P1 CS2R R2, SRZ ;  /* 0x0000000000021805 */ /* 0x008fce000001ff00 */
.L_x_43458:
[----:B------:R-:W-:Y:S05]  /*0de0*/  BSYNC.RECONVERGENT B0 ;  /* 0x0000000000007941 */ /* 0x000fea0003800200 */
.L_x_43456:
[----:B------:R-:W0:Y:S02]  /*0df0*/  LDCU UR8, c[0x0][0x384] ;  /* 0x00007080ff0877ac */ /* 0x000e240008000800 */
[----:B0-----:R-:W-:-:S13]  /*0e00*/  ISETP.GE.AND P0, PT, R93, UR8, PT ;  /* 0x000000085d007c0c */ /* 0x001fda000bf06270 */
[----:B------:R-:W-:Y:S05]  /*0e10*/  @P0 EXIT ;  /* 0x000000000000094d */ /* 0x000fea0003800000 */
[----:B-----5:R-:W-:Y:S01]  /*0e20*/  MOV R106, R4 ;  /* 0x00000004006a7202 */ /* 0x020fe20000000f00 */
[----:B------:R-:W-:Y:S01]  /*0e30*/  IMAD.MOV.U32 R109, RZ, RZ, R6 ;  /* 0x000000ffff6d7224 */ /* 0x000fe200078e0006 */
[--C-:B------:R-:W-:Y:S01]  /*0e40*/  SHF.R.U64 R107, R4, 0x10, R5.reuse ;  /* 0x00000010046b7819 */ /* 0x100fe20000001205 */
[----:B------:R-:W-:Y:S01]  /*0e50*/  IMAD.MOV.U32 R0, RZ, RZ, R5 ;  /* 0x000000ffff007224 */ /* 0x000fe200078e0005 */
[----:B------:R-:W-:Y:S01]  /*0e60*/  MOV R4, R7 ;  /* 0x0000000700047202 */ /* 0x000fe20000000f00 */
[--C-:B------:R-:W-:Y:S01]  /*0e70*/  IMAD.MOV.U32 R11, RZ, RZ, R9.reuse ;  /* 0x000000ffff0b7224 */ /* 0x100fe200078e0009 */
[--C-:B------:R-:W-:Y:S01]  /*0e80*/  SHF.R.U64 R114, R8, 0x10, R9.reuse ;  /* 0x0000001008727819 */ /* 0x100fe20000001209 */
[----:B------:R-:W-:Y:S01]  /*0e90*/  IMAD.MOV.U32 R117, RZ, RZ, R40 ;  /* 0x000000ffff757224 */ /* 0x000fe200078e0028 */
[----:B------:R-:W-:Y:S01]  /*0ea0*/  PRMT R109, R109, 0x5410, R4 ;  /* 0x000054106d6d7816 */ /* 0x000fe20000000004 */
[----:B------:R-:W-:Y:S01]  /*0eb0*/  IMAD.HI.U32 R4, R17, -0x2daee0ad, RZ ;  /* 0xd2511f5311047827 */ /* 0x000fe200078e00ff */
[----:B------:R-:W-:Y:S01]  /*0ec0*/  SHF.R.U32.HI R58, RZ, 0x10, R9 ;  /* 0x00000010ff3a7819 */ /* 0x000fe20000011609 */
[----:B------:R-:W0:Y:S01]  /*0ed0*/  LDCU.U8 UR11, c[0x0][0x410] ;  /* 0x00008200ff0b77ac */ /* 0x000e220008000000 */
[----:B------:R-:W-:Y:S01]  /*0ee0*/  PRMT R106, R106, 0x5410, R0 ;  /* 0x000054106a6a7816 */ /* 0x000fe20000000000 */
[--C-:B------:R-:W-:Y:S01]  /*0ef0*/  IMAD.MOV.U32 R9, RZ, RZ, R13.reuse ;  /* 0x000000ffff097224 */ /* 0x100fe200078e000d */
[----:B------:R-:W-:Y:S01]  /*0f00*/  MOV R115, R12 ;  /* 0x0000000c00737202 */ /* 0x000fe20000000f00 */
[----:B------:R-:W-:Y:S01]  /*0f10*/  IMAD.HI.U32 R0, R92, -0x326172a9, RZ ;  /* 0xcd9e8d575c007827 */ /* 0x000fe200078e00ff */
[----:B------:R-:W-:-:S02]  /*0f20*/  SHF.R.U64 R116, R12, 0x10, R13 ;  /* 0x000000100c747819 */ /* 0x000fc4000000120d */
[----:B------:R-:W-:Y:S01]  /*0f30*/  MOV R12, R41 ;  /* 0x00000029000c7202 */ /* 0x000fe20000000f00 */
[----:B------:R-:W-:Y:S01]  /*0f40*/  IMAD.MOV.U32 R112, RZ, RZ, R8 ;  /* 0x000000ffff707224 */ /* 0x000fe200078e0008 */
[----:B------:R-:W-:Y:S01]  /*0f50*/  LOP3.LUT R4, R4, UR5, RZ, 0x3c, !PT ;  /* 0x0000000504047c12 */ /* 0x000fe2000f8e3cff */
[----:B------:R-:W-:Y:S01]  /*0f60*/  IMAD.MOV.U32 R14, RZ, RZ, R45 ;  /* 0x000000ffff0e7224 */ /* 0x000fe200078e002d */
[----:B------:R-:W-:Y:S01]  /*0f70*/  MOV R121, R44 ;  /* 0x0000002c00797202 */ /* 0x000fe20000000f00 */
[----:B------:R-:W-:Y:S01]  /*0f80*/  IMAD.MOV.U32 R119, RZ, RZ, R42 ;  /* 0x000000ffff777224 */ /* 0x000fe200078e002a */
[----:B------:R-:W-:Y:S01]  /*0f90*/  PRMT R115, R115, 0x5410, R9 ;  /* 0x0000541073737816 */ /* 0x000fe20000000009 */
[----:B------:R-:W-:Y:S01]  /*0fa0*/  IMAD.HI.U32 R9, R4, -0x326172a9, RZ ;  /* 0xcd9e8d5704097827 */ /* 0x000fe200078e00ff */
[----:B------:R-:W-:Y:S02]  /*0fb0*/  PRMT R117, R117, 0x5410, R12 ;  /* 0x0000541075757816 */ /* 0x000fe4000000000c */
[----:B------:R-:W-:Y:S01]  /*0fc0*/  LOP3.LUT R0, R15, UR4, R0, 0x96, !PT ;  /* 0x000000040f007c12 */ /* 0x000fe2000f8e9600 */
[----:B------:R-:W-:Y:S01]  /*0fd0*/  IMAD R12, R92, -0x326172a9, RZ ;  /* 0xcd9e8d575c0c7824 */ /* 0x000fe200078e02ff */
[----:B------:R-:W-:Y:S01]  /*0fe0*/  SHF.R.U32.HI R59, RZ, 0x10, R13 ;  /* 0x00000010ff3b7819 */ /* 0x000fe2000001160d */
[----:B------:R-:W-:Y:S01]  /*0ff0*/  IMAD.MOV.U32 R13, RZ, RZ, R43 ;  /* 0x000000ffff0d7224 */ /* 0x000fe200078e002b */
[--C-:B------:R-:W-:Y:S01]  /*1000*/  SHF.R.U64 R118, R40, 0x10, R41.reuse ;  /* 0x0000001028767819 */ /* 0x100fe20000001229 */
[----:B------:R-:W-:Y:S01]  /*1010*/  IMAD.MOV.U32 R125, RZ, RZ, R48 ;  /* 0x000000ffff7d7224 */ /* 0x000fe200078e0030 */
[----:B------:R-:W-:Y:S01]  /*1020*/  SHF.R.U32.HI R60, RZ, 0x10, R41 ;  /* 0x00000010ff3c7819 */ /* 0x000fe20000011629 */
[----:B------:R-:W-:Y:S01]  /*1030*/  IMAD.MOV.U32 R41, RZ, RZ, R49 ;  /* 0x000000ffff297224 */ /* 0x000fe200078e0031 */
[----:B------:R-:W-:Y:S01]  /*1040*/  PRMT R112, R112, 0x5410, R11 ;  /* 0x0000541070707816 */ /* 0x000fe2000000000b */
[----:B------:R-:W-:Y:S01]  /*1050*/  IMAD.HI.U32 R11, R0, -0x2daee0ad, RZ ;  /* 0xd2511f53000b7827 */ /* 0x000fe200078e00ff */
[----:B------:R-:W-:-:S02]  /*1060*/  PRMT R121, R121, 0x5410, R14 ;  /* 0x0000541079797816 */ /* 0x000fc4000000000e */
[----:B------:R-:W-:Y:S01]  /*1070*/  LOP3.LUT R9, R12, UR10, R9, 0x96, !PT ;  /* 0x0000000a0c097c12 */ /* 0x000fe2000f8e9609 */
[----:B------:R-:W-:Y:S01]  /*1080*/  IMAD R14, R17, -0x2daee0ad, RZ ;  /* 0xd2511f53110e7824 */ /* 0x000fe200078e02ff */
[----:B------:R-:W-:Y:S01]  /*1090*/  PRMT R119, R119, 0x5410, R13 ;  /* 0x0000541077777816 */ /* 0x000fe2000000000d */
[----:B------:R-:W-:Y:S01]  /*10a0*/  IMAD R13, R4, -0x326172a9, RZ ;  /* 0xcd9e8d57040d7824 */ /* 0x000fe200078e02ff */
[----:B------:R-:W-:Y:S01]  /*10b0*/  PRMT R125, R125, 0x5410, R41 ;  /* 0x000054107d7d7816 */ /* 0x000fe20000000029 */
[----:B------:R-:W-:Y:S01]  /*10c0*/  IMAD R41, R0, -0x2daee0ad, RZ ;  /* 0xd2511f5300297824 */ /* 0x000fe200078e02ff */
[----:B------:R-:W-:Y:S01]  /*10d0*/  LOP3.LUT R11, R14, UR12, R11, 0x96, !PT ;  /* 0x0000000c0e0b7c12 */ /* 0x000fe2000f8e960b */
[----:B------:R-:W-:Y:S01]  /*10e0*/  IMAD.HI.U32 R4, R9, -0x2daee0ad, RZ ;  /* 0xd2511f5309047827 */ /* 0x000fe200078e00ff */
[--C-:B------:R-:W-:Y:S01]  /*10f0*/  SHF.R.U64 R131, R38, 0x10, R39.reuse ;  /* 0x0000001026837819 */ /* 0x100fe20000001227 */
[----:B------:R-:W1:Y:S01]  /*1100*/  LDCU UR10, c[0x0][0x388] ;  /* 0x00007100ff0a77ac */ /* 0x000e620008000800 */
[----:B------:R-:W-:Y:S01]  /*1110*/  SHF.R.U32.HI R12, RZ, 0x10, R39 ;  /* 0x00000010ff0c7819 */ /* 0x000fe20000011627 */
[----:B------:R-:W-:Y:S01]  /*1120*/  IMAD.HI.U32 R0, R11, -0x326172a9, RZ ;  /* 0xcd9e8d570b007827 */ /* 0x000fe200078e00ff */
[----:B------:R-:W-:Y:S01]  /*1130*/  LOP3.LUT R4, R41, UR14, R4, 0x96, !PT ;  /* 0x0000000e29047c12 */ /* 0x000fe2000f8e9604 */
[----:B------:R-:W2:Y:S01]  /*1140*/  LDCU UR12, c[0x0][0x448] ;  /* 0x00008900ff0c77ac */ /* 0x000ea20008000800 */
[----:B------:R-:W-:Y:S01]  /*1150*/  PRMT R131, R131, 0x5410, R12 ;  /* 0x0000541083837816 */ /* 0x000fe2000000000c */
[----:B------:R-:W-:Y:S01]  /*1160*/  IMAD R14, R9, -0x2daee0ad, RZ ;  /* 0xd2511f53090e7824 */ /* 0x000fe200078e02ff */
[----:B------:R-:W-:Y:S01]  /*1170*/  LOP3.LUT R0, R13, UR13, R0, 0x96, !PT ;  /* 0x0000000d0d007c12 */ /* 0x000fe2000f8e9600 */
[----:B------:R-:W-:Y:S01]  /*1180*/  IMAD R12, R11, -0x326172a9, RZ ;  /* 0xcd9e8d570b0c7824 */ /* 0x000fe200078e02ff */
[--C-:B------:R-:W-:Y:S01]  /*1190*/  SHF.R.U64 R132, R36, 0x10, R37.reuse ;  /* 0x0000001024847819 */ /* 0x100fe20000001225 */
[----:B------:R-:W-:Y:S01]  /*11a0*/  IMAD.HI.U32 R9, R4, -0x326172a9, RZ ;  /* 0xcd9e8d5704097827 */ /* 0x000fe200078e00ff */
[----:B------:R-:W-:-:S02]  /*11b0*/  SHF.R.U32.HI R13, RZ, 0x10, R37 ;  /* 0x00000010ff0d7819 */ /* 0x000fc40000011625 */
[----:B------:R-:W-:Y:S01]  /*11c0*/  SHF.R.U64 R134, R32, 0x10, R33 ;  /* 0x0000001020867819 */ /* 0x000fe20000001221 */
[----:B------:R-:W-:Y:S01]  /*11d0*/  IMAD.HI.U32 R11, R0, -0x2daee0ad, RZ ;  /* 0xd2511f53000b7827 */ /* 0x000fe200078e00ff */
[----:B------:R-:W-:Y:S01]  /*11e0*/  LOP3.LUT R9, R12, UR15, R9, 0x96, !PT ;  /* 0x0000000f0c097c12 */ /* 0x000fe2000f8e9609 */
[----:B------:R-:W3:Y:S01]  /*11f0*/  LDCU.64 UR14, c[0x0][0x3e0] ;  /* 0x00007c00ff0e77ac */ /* 0x000ee20008000a00 */
[----:B------:R-:W-:Y:S01]  /*1200*/  PRMT R132, R132, 0x5410, R13 ;  /* 0x0000541084847816 */ /* 0x000fe2000000000d */
[----:B------:R-:W-:Y:S01]  /*1210*/  IMAD R13, R4, -0x326172a9, RZ ;  /* 0xcd9e8d57040d7824 */ /* 0x000fe200078e02ff */
[----:B------:R-:W-:Y:S01]  /*1220*/  LOP3.LUT R11, R14, UR16, R11, 0x96, !PT ;  /* 0x000000100e0b7c12 */ /* 0x000fe2000f8e960b */
[----:B------:R-:W-:Y:S01]  /*1230*/  IMAD R41, R0, -0x2daee0ad, RZ ;  /* 0xd2511f5300297824 */ /* 0x000fe200078e02ff */
[----:B------:R-:W-:Y:S01]  /*1240*/  SHF.R.U32.HI R12, RZ, 0x10, R33 ;  /* 0x00000010ff0c7819 */ /* 0x000fe20000011621 */
[----:B------:R-:W-:Y:S01]  /*1250*/  IMAD.HI.U32 R4, R9, -0x2daee0ad, RZ ;  /* 0xd2511f5309047827 */ /* 0x000fe200078e00ff */
[----:B------:R-:W-:-:S02]  /*1260*/  SHF.R.U64 R141, R30, 0x10, R31 ;  /* 0x000000101e8d7819 */ /* 0x000fc4000000121f */
[----:B------:R-:W-:Y:S01]  /*1270*/  PRMT R134, R134, 0x5410, R12 ;  /* 0x0000541086867816 */ /* 0x000fe2000000000c */
[----:B------:R-:W-:Y:S01]  /*1280*/  IMAD.HI.U32 R0, R11, -0x326172a9, RZ ;  /* 0xcd9e8d570b007827 */ /* 0x000fe200078e00ff */
[----:B------:R-:W-:Y:S02]  /*1290*/  LOP3.LUT R4, R41, UR18, R4, 0x96, !PT ;  /* 0x0000001229047c12 */ /* 0x000fe4000f8e9604 */
[----:B------:R-:W-:Y:S01]  /*12a0*/  SHF.R.U64 R143, R26, 0x10, R27 ;  /* 0x000000101a8f7819 */ /* 0x000fe2000000121b */
[----:B------:R-:W-:Y:S01]  /*12b0*/  IMAD R14, R9, -0x2daee0ad, RZ ;  /* 0xd2511f53090e7824 */ /* 0x000fe200078e02ff */
[----:B------:R-:W-:Y:S01]  /*12c0*/  LOP3.LUT R0, R13, UR17, R0, 0x96, !PT ;  /* 0x000000110d007c12 */ /* 0x000fe2000f8e9600 */
[----:B------:R-:W-:Y:S01]  /*12d0*/  IMAD R12, R11, -0x326172a9, RZ ;  /* 0xcd9e8d570b0c7824 */ /* 0x000fe200078e02ff */
[----:B------:R-:W-:Y:S01]  /*12e0*/  SHF.R.U32.HI R13, RZ, 0x10, R31 ;  /* 0x00000010ff0d7819 */ /* 0x000fe2000001161f */
[----:B------:R-:W-:Y:S01]  /*12f0*/  IMAD.HI.U32 R9, R4, -0x326172a9, RZ ;  /* 0xcd9e8d5704097827 */ /* 0x000fe200078e00ff */
[----:B------:R-:W-:Y:S01]  /*1300*/  SHF.R.U64 R144, R24, 0x10, R25 ;  /* 0x0000001018907819 */ /* 0x000fe20000001219 */
[----:B---3--:R-:W-:Y:S01]  /*1310*/  UISETP.NE.U32.AND UP0, UPT, UR14, URZ, UPT ;  /* 0x000000ff0e00728c */ /* 0x008fe2000bf05070 */
[----:B------:R-:W-:Y:S01]  /*1320*/  PRMT R141, R141, 0x5410, R13 ;  /* 0x000054108d8d7816 */ /* 0x000fe2000000000d */
[----:B------:R-:W-:Y:S01]  /*1330*/  IMAD.HI.U32 R11, R0, -0x2daee0ad, RZ ;  /* 0xd2511f53000b7827 */ /* 0x000fe200078e00ff */
[----:B------:R-:W-:Y:S01]  /*1340*/  LOP3.LUT R9, R12, UR19, R9, 0x96, !PT ;  /* 0x000000130c097c12 */ /* 0x000fe2000f8e9609 */
[----:B------:R-:W-:Y:S01]  /*1350*/  UISETP.NE.AND.EX UP0, UPT, UR15, URZ, UPT, UP0 ;  /* 0x000000ff0f00728c */ /* 0x000fe2000bf05300 */
[----:B------:R-:W-:Y:S01]  /*1360*/  SHF.R.U32.HI R12, RZ, 0x10, R27 ;  /* 0x00000010ff0c7819 */ /* 0x000fe2000001161b */
[----:B------:R-:W-:Y:S01]  /*1370*/  IMAD R13, R4, -0x326172a9, RZ ;  /* 0xcd9e8d57040d7824 */ /* 0x000fe200078e02ff */
[----:B------:R-:W-:Y:S01]  /*1380*/  LOP3.LUT R11, R14, UR20, R11, 0x96, !PT ;  /* 0x000000140e0b7c12 */ /* 0x000fe2000f8e960b */
[----:B------:R-:W-:Y:S01]  /*1390*/  IMAD R41, R0, -0x2daee0ad, RZ ;  /* 0xd2511f5300297824 */ /* 0x000fe200078e02ff */
[----:B------:R-:W-:Y:S01]  /*13a0*/  PRMT R143, R143, 0x5410, R12 ;  /* 0x000054108f8f7816 */ /* 0x000fe2000000000c */
[----:B------:R-:W-:Y:S01]  /*13b0*/  IMAD.HI.U32 R4, R9, -0x2daee0ad, RZ ;  /* 0xd2511f5309047827 */ /* 0x000fe200078e00ff */
[----:B------:R-:W-:-:S02]  /*13c0*/  MOV R40, R47 ;  /* 0x0000002f00287202 */ /* 0x000fc40000000f00 */
[----:B------:R-:W-:Y:S01]  /*13d0*/  SHF.R.U64 R133, R34, 0x10, R35 ;  /* 0x0000001022857819 */ /* 0x000fe20000001223 */
        /* <DEDUP_REMOVED lines=12> */
[----:B------:R-:W-:Y:S01]  /*14a0*/  SHF.R.U32.HI R12, RZ, 0x10, R21 ;  /* 0x00000010ff0c7819 */ /* 0x000fe20000011615 */
[----:B------:R-:W-:Y:S01]  /*14b0*/  IMAD R13, R4, -0x326172a9, RZ ;  /* 0xcd9e8d57040d7824 */ /* 0x000fe200078e02ff */
[----:B------:R-:W-:Y:S01]  /*14c0*/  LOP3.LUT R11, R14, UR24, R11, 0x96, !PT ;  /* 0x000000180e0b7c12 */ /* 0x000fe2000f8e960b */
[----:B------:R-:W-:Y:S01]  /*14d0*/  IMAD R41, R0, -0x2daee0ad, RZ ;  /* 0xd2511f5300297824 */ /* 0x000fe200078e02ff */
[----:B------:R-:W-:Y:S01]  /*14e0*/  PRMT R146, R146, 0x5410, R12 ;  /* 0x0000541092927816 */ /* 0x000fe2000000000c */
[----:B------:R-:W-:Y:S01]  /*14f0*/  IMAD.HI.U32 R4, R9, -0x2daee0ad, RZ ;  /* 0xd2511f5309047827 */ /* 0x000fe200078e00ff */
[----:B------:R-:W-:-:S02]  /*1500*/  SHF.R.U64 R147, R18, 0x10, R19 ;  /* 0x0000001012937819 */ /* 0x000fc40000001213 */
[----:B------:R-:W-:Y:S01]  /*1510*/  SHF.R.U32.HI R12, RZ, 0x10, R19 ;  /* 0x00000010ff0c7819 */ /* 0x000fe20000011613 */
[----:B------:R-:W-:Y:S01]  /*1520*/  IMAD.MOV.U32 R123, RZ, RZ, R46 ;  /* 0x000000ffff7b7224 */ /* 0x000fe200078e002e */
[----:B------:R-:W-:Y:S01]  /*1530*/  LOP3.LUT R41, R41, UR25, R4, 0x96, !PT ;  /* 0x0000001929297c12 */ /* 0x000fe2000f8e9604 */
[----:B------:R-:W-:Y:S01]  /*1540*/  IMAD.HI.U32 R0, R11, -0x326172a9, RZ ;  /* 0xcd9e8d570b007827 */ /* 0x000fe200078e00ff */
[----:B------:R-:W-:Y:S02]  /*1550*/  SHF.R.U64 R122, R44, 0x10, R45 ;  /* 0x000000102c7a7819 */ /* 0x000fe4000000122d */
[----:B------:R-:W-:Y:S01]  /*1560*/  PRMT R123, R123, 0x5410, R40 ;  /* 0x000054107b7b7816 */ /* 0x000fe20000000028 */
[----:B------:R-:W-:Y:S01]  /*1570*/  IMAD R4, R11, -0x326172a9, RZ ;  /* 0xcd9e8d570b047824 */ /* 0x000fe200078e02ff */
[----:B------:R-:W-:Y:S01]  /*1580*/  LOP3.LUT R0, R13, UR9, R0, 0x96, !PT ;  /* 0x000000090d007c12 */ /* 0x000fe2000f8e9600 */
[----:B------:R-:W-:Y:S01]  /*1590*/  IMAD.HI.U32 R13, R41, -0x326172a9, RZ ;  /* 0xcd9e8d57290d7827 */ /* 0x000fe200078e00ff */
[----:B------:R-:W-:Y:S01]  /*15a0*/  SHF.R.U32.HI R40, RZ, 0x10, R35 ;  /* 0x00000010ff287819 */ /* 0x000fe20000011623 */
[----:B------:R-:W3:Y:S01]  /*15b0*/  LDCU.64 UR8, c[0x0][0x3a0] ;  /* 0x00007400ff0877ac */ /* 0x000ee20008000a00 */
[----:B------:R-:W-:Y:S01]  /*15c0*/  SHF.R.U32.HI R56, RZ, 0x10, R5 ;  /* 0x00000010ff387819 */ /* 0x000fe20000011605 */
[----:B------:R-:W-:Y:S01]  /*15d0*/  IMAD R9, R9, -0x2daee0ad, RZ ;  /* 0xd2511f5309097824 */ /* 0x000fe200078e02ff */
[----:B------:R-:W-:Y:S01]  /*15e0*/  PRMT R133, R133, 0x5410, R40 ;  /* 0x0000541085857816 */ /* 0x000fe20000000028 */
[----:B------:R-:W-:Y:S01]  /*15f0*/  IMAD.HI.U32 R14, R0, -0x2daee0ad, RZ ;  /* 0xd2511f53000e7827 */ /* 0x000fe200078e00ff */
[----:B------:R-:W-:-:S02]  /*1600*/  SHF.R.U32.HI R40, RZ, 0x10, R29 ;  /* 0x00000010ff287819 */ /* 0x000fc4000001161d */
[----:B------:R-:W-:Y:S01]  /*1610*/  LOP3.LUT R13, R4, UR26, R13, 0x96, !PT ;  /* 0x0000001a040d7c12 */ /* 0x000fe2000f8e960d */
[----:B------:R-:W-:Y:S01]  /*1620*/  HADD2.F32 R11, -RZ, R2.H0_H0 ;  /* 0x20000002ff0b7230 */ /* 0x000fe20000004100 */
[--C-:B------:R-:W-:Y:S01]  /*1630*/  SHF.R.U64 R4, R2, 0x10, R3.reuse ;  /* 0x0000001002047819 */ /* 0x100fe20000001203 */
[----:B------:R-:W-:Y:S01]  /*1640*/  IMAD.MOV.U32 R129, RZ, RZ, R52 ;  /* 0x000000ffff817224 */ /* 0x000fe200078e0034 */
[----:B------:R-:W-:Y:S01]  /*1650*/  SHF.R.U32.HI R2, RZ, 0x10, R3 ;  /* 0x00000010ff027819 */ /* 0x000fe20000011603 */
[----:B------:R-:W-:Y:S01]  /*1660*/  IMAD.MOV.U32 R8, RZ, RZ, R54 ;  /* 0x000000ffff087224 */ /* 0x000fe200078e0036 */
[--C-:B------:R-:W-:Y:S01]  /*1670*/  SHF.R.U64 R111, R6, 0x10, R7.reuse ;  /* 0x00000010066f7819 */ /* 0x100fe20000001207 */
[----:B------:R-:W-:Y:S01]  /*1680*/  HADD2.F32 R4, -RZ, R4.H0_H0 ;  /* 0x20000004ff047230 */ /* 0x000fe20000004100 */
[----:B------:R-:W-:Y:S01]  /*1690*/  SHF.R.U32.HI R57, RZ, 0x10, R7 ;  /* 0x00000010ff397819 */ /* 0x000fe20000011607 */
[----:B------:R-:W-:Y:S01]  /*16a0*/  IMAD.MOV.U32 R7, RZ, RZ, R55 ;  /* 0x000000ffff077224 */ /* 0x000fe200078e0037 */
[----:B------:R-:W-:Y:S01]  /*16b0*/  SHF.R.U64 R120, R42, 0x10, R43 ;  /* 0x000000102a787819 */ /* 0x000fe2000000122b */
[----:B------:R-:W-:Y:S01]  /*16c0*/  IMAD.MOV.U32 R42, RZ, RZ, R51 ;  /* 0x000000ffff2a7224 */ /* 0x000fe200078e0033 */
[----:B------:R-:W-:Y:S01]  /*16d0*/  SHF.R.U32.HI R44, RZ, 0x10, R45 ;  /* 0x00000010ff2c7819 */ /* 0x000fe2000001162d */
[----:B------:R-:W-:Y:S01]  /*16e0*/  HADD2.F32 R8, -RZ, R8.H0_H0 ;  /* 0x20000008ff087230 */ /* 0x000fe20000004100 */
[----:B------:R-:W-:Y:S01]  /*16f0*/  SHF.R.U32.HI R61, RZ, 0x10, R43 ;  /* 0x00000010ff3d7819 */ /* 0x000fe2000001162b */
[----:B------:R-:W-:Y:S01]  /*1700*/  HADD2.F32 R7, -RZ, R7.H0_H0 ;  /* 0x20000007ff077230 */ /* 0x000fe20000004100 */
[----:B------:R-:W-:-:S02]  /*1710*/  SHF.R.U64 R124, R46, 0x10, R47 ;  /* 0x000000102e7c7819 */ /* 0x000fc4000000122f */
[----:B------:R-:W-:Y:S02]  /*1720*/  SHF.R.U32.HI R45, RZ, 0x10, R47 ;  /* 0x00000010ff2d7819 */ /* 0x000fe4000001162f */
[----:B------:R-:W-:Y:S02]  /*1730*/  SHF.R.U64 R126, R48, 0x10, R49 ;  /* 0x00000010307e7819 */ /* 0x000fe40000001231 */
[--C-:B------:R-:W-:Y:S02]  /*1740*/  SHF.R.U64 R5, R54, 0x10, R55.reuse ;  /* 0x0000001036057819 */ /* 0x100fe40000001237 */
[----:B------:R-:W-:Y:S02]  /*1750*/  SHF.R.U32.HI R6, RZ, 0x10, R55 ;  /* 0x00000010ff067819 */ /* 0x000fe40000011637 */
[----:B------:R-:W-:Y:S01]  /*1760*/  PRMT R142, R142, 0x5410, R40 ;  /* 0x000054108e8e7816 */ /* 0x000fe20000000028 */
[----:B------:R-:W-:Y:S01]  /*1770*/  HADD2.F32 R5, -RZ, R5.H0_H0 ;  /* 0x20000005ff057230 */ /* 0x000fe20000004100 */
[----:B------:R-:W-:Y:S01]  /*1780*/  SHF.R.U32.HI R46, RZ, 0x10, R49 ;  /* 0x00000010ff2e7819 */ /* 0x000fe20000011631 */
[----:B------:R-:W-:Y:S01]  /*1790*/  HADD2.F32 R6, -RZ, R6.H0_H0 ;  /* 0x20000006ff067230 */ /* 0x000fe20000004100 */
[----:B------:R-:W-:-:S02]  /*17a0*/  MOV R127, R50 ;  /* 0x00000032007f7202 */ /* 0x000fc40000000f00 */
[--C-:B------:R-:W-:Y:S02]  /*17b0*/  SHF.R.U64 R128, R50, 0x10, R51.reuse ;  /* 0x0000001032807819 */ /* 0x100fe40000001233 */
[----:B------:R-:W-:Y:S02]  /*17c0*/  SHF.R.U32.HI R47, RZ, 0x10, R51 ;  /* 0x00000010ff2f7819 */ /* 0x000fe40000011633 */
[----:B------:R-:W-:Y:S02]  /*17d0*/  MOV R43, R53 ;  /* 0x00000035002b7202 */ /* 0x000fe40000000f00 */
[--C-:B------:R-:W-:Y:S02]  /*17e0*/  SHF.R.U64 R130, R52, 0x10, R53.reuse ;  /* 0x0000001034827819 */ /* 0x100fe40000001235 */
[----:B------:R-:W-:Y:S02]  /*17f0*/  SHF.R.U32.HI R48, RZ, 0x10, R53 ;  /* 0x00000010ff307819 */ /* 0x000fe40000011635 */
[----:B------:R-:W-:-:S02]  /*1800*/  SHF.R.U64 R145, R22, 0x10, R23 ;  /* 0x0000001016917819 */ /* 0x000fc40000001217 */
[----:B------:R-:W-:Y:S02]  /*1810*/  SHF.R.U32.HI R40, RZ, 0x10, R23 ;  /* 0x00000010ff287819 */ /* 0x000fe40000011617 */
[----:B------:R-:W-:Y:S01]  /*1820*/  PRMT R147, R147, 0x5410, R12 ;  /* 0x0000541093937816 */ /* 0x000fe2000000000c */
[----:B------:R-:W-:Y:S01]  /*1830*/  HADD2.F32 R12, -RZ, R3.H0_H0 ;  /* 0x20000003ff0c7230 */ /* 0x000fe20000004100 */
[----:B------:R-:W-:Y:S01]  /*1840*/  LOP3.LUT R14, R9, UR27, R14, 0x96, !PT ;  /* 0x0000001b090e7c12 */ /* 0x000fe2000f8e960e */
[----:B------:R-:W-:Y:S02]  /*1850*/  HFMA2 R9, -RZ, RZ, 0, 0 ;  /* 0x00000000ff097431 */ /* 0x000fe400000001ff */
[----:B------:R-:W-:Y:S01]  /*1860*/  HADD2.F32 R3, -RZ, R2.H0_H0 ;  /* 0x20000002ff037230 */ /* 0x000fe20000004100 */
[----:B------:R-:W-:Y:S01]  /*1870*/  PRMT R107, R107, 0x5410, R56 ;  /* 0x000054106b6b7816 */ /* 0x000fe20000000038 */
[----:B------:R-:W-:Y:S01]  /*1880*/  IMAD R2, R0, -0x2daee0ad, RZ ;  /* 0xd2511f5300027824 */ /* 0x000fe200078e02ff */
        /* <DEDUP_REMOVED lines=14> */
[----:B0123--:R-:W-:-:S07]  /*1970*/  LOP3.LUT R10, R10, 0x3, RZ, 0xc0, !PT ;  /* 0x000000030a0a7812 */ /* 0x00ffce00078ec0ff */
.L_x_44011:
[----:B------:R-:W0:Y:S01]  /*1980*/  @UP0 LDCU.64 UR14, c[0x0][0x3e0] ;  /* 0x00007c00ff0e07ac */ /* 0x000e220008000a00 */
[----:B------:R-:W-:Y:S01]  /*1990*/  PLOP3.LUT P0, PT, PT, PT, UP0, 0x80, 0x8 ;  /* 0x000000000008781c */ /* 0x000fe20003f0f008 */
[----:B------:R-:W-:Y:S01]  /*19a0*/  IMAD.MOV.U32 R84, RZ, RZ, 0x4 ;  /* 0x00000004ff547424 */ /* 0x000fe200078e00ff */
[----:B------:R-:W-:Y:S01]  /*19b0*/  PLOP3.LUT P1, PT, PT, PT, UP0, 0x80, 0x8 ;  /* 0x000000000008781c */ /* 0x000fe20003f2f008 */
[----:B------:R-:W-:-:S10]  /*19c0*/  IMAD.MOV.U32 R96, RZ, RZ, 0x3f800000 ;  /* 0x3f800000ff607424 */ /* 0x000fd400078e00ff */
[----:B0-----:R-:W-:-:S05]  /*19d0*/  @P0 IMAD.WIDE R84, R93, R84, UR14 ;  /* 0x0000000e5d540e25 */ /* 0x001fca000f8e0254 */
[----:B------:R0:W5:Y:S01]  /*19e0*/  @P1 LDG.E R96, desc[UR6][R84.64] ;  /* 0x0000000654601981 */ /* 0x000162000c1e1900 */
[----:B------:R-:W-:Y:S01]  /*19f0*/  IMAD R86, R93, UR10, RZ ;  /* 0x0000000a5d567c24 */ /* 0x000fe2000f8e02ff */
[----:B------:R-:W-:Y:S01]  /*1a00*/  ISETP.GE.U32.AND P5, PT, R16, 0x20, PT ;  /* 0x000000201000780c */ /* 0x000fe20003fa6070 */
[----:B------:R-:W-:Y:S01]  /*1a10*/  BSSY.RECONVERGENT B0, `(.L_x_43459) ;  /* 0x000032f000007945 */ /* 0x000fe20003800200 */
[----:B------:R-:W1:Y:S02]  /*1a20*/  S2R R95, SR_TID.X ;  /* 0x00000000005f7919 */ /* 0x000e640000002100 */
[----:B------:R-:W-:-:S04]  /*1a30*/  SHF.R.S32.HI R87, RZ, 0x1f, R86 ;  /* 0x0000001fff577819 */ /* 0x000fc80000011456 */
[----:B------:R-:W-:Y:S02]  /*1a40*/  LEA.HI R87, R87, R86, RZ, 0x2 ;  /* 0x0000005657577211 */ /* 0x000fe400078f10ff */
[----:B-1----:R-:W-:-:S04]  /*1a50*/  LOP3.LUT R94, R95, 0x1f, RZ, 0xc0, !PT ;  /* 0x0000001f5f5e7812 */ /* 0x002fc800078ec0ff */
[----:B------:R-:W-:-:S04]  /*1a60*/  LEA.HI.SX32 R94, R87, R94, 0x1e ;  /* 0x0000005e575e7211 */ /* 0x000fc800078ff2ff */
[----:B------:R-:W-:Y:S01]  /*1a70*/  MOV R98, R94 ;  /* 0x0000005e00627202 */ /* 0x000fe20000000f00 */
[----:B0-----:R-:W-:Y:S06]  /*1a80*/  @!P5 BRA `(.L_x_43460) ;  /* 0x00000030009cd947 */ /* 0x001fec0003800000 */
        /* <DEDUP_REMOVED lines=20> */
.L_x_54296:
[----:B------:R-:W-:Y:S05]  /*1bd0*/  BRX R98 -0x1be0                                        (*"BRANCH_TARGETS .L_x_54297,.L_x_54298,.L_x_54299"*) ;  /* 0xffffffe462087949 */ /* 0x000fea000383ffff */
.L_x_54299:
[----:B------:R-:W-:Y:S01]  /*1be0*/  IADD3 R100, PT, PT, R10, 0x1, RZ ;  /* 0x000000010a647810 */ /* 0x000fe20007ffe0ff */
[----:B------:R-:W-:Y:S02]  /*1bf0*/  IMAD.MOV.U32 R98, RZ, RZ, R2 ;  /* 0x000000ffff627224 */ /* 0x000fe400078e0002 */
[----:B------:R-:W-:Y:S01]  /*1c00*/  IMAD.MOV.U32 R99, RZ, RZ, R13 ;  /* 0x000000ffff637224 */ /* 0x000fe200078e000d */
[----:B------:R-:W-:Y:S06]  /*1c10*/  BRA `(.L_x_43463) ;  /* 0x0000000400387947 */ /* 0x000fec0003800000 */
.L_x_54297:
[----:B------:R-:W-:Y:S01]  /*1c20*/  MOV R98, R2 ;  /* 0x0000000200627202 */ /* 0x000fe20000000f00 */
[----:B------:R-:W-:Y:S02]  /*1c30*/  IMAD.MOV.U32 R100, RZ, RZ, 0x3 ;  /* 0x00000003ff647424 */ /* 0x000fe400078e00ff */
[----:B------:R-:W-:Y:S01]  /*1c40*/  IMAD.MOV.U32 R99, RZ, RZ, R14 ;  /* 0x000000ffff637224 */ /* 0x000fe200078e000e */
[----:B------:R-:W-:Y:S06]  /*1c50*/  BRA `(.L_x_43463) ;  /* 0x0000000400287947 */ /* 0x000fec0003800000 */
.L_x_54298:
        /* <DEDUP_REMOVED lines=13> */
.L_x_43465:
[----:B------:R-:W-:Y:S05]  /*1d30*/  BSYNC.RECONVERGENT B2 ;  /* 0x0000000000027941 */ /* 0x000fea0003800200 */
.L_x_43464:
[----:B------:R-:W-:Y:S01]  /*1d40*/  IMAD.WIDE.U32 R104, R92, -0x326172a9, RZ ;  /* 0xcd9e8d575c687825 */ /* 0x000fe200078e00ff */
[----:B------:R-:W-:Y:S01]  /*1d50*/  LOP3.LUT R102, R9, UR5, R101, 0x96, !PT ;  /* 0x0000000509667c12 */ /* 0x000fe2000f8e9665 */
[----:B------:R-:W-:Y:S02]  /*1d60*/  UIADD3 UR14, UPT, UPT, UR5, -0x4498517b, URZ ;  /* 0xbb67ae85050e7890 */ /* 0x000fe4000fffe0ff */
[----:B------:R-:W-:Y:S02]  /*1d70*/  UIADD3 UR13, UPT, UPT, UR4, -0x61c88647, URZ ;  /* 0x9e3779b9040d7890 */ /* 0x000fe4000fffe0ff */
        /* <DEDUP_REMOVED lines=54> */
[----:B------:R-:W-:Y:S02]  /*20e0*/  HFMA2 R100, -RZ, RZ, 0, 0 ;  /* 0x00000000ff647431 */ /* 0x000fe400000001ff */
[----:B------:R-:W-:-:S07]  /*20f0*/  IMAD.MOV.U32 R99, RZ, RZ, R2 ;  /* 0x000000ffff637224 */ /* 0x000fce00078e0002 */
.L_x_43463:
[----:B------:R-:W-:Y:S05]  /*2100*/  BSYNC.RECONVERGENT B1 ;  /* 0x0000000000017941 */ /* 0x000fea0003800200 */
.L_x_43462:
[----:B------:R-:W0:Y:S01]  /*2110*/  LDC R2, c[0x0][0x408] ;  /* 0x00010200ff027b82 */ /* 0x000e220000000800 */
[----:B------:R-:W-:Y:S01]  /*2120*/  I2FP.F32.U32 R10, R99 ;  /* 0x00000063000a7245 */ /* 0x000fe20000201000 */
[----:B------:R-:W-:Y:S01]  /*2130*/  IMAD.MOV.U32 R99, RZ, RZ, 0x2f800000 ;  /* 0x2f800000ff637424 */ /* 0x000fe200078e00ff */
[----:B------:R-:W-:Y:S01]  /*2140*/  ISETP.NE.AND P1, PT, R100, 0x1, PT ;  /* 0x000000016400780c */ /* 0x000fe20003f25270 */
[----:B-----5:R-:W-:Y:S01]  /*2150*/  FMUL.FTZ R101, R84, R96 ;  /* 0x0000006054657220 */ /* 0x020fe20000410000 */
[----:B------:R-:W-:Y:S01]  /*2160*/  BSSY.RECONVERGENT B1, `(.L_x_43466) ;  /* 0x000005e000017945 */ /* 0x000fe20003800200 */
[----:B------:R-:W-:Y:S01]  /*2170*/  FFMA.FTZ R10, R10, R99, 1.1641532182693481445e-10 ;  /* 0x2f0000000a0a7423 */ /* 0x000fe20000010063 */
[----:B------:R-:W-:Y:S01]  /*2180*/  MOV R84, R0 ;  /* 0x0000000000547202 */ /* 0x000fe20000000f00 */
[----:B------:R-:W1:Y:S01]  /*2190*/  LDC R97, c[0x0][0x404] ;  /* 0x00010100ff617b82 */ /* 0x000e620000000800 */
[----:B0-----:R-:W-:Y:S02]  /*21a0*/  FMUL.FTZ R101, R101, R2 ;  /* 0x0000000265657220 */ /* 0x001fe40000410000 */
[----:B-1----:R-:W-:Y:S01]  /*21b0*/  FSETP.GTU.FTZ.AND P0, PT, R10, R97, PT ;  /* 0x000000610a00720b */ /* 0x002fe20003f1c000 */
        /* <DEDUP_REMOVED lines=13> */
.L_x_43468:
        /* <DEDUP_REMOVED lines=13> */
.L_x_43470:
[----:B------:R-:W-:Y:S05]  /*2360*/  BSYNC.RECONVERGENT B2 ;  /* 0x0000000000027941 */ /* 0x000fea0003800200 */
.L_x_43469:
[----:B------:R-:W-:Y:S01]  /*2370*/  IMAD.WIDE.U32 R136, R92, -0x326172a9, RZ ;  /* 0xcd9e8d575c887825 */ /* 0x000fe200078e00ff */
[----:B------:R-:W-:Y:S01]  /*2380*/  LOP3.LUT R104, R9, UR5, R103, 0x96, !PT ;  /* 0x0000000509687c12 */ /* 0x000fe2000f8e9667 */
[----:B------:R-:W-:Y:S02]  /*2390*/  UIADD3 UR13, UPT, UPT, UR4, -0x61c88647, URZ ;  /* 0x9e3779b9040d7890 */ /* 0x000fe4000fffe0ff */
[----:B------:R-:W-:Y:S01]  /*23a0*/  HFMA2 R10, -RZ, RZ, 0, 0 ;  /* 0x00000000ff0a7431 */ /* 0x000fe200000001ff */
        /* <DEDUP_REMOVED lines=56> */
[----:B------:R-:W-:-:S07]  /*2730*/  LOP3.LUT R14, R102, UR14, R101, 0x96, !PT ;  /* 0x0000000e660e7c12 */ /* 0x000fce000f8e9665 */
.L_x_43467:
[----:B------:R-:W-:Y:S05]  /*2740*/  BSYNC.RECONVERGENT B1 ;  /* 0x0000000000017941 */ /* 0x000fea0003800200 */
.L_x_43466:
[----:B------:R-:W-:Y:S01]  /*2750*/  I2FP.F32.U32 R84, R84 ;  /* 0x0000005400547245 */ /* 0x000fe20000201000 */
[----:B------:R-:W-:Y:S01]  /*2760*/  FMUL.FTZ R85, R85, R96 ;  /* 0x0000006055557220 */ /* 0x000fe20000410000 */
[----:B------:R-:W-:Y:S01]  /*2770*/  ISETP.NE.AND P2, PT, R10, 0x1, PT ;  /* 0x000000010a00780c */ /* 0x000fe20003f45270 */
[----:B------:R-:W-:Y:S02]  /*2780*/  BSSY.RECONVERGENT B1, `(.L_x_43471) ;  /* 0x000005d000017945 */ /* 0x000fe40003800200 */
[----:B------:R-:W-:Y:S01]  /*2790*/  FFMA.FTZ R84, R84, R99, 1.1641532182693481445e-10 ;  /* 0x2f00000054547423 */ /* 0x000fe20000010063 */
[----:B------:R-:W-:-:S04]  /*27a0*/  FMUL.FTZ R85, R85, R2 ;  /* 0x0000000255557220 */ /* 0x000fc80000410000 */
        /* <DEDUP_REMOVED lines=15> */
.L_x_43473:
        /* <DEDUP_REMOVED lines=13> */
.L_x_43475:
[----:B------:R-:W-:Y:S05]  /*2970*/  BSYNC.RECONVERGENT B2 ;  /* 0x0000000000027941 */ /* 0x000fea0003800200 */
.L_x_43474:
        /* <DEDUP_REMOVED lines=61> */
.L_x_43472:
[----:B------:R-:W-:Y:S05]  /*2d50*/  BSYNC.RECONVERGENT B1 ;  /* 0x0000000000017941 */ /* 0x000fea0003800200 */
.L_x_43471:
[----:B------:R-:W-:Y:S01]  /*2d60*/  I2FP.F32.U32 R10, R85 ;  /* 0x00000055000a7245 */ /* 0x000fe20000201000 */
[----:B------:R-:W-:Y:S01]  /*2d70*/  FMUL.FTZ R85, R86, R96 ;  /* 0x0000006056557220 */ /* 0x000fe20000410000 */
[----:B------:R-:W-:Y:S01]  /*2d80*/  ISETP.NE.AND P3, PT, R84, 0x1, PT ;  /* 0x000000015400780c */ /* 0x000fe20003f65270 */
[----:B------:R-:W-:Y:S02]  /*2d90*/  BSSY.RECONVERGENT B1, `(.L_x_43476) ;  /* 0x000005d000017945 */ /* 0x000fe40003800200 */
[----:B------:R-:W-:Y:S01]  /*2da0*/  FFMA.FTZ R10, R10, R99, 1.1641532182693481445e-10 ;  /* 0x2f0000000a0a7423 */ /* 0x000fe20000010063 */
[----:B------:R-:W-:-:S04]  /*2db0*/  FMUL.FTZ R85, R85, R2 ;  /* 0x0000000255557220 */ /* 0x000fc80000410000 */
        /* <DEDUP_REMOVED lines=15> */
.L_x_43478:
        /* <DEDUP_REMOVED lines=13> */
.L_x_43480:
[----:B------:R-:W-:Y:S05]  /*2f80*/  BSYNC.RECONVERGENT B2 ;  /* 0x0000000000027941 */ /* 0x000fea0003800200 */
.L_x_43479:
        /* <DEDUP_REMOVED lines=8> */
[----:B------:R-:W-:Y:S02]  /*3010*/  UIADD3 UR13, UPT, UPT, UR4, 0x3c6ef372, URZ ;  /* 0x3c6ef372040d7890 */ /* 0x000fe4000fffe0ff */
[----:B------:R-:W-:Y:S01]  /*3020*/  IMAD.MOV.U32 R10, RZ, RZ, RZ ;  /* 0x000000ffff0a7224 */ /* 0x000fe200078e00ff */
        /* <DEDUP_REMOVED lines=50> */
[----:B------:R-:W-:-:S07]  /*3350*/  MOV R98, R84 ;  /* 0x0000005400627202 */ /* 0x000fce0000000f00 */
.L_x_43477:
[----:B------:R-:W-:Y:S05]  /*3360*/  BSYNC.RECONVERGENT B1 ;  /* 0x0000000000017941 */ /* 0x000fea0003800200 */
.L_x_43476:
[----:B------:R-:W-:Y:S01]  /*3370*/  I2FP.F32.U32 R84, R85 ;  /* 0x0000005500547245 */ /* 0x000fe20000201000 */
[----:B------:R-:W-:-:S04]  /*3380*/  FMUL.FTZ R87, R87, R96 ;  /* 0x0000006057577220 */ /* 0x000fc80000410000 */
[----:B------:R-:W-:Y:S01]  /*3390*/  FFMA.FTZ R84, R84, R99, 1.1641532182693481445e-10 ;  /* 0x2f00000054547423 */ /* 0x000fe20000010063 */
[----:B------:R-:W-:-:S04]  /*33a0*/  FMUL.FTZ R87, R87, R2 ;  /* 0x0000000257577220 */ /* 0x000fc80000410000 */
[----:B------:R-:W-:-:S04]  /*33b0*/  FSETP.GTU.FTZ.AND P4, PT, R84, R97, PT ;  /* 0x000000615400720b */ /* 0x000fc80003f9c000 */
[----:B------:R-:W-:Y:S02]  /*33c0*/  FSEL R2, R87, RZ, !P4 ;  /* 0x000000ff57027208 */ /* 0x000fe40006000000 */
[----:B------:R-:W-:-:S03]  /*33d0*/  PLOP3.LUT P3, PT, P4, PT, PT, 0x8, 0x80 ;  /* 0x000000000080781c */ /* 0x000fc6000276e170 */
[----:B------:R-:W-:Y:S01]  /*33e0*/  FADD.FTZ R91, R91, R2 ;  /* 0x000000025b5b7221 */ /* 0x000fe20000010000 */
[----:B------:R-:W-:Y:S09]  /*33f0*/  BRA `(.L_x_43481) ;  /* 0x0000001800087947 */ /* 0x000ff20003800000 */
.L_x_43461:
        /* <DEDUP_REMOVED lines=16> */
.L_x_43484:
        /* <DEDUP_REMOVED lines=13> */
.L_x_43486:
[----:B------:R-:W-:Y:S05]  /*35d0*/  BSYNC.RECONVERGENT B2 ;  /* 0x0000000000027941 */ /* 0x000fea0003800200 */
.L_x_43485:
        /* <DEDUP_REMOVED lines=60> */
.L_x_43483:
[----:B------:R-:W-:Y:S05]  /*39a0*/  BSYNC.RECONVERGENT B1 ;  /* 0x0000000000017941 */ /* 0x000fea0003800200 */
.L_x_43482:
[----:B------:R-:W0:Y:S01]  /*39b0*/  LDC R89, c[0x0][0x404] ;  /* 0x00010100ff597b82 */ /* 0x000e220000000800 */
[----:B------:R-:W-:Y:S01]  /*39c0*/  ISETP.NE.AND P1, PT, R91, 0x1, PT ;  /* 0x000000015b00780c */ /* 0x000fe20003f25270 */
[----:B------:R-:W-:Y:S01]  /*39d0*/  HFMA2 R2, -RZ, RZ, 0.1171875, 0 ;  /* 0x2f800000ff027431 */ /* 0x000fe200000001ff */
[----:B------:R-:W-:Y:S01]  /*39e0*/  I2FP.F32.U32 R97, R90 ;  /* 0x0000005a00617245 */ /* 0x000fe20000201000 */
[----:B------:R-:W-:Y:S04]  /*39f0*/  BSSY.RECONVERGENT B1, `(.L_x_43487) ;  /* 0x000005c000017945 */ /* 0x000fe80003800200 */
[----:B------:R-:W1:Y:S01]  /*3a00*/  LDC R88, c[0x0][0x408] ;  /* 0x00010200ff587b82 */ /* 0x000e620000000800 */
[----:B------:R-:W-:Y:S01]  /*3a10*/  FFMA.FTZ R10, R97, R2, 1.1641532182693481445e-10 ;  /* 0x2f000000610a7423 */ /* 0x000fe20000010002 */
[----:B-----5:R-:W-:Y:S01]  /*3a20*/  FMUL.FTZ R97, R84, R96 ;  /* 0x0000006054617220 */ /* 0x020fe20000410000 */
[----:B------:R-:W-:-:S03]  /*3a30*/  IMAD.MOV.U32 R84, RZ, RZ, 0x2 ;  /* 0x00000002ff547424 */ /* 0x000fc600078e00ff */
[----:B0-----:R-:W-:Y:S01]  /*3a40*/  FSETP.LE.FTZ.AND P0, PT, R10, R89, PT ;  /* 0x000000590a00720b */ /* 0x001fe20003f13000 */
[----:B------:R-:W-:Y:S02]  /*3a50*/  IMAD.MOV.U32 R10, RZ, RZ, R0 ;  /* 0x000000ffff0a7224 */ /* 0x000fe400078e0000 */
[----:B-1----:R-:W-:Y:S01]  /*3a60*/  FMUL.FTZ R90, R97, R88 ;  /* 0x00000058615a7220 */ /* 0x002fe20000410000 */
        /* <DEDUP_REMOVED lines=9> */
.L_x_43489:
        /* <DEDUP_REMOVED lines=13> */
.L_x_43491:
[----:B------:R-:W-:Y:S05]  /*3bd0*/  BSYNC.RECONVERGENT B2 ;  /* 0x0000000000027941 */ /* 0x000fea0003800200 */
.L_x_43490:
        /* <DEDUP_REMOVED lines=60> */
[----:B------:R-:W-:-:S07]  /*3fa0*/  IMAD.MOV.U32 R98, RZ, RZ, R100 ;  /* 0x000000ffff627224 */ /* 0x000fce00078e0064 */
.L_x_43488:
[----:B------:R-:W-:Y:S05]  /*3fb0*/  BSYNC.RECONVERGENT B1 ;  /* 0x0000000000017941 */ /* 0x000fea0003800200 */
.L_x_43487:
[----:B------:R-:W-:Y:S01]  /*3fc0*/  ISETP.NE.AND P2, PT, R84, 0x1, PT ;  /* 0x000000015400780c */ /* 0x000fe20003f45270 */
[----:B------:R-:W-:Y:S01]  /*3fd0*/  BSSY.RECONVERGENT B1, `(.L_x_43492) ;  /* 0x000005c000017945 */ /* 0x000fe20003800200 */
[----:B------:R-:W-:-:S05]  /*3fe0*/  I2FP.F32.U32 R91, R10 ;  /* 0x0000000a005b7245 */ /* 0x000fca0000201000 */
        /* <DEDUP_REMOVED lines=15> */
.L_x_43494:
        /* <DEDUP_REMOVED lines=13> */
.L_x_43496:
[----:B------:R-:W-:Y:S05]  /*41b0*/  BSYNC.RECONVERGENT B2 ;  /* 0x0000000000027941 */ /* 0x000fea0003800200 */
.L_x_43495:
        /* <DEDUP_REMOVED lines=60> */
[----:B------:R-:W-:-:S07]  /*4580*/  MOV R98, R84 ;  /* 0x0000005400627202 */ /* 0x000fce0000000f00 */
.L_x_43493:
[----:B------:R-:W-:Y:S05]  /*4590*/  BSYNC.RECONVERGENT B1 ;  /* 0x0000000000017941 */ /* 0x000fea0003800200 */
.L_x_43492:
[----:B------:R-:W-:Y:S01]  /*45a0*/  ISETP.NE.AND P3, PT, R85, 0x1, PT ;  /* 0x000000015500780c */ /* 0x000fe20003f65270 */
[----:B------:R-:W-:Y:S01]  /*45b0*/  FMUL.FTZ R99, R86, R96 ;  /* 0x0000006056637220 */ /* 0x000fe20000410000 */
[----:B------:R-:W-:Y:S01]  /*45c0*/  I2FP.F32.U32 R97, R10 ;  /* 0x0000000a00617245 */ /* 0x000fe20000201000 */
[----:B------:R-:W-:Y:S02]  /*45d0*/  BSSY.RECONVERGENT B1, `(.L_x_43497) ;  /* 0x000005a000017945 */ /* 0x000fe40003800200 */
[----:B------:R-:W-:Y:S02]  /*45e0*/  FMUL.FTZ R86, R99, R88 ;  /* 0x0000005863567220 */ /* 0x000fe40000410000 */
[----:B------:R-:W-:Y:S01]  /*45f0*/  FFMA.FTZ R10, R97, R2, 1.1641532182693481445e-10 ;  /* 0x2f000000610a7423 */ /* 0x000fe20000010002 */
[----:B------:R-:W-:-:S04]  /*4600*/  MOV R97, R0 ;  /* 0x0000000000617202 */ /* 0x000fc80000000f00 */
[----:B------:R-:W-:Y:S01]  /*4610*/  FSETP.LE.FTZ.AND P2, PT, R10, R89, PT ;  /* 0x000000590a00720b */ /* 0x000fe20003f53000 */
[----:B------:R-:W-:Y:S01]  /*4620*/  IMAD.MOV.U32 R10, RZ, RZ, 0x2 ;  /* 0x00000002ff0a7424 */ /* 0x000fe200078e00ff */
        /* <DEDUP_REMOVED lines=9> */
.L_x_43499:
        /* <DEDUP_REMOVED lines=13> */
.L_x_43501:
[----:B------:R-:W-:Y:S05]  /*4790*/  BSYNC.RECONVERGENT B2 ;  /* 0x0000000000027941 */ /* 0x000fea0003800200 */
.L_x_43500:
        /* <DEDUP_REMOVED lines=61> */
.L_x_43498:
[----:B------:R-:W-:Y:S05]  /*4b70*/  BSYNC.RECONVERGENT B1 ;  /* 0x0000000000017941 */ /* 0x000fea0003800200 */
.L_x_43497:
[----:B------:R-:W-:Y:S01]  /*4b80*/  I2FP.F32.U32 R85, R97 ;  /* 0x0000006100557245 */ /* 0x000fe20000201000 */
[----:B------:R-:W-:-:S04]  /*4b90*/  FMUL.FTZ R87, R87, R96 ;  /* 0x0000006057577220 */ /* 0x000fc80000410000 */
[----:B------:R-:W-:Y:S01]  /*4ba0*/  FFMA.FTZ R2, R85, R2, 1.1641532182693481445e-10 ;  /* 0x2f00000055027423 */ /* 0x000fe20000010002 */
[----:B------:R-:W-:Y:S01]  /*4bb0*/  FMUL.FTZ R87, R87, R88 ;  /* 0x0000005857577220 */ /* 0x000fe20000410000 */
[----:B------:R-:W-:Y:S02]  /*4bc0*/  FSEL R88, R90, RZ, P0 ;  /* 0x000000ff5a587208 */ /* 0x000fe40000000000 */
[----:B------:R-:W-:Y:S02]  /*4bd0*/  FSEL R90, R86, RZ, P2 ;  /* 0x000000ff565a7208 */ /* 0x000fe40001000000 */
[----:B------:R-:W-:Y:S02]  /*4be0*/  FSETP.GTU.FTZ.AND P4, PT, R2, R89, PT ;  /* 0x000000590200720b */ /* 0x000fe40003f9c000 */
[----:B------:R-:W-:Y:S02]  /*4bf0*/  FSEL R89, R91, RZ, P1 ;  /* 0x000000ff5b597208 */ /* 0x000fe40000800000 */
[----:B------:R-:W-:-:S02]  /*4c00*/  PLOP3.LUT P3, PT, P4, PT, PT, 0x8, 0x80 ;  /* 0x000000000080781c */ /* 0x000fc4000276e170 */
[----:B------:R-:W-:-:S11]  /*4c10*/  FSEL R91, R87, RZ, !P4 ;  /* 0x000000ff575b7208 */ /* 0x000fd60006000000 */
.L_x_43481:
[----:B------:R-:W0:Y:S01]  /*4c20*/  LDC.64 R86, c[0x0][0x3a8] ;  /* 0x0000ea00ff567b82 */ /* 0x000e220000000a00 */
[----:B------:R-:W-:Y:S02]  /*4c30*/  SEL R97, RZ, 0x1000000, !P3 ;  /* 0x01000000ff617807 */ /* 0x000fe40005800000 */
[----:B------:R-:W-:Y:S02]  /*4c40*/  SEL R2, RZ, 0x10000, !P2 ;  /* 0x00010000ff027807 */ /* 0x000fe40005000000 */
[----:B------:R-:W-:-:S03]  /*4c50*/  SEL R99, RZ, 0x100, !P1 ;  /* 0x00000100ff637807 */ /* 0x000fc60004800000 */
[----:B------:R-:W1:Y:S01]  /*4c60*/  LDC.64 R84, c[0x0][0x3b0] ;  /* 0x0000ec00ff547b82 */ /* 0x000e620000000a00 */
[----:B------:R-:W-:Y:S02]  /*4c70*/  IADD3 R97, PT, PT, R99, R97, R2 ;  /* 0x0000006163617210 */ /* 0x000fe40007ffe002 */
[----:B------:R-:W-:-:S05]  /*4c80*/  SEL R2, RZ, 0x1, !P0 ;  /* 0x00000001ff027807 */ /* 0x000fca0004000000 */
[----:B------:R-:W-:Y:S02]  /*4c90*/  IMAD.IADD R97, R97, 0x1, R2 ;  /* 0x0000000161617824 */ /* 0x000fe400078e0202 */
[----:B------:R-:W-:Y:S01]  /*4ca0*/  IMAD.MOV.U32 R2, RZ, RZ, R98 ;  /* 0x000000ffff027224 */ /* 0x000fe200078e0062 */
[C---:B------:R-:W-:Y:S01]  /*4cb0*/  IADD3 R98, PT, PT, R94.reuse, 0x20, RZ ;  /* 0x000000205e627810 */ /* 0x040fe20007ffe0ff */
[----:B0-----:R-:W-:-:S05]  /*4cc0*/  IMAD.WIDE.U32 R86, R94, 0x10, R86 ;  /* 0x000000105e567825 */ /* 0x001fca00078e0056 */
[----:B------:R0:W-:Y:S01]  /*4cd0*/  STG.E.128 desc[UR6][R86.64], R88 ;  /* 0x0000005856007986 */ /* 0x0001e2000c101d06 */
[----:B-1----:R-:W-:-:S05]  /*4ce0*/  IMAD.WIDE.U32 R84, R94, 0x4, R84 ;  /* 0x000000045e547825 */ /* 0x002fca00078e0054 */
[----:B------:R0:W-:Y:S02]  /*4cf0*/  STG.E desc[UR6][R84.64], R97 ;  /* 0x0000006154007986 */ /* 0x0001e4000c101906 */
.L_x_43460:
[----:B------:R-:W-:Y:S05]  /*4d00*/  BSYNC.RECONVERGENT B0 ;  /* 0x0000000000007941 */ /* 0x000fea0003800200 */
.L_x_43459:
        /* <DEDUP_REMOVED lines=29> */
.L_x_43507:
        /* <DEDUP_REMOVED lines=13> */
.L_x_43509:
[----:B------:R-:W-:Y:S05]  /*4fb0*/  BSYNC.RECONVERGENT B2 ;  /* 0x0000000000027941 */ /* 0x000fea0003800200 */
.L_x_43508:
        /* <DEDUP_REMOVED lines=60> */
.L_x_43506:
[----:B------:R-:W-:Y:S05]  /*5380*/  BSYNC.RECONVERGENT B1 ;  /* 0x0000000000017941 */ /* 0x000fea0003800200 */
.L_x_43505:
[----:B------:R-:W0:Y:S01]  /*5390*/  LDC R2, c[0x0][0x408] ;  /* 0x00010200ff027b82 */ /* 0x000e220000000800 */
[----:B------:R-:W-:Y:S01]  /*53a0*/  I2FP.F32.U32 R10, R101 ;  /* 0x00000065000a7245 */ /* 0x000fe20000201000 */
[----:B------:R-:W-:Y:S02]  /*53b0*/  IMAD.MOV.U32 R101, RZ, RZ, 0x2f800000 ;  /* 0x2f800000ff657424 */ /* 0x000fe400078e00ff */
[----:B-----5:R-:W-:Y:S01]  /*53c0*/  FMUL.FTZ R103, R40, R96 ;  /* 0x0000006028677220 */ /* 0x020fe20000410000 */
[----:B------:R-:W-:Y:S01]  /*53d0*/  ISETP.NE.AND P1, PT, R102, 0x1, PT ;  /* 0x000000016600780c */ /* 0x000fe20003f25270 */
[----:B------:R-:W-:Y:S01]  /*53e0*/  BSSY.RECONVERGENT B1, `(.L_x_43510) ;  /* 0x000005e000017945 */ /* 0x000fe20003800200 */
[----:B------:R-:W-:Y:S01]  /*53f0*/  FFMA.FTZ R10, R10, R101, 1.1641532182693481445e-10 ;  /* 0x2f0000000a0a7423 */ /* 0x000fe20000010065 */
[----:B------:R-:W1:Y:S01]  /*5400*/  LDC R99, c[0x0][0x404] ;  /* 0x00010100ff637b82 */ /* 0x000e620000000800 */
[----:B0-----:R-:W-:-:S03]  /*5410*/  FMUL.FTZ R103, R103, R2 ;  /* 0x0000000267677220 */ /* 0x001fc60000410000 */
[----:B-1----:R-:W-:Y:S01]  /*5420*/  FSETP.GTU.FTZ.AND P0, PT, R10, R99, PT ;  /* 0x000000630a00720b */ /* 0x002fe20003f1c000 */
        /* <DEDUP_REMOVED lines=14> */
.L_x_43512:
        /* <DEDUP_REMOVED lines=13> */
.L_x_43514:
[----:B------:R-:W-:Y:S05]  /*55e0*/  BSYNC.RECONVERGENT B2 ;  /* 0x0000000000027941 */ /* 0x000fea0003800200 */
.L_x_43513:
        /* <DEDUP_REMOVED lines=15> */
[----:B------:R-:W-:Y:S02]  /*56e0*/  UIADD3 UR14, UPT, UPT, UR5, 0x32370b8f, URZ ;  /* 0x32370b8f050e7890 */ /* 0x000fe4000fffe0ff */
[----:B------:R-:W-:Y:S01]  /*56f0*/  IMAD.MOV.U32 R10, RZ, RZ, RZ ;  /* 0x000000ffff0a7224 */ /* 0x000fe200078e00ff */
        /* <DEDUP_REMOVED lines=43> */
[----:B------:R-:W-:-:S07]  /*59b0*/  MOV R100, R102 ;  /* 0x0000006600647202 */ /* 0x000fce0000000f00 */
.L_x_43511:
[----:B------:R-:W-:Y:S05]  /*59c0*/  BSYNC.RECONVERGENT B1 ;  /* 0x0000000000017941 */ /* 0x000fea0003800200 */
.L_x_43510:
[----:B------:R-:W-:Y:S01]  /*59d0*/  I2FP.F32.U32 R84, R84 ;  /* 0x0000005400547245 */ /* 0x000fe20000201000 */
[----:B------:R-:W-:Y:S01]  /*59e0*/  FMUL.FTZ R41, R41, R96 ;  /* 0x0000006029297220 */ /* 0x000fe20000410000 */
[----:B------:R-:W-:Y:S01]  /*59f0*/  ISETP.NE.AND P2, PT, R10, 0x1, PT ;  /* 0x000000010a00780c */ /* 0x000fe20003f45270 */
[----:B------:R-:W-:Y:S02]  /*5a00*/  BSSY.RECONVERGENT B1, `(.L_x_43515) ;  /* 0x000005d000017945 */ /* 0x000fe40003800200 */
[----:B------:R-:W-:Y:S01]  /*5a10*/  FFMA.FTZ R84, R84, R101, 1.1641532182693481445e-10 ;  /* 0x2f00000054547423 */ /* 0x000fe20000010065 */
[----:B------:R-:W-:-:S04]  /*5a20*/  FMUL.FTZ R41, R41, R2 ;  /* 0x0000000229297220 */ /* 0x000fc80000410000 */
[----:B------:R-:W-:-:S04]  /*5a30*/  FSETP.GTU.FTZ.AND P1, PT, R84, R99, PT ;  /* 0x000000635400720b */ /* 0x000fc80003f3c000 */
        /* <DEDUP_REMOVED lines=14> */
.L_x_43517:
        /* <DEDUP_REMOVED lines=13> */
.L_x_43519:
[----:B------:R-:W-:Y:S05]  /*5bf0*/  BSYNC.RECONVERGENT B2 ;  /* 0x0000000000027941 */ /* 0x000fea0003800200 */
.L_x_43518:
        /* <DEDUP_REMOVED lines=61> */
.L_x_43516:
[----:B------:R-:W-:Y:S05]  /*5fd0*/  BSYNC.RECONVERGENT B1 ;  /* 0x0000000000017941 */ /* 0x000fea0003800200 */
.L_x_43515:
[----:B------:R-:W-:Y:S01]  /*5fe0*/  I2FP.F32.U32 R10, R85 ;  /* 0x00000055000a7245 */ /* 0x000fe20000201000 */
[----:B------:R-:W-:Y:S01]  /*5ff0*/  FMUL.FTZ R85, R42, R96 ;  /* 0x000000602a557220 */ /* 0x000fe20000410000 */
[----:B------:R-:W-:Y:S01]  /*6000*/  ISETP.NE.AND P3, PT, R84, 0x1, PT ;  /* 0x000000015400780c */ /* 0x000fe20003f65270 */
[----:B------:R-:W-:Y:S02]  /*6010*/  BSSY.RECONVERGENT B1, `(.L_x_43520) ;  /* 0x000005d000017945 */ /* 0x000fe40003800200 */
[----:B------:R-:W-:Y:S01]  /*6020*/  FFMA.FTZ R10, R10, R101, 1.1641532182693481445e-10 ;  /* 0x2f0000000a0a7423 */ /* 0x000fe20000010065 */
[----:B------:R-:W-:-:S04]  /*6030*/  FMUL.FTZ R85, R85, R2 ;  /* 0x0000000255557220 */ /* 0x000fc80000410000 */
        /* <DEDUP_REMOVED lines=15> */
.L_x_43522:
        /* <DEDUP_REMOVED lines=13> */
.L_x_43524:
[----:B------:R-:W-:Y:S05]  /*6200*/  BSYNC.RECONVERGENT B2 ;  /* 0x0000000000027941 */ /* 0x000fea0003800200 */
.L_x_43523:
        /* <DEDUP_REMOVED lines=60> */
[----:B------:R-:W-:-:S07]  /*65d0*/  IMAD.MOV.U32 R100, RZ, RZ, R84 ;  /* 0x000000ffff647224 */ /* 0x000fce00078e0054 */
.L_x_43521:
[----:B------:R-:W-:Y:S05]  /*65e0*/  BSYNC.RECONVERGENT B1 ;  /* 0x0000000000017941 */ /* 0x000fea0003800200 */
.L_x_43520:
        /* <DEDUP_REMOVED lines=9> */
.L_x_43504:
        /* <DEDUP_REMOVED lines=16> */
.L_x_43528:
        /* <DEDUP_REMOVED lines=13> */
.L_x_43530:
[----:B------:R-:W-:Y:S05]  /*6850*/  BSYNC.RECONVERGENT B2 ;  /* 0x0000000000027941 */ /* 0x000fea0003800200 */
.L_x_43529:
        /* <DEDUP_REMOVED lines=60> */
.L_x_43527:
[----:B------:R-:W-:Y:S05]  /*6c20*/  BSYNC.RECONVERGENT B1 ;  /* 0x0000000000017941 */ /* 0x000fea0003800200 */
.L_x_43526:
[----:B------:R-:W0:Y:S01]  /*6c30*/  LDC R86, c[0x0][0x404] ;  /* 0x00010100ff567b82 */ /* 0x000e220000000800 */
[----:B------:R-:W-:Y:S01]  /*6c40*/  ISETP.NE.AND P1, PT, R84, 0x1, PT ;  /* 0x000000015400780c */ /* 0x000fe20003f25270 */
[----:B------:R-:W-:Y:S01]  /*6c50*/  IMAD.MOV.U32 R2, RZ, RZ, 0x2f800000 ;  /* 0x2f800000ff027424 */ /* 0x000fe200078e00ff */
[----:B------:R-:W-:Y:S01]  /*6c60*/  I2FP.F32.U32 R87, R87 ;  /* 0x0000005700577245 */ /* 0x000fe20000201000 */
[----:B-----5:R-:W-:Y:S01]  /*6c70*/  FMUL.FTZ R40, R40, R96 ;  /* 0x0000006028287220 */ /* 0x020fe20000410000 */
[----:B------:R-:W-:Y:S01]  /*6c80*/  BSSY.RECONVERGENT B1, `(.L_x_43531) ;  /* 0x000005b000017945 */ /* 0x000fe20003800200 */
[----:B------:R-:W-:Y:S02]  /*6c90*/  IMAD.MOV.U32 R10, RZ, RZ, 0x2 ;  /* 0x00000002ff0a7424 */ /* 0x000fe400078e00ff */
[----:B------:R-:W1:Y:S01]  /*6ca0*/  LDC R85, c[0x0][0x408] ;  /* 0x00010200ff557b82 */ /* 0x000e620000000800 */
[----:B------:R-:W-:-:S05]  /*6cb0*/  FFMA.FTZ R87, R87, R2, 1.1641532182693481445e-10 ;  /* 0x2f00000057577423 */ /* 0x000fca0000010002 */
[----:B0-----:R-:W-:Y:S02]  /*6cc0*/  FSETP.LE.FTZ.AND P0, PT, R87, R86, PT ;  /* 0x000000565700720b */ /* 0x001fe40003f13000 */
[----:B------:R-:W-:Y:S01]  /*6cd0*/  MOV R87, R0 ;  /* 0x0000000000577202 */ /* 0x000fe20000000f00 */
[----:B-1----:R-:W-:Y:S01]  /*6ce0*/  FMUL.FTZ R40, R40, R85 ;  /* 0x0000005528287220 */ /* 0x002fe20000410000 */
        /* <DEDUP_REMOVED lines=9> */
.L_x_43533:
        /* <DEDUP_REMOVED lines=13> */
.L_x_43535:
[----:B------:R-:W-:Y:S05]  /*6e50*/  BSYNC.RECONVERGENT B2 ;  /* 0x0000000000027941 */ /* 0x000fea0003800200 */
.L_x_43534:
        /* <DEDUP_REMOVED lines=61> */
.L_x_43532:
[----:B------:R-:W-:Y:S05]  /*7230*/  BSYNC.RECONVERGENT B1 ;  /* 0x0000000000017941 */ /* 0x000fea0003800200 */
.L_x_43531:
[----:B------:R-:W-:Y:S01]  /*7240*/  ISETP.NE.AND P2, PT, R10, 0x1, PT ;  /* 0x000000010a00780c */ /* 0x000fe20003f45270 */
[----:B------:R-:W-:Y:S01]  /*7250*/  FMUL.FTZ R102, R41, R96 ;  /* 0x0000006029667220 */ /* 0x000fe20000410000 */
[----:B------:R-:W-:Y:S01]  /*7260*/  I2FP.F32.U32 R87, R87 ;  /* 0x0000005700577245 */ /* 0x000fe20000201000 */
[----:B------:R-:W-:Y:S01]  /*7270*/  BSSY.RECONVERGENT B1, `(.L_x_43536) ;  /* 0x000005a000017945 */ /* 0x000fe20003800200 */
[----:B------:R-:W-:Y:S02]  /*7280*/  IMAD.MOV.U32 R84, RZ, RZ, 0x2 ;  /* 0x00000002ff547424 */ /* 0x000fe400078e00ff */
[----:B------:R-:W-:Y:S01]  /*7290*/  FMUL.FTZ R41, R102, R85 ;  /* 0x0000005566297220 */ /* 0x000fe20000410000 */
[----:B------:R-:W-:-:S05]  /*72a0*/  FFMA.FTZ R87, R87, R2, 1.1641532182693481445e-10 ;  /* 0x2f00000057577423 */ /* 0x000fca0000010002 */
        /* <DEDUP_REMOVED lines=11> */
.L_x_43538:
        /* <DEDUP_REMOVED lines=13> */
.L_x_43540:
[----:B------:R-:W-:Y:S05]  /*7430*/  BSYNC.RECONVERGENT B2 ;  /* 0x0000000000027941 */ /* 0x000fea0003800200 */
.L_x_43539:
        /* <DEDUP_REMOVED lines=61> */
.L_x_43537:
[----:B------:R-:W-:Y:S05]  /*7810*/  BSYNC.RECONVERGENT B1 ;  /* 0x0000000000017941 */ /* 0x000fea0003800200 */
.L_x_43536:
[----:B------:R-:W-:Y:S01]  /*7820*/  ISETP.NE.AND P3, PT, R84, 0x1, PT ;  /* 0x000000015400780c */ /* 0x000fe20003f65270 */
[----:B------:R-:W-:Y:S01]  /*7830*/  FMUL.FTZ R42, R42, R96 ;  /* 0x000000602a2a7220 */ /* 0x000fe20000410000 */
[----:B------:R-:W-:Y:S01]  /*7840*/  I2FP.F32.U32 R87, R87 ;  /* 0x0000005700577245 */ /* 0x000fe20000201000 */
[----:B------:R-:W-:Y:S01]  /*7850*/  BSSY.RECONVERGENT B1, `(.L_x_43541) ;  /* 0x000005a000017945 */ /* 0x000fe20003800200 */
[----:B------:R-:W-:Y:S02]  /*7860*/  HFMA2 R10, -RZ, RZ, 0, 1.1920928955078125e-07 ;  /* 0x00000002ff0a7431 */ /* 0x000fe400000001ff */
        /* <DEDUP_REMOVED lines=13> */
.L_x_43543:
        /* <DEDUP_REMOVED lines=13> */
.L_x_43545:
[----:B------:R-:W-:Y:S05]  /*7a10*/  BSYNC.RECONVERGENT B2 ;  /* 0x0000000000027941 */ /* 0x000fea0003800200 */
.L_x_43544:
        /* <DEDUP_REMOVED lines=61> */
.L_x_43542:
[----:B------:R-:W-:Y:S05]  /*7df0*/  BSYNC.RECONVERGENT B1 ;  /* 0x0000000000017941 */ /* 0x000fea0003800200 */
.L_x_43541:
[----:B------:R-:W-:Y:S02]  /*7e00*/  I2FP.F32.U32 R87, R87 ;  /* 0x0000005700577245 */ /* 0x000fe40000201000 */
[----:B------:R-:W-:Y:S02]  /*7e10*/  FSEL R40, R40, RZ, P0 ;  /* 0x000000ff28287208 */ /* 0x000fe40000000000 */
[----:B------:R-:W-:Y:S01]  /*7e20*/  FSEL R41, R41, RZ, P1 ;  /* 0x000000ff29297208 */ /* 0x000fe20000800000 */
[----:B------:R-:W-:Y:S01]  /*7e30*/  FFMA.FTZ R87, R87, R2, 1.1641532182693481445e-10 ;  /* 0x2f00000057577423 */ /* 0x000fe20000010002 */
[----:B------:R-:W-:Y:S01]  /*7e40*/  FMUL.FTZ R2, R43, R96 ;  /* 0x000000602b027220 */ /* 0x000fe20000410000 */
[----:B------:R-:W-:-:S03]  /*7e50*/  FSEL R42, R42, RZ, P2 ;  /* 0x000000ff2a2a7208 */ /* 0x000fc60001000000 */
[----:B------:R-:W-:Y:S01]  /*7e60*/  FMUL.FTZ R2, R2, R85 ;  /* 0x0000005502027220 */ /* 0x000fe20000410000 */
[----:B------:R-:W-:-:S04]  /*7e70*/  FSETP.GTU.FTZ.AND P4, PT, R87, R86, PT ;  /* 0x000000565700720b */ /* 0x000fc80003f9c000 */
[----:B------:R-:W-:Y:S02]  /*7e80*/  PLOP3.LUT P3, PT, P4, PT, PT, 0x8, 0x80 ;  /* 0x000000000080781c */ /* 0x000fe4000276e170 */
[----:B------:R-:W-:-:S11]  /*7e90*/  FSEL R43, R2, RZ, !P4 ;  /* 0x000000ff022b7208 */ /* 0x000fd60006000000 */
.L_x_43525:
[----:B------:R-:W0:Y:S01]  /*7ea0*/  LDC.64 R102, c[0x0][0x3a8] ;  /* 0x0000ea00ff667b82 */ /* 0x000e220000000a00 */
[----:B------:R-:W-:Y:S02]  /*7eb0*/  SEL R2, RZ, 0x1000000, !P3 ;  /* 0x01000000ff027807 */ /* 0x000fe40005800000 */
[----:B------:R-:W-:Y:S02]  /*7ec0*/  SEL R87, RZ, 0x10000, !P2 ;  /* 0x00010000ff577807 */ /* 0x000fe40005000000 */
[----:B------:R-:W-:-:S03]  /*7ed0*/  SEL R86, RZ, 0x100, !P1 ;  /* 0x00000100ff567807 */ /* 0x000fc60004800000 */
[----:B------:R-:W1:Y:S01]  /*7ee0*/  LDC.64 R84, c[0x0][0x3b0] ;  /* 0x0000ec00ff547b82 */ /* 0x000e620000000a00 */
[----:B------:R-:W-:Y:S02]  /*7ef0*/  IADD3 R2, PT, PT, R86, R2, R87 ;  /* 0x0000000256027210 */ /* 0x000fe40007ffe057 */
[----:B------:R-:W-:-:S05]  /*7f00*/  SEL R87, RZ, 0x1, !P0 ;  /* 0x00000001ff577807 */ /* 0x000fca0004000000 */
[----:B------:R-:W-:Y:S01]  /*7f10*/  IMAD.IADD R87, R2, 0x1, R87 ;  /* 0x0000000102577824 */ /* 0x000fe200078e0257 */
[----:B------:R-:W-:Y:S01]  /*7f20*/  MOV R2, R100 ;  /* 0x0000006400027202 */ /* 0x000fe20000000f00 */
[----:B0-----:R-:W-:-:S05]  /*7f30*/  IMAD.WIDE.U32 R102, R98, 0x10, R102 ;  /* 0x0000001062667825 */ /* 0x001fca00078e0066 */
[----:B------:R0:W-:Y:S01]  /*7f40*/  STG.E.128 desc[UR6][R102.64], R40 ;  /* 0x0000002866007986 */ /* 0x0001e2000c101d06 */
[----:B-1----:R-:W-:-:S04]  /*7f50*/  IMAD.WIDE.U32 R84, R98, 0x4, R84 ;  /* 0x0000000462547825 */ /* 0x002fc800078e0054 */
[----:B------:R-:W-:Y:S01]  /*7f60*/  VIADD R98, R98, 0x20 ;  /* 0x0000002062627836 */ /* 0x000fe20000000000 */
[----:B------:R0:W-:Y:S06]  /*7f70*/  STG.E desc[UR6][R84.64], R87 ;  /* 0x0000005754007986 */ /* 0x0001ec000c101906 */
.L_x_43503:
[----:B------:R-:W-:Y:S05]  /*7f80*/  BSYNC.RECONVERGENT B0 ;  /* 0x0000000000007941 */ /* 0x000fea0003800200 */
.L_x_43502:
        /* <DEDUP_REMOVED lines=29> */
.L_x_43551:
        /* <DEDUP_REMOVED lines=13> */
.L_x_43553:
[----:B------:R-:W-:Y:S05]  /*8230*/  BSYNC.RECONVERGENT B2 ;  /* 0x0000000000027941 */ /* 0x000fea0003800200 */
.L_x_43552:
        /* <DEDUP_REMOVED lines=50> */
[----:B------:R-:W-:Y:S02]  /*8560*/  UIADD3 UR14, UPT, UPT, UR5, -0x695add53, URZ ;  /* 0x96a522ad050e7890 */ /* 0x000fe4000fffe0ff */
[----:B------:R-:W-:Y:S01]  /*8570*/  IMAD.MOV.U32 R103, RZ, RZ, RZ ;  /* 0x000000ffff677224 */ /* 0x000fe200078e00ff */
[----:B------:R-:W-:Y:S01]  /*8580*/  LOP3.LUT R100, R100, UR13, R137, 0x96, !PT ;  /* 0x0000000d64647c12 */ /* 0x000fe2000f8e9689 */
[----:B------:R-:W-:Y:S01]  /*8590*/  UIADD3 UR13, UPT, UPT, UR4, -0x700cb87f, URZ ;  /* 0x8ff34781040d7890 */ /* 0x000fe2000fffe0ff */
[----:B------:R-:W-:-:S04]  /*85a0*/  IMAD.WIDE.U32 R104, R104, -0x326172a9, RZ ;  /* 0xcd9e8d5768687825 */ /* 0x000fc800078e00ff */
[----:B------:R-:W-:Y:S01]  /*85b0*/  IMAD.WIDE.U32 R100, R100, -0x2daee0ad, RZ ;  /* 0xd2511f5364647825 */ /* 0x000fe200078e00ff */
[----:B------:R-:W-:Y:S02]  /*85c0*/  LOP3.LUT R13, R136, UR13, R105, 0x96, !PT ;  /* 0x0000000d880d7c12 */ /* 0x000fe4000f8e9669 */
[----:B------:R-:W-:Y:S02]  /*85d0*/  MOV R0, R104 ;  /* 0x0000006800007202 */ /* 0x000fe40000000f00 */
[----:B------:R-:W-:Y:S01]  /*85e0*/  LOP3.LUT R14, R102, UR14, R101, 0x96, !PT ;  /* 0x0000000e660e7c12 */ /* 0x000fe2000f8e9665 */
[----:B------:R-:W-:-:S07]  /*85f0*/  IMAD.MOV.U32 R102, RZ, RZ, R2 ;  /* 0x000000ffff667224 */ /* 0x000fce00078e0002 */
.L_x_43550:
[----:B------:R-:W-:Y:S05]  /*8600*/  BSYNC.RECONVERGENT B1 ;  /* 0x0000000000017941 */ /* 0x000fea0003800200 */
.L_x_43549:
[----:B------:R-:W0:Y:S01]  /*8610*/  LDC R2, c[0x0][0x408] ;  /* 0x00010200ff027b82 */ /* 0x000e220000000800 */
[----:B------:R-:W-:Y:S01]  /*8620*/  I2FP.F32.U32 R105, R102 ;  /* 0x0000006600697245 */ /* 0x000fe20000201000 */
[----:B------:R-:W-:Y:S02]  /*8630*/  HFMA2 R102, -RZ, RZ, 0.1171875, 0 ;  /* 0x2f800000ff667431 */ /* 0x000fe400000001ff */
[----:B-----5:R-:W-:Y:S01]  /*8640*/  FMUL.FTZ R113, R44, R96 ;  /* 0x000000602c717220 */ /* 0x020fe20000410000 */
[----:B------:R-:W-:Y:S01]  /*8650*/  ISETP.NE.AND P1, PT, R103, 0x1, PT ;  /* 0x000000016700780c */ /* 0x000fe20003f25270 */
[----:B------:R-:W-:Y:S01]  /*8660*/  BSSY.RECONVERGENT B1, `(.L_x_43554) ;  /* 0x000005e000017945 */ /* 0x000fe20003800200 */
[----:B------:R-:W-:Y:S01]  /*8670*/  FFMA.FTZ R10, R105, R102, 1.1641532182693481445e-10 ;  /* 0x2f000000690a7423 */ /* 0x000fe20000010066 */
[----:B------:R-:W1:Y:S01]  /*8680*/  LDC R101, c[0x0][0x404] ;  /* 0x00010100ff657b82 */ /* 0x000e620000000800 */
[----:B0-----:R-:W-:-:S03]  /*8690*/  FMUL.FTZ R113, R113, R2 ;  /* 0x0000000271717220 */ /* 0x001fc60000410000 */
[----:B-1----:R-:W-:Y:S01]  /*86a0*/  FSETP.GTU.FTZ.AND P0, PT, R10, R101, PT ;  /* 0x000000650a00720b */ /* 0x002fe20003f1c000 */
        /* <DEDUP_REMOVED lines=14> */
.L_x_43556:
        /* <DEDUP_REMOVED lines=13> */
.L_x_43558:
[----:B------:R-:W-:Y:S05]  /*8860*/  BSYNC.RECONVERGENT B2 ;  /* 0x0000000000027941 */ /* 0x000fea0003800200 */
.L_x_43557:
        /* <DEDUP_REMOVED lines=61> */
.L_x_43555:
[----:B------:R-:W-:Y:S05]  /*8c40*/  BSYNC.RECONVERGENT B1 ;  /* 0x0000000000017941 */ /* 0x000fea0003800200 */
.L_x_43554:
        /* <DEDUP_REMOVED lines=21> */
.L_x_43561:
        /* <DEDUP_REMOVED lines=13> */
.L_x_43563:
[----:B------:R-:W-:Y:S05]  /*8e70*/  BSYNC.RECONVERGENT B2 ;  /* 0x0000000000027941 */ /* 0x000fea0003800200 */
.L_x_43562:
        /* <DEDUP_REMOVED lines=61> */
.L_x_43560:
[----:B------:R-:W-:Y:S05]  /*9250*/  BSYNC.RECONVERGENT B1 ;  /* 0x0000000000017941 */ /* 0x000fea0003800200 */
.L_x_43559:
[----:B------:R-:W-:Y:S01]  /*9260*/  I2FP.F32.U32 R85, R85 ;  /* 0x0000005500557245 */ /* 0x000fe20000201000 */
[----:B------:R-:W-:Y:S01]  /*9270*/  FMUL.FTZ R103, R46, R96 ;  /* 0x000000602e677220 */ /* 0x000fe20000410000 */
[----:B------:R-:W-:Y:S01]  /*9280*/  ISETP.NE.AND P3, PT, R84, 0x1, PT ;  /* 0x000000015400780c */ /* 0x000fe20003f65270 */
[----:B------:R-:W-:Y:S02]  /*9290*/  BSSY.RECONVERGENT B1, `(.L_x_43564) ;  /* 0x000005d000017945 */ /* 0x000fe40003800200 */
[----:B------:R-:W-:Y:S01]  /*92a0*/  FFMA.FTZ R10, R85, R102, 1.1641532182693481445e-10 ;  /* 0x2f000000550a7423 */ /* 0x000fe20000010066 */
[----:B------:R-:W-:Y:S01]  /*92b0*/  FMUL.FTZ R103, R103, R2 ;  /* 0x0000000267677220 */ /* 0x000fe20000410000 */
[----:B------:R-:W-:-:S03]  /*92c0*/  MOV R85, R0 ;  /* 0x0000000000557202 */ /* 0x000fc60000000f00 */
        /* <DEDUP_REMOVED lines=14> */
.L_x_43566:
        /* <DEDUP_REMOVED lines=13> */
.L_x_43568:
[----:B------:R-:W-:Y:S05]  /*9480*/  BSYNC.RECONVERGENT B2 ;  /* 0x0000000000027941 */ /* 0x000fea0003800200 */
.L_x_43567:
[----:B------:R-:W-:Y:S01]  /*9490*/  IMAD.WIDE.U32 R138, R92, -0x326172a9, RZ ;  /* 0xcd9e8d575c8a7825 */ /* 0x000fe200078e00ff */
[----:B------:R-:W-:Y:S01]  /*94a0*/  LOP3.LUT R136, R9, UR5, R105, 0x96, !PT ;  /* 0x0000000509887c12 */ /* 0x000fe2000f8e9669 */
[----:B------:R-:W-:Y:S02]  /*94b0*/  UIADD3 UR14, UPT, UPT, UR5, -0x4498517b, URZ ;  /* 0xbb67ae85050e7890 */ /* 0x000fe4000fffe0ff */
[----:B------:R-:W-:Y:S01]  /*94c0*/  HFMA2 R10, -RZ, RZ, 0, 0 ;  /* 0x00000000ff0a7431 */ /* 0x000fe200000001ff */
        /* <DEDUP_REMOVED lines=56> */
[----:B------:R-:W-:-:S07]  /*9850*/  IMAD.MOV.U32 R100, RZ, RZ, R84 ;  /* 0x000000ffff647224 */ /* 0x000fce00078e0054 */
.L_x_43565:
[----:B------:R-:W-:Y:S05]  /*9860*/  BSYNC.RECONVERGENT B1 ;  /* 0x0000000000017941 */ /* 0x000fea0003800200 */
.L_x_43564:
        /* <DEDUP_REMOVED lines=9> */
.L_x_43548:
        /* <DEDUP_REMOVED lines=16> */
.L_x_43572:
        /* <DEDUP_REMOVED lines=13> */
.L_x_43574:
[----:B------:R-:W-:Y:S05]  /*9ad0*/  BSYNC.RECONVERGENT B2 ;  /* 0x0000000000027941 */ /* 0x000fea0003800200 */
.L_x_43573:
        /* <DEDUP_REMOVED lines=50> */
[----:B------:R-:W-:Y:S01]  /*9e00*/  UIADD3 UR14, UPT, UPT, UR5, -0x695add53, URZ ;  /* 0x96a522ad050e7890 */ /* 0x000fe2000fffe0ff */
[----:B------:R-:W-:Y:S02]  /*9e10*/  MOV R85, R2 ;  /* 0x0000000200557202 */ /* 0x000fe40000000f00 */
        /* <DEDUP_REMOVED lines=8> */
.L_x_43571:
[----:B------:R-:W-:Y:S05]  /*9ea0*/  BSYNC.RECONVERGENT B1 ;  /* 0x0000000000017941 */ /* 0x000fea0003800200 */
.L_x_43570:
[----:B------:R-:W0:Y:S01]  /*9eb0*/  LDC R84, c[0x0][0x404] ;  /* 0x00010100ff547b82 */ /* 0x000e220000000800 */
[----:B------:R-:W-:Y:S01]  /*9ec0*/  ISETP.NE.AND P1, PT, R86, 0x1, PT ;  /* 0x000000015600780c */ /* 0x000fe20003f25270 */
[----:B-----5:R-:W-:Y:S01]  /*9ed0*/  FMUL.FTZ R101, R44, R96 ;  /* 0x000000602c657220 */ /* 0x020fe20000410000 */
[----:B------:R-:W-:Y:S01]  /*9ee0*/  I2FP.F32.U32 R10, R85 ;  /* 0x00000055000a7245 */ /* 0x000fe20000201000 */
[----:B------:R-:W-:Y:S01]  /*9ef0*/  IMAD.MOV.U32 R85, RZ, RZ, 0x2f800000 ;  /* 0x2f800000ff557424 */ /* 0x000fe200078e00ff */
[----:B------:R-:W-:Y:S03]  /*9f00*/  BSSY.RECONVERGENT B1, `(.L_x_43575) ;  /* 0x000005b000017945 */ /* 0x000fe60003800200 */
[----:B------:R-:W1:Y:S01]  /*9f10*/  LDC R2, c[0x0][0x408] ;  /* 0x00010200ff027b82 */ /* 0x000e620000000800 */
[----:B------:R-:W-:Y:S01]  /*9f20*/  FFMA.FTZ R87, R10, R85, 1.1641532182693481445e-10 ;  /* 0x2f0000000a577423 */ /* 0x000fe20000010055 */
[----:B------:R-:W-:-:S04]  /*9f30*/  HFMA2 R10, -RZ, RZ, 0, 1.1920928955078125e-07 ;  /* 0x00000002ff0a7431 */ /* 0x000fc800000001ff */
[----:B0-----:R-:W-:Y:S01]  /*9f40*/  FSETP.LE.FTZ.AND P0, PT, R87, R84, PT ;  /* 0x000000545700720b */ /* 0x001fe20003f13000 */
[----:B------:R-:W-:Y:S02]  /*9f50*/  IMAD.MOV.U32 R87, RZ, RZ, R0 ;  /* 0x000000ffff577224 */ /* 0x000fe400078e0000 */
[----:B-1----:R-:W-:Y:S01]  /*9f60*/  FMUL.FTZ R44, R101, R2 ;  /* 0x00000002652c7220 */ /* 0x002fe20000410000 */
        /* <DEDUP_REMOVED lines=9> */
.L_x_43577:
        /* <DEDUP_REMOVED lines=13> */
.L_x_43579:
[----:B------:R-:W-:Y:S05]  /*a0d0*/  BSYNC.RECONVERGENT B2 ;  /* 0x0000000000027941 */ /* 0x000fea0003800200 */
.L_x_43578:
        /* <DEDUP_REMOVED lines=61> */
.L_x_43576:
[----:B------:R-:W-:Y:S05]  /*a4b0*/  BSYNC.RECONVERGENT B1 ;  /* 0x0000000000017941 */ /* 0x000fea0003800200 */
.L_x_43575:
[----:B------:R-:W-:Y:S01]  /*a4c0*/  ISETP.NE.AND P2, PT, R10, 0x1, PT ;  /* 0x000000010a00780c */ /* 0x000fe20003f45270 */
[----:B------:R-:W-:Y:S01]  /*a4d0*/  FMUL.FTZ R45, R45, R96 ;  /* 0x000000602d2d7220 */ /* 0x000fe20000410000 */
[----:B------:R-:W-:Y:S01]  /*a4e0*/  I2FP.F32.U32 R86, R87 ;  /* 0x0000005700567245 */ /* 0x000fe20000201000 */
[----:B------:R-:W-:Y:S02]  /*a4f0*/  BSSY.RECONVERGENT B1, `(.L_x_43580) ;  /* 0x000005a000017945 */ /* 0x000fe40003800200 */
[----:B------:R-:W-:Y:S02]  /*a500*/  FMUL.FTZ R45, R45, R2 ;  /* 0x000000022d2d7220 */ /* 0x000fe40000410000 */
[----:B------:R-:W-:Y:S01]  /*a510*/  FFMA.FTZ R87, R86, R85, 1.1641532182693481445e-10 ;  /* 0x2f00000056577423 */ /* 0x000fe20000010055 */
[----:B------:R-:W-:-:S04]  /*a520*/  IMAD.MOV.U32 R86, RZ, RZ, 0x2 ;  /* 0x00000002ff567424 */ /* 0x000fc800078e00ff */
        /* <DEDUP_REMOVED lines=11> */
.L_x_43582:
        /* <DEDUP_REMOVED lines=13> */
.L_x_43584:
[----:B------:R-:W-:Y:S05]  /*a6b0*/  BSYNC.RECONVERGENT B2 ;  /* 0x0000000000027941 */ /* 0x000fea0003800200 */
.L_x_43583:
        /* <DEDUP_REMOVED lines=61> */
.L_x_43581:
[----:B------:R-:W-:Y:S05]  /*aa90*/  BSYNC.RECONVERGENT B1 ;  /* 0x0000000000017941 */ /* 0x000fea0003800200 */
.L_x_43580:
[----:B------:R-:W-:Y:S01]  /*aaa0*/  ISETP.NE.AND P3, PT, R86, 0x1, PT ;  /* 0x000000015600780c */ /* 0x000fe20003f65270 */
[----:B------:R-:W-:Y:S01]  /*aab0*/  FMUL.FTZ R101, R46, R96 ;  /* 0x000000602e657220 */ /* 0x000fe20000410000 */
[----:B------:R-:W-:Y:S01]  /*aac0*/  I2FP.F32.U32 R10, R87 ;  /* 0x00000057000a7245 */ /* 0x000fe20000201000 */
[----:B------:R-:W-:Y:S02]  /*aad0*/  BSSY.RECONVERGENT B1, `(.L_x_43585) ;  /* 0x000005a000017945 */ /* 0x000fe40003800200 */
[----:B------:R-:W-:Y:S02]  /*aae0*/  FMUL.FTZ R46, R101, R2 ;  /* 0x00000002652e7220 */ /* 0x000fe40000410000 */
[----:B------:R-:W-:Y:S01]  /*aaf0*/  FFMA.FTZ R87, R10, R85, 1.1641532182693481445e-10 ;  /* 0x2f0000000a577423 */ /* 0x000fe20000010055 */
[----:B------:R-:W-:-:S04]  /*ab00*/  IMAD.MOV.U32 R10, RZ, RZ, 0x2 ;  /* 0x00000002ff0a7424 */ /* 0x000fc800078e00ff */
        /* <DEDUP_REMOVED lines=11> */
.L_x_43587:
        /* <DEDUP_REMOVED lines=13> */
.L_x_43589:
[----:B------:R-:W-:Y:S05]  /*ac90*/  BSYNC.RECONVERGENT B2 ;  /* 0x0000000000027941 */ /* 0x000fea0003800200 */
.L_x_43588:
        /* <DEDUP_REMOVED lines=61> */
.L_x_43586:
[----:B------:R-:W-:Y:S05]  /*b070*/  BSYNC.RECONVERGENT B1 ;  /* 0x0000000000017941 */ /* 0x000fea0003800200 */
.L_x_43585:
[----:B------:R-:W-:Y:S01]  /*b080*/  I2FP.F32.U32 R86, R87 ;  /* 0x0000005700567245 */ /* 0x000fe20000201000 */
[----:B------:R-:W-:Y:S01]  /*b090*/  FMUL.FTZ R47, R47, R96 ;  /* 0x000000602f2f7220 */ /* 0x000fe20000410000 */
[----:B------:R-:W-:Y:S02]  /*b0a0*/  FSEL R44, R44, RZ, P0 ;  /* 0x000000ff2c2c7208 */ /* 0x000fe40000000000 */
[----:B------:R-:W-:Y:S01]  /*b0b0*/  FSEL R45, R45, RZ, P1 ;  /* 0x000000ff2d2d7208 */ /* 0x000fe20000800000 */
[----:B------:R-:W-:Y:S01]  /*b0c0*/  FFMA.FTZ R85, R86, R85, 1.1641532182693481445e-10 ;  /* 0x2f00000056557423 */ /* 0x000fe20000010055 */
[----:B------:R-:W-:Y:S01]  /*b0d0*/  FMUL.FTZ R47, R47, R2 ;  /* 0x000000022f2f7220 */ /* 0x000fe20000410000 */
[----:B------:R-:W-:-:S03]  /*b0e0*/  FSEL R46, R46, RZ, P2 ;  /* 0x000000ff2e2e7208 */ /* 0x000fc60001000000 */
[----:B------:R-:W-:-:S04]  /*b0f0*/  FSETP.GTU.FTZ.AND P3, PT, R85, R84, PT ;  /* 0x000000545500720b */ /* 0x000fc80003f7c000 */
[----:B------:R-:W-:Y:S02]  /*b100*/  FSEL R47, R47, RZ, !P3 ;  /* 0x000000ff2f2f7208 */ /* 0x000fe40005800000 */
[----:B------:R-:W-:-:S13]  /*b110*/  PLOP3.LUT P3, PT, P3, PT, PT, 0x8, 0x80 ;  /* 0x000000000080781c */ /* 0x000fda0001f6e170 */
.L_x_43569:
[----:B------:R-:W0:Y:S01]  /*b120*/  LDC.64 R102, c[0x0][0x3a8] ;  /* 0x0000ea00ff667b82 */ /* 0x000e220000000a00 */
[----:B------:R-:W-:Y:S02]  /*b130*/  SEL R2, RZ, 0x1000000, !P3 ;  /* 0x01000000ff027807 */ /* 0x000fe40005800000 */
[----:B------:R-:W-:Y:S02]  /*b140*/  SEL R85, RZ, 0x10000, !P2 ;  /* 0x00010000ff557807 */ /* 0x000fe40005000000 */
[----:B------:R-:W-:-:S03]  /*b150*/  SEL R84, RZ, 0x100, !P1 ;  /* 0x00000100ff547807 */ /* 0x000fc60004800000 */
[----:B------:R-:W1:Y:S01]  /*b160*/  LDC.64 R86, c[0x0][0x3b0] ;  /* 0x0000ec00ff567b82 */ /* 0x000e620000000a00 */
[----:B------:R-:W-:Y:S02]  /*b170*/  IADD3 R2, PT, PT, R84, R2, R85 ;  /* 0x0000000254027210 */ /* 0x000fe40007ffe055 */
[----:B------:R-:W-:-:S04]  /*b180*/  SEL R85, RZ, 0x1, !P0 ;  /* 0x00000001ff557807 */ /* 0x000fc80004000000 */
[----:B------:R-:W-:Y:S01]  /*b190*/  IADD3 R85, PT, PT, R2, R85, RZ ;  /* 0x0000005502557210 */ /* 0x000fe20007ffe0ff */
[----:B------:R-:W-:Y:S02]  /*b1a0*/  IMAD.MOV.U32 R2, RZ, RZ, R100 ;  /* 0x000000ffff027224 */ /* 0x000fe400078e0064 */
[----:B0-----:R-:W-:-:S05]  /*b1b0*/  IMAD.WIDE.U32 R102, R98, 0x10, R102 ;  /* 0x0000001062667825 */ /* 0x001fca00078e0066 */
[----:B------:R2:W-:Y:S01]  /*b1c0*/  STG.E.128 desc[UR6][R102.64], R44 ;  /* 0x0000002c66007986 */ /* 0x0005e2000c101d06 */
[----:B-1----:R-:W-:-:S04]  /*b1d0*/  IMAD.WIDE.U32 R86, R98, 0x4, R86 ;  /* 0x0000000462567825 */ /* 0x002fc800078e0056 */
[----:B------:R-:W-:Y:S01]  /*b1e0*/  VIADD R98, R98, 0x20 ;  /* 0x0000002062627836 */ /* 0x000fe20000000000 */
[----:B------:R2:W-:Y:S06]  /*b1f0*/  STG.E desc[UR6][R86.64], R85 ;  /* 0x0000005556007986 */ /* 0x0005ec000c101906 */
.L_x_43547:
[----:B------:R-:W-:Y:S05]  /*b200*/  BSYNC.RECONVERGENT B0 ;  /* 0x0000000000007941 */ /* 0x000fea0003800200 */
.L_x_43546:
        /* <DEDUP_REMOVED lines=10> */
[----:B0-2---:R-:W0:Y:S02]  /*b2b0*/  LDC.64 R84, c[0x0][0x3a0] ;  /* 0x0000e800ff547b82 */ /* 0x005e240000000a00 */
        /* <DEDUP_REMOVED lines=18> */
.L_x_43595:
        /* <DEDUP_REMOVED lines=13> */
.L_x_43597:
[----:B------:R-:W-:Y:S05]  /*b4b0*/  BSYNC.RECONVERGENT B2 ;  /* 0x0000000000027941 */ /* 0x000fea0003800200 */
.L_x_43596:
        /* <DEDUP_REMOVED lines=61> */
.L_x_43594:
[----:B------:R-:W-:Y:S05]  /*b890*/  BSYNC.RECONVERGENT B1 ;  /* 0x0000000000017941 */ /* 0x000fea0003800200 */
.L_x_43593:
        /* <DEDUP_REMOVED lines=24> */
.L_x_43600:
        /* <DEDUP_REMOVED lines=13> */
.L_x_43602:
[----:B------:R-:W-:Y:S05]  /*baf0*/  BSYNC.RECONVERGENT B2 ;  /* 0x0000000000027941 */ /* 0x000fea0003800200 */
.L_x_43601:
        /* <DEDUP_REMOVED lines=61> */
.L_x_43599:
[----:B------:R-:W-:Y:S05]  /*bed0*/  BSYNC.RECONVERGENT B1 ;  /* 0x0000000000017941 */ /* 0x000fea0003800200 */
.L_x_43598:
        /* <DEDUP_REMOVED lines=21> */
.L_x_43605:
        /* <DEDUP_REMOVED lines=13> */
.L_x_43607:
[----:B------:R-:W-:Y:S05]  /*c100*/  BSYNC.RECONVERGENT B2 ;  /* 0x0000000000027941 */ /* 0x000fea0003800200 */
.L_x_43606:
        /* <DEDUP_REMOVED lines=51> */
[----:B------:R-:W-:Y:S01]  /*c440*/  IMAD.MOV.U32 R85, RZ, RZ, R102 ;  /* 0x000000ffff557224 */ /* 0x000fe200078e0066 */
        /* <DEDUP_REMOVED lines=8> */
[----:B------:R-:W-:-:S07]  /*c4d0*/  HFMA2 R84, -RZ, RZ, 0, 0 ;  /* 0x00000000ff547431 */ /* 0x000fce00000001ff */
.L_x_43604:
[----:B------:R-:W-:Y:S05]  /*c4e0*/  BSYNC.RECONVERGENT B1 ;  /* 0x0000000000017941 */ /* 0x000fea0003800200 */
.L_x_43603:
        /* <DEDUP_REMOVED lines=21> */
.L_x_43610:
        /* <DEDUP_REMOVED lines=13> */
.L_x_43612:
[----:B------:R-:W-:Y:S05]  /*c710*/  BSYNC.RECONVERGENT B2 ;  /* 0x0000000000027941 */ /* 0x000fea0003800200 */
.L_x_43611:
        /* <DEDUP_REMOVED lines=61> */
.L_x_43609:
[----:B------:R-:W-:Y:S05]  /*caf0*/  BSYNC.RECONVERGENT B1 ;  /* 0x0000000000017941 */ /* 0x000fea0003800200 */
.L_x_43608:
        /* <DEDUP_REMOVED lines=9> */
.L_x_43592:
[----:B------:R-:W-:Y:S01]  /*cb90*/  ISETP.NE.AND P0, PT, R10, 0x1, PT ;  /* 0x000000010a00780c */ /* 0x000fe20003f05270 */
[----:B------:R-:W-:Y:S01]  /*cba0*/  BSSY.RECONVERGENT B1, `(.L_x_43614) ;  /* 0x0000059000017945 */ /* 0x000fe20003800200 */
[----:B--2---:R-:W-:Y:S02]  /*cbb0*/  HFMA2 R86, -RZ, RZ, 0, 1.1920928955078125e-07 ;  /* 0x00000002ff567431 */ /* 0x004fe400000001ff */
        /* <DEDUP_REMOVED lines=13> */
.L_x_43616:
        /* <DEDUP_REMOVED lines=13> */
.L_x_43618:
[----:B------:R-:W-:Y:S05]  /*cd60*/  BSYNC.RECONVERGENT B2 ;  /* 0x0000000000027941 */ /* 0x000fea0003800200 */
.L_x_43617:
        /* <DEDUP_REMOVED lines=60> */
.L_x_43615:
[----:B------:R-:W-:Y:S05]  /*d130*/  BSYNC.RECONVERGENT B1 ;  /* 0x0000000000017941 */ /* 0x000fea0003800200 */
.L_x_43614:
        /* <DEDUP_REMOVED lines=8> */
[----:B------:R-:W-:-:S04]  /*d1c0*/  IMAD.MOV.U32 R10, RZ, RZ, 0x2 ;  /* 0x00000002ff0a7424 */ /* 0x000fc800078e00ff */
        /* <DEDUP_REMOVED lines=12> */
.L_x_43621:
        /* <DEDUP_REMOVED lines=13> */
.L_x_43623:
[----:B------:R-:W-:Y:S05]  /*d360*/  BSYNC.RECONVERGENT B2 ;  /* 0x0000000000027941 */ /* 0x000fea0003800200 */
.L_x_43622:
        /* <DEDUP_REMOVED lines=61> */
.L_x_43620:
[----:B------:R-:W-:Y:S05]  /*d740*/  BSYNC.RECONVERGENT B1 ;  /* 0x0000000000017941 */ /* 0x000fea0003800200 */
.L_x_43619:
        /* <DEDUP_REMOVED lines=18> */
.L_x_43626:
        /* <DEDUP_REMOVED lines=13> */
.L_x_43628:
[----:B------:R-:W-:Y:S05]  /*d940*/  BSYNC.RECONVERGENT B2 ;  /* 0x0000000000027941 */ /* 0x000fea0003800200 */
.L_x_43627:
        /* <DEDUP_REMOVED lines=61> */
.L_x_43625:
[----:B------:R-:W-:Y:S05]  /*dd20*/  BSYNC.RECONVERGENT B1 ;  /* 0x0000000000017941 */ /* 0x000fea0003800200 */
.L_x_43624:
[----:B------:R-:W-:Y:S01]  /*dd30*/  ISETP.NE.AND P3, PT, R86, 0x1, PT ;  /* 0x000000015600780c */ /* 0x000fe20003f65270 */
[----:B------:R-:W-:Y:S01]  /*dd40*/  FMUL.FTZ R101, R50, R96 ;  /* 0x0000006032657220 */ /* 0x000fe20000410000 */
[----:B------:R-:W-:Y:S01]  /*dd50*/  I2FP.F32.U32 R10, R87 ;  /* 0x00000057000a7245 */ /* 0x000fe20000201000 */
[----:B------:R-:W-:Y:S02]  /*dd60*/  BSSY.RECONVERGENT B1, `(.L_x_43629) ;  /* 0x000005a000017945 */ /* 0x000fe40003800200 */
[----:B------:R-:W-:Y:S02]  /*dd70*/  FMUL.FTZ R50, R101, R2 ;  /* 0x0000000265327220 */ /* 0x000fe40000410000 */
[----:B------:R-:W-:Y:S01]  /*dd80*/  FFMA.FTZ R87, R10, R85, 1.1641532182693481445e-10 ;  /* 0x2f0000000a577423 */ /* 0x000fe20000010055 */
[----:B------:R-:W-:-:S04]  /*dd90*/  HFMA2 R10, -RZ, RZ, 0, 1.1920928955078125e-07 ;  /* 0x00000002ff0a7431 */ /* 0x000fc800000001ff */
        /* <DEDUP_REMOVED lines=11> */
.L_x_43631:
        /* <DEDUP_REMOVED lines=13> */
.L_x_43633:
[----:B------:R-:W-:Y:S05]  /*df20*/  BSYNC.RECONVERGENT B2 ;  /* 0x0000000000027941 */ /* 0x000fea0003800200 */
.L_x_43632:
        /* <DEDUP_REMOVED lines=61> */
.L_x_43630:
[----:B------:R-:W-:Y:S05]  /*e300*/  BSYNC.RECONVERGENT B1 ;  /* 0x0000000000017941 */ /* 0x000fea0003800200 */
.L_x_43629:
        /* <DEDUP_REMOVED lines=10> */
.L_x_43613:
        /* <DEDUP_REMOVED lines=14> */
.L_x_43591:
[----:B------:R-:W-:Y:S05]  /*e490*/  BSYNC.RECONVERGENT B0 ;  /* 0x0000000000007941 */ /* 0x000fea0003800200 */
.L_x_43590:
        /* <DEDUP_REMOVED lines=10> */
[----:B0-23--:R-:W0:Y:S02]  /*e540*/  LDC.64 R84, c[0x0][0x3a0] ;  /* 0x0000e800ff547b82 */ /* 0x00de240000000a00 */
        /* <DEDUP_REMOVED lines=18> */
.L_x_43639:
        /* <DEDUP_REMOVED lines=13> */
.L_x_43641:
[----:B------:R-:W-:Y:S05]  /*e740*/  BSYNC.RECONVERGENT B2 ;  /* 0x0000000000027941 */ /* 0x000fea0003800200 */
.L_x_43640:
        /* <DEDUP_REMOVED lines=61> */
.L_x_43638:
[----:B------:R-:W-:Y:S05]  /*eb20*/  BSYNC.RECONVERGENT B1 ;  /* 0x0000000000017941 */ /* 0x000fea0003800200 */
.L_x_43637:
        /* <DEDUP_REMOVED lines=24> */
.L_x_43644:
        /* <DEDUP_REMOVED lines=13> */
.L_x_43646:
[----:B------:R-:W-:Y:S05]  /*ed80*/  BSYNC.RECONVERGENT B2 ;  /* 0x0000000000027941 */ /* 0x000fea0003800200 */
.L_x_43645:
        /* <DEDUP_REMOVED lines=55> */
[----:B------:R-:W-:-:S04]  /*f100*/  IMAD.WIDE.U32 R138, R10, -0x2daee0ad, RZ ;  /* 0xd2511f530a8a7825 */ /* 0x000fc800078e00ff */
[----:B------:R-:W-:Y:S01]  /*f110*/  HFMA2 R10, -RZ, RZ, 0, 0 ;  /* 0x00000000ff0a7431 */ /* 0x000fe200000001ff */
[----:B------:R-:W-:Y:S02]  /*f120*/  LOP3.LUT R13, R148, UR13, R151, 0x96, !PT ;  /* 0x0000000d940d7c12 */ /* 0x000fe4000f8e9697 */
[----:B------:R-:W-:Y:S01]  /*f130*/  MOV R0, R150 ;  /* 0x0000009600007202 */ /* 0x000fe20000000f00 */
[----:B------:R-:W-:Y:S01]  /*f140*/  IMAD.MOV.U32 R102, RZ, RZ, R138 ;  /* 0x000000ffff667224 */ /* 0x000fe200078e008a */
[----:B------:R-:W-:-:S07]  /*f150*/  LOP3.LUT R14, R136, UR14, R139, 0x96, !PT ;  /* 0x0000000e880e7c12 */ /* 0x000fce000f8e968b */
.L_x_43643:
[----:B------:R-:W-:Y:S05]  /*f160*/  BSYNC.RECONVERGENT B1 ;  /* 0x0000000000017941 */ /* 0x000fea0003800200 */
.L_x_43642:
[----:B------:R-:W-:Y:S01]  /*f170*/  I2FP.F32.U32 R105, R84 ;  /* 0x0000005400697245 */ /* 0x000fe20000201000 */
[----:B------:R-:W-:Y:S01]  /*f180*/  FMUL.FTZ R53, R53, R96 ;  /* 0x0000006035357220 */ /* 0x000fe20000410000 */
[----:B------:R-:W-:Y:S01]  /*f190*/  ISETP.NE.AND P2, PT, R10, 0x1, PT ;  /* 0x000000010a00780c */ /* 0x000fe20003f45270 */
[----:B------:R-:W-:Y:S02]  /*f1a0*/  BSSY.RECONVERGENT B1, `(.L_x_43647) ;  /* 0x000005d000017945 */ /* 0x000fe40003800200 */
[----:B------:R-:W-:Y:S01]  /*f1b0*/  FFMA.FTZ R84, R105, R104, 1.1641532182693481445e-10 ;  /* 0x2f00000069547423 */ /* 0x000fe20000010068 */
[----:B------:R-:W-:Y:S01]  /*f1c0*/  FMUL.FTZ R53, R53, R2 ;  /* 0x0000000235357220 */ /* 0x000fe20000410000 */
[----:B------:R-:W-:-:S03]  /*f1d0*/  IMAD.MOV.U32 R105, RZ, RZ, R0 ;  /* 0x000000ffff697224 */ /* 0x000fc600078e0000 */
        /* <DEDUP_REMOVED lines=14> */
.L_x_43649:
        /* <DEDUP_REMOVED lines=13> */
.L_x_43651:
[----:B------:R-:W-:Y:S05]  /*f390*/  BSYNC.RECONVERGENT B2 ;  /* 0x0000000000027941 */ /* 0x000fea0003800200 */
.L_x_43650:
[----:B------:R-:W-:Y:S01]  /*f3a0*/  IMAD.WIDE.U32 R138, R92, -0x326172a9, RZ ;  /* 0xcd9e8d575c8a7825 */ /* 0x000fe200078e00ff */
[----:B------:R-:W-:Y:S01]  /*f3b0*/  LOP3.LUT R0, R9, UR5, R85, 0x96, !PT ;  /* 0x0000000509007c12 */ /* 0x000fe2000f8e9655 */
[----:B------:R-:W-:Y:S01]  /*f3c0*/  UIADD3 UR14, UPT, UPT, UR5, -0x4498517b, URZ ;  /* 0xbb67ae85050e7890 */ /* 0x000fe2000fffe0ff */
[----:B------:R-:W-:Y:S01]  /*f3d0*/  MOV R105, R102 ;  /* 0x0000006600697202 */ /* 0x000fe20000000f00 */
        /* <DEDUP_REMOVED lines=57> */
.L_x_43648:
[----:B------:R-:W-:Y:S05]  /*f770*/  BSYNC.RECONVERGENT B1 ;  /* 0x0000000000017941 */ /* 0x000fea0003800200 */
.L_x_43647:
        /* <DEDUP_REMOVED lines=21> */
.L_x_43654:
        /* <DEDUP_REMOVED lines=13> */
.L_x_43656:
[----:B------:R-:W-:Y:S05]  /*f9a0*/  BSYNC.RECONVERGENT B2 ;  /* 0x0000000000027941 */ /* 0x000fea0003800200 */
.L_x_43655:
        /* <DEDUP_REMOVED lines=61> */
.L_x_43653:
[----:B------:R-:W-:Y:S05]  /*fd80*/  BSYNC.RECONVERGENT B1 ;  /* 0x0000000000017941 */ /* 0x000fea0003800200 */
.L_x_43652:
        /* <DEDUP_REMOVED lines=9> */
.L_x_43636:
[----:B------:R-:W-:Y:S01]  /*fe20*/  ISETP.NE.AND P0, PT, R10, 0x1, PT ;  /* 0x000000010a00780c */ /* 0x000fe20003f05270 */
[----:B------:R-:W-:Y:S01]  /*fe30*/  BSSY.RECONVERGENT B1, `(.L_x_43658) ;  /* 0x0000059000017945 */ /* 0x000fe20003800200 */
[----:B--23--:R-:W-:Y:S02]  /*fe40*/  HFMA2 R86, -RZ, RZ, 0, 1.1920928955078125e-07 ;  /* 0x00000002ff567431 */ /* 0x00cfe400000001ff */
        /* <DEDUP_REMOVED lines=13> */
.L_x_43660:
        /* <DEDUP_REMOVED lines=13> */
.L_x_43662:
[----:B------:R-:W-:Y:S05]  /*fff0*/  BSYNC.RECONVERGENT B2 ;  /* 0x0000000000027941 */ /* 0x000fea0003800200 */
.L_x_43661:
        /* <DEDUP_REMOVED lines=60> */
.L_x_43659:
[----:B------:R-:W-:Y:S05]  /*103c0*/  BSYNC.RECONVERGENT B1 ;  /* 0x0000000000017941 */ /* 0x000fea0003800200 */
.L_x_43658:
        /* <DEDUP_REMOVED lines=8> */
[----:B------:R-:W-:-:S04]  /*10450*/  MOV R10, 0x2 ;  /* 0x00000002000a7802 */ /* 0x000fc80000000f00 */
        /* <DEDUP_REMOVED lines=12> */
.L_x_43665:
        /* <DEDUP_REMOVED lines=13> */
.L_x_43667:
[----:B------:R-:W-:Y:S05]  /*105f0*/  BSYNC.RECONVERGENT B2 ;  /* 0x0000000000027941 */ /* 0x000fea0003800200 */
.L_x_43666:
        /* <DEDUP_REMOVED lines=61> */
.L_x_43664:
[----:B------:R-:W-:Y:S05]  /*109d0*/  BSYNC.RECONVERGENT B1 ;  /* 0x0000000000017941 */ /* 0x000fea0003800200 */
.L_x_43663:
        /* <DEDUP_REMOVED lines=18> */
.L_x_43670:
        /* <DEDUP_REMOVED lines=13> */
.L_x_43672:
[----:B------:R-:W-:Y:S05]  /*10bd0*/  BSYNC.RECONVERGENT B2 ;  /* 0x0000000000027941 */ /* 0x000fea0003800200 */
.L_x_43671:
        /* <DEDUP_REMOVED lines=61> */
.L_x_43669:
[----:B------:R-:W-:Y:S05]  /*10fb0*/  BSYNC.RECONVERGENT B1 ;  /* 0x0000000000017941 */ /* 0x000fea0003800200 */
.L_x_43668:
[----:B------:R-:W-:Y:S01]  /*10fc0*/  ISETP.NE.AND P3, PT, R86, 0x1, PT ;  /* 0x000000015600780c */ /* 0x000fe20003f65270 */
[----:B------:R-:W-:Y:S01]  /*10fd0*/  FMUL.FTZ R105, R54, R96 ;  /* 0x0000006036697220 */ /* 0x000fe20000410000 */
[----:B------:R-:W-:Y:S01]  /*10fe0*/  I2FP.F32.U32 R10, R87 ;  /* 0x00000057000a7245 */ /* 0x000fe20000201000 */
[----:B------:R-:W-:Y:S01]  /*10ff0*/  BSSY.RECONVERGENT B1, `(.L_x_43673) ;  /* 0x000005a000017945 */ /* 0x000fe20003800200 */
[----:B------:R-:W-:Y:S02]  /*11000*/  IMAD.MOV.U32 R87, RZ, RZ, R0 ;  /* 0x000000ffff577224 */ /* 0x000fe400078e0000 */
[----:B------:R-:W-:Y:S01]  /*11010*/  FMUL.FTZ R54, R105, R2 ;  /* 0x0000000269367220 */ /* 0x000fe20000410000 */
[----:B------:R-:W-:Y:S01]  /*11020*/  FFMA.FTZ R103, R10, R85, 1.1641532182693481445e-10 ;  /* 0x2f0000000a677423 */ /* 0x000fe20000010055 */
[----:B------:R-:W-:-:S04]  /*11030*/  HFMA2 R10, -RZ, RZ, 0, 1.1920928955078125e-07 ;  /* 0x00000002ff0a7431 */ /* 0x000fc800000001ff */
        /* <DEDUP_REMOVED lines=10> */
.L_x_43675:
        /* <DEDUP_REMOVED lines=13> */
.L_x_43677:
[----:B------:R-:W-:Y:S05]  /*111b0*/  BSYNC.RECONVERGENT B2 ;  /* 0x0000000000027941 */ /* 0x000fea0003800200 */
.L_x_43676:
        /* <DEDUP_REMOVED lines=61> */
.L_x_43674:
[----:B------:R-:W-:Y:S05]  /*11590*/  BSYNC.RECONVERGENT B1 ;  /* 0x0000000000017941 */ /* 0x000fea0003800200 */
.L_x_43673:
        /* <DEDUP_REMOVED lines=10> */
.L_x_43657:
        /* <DEDUP_REMOVED lines=14> */
.L_x_43635:
[----:B------:R-:W-:Y:S05]  /*11720*/  BSYNC.RECONVERGENT B0 ;  /* 0x0000000000007941 */ /* 0x000fea0003800200 */
.L_x_43634:
[----:B------:R-:W-:Y:S01]  /*11730*/  ISETP.GE.U32.AND P0, PT, R16, 0xc0, PT ;  /* 0x000000c01000780c */ /* 0x000fe20003f06070 */
[----:B------:R-:W-:Y:S03]  /*11740*/  BSSY.RECONVERGENT B0, `(.L_x_43678) ;  /* 0x0000327000007945 */ /* 0x000fe60003800200 */
[----:B0-2---:R-:W-:-:S09]  /*11750*/  P2R R102, PR, RZ, 0x1 ;  /* 0x00000001ff667803 */ /* 0x005fd20000000000 */
[----:B------:R-:W-:Y:S05]  /*11760*/  @!P0 BRA `(.L_x_43679) ;  /* 0x0000003000908947 */ /* 0x000fea0003800000 */
[----:B------:R-:W0:Y:S02]  /*11770*/  LDC.64 R56, c[0x0][0x390] ;  /* 0x0000e400ff387b82 */ /* 0x000e240000000a00 */
[----:B0-----:R-:W-:-:S06]  /*11780*/  IMAD.WIDE.U32 R56, R98, 0x10, R56 ;  /* 0x0000001062387825 */ /* 0x001fcc00078e0038 */
[----:B------:R-:W5:Y:S01]  /*11790*/  LDG.E.128 R56, desc[UR6][R56.64] ;  /* 0x0000000638387981 */ /* 0x000f62000c1e1d00 */
[----:B------:R-:W-:-:S04]  /*117a0*/  UISETP.NE.U32.AND UP1, UPT, UR8, URZ, UPT ;  /* 0x000000ff0800728c */ /* 0x000fc8000bf25070 */
[----:B------:R-:W-:-:S09]  /*117b0*/  UISETP.NE.AND.EX UP1, UPT, UR9, URZ, UPT, UP1 ;  /* 0x000000ff0900728c */ /* 0x000fd2000bf25310 */
[----:B------:R-:W-:Y:S05]  /*117c0*/  BRA.U !UP1, `(.L_x_43680) ;  /* 0x0000001909387547 */ /* 0x000fea000b800000 */
[----:B---34-:R-:W0:Y:S02]  /*117d0*/  LDC.64 R84, c[0x0][0x3a0] ;  /* 0x0000e800ff547b82 */ /* 0x018e240000000a00 */
        /* <DEDUP_REMOVED lines=18> */
.L_x_43683:
        /* <DEDUP_REMOVED lines=13> */
.L_x_43685:
[----:B------:R-:W-:Y:S05]  /*119d0*/  BSYNC.RECONVERGENT B2 ;  /* 0x0000000000027941 */ /* 0x000fea0003800200 */
.L_x_43684:
        /* <DEDUP_REMOVED lines=61> */
.L_x_43682:
[----:B------:R-:W-:Y:S05]  /*11db0*/  BSYNC.RECONVERGENT B1 ;  /* 0x0000000000017941 */ /* 0x000fea0003800200 */
.L_x_43681:
[----:B------:R-:W0:Y:S01]  /*11dc0*/  LDC R2, c[0x0][0x408] ;  /* 0x00010200ff027b82 */ /* 0x000e220000000800 */
[----:B------:R-:W-:Y:S01]  /*11dd0*/  I2FP.F32.U32 R10, R105 ;  /* 0x00000069000a7245 */ /* 0x000fe20000201000 */
[----:B------:R-:W-:Y:S01]  /*11de0*/  HFMA2 R105, -RZ, RZ, 0.1171875, 0 ;  /* 0x2f800000ff697431 */ /* 0x000fe200000001ff */
[----:B------:R-:W-:Y:S01]  /*11df0*/  ISETP.NE.AND P1, PT, R108, 0x1, PT ;  /* 0x000000016c00780c */ /* 0x000fe20003f25270 */
[----:B-----5:R-:W-:Y:S01]  /*11e00*/  FMUL.FTZ R113, R56, R96 ;  /* 0x0000006038717220 */ /* 0x020fe20000410000 */
[----:B------:R-:W-:Y:S01]  /*11e10*/  BSSY.RECONVERGENT B1, `(.L_x_43686) ;  /* 0x000005e000017945 */ /* 0x000fe20003800200 */
[----:B------:R-:W-:Y:S01]  /*11e20*/  MOV R110, R0 ;  /* 0x00000000006e7202 */ /* 0x000fe20000000f00 */
        /* <DEDUP_REMOVED lines=17> */
.L_x_43688:
        /* <DEDUP_REMOVED lines=13> */
.L_x_43690:
[----:B------:R-:W-:Y:S05]  /*12010*/  BSYNC.RECONVERGENT B2 ;  /* 0x0000000000027941 */ /* 0x000fea0003800200 */
.L_x_43689:
        /* <DEDUP_REMOVED lines=61> */
.L_x_43687:
[----:B------:R-:W-:Y:S05]  /*123f0*/  BSYNC.RECONVERGENT B1 ;  /* 0x0000000000017941 */ /* 0x000fea0003800200 */
.L_x_43686:
[----:B------:R-:W-:Y:S01]  /*12400*/  I2FP.F32.U32 R84, R110 ;  /* 0x0000006e00547245 */ /* 0x000fe20000201000 */
[----:B------:R-:W-:Y:S01]  /*12410*/  FMUL.FTZ R57, R57, R96 ;  /* 0x0000006039397220 */ /* 0x000fe20000410000 */
[----:B------:R-:W-:Y:S01]  /*12420*/  ISETP.NE.AND P2, PT, R10, 0x1, PT ;  /* 0x000000010a00780c */ /* 0x000fe20003f45270 */
[----:B------:R-:W-:Y:S01]  /*12430*/  BSSY.RECONVERGENT B1, `(.L_x_43691) ;  /* 0x000005d000017945 */ /* 0x000fe20003800200 */
[----:B------:R-:W-:Y:S02]  /*12440*/  IMAD.MOV.U32 R108, RZ, RZ, R0 ;  /* 0x000000ffff6c7224 */ /* 0x000fe400078e0000 */
[----:B------:R-:W-:Y:S01]  /*12450*/  FFMA.FTZ R84, R84, R105, 1.1641532182693481445e-10 ;  /* 0x2f00000054547423 */ /* 0x000fe20000010069 */
[----:B------:R-:W-:-:S04]  /*12460*/  FMUL.FTZ R57, R57, R2 ;  /* 0x0000000239397220 */ /* 0x000fc80000410000 */
        /* <DEDUP_REMOVED lines=14> */
.L_x_43693:
        /* <DEDUP_REMOVED lines=13> */
.L_x_43695:
[----:B------:R-:W-:Y:S05]  /*12620*/  BSYNC.RECONVERGENT B2 ;  /* 0x0000000000027941 */ /* 0x000fea0003800200 */
.L_x_43694:
        /* <DEDUP_REMOVED lines=61> */
.L_x_43692:
[----:B------:R-:W-:Y:S05]  /*12a00*/  BSYNC.RECONVERGENT B1 ;  /* 0x0000000000017941 */ /* 0x000fea0003800200 */
.L_x_43691:
        /* <DEDUP_REMOVED lines=21> */
.L_x_43698:
        /* <DEDUP_REMOVED lines=13> */
.L_x_43700:
[----:B------:R-:W-:Y:S05]  /*12c30*/  BSYNC.RECONVERGENT B2 ;  /* 0x0000000000027941 */ /* 0x000fea0003800200 */
.L_x_43699:
        /* <DEDUP_REMOVED lines=61> */
.L_x_43697:
[----:B------:R-:W-:Y:S05]  /*13010*/  BSYNC.RECONVERGENT B1 ;  /* 0x0000000000017941 */ /* 0x000fea0003800200 */
.L_x_43696:
        /* <DEDUP_REMOVED lines=9> */
.L_x_43680:
[----:B------:R-:W-:Y:S01]  /*130b0*/  ISETP.NE.AND P0, PT, R10, 0x1, PT ;  /* 0x000000010a00780c */ /* 0x000fe20003f05270 */
[----:B------:R-:W-:Y:S01]  /*130c0*/  BSSY.RECONVERGENT B1, `(.L_x_43702) ;  /* 0x0000059000017945 */ /* 0x000fe20003800200 */
[----:B---34-:R-:W-:Y:S02]  /*130d0*/  HFMA2 R86, -RZ, RZ, 0, 1.1920928955078125e-07 ;  /* 0x00000002ff567431 */ /* 0x018fe400000001ff */
        /* <DEDUP_REMOVED lines=13> */
.L_x_43704:
        /* <DEDUP_REMOVED lines=13> */
.L_x_43706:
[----:B------:R-:W-:Y:S05]  /*13280*/  BSYNC.RECONVERGENT B2 ;  /* 0x0000000000027941 */ /* 0x000fea0003800200 */
.L_x_43705:
        /* <DEDUP_REMOVED lines=60> */
.L_x_43703:
[----:B------:R-:W-:Y:S05]  /*13650*/  BSYNC.RECONVERGENT B1 ;  /* 0x0000000000017941 */ /* 0x000fea0003800200 */
.L_x_43702:
        /* <DEDUP_REMOVED lines=21> */
.L_x_43709:
        /* <DEDUP_REMOVED lines=13> */
.L_x_43711:
[----:B------:R-:W-:Y:S05]  /*13880*/  BSYNC.RECONVERGENT B2 ;  /* 0x0000000000027941 */ /* 0x000fea0003800200 */
.L_x_43710:
        /* <DEDUP_REMOVED lines=55> */
[----:B------:R-:W-:-:S04]  /*13c00*/  IMAD.WIDE.U32 R136, R10, -0x2daee0ad, RZ ;  /* 0xd2511f530a887825 */ /* 0x000fc800078e00ff */
[----:B------:R-:W-:Y:S01]  /*13c10*/  HFMA2 R10, -RZ, RZ, 0, 0 ;  /* 0x00000000ff0a7431 */ /* 0x000fe200000001ff */
[----:B------:R-:W-:Y:S01]  /*13c20*/  LOP3.LUT R13, R138, UR13, R149, 0x96, !PT ;  /* 0x0000000d8a0d7c12 */ /* 0x000fe2000f8e9695 */
[----:B------:R-:W-:Y:S01]  /*13c30*/  IMAD.MOV.U32 R0, RZ, RZ, R148 ;  /* 0x000000ffff007224 */ /* 0x000fe200078e0094 */
[----:B------:R-:W-:Y:S01]  /*13c40*/  LOP3.LUT R14, R86, UR14, R137, 0x96, !PT ;  /* 0x0000000e560e7c12 */ /* 0x000fe2000f8e9689 */
[----:B------:R-:W-:-:S07]  /*13c50*/  IMAD.MOV.U32 R104, RZ, RZ, R136 ;  /* 0x000000ffff687224 */ /* 0x000fce00078e0088 */
.L_x_43708:
[----:B------:R-:W-:Y:S05]  /*13c60*/  BSYNC.RECONVERGENT B1 ;  /* 0x0000000000017941 */ /* 0x000fea0003800200 */
.L_x_43707:
[----:B------:R-:W-:Y:S01]  /*13c70*/  ISETP.NE.AND P2, PT, R10, 0x1, PT ;  /* 0x000000010a00780c */ /* 0x000fe20003f45270 */
[----:B------:R-:W-:Y:S01]  /*13c80*/  FMUL.FTZ R57, R57, R96 ;  /* 0x0000006039397220 */ /* 0x000fe20000410000 */
[----:B------:R-:W-:Y:S01]  /*13c90*/  I2FP.F32.U32 R86, R87 ;  /* 0x0000005700567245 */ /* 0x000fe20000201000 */
[----:B------:R-:W-:Y:S01]  /*13ca0*/  BSSY.RECONVERGENT B1, `(.L_x_43712) ;  /* 0x000005a000017945 */ /* 0x000fe20003800200 */
[----:B------:R-:W-:Y:S01]  /*13cb0*/  MOV R87, R0 ;  /* 0x0000000000577202 */ /* 0x000fe20000000f00 */
[----:B------:R-:W-:Y:S02]  /*13cc0*/  FMUL.FTZ R57, R57, R2 ;  /* 0x0000000239397220 */ /* 0x000fe40000410000 */
[----:B------:R-:W-:Y:S01]  /*13cd0*/  FFMA.FTZ R103, R86, R85, 1.1641532182693481445e-10 ;  /* 0x2f00000056677423 */ /* 0x000fe20000010055 */
[----:B------:R-:W-:-:S04]  /*13ce0*/  IMAD.MOV.U32 R86, RZ, RZ, 0x2 ;  /* 0x00000002ff567424 */ /* 0x000fc800078e00ff */
        /* <DEDUP_REMOVED lines=10> */
.L_x_43714:
        /* <DEDUP_REMOVED lines=13> */
.L_x_43716:
[----:B------:R-:W-:Y:S05]  /*13e60*/  BSYNC.RECONVERGENT B2 ;  /* 0x0000000000027941 */ /* 0x000fea0003800200 */
.L_x_43715:
        /* <DEDUP_REMOVED lines=57> */
[----:B------:R-:W-:Y:S02]  /*14200*/  MOV R0, R148 ;  /* 0x0000009400007202 */ /* 0x000fe40000000f00 */
[----:B------:R-:W-:Y:S01]  /*14210*/  LOP3.LUT R14, R86, UR14, R137, 0x96, !PT ;  /* 0x0000000e560e7c12 */ /* 0x000fe2000f8e9689 */
[----:B------:R-:W-:Y:S01]  /*14220*/  IMAD.MOV.U32 R86, RZ, RZ, RZ ;  /* 0x000000ffff567224 */ /* 0x000fe200078e00ff */
[----:B------:R-:W-:-:S07]  /*14230*/  MOV R104, R136 ;  /* 0x0000008800687202 */ /* 0x000fce0000000f00 */
.L_x_43713:
[----:B------:R-:W-:Y:S05]  /*14240*/  BSYNC.RECONVERGENT B1 ;  /* 0x0000000000017941 */ /* 0x000fea0003800200 */
.L_x_43712:
        /* <DEDUP_REMOVED lines=18> */
.L_x_43719:
        /* <DEDUP_REMOVED lines=13> */
.L_x_43721:
[----:B------:R-:W-:Y:S05]  /*14440*/  BSYNC.RECONVERGENT B2 ;  /* 0x0000000000027941 */ /* 0x000fea0003800200 */
.L_x_43720:
        /* <DEDUP_REMOVED lines=61> */
.L_x_43718:
[----:B------:R-:W-:Y:S05]  /*14820*/  BSYNC.RECONVERGENT B1 ;  /* 0x0000000000017941 */ /* 0x000fea0003800200 */
.L_x_43717:
        /* <DEDUP_REMOVED lines=10> */
.L_x_43701:
        /* <DEDUP_REMOVED lines=14> */
.L_x_43679:
[----:B------:R-:W-:Y:S05]  /*149b0*/  BSYNC.RECONVERGENT B0 ;  /* 0x0000000000007941 */ /* 0x000fea0003800200 */
.L_x_43678:
        /* <DEDUP_REMOVED lines=10> */
[----:B0--34-:R-:W0:Y:S02]  /*14a60*/  LDC.64 R84, c[0x0][0x3a0] ;  /* 0x0000e800ff547b82 */ /* 0x019e240000000a00 */
        /* <DEDUP_REMOVED lines=18> */
.L_x_43727:
        /* <DEDUP_REMOVED lines=13> */
.L_x_43729:
[----:B------:R-:W-:Y:S05]  /*14c60*/  BSYNC.RECONVERGENT B2 ;  /* 0x0000000000027941 */ /* 0x000fea0003800200 */
.L_x_43728:
        /* <DEDUP_REMOVED lines=61> */
.L_x_43726:
[----:B------:R-:W-:Y:S05]  /*15040*/  BSYNC.RECONVERGENT B1 ;  /* 0x0000000000017941 */ /* 0x000fea0003800200 */
.L_x_43725:
[----:B------:R-:W0:Y:S01]  /*15050*/  LDC R2, c[0x0][0x408] ;  /* 0x00010200ff027b82 */ /* 0x000e220000000800 */
[----:B------:R-:W-:Y:S01]  /*15060*/  I2FP.F32.U32 R113, R108 ;  /* 0x0000006c00717245 */ /* 0x000fe20000201000 */
[----:B------:R-:W-:Y:S01]  /*15070*/  HFMA2 R108, -RZ, RZ, 0.1171875, 0 ;  /* 0x2f800000ff6c7431 */ /* 0x000fe200000001ff */
[----:B------:R-:W-:Y:S01]  /*15080*/  ISETP.NE.AND P1, PT, R110, 0x1, PT ;  /* 0x000000016e00780c */ /* 0x000fe20003f25270 */
[----:B-----5:R-:W-:Y:S01]  /*15090*/  FMUL.FTZ R135, R60, R96 ;  /* 0x000000603c877220 */ /* 0x020fe20000410000 */
[----:B------:R-:W-:Y:S02]  /*150a0*/  BSSY.RECONVERGENT B1, `(.L_x_43730) ;  /* 0x000005e000017945 */ /* 0x000fe40003800200 */
[----:B------:R-:W-:Y:S01]  /*150b0*/  FFMA.FTZ R10, R113, R108, 1.1641532182693481445e-10 ;  /* 0x2f000000710a7423 */ /* 0x000fe2000001006c */
[----:B------:R-:W1:Y:S01]  /*150c0*/  LDC R105, c[0x0][0x404] ;  /* 0x00010100ff697b82 */ /* 0x000e620000000800 */
[----:B------:R-:W-:Y:S01]  /*150d0*/  MOV R113, R0 ;  /* 0x0000000000717202 */ /* 0x000fe20000000f00 */
[----:B0-----:R-:W-:-:S02]  /*150e0*/  FMUL.FTZ R135, R135, R2 ;  /* 0x0000000287877220 */ /* 0x001fc40000410000 */
        /* <DEDUP_REMOVED lines=14> */
.L_x_43732:
        /* <DEDUP_REMOVED lines=13> */
.L_x_43734:
[----:B------:R-:W-:Y:S05]  /*152a0*/  BSYNC.RECONVERGENT B2 ;  /* 0x0000000000027941 */ /* 0x000fea0003800200 */
.L_x_43733:
        /* <DEDUP_REMOVED lines=61> */
.L_x_43731:
[----:B------:R-:W-:Y:S05]  /*15680*/  BSYNC.RECONVERGENT B1 ;  /* 0x0000000000017941 */ /* 0x000fea0003800200 */
.L_x_43730:
        /* <DEDUP_REMOVED lines=21> */
.L_x_43737:
        /* <DEDUP_REMOVED lines=13> */
.L_x_43739:
[----:B------:R-:W-:Y:S05]  /*158b0*/  BSYNC.RECONVERGENT B2 ;  /* 0x0000000000027941 */ /* 0x000fea0003800200 */
.L_x_43738:
        /* <DEDUP_REMOVED lines=61> */
.L_x_43736:
[----:B------:R-:W-:Y:S05]  /*15c90*/  BSYNC.RECONVERGENT B1 ;  /* 0x0000000000017941 */ /* 0x000fea0003800200 */
.L_x_43735:
        /* <DEDUP_REMOVED lines=21> */
.L_x_43742:
        /* <DEDUP_REMOVED lines=13> */
.L_x_43744:
[----:B------:R-:W-:Y:S05]  /*15ec0*/  BSYNC.RECONVERGENT B2 ;  /* 0x0000000000027941 */ /* 0x000fea0003800200 */
.L_x_43743:
        /* <DEDUP_REMOVED lines=61> */
.L_x_43741:
[----:B------:R-:W-:Y:S05]  /*162a0*/  BSYNC.RECONVERGENT B1 ;  /* 0x0000000000017941 */ /* 0x000fea0003800200 */
.L_x_43740:
        /* <DEDUP_REMOVED lines=9> */
.L_x_43724:
[----:B------:R-:W-:Y:S01]  /*16340*/  ISETP.NE.AND P0, PT, R10, 0x1, PT ;  /* 0x000000010a00780c */ /* 0x000fe20003f05270 */
[----:B------:R-:W-:Y:S01]  /*16350*/  BSSY.RECONVERGENT B1, `(.L_x_43746) ;  /* 0x0000059000017945 */ /* 0x000fe20003800200 */
[----:B0--34-:R-:W-:Y:S02]  /*16360*/  HFMA2 R86, -RZ, RZ, 0, 1.1920928955078125e-07 ;  /* 0x00000002ff567431 */ /* 0x019fe400000001ff */
        /* <DEDUP_REMOVED lines=13> */
.L_x_43748:
        /* <DEDUP_REMOVED lines=13> */
.L_x_43750:
[----:B------:R-:W-:Y:S05]  /*16510*/  BSYNC.RECONVERGENT B2 ;  /* 0x0000000000027941 */ /* 0x000fea0003800200 */
.L_x_43749:
        /* <DEDUP_REMOVED lines=60> */
.L_x_43747:
[----:B------:R-:W-:Y:S05]  /*168e0*/  BSYNC.RECONVERGENT B1 ;  /* 0x0000000000017941 */ /* 0x000fea0003800200 */
.L_x_43746:
[----:B------:R-:W0:Y:S01]  /*168f0*/  LDC R2, c[0x0][0x408] ;  /* 0x00010200ff027b82 */ /* 0x000e220000000800 */
[----:B------:R-:W-:Y:S01]  /*16900*/  ISETP.NE.AND P1, PT, R86, 0x1, PT ;  /* 0x000000015600780c */ /* 0x000fe20003f25270 */
[----:B-----5:R-:W-:Y:S01]  /*16910*/  FMUL.FTZ R113, R60, R96 ;  /* 0x000000603c717220 */ /* 0x020fe20000410000 */
[----:B------:R-:W-:Y:S01]  /*16920*/  I2FP.F32.U32 R10, R85 ;  /* 0x00000055000a7245 */ /* 0x000fe20000201000 */
[----:B------:R-:W-:Y:S01]  /*16930*/  IMAD.MOV.U32 R85, RZ, RZ, 0x2f800000 ;  /* 0x2f800000ff557424 */ /* 0x000fe200078e00ff */
[----:B------:R-:W-:Y:S01]  /*16940*/  BSSY.RECONVERGENT B1, `(.L_x_43751) ;  /* 0x000005b000017945 */ /* 0x000fe20003800200 */
[----:B------:R-:W-:Y:S02]  /*16950*/  IMAD.MOV.U32 R87, RZ, RZ, R0 ;  /* 0x000000ffff577224 */ /* 0x000fe400078e0000 */
[----:B------:R-:W1:Y:S01]  /*16960*/  LDC R84, c[0x0][0x404] ;  /* 0x00010100ff547b82 */ /* 0x000e620000000800 */
[----:B------:R-:W-:Y:S01]  /*16970*/  FFMA.FTZ R105, R10, R85, 1.1641532182693481445e-10 ;  /* 0x2f0000000a697423 */ /* 0x000fe20000010055 */
[----:B------:R-:W-:Y:S01]  /*16980*/  MOV R10, 0x2 ;  /* 0x00000002000a7802 */ /* 0x000fe20000000f00 */
[----:B0-----:R-:W-:-:S03]  /*16990*/  FMUL.FTZ R60, R113, R2 ;  /* 0x00000002713c7220 */ /* 0x001fc60000410000 */
[----:B-1----:R-:W-:Y:S01]  /*169a0*/  FSETP.LE.FTZ.AND P0, PT, R105, R84, PT ;  /* 0x000000546900720b */ /* 0x002fe20003f13000 */
        /* <DEDUP_REMOVED lines=9> */
.L_x_43753:
        /* <DEDUP_REMOVED lines=13> */
.L_x_43755:
[----:B------:R-:W-:Y:S05]  /*16b10*/  BSYNC.RECONVERGENT B2 ;  /* 0x0000000000027941 */ /* 0x000fea0003800200 */
.L_x_43754:
        /* <DEDUP_REMOVED lines=61> */
.L_x_43752:
[----:B------:R-:W-:Y:S05]  /*16ef0*/  BSYNC.RECONVERGENT B1 ;  /* 0x0000000000017941 */ /* 0x000fea0003800200 */
.L_x_43751:
        /* <DEDUP_REMOVED lines=18> */
.L_x_43758:
        /* <DEDUP_REMOVED lines=13> */
.L_x_43760:
[----:B------:R-:W-:Y:S05]  /*170f0*/  BSYNC.RECONVERGENT B2 ;  /* 0x0000000000027941 */ /* 0x000fea0003800200 */
.L_x_43759:
        /* <DEDUP_REMOVED lines=61> */
.L_x_43757:
[----:B------:R-:W-:Y:S05]  /*174d0*/  BSYNC.RECONVERGENT B1 ;  /* 0x0000000000017941 */ /* 0x000fea0003800200 */
.L_x_43756:
        /* <DEDUP_REMOVED lines=18> */
.L_x_43763:
        /* <DEDUP_REMOVED lines=13> */
.L_x_43765:
[----:B------:R-:W-:Y:S05]  /*176d0*/  BSYNC.RECONVERGENT B2 ;  /* 0x0000000000027941 */ /* 0x000fea0003800200 */
.L_x_43764:
        /* <DEDUP_REMOVED lines=61> */
.L_x_43762:
[----:B------:R-:W-:Y:S05]  /*17ab0*/  BSYNC.RECONVERGENT B1 ;  /* 0x0000000000017941 */ /* 0x000fea0003800200 */
.L_x_43761:
        /* <DEDUP_REMOVED lines=10> */
.L_x_43745:
[----:B------:R-:W0:Y:S01]  /*17b60*/  LDC.64 R138, c[0x0][0x3a8] ;  /* 0x0000ea00ff8a7b82 */ /* 0x000e220000000a00 */
[----:B------:R-:W-:Y:S02]  /*17b70*/  SEL R86, RZ, 0x1000000, !P3 ;  /* 0x01000000ff567807 */ /* 0x000fe40005800000 */
[----:B------:R-:W-:Y:S02]  /*17b80*/  SEL R85, RZ, 0x10000, !P2 ;  /* 0x00010000ff557807 */ /* 0x000fe40005000000 */
[----:B------:R-:W-:Y:S02]  /*17b90*/  SEL R84, RZ, 0x100, !P1 ;  /* 0x00000100ff547807 */ /* 0x000fe40004800000 */
[----:B------:R-:W-:Y:S01]  /*17ba0*/  SEL R2, RZ, 0x1, !P0 ;  /* 0x00000001ff027807 */ /* 0x000fe20004000000 */
[----:B------:R-:W1:Y:S01]  /*17bb0*/  LDC.64 R136, c[0x0][0x3b0] ;  /* 0x0000ec00ff887b82 */ /* 0x000e620000000a00 */
[----:B------:R-:W-:-:S05]  /*17bc0*/  IADD3 R85, PT, PT, R84, R86, R85 ;  /* 0x0000005654557210 */ /* 0x000fca0007ffe055 */
[----:B------:R-:W-:Y:S01]  /*17bd0*/  IMAD.IADD R85, R85, 0x1, R2 ;  /* 0x0000000155557824 */ /* 0x000fe200078e0202 */
[----:B------:R-:W-:Y:S01]  /*17be0*/  MOV R2, R104 ;  /* 0x0000006800027202 */ /* 0x000fe20000000f00 */
[----:B0-----:R-:W-:-:S05]  /*17bf0*/  IMAD.WIDE.U32 R138, R98, 0x10, R138 ;  /* 0x00000010628a7825 */ /* 0x001fca00078e008a */
[----:B------:R2:W-:Y:S01]  /*17c00*/  STG.E.128 desc[UR6][R138.64], R60 ;  /* 0x0000003c8a007986 */ /* 0x0005e2000c101d06 */
[----:B-1----:R-:W-:-:S04]  /*17c10*/  IMAD.WIDE.U32 R136, R98, 0x4, R136 ;  /* 0x0000000462887825 */ /* 0x002fc800078e0088 */
[----:B------:R-:W-:Y:S01]  /*17c20*/  VIADD R98, R98, 0x20 ;  /* 0x0000002062627836 */ /* 0x000fe20000000000 */
[----:B------:R2:W-:Y:S06]  /*17c30*/  STG.E desc[UR6][R136.64], R85 ;  /* 0x0000005588007986 */ /* 0x0005ec000c101906 */
.L_x_43723:
[----:B------:R-:W-:Y:S05]  /*17c40*/  BSYNC.RECONVERGENT B0 ;  /* 0x0000000000007941 */ /* 0x000fea0003800200 */
.L_x_43722:
[----:B------:R-:W-:Y:S01]  /*17c50*/  ISETP.GE.U32.AND P0, PT, R16, 0x100, PT ;  /* 0x000001001000780c */ /* 0x000fe20003f06070 */
[----:B------:R-:W-:Y:S03]  /*17c60*/  BSSY.RECONVERGENT B0, `(.L_x_43766) ;  /* 0x0000328000007945 */ /* 0x000fe60003800200 */
[----:B---34-:R-:W-:-:S09]  /*17c70*/  P2R R104, PR, RZ, 0x1 ;  /* 0x00000001ff687803 */ /* 0x018fd20000000000 */
        /* <DEDUP_REMOVED lines=26> */
.L_x_43771:
        /* <DEDUP_REMOVED lines=13> */
.L_x_43773:
[----:B------:R-:W-:Y:S05]  /*17ef0*/  BSYNC.RECONVERGENT B2 ;  /* 0x0000000000027941 */ /* 0x000fea0003800200 */
.L_x_43772:
        /* <DEDUP_REMOVED lines=61> */
.L_x_43770:
[----:B------:R-:W-:Y:S05]  /*182d0*/  BSYNC.RECONVERGENT B1 ;  /* 0x0000000000017941 */ /* 0x000fea0003800200 */
.L_x_43769:
        /* <DEDUP_REMOVED lines=24> */
.L_x_43776:
        /* <DEDUP_REMOVED lines=13> */
.L_x_43778:
[----:B------:R-:W-:Y:S05]  /*18530*/  BSYNC.RECONVERGENT B2 ;  /* 0x0000000000027941 */ /* 0x000fea0003800200 */
.L_x_43777:
        /* <DEDUP_REMOVED lines=61> */
.L_x_43775:
[----:B------:R-:W-:Y:S05]  /*18910*/  BSYNC.RECONVERGENT B1 ;  /* 0x0000000000017941 */ /* 0x000fea0003800200 */
.L_x_43774:
        /* <DEDUP_REMOVED lines=21> */
.L_x_43781:
        /* <DEDUP_REMOVED lines=13> */
.L_x_43783:
[----:B------:R-:W-:Y:S05]  /*18b40*/  BSYNC.RECONVERGENT B2 ;  /* 0x0000000000027941 */ /* 0x000fea0003800200 */
.L_x_43782:
        /* <DEDUP_REMOVED lines=61> */
.L_x_43780:
[----:B------:R-:W-:Y:S05]  /*18f20*/  BSYNC.RECONVERGENT B1 ;  /* 0x0000000000017941 */ /* 0x000fea0003800200 */
.L_x_43779:
        /* <DEDUP_REMOVED lines=21> */
.L_x_43786:
        /* <DEDUP_REMOVED lines=13> */
.L_x_43788:
[----:B------:R-:W-:Y:S05]  /*19150*/  BSYNC.RECONVERGENT B2 ;  /* 0x0000000000027941 */ /* 0x000fea0003800200 */
.L_x_43787:
        /* <DEDUP_REMOVED lines=61> */
.L_x_43785:
[----:B------:R-:W-:Y:S05]  /*19530*/  BSYNC.RECONVERGENT B1 ;  /* 0x0000000000017941 */ /* 0x000fea0003800200 */
.L_x_43784:
        /* <DEDUP_REMOVED lines=9> */
.L_x_43768:
[----:B------:R-:W-:Y:S01]  /*195d0*/  ISETP.NE.AND P0, PT, R10, 0x1, PT ;  /* 0x000000010a00780c */ /* 0x000fe20003f05270 */
[----:B------:R-:W-:Y:S01]  /*195e0*/  BSSY.RECONVERGENT B1, `(.L_x_43790) ;  /* 0x000005a000017945 */ /* 0x000fe20003800200 */
[----:B0-----:R-:W-:Y:S02]  /*195f0*/  HFMA2 R86, -RZ, RZ, 0, 1.1920928955078125e-07 ;  /* 0x00000002ff567431 */ /* 0x001fe400000001ff */
[----:B--2---:R-:W-:Y:S01]  /*19600*/  IMAD.MOV.U32 R85, RZ, RZ, R0 ;  /* 0x000000ffff557224 */ /* 0x004fe200078e0000 */
        /* <DEDUP_REMOVED lines=12> */
.L_x_43792:
        /* <DEDUP_REMOVED lines=13> */
.L_x_43794:
[----:B------:R-:W-:Y:S05]  /*197a0*/  BSYNC.RECONVERGENT B2 ;  /* 0x0000000000027941 */ /* 0x000fea0003800200 */
.L_x_43793:
        /* <DEDUP_REMOVED lines=61> */
.L_x_43791:
[----:B------:R-:W-:Y:S05]  /*19b80*/  BSYNC.RECONVERGENT B1 ;  /* 0x0000000000017941 */ /* 0x000fea0003800200 */
.L_x_43790:
[----:B------:R-:W0:Y:S01]  /*19b90*/  LDC R2, c[0x0][0x408] ;  /* 0x00010200ff027b82 */ /* 0x000e220000000800 */
[----:B------:R-:W-:Y:S01]  /*19ba0*/  ISETP.NE.AND P1, PT, R86, 0x1, PT ;  /* 0x000000015600780c */ /* 0x000fe20003f25270 */
[----:B-----5:R-:W-:Y:S01]  /*19bb0*/  FMUL.FTZ R113, R64, R96 ;  /* 0x0000006040717220 */ /* 0x020fe20000410000 */
[----:B------:R-:W-:Y:S01]  /*19bc0*/  I2FP.F32.U32 R10, R85 ;  /* 0x00000055000a7245 */ /* 0x000fe20000201000 */
[----:B------:R-:W-:Y:S01]  /*19bd0*/  HFMA2 R85, -RZ, RZ, 0.1171875, 0 ;  /* 0x2f800000ff557431 */ /* 0x000fe200000001ff */
[----:B------:R-:W-:Y:S01]  /*19be0*/  BSSY.RECONVERGENT B1, `(.L_x_43795) ;  /* 0x000005b000017945 */ /* 0x000fe20003800200 */
[----:B------:R-:W-:Y:S02]  /*19bf0*/  MOV R87, R0 ;  /* 0x0000000000577202 */ /* 0x000fe40000000f00 */
[----:B------:R-:W1:Y:S01]  /*19c00*/  LDC R84, c[0x0][0x404] ;  /* 0x00010100ff547b82 */ /* 0x000e620000000800 */
[----:B------:R-:W-:Y:S01]  /*19c10*/  FFMA.FTZ R105, R10, R85, 1.1641532182693481445e-10 ;  /* 0x2f0000000a697423 */ /* 0x000fe20000010055 */
[----:B------:R-:W-:-:S02]  /*19c20*/  IMAD.MOV.U32 R10, RZ, RZ, 0x2 ;  /* 0x00000002ff0a7424 */ /* 0x000fc400078e00ff */
[----:B0-----:R-:W-:Y:S02]  /*19c30*/  FMUL.FTZ R64, R113, R2 ;  /* 0x0000000271407220 */ /* 0x001fe40000410000 */
[----:B-1----:R-:W-:Y:S01]  /*19c40*/  FSETP.LE.FTZ.AND P0, PT, R105, R84, PT ;  /* 0x000000546900720b */ /* 0x002fe20003f13000 */
        /* <DEDUP_REMOVED lines=9> */
.L_x_43797:
        /* <DEDUP_REMOVED lines=13> */
.L_x_43799:
[----:B------:R-:W-:Y:S05]  /*19db0*/  BSYNC.RECONVERGENT B2 ;  /* 0x0000000000027941 */ /* 0x000fea0003800200 */
.L_x_43798:
        /* <DEDUP_REMOVED lines=61> */
.L_x_43796:
[----:B------:R-:W-:Y:S05]  /*1a190*/  BSYNC.RECONVERGENT B1 ;  /* 0x0000000000017941 */ /* 0x000fea0003800200 */
.L_x_43795:
        /* <DEDUP_REMOVED lines=18> */
.L_x_43802:
        /* <DEDUP_REMOVED lines=13> */
.L_x_43804:
[----:B------:R-:W-:Y:S05]  /*1a390*/  BSYNC.RECONVERGENT B2 ;  /* 0x0000000000027941 */ /* 0x000fea0003800200 */
.L_x_43803:
        /* <DEDUP_REMOVED lines=61> */
.L_x_43801:
[----:B------:R-:W-:Y:S05]  /*1a770*/  BSYNC.RECONVERGENT B1 ;  /* 0x0000000000017941 */ /* 0x000fea0003800200 */
.L_x_43800:
        /* <DEDUP_REMOVED lines=18> */
.L_x_43807:
        /* <DEDUP_REMOVED lines=13> */
.L_x_43809:
[----:B------:R-:W-:Y:S05]  /*1a970*/  BSYNC.RECONVERGENT B2 ;  /* 0x0000000000027941 */ /* 0x000fea0003800200 */
.L_x_43808:
        /* <DEDUP_REMOVED lines=61> */
.L_x_43806:
[----:B------:R-:W-:Y:S05]  /*1ad50*/  BSYNC.RECONVERGENT B1 ;  /* 0x0000000000017941 */ /* 0x000fea0003800200 */
.L_x_43805:
        /* <DEDUP_REMOVED lines=10> */
.L_x_43789:
[----:B------:R-:W0:Y:S01]  /*1ae00*/  LDC.64 R138, c[0x0][0x3a8] ;  /* 0x0000ea00ff8a7b82 */ /* 0x000e220000000a00 */
[----:B------:R-:W-:Y:S02]  /*1ae10*/  SEL R86, RZ, 0x1000000, !P3 ;  /* 0x01000000ff567807 */ /* 0x000fe40005800000 */
[----:B------:R-:W-:Y:S02]  /*1ae20*/  SEL R85, RZ, 0x10000, !P2 ;  /* 0x00010000ff557807 */ /* 0x000fe40005000000 */
[----:B------:R-:W-:Y:S02]  /*1ae30*/  SEL R84, RZ, 0x100, !P1 ;  /* 0x00000100ff547807 */ /* 0x000fe40004800000 */
[----:B------:R-:W-:Y:S01]  /*1ae40*/  SEL R2, RZ, 0x1, !P0 ;  /* 0x00000001ff027807 */ /* 0x000fe20004000000 */
[----:B------:R-:W1:Y:S01]  /*1ae50*/  LDC.64 R136, c[0x0][0x3b0] ;  /* 0x0000ec00ff887b82 */ /* 0x000e620000000a00 */
[----:B------:R-:W-:-:S04]  /*1ae60*/  IADD3 R85, PT, PT, R84, R86, R85 ;  /* 0x0000005654557210 */ /* 0x000fc80007ffe055 */
[----:B------:R-:W-:Y:S01]  /*1ae70*/  IADD3 R85, PT, PT, R85, R2, RZ ;  /* 0x0000000255557210 */ /* 0x000fe20007ffe0ff */
[----:B------:R-:W-:Y:S02]  /*1ae80*/  IMAD.MOV.U32 R2, RZ, RZ, R108 ;  /* 0x000000ffff027224 */ /* 0x000fe400078e006c */
[----:B0-----:R-:W-:-:S05]  /*1ae90*/  IMAD.WIDE.U32 R138, R98, 0x10, R138 ;  /* 0x00000010628a7825 */ /* 0x001fca00078e008a */
[----:B------:R3:W-:Y:S01]  /*1aea0*/  STG.E.128 desc[UR6][R138.64], R64 ;  /* 0x000000408a007986 */ /* 0x0007e2000c101d06 */
[C---:B-1----:R-:W-:Y:S01]  /*1aeb0*/  IMAD.WIDE.U32 R136, R98.reuse, 0x4, R136 ;  /* 0x0000000462887825 */ /* 0x042fe200078e0088 */
[----:B------:R-:W-:-:S04]  /*1aec0*/  IADD3 R98, PT, PT, R98, 0x20, RZ ;  /* 0x0000002062627810 */ /* 0x000fc80007ffe0ff */
[----:B------:R3:W-:Y:S03]  /*1aed0*/  STG.E desc[UR6][R136.64], R85 ;  /* 0x0000005588007986 */ /* 0x0007e6000c101906 */
.L_x_43767:
[----:B------:R-:W-:Y:S05]  /*1aee0*/  BSYNC.RECONVERGENT B0 ;  /* 0x0000000000007941 */ /* 0x000fea0003800200 */
.L_x_43766:
        /* <DEDUP_REMOVED lines=29> */
.L_x_43815:
        /* <DEDUP_REMOVED lines=13> */
.L_x_43817:
[----:B------:R-:W-:Y:S05]  /*1b190*/  BSYNC.RECONVERGENT B2 ;  /* 0x0000000000027941 */ /* 0x000fea0003800200 */
.L_x_43816:
        /* <DEDUP_REMOVED lines=61> */
.L_x_43814:
[----:B------:R-:W-:Y:S05]  /*1b570*/  BSYNC.RECONVERGENT B1 ;  /* 0x0000000000017941 */ /* 0x000fea0003800200 */
.L_x_43813:
[----:B------:R-:W0:Y:S01]  /*1b580*/  LDC R2, c[0x0][0x408] ;  /* 0x00010200ff027b82 */ /* 0x000e220000000800 */
[----:B------:R-:W-:Y:S01]  /*1b590*/  I2FP.F32.U32 R10, R113 ;  /* 0x00000071000a7245 */ /* 0x000fe20000201000 */
[----:B------:R-:W-:Y:S01]  /*1b5a0*/  IMAD.MOV.U32 R113, RZ, RZ, 0x2f800000 ;  /* 0x2f800000ff717424 */ /* 0x000fe200078e00ff */
[----:B------:R-:W-:Y:S01]  /*1b5b0*/  ISETP.NE.AND P1, PT, R135, 0x1, PT ;  /* 0x000000018700780c */ /* 0x000fe20003f25270 */
[----:B-----5:R-:W-:Y:S01]  /*1b5c0*/  FMUL.FTZ R137, R68, R96 ;  /* 0x0000006044897220 */ /* 0x020fe20000410000 */
[----:B------:R-:W-:Y:S01]  /*1b5d0*/  BSSY.RECONVERGENT B1, `(.L_x_43818) ;  /* 0x000005e000017945 */ /* 0x000fe20003800200 */
[----:B------:R-:W-:Y:S01]  /*1b5e0*/  FFMA.FTZ R139, R10, R113, 1.1641532182693481445e-10 ;  /* 0x2f0000000a8b7423 */ /* 0x000fe20000010071 */
[----:B------:R-:W-:Y:S01]  /*1b5f0*/  MOV R10, 0x2 ;  /* 0x00000002000a7802 */ /* 0x000fe20000000f00 */
[----:B------:R-:W1:Y:S01]  /*1b600*/  LDC R110, c[0x0][0x404] ;  /* 0x00010100ff6e7b82 */ /* 0x000e620000000800 */
[----:B------:R-:W-:Y:S02]  /*1b610*/  IMAD.MOV.U32 R136, RZ, RZ, R0 ;  /* 0x000000ffff887224 */ /* 0x000fe400078e0000 */
[----:B0-----:R-:W-:Y:S01]  /*1b620*/  FMUL.FTZ R137, R137, R2 ;  /* 0x0000000289897220 */ /* 0x001fe20000410000 */
[----:B-1----:R-:W-:-:S04]  /*1b630*/  FSETP.GTU.FTZ.AND P0, PT, R139, R110, PT ;  /* 0x0000006e8b00720b */ /* 0x002fc80003f1c000 */
        /* <DEDUP_REMOVED lines=12> */
.L_x_43820:
        /* <DEDUP_REMOVED lines=13> */
.L_x_43822:
[----:B------:R-:W-:Y:S05]  /*1b7d0*/  BSYNC.RECONVERGENT B2 ;  /* 0x0000000000027941 */ /* 0x000fea0003800200 */
.L_x_43821:
        /* <DEDUP_REMOVED lines=56> */
[----:B------:R-:W-:Y:S01]  /*1bb60*/  LOP3.LUT R13, R148, UR13, R151, 0x96, !PT ;  /* 0x0000000d940d7c12 */ /* 0x000fe2000f8e9697 */
[----:B------:R-:W-:Y:S01]  /*1bb70*/  IMAD.MOV.U32 R0, RZ, RZ, R150 ;  /* 0x000000ffff007224 */ /* 0x000fe200078e0096 */
[----:B------:R-:W-:Y:S02]  /*1bb80*/  LOP3.LUT R14, R136, UR14, R139, 0x96, !PT ;  /* 0x0000000e880e7c12 */ /* 0x000fe4000f8e968b */
[----:B------:R-:W-:Y:S01]  /*1bb90*/  MOV R136, R108 ;  /* 0x0000006c00887202 */ /* 0x000fe20000000f00 */
[----:B------:R-:W-:-:S07]  /*1bba0*/  IMAD.MOV.U32 R108, RZ, RZ, R138 ;  /* 0x000000ffff6c7224 */ /* 0x000fce00078e008a */
.L_x_43819:
[----:B------:R-:W-:Y:S05]  /*1bbb0*/  BSYNC.RECONVERGENT B1 ;  /* 0x0000000000017941 */ /* 0x000fea0003800200 */
.L_x_43818:
[----:B------:R-:W-:Y:S01]  /*1bbc0*/  I2FP.F32.U32 R84, R136 ;  /* 0x0000008800547245 */ /* 0x000fe20000201000 */
[----:B------:R-:W-:Y:S01]  /*1bbd0*/  FMUL.FTZ R69, R69, R96 ;  /* 0x0000006045457220 */ /* 0x000fe20000410000 */
[----:B------:R-:W-:Y:S01]  /*1bbe0*/  ISETP.NE.AND P2, PT, R10, 0x1, PT ;  /* 0x000000010a00780c */ /* 0x000fe20003f45270 */
[----:B------:R-:W-:Y:S02]  /*1bbf0*/  BSSY.RECONVERGENT B1, `(.L_x_43823) ;  /* 0x000005d000017945 */ /* 0x000fe40003800200 */
[----:B------:R-:W-:Y:S01]  /*1bc00*/  FFMA.FTZ R135, R84, R113, 1.1641532182693481445e-10 ;  /* 0x2f00000054877423 */ /* 0x000fe20000010071 */
[----:B------:R-:W-:Y:S01]  /*1bc10*/  FMUL.FTZ R69, R69, R2 ;  /* 0x0000000245457220 */ /* 0x000fe20000410000 */
[----:B------:R-:W-:-:S03]  /*1bc20*/  IMAD.MOV.U32 R84, RZ, RZ, 0x2 ;  /* 0x00000002ff547424 */ /* 0x000fc600078e00ff */
        /* <DEDUP_REMOVED lines=14> */
.L_x_43825:
        /* <DEDUP_REMOVED lines=13> */
.L_x_43827:
[----:B------:R-:W-:Y:S05]  /*1bde0*/  BSYNC.RECONVERGENT B2 ;  /* 0x0000000000027941 */ /* 0x000fea0003800200 */
.L_x_43826:
        /* <DEDUP_REMOVED lines=61> */
.L_x_43824:
[----:B------:R-:W-:Y:S05]  /*1c1c0*/  BSYNC.RECONVERGENT B1 ;  /* 0x0000000000017941 */ /* 0x000fea0003800200 */
.L_x_43823:
[----:B------:R-:W-:Y:S01]  /*1c1d0*/  I2FP.F32.U32 R10, R135 ;  /* 0x00000087000a7245 */ /* 0x000fe20000201000 */
[----:B------:R-:W-:Y:S01]  /*1c1e0*/  FMUL.FTZ R85, R70, R96 ;  /* 0x0000006046557220 */ /* 0x000fe20000410000 */
[----:B------:R-:W-:Y:S01]  /*1c1f0*/  ISETP.NE.AND P3, PT, R84, 0x1, PT ;  /* 0x000000015400780c */ /* 0x000fe20003f65270 */
[----:B------:R-:W-:Y:S02]  /*1c200*/  BSSY.RECONVERGENT B1, `(.L_x_43828) ;  /* 0x000005d000017945 */ /* 0x000fe40003800200 */
[----:B------:R-:W-:Y:S01]  /*1c210*/  FFMA.FTZ R135, R10, R113, 1.1641532182693481445e-10 ;  /* 0x2f0000000a877423 */ /* 0x000fe20000010071 */
[----:B------:R-:W-:Y:S01]  /*1c220*/  FMUL.FTZ R85, R85, R2 ;  /* 0x0000000255557220 */ /* 0x000fe20000410000 */
[----:B------:R-:W-:-:S03]  /*1c230*/  HFMA2 R10, -RZ, RZ, 0, 1.1920928955078125e-07 ;  /* 0x00000002ff0a7431 */ /* 0x000fc600000001ff */
        /* <DEDUP_REMOVED lines=14> */
.L_x_43830:
        /* <DEDUP_REMOVED lines=13> */
.L_x_43832:
[----:B------:R-:W-:Y:S05]  /*1c3f0*/  BSYNC.RECONVERGENT B2 ;  /* 0x0000000000027941 */ /* 0x000fea0003800200 */
.L_x_43831:
        /* <DEDUP_REMOVED lines=61> */
.L_x_43829:
[----:B------:R-:W-:Y:S05]  /*1c7d0*/  BSYNC.RECONVERGENT B1 ;  /* 0x0000000000017941 */ /* 0x000fea0003800200 */
.L_x_43828:
        /* <DEDUP_REMOVED lines=9> */
.L_x_43812:
[----:B------:R-:W-:Y:S01]  /*1c870*/  ISETP.NE.AND P0, PT, R10, 0x1, PT ;  /* 0x000000010a00780c */ /* 0x000fe20003f05270 */
[----:B------:R-:W-:Y:S01]  /*1c880*/  BSSY.RECONVERGENT B1, `(.L_x_43834) ;  /* 0x000005a000017945 */ /* 0x000fe20003800200 */
[----:B0-----:R-:W-:Y:S01]  /*1c890*/  IMAD.MOV.U32 R86, RZ, RZ, 0x2 ;  /* 0x00000002ff567424 */ /* 0x001fe200078e00ff */
[----:B--23--:R-:W-:Y:S01]  /*1c8a0*/  MOV R85, R0 ;  /* 0x0000000000557202 */ /* 0x00cfe20000000f00 */
        /* <DEDUP_REMOVED lines=12> */
.L_x_43836:
        /* <DEDUP_REMOVED lines=13> */
.L_x_43838:
[----:B------:R-:W-:Y:S05]  /*1ca40*/  BSYNC.RECONVERGENT B2 ;  /* 0x0000000000027941 */ /* 0x000fea0003800200 */
.L_x_43837:
        /* <DEDUP_REMOVED lines=56> */
[----:B------:R-:W-:-:S03]  /*1cdd0*/  LOP3.LUT R13, R136, UR13, R139, 0x96, !PT ;  /* 0x0000000d880d7c12 */ /* 0x000fc6000f8e968b */
[----:B------:R-:W-:Y:S01]  /*1cde0*/  IMAD.MOV.U32 R0, RZ, RZ, R138 ;  /* 0x000000ffff007224 */ /* 0x000fe200078e008a */
[----:B------:R-:W-:Y:S01]  /*1cdf0*/  MOV R108, R86 ;  /* 0x00000056006c7202 */ /* 0x000fe20000000f00 */
[----:B------:R-:W-:Y:S01]  /*1ce00*/  HFMA2 R86, -RZ, RZ, 0, 0 ;  /* 0x00000000ff567431 */ /* 0x000fe200000001ff */
[----:B------:R-:W-:-:S07]  /*1ce10*/  LOP3.LUT R14, R84, UR14, R87, 0x96, !PT ;  /* 0x0000000e540e7c12 */ /* 0x000fce000f8e9657 */
.L_x_43835:
[----:B------:R-:W-:Y:S05]  /*1ce20*/  BSYNC.RECONVERGENT B1 ;  /* 0x0000000000017941 */ /* 0x000fea0003800200 */
.L_x_43834:
        /* <DEDUP_REMOVED lines=21> */
.L_x_43841:
        /* <DEDUP_REMOVED lines=13> */
.L_x_43843:
[----:B------:R-:W-:Y:S05]  /*1d050*/  BSYNC.RECONVERGENT B2 ;  /* 0x0000000000027941 */ /* 0x000fea0003800200 */
.L_x_43842:
        /* <DEDUP_REMOVED lines=61> */
.L_x_43840:
[----:B------:R-:W-:Y:S05]  /*1d430*/  BSYNC.RECONVERGENT B1 ;  /* 0x0000000000017941 */ /* 0x000fea0003800200 */
.L_x_43839:
        /* <DEDUP_REMOVED lines=18> */
.L_x_43846:
        /* <DEDUP_REMOVED lines=13> */
.L_x_43848:
[----:B------:R-:W-:Y:S05]  /*1d630*/  BSYNC.RECONVERGENT B2 ;  /* 0x0000000000027941 */ /* 0x000fea0003800200 */
.L_x_43847:
        /* <DEDUP_REMOVED lines=61> */
.L_x_43845:
[----:B------:R-:W-:Y:S05]  /*1da10*/  BSYNC.RECONVERGENT B1 ;  /* 0x0000000000017941 */ /* 0x000fea0003800200 */
.L_x_43844:
        /* <DEDUP_REMOVED lines=18> */
.L_x_43851:
        /* <DEDUP_REMOVED lines=13> */
.L_x_43853:
[----:B------:R-:W-:Y:S05]  /*1dc10*/  BSYNC.RECONVERGENT B2 ;  /* 0x0000000000027941 */ /* 0x000fea0003800200 */
.L_x_43852:
        /* <DEDUP_REMOVED lines=61> */
.L_x_43850:
[----:B------:R-:W-:Y:S05]  /*1dff0*/  BSYNC.RECONVERGENT B1 ;  /* 0x0000000000017941 */ /* 0x000fea0003800200 */
.L_x_43849:
        /* <DEDUP_REMOVED lines=10> */
.L_x_43833:
        /* <DEDUP_REMOVED lines=14> */
.L_x_43811:
[----:B------:R-:W-:Y:S05]  /*1e180*/  BSYNC.RECONVERGENT B0 ;  /* 0x0000000000007941 */ /* 0x000fea0003800200 */
.L_x_43810:
        /* <DEDUP_REMOVED lines=10> */
[----:B0-234-:R-:W0:Y:S02]  /*1e230*/  LDC.64 R84, c[0x0][0x3a0] ;  /* 0x0000e800ff547b82 */ /* 0x01de240000000a00 */
        /* <DEDUP_REMOVED lines=18> */
.L_x_43859:
        /* <DEDUP_REMOVED lines=13> */
.L_x_43861:
[----:B------:R-:W-:Y:S05]  /*1e430*/  BSYNC.RECONVERGENT B2 ;  /* 0x0000000000027941 */ /* 0x000fea0003800200 */
.L_x_43860:
        /* <DEDUP_REMOVED lines=61> */
.L_x_43858:
[----:B------:R-:W-:Y:S05]  /*1e810*/  BSYNC.RECONVERGENT B1 ;  /* 0x0000000000017941 */ /* 0x000fea0003800200 */
.L_x_43857:
        /* <DEDUP_REMOVED lines=8> */
[----:B0-----:R-:W-:-:S03]  /*1e8a0*/  FMUL.FTZ R137, R137, R2 ;  /* 0x0000000289897220 */ /* 0x001fc60000410000 */
[----:B-1----:R-:W-:Y:S01]  /*1e8b0*/  FSETP.GTU.FTZ.AND P0, PT, R10, R113, PT ;  /* 0x000000710a00720b */ /* 0x002fe20003f1c000 */
        /* <DEDUP_REMOVED lines=14> */
.L_x_43864:
        /* <DEDUP_REMOVED lines=13> */
.L_x_43866:
[----:B------:R-:W-:Y:S05]  /*1ea70*/  BSYNC.RECONVERGENT B2 ;  /* 0x0000000000027941 */ /* 0x000fea0003800200 */
.L_x_43865:
        /* <DEDUP_REMOVED lines=61> */
.L_x_43863:
[----:B------:R-:W-:Y:S05]  /*1ee50*/  BSYNC.RECONVERGENT B1 ;  /* 0x0000000000017941 */ /* 0x000fea0003800200 */
.L_x_43862:
        /* <DEDUP_REMOVED lines=21> */
.L_x_43869:
        /* <DEDUP_REMOVED lines=13> */
.L_x_43871:
[----:B------:R-:W-:Y:S05]  /*1f080*/  BSYNC.RECONVERGENT B2 ;  /* 0x0000000000027941 */ /* 0x000fea0003800200 */
.L_x_43870:
        /* <DEDUP_REMOVED lines=61> */
.L_x_43868:
[----:B------:R-:W-:Y:S05]  /*1f460*/  BSYNC.RECONVERGENT B1 ;  /* 0x0000000000017941 */ /* 0x000fea0003800200 */
.L_x_43867:
        /* <DEDUP_REMOVED lines=21> */
.L_x_43874:
        /* <DEDUP_REMOVED lines=13> */
.L_x_43876:
[----:B------:R-:W-:Y:S05]  /*1f690*/  BSYNC.RECONVERGENT B2 ;  /* 0x0000000000027941 */ /* 0x000fea0003800200 */
.L_x_43875:
        /* <DEDUP_REMOVED lines=61> */
.L_x_43873:
[----:B------:R-:W-:Y:S05]  /*1fa70*/  BSYNC.RECONVERGENT B1 ;  /* 0x0000000000017941 */ /* 0x000fea0003800200 */
.L_x_43872:
        /* <DEDUP_REMOVED lines=9> */
.L_x_43856:
[----:B------:R-:W-:Y:S01]  /*1fb10*/  ISETP.NE.AND P0, PT, R10, 0x1, PT ;  /* 0x000000010a00780c */ /* 0x000fe20003f05270 */
[----:B------:R-:W-:Y:S01]  /*1fb20*/  BSSY.RECONVERGENT B1, `(.L_x_43878) ;  /* 0x000005a000017945 */ /* 0x000fe20003800200 */
[----:B0-----:R-:W-:Y:S02]  /*1fb30*/  HFMA2 R86, -RZ, RZ, 0, 1.1920928955078125e-07 ;  /* 0x00000002ff567431 */ /* 0x001fe400000001ff */
[----:B--234-:R-:W-:Y:S01]  /*1fb40*/  IMAD.MOV.U32 R85, RZ, RZ, R0 ;  /* 0x000000ffff557224 */ /* 0x01cfe200078e0000 */
        /* <DEDUP_REMOVED lines=12> */
.L_x_43880:
        /* <DEDUP_REMOVED lines=13> */
.L_x_43882:
[----:B------:R-:W-:Y:S05]  /*1fce0*/  BSYNC.RECONVERGENT B2 ;  /* 0x0000000000027941 */ /* 0x000fea0003800200 */
.L_x_43881:
        /* <DEDUP_REMOVED lines=61> */
.L_x_43879:
[----:B------:R-:W-:Y:S05]  /*200c0*/  BSYNC.RECONVERGENT B1 ;  /* 0x0000000000017941 */ /* 0x000fea0003800200 */
.L_x_43878:
        /* <DEDUP_REMOVED lines=21> */
.L_x_43885:
        /* <DEDUP_REMOVED lines=13> */
.L_x_43887:
[----:B------:R-:W-:Y:S05]  /*202f0*/  BSYNC.RECONVERGENT B2 ;  /* 0x0000000000027941 */ /* 0x000fea0003800200 */
.L_x_43886:
        /* <DEDUP_REMOVED lines=61> */
.L_x_43884:
[----:B------:R-:W-:Y:S05]  /*206d0*/  BSYNC.RECONVERGENT B1 ;  /* 0x0000000000017941 */ /* 0x000fea0003800200 */
.L_x_43883:
        /* <DEDUP_REMOVED lines=18> */
.L_x_43890:
        /* <DEDUP_REMOVED lines=13> */
.L_x_43892:
[----:B------:R-:W-:Y:S05]  /*208d0*/  BSYNC.RECONVERGENT B2 ;  /* 0x0000000000027941 */ /* 0x000fea0003800200 */
.L_x_43891:
        /* <DEDUP_REMOVED lines=61> */
.L_x_43889:
[----:B------:R-:W-:Y:S05]  /*20cb0*/  BSYNC.RECONVERGENT B1 ;  /* 0x0000000000017941 */ /* 0x000fea0003800200 */
.L_x_43888:
        /* <DEDUP_REMOVED lines=18> */
.L_x_43895:
        /* <DEDUP_REMOVED lines=13> */
.L_x_43897:
[----:B------:R-:W-:Y:S05]  /*20eb0*/  BSYNC.RECONVERGENT B2 ;  /* 0x0000000000027941 */ /* 0x000fea0003800200 */
.L_x_43896:
        /* <DEDUP_REMOVED lines=61> */
.L_x_43894:
[----:B------:R-:W-:Y:S05]  /*21290*/  BSYNC.RECONVERGENT B1 ;  /* 0x0000000000017941 */ /* 0x000fea0003800200 */
.L_x_43893:
        /* <DEDUP_REMOVED lines=10> */
.L_x_43877:
        /* <DEDUP_REMOVED lines=14> */
.L_x_43855:
[----:B------:R-:W-:Y:S05]  /*21420*/  BSYNC.RECONVERGENT B0 ;  /* 0x0000000000007941 */ /* 0x000fea0003800200 */
.L_x_43854:
        /* <DEDUP_REMOVED lines=29> */
.L_x_43903:
        /* <DEDUP_REMOVED lines=13> */
.L_x_43905:
[----:B------:R-:W-:Y:S05]  /*216d0*/  BSYNC.RECONVERGENT B2 ;  /* 0x0000000000027941 */ /* 0x000fea0003800200 */
.L_x_43904:
        /* <DEDUP_REMOVED lines=52> */
[----:B------:R-:W-:Y:S01]  /*21a20*/  HFMA2 R137, -RZ, RZ, 0, 0 ;  /* 0x00000000ff897431 */ /* 0x000fe200000001ff */
        /* <DEDUP_REMOVED lines=8> */
.L_x_43902:
[----:B------:R-:W-:Y:S05]  /*21ab0*/  BSYNC.RECONVERGENT B1 ;  /* 0x0000000000017941 */ /* 0x000fea0003800200 */
.L_x_43901:
[----:B------:R-:W0:Y:S01]  /*21ac0*/  LDC R2, c[0x0][0x408] ;  /* 0x00010200ff027b82 */ /* 0x000e220000000800 */
[----:B------:R-:W-:Y:S01]  /*21ad0*/  I2FP.F32.U32 R10, R135 ;  /* 0x00000087000a7245 */ /* 0x000fe20000201000 */
[----:B------:R-:W-:Y:S01]  /*21ae0*/  IMAD.MOV.U32 R135, RZ, RZ, 0x2f800000 ;  /* 0x2f800000ff877424 */ /* 0x000fe200078e00ff */
[----:B------:R-:W-:Y:S01]  /*21af0*/  ISETP.NE.AND P1, PT, R137, 0x1, PT ;  /* 0x000000018900780c */ /* 0x000fe20003f25270 */
[----:B-----5:R-:W-:Y:S01]  /*21b00*/  FMUL.FTZ R139, R76, R96 ;  /* 0x000000604c8b7220 */ /* 0x020fe20000410000 */
[----:B------:R-:W-:Y:S01]  /*21b10*/  BSSY.RECONVERGENT B1, `(.L_x_43906) ;  /* 0x000005e000017945 */ /* 0x000fe20003800200 */
[----:B------:R-:W-:Y:S01]  /*21b20*/  FFMA.FTZ R10, R10, R135, 1.1641532182693481445e-10 ;  /* 0x2f0000000a0a7423 */ /* 0x000fe20000010087 */
[----:B------:R-:W-:Y:S01]  /*21b30*/  IMAD.MOV.U32 R138, RZ, RZ, R0 ;  /* 0x000000ffff8a7224 */ /* 0x000fe200078e0000 */
[----:B------:R-:W1:Y:S01]  /*21b40*/  LDC R113, c[0x0][0x404] ;  /* 0x00010100ff717b82 */ /* 0x000e620000000800 */
[----:B0-----:R-:W-:Y:S02]  /*21b50*/  FMUL.FTZ R139, R139, R2 ;  /* 0x000000028b8b7220 */ /* 0x001fe40000410000 */
[----:B-1----:R-:W-:-:S02]  /*21b60*/  FSETP.GTU.FTZ.AND P0, PT, R10, R113, PT ;  /* 0x000000710a00720b */ /* 0x002fc40003f1c000 */
        /* <DEDUP_REMOVED lines=13> */
.L_x_43908:
        /* <DEDUP_REMOVED lines=13> */
.L_x_43910:
[----:B------:R-:W-:Y:S05]  /*21d10*/  BSYNC.RECONVERGENT B2 ;  /* 0x0000000000027941 */ /* 0x000fea0003800200 */
.L_x_43909:
        /* <DEDUP_REMOVED lines=61> */
.L_x_43907:
[----:B------:R-:W-:Y:S05]  /*220f0*/  BSYNC.RECONVERGENT B1 ;  /* 0x0000000000017941 */ /* 0x000fea0003800200 */
.L_x_43906:
[----:B------:R-:W-:Y:S01]  /*22100*/  I2FP.F32.U32 R84, R138 ;  /* 0x0000008a00547245 */ /* 0x000fe20000201000 */
[----:B------:R-:W-:Y:S01]  /*22110*/  FMUL.FTZ R77, R77, R96 ;  /* 0x000000604d4d7220 */ /* 0x000fe20000410000 */
[----:B------:R-:W-:Y:S01]  /*22120*/  ISETP.NE.AND P2, PT, R10, 0x1, PT ;  /* 0x000000010a00780c */ /* 0x000fe20003f45270 */
[----:B------:R-:W-:Y:S01]  /*22130*/  BSSY.RECONVERGENT B1, `(.L_x_43911) ;  /* 0x000005d000017945 */ /* 0x000fe20003800200 */
[----:B------:R-:W-:Y:S01]  /*22140*/  MOV R137, R0 ;  /* 0x0000000000897202 */ /* 0x000fe20000000f00 */
[----:B------:R-:W-:Y:S01]  /*22150*/  FFMA.FTZ R84, R84, R135, 1.1641532182693481445e-10 ;  /* 0x2f00000054547423 */ /* 0x000fe20000010087 */
[----:B------:R-:W-:-:S04]  /*22160*/  FMUL.FTZ R77, R77, R2 ;  /* 0x000000024d4d7220 */ /* 0x000fc80000410000 */
        /* <DEDUP_REMOVED lines=14> */
.L_x_43913:
        /* <DEDUP_REMOVED lines=13> */
.L_x_43915:
[----:B------:R-:W-:Y:S05]  /*22320*/  BSYNC.RECONVERGENT B2 ;  /* 0x0000000000027941 */ /* 0x000fea0003800200 */
.L_x_43914:
        /* <DEDUP_REMOVED lines=61> */
.L_x_43912:
[----:B------:R-:W-:Y:S05]  /*22700*/  BSYNC.RECONVERGENT B1 ;  /* 0x0000000000017941 */ /* 0x000fea0003800200 */
.L_x_43911:
        /* <DEDUP_REMOVED lines=21> */
.L_x_43918:
        /* <DEDUP_REMOVED lines=13> */
.L_x_43920:
[----:B------:R-:W-:Y:S05]  /*22930*/  BSYNC.RECONVERGENT B2 ;  /* 0x0000000000027941 */ /* 0x000fea0003800200 */
.L_x_43919:
        /* <DEDUP_REMOVED lines=61> */
.L_x_43917:
[----:B------:R-:W-:Y:S05]  /*22d10*/  BSYNC.RECONVERGENT B1 ;  /* 0x0000000000017941 */ /* 0x000fea0003800200 */
.L_x_43916:
        /* <DEDUP_REMOVED lines=9> */
.L_x_43900:
[----:B------:R-:W-:Y:S01]  /*22db0*/  ISETP.NE.AND P0, PT, R10, 0x1, PT ;  /* 0x000000010a00780c */ /* 0x000fe20003f05270 */
[----:B------:R-:W-:Y:S01]  /*22dc0*/  BSSY.RECONVERGENT B1, `(.L_x_43922) ;  /* 0x0000059000017945 */ /* 0x000fe20003800200 */
[----:B0-----:R-:W-:Y:S01]  /*22dd0*/  IMAD.MOV.U32 R86, RZ, RZ, 0x2 ;  /* 0x00000002ff567424 */ /* 0x001fe200078e00ff */
[----:B--234-:R-:W-:Y:S01]  /*22de0*/  MOV R85, R0 ;  /* 0x0000000000557202 */ /* 0x01cfe20000000f00 */
        /* <DEDUP_REMOVED lines=12> */
.L_x_43924:
        /* <DEDUP_REMOVED lines=13> */
.L_x_43926:
[----:B------:R-:W-:Y:S05]  /*22f80*/  BSYNC.RECONVERGENT B2 ;  /* 0x0000000000027941 */ /* 0x000fea0003800200 */
.L_x_43925:
        /* <DEDUP_REMOVED lines=60> */
.L_x_43923:
[----:B------:R-:W-:Y:S05]  /*23350*/  BSYNC.RECONVERGENT B1 ;  /* 0x0000000000017941 */ /* 0x000fea0003800200 */
.L_x_43922:
        /* <DEDUP_REMOVED lines=21> */
.L_x_43929:
        /* <DEDUP_REMOVED lines=13> */
.L_x_43931:
[----:B------:R-:W-:Y:S05]  /*23580*/  BSYNC.RECONVERGENT B2 ;  /* 0x0000000000027941 */ /* 0x000fea0003800200 */
.L_x_43930:
        /* <DEDUP_REMOVED lines=61> */
.L_x_43928:
[----:B------:R-:W-:Y:S05]  /*23960*/  BSYNC.RECONVERGENT B1 ;  /* 0x0000000000017941 */ /* 0x000fea0003800200 */
.L_x_43927:
        /* <DEDUP_REMOVED lines=18> */
.L_x_43934:
        /* <DEDUP_REMOVED lines=13> */
.L_x_43936:
[----:B------:R-:W-:Y:S05]  /*23b60*/  BSYNC.RECONVERGENT B2 ;  /* 0x0000000000027941 */ /* 0x000fea0003800200 */
.L_x_43935:
        /* <DEDUP_REMOVED lines=61> */
.L_x_43933:
[----:B------:R-:W-:Y:S05]  /*23f40*/  BSYNC.RECONVERGENT B1 ;  /* 0x0000000000017941 */ /* 0x000fea0003800200 */
.L_x_43932:
        /* <DEDUP_REMOVED lines=18> */
.L_x_43939:
        /* <DEDUP_REMOVED lines=13> */
.L_x_43941:
[----:B------:R-:W-:Y:S05]  /*24140*/  BSYNC.RECONVERGENT B2 ;  /* 0x0000000000027941 */ /* 0x000fea0003800200 */
.L_x_43940:
        /* <DEDUP_REMOVED lines=61> */
.L_x_43938:
[----:B------:R-:W-:Y:S05]  /*24520*/  BSYNC.RECONVERGENT B1 ;  /* 0x0000000000017941 */ /* 0x000fea0003800200 */
.L_x_43937:
        /* <DEDUP_REMOVED lines=10> */
.L_x_43921:
        /* <DEDUP_REMOVED lines=14> */
.L_x_43899:
[----:B------:R-:W-:Y:S05]  /*246b0*/  BSYNC.RECONVERGENT B0 ;  /* 0x0000000000007941 */ /* 0x000fea0003800200 */
.L_x_43898:
        /* <DEDUP_REMOVED lines=29> */
.L_x_43947:
        /* <DEDUP_REMOVED lines=13> */
.L_x_43949:
[----:B------:R-:W-:Y:S05]  /*24960*/  BSYNC.RECONVERGENT B2 ;  /* 0x0000000000027941 */ /* 0x000fea0003800200 */
.L_x_43948:
        /* <DEDUP_REMOVED lines=60> */
[----:B------:R-:W-:-:S07]  /*24d30*/  HFMA2 R138, -RZ, RZ, 0, 0 ;  /* 0x00000000ff8a7431 */ /* 0x000fce00000001ff */
.L_x_43946:
[----:B------:R-:W-:Y:S05]  /*24d40*/  BSYNC.RECONVERGENT B1 ;  /* 0x0000000000017941 */ /* 0x000fea0003800200 */
.L_x_43945:
[----:B------:R-:W0:Y:S01]  /*24d50*/  LDC R2, c[0x0][0x408] ;  /* 0x00010200ff027b82 */ /* 0x000e220000000800 */
[----:B------:R-:W-:Y:S01]  /*24d60*/  I2FP.F32.U32 R10, R137 ;  /* 0x00000089000a7245 */ /* 0x000fe20000201000 */
[----:B------:R-:W-:Y:S01]  /*24d70*/  IMAD.MOV.U32 R137, RZ, RZ, 0x2f800000 ;  /* 0x2f800000ff897424 */ /* 0x000fe200078e00ff */
[----:B------:R-:W-:Y:S01]  /*24d80*/  ISETP.NE.AND P1, PT, R138, 0x1, PT ;  /* 0x000000018a00780c */ /* 0x000fe20003f25270 */
[----:B-----5:R-:W-:Y:S01]  /*24d90*/  FMUL.FTZ R139, R80, R96 ;  /* 0x00000060508b7220 */ /* 0x020fe20000410000 */
[----:B------:R-:W-:Y:S01]  /*24da0*/  BSSY.RECONVERGENT B1, `(.L_x_43950) ;  /* 0x000005e000017945 */ /* 0x000fe20003800200 */
[----:B------:R-:W-:Y:S02]  /*24db0*/  FFMA.FTZ R10, R10, R137, 1.1641532182693481445e-10 ;  /* 0x2f0000000a0a7423 */ /* 0x000fe40000010089 */
[----:B------:R-:W1:Y:S01]  /*24dc0*/  LDC R135, c[0x0][0x404] ;  /* 0x00010100ff877b82 */ /* 0x000e620000000800 */
[----:B0-----:R-:W-:Y:S02]  /*24dd0*/  FMUL.FTZ R139, R139, R2 ;  /* 0x000000028b8b7220 */ /* 0x001fe40000410000 */
[----:B-1----:R-:W-:-:S02]  /*24de0*/  FSETP.GTU.FTZ.AND P0, PT, R10, R135, PT ;  /* 0x000000870a00720b */ /* 0x002fc40003f1c000 */
[----:B------:R-:W-:Y:S02]  /*24df0*/  MOV R10, 0x2 ;  /* 0x00000002000a7802 */ /* 0x000fe40000000f00 */
        /* <DEDUP_REMOVED lines=13> */
.L_x_43952:
        /* <DEDUP_REMOVED lines=13> */
.L_x_43954:
[----:B------:R-:W-:Y:S05]  /*24fa0*/  BSYNC.RECONVERGENT B2 ;  /* 0x0000000000027941 */ /* 0x000fea0003800200 */
.L_x_43953:
        /* <DEDUP_REMOVED lines=61> */
.L_x_43951:
[----:B------:R-:W-:Y:S05]  /*25380*/  BSYNC.RECONVERGENT B1 ;  /* 0x0000000000017941 */ /* 0x000fea0003800200 */
.L_x_43950:
        /* <DEDUP_REMOVED lines=21> */
.L_x_43957:
        /* <DEDUP_REMOVED lines=13> */
.L_x_43959:
[----:B------:R-:W-:Y:S05]  /*255b0*/  BSYNC.RECONVERGENT B2 ;  /* 0x0000000000027941 */ /* 0x000fea0003800200 */
.L_x_43958:
        /* <DEDUP_REMOVED lines=55> */
[----:B------:R-:W-:Y:S02]  /*25930*/  MOV R0, R138 ;  /* 0x0000008a00007202 */ /* 0x000fe40000000f00 */
[----:B------:R-:W-:Y:S01]  /*25940*/  LOP3.LUT R13, R150, UR13, R139, 0x96, !PT ;  /* 0x0000000d960d7c12 */ /* 0x000fe2000f8e968b */
[----:B------:R-:W-:Y:S01]  /*25950*/  IMAD.MOV.U32 R138, RZ, RZ, R136 ;  /* 0x000000ffff8a7224 */ /* 0x000fe200078e0088 */
[----:B------:R-:W-:Y:S01]  /*25960*/  LOP3.LUT R14, R84, UR14, R149, 0x96, !PT ;  /* 0x0000000e540e7c12 */ /* 0x000fe2000f8e9695 */
[----:B------:R-:W-:Y:S01]  /*25970*/  IMAD.MOV.U32 R84, RZ, RZ, RZ ;  /* 0x000000ffff547224 */ /* 0x000fe200078e00ff */
[----:B------:R-:W-:-:S07]  /*25980*/  MOV R136, R148 ;  /* 0x0000009400887202 */ /* 0x000fce0000000f00 */
.L_x_43956:
[----:B------:R-:W-:Y:S05]  /*25990*/  BSYNC.RECONVERGENT B1 ;  /* 0x0000000000017941 */ /* 0x000fea0003800200 */
.L_x_43955:
        /* <DEDUP_REMOVED lines=21> */
.L_x_43962:
        /* <DEDUP_REMOVED lines=13> */
.L_x_43964:
[----:B------:R-:W-:Y:S05]  /*25bc0*/  BSYNC.RECONVERGENT B2 ;  /* 0x0000000000027941 */ /* 0x000fea0003800200 */
.L_x_43963:
        /* <DEDUP_REMOVED lines=61> */
.L_x_43961:
[----:B------:R-:W-:Y:S05]  /*25fa0*/  BSYNC.RECONVERGENT B1 ;  /* 0x0000000000017941 */ /* 0x000fea0003800200 */
.L_x_43960:
        /* <DEDUP_REMOVED lines=9> */
.L_x_43944:
        /* <DEDUP_REMOVED lines=16> */
.L_x_43968:
        /* <DEDUP_REMOVED lines=13> */
.L_x_43970:
[----:B------:R-:W-:Y:S05]  /*26210*/  BSYNC.RECONVERGENT B2 ;  /* 0x0000000000027941 */ /* 0x000fea0003800200 */
.L_x_43969:
        /* <DEDUP_REMOVED lines=60> */
.L_x_43967:
[----:B------:R-:W-:Y:S05]  /*265e0*/  BSYNC.RECONVERGENT B1 ;  /* 0x0000000000017941 */ /* 0x000fea0003800200 */
.L_x_43966:
        /* <DEDUP_REMOVED lines=21> */
.L_x_43973:
        /* <DEDUP_REMOVED lines=13> */
.L_x_43975:
[----:B------:R-:W-:Y:S05]  /*26810*/  BSYNC.RECONVERGENT B2 ;  /* 0x0000000000027941 */ /* 0x000fea0003800200 */
.L_x_43974:
        /* <DEDUP_REMOVED lines=61> */
.L_x_43972:
[----:B------:R-:W-:Y:S05]  /*26bf0*/  BSYNC.RECONVERGENT B1 ;  /* 0x0000000000017941 */ /* 0x000fea0003800200 */
.L_x_43971:
        /* <DEDUP_REMOVED lines=18> */
.L_x_43978:
        /* <DEDUP_REMOVED lines=13> */
.L_x_43980:
[----:B------:R-:W-:Y:S05]  /*26df0*/  BSYNC.RECONVERGENT B2 ;  /* 0x0000000000027941 */ /* 0x000fea0003800200 */
.L_x_43979:
        /* <DEDUP_REMOVED lines=61> */
.L_x_43977:
[----:B------:R-:W-:Y:S05]  /*271d0*/  BSYNC.RECONVERGENT B1 ;  /* 0x0000000000017941 */ /* 0x000fea0003800200 */
.L_x_43976:
        /* <DEDUP_REMOVED lines=18> */
.L_x_43983:
        /* <DEDUP_REMOVED lines=13> */
.L_x_43985:
[----:B------:R-:W-:Y:S05]  /*273d0*/  BSYNC.RECONVERGENT B2 ;  /* 0x0000000000027941 */ /* 0x000fea0003800200 */
.L_x_43984:
        /* <DEDUP_REMOVED lines=61> */
.L_x_43982:
[----:B------:R-:W-:Y:S05]  /*277b0*/  BSYNC.RECONVERGENT B1 ;  /* 0x0000000000017941 */ /* 0x000fea0003800200 */
.L_x_43981:
        /* <DEDUP_REMOVED lines=10> */
.L_x_43965:
        /* <DEDUP_REMOVED lines=11> */
[----:B-1----:R-:W-:-:S05]  /*27910*/  IMAD.WIDE.U32 R138, R98, 0x4, R138 ;  /* 0x00000004628a7825 */ /* 0x002fca00078e008a */
[----:B------:R0:W-:Y:S02]  /*27920*/  STG.E desc[UR6][R138.64], R85 ;  /* 0x000000558a007986 */ /* 0x0001e4000c101906 */
.L_x_43943:
[----:B------:R-:W-:Y:S05]  /*27930*/  BSYNC.RECONVERGENT B0 ;  /* 0x0000000000007941 */ /* 0x000fea0003800200 */
.L_x_43942:
[----:B------:R-:W-:Y:S01]  /*27940*/  FADD.FTZ R84, RZ, R88 ;  /* 0x00000058ff547221 */ /* 0x000fe20000010000 */
[C---:B------:R-:W-:Y:S01]  /*27950*/  ISETP.GT.U32.AND P4, PT, R16.reuse, 0x3f, PT ;  /* 0x0000003f1000780c */ /* 0x040fe20003f84070 */
[----:B------:R-:W-:Y:S01]  /*27960*/  UMOV UR13, 0xffffffff ;  /* 0xffffffff000d7882 */ /* 0x000fe20000000000 */
[C---:B------:R-:W-:Y:S01]  /*27970*/  ISETP.GT.U32.AND P3, PT, R16.reuse, 0x5f, PT ;  /* 0x0000005f1000780c */ /* 0x040fe20003f64070 */
[----:B0-234-:R-:W-:Y:S01]  /*27980*/  FADD.FTZ R85, R89, R84 ;  /* 0x0000005459557221 */ /* 0x01dfe20000010000 */
[C---:B------:R-:W-:Y:S02]  /*27990*/  ISETP.GT.U32.AND P2, PT, R16.reuse, 0x7f, PT ;  /* 0x0000007f1000780c */ /* 0x040fe40003f44070 */
        /* <DEDUP_REMOVED lines=32> */
[----:B------:R-:W-:-:S04]  /*27ba0*/  FADD.FTZ R84, R64, R151 ;  /* 0x0000009740547221 */ /* 0x000fc80000010000 */
[----:B------:R-:W-:Y:S01]  /*27bb0*/  FADD.FTZ R85, R65, R84 ;  /* 0x0000005441557221 */ /* 0x000fe20000010000 */
[----:B------:R-:W-:-:S03]  /*27bc0*/  P2R R84, PR, RZ, 0x40 ;  /* 0x00000040ff547803 */ /* 0x000fc60000000000 */
        /* <DEDUP_REMOVED lines=31> */
[----:B------:R-:W-:Y:S01]  /*27dc0*/  ISETP.NE.AND P6, PT, R84, RZ, PT ;  /* 0x000000ff5400720c */ /* 0x000fe20003fc5270 */
[----:B0----5:R-:W-:-:S05]  /*27dd0*/  FADD.FTZ R96, R151, R148 ;  /* 0x0000009497607221 */ /* 0x021fca0000010000 */
        /* <DEDUP_REMOVED lines=20> */
[----:B------:R-:W-:Y:S01]  /*27f20*/  FSEL R96, R87, RZ, P5 ;  /* 0x000000ff57607208 */ /* 0x000fe20002800000 */
[----:B------:R-:W-:-:S04]  /*27f30*/  FADD.FTZ R87, R42, -R84 ;  /* 0x800000542a577221 */ /* 0x000fc80000010000 */
[----:B------:R-:W-:-:S04]  /*27f40*/  FFMA.FTZ R135, R135, R135, R96 ;  /* 0x0000008787877223 */ /* 0x000fc80000010060 */
[----:B------:R-:W-:Y:S01]  /*27f50*/  FFMA.FTZ R140, R140, R140, R135 ;  /* 0x0000008c8c8c7223 */ /* 0x000fe20000010087 */
[----:B------:R-:W-:-:S03]  /*27f60*/  FADD.FTZ R135, R44, -R84 ;  /* 0x800000542c877221 */ /* 0x000fc60000010000 */
[----:B------:R-:W-:-:S04]  /*27f70*/  FFMA.FTZ R87, R87, R87, R140 ;  /* 0x0000005757577223 */ /* 0x000fc8000001008c */
[----:B------:R-:W-:Y:S01]  /*27f80*/  @P4 FFMA.FTZ R96, R86, R86, R87 ;  /* 0x0000005656604223 */ /* 0x000fe20000010057 */
[----:B------:R-:W-:Y:S01]  /*27f90*/  ISETP.NE.AND P4, PT, R98, RZ, PT ;  /* 0x000000ff6200720c */ /* 0x000fe20003f85270 */
[--C-:B------:R-:W-:Y:S01]  /*27fa0*/  FADD.FTZ R98, R45, -R84.reuse ;  /* 0x800000542d627221 */ /* 0x100fe20000010000 */
[----:B------:R-:W-:Y:S01]  /*27fb0*/  FADD.FTZ R87, R46, -R84 ;  /* 0x800000542e577221 */ /* 0x000fe20000010000 */
        /* <DEDUP_REMOVED lines=9> */
[----:B------:R-:W-:Y:S01]  /*28050*/  ISETP.NE.AND P3, PT, R137, RZ, PT ;  /* 0x000000ff8900720c */ /* 0x000fe20003f65270 */
[----:B------:R-:W-:-:S04]  /*28060*/  FFMA.FTZ R135, R135, R135, R96 ;  /* 0x0000008787877223 */ /* 0x000fc80000010060 */
        /* <DEDUP_REMOVED lines=79> */
.L_x_44023:
        /* <DEDUP_REMOVED lines=17> */
[----:B------:R-:W2:Y:S01]  /*28670*/  LDC.64 R154, c[0x0][0x428] ;  /* 0x00010a00ff9a7b82 */ /* 0x000ea20000000a00 */
[--C-:B------:R-:W-:Y:S01]  /*28680*/  FADD.FTZ R153, R88, -R95.reuse ;  /* 0x8000005f58997221 */ /* 0x100fe20000010000 */
[--C-:B-1----:R-:W-:Y:S01]  /*28690*/  FADD.FTZ R137, R89, -R95.reuse ;  /* 0x8000005f59897221 */ /* 0x102fe20000010000 */
        /* <DEDUP_REMOVED lines=14> */
[----:B0-----:R-:W-:-:S02]  /*28780*/  HADD2.F32 R98, -RZ, R107.H1_H1 ;  /* 0x3000006bff627230 */ /* 0x001fc40000004100 */
[----:B------:R-:W-:Y:S02]  /*28790*/  HADD2.F32 R87, -RZ, R131.H1_H1 ;  /* 0x30000083ff577230 */ /* 0x000fe40000004100 */
[----:B------:R-:W-:-:S03]  /*287a0*/  FFMA.FTZ R86, R138, R86, R135 ;  /* 0x000000568a567223 */ /* 0x000fc60000010087 */
[----:B------:R-:W-:Y:S01]  /*287b0*/  FFMA.FTZ R87, R136, R98, R87 ;  /* 0x0000006288577223 */ /* 0x000fe20000010057 */
[C---:B--2---:R-:W-:Y:S01]  /*287c0*/  IMAD.WIDE.U32 R154, R94.reuse, 0x10, R154 ;  /* 0x000000105e9a7825 */ /* 0x044fe200078e009a */
[----:B------:R-:W-:-:S04]  /*287d0*/  IADD3 R94, PT, PT, R94, 0x20, RZ ;  /* 0x000000205e5e7810 */ /* 0x000fc80007ffe0ff */
[----:B------:R2:W-:Y:S03]  /*287e0*/  STG.E.128 desc[UR6][R154.64], R84 ;  /* 0x000000549a007986 */ /* 0x0005e6000c101d06 */
.L_x_43988:
[----:B------:R-:W-:Y:S05]  /*287f0*/  BSYNC.RECONVERGENT B0 ;  /* 0x0000000000007941 */ /* 0x000fea0003800200 */
.L_x_43987:
[----:B------:R-:W-:Y:S01]  /*28800*/  ISETP.NE.AND P0, PT, R97, RZ, PT ;  /* 0x000000ff6100720c */ /* 0x000fe20003f05270 */
[----:B------:R-:W-:-:S12]  /*28810*/  BSSY.RECONVERGENT B0, `(.L_x_43989) ;  /* 0x000001a000007945 */ /* 0x000fd80003800200 */
[----:B------:R-:W-:Y:S05]  /*28820*/  @!P0 BRA `(.L_x_43990) ;  /* 0x0000000000608947 */ /* 0x000fea0003800000 */
[----:B------:R-:W3:Y:S01]  /*28830*/  LDC.64 R152, c[0x0][0x428] ;  /* 0x00010a00ff987b82 */ /* 0x000ee20000000a00 */
[--C-:B-1----:R-:W-:Y:S01]  /*28840*/  FADD.FTZ R139, R40, -R95.reuse ;  /* 0x8000005f288b7221 */ /* 0x102fe20000010000 */
[--C-:B------:R-:W-:Y:S01]  /*28850*/  FADD.FTZ R151, R41, -R95.reuse ;  /* 0x8000005f29977221 */ /* 0x100fe20000010000 */
[--C-:B------:R-:W-:Y:S01]  /*28860*/  FADD.FTZ R135, R42, -R95.reuse ;  /* 0x8000005f2a877221 */ /* 0x100fe20000010000 */
[----:B------:R-:W-:Y:S01]  /*28870*/  FADD.FTZ R149, R43, -R95 ;  /* 0x8000005f2b957221 */ /* 0x000fe20000010000 */
[----:B------:R-:W-:Y:S02]  /*28880*/  HADD2.F32 R137, -RZ, R109.H0_H0 ;  /* 0x2000006dff897230 */ /* 0x000fe40000004100 */
[C---:B------:R-:W-:Y:S01]  /*28890*/  FMUL.FTZ R139, R96.reuse, R139 ;  /* 0x0000008b608b7220 */ /* 0x040fe20000410000 */
[----:B--2---:R-:W-:Y:S02]  /*288a0*/  HADD2.F32 R84, -RZ, R36.H0_H0 ;  /* 0x20000024ff547230 */ /* 0x004fe40000004100 */
        /* <DEDUP_REMOVED lines=13> */
[----:B---3--:R-:W-:-:S04]  /*28980*/  IMAD.WIDE.U32 R152, R94, 0x10, R152 ;  /* 0x000000105e987825 */ /* 0x008fc800078e0098 */
[----:B------:R-:W-:Y:S01]  /*28990*/  VIADD R94, R94, 0x20 ;  /* 0x000000205e5e7836 */ /* 0x000fe20000000000 */
[----:B------:R3:W-:Y:S06]  /*289a0*/  STG.E.128 desc[UR6][R152.64], R84 ;  /* 0x0000005498007986 */ /* 0x0007ec000c101d06 */
.L_x_43990:
[----:B------:R-:W-:Y:S05]  /*289b0*/  BSYNC.RECONVERGENT B0 ;  /* 0x0000000000007941 */ /* 0x000fea0003800200 */
.L_x_43989:
[----:B------:R-:W-:Y:S01]  /*289c0*/  ISETP.NE.AND P0, PT, R99, RZ, PT ;  /* 0x000000ff6300720c */ /* 0x000fe20003f05270 */
[----:B------:R-:W-:-:S12]  /*289d0*/  BSSY.RECONVERGENT B0, `(.L_x_43991) ;  /* 0x000001a000007945 */ /* 0x000fd80003800200 */
[----:B------:R-:W-:Y:S05]  /*289e0*/  @!P0 BRA `(.L_x_43992) ;  /* 0x0000000000608947 */ /* 0x000fea0003800000 */
[----:B------:R-:W4:Y:S01]  /*289f0*/  LDC.64 R150, c[0x0][0x428] ;  /* 0x00010a00ff967b82 */ /* 0x000f220000000a00 */
[--C-:B-1----:R-:W-:Y:S01]  /*28a00*/  FADD.FTZ R137, R44, -R95.reuse ;  /* 0x8000005f2c897221 */ /* 0x102fe20000010000 */
[--C-:B------:R-:W-:Y:S01]  /*28a10*/  FADD.FTZ R149, R45, -R95.reuse ;  /* 0x8000005f2d957221 */ /* 0x100fe20000010000 */
[--C-:B------:R-:W-:Y:S01]  /*28a20*/  FADD.FTZ R99, R46, -R95.reuse ;  /* 0x8000005f2e637221 */ /* 0x100fe20000010000 */
[----:B------:R-:W-:Y:S01]  /*28a30*/  FADD.FTZ R139, R47, -R95 ;  /* 0x8000005f2f8b7221 */ /* 0x000fe20000010000 */
[----:B------:R-:W-:Y:S02]  /*28a40*/  HADD2.F32 R135, -RZ, R112.H0_H0 ;  /* 0x20000070ff877230 */ /* 0x000fe40000004100 */
[C---:B------:R-:W-:Y:S01]  /*28a50*/  FMUL.FTZ R137, R96.reuse, R137 ;  /* 0x0000008960897220 */ /* 0x040fe20000410000 */
[----:B--23--:R-:W-:Y:S02]  /*28a60*/  HADD2.F32 R84, -RZ, R34.H0_H0 ;  /* 0x20000022ff547230 */ /* 0x00cfe40000004100 */
        /* <DEDUP_REMOVED lines=13> */
[C---:B----4-:R-:W-:Y:S01]  /*28b40*/  IMAD.WIDE.U32 R150, R94.reuse, 0x10, R150 ;  /* 0x000000105e967825 */ /* 0x050fe200078e0096 */
[----:B------:R-:W-:-:S04]  /*28b50*/  IADD3 R94, PT, PT, R94, 0x20, RZ ;  /* 0x000000205e5e7810 */ /* 0x000fc80007ffe0ff */
[----:B------:R4:W-:Y:S03]  /*28b60*/  STG.E.128 desc[UR6][R150.64], R84 ;  /* 0x0000005496007986 */ /* 0x0009e6000c101d06 */
.L_x_43992:
[----:B------:R-:W-:Y:S05]  /*28b70*/  BSYNC.RECONVERGENT B0 ;  /* 0x0000000000007941 */ /* 0x000fea0003800200 */
.L_x_43991:
[----:B------:R-:W-:Y:S01]  /*28b80*/  ISETP.NE.AND P0, PT, R100, RZ, PT ;  /* 0x000000ff6400720c */ /* 0x000fe20003f05270 */
[----:B------:R-:W-:-:S12]  /*28b90*/  BSSY.RECONVERGENT B0, `(.L_x_43993) ;  /* 0x000001a000007945 */ /* 0x000fd80003800200 */
[----:B------:R-:W-:Y:S05]  /*28ba0*/  @!P0 BRA `(.L_x_43994) ;  /* 0x0000000000608947 */ /* 0x000fea0003800000 */
[----:B----4-:R-:W4:Y:S01]  /*28bb0*/  LDC.64 R150, c[0x0][0x428] ;  /* 0x00010a00ff967b82 */ /* 0x010f220000000a00 */
        /* <DEDUP_REMOVED lines=20> */
[----:B----4-:R-:W-:-:S04]  /*28d00*/  IMAD.WIDE.U32 R150, R94, 0x10, R150 ;  /* 0x000000105e967825 */ /* 0x010fc800078e0096 */
[----:B------:R-:W-:Y:S01]  /*28d10*/  VIADD R94, R94, 0x20 ;  /* 0x000000205e5e7836 */ /* 0x000fe20000000000 */
[----:B------:R0:W-:Y:S06]  /*28d20*/  STG.E.128 desc[UR6][R150.64], R84 ;  /* 0x0000005496007986 */ /* 0x0001ec000c101d06 */
.L_x_43994:
[----:B------:R-:W-:Y:S05]  /*28d30*/  BSYNC.RECONVERGENT B0 ;  /* 0x0000000000007941 */ /* 0x000fea0003800200 */
.L_x_43993:
[----:B------:R-:W-:Y:S01]  /*28d40*/  ISETP.NE.AND P0, PT, R101, RZ, PT ;  /* 0x000000ff6500720c */ /* 0x000fe20003f05270 */
[----:B------:R-:W-:-:S12]  /*28d50*/  BSSY.RECONVERGENT B0, `(.L_x_43995) ;  /* 0x000001a000007945 */ /* 0x000fd80003800200 */
[----:B------:R-:W-:Y:S05]  /*28d60*/  @!P0 BRA `(.L_x_43996) ;  /* 0x0000000000608947 */ /* 0x000fea0003800000 */
[----:B------:R-:W5:Y:S01]  /*28d70*/  LDC.64 R148, c[0x0][0x428] ;  /* 0x00010a00ff947b82 */ /* 0x000f620000000a00 */
[--C-:B------:R-:W-:Y:S01]  /*28d80*/  FADD.FTZ R135, R52, -R95.reuse ;  /* 0x8000005f34877221 */ /* 0x100fe20000010000 */
[--C-:B-1----:R-:W-:Y:S01]  /*28d90*/  FADD.FTZ R139, R53, -R95.reuse ;  /* 0x8000005f358b7221 */ /* 0x102fe20000010000 */
[--C-:B------:R-:W-:Y:S01]  /*28da0*/  FADD.FTZ R99, R54, -R95.reuse ;  /* 0x8000005f36637221 */ /* 0x100fe20000010000 */
[----:B------:R-:W-:Y:S01]  /*28db0*/  FADD.FTZ R137, R55, -R95 ;  /* 0x8000005f37897221 */ /* 0x000fe20000010000 */
[----:B------:R-:W-:Y:S02]  /*28dc0*/  HADD2.F32 R101, -RZ, R117.H0_H0 ;  /* 0x20000075ff657230 */ /* 0x000fe40000004100 */
[C---:B------:R-:W-:Y:S01]  /*28dd0*/  FMUL.FTZ R135, R96.reuse, R135 ;  /* 0x0000008760877220 */ /* 0x040fe20000410000 */
[----:B0-234-:R-:W-:Y:S02]  /*28de0*/  HADD2.F32 R84, -RZ, R30.H0_H0 ;  /* 0x2000001eff547230 */ /* 0x01dfe40000004100 */
        /* <DEDUP_REMOVED lines=13> */
[C---:B-----5:R-:W-:Y:S01]  /*28ec0*/  IMAD.WIDE.U32 R148, R94.reuse, 0x10, R148 ;  /* 0x000000105e947825 */ /* 0x060fe200078e0094 */
[----:B------:R-:W-:-:S04]  /*28ed0*/  IADD3 R94, PT, PT, R94, 0x20, RZ ;  /* 0x000000205e5e7810 */ /* 0x000fc80007ffe0ff */
[----:B------:R0:W-:Y:S03]  /*28ee0*/  STG.E.128 desc[UR6][R148.64], R84 ;  /* 0x0000005494007986 */ /* 0x0001e6000c101d06 */
.L_x_43996:
[----:B------:R-:W-:Y:S05]  /*28ef0*/  BSYNC.RECONVERGENT B0 ;  /* 0x0000000000007941 */ /* 0x000fea0003800200 */
.L_x_43995:
[----:B------:R-:W-:Y:S01]  /*28f00*/  ISETP.NE.AND P0, PT, R102, RZ, PT ;  /* 0x000000ff6600720c */ /* 0x000fe20003f05270 */
[----:B------:R-:W-:-:S12]  /*28f10*/  BSSY.RECONVERGENT B0, `(.L_x_43997) ;  /* 0x000001a000007945 */ /* 0x000fd80003800200 */
[----:B------:R-:W-:Y:S05]  /*28f20*/  @!P0 BRA `(.L_x_43998) ;  /* 0x0000000000608947 */ /* 0x000fea0003800000 */
[----:B0-----:R-:W0:Y:S01]  /*28f30*/  LDC.64 R148, c[0x0][0x428] ;  /* 0x00010a00ff947b82 */ /* 0x001e220000000a00 */
[--C-:B------:R-:W-:Y:S01]  /*28f40*/  FADD.FTZ R135, R56, -R95.reuse ;  /* 0x8000005f38877221 */ /* 0x100fe20000010000 */
[--C-:B-1----:R-:W-:Y:S01]  /*28f50*/  FADD.FTZ R139, R57, -R95.reuse ;  /* 0x8000005f398b7221 */ /* 0x102fe20000010000 */
[--C-:B------:R-:W-:Y:S01]  /*28f60*/  FADD.FTZ R99, R58, -R95.reuse ;  /* 0x8000005f3a637221 */ /* 0x100fe20000010000 */
[----:B------:R-:W-:Y:S01]  /*28f70*/  FADD.FTZ R137, R59, -R95 ;  /* 0x8000005f3b897221 */ /* 0x000fe20000010000 */
[----:B------:R-:W-:Y:S02]  /*28f80*/  HADD2.F32 R101, -RZ, R119.H0_H0 ;  /* 0x20000077ff657230 */ /* 0x000fe40000004100 */
[C---:B------:R-:W-:Y:S01]  /*28f90*/  FMUL.FTZ R135, R96.reuse, R135 ;  /* 0x0000008760877220 */ /* 0x040fe20000410000 */
[----:B--234-:R-:W-:Y:S02]  /*28fa0*/  HADD2.F32 R84, -RZ, R28.H0_H0 ;  /* 0x2000001cff547230 */ /* 0x01cfe40000004100 */
        /* <DEDUP_REMOVED lines=13> */
[----:B0-----:R-:W-:-:S04]  /*29080*/  IMAD.WIDE.U32 R148, R94, 0x10, R148 ;  /* 0x000000105e947825 */ /* 0x001fc800078e0094 */
[----:B------:R-:W-:Y:S01]  /*29090*/  VIADD R94, R94, 0x20 ;  /* 0x000000205e5e7836 */ /* 0x000fe20000000000 */
[----:B------:R0:W-:Y:S06]  /*290a0*/  STG.E.128 desc[UR6][R148.64], R84 ;  /* 0x0000005494007986 */ /* 0x0001ec000c101d06 */
.L_x_43998:
[----:B------:R-:W-:Y:S05]  /*290b0*/  BSYNC.RECONVERGENT B0 ;  /* 0x0000000000007941 */ /* 0x000fea0003800200 */
.L_x_43997:
[----:B------:R-:W-:Y:S01]  /*290c0*/  ISETP.NE.AND P0, PT, R103, RZ, PT ;  /* 0x000000ff6700720c */ /* 0x000fe20003f05270 */
[----:B------:R-:W-:-:S12]  /*290d0*/  BSSY.RECONVERGENT B0, `(.L_x_43999) ;  /* 0x000001a000007945 */ /* 0x000fd80003800200 */
[----:B------:R-:W-:Y:S05]  /*290e0*/  @!P0 BRA `(.L_x_44000) ;  /* 0x0000000000608947 */ /* 0x000fea0003800000 */
[----:B-1----:R-:W1:Y:S01]  /*290f0*/  LDC.64 R138, c[0x0][0x428] ;  /* 0x00010a00ff8a7b82 */ /* 0x002e620000000a00 */
[--C-:B------:R-:W-:Y:S01]  /*29100*/  FADD.FTZ R103, R60, -R95.reuse ;  /* 0x8000005f3c677221 */ /* 0x100fe20000010000 */
[--C-:B------:R-:W-:Y:S01]  /*29110*/  FADD.FTZ R137, R61, -R95.reuse ;  /* 0x8000005f3d897221 */ /* 0x100fe20000010000 */
        /* <DEDUP_REMOVED lines=18> */
[C---:B-1----:R-:W-:Y:S01]  /*29240*/  IMAD.WIDE.U32 R138, R94.reuse, 0x10, R138 ;  /* 0x000000105e8a7825 */ /* 0x042fe200078e008a */
[----:B------:R-:W-:-:S04]  /*29250*/  IADD3 R94, PT, PT, R94, 0x20, RZ ;  /* 0x000000205e5e7810 */ /* 0x000fc80007ffe0ff */
[----:B------:R0:W-:Y:S03]  /*29260*/  STG.E.128 desc[UR6][R138.64], R84 ;  /* 0x000000548a007986 */ /* 0x0001e6000c101d06 */
.L_x_44000:
[----:B------:R-:W-:Y:S05]  /*29270*/  BSYNC.RECONVERGENT B0 ;  /* 0x0000000000007941 */ /* 0x000fea0003800200 */
.L_x_43999:
[----:B------:R-:W-:Y:S01]  /*29280*/  ISETP.NE.AND P0, PT, R104, RZ, PT ;  /* 0x000000ff6800720c */ /* 0x000fe20003f05270 */
[----:B------:R-:W-:-:S12]  /*29290*/  BSSY.RECONVERGENT B0, `(.L_x_44001) ;  /* 0x000001a000007945 */ /* 0x000fd80003800200 */
[----:B------:R-:W-:Y:S05]  /*292a0*/  @!P0 BRA `(.L_x_44002) ;  /* 0x0000000000608947 */ /* 0x000fea0003800000 */
[----:B01----:R-:W0:Y:S01]  /*292b0*/  LDC.64 R138, c[0x0][0x428] ;  /* 0x00010a00ff8a7b82 */ /* 0x003e220000000a00 */
[--C-:B------:R-:W-:Y:S01]  /*292c0*/  FADD.FTZ R103, R64, -R95.reuse ;  /* 0x8000005f40677221 */ /* 0x100fe20000010000 */
[--C-:B------:R-:W-:Y:S01]  /*292d0*/  FADD.FTZ R137, R65, -R95.reuse ;  /* 0x8000005f41897221 */ /* 0x100fe20000010000 */
        /* <DEDUP_REMOVED lines=21> */
.L_x_44002:
[----:B------:R-:W-:Y:S05]  /*29430*/  BSYNC.RECONVERGENT B0 ;  /* 0x0000000000007941 */ /* 0x000fea0003800200 */
.L_x_44001:
        /* <DEDUP_REMOVED lines=27> */
.L_x_44004:
[----:B------:R-:W-:Y:S05]  /*295f0*/  BSYNC.RECONVERGENT B0 ;  /* 0x0000000000007941 */ /* 0x000fea0003800200 */
.L_x_44003:
        /* <DEDUP_REMOVED lines=27> */
.L_x_44006:
[----:B------:R-:W-:Y:S05]  /*297b0*/  BSYNC.RECONVERGENT B0 ;  /* 0x0000000000007941 */ /* 0x000fea0003800200 */
.L_x_44005:
        /* <DEDUP_REMOVED lines=27> */
.L_x_44008:
[----:B------:R-:W-:Y:S05]  /*29970*/  BSYNC.RECONVERGENT B0 ;  /* 0x0000000000007941 */ /* 0x000fea0003800200 */
.L_x_44007:
[----:B------:R-:W-:Y:S01]  /*29980*/  ISETP.NE.AND P0, PT, R113, RZ, PT ;  /* 0x000000ff7100720c */ /* 0x000fe20003f05270 */
[----:B------:R-:W-:-:S12]  /*29990*/  BSSY.RECONVERGENT B0, `(.L_x_44009) ;  /* 0x0000011000007945 */ /* 0x000fd80003800200 */
        /* <DEDUP_REMOVED lines=16> */
.L_x_44010:
[----:B------:R-:W-:Y:S05]  /*29aa0*/  BSYNC.RECONVERGENT B0 ;  /* 0x0000000000007941 */ /* 0x000fea0003800200 */
.L_x_44009:
[----:B01234-:R-:W0:Y:S02]  /*29ab0*/  LDC.64 R84, c[0x0][0x380] ;  /* 0x0000e000ff547b82 */ /* 0x01fe240000000a00 */
[----:B0-----:R-:W-:-:S05]  /*29ac0*/  IMAD R93, R84, 0x4, R93 ;  /* 0x00000004545d7824 */ /* 0x001fca00078e025d */
[----:B------:R-:W-:-:S13]  /*29ad0*/  ISETP.GE.AND P0, PT, R93, R85, PT ;  /* 0x000000555d00720c */ /* 0x000fda0003f06270 */
[----:B------:R-:W-:Y:S05]  /*29ae0*/  @!P0 BRA `(.L_x_44011) ;  /* 0xfffffd7c00a48947 */ /* 0x000fea000383ffff */
[----:B------:R-:W-:Y:S05]  /*29af0*/  EXIT ;  /* 0x000000000000794d */ /* 0x000fea0003800000 */
.L_x_43986:
[----:B------:R-:W-:Y:S01]  /*29b00*/  HFMA2 R86, -RZ, RZ, 0, 1.847743988037109375e-06 ;  /* 0x0000001fff567431 */ /* 0x000fe200000001ff */
[----:B------:R-:W-:Y:S01]  /*29b10*/  BSSY B0, `(.L_x_44012) ;  /* 0x0000007000007945 */ /* 0x000fe20003800000 */
[----:B-----5:R-:W-:Y:S01]  /*29b20*/  MOV R96, R151 ;  /* 0x0000009700607202 */ /* 0x020fe20000000f00 */
[----:B------:R-:W-:Y:S02]  /*29b30*/  IMAD.MOV.U32 R87, RZ, RZ, 0x1 ;  /* 0x00000001ff577424 */ /* 0x000fe400078e00ff */
[----:B------:R-:W-:-:S07]  /*29b40*/  IMAD.MOV.U32 R135, RZ, RZ, -0x1 ;  /* 0xffffffffff877424 */ /* 0x000fce00078e00ff */
[----:B------:R-:W-:Y:S05]  /*29b50*/  WARPSYNC.COLLECTIVE R135, `(.L_x_44013) ;  /* 0x0000000087087348 */ /* 0x000fea0003c00000 */
[----:B------:R0:W1:Y:S02]  /*29b60*/  SHFL.BFLY P6, R148, R96, R87, R86 ;  /* 0x0c00005760947389 */ /* 0x00006400000c0056 */
[----:B01----:R-:W-:Y:S05]  /*29b70*/  ENDCOLLECTIVE ;  /* 0x000000000000791b */ /* 0x003fea0003800000 */
.L_x_44013:
[----:B------:R-:W-:Y:S05]  /*29b80*/  BSYNC B0 ;  /* 0x0000000000007941 */ /* 0x000fea0003800000 */
.L_x_44012:
[----:B------:R-:W-:Y:S01]  /*29b90*/  FADD.FTZ R96, R151, R148 ;  /* 0x0000009497607221 */ /* 0x000fe20000010000 */
[----:B------:R-:W-:Y:S01]  /*29ba0*/  MOV R87, 0x2 ;  /* 0x0000000200577802 */ /* 0x000fe20000000f00 */
[----:B------:R-:W-:Y:S01]  /*29bb0*/  IMAD.MOV.U32 R86, RZ, RZ, 0x1f ;  /* 0x0000001fff567424 */ /* 0x000fe200078e00ff */
[----:B------:R-:W-:Y:S01]  /*29bc0*/  MOV R135, 0xffffffff ;  /* 0xffffffff00877802 */ /* 0x000fe20000000f00 */
[----:B------:R-:W0:Y:S06]  /*29bd0*/  LDC R85, c[0x0][0x400] ;  /* 0x00010000ff557b82 */ /* 0x000e2c0000000800 */
[----:B0-----:R-:W-:Y:S05]  /*29be0*/  WARPSYNC.COLLECTIVE R135, `(.L_x_44014) ;  /* 0x0000000087087348 */ /* 0x001fea0003c00000 */
[----:B------:R1:W2:Y:S02]  /*29bf0*/  SHFL.BFLY P6, R148, R96, R87, R86 ;  /* 0x0c00005760947389 */ /* 0x0002a400000c0056 */
[----:B012---:R-:W-:Y:S05]  /*29c00*/  ENDCOLLECTIVE ;  /* 0x000000000000791b */ /* 0x007fea0003800000 */
.L_x_44014:
[----:B------:R-:W-:Y:S02]  /*29c10*/  HFMA2 R87, -RZ, RZ, 0, 2.384185791015625e-07 ;  /* 0x00000004ff577431 */ /* 0x000fe400000001ff */
[----:B------:R-:W-:-:S04]  /*29c20*/  FADD.FTZ R150, R96, R148 ;  /* 0x0000009460967221 */ /* 0x000fc80000010000 */
[----:B------:R-:W-:-:S07]  /*29c30*/  IMAD.MOV.U32 R96, RZ, RZ, R150 ;  /* 0x000000ffff607224 */ /* 0x000fce00078e0096 */
[----:B------:R-:W-:Y:S05]  /*29c40*/  WARPSYNC.COLLECTIVE R135, `(.L_x_44015) ;  /* 0x0000000087087348 */ /* 0x000fea0003c00000 */
[----:B------:R0:W1:Y:S02]  /*29c50*/  SHFL.BFLY P6, R148, R96, R87, R86 ;  /* 0x0c00005760947389 */ /* 0x00006400000c0056 */
[----:B01----:R-:W-:Y:S05]  /*29c60*/  ENDCOLLECTIVE ;  /* 0x000000000000791b */ /* 0x003fea0003800000 */
.L_x_44015:
[----:B------:R-:W-:Y:S01]  /*29c70*/  MOV R87, 0x8 ;  /* 0x0000000800577802 */ /* 0x000fe20000000f00 */
[----:B------:R-:W-:-:S04]  /*29c80*/  FADD.FTZ R149, R150, R148 ;  /* 0x0000009496957221 */ /* 0x000fc80000010000 */
[----:B------:R-:W-:-:S07]  /*29c90*/  IMAD.MOV.U32 R96, RZ, RZ, R149 ;  /* 0x000000ffff607224 */ /* 0x000fce00078e0095 */
[----:B------:R-:W-:Y:S05]  /*29ca0*/  WARPSYNC.COLLECTIVE R135, `(.L_x_44016) ;  /* 0x0000000087087348 */ /* 0x000fea0003c00000 */
[----:B------:R0:W1:Y:S02]  /*29cb0*/  SHFL.BFLY P6, R148, R96, R87, R86 ;  /* 0x0c00005760947389 */ /* 0x00006400000c0056 */
[----:B01----:R-:W-:Y:S05]  /*29cc0*/  ENDCOLLECTIVE ;  /* 0x000000000000791b */ /* 0x003fea0003800000 */
.L_x_44016:
[----:B------:R-:W-:Y:S02]  /*29cd0*/  HFMA2 R87, -RZ, RZ, 0, 9.5367431640625e-07 ;  /* 0x00000010ff577431 */ /* 0x000fe400000001ff */
[----:B------:R-:W-:-:S04]  /*29ce0*/  FADD.FTZ R140, R149, R148 ;  /* 0x00000094958c7221 */ /* 0x000fc80000010000 */
[----:B------:R-:W-:-:S07]  /*29cf0*/  IMAD.MOV.U32 R96, RZ, RZ, R140 ;  /* 0x000000ffff607224 */ /* 0x000fce00078e008c */
[----:B------:R-:W-:Y:S05]  /*29d00*/  WARPSYNC.COLLECTIVE R135, `(.L_x_44017) ;  /* 0x0000000087087348 */ /* 0x000fea0003c00000 */
[----:B------:R0:W1:Y:S02]  /*29d10*/  SHFL.BFLY P6, R148, R96, R87, R86 ;  /* 0x0c00005760947389 */ /* 0x00006400000c0056 */
[----:B01----:R-:W-:Y:S05]  /*29d20*/  ENDCOLLECTIVE ;  /* 0x000000000000791b */ /* 0x003fea0003800000 */
.L_x_44017:
[----:B------:R-:W-:Y:S01]  /*29d30*/  ISETP.NE.AND P6, PT, R84, RZ, PT ;  /* 0x000000ff5400720c */ /* 0x000fe20003fc5270 */
        /* <DEDUP_REMOVED lines=104> */
[----:B------:R-:W-:Y:S01]  /*2a3c0*/  IMAD.MOV.U32 R87, RZ, RZ, 0x1 ;  /* 0x00000001ff577424 */ /* 0x000fe200078e00ff */
[----:B------:R-:W-:-:S07]  /*2a3d0*/  MOV R86, 0x1f ;  /* 0x0000001f00567802 */ /* 0x000fce0000000f00 */
[----:B------:R-:W-:Y:S05]  /*2a3e0*/  WARPSYNC.COLLECTIVE R135, `(.L_x_44018) ;  /* 0x0000000087087348 */ /* 0x000fea0003c00000 */
[----:B------:R0:W1:Y:S02]  /*2a3f0*/  SHFL.BFLY P6, R148, R96, R87, R86 ;  /* 0x0c00005760947389 */ /* 0x00006400000c0056 */
[----:B01----:R-:W-:Y:S05]  /*2a400*/  ENDCOLLECTIVE ;  /* 0x000000000000791b */ /* 0x003fea0003800000 */
.L_x_44018:
[----:B------:R-:W-:Y:S02]  /*2a410*/  HFMA2 R87, -RZ, RZ, 0, 1.1920928955078125e-07 ;  /* 0x00000002ff577431 */ /* 0x000fe400000001ff */
[----:B------:R-:W-:-:S04]  /*2a420*/  FADD.FTZ R138, R96, R148 ;  /* 0x00000094608a7221 */ /* 0x000fc80000010000 */
[----:B------:R-:W-:-:S07]  /*2a430*/  IMAD.MOV.U32 R96, RZ, RZ, R138 ;  /* 0x000000ffff607224 */ /* 0x000fce00078e008a */
[----:B------:R-:W-:Y:S05]  /*2a440*/  WARPSYNC.COLLECTIVE R135, `(.L_x_44019) ;  /* 0x0000000087087348 */ /* 0x000fea0003c00000 */
[----:B------:R0:W1:Y:S02]  /*2a450*/  SHFL.BFLY P6, R148, R96, R87, R86 ;  /* 0x0c00005760947389 */ /* 0x00006400000c0056 */
[----:B01----:R-:W-:Y:S05]  /*2a460*/  ENDCOLLECTIVE ;  /* 0x000000000000791b */ /* 0x003fea0003800000 */
.L_x_44019:
[----:B------:R-:W-:Y:S01]  /*2a470*/  MOV R87, 0x4 ;  /* 0x0000000400577802 */ /* 0x000fe20000000f00 */
[----:B------:R-:W-:-:S04]  /*2a480*/  FADD.FTZ R137, R138, R148 ;  /* 0x000000948a897221 */ /* 0x000fc80000010000 */
[----:B------:R-:W-:-:S07]  /*2a490*/  IMAD.MOV.U32 R96, RZ, RZ, R137 ;  /* 0x000000ffff607224 */ /* 0x000fce00078e0089 */
[----:B------:R-:W-:Y:S05]  /*2a4a0*/  WARPSYNC.COLLECTIVE R135, `(.L_x_44020) ;  /* 0x0000000087087348 */ /* 0x000fea0003c00000 */
[----:B------:R0:W1:Y:S02]  /*2a4b0*/  SHFL.BFLY P6, R148, R96, R87, R86 ;  /* 0x0c00005760947389 */ /* 0x00006400000c0056 */
[----:B01----:R-:W-:Y:S05]  /*2a4c0*/  ENDCOLLECTIVE ;  /* 0x000000000000791b */ /* 0x003fea0003800000 */
.L_x_44020:
[----:B------:R-:W-:Y:S02]  /*2a4d0*/  HFMA2 R87, -RZ, RZ, 0, 4.76837158203125e-07 ;  /* 0x00000008ff577431 */ /* 0x000fe400000001ff */
[----:B------:R-:W-:-:S04]  /*2a4e0*/  FADD.FTZ R136, R137, R148 ;  /* 0x0000009489887221 */ /* 0x000fc80000010000 */
[----:B------:R-:W-:-:S07]  /*2a4f0*/  IMAD.MOV.U32 R96, RZ, RZ, R136 ;  /* 0x000000ffff607224 */ /* 0x000fce00078e0088 */
[----:B------:R-:W-:Y:S05]  /*2a500*/  WARPSYNC.COLLECTIVE R135, `(.L_x_44021) ;  /* 0x0000000087087348 */ /* 0x000fea0003c00000 */
[----:B------:R0:W1:Y:S02]  /*2a510*/  SHFL.BFLY P6, R148, R96, R87, R86 ;  /* 0x0c00005760947389 */ /* 0x00006400000c0056 */
[----:B01----:R-:W-:Y:S05]  /*2a520*/  ENDCOLLECTIVE ;  /* 0x000000000000791b */ /* 0x003fea0003800000 */
.L_x_44021:
[----:B------:R-:W-:Y:S01]  /*2a530*/  MOV R87, 0x10 ;  /* 0x0000001000577802 */ /* 0x000fe20000000f00 */
[----:B------:R-:W-:-:S04]  /*2a540*/  FADD.FTZ R98, R136, R148 ;  /* 0x0000009488627221 */ /* 0x000fc80000010000 */
[----:B------:R-:W-:-:S07]  /*2a550*/  IMAD.MOV.U32 R96, RZ, RZ, R98 ;  /* 0x000000ffff607224 */ /* 0x000fce00078e0062 */
[----:B------:R-:W-:Y:S05]  /*2a560*/  WARPSYNC.COLLECTIVE R135, `(.L_x_44022) ;  /* 0x0000000087087348 */ /* 0x000fea0003c00000 */
[----:B------:R0:W1:Y:S02]  /*2a570*/  SHFL.BFLY P6, R148, R96, R87, R86 ;  /* 0x0c00005760947389 */ /* 0x00006400000c0056 */
[----:B01----:R-:W-:Y:S05]  /*2a580*/  ENDCOLLECTIVE ;  /* 0x000000000000791b */ /* 0x003fea0003800000 */
.L_x_44022:
[----:B------:R-:W-:Y:S05]  /*2a590*/  BRA `(.L_x_44023) ;  /* 0xffffffdc00f07947 */ /* 0x000fea000383ffff */
.L_x_44024:
        /* <DEDUP_REMOVED lines=14> */
.L_x_54464:


//--------------------- .text._ZN10layer_norm13ln_fwd_kernelINS_13Kernel_traitsI6__halfffffjLj1536ELj1ELj4ELj1ELj16ENS_18Kernel_traits_baseILj1536ES2_ffffjLj128EEEEELb1ELb0ELb0ELb1EEEvNS_9FwdParamsE --------------------------
	.section	.text._ZN10layer_norm13ln_fwd_kernelINS_13Kernel_traitsI6__halfffffjLj1536ELj1ELj4ELj1ELj16ENS_18Kernel_traits_baseILj1536ES2_ffffjLj128EEEEELb1ELb0ELb0ELb1EEEvNS_9FwdParamsE,"ax",@progbits
	.align	128
        .global         _ZN10layer_norm13ln_fwd_kernelINS_13Kernel_traitsI6__halfffffjLj1536ELj1ELj4ELj1ELj16ENS_18Kernel_traits_baseILj1536ES2_ffffjLj128EEEEELb1ELb0ELb0ELb1EEEvNS_9FwdParamsE
        .type           _ZN10layer_norm13ln_fwd_kernelINS_13Kernel_traitsI6__halfffffjLj1536ELj1ELj4ELj1ELj16ENS_18Kernel_traits_baseILj1536ES2_ffffjLj128EEEEELb1ELb0ELb0ELb1EEEvNS_9FwdParamsE,@function
        .size           _ZN10layer_norm13ln_fwd_kernelINS_13Kernel_traitsI6__halfffffjLj1536ELj1ELj4ELj1ELj16ENS_18Kernel_traits_baseILj1536ES2_ffffjLj128EEEEELb1ELb0ELb0ELb1EEEvNS_9FwdParamsE,(.L_x_54465 - _ZN10layer_norm13ln_fwd_kernelINS_13Kernel_traitsI6__halfffffjLj1536ELj1ELj4ELj1ELj16ENS_18Kernel_traits_baseILj1536ES2_ffffjLj128EEEEELb1ELb0ELb0ELb1EEEvNS_9FwdParamsE)
        .other          _ZN10layer_norm13ln_fwd_kernelINS_13Kernel_traitsI6__halfffffjLj1536ELj1ELj4ELj1ELj16ENS_18Kernel_traits_baseILj1536ES2_ffffjLj128EEEEELb1ELb0ELb0ELb1EEEvNS_9FwdParamsE,@"STO_CUDA_ENTRY STV_DEFAULT"
_ZN10layer_norm13ln_fwd_kernelINS_13Kernel_traitsI6__halfffffjLj1536ELj1ELj4ELj1ELj16ENS_18Kernel_traits_baseILj1536ES2_ffffjLj128EEEEELb1ELb0ELb0ELb1EEEvNS_9FwdParamsE:
.text._ZN10layer_norm13ln_fwd_kernelINS_13Kernel_traitsI6__halfffffjLj1536ELj1ELj4ELj1ELj16ENS_18Kernel_traits_baseILj1536ES2_ffffjLj128EEEEELb1ELb0ELb0ELb1EEEvNS_9FwdParamsE:
[----:B------:R-:W0:Y:S01]  /*0000*/  LDC R1, c[0x0][0x37c] ;  /* 0x0000df00ff017b82 */ /* 0x000e220000000800 */
[----:B------:R-:W1:Y:S07]  /*0010*/  LDCU.U8 UR4, c[0x0][0x464] ;  /* 0x00008c80ff0477ac */ /* 0x000e6e0008000000 */
[----:B------:R-:W2:Y:S01]  /*0020*/  LDC R72, c[0x0][0x458] ;  /* 0x00011600ff487b82 */ /* 0x000ea20000000800 */
[----:B0-----:R-:W-:Y:S01]  /*0030*/  VIADD R1, R1, 0xfffffff8 ;  /* 0xfffffff801017836 */ /* 0x001fe20000000000 */
[----:B------:R-:W0:Y:S06]  /*0040*/  LDCU.64 UR6, c[0x0][0x358] ;  /* 0x00006b00ff0677ac */ /* 0x000e2c0008000a00 */
[----:B------:R-:W3:Y:S01]  /*0050*/  LDC R73, c[0x0][0x45c] ;  /* 0x00011700ff497b82 */ /* 0x000ee20000000800 */
[----:B------:R-:W4:Y:S01]  /*0060*/  S2R R23, SR_TID.X ;  /* 0x0000000000177919 */ /* 0x000f220000002100 */
[----:B------:R-:W5:Y:S01]  /*0070*/  LDCU.64 UR8, c[0x0][0x438] ;  /* 0x00008700ff0877ac */ /* 0x000f620008000a00 */
[----:B-1----:R-:W-:Y:S01]  /*0080*/  ISETP.NE.AND P0, PT, RZ, UR4, PT ;  /* 0x00000004ff007c0c */ /* 0x002fe2000bf05270 */
[----:B------:R-:W1:-:S12]  /*0090*/  LDCU.64 UR4, c[0x0][0x450] ;  /* 0x00008a00ff0477ac */ /* 0x000e580008000a00 */
[----:B--2---:R-:W-:Y:S01]  /*00a0*/  @P0 IMAD.MOV.U32 R2, RZ, RZ, R72 ;  /* 0x000000ffff020224 */ /* 0x004fe200078e0048 */
[----:B------:R-:W2:Y:S01]  /*00b0*/  @P0 LDC R5, c[0x0][0x460] ;  /* 0x00011800ff050b82 */ /* 0x000ea20000000800 */
[----:B---3--:R-:W-:Y:S01]  /*00c0*/  @P0 MOV R3, R73 ;  /* 0x0000004900030202 */ /* 0x008fe20000000f00 */
[----:B-1----:R-:W-:-:S05]  /*00d0*/  IMAD.U32 R88, RZ, RZ, UR4 ;  /* 0x00000004ff587e24 */ /* 0x002fca000f8e00ff */
[----:B0-----:R-:W2:Y:S01]  /*00e0*/  @P0 LDG.E.64 R2, desc[UR6][R2.64] ;  /* 0x0000000602020981 */ /* 0x001ea2000c1e1b00 */
[----:B------:R-:W-:-:S06]  /*00f0*/  IMAD.U32 R89, RZ, RZ, UR5 ;  /* 0x00000005ff597e24 */ /* 0x000fcc000f8e00ff */
[----:B------:R-:W3:Y:S01]  /*0100*/  @P0 LDG.E.64 R88, desc[UR6][R88.64] ;  /* 0x0000000658580981 */ /* 0x000ee2000c1e1b00 */
[----:B------:R-:W0:Y:S01]  /*0110*/  S2UR UR5, SR_CTAID.X ;  /* 0x00000000000579c3 */ /* 0x000e220000002500 */
[----:B-----5:R-:W-:Y:S01]  /*0120*/  UISETP.NE.U32.AND UP0, UPT, UR8, URZ, UPT ;  /* 0x000000ff0800728c */ /* 0x020fe2000bf05070 */
[----:B----4-:R-:W-:-:S03]  /*0130*/  SHF.R.U32.HI R10, RZ, 0x5, R23 ;  /* 0x00000005ff0a7819 */ /* 0x010fc60000011617 */
[----:B------:R-:W-:-:S03]  /*0140*/  UISETP.NE.AND.EX UP0, UPT, UR9, URZ, UPT, UP0 ;  /* 0x000000ff0900728c */ /* 0x000fc6000bf05300 */
[----:B------:R-:W1:Y:S01]  /*0150*/  LDC R0, c[0x0][0x360] ;  /* 0x0000d800ff007b82 */ /* 0x000e620000000800 */
[----:B0-----:R-:W-:-:S06]  /*0160*/  USHF.L.U32 UR4, UR5, 0x2, URZ ;  /* 0x0000000205047899 */ /* 0x001fcc00080006ff */
[----:B------:R-:W-:Y:S01]  /*0170*/  LOP3.LUT R10, R10, UR4, RZ, 0xfc, !PT ;  /* 0x000000040a0a7c12 */ /* 0x000fe2000f8efcff */
[----:B-1----:R-:W-:Y:S01]  /*0180*/  IMAD R11, R0, UR5, R23 ;  /* 0x00000005000b7c24 */ /* 0x002fe2000f8e0217 */
[----:B------:R-:W-:Y:S02]  /*0190*/  LOP3.LUT R23, R23, 0x1f, RZ, 0xc0, !PT ;  /* 0x0000001f17177812 */ /* 0x000fe400078ec0ff */
[----:B--2---:R-:W-:-:S04]  /*01a0*/  @P0 IADD3 R72, P1, PT, R2, R5, RZ ;  /* 0x0000000502480210 */ /* 0x004fc80007f3e0ff */
[----:B------:R-:W-:Y:S01]  /*01b0*/  @P0 IADD3.X R73, PT, PT, RZ, R3, RZ, P1, !PT ;  /* 0x00000003ff490210 */ /* 0x000fe20000ffe4ff */
[C---:B---3--:R-:W-:Y:S01]  /*01c0*/  VIADD R21, R88.reuse, 0x9e3779b9 ;  /* 0x9e3779b958157836 */ /* 0x048fe20000000000 */
        /* <DEDUP_REMOVED lines=49> */
.L_x_44025:
        /* <DEDUP_REMOVED lines=26> */
.L_x_44026:
[----:B------:R-:W1:Y:S02]  /*0680*/  LDCU UR4, c[0x0][0x384] ;  /* 0x00007080ff0477ac */ /* 0x000e640008000800 */
[----:B-1----:R-:W-:-:S13]  /*0690*/  ISETP.GE.AND P0, PT, R10, UR4, PT ;  /* 0x000000040a007c0c */ /* 0x002fda000bf06270 */
[----:B------:R-:W-:Y:S05]  /*06a0*/  @P0 EXIT ;  /* 0x000000000000094d */ /* 0x000fea0003800000 */
[----:B-----5:R-:W-:Y:S01]  /*06b0*/  IMAD.MOV.U32 R23, RZ, RZ, R24 ;  /* 0x000000ffff177224 */ /* 0x020fe200078e0018 */
[--C-:B------:R-:W-:Y:S01]  /*06c0*/  SHF.R.U64 R155, R24, 0x10, R25.reuse ;  /* 0x00000010189b7819 */ /* 0x100fe20000001219 */
[--C-:B0-----:R-:W-:Y:S01]  /*06d0*/  IMAD.MOV.U32 R40, RZ, RZ, R25.reuse ;  /* 0x000000ffff287224 */ /* 0x101fe200078e0019 */
[----:B------:R-:W-:Y:S01]  /*06e0*/  SHF.R.U32.HI R154, RZ, 0x10, R25 ;  /* 0x00000010ff9a7819 */ /* 0x000fe20000011619 */
[----:B------:R-:W-:Y:S01]  /*06f0*/  IMAD.MOV.U32 R25, RZ, RZ, R30 ;  /* 0x000000ffff197224 */ /* 0x000fe200078e001e */
[----:B------:R-:W-:Y:S01]  /*0700*/  MOV R24, R26 ;  /* 0x0000001a00187202 */ /* 0x000fe20000000f00 */
[--C-:B------:R-:W-:Y:S01]  /*0710*/  IMAD.MOV.U32 R165, RZ, RZ, R27.reuse ;  /* 0x000000ffffa57224 */ /* 0x100fe200078e001b */
[----:B------:R-:W-:Y:S01]  /*0720*/  MOV R160, R29 ;  /* 0x0000001d00a07202 */ /* 0x000fe20000000f00 */
[----:B------:R0:W-:Y:S01]  /*0730*/  STL.S16 [R1+0x4], R23 ;  /* 0x0000041701007387 */ /* 0x0001e20000100600 */
[----:B------:R-:W-:Y:S01]  /*0740*/  SHF.R.U64 R153, R26, 0x10, R27 ;  /* 0x000000101a997819 */ /* 0x000fe2000000121b */
[----:B------:R-:W-:Y:S01]  /*0750*/  IMAD.MOV.U32 R161, RZ, RZ, R28 ;  /* 0x000000ffffa17224 */ /* 0x000fe200078e001c */
[----:B------:R-:W-:Y:S01]  /*0760*/  PRMT R160, R25, 0x5410, R160 ;  /* 0x0000541019a07816 */ /* 0x000fe200000000a0 */
[----:B------:R-:W-:Y:S01]  /*0770*/  STL.S16 [R1+0x2], R40 ;  /* 0x0000022801007387 */ /* 0x000fe20000100600 */
[----:B------:R-:W-:Y:S01]  /*0780*/  PRMT R165, R165, 0x5410, R165 ;  /* 0x00005410a5a57816 */ /* 0x000fe200000000a5 */
[----:B------:R-:W-:Y:S01]  /*0790*/  IMAD.MOV.U32 R25, RZ, RZ, R96 ;  /* 0x000000ffff197224 */ /* 0x000fe200078e0060 */
[----:B------:R-:W-:Y:S01]  /*07a0*/  SHF.R.U32.HI R152, RZ, 0x10, R27 ;  /* 0x00000010ff987819 */ /* 0x000fe2000001161b */
[----:B------:R1:W-:Y:S01]  /*07b0*/  STL.S16 [R1], R24 ;  /* 0x0000001801007387 */ /* 0x0003e20000100600 */
[----:B------:R-:W-:Y:S01]  /*07c0*/  SHF.R.U64 R149, R28, 0x10, R29 ;  /* 0x000000101c957819 */ /* 0x000fe2000000121d */
[----:B0-----:R-:W-:Y:S01]  /*07d0*/  IMAD.MOV.U32 R23, RZ, RZ, R98 ;  /* 0x000000ffff177224 */ /* 0x001fe200078e0062 */
[----:B------:R-:W-:Y:S01]  /*07e0*/  MOV R157, R35 ;  /* 0x00000023009d7202 */ /* 0x000fe20000000f00 */
[----:B------:R-:W-:Y:S01]  /*07f0*/  IMAD.MOV.U32 R158, RZ, RZ, R33 ;  /* 0x000000ffff9e7224 */ /* 0x000fe200078e0021 */
[----:B------:R-:W-:Y:S01]  /*0800*/  MOV R26, R32 ;  /* 0x00000020001a7202 */ /* 0x000fe20000000f00 */
[----:B------:R-:W-:Y:S01]  /*0810*/  IMAD.MOV.U32 R27, RZ, RZ, R34 ;  /* 0x000000ffff1b7224 */ /* 0x000fe200078e0022 */
[----:B------:R-:W-:Y:S01]  /*0820*/  PRMT R165, R23, 0x7610, R165 ;  /* 0x0000761017a57816 */ /* 0x000fe200000000a5 */
[----:B------:R-:W-:Y:S01]  /*0830*/  IMAD.HI.U32 R23, R11, -0x326172a9, RZ ;  /* 0xcd9e8d570b177827 */ /* 0x000fe200078e00ff */
[----:B------:R-:W0:Y:S01]  /*0840*/  LDCU.64 UR4, c[0x0][0x3e0] ;  /* 0x00007c00ff0477ac */ /* 0x000e220008000a00 */
[----:B-1----:R-:W-:-:S02]  /*0850*/  MOV R24, R99 ;  /* 0x0000006300187202 */ /* 0x002fc40000000f00 */
[----:B------:R-:W-:Y:S01]  /*0860*/  IMAD.MOV.U32 R28, RZ, RZ, R36 ;  /* 0x000000ffff1c7224 */ /* 0x000fe200078e0024 */
[----:B------:R-:W-:Y:S01]  /*0870*/  LOP3.LUT R23, R8, R23, R88, 0x96, !PT ;  /* 0x0000001708177212 */ /* 0x000fe200078e9658 */
[----:B------:R-:W-:Y:S01]  /*0880*/  IMAD.MOV.U32 R159, RZ, RZ, R31 ;  /* 0x000000ffff9f7224 */ /* 0x000fe200078e001f */
[----:B------:R-:W-:Y:S01]  /*0890*/  PRMT R164, R25, 0x5410, R24 ;  /* 0x0000541019a47816 */ /* 0x000fe20000000018 */
[----:B------:R-:W-:Y:S01]  /*08a0*/  IMAD.HI.U32 R25, R9, -0x2daee0ad, RZ ;  /* 0xd2511f5309197827 */ /* 0x000fe200078e00ff */
[----:B------:R-:W-:Y:S01]  /*08b0*/  PRMT R158, R27, 0x5410, R158 ;  /* 0x000054101b9e7816 */ /* 0x000fe2000000009e */
[----:B------:R-:W1:Y:S01]  /*08c0*/  LDCU UR13, c[0x0][0x404] ;  /* 0x00008080ff0d77ac */ /* 0x000e620008000800 */
[----:B------:R-:W-:Y:S01]  /*08d0*/  PRMT R157, R28, 0x5410, R157 ;  /* 0x000054101c9d7816 */ /* 0x000fe2000000009d */
[----:B------:R-:W-:Y:S01]  /*08e0*/  IMAD.MOV.U32 R24, RZ, RZ, R97 ;  /* 0x000000ffff187224 */ /* 0x000fe200078e0061 */
[----:B------:R-:W-:Y:S01]  /*08f0*/  LOP3.LUT R25, R25, R89, RZ, 0x3c, !PT ;  /* 0x0000005919197212 */ /* 0x000fe200078e3cff */
[----:B------:R-:W-:Y:S01]  /*0900*/  IMAD R28, R9, -0x2daee0ad, RZ ;  /* 0xd2511f53091c7824 */ /* 0x000fe200078e02ff */
[----:B------:R-:W-:Y:S01]  /*0910*/  PRMT R159, R26, 0x5410, R159 ;  /* 0x000054101a9f7816 */ /* 0x000fe2000000009f */
[----:B------:R-:W-:Y:S01]  /*0920*/  IMAD.HI.U32 R27, R23, -0x2daee0ad, RZ ;  /* 0xd2511f53171b7827 */ /* 0x000fe200078e00ff */
[----:B------:R-:W-:Y:S01]  /*0930*/  PRMT R163, R163, 0x5410, R24 ;  /* 0x00005410a3a37816 */ /* 0x000fe20000000018 */
[----:B------:R-:W2:Y:S01]  /*0940*/  LDCU UR14, c[0x0][0x408] ;  /* 0x00008100ff0e77ac */ /* 0x000ea20008000800 */
[----:B------:R-:W-:Y:S01]  /*0950*/  SHF.R.U32.HI R148, RZ, 0x10, R29 ;  /* 0x00000010ff947819 */ /* 0x000fe2000001161d */
[----:B------:R-:W-:Y:S01]  /*0960*/  IMAD R26, R11, -0x326172a9, RZ ;  /* 0xcd9e8d570b1a7824 */ /* 0x000fe200078e02ff */
[----:B------:R-:W-:Y:S01]  /*0970*/  LOP3.LUT R22, R22, R28, R27, 0x96, !PT ;  /* 0x0000001c16167212 */ /* 0x000fe200078e961b */
[C---:B------:R-:W-:Y:S01]  /*0980*/  IMAD.HI.U32 R24, R25.reuse, -0x326172a9, RZ ;  /* 0xcd9e8d5719187827 */ /* 0x040fe200078e00ff */
[----:B------:R-:W-:Y:S01]  /*0990*/  MOV R29, R38 ;  /* 0x00000026001d7202 */ /* 0x000fe20000000f00 */
[----:B------:R-:W3:Y:S01]  /*09a0*/  LDCU UR10, c[0x0][0x388] ;  /* 0x00007100ff0a77ac */ /* 0x000ee20008000800 */
[----:B------:R-:W-:Y:S01]  /*09b0*/  SHF.R.U64 R141, R36, 0x10, R37 ;  /* 0x00000010248d7819 */ /* 0x000fe20000001225 */
[----:B------:R-:W-:Y:S01]  /*09c0*/  IMAD R25, R25, -0x326172a9, RZ ;  /* 0xcd9e8d5719197824 */ /* 0x000fe200078e02ff */
[----:B------:R-:W-:Y:S01]  /*09d0*/  LOP3.LUT R21, R21, R26, R24, 0x96, !PT ;  /* 0x0000001a15157212 */ /* 0x000fe200078e9618 */
[----:B------:R-:W-:Y:S01]  /*09e0*/  IMAD R26, R23, -0x2daee0ad, RZ ;  /* 0xd2511f53171a7824 */ /* 0x000fe200078e02ff */
[----:B------:R-:W-:Y:S01]  /*09f0*/  SHF.R.U64 R147, R30, 0x10, R31 ;  /* 0x000000101e937819 */ /* 0x000fe2000000121f */
[----:B------:R-:W-:Y:S01]  /*0a00*/  IMAD.HI.U32 R23, R22, -0x326172a9, RZ ;  /* 0xcd9e8d5716177827 */ /* 0x000fe200078e00ff */
[----:B------:R-:W-:Y:S01]  /*0a10*/  PRMT R141, R141, 0x5410, R141 ;  /* 0x000054108d8d7816 */ /* 0x000fe2000000008d */
[----:B------:R-:W4:Y:S01]  /*0a20*/  LDCU.U8 UR11, c[0x0][0x410] ;  /* 0x00008200ff0b77ac */ /* 0x000f220008000000 */
[----:B------:R-:W-:Y:S01]  /*0a30*/  SHF.R.U32.HI R150, RZ, 0x10, R137 ;  /* 0x00000010ff967819 */ /* 0x000fe20000011689 */
[C---:B------:R-:W-:Y:S01]  /*0a40*/  IMAD.HI.U32 R24, R21.reuse, -0x2daee0ad, RZ ;  /* 0xd2511f5315187827 */ /* 0x040fe200078e00ff */
[----:B------:R-:W-:Y:S01]  /*0a50*/  LOP3.LUT R20, R20, R25, R23, 0x96, !PT ;  /* 0x0000001914147212 */ /* 0x000fe200078e9617 */
[----:B------:R-:W0:Y:S01]  /*0a60*/  LDCU UR12, c[0x0][0x448] ;  /* 0x00008900ff0c77ac */ /* 0x000e220008000800 */
[----:B------:R-:W-:Y:S01]  /*0a70*/  SHF.R.U32.HI R146, RZ, 0x10, R31 ;  /* 0x00000010ff927819 */ /* 0x000fe2000001161f */
[----:B------:R-:W-:Y:S01]  /*0a80*/  IMAD R23, R21, -0x2daee0ad, RZ ;  /* 0xd2511f5315177824 */ /* 0x000fe200078e02ff */
[----:B------:R-:W-:Y:S01]  /*0a90*/  LOP3.LUT R19, R19, R26, R24, 0x96, !PT ;  /* 0x0000001a13137212 */ /* 0x000fe200078e9618 */
[----:B------:R-:W-:Y:S01]  /*0aa0*/  IMAD.HI.U32 R24, R20, -0x2daee0ad, RZ ;  /* 0xd2511f5314187827 */ /* 0x000fe200078e00ff */
[--C-:B------:R-:W-:Y:S01]  /*0ab0*/  SHF.R.U64 R145, R32, 0x10, R33.reuse ;  /* 0x0000001020917819 */ /* 0x100fe20000001221 */
[----:B------:R-:W0:Y:S01]  /*0ac0*/  LDCU.64 UR8, c[0x0][0x3a0] ;  /* 0x00007400ff0877ac */ /* 0x000e220008000a00 */
[----:B------:R-:W-:Y:S01]  /*0ad0*/  SHF.R.U32.HI R144, RZ, 0x10, R33 ;  /* 0x00000010ff907819 */ /* 0x000fe20000011621 */
[----:B------:R-:W-:Y:S01]  /*0ae0*/  IMAD R22, R22, -0x326172a9, RZ ;  /* 0xcd9e8d5716167824 */ /* 0x000fe200078e02ff */
[----:B------:R-:W-:Y:S01]  /*0af0*/  LOP3.LUT R17, R17, R23, R24, 0x96, !PT ;  /* 0x0000001711117212 */ /* 0x000fe200078e9618 */
[----:B------:R-:W-:Y:S01]  /*0b00*/  IMAD.HI.U32 R21, R19, -0x326172a9, RZ ;  /* 0xcd9e8d5713157827 */ /* 0x000fe200078e00ff */
[----:B------:R-:W-:-:S02]  /*0b10*/  SHF.R.U32.HI R23, RZ, 0x10, R131 ;  /* 0x00000010ff177819 */ /* 0x000fc40000011683 */
[----:B------:R-:W-:Y:S01]  /*0b20*/  SHF.R.U64 R143, R34, 0x10, R35 ;  /* 0x00000010228f7819 */ /* 0x000fe20000001223 */
[----:B------:R-:W-:Y:S01]  /*0b30*/  IMAD.MOV.U32 R156, RZ, RZ, R37 ;  /* 0x000000ffff9c7224 */ /* 0x000fe200078e0025 */
[----:B------:R-:W-:Y:S01]  /*0b40*/  LOP3.LUT R18, R18, R22, R21, 0x96, !PT ;  /* 0x0000001612127212 */ /* 0x000fe200078e9615 */
[----:B------:R-:W-:Y:S01]  /*0b50*/  IMAD R21, R19, -0x326172a9, RZ ;  /* 0xcd9e8d5713157824 */ /* 0x000fe200078e02ff */
[----:B------:R-:W-:Y:S01]  /*0b60*/  SHF.R.U32.HI R142, RZ, 0x10, R35 ;  /* 0x00000010ff8e7819 */ /* 0x000fe20000011623 */
[----:B------:R-:W-:Y:S01]  /*0b70*/  IMAD R22, R20, -0x2daee0ad, RZ ;  /* 0xd2511f5314167824 */ /* 0x000fe200078e02ff */
[----:B------:R-:W-:Y:S01]  /*0b80*/  PRMT R156, R29, 0x5410, R156 ;  /* 0x000054101d9c7816 */ /* 0x000fe2000000009c */
[----:B------:R-:W-:Y:S01]  /*0b90*/  IMAD.HI.U32 R19, R17, -0x326172a9, RZ ;  /* 0xcd9e8d5711137827 */ /* 0x000fe200078e00ff */
[----:B------:R-:W-:Y:S02]  /*0ba0*/  MOV R29, R94 ;  /* 0x0000005e001d7202 */ /* 0x000fe40000000f00 */
[----:B------:R-:W-:Y:S01]  /*0bb0*/  SHF.R.U32.HI R140, RZ, 0x10, R37 ;  /* 0x00000010ff8c7819 */ /* 0x000fe20000011625 */
[----:B------:R-:W-:Y:S01]  /*0bc0*/  IMAD.HI.U32 R20, R18, -0x2daee0ad, RZ ;  /* 0xd2511f5312147827 */ /* 0x000fe200078e00ff */
[----:B------:R-:W-:-:S02]  /*0bd0*/  LOP3.LUT R16, R16, R21, R19, 0x96, !PT ;  /* 0x0000001510107212 */ /* 0x000fc400078e9613 */
[--C-:B------:R-:W-:Y:S01]  /*0be0*/  SHF.R.U64 R139, R38, 0x10, R39.reuse ;  /* 0x00000010268b7819 */ /* 0x100fe20000001227 */
[----:B------:R-:W-:Y:S01]  /*0bf0*/  IMAD R19, R17, -0x326172a9, RZ ;  /* 0xcd9e8d5711137824 */ /* 0x000fe200078e02ff */
[----:B------:R-:W-:Y:S01]  /*0c00*/  LOP3.LUT R15, R15, R22, R20, 0x96, !PT ;  /* 0x000000160f0f7212 */ /* 0x000fe200078e9614 */
[----:B------:R-:W-:Y:S01]  /*0c10*/  IMAD R20, R18, -0x2daee0ad, RZ ;  /* 0xd2511f5312147824 */ /* 0x000fe200078e02ff */
[----:B------:R-:W-:Y:S01]  /*0c20*/  SHF.R.U32.HI R138, RZ, 0x10, R39 ;  /* 0x00000010ff8a7819 */ /* 0x000fe20000011627 */
        /* <DEDUP_REMOVED lines=25> */
[----:B------:R-:W-:Y:S01]  /*0dc0*/  SHF.R.U64 R14, R102, 0x10, R103 ;  /* 0x00000010660e7819 */ /* 0x000fe20000001267 */
        /* <DEDUP_REMOVED lines=10> */
[----:B------:R-:W-:Y:S01]  /*0e70*/  IMAD.MOV.U32 R30, RZ, RZ, R39 ;  /* 0x000000ffff1e7224 */ /* 0x000fe200078e0027 */
[----:B------:R-:W-:Y:S01]  /*0e80*/  LOP3.LUT R0, R0, R12, R15, 0x96, !PT ;  /* 0x0000000c00007212 */ /* 0x000fe200078e960f */
[----:B------:R-:W-:Y:S01]  /*0e90*/  IMAD R5, R4, -0x2daee0ad, RZ ;  /* 0xd2511f5304057824 */ /* 0x000fe200078e02ff */
[----:B------:R-:W-:Y:S01]  /*0ea0*/  MOV R27, R137 ;  /* 0x00000089001b7202 */ /* 0x000fe20000000f00 */
[----:B------:R-:W-:Y:S01]  /*0eb0*/  IMAD R12, R3, -0x326172a9, RZ ;  /* 0xcd9e8d57030c7824 */ /* 0x000fe200078e02ff */
[----:B------:R-:W-:Y:S01]  /*0ec0*/  PRMT R155, R155, 0x5410, R30 ;  /* 0x000054109b9b7816 */ /* 0x000fe2000000001e */
[----:B------:R-:W-:Y:S01]  /*0ed0*/  IMAD.HI.U32 R4, R2, -0x2daee0ad, RZ ;  /* 0xd2511f5302047827 */ /* 0x000fe200078e00ff */
[--C-:B------:R-:W-:Y:S02]  /*0ee0*/  SHF.R.U64 R28, R134, 0x10, R135.reuse ;  /* 0x00000010861c7819 */ /* 0x100fe40000001287 */
[----:B------:R-:W-:Y:S01]  /*0ef0*/  SHF.R.U32.HI R29, RZ, 0x10, R135 ;  /* 0x00000010ff1d7819 */ /* 0x000fe20000011687 */
[----:B------:R-:W-:Y:S01]  /*0f00*/  IMAD.MOV.U32 R30, RZ, RZ, R95 ;  /* 0x000000ffff1e7224 */ /* 0x000fe200078e005f */
[--C-:B------:R-:W-:Y:S01]  /*0f10*/  SHF.R.U64 R25, R132, 0x10, R133.reuse ;  /* 0x0000001084197819 */ /* 0x100fe20000001285 */
[----:B------:R-:W-:Y:S01]  /*0f20*/  IMAD.MOV.U32 R31, RZ, RZ, R136 ;  /* 0x000000ffff1f7224 */ /* 0x000fe200078e0088 */
[----:B------:R-:W-:Y:S01]  /*0f30*/  SHF.R.U32.HI R151, RZ, 0x10, R133 ;  /* 0x00000010ff977819 */ /* 0x000fe20000011685 */
[----:B------:R-:W-:Y:S01]  /*0f40*/  IMAD.HI.U32 R3, R0, -0x326172a9, RZ ;  /* 0xcd9e8d5700037827 */ /* 0x000fe200078e00ff */
[----:B------:R-:W-:-:S02]  /*0f50*/  SHF.R.U64 R26, R130, 0x10, R131 ;  /* 0x00000010821a7819 */ /* 0x000fc40000001283 */
[--C-:B------:R-:W-:Y:S01]  /*0f60*/  SHF.R.U64 R24, R112, 0x10, R113.reuse ;  /* 0x0000001070187819 */ /* 0x100fe20000001271 */
[----:B------:R-:W-:Y:S01]  /*0f70*/  IMAD R118, R2, -0x2daee0ad, RZ ;  /* 0xd2511f5302767824 */ /* 0x000fe200078e02ff */
[----:B------:R-:W-:Y:S02]  /*0f80*/  SHF.R.U32.HI R21, RZ, 0x10, R113 ;  /* 0x00000010ff157819 */ /* 0x000fe40000011671 */
[--C-:B------:R-:W-:Y:S02]  /*0f90*/  SHF.R.U64 R22, R110, 0x10, R111.reuse ;  /* 0x000000106e167819 */ /* 0x100fe4000000126f */
[----:B------:R-:W-:Y:S02]  /*0fa0*/  SHF.R.U32.HI R23, RZ, 0x10, R111 ;  /* 0x00000010ff177819 */ /* 0x000fe4000001166f */
[--C-:B------:R-:W-:Y:S02]  /*0fb0*/  SHF.R.U64 R19, R108, 0x10, R109.reuse ;  /* 0x000000106c137819 */ /* 0x100fe4000000126d */
[----:B------:R-:W-:-:S02]  /*0fc0*/  SHF.R.U32.HI R20, RZ, 0x10, R109 ;  /* 0x00000010ff147819 */ /* 0x000fc4000001166d */
[--C-:B------:R-:W-:Y:S02]  /*0fd0*/  SHF.R.U64 R17, R106, 0x10, R107.reuse ;  /* 0x000000106a117819 */ /* 0x100fe4000000126b */
[----:B------:R-:W-:Y:S02]  /*0fe0*/  SHF.R.U32.HI R18, RZ, 0x10, R107 ;  /* 0x00000010ff127819 */ /* 0x000fe4000001166b */
[----:B------:R-:W-:Y:S02]  /*0ff0*/  SHF.R.U32.HI R16, RZ, 0x10, R103 ;  /* 0x00000010ff107819 */ /* 0x000fe40000011667 */
[--C-:B------:R-:W-:Y:S02]  /*1000*/  SHF.R.U64 R13, R100, 0x10, R101.reuse ;  /* 0x00000010640d7819 */ /* 0x100fe40000001265 */
[----:B------:R-:W-:Y:S02]  /*1010*/  SHF.R.U32.HI R14, RZ, 0x10, R101 ;  /* 0x00000010ff0e7819 */ /* 0x000fe40000011665 */
[----:B0-----:R-:W-:-:S02]  /*1020*/  ISETP.NE.U32.AND P1, PT, RZ, UR4, PT ;  /* 0x00000004ff007c0c */ /* 0x001fc4000bf25070 */
[----:B------:R-:W-:Y:S01]  /*1030*/  LOP3.LUT R7, R7, R5, R4, 0x96, !PT ;  /* 0x0000000507077212 */ /* 0x000fe200078e9604 */
[----:B------:R-:W-:Y:S01]  /*1040*/  IMAD.MOV.U32 R5, RZ, RZ, RZ ;  /* 0x000000ffff057224 */ /* 0x000fe200078e00ff */
[----:B------:R-:W-:Y:S01]  /*1050*/  PRMT R162, R31, 0x5410, R30 ;  /* 0x000054101fa27816 */ /* 0x000fe2000000001e */
        /* <DEDUP_REMOVED lines=17> */
[----:B------:R-:W-:Y:S02]  /*1170*/  ISETP.NE.AND.EX P1, PT, RZ, UR5, PT, P1 ;  /* 0x00000005ff007c0c */ /* 0x000fe4000bf25310 */
[----:B------:R-:W-:Y:S02]  /*1180*/  LOP3.LUT R6, R6, R12, R3, 0x96, !PT ;  /* 0x0000000c06067212 */ /* 0x000fe400078e9603 */
[----:B-1234-:R-:W-:-:S09]  /*1190*/  LOP3.LUT R72, R72, 0x3, RZ, 0xc0, !PT ;  /* 0x0000000348487812 */ /* 0x01efd200078ec0ff */
.L_x_44531:
[----:B-1----:R-:W0:Y:S01]  /*11a0*/  S2R R2, SR_TID.X ;  /* 0x0000000000027919 */ /* 0x002e220000002100 */
[----:B------:R-:W1:Y:S01]  /*11b0*/  LDC.64 R124, c[0x0][0x390] ;  /* 0x0000e400ff7c7b82 */ /* 0x000e620000000a00 */
[----:B------:R-:W-:Y:S02]  /*11c0*/  IMAD R0, R10, UR10, RZ ;  /* 0x0000000a0a007c24 */ /* 0x000fe4000f8e02ff */
[----:B------:R-:W-:-:S03]  /*11d0*/  IMAD.MOV.U32 R92, RZ, RZ, 0x3f800000 ;  /* 0x3f800000ff5c7424 */ /* 0x000fc600078e00ff */
[----:B------:R-:W-:Y:S02]  /*11e0*/  SHF.R.S32.HI R3, RZ, 0x1f, R0 ;  /* 0x0000001fff037819 */ /* 0x000fe40000011400 */
[----:B------:R-:W2:Y:S02]  /*11f0*/  @P1 LDC.64 R12, c[0x0][0x3e0] ;  /* 0x0000f800ff0c1b82 */ /* 0x000ea40000000a00 */
[----:B------:R-:W-:Y:S02]  /*1200*/  LEA.HI R3, R3, R0, RZ, 0x2 ;  /* 0x0000000003037211 */ /* 0x000fe400078f10ff */
[----:B0-----:R-:W-:Y:S01]  /*1210*/  LOP3.LUT R0, R2, 0x1f, RZ, 0xc0, !PT ;  /* 0x0000001f02007812 */ /* 0x001fe200078ec0ff */
[----:B--2---:R-:W-:-:S03]  /*1220*/  @P1 IMAD.WIDE R12, R10, 0x4, R12 ;  /* 0x000000040a0c1825 */ /* 0x004fc600078e020c */
[----:B------:R-:W-:Y:S02]  /*1230*/  LEA.HI.SX32 R3, R3, R0, 0x1e ;  /* 0x0000000003037211 */ /* 0x000fe400078ff2ff */
[----:B------:R0:W5:Y:S03]  /*1240*/  @P1 LDG.E R92, desc[UR6][R12.64] ;  /* 0x000000060c5c1981 */ /* 0x000166000c1e1900 */
[----:B-1----:R-:W-:-:S06]  /*1250*/  IMAD.WIDE.U32 R28, R3, 0x10, R124 ;  /* 0x00000010031c7825 */ /* 0x002fcc00078e007c */
[----:B------:R-:W5:Y:S01]  /*1260*/  LDG.E.128 R28, desc[UR6][R28.64] ;  /* 0x000000061c1c7981 */ /* 0x000f62000c1e1d00 */
[----:B------:R-:W-:-:S04]  /*1270*/  ISETP.NE.U32.AND P0, PT, RZ, UR8, PT ;  /* 0x00000008ff007c0c */ /* 0x000fc8000bf05070 */
[----:B------:R-:W-:Y:S01]  /*1280*/  ISETP.NE.AND.EX P0, PT, RZ, UR9, PT, P0 ;  /* 0x00000009ff007c0c */ /* 0x000fe2000bf05300 */
[----:B------:R-:W-:Y:S01]  /*1290*/  HFMA2 R127, -RZ, RZ, 0.1171875, 0 ;  /* 0x2f800000ff7f7431 */ /* 0x000fe200000001ff */
[C---:B------:R-:W-:Y:S01]  /*12a0*/  IADD3 R91, PT, PT, R89.reuse, 0x646e171e, RZ ;  /* 0x646e171e595b7810 */ /* 0x040fe20007ffe0ff */
        /* <DEDUP_REMOVED lines=10> */
[----:B------:R-:W-:-:S02]  /*1350*/  VIADD R23, R88, 0xdaa66d2b ;  /* 0xdaa66d2b58177836 */ /* 0x000fc40000000000 */
[C---:B------:R-:W-:Y:S02]  /*1360*/  VIADD R21, R89.reuse, 0x32370b8f ;  /* 0x32370b8f59157836 */ /* 0x040fe40000000000 */
[C---:B------:R-:W-:Y:S02]  /*1370*/  VIADD R20, R88.reuse, 0x78dde6e4 ;  /* 0x78dde6e458147836 */ /* 0x040fe40000000000 */
[C---:B------:R-:W-:Y:S02]  /*1380*/  VIADD R18, R89.reuse, 0xed9eba14 ;  /* 0xed9eba1459127836 */ /* 0x040fe40000000000 */
[C---:B------:R-:W-:Y:S02]  /*1390*/  VIADD R17, R88.reuse, 0x5384540f ;  /* 0x5384540f58117836 */ /* 0x040fe40000000000 */
[----:B------:R-:W-:Y:S02]  /*13a0*/  VIADD R15, R89, 0xbb67ae85 ;  /* 0xbb67ae85590f7836 */ /* 0x000fe40000000000 */
[----:B------:R-:W-:Y:S01]  /*13b0*/  VIADD R14, R88, 0x9e3779b9 ;  /* 0x9e3779b9580e7836 */ /* 0x000fe20000000000 */
[----:B0-----:R-:W-:Y:S06]  /*13c0*/  @!P0 BRA `(.L_x_44027) ;  /* 0x0000001400248947 */ /* 0x001fec0003800000 */
        /* <DEDUP_REMOVED lines=14> */
.L_x_54300:
[----:B------:R-:W-:Y:S05]  /*14b0*/  BRX R12 -0x14c0                                        (*"BRANCH_TARGETS .L_x_54301,.L_x_54302,.L_x_54303"*) ;  /* 0xffffffe80cd07949 */ /* 0x000fea000383ffff */
.L_x_54303:
[----:B------:R-:W-:Y:S01]  /*14c0*/  IADD3 R2, PT, PT, R72, 0x1, RZ ;  /* 0x0000000148027810 */ /* 0x000fe20007ffe0ff */
[----:B------:R-:W-:Y:S02]  /*14d0*/  IMAD.MOV.U32 R0, RZ, RZ, R118 ;  /* 0x000000ffff007224 */ /* 0x000fe400078e0076 */
[----:B------:R-:W-:Y:S01]  /*14e0*/  IMAD.MOV.U32 R36, RZ, RZ, R6 ;  /* 0x000000ffff247224 */ /* 0x000fe200078e0006 */
[----:B------:R-:W-:Y:S06]  /*14f0*/  BRA `(.L_x_44029) ;  /* 0x0000000000f47947 */ /* 0x000fec0003800000 */
.L_x_54301:
[----:B------:R-:W-:Y:S01]  /*1500*/  MOV R0, R118 ;  /* 0x0000007600007202 */ /* 0x000fe20000000f00 */
[----:B------:R-:W-:Y:S02]  /*1510*/  IMAD.MOV.U32 R2, RZ, RZ, 0x3 ;  /* 0x00000003ff027424 */ /* 0x000fe400078e00ff */
[----:B------:R-:W-:Y:S01]  /*1520*/  IMAD.MOV.U32 R36, RZ, RZ, R7 ;  /* 0x000000ffff247224 */ /* 0x000fe200078e0007 */
[----:B------:R-:W-:Y:S06]  /*1530*/  BRA `(.L_x_44029) ;  /* 0x0000000000e47947 */ /* 0x000fec0003800000 */
.L_x_54302:
        /* <DEDUP_REMOVED lines=13> */
.L_x_44031:
[----:B------:R-:W-:Y:S05]  /*1610*/  BSYNC.RECONVERGENT B1 ;  /* 0x0000000000017941 */ /* 0x000fea0003800200 */
.L_x_44030:
        /* <DEDUP_REMOVED lines=43> */
.L_x_44029:
[----:B------:R-:W-:Y:S05]  /*18d0*/  BSYNC.RECONVERGENT B0 ;  /* 0x0000000000007941 */ /* 0x000fea0003800200 */
.L_x_44028:
[----:B------:R-:W-:Y:S01]  /*18e0*/  I2FP.F32.U32 R12, R36 ;  /* 0x00000024000c7245 */ /* 0x000fe20000201000 */
[----:B-----5:R-:W-:Y:S01]  /*18f0*/  FMUL.FTZ R28, R28, R92 ;  /* 0x0000005c1c1c7220 */ /* 0x020fe20000410000 */
[----:B------:R-:W-:Y:S01]  /*1900*/  IMAD.U32 R13, RZ, RZ, UR14 ;  /* 0x0000000eff0d7e24 */ /* 0x000fe2000f8e00ff */
[----:B------:R-:W-:Y:S01]  /*1910*/  ISETP.NE.AND P3, PT, R2, 0x1, PT ;  /* 0x000000010200780c */ /* 0x000fe20003f65270 */
[----:B------:R-:W-:Y:S01]  /*1920*/  BSSY.RECONVERGENT B0, `(.L_x_44032) ;  /* 0x000004c000007945 */ /* 0x000fe20003800200 */
[----:B------:R-:W-:Y:S01]  /*1930*/  FFMA.FTZ R37, R12, R127, 1.1641532182693481445e-10 ;  /* 0x2f0000000c257423 */ /* 0x000fe2000001007f */
[----:B------:R-:W-:Y:S01]  /*1940*/  MOV R12, UR13 ;  /* 0x0000000d000c7c02 */ /* 0x000fe20008000f00 */
[----:B------:R-:W-:Y:S01]  /*1950*/  FMUL.FTZ R28, R28, R13 ;  /* 0x0000000d1c1c7220 */ /* 0x000fe20000410000 */
[----:B------:R-:W-:Y:S02]  /*1960*/  IMAD.MOV.U32 R36, RZ, RZ, 0x2 ;  /* 0x00000002ff247424 */ /* 0x000fe400078e00ff */
        /* <DEDUP_REMOVED lines=14> */
.L_x_44034:
        /* <DEDUP_REMOVED lines=13> */
.L_x_44036:
[----:B------:R-:W-:Y:S05]  /*1b20*/  BSYNC.RECONVERGENT B1 ;  /* 0x0000000000017941 */ /* 0x000fea0003800200 */
.L_x_44035:
        /* <DEDUP_REMOVED lines=43> */
.L_x_44033:
[----:B------:R-:W-:Y:S05]  /*1de0*/  BSYNC.RECONVERGENT B0 ;  /* 0x0000000000007941 */ /* 0x000fea0003800200 */
.L_x_44032:
[----:B------:R-:W-:Y:S01]  /*1df0*/  I2FP.F32.U32 R2, R32 ;  /* 0x0000002000027245 */ /* 0x000fe20000201000 */
[----:B------:R-:W-:Y:S01]  /*1e00*/  FMUL.FTZ R32, R29, R92 ;  /* 0x0000005c1d207220 */ /* 0x000fe20000410000 */
[----:B------:R-:W-:Y:S01]  /*1e10*/  ISETP.NE.AND P4, PT, R36, 0x1, PT ;  /* 0x000000012400780c */ /* 0x000fe20003f85270 */
[----:B------:R-:W-:Y:S02]  /*1e20*/  BSSY.RECONVERGENT B0, `(.L_x_44037) ;  /* 0x000004b000007945 */ /* 0x000fe40003800200 */
[----:B------:R-:W-:Y:S01]  /*1e30*/  FFMA.FTZ R29, R2, R127, 1.1641532182693481445e-10 ;  /* 0x2f000000021d7423 */ /* 0x000fe2000001007f */
[----:B------:R-:W-:Y:S01]  /*1e40*/  FMUL.FTZ R32, R32, R13 ;  /* 0x0000000d20207220 */ /* 0x000fe20000410000 */
[----:B------:R-:W-:-:S03]  /*1e50*/  IMAD.MOV.U32 R2, RZ, RZ, R4 ;  /* 0x000000ffff027224 */ /* 0x000fc600078e0004 */
        /* <DEDUP_REMOVED lines=14> */
.L_x_44039:
        /* <DEDUP_REMOVED lines=13> */
.L_x_44041:
[----:B------:R-:W-:Y:S05]  /*2010*/  BSYNC.RECONVERGENT B1 ;  /* 0x0000000000017941 */ /* 0x000fea0003800200 */
.L_x_44040:
        /* <DEDUP_REMOVED lines=43> */
.L_x_44038:
[----:B------:R-:W-:Y:S05]  /*22d0*/  BSYNC.RECONVERGENT B0 ;  /* 0x0000000000007941 */ /* 0x000fea0003800200 */
.L_x_44037:
[----:B------:R-:W-:Y:S01]  /*22e0*/  I2FP.F32.U32 R2, R2 ;  /* 0x0000000200027245 */ /* 0x000fe20000201000 */
[----:B------:R-:W-:Y:S01]  /*22f0*/  FMUL.FTZ R30, R30, R92 ;  /* 0x0000005c1e1e7220 */ /* 0x000fe20000410000 */
[----:B------:R-:W-:Y:S01]  /*2300*/  ISETP.NE.AND P5, PT, R32, 0x1, PT ;  /* 0x000000012000780c */ /* 0x000fe20003fa5270 */
[----:B------:R-:W-:Y:S01]  /*2310*/  BSSY.RECONVERGENT B0, `(.L_x_44042) ;  /* 0x000004b000007945 */ /* 0x000fe20003800200 */
[----:B------:R-:W-:Y:S02]  /*2320*/  IMAD.MOV.U32 R40, RZ, RZ, 0x2 ;  /* 0x00000002ff287424 */ /* 0x000fe400078e00ff */
[----:B------:R-:W-:Y:S01]  /*2330*/  FFMA.FTZ R33, R2, R127, 1.1641532182693481445e-10 ;  /* 0x2f00000002217423 */ /* 0x000fe2000001007f */
[----:B------:R-:W-:Y:S01]  /*2340*/  FMUL.FTZ R30, R30, R13 ;  /* 0x0000000d1e1e7220 */ /* 0x000fe20000410000 */
[----:B------:R-:W-:-:S03]  /*2350*/  MOV R2, R4 ;  /* 0x0000000400027202 */ /* 0x000fc60000000f00 */
        /* <DEDUP_REMOVED lines=13> */
.L_x_44044:
        /* <DEDUP_REMOVED lines=13> */
.L_x_44046:
[----:B------:R-:W-:Y:S05]  /*2500*/  BSYNC.RECONVERGENT B1 ;  /* 0x0000000000017941 */ /* 0x000fea0003800200 */
.L_x_44045:
        /* <DEDUP_REMOVED lines=43> */
.L_x_44043:
[----:B------:R-:W-:Y:S05]  /*27c0*/  BSYNC.RECONVERGENT B0 ;  /* 0x0000000000007941 */ /* 0x000fea0003800200 */
.L_x_44042:
        /* <DEDUP_REMOVED lines=9> */
.L_x_44027:
        /* <DEDUP_REMOVED lines=16> */
.L_x_44050:
        /* <DEDUP_REMOVED lines=13> */
.L_x_44052:
[----:B------:R-:W-:Y:S05]  /*2a30*/  BSYNC.RECONVERGENT B1 ;  /* 0x0000000000017941 */ /* 0x000fea0003800200 */
.L_x_44051:
        /* <DEDUP_REMOVED lines=43> */
.L_x_44049:
[----:B------:R-:W-:Y:S05]  /*2cf0*/  BSYNC.RECONVERGENT B0 ;  /* 0x0000000000007941 */ /* 0x000fea0003800200 */
.L_x_44048:
[----:B------:R-:W-:Y:S01]  /*2d00*/  I2FP.F32.U32 R2, R2 ;  /* 0x0000000200027245 */ /* 0x000fe20000201000 */
[----:B-----5:R-:W-:Y:S01]  /*2d10*/  FMUL.FTZ R28, R28, R92 ;  /* 0x0000005c1c1c7220 */ /* 0x020fe20000410000 */
[----:B------:R-:W-:Y:S01]  /*2d20*/  ISETP.NE.AND P3, PT, R32, 0x1, PT ;  /* 0x000000012000780c */ /* 0x000fe20003f65270 */
[----:B------:R-:W-:Y:S01]  /*2d30*/  BSSY.RECONVERGENT B0, `(.L_x_44053) ;  /* 0x000004a000007945 */ /* 0x000fe20003800200 */
[----:B------:R-:W-:Y:S01]  /*2d40*/  MOV R12, UR13 ;  /* 0x0000000d000c7c02 */ /* 0x000fe20008000f00 */
[----:B------:R-:W-:Y:S01]  /*2d50*/  FFMA.FTZ R13, R2, R127, 1.1641532182693481445e-10 ;  /* 0x2f000000020d7423 */ /* 0x000fe2000001007f */
[----:B------:R-:W-:Y:S01]  /*2d60*/  IMAD.MOV.U32 R34, RZ, RZ, 0x2 ;  /* 0x00000002ff227424 */ /* 0x000fe200078e00ff */
[----:B------:R-:W-:-:S03]  /*2d70*/  MOV R2, R4 ;  /* 0x0000000400027202 */ /* 0x000fc60000000f00 */
[----:B------:R-:W-:Y:S01]  /*2d80*/  FSETP.LE.FTZ.AND P2, PT, R13, R12, PT ;  /* 0x0000000c0d00720b */ /* 0x000fe20003f53000 */
[----:B------:R-:W-:-:S04]  /*2d90*/  IMAD.U32 R13, RZ, RZ, UR14 ;  /* 0x0000000eff0d7e24 */ /* 0x000fc8000f8e00ff */
        /* <DEDUP_REMOVED lines=10> */
.L_x_44055:
        /* <DEDUP_REMOVED lines=13> */
.L_x_44057:
[----:B------:R-:W-:Y:S05]  /*2f10*/  BSYNC.RECONVERGENT B1 ;  /* 0x0000000000017941 */ /* 0x000fea0003800200 */
.L_x_44056:
        /* <DEDUP_REMOVED lines=43> */
.L_x_44054:
[----:B------:R-:W-:Y:S05]  /*31d0*/  BSYNC.RECONVERGENT B0 ;  /* 0x0000000000007941 */ /* 0x000fea0003800200 */
.L_x_44053:
[----:B------:R-:W-:Y:S01]  /*31e0*/  ISETP.NE.AND P4, PT, R34, 0x1, PT ;  /* 0x000000012200780c */ /* 0x000fe20003f85270 */
[----:B------:R-:W-:Y:S01]  /*31f0*/  FMUL.FTZ R32, R29, R92 ;  /* 0x0000005c1d207220 */ /* 0x000fe20000410000 */
[----:B------:R-:W-:Y:S01]  /*3200*/  I2FP.F32.U32 R2, R2 ;  /* 0x0000000200027245 */ /* 0x000fe20000201000 */
[----:B------:R-:W-:Y:S01]  /*3210*/  BSSY.RECONVERGENT B0, `(.L_x_44058) ;  /* 0x0000048000007945 */ /* 0x000fe20003800200 */
[----:B------:R-:W-:Y:S02]  /*3220*/  IMAD.MOV.U32 R35, RZ, RZ, 0x2 ;  /* 0x00000002ff237424 */ /* 0x000fe400078e00ff */
[----:B------:R-:W-:Y:S01]  /*3230*/  FMUL.FTZ R29, R32, R13 ;  /* 0x0000000d201d7220 */ /* 0x000fe20000410000 */
[----:B------:R-:W-:Y:S01]  /*3240*/  FFMA.FTZ R33, R2, R127, 1.1641532182693481445e-10 ;  /* 0x2f00000002217423 */ /* 0x000fe2000001007f */
[----:B------:R-:W-:-:S04]  /*3250*/  IMAD.MOV.U32 R2, RZ, RZ, R4 ;  /* 0x000000ffff027224 */ /* 0x000fc800078e0004 */
        /* <DEDUP_REMOVED lines=10> */
.L_x_44060:
        /* <DEDUP_REMOVED lines=13> */
.L_x_44062:
[----:B------:R-:W-:Y:S05]  /*33d0*/  BSYNC.RECONVERGENT B1 ;  /* 0x0000000000017941 */ /* 0x000fea0003800200 */
.L_x_44061:
        /* <DEDUP_REMOVED lines=43> */
.L_x_44059:
[----:B------:R-:W-:Y:S05]  /*3690*/  BSYNC.RECONVERGENT B0 ;  /* 0x0000000000007941 */ /* 0x000fea0003800200 */
.L_x_44058:
[----:B------:R-:W-:Y:S01]  /*36a0*/  ISETP.NE.AND P5, PT, R35, 0x1, PT ;  /* 0x000000012300780c */ /* 0x000fe20003fa5270 */
[----:B------:R-:W-:Y:S01]  /*36b0*/  FMUL.FTZ R30, R30, R92 ;  /* 0x0000005c1e1e7220 */ /* 0x000fe20000410000 */
[----:B------:R-:W-:Y:S01]  /*36c0*/  I2FP.F32.U32 R2, R2 ;  /* 0x0000000200027245 */ /* 0x000fe20000201000 */
[----:B------:R-:W-:Y:S01]  /*36d0*/  BSSY.RECONVERGENT B0, `(.L_x_44063) ;  /* 0x0000048000007945 */ /* 0x000fe20003800200 */
[----:B------:R-:W-:Y:S02]  /*36e0*/  HFMA2 R40, -RZ, RZ, 0, 1.1920928955078125e-07 ;  /* 0x00000002ff287431 */ /* 0x000fe400000001ff */
        /* <DEDUP_REMOVED lines=13> */
.L_x_44065:
        /* <DEDUP_REMOVED lines=13> */
.L_x_44067:
[----:B------:R-:W-:Y:S05]  /*3890*/  BSYNC.RECONVERGENT B1 ;  /* 0x0000000000017941 */ /* 0x000fea0003800200 */
.L_x_44066:
        /* <DEDUP_REMOVED lines=43> */
.L_x_44064:
[----:B------:R-:W-:Y:S05]  /*3b50*/  BSYNC.RECONVERGENT B0 ;  /* 0x0000000000007941 */ /* 0x000fea0003800200 */
.L_x_44063:
        /* <DEDUP_REMOVED lines=10> */
.L_x_44047:
[----:B------:R-:W0:Y:S01]  /*3c00*/  LDC.64 R120, c[0x0][0x3a8] ;  /* 0x0000ea00ff787b82 */ /* 0x000e220000000a00 */
[----:B------:R-:W-:Y:S02]  /*3c10*/  SEL R2, RZ, 0x1000000, !P5 ;  /* 0x01000000ff027807 */ /* 0x000fe40006800000 */
[----:B------:R-:W-:Y:S02]  /*3c20*/  SEL R33, RZ, 0x10000, !P4 ;  /* 0x00010000ff217807 */ /* 0x000fe40006000000 */
[----:B------:R-:W-:-:S03]  /*3c30*/  SEL R32, RZ, 0x100, !P3 ;  /* 0x00000100ff207807 */ /* 0x000fc60005800000 */
[----:B------:R-:W1:Y:S01]  /*3c40*/  LDC.64 R128, c[0x0][0x3b0] ;  /* 0x0000ec00ff807b82 */ /* 0x000e620000000a00 */
[----:B------:R-:W-:Y:S01]  /*3c50*/  IADD3 R32, PT, PT, R32, R2, R33 ;  /* 0x0000000220207210 */ /* 0x000fe20007ffe021 */
[----:B------:R-:W-:Y:S01]  /*3c60*/  VIADD R2, R3, 0x20 ;  /* 0x0000002003027836 */ /* 0x000fe20000000000 */
[----:B------:R-:W-:-:S03]  /*3c70*/  SEL R33, RZ, 0x1, !P2 ;  /* 0x00000001ff217807 */ /* 0x000fc60005000000 */
[----:B------:R-:W-:Y:S01]  /*3c80*/  IMAD.WIDE.U32 R36, R2, 0x10, R124 ;  /* 0x0000001002247825 */ /* 0x000fe200078e007c */
[----:B------:R-:W-:-:S03]  /*3c90*/  IADD3 R39, PT, PT, R32, R33, RZ ;  /* 0x0000002120277210 */ /* 0x000fc60007ffe0ff */
[----:B0-----:R-:W-:-:S05]  /*3ca0*/  IMAD.WIDE.U32 R32, R3, 0x10, R120 ;  /* 0x0000001003207825 */ /* 0x001fca00078e0078 */
[----:B------:R-:W-:Y:S01]  /*3cb0*/  STG.E.128 desc[UR6][R32.64], R28 ;  /* 0x0000001c20007986 */ /* 0x000fe2000c101d06 */
[----:B-1----:R-:W-:-:S05]  /*3cc0*/  IMAD.WIDE.U32 R34, R3, 0x4, R128 ;  /* 0x0000000403227825 */ /* 0x002fca00078e0080 */
[----:B------:R0:W-:Y:S04]  /*3cd0*/  STG.E desc[UR6][R34.64], R39 ;  /* 0x0000002722007986 */ /* 0x0001e8000c101906 */
[----:B0-----:R0:W5:Y:S01]  /*3ce0*/  LDG.E.128 R32, desc[UR6][R36.64] ;  /* 0x0000000624207981 */ /* 0x001162000c1e1d00 */
        /* <DEDUP_REMOVED lines=20> */
.L_x_44071:
        /* <DEDUP_REMOVED lines=13> */
.L_x_44073:
[----:B------:R-:W-:Y:S05]  /*3f00*/  BSYNC.RECONVERGENT B1 ;  /* 0x0000000000017941 */ /* 0x000fea0003800200 */
.L_x_44072:
        /* <DEDUP_REMOVED lines=42> */
.L_x_44070:
[----:B------:R-:W-:Y:S05]  /*41b0*/  BSYNC.RECONVERGENT B0 ;  /* 0x0000000000007941 */ /* 0x000fea0003800200 */
.L_x_44069:
[----:B------:R-:W-:Y:S01]  /*41c0*/  I2FP.F32.U32 R0, R42 ;  /* 0x0000002a00007245 */ /* 0x000fe20000201000 */
[----:B-----5:R-:W-:Y:S01]  /*41d0*/  FMUL.FTZ R32, R32, R92 ;  /* 0x0000005c20207220 */ /* 0x020fe20000410000 */
        /* <DEDUP_REMOVED lines=19> */
.L_x_44076:
        /* <DEDUP_REMOVED lines=13> */
.L_x_44078:
[----:B------:R-:W-:Y:S05]  /*43e0*/  BSYNC.RECONVERGENT B1 ;  /* 0x0000000000017941 */ /* 0x000fea0003800200 */
.L_x_44077:
        /* <DEDUP_REMOVED lines=43> */
.L_x_44075:
[----:B------:R-:W-:Y:S05]  /*46a0*/  BSYNC.RECONVERGENT B0 ;  /* 0x0000000000007941 */ /* 0x000fea0003800200 */
.L_x_44074:
        /* <DEDUP_REMOVED lines=21> */
.L_x_44081:
        /* <DEDUP_REMOVED lines=13> */
.L_x_44083:
[----:B------:R-:W-:Y:S05]  /*48d0*/  BSYNC.RECONVERGENT B1 ;  /* 0x0000000000017941 */ /* 0x000fea0003800200 */
.L_x_44082:
        /* <DEDUP_REMOVED lines=43> */
.L_x_44080:
[----:B------:R-:W-:Y:S05]  /*4b90*/  BSYNC.RECONVERGENT B0 ;  /* 0x0000000000007941 */ /* 0x000fea0003800200 */
.L_x_44079:
[----:B------:R-:W-:Y:S01]  /*4ba0*/  I2FP.F32.U32 R0, R0 ;  /* 0x0000000000007245 */ /* 0x000fe20000201000 */
[----:B------:R-:W-:Y:S01]  /*4bb0*/  FMUL.FTZ R34, R34, R92 ;  /* 0x0000005c22227220 */ /* 0x000fe20000410000 */
[----:B------:R-:W-:Y:S01]  /*4bc0*/  ISETP.NE.AND P5, PT, R36, 0x1, PT ;  /* 0x000000012400780c */ /* 0x000fe20003fa5270 */
[----:B------:R-:W-:Y:S01]  /*4bd0*/  BSSY.RECONVERGENT B0, `(.L_x_44084) ;  /* 0x000004b000007945 */ /* 0x000fe20003800200 */
[----:B------:R-:W-:Y:S02]  /*4be0*/  HFMA2 R44, -RZ, RZ, 0, 1.1920928955078125e-07 ;  /* 0x00000002ff2c7431 */ /* 0x000fe400000001ff */
[----:B------:R-:W-:Y:S01]  /*4bf0*/  FFMA.FTZ R37, R0, R127, 1.1641532182693481445e-10 ;  /* 0x2f00000000257423 */ /* 0x000fe2000001007f */
[----:B------:R-:W-:Y:S01]  /*4c00*/  FMUL.FTZ R34, R34, R13 ;  /* 0x0000000d22227220 */ /* 0x000fe20000410000 */
[----:B------:R-:W-:-:S03]  /*4c10*/  IMAD.MOV.U32 R0, RZ, RZ, R4 ;  /* 0x000000ffff007224 */ /* 0x000fc600078e0004 */
        /* <DEDUP_REMOVED lines=13> */
.L_x_44086:
        /* <DEDUP_REMOVED lines=13> */
.L_x_44088:
[----:B------:R-:W-:Y:S05]  /*4dc0*/  BSYNC.RECONVERGENT B1 ;  /* 0x0000000000017941 */ /* 0x000fea0003800200 */
.L_x_44087:
        /* <DEDUP_REMOVED lines=43> */
.L_x_44085:
[----:B------:R-:W-:Y:S05]  /*5080*/  BSYNC.RECONVERGENT B0 ;  /* 0x0000000000007941 */ /* 0x000fea0003800200 */
.L_x_44084:
        /* <DEDUP_REMOVED lines=9> */
.L_x_44068:
        /* <DEDUP_REMOVED lines=16> */
.L_x_44092:
        /* <DEDUP_REMOVED lines=13> */
.L_x_44094:
[----:B------:R-:W-:Y:S05]  /*52f0*/  BSYNC.RECONVERGENT B1 ;  /* 0x0000000000017941 */ /* 0x000fea0003800200 */
.L_x_44093:
        /* <DEDUP_REMOVED lines=42> */
.L_x_44091:
[----:B------:R-:W-:Y:S05]  /*55a0*/  BSYNC.RECONVERGENT B0 ;  /* 0x0000000000007941 */ /* 0x000fea0003800200 */
.L_x_44090:
[----:B------:R-:W-:Y:S01]  /*55b0*/  ISETP.NE.AND P3, PT, R38, 0x1, PT ;  /* 0x000000012600780c */ /* 0x000fe20003f65270 */
[----:B-----5:R-:W-:Y:S01]  /*55c0*/  FMUL.FTZ R32, R32, R92 ;  /* 0x0000005c20207220 */ /* 0x020fe20000410000 */
        /* <DEDUP_REMOVED lines=16> */
.L_x_44097:
        /* <DEDUP_REMOVED lines=13> */
.L_x_44099:
[----:B------:R-:W-:Y:S05]  /*57a0*/  BSYNC.RECONVERGENT B1 ;  /* 0x0000000000017941 */ /* 0x000fea0003800200 */
.L_x_44098:
        /* <DEDUP_REMOVED lines=43> */
.L_x_44096:
[----:B------:R-:W-:Y:S05]  /*5a60*/  BSYNC.RECONVERGENT B0 ;  /* 0x0000000000007941 */ /* 0x000fea0003800200 */
.L_x_44095:
[----:B------:R-:W-:Y:S01]  /*5a70*/  ISETP.NE.AND P4, PT, R39, 0x1, PT ;  /* 0x000000012700780c */ /* 0x000fe20003f85270 */
[----:B------:R-:W-:Y:S01]  /*5a80*/  FMUL.FTZ R36, R33, R92 ;  /* 0x0000005c21247220 */ /* 0x000fe20000410000 */
[----:B------:R-:W-:Y:S01]  /*5a90*/  I2FP.F32.U32 R0, R0 ;  /* 0x0000000000007245 */ /* 0x000fe20000201000 */
[----:B------:R-:W-:Y:S01]  /*5aa0*/  BSSY.RECONVERGENT B0, `(.L_x_44100) ;  /* 0x0000048000007945 */ /* 0x000fe20003800200 */
[----:B------:R-:W-:Y:S02]  /*5ab0*/  IMAD.MOV.U32 R38, RZ, RZ, 0x2 ;  /* 0x00000002ff267424 */ /* 0x000fe400078e00ff */
[----:B------:R-:W-:Y:S01]  /*5ac0*/  FMUL.FTZ R33, R36, R13 ;  /* 0x0000000d24217220 */ /* 0x000fe20000410000 */
[----:B------:R-:W-:Y:S01]  /*5ad0*/  FFMA.FTZ R37, R0, R127, 1.1641532182693481445e-10 ;  /* 0x2f00000000257423 */ /* 0x000fe2000001007f */
[----:B------:R-:W-:-:S04]  /*5ae0*/  MOV R0, R4 ;  /* 0x0000000400007202 */ /* 0x000fc80000000f00 */
        /* <DEDUP_REMOVED lines=10> */
.L_x_44102:
        /* <DEDUP_REMOVED lines=13> */
.L_x_44104:
[----:B------:R-:W-:Y:S05]  /*5c60*/  BSYNC.RECONVERGENT B1 ;  /* 0x0000000000017941 */ /* 0x000fea0003800200 */
.L_x_44103:
        /* <DEDUP_REMOVED lines=43> */
.L_x_44101:
[----:B------:R-:W-:Y:S05]  /*5f20*/  BSYNC.RECONVERGENT B0 ;  /* 0x0000000000007941 */ /* 0x000fea0003800200 */
.L_x_44100:
        /* <DEDUP_REMOVED lines=18> */
.L_x_44107:
        /* <DEDUP_REMOVED lines=13> */
.L_x_44109:
[----:B------:R-:W-:Y:S05]  /*6120*/  BSYNC.RECONVERGENT B1 ;  /* 0x0000000000017941 */ /* 0x000fea0003800200 */
.L_x_44108:
        /* <DEDUP_REMOVED lines=43> */
.L_x_44106:
[----:B------:R-:W-:Y:S05]  /*63e0*/  BSYNC.RECONVERGENT B0 ;  /* 0x0000000000007941 */ /* 0x000fea0003800200 */
.L_x_44105:
        /* <DEDUP_REMOVED lines=10> */
.L_x_44089:
[----:B------:R-:W-:Y:S02]  /*6490*/  SEL R0, RZ, 0x1000000, !P5 ;  /* 0x01000000ff007807 */ /* 0x000fe40006800000 */
[----:B------:R-:W-:Y:S02]  /*64a0*/  SEL R37, RZ, 0x10000, !P4 ;  /* 0x00010000ff257807 */ /* 0x000fe40006000000 */
[----:B------:R-:W-:Y:S02]  /*64b0*/  SEL R36, RZ, 0x100, !P3 ;  /* 0x00000100ff247807 */ /* 0x000fe40005800000 */
[----:B------:R-:W-:Y:S02]  /*64c0*/  SEL R39, RZ, 0x1, !P2 ;  /* 0x00000001ff277807 */ /* 0x000fe40005000000 */
[----:B------:R-:W-:Y:S01]  /*64d0*/  IADD3 R38, PT, PT, R36, R0, R37 ;  /* 0x0000000024267210 */ /* 0x000fe20007ffe025 */
[----:B------:R-:W-:Y:S01]  /*64e0*/  IMAD.WIDE.U32 R36, R2, 0x10, R120 ;  /* 0x0000001002247825 */ /* 0x000fe200078e0078 */
[----:B------:R-:W-:-:S03]  /*64f0*/  IADD3 R0, PT, PT, R3, 0x40, RZ ;  /* 0x0000004003007810 */ /* 0x000fc60007ffe0ff */
[----:B------:R-:W-:Y:S01]  /*6500*/  IMAD.IADD R43, R38, 0x1, R39 ;  /* 0x00000001262b7824 */ /* 0x000fe200078e0227 */
[----:B------:R-:W-:Y:S01]  /*6510*/  STG.E.128 desc[UR6][R36.64], R32 ;  /* 0x0000002024007986 */ /* 0x000fe2000c101d06 */
[----:B------:R-:W-:-:S04]  /*6520*/  IMAD.WIDE.U32 R38, R2, 0x4, R128 ;  /* 0x0000000402267825 */ /* 0x000fc800078e0080 */
[----:B------:R-:W-:Y:S01]  /*6530*/  IMAD.WIDE.U32 R40, R0, 0x10, R124 ;  /* 0x0000001000287825 */ /* 0x000fe200078e007c */
        /* <DEDUP_REMOVED lines=22> */
.L_x_44113:
        /* <DEDUP_REMOVED lines=13> */
.L_x_44115:
[----:B------:R-:W-:Y:S05]  /*6770*/  BSYNC.RECONVERGENT B1 ;  /* 0x0000000000017941 */ /* 0x000fea0003800200 */
.L_x_44114:
        /* <DEDUP_REMOVED lines=38> */
[----:B------:R-:W-:Y:S02]  /*69e0*/  MOV R4, R46 ;  /* 0x0000002e00047202 */ /* 0x000fe40000000f00 */
[----:B------:R-:W-:Y:S01]  /*69f0*/  LOP3.LUT R6, R22, R6, R47, 0x96, !PT ;  /* 0x0000000616067212 */ /* 0x000fe200078e962f */
[----:B------:R-:W-:Y:S01]  /*6a00*/  IMAD.MOV.U32 R46, RZ, RZ, R50 ;  /* 0x000000ffff2e7224 */ /* 0x000fe200078e0032 */
[----:B------:R-:W-:-:S07]  /*6a10*/  LOP3.LUT R7, R16, R44, R55, 0x96, !PT ;  /* 0x0000002c10077212 */ /* 0x000fce00078e9637 */
.L_x_44112:
[----:B------:R-:W-:Y:S05]  /*6a20*/  BSYNC.RECONVERGENT B0 ;  /* 0x0000000000007941 */ /* 0x000fea0003800200 */
.L_x_44111:
[----:B------:R-:W-:Y:S01]  /*6a30*/  I2FP.F32.U32 R44, R46 ;  /* 0x0000002e002c7245 */ /* 0x000fe20000201000 */
[----:B-----5:R-:W-:Y:S01]  /*6a40*/  FMUL.FTZ R36, R36, R92 ;  /* 0x0000005c24247220 */ /* 0x020fe20000410000 */
[----:B------:R-:W-:Y:S01]  /*6a50*/  ISETP.NE.AND P3, PT, R45, 0x1, PT ;  /* 0x000000012d00780c */ /* 0x000fe20003f65270 */
[----:B------:R-:W-:Y:S01]  /*6a60*/  BSSY.RECONVERGENT B0, `(.L_x_44116) ;  /* 0x000004b000007945 */ /* 0x000fe20003800200 */
[----:B------:R-:W-:Y:S02]  /*6a70*/  HFMA2 R46, -RZ, RZ, 0, 1.1920928955078125e-07 ;  /* 0x00000002ff2e7431 */ /* 0x000fe400000001ff */
[----:B------:R-:W-:Y:S01]  /*6a80*/  FFMA.FTZ R47, R44, R127, 1.1641532182693481445e-10 ;  /* 0x2f0000002c2f7423 */ /* 0x000fe2000001007f */
[----:B------:R-:W-:-:S04]  /*6a90*/  FMUL.FTZ R36, R36, R13 ;  /* 0x0000000d24247220 */ /* 0x000fc80000410000 */
        /* <DEDUP_REMOVED lines=14> */
.L_x_44118:
        /* <DEDUP_REMOVED lines=13> */
.L_x_44120:
[----:B------:R-:W-:Y:S05]  /*6c50*/  BSYNC.RECONVERGENT B1 ;  /* 0x0000000000017941 */ /* 0x000fea0003800200 */
.L_x_44119:
        /* <DEDUP_REMOVED lines=43> */
.L_x_44117:
[----:B------:R-:W-:Y:S05]  /*6f10*/  BSYNC.RECONVERGENT B0 ;  /* 0x0000000000007941 */ /* 0x000fea0003800200 */
.L_x_44116:
        /* <DEDUP_REMOVED lines=21> */
.L_x_44123:
        /* <DEDUP_REMOVED lines=13> */
.L_x_44125:
[----:B------:R-:W-:Y:S05]  /*7140*/  BSYNC.RECONVERGENT B1 ;  /* 0x0000000000017941 */ /* 0x000fea0003800200 */
.L_x_44124:
        /* <DEDUP_REMOVED lines=43> */
.L_x_44122:
[----:B------:R-:W-:Y:S05]  /*7400*/  BSYNC.RECONVERGENT B0 ;  /* 0x0000000000007941 */ /* 0x000fea0003800200 */
.L_x_44121:
[----:B------:R-:W-:Y:S01]  /*7410*/  I2FP.F32.U32 R40, R41 ;  /* 0x0000002900287245 */ /* 0x000fe20000201000 */
[----:B------:R-:W-:Y:S01]  /*7420*/  FMUL.FTZ R38, R38, R92 ;  /* 0x0000005c26267220 */ /* 0x000fe20000410000 */
[----:B------:R-:W-:Y:S01]  /*7430*/  ISETP.NE.AND P5, PT, R44, 0x1, PT ;  /* 0x000000012c00780c */ /* 0x000fe20003fa5270 */
[----:B------:R-:W-:Y:S01]  /*7440*/  BSSY.RECONVERGENT B0, `(.L_x_44126) ;  /* 0x000004b000007945 */ /* 0x000fe20003800200 */
[----:B------:R-:W-:Y:S02]  /*7450*/  IMAD.MOV.U32 R48, RZ, RZ, 0x2 ;  /* 0x00000002ff307424 */ /* 0x000fe400078e00ff */
        /* <DEDUP_REMOVED lines=16> */
.L_x_44128:
        /* <DEDUP_REMOVED lines=13> */
.L_x_44130:
[----:B------:R-:W-:Y:S05]  /*7630*/  BSYNC.RECONVERGENT B1 ;  /* 0x0000000000017941 */ /* 0x000fea0003800200 */
.L_x_44129:
        /* <DEDUP_REMOVED lines=43> */
.L_x_44127:
[----:B------:R-:W-:Y:S05]  /*78f0*/  BSYNC.RECONVERGENT B0 ;  /* 0x0000000000007941 */ /* 0x000fea0003800200 */
.L_x_44126:
        /* <DEDUP_REMOVED lines=9> */
.L_x_44110:
        /* <DEDUP_REMOVED lines=16> */
.L_x_44134:
        /* <DEDUP_REMOVED lines=13> */
.L_x_44136:
[----:B------:R-:W-:Y:S05]  /*7b60*/  BSYNC.RECONVERGENT B1 ;  /* 0x0000000000017941 */ /* 0x000fea0003800200 */
.L_x_44135:
        /* <DEDUP_REMOVED lines=42> */
.L_x_44133:
[----:B------:R-:W-:Y:S05]  /*7e10*/  BSYNC.RECONVERGENT B0 ;  /* 0x0000000000007941 */ /* 0x000fea0003800200 */
.L_x_44132:
[----:B------:R-:W-:Y:S01]  /*7e20*/  ISETP.NE.AND P3, PT, R42, 0x1, PT ;  /* 0x000000012a00780c */ /* 0x000fe20003f65270 */
[----:B-----5:R-:W-:Y:S01]  /*7e30*/  FMUL.FTZ R36, R36, R92 ;  /* 0x0000005c24247220 */ /* 0x020fe20000410000 */
        /* <DEDUP_REMOVED lines=16> */
.L_x_44139:
        /* <DEDUP_REMOVED lines=13> */
.L_x_44141:
[----:B------:R-:W-:Y:S05]  /*8010*/  BSYNC.RECONVERGENT B1 ;  /* 0x0000000000017941 */ /* 0x000fea0003800200 */
.L_x_44140:
        /* <DEDUP_REMOVED lines=43> */
.L_x_44138:
[----:B------:R-:W-:Y:S05]  /*82d0*/  BSYNC.RECONVERGENT B0 ;  /* 0x0000000000007941 */ /* 0x000fea0003800200 */
.L_x_44137:
[----:B------:R-:W-:Y:S01]  /*82e0*/  ISETP.NE.AND P4, PT, R43, 0x1, PT ;  /* 0x000000012b00780c */ /* 0x000fe20003f85270 */
[----:B------:R-:W-:Y:S01]  /*82f0*/  BSSY.RECONVERGENT B0, `(.L_x_44142) ;  /* 0x000004a000007945 */ /* 0x000fe20003800200 */
[----:B------:R-:W-:Y:S01]  /*8300*/  I2FP.F32.U32 R40, R41 ;  /* 0x0000002900287245 */ /* 0x000fe20000201000 */
[----:B------:R-:W-:-:S04]  /*8310*/  HFMA2 R42, -RZ, RZ, 0, 1.1920928955078125e-07 ;  /* 0x00000002ff2a7431 */ /* 0x000fc800000001ff */
        /* <DEDUP_REMOVED lines=14> */
.L_x_44144:
        /* <DEDUP_REMOVED lines=13> */
.L_x_44146:
[----:B------:R-:W-:Y:S05]  /*84d0*/  BSYNC.RECONVERGENT B1 ;  /* 0x0000000000017941 */ /* 0x000fea0003800200 */
.L_x_44145:
        /* <DEDUP_REMOVED lines=43> */
.L_x_44143:
[----:B------:R-:W-:Y:S05]  /*8790*/  BSYNC.RECONVERGENT B0 ;  /* 0x0000000000007941 */ /* 0x000fea0003800200 */
.L_x_44142:
[----:B------:R-:W-:Y:S01]  /*87a0*/  ISETP.NE.AND P5, PT, R42, 0x1, PT ;  /* 0x000000012a00780c */ /* 0x000fe20003fa5270 */
[----:B------:R-:W-:Y:S01]  /*87b0*/  FMUL.FTZ R38, R38, R92 ;  /* 0x0000005c26267220 */ /* 0x000fe20000410000 */
[----:B------:R-:W-:Y:S01]  /*87c0*/  I2FP.F32.U32 R40, R41 ;  /* 0x0000002900287245 */ /* 0x000fe20000201000 */
[----:B------:R-:W-:Y:S01]  /*87d0*/  BSSY.RECONVERGENT B0, `(.L_x_44147) ;  /* 0x0000048000007945 */ /* 0x000fe20003800200 */
[----:B------:R-:W-:Y:S02]  /*87e0*/  IMAD.MOV.U32 R48, RZ, RZ, 0x2 ;  /* 0x00000002ff307424 */ /* 0x000fe400078e00ff */
[----:B------:R-:W-:Y:S01]  /*87f0*/  FMUL.FTZ R38, R38, R13 ;  /* 0x0000000d26267220 */ /* 0x000fe20000410000 */
[----:B------:R-:W-:-:S05]  /*8800*/  FFMA.FTZ R41, R40, R127, 1.1641532182693481445e-10 ;  /* 0x2f00000028297423 */ /* 0x000fca000001007f */
        /* <DEDUP_REMOVED lines=11> */
.L_x_44149:
        /* <DEDUP_REMOVED lines=13> */
.L_x_44151:
[----:B------:R-:W-:Y:S05]  /*8990*/  BSYNC.RECONVERGENT B1 ;  /* 0x0000000000017941 */ /* 0x000fea0003800200 */
.L_x_44150:
        /* <DEDUP_REMOVED lines=43> */
.L_x_44148:
[----:B------:R-:W-:Y:S05]  /*8c50*/  BSYNC.RECONVERGENT B0 ;  /* 0x0000000000007941 */ /* 0x000fea0003800200 */
.L_x_44147:
        /* <DEDUP_REMOVED lines=10> */
.L_x_44131:
[----:B------:R-:W-:Y:S01]  /*8d00*/  SEL R40, RZ, 0x1000000, !P5 ;  /* 0x01000000ff287807 */ /* 0x000fe20006800000 */
[----:B------:R-:W-:Y:S01]  /*8d10*/  VIADD R93, R3, 0x60 ;  /* 0x00000060035d7836 */ /* 0x000fe20000000000 */
[----:B------:R-:W-:Y:S02]  /*8d20*/  SEL R41, RZ, 0x10000, !P4 ;  /* 0x00010000ff297807 */ /* 0x000fe40006000000 */
[----:B------:R-:W-:Y:S01]  /*8d30*/  SEL R42, RZ, 0x100, !P3 ;  /* 0x00000100ff2a7807 */ /* 0x000fe20005800000 */
[----:B------:R-:W-:Y:S01]  /*8d40*/  IMAD.WIDE.U32 R44, R93, 0x10, R124 ;  /* 0x000000105d2c7825 */ /* 0x000fe200078e007c */
[----:B------:R-:W-:Y:S02]  /*8d50*/  SEL R43, RZ, 0x1, !P2 ;  /* 0x00000001ff2b7807 */ /* 0x000fe40005000000 */
[----:B------:R-:W-:Y:S01]  /*8d60*/  IADD3 R42, PT, PT, R42, R40, R41 ;  /* 0x000000282a2a7210 */ /* 0x000fe20007ffe029 */
[----:B------:R-:W-:-:S04]  /*8d70*/  IMAD.WIDE.U32 R40, R0, 0x10, R120 ;  /* 0x0000001000287825 */ /* 0x000fc800078e0078 */
[----:B------:R-:W-:Y:S01]  /*8d80*/  IMAD.IADD R47, R42, 0x1, R43 ;  /* 0x000000012a2f7824 */ /* 0x000fe200078e022b */
[----:B------:R-:W-:Y:S01]  /*8d90*/  STG.E.128 desc[UR6][R40.64], R36 ;  /* 0x0000002428007986 */ /* 0x000fe2000c101d06 */
[----:B------:R-:W-:-:S05]  /*8da0*/  IMAD.WIDE.U32 R42, R0, 0x4, R128 ;  /* 0x00000004002a7825 */ /* 0x000fca00078e0080 */
        /* <DEDUP_REMOVED lines=22> */
.L_x_44155:
        /* <DEDUP_REMOVED lines=13> */
.L_x_44157:
[----:B------:R-:W-:Y:S05]  /*8fe0*/  BSYNC.RECONVERGENT B1 ;  /* 0x0000000000017941 */ /* 0x000fea0003800200 */
.L_x_44156:
        /* <DEDUP_REMOVED lines=42> */
.L_x_44154:
[----:B------:R-:W-:Y:S05]  /*9290*/  BSYNC.RECONVERGENT B0 ;  /* 0x0000000000007941 */ /* 0x000fea0003800200 */
.L_x_44153:
[----:B------:R-:W-:Y:S01]  /*92a0*/  I2FP.F32.U32 R48, R50 ;  /* 0x0000003200307245 */ /* 0x000fe20000201000 */
[----:B-----5:R-:W-:Y:S01]  /*92b0*/  FMUL.FTZ R40, R40, R92 ;  /* 0x0000005c28287220 */ /* 0x020fe20000410000 */
        /* <DEDUP_REMOVED lines=19> */
.L_x_44160:
        /* <DEDUP_REMOVED lines=13> */
.L_x_44162:
[----:B------:R-:W-:Y:S05]  /*94c0*/  BSYNC.RECONVERGENT B1 ;  /* 0x0000000000017941 */ /* 0x000fea0003800200 */
.L_x_44161:
        /* <DEDUP_REMOVED lines=43> */
.L_x_44159:
[----:B------:R-:W-:Y:S05]  /*9780*/  BSYNC.RECONVERGENT B0 ;  /* 0x0000000000007941 */ /* 0x000fea0003800200 */
.L_x_44158:
        /* <DEDUP_REMOVED lines=21> */
.L_x_44165:
        /* <DEDUP_REMOVED lines=13> */
.L_x_44167:
[----:B------:R-:W-:Y:S05]  /*99b0*/  BSYNC.RECONVERGENT B1 ;  /* 0x0000000000017941 */ /* 0x000fea0003800200 */
.L_x_44166:
        /* <DEDUP_REMOVED lines=43> */
.L_x_44164:
[----:B------:R-:W-:Y:S05]  /*9c70*/  BSYNC.RECONVERGENT B0 ;  /* 0x0000000000007941 */ /* 0x000fea0003800200 */
.L_x_44163:
[----:B------:R-:W-:Y:S01]  /*9c80*/  I2FP.F32.U32 R44, R45 ;  /* 0x0000002d002c7245 */ /* 0x000fe20000201000 */
[----:B------:R-:W-:Y:S01]  /*9c90*/  FMUL.FTZ R42, R42, R92 ;  /* 0x0000005c2a2a7220 */ /* 0x000fe20000410000 */
        /* <DEDUP_REMOVED lines=19> */
.L_x_44170:
        /* <DEDUP_REMOVED lines=13> */
.L_x_44172:
[----:B------:R-:W-:Y:S05]  /*9ea0*/  BSYNC.RECONVERGENT B1 ;  /* 0x0000000000017941 */ /* 0x000fea0003800200 */
.L_x_44171:
        /* <DEDUP_REMOVED lines=43> */
.L_x_44169:
[----:B------:R-:W-:Y:S05]  /*a160*/  BSYNC.RECONVERGENT B0 ;  /* 0x0000000000007941 */ /* 0x000fea0003800200 */
.L_x_44168:
        /* <DEDUP_REMOVED lines=9> */
.L_x_44152:
        /* <DEDUP_REMOVED lines=16> */
.L_x_44176:
        /* <DEDUP_REMOVED lines=13> */
.L_x_44178:
[----:B------:R-:W-:Y:S05]  /*a3d0*/  BSYNC.RECONVERGENT B1 ;  /* 0x0000000000017941 */ /* 0x000fea0003800200 */
.L_x_44177:
        /* <DEDUP_REMOVED lines=42> */
.L_x_44175:
[----:B------:R-:W-:Y:S05]  /*a680*/  BSYNC.RECONVERGENT B0 ;  /* 0x0000000000007941 */ /* 0x000fea0003800200 */
.L_x_44174:
[----:B------:R-:W-:Y:S01]  /*a690*/  ISETP.NE.AND P3, PT, R46, 0x1, PT ;  /* 0x000000012e00780c */ /* 0x000fe20003f65270 */
[----:B-----5:R-:W-:Y:S01]  /*a6a0*/  FMUL.FTZ R40, R40, R92 ;  /* 0x0000005c28287220 */ /* 0x020fe20000410000 */
        /* <DEDUP_REMOVED lines=16> */
.L_x_44181:
        /* <DEDUP_REMOVED lines=13> */
.L_x_44183:
[----:B------:R-:W-:Y:S05]  /*a880*/  BSYNC.RECONVERGENT B1 ;  /* 0x0000000000017941 */ /* 0x000fea0003800200 */
.L_x_44182:
        /* <DEDUP_REMOVED lines=43> */
.L_x_44180:
[----:B------:R-:W-:Y:S05]  /*ab40*/  BSYNC.RECONVERGENT B0 ;  /* 0x0000000000007941 */ /* 0x000fea0003800200 */
.L_x_44179:
[----:B------:R-:W-:Y:S01]  /*ab50*/  ISETP.NE.AND P4, PT, R47, 0x1, PT ;  /* 0x000000012f00780c */ /* 0x000fe20003f85270 */
[----:B------:R-:W-:Y:S01]  /*ab60*/  BSSY.RECONVERGENT B0, `(.L_x_44184) ;  /* 0x000004a000007945 */ /* 0x000fe20003800200 */
[----:B------:R-:W-:Y:S01]  /*ab70*/  I2FP.F32.U32 R44, R45 ;  /* 0x0000002d002c7245 */ /* 0x000fe20000201000 */
[----:B------:R-:W-:-:S04]  /*ab80*/  IMAD.MOV.U32 R46, RZ, RZ, 0x2 ;  /* 0x00000002ff2e7424 */ /* 0x000fc800078e00ff */
        /* <DEDUP_REMOVED lines=14> */
.L_x_44186:
        /* <DEDUP_REMOVED lines=13> */
.L_x_44188:
[----:B------:R-:W-:Y:S05]  /*ad40*/  BSYNC.RECONVERGENT B1 ;  /* 0x0000000000017941 */ /* 0x000fea0003800200 */
.L_x_44187:
        /* <DEDUP_REMOVED lines=43> */
.L_x_44185:
[----:B------:R-:W-:Y:S05]  /*b000*/  BSYNC.RECONVERGENT B0 ;  /* 0x0000000000007941 */ /* 0x000fea0003800200 */
.L_x_44184:
        /* <DEDUP_REMOVED lines=18> */
.L_x_44191:
        /* <DEDUP_REMOVED lines=13> */
.L_x_44193:
[----:B------:R-:W-:Y:S05]  /*b200*/  BSYNC.RECONVERGENT B1 ;  /* 0x0000000000017941 */ /* 0x000fea0003800200 */
.L_x_44192:
        /* <DEDUP_REMOVED lines=43> */
.L_x_44190:
[----:B------:R-:W-:Y:S05]  /*b4c0*/  BSYNC.RECONVERGENT B0 ;  /* 0x0000000000007941 */ /* 0x000fea0003800200 */
.L_x_44189:
        /* <DEDUP_REMOVED lines=10> */
.L_x_44173:
[----:B------:R-:W-:Y:S01]  /*b570*/  SEL R44, RZ, 0x1000000, !P5 ;  /* 0x01000000ff2c7807 */ /* 0x000fe20006800000 */
[----:B------:R-:W-:Y:S01]  /*b580*/  VIADD R104, R3, 0x80 ;  /* 0x0000008003687836 */ /* 0x000fe20000000000 */
[----:B------:R-:W-:Y:S02]  /*b590*/  SEL R45, RZ, 0x10000, !P4 ;  /* 0x00010000ff2d7807 */ /* 0x000fe40006000000 */
[----:B------:R-:W-:Y:S01]  /*b5a0*/  SEL R46, RZ, 0x100, !P3 ;  /* 0x00000100ff2e7807 */ /* 0x000fe20005800000 */
[----:B------:R-:W-:Y:S01]  /*b5b0*/  IMAD.WIDE.U32 R48, R104, 0x10, R124 ;  /* 0x0000001068307825 */ /* 0x000fe200078e007c */
[----:B------:R-:W-:Y:S02]  /*b5c0*/  SEL R47, RZ, 0x1, !P2 ;  /* 0x00000001ff2f7807 */ /* 0x000fe40005000000 */
[----:B------:R-:W-:Y:S01]  /*b5d0*/  IADD3 R46, PT, PT, R46, R44, R45 ;  /* 0x0000002c2e2e7210 */ /* 0x000fe20007ffe02d */
[----:B------:R-:W-:-:S03]  /*b5e0*/  IMAD.WIDE.U32 R44, R93, 0x10, R120 ;  /* 0x000000105d2c7825 */ /* 0x000fc600078e0078 */
[----:B------:R-:W-:Y:S01]  /*b5f0*/  IADD3 R51, PT, PT, R46, R47, RZ ;  /* 0x0000002f2e337210 */ /* 0x000fe20007ffe0ff */
[----:B------:R-:W-:Y:S01]  /*b600*/  IMAD.WIDE.U32 R46, R93, 0x4, R128 ;  /* 0x000000045d2e7825 */ /* 0x000fe200078e0080 */
[----:B------:R-:W-:Y:S04]  /*b610*/  STG.E.128 desc[UR6][R44.64], R40 ;  /* 0x000000282c007986 */ /* 0x000fe8000c101d06 */
        /* <DEDUP_REMOVED lines=22> */
.L_x_44197:
        /* <DEDUP_REMOVED lines=13> */
.L_x_44199:
[----:B------:R-:W-:Y:S05]  /*b850*/  BSYNC.RECONVERGENT B1 ;  /* 0x0000000000017941 */ /* 0x000fea0003800200 */
.L_x_44198:
        /* <DEDUP_REMOVED lines=42> */
.L_x_44196:
[----:B------:R-:W-:Y:S05]  /*bb00*/  BSYNC.RECONVERGENT B0 ;  /* 0x0000000000007941 */ /* 0x000fea0003800200 */
.L_x_44195:
[----:B------:R-:W-:Y:S01]  /*bb10*/  I2FP.F32.U32 R52, R54 ;  /* 0x0000003600347245 */ /* 0x000fe20000201000 */
[----:B-----5:R-:W-:Y:S01]  /*bb20*/  FMUL.FTZ R44, R44, R92 ;  /* 0x0000005c2c2c7220 */ /* 0x020fe20000410000 */
[----:B------:R-:W-:Y:S01]  /*bb30*/  ISETP.NE.AND P3, PT, R53, 0x1, PT ;  /* 0x000000013500780c */ /* 0x000fe20003f65270 */
[----:B------:R-:W-:Y:S02]  /*bb40*/  BSSY.RECONVERGENT B0, `(.L_x_44200) ;  /* 0x000004b000007945 */ /* 0x000fe40003800200 */
[----:B------:R-:W-:Y:S01]  /*bb50*/  FFMA.FTZ R55, R52, R127, 1.1641532182693481445e-10 ;  /* 0x2f00000034377423 */ /* 0x000fe2000001007f */
[----:B------:R-:W-:Y:S01]  /*bb60*/  FMUL.FTZ R44, R44, R13 ;  /* 0x0000000d2c2c7220 */ /* 0x000fe20000410000 */
[----:B------:R-:W-:-:S03]  /*bb70*/  HFMA2 R52, -RZ, RZ, 0, 1.1920928955078125e-07 ;  /* 0x00000002ff347431 */ /* 0x000fc600000001ff */
        /* <DEDUP_REMOVED lines=14> */
.L_x_44202:
        /* <DEDUP_REMOVED lines=13> */
.L_x_44204:
[----:B------:R-:W-:Y:S05]  /*bd30*/  BSYNC.RECONVERGENT B1 ;  /* 0x0000000000017941 */ /* 0x000fea0003800200 */
.L_x_44203:
        /* <DEDUP_REMOVED lines=43> */
.L_x_44201:
[----:B------:R-:W-:Y:S05]  /*bff0*/  BSYNC.RECONVERGENT B0 ;  /* 0x0000000000007941 */ /* 0x000fea0003800200 */
.L_x_44200:
        /* <DEDUP_REMOVED lines=21> */
.L_x_44207:
        /* <DEDUP_REMOVED lines=13> */
.L_x_44209:
[----:B------:R-:W-:Y:S05]  /*c220*/  BSYNC.RECONVERGENT B1 ;  /* 0x0000000000017941 */ /* 0x000fea0003800200 */
.L_x_44208:
        /* <DEDUP_REMOVED lines=43> */
.L_x_44206:
[----:B------:R-:W-:Y:S05]  /*c4e0*/  BSYNC.RECONVERGENT B0 ;  /* 0x0000000000007941 */ /* 0x000fea0003800200 */
.L_x_44205:
        /* <DEDUP_REMOVED lines=21> */
.L_x_44212:
        /* <DEDUP_REMOVED lines=13> */
.L_x_44214:
[----:B------:R-:W-:Y:S05]  /*c710*/  BSYNC.RECONVERGENT B1 ;  /* 0x0000000000017941 */ /* 0x000fea0003800200 */
.L_x_44213:
        /* <DEDUP_REMOVED lines=43> */
.L_x_44211:
[----:B------:R-:W-:Y:S05]  /*c9d0*/  BSYNC.RECONVERGENT B0 ;  /* 0x0000000000007941 */ /* 0x000fea0003800200 */
.L_x_44210:
        /* <DEDUP_REMOVED lines=9> */
.L_x_44194:
        /* <DEDUP_REMOVED lines=16> */
.L_x_44218:
        /* <DEDUP_REMOVED lines=13> */
.L_x_44220:
[----:B------:R-:W-:Y:S05]  /*cc40*/  BSYNC.RECONVERGENT B1 ;  /* 0x0000000000017941 */ /* 0x000fea0003800200 */
.L_x_44219:
        /* <DEDUP_REMOVED lines=42> */
.L_x_44217:
[----:B------:R-:W-:Y:S05]  /*cef0*/  BSYNC.RECONVERGENT B0 ;  /* 0x0000000000007941 */ /* 0x000fea0003800200 */
.L_x_44216:
        /* <DEDUP_REMOVED lines=18> */
.L_x_44223:
        /* <DEDUP_REMOVED lines=13> */
.L_x_44225:
[----:B------:R-:W-:Y:S05]  /*d0f0*/  BSYNC.RECONVERGENT B1 ;  /* 0x0000000000017941 */ /* 0x000fea0003800200 */
.L_x_44224:
        /* <DEDUP_REMOVED lines=43> */
.L_x_44222:
[----:B------:R-:W-:Y:S05]  /*d3b0*/  BSYNC.RECONVERGENT B0 ;  /* 0x0000000000007941 */ /* 0x000fea0003800200 */
.L_x_44221:
        /* <DEDUP_REMOVED lines=18> */
.L_x_44228:
        /* <DEDUP_REMOVED lines=13> */
.L_x_44230:
[----:B------:R-:W-:Y:S05]  /*d5b0*/  BSYNC.RECONVERGENT B1 ;  /* 0x0000000000017941 */ /* 0x000fea0003800200 */
.L_x_44229:
        /* <DEDUP_REMOVED lines=43> */
.L_x_44227:
[----:B------:R-:W-:Y:S05]  /*d870*/  BSYNC.RECONVERGENT B0 ;  /* 0x0000000000007941 */ /* 0x000fea0003800200 */
.L_x_44226:
        /* <DEDUP_REMOVED lines=18> */
.L_x_44233:
        /* <DEDUP_REMOVED lines=13> */
.L_x_44235:
[----:B------:R-:W-:Y:S05]  /*da70*/  BSYNC.RECONVERGENT B1 ;  /* 0x0000000000017941 */ /* 0x000fea0003800200 */
.L_x_44234:
        /* <DEDUP_REMOVED lines=43> */
.L_x_44232:
[----:B------:R-:W-:Y:S05]  /*dd30*/  BSYNC.RECONVERGENT B0 ;  /* 0x0000000000007941 */ /* 0x000fea0003800200 */
.L_x_44231:
        /* <DEDUP_REMOVED lines=10> */
.L_x_44215:
        /* <DEDUP_REMOVED lines=33> */
.L_x_44239:
        /* <DEDUP_REMOVED lines=13> */
.L_x_44241:
[----:B------:R-:W-:Y:S05]  /*e0c0*/  BSYNC.RECONVERGENT B1 ;  /* 0x0000000000017941 */ /* 0x000fea0003800200 */
.L_x_44240:
        /* <DEDUP_REMOVED lines=42> */
.L_x_44238:
[----:B------:R-:W-:Y:S05]  /*e370*/  BSYNC.RECONVERGENT B0 ;  /* 0x0000000000007941 */ /* 0x000fea0003800200 */
.L_x_44237:
[----:B------:R-:W-:Y:S01]  /*e380*/  I2FP.F32.U32 R56, R58 ;  /* 0x0000003a00387245 */ /* 0x000fe20000201000 */
[----:B-----5:R-:W-:Y:S01]  /*e390*/  FMUL.FTZ R48, R48, R92 ;  /* 0x0000005c30307220 */ /* 0x020fe20000410000 */
        /* <DEDUP_REMOVED lines=19> */
.L_x_44244:
        /* <DEDUP_REMOVED lines=13> */
.L_x_44246:
[----:B------:R-:W-:Y:S05]  /*e5a0*/  BSYNC.RECONVERGENT B1 ;  /* 0x0000000000017941 */ /* 0x000fea0003800200 */
.L_x_44245:
        /* <DEDUP_REMOVED lines=43> */
.L_x_44243:
[----:B------:R-:W-:Y:S05]  /*e860*/  BSYNC.RECONVERGENT B0 ;  /* 0x0000000000007941 */ /* 0x000fea0003800200 */
.L_x_44242:
        /* <DEDUP_REMOVED lines=21> */
.L_x_44249:
        /* <DEDUP_REMOVED lines=13> */
.L_x_44251:
[----:B------:R-:W-:Y:S05]  /*ea90*/  BSYNC.RECONVERGENT B1 ;  /* 0x0000000000017941 */ /* 0x000fea0003800200 */
.L_x_44250:
        /* <DEDUP_REMOVED lines=43> */
.L_x_44248:
[----:B------:R-:W-:Y:S05]  /*ed50*/  BSYNC.RECONVERGENT B0 ;  /* 0x0000000000007941 */ /* 0x000fea0003800200 */
.L_x_44247:
        /* <DEDUP_REMOVED lines=21> */
.L_x_44254:
        /* <DEDUP_REMOVED lines=13> */
.L_x_44256:
[----:B------:R-:W-:Y:S05]  /*ef80*/  BSYNC.RECONVERGENT B1 ;  /* 0x0000000000017941 */ /* 0x000fea0003800200 */
.L_x_44255:
        /* <DEDUP_REMOVED lines=43> */
.L_x_44253:
[----:B------:R-:W-:Y:S05]  /*f240*/  BSYNC.RECONVERGENT B0 ;  /* 0x0000000000007941 */ /* 0x000fea0003800200 */
.L_x_44252:
        /* <DEDUP_REMOVED lines=9> */
.L_x_44236:
        /* <DEDUP_REMOVED lines=16> */
.L_x_44260:
        /* <DEDUP_REMOVED lines=13> */
.L_x_44262:
[----:B------:R-:W-:Y:S05]  /*f4b0*/  BSYNC.RECONVERGENT B1 ;  /* 0x0000000000017941 */ /* 0x000fea0003800200 */
.L_x_44261:
        /* <DEDUP_REMOVED lines=42> */
.L_x_44259:
[----:B------:R-:W-:Y:S05]  /*f760*/  BSYNC.RECONVERGENT B0 ;  /* 0x0000000000007941 */ /* 0x000fea0003800200 */
.L_x_44258:
[----:B------:R-:W-:Y:S01]  /*f770*/  ISETP.NE.AND P3, PT, R52, 0x1, PT ;  /* 0x000000013400780c */ /* 0x000fe20003f65270 */
[----:B-----5:R-:W-:Y:S01]  /*f780*/  FMUL.FTZ R48, R48, R92 ;  /* 0x0000005c30307220 */ /* 0x020fe20000410000 */
        /* <DEDUP_REMOVED lines=16> */
.L_x_44265:
        /* <DEDUP_REMOVED lines=13> */
.L_x_44267:
[----:B------:R-:W-:Y:S05]  /*f960*/  BSYNC.RECONVERGENT B1 ;  /* 0x0000000000017941 */ /* 0x000fea0003800200 */
.L_x_44266:
        /* <DEDUP_REMOVED lines=43> */
.L_x_44264:
[----:B------:R-:W-:Y:S05]  /*fc20*/  BSYNC.RECONVERGENT B0 ;  /* 0x0000000000007941 */ /* 0x000fea0003800200 */
.L_x_44263:
        /* <DEDUP_REMOVED lines=18> */
.L_x_44270:
        /* <DEDUP_REMOVED lines=13> */
.L_x_44272:
[----:B------:R-:W-:Y:S05]  /*fe20*/  BSYNC.RECONVERGENT B1 ;  /* 0x0000000000017941 */ /* 0x000fea0003800200 */
.L_x_44271:
        /* <DEDUP_REMOVED lines=43> */
.L_x_44269:
[----:B------:R-:W-:Y:S05]  /*100e0*/  BSYNC.RECONVERGENT B0 ;  /* 0x0000000000007941 */ /* 0x000fea0003800200 */
.L_x_44268:
        /* <DEDUP_REMOVED lines=18> */
.L_x_44275:
        /* <DEDUP_REMOVED lines=13> */
.L_x_44277:
[----:B------:R-:W-:Y:S05]  /*102e0*/  BSYNC.RECONVERGENT B1 ;  /* 0x0000000000017941 */ /* 0x000fea0003800200 */
.L_x_44276:
        /* <DEDUP_REMOVED lines=43> */
.L_x_44274:
[----:B------:R-:W-:Y:S05]  /*105a0*/  BSYNC.RECONVERGENT B0 ;  /* 0x0000000000007941 */ /* 0x000fea0003800200 */
.L_x_44273:
        /* <DEDUP_REMOVED lines=10> */
.L_x_44257:
        /* <DEDUP_REMOVED lines=33> */
.L_x_44281:
        /* <DEDUP_REMOVED lines=13> */
.L_x_44283:
[----:B------:R-:W-:Y:S05]  /*10930*/  BSYNC.RECONVERGENT B1 ;  /* 0x0000000000017941 */ /* 0x000fea0003800200 */
.L_x_44282:
        /* <DEDUP_REMOVED lines=42> */
.L_x_44280:
[----:B------:R-:W-:Y:S05]  /*10be0*/  BSYNC.RECONVERGENT B0 ;  /* 0x0000000000007941 */ /* 0x000fea0003800200 */
.L_x_44279:
        /* <DEDUP_REMOVED lines=21> */
.L_x_44286:
        /* <DEDUP_REMOVED lines=13> */
.L_x_44288:
[----:B------:R-:W-:Y:S05]  /*10e10*/  BSYNC.RECONVERGENT B1 ;  /* 0x0000000000017941 */ /* 0x000fea0003800200 */
.L_x_44287:
        /* <DEDUP_REMOVED lines=43> */
.L_x_44285:
[----:B------:R-:W-:Y:S05]  /*110d0*/  BSYNC.RECONVERGENT B0 ;  /* 0x0000000000007941 */ /* 0x000fea0003800200 */
.L_x_44284:
        /* <DEDUP_REMOVED lines=21> */
.L_x_44291:
        /* <DEDUP_REMOVED lines=13> */
.L_x_44293:
[----:B------:R-:W-:Y:S05]  /*11300*/  BSYNC.RECONVERGENT B1 ;  /* 0x0000000000017941 */ /* 0x000fea0003800200 */
.L_x_44292:
        /* <DEDUP_REMOVED lines=43> */
.L_x_44290:
[----:B------:R-:W-:Y:S05]  /*115c0*/  BSYNC.RECONVERGENT B0 ;  /* 0x0000000000007941 */ /* 0x000fea0003800200 */
.L_x_44289:
[----:B------:R-:W-:Y:S01]  /*115d0*/  I2FP.F32.U32 R57, R57 ;  /* 0x0000003900397245 */ /* 0x000fe20000201000 */
[----:B------:R-:W-:Y:S01]  /*115e0*/  FMUL.FTZ R54, R54, R92 ;  /* 0x0000005c36367220 */ /* 0x000fe20000410000 */
[----:B------:R-:W-:Y:S01]  /*115f0*/  ISETP.NE.AND P5, PT, R56, 0x1, PT ;  /* 0x000000013800780c */ /* 0x000fe20003fa5270 */
[----:B------:R-:W-:Y:S01]  /*11600*/  BSSY.RECONVERGENT B0, `(.L_x_44294) ;  /* 0x000004b000007945 */ /* 0x000fe20003800200 */
[----:B------:R-:W-:Y:S02]  /*11610*/  HFMA2 R65, -RZ, RZ, 0, 1.1920928955078125e-07 ;  /* 0x00000002ff417431 */ /* 0x000fe400000001ff */
[----:B------:R-:W-:Y:S01]  /*11620*/  FFMA.FTZ R57, R57, R127, 1.1641532182693481445e-10 ;  /* 0x2f00000039397423 */ /* 0x000fe2000001007f */
[----:B------:R-:W-:-:S04]  /*11630*/  FMUL.FTZ R54, R54, R13 ;  /* 0x0000000d36367220 */ /* 0x000fc80000410000 */
        /* <DEDUP_REMOVED lines=14> */
.L_x_44296:
        /* <DEDUP_REMOVED lines=13> */
.L_x_44298:
[----:B------:R-:W-:Y:S05]  /*117f0*/  BSYNC.RECONVERGENT B1 ;  /* 0x0000000000017941 */ /* 0x000fea0003800200 */
.L_x_44297:
        /* <DEDUP_REMOVED lines=43> */
.L_x_44295:
[----:B------:R-:W-:Y:S05]  /*11ab0*/  BSYNC.RECONVERGENT B0 ;  /* 0x0000000000007941 */ /* 0x000fea0003800200 */
.L_x_44294:
        /* <DEDUP_REMOVED lines=9> */
.L_x_44278:
        /* <DEDUP_REMOVED lines=16> */
.L_x_44302:
        /* <DEDUP_REMOVED lines=13> */
.L_x_44304:
[----:B------:R-:W-:Y:S05]  /*11d20*/  BSYNC.RECONVERGENT B1 ;  /* 0x0000000000017941 */ /* 0x000fea0003800200 */
.L_x_44303:
        /* <DEDUP_REMOVED lines=42> */
.L_x_44301:
[----:B------:R-:W-:Y:S05]  /*11fd0*/  BSYNC.RECONVERGENT B0 ;  /* 0x0000000000007941 */ /* 0x000fea0003800200 */
.L_x_44300:
        /* <DEDUP_REMOVED lines=18> */
.L_x_44307:
        /* <DEDUP_REMOVED lines=13> */
.L_x_44309:
[----:B------:R-:W-:Y:S05]  /*121d0*/  BSYNC.RECONVERGENT B1 ;  /* 0x0000000000017941 */ /* 0x000fea0003800200 */
.L_x_44308:
        /* <DEDUP_REMOVED lines=43> */
.L_x_44306:
[----:B------:R-:W-:Y:S05]  /*12490*/  BSYNC.RECONVERGENT B0 ;  /* 0x0000000000007941 */ /* 0x000fea0003800200 */
.L_x_44305:
[----:B------:R-:W-:Y:S01]  /*124a0*/  ISETP.NE.AND P4, PT, R58, 0x1, PT ;  /* 0x000000013a00780c */ /* 0x000fe20003f85270 */
[----:B------:R-:W-:Y:S01]  /*124b0*/  FMUL.FTZ R53, R53, R92 ;  /* 0x0000005c35357220 */ /* 0x000fe20000410000 */
[----:B------:R-:W-:Y:S01]  /*124c0*/  I2FP.F32.U32 R56, R57 ;  /* 0x0000003900387245 */ /* 0x000fe20000201000 */
[----:B------:R-:W-:Y:S01]  /*124d0*/  BSSY.RECONVERGENT B0, `(.L_x_44310) ;  /* 0x0000048000007945 */ /* 0x000fe20003800200 */
[----:B------:R-:W-:Y:S01]  /*124e0*/  MOV R57, R4 ;  /* 0x0000000400397202 */ /* 0x000fe20000000f00 */
[----:B------:R-:W-:Y:S02]  /*124f0*/  FMUL.FTZ R53, R53, R13 ;  /* 0x0000000d35357220 */ /* 0x000fe40000410000 */
[----:B------:R-:W-:-:S05]  /*12500*/  FFMA.FTZ R56, R56, R127, 1.1641532182693481445e-10 ;  /* 0x2f00000038387423 */ /* 0x000fca000001007f */
[----:B------:R-:W-:Y:S01]  /*12510*/  FSETP.LE.FTZ.AND P3, PT, R56, R12, PT ;  /* 0x0000000c3800720b */ /* 0x000fe20003f73000 */
[----:B------:R-:W-:Y:S01]  /*12520*/  IMAD.MOV.U32 R56, RZ, RZ, 0x2 ;  /* 0x00000002ff387424 */ /* 0x000fe200078e00ff */
        /* <DEDUP_REMOVED lines=9> */
.L_x_44312:
        /* <DEDUP_REMOVED lines=13> */
.L_x_44314:
[----:B------:R-:W-:Y:S05]  /*12690*/  BSYNC.RECONVERGENT B1 ;  /* 0x0000000000017941 */ /* 0x000fea0003800200 */
.L_x_44313:
        /* <DEDUP_REMOVED lines=43> */
.L_x_44311:
[----:B------:R-:W-:Y:S05]  /*12950*/  BSYNC.RECONVERGENT B0 ;  /* 0x0000000000007941 */ /* 0x000fea0003800200 */
.L_x_44310:
        /* <DEDUP_REMOVED lines=18> */
.L_x_44317:
        /* <DEDUP_REMOVED lines=13> */
.L_x_44319:
[----:B------:R-:W-:Y:S05]  /*12b50*/  BSYNC.RECONVERGENT B1 ;  /* 0x0000000000017941 */ /* 0x000fea0003800200 */
.L_x_44318:
        /* <DEDUP_REMOVED lines=43> */
.L_x_44316:
[----:B------:R-:W-:Y:S05]  /*12e10*/  BSYNC.RECONVERGENT B0 ;  /* 0x0000000000007941 */ /* 0x000fea0003800200 */
.L_x_44315:
        /* <DEDUP_REMOVED lines=8> */
[----:B------:R-:W-:Y:S02]  /*12ea0*/  PLOP3.LUT P5, PT, P6, PT, PT, 0x8, 0x80 ;  /* 0x000000000080781c */ /* 0x000fe400037ae170 */
[----:B------:R-:W-:-:S11]  /*12eb0*/  FSEL R55, R55, RZ, !P6 ;  /* 0x000000ff37377208 */ /* 0x000fd60007000000 */
.L_x_44299:
        /* <DEDUP_REMOVED lines=33> */
.L_x_44323:
        /* <DEDUP_REMOVED lines=13> */
.L_x_44325:
[----:B------:R-:W-:Y:S05]  /*131a0*/  BSYNC.RECONVERGENT B1 ;  /* 0x0000000000017941 */ /* 0x000fea0003800200 */
.L_x_44324:
        /* <DEDUP_REMOVED lines=42> */
.L_x_44322:
[----:B------:R-:W-:Y:S05]  /*13450*/  BSYNC.RECONVERGENT B0 ;  /* 0x0000000000007941 */ /* 0x000fea0003800200 */
.L_x_44321:
        /* <DEDUP_REMOVED lines=21> */
.L_x_44328:
        /* <DEDUP_REMOVED lines=13> */
.L_x_44330:
[----:B------:R-:W-:Y:S05]  /*13680*/  BSYNC.RECONVERGENT B1 ;  /* 0x0000000000017941 */ /* 0x000fea0003800200 */
.L_x_44329:
        /* <DEDUP_REMOVED lines=43> */
.L_x_44327:
[----:B------:R-:W-:Y:S05]  /*13940*/  BSYNC.RECONVERGENT B0 ;  /* 0x0000000000007941 */ /* 0x000fea0003800200 */
.L_x_44326:
        /* <DEDUP_REMOVED lines=21> */
.L_x_44333:
        /* <DEDUP_REMOVED lines=13> */
.L_x_44335:
[----:B------:R-:W-:Y:S05]  /*13b70*/  BSYNC.RECONVERGENT B1 ;  /* 0x0000000000017941 */ /* 0x000fea0003800200 */
.L_x_44334:
        /* <DEDUP_REMOVED lines=43> */
.L_x_44332:
[----:B------:R-:W-:Y:S05]  /*13e30*/  BSYNC.RECONVERGENT B0 ;  /* 0x0000000000007941 */ /* 0x000fea0003800200 */
.L_x_44331:
        /* <DEDUP_REMOVED lines=21> */
.L_x_44338:
        /* <DEDUP_REMOVED lines=13> */
.L_x_44340:
[----:B------:R-:W-:Y:S05]  /*14060*/  BSYNC.RECONVERGENT B1 ;  /* 0x0000000000017941 */ /* 0x000fea0003800200 */
.L_x_44339:
        /* <DEDUP_REMOVED lines=43> */
.L_x_44337:
[----:B------:R-:W-:Y:S05]  /*14320*/  BSYNC.RECONVERGENT B0 ;  /* 0x0000000000007941 */ /* 0x000fea0003800200 */
.L_x_44336:
        /* <DEDUP_REMOVED lines=9> */
.L_x_44320:
        /* <DEDUP_REMOVED lines=16> */
.L_x_44344:
        /* <DEDUP_REMOVED lines=13> */
.L_x_44346:
[----:B------:R-:W-:Y:S05]  /*14590*/  BSYNC.RECONVERGENT B1 ;  /* 0x0000000000017941 */ /* 0x000fea0003800200 */
.L_x_44345:
        /* <DEDUP_REMOVED lines=42> */
.L_x_44343:
[----:B------:R-:W-:Y:S05]  /*14840*/  BSYNC.RECONVERGENT B0 ;  /* 0x0000000000007941 */ /* 0x000fea0003800200 */
.L_x_44342:
        /* <DEDUP_REMOVED lines=18> */
.L_x_44349:
        /* <DEDUP_REMOVED lines=13> */
.L_x_44351:
[----:B------:R-:W-:Y:S05]  /*14a40*/  BSYNC.RECONVERGENT B1 ;  /* 0x0000000000017941 */ /* 0x000fea0003800200 */
.L_x_44350:
        /* <DEDUP_REMOVED lines=43> */
.L_x_44348:
[----:B------:R-:W-:Y:S05]  /*14d00*/  BSYNC.RECONVERGENT B0 ;  /* 0x0000000000007941 */ /* 0x000fea0003800200 */
.L_x_44347:
        /* <DEDUP_REMOVED lines=18> */
.L_x_44354:
        /* <DEDUP_REMOVED lines=13> */
.L_x_44356:
[----:B------:R-:W-:Y:S05]  /*14f00*/  BSYNC.RECONVERGENT B1 ;  /* 0x0000000000017941 */ /* 0x000fea0003800200 */
.L_x_44355:
        /* <DEDUP_REMOVED lines=43> */
.L_x_44353:
[----:B------:R-:W-:Y:S05]  /*151c0*/  BSYNC.RECONVERGENT B0 ;  /* 0x0000000000007941 */ /* 0x000fea0003800200 */
.L_x_44352:
        /* <DEDUP_REMOVED lines=18> */
.L_x_44359:
        /* <DEDUP_REMOVED lines=13> */
.L_x_44361:
[----:B------:R-:W-:Y:S05]  /*153c0*/  BSYNC.RECONVERGENT B1 ;  /* 0x0000000000017941 */ /* 0x000fea0003800200 */
.L_x_44360:
        /* <DEDUP_REMOVED lines=43> */
.L_x_44358:
[----:B------:R-:W-:Y:S05]  /*15680*/  BSYNC.RECONVERGENT B0 ;  /* 0x0000000000007941 */ /* 0x000fea0003800200 */
.L_x_44357:
        /* <DEDUP_REMOVED lines=10> */
.L_x_44341:
        /* <DEDUP_REMOVED lines=33> */
.L_x_44365:
        /* <DEDUP_REMOVED lines=13> */
.L_x_44367:
[----:B------:R-:W-:Y:S05]  /*15a10*/  BSYNC.RECONVERGENT B1 ;  /* 0x0000000000017941 */ /* 0x000fea0003800200 */
.L_x_44366:
        /* <DEDUP_REMOVED lines=42> */
.L_x_44364:
[----:B------:R-:W-:Y:S05]  /*15cc0*/  BSYNC.RECONVERGENT B0 ;  /* 0x0000000000007941 */ /* 0x000fea0003800200 */
.L_x_44363:
        /* <DEDUP_REMOVED lines=21> */
.L_x_44370:
        /* <DEDUP_REMOVED lines=13> */
.L_x_44372:
[----:B------:R-:W-:Y:S05]  /*15ef0*/  BSYNC.RECONVERGENT B1 ;  /* 0x0000000000017941 */ /* 0x000fea0003800200 */
.L_x_44371:
        /* <DEDUP_REMOVED lines=43> */
.L_x_44369:
[----:B------:R-:W-:Y:S05]  /*161b0*/  BSYNC.RECONVERGENT B0 ;  /* 0x0000000000007941 */ /* 0x000fea0003800200 */
.L_x_44368:
        /* <DEDUP_REMOVED lines=21> */
.L_x_44375:
        /* <DEDUP_REMOVED lines=13> */
.L_x_44377:
[----:B------:R-:W-:Y:S05]  /*163e0*/  BSYNC.RECONVERGENT B1 ;  /* 0x0000000000017941 */ /* 0x000fea0003800200 */
.L_x_44376:
        /* <DEDUP_REMOVED lines=43> */
.L_x_44374:
[----:B------:R-:W-:Y:S05]  /*166a0*/  BSYNC.RECONVERGENT B0 ;  /* 0x0000000000007941 */ /* 0x000fea0003800200 */
.L_x_44373:
        /* <DEDUP_REMOVED lines=21> */
.L_x_44380:
        /* <DEDUP_REMOVED lines=13> */
.L_x_44382:
[----:B------:R-:W-:Y:S05]  /*168d0*/  BSYNC.RECONVERGENT B1 ;  /* 0x0000000000017941 */ /* 0x000fea0003800200 */
.L_x_44381:
        /* <DEDUP_REMOVED lines=43> */
.L_x_44379:
[----:B------:R-:W-:Y:S05]  /*16b90*/  BSYNC.RECONVERGENT B0 ;  /* 0x0000000000007941 */ /* 0x000fea0003800200 */
.L_x_44378:
        /* <DEDUP_REMOVED lines=9> */
.L_x_44362:
        /* <DEDUP_REMOVED lines=16> */
.L_x_44386:
        /* <DEDUP_REMOVED lines=13> */
.L_x_44388:
[----:B------:R-:W-:Y:S05]  /*16e00*/  BSYNC.RECONVERGENT B1 ;  /* 0x0000000000017941 */ /* 0x000fea0003800200 */
.L_x_44387:
        /* <DEDUP_REMOVED lines=42> */
.L_x_44385:
[----:B------:R-:W-:Y:S05]  /*170b0*/  BSYNC.RECONVERGENT B0 ;  /* 0x0000000000007941 */ /* 0x000fea0003800200 */
.L_x_44384:
        /* <DEDUP_REMOVED lines=18> */
.L_x_44391:
        /* <DEDUP_REMOVED lines=13> */
.L_x_44393:
[----:B------:R-:W-:Y:S05]  /*172b0*/  BSYNC.RECONVERGENT B1 ;  /* 0x0000000000017941 */ /* 0x000fea0003800200 */
.L_x_44392:
        /* <DEDUP_REMOVED lines=43> */
.L_x_44390:
[----:B------:R-:W-:Y:S05]  /*17570*/  BSYNC.RECONVERGENT B0 ;  /* 0x0000000000007941 */ /* 0x000fea0003800200 */
.L_x_44389:
        /* <DEDUP_REMOVED lines=18> */
.L_x_44396:
        /* <DEDUP_REMOVED lines=13> */
.L_x_44398:
[----:B------:R-:W-:Y:S05]  /*17770*/  BSYNC.RECONVERGENT B1 ;  /* 0x0000000000017941 */ /* 0x000fea0003800200 */
.L_x_44397:
        /* <DEDUP_REMOVED lines=43> */
.L_x_44395:
[----:B------:R-:W-:Y:S05]  /*17a30*/  BSYNC.RECONVERGENT B0 ;  /* 0x0000000000007941 */ /* 0x000fea0003800200 */
.L_x_44394:
        /* <DEDUP_REMOVED lines=18> */
.L_x_44401:
        /* <DEDUP_REMOVED lines=13> */
.L_x_44403:
[----:B------:R-:W-:Y:S05]  /*17c30*/  BSYNC.RECONVERGENT B1 ;  /* 0x0000000000017941 */ /* 0x000fea0003800200 */
.L_x_44402:
        /* <DEDUP_REMOVED lines=43> */
.L_x_44400:
[----:B------:R-:W-:Y:S05]  /*17ef0*/  BSYNC.RECONVERGENT B0 ;  /* 0x0000000000007941 */ /* 0x000fea0003800200 */
.L_x_44399:
        /* <DEDUP_REMOVED lines=10> */
.L_x_44383:
        /* <DEDUP_REMOVED lines=33> */
.L_x_44407:
        /* <DEDUP_REMOVED lines=13> */
.L_x_44409:
[----:B------:R-:W-:Y:S05]  /*18280*/  BSYNC.RECONVERGENT B1 ;  /* 0x0000000000017941 */ /* 0x000fea0003800200 */
.L_x_44408:
        /* <DEDUP_REMOVED lines=42> */
.L_x_44406:
[----:B------:R-:W-:Y:S05]  /*18530*/  BSYNC.RECONVERGENT B0 ;  /* 0x0000000000007941 */ /* 0x000fea0003800200 */
.L_x_44405:
        /* <DEDUP_REMOVED lines=21> */
.L_x_44412:
        /* <DEDUP_REMOVED lines=13> */
.L_x_44414:
[----:B------:R-:W-:Y:S05]  /*18760*/  BSYNC.RECONVERGENT B1 ;  /* 0x0000000000017941 */ /* 0x000fea0003800200 */
.L_x_44413:
        /* <DEDUP_REMOVED lines=43> */
.L_x_44411:
[----:B------:R-:W-:Y:S05]  /*18a20*/  BSYNC.RECONVERGENT B0 ;  /* 0x0000000000007941 */ /* 0x000fea0003800200 */
.L_x_44410:
        /* <DEDUP_REMOVED lines=21> */
.L_x_44417:
        /* <DEDUP_REMOVED lines=13> */
.L_x_44419:
[----:B------:R-:W-:Y:S05]  /*18c50*/  BSYNC.RECONVERGENT B1 ;  /* 0x0000000000017941 */ /* 0x000fea0003800200 */
.L_x_44418:
        /* <DEDUP_REMOVED lines=43> */
.L_x_44416:
[----:B------:R-:W-:Y:S05]  /*18f10*/  BSYNC.RECONVERGENT B0 ;  /* 0x0000000000007941 */ /* 0x000fea0003800200 */
.L_x_44415:
        /* <DEDUP_REMOVED lines=21> */
.L_x_44422:
        /* <DEDUP_REMOVED lines=13> */
.L_x_44424:
[----:B------:R-:W-:Y:S05]  /*19140*/  BSYNC.RECONVERGENT B1 ;  /* 0x0000000000017941 */ /* 0x000fea0003800200 */
.L_x_44423:
        /* <DEDUP_REMOVED lines=43> */
.L_x_44421:
[----:B------:R-:W-:Y:S05]  /*19400*/  BSYNC.RECONVERGENT B0 ;  /* 0x0000000000007941 */ /* 0x000fea0003800200 */
.L_x_44420:
        /* <DEDUP_REMOVED lines=9> */
.L_x_44404:
        /* <DEDUP_REMOVED lines=16> */
.L_x_44428:
        /* <DEDUP_REMOVED lines=13> */
.L_x_44430:
[----:B------:R-:W-:Y:S05]  /*19670*/  BSYNC.RECONVERGENT B1 ;  /* 0x0000000000017941 */ /* 0x000fea0003800200 */
.L_x_44429:
        /* <DEDUP_REMOVED lines=42> */
.L_x_44427:
[----:B------:R-:W-:Y:S05]  /*19920*/  BSYNC.RECONVERGENT B0 ;  /* 0x0000000000007941 */ /* 0x000fea0003800200 */
.L_x_44426:
        /* <DEDUP_REMOVED lines=18> */
.L_x_44433:
        /* <DEDUP_REMOVED lines=13> */
.L_x_44435:
[----:B------:R-:W-:Y:S05]  /*19b20*/  BSYNC.RECONVERGENT B1 ;  /* 0x0000000000017941 */ /* 0x000fea0003800200 */
.L_x_44434:
        /* <DEDUP_REMOVED lines=43> */
.L_x_44432:
[----:B------:R-:W-:Y:S05]  /*19de0*/  BSYNC.RECONVERGENT B0 ;  /* 0x0000000000007941 */ /* 0x000fea0003800200 */
.L_x_44431:
        /* <DEDUP_REMOVED lines=18> */
.L_x_44438:
        /* <DEDUP_REMOVED lines=13> */
.L_x_44440:
[----:B------:R-:W-:Y:S05]  /*19fe0*/  BSYNC.RECONVERGENT B1 ;  /* 0x0000000000017941 */ /* 0x000fea0003800200 */
.L_x_44439:
        /* <DEDUP_REMOVED lines=43> */
.L_x_44437:
[----:B------:R-:W-:Y:S05]  /*1a2a0*/  BSYNC.RECONVERGENT B0 ;  /* 0x0000000000007941 */ /* 0x000fea0003800200 */
.L_x_44436:
        /* <DEDUP_REMOVED lines=18> */
.L_x_44443:
        /* <DEDUP_REMOVED lines=13> */
.L_x_44445:
[----:B------:R-:W-:Y:S05]  /*1a4a0*/  BSYNC.RECONVERGENT B1 ;  /* 0x0000000000017941 */ /* 0x000fea0003800200 */
.L_x_44444:
        /* <DEDUP_REMOVED lines=43> */
.L_x_44442:
[----:B------:R-:W-:Y:S05]  /*1a760*/  BSYNC.RECONVERGENT B0 ;  /* 0x0000000000007941 */ /* 0x000fea0003800200 */
.L_x_44441:
        /* <DEDUP_REMOVED lines=10> */
.L_x_44425:
        /* <DEDUP_REMOVED lines=33> */
.L_x_44449:
        /* <DEDUP_REMOVED lines=13> */
.L_x_44451:
[----:B------:R-:W-:Y:S05]  /*1aaf0*/  BSYNC.RECONVERGENT B1 ;  /* 0x0000000000017941 */ /* 0x000fea0003800200 */
.L_x_44450:
        /* <DEDUP_REMOVED lines=42> */
.L_x_44448:
[----:B------:R-:W-:Y:S05]  /*1ada0*/  BSYNC.RECONVERGENT B0 ;  /* 0x0000000000007941 */ /* 0x000fea0003800200 */
.L_x_44447:
        /* <DEDUP_REMOVED lines=21> */
.L_x_44454:
        /* <DEDUP_REMOVED lines=13> */
.L_x_44456:
[----:B------:R-:W-:Y:S05]  /*1afd0*/  BSYNC.RECONVERGENT B1 ;  /* 0x0000000000017941 */ /* 0x000fea0003800200 */
.L_x_44455:
        /* <DEDUP_REMOVED lines=43> */
.L_x_44453:
[----:B------:R-:W-:Y:S05]  /*1b290*/  BSYNC.RECONVERGENT B0 ;  /* 0x0000000000007941 */ /* 0x000fea0003800200 */
.L_x_44452:
        /* <DEDUP_REMOVED lines=21> */
.L_x_44459:
        /* <DEDUP_REMOVED lines=13> */
.L_x_44461:
[----:B------:R-:W-:Y:S05]  /*1b4c0*/  BSYNC.RECONVERGENT B1 ;  /* 0x0000000000017941 */ /* 0x000fea0003800200 */
.L_x_44460:
        /* <DEDUP_REMOVED lines=43> */
.L_x_44458:
[----:B------:R-:W-:Y:S05]  /*1b780*/  BSYNC.RECONVERGENT B0 ;  /* 0x0000000000007941 */ /* 0x000fea0003800200 */
.L_x_44457:
        /* <DEDUP_REMOVED lines=21> */
.L_x_44464:
        /* <DEDUP_REMOVED lines=13> */
.L_x_44466:
[----:B------:R-:W-:Y:S05]  /*1b9b0*/  BSYNC.RECONVERGENT B1 ;  /* 0x0000000000017941 */ /* 0x000fea0003800200 */
.L_x_44465:
        /* <DEDUP_REMOVED lines=43> */
.L_x_44463:
[----:B------:R-:W-:Y:S05]  /*1bc70*/  BSYNC.RECONVERGENT B0 ;  /* 0x0000000000007941 */ /* 0x000fea0003800200 */
.L_x_44462:
        /* <DEDUP_REMOVED lines=9> */
.L_x_44446:
        /* <DEDUP_REMOVED lines=16> */
.L_x_44470:
        /* <DEDUP_REMOVED lines=13> */
.L_x_44472:
[----:B------:R-:W-:Y:S05]  /*1bee0*/  BSYNC.RECONVERGENT B1 ;  /* 0x0000000000017941 */ /* 0x000fea0003800200 */
.L_x_44471:
        /* <DEDUP_REMOVED lines=42> */
.L_x_44469:
[----:B------:R-:W-:Y:S05]  /*1c190*/  BSYNC.RECONVERGENT B0 ;  /* 0x0000000000007941 */ /* 0x000fea0003800200 */
.L_x_44468:
        /* <DEDUP_REMOVED lines=18> */
.L_x_44475:
        /* <DEDUP_REMOVED lines=13> */
.L_x_44477:
[----:B------:R-:W-:Y:S05]  /*1c390*/  BSYNC.RECONVERGENT B1 ;  /* 0x0000000000017941 */ /* 0x000fea0003800200 */
.L_x_44476:
        /* <DEDUP_REMOVED lines=43> */
.L_x_44474:
[----:B------:R-:W-:Y:S05]  /*1c650*/  BSYNC.RECONVERGENT B0 ;  /* 0x0000000000007941 */ /* 0x000fea0003800200 */
.L_x_44473:
        /* <DEDUP_REMOVED lines=18> */
.L_x_44480:
        /* <DEDUP_REMOVED lines=13> */
.L_x_44482:
[----:B------:R-:W-:Y:S05]  /*1c850*/  BSYNC.RECONVERGENT B1 ;  /* 0x0000000000017941 */ /* 0x000fea0003800200 */
.L_x_44481:
        /* <DEDUP_REMOVED lines=43> */
.L_x_44479:
[----:B------:R-:W-:Y:S05]  /*1cb10*/  BSYNC.RECONVERGENT B0 ;  /* 0x0000000000007941 */ /* 0x000fea0003800200 */
.L_x_44478:
        /* <DEDUP_REMOVED lines=18> */
.L_x_44485:
        /* <DEDUP_REMOVED lines=13> */
.L_x_44487:
[----:B------:R-:W-:Y:S05]  /*1cd10*/  BSYNC.RECONVERGENT B1 ;  /* 0x0000000000017941 */ /* 0x000fea0003800200 */
.L_x_44486:
        /* <DEDUP_REMOVED lines=43> */
.L_x_44484:
[----:B------:R-:W-:Y:S05]  /*1cfd0*/  BSYNC.RECONVERGENT B0 ;  /* 0x0000000000007941 */ /* 0x000fea0003800200 */
.L_x_44483:
        /* <DEDUP_REMOVED lines=10> */
.L_x_44467:
[----:B------:R-:W0:Y:S01]  /*1d080*/  LDC.64 R76, c[0x0][0x3a8] ;  /* 0x0000ea00ff4c7b82 */ /* 0x000e220000000a00 */
[----:B------:R-:W-:Y:S01]  /*1d090*/  SEL R74, RZ, 0x1000000, !P5 ;  /* 0x01000000ff4a7807 */ /* 0x000fe20006800000 */
[----:B------:R-:W-:Y:S01]  /*1d0a0*/  VIADD R126, R3, 0x160 ;  /* 0x00000160037e7836 */ /* 0x000fe20000000000 */
[----:B------:R-:W-:Y:S02]  /*1d0b0*/  SEL R72, RZ, 0x10000, !P4 ;  /* 0x00010000ff487807 */ /* 0x000fe40006000000 */
[----:B------:R-:W-:Y:S02]  /*1d0c0*/  SEL R73, RZ, 0x100, !P3 ;  /* 0x00000100ff497807 */ /* 0x000fe40005800000 */
[----:B------:R-:W-:Y:S02]  /*1d0d0*/  SEL R78, RZ, 0x1, !P2 ;  /* 0x00000001ff4e7807 */ /* 0x000fe40005000000 */
[----:B------:R-:W-:-:S04]  /*1d0e0*/  IADD3 R74, PT, PT, R73, R74, R72 ;  /* 0x0000004a494a7210 */ /* 0x000fc80007ffe048 */
[----:B------:R-:W-:Y:S01]  /*1d0f0*/  IADD3 R78, PT, PT, R74, R78, RZ ;  /* 0x0000004e4a4e7210 */ /* 0x000fe20007ffe0ff */
[----:B------:R-:W-:-:S04]  /*1d100*/  IMAD.WIDE.U32 R74, R119, 0x4, R128 ;  /* 0x00000004774a7825 */ /* 0x000fc800078e0080 */
[----:B0-----:R-:W-:-:S04]  /*1d110*/  IMAD.WIDE.U32 R72, R119, 0x10, R76 ;  /* 0x0000001077487825 */ /* 0x001fc800078e004c */
        /* <DEDUP_REMOVED lines=24> */
.L_x_44491:
        /* <DEDUP_REMOVED lines=13> */
.L_x_44493:
[----:B------:R-:W-:Y:S05]  /*1d370*/  BSYNC.RECONVERGENT B1 ;  /* 0x0000000000017941 */ /* 0x000fea0003800200 */
.L_x_44492:
        /* <DEDUP_REMOVED lines=43> */
.L_x_44490:
[----:B------:R-:W-:Y:S05]  /*1d630*/  BSYNC.RECONVERGENT B0 ;  /* 0x0000000000007941 */ /* 0x000fea0003800200 */
.L_x_44489:
[----:B------:R-:W-:Y:S01]  /*1d640*/  I2FP.F32.U32 R120, R123 ;  /* 0x0000007b00787245 */ /* 0x000fe20000201000 */
[----:B-----5:R-:W-:Y:S01]  /*1d650*/  FMUL.FTZ R72, R72, R92 ;  /* 0x0000005c48487220 */ /* 0x020fe20000410000 */
        /* <DEDUP_REMOVED lines=19> */
.L_x_44496:
        /* <DEDUP_REMOVED lines=13> */
.L_x_44498:
[----:B------:R-:W-:Y:S05]  /*1d860*/  BSYNC.RECONVERGENT B1 ;  /* 0x0000000000017941 */ /* 0x000fea0003800200 */
.L_x_44497:
        /* <DEDUP_REMOVED lines=43> */
.L_x_44495:
[----:B------:R-:W-:Y:S05]  /*1db20*/  BSYNC.RECONVERGENT B0 ;  /* 0x0000000000007941 */ /* 0x000fea0003800200 */
.L_x_44494:
[----:B------:R-:W-:Y:S01]  /*1db30*/  I2FP.F32.U32 R72, R72 ;  /* 0x0000004800487245 */ /* 0x000fe20000201000 */
[----:B------:R-:W-:Y:S01]  /*1db40*/  FMUL.FTZ R73, R73, R92 ;  /* 0x0000005c49497220 */ /* 0x000fe20000410000 */
[----:B------:R-:W-:Y:S01]  /*1db50*/  ISETP.NE.AND P3, PT, R120, 0x1, PT ;  /* 0x000000017800780c */ /* 0x000fe20003f65270 */
[----:B------:R-:W-:Y:S01]  /*1db60*/  BSSY.RECONVERGENT B0, `(.L_x_44499) ;  /* 0x000004b000007945 */ /* 0x000fe20003800200 */
[----:B------:R-:W-:Y:S02]  /*1db70*/  IMAD.MOV.U32 R121, RZ, RZ, R4 ;  /* 0x000000ffff797224 */ /* 0x000fe400078e0004 */
[----:B------:R-:W-:Y:S01]  /*1db80*/  FFMA.FTZ R72, R72, R127, 1.1641532182693481445e-10 ;  /* 0x2f00000048487423 */ /* 0x000fe2000001007f */
[----:B------:R-:W-:-:S04]  /*1db90*/  FMUL.FTZ R73, R73, R13 ;  /* 0x0000000d49497220 */ /* 0x000fc80000410000 */
        /* <DEDUP_REMOVED lines=14> */
.L_x_44501:
        /* <DEDUP_REMOVED lines=13> */
.L_x_44503:
[----:B------:R-:W-:Y:S05]  /*1dd50*/  BSYNC.RECONVERGENT B1 ;  /* 0x0000000000017941 */ /* 0x000fea0003800200 */
.L_x_44502:
        /* <DEDUP_REMOVED lines=43> */
.L_x_44500:
[----:B------:R-:W-:Y:S05]  /*1e010*/  BSYNC.RECONVERGENT B0 ;  /* 0x0000000000007941 */ /* 0x000fea0003800200 */
.L_x_44499:
        /* <DEDUP_REMOVED lines=21> */
.L_x_44506:
        /* <DEDUP_REMOVED lines=13> */
.L_x_44508:
[----:B------:R-:W-:Y:S05]  /*1e240*/  BSYNC.RECONVERGENT B1 ;  /* 0x0000000000017941 */ /* 0x000fea0003800200 */
.L_x_44507:
        /* <DEDUP_REMOVED lines=43> */
.L_x_44505:
[----:B------:R-:W-:Y:S05]  /*1e500*/  BSYNC.RECONVERGENT B0 ;  /* 0x0000000000007941 */ /* 0x000fea0003800200 */
.L_x_44504:
        /* <DEDUP_REMOVED lines=9> */
.L_x_44488:
        /* <DEDUP_REMOVED lines=16> */
.L_x_44512:
        /* <DEDUP_REMOVED lines=13> */
.L_x_44514:
[----:B------:R-:W-:Y:S05]  /*1e770*/  BSYNC.RECONVERGENT B1 ;  /* 0x0000000000017941 */ /* 0x000fea0003800200 */
.L_x_44513:
        /* <DEDUP_REMOVED lines=43> */
.L_x_44511:
[----:B------:R-:W-:Y:S05]  /*1ea30*/  BSYNC.RECONVERGENT B0 ;  /* 0x0000000000007941 */ /* 0x000fea0003800200 */
.L_x_44510:
[----:B------:R-:W-:Y:S01]  /*1ea40*/  I2FP.F32.U32 R76, R76 ;  /* 0x0000004c004c7245 */ /* 0x000fe20000201000 */
[----:B------:R-:W-:Y:S01]  /*1ea50*/  BSSY.RECONVERGENT B0, `(.L_x_44515) ;  /* 0x000004a000007945 */ /* 0x000fe20003800200 */
[----:B------:R-:W-:Y:S01]  /*1ea60*/  ISETP.NE.AND P2, PT, R77, 0x1, PT ;  /* 0x000000014d00780c */ /* 0x000fe20003f45270 */
[----:B------:R-:W-:Y:S02]  /*1ea70*/  HFMA2 R78, -RZ, RZ, 0, 1.1920928955078125e-07 ;  /* 0x00000002ff4e7431 */ /* 0x000fe400000001ff */
[----:B------:R-:W-:-:S05]  /*1ea80*/  FFMA.FTZ R76, R76, R127, 1.1641532182693481445e-10 ;  /* 0x2f0000004c4c7423 */ /* 0x000fca000001007f */
[----:B------:R-:W-:Y:S01]  /*1ea90*/  FSETP.LE.FTZ.AND P0, PT, R76, R12, PT ;  /* 0x0000000c4c00720b */ /* 0x000fe20003f13000 */
[----:B-----5:R-:W-:Y:S01]  /*1eaa0*/  FMUL.FTZ R76, R72, R92 ;  /* 0x0000005c484c7220 */ /* 0x020fe20000410000 */
        /* <DEDUP_REMOVED lines=11> */
.L_x_44517:
        /* <DEDUP_REMOVED lines=13> */
.L_x_44519:
[----:B------:R-:W-:Y:S05]  /*1ec30*/  BSYNC.RECONVERGENT B1 ;  /* 0x0000000000017941 */ /* 0x000fea0003800200 */
.L_x_44518:
        /* <DEDUP_REMOVED lines=43> */
.L_x_44516:
[----:B------:R-:W-:Y:S05]  /*1eef0*/  BSYNC.RECONVERGENT B0 ;  /* 0x0000000000007941 */ /* 0x000fea0003800200 */
.L_x_44515:
[----:B------:R-:W-:Y:S01]  /*1ef00*/  ISETP.NE.AND P3, PT, R78, 0x1, PT ;  /* 0x000000014e00780c */ /* 0x000fe20003f65270 */
[----:B------:R-:W-:Y:S01]  /*1ef10*/  FMUL.FTZ R77, R73, R92 ;  /* 0x0000005c494d7220 */ /* 0x000fe20000410000 */
[----:B------:R-:W-:Y:S01]  /*1ef20*/  I2FP.F32.U32 R72, R72 ;  /* 0x0000004800487245 */ /* 0x000fe20000201000 */
[----:B------:R-:W-:Y:S01]  /*1ef30*/  BSSY.RECONVERGENT B0, `(.L_x_44520) ;  /* 0x0000048000007945 */ /* 0x000fe20003800200 */
[----:B------:R-:W-:Y:S01]  /*1ef40*/  IMAD.MOV.U32 R73, RZ, RZ, 0x2 ;  /* 0x00000002ff497424 */ /* 0x000fe200078e00ff */
[----:B------:R-:W-:Y:S01]  /*1ef50*/  MOV R79, R4 ;  /* 0x00000004004f7202 */ /* 0x000fe20000000f00 */
[----:B------:R-:W-:Y:S01]  /*1ef60*/  FMUL.FTZ R77, R77, R13 ;  /* 0x0000000d4d4d7220 */ /* 0x000fe20000410000 */
[----:B------:R-:W-:-:S05]  /*1ef70*/  FFMA.FTZ R72, R72, R127, 1.1641532182693481445e-10 ;  /* 0x2f00000048487423 */ /* 0x000fca000001007f */
        /* <DEDUP_REMOVED lines=10> */
.L_x_44522:
        /* <DEDUP_REMOVED lines=13> */
.L_x_44524:
[----:B------:R-:W-:Y:S05]  /*1f0f0*/  BSYNC.RECONVERGENT B1 ;  /* 0x0000000000017941 */ /* 0x000fea0003800200 */
.L_x_44523:
        /* <DEDUP_REMOVED lines=43> */
.L_x_44521:
[----:B------:R-:W-:Y:S05]  /*1f3b0*/  BSYNC.RECONVERGENT B0 ;  /* 0x0000000000007941 */ /* 0x000fea0003800200 */
.L_x_44520:
[----:B------:R-:W-:Y:S01]  /*1f3c0*/  ISETP.NE.AND P4, PT, R73, 0x1, PT ;  /* 0x000000014900780c */ /* 0x000fe20003f85270 */
[----:B------:R-:W-:Y:S01]  /*1f3d0*/  FMUL.FTZ R74, R74, R92 ;  /* 0x0000005c4a4a7220 */ /* 0x000fe20000410000 */
[----:B------:R-:W-:Y:S01]  /*1f3e0*/  I2FP.F32.U32 R72, R79 ;  /* 0x0000004f00487245 */ /* 0x000fe20000201000 */
[----:B------:R-:W-:Y:S01]  /*1f3f0*/  BSSY.RECONVERGENT B0, `(.L_x_44525) ;  /* 0x0000048000007945 */ /* 0x000fe20003800200 */
[----:B------:R-:W-:Y:S02]  /*1f400*/  IMAD.MOV.U32 R78, RZ, RZ, R4 ;  /* 0x000000ffff4e7224 */ /* 0x000fe400078e0004 */
[----:B------:R-:W-:Y:S01]  /*1f410*/  FMUL.FTZ R74, R74, R13 ;  /* 0x0000000d4a4a7220 */ /* 0x000fe20000410000 */
[----:B------:R-:W-:-:S05]  /*1f420*/  FFMA.FTZ R72, R72, R127, 1.1641532182693481445e-10 ;  /* 0x2f00000048487423 */ /* 0x000fca000001007f */
[----:B------:R-:W-:Y:S01]  /*1f430*/  FSETP.LE.FTZ.AND P3, PT, R72, R12, PT ;  /* 0x0000000c4800720b */ /* 0x000fe20003f73000 */
[----:B------:R-:W-:Y:S01]  /*1f440*/  HFMA2 R72, -RZ, RZ, 0, 1.1920928955078125e-07 ;  /* 0x00000002ff487431 */ /* 0x000fe200000001ff */
        /* <DEDUP_REMOVED lines=9> */
.L_x_44527:
        /* <DEDUP_REMOVED lines=13> */
.L_x_44529:
[----:B------:R-:W-:Y:S05]  /*1f5b0*/  BSYNC.RECONVERGENT B1 ;  /* 0x0000000000017941 */ /* 0x000fea0003800200 */
.L_x_44528:
        /* <DEDUP_REMOVED lines=43> */
.L_x_44526:
[----:B------:R-:W-:Y:S05]  /*1f870*/  BSYNC.RECONVERGENT B0 ;  /* 0x0000000000007941 */ /* 0x000fea0003800200 */
.L_x_44525:
        /* <DEDUP_REMOVED lines=10> */
.L_x_44509:
[----:B------:R-:W-:Y:S01]  /*1f920*/  FADD.FTZ R12, RZ, R28 ;  /* 0x0000001cff0c7221 */ /* 0x000fe20000010000 */
[----:B------:R-:W0:Y:S01]  /*1f930*/  LDC.64 R18, c[0x0][0x3b0] ;  /* 0x0000ec00ff127b82 */ /* 0x000e220000000a00 */
[----:B------:R-:W-:Y:S01]  /*1f940*/  SEL R14, RZ, 0x10000, !P3 ;  /* 0x00010000ff0e7807 */ /* 0x000fe20005800000 */
[----:B------:R-:W-:Y:S01]  /*1f950*/  UMOV UR4, 0xffffffff ;  /* 0xffffffff00047882 */ /* 0x000fe20000000000 */
[----:B------:R-:W-:Y:S01]  /*1f960*/  FADD.FTZ R12, R12, R29 ;  /* 0x0000001d0c0c7221 */ /* 0x000fe20000010000 */
[----:B------:R-:W-:Y:S02]  /*1f970*/  SEL R13, RZ, 0x100, !P2 ;  /* 0x00000100ff0d7807 */ /* 0x000fe40005000000 */
[----:B------:R-:W-:Y:S01]  /*1f980*/  SEL R16, RZ, 0x1, !P0 ;  /* 0x00000001ff107807 */ /* 0x000fe20004000000 */
[----:B------:R-:W-:Y:S01]  /*1f990*/  FADD.FTZ R12, R12, R30 ;  /* 0x0000001e0c0c7221 */ /* 0x000fe20000010000 */
[----:B------:R-:W1:Y:S03]  /*1f9a0*/  LDC.64 R20, c[0x0][0x3a8] ;  /* 0x0000ea00ff147b82 */ /* 0x000e660000000a00 */
        /* <DEDUP_REMOVED lines=38> */
[----:B------:R-:W-:Y:S01]  /*1fc10*/  IADD3 R14, PT, PT, R13, R12, R14 ;  /* 0x0000000c0d0e7210 */ /* 0x000fe20007ffe00e */
[----:B-1----:R-:W-:-:S04]  /*1fc20*/  IMAD.WIDE.U32 R12, R126, 0x10, R20 ;  /* 0x000000107e0c7825 */ /* 0x002fc800078e0014 */
[----:B------:R-:W-:Y:S01]  /*1fc30*/  FADD.FTZ R17, R17, R68 ;  /* 0x0000004411117221 */ /* 0x000fe20000010000 */
[----:B------:R-:W-:Y:S01]  /*1fc40*/  IMAD.IADD R16, R14, 0x1, R16 ;  /* 0x000000010e107824 */ /* 0x000fe200078e0210 */
[----:B------:R1:W-:Y:S01]  /*1fc50*/  STG.E.128 desc[UR6][R12.64], R76 ;  /* 0x0000004c0c007986 */ /* 0x0003e2000c101d06 */
[----:B0-----:R-:W-:-:S04]  /*1fc60*/  IMAD.WIDE.U32 R14, R126, 0x4, R18 ;  /* 0x000000047e0e7825 */ /* 0x001fc800078e0012 */
[----:B------:R-:W-:Y:S01]  /*1fc70*/  FADD.FTZ R17, R17, R69 ;  /* 0x0000004511117221 */ /* 0x000fe20000010000 */
[----:B------:R-:W0:Y:S03]  /*1fc80*/  S2R R19, SR_TID.X ;  /* 0x0000000000137919 */ /* 0x000e260000002100 */
[----:B------:R-:W-:Y:S01]  /*1fc90*/  FADD.FTZ R17, R17, R70 ;  /* 0x0000004611117221 */ /* 0x000fe20000010000 */
[----:B------:R2:W-:Y:S03]  /*1fca0*/  STG.E desc[UR6][R14.64], R16 ;  /* 0x000000100e007986 */ /* 0x0005e6000c101906 */
[----:B------:R-:W-:-:S04]  /*1fcb0*/  FADD.FTZ R17, R17, R71 ;  /* 0x0000004711117221 */ /* 0x000fc80000010000 */
[----:B------:R-:W-:-:S04]  /*1fcc0*/  FADD.FTZ R18, R17, R76 ;  /* 0x0000004c11127221 */ /* 0x000fc80000010000 */
[----:B------:R-:W-:-:S04]  /*1fcd0*/  FADD.FTZ R17, R18, R77 ;  /* 0x0000004d12117221 */ /* 0x000fc80000010000 */
[----:B------:R-:W-:-:S04]  /*1fce0*/  FADD.FTZ R18, R17, R78 ;  /* 0x0000004e11127221 */ /* 0x000fc80000010000 */
[----:B-1----:R-:W-:Y:S01]  /*1fcf0*/  FADD.FTZ R12, R18, R79 ;  /* 0x0000004f120c7221 */ /* 0x002fe20000010000 */
[----:B0-----:R-:W-:Y:S01]  /*1fd00*/  LOP3.LUT P0, RZ, R19, 0x1f, RZ, 0xc0, !PT ;  /* 0x0000001f13ff7812 */ /* 0x001fe2000780c0ff */
[----:B--2---:R-:W-:-:S12]  /*1fd10*/  BRA.DIV UR4, `(.L_x_44530) ;  /* 0x0000001a04847947 */ /* 0x004fd8000b800000 */
        /* <DEDUP_REMOVED lines=117> */
.L_x_44543:
[----:B------:R-:W-:Y:S01]  /*20470*/  ISETP.NE.AND P2, PT, RZ, UR11, PT ;  /* 0x0000000bff007c0c */ /* 0x000fe2000bf45270 */
[----:B------:R-:W2:Y:S04]  /*20480*/  LDL.S16 R127, [R1+0x4] ;  /* 0x00000400017f7983 */ /* 0x000ea80000100600 */
[----:B------:R-:W3:Y:S01]  /*20490*/  LDL.S16 R125, [R1+0x2] ;  /* 0x00000200017d7983 */ /* 0x000ee20000100600 */
[C---:B------:R-:W-:Y:S01]  /*204a0*/  FSEL R124, R123.reuse, RZ, !P2 ;  /* 0x000000ff7b7c7208 */ /* 0x040fe20005000000 */
[----:B-1----:R-:W-:Y:S01]  /*204b0*/  FADD.FTZ R14, R16, R13 ;  /* 0x0000000d100e7221 */ /* 0x002fe20000010000 */
[----:B------:R-:W-:Y:S01]  /*204c0*/  FMUL.FTZ R13, R123, R123 ;  /* 0x0000007b7b0d7220 */ /* 0x000fe20000410000 */
[----:B------:R-:W1:Y:S02]  /*204d0*/  @!P0 LDC.64 R20, c[0x0][0x3c8] ;  /* 0x0000f200ff148b82 */ /* 0x000e640000000a00 */
[C---:B------:R-:W-:Y:S01]  /*204e0*/  FADD.FTZ R75, -R124.reuse, R43 ;  /* 0x0000002b7c4b7221 */ /* 0x040fe20000010100 */
[----:B------:R-:W-:Y:S01]  /*204f0*/  FADD.FTZ R43, -R124, R64 ;  /* 0x000000407c2b7221 */ /* 0x000fe20000010100 */
[----:B------:R-:W-:Y:S01]  /*20500*/  FSEL R13, R13, RZ, P2 ;  /* 0x000000ff0d0d7208 */ /* 0x000fe20001000000 */
[----:B------:R-:W4:Y:S01]  /*20510*/  LDL.S16 R64, [R1] ;  /* 0x0000000001407983 */ /* 0x000f220000100600 */
[----:B------:R-:W-:Y:S01]  /*20520*/  FFMA.FTZ R14, R14, R12, UR12 ;  /* 0x0000000c0e0e7e23 */ /* 0x000fe2000801000c */
[C---:B------:R-:W-:Y:S01]  /*20530*/  FADD.FTZ R15, -R124.reuse, R30 ;  /* 0x0000001e7c0f7221 */ /* 0x040fe20000010100 */
[C---:B0-----:R-:W-:Y:S01]  /*20540*/  FADD.FTZ R16, -R124.reuse, R31 ;  /* 0x0000001f7c107221 */ /* 0x041fe20000010100 */
[----:B------:R-:W-:Y:S01]  /*20550*/  FADD.FTZ R28, -R124, R28 ;  /* 0x0000001c7c1c7221 */ /* 0x000fe20000010100 */
[----:B------:R-:W-:Y:S01]  /*20560*/  FADD.FTZ R14, R14, R13 ;  /* 0x0000000d0e0e7221 */ /* 0x000fe20000010000 */
[----:B------:R-:W0:Y:S01]  /*20570*/  LDC.64 R30, c[0x0][0x428] ;  /* 0x00010a00ff1e7b82 */ /* 0x000e220000000a00 */
[C---:B------:R-:W-:Y:S01]  /*20580*/  FADD.FTZ R29, -R124.reuse, R29 ;  /* 0x0000001d7c1d7221 */ /* 0x040fe20000010100 */
[C---:B------:R-:W-:Y:S01]  /*20590*/  FADD.FTZ R90, -R124.reuse, R36 ;  /* 0x000000247c5a7221 */ /* 0x040fe20000010100 */
[C---:B------:R-:W-:Y:S01]  /*205a0*/  FADD.FTZ R81, -R124.reuse, R37 ;  /* 0x000000257c517221 */ /* 0x040fe20000010100 */
[C---:B------:R-:W-:Y:S01]  /*205b0*/  FADD.FTZ R80, -R124.reuse, R38 ;  /* 0x000000267c507221 */ /* 0x040fe20000010100 */
[----:B------:R-:W5:Y:S01]  /*205c0*/  MUFU.RSQ R14, R14 ;  /* 0x0000000e000e7308 */ /* 0x000f620000001400 */
[C---:B------:R-:W-:Y:S01]  /*205d0*/  FADD.FTZ R120, -R124.reuse, R39 ;  /* 0x000000277c787221 */ /* 0x040fe20000010100 */
[C---:B------:R-:W-:Y:S01]  /*205e0*/  FADD.FTZ R91, -R124.reuse, R46 ;  /* 0x0000002e7c5b7221 */ /* 0x040fe20000010100 */
[----:B------:R-:W5:Y:S01]  /*205f0*/  @!P0 LDC.64 R12, c[0x0][0x3c0] ;  /* 0x0000f000ff0c8b82 */ /* 0x000f620000000a00 */
        /* <DEDUP_REMOVED lines=23> */
[----:B-----5:R-:W-:-:S04]  /*20770*/  @!P0 IMAD.WIDE R12, R10, 0x4, R12 ;  /* 0x000000040a0c8825 */ /* 0x020fc800078e020c */
[C---:B------:R-:W-:Y:S01]  /*20780*/  FADD.FTZ R33, -R124.reuse, R33 ;  /* 0x000000217c217221 */ /* 0x040fe20000010100 */
        /* <DEDUP_REMOVED lines=15> */
[----:B-1----:R-:W-:-:S04]  /*20880*/  @!P0 IMAD.WIDE R12, R10, 0x4, R20 ;  /* 0x000000040a0c8825 */ /* 0x002fc800078e0214 */
[C---:B------:R-:W-:Y:S01]  /*20890*/  FMUL.FTZ R28, R14.reuse, R28 ;  /* 0x0000001c0e1c7220 */ /* 0x040fe20000410000 */
[C---:B------:R-:W-:Y:S01]  /*208a0*/  FMUL.FTZ R29, R14.reuse, R29 ;  /* 0x0000001d0e1d7220 */ /* 0x040fe20000410000 */
[C---:B------:R-:W-:Y:S01]  /*208b0*/  FMUL.FTZ R15, R14.reuse, R15 ;  /* 0x0000000f0e0f7220 */ /* 0x040fe20000410000 */
[----:B------:R-:W-:Y:S02]  /*208c0*/  HADD2.F32 R59, -RZ, R155.H0_H0 ;  /* 0x2000009bff3b7230 */ /* 0x000fe40000004100 */
[----:B------:R-:W-:Y:S02]  /*208d0*/  HADD2.F32 R58, -RZ, R154.H1_H1 ;  /* 0x3000009aff3a7230 */ /* 0x000fe40000004100 */
        /* <DEDUP_REMOVED lines=47> */
[----:B------:R-:W-:-:S02]  /*20bd0*/  HADD2.F32 R55, -RZ, R153.H1_H1 ;  /* 0x30000099ff377230 */ /* 0x000fc40000004100 */
[----:B------:R-:W-:Y:S02]  /*20be0*/  HADD2.F32 R18, -RZ, R165.H1_H1 ;  /* 0x300000a5ff127230 */ /* 0x000fe40000004100 */
[----:B------:R-:W-:Y:S02]  /*20bf0*/  HADD2.F32 R19, -RZ, R152.H0_H0 ;  /* 0x20000098ff137230 */ /* 0x000fe40000004100 */
[----:B------:R-:W-:Y:S02]  /*20c00*/  HADD2.F32 R54, -RZ, R132.H0_H0 ;  /* 0x20000084ff367230 */ /* 0x000fe40000004100 */
[----:B------:R-:W-:Y:S02]  /*20c10*/  HADD2.F32 R17, -RZ, R153.H0_H0 ;  /* 0x20000099ff117230 */ /* 0x000fe40000004100 */
[----:B-1----:R-:W-:Y:S01]  /*20c20*/  FFMA.FTZ R13, R29, R59, R58 ;  /* 0x0000003b1d0d7223 */ /* 0x002fe2000001003a */
[----:B------:R-:W-:-:S05]  /*20c30*/  HADD2.F32 R29, -RZ, R133.H0_H0 ;  /* 0x20000085ff1d7230 */ /* 0x000fca0000004100 */
[----:B------:R-:W-:Y:S01]  /*20c40*/  FFMA.FTZ R18, R62, R18, R29 ;  /* 0x000000123e127223 */ /* 0x000fe2000001001d */
[----:B0-----:R-:W-:-:S04]  /*20c50*/  IMAD.WIDE.U32 R58, R0, 0x10, R30 ;  /* 0x00000010003a7825 */ /* 0x001fc800078e001e */
[----:B------:R-:W-:-:S04]  /*20c60*/  IMAD.WIDE.U32 R66, R114, 0x10, R30 ;  /* 0x0000001072427825 */ /* 0x000fc800078e001e */
[----:B------:R-:W-:-:S04]  /*20c70*/  IMAD.WIDE.U32 R56, R119, 0x10, R30 ;  /* 0x0000001077387825 */ /* 0x000fc800078e001e */
[----:B------:R-:W-:Y:S02]  /*20c80*/  HADD2.F32 R0, -RZ, R84.H0_H0 ;  /* 0x20000054ff007230 */ /* 0x000fe40000004100 */
[----:B--2---:R-:W-:Y:S02]  /*20c90*/  HADD2.F32 R60, -RZ, R127.H0_H0 ;  /* 0x2000007fff3c7230 */ /* 0x004fe40000004100 */
[----:B---3--:R-:W-:-:S03]  /*20ca0*/  HADD2.F32 R53, -RZ, R125.H0_H0 ;  /* 0x2000007dff357230 */ /* 0x008fc60000004100 */
[----:B------:R-:W-:Y:S01]  /*20cb0*/  FFMA.FTZ R12, R28, R60, R61 ;  /* 0x0000003c1c0c7223 */ /* 0x000fe2000001003d */
[----:B------:R-:W-:Y:S02]  /*20cc0*/  HADD2.F32 R28, -RZ, R151.H1_H1 ;  /* 0x30000097ff1c7230 */ /* 0x000fe40000004100 */
[----:B------:R-:W-:Y:S01]  /*20cd0*/  FFMA.FTZ R14, R15, R53, R52 ;  /* 0x000000350f0e7223 */ /* 0x000fe20000010034 */
[----:B------:R-:W-:Y:S02]  /*20ce0*/  HADD2.F32 R15, -RZ, R154.H0_H0 ;  /* 0x2000009aff0f7230 */ /* 0x000fe40000004100 */
[----:B------:R-:W-:Y:S02]  /*20cf0*/  HADD2.F32 R52, -RZ, R152.H1_H1 ;  /* 0x30000098ff347230 */ /* 0x000fe40000004100 */
[----:B----4-:R-:W-:Y:S02]  /*20d00*/  HADD2.F32 R53, -RZ, R64.H0_H0 ;  /* 0x20000040ff357230 */ /* 0x010fe40000004100 */
[----:B------:R-:W-:Y:S01]  /*20d10*/  FFMA.FTZ R15, R16, R15, R55 ;  /* 0x0000000f100f7223 */ /* 0x000fe20000010037 */
[----:B------:R-:W-:Y:S01]  /*20d20*/  FFMA.FTZ R19, R63, R19, R28 ;  /* 0x000000133f137223 */ /* 0x000fe2000001001c */
[----:B------:R-:W-:Y:S01]  /*20d30*/  FFMA.FTZ R17, R33, R17, R52 ;  /* 0x0000001121117223 */ /* 0x000fe20000010034 */
[----:B------:R-:W-:-:S04]  /*20d40*/  IMAD.WIDE.U32 R28, R3, 0x10, R30 ;  /* 0x00000010031c7825 */ /* 0x000fc800078e001e */
[----:B------:R-:W-:Y:S01]  /*20d50*/  FFMA.FTZ R16, R32, R53, R54 ;  /* 0x0000003520107223 */ /* 0x000fe20000010036 */
[--C-:B------:R-:W-:Y:S01]  /*20d60*/  IMAD.WIDE.U32 R32, R2, 0x10, R30.reuse ;  /* 0x0000001002207825 */ /* 0x100fe200078e001e */
[----:B------:R0:W-:Y:S04]  /*20d70*/  STG.E.128 desc[UR6][R28.64], R12 ;  /* 0x0000000c1c007986 */ /* 0x0001e8000c101d06 */
[----:B------:R1:W-:Y:S01]  /*20d80*/  STG.E.128 desc[UR6][R32.64], R16 ;  /* 0x0000001020007986 */ /* 0x0003e2000c101d06 */
[----:B------:R-:W-:Y:S01]  /*20d90*/  IMAD.WIDE.U32 R60, R93, 0x10, R30 ;  /* 0x000000105d3c7825 */ /* 0x000fe200078e001e */
[----:B0-----:R-:W-:Y:S02]  /*20da0*/  SHF.R.U64 R13, R98, 0x10, R99 ;  /* 0x00000010620d7819 */ /* 0x001fe40000001263 */
[----:B-1----:R-:W-:-:S03]  /*20db0*/  SHF.R.U64 R19, R86, 0x10, R87 ;  /* 0x0000001056137819 */ /* 0x002fc60000001257 */
[----:B------:R-:W-:Y:S01]  /*20dc0*/  HADD2.F32 R13, -RZ, R13.H0_H0 ;  /* 0x2000000dff0d7230 */ /* 0x000fe20000004100 */
[----:B------:R-:W-:Y:S02]  /*20dd0*/  SHF.R.U32.HI R15, RZ, 0x10, R99 ;  /* 0x00000010ff0f7819 */ /* 0x000fe40000011663 */
[----:B------:R-:W-:Y:S01]  /*20de0*/  SHF.R.U32.HI R17, RZ, 0x10, R87 ;  /* 0x00000010ff117819 */ /* 0x000fe20000011657 */
[----:B------:R-:W-:Y:S02]  /*20df0*/  HADD2.F32 R19, -RZ, R19.H0_H0 ;  /* 0x20000013ff137230 */ /* 0x000fe40000004100 */
[----:B------:R-:W-:-:S04]  /*20e00*/  IMAD.WIDE.U32 R62, R104, 0x10, R30 ;  /* 0x00000010683e7825 */ /* 0x000fc800078e001e */
[----:B------:R-:W-:Y:S01]  /*20e10*/  FFMA.FTZ R13, R81, R13, R19 ;  /* 0x0000000d510d7223 */ /* 0x000fe20000010013 */
[----:B------:R-:W-:Y:S01]  /*20e20*/  IMAD.WIDE.U32 R64, R105, 0x10, R30 ;  /* 0x0000001069407825 */ /* 0x000fe200078e001e */
[----:B------:R-:W-:-:S03]  /*20e30*/  SHF.R.U32.HI R19, RZ, 0x10, R97 ;  /* 0x00000010ff137819 */ /* 0x000fc60000011661 */
[----:B------:R-:W-:-:S04]  /*20e40*/  IMAD.WIDE.U32 R2, R115, 0x10, R30 ;  /* 0x0000001073027825 */ /* 0x000fc800078e001e */
[----:B------:R-:W-:-:S04]  /*20e50*/  IMAD.WIDE.U32 R52, R116, 0x10, R30 ;  /* 0x0000001074347825 */ /* 0x000fc800078e001e */
[----:B------:R-:W-:-:S04]  /*20e60*/  IMAD.WIDE.U32 R54, R117, 0x10, R30 ;  /* 0x0000001075367825 */ /* 0x000fc800078e001e */
[----:B------:R-:W-:Y:S01]  /*20e70*/  IMAD.WIDE.U32 R126, R126, 0x10, R30 ;  /* 0x000000107e7e7825 */ /* 0x000fe200078e001e */
[----:B------:R-:W-:-:S03]  /*20e80*/  SHF.R.U32.HI R31, RZ, 0x10, R85 ;  /* 0x00000010ff1f7819 */ /* 0x000fc60000011655 */
[----:B------:R-:W-:Y:S02]  /*20e90*/  HADD2.F32 R14, -RZ, R164.H1_H1 ;  /* 0x300000a4ff0e7230 */ /* 0x000fe40000004100 */
[----:B------:R-:W-:Y:S02]  /*20ea0*/  HADD2.F32 R18, -RZ, R87.H0_H0 ;  /* 0x20000057ff127230 */ /* 0x000fe40000004100 */
[----:B------:R-:W-:Y:S02]  /*20eb0*/  HADD2.F32 R15, -RZ, R15.H0_H0 ;  /* 0x2000000fff0f7230 */ /* 0x000fe40000004100 */
[----:B------:R-:W-:Y:S02]  /*20ec0*/  HADD2.F32 R17, -RZ, R17.H0_H0 ;  /* 0x20000011ff117230 */ /* 0x000fe40000004100 */
[----:B------:R-:W-:Y:S01]  /*20ed0*/  FFMA.FTZ R14, R80, R14, R18 ;  /* 0x0000000e500e7223 */ /* 0x000fe20000010012 */
[----:B------:R-:W-:Y:S01]  /*20ee0*/  HADD2.F32 R12, -RZ, R165.H0_H0 ;  /* 0x200000a5ff0c7230 */ /* 0x000fe20000004100 */
[----:B------:R-:W-:Y:S01]  /*20ef0*/  SHF.R.U64 R33, R84, 0x10, R85 ;  /* 0x0000001054217819 */ /* 0x000fe20000001255 */
[----:B------:R-:W-:-:S02]  /*20f00*/  HADD2.F32 R28, -RZ, R86.H0_H0 ;  /* 0x20000056ff1c7230 */ /* 0x000fc40000004100 */
[----:B------:R-:W-:Y:S01]  /*20f10*/  FFMA.FTZ R15, R79, R15, R17 ;  /* 0x0000000f4f0f7223 */ /* 0x000fe20000010011 */
[----:B------:R-:W-:Y:S01]  /*20f20*/  HADD2.F32 R16, -RZ, R164.H0_H0 ;  /* 0x200000a4ff107230 */ /* 0x000fe20000004100 */
[----:B------:R-:W-:Y:S01]  /*20f30*/  SHF.R.U64 R17, R96, 0x10, R97 ;  /* 0x0000001060117819 */ /* 0x000fe20000001261 */
[----:B------:R-:W-:Y:S02]  /*20f40*/  HADD2.F32 R32, -RZ, R163.H1_H1 ;  /* 0x300000a3ff207230 */ /* 0x000fe40000004100 */
[----:B------:R-:W-:Y:S02]  /*20f50*/  HADD2.F32 R18, -RZ, R85.H0_H0 ;  /* 0x20000055ff127230 */ /* 0x000fe40000004100 */
[----:B------:R-:W-:Y:S02]  /*20f60*/  HADD2.F32 R19, -RZ, R19.H0_H0 ;  /* 0x20000013ff137230 */ /* 0x000fe40000004100 */
[----:B------:R-:W-:Y:S02]  /*20f70*/  HADD2.F32 R31, -RZ, R31.H0_H0 ;  /* 0x2000001fff1f7230 */ /* 0x000fe40000004100 */
[----:B------:R-:W-:Y:S01]  /*20f80*/  FFMA.FTZ R12, R90, R12, R28 ;  /* 0x0000000c5a0c7223 */ /* 0x000fe2000001001c */
[----:B------:R-:W-:Y:S01]  /*20f90*/  FFMA.FTZ R16, R78, R16, R0 ;  /* 0x000000104e107223 */ /* 0x000fe20000010000 */
[----:B------:R-:W-:-:S02]  /*20fa0*/  HADD2.F32 R28, -RZ, R163.H0_H0 ;  /* 0x200000a3ff1c7230 */ /* 0x000fc40000004100 */
[----:B------:R-:W-:Y:S01]  /*20fb0*/  FFMA.FTZ R18, R76, R32, R18 ;  /* 0x000000204c127223 */ /* 0x000fe20000010012 */
[----:B------:R-:W-:Y:S02]  /*20fc0*/  HADD2.F32 R30, -RZ, R82.H0_H0 ;  /* 0x20000052ff1e7230 */ /* 0x000fe40000004100 */
[----:B------:R-:W-:Y:S01]  /*20fd0*/  FFMA.FTZ R19, R75, R19, R31 ;  /* 0x000000134b137223 */ /* 0x000fe2000001001f */
[----:B------:R-:W-:Y:S01]  /*20fe0*/  HADD2.F32 R17, -RZ, R17.H0_H0 ;  /* 0x20000011ff117230 */ /* 0x000fe20000004100 */
[----:B------:R-:W-:Y:S01]  /*20ff0*/  SHF.R.U64 R29, R94, 0x10, R95 ;  /* 0x000000105e1d7819 */ /* 0x000fe2000000125f */
[----:B------:R-:W-:Y:S01]  /*21000*/  HADD2.F32 R33, -RZ, R33.H0_H0 ;  /* 0x20000021ff217230 */ /* 0x000fe20000004100 */
[----:B------:R-:W-:Y:S02]  /*21010*/  SHF.R.U64 R0, R82, 0x10, R83 ;  /* 0x0000001052007819 */ /* 0x000fe40000001253 */
[----:B------:R-:W-:Y:S02]  /*21020*/  SHF.R.U32.HI R31, RZ, 0x10, R95 ;  /* 0x00000010ff1f7819 */ /* 0x000fe4000001165f */
[----:B------:R-:W-:Y:S01]  /*21030*/  SHF.R.U32.HI R76, RZ, 0x10, R83 ;  /* 0x00000010ff4c7819 */ /* 0x000fe20000011653 */
[----:B------:R-:W-:Y:S01]  /*21040*/  FFMA.FTZ R17, R77, R17, R33 ;  /* 0x000000114d117223 */ /* 0x000fe20000010021 */
[----:B------:R-:W-:Y:S01]  /*21050*/  FFMA.FTZ R28, R74, R28, R30 ;  /* 0x0000001c4a1c7223 */ /* 0x000fe2000001001e */
[----:B------:R-:W-:Y:S01]  /*21060*/  HADD2.F32 R29, -RZ, R29.H0_H0 ;  /* 0x2000001dff1d7230 */ /* 0x000fe20000004100 */
[----:B------:R-:W-:Y:S01]  /*21070*/  SHF.R.U64 R74, R136, 0x10, R137 ;  /* 0x00000010884a7819 */ /* 0x000fe20000001289 */
[----:B------:R-:W-:-:S02]  /*21080*/  HADD2.F32 R0, -RZ, R0.H0_H0 ;  /* 0x20000000ff007230 */ /* 0x000fc40000004100 */
        /* <DEDUP_REMOVED lines=8> */
[----:B------:R-:W-:Y:S01]  /*21110*/  HADD2.F32 R75, -RZ, R130.H0_H0 ;  /* 0x20000082ff4b7230 */ /* 0x000fe20000004100 */
[----:B------:R0:W-:Y:S01]  /*21120*/  STG.E.128 desc[UR6][R58.64], R12 ;  /* 0x0000000c3a007986 */ /* 0x0001e2000c101d06 */
[----:B------:R-:W-:Y:S02]  /*21130*/  HADD2.F32 R33, -RZ, R151.H0_H0 ;  /* 0x20000097ff217230 */ /* 0x000fe40000004100 */
[----:B------:R-:W-:Y:S02]  /*21140*/  HADD2.F32 R0, -RZ, R161.H1_H1 ;  /* 0x300000a1ff007230 */ /* 0x000fe40000004100 */
[----:B------:R-:W-:Y:S02]  /*21150*/  HADD2.F32 R74, -RZ, R74.H0_H0 ;  /* 0x2000004aff4a7230 */ /* 0x000fe40000004100 */
[----:B------:R-:W-:Y:S02]  /*21160*/  HADD2.F32 R73, -RZ, R131.H0_H0 ;  /* 0x20000083ff497230 */ /* 0x000fe40000004100 */
[----:B------:R-:W-:-:S02]  /*21170*/  HADD2.F32 R76, -RZ, R150.H1_H1 ;  /* 0x30000096ff4c7230 */ /* 0x000fc40000004100 */
[----:B------:R-:W-:Y:S01]  /*21180*/  HADD2.F32 R77, -RZ, R150.H0_H0 ;  /* 0x20000096ff4d7230 */ /* 0x000fe20000004100 */
[----:B------:R1:W-:Y:S01]  /*21190*/  STG.E.128 desc[UR6][R60.64], R16 ;  /* 0x000000103c007986 */ /* 0x0003e2000c101d06 */
[----:B------:R-:W-:Y:S01]  /*211a0*/  FFMA.FTZ R32, R69, R32, R75 ;  /* 0x0000002045207223 */ /* 0x000fe2000001004b */
[----:B------:R-:W-:Y:S01]  /*211b0*/  FFMA.FTZ R33, R68, R74, R33 ;  /* 0x0000004a44217223 */ /* 0x000fe20000010021 */
[----:B------:R-:W-:Y:S01]  /*211c0*/  FFMA.FTZ R34, R34, R0, R73 ;  /* 0x0000000022227223 */ /* 0x000fe20000010049 */
[----:B------:R-:W-:Y:S01]  /*211d0*/  FFMA.FTZ R35, R35, R76, R77 ;  /* 0x0000004c23237223 */ /* 0x000fe2000001004d */
[----:B0-----:R-:W-:Y:S02]  /*211e0*/  HADD2.F32 R15, -RZ, R146.H1_H1 ;  /* 0x30000092ff0f7230 */ /* 0x001fe40000004100 */
[----:B------:R-:W-:Y:S02]  /*211f0*/  HADD2.F32 R74, -RZ, R161.H0_H0 ;  /* 0x200000a1ff4a7230 */ /* 0x000fe40000004100 */
[----:B------:R-:W-:-:S02]  /*21200*/  HADD2.F32 R75, -RZ, R112.H0_H0 ;  /* 0x20000070ff4b7230 */ /* 0x000fc40000004100 */
[--C-:B------:R-:W-:Y:S02]  /*21210*/  HADD2.F32 R71, -RZ, R149.reuse.H1_H1 ;  /* 0x30000095ff477230 */ /* 0x100fe40000004100 */
[----:B------:R-:W-:Y:S02]  /*21220*/  HADD2.F32 R73, -RZ, R149.H0_H0 ;  /* 0x20000095ff497230 */ /* 0x000fe40000004100 */
[----:B-1----:R-:W-:Y:S02]  /*21230*/  HADD2.F32 R17, -RZ, R146.H0_H0 ;  /* 0x20000092ff117230 */ /* 0x002fe40000004100 */
[----:B------:R-:W-:Y:S02]  /*21240*/  HADD2.F32 R69, -RZ, R160.H1_H1 ;  /* 0x300000a0ff457230 */ /* 0x000fe40000004100 */
[----:B------:R-:W-:Y:S02]  /*21250*/  HADD2.F32 R70, -RZ, R113.H0_H0 ;  /* 0x20000071ff467230 */ /* 0x000fe40000004100 */
[----:B------:R-:W-:Y:S01]  /*21260*/  FFMA.FTZ R15, R48, R15, R17 ;  /* 0x0000000f300f7223 */ /* 0x000fe20000010011 */
[----:B------:R-:W-:-:S02]  /*21270*/  HADD2.F32 R0, -RZ, R148.H1_H1 ;  /* 0x30000094ff007230 */ /* 0x000fc40000004100 */
[----:B------:R-:W-:Y:S01]  /*21280*/  HADD2.F32 R68, -RZ, R148.H0_H0 ;  /* 0x20000094ff447230 */ /* 0x000fe20000004100 */
[----:B------:R0:W-:Y:S01]  /*21290*/  STG.E.128 desc[UR6][R62.64], R28 ;  /* 0x0000001c3e007986 */ /* 0x0001e2000c101d06 */
[--C-:B------:R-:W-:Y:S02]  /*212a0*/  HADD2.F32 R17, -RZ, R145.reuse.H1_H1 ;  /* 0x30000091ff117230 */ /* 0x100fe40000004100 */
[----:B------:R-:W-:Y:S01]  /*212b0*/  HADD2.F32 R19, -RZ, R145.H0_H0 ;  /* 0x20000091ff137230 */ /* 0x000fe20000004100 */
[----:B------:R1:W-:Y:S01]  /*212c0*/  STG.E.128 desc[UR6][R64.64], R32 ;  /* 0x0000002040007986 */ /* 0x0003e2000c101d06 */
[----:B------:R-:W-:Y:S01]  /*212d0*/  FFMA.FTZ R36, R36, R74, R75 ;  /* 0x0000004a24247223 */ /* 0x000fe2000001004b */
[----:B------:R-:W-:Y:S01]  /*212e0*/  FFMA.FTZ R37, R37, R71, R73 ;  /* 0x0000004725257223 */ /* 0x000fe20000010049 */
[----:B------:R-:W-:Y:S01]  /*212f0*/  FFMA.FTZ R38, R38, R69, R70 ;  /* 0x0000004526267223 */ /* 0x000fe20000010046 */
[----:B------:R-:W-:Y:S01]  /*21300*/  FFMA.FTZ R39, R39, R0, R68 ;  /* 0x0000000027277223 */ /* 0x000fe20000010044 */
[----:B------:R-:W-:Y:S01]  /*21310*/  FFMA.FTZ R17, R46, R17, R19 ;  /* 0x000000112e117223 */ /* 0x000fe20000010013 */
[----:B------:R-:W-:-:S02]  /*21320*/  HADD2.F32 R0, -RZ, R160.H0_H0 ;  /* 0x200000a0ff007230 */ /* 0x000fc40000004100 */
[--C-:B0-----:R-:W-:Y:S02]  /*21330*/  HADD2.F32 R29, -RZ, R144.reuse.H1_H1 ;  /* 0x30000090ff1d7230 */ /* 0x101fe40000004100 */
[----:B------:R-:W-:Y:S02]  /*21340*/  HADD2.F32 R31, -RZ, R144.H0_H0 ;  /* 0x20000090ff1f7230 */ /* 0x000fe40000004100 */
[--C-:B-1----:R-:W-:Y:S02]  /*21350*/  HADD2.F32 R33, -RZ, R143.reuse.H1_H1 ;  /* 0x3000008fff217230 */ /* 0x102fe40000004100 */
[----:B------:R-:W-:Y:S02]  /*21360*/  HADD2.F32 R35, -RZ, R143.H0_H0 ;  /* 0x2000008fff237230 */ /* 0x000fe40000004100 */
[----:B------:R-:W-:Y:S01]  /*21370*/  FFMA.FTZ R19, R44, R29, R31 ;  /* 0x0000001d2c137223 */ /* 0x000fe2000001001f */
[----:B------:R0:W-:Y:S01]  /*21380*/  STG.E.128 desc[UR6][R66.64], R36 ;  /* 0x0000002442007986 */ /* 0x0001e2000c101d06 */
[----:B------:R-:W-:-:S02]  /*21390*/  HADD2.F32 R31, -RZ, R142.H1_H1 ;  /* 0x3000008eff1f7230 */ /* 0x000fc40000004100 */
[----:B------:R-:W-:Y:S01]  /*213a0*/  FFMA.FTZ R29, R42, R33, R35 ;  /* 0x000000212a1d7223 */ /* 0x000fe20000010023 */
[----:B------:R-:W-:Y:S02]  /*213b0*/  HADD2.F32 R33, -RZ, R142.H0_H0 ;  /* 0x2000008eff217230 */ /* 0x000fe40000004100 */
[----:B------:R-:W-:Y:S02]  /*213c0*/  HADD2.F32 R32, -RZ, R157.H0_H0 ;  /* 0x2000009dff207230 */ /* 0x000fe40000004100 */
[----:B------:R-:W-:Y:S02]  /*213d0*/  HADD2.F32 R34, -RZ, R102.H0_H0 ;  /* 0x20000066ff227230 */ /* 0x000fe40000004100 */
[----:B------:R-:W-:Y:S02]  /*213e0*/  HADD2.F32 R68, -RZ, R110.H0_H0 ;  /* 0x2000006eff447230 */ /* 0x000fe40000004100 */
[----:B------:R-:W-:Y:S02]  /*213f0*/  HADD2.F32 R16, -RZ, R159.H0_H0 ;  /* 0x2000009fff107230 */ /* 0x000fe40000004100 */
[----:B------:R-:W-:-:S02]  /*21400*/  HADD2.F32 R18, -RZ, R108.H0_H0 ;  /* 0x2000006cff127230 */ /* 0x000fc40000004100 */
[--C-:B------:R-:W-:Y:S02]  /*21410*/  HADD2.F32 R35, -RZ, R141.reuse.H1_H1 ;  /* 0x3000008dff237230 */ /* 0x100fe40000004100 */
[----:B0-----:R-:W-:Y:S02]  /*21420*/  HADD2.F32 R37, -RZ, R141.H0_H0 ;  /* 0x2000008dff257230 */ /* 0x001fe40000004100 */
[----:B------:R-:W-:Y:S02]  /*21430*/  HADD2.F32 R36, -RZ, R156.H1_H1 ;  /* 0x3000009cff247230 */ /* 0x000fe40000004100 */
[----:B------:R-:W-:Y:S02]  /*21440*/  HADD2.F32 R38, -RZ, R103.H0_H0 ;  /* 0x20000067ff267230 */ /* 0x000fe40000004100 */
[----:B------:R-:W-:Y:S01]  /*21450*/  FFMA.FTZ R31, R40, R31, R33 ;  /* 0x0000001f281f7223 */ /* 0x000fe20000010021 */
[----:B------:R-:W-:Y:S01]  /*21460*/  FFMA.FTZ R32, R27, R32, R34 ;  /* 0x000000201b207223 */ /* 0x000fe20000010022 */
[----:B------:R-:W-:Y:S01]  /*21470*/  FFMA.FTZ R12, R51, R0, R68 ;  /* 0x00000000330c7223 */ /* 0x000fe20000010044 */
[----:B------:R-:W-:Y:S01]  /*21480*/  FFMA.FTZ R16, R47, R16, R18 ;  /* 0x000000102f107223 */ /* 0x000fe20000010012 */
[----:B------:R-:W-:Y:S01]  /*21490*/  FFMA.FTZ R33, R26, R35, R37 ;  /* 0x000000231a217223 */ /* 0x000fe20000010025 */
[----:B------:R-:W-:Y:S01]  /*214a0*/  FFMA.FTZ R34, R25, R36, R38 ;  /* 0x0000002419227223 */ /* 0x000fe20000010026 */
[----:B------:R-:W-:Y:S01]  /*214b0*/  HADD2.F32 R18, -RZ, R158.H1_H1 ;  /* 0x3000009eff127230 */ /* 0x000fe20000004100 */
[----:B------:R-:W0:Y:S01]  /*214c0*/  LDC.64 R36, c[0x0][0x380] ;  /* 0x0000e000ff247b82 */ /* 0x000e220000000a00 */
[----:B------:R-:W-:-:S02]  /*214d0*/  HADD2.F32 R0, -RZ, R109.H0_H0 ;  /* 0x2000006dff007230 */ /* 0x000fc40000004100 */
[----:B------:R-:W-:Y:S02]  /*214e0*/  HADD2.F32 R28, -RZ, R158.H0_H0 ;  /* 0x2000009eff1c7230 */ /* 0x000fe40000004100 */
[----:B------:R-:W-:Y:S02]  /*214f0*/  HADD2.F32 R30, -RZ, R106.H0_H0 ;  /* 0x2000006aff1e7230 */ /* 0x000fe40000004100 */
[----:B------:R-:W-:Y:S01]  /*21500*/  FFMA.FTZ R18, R45, R18, R0 ;  /* 0x000000122d127223 */ /* 0x000fe20000010000 */
[----:B------:R-:W-:Y:S02]  /*21510*/  HADD2.F32 R0, -RZ, R107.H0_H0 ;  /* 0x2000006bff007230 */ /* 0x000fe40000004100 */
[----:B------:R-:W-:Y:S01]  /*21520*/  FFMA.FTZ R28, R43, R28, R30 ;  /* 0x0000001c2b1c7223 */ /* 0x000fe2000001001e */
[----:B------:R-:W-:Y:S02]  /*21530*/  HADD2.F32 R30, -RZ, R157.H1_H1 ;  /* 0x3000009dff1e7230 */ /* 0x000fe40000004100 */
[----:B------:R-:W-:-:S02]  /*21540*/  HADD2.F32 R69, -RZ, R147.H1_H1 ;  /* 0x30000093ff457230 */ /* 0x000fc40000004100 */
[----:B------:R-:W-:Y:S02]  /*21550*/  HADD2.F32 R71, -RZ, R147.H0_H0 ;  /* 0x20000093ff477230 */ /* 0x000fe40000004100 */
[----:B------:R-:W-:Y:S02]  /*21560*/  HADD2.F32 R70, -RZ, R159.H1_H1 ;  /* 0x3000009fff467230 */ /* 0x000fe40000004100 */
[----:B------:R-:W-:Y:S02]  /*21570*/  HADD2.F32 R74, -RZ, R111.H0_H0 ;  /* 0x2000006fff4a7230 */ /* 0x000fe40000004100 */
[----:B------:R-:W-:Y:S01]  /*21580*/  FFMA.FTZ R30, R41, R30, R0 ;  /* 0x0000001e291e7223 */ /* 0x000fe20000010000 */
[--C-:B------:R-:W-:Y:S02]  /*21590*/  HADD2.F32 R35, -RZ, R140.reuse.H1_H1 ;  /* 0x3000008cff237230 */ /* 0x100fe40000004100 */
[----:B------:R-:W-:Y:S02]  /*215a0*/  HADD2.F32 R25, -RZ, R140.H0_H0 ;  /* 0x2000008cff197230 */ /* 0x000fe40000004100 */
[----:B------:R-:W-:-:S02]  /*215b0*/  HADD2.F32 R0, -RZ, R156.H0_H0 ;  /* 0x2000009cff007230 */ /* 0x000fc40000004100 */
[----:B------:R-:W-:Y:S02]  /*215c0*/  HADD2.F32 R26, -RZ, R100.H0_H0 ;  /* 0x20000064ff1a7230 */ /* 0x000fe40000004100 */
[--C-:B------:R-:W-:Y:S02]  /*215d0*/  HADD2.F32 R27, -RZ, R139.reuse.H1_H1 ;  /* 0x3000008bff1b7230 */ /* 0x100fe40000004100 */
[----:B------:R-:W-:Y:S02]  /*215e0*/  HADD2.F32 R39, -RZ, R139.H0_H0 ;  /* 0x2000008bff277230 */ /* 0x000fe40000004100 */
[----:B------:R-:W-:Y:S01]  /*215f0*/  FFMA.FTZ R13, R50, R69, R71 ;  /* 0x00000045320d7223 */ /* 0x000fe20000010047 */
[----:B------:R-:W-:Y:S02]  /*21600*/  HADD2.F32 R38, -RZ, R155.H1_H1 ;  /* 0x3000009bff267230 */ /* 0x000fe40000004100 */
[----:B------:R-:W-:Y:S01]  /*21610*/  FFMA.FTZ R14, R49, R70, R74 ;  /* 0x00000046310e7223 */ /* 0x000fe2000001004a */
[----:B------:R-:W-:-:S02]  /*21620*/  HADD2.F32 R40, -RZ, R101.H0_H0 ;  /* 0x20000065ff287230 */ /* 0x000fc40000004100 */
[--C-:B------:R-:W-:Y:S02]  /*21630*/  HADD2.F32 R41, -RZ, R138.reuse.H1_H1 ;  /* 0x3000008aff297230 */ /* 0x100fe40000004100 */
[----:B------:R-:W-:Y:S02]  /*21640*/  HADD2.F32 R43, -RZ, R138.H0_H0 ;  /* 0x2000008aff2b7230 */ /* 0x000fe40000004100 */
[----:B------:R-:W-:Y:S01]  /*21650*/  FFMA.FTZ R35, R24, R35, R25 ;  /* 0x0000002318237223 */ /* 0x000fe20000010019 */
[----:B------:R-:W-:Y:S01]  /*21660*/  FFMA.FTZ R24, R23, R0, R26 ;  /* 0x0000000017187223 */ /* 0x000fe2000001001a */
[----:B------:R-:W-:Y:S01]  /*21670*/  FFMA.FTZ R25, R22, R27, R39 ;  /* 0x0000001b16197223 */ /* 0x000fe20000010027 */
[----:B------:R-:W-:Y:S01]  /*21680*/  FFMA.FTZ R26, R21, R38, R40 ;  /* 0x00000026151a7223 */ /* 0x000fe20000010028 */
[----:B------:R-:W-:Y:S01]  /*21690*/  FFMA.FTZ R27, R20, R41, R43 ;  /* 0x00000029141b7223 */ /* 0x000fe2000001002b */
[----:B------:R1:W-:Y:S04]  /*216a0*/  STG.E.128 desc[UR6][R2.64], R12 ;  /* 0x0000000c02007986 */ /* 0x0003e8000c101d06 */
[----:B------:R1:W-:Y:S01]  /*216b0*/  STG.E.128 desc[UR6][R52.64], R16 ;  /* 0x0000001034007986 */ /* 0x0003e2000c101d06 */
[----:B0-----:R-:W-:-:S03]  /*216c0*/  LEA R10, R36, R10, 0x2 ;  /* 0x0000000a240a7211 */ /* 0x001fc600078e10ff */
[----:B------:R1:W-:Y:S04]  /*216d0*/  STG.E.128 desc[UR6][R54.64], R28 ;  /* 0x0000001c36007986 */ /* 0x0003e8000c101d06 */
[----:B------:R1:W-:Y:S04]  /*216e0*/  STG.E.128 desc[UR6][R56.64], R32 ;  /* 0x0000002038007986 */ /* 0x0003e8000c101d06 */
[----:B------:R1:W-:Y:S01]  /*216f0*/  STG.E.128 desc[UR6][R126.64], R24 ;  /* 0x000000187e007986 */ /* 0x0003e2000c101d06 */
[----:B------:R-:W-:-:S13]  /*21700*/  ISETP.GE.AND P0, PT, R10, R37, PT ;  /* 0x000000250a00720c */ /* 0x000fda0003f06270 */
[----:B------:R-:W-:Y:S05]  /*21710*/  @!P0 BRA `(.L_x_44531) ;  /* 0xfffffdf800a08947 */ /* 0x000fea000383ffff */
[----:B------:R-:W-:Y:S05]  /*21720*/  EXIT ;  /* 0x000000000000794d */ /* 0x000fea0003800000 */
.L_x_44530:
        /* <DEDUP_REMOVED lines=8> */
.L_x_44533:
[----:B------:R-:W-:Y:S05]  /*217b0*/  BSYNC B0 ;  /* 0x0000000000007941 */ /* 0x000fea0003800000 */
.L_x_44532:
[----:B------:R-:W-:Y:S01]  /*217c0*/  FADD.FTZ R12, R12, R13 ;  /* 0x0000000d0c0c7221 */ /* 0x000fe20000010000 */
[----:B------:R-:W-:Y:S01]  /*217d0*/  MOV R13, 0xffffffff ;  /* 0xffffffff000d7802 */ /* 0x000fe20000000f00 */
[----:B------:R-:W-:Y:S02]  /*217e0*/  HFMA2 R15, -RZ, RZ, 0, 1.1920928955078125e-07 ;  /* 0x00000002ff0f7431 */ /* 0x000fe400000001ff */
[----:B------:R-:W-:Y:S02]  /*217f0*/  IMAD.MOV.U32 R14, RZ, RZ, 0x1f ;  /* 0x0000001fff0e7424 */ /* 0x000fe400078e00ff */
[----:B------:R-:W-:-:S07]  /*21800*/  IMAD.MOV.U32 R18, RZ, RZ, R12 ;  /* 0x000000ffff127224 */ /* 0x000fce00078e000c */
[----:B------:R-:W-:Y:S05]  /*21810*/  WARPSYNC.COLLECTIVE R13, `(.L_x_44534) ;  /* 0x000000000d087348 */ /* 0x000fea0003c00000 */
[----:B------:R0:W1:Y:S02]  /*21820*/  SHFL.BFLY P2, R13, R18, R15, R14 ;  /* 0x0c00000f120d7389 */ /* 0x000064000004000e */
[----:B01----:R-:W-:Y:S05]  /*21830*/  ENDCOLLECTIVE ;  /* 0x000000000000791b */ /* 0x003fea0003800000 */
.L_x_44534:
[----:B------:R-:W-:Y:S02]  /*21840*/  IMAD.MOV.U32 R15, RZ, RZ, 0x4 ;  /* 0x00000004ff0f7424 */ /* 0x000fe400078e00ff */
[----:B------:R-:W-:Y:S01]  /*21850*/  IMAD.MOV.U32 R17, RZ, RZ, R13 ;  /* 0x000000ffff117224 */ /* 0x000fe200078e000d */
[----:B------:R-:W-:-:S03]  /*21860*/  MOV R13, 0xffffffff ;  /* 0xffffffff000d7802 */ /* 0x000fc60000000f00 */
[----:B------:R-:W-:-:S05]  /*21870*/  FADD.FTZ R12, R12, R17 ;  /* 0x000000110c0c7221 */ /* 0x000fca0000010000 */
[----:B------:R-:W-:-:S07]  /*21880*/  MOV R18, R12 ;  /* 0x0000000c00127202 */ /* 0x000fce0000000f00 */
[----:B------:R-:W-:Y:S05]  /*21890*/  WARPSYNC.COLLECTIVE R13, `(.L_x_44535) ;  /* 0x000000000d087348 */ /* 0x000fea0003c00000 */
[----:B------:R0:W1:Y:S02]  /*218a0*/  SHFL.BFLY P2, R13, R18, R15, R14 ;  /* 0x0c00000f120d7389 */ /* 0x000064000004000e */
[----:B01----:R-:W-:Y:S05]  /*218b0*/  ENDCOLLECTIVE ;  /* 0x000000000000791b */ /* 0x003fea0003800000 */
.L_x_44535:
        /* <DEDUP_REMOVED lines=8> */
.L_x_44536:
[----:B------:R-:W-:Y:S02]  /*21940*/  IMAD.MOV.U32 R15, RZ, RZ, 0x10 ;  /* 0x00000010ff0f7424 */ /* 0x000fe400078e00ff */
[----:B------:R-:W-:Y:S01]  /*21950*/  IMAD.MOV.U32 R17, RZ, RZ, R13 ;  /* 0x000000ffff117224 */ /* 0x000fe200078e000d */
[----:B------:R-:W-:-:S03]  /*21960*/  MOV R13, 0xffffffff ;  /* 0xffffffff000d7802 */ /* 0x000fc60000000f00 */
[----:B------:R-:W-:Y:S02]  /*21970*/  FADD.FTZ R16, R12, R17 ;  /* 0x000000110c107221 */ /* 0x000fe40000010000 */
[----:B------:R-:W0:Y:S03]  /*21980*/  LDC R12, c[0x0][0x400] ;  /* 0x00010000ff0c7b82 */ /* 0x000e260000000800 */
[----:B------:R-:W-:-:S07]  /*21990*/  MOV R18, R16 ;  /* 0x0000001000127202 */ /* 0x000fce0000000f00 */
[----:B0-----:R-:W-:Y:S05]  /*219a0*/  WARPSYNC.COLLECTIVE R13, `(.L_x_44537) ;  /* 0x000000000d087348 */ /* 0x001fea0003c00000 */
[----:B------:R1:W2:Y:S02]  /*219b0*/  SHFL.BFLY P2, R13, R18, R15, R14 ;  /* 0x0c00000f120d7389 */ /* 0x0002a4000004000e */
[----:B012---:R-:W-:Y:S05]  /*219c0*/  ENDCOLLECTIVE ;  /* 0x000000000000791b */ /* 0x007fea0003800000 */
.L_x_44537:
        /* <DEDUP_REMOVED lines=96> */
[----:B------:R-:W-:-:S03]  /*21fd0*/  IMAD.MOV.U32 R14, RZ, RZ, 0x1f ;  /* 0x0000001fff0e7424 */ /* 0x000fc600078e00ff */
[----:B------:R-:W-:Y:S01]  /*21fe0*/  FFMA.FTZ R15, R13, R13, R15 ;  /* 0x0000000d0d0f7223 */ /* 0x000fe2000001000f */
[----:B------:R-:W-:-:S03]  /*21ff0*/  MOV R13, 0xffffffff ;  /* 0xffffffff000d7802 */ /* 0x000fc60000000f00 */
[----:B------:R-:W-:Y:S01]  /*22000*/  FFMA.FTZ R16, R16, R16, R15 ;  /* 0x0000001010107223 */ /* 0x000fe2000001000f */
[----:B------:R-:W-:-:S03]  /*22010*/  HFMA2 R15, -RZ, RZ, 0, 5.9604644775390625e-08 ;  /* 0x00000001ff0f7431 */ /* 0x000fc600000001ff */
[----:B------:R-:W-:-:S07]  /*22020*/  IMAD.MOV.U32 R18, RZ, RZ, R16 ;  /* 0x000000ffff127224 */ /* 0x000fce00078e0010 */
[----:B------:R-:W-:Y:S05]  /*22030*/  WARPSYNC.COLLECTIVE R13, `(.L_x_44538) ;  /* 0x000000000d087348 */ /* 0x000fea0003c00000 */
[----:B------:R0:W1:Y:S02]  /*22040*/  SHFL.BFLY P2, R13, R18, R15, R14 ;  /* 0x0c00000f120d7389 */ /* 0x000064000004000e */
[----:B01----:R-:W-:Y:S05]  /*22050*/  ENDCOLLECTIVE ;  /* 0x000000000000791b */ /* 0x003fea0003800000 */
.L_x_44538:
[----:B------:R-:W-:Y:S02]  /*22060*/  HFMA2 R15, -RZ, RZ, 0, 1.1920928955078125e-07 ;  /* 0x00000002ff0f7431 */ /* 0x000fe400000001ff */
[----:B------:R-:W-:Y:S01]  /*22070*/  FADD.FTZ R16, R16, R13 ;  /* 0x0000000d10107221 */ /* 0x000fe20000010000 */
[----:B------:R-:W-:-:S03]  /*22080*/  IMAD.MOV.U32 R13, RZ, RZ, -0x1 ;  /* 0xffffffffff0d7424 */ /* 0x000fc600078e00ff */
[----:B------:R-:W-:-:S07]  /*22090*/  IMAD.MOV.U32 R18, RZ, RZ, R16 ;  /* 0x000000ffff127224 */ /* 0x000fce00078e0010 */
[----:B------:R-:W-:Y:S05]  /*220a0*/  WARPSYNC.COLLECTIVE R13, `(.L_x_44539) ;  /* 0x000000000d087348 */ /* 0x000fea0003c00000 */
[----:B------:R0:W1:Y:S02]  /*220b0*/  SHFL.BFLY P2, R13, R18, R15, R14 ;  /* 0x0c00000f120d7389 */ /* 0x000064000004000e */
[----:B01----:R-:W-:Y:S05]  /*220c0*/  ENDCOLLECTIVE ;  /* 0x000000000000791b */ /* 0x003fea0003800000 */
.L_x_44539:
[----:B------:R-:W-:Y:S02]  /*220d0*/  IMAD.MOV.U32 R15, RZ, RZ, 0x4 ;  /* 0x00000004ff0f7424 */ /* 0x000fe400078e00ff */
[----:B------:R-:W-:Y:S01]  /*220e0*/  FADD.FTZ R16, R16, R13 ;  /* 0x0000000d10107221 */ /* 0x000fe20000010000 */
[----:B------:R-:W-:-:S04]  /*220f0*/  MOV R13, 0xffffffff ;  /* 0xffffffff000d7802 */ /* 0x000fc80000000f00 */
[----:B------:R-:W-:-:S07]  /*22100*/  MOV R18, R16 ;  /* 0x0000001000127202 */ /* 0x000fce0000000f00 */
[----:B------:R-:W-:Y:S05]  /*22110*/  WARPSYNC.COLLECTIVE R13, `(.L_x_44540) ;  /* 0x000000000d087348 */ /* 0x000fea0003c00000 */
[----:B------:R0:W1:Y:S02]  /*22120*/  SHFL.BFLY P2, R13, R18, R15, R14 ;  /* 0x0c00000f120d7389 */ /* 0x000064000004000e */
[----:B01----:R-:W-:Y:S05]  /*22130*/  ENDCOLLECTIVE ;  /* 0x000000000000791b */ /* 0x003fea0003800000 */
.L_x_44540:
[----:B------:R-:W-:Y:S02]  /*22140*/  HFMA2 R15, -RZ, RZ, 0, 4.76837158203125e-07 ;  /* 0x00000008ff0f7431 */ /* 0x000fe400000001ff */
[----:B------:R-:W-:Y:S01]  /*22150*/  FADD.FTZ R16, R16, R13 ;  /* 0x0000000d10107221 */ /* 0x000fe20000010000 */
[----:B------:R-:W-:-:S03]  /*22160*/  IMAD.MOV.U32 R13, RZ, RZ, -0x1 ;  /* 0xffffffffff0d7424 */ /* 0x000fc600078e00ff */
[----:B------:R-:W-:-:S07]  /*22170*/  IMAD.MOV.U32 R18, RZ, RZ, R16 ;  /* 0x000000ffff127224 */ /* 0x000fce00078e0010 */
[----:B------:R-:W-:Y:S05]  /*22180*/  WARPSYNC.COLLECTIVE R13, `(.L_x_44541) ;  /* 0x000000000d087348 */ /* 0x000fea0003c00000 */
[----:B------:R0:W1:Y:S02]  /*22190*/  SHFL.BFLY P2, R13, R18, R15, R14 ;  /* 0x0c00000f120d7389 */ /* 0x000064000004000e */
[----:B01----:R-:W-:Y:S05]  /*221a0*/  ENDCOLLECTIVE ;  /* 0x000000000000791b */ /* 0x003fea0003800000 */
.L_x_44541:
[----:B------:R-:W-:Y:S02]  /*221b0*/  IMAD.MOV.U32 R15, RZ, RZ, 0x10 ;  /* 0x00000010ff0f7424 */ /* 0x000fe400078e00ff */
[----:B------:R-:W-:Y:S01]  /*221c0*/  FADD.FTZ R16, R16, R13 ;  /* 0x0000000d10107221 */ /* 0x000fe20000010000 */
[----:B------:R-:W-:-:S04]  /*221d0*/  MOV R13, 0xffffffff ;  /* 0xffffffff000d7802 */ /* 0x000fc80000000f00 */
[----:B------:R-:W-:-:S07]  /*221e0*/  MOV R18, R16 ;  /* 0x0000001000127202 */ /* 0x000fce0000000f00 */
[----:B------:R-:W-:Y:S05]  /*221f0*/  WARPSYNC.COLLECTIVE R13, `(.L_x_44542) ;  /* 0x000000000d087348 */ /* 0x000fea0003c00000 */
[----:B------:R0:W1:Y:S02]  /*22200*/  SHFL.BFLY P2, R13, R18, R15, R14 ;  /* 0x0c00000f120d7389 */ /* 0x000064000004000e */
[----:B01----:R-:W-:Y:S05]  /*22210*/  ENDCOLLECTIVE ;  /* 0x000000000000791b */ /* 0x003fea0003800000 */
.L_x_44542:
[----:B------:R-:W-:Y:S05]  /*22220*/  BRA `(.L_x_44543) ;  /* 0xffffffe000907947 */ /* 0x000fea000383ffff */
.L_x_44544:
        /* <DEDUP_REMOVED lines=13> */
.L_x_54465:


//--------------------- .text._ZN10layer_norm13ln_fwd_kernelINS_13Kernel_traitsI6__halfffffjLj1536ELj1ELj4ELj1ELj16ENS_18Kernel_traits_baseILj1536ES2_ffffjLj128EEEEELb1ELb0ELb1ELb0EEEvNS_9FwdParamsE --------------------------
	.section	.text._ZN10layer_norm13ln_fwd_kernelINS_13Kernel_traitsI6__halfffffjLj1536ELj1ELj4ELj1ELj16ENS_18Kernel_traits_baseILj1536ES2_ffffjLj128EEEEELb1ELb0ELb1ELb0EEEvNS_9FwdParamsE,"ax",@progbits
	.align	128
        .global         _ZN10layer_norm13ln_fwd_kernelINS_13Kernel_traitsI6__halfffffjLj1536ELj1ELj4ELj1ELj16ENS_18Kernel_traits_baseILj1536ES2_ffffjLj128EEEEELb1ELb0ELb1ELb0EEEvNS_9FwdParamsE
        .type           _ZN10layer_norm13ln_fwd_kernelINS_13Kernel_traitsI6__halfffffjLj1536ELj1ELj4ELj1ELj16ENS_18Kernel_traits_baseILj1536ES2_ffffjLj128EEEEELb1ELb0ELb1ELb0EEEvNS_9FwdParamsE,@function
        .size           _ZN10layer_norm13ln_fwd_kernelINS_13Kernel_traitsI6__halfffffjLj1536ELj1ELj4ELj1ELj16ENS_18Kernel_traits_baseILj1536ES2_ffffjLj128EEEEELb1ELb0ELb1ELb0EEEvNS_9FwdParamsE,(.L_x_54466 - _ZN10layer_norm13ln_fwd_kernelINS_13Kernel_traitsI6__halfffffjLj1536ELj1ELj4ELj1ELj16ENS_18Kernel_traits_baseILj1536ES2_ffffjLj128EEEEELb1ELb0ELb1ELb0EEEvNS_9FwdParamsE)
        .other          _ZN10layer_norm13ln_fwd_kernelINS_13Kernel_traitsI6__halfffffjLj1536ELj1ELj4ELj1ELj16ENS_18Kernel_traits_baseILj1536ES2_ffffjLj128EEEEELb1ELb0ELb1ELb0EEEvNS_9FwdParamsE,@"STO_CUDA_ENTRY STV_DEFAULT"
_ZN10layer_norm13ln_fwd_kernelINS_13Kernel_traitsI6__halfffffjLj1536ELj1ELj4ELj1ELj16ENS_18Kernel_traits_baseILj1536ES2_ffffjLj128EEEEELb1ELb0ELb1ELb0EEEvNS_9FwdParamsE:
.text._ZN10layer_norm13ln_fwd_kernelINS_13Kernel_traitsI6__halfffffjLj1536ELj1ELj4ELj1ELj16ENS_18Kernel_traits_baseILj1536ES2_ffffjLj128EEEEELb1ELb0ELb1ELb0EEEvNS_9FwdParamsE:
        /* <DEDUP_REMOVED lines=75> */
[C---:B---3--:R-:W-:Y:S01]  /*04b0*/  @P6 IMAD.WIDE.U32 R72, R0.reuse, 0x8, R72 ;  /* 0x0000000800486825 */ /* 0x048fe200078e0048 */
[----:B------:R-:W-:Y:S01]  /*04c0*/  @P6 IADD3 R0, PT, PT, R0, 0x20, RZ ;  /* 0x0000002000006810 */ /* 0x000fe20007ffe0ff */
[----:B------:R3:W5:Y:S01]  /*04d0*/  @P6 LDG.E.64 R54, desc[UR6][R70.64] ;  /* 0x0000000646366981 */ /* 0x000762000c1e1b00 */
[----:B------:R-:W-:-:S04]  /*04e0*/  ISETP.GE.U32.AND P5, PT, R15, 0x100, PT ;  /* 0x000001000f00780c */ /* 0x000fc80003fa6070 */
[----:B------:R-:W3:Y:S01]  /*04f0*/  @P2 LDC.64 R82, c[0x0][0x3d0] ;  /* 0x0000f400ff522b82 */ /* 0x000ee20000000a00 */
[C---:B----4-:R-:W-:Y:S01]  /*0500*/  @P0 IMAD.WIDE.U32 R74, R0.reuse, 0x8, R74 ;  /* 0x00000008004a0825 */ /* 0x050fe200078e004a */
[----:B------:R4:W5:Y:S03]  /*0510*/  @P6 LD.E.64 R36, desc[UR6][R72.64] ;  /* 0x0000000648246980 */ /* 0x000966000c101b00 */
[C---:B-1----:R-:W-:Y:S01]  /*0520*/  @P0 IMAD.WIDE.U32 R76, R0.reuse, 0x8, R76 ;  /* 0x00000008004c0825 */ /* 0x042fe200078e004c */
[----:B------:R1:W5:Y:S02]  /*0530*/  @P0 LDG.E.64 R56, desc[UR6][R74.64] ;  /* 0x000000064a380981 */ /* 0x000364000c1e1b00 */
[----:B------:R-:W1:Y:S01]  /*0540*/  @P2 LDC.64 R84, c[0x0][0x438] ;  /* 0x00010e00ff542b82 */ /* 0x000e620000000a00 */
[----:B------:R-:W-:Y:S01]  /*0550*/  @P0 VIADD R0, R0, 0x20 ;  /* 0x0000002000000836 */ /* 0x000fe20000000000 */
[----:B------:R-:W-:Y:S01]  /*0560*/  ISETP.GE.U32.AND P6, PT, R15, 0x120, PT ;  /* 0x000001200f00780c */ /* 0x000fe20003fc6070 */
[----:B------:R-:W5:Y:S02]  /*0570*/  @P0 LD.E.64 R34, desc[UR6][R76.64] ;  /* 0x000000064c220980 */ /* 0x000f64000c101b00 */
[----:B--2---:R-:W-:-:S03]  /*0580*/  @P1 IMAD.WIDE.U32 R78, R0, 0x8, R78 ;  /* 0x00000008004e1825 */ /* 0x004fc600078e004e */
[----:B0-----:R-:W0:Y:S01]  /*0590*/  @P3 LDC.64 R6, c[0x0][0x3d0] ;  /* 0x0000f400ff063b82 */ /* 0x001e220000000a00 */
[C---:B------:R-:W-:Y:S01]  /*05a0*/  @P1 IMAD.WIDE.U32 R80, R0.reuse, 0x8, R80 ;  /* 0x0000000800501825 */ /* 0x040fe200078e0050 */
[----:B------:R2:W5:Y:S06]  /*05b0*/  @P1 LDG.E.64 R58, desc[UR6][R78.64] ;  /* 0x000000064e3a1981 */ /* 0x00056c000c1e1b00 */
[----:B---3--:R-:W3:Y:S01]  /*05c0*/  @P3 LDC.64 R70, c[0x0][0x438] ;  /* 0x00010e00ff463b82 */ /* 0x008ee20000000a00 */
[----:B------:R3:W5:Y:S01]  /*05d0*/  @P1 LD.E.64 R32, desc[UR6][R80.64] ;  /* 0x0000000650201980 */ /* 0x000762000c101b00 */
[----:B------:R-:W-:Y:S01]  /*05e0*/  @P1 VIADD R0, R0, 0x20 ;  /* 0x0000002000001836 */ /* 0x000fe20000000000 */
[----:B------:R-:W-:-:S05]  /*05f0*/  ISETP.GE.U32.AND P1, PT, R15, 0x140, PT ;  /* 0x000001400f00780c */ /* 0x000fca0003f26070 */
[----:B------:R-:W3:Y:S08]  /*0600*/  @P4 LDC.64 R68, c[0x0][0x3d0] ;  /* 0x0000f400ff444b82 */ /* 0x000ef00000000a00 */
[----:B------:R-:W3:Y:S01]  /*0610*/  @P4 LDC.64 R86, c[0x0][0x438] ;  /* 0x00010e00ff564b82 */ /* 0x000ee20000000a00 */
[----:B------:R-:W-:-:S07]  /*0620*/  ISETP.GE.U32.AND P0, PT, R15, 0x160, PT ;  /* 0x000001600f00780c */ /* 0x000fce0003f06070 */
[----:B----4-:R-:W4:Y:S08]  /*0630*/  @P5 LDC.64 R72, c[0x0][0x3d0] ;  /* 0x0000f400ff485b82 */ /* 0x010f300000000a00 */
[----:B-1----:R-:W1:Y:S01]  /*0640*/  @P5 LDC.64 R74, c[0x0][0x438] ;  /* 0x00010e00ff4a5b82 */ /* 0x002e620000000a00 */
[----:B------:R-:W-:-:S04]  /*0650*/  @P2 IMAD.WIDE.U32 R82, R0, 0x8, R82 ;  /* 0x0000000800522825 */ /* 0x000fc800078e0052 */
[----:B------:R-:W-:-:S03]  /*0660*/  @P2 IMAD.WIDE.U32 R84, R0, 0x8, R84 ;  /* 0x0000000800542825 */ /* 0x000fc600078e0054 */
[----:B--2---:R-:W2:Y:S01]  /*0670*/  @P6 LDC.64 R78, c[0x0][0x3d0] ;  /* 0x0000f400ff4e6b82 */ /* 0x004ea20000000a00 */
[----:B------:R-:W-:Y:S01]  /*0680*/  @P2 IADD3 R0, PT, PT, R0, 0x20, RZ ;  /* 0x0000002000002810 */ /* 0x000fe20007ffe0ff */
[----:B------:R1:W5:Y:S06]  /*0690*/  @P2 LDG.E.64 R50, desc[UR6][R82.64] ;  /* 0x0000000652322981 */ /* 0x00036c000c1e1b00 */
[----:B------:R-:W2:Y:S01]  /*06a0*/  @P6 LDC.64 R76, c[0x0][0x438] ;  /* 0x00010e00ff4c6b82 */ /* 0x000ea20000000a00 */
[C---:B0-----:R-:W-:Y:S01]  /*06b0*/  @P3 IMAD.WIDE.U32 R6, R0.reuse, 0x8, R6 ;  /* 0x0000000800063825 */ /* 0x041fe200078e0006 */
[----:B------:R0:W5:Y:S03]  /*06c0*/  @P2 LD.E.64 R30, desc[UR6][R84.64] ;  /* 0x00000006541e2980 */ /* 0x000166000c101b00 */
[C---:B---3--:R-:W-:Y:S01]  /*06d0*/  @P3 IMAD.WIDE.U32 R70, R0.reuse, 0x8, R70 ;  /* 0x0000000800463825 */ /* 0x048fe200078e0046 */
[----:B------:R0:W5:Y:S02]  /*06e0*/  @P3 LDG.E.64 R48, desc[UR6][R6.64] ;  /* 0x0000000606303981 */ /* 0x000164000c1e1b00 */
[----:B------:R-:W3:Y:S01]  /*06f0*/  @P1 LDC.64 R80, c[0x0][0x3d0] ;  /* 0x0000f400ff501b82 */ /* 0x000ee20000000a00 */
[----:B------:R-:W-:Y:S01]  /*0700*/  @P3 VIADD R0, R0, 0x20 ;  /* 0x0000002000003836 */ /* 0x000fe20000000000 */
[----:B------:R0:W5:Y:S06]  /*0710*/  @P3 LD.E.64 R28, desc[UR6][R70.64] ;  /* 0x00000006461c3980 */ /* 0x00016c000c101b00 */
[----:B------:R-:W0:Y:S01]  /*0720*/  @P1 LDC.64 R88, c[0x0][0x438] ;  /* 0x00010e00ff581b82 */ /* 0x000e220000000a00 */
[----:B------:R-:W-:-:S04]  /*0730*/  @P4 IMAD.WIDE.U32 R68, R0, 0x8, R68 ;  /* 0x0000000800444825 */ /* 0x000fc800078e0044 */
[C---:B------:R-:W-:Y:S01]  /*0740*/  @P4 IMAD.WIDE.U32 R86, R0.reuse, 0x8, R86 ;  /* 0x0000000800564825 */ /* 0x040fe200078e0056 */
[----:B------:R0:W5:Y:S02]  /*0750*/  @P4 LDG.E.64 R2, desc[UR6][R68.64] ;  /* 0x0000000644024981 */ /* 0x000164000c1e1b00 */
[----:B------:R-:W0:Y:S01]  /*0760*/  @P0 LDC.64 R90, c[0x0][0x3d0] ;  /* 0x0000f400ff5a0b82 */ /* 0x000e220000000a00 */
[----:B------:R-:W-:Y:S01]  /*0770*/  @P4 VIADD R0, R0, 0x20 ;  /* 0x0000002000004836 */ /* 0x000fe20000000000 */
[----:B------:R0:W5:Y:S06]  /*0780*/  @P4 LD.E.64 R26, desc[UR6][R86.64] ;  /* 0x00000006561a4980 */ /* 0x00016c000c101b00 */
[----:B------:R-:W0:Y:S01]  /*0790*/  @P0 LDC.64 R92, c[0x0][0x438] ;  /* 0x00010e00ff5c0b82 */ /* 0x000e220000000a00 */
[----:B----4-:R-:W-:-:S04]  /*07a0*/  @P5 IMAD.WIDE.U32 R72, R0, 0x8, R72 ;  /* 0x0000000800485825 */ /* 0x010fc800078e0048 */
[C---:B-1----:R-:W-:Y:S01]  /*07b0*/  @P5 IMAD.WIDE.U32 R74, R0.reuse, 0x8, R74 ;  /* 0x00000008004a5825 */ /* 0x042fe200078e004a */
[----:B------:R-:W-:Y:S01]  /*07c0*/  @P5 IADD3 R0, PT, PT, R0, 0x20, RZ ;  /* 0x0000002000005810 */ /* 0x000fe20007ffe0ff */
[----:B------:R1:W5:Y:S04]  /*07d0*/  @P5 LDG.E.64 R60, desc[UR6][R72.64] ;  /* 0x00000006483c5981 */ /* 0x000368000c1e1b00 */
[C---:B--2---:R-:W-:Y:S01]  /*07e0*/  @P6 IMAD.WIDE.U32 R78, R0.reuse, 0x8, R78 ;  /* 0x00000008004e6825 */ /* 0x044fe200078e004e */
[----:B------:R1:W5:Y:S03]  /*07f0*/  @P5 LD.E.64 R24, desc[UR6][R74.64] ;  /* 0x000000064a185980 */ /* 0x000366000c101b00 */
[C---:B------:R-:W-:Y:S01]  /*0800*/  @P6 IMAD.WIDE.U32 R76, R0.reuse, 0x8, R76 ;  /* 0x00000008004c6825 */ /* 0x040fe200078e004c */
[----:B------:R1:W5:Y:S03]  /*0810*/  @P6 LDG.E.64 R62, desc[UR6][R78.64] ;  /* 0x000000064e3e6981 */ /* 0x000366000c1e1b00 */
[----:B------:R-:W-:Y:S01]  /*0820*/  @P6 VIADD R0, R0, 0x20 ;  /* 0x0000002000006836 */ /* 0x000fe20000000000 */
[----:B------:R1:W5:Y:S03]  /*0830*/  @P6 LD.E.64 R22, desc[UR6][R76.64] ;  /* 0x000000064c166980 */ /* 0x000366000c101b00 */
[----:B---3--:R-:W-:-:S04]  /*0840*/  @P1 IMAD.WIDE.U32 R80, R0, 0x8, R80 ;  /* 0x0000000800501825 */ /* 0x008fc800078e0050 */
[C---:B0-----:R-:W-:Y:S01]  /*0850*/  @P1 IMAD.WIDE.U32 R88, R0.reuse, 0x8, R88 ;  /* 0x0000000800581825 */ /* 0x041fe200078e0058 */
[----:B------:R1:W5:Y:S03]  /*0860*/  @P1 LDG.E.64 R64, desc[UR6][R80.64] ;  /* 0x0000000650401981 */ /* 0x000366000c1e1b00 */
[----:B------:R-:W-:Y:S01]  /*0870*/  @P1 VIADD R0, R0, 0x20 ;  /* 0x0000002000001836 */ /* 0x000fe20000000000 */
[----:B------:R1:W5:Y:S03]  /*0880*/  @P1 LD.E.64 R20, desc[UR6][R88.64] ;  /* 0x0000000658141980 */ /* 0x000366000c101b00 */
[----:B------:R-:W-:-:S04]  /*0890*/  @P0 IMAD.WIDE.U32 R90, R0, 0x8, R90 ;  /* 0x00000008005a0825 */ /* 0x000fc800078e005a */
[C---:B------:R-:W-:Y:S01]  /*08a0*/  @P0 IMAD.WIDE.U32 R92, R0.reuse, 0x8, R92 ;  /* 0x00000008005c0825 */ /* 0x040fe200078e005c */
[----:B------:R1:W5:Y:S04]  /*08b0*/  @P0 LDG.E.64 R66, desc[UR6][R90.64] ;  /* 0x000000065a420981 */ /* 0x000368000c1e1b00 */
[----:B------:R1:W5:Y:S01]  /*08c0*/  @P0 LD.E.64 R18, desc[UR6][R92.64] ;  /* 0x000000065c120980 */ /* 0x000362000c101b00 */
[----:B------:R-:W-:Y:S02]  /*08d0*/  ISETP.GE.U32.AND P1, PT, R15, 0x180, PT ;  /* 0x000001800f00780c */ /* 0x000fe40003f26070 */
        /* <DEDUP_REMOVED lines=9> */
.L_x_44546:
        /* <DEDUP_REMOVED lines=23> */
[----:B------:R-:W-:Y:S01]  /*0ae0*/  ISETP.GE.U32.AND P2, PT, R15, 0x120, PT ;  /* 0x000001200f00780c */ /* 0x000fe20003f46070 */
[----:B------:R-:W-:Y:S01]  /*0af0*/  @P6 VIADD R0, R0, 0x20 ;  /* 0x0000002000006836 */ /* 0x000fe20000000000 */
[----:B------:R2:W5:Y:S02]  /*0b00*/  @P6 LDG.E.64 R56, desc[UR6][R74.64] ;  /* 0x000000064a386981 */ /* 0x000564000c1e1b00 */
[----:B0-----:R-:W0:Y:S01]  /*0b10*/  @P4 LDC.64 R70, c[0x0][0x3d0] ;  /* 0x0000f400ff464b82 */ /* 0x001e220000000a00 */
[----:B---3--:R-:W-:Y:S01]  /*0b20*/  @P5 IMAD.WIDE.U32 R76, R0, 0x8, R76 ;  /* 0x00000008004c5825 */ /* 0x008fe200078e004c */
[----:B------:R-:W-:-:S02]  /*0b30*/  @P6 CS2R R34, SRZ ;  /* 0x0000000000226805 */ /* 0x000fc4000001ff00 */
[----:B------:R-:W-:Y:S02]  /*0b40*/  @P5 IADD3 R0, PT, PT, R0, 0x20, RZ ;  /* 0x0000002000005810 */ /* 0x000fe40007ffe0ff */
[C---:B------:R-:W-:Y:S01]  /*0b50*/  ISETP.GE.U32.AND P6, PT, R15.reuse, 0x140, PT ;  /* 0x000001400f00780c */ /* 0x040fe20003fc6070 */
[----:B------:R3:W5:Y:S01]  /*0b60*/  @P5 LDG.E.64 R58, desc[UR6][R76.64] ;  /* 0x000000064c3a5981 */ /* 0x000762000c1e1b00 */
[----:B--2---:R-:W2:Y:S01]  /*0b70*/  @P3 LDC.64 R74, c[0x0][0x3d0] ;  /* 0x0000f400ff4a3b82 */ /* 0x004ea20000000a00 */
[C---:B----4-:R-:W-:Y:S01]  /*0b80*/  @P1 IMAD.WIDE.U32 R78, R0.reuse, 0x8, R78 ;  /* 0x00000008004e1825 */ /* 0x050fe200078e004e */
[----:B------:R-:W-:Y:S02]  /*0b90*/  @P5 CS2R R32, SRZ ;  /* 0x0000000000205805 */ /* 0x000fe4000001ff00 */
[C---:B------:R-:W-:Y:S02]  /*0ba0*/  ISETP.GE.U32.AND P5, PT, R15.reuse, 0x160, PT ;  /* 0x000001600f00780c */ /* 0x040fe40003fa6070 */
[----:B------:R-:W-:Y:S01]  /*0bb0*/  @P1 CS2R R30, SRZ ;  /* 0x00000000001e1805 */ /* 0x000fe2000001ff00 */
[----:B------:R-:W-:Y:S01]  /*0bc0*/  @P1 VIADD R0, R0, 0x20 ;  /* 0x0000002000001836 */ /* 0x000fe20000000000 */
[----:B------:R4:W5:Y:S01]  /*0bd0*/  @P1 LDG.E.64 R50, desc[UR6][R78.64] ;  /* 0x000000064e321981 */ /* 0x000962000c1e1b00 */
[----:B------:R-:W4:Y:S01]  /*0be0*/  @P2 LDC.64 R82, c[0x0][0x3d0] ;  /* 0x0000f400ff522b82 */ /* 0x000f220000000a00 */
[----:B------:R-:W-:Y:S01]  /*0bf0*/  ISETP.GE.U32.AND P1, PT, R15, 0x180, PT ;  /* 0x000001800f00780c */ /* 0x000fe20003f26070 */
[----:B-1----:R-:W-:-:S06]  /*0c00*/  @P0 IMAD.WIDE.U32 R80, R0, 0x8, R80 ;  /* 0x0000000800500825 */ /* 0x002fcc00078e0050 */
[----:B------:R-:W1:Y:S01]  /*0c10*/  @P6 LDC.64 R84, c[0x0][0x3d0] ;  /* 0x0000f400ff546b82 */ /* 0x000e620000000a00 */
[----:B------:R-:W-:Y:S01]  /*0c20*/  @P0 VIADD R0, R0, 0x20 ;  /* 0x0000002000000836 */ /* 0x000fe20000000000 */
[----:B------:R1:W5:Y:S03]  /*0c30*/  @P0 LDG.E.64 R48, desc[UR6][R80.64] ;  /* 0x0000000650300981 */ /* 0x000366000c1e1b00 */
[----:B0-----:R-:W-:-:S03]  /*0c40*/  @P4 IMAD.WIDE.U32 R72, R0, 0x8, R70 ;  /* 0x0000000800484825 */ /* 0x001fc600078e0046 */
[----:B---3--:R-:W0:Y:S01]  /*0c50*/  @P5 LDC.64 R76, c[0x0][0x3d0] ;  /* 0x0000f400ff4c5b82 */ /* 0x008e220000000a00 */
[----:B------:R-:W-:Y:S01]  /*0c60*/  @P4 IADD3 R0, PT, PT, R0, 0x20, RZ ;  /* 0x0000002000004810 */ /* 0x000fe20007ffe0ff */
[----:B------:R3:W5:Y:S06]  /*0c70*/  @P4 LDG.E.64 R2, desc[UR6][R72.64] ;  /* 0x0000000648024981 */ /* 0x00076c000c1e1b00 */
[----:B------:R-:W3:Y:S01]  /*0c80*/  @P1 LDC.64 R70, c[0x0][0x3d0] ;  /* 0x0000f400ff461b82 */ /* 0x000ee20000000a00 */
[----:B--2---:R-:W-:-:S04]  /*0c90*/  @P3 IMAD.WIDE.U32 R74, R0, 0x8, R74 ;  /* 0x00000008004a3825 */ /* 0x004fc800078e004a */
[----:B------:R-:W-:Y:S01]  /*0ca0*/  @P3 VIADD R0, R0, 0x20 ;  /* 0x0000002000003836 */ /* 0x000fe20000000000 */
[----:B------:R2:W5:Y:S03]  /*0cb0*/  @P3 LDG.E.64 R60, desc[UR6][R74.64] ;  /* 0x000000064a3c3981 */ /* 0x000566000c1e1b00 */
[----:B----4-:R-:W-:-:S04]  /*0cc0*/  @P2 IMAD.WIDE.U32 R82, R0, 0x8, R82 ;  /* 0x0000000800522825 */ /* 0x010fc800078e0052 */
[----:B------:R-:W-:Y:S01]  /*0cd0*/  @P2 VIADD R0, R0, 0x20 ;  /* 0x0000002000002836 */ /* 0x000fe20000000000 */
[----:B------:R2:W5:Y:S03]  /*0ce0*/  @P2 LDG.E.64 R62, desc[UR6][R82.64] ;  /* 0x00000006523e2981 */ /* 0x000566000c1e1b00 */
[C---:B-1----:R-:W-:Y:S01]  /*0cf0*/  @P6 IMAD.WIDE.U32 R84, R0.reuse, 0x8, R84 ;  /* 0x0000000800546825 */ /* 0x042fe200078e0054 */
[----:B------:R-:W-:-:S04]  /*0d00*/  @P6 IADD3 R0, PT, PT, R0, 0x20, RZ ;  /* 0x0000002000006810 */ /* 0x000fc80007ffe0ff */
[----:B------:R2:W5:Y:S01]  /*0d10*/  @P6 LDG.E.64 R64, desc[UR6][R84.64] ;  /* 0x0000000654406981 */ /* 0x000562000c1e1b00 */
[----:B0-----:R-:W-:-:S04]  /*0d20*/  @P5 IMAD.WIDE.U32 R76, R0, 0x8, R76 ;  /* 0x00000008004c5825 */ /* 0x001fc800078e004c */
[----:B------:R-:W-:Y:S01]  /*0d30*/  @P5 VIADD R0, R0, 0x20 ;  /* 0x0000002000005836 */ /* 0x000fe20000000000 */
[----:B------:R2:W5:Y:S03]  /*0d40*/  @P5 LDG.E.64 R66, desc[UR6][R76.64] ;  /* 0x000000064c425981 */ /* 0x000566000c1e1b00 */
[----:B---3--:R-:W-:-:S05]  /*0d50*/  @P1 IMAD.WIDE.U32 R70, R0, 0x8, R70 ;  /* 0x0000000800461825 */ /* 0x008fca00078e0046 */
[----:B------:R2:W5:Y:S01]  /*0d60*/  @P1 LDG.E.64 R68, desc[UR6][R70.64] ;  /* 0x0000000646441981 */ /* 0x000562000c1e1b00 */
[----:B------:R-:W-:Y:S02]  /*0d70*/  @P0 CS2R R28, SRZ ;  /* 0x00000000001c0805 */ /* 0x000fe4000001ff00 */
[----:B------:R-:W-:Y:S02]  /*0d80*/  @P4 CS2R R26, SRZ ;  /* 0x00000000001a4805 */ /* 0x000fe4000001ff00 */
[----:B------:R-:W-:Y:S02]  /*0d90*/  @P3 CS2R R24, SRZ ;  /* 0x0000000000183805 */ /* 0x000fe4000001ff00 */
[----:B------:R-:W-:Y:S02]  /*0da0*/  @P2 CS2R R22, SRZ ;  /* 0x0000000000162805 */ /* 0x000fe4000001ff00 */
[----:B------:R-:W-:Y:S02]  /*0db0*/  @P6 CS2R R20, SRZ ;  /* 0x0000000000146805 */ /* 0x000fe4000001ff00 */
[----:B------:R-:W-:-:S02]  /*0dc0*/  @P5 CS2R R18, SRZ ;  /* 0x0000000000125805 */ /* 0x000fc4000001ff00 */
[----:B--2---:R-:W-:-:S07]  /*0dd0*/  @P1 CS2R R6, SRZ ;  /* 0x0000000000061805 */ /* 0x004fce000001ff00 */
.L_x_44547:
[----:B------:R-:W-:Y:S05]  /*0de0*/  BSYNC.RECONVERGENT B0 ;  /* 0x0000000000007941 */ /* 0x000fea0003800200 */
.L_x_44545:
[----:B------:R-:W0:Y:S02]  /*0df0*/  LDCU UR4, c[0x0][0x384] ;  /* 0x00007080ff0477ac */ /* 0x000e240008000800 */
[----:B0-----:R-:W-:-:S13]  /*0e00*/  ISETP.GE.AND P0, PT, R101, UR4, PT ;  /* 0x0000000465007c0c */ /* 0x001fda000bf06270 */
[----:B------:R-:W-:Y:S05]  /*0e10*/  @P0 EXIT ;  /* 0x000000000000094d */ /* 0x000fea0003800000 */
[----:B-----5:R-:W-:Y:S01]  /*0e20*/  IMAD.MOV.U32 R124, RZ, RZ, R50 ;  /* 0x000000ffff7c7224 */ /* 0x020fe200078e0032 */
[----:B------:R-:W-:Y:S01]  /*0e30*/  SHF.R.U64 R125, R50, 0x10, R51 ;  /* 0x00000010327d7819 */ /* 0x000fe20000001233 */
[--C-:B------:R-:W-:Y:S01]  /*0e40*/  IMAD.MOV.U32 R50, RZ, RZ, R49.reuse ;  /* 0x000000ffff327224 */ /* 0x100fe200078e0031 */
[--C-:B------:R-:W-:Y:S01]  /*0e50*/  SHF.R.U64 R127, R48, 0x10, R49.reuse ;  /* 0x00000010307f7819 */ /* 0x100fe20000001231 */
[----:B------:R-:W-:Y:S01]  /*0e60*/  IMAD.MOV.U32 R70, RZ, RZ, R52 ;  /* 0x000000ffff467224 */ /* 0x000fe200078e0034 */
[----:B------:R-:W-:Y:S01]  /*0e70*/  SHF.R.U32.HI R76, RZ, 0x10, R49 ;  /* 0x00000010ff4c7819 */ /* 0x000fe20000011631 */
[----:B------:R-:W-:Y:S01]  /*0e80*/  IMAD.MOV.U32 R118, RZ, RZ, R54 ;  /* 0x000000ffff767224 */ /* 0x000fe200078e0036 */
[----:B------:R-:W-:Y:S01]  /*0e90*/  SHF.R.U64 R72, R52, 0x10, R53 ;  /* 0x0000001034487819 */ /* 0x000fe20000001235 */
[----:B------:R-:W-:Y:S01]  /*0ea0*/  IMAD.MOV.U32 R122, RZ, RZ, R58 ;  /* 0x000000ffff7a7224 */ /* 0x000fe200078e003a */
[----:B------:R-:W-:Y:S01]  /*0eb0*/  SHF.R.U64 R119, R54, 0x10, R55 ;  /* 0x0000001036777819 */ /* 0x000fe20000001237 */
[----:B------:R-:W-:Y:S01]  /*0ec0*/  IMAD.MOV.U32 R130, RZ, RZ, R60 ;  /* 0x000000ffff827224 */ /* 0x000fe200078e003c */
[----:B------:R-:W-:Y:S01]  /*0ed0*/  SHF.R.U64 R123, R58, 0x10, R59 ;  /* 0x000000103a7b7819 */ /* 0x000fe2000000123b */
[----:B------:R-:W-:Y:S01]  /*0ee0*/  IMAD.MOV.U32 R49, RZ, RZ, R61 ;  /* 0x000000ffff317224 */ /* 0x000fe200078e003d */
[--C-:B------:R-:W-:Y:S01]  /*0ef0*/  SHF.R.U32.HI R74, RZ, 0x10, R55.reuse ;  /* 0x00000010ff4a7819 */ /* 0x100fe20000011637 */
[----:B------:R-:W-:Y:S01]  /*0f00*/  IMAD.MOV.U32 R52, RZ, RZ, R55 ;  /* 0x000000ffff347224 */ /* 0x000fe200078e0037 */
[----:B------:R-:W-:Y:S01]  /*0f10*/  MOV R54, R59 ;  /* 0x0000003b00367202 */ /* 0x000fe20000000f00 */
[----:B------:R-:W-:Y:S01]  /*0f20*/  IMAD.MOV.U32 R55, RZ, RZ, R51 ;  /* 0x000000ffff377224 */ /* 0x000fe200078e0033 */
[----:B------:R-:W-:Y:S01]  /*0f30*/  SHF.R.U32.HI R58, RZ, 0x10, R59 ;  /* 0x00000010ff3a7819 */ /* 0x000fe2000001163b */
[----:B------:R-:W-:Y:S01]  /*0f40*/  IMAD.MOV.U32 R128, RZ, RZ, R2 ;  /* 0x000000ffff807224 */ /* 0x000fe200078e0002 */
[----:B------:R-:W-:Y:S01]  /*0f50*/  SHF.R.U32.HI R59, RZ, 0x10, R51 ;  /* 0x00000010ff3b7819 */ /* 0x000fe20000011633 */
[----:B------:R-:W-:Y:S01]  /*0f60*/  IMAD.MOV.U32 R51, RZ, RZ, R63 ;  /* 0x000000ffff337224 */ /* 0x000fe200078e003f */
[----:B------:R-:W-:Y:S01]  /*0f70*/  MOV R132, R62 ;  /* 0x0000003e00847202 */ /* 0x000fe20000000f00 */
[----:B------:R-:W-:Y:S01]  /*0f80*/  IMAD.MOV.U32 R134, RZ, RZ, R64 ;  /* 0x000000ffff867224 */ /* 0x000fe200078e0040 */
[----:B------:R-:W-:Y:S01]  /*0f90*/  PRMT R130, R130, 0x5410, R49 ;  /* 0x0000541082827816 */ /* 0x000fe20000000031 */
[----:B------:R-:W-:Y:S01]  /*0fa0*/  IMAD.HI.U32 R49, R100, -0x326172a9, RZ ;  /* 0xcd9e8d5764317827 */ /* 0x000fe200078e00ff */
[----:B------:R-:W-:Y:S01]  /*0fb0*/  PRMT R132, R132, 0x5410, R51 ;  /* 0x0000541084847816 */ /* 0x000fe20000000033 */
[----:B------:R-:W0:Y:S01]  /*0fc0*/  LDCU UR8, c[0x0][0x404] ;  /* 0x00008080ff0877ac */ /* 0x000e220008000800 */
[----:B------:R-:W-:Y:S01]  /*0fd0*/  MOV R126, R48 ;  /* 0x00000030007e7202 */ /* 0x000fe20000000f00 */
[----:B------:R-:W-:Y:S01]  /*0fe0*/  IMAD.HI.U32 R51, R99, -0x2daee0ad, RZ ;  /* 0xd2511f5363337827 */ /* 0x000fe200078e00ff */
[----:B------:R-:W-:Y:S01]  /*0ff0*/  LOP3.LUT R49, R98, R49, R102, 0x96, !PT ;  /* 0x0000003162317212 */ /* 0x000fe200078e9666 */
[----:B------:R-:W1:Y:S01]  /*1000*/  LDCU.U8 UR9, c[0x0][0x410] ;  /* 0x00008200ff0977ac */ /* 0x000e620008000000 */
[----:B------:R-:W-:Y:S01]  /*1010*/  MOV R71, R53 ;  /* 0x0000003500477202 */ /* 0x000fe20000000f00 */
[----:B------:R-:W-:Y:S01]  /*1020*/  IMAD.MOV.U32 R148, RZ, RZ, R66 ;  /* 0x000000ffff947224 */ /* 0x000fe200078e0042 */
[----:B------:R-:W-:Y:S01]  /*1030*/  SHF.R.U32.HI R73, RZ, 0x10, R53 ;  /* 0x00000010ff497819 */ /* 0x000fe20000011635 */
[----:B------:R-:W-:Y:S01]  /*1040*/  IMAD.MOV.U32 R53, RZ, RZ, R57 ;  /* 0x000000ffff357224 */ /* 0x000fe200078e0039 */
[----:B------:R-:W-:Y:S01]  /*1050*/  MOV R120, R56 ;  /* 0x0000003800787202 */ /* 0x000fe20000000f00 */
[----:B------:R-:W2:Y:S01]  /*1060*/  LDCU UR12, c[0x0][0x448] ;  /* 0x00008900ff0c77ac */ /* 0x000ea20008000800 */
[----:B------:R-:W-:-:S02]  /*1070*/  MOV R48, R3 ;  /* 0x0000000300307202 */ /* 0x000fc40000000f00 */
[----:B------:R-:W-:Y:S01]  /*1080*/  LOP3.LUT R51, R51, R103, RZ, 0x3c, !PT ;  /* 0x0000006733337212 */ /* 0x000fe200078e3cff */
[----:B------:R-:W3:Y:S01]  /*1090*/  LDCU.64 UR10, c[0x0][0x408] ;  /* 0x00008100ff0a77ac */ /* 0x000ee20008000a00 */
[----:B------:R-:W-:Y:S01]  /*10a0*/  PRMT R118, R118, 0x5410, R52 ;  /* 0x0000541076767816 */ /* 0x000fe20000000034 */
[----:B------:R-:W-:Y:S01]  /*10b0*/  IMAD R52, R99, -0x2daee0ad, RZ ;  /* 0xd2511f5363347824 */ /* 0x000fe200078e02ff */
[----:B------:R-:W-:Y:S01]  /*10c0*/  PRMT R126, R126, 0x5410, R50 ;  /* 0x000054107e7e7816 */ /* 0x000fe20000000032 */
[----:B------:R-:W-:Y:S01]  /*10d0*/  IMAD.HI.U32 R50, R49, -0x2daee0ad, RZ ;  /* 0xd2511f5331327827 */ /* 0x000fe200078e00ff */
[----:B------:R-:W-:Y:S01]  /*10e0*/  PRMT R120, R120, 0x5410, R53 ;  /* 0x0000541078787816 */ /* 0x000fe20000000035 */
[----:B------:R-:W4:Y:S01]  /*10f0*/  LDCU.64 UR4, c[0x0][0x3a0] ;  /* 0x00007400ff0477ac */ /* 0x000f220008000a00 */
[----:B------:R-:W-:Y:S01]  /*1100*/  PRMT R128, R128, 0x5410, R48 ;  /* 0x0000541080807816 */ /* 0x000fe20000000030 */
[----:B------:R-:W-:Y:S01]  /*1110*/  IMAD R48, R100, -0x326172a9, RZ ;  /* 0xcd9e8d5764307824 */ /* 0x000fe200078e02ff */
[----:B------:R-:W-:Y:S01]  /*1120*/  LOP3.LUT R47, R47, R52, R50, 0x96, !PT ;  /* 0x000000342f2f7212 */ /* 0x000fe200078e9632 */
[----:B------:R-:W-:Y:S01]  /*1130*/  IMAD.HI.U32 R53, R51, -0x326172a9, RZ ;  /* 0xcd9e8d5733357827 */ /* 0x000fe200078e00ff */
[----:B------:R-:W-:-:S02]  /*1140*/  SHF.R.U64 R159, R20, 0x10, R21 ;  /* 0x00000010149f7819 */ /* 0x000fc40000001215 */
[----:B------:R-:W-:Y:S01]  /*1150*/  SHF.R.U64 R129, R2, 0x10, R3 ;  /* 0x0000001002817819 */ /* 0x000fe20000001203 */
[----:B------:R-:W-:Y:S01]  /*1160*/  IMAD R50, R49, -0x2daee0ad, RZ ;  /* 0xd2511f5331327824 */ /* 0x000fe200078e02ff */
[----:B------:R-:W-:Y:S01]  /*1170*/  LOP3.LUT R46, R46, R48, R53, 0x96, !PT ;  /* 0x000000302e2e7212 */ /* 0x000fe200078e9635 */
[----:B------:R-:W-:Y:S01]  /*1180*/  IMAD R51, R51, -0x326172a9, RZ ;  /* 0xcd9e8d5733337824 */ /* 0x000fe200078e02ff */
[----:B------:R-:W-:Y:S01]  /*1190*/  SHF.R.U32.HI R77, RZ, 0x10, R3 ;  /* 0x00000010ff4d7819 */ /* 0x000fe20000011603 */
[----:B------:R-:W-:Y:S01]  /*11a0*/  IMAD.HI.U32 R49, R47, -0x326172a9, RZ ;  /* 0xcd9e8d572f317827 */ /* 0x000fe200078e00ff */
[----:B------:R-:W-:Y:S02]  /*11b0*/  MOV R4, R68 ;  /* 0x0000004400047202 */ /* 0x000fe40000000f00 */
[----:B------:R-:W-:Y:S01]  /*11c0*/  SHF.R.U64 R0, R68, 0x10, R69 ;  /* 0x0000001044007819 */ /* 0x000fe20000001245 */
[----:B------:R-:W-:Y:S01]  /*11d0*/  IMAD.HI.U32 R48, R46, -0x2daee0ad, RZ ;  /* 0xd2511f532e307827 */ /* 0x000fe200078e00ff */
[----:B------:R-:W-:-:S02]  /*11e0*/  LOP3.LUT R44, R44, R51, R49, 0x96, !PT ;  /* 0x000000332c2c7212 */ /* 0x000fc400078e9631 */
[----:B------:R-:W-:Y:S01]  /*11f0*/  SHF.R.U32.HI R2, RZ, 0x10, R69 ;  /* 0x00000010ff027819 */ /* 0x000fe20000011645 */
[----:B------:R-:W-:Y:S01]  /*1200*/  IMAD R49, R46, -0x2daee0ad, RZ ;  /* 0xd2511f532e317824 */ /* 0x000fe200078e02ff */
[----:B------:R-:W-:Y:S01]  /*1210*/  LOP3.LUT R45, R45, R50, R48, 0x96, !PT ;  /* 0x000000322d2d7212 */ /* 0x000fe200078e9630 */
[----:B------:R-:W-:Y:S01]  /*1220*/  IMAD.HI.U32 R46, R44, -0x2daee0ad, RZ ;  /* 0xd2511f532c2e7827 */ /* 0x000fe200078e00ff */
[----:B------:R-:W-:Y:S02]  /*1230*/  SHF.R.U64 R131, R60, 0x10, R61 ;  /* 0x000000103c837819 */ /* 0x000fe4000000123d */
[--C-:B------:R-:W-:Y:S01]  /*1240*/  SHF.R.U64 R121, R56, 0x10, R57.reuse ;  /* 0x0000001038797819 */ /* 0x100fe20000001239 */
[----:B------:R-:W-:Y:S01]  /*1250*/  IMAD R48, R47, -0x326172a9, RZ ;  /* 0xcd9e8d572f307824 */ /* 0x000fe200078e02ff */
[----:B------:R-:W-:Y:S01]  /*1260*/  LOP3.LUT R43, R43, R49, R46, 0x96, !PT ;  /* 0x000000312b2b7212 */ /* 0x000fe200078e962e */
[----:B------:R-:W-:Y:S01]  /*1270*/  IMAD.HI.U32 R47, R45, -0x326172a9, RZ ;  /* 0xcd9e8d572d2f7827 */ /* 0x000fe200078e00ff */
[----:B------:R-:W-:-:S02]  /*1280*/  SHF.R.U32.HI R75, RZ, 0x10, R57 ;  /* 0x00000010ff4b7819 */ /* 0x000fc40000011639 */
[----:B------:R-:W-:Y:S01]  /*1290*/  SHF.R.U32.HI R60, RZ, 0x10, R61 ;  /* 0x00000010ff3c7819 */ /* 0x000fe2000001163d */
[----:B------:R-:W-:Y:S01]  /*12a0*/  IMAD R46, R45, -0x326172a9, RZ ;  /* 0xcd9e8d572d2e7824 */ /* 0x000fe200078e02ff */
[----:B------:R-:W-:Y:S01]  /*12b0*/  LOP3.LUT R42, R42, R48, R47, 0x96, !PT ;  /* 0x000000302a2a7212 */ /* 0x000fe200078e962f */
[----:B------:R-:W-:Y:S01]  /*12c0*/  IMAD.HI.U32 R45, R43, -0x326172a9, RZ ;  /* 0xcd9e8d572b2d7827 */ /* 0x000fe200078e00ff */
[--C-:B------:R-:W-:Y:S02]  /*12d0*/  SHF.R.U64 R133, R62, 0x10, R63.reuse ;  /* 0x000000103e857819 */ /* 0x100fe4000000123f */
[----:B------:R-:W-:Y:S01]  /*12e0*/  SHF.R.U32.HI R61, RZ, 0x10, R63 ;  /* 0x00000010ff3d7819 */ /* 0x000fe2000001163f */
        /* <DEDUP_REMOVED lines=9> */
[----:B------:R-:W-:Y:S01]  /*1380*/  SHF.R.U64 R160, R18, 0x10, R19 ;  /* 0x0000001012a07819 */ /* 0x000fe20000001213 */
[----:B------:R-:W-:Y:S01]  /*1390*/  IMAD R44, R43, -0x326172a9, RZ ;  /* 0xcd9e8d572b2c7824 */ /* 0x000fe200078e02ff */
[----:B------:R-:W-:Y:S01]  /*13a0*/  LOP3.LUT R16, R16, R42, R45, 0x96, !PT ;  /* 0x0000002a10107212 */ /* 0x000fe200078e962d */
[----:B------:R-:W-:Y:S01]  /*13b0*/  IMAD.HI.U32 R43, R41, -0x326172a9, RZ ;  /* 0xcd9e8d57292b7827 */ /* 0x000fe200078e00ff */
[----:B------:R-:W-:-:S02]  /*13c0*/  MOV R56, R65 ;  /* 0x0000004100387202 */ /* 0x000fc40000000f00 */
[----:B------:R-:W-:Y:S01]  /*13d0*/  SHF.R.U64 R135, R64, 0x10, R65 ;  /* 0x0000001040877819 */ /* 0x000fe20000001241 */
[----:B------:R-:W-:Y:S01]  /*13e0*/  IMAD R42, R41, -0x326172a9, RZ ;  /* 0xcd9e8d57292a7824 */ /* 0x000fe200078e02ff */
[----:B------:R-:W-:Y:S01]  /*13f0*/  LOP3.LUT R14, R14, R44, R43, 0x96, !PT ;  /* 0x0000002c0e0e7212 */ /* 0x000fe200078e962b */
[----:B------:R-:W-:Y:S01]  /*1400*/  IMAD.HI.U32 R41, R16, -0x326172a9, RZ ;  /* 0xcd9e8d5710297827 */ /* 0x000fe200078e00ff */
[----:B------:R-:W-:Y:S02]  /*1410*/  SHF.R.U32.HI R62, RZ, 0x10, R65 ;  /* 0x00000010ff3e7819 */ /* 0x000fe40000011641 */
[----:B------:R-:W-:Y:S01]  /*1420*/  SHF.R.U64 R149, R66, 0x10, R67 ;  /* 0x0000001042957819 */ /* 0x000fe20000001243 */
[----:B------:R-:W-:Y:S01]  /*1430*/  IMAD R43, R40, -0x2daee0ad, RZ ;  /* 0xd2511f53282b7824 */ /* 0x000fe200078e02ff */
[----:B------:R-:W-:Y:S01]  /*1440*/  LOP3.LUT R12, R12, R42, R41, 0x96, !PT ;  /* 0x0000002a0c0c7212 */ /* 0x000fe200078e9629 */
[----:B------:R-:W-:Y:S01]  /*1450*/  IMAD.HI.U32 R40, R14, -0x2daee0ad, RZ ;  /* 0xd2511f530e287827 */ /* 0x000fe200078e00ff */
[----:B------:R-:W-:-:S02]  /*1460*/  SHF.R.U32.HI R63, RZ, 0x10, R67 ;  /* 0x00000010ff3f7819 */ /* 0x000fc40000011643 */
[--C-:B------:R-:W-:Y:S01]  /*1470*/  SHF.R.U64 R150, R38, 0x10, R39.reuse ;  /* 0x0000001026967819 */ /* 0x100fe20000001227 */
[----:B------:R-:W-:Y:S01]  /*1480*/  IMAD R16, R16, -0x326172a9, RZ ;  /* 0xcd9e8d5710107824 */ /* 0x000fe200078e02ff */
[----:B------:R-:W-:Y:S01]  /*1490*/  LOP3.LUT R13, R13, R43, R40, 0x96, !PT ;  /* 0x0000002b0d0d7212 */ /* 0x000fe200078e9628 */
[----:B------:R-:W-:Y:S01]  /*14a0*/  IMAD R40, R14, -0x2daee0ad, RZ ;  /* 0xd2511f530e287824 */ /* 0x000fe200078e02ff */
[----:B------:R-:W-:Y:S01]  /*14b0*/  SHF.R.U32.HI R52, RZ, 0x10, R39 ;  /* 0x00000010ff347819 */ /* 0x000fe20000011627 */
[----:B------:R-:W-:Y:S01]  /*14c0*/  IMAD.HI.U32 R14, R12, -0x2daee0ad, RZ ;  /* 0xd2511f530c0e7827 */ /* 0x000fe200078e00ff */
[--C-:B------:R-:W-:Y:S02]  /*14d0*/  SHF.R.U64 R151, R36, 0x10, R37.reuse ;  /* 0x0000001024977819 */ /* 0x100fe40000001225 */
[----:B------:R-:W-:Y:S01]  /*14e0*/  SHF.R.U32.HI R50, RZ, 0x10, R37 ;  /* 0x00000010ff327819 */ /* 0x000fe20000011625 */
[----:B------:R-:W-:Y:S01]  /*14f0*/  IMAD.HI.U32 R41, R13, -0x326172a9, RZ ;  /* 0xcd9e8d570d297827 */ /* 0x000fe200078e00ff */
[----:B------:R-:W-:-:S02]  /*1500*/  LOP3.LUT R11, R11, R40, R14, 0x96, !PT ;  /* 0x000000280b0b7212 */ /* 0x000fc400078e960e */
[----:B------:R-:W-:Y:S01]  /*1510*/  SHF.R.U32.HI R40, RZ, 0x10, R21 ;  /* 0x00000010ff287819 */ /* 0x000fe20000011615 */
[----:B------:R-:W-:Y:S01]  /*1520*/  IMAD R13, R13, -0x326172a9, RZ ;  /* 0xcd9e8d570d0d7824 */ /* 0x000fe200078e02ff */
[----:B------:R-:W-:Y:S01]  /*1530*/  LOP3.LUT R10, R10, R16, R41, 0x96, !PT ;  /* 0x000000100a0a7212 */ /* 0x000fe200078e9629 */
[----:B------:R-:W-:Y:S01]  /*1540*/  IMAD R16, R12, -0x2daee0ad, RZ ;  /* 0xd2511f530c107824 */ /* 0x000fe200078e02ff */
[----:B------:R-:W-:Y:S01]  /*1550*/  PRMT R159, R159, 0x5410, R40 ;  /* 0x000054109f9f7816 */ /* 0x000fe20000000028 */
[----:B------:R-:W-:Y:S01]  /*1560*/  IMAD.HI.U32 R12, R11, -0x326172a9, RZ ;  /* 0xcd9e8d570b0c7827 */ /* 0x000fe200078e00ff */
[----:B------:R-:W-:Y:S02]  /*1570*/  SHF.R.U64 R41, R6, 0x10, R7 ;  /* 0x0000001006297819 */ /* 0x000fe40000001207 */
[----:B------:R-:W-:Y:S01]  /*1580*/  SHF.R.U64 R152, R34, 0x10, R35 ;  /* 0x0000001022987819 */ /* 0x000fe20000001223 */
[----:B------:R-:W-:Y:S01]  /*1590*/  IMAD.HI.U32 R14, R10, -0x2daee0ad, RZ ;  /* 0xd2511f530a0e7827 */ /* 0x000fe200078e00ff */
[----:B------:R-:W-:-:S02]  /*15a0*/  LOP3.LUT R40, R5, R13, R12, 0x96, !PT ;  /* 0x0000000d05287212 */ /* 0x000fc400078e960c */
[----:B------:R-:W-:Y:S01]  /*15b0*/  SHF.R.U32.HI R51, RZ, 0x10, R35 ;  /* 0x00000010ff337819 */ /* 0x000fe20000011623 */
[----:B------:R-:W-:Y:S01]  /*15c0*/  IMAD R5, R10, -0x2daee0ad, RZ ;  /* 0xd2511f530a057824 */ /* 0x000fe200078e02ff */
[----:B------:R-:W-:Y:S01]  /*15d0*/  LOP3.LUT R96, R9, R16, R14, 0x96, !PT ;  /* 0x0000001009607212 */ /* 0x000fe200078e960e */
[----:B------:R-:W-:Y:S01]  /*15e0*/  IMAD.HI.U32 R10, R40, -0x2daee0ad, RZ ;  /* 0xd2511f53280a7827 */ /* 0x000fe200078e00ff */
[----:B------:R-:W-:Y:S02]  /*15f0*/  SHF.R.U32.HI R9, RZ, 0x10, R19 ;  /* 0x00000010ff097819 */ /* 0x000fe40000011613 */
[----:B------:R-:W-:Y:S01]  /*1600*/  SHF.R.U64 R153, R32, 0x10, R33 ;  /* 0x0000001020997819 */ /* 0x000fe20000001221 */
[----:B------:R-:W-:Y:S01]  /*1610*/  IMAD.MOV.U32 R3, RZ, RZ, R69 ;  /* 0x000000ffff037224 */ /* 0x000fe200078e0045 */
[----:B------:R-:W-:Y:S01]  /*1620*/  LOP3.LUT R97, R97, R5, R10, 0x96, !PT ;  /* 0x0000000561617212 */ /* 0x000fe200078e960a */
[----:B------:R-:W-:Y:S01]  /*1630*/  IMAD R11, R11, -0x326172a9, RZ ;  /* 0xcd9e8d570b0b7824 */ /* 0x000fe200078e02ff */
[----:B------:R-:W-:Y:S01]  /*1640*/  SHF.R.U32.HI R5, RZ, 0x10, R7 ;  /* 0x00000010ff057819 */ /* 0x000fe20000011607 */
[----:B------:R-:W-:Y:S01]  /*1650*/  IMAD.HI.U32 R12, R96, -0x326172a9, RZ ;  /* 0xcd9e8d57600c7827 */ /* 0x000fe200078e00ff */
[----:B------:R-:W-:-:S02]  /*1660*/  PRMT R3, R3, 0x5410, R72 ;  /* 0x0000541003037816 */ /* 0x000fc40000000048 */
[----:B------:R-:W-:Y:S01]  /*1670*/  SHF.R.U32.HI R48, RZ, 0x10, R33 ;  /* 0x00000010ff307819 */ /* 0x000fe20000011621 */
[----:B------:R-:W-:Y:S01]  /*1680*/  IMAD.MOV.U32 R57, RZ, RZ, R67 ;  /* 0x000000ffff397224 */ /* 0x000fe200078e0043 */
[--C-:B------:R-:W-:Y:S01]  /*1690*/  SHF.R.U64 R154, R30, 0x10, R31.reuse ;  /* 0x000000101e9a7819 */ /* 0x100fe2000000121f */
[----:B------:R-:W-:Y:S01]  /*16a0*/  HADD2.F32 R16, -RZ, R6.H0_H0 ;  /* 0x20000006ff107230 */ /* 0x000fe20000004100 */
[----:B------:R-:W-:Y:S01]  /*16b0*/  SHF.R.U32.HI R46, RZ, 0x10, R31 ;  /* 0x00000010ff2e7819 */ /* 0x000fe2000001161f */
[----:B------:R-:W-:Y:S01]  /*16c0*/  HADD2.F32 R14, -RZ, R7.H0_H0 ;  /* 0x20000007ff0e7230 */ /* 0x000fe20000004100 */
[--C-:B------:R-:W-:Y:S01]  /*16d0*/  SHF.R.U64 R155, R28, 0x10, R29.reuse ;  /* 0x000000101c9b7819 */ /* 0x100fe2000000121d */
[----:B------:R-:W-:Y:S01]  /*16e0*/  HADD2.F32 R10, -RZ, R0.H0_H0 ;  /* 0x20000000ff0a7230 */ /* 0x000fe20000004100 */
[----:B------:R-:W-:Y:S01]  /*16f0*/  SHF.R.U32.HI R47, RZ, 0x10, R29 ;  /* 0x00000010ff2f7819 */ /* 0x000fe2000001161d */
[----:B------:R-:W-:Y:S01]  /*1700*/  HADD2.F32 R7, -RZ, R41.H0_H0 ;  /* 0x20000029ff077230 */ /* 0x000fe20000004100 */
[--C-:B------:R-:W-:Y:S01]  /*1710*/  SHF.R.U64 R156, R26, 0x10, R27.reuse ;  /* 0x000000101a9c7819 */ /* 0x100fe2000000121b */
[----:B------:R-:W-:Y:S01]  /*1720*/  HADD2.F32 R5, -RZ, R5.H0_H0 ;  /* 0x20000005ff057230 */ /* 0x000fe20000004100 */
[----:B------:R-:W-:Y:S01]  /*1730*/  SHF.R.U32.HI R44, RZ, 0x10, R27 ;  /* 0x00000010ff2c7819 */ /* 0x000fe2000001161b */
[----:B------:R-:W-:Y:S01]  /*1740*/  IMAD R96, R96, -0x326172a9, RZ ;  /* 0xcd9e8d5760607824 */ /* 0x000fe200078e02ff */
[--C-:B------:R-:W-:Y:S01]  /*1750*/  SHF.R.U64 R157, R24, 0x10, R25.reuse ;  /* 0x00000010189d7819 */ /* 0x100fe20000001219 */
[----:B------:R-:W-:Y:S01]  /*1760*/  IMAD R6, R40, -0x2daee0ad, RZ ;  /* 0xd2511f5328067824 */ /* 0x000fe200078e02ff */
[----:B------:R-:W-:-:S02]  /*1770*/  SHF.R.U32.HI R42, RZ, 0x10, R25 ;  /* 0x00000010ff2a7819 */ /* 0x000fc40000011619 */
[--C-:B------:R-:W-:Y:S02]  /*1780*/  SHF.R.U64 R158, R22, 0x10, R23.reuse ;  /* 0x00000010169e7819 */ /* 0x100fe40000001217 */
[----:B------:R-:W-:Y:S02]  /*1790*/  SHF.R.U32.HI R43, RZ, 0x10, R23 ;  /* 0x00000010ff2b7819 */ /* 0x000fe40000011617 */
[----:B------:R-:W-:Y:S01]  /*17a0*/  PRMT R160, R160, 0x5410, R9 ;  /* 0x00005410a0a07816 */ /* 0x000fe20000000009 */
[----:B------:R-:W-:Y:S01]  /*17b0*/  HADD2.F32 R9, -RZ, R3.H0_H0 ;  /* 0x20000003ff097230 */ /* 0x000fe20000004100 */
[----:B------:R-:W-:Y:S01]  /*17c0*/  LOP3.LUT R17, R17, R11, R12, 0x96, !PT ;  /* 0x0000000b11117212 */ /* 0x000fe200078e960c */
[----:B------:R-:W-:Y:S01]  /*17d0*/  IMAD.MOV.U32 R12, RZ, RZ, RZ ;  /* 0x000000ffff0c7224 */ /* 0x000fe200078e00ff */
[----:B------:R-:W-:Y:S01]  /*17e0*/  LOP3.LUT R13, R8, 0x3, RZ, 0xc0, !PT ;  /* 0x00000003080d7812 */ /* 0x000fe200078ec0ff */
        /* <DEDUP_REMOVED lines=25> */
.L_x_45303:
[----:B------:R-:W0:Y:S08]  /*1980*/  LDC.64 R92, c[0x0][0x3f0] ;  /* 0x0000fc00ff5c7b82 */ /* 0x000e300000000a00 */
[----:B------:R-:W1:Y:S01]  /*1990*/  LDC.64 R94, c[0x0][0x3f8] ;  /* 0x0000fe00ff5e7b82 */ /* 0x000e620000000a00 */
[----:B0-----:R-:W-:-:S05]  /*19a0*/  IMAD.WIDE R112, R101, 0x4, R92 ;  /* 0x0000000465707825 */ /* 0x001fca00078e025c */
[----:B------:R-:W2:Y:S01]  /*19b0*/  LDG.E R92, desc[UR6][R112.64] ;  /* 0x00000006705c7981 */ /* 0x000ea2000c1e1900 */
[----:B-1----:R-:W-:Y:S02]  /*19c0*/  IMAD.WIDE R110, R101, 0x4, R94 ;  /* 0x00000004656e7825 */ /* 0x002fe400078e025e */
[----:B------:R-:W0:Y:S03]  /*19d0*/  LDC R94, c[0x0][0x388] ;  /* 0x0000e200ff5e7b82 */ /* 0x000e260000000800 */
[----:B------:R1:W5:Y:S01]  /*19e0*/  LDG.E R93, desc[UR6][R110.64] ;  /* 0x000000066e5d7981 */ /* 0x000362000c1e1900 */
[----:B------:R-:W-:Y:S01]  /*19f0*/  ISETP.GE.U32.AND P5, PT, R15, 0x20, PT ;  /* 0x000000200f00780c */ /* 0x000fe20003fa6070 */
[----:B------:R-:W-:Y:S01]  /*1a00*/  BSSY.RECONVERGENT B0, `(.L_x_44548) ;  /* 0x000037a000007945 */ /* 0x000fe20003800200 */
[----:B------:R-:W-:Y:S01]  /*1a10*/  IMAD.MOV.U32 R104, RZ, RZ, RZ ;  /* 0x000000ffff687224 */ /* 0x000fe200078e00ff */
[----:B------:R-:W3:Y:S01]  /*1a20*/  S2R R95, SR_TID.X ;  /* 0x00000000005f7919 */ /* 0x000ee20000002100 */
[----:B0-----:R-:W-:-:S05]  /*1a30*/  IMAD R108, R101, R94, RZ ;  /* 0x0000005e656c7224 */ /* 0x001fca00078e02ff */
[----:B------:R-:W-:-:S04]  /*1a40*/  SHF.R.S32.HI R107, RZ, 0x1f, R108 ;  /* 0x0000001fff6b7819 */ /* 0x000fc8000001146c */
[----:B------:R-:W-:Y:S02]  /*1a50*/  LEA.HI R108, R107, R108, RZ, 0x2 ;  /* 0x0000006c6b6c7211 */ /* 0x000fe400078f10ff */
[----:B--2---:R-:W-:-:S13]  /*1a60*/  ISETP.GE.AND P0, PT, R92, 0x1, PT ;  /* 0x000000015c00780c */ /* 0x004fda0003f06270 */
[----:B------:R-:W-:-:S05]  /*1a70*/  @P0 IADD3 R105, PT, PT, R92, -0x1, RZ ;  /* 0xffffffff5c690810 */ /* 0x000fca0007ffe0ff */
[----:B------:R-:W-:-:S05]  /*1a80*/  @P0 IMAD R105, R105, R94, RZ ;  /* 0x0000005e69690224 */ /* 0x000fca00078e02ff */
[----:B------:R-:W-:-:S04]  /*1a90*/  @P0 SHF.R.S32.HI R106, RZ, 0x1f, R105 ;  /* 0x0000001fff6a0819 */ /* 0x000fc80000011469 */
[----:B------:R-:W-:Y:S02]  /*1aa0*/  @P0 LEA.HI R106, R106, R105, RZ, 0x2 ;  /* 0x000000696a6a0211 */ /* 0x000fe400078f10ff */
[----:B---3--:R-:W-:-:S04]  /*1ab0*/  LOP3.LUT R105, R95, 0x1f, RZ, 0xc0, !PT ;  /* 0x0000001f5f697812 */ /* 0x008fc800078ec0ff */
        /* <DEDUP_REMOVED lines=8> */
.L_x_44551:
[----:B------:R-:W-:Y:S05]  /*1b40*/  BSYNC.RECONVERGENT B1 ;  /* 0x0000000000017941 */ /* 0x000fea0003800200 */
.L_x_44550:
[----:B------:R-:W-:Y:S01]  /*1b50*/  UISETP.NE.U32.AND UP0, UPT, UR4, URZ, UPT ;  /* 0x000000ff0400728c */ /* 0x000fe2000bf05070 */
[----:B------:R-:W-:Y:S03]  /*1b60*/  BSSY.RECONVERGENT B1, `(.L_x_44552) ;  /* 0x000034f000017945 */ /* 0x000fe60003800200 */
[----:B------:R-:W-:-:S09]  /*1b70*/  UISETP.NE.AND.EX UP0, UPT, UR5, URZ, UPT, UP0 ;  /* 0x000000ff0500728c */ /* 0x000fd2000bf05300 */
[----:B------:R-:W-:Y:S05]  /*1b80*/  BRA.U !UP0, `(.L_x_44553) ;  /* 0x0000001908bc7547 */ /* 0x000fea000b800000 */
[----:B------:R-:W0:Y:S02]  /*1b90*/  LDC.64 R44, c[0x0][0x3a0] ;  /* 0x0000e800ff2c7b82 */ /* 0x000e240000000a00 */
[----:B0-----:R-:W-:-:S06]  /*1ba0*/  IMAD.WIDE.U32 R46, R106, 0x10, R44 ;  /* 0x000000106a2e7825 */ /* 0x001fcc00078e002c */
[----:B------:R-:W5:Y:S01]  /*1bb0*/  LDG.E.128 R44, desc[UR6][R46.64] ;  /* 0x000000062e2c7981 */ /* 0x000f62000c1e1d00 */
[----:B------:R-:W-:Y:S01]  /*1bc0*/  ISETP.GT.AND P1, PT, R92, RZ, PT ;  /* 0x000000ff5c00720c */ /* 0x000fe20003f24270 */
[----:B------:R-:W-:-:S12]  /*1bd0*/  BSSY.RECONVERGENT B2, `(.L_x_44554) ;  /* 0x000006a000027945 */ /* 0x000fd80003800200 */
        /* <DEDUP_REMOVED lines=19> */
.L_x_44558:
        /* <DEDUP_REMOVED lines=13> */
.L_x_44560:
[----:B------:R-:W-:Y:S05]  /*1de0*/  BSYNC.RECONVERGENT B4 ;  /* 0x0000000000047941 */ /* 0x000fea0003800200 */
.L_x_44559:
[----:B------:R-:W-:Y:S01]  /*1df0*/  IMAD.WIDE.U32 R112, R100, -0x326172a9, RZ ;  /* 0xcd9e8d5764707825 */ /* 0x000fe200078e00ff */
[----:B------:R-:W-:-:S03]  /*1e00*/  LOP3.LUT R17, R12, R109, R103, 0x96, !PT ;  /* 0x0000006d0c117212 */ /* 0x000fc600078e9667 */
[----:B------:R-:W-:Y:S01]  /*1e10*/  IMAD.MOV.U32 R107, RZ, RZ, RZ ;  /* 0x000000ffff6b7224 */ /* 0x000fe200078e00ff */
        /* <DEDUP_REMOVED lines=46> */
[C---:B------:R-:W-:Y:S02]  /*2100*/  VIADD R17, R103.reuse, 0xdb3d7428 ;  /* 0xdb3d742867117836 */ /* 0x040fe40000000000 */
[----:B------:R-:W-:Y:S01]  /*2110*/  VIADD R97, R103, 0x96a522ad ;  /* 0x96a522ad67617836 */ /* 0x000fe20000000000 */
[----:B------:R-:W-:Y:S02]  /*2120*/  LOP3.LUT R13, R13, R96, R113, 0x96, !PT ;  /* 0x000000600d0d7212 */ /* 0x000fe400078e9671 */
[----:B------:R-:W-:Y:S01]  /*2130*/  LOP3.LUT R17, R17, R110, R109, 0x96, !PT ;  /* 0x0000006e11117212 */ /* 0x000fe200078e966d */
[----:B------:R-:W-:Y:S02]  /*2140*/  IMAD.MOV.U32 R109, RZ, RZ, R6 ;  /* 0x000000ffff6d7224 */ /* 0x000fe400078e0006 */
[----:B------:R-:W-:-:S04]  /*2150*/  IMAD.WIDE.U32 R110, R13, -0x2daee0ad, RZ ;  /* 0xd2511f530d6e7825 */ /* 0x000fc800078e00ff */
[----:B------:R-:W-:Y:S01]  /*2160*/  IMAD.WIDE.U32 R114, R17, -0x326172a9, RZ ;  /* 0xcd9e8d5711727825 */ /* 0x000fe200078e00ff */
[----:B------:R-:W-:Y:S02]  /*2170*/  IADD3 R17, PT, PT, R102, -0x700cb87f, RZ ;  /* 0x8ff3478166117810 */ /* 0x000fe40007ffe0ff */
[----:B------:R-:W-:Y:S01]  /*2180*/  LOP3.LUT R97, R97, R108, R111, 0x96, !PT ;  /* 0x0000006c61617212 */ /* 0x000fe200078e966f */
[----:B------:R-:W-:Y:S01]  /*2190*/  IMAD.MOV.U32 R96, RZ, RZ, R114 ;  /* 0x000000ffff607224 */ /* 0x000fe200078e0072 */
[----:B------:R-:W-:Y:S02]  /*21a0*/  LOP3.LUT R17, R17, R112, R115, 0x96, !PT ;  /* 0x0000007011117212 */ /* 0x000fe400078e9673 */
[----:B------:R-:W-:-:S07]  /*21b0*/  MOV R108, R110 ;  /* 0x0000006e006c7202 */ /* 0x000fce0000000f00 */
.L_x_44557:
[----:B------:R-:W-:Y:S05]  /*21c0*/  BSYNC.RECONVERGENT B3 ;  /* 0x0000000000037941 */ /* 0x000fea0003800200 */
.L_x_44556:
[----:B------:R-:W-:Y:S01]  /*21d0*/  I2FP.F32.U32 R109, R109 ;  /* 0x0000006d006d7245 */ /* 0x000fe20000201000 */
[----:B------:R-:W-:Y:S02]  /*21e0*/  HFMA2 R6, -RZ, RZ, 0.1171875, 0 ;  /* 0x2f800000ff067431 */ /* 0x000fe400000001ff */
[----:B-----5:R-:W-:-:S03]  /*21f0*/  FMUL.FTZ R13, R40, UR11 ;  /* 0x0000000b280d7c20 */ /* 0x020fc60008410000 */
[----:B------:R-:W-:Y:S01]  /*2200*/  FFMA.FTZ R6, R109, R6, 1.1641532182693481445e-10 ;  /* 0x2f0000006d067423 */ /* 0x000fe20000010006 */
[----:B------:R-:W-:-:S04]  /*2210*/  FMUL.FTZ R13, R13, UR10 ;  /* 0x0000000a0d0d7c20 */ /* 0x000fc80008410000 */
[----:B------:R-:W-:-:S04]  /*2220*/  FSETP.GTU.FTZ.AND P2, PT, R6, UR8, PT ;  /* 0x0000000806007c0b */ /* 0x000fc8000bf5c000 */
[----:B------:R-:W-:Y:S02]  /*2230*/  FSEL R13, R13, RZ, !P2 ;  /* 0x000000ff0d0d7208 */ /* 0x000fe40005000000 */
[----:B------:R-:W-:-:S03]  /*2240*/  SEL R6, RZ, 0x1, P2 ;  /* 0x00000001ff067807 */ /* 0x000fc60001000000 */
[----:B------:R-:W-:Y:S01]  /*2250*/  FADD.FTZ R44, R44, R13 ;  /* 0x0000000d2c2c7221 */ /* 0x000fe20000010000 */
[----:B------:R-:W-:-:S07]  /*2260*/  PRMT R4, R6, 0x7610, R4 ;  /* 0x0000761006047816 */ /* 0x000fce0000000004 */
.L_x_44555:
[----:B------:R-:W-:Y:S05]  /*2270*/  BSYNC.RECONVERGENT B2 ;  /* 0x0000000000027941 */ /* 0x000fea0003800200 */
.L_x_44554:
        /* <DEDUP_REMOVED lines=20> */
.L_x_44565:
        /* <DEDUP_REMOVED lines=13> */
.L_x_44567:
[----:B------:R-:W-:Y:S05]  /*2490*/  BSYNC.RECONVERGENT B4 ;  /* 0x0000000000047941 */ /* 0x000fea0003800200 */
.L_x_44566:
[----:B------:R-:W-:Y:S01]  /*24a0*/  IMAD.WIDE.U32 R114, R100, -0x326172a9, RZ ;  /* 0xcd9e8d5764727825 */ /* 0x000fe200078e00ff */
[----:B------:R-:W-:Y:S02]  /*24b0*/  LOP3.LUT R13, R12, R111, R103, 0x96, !PT ;  /* 0x0000006f0c0d7212 */ /* 0x000fe400078e9667 */
[----:B------:R-:W-:Y:S01]  /*24c0*/  MOV R109, R108 ;  /* 0x0000006c006d7202 */ /* 0x000fe20000000f00 */
[----:B------:R-:W-:Y:S01]  /*24d0*/  VIADD R17, R102, 0x8ff34781 ;  /* 0x8ff3478166117836 */ /* 0x000fe20000000000 */
        /* <DEDUP_REMOVED lines=57> */
.L_x_44564:
[----:B------:R-:W-:Y:S05]  /*2870*/  BSYNC.RECONVERGENT B3 ;  /* 0x0000000000037941 */ /* 0x000fea0003800200 */
.L_x_44563:
[----:B------:R-:W-:Y:S01]  /*2880*/  I2FP.F32.U32 R110, R109 ;  /* 0x0000006d006e7245 */ /* 0x000fe20000201000 */
[----:B------:R-:W-:Y:S02]  /*2890*/  IMAD.MOV.U32 R107, RZ, RZ, 0x2f800000 ;  /* 0x2f800000ff6b7424 */ /* 0x000fe400078e00ff */
[----:B-----5:R-:W-:Y:S02]  /*28a0*/  FMUL.FTZ R108, R41, UR11 ;  /* 0x0000000b296c7c20 */ /* 0x020fe40008410000 */
[----:B------:R-:W-:Y:S02]  /*28b0*/  FFMA.FTZ R107, R110, R107, 1.1641532182693481445e-10 ;  /* 0x2f0000006e6b7423 */ /* 0x000fe4000001006b */
[----:B------:R-:W-:-:S03]  /*28c0*/  FMUL.FTZ R108, R108, UR10 ;  /* 0x0000000a6c6c7c20 */ /* 0x000fc60008410000 */
[----:B------:R-:W-:-:S04]  /*28d0*/  FSETP.GTU.FTZ.AND P2, PT, R107, UR8, PT ;  /* 0x000000086b007c0b */ /* 0x000fc8000bf5c000 */
[----:B------:R-:W-:Y:S02]  /*28e0*/  FSEL R108, R108, RZ, !P2 ;  /* 0x000000ff6c6c7208 */ /* 0x000fe40005000000 */
[----:B------:R-:W-:-:S03]  /*28f0*/  SEL R107, RZ, 0x1, P2 ;  /* 0x00000001ff6b7807 */ /* 0x000fc60001000000 */
[----:B------:R-:W-:Y:S01]  /*2900*/  FADD.FTZ R45, R45, R108 ;  /* 0x0000006c2d2d7221 */ /* 0x000fe20000010000 */
[----:B------:R-:W-:-:S07]  /*2910*/  PRMT R3, R107, 0x7610, R3 ;  /* 0x000076106b037816 */ /* 0x000fce0000000003 */
.L_x_44562:
[----:B------:R-:W-:Y:S05]  /*2920*/  BSYNC.RECONVERGENT B2 ;  /* 0x0000000000027941 */ /* 0x000fea0003800200 */
.L_x_44561:
        /* <DEDUP_REMOVED lines=20> */
.L_x_44572:
        /* <DEDUP_REMOVED lines=13> */
.L_x_44574:
[----:B------:R-:W-:Y:S05]  /*2b40*/  BSYNC.RECONVERGENT B4 ;  /* 0x0000000000047941 */ /* 0x000fea0003800200 */
.L_x_44573:
        /* <DEDUP_REMOVED lines=50> */
[----:B------:R-:W-:Y:S02]  /*2e70*/  IADD3 R13, PT, PT, R102, -0xe443238, RZ ;  /* 0xf1bbcdc8660d7810 */ /* 0x000fe40007ffe0ff */
[----:B------:R-:W-:Y:S01]  /*2e80*/  LOP3.LUT R17, R17, R110, R109, 0x96, !PT ;  /* 0x0000006e11117212 */ /* 0x000fe200078e966d */
[----:B------:R-:W-:Y:S01]  /*2e90*/  IMAD.MOV.U32 R109, RZ, RZ, R6 ;  /* 0x000000ffff6d7224 */ /* 0x000fe200078e0006 */
[----:B------:R-:W-:-:S03]  /*2ea0*/  LOP3.LUT R13, R13, R96, R113, 0x96, !PT ;  /* 0x000000600d0d7212 */ /* 0x000fc600078e9671 */
[----:B------:R-:W-:-:S04]  /*2eb0*/  IMAD.WIDE.U32 R114, R17, -0x326172a9, RZ ;  /* 0xcd9e8d5711727825 */ /* 0x000fc800078e00ff */
[----:B------:R-:W-:Y:S01]  /*2ec0*/  IMAD.WIDE.U32 R110, R13, -0x2daee0ad, RZ ;  /* 0xd2511f530d6e7825 */ /* 0x000fe200078e00ff */
[----:B------:R-:W-:-:S03]  /*2ed0*/  MOV R96, R114 ;  /* 0x0000007200607202 */ /* 0x000fc60000000f00 */
[----:B------:R-:W-:Y:S01]  /*2ee0*/  VIADD R17, R102, 0x8ff34781 ;  /* 0x8ff3478166117836 */ /* 0x000fe20000000000 */
[----:B------:R-:W-:Y:S01]  /*2ef0*/  LOP3.LUT R97, R97, R108, R111, 0x96, !PT ;  /* 0x0000006c61617212 */ /* 0x000fe200078e966f */
[----:B------:R-:W-:-:S03]  /*2f00*/  IMAD.MOV.U32 R108, RZ, RZ, R110 ;  /* 0x000000ffff6c7224 */ /* 0x000fc600078e006e */
[----:B------:R-:W-:-:S07]  /*2f10*/  LOP3.LUT R17, R17, R112, R115, 0x96, !PT ;  /* 0x0000007011117212 */ /* 0x000fce00078e9673 */
.L_x_44571:
[----:B------:R-:W-:Y:S05]  /*2f20*/  BSYNC.RECONVERGENT B3 ;  /* 0x0000000000037941 */ /* 0x000fea0003800200 */
.L_x_44570:
        /* <DEDUP_REMOVED lines=10> */
.L_x_44569:
[----:B------:R-:W-:Y:S05]  /*2fd0*/  BSYNC.RECONVERGENT B2 ;  /* 0x0000000000027941 */ /* 0x000fea0003800200 */
.L_x_44568:
        /* <DEDUP_REMOVED lines=19> */
.L_x_44578:
        /* <DEDUP_REMOVED lines=13> */
.L_x_44580:
[----:B------:R-:W-:Y:S05]  /*31e0*/  BSYNC.RECONVERGENT B3 ;  /* 0x0000000000037941 */ /* 0x000fea0003800200 */
.L_x_44579:
        /* <DEDUP_REMOVED lines=52> */
[----:B------:R-:W-:-:S03]  /*3530*/  LOP3.LUT R13, R13, R112, R111, 0x96, !PT ;  /* 0x000000700d0d7212 */ /* 0x000fc600078e966f */
        /* <DEDUP_REMOVED lines=8> */
.L_x_44577:
[----:B------:R-:W-:Y:S05]  /*35c0*/  BSYNC.RECONVERGENT B2 ;  /* 0x0000000000027941 */ /* 0x000fea0003800200 */
.L_x_44576:
        /* <DEDUP_REMOVED lines=9> */
[----:B------:R-:W-:Y:S01]  /*3660*/  PRMT R0, R6, 0x7610, R0 ;  /* 0x0000761006007816 */ /* 0x000fe20000000000 */
[----:B------:R-:W-:Y:S06]  /*3670*/  BRA `(.L_x_44575) ;  /* 0x0000001800747947 */ /* 0x000fec0003800000 */
.L_x_44553:
        /* <DEDUP_REMOVED lines=21> */
.L_x_44585:
        /* <DEDUP_REMOVED lines=13> */
.L_x_44587:
[----:B------:R-:W-:Y:S05]  /*38a0*/  BSYNC.RECONVERGENT B4 ;  /* 0x0000000000047941 */ /* 0x000fea0003800200 */
.L_x_44586:
[----:B------:R-:W-:Y:S01]  /*38b0*/  IMAD.WIDE.U32 R110, R100, -0x326172a9, RZ ;  /* 0xcd9e8d57646e7825 */ /* 0x000fe200078e00ff */
[----:B------:R-:W-:-:S03]  /*38c0*/  LOP3.LUT R46, R12, R97, R103, 0x96, !PT ;  /* 0x000000610c2e7212 */ /* 0x000fc600078e9667 */
[----:B------:R-:W-:Y:S01]  /*38d0*/  VIADD R44, R102, 0x9e3779b9 ;  /* 0x9e3779b9662c7836 */ /* 0x000fe20000000000 */
        /* <DEDUP_REMOVED lines=55> */
[----:B------:R-:W-:Y:S02]  /*3c50*/  LOP3.LUT R97, R97, R44, R111, 0x96, !PT ;  /* 0x0000002c61617212 */ /* 0x000fe400078e966f */
[----:B------:R-:W-:-:S07]  /*3c60*/  MOV R44, R6 ;  /* 0x00000006002c7202 */ /* 0x000fce0000000f00 */
.L_x_44584:
[----:B------:R-:W-:Y:S05]  /*3c70*/  BSYNC.RECONVERGENT B3 ;  /* 0x0000000000037941 */ /* 0x000fea0003800200 */
.L_x_44583:
[----:B------:R-:W-:Y:S01]  /*3c80*/  I2FP.F32.U32 R13, R44 ;  /* 0x0000002c000d7245 */ /* 0x000fe20000201000 */
[----:B------:R-:W-:Y:S02]  /*3c90*/  IMAD.MOV.U32 R6, RZ, RZ, 0x2f800000 ;  /* 0x2f800000ff067424 */ /* 0x000fe400078e00ff */
[----:B-----5:R-:W-:Y:S02]  /*3ca0*/  FMUL.FTZ R44, R40, UR11 ;  /* 0x0000000b282c7c20 */ /* 0x020fe40008410000 */
[----:B------:R-:W-:Y:S02]  /*3cb0*/  FFMA.FTZ R6, R13, R6, 1.1641532182693481445e-10 ;  /* 0x2f0000000d067423 */ /* 0x000fe40000010006 */
[----:B------:R-:W-:-:S03]  /*3cc0*/  FMUL.FTZ R44, R44, UR10 ;  /* 0x0000000a2c2c7c20 */ /* 0x000fc60008410000 */
[----:B------:R-:W-:-:S04]  /*3cd0*/  FSETP.GTU.FTZ.AND P1, PT, R6, UR8, PT ;  /* 0x0000000806007c0b */ /* 0x000fc8000bf3c000 */
[----:B------:R-:W-:Y:S02]  /*3ce0*/  SEL R6, RZ, 0x1, P1 ;  /* 0x00000001ff067807 */ /* 0x000fe40000800000 */
[----:B------:R-:W-:Y:S02]  /*3cf0*/  FSEL R44, R44, RZ, !P1 ;  /* 0x000000ff2c2c7208 */ /* 0x000fe40004800000 */
[----:B------:R-:W-:-:S07]  /*3d00*/  PRMT R4, R6, 0x7610, R4 ;  /* 0x0000761006047816 */ /* 0x000fce0000000004 */
.L_x_44582:
[----:B------:R-:W-:Y:S05]  /*3d10*/  BSYNC.RECONVERGENT B2 ;  /* 0x0000000000027941 */ /* 0x000fea0003800200 */
.L_x_44581:
        /* <DEDUP_REMOVED lines=17> */
.L_x_44592:
        /* <DEDUP_REMOVED lines=13> */
.L_x_44594:
[----:B------:R-:W-:Y:S05]  /*3f00*/  BSYNC.RECONVERGENT B4 ;  /* 0x0000000000047941 */ /* 0x000fea0003800200 */
.L_x_44593:
        /* <DEDUP_REMOVED lines=54> */
[----:B------:R-:W-:Y:S02]  /*4270*/  HFMA2 R13, -RZ, RZ, 0, 0 ;  /* 0x00000000ff0d7431 */ /* 0x000fe400000001ff */
[----:B------:R-:W-:Y:S01]  /*4280*/  IMAD.WIDE.U32 R108, R6, -0x2daee0ad, RZ ;  /* 0xd2511f53066c7825 */ /* 0x000fe200078e00ff */
[----:B------:R-:W-:Y:S02]  /*4290*/  LOP3.LUT R17, R17, R112, R115, 0x96, !PT ;  /* 0x0000007011117212 */ /* 0x000fe400078e9673 */
[----:B------:R-:W-:Y:S01]  /*42a0*/  MOV R96, R114 ;  /* 0x0000007200607202 */ /* 0x000fe20000000f00 */
[----:B------:R-:W-:Y:S01]  /*42b0*/  IMAD.MOV.U32 R6, RZ, RZ, R110 ;  /* 0x000000ffff067224 */ /* 0x000fe200078e006e */
[----:B------:R-:W-:Y:S01]  /*42c0*/  LOP3.LUT R97, R97, R46, R109, 0x96, !PT ;  /* 0x0000002e61617212 */ /* 0x000fe200078e966d */
[----:B------:R-:W-:-:S07]  /*42d0*/  IMAD.MOV.U32 R110, RZ, RZ, R108 ;  /* 0x000000ffff6e7224 */ /* 0x000fce00078e006c */
.L_x_44591:
[----:B------:R-:W-:Y:S05]  /*42e0*/  BSYNC.RECONVERGENT B3 ;  /* 0x0000000000037941 */ /* 0x000fea0003800200 */
.L_x_44590:
[----:B------:R-:W-:Y:S01]  /*42f0*/  I2FP.F32.U32 R45, R6 ;  /* 0x00000006002d7245 */ /* 0x000fe20000201000 */
[----:B------:R-:W-:-:S04]  /*4300*/  IMAD.MOV.U32 R6, RZ, RZ, 0x2f800000 ;  /* 0x2f800000ff067424 */ /* 0x000fc800078e00ff */
[----:B------:R-:W-:Y:S01]  /*4310*/  FFMA.FTZ R6, R45, R6, 1.1641532182693481445e-10 ;  /* 0x2f0000002d067423 */ /* 0x000fe20000010006 */
[----:B-----5:R-:W-:-:S04]  /*4320*/  FMUL.FTZ R45, R41, UR11 ;  /* 0x0000000b292d7c20 */ /* 0x020fc80008410000 */
[----:B------:R-:W-:Y:S01]  /*4330*/  FSETP.GTU.FTZ.AND P1, PT, R6, UR8, PT ;  /* 0x0000000806007c0b */ /* 0x000fe2000bf3c000 */
[----:B------:R-:W-:-:S03]  /*4340*/  FMUL.FTZ R45, R45, UR10 ;  /* 0x0000000a2d2d7c20 */ /* 0x000fc60008410000 */
[----:B------:R-:W-:Y:S02]  /*4350*/  SEL R6, RZ, 0x1, P1 ;  /* 0x00000001ff067807 */ /* 0x000fe40000800000 */
[----:B------:R-:W-:Y:S02]  /*4360*/  FSEL R45, R45, RZ, !P1 ;  /* 0x000000ff2d2d7208 */ /* 0x000fe40004800000 */
[----:B------:R-:W-:-:S07]  /*4370*/  PRMT R3, R6, 0x7610, R3 ;  /* 0x0000761006037816 */ /* 0x000fce0000000003 */
.L_x_44589:
[----:B------:R-:W-:Y:S05]  /*4380*/  BSYNC.RECONVERGENT B2 ;  /* 0x0000000000027941 */ /* 0x000fea0003800200 */
.L_x_44588:
        /* <DEDUP_REMOVED lines=17> */
.L_x_44599:
        /* <DEDUP_REMOVED lines=13> */
.L_x_44601:
[----:B------:R-:W-:Y:S05]  /*4570*/  BSYNC.RECONVERGENT B4 ;  /* 0x0000000000047941 */ /* 0x000fea0003800200 */
.L_x_44600:
        /* <DEDUP_REMOVED lines=50> */
[C---:B------:R-:W-:Y:S02]  /*48a0*/  VIADD R13, R103.reuse, 0xdb3d7428 ;  /* 0xdb3d7428670d7836 */ /* 0x040fe40000000000 */
[----:B------:R-:W-:-:S03]  /*48b0*/  VIADD R97, R103, 0x96a522ad ;  /* 0x96a522ad67617836 */ /* 0x000fc60000000000 */
        /* <DEDUP_REMOVED lines=9> */
.L_x_44598:
[----:B------:R-:W-:Y:S05]  /*4950*/  BSYNC.RECONVERGENT B3 ;  /* 0x0000000000037941 */ /* 0x000fea0003800200 */
.L_x_44597:
[----:B------:R-:W-:Y:S01]  /*4960*/  I2FP.F32.U32 R46, R46 ;  /* 0x0000002e002e7245 */ /* 0x000fe20000201000 */
[----:B------:R-:W-:-:S05]  /*4970*/  HFMA2 R13, -RZ, RZ, 0.1171875, 0 ;  /* 0x2f800000ff0d7431 */ /* 0x000fca00000001ff */
[----:B------:R-:W-:Y:S01]  /*4980*/  FFMA.FTZ R13, R46, R13, 1.1641532182693481445e-10 ;  /* 0x2f0000002e0d7423 */ /* 0x000fe2000001000d */
[----:B-----5:R-:W-:-:S04]  /*4990*/  FMUL.FTZ R46, R42, UR11 ;  /* 0x0000000b2a2e7c20 */ /* 0x020fc80008410000 */
[----:B------:R-:W-:Y:S01]  /*49a0*/  FSETP.GTU.FTZ.AND P1, PT, R13, UR8, PT ;  /* 0x000000080d007c0b */ /* 0x000fe2000bf3c000 */
[----:B------:R-:W-:-:S03]  /*49b0*/  FMUL.FTZ R46, R46, UR10 ;  /* 0x0000000a2e2e7c20 */ /* 0x000fc60008410000 */
[----:B------:R-:W-:Y:S02]  /*49c0*/  SEL R13, RZ, 0x1, P1 ;  /* 0x00000001ff0d7807 */ /* 0x000fe40000800000 */
[----:B------:R-:W-:Y:S02]  /*49d0*/  FSEL R46, R46, RZ, !P1 ;  /* 0x000000ff2e2e7208 */ /* 0x000fe40004800000 */
[----:B------:R-:W-:-:S07]  /*49e0*/  PRMT R2, R13, 0x7610, R2 ;  /* 0x000076100d027816 */ /* 0x000fce0000000002 */
.L_x_44596:
[----:B------:R-:W-:Y:S05]  /*49f0*/  BSYNC.RECONVERGENT B2 ;  /* 0x0000000000027941 */ /* 0x000fea0003800200 */
.L_x_44595:
        /* <DEDUP_REMOVED lines=16> */
.L_x_44604:
        /* <DEDUP_REMOVED lines=13> */
.L_x_44606:
[----:B------:R-:W-:Y:S05]  /*4bd0*/  BSYNC.RECONVERGENT B3 ;  /* 0x0000000000037941 */ /* 0x000fea0003800200 */
.L_x_44605:
[----:B------:R-:W-:Y:S01]  /*4be0*/  IMAD.WIDE.U32 R114, R100, -0x326172a9, RZ ;  /* 0xcd9e8d5764727825 */ /* 0x000fe200078e00ff */
[----:B------:R-:W-:-:S03]  /*4bf0*/  LOP3.LUT R13, R12, R109, R103, 0x96, !PT ;  /* 0x0000006d0c0d7212 */ /* 0x000fc600078e9667 */
[----:B------:R-:W-:Y:S01]  /*4c00*/  VIADD R17, R102, 0x8ff34781 ;  /* 0x8ff3478166117836 */ /* 0x000fe20000000000 */
[----:B------:R-:W-:Y:S01]  /*4c10*/  LOP3.LUT R6, R98, R115, R102, 0x96, !PT ;  /* 0x0000007362067212 */ /* 0x000fe200078e9666 */
[----:B------:R-:W-:-:S04]  /*4c20*/  IMAD.WIDE.U32 R96, R13, -0x326172a9, RZ ;  /* 0xcd9e8d570d607825 */ /* 0x000fc800078e00ff */
[----:B------:R-:W-:-:S04]  /*4c30*/  IMAD.WIDE.U32 R112, R6, -0x2daee0ad, RZ ;  /* 0xd2511f5306707825 */ /* 0x000fc800078e00ff */
[----:B------:R-:W-:Y:S02]  /*4c40*/  VIADD R6, R103, 0xbb67ae85 ;  /* 0xbb67ae8567067836 */ /* 0x000fe40000000000 */
[----:B------:R-:W-:Y:S02]  /*4c50*/  VIADD R13, R102, 0x9e3779b9 ;  /* 0x9e3779b9660d7836 */ /* 0x000fe40000000000 */
[----:B------:R-:W-:Y:S01]  /*4c60*/  IMAD.MOV.U32 R47, RZ, RZ, R110 ;  /* 0x000000ffff2f7224 */ /* 0x000fe200078e006e */
        /* <DEDUP_REMOVED lines=52> */
.L_x_44603:
[----:B------:R-:W-:Y:S05]  /*4fb0*/  BSYNC.RECONVERGENT B2 ;  /* 0x0000000000027941 */ /* 0x000fea0003800200 */
.L_x_44602:
        /* <DEDUP_REMOVED lines=9> */
.L_x_44575:
[----:B------:R-:W-:Y:S05]  /*5050*/  BSYNC.RECONVERGENT B1 ;  /* 0x0000000000017941 */ /* 0x000fea0003800200 */
.L_x_44552:
[----:B------:R-:W0:Y:S01]  /*5060*/  LDC.64 R108, c[0x0][0x3a8] ;  /* 0x0000ea00ff6c7b82 */ /* 0x000e220000000a00 */
[----:B------:R-:W-:Y:S01]  /*5070*/  BSSY.RECONVERGENT B1, `(.L_x_44607) ;  /* 0x0000010000017945 */ /* 0x000fe20003800200 */
[----:B------:R-:W-:Y:S01]  /*5080*/  MOV R6, R110 ;  /* 0x0000006e00067202 */ /* 0x000fe20000000f00 */
[----:B0-----:R-:W-:-:S05]  /*5090*/  IMAD.WIDE.U32 R108, R106, 0x10, R108 ;  /* 0x000000106a6c7825 */ /* 0x001fca00078e006c */
[----:B-----5:R0:W-:Y:S01]  /*50a0*/  STG.E.128 desc[UR6][R108.64], R44 ;  /* 0x0000002c6c007986 */ /* 0x0201e2000c101d06 */
[----:B------:R-:W-:Y:S05]  /*50b0*/  @!P0 BRA `(.L_x_44608) ;  /* 0x00000000002c8947 */ /* 0x000fea0003800000 */
[----:B------:R-:W1:Y:S01]  /*50c0*/  LDC.64 R112, c[0x0][0x3b0] ;  /* 0x0000ec00ff707b82 */ /* 0x000e620000000a00 */
[----:B0-----:R-:W-:Y:S01]  /*50d0*/  IMAD.U32 R109, R2, 0x10000, RZ ;  /* 0x00010000026d7824 */ /* 0x001fe200078e00ff */
[----:B------:R-:W-:Y:S02]  /*50e0*/  LOP3.LUT R110, R0, 0xffff, RZ, 0xc0, !PT ;  /* 0x0000ffff006e7812 */ /* 0x000fe400078ec0ff */
[----:B------:R-:W-:Y:S02]  /*50f0*/  LOP3.LUT R108, R3, 0xff, RZ, 0xc0, !PT ;  /* 0x000000ff036c7812 */ /* 0x000fe400078ec0ff */
[----:B------:R-:W-:Y:S02]  /*5100*/  LOP3.LUT R109, R109, 0xff0000, RZ, 0xc0, !PT ;  /* 0x00ff00006d6d7812 */ /* 0x000fe400078ec0ff */
[----:B------:R-:W-:-:S03]  /*5110*/  LOP3.LUT R107, R4, 0xff, RZ, 0xc0, !PT ;  /* 0x000000ff046b7812 */ /* 0x000fc600078ec0ff */
[----:B------:R-:W-:-:S05]  /*5120*/  IMAD R109, R110, 0x1000000, R109 ;  /* 0x010000006e6d7824 */ /* 0x000fca00078e026d */
[----:B------:R-:W-:-:S05]  /*5130*/  LEA R108, R108, R109, 0x8 ;  /* 0x0000006d6c6c7211 */ /* 0x000fca00078e40ff */
[----:B------:R-:W-:Y:S02]  /*5140*/  IMAD.IADD R107, R108, 0x1, R107 ;  /* 0x000000016c6b7824 */ /* 0x000fe400078e026b */
[----:B-1----:R-:W-:-:S05]  /*5150*/  IMAD.WIDE.U32 R112, R104, 0x4, R112 ;  /* 0x0000000468707825 */ /* 0x002fca00078e0070 */
[----:B------:R1:W-:Y:S02]  /*5160*/  STG.E desc[UR6][R112.64], R107 ;  /* 0x0000006b70007986 */ /* 0x0003e4000c101906 */
.L_x_44608:
[----:B------:R-:W-:Y:S05]  /*5170*/  BSYNC.RECONVERGENT B1 ;  /* 0x0000000000017941 */ /* 0x000fea0003800200 */
.L_x_44607:
[----:B------:R-:W-:Y:S01]  /*5180*/  VIADD R106, R106, 0x20 ;  /* 0x000000206a6a7836 */ /* 0x000fe20000000000 */
[----:B------:R-:W-:-:S07]  /*5190*/  IADD3 R104, PT, PT, R104, 0x20, RZ ;  /* 0x0000002068687810 */ /* 0x000fce0007ffe0ff */
.L_x_44549:
[----:B------:R-:W-:Y:S05]  /*51a0*/  BSYNC.RECONVERGENT B0 ;  /* 0x0000000000007941 */ /* 0x000fea0003800200 */
.L_x_44548:
        /* <DEDUP_REMOVED lines=9> */
.L_x_44612:
[----:B------:R-:W-:Y:S05]  /*5240*/  BSYNC.RECONVERGENT B1 ;  /* 0x0000000000017941 */ /* 0x000fea0003800200 */
.L_x_44611:
[----:B------:R-:W-:Y:S01]  /*5250*/  UISETP.NE.U32.AND UP0, UPT, UR4, URZ, UPT ;  /* 0x000000ff0400728c */ /* 0x000fe2000bf05070 */
[----:B------:R-:W-:Y:S03]  /*5260*/  BSSY.RECONVERGENT B1, `(.L_x_44613) ;  /* 0x000034f000017945 */ /* 0x000fe60003800200 */
[----:B------:R-:W-:-:S09]  /*5270*/  UISETP.NE.AND.EX UP0, UPT, UR5, URZ, UPT, UP0 ;  /* 0x000000ff0500728c */ /* 0x000fd2000bf05300 */
[----:B------:R-:W-:Y:S05]  /*5280*/  BRA.U !UP0, `(.L_x_44614) ;  /* 0x0000001908bc7547 */ /* 0x000fea000b800000 */
[----:B------:R-:W1:Y:S02]  /*5290*/  LDC.64 R50, c[0x0][0x3a0] ;  /* 0x0000e800ff327b82 */ /* 0x000e640000000a00 */
[----:B-1----:R-:W-:-:S06]  /*52a0*/  IMAD.WIDE.U32 R50, R106, 0x10, R50 ;  /* 0x000000106a327825 */ /* 0x002fcc00078e0032 */
[----:B------:R-:W5:Y:S01]  /*52b0*/  LDG.E.128 R48, desc[UR6][R50.64] ;  /* 0x0000000632307981 */ /* 0x000f62000c1e1d00 */
[----:B------:R-:W-:Y:S01]  /*52c0*/  ISETP.GT.AND P1, PT, R92, RZ, PT ;  /* 0x000000ff5c00720c */ /* 0x000fe20003f24270 */
[----:B------:R-:W-:-:S12]  /*52d0*/  BSSY.RECONVERGENT B2, `(.L_x_44615) ;  /* 0x000006a000027945 */ /* 0x000fd80003800200 */
[----:B0-----:R-:W-:Y:S02]  /*52e0*/  @!P1 IMAD.MOV.U32 R109, RZ, RZ, R13 ;  /* 0x000000ffff6d9224 */ /* 0x001fe400078e000d */
        /* <DEDUP_REMOVED lines=18> */
.L_x_44619:
        /* <DEDUP_REMOVED lines=13> */
.L_x_44621:
[----:B------:R-:W-:Y:S05]  /*54e0*/  BSYNC.RECONVERGENT B4 ;  /* 0x0000000000047941 */ /* 0x000fea0003800200 */
.L_x_44620:
        /* <DEDUP_REMOVED lines=47> */
[----:B------:R-:W-:Y:S02]  /*57e0*/  VIADD R13, R102, 0xf1bbcdc8 ;  /* 0xf1bbcdc8660d7836 */ /* 0x000fe40000000000 */
[----:B------:R-:W-:Y:S01]  /*57f0*/  IMAD.WIDE.U32 R108, R17, -0x2daee0ad, RZ ;  /* 0xd2511f53116c7825 */ /* 0x000fe200078e00ff */
[----:B------:R-:W-:Y:S02]  /*5800*/  IADD3 R17, PT, PT, R103, -0x24c28bd8, RZ ;  /* 0xdb3d742867117810 */ /* 0x000fe40007ffe0ff */
[----:B------:R-:W-:Y:S02]  /*5810*/  LOP3.LUT R13, R13, R96, R113, 0x96, !PT ;  /* 0x000000600d0d7212 */ /* 0x000fe400078e9671 */
[----:B------:R-:W-:Y:S01]  /*5820*/  LOP3.LUT R17, R17, R110, R109, 0x96, !PT ;  /* 0x0000006e11117212 */ /* 0x000fe200078e966d */
[----:B------:R-:W-:Y:S02]  /*5830*/  IMAD.MOV.U32 R109, RZ, RZ, RZ ;  /* 0x000000ffff6d7224 */ /* 0x000fe400078e00ff */
[----:B------:R-:W-:-:S04]  /*5840*/  IMAD.WIDE.U32 R110, R13, -0x2daee0ad, RZ ;  /* 0xd2511f530d6e7825 */ /* 0x000fc800078e00ff */
[----:B------:R-:W-:Y:S01]  /*5850*/  IMAD.WIDE.U32 R114, R17, -0x326172a9, RZ ;  /* 0xcd9e8d5711727825 */ /* 0x000fe200078e00ff */
[----:B------:R-:W-:-:S03]  /*5860*/  LOP3.LUT R97, R97, R108, R111, 0x96, !PT ;  /* 0x0000006c61617212 */ /* 0x000fc600078e966f */
[----:B------:R-:W-:Y:S02]  /*5870*/  VIADD R17, R102, 0x8ff34781 ;  /* 0x8ff3478166117836 */ /* 0x000fe40000000000 */
[----:B------:R-:W-:Y:S01]  /*5880*/  IMAD.MOV.U32 R108, RZ, RZ, R110 ;  /* 0x000000ffff6c7224 */ /* 0x000fe200078e006e */
[----:B------:R-:W-:Y:S01]  /*5890*/  MOV R110, R6 ;  /* 0x00000006006e7202 */ /* 0x000fe20000000f00 */
[----:B------:R-:W-:Y:S01]  /*58a0*/  IMAD.MOV.U32 R96, RZ, RZ, R114 ;  /* 0x000000ffff607224 */ /* 0x000fe200078e0072 */
[----:B------:R-:W-:-:S07]  /*58b0*/  LOP3.LUT R17, R17, R112, R115, 0x96, !PT ;  /* 0x0000007011117212 */ /* 0x000fce00078e9673 */
.L_x_44618:
[----:B------:R-:W-:Y:S05]  /*58c0*/  BSYNC.RECONVERGENT B3 ;  /* 0x0000000000037941 */ /* 0x000fea0003800200 */
.L_x_44617:
        /* <DEDUP_REMOVED lines=10> */
.L_x_44616:
[----:B------:R-:W-:Y:S05]  /*5970*/  BSYNC.RECONVERGENT B2 ;  /* 0x0000000000027941 */ /* 0x000fea0003800200 */
.L_x_44615:
        /* <DEDUP_REMOVED lines=20> */
.L_x_44626:
        /* <DEDUP_REMOVED lines=13> */
.L_x_44628:
[----:B------:R-:W-:Y:S05]  /*5b90*/  BSYNC.RECONVERGENT B4 ;  /* 0x0000000000047941 */ /* 0x000fea0003800200 */
.L_x_44627:
        /* <DEDUP_REMOVED lines=44> */
[----:B------:R-:W-:Y:S01]  /*5e60*/  LOP3.LUT R13, R13, R114, R97, 0x96, !PT ;  /* 0x000000720d0d7212 */ /* 0x000fe200078e9661 */
[----:B------:R-:W-:-:S03]  /*5e70*/  VIADD R97, R103, 0x96a522ad ;  /* 0x96a522ad67617836 */ /* 0x000fc60000000000 */
        /* <DEDUP_REMOVED lines=9> */
[----:B------:R-:W-:Y:S01]  /*5f10*/  HFMA2 R13, -RZ, RZ, 0, 0 ;  /* 0x00000000ff0d7431 */ /* 0x000fe200000001ff */
[----:B------:R-:W-:Y:S01]  /*5f20*/  LOP3.LUT R97, R97, R110, R113, 0x96, !PT ;  /* 0x0000006e61617212 */ /* 0x000fe200078e9671 */
[----:B------:R-:W-:Y:S01]  /*5f30*/  IMAD.MOV.U32 R6, RZ, RZ, R112 ;  /* 0x000000ffff067224 */ /* 0x000fe200078e0070 */
[----:B------:R-:W-:Y:S01]  /*5f40*/  LOP3.LUT R17, R17, R114, R117, 0x96, !PT ;  /* 0x0000007211117212 */ /* 0x000fe200078e9675 */
[----:B------:R-:W-:Y:S01]  /*5f50*/  IMAD.MOV.U32 R110, RZ, RZ, R108 ;  /* 0x000000ffff6e7224 */ /* 0x000fe200078e006c */
[----:B------:R-:W-:-:S07]  /*5f60*/  MOV R96, R116 ;  /* 0x0000007400607202 */ /* 0x000fce0000000f00 */
.L_x_44625:
[----:B------:R-:W-:Y:S05]  /*5f70*/  BSYNC.RECONVERGENT B3 ;  /* 0x0000000000037941 */ /* 0x000fea0003800200 */
.L_x_44624:
        /* <DEDUP_REMOVED lines=10> */
.L_x_44623:
[----:B------:R-:W-:Y:S05]  /*6020*/  BSYNC.RECONVERGENT B2 ;  /* 0x0000000000027941 */ /* 0x000fea0003800200 */
.L_x_44622:
        /* <DEDUP_REMOVED lines=20> */
.L_x_44633:
        /* <DEDUP_REMOVED lines=13> */
.L_x_44635:
[----:B------:R-:W-:Y:S05]  /*6240*/  BSYNC.RECONVERGENT B4 ;  /* 0x0000000000047941 */ /* 0x000fea0003800200 */
.L_x_44634:
[----:B------:R-:W-:Y:S01]  /*6250*/  IMAD.WIDE.U32 R112, R100, -0x326172a9, RZ ;  /* 0xcd9e8d5764707825 */ /* 0x000fe200078e00ff */
        /* <DEDUP_REMOVED lines=56> */
[----:B------:R-:W-:Y:S01]  /*65e0*/  MOV R108, R110 ;  /* 0x0000006e006c7202 */ /* 0x000fe20000000f00 */
[----:B------:R-:W-:Y:S01]  /*65f0*/  IMAD.MOV.U32 R110, RZ, RZ, R6 ;  /* 0x000000ffff6e7224 */ /* 0x000fe200078e0006 */
[----:B------:R-:W-:Y:S01]  /*6600*/  LOP3.LUT R17, R17, R112, R115, 0x96, !PT ;  /* 0x0000007011117212 */ /* 0x000fe200078e9673 */
[----:B------:R-:W-:-:S07]  /*6610*/  IMAD.MOV.U32 R109, RZ, RZ, RZ ;  /* 0x000000ffff6d7224 */ /* 0x000fce00078e00ff */
.L_x_44632:
[----:B------:R-:W-:Y:S05]  /*6620*/  BSYNC.RECONVERGENT B3 ;  /* 0x0000000000037941 */ /* 0x000fea0003800200 */
.L_x_44631:
        /* <DEDUP_REMOVED lines=10> */
.L_x_44630:
[----:B------:R-:W-:Y:S05]  /*66d0*/  BSYNC.RECONVERGENT B2 ;  /* 0x0000000000027941 */ /* 0x000fea0003800200 */
.L_x_44629:
        /* <DEDUP_REMOVED lines=19> */
.L_x_44639:
        /* <DEDUP_REMOVED lines=13> */
.L_x_44641:
[----:B------:R-:W-:Y:S05]  /*68e0*/  BSYNC.RECONVERGENT B3 ;  /* 0x0000000000037941 */ /* 0x000fea0003800200 */
.L_x_44640:
[----:B------:R-:W-:Y:S01]  /*68f0*/  IMAD.WIDE.U32 R114, R100, -0x326172a9, RZ ;  /* 0xcd9e8d5764727825 */ /* 0x000fe200078e00ff */
[----:B------:R-:W-:-:S03]  /*6900*/  LOP3.LUT R13, R12, R111, R103, 0x96, !PT ;  /* 0x0000006f0c0d7212 */ /* 0x000fc600078e9667 */
        /* <DEDUP_REMOVED lines=50> */
[----:B------:R-:W-:-:S03]  /*6c30*/  LOP3.LUT R13, R13, R112, R111, 0x96, !PT ;  /* 0x000000700d0d7212 */ /* 0x000fc600078e966f */
        /* <DEDUP_REMOVED lines=8> */
.L_x_44638:
[----:B------:R-:W-:Y:S05]  /*6cc0*/  BSYNC.RECONVERGENT B2 ;  /* 0x0000000000027941 */ /* 0x000fea0003800200 */
.L_x_44637:
        /* <DEDUP_REMOVED lines=9> */
[----:B------:R-:W-:Y:S01]  /*6d60*/  PRMT R0, R6, 0x7610, R0 ;  /* 0x0000761006007816 */ /* 0x000fe20000000000 */
[----:B------:R-:W-:Y:S06]  /*6d70*/  BRA `(.L_x_44636) ;  /* 0x0000001800747947 */ /* 0x000fec0003800000 */
.L_x_44614:
        /* <DEDUP_REMOVED lines=21> */
.L_x_44646:
        /* <DEDUP_REMOVED lines=13> */
.L_x_44648:
[----:B------:R-:W-:Y:S05]  /*6fa0*/  BSYNC.RECONVERGENT B4 ;  /* 0x0000000000047941 */ /* 0x000fea0003800200 */
.L_x_44647:
[----:B0-----:R-:W-:Y:S01]  /*6fb0*/  IMAD.WIDE.U32 R108, R100, -0x326172a9, RZ ;  /* 0xcd9e8d57646c7825 */ /* 0x001fe200078e00ff */
        /* <DEDUP_REMOVED lines=45> */
[----:B------:R-:W-:Y:S01]  /*7290*/  IMAD.WIDE.U32 R48, R17, -0x2daee0ad, RZ ;  /* 0xd2511f5311307825 */ /* 0x000fe200078e00ff */
[----:B------:R-:W-:-:S03]  /*72a0*/  IADD3 R17, PT, PT, R103, -0x24c28bd8, RZ ;  /* 0xdb3d742867117810 */ /* 0x000fc60007ffe0ff */
[----:B------:R-:W-:Y:S01]  /*72b0*/  IMAD.WIDE.U32 R108, R13, -0x326172a9, RZ ;  /* 0xcd9e8d570d6c7825 */ /* 0x000fe200078e00ff */
[----:B------:R-:W-:-:S03]  /*72c0*/  LOP3.LUT R17, R17, R96, R49, 0x96, !PT ;  /* 0x0000006011117212 */ /* 0x000fc600078e9631 */
[----:B------:R-:W-:-:S05]  /*72d0*/  VIADD R13, R102, 0xf1bbcdc8 ;  /* 0xf1bbcdc8660d7836 */ /* 0x000fca0000000000 */
[----:B------:R-:W-:Y:S01]  /*72e0*/  LOP3.LUT R13, R13, R50, R109, 0x96, !PT ;  /* 0x000000320d0d7212 */ /* 0x000fe200078e966d */
[----:B------:R-:W-:-:S04]  /*72f0*/  IMAD.WIDE.U32 R50, R17, -0x326172a9, RZ ;  /* 0xcd9e8d5711327825 */ /* 0x000fc800078e00ff */
[----:B------:R-:W-:-:S04]  /*7300*/  IMAD.WIDE.U32 R110, R13, -0x2daee0ad, RZ ;  /* 0xd2511f530d6e7825 */ /* 0x000fc800078e00ff */
[----:B------:R-:W-:Y:S01]  /*7310*/  VIADD R17, R102, 0x8ff34781 ;  /* 0x8ff3478166117836 */ /* 0x000fe20000000000 */
[----:B------:R-:W-:Y:S01]  /*7320*/  LOP3.LUT R97, R97, R48, R111, 0x96, !PT ;  /* 0x0000003061617212 */ /* 0x000fe200078e966f */
[----:B------:R-:W-:Y:S02]  /*7330*/  IMAD.MOV.U32 R96, RZ, RZ, R50 ;  /* 0x000000ffff607224 */ /* 0x000fe400078e0032 */
[----:B------:R-:W-:Y:S02]  /*7340*/  HFMA2 R50, -RZ, RZ, 0, 0 ;  /* 0x00000000ff327431 */ /* 0x000fe400000001ff */
[----:B------:R-:W-:Y:S01]  /*7350*/  IMAD.MOV.U32 R48, RZ, RZ, R6 ;  /* 0x000000ffff307224 */ /* 0x000fe200078e0006 */
[----:B------:R-:W-:-:S07]  /*7360*/  LOP3.LUT R17, R17, R108, R51, 0x96, !PT ;  /* 0x0000006c11117212 */ /* 0x000fce00078e9633 */
.L_x_44645:
[----:B------:R-:W-:Y:S05]  /*7370*/  BSYNC.RECONVERGENT B3 ;  /* 0x0000000000037941 */ /* 0x000fea0003800200 */
.L_x_44644:
        /* <DEDUP_REMOVED lines=9> */
.L_x_44643:
[----:B------:R-:W-:Y:S05]  /*7410*/  BSYNC.RECONVERGENT B2 ;  /* 0x0000000000027941 */ /* 0x000fea0003800200 */
.L_x_44642:
        /* <DEDUP_REMOVED lines=17> */
.L_x_44653:
        /* <DEDUP_REMOVED lines=13> */
.L_x_44655:
[----:B------:R-:W-:Y:S05]  /*7600*/  BSYNC.RECONVERGENT B4 ;  /* 0x0000000000047941 */ /* 0x000fea0003800200 */
.L_x_44654:
[----:B------:R-:W-:Y:S01]  /*7610*/  IMAD.WIDE.U32 R112, R100, -0x326172a9, RZ ;  /* 0xcd9e8d5764707825 */ /* 0x000fe200078e00ff */
[----:B------:R-:W-:Y:S02]  /*7620*/  LOP3.LUT R13, R12, R51, R103, 0x96, !PT ;  /* 0x000000330c0d7212 */ /* 0x000fe400078e9667 */
[----:B------:R-:W-:Y:S02]  /*7630*/  IADD3 R17, PT, PT, R102, -0x700cb87f, RZ ;  /* 0x8ff3478166117810 */ /* 0x000fe40007ffe0ff */
[----:B------:R-:W-:Y:S01]  /*7640*/  LOP3.LUT R6, R98, R113, R102, 0x96, !PT ;  /* 0x0000007162067212 */ /* 0x000fe200078e9666 */
[----:B------:R-:W-:-:S04]  /*7650*/  IMAD.WIDE.U32 R96, R13, -0x326172a9, RZ ;  /* 0xcd9e8d570d607825 */ /* 0x000fc800078e00ff */
[----:B------:R-:W-:Y:S02]  /*7660*/  VIADD R13, R102, 0x9e3779b9 ;  /* 0x9e3779b9660d7836 */ /* 0x000fe40000000000 */
[----:B0-----:R-:W-:Y:S01]  /*7670*/  IMAD.WIDE.U32 R108, R6, -0x2daee0ad, RZ ;  /* 0xd2511f53066c7825 */ /* 0x001fe200078e00ff */
        /* <DEDUP_REMOVED lines=48> */
[----:B------:R-:W-:Y:S02]  /*7980*/  MOV R6, R110 ;  /* 0x0000006e00067202 */ /* 0x000fe40000000f00 */
[----:B------:R-:W-:Y:S01]  /*7990*/  LOP3.LUT R17, R17, R112, R115, 0x96, !PT ;  /* 0x0000007011117212 */ /* 0x000fe200078e9673 */
[----:B------:R-:W-:Y:S01]  /*79a0*/  IMAD.MOV.U32 R96, RZ, RZ, R114 ;  /* 0x000000ffff607224 */ /* 0x000fe200078e0072 */
[----:B------:R-:W-:Y:S01]  /*79b0*/  LOP3.LUT R97, R97, R50, R109, 0x96, !PT ;  /* 0x0000003261617212 */ /* 0x000fe200078e966d */
[----:B------:R-:W-:Y:S02]  /*79c0*/  IMAD.MOV.U32 R110, RZ, RZ, R108 ;  /* 0x000000ffff6e7224 */ /* 0x000fe400078e006c */
[----:B------:R-:W-:-:S07]  /*79d0*/  IMAD.MOV.U32 R13, RZ, RZ, RZ ;  /* 0x000000ffff0d7224 */ /* 0x000fce00078e00ff */
.L_x_44652:
[----:B------:R-:W-:Y:S05]  /*79e0*/  BSYNC.RECONVERGENT B3 ;  /* 0x0000000000037941 */ /* 0x000fea0003800200 */
.L_x_44651:
        /* <DEDUP_REMOVED lines=9> */
.L_x_44650:
[----:B------:R-:W-:Y:S05]  /*7a80*/  BSYNC.RECONVERGENT B2 ;  /* 0x0000000000027941 */ /* 0x000fea0003800200 */
.L_x_44649:
        /* <DEDUP_REMOVED lines=17> */
.L_x_44660:
        /* <DEDUP_REMOVED lines=13> */
.L_x_44662:
[----:B------:R-:W-:Y:S05]  /*7c70*/  BSYNC.RECONVERGENT B4 ;  /* 0x0000000000047941 */ /* 0x000fea0003800200 */
.L_x_44661:
[----:B------:R-:W-:Y:S01]  /*7c80*/  IMAD.WIDE.U32 R112, R100, -0x326172a9, RZ ;  /* 0xcd9e8d5764707825 */ /* 0x000fe200078e00ff */
[----:B------:R-:W-:-:S03]  /*7c90*/  LOP3.LUT R13, R12, R51, R103, 0x96, !PT ;  /* 0x000000330c0d7212 */ /* 0x000fc600078e9667 */
[----:B------:R-:W-:Y:S01]  /*7ca0*/  VIADD R17, R102, 0x8ff34781 ;  /* 0x8ff3478166117836 */ /* 0x000fe20000000000 */
[----:B------:R-:W-:Y:S01]  /*7cb0*/  LOP3.LUT R6, R98, R113, R102, 0x96, !PT ;  /* 0x0000007162067212 */ /* 0x000fe200078e9666 */
[----:B------:R-:W-:-:S04]  /*7cc0*/  IMAD.WIDE.U32 R96, R13, -0x326172a9, RZ ;  /* 0xcd9e8d570d607825 */ /* 0x000fc800078e00ff */
[----:B0-----:R-:W-:-:S04]  /*7cd0*/  IMAD.WIDE.U32 R108, R6, -0x2daee0ad, RZ ;  /* 0xd2511f53066c7825 */ /* 0x001fc800078e00ff */
        /* <DEDUP_REMOVED lines=55> */
.L_x_44659:
[----:B------:R-:W-:Y:S05]  /*8050*/  BSYNC.RECONVERGENT B3 ;  /* 0x0000000000037941 */ /* 0x000fea0003800200 */
.L_x_44658:
        /* <DEDUP_REMOVED lines=9> */
.L_x_44657:
[----:B------:R-:W-:Y:S05]  /*80f0*/  BSYNC.RECONVERGENT B2 ;  /* 0x0000000000027941 */ /* 0x000fea0003800200 */
.L_x_44656:
        /* <DEDUP_REMOVED lines=16> */
.L_x_44665:
        /* <DEDUP_REMOVED lines=13> */
.L_x_44667:
[----:B------:R-:W-:Y:S05]  /*82d0*/  BSYNC.RECONVERGENT B3 ;  /* 0x0000000000037941 */ /* 0x000fea0003800200 */
.L_x_44666:
        /* <DEDUP_REMOVED lines=9> */
[----:B------:R-:W-:-:S03]  /*8370*/  IMAD.MOV.U32 R51, RZ, RZ, R110 ;  /* 0x000000ffff337224 */ /* 0x000fc600078e006e */
        /* <DEDUP_REMOVED lines=50> */
[----:B------:R-:W-:-:S07]  /*86a0*/  LOP3.LUT R97, R97, R108, R113, 0x96, !PT ;  /* 0x0000006c61617212 */ /* 0x000fce00078e9671 */
.L_x_44664:
[----:B------:R-:W-:Y:S05]  /*86b0*/  BSYNC.RECONVERGENT B2 ;  /* 0x0000000000027941 */ /* 0x000fea0003800200 */
.L_x_44663:
        /* <DEDUP_REMOVED lines=9> */
.L_x_44636:
[----:B------:R-:W-:Y:S05]  /*8750*/  BSYNC.RECONVERGENT B1 ;  /* 0x0000000000017941 */ /* 0x000fea0003800200 */
.L_x_44613:
[----:B0-----:R-:W0:Y:S01]  /*8760*/  LDC.64 R108, c[0x0][0x3a8] ;  /* 0x0000ea00ff6c7b82 */ /* 0x001e220000000a00 */
[----:B------:R-:W-:Y:S01]  /*8770*/  BSSY.RECONVERGENT B1, `(.L_x_44668) ;  /* 0x0000010000017945 */ /* 0x000fe20003800200 */
[----:B------:R-:W-:Y:S02]  /*8780*/  IMAD.MOV.U32 R6, RZ, RZ, R110 ;  /* 0x000000ffff067224 */ /* 0x000fe400078e006e */
[----:B0-----:R-:W-:-:S05]  /*8790*/  IMAD.WIDE.U32 R108, R106, 0x10, R108 ;  /* 0x000000106a6c7825 */ /* 0x001fca00078e006c */
[----:B-----5:R0:W-:Y:S01]  /*87a0*/  STG.E.128 desc[UR6][R108.64], R48 ;  /* 0x000000306c007986 */ /* 0x0201e2000c101d06 */
[----:B------:R-:W-:Y:S05]  /*87b0*/  @!P0 BRA `(.L_x_44669) ;  /* 0x00000000002c8947 */ /* 0x000fea0003800000 */
[----:B------:R-:W1:Y:S01]  /*87c0*/  LDC.64 R112, c[0x0][0x3b0] ;  /* 0x0000ec00ff707b82 */ /* 0x000e620000000a00 */
[----:B------:R-:W-:Y:S02]  /*87d0*/  SHF.L.U32 R110, R2, 0x10, RZ ;  /* 0x00000010026e7819 */ /* 0x000fe400000006ff */
[----:B------:R-:W-:Y:S02]  /*87e0*/  LOP3.LUT R111, R0, 0xffff, RZ, 0xc0, !PT ;  /* 0x0000ffff006f7812 */ /* 0x000fe400078ec0ff */
[----:B------:R-:W-:Y:S02]  /*87f0*/  LOP3.LUT R110, R110, 0xff0000, RZ, 0xc0, !PT ;  /* 0x00ff00006e6e7812 */ /* 0x000fe400078ec0ff */
[----:B0-----:R-:W-:Y:S02]  /*8800*/  LOP3.LUT R109, R3, 0xff, RZ, 0xc0, !PT ;  /* 0x000000ff036d7812 */ /* 0x001fe400078ec0ff */
[----:B------:R-:W-:Y:S01]  /*8810*/  LOP3.LUT R108, R4, 0xff, RZ, 0xc0, !PT ;  /* 0x000000ff046c7812 */ /* 0x000fe200078ec0ff */
[----:B------:R-:W-:-:S04]  /*8820*/  IMAD R110, R111, 0x1000000, R110 ;  /* 0x010000006f6e7824 */ /* 0x000fc800078e026e */
[----:B------:R-:W-:-:S05]  /*8830*/  IMAD R109, R109, 0x100, R110 ;  /* 0x000001006d6d7824 */ /* 0x000fca00078e026e */
[----:B------:R-:W-:Y:S01]  /*8840*/  IADD3 R108, PT, PT, R109, R108, RZ ;  /* 0x0000006c6d6c7210 */ /* 0x000fe20007ffe0ff */
[----:B-1----:R-:W-:-:S05]  /*8850*/  IMAD.WIDE.U32 R112, R104, 0x4, R112 ;  /* 0x0000000468707825 */ /* 0x002fca00078e0070 */
[----:B------:R1:W-:Y:S02]  /*8860*/  STG.E desc[UR6][R112.64], R108 ;  /* 0x0000006c70007986 */ /* 0x0003e4000c101906 */
.L_x_44669:
[----:B------:R-:W-:Y:S05]  /*8870*/  BSYNC.RECONVERGENT B1 ;  /* 0x0000000000017941 */ /* 0x000fea0003800200 */
.L_x_44668:
[----:B------:R-:W-:Y:S02]  /*8880*/  VIADD R106, R106, 0x20 ;  /* 0x000000206a6a7836 */ /* 0x000fe40000000000 */
[----:B------:R-:W-:-:S07]  /*8890*/  VIADD R104, R104, 0x20 ;  /* 0x0000002068687836 */ /* 0x000fce0000000000 */
.L_x_44610:
[----:B------:R-:W-:Y:S05]  /*88a0*/  BSYNC.RECONVERGENT B0 ;  /* 0x0000000000007941 */ /* 0x000fea0003800200 */
.L_x_44609:
        /* <DEDUP_REMOVED lines=9> */
.L_x_44673:
[----:B------:R-:W-:Y:S05]  /*8940*/  BSYNC.RECONVERGENT B1 ;  /* 0x0000000000017941 */ /* 0x000fea0003800200 */
.L_x_44672:
        /* <DEDUP_REMOVED lines=28> */
.L_x_44680:
        /* <DEDUP_REMOVED lines=13> */
.L_x_44682:
[----:B------:R-:W-:Y:S05]  /*8be0*/  BSYNC.RECONVERGENT B4 ;  /* 0x0000000000047941 */ /* 0x000fea0003800200 */
.L_x_44681:
        /* <DEDUP_REMOVED lines=61> */
.L_x_44679:
[----:B------:R-:W-:Y:S05]  /*8fc0*/  BSYNC.RECONVERGENT B3 ;  /* 0x0000000000037941 */ /* 0x000fea0003800200 */
.L_x_44678:
        /* <DEDUP_REMOVED lines=10> */
.L_x_44677:
[----:B------:R-:W-:Y:S05]  /*9070*/  BSYNC.RECONVERGENT B2 ;  /* 0x0000000000027941 */ /* 0x000fea0003800200 */
.L_x_44676:
        /* <DEDUP_REMOVED lines=20> */
.L_x_44687:
        /* <DEDUP_REMOVED lines=13> */
.L_x_44689:
[----:B------:R-:W-:Y:S05]  /*9290*/  BSYNC.RECONVERGENT B4 ;  /* 0x0000000000047941 */ /* 0x000fea0003800200 */
.L_x_44688:
[----:B------:R-:W-:Y:S01]  /*92a0*/  IMAD.WIDE.U32 R116, R100, -0x326172a9, RZ ;  /* 0xcd9e8d5764747825 */ /* 0x000fe200078e00ff */
[----:B------:R-:W-:Y:S02]  /*92b0*/  LOP3.LUT R13, R12, R113, R103, 0x96, !PT ;  /* 0x000000710c0d7212 */ /* 0x000fe400078e9667 */
[----:B------:R-:W-:Y:S01]  /*92c0*/  IADD3 R17, PT, PT, R102, -0x700cb87f, RZ ;  /* 0x8ff3478166117810 */ /* 0x000fe20007ffe0ff */
[----:B------:R-:W-:Y:S01]  /*92d0*/  IMAD.MOV.U32 R111, RZ, RZ, R110 ;  /* 0x000000ffff6f7224 */ /* 0x000fe200078e006e */
        /* <DEDUP_REMOVED lines=52> */
[----:B------:R-:W-:-:S03]  /*9620*/  LOP3.LUT R17, R17, R116, R137, 0x96, !PT ;  /* 0x0000007411117212 */ /* 0x000fc600078e9689 */
[----:B------:R-:W-:Y:S01]  /*9630*/  IMAD.MOV.U32 R96, RZ, RZ, R136 ;  /* 0x000000ffff607224 */ /* 0x000fe200078e0088 */
[----:B------:R-:W-:Y:S01]  /*9640*/  LOP3.LUT R97, R97, R112, R115, 0x96, !PT ;  /* 0x0000007061617212 */ /* 0x000fe200078e9673 */
[----:B------:R-:W-:Y:S01]  /*9650*/  IMAD.MOV.U32 R13, RZ, RZ, RZ ;  /* 0x000000ffff0d7224 */ /* 0x000fe200078e00ff */
[----:B------:R-:W-:-:S07]  /*9660*/  MOV R6, R114 ;  /* 0x0000007200067202 */ /* 0x000fce0000000f00 */
.L_x_44686:
[----:B------:R-:W-:Y:S05]  /*9670*/  BSYNC.RECONVERGENT B3 ;  /* 0x0000000000037941 */ /* 0x000fea0003800200 */
.L_x_44685:
        /* <DEDUP_REMOVED lines=10> */
.L_x_44684:
[----:B------:R-:W-:Y:S05]  /*9720*/  BSYNC.RECONVERGENT B2 ;  /* 0x0000000000027941 */ /* 0x000fea0003800200 */
.L_x_44683:
        /* <DEDUP_REMOVED lines=20> */
.L_x_44694:
        /* <DEDUP_REMOVED lines=13> */
.L_x_44696:
[----:B------:R-:W-:Y:S05]  /*9940*/  BSYNC.RECONVERGENT B4 ;  /* 0x0000000000047941 */ /* 0x000fea0003800200 */
.L_x_44695:
[----:B------:R-:W-:Y:S01]  /*9950*/  IMAD.WIDE.U32 R114, R100, -0x326172a9, RZ ;  /* 0xcd9e8d5764727825 */ /* 0x000fe200078e00ff */
[----:B------:R-:W-:-:S03]  /*9960*/  LOP3.LUT R17, R12, R111, R103, 0x96, !PT ;  /* 0x0000006f0c117212 */ /* 0x000fc600078e9667 */
[----:B------:R-:W-:Y:S01]  /*9970*/  IMAD.MOV.U32 R109, RZ, RZ, RZ ;  /* 0x000000ffff6d7224 */ /* 0x000fe200078e00ff */
        /* <DEDUP_REMOVED lines=48> */
[----:B------:R-:W-:Y:S02]  /*9c80*/  LOP3.LUT R17, R17, R112, R111, 0x96, !PT ;  /* 0x0000007011117212 */ /* 0x000fe400078e966f */
[----:B------:R-:W-:Y:S02]  /*9c90*/  MOV R111, R6 ;  /* 0x00000006006f7202 */ /* 0x000fe40000000f00 */
[----:B------:R-:W-:Y:S01]  /*9ca0*/  LOP3.LUT R13, R13, R96, R115, 0x96, !PT ;  /* 0x000000600d0d7212 */ /* 0x000fe200078e9673 */
[----:B------:R-:W-:-:S04]  /*9cb0*/  IMAD.WIDE.U32 R116, R17, -0x326172a9, RZ ;  /* 0xcd9e8d5711747825 */ /* 0x000fc800078e00ff */
[----:B------:R-:W-:-:S04]  /*9cc0*/  IMAD.WIDE.U32 R112, R13, -0x2daee0ad, RZ ;  /* 0xd2511f530d707825 */ /* 0x000fc800078e00ff */
[----:B------:R-:W-:Y:S01]  /*9cd0*/  VIADD R17, R102, 0x8ff34781 ;  /* 0x8ff3478166117836 */ /* 0x000fe20000000000 */
[----:B------:R-:W-:Y:S01]  /*9ce0*/  LOP3.LUT R97, R97, R110, R113, 0x96, !PT ;  /* 0x0000006e61617212 */ /* 0x000fe200078e9671 */
[----:B------:R-:W-:Y:S02]  /*9cf0*/  IMAD.MOV.U32 R96, RZ, RZ, R116 ;  /* 0x000000ffff607224 */ /* 0x000fe400078e0074 */
[----:B------:R-:W-:Y:S01]  /*9d00*/  IMAD.MOV.U32 R110, RZ, RZ, R112 ;  /* 0x000000ffff6e7224 */ /* 0x000fe200078e0070 */
[----:B------:R-:W-:-:S07]  /*9d10*/  LOP3.LUT R17, R17, R114, R117, 0x96, !PT ;  /* 0x0000007211117212 */ /* 0x000fce00078e9675 */
.L_x_44693:
[----:B------:R-:W-:Y:S05]  /*9d20*/  BSYNC.RECONVERGENT B3 ;  /* 0x0000000000037941 */ /* 0x000fea0003800200 */
.L_x_44692:
        /* <DEDUP_REMOVED lines=10> */
.L_x_44691:
[----:B------:R-:W-:Y:S05]  /*9dd0*/  BSYNC.RECONVERGENT B2 ;  /* 0x0000000000027941 */ /* 0x000fea0003800200 */
.L_x_44690:
        /* <DEDUP_REMOVED lines=19> */
.L_x_44700:
        /* <DEDUP_REMOVED lines=13> */
.L_x_44702:
[----:B------:R-:W-:Y:S05]  /*9fe0*/  BSYNC.RECONVERGENT B3 ;  /* 0x0000000000037941 */ /* 0x000fea0003800200 */
.L_x_44701:
        /* <DEDUP_REMOVED lines=61> */
.L_x_44699:
[----:B------:R-:W-:Y:S05]  /*a3c0*/  BSYNC.RECONVERGENT B2 ;  /* 0x0000000000027941 */ /* 0x000fea0003800200 */
.L_x_44698:
        /* <DEDUP_REMOVED lines=11> */
.L_x_44675:
        /* <DEDUP_REMOVED lines=21> */
.L_x_44707:
        /* <DEDUP_REMOVED lines=13> */
.L_x_44709:
[----:B------:R-:W-:Y:S05]  /*a6a0*/  BSYNC.RECONVERGENT B4 ;  /* 0x0000000000047941 */ /* 0x000fea0003800200 */
.L_x_44708:
[----:B------:R-:W-:Y:S01]  /*a6b0*/  IMAD.WIDE.U32 R110, R100, -0x326172a9, RZ ;  /* 0xcd9e8d57646e7825 */ /* 0x000fe200078e00ff */
[----:B------:R-:W-:-:S04]  /*a6c0*/  LOP3.LUT R17, R12, R53, R103, 0x96, !PT ;  /* 0x000000350c117212 */ /* 0x000fc800078e9667 */
        /* <DEDUP_REMOVED lines=55> */
[----:B------:R-:W-:Y:S02]  /*aa40*/  IMAD.MOV.U32 R52, RZ, RZ, R6 ;  /* 0x000000ffff347224 */ /* 0x000fe400078e0006 */
[----:B------:R-:W-:Y:S01]  /*aa50*/  IMAD.MOV.U32 R54, RZ, RZ, RZ ;  /* 0x000000ffff367224 */ /* 0x000fe200078e00ff */
[----:B------:R-:W-:-:S07]  /*aa60*/  LOP3.LUT R17, R17, R110, R55, 0x96, !PT ;  /* 0x0000006e11117212 */ /* 0x000fce00078e9637 */
.L_x_44706:
[----:B------:R-:W-:Y:S05]  /*aa70*/  BSYNC.RECONVERGENT B3 ;  /* 0x0000000000037941 */ /* 0x000fea0003800200 */
.L_x_44705:
[----:B------:R-:W-:Y:S01]  /*aa80*/  I2FP.F32.U32 R13, R52 ;  /* 0x00000034000d7245 */ /* 0x000fe20000201000 */
[----:B------:R-:W-:Y:S02]  /*aa90*/  HFMA2 R6, -RZ, RZ, 0.1171875, 0 ;  /* 0x2f800000ff067431 */ /* 0x000fe400000001ff */
[----:B-----5:R-:W-:-:S03]  /*aaa0*/  FMUL.FTZ R52, R40, UR11 ;  /* 0x0000000b28347c20 */ /* 0x020fc60008410000 */
[----:B------:R-:W-:Y:S01]  /*aab0*/  FFMA.FTZ R6, R13, R6, 1.1641532182693481445e-10 ;  /* 0x2f0000000d067423 */ /* 0x000fe20000010006 */
[----:B------:R-:W-:-:S04]  /*aac0*/  FMUL.FTZ R52, R52, UR10 ;  /* 0x0000000a34347c20 */ /* 0x000fc80008410000 */
[----:B------:R-:W-:-:S04]  /*aad0*/  FSETP.GTU.FTZ.AND P1, PT, R6, UR8, PT ;  /* 0x0000000806007c0b */ /* 0x000fc8000bf3c000 */
[----:B------:R-:W-:Y:S02]  /*aae0*/  SEL R6, RZ, 0x1, P1 ;  /* 0x00000001ff067807 */ /* 0x000fe40000800000 */
[----:B------:R-:W-:Y:S02]  /*aaf0*/  FSEL R52, R52, RZ, !P1 ;  /* 0x000000ff34347208 */ /* 0x000fe40004800000 */
[----:B------:R-:W-:-:S07]  /*ab00*/  PRMT R4, R6, 0x7610, R4 ;  /* 0x0000761006047816 */ /* 0x000fce0000000004 */
.L_x_44704:
[----:B------:R-:W-:Y:S05]  /*ab10*/  BSYNC.RECONVERGENT B2 ;  /* 0x0000000000027941 */ /* 0x000fea0003800200 */
.L_x_44703:
        /* <DEDUP_REMOVED lines=17> */
.L_x_44714:
        /* <DEDUP_REMOVED lines=13> */
.L_x_44716:
[----:B------:R-:W-:Y:S05]  /*ad00*/  BSYNC.RECONVERGENT B4 ;  /* 0x0000000000047941 */ /* 0x000fea0003800200 */
.L_x_44715:
        /* <DEDUP_REMOVED lines=61> */
.L_x_44713:
[----:B------:R-:W-:Y:S05]  /*b0e0*/  BSYNC.RECONVERGENT B3 ;  /* 0x0000000000037941 */ /* 0x000fea0003800200 */
.L_x_44712:
        /* <DEDUP_REMOVED lines=9> */
.L_x_44711:
[----:B------:R-:W-:Y:S05]  /*b180*/  BSYNC.RECONVERGENT B2 ;  /* 0x0000000000027941 */ /* 0x000fea0003800200 */
.L_x_44710:
        /* <DEDUP_REMOVED lines=17> */
.L_x_44721:
        /* <DEDUP_REMOVED lines=13> */
.L_x_44723:
[----:B------:R-:W-:Y:S05]  /*b370*/  BSYNC.RECONVERGENT B4 ;  /* 0x0000000000047941 */ /* 0x000fea0003800200 */
.L_x_44722:
        /* <DEDUP_REMOVED lines=45> */
[----:B------:R-:W-:Y:S01]  /*b650*/  LOP3.LUT R13, R13, R114, R97, 0x96, !PT ;  /* 0x000000720d0d7212 */ /* 0x000fe200078e9661 */
[----:B------:R-:W-:Y:S02]  /*b660*/  VIADD R97, R103, 0x96a522ad ;  /* 0x96a522ad67617836 */ /* 0x000fe40000000000 */
        /* <DEDUP_REMOVED lines=8> */
[----:B------:R-:W-:Y:S01]  /*b6f0*/  IMAD.WIDE.U32 R116, R13, -0x326172a9, RZ ;  /* 0xcd9e8d570d747825 */ /* 0x000fe200078e00ff */
[----:B------:R-:W-:-:S03]  /*b700*/  LOP3.LUT R97, R97, R54, R111, 0x96, !PT ;  /* 0x0000003661617212 */ /* 0x000fc600078e966f */
[----:B------:R-:W-:Y:S01]  /*b710*/  IMAD.MOV.U32 R54, RZ, RZ, R112 ;  /* 0x000000ffff367224 */ /* 0x000fe200078e0070 */
[----:B------:R-:W-:Y:S01]  /*b720*/  LOP3.LUT R17, R17, R114, R117, 0x96, !PT ;  /* 0x0000007211117212 */ /* 0x000fe200078e9675 */
[----:B------:R-:W-:Y:S01]  /*b730*/  IMAD.MOV.U32 R112, RZ, RZ, R110 ;  /* 0x000000ffff707224 */ /* 0x000fe200078e006e */
[----:B------:R-:W-:-:S07]  /*b740*/  MOV R96, R116 ;  /* 0x0000007400607202 */ /* 0x000fce0000000f00 */
.L_x_44720:
[----:B------:R-:W-:Y:S05]  /*b750*/  BSYNC.RECONVERGENT B3 ;  /* 0x0000000000037941 */ /* 0x000fea0003800200 */
.L_x_44719:
        /* <DEDUP_REMOVED lines=9> */
.L_x_44718:
[----:B------:R-:W-:Y:S05]  /*b7f0*/  BSYNC.RECONVERGENT B2 ;  /* 0x0000000000027941 */ /* 0x000fea0003800200 */
.L_x_44717:
        /* <DEDUP_REMOVED lines=16> */
.L_x_44726:
        /* <DEDUP_REMOVED lines=13> */
.L_x_44728:
[----:B------:R-:W-:Y:S05]  /*b9d0*/  BSYNC.RECONVERGENT B3 ;  /* 0x0000000000037941 */ /* 0x000fea0003800200 */
.L_x_44727:
[----:B------:R-:W-:Y:S01]  /*b9e0*/  IMAD.WIDE.U32 R116, R100, -0x326172a9, RZ ;  /* 0xcd9e8d5764747825 */ /* 0x000fe200078e00ff */
[----:B------:R-:W-:Y:S02]  /*b9f0*/  LOP3.LUT R13, R12, R111, R103, 0x96, !PT ;  /* 0x0000006f0c0d7212 */ /* 0x000fe400078e9667 */
[----:B------:R-:W-:Y:S02]  /*ba00*/  IADD3 R17, PT, PT, R102, -0x700cb87f, RZ ;  /* 0x8ff3478166117810 */ /* 0x000fe40007ffe0ff */
[----:B------:R-:W-:Y:S01]  /*ba10*/  LOP3.LUT R6, R98, R117, R102, 0x96, !PT ;  /* 0x0000007562067212 */ /* 0x000fe200078e9666 */
[----:B------:R-:W-:Y:S01]  /*ba20*/  IMAD.WIDE.U32 R96, R13, -0x326172a9, RZ ;  /* 0xcd9e8d570d607825 */ /* 0x000fe200078e00ff */
[----:B------:R-:W-:-:S03]  /*ba30*/  MOV R55, R112 ;  /* 0x0000007000377202 */ /* 0x000fc60000000f00 */
        /* <DEDUP_REMOVED lines=53> */
[----:B------:R-:W-:Y:S02]  /*bd90*/  IMAD.MOV.U32 R112, RZ, RZ, R114 ;  /* 0x000000ffff707224 */ /* 0x000fe400078e0072 */
[----:B------:R-:W-:-:S07]  /*bda0*/  IMAD.MOV.U32 R13, RZ, RZ, RZ ;  /* 0x000000ffff0d7224 */ /* 0x000fce00078e00ff */
.L_x_44725:
[----:B------:R-:W-:Y:S05]  /*bdb0*/  BSYNC.RECONVERGENT B2 ;  /* 0x0000000000027941 */ /* 0x000fea0003800200 */
.L_x_44724:
        /* <DEDUP_REMOVED lines=9> */
.L_x_44697:
[----:B------:R-:W-:Y:S05]  /*be50*/  BSYNC.RECONVERGENT B1 ;  /* 0x0000000000017941 */ /* 0x000fea0003800200 */
.L_x_44674:
[----:B------:R-:W0:Y:S01]  /*be60*/  LDC.64 R110, c[0x0][0x3a8] ;  /* 0x0000ea00ff6e7b82 */ /* 0x000e220000000a00 */
[----:B------:R-:W-:Y:S01]  /*be70*/  BSSY.RECONVERGENT B1, `(.L_x_44729) ;  /* 0x0000010000017945 */ /* 0x000fe20003800200 */
[----:B------:R-:W-:Y:S02]  /*be80*/  IMAD.MOV.U32 R6, RZ, RZ, R112 ;  /* 0x000000ffff067224 */ /* 0x000fe400078e0070 */
        /* <DEDUP_REMOVED lines=8> */
[----:B------:R-:W-:Y:S02]  /*bf10*/  LOP3.LUT R109, R4, 0xff, RZ, 0xc0, !PT ;  /* 0x000000ff046d7812 */ /* 0x000fe400078ec0ff */
[----:B------:R-:W-:-:S05]  /*bf20*/  LEA R111, R112, R111, 0x18 ;  /* 0x0000006f706f7211 */ /* 0x000fca00078ec0ff */
[----:B------:R-:W-:-:S04]  /*bf30*/  IMAD R110, R110, 0x100, R111 ;  /* 0x000001006e6e7824 */ /* 0x000fc800078e026f */
[----:B------:R-:W-:Y:S02]  /*bf40*/  IMAD.IADD R109, R110, 0x1, R109 ;  /* 0x000000016e6d7824 */ /* 0x000fe400078e026d */
[----:B-1----:R-:W-:-:S05]  /*bf50*/  IMAD.WIDE.U32 R114, R104, 0x4, R114 ;  /* 0x0000000468727825 */ /* 0x002fca00078e0072 */
[----:B------:R1:W-:Y:S02]  /*bf60*/  STG.E desc[UR6][R114.64], R109 ;  /* 0x0000006d72007986 */ /* 0x0003e4000c101906 */
.L_x_44730:
[----:B------:R-:W-:Y:S05]  /*bf70*/  BSYNC.RECONVERGENT B1 ;  /* 0x0000000000017941 */ /* 0x000fea0003800200 */
.L_x_44729:
[----:B------:R-:W-:Y:S01]  /*bf80*/  IADD3 R106, PT, PT, R106, 0x20, RZ ;  /* 0x000000206a6a7810 */ /* 0x000fe20007ffe0ff */
[----:B------:R-:W-:-:S07]  /*bf90*/  VIADD R104, R104, 0x20 ;  /* 0x0000002068687836 */ /* 0x000fce0000000000 */
.L_x_44671:
[----:B------:R-:W-:Y:S05]  /*bfa0*/  BSYNC.RECONVERGENT B0 ;  /* 0x0000000000007941 */ /* 0x000fea0003800200 */
.L_x_44670:
        /* <DEDUP_REMOVED lines=9> */
.L_x_44734:
[----:B------:R-:W-:Y:S05]  /*c040*/  BSYNC.RECONVERGENT B1 ;  /* 0x0000000000017941 */ /* 0x000fea0003800200 */
.L_x_44733:
        /* <DEDUP_REMOVED lines=9> */
[----:B0-----:R-:W-:Y:S01]  /*c0e0*/  @!P1 IMAD.MOV.U32 R111, RZ, RZ, R13 ;  /* 0x000000ffff6f9224 */ /* 0x001fe200078e000d */
        /* <DEDUP_REMOVED lines=18> */
.L_x_44741:
        /* <DEDUP_REMOVED lines=13> */
.L_x_44743:
[----:B------:R-:W-:Y:S05]  /*c2e0*/  BSYNC.RECONVERGENT B4 ;  /* 0x0000000000047941 */ /* 0x000fea0003800200 */
.L_x_44742:
        /* <DEDUP_REMOVED lines=61> */
.L_x_44740:
[----:B------:R-:W-:Y:S05]  /*c6c0*/  BSYNC.RECONVERGENT B3 ;  /* 0x0000000000037941 */ /* 0x000fea0003800200 */
.L_x_44739:
        /* <DEDUP_REMOVED lines=10> */
.L_x_44738:
[----:B------:R-:W-:Y:S05]  /*c770*/  BSYNC.RECONVERGENT B2 ;  /* 0x0000000000027941 */ /* 0x000fea0003800200 */
.L_x_44737:
        /* <DEDUP_REMOVED lines=20> */
.L_x_44748:
        /* <DEDUP_REMOVED lines=13> */
.L_x_44750:
[----:B------:R-:W-:Y:S05]  /*c990*/  BSYNC.RECONVERGENT B4 ;  /* 0x0000000000047941 */ /* 0x000fea0003800200 */
.L_x_44749:
        /* <DEDUP_REMOVED lines=55> */
[----:B------:R-:W-:Y:S02]  /*cd10*/  LOP3.LUT R17, R17, R116, R137, 0x96, !PT ;  /* 0x0000007411117212 */ /* 0x000fe400078e9689 */
[----:B------:R-:W-:Y:S01]  /*cd20*/  MOV R96, R136 ;  /* 0x0000008800607202 */ /* 0x000fe20000000f00 */
[----:B------:R-:W-:-:S04]  /*cd30*/  IMAD.WIDE.U32 R114, R6, -0x2daee0ad, RZ ;  /* 0xd2511f5306727825 */ /* 0x000fc800078e00ff */
[----:B------:R-:W-:Y:S01]  /*cd40*/  IMAD.MOV.U32 R6, RZ, RZ, R114 ;  /* 0x000000ffff067224 */ /* 0x000fe200078e0072 */
[----:B------:R-:W-:Y:S02]  /*cd50*/  LOP3.LUT R97, R97, R112, R115, 0x96, !PT ;  /* 0x0000007061617212 */ /* 0x000fe400078e9673 */
[----:B------:R-:W-:-:S07]  /*cd60*/  MOV R112, R110 ;  /* 0x0000006e00707202 */ /* 0x000fce0000000f00 */
.L_x_44747:
[----:B------:R-:W-:Y:S05]  /*cd70*/  BSYNC.RECONVERGENT B3 ;  /* 0x0000000000037941 */ /* 0x000fea0003800200 */
.L_x_44746:
        /* <DEDUP_REMOVED lines=10> */
.L_x_44745:
[----:B------:R-:W-:Y:S05]  /*ce20*/  BSYNC.RECONVERGENT B2 ;  /* 0x0000000000027941 */ /* 0x000fea0003800200 */
.L_x_44744:
        /* <DEDUP_REMOVED lines=20> */
.L_x_44755:
        /* <DEDUP_REMOVED lines=13> */
.L_x_44757:
[----:B------:R-:W-:Y:S05]  /*d040*/  BSYNC.RECONVERGENT B4 ;  /* 0x0000000000047941 */ /* 0x000fea0003800200 */
.L_x_44756:
[----:B------:R-:W-:Y:S01]  /*d050*/  IMAD.WIDE.U32 R114, R100, -0x326172a9, RZ ;  /* 0xcd9e8d5764727825 */ /* 0x000fe200078e00ff */
[----:B------:R-:W-:-:S04]  /*d060*/  LOP3.LUT R17, R12, R111, R103, 0x96, !PT ;  /* 0x0000006f0c117212 */ /* 0x000fc800078e9667 */
        /* <DEDUP_REMOVED lines=51> */
[----:B------:R-:W-:Y:S02]  /*d3a0*/  HFMA2 R111, -RZ, RZ, 0, 0 ;  /* 0x00000000ff6f7431 */ /* 0x000fe400000001ff */
[----:B------:R-:W-:Y:S01]  /*d3b0*/  IMAD.WIDE.U32 R116, R17, -0x326172a9, RZ ;  /* 0xcd9e8d5711747825 */ /* 0x000fe200078e00ff */
[----:B------:R-:W-:Y:S02]  /*d3c0*/  LOP3.LUT R97, R97, R110, R113, 0x96, !PT ;  /* 0x0000006e61617212 */ /* 0x000fe400078e9671 */
[----:B------:R-:W-:Y:S01]  /*d3d0*/  MOV R110, R112 ;  /* 0x00000070006e7202 */ /* 0x000fe20000000f00 */
[----:B------:R-:W-:Y:S02]  /*d3e0*/  VIADD R17, R102, 0x8ff34781 ;  /* 0x8ff3478166117836 */ /* 0x000fe40000000000 */
[----:B------:R-:W-:Y:S02]  /*d3f0*/  IMAD.MOV.U32 R96, RZ, RZ, R116 ;  /* 0x000000ffff607224 */ /* 0x000fe400078e0074 */
[----:B------:R-:W-:Y:S01]  /*d400*/  IMAD.MOV.U32 R112, RZ, RZ, R6 ;  /* 0x000000ffff707224 */ /* 0x000fe200078e0006 */
[----:B------:R-:W-:-:S07]  /*d410*/  LOP3.LUT R17, R17, R114, R117, 0x96, !PT ;  /* 0x0000007211117212 */ /* 0x000fce00078e9675 */
.L_x_44754:
[----:B------:R-:W-:Y:S05]  /*d420*/  BSYNC.RECONVERGENT B3 ;  /* 0x0000000000037941 */ /* 0x000fea0003800200 */
.L_x_44753:
        /* <DEDUP_REMOVED lines=10> */
.L_x_44752:
[----:B------:R-:W-:Y:S05]  /*d4d0*/  BSYNC.RECONVERGENT B2 ;  /* 0x0000000000027941 */ /* 0x000fea0003800200 */
.L_x_44751:
        /* <DEDUP_REMOVED lines=19> */
.L_x_44761:
        /* <DEDUP_REMOVED lines=13> */
.L_x_44763:
[----:B------:R-:W-:Y:S05]  /*d6e0*/  BSYNC.RECONVERGENT B3 ;  /* 0x0000000000037941 */ /* 0x000fea0003800200 */
.L_x_44762:
        /* <DEDUP_REMOVED lines=57> */
[----:B------:R-:W-:Y:S01]  /*da80*/  IMAD.WIDE.U32 R114, R6, -0x2daee0ad, RZ ;  /* 0xd2511f5306727825 */ /* 0x000fe200078e00ff */
[----:B------:R-:W-:-:S04]  /*da90*/  MOV R6, R110 ;  /* 0x0000006e00067202 */ /* 0x000fc80000000f00 */
[----:B------:R-:W-:Y:S01]  /*daa0*/  LOP3.LUT R97, R97, R112, R115, 0x96, !PT ;  /* 0x0000007061617212 */ /* 0x000fe200078e9673 */
[----:B------:R-:W-:-:S07]  /*dab0*/  IMAD.MOV.U32 R112, RZ, RZ, R114 ;  /* 0x000000ffff707224 */ /* 0x000fce00078e0072 */
.L_x_44760:
[----:B------:R-:W-:Y:S05]  /*dac0*/  BSYNC.RECONVERGENT B2 ;  /* 0x0000000000027941 */ /* 0x000fea0003800200 */
.L_x_44759:
        /* <DEDUP_REMOVED lines=11> */
.L_x_44736:
        /* <DEDUP_REMOVED lines=21> */
.L_x_44768:
        /* <DEDUP_REMOVED lines=13> */
.L_x_44770:
[----:B------:R-:W-:Y:S05]  /*dda0*/  BSYNC.RECONVERGENT B4 ;  /* 0x0000000000047941 */ /* 0x000fea0003800200 */
.L_x_44769:
[----:B0-----:R-:W-:Y:S01]  /*ddb0*/  IMAD.WIDE.U32 R110, R100, -0x326172a9, RZ ;  /* 0xcd9e8d57646e7825 */ /* 0x001fe200078e00ff */
        /* <DEDUP_REMOVED lines=54> */
[----:B------:R-:W-:-:S03]  /*e120*/  MOV R96, R58 ;  /* 0x0000003a00607202 */ /* 0x000fc60000000f00 */
[----:B------:R-:W-:Y:S01]  /*e130*/  HFMA2 R58, -RZ, RZ, 0, 0 ;  /* 0x00000000ff3a7431 */ /* 0x000fe200000001ff */
[----:B------:R-:W-:Y:S02]  /*e140*/  LOP3.LUT R17, R17, R110, R59, 0x96, !PT ;  /* 0x0000006e11117212 */ /* 0x000fe400078e963b */
[----:B------:R-:W-:Y:S01]  /*e150*/  LOP3.LUT R97, R97, R56, R113, 0x96, !PT ;  /* 0x0000003861617212 */ /* 0x000fe200078e9671 */
[----:B------:R-:W-:-:S07]  /*e160*/  IMAD.MOV.U32 R56, RZ, RZ, R6 ;  /* 0x000000ffff387224 */ /* 0x000fce00078e0006 */
.L_x_44767:
[----:B------:R-:W-:Y:S05]  /*e170*/  BSYNC.RECONVERGENT B3 ;  /* 0x0000000000037941 */ /* 0x000fea0003800200 */
.L_x_44766:
        /* <DEDUP_REMOVED lines=9> */
.L_x_44765:
[----:B------:R-:W-:Y:S05]  /*e210*/  BSYNC.RECONVERGENT B2 ;  /* 0x0000000000027941 */ /* 0x000fea0003800200 */
.L_x_44764:
        /* <DEDUP_REMOVED lines=17> */
.L_x_44775:
        /* <DEDUP_REMOVED lines=13> */
.L_x_44777:
[----:B------:R-:W-:Y:S05]  /*e400*/  BSYNC.RECONVERGENT B4 ;  /* 0x0000000000047941 */ /* 0x000fea0003800200 */
.L_x_44776:
[----:B------:R-:W-:Y:S01]  /*e410*/  IMAD.WIDE.U32 R114, R100, -0x326172a9, RZ ;  /* 0xcd9e8d5764727825 */ /* 0x000fe200078e00ff */
[----:B------:R-:W-:-:S03]  /*e420*/  LOP3.LUT R13, R12, R59, R103, 0x96, !PT ;  /* 0x0000003b0c0d7212 */ /* 0x000fc600078e9667 */
[----:B------:R-:W-:Y:S01]  /*e430*/  VIADD R17, R102, 0x8ff34781 ;  /* 0x8ff3478166117836 */ /* 0x000fe20000000000 */
        /* <DEDUP_REMOVED lines=58> */
.L_x_44774:
[----:B------:R-:W-:Y:S05]  /*e7e0*/  BSYNC.RECONVERGENT B3 ;  /* 0x0000000000037941 */ /* 0x000fea0003800200 */
.L_x_44773:
        /* <DEDUP_REMOVED lines=9> */
.L_x_44772:
[----:B------:R-:W-:Y:S05]  /*e880*/  BSYNC.RECONVERGENT B2 ;  /* 0x0000000000027941 */ /* 0x000fea0003800200 */
.L_x_44771:
        /* <DEDUP_REMOVED lines=17> */
.L_x_44782:
        /* <DEDUP_REMOVED lines=13> */
.L_x_44784:
[----:B------:R-:W-:Y:S05]  /*ea70*/  BSYNC.RECONVERGENT B4 ;  /* 0x0000000000047941 */ /* 0x000fea0003800200 */
.L_x_44783:
        /* <DEDUP_REMOVED lines=46> */
[----:B------:R-:W-:Y:S01]  /*ed60*/  IMAD.WIDE.U32 R114, R6, -0x326172a9, RZ ;  /* 0xcd9e8d5706727825 */ /* 0x000fe200078e00ff */
[----:B------:R-:W-:Y:S02]  /*ed70*/  IADD3 R6, PT, PT, R102, -0xe443238, RZ ;  /* 0xf1bbcdc866067810 */ /* 0x000fe40007ffe0ff */
[----:B------:R-:W-:Y:S01]  /*ed80*/  IADD3 R97, PT, PT, R103, -0x695add53, RZ ;  /* 0x96a522ad67617810 */ /* 0x000fe20007ffe0ff */
[----:B------:R-:W-:Y:S01]  /*ed90*/  IMAD.WIDE.U32 R58, R13, -0x2daee0ad, RZ ;  /* 0xd2511f530d3a7825 */ /* 0x000fe200078e00ff */
[----:B------:R-:W-:-:S03]  /*eda0*/  LOP3.LUT R6, R6, R96, R115, 0x96, !PT ;  /* 0x0000006006067212 */ /* 0x000fc600078e9673 */
[----:B------:R-:W-:-:S05]  /*edb0*/  VIADD R13, R103, 0xdb3d7428 ;  /* 0xdb3d7428670d7836 */ /* 0x000fca0000000000 */
[----:B------:R-:W-:Y:S01]  /*edc0*/  LOP3.LUT R13, R13, R110, R59, 0x96, !PT ;  /* 0x0000006e0d0d7212 */ /* 0x000fe200078e963b */
        /* <DEDUP_REMOVED lines=8> */
.L_x_44781:
[----:B------:R-:W-:Y:S05]  /*ee50*/  BSYNC.RECONVERGENT B3 ;  /* 0x0000000000037941 */ /* 0x000fea0003800200 */
.L_x_44780:
        /* <DEDUP_REMOVED lines=9> */
.L_x_44779:
[----:B------:R-:W-:Y:S05]  /*eef0*/  BSYNC.RECONVERGENT B2 ;  /* 0x0000000000027941 */ /* 0x000fea0003800200 */
.L_x_44778:
        /* <DEDUP_REMOVED lines=16> */
.L_x_44787:
        /* <DEDUP_REMOVED lines=13> */
.L_x_44789:
[----:B------:R-:W-:Y:S05]  /*f0d0*/  BSYNC.RECONVERGENT B3 ;  /* 0x0000000000037941 */ /* 0x000fea0003800200 */
.L_x_44788:
[----:B------:R-:W-:Y:S01]  /*f0e0*/  IMAD.WIDE.U32 R116, R100, -0x326172a9, RZ ;  /* 0xcd9e8d5764747825 */ /* 0x000fe200078e00ff */
[----:B------:R-:W-:Y:S02]  /*f0f0*/  LOP3.LUT R13, R12, R111, R103, 0x96, !PT ;  /* 0x0000006f0c0d7212 */ /* 0x000fe400078e9667 */
[----:B------:R-:W-:Y:S01]  /*f100*/  MOV R59, R112 ;  /* 0x00000070003b7202 */ /* 0x000fe20000000f00 */
[----:B------:R-:W-:Y:S01]  /*f110*/  VIADD R17, R102, 0x8ff34781 ;  /* 0x8ff3478166117836 */ /* 0x000fe20000000000 */
        /* <DEDUP_REMOVED lines=53> */
[----:B------:R-:W-:-:S03]  /*f470*/  LOP3.LUT R17, R17, R116, R137, 0x96, !PT ;  /* 0x0000007411117212 */ /* 0x000fc600078e9689 */
[----:B------:R-:W-:Y:S01]  /*f480*/  IMAD.MOV.U32 R96, RZ, RZ, R136 ;  /* 0x000000ffff607224 */ /* 0x000fe200078e0088 */
[----:B------:R-:W-:Y:S01]  /*f490*/  LOP3.LUT R97, R97, R110, R115, 0x96, !PT ;  /* 0x0000006e61617212 */ /* 0x000fe200078e9673 */
[----:B------:R-:W-:-:S07]  /*f4a0*/  IMAD.MOV.U32 R112, RZ, RZ, R114 ;  /* 0x000000ffff707224 */ /* 0x000fce00078e0072 */
.L_x_44786:
[----:B------:R-:W-:Y:S05]  /*f4b0*/  BSYNC.RECONVERGENT B2 ;  /* 0x0000000000027941 */ /* 0x000fea0003800200 */
.L_x_44785:
        /* <DEDUP_REMOVED lines=9> */
.L_x_44758:
[----:B------:R-:W-:Y:S05]  /*f550*/  BSYNC.RECONVERGENT B1 ;  /* 0x0000000000017941 */ /* 0x000fea0003800200 */
.L_x_44735:
[----:B0-----:R-:W0:Y:S01]  /*f560*/  LDC.64 R110, c[0x0][0x3a8] ;  /* 0x0000ea00ff6e7b82 */ /* 0x001e220000000a00 */
[----:B------:R-:W-:Y:S01]  /*f570*/  BSSY.RECONVERGENT B1, `(.L_x_44790) ;  /* 0x0000010000017945 */ /* 0x000fe20003800200 */
[----:B------:R-:W-:Y:S01]  /*f580*/  MOV R6, R112 ;  /* 0x0000007000067202 */ /* 0x000fe20000000f00 */
[----:B0-----:R-:W-:-:S05]  /*f590*/  IMAD.WIDE.U32 R110, R106, 0x10, R110 ;  /* 0x000000106a6e7825 */ /* 0x001fca00078e006e */
[----:B-----5:R0:W-:Y:S01]  /*f5a0*/  STG.E.128 desc[UR6][R110.64], R56 ;  /* 0x000000386e007986 */ /* 0x0201e2000c101d06 */
[----:B------:R-:W-:Y:S05]  /*f5b0*/  @!P0 BRA `(.L_x_44791) ;  /* 0x00000000002c8947 */ /* 0x000fea0003800000 */
[----:B------:R-:W1:Y:S01]  /*f5c0*/  LDC.64 R114, c[0x0][0x3b0] ;  /* 0x0000ec00ff727b82 */ /* 0x000e620000000a00 */
[----:B------:R-:W-:Y:S01]  /*f5d0*/  IMAD.U32 R112, R2, 0x10000, RZ ;  /* 0x0001000002707824 */ /* 0x000fe200078e00ff */
[----:B------:R-:W-:Y:S02]  /*f5e0*/  LOP3.LUT R113, R0, 0xffff, RZ, 0xc0, !PT ;  /* 0x0000ffff00717812 */ /* 0x000fe400078ec0ff */
[----:B0-----:R-:W-:Y:S02]  /*f5f0*/  LOP3.LUT R111, R3, 0xff, RZ, 0xc0, !PT ;  /* 0x000000ff036f7812 */ /* 0x001fe400078ec0ff */
[----:B------:R-:W-:Y:S02]  /*f600*/  LOP3.LUT R112, R112, 0xff0000, RZ, 0xc0, !PT ;  /* 0x00ff000070707812 */ /* 0x000fe400078ec0ff */
[----:B------:R-:W-:Y:S02]  /*f610*/  LOP3.LUT R110, R4, 0xff, RZ, 0xc0, !PT ;  /* 0x000000ff046e7812 */ /* 0x000fe400078ec0ff */
[----:B------:R-:W-:-:S05]  /*f620*/  LEA R112, R113, R112, 0x18 ;  /* 0x0000007071707211 */ /* 0x000fca00078ec0ff */
[----:B------:R-:W-:-:S05]  /*f630*/  IMAD R111, R111, 0x100, R112 ;  /* 0x000001006f6f7824 */ /* 0x000fca00078e0270 */
[----:B------:R-:W-:Y:S01]  /*f640*/  IADD3 R110, PT, PT, R111, R110, RZ ;  /* 0x0000006e6f6e7210 */ /* 0x000fe20007ffe0ff */
[----:B-1----:R-:W-:-:S05]  /*f650*/  IMAD.WIDE.U32 R114, R104, 0x4, R114 ;  /* 0x0000000468727825 */ /* 0x002fca00078e0072 */
[----:B------:R1:W-:Y:S02]  /*f660*/  STG.E desc[UR6][R114.64], R110 ;  /* 0x0000006e72007986 */ /* 0x0003e4000c101906 */
.L_x_44791:
[----:B------:R-:W-:Y:S05]  /*f670*/  BSYNC.RECONVERGENT B1 ;  /* 0x0000000000017941 */ /* 0x000fea0003800200 */
.L_x_44790:
[----:B------:R-:W-:Y:S01]  /*f680*/  VIADD R106, R106, 0x20 ;  /* 0x000000206a6a7836 */ /* 0x000fe20000000000 */
[----:B------:R-:W-:-:S07]  /*f690*/  IADD3 R104, PT, PT, R104, 0x20, RZ ;  /* 0x0000002068687810 */ /* 0x000fce0007ffe0ff */
.L_x_44732:
[----:B------:R-:W-:Y:S05]  /*f6a0*/  BSYNC.RECONVERGENT B0 ;  /* 0x0000000000007941 */ /* 0x000fea0003800200 */
.L_x_44731:
        /* <DEDUP_REMOVED lines=9> */
.L_x_44795:
[----:B------:R-:W-:Y:S05]  /*f740*/  BSYNC.RECONVERGENT B1 ;  /* 0x0000000000017941 */ /* 0x000fea0003800200 */
.L_x_44794:
        /* <DEDUP_REMOVED lines=28> */
.L_x_44802:
        /* <DEDUP_REMOVED lines=13> */
.L_x_44804:
[----:B------:R-:W-:Y:S05]  /*f9e0*/  BSYNC.RECONVERGENT B4 ;  /* 0x0000000000047941 */ /* 0x000fea0003800200 */
.L_x_44803:
[----:B------:R-:W-:Y:S01]  /*f9f0*/  IMAD.WIDE.U32 R116, R100, -0x326172a9, RZ ;  /* 0xcd9e8d5764747825 */ /* 0x000fe200078e00ff */
[----:B------:R-:W-:-:S03]  /*fa00*/  LOP3.LUT R17, R12, R113, R103, 0x96, !PT ;  /* 0x000000710c117212 */ /* 0x000fc600078e9667 */
[----:B------:R-:W-:Y:S01]  /*fa10*/  HFMA2 R111, -RZ, RZ, 0, 0 ;  /* 0x00000000ff6f7431 */ /* 0x000fe200000001ff */
        /* <DEDUP_REMOVED lines=52> */
[----:B------:R-:W-:-:S04]  /*fd60*/  IMAD.WIDE.U32 R114, R13, -0x2daee0ad, RZ ;  /* 0xd2511f530d727825 */ /* 0x000fc800078e00ff */
[----:B------:R-:W-:Y:S01]  /*fd70*/  VIADD R17, R102, 0x8ff34781 ;  /* 0x8ff3478166117836 */ /* 0x000fe20000000000 */
[----:B------:R-:W-:Y:S01]  /*fd80*/  LOP3.LUT R97, R97, R112, R115, 0x96, !PT ;  /* 0x0000007061617212 */ /* 0x000fe200078e9673 */
[----:B------:R-:W-:Y:S01]  /*fd90*/  IMAD.MOV.U32 R96, RZ, RZ, R136 ;  /* 0x000000ffff607224 */ /* 0x000fe200078e0088 */
[----:B------:R-:W-:Y:S02]  /*fda0*/  MOV R112, R114 ;  /* 0x0000007200707202 */ /* 0x000fe40000000f00 */
[----:B------:R-:W-:-:S07]  /*fdb0*/  LOP3.LUT R17, R17, R116, R137, 0x96, !PT ;  /* 0x0000007411117212 */ /* 0x000fce00078e9689 */
.L_x_44801:
[----:B------:R-:W-:Y:S05]  /*fdc0*/  BSYNC.RECONVERGENT B3 ;  /* 0x0000000000037941 */ /* 0x000fea0003800200 */
.L_x_44800:
        /* <DEDUP_REMOVED lines=10> */
.L_x_44799:
[----:B------:R-:W-:Y:S05]  /*fe70*/  BSYNC.RECONVERGENT B2 ;  /* 0x0000000000027941 */ /* 0x000fea0003800200 */
.L_x_44798:
        /* <DEDUP_REMOVED lines=20> */
.L_x_44809:
        /* <DEDUP_REMOVED lines=13> */
.L_x_44811:
[----:B------:R-:W-:Y:S05]  /*10090*/  BSYNC.RECONVERGENT B4 ;  /* 0x0000000000047941 */ /* 0x000fea0003800200 */
.L_x_44810:
[----:B------:R-:W-:Y:S01]  /*100a0*/  IMAD.WIDE.U32 R136, R100, -0x326172a9, RZ ;  /* 0xcd9e8d5764887825 */ /* 0x000fe200078e00ff */
[----:B------:R-:W-:Y:S02]  /*100b0*/  LOP3.LUT R13, R12, R115, R103, 0x96, !PT ;  /* 0x000000730c0d7212 */ /* 0x000fe400078e9667 */
[----:B------:R-:W-:Y:S02]  /*100c0*/  IADD3 R17, PT, PT, R102, -0x700cb87f, RZ ;  /* 0x8ff3478166117810 */ /* 0x000fe40007ffe0ff */
[----:B------:R-:W-:Y:S01]  /*100d0*/  LOP3.LUT R6, R98, R137, R102, 0x96, !PT ;  /* 0x0000008962067212 */ /* 0x000fe200078e9666 */
[----:B------:R-:W-:Y:S01]  /*100e0*/  IMAD.WIDE.U32 R96, R13, -0x326172a9, RZ ;  /* 0xcd9e8d570d607825 */ /* 0x000fe200078e00ff */
[----:B------:R-:W-:Y:S02]  /*100f0*/  IADD3 R13, PT, PT, R102, -0x61c88647, RZ ;  /* 0x9e3779b9660d7810 */ /* 0x000fe40007ffe0ff */
[----:B------:R-:W-:Y:S01]  /*10100*/  MOV R113, R112 ;  /* 0x0000007000717202 */ /* 0x000fe20000000f00 */
        /* <DEDUP_REMOVED lines=53> */
[----:B------:R-:W-:-:S07]  /*10460*/  LOP3.LUT R97, R97, R114, R117, 0x96, !PT ;  /* 0x0000007261617212 */ /* 0x000fce00078e9675 */
.L_x_44808:
[----:B------:R-:W-:Y:S05]  /*10470*/  BSYNC.RECONVERGENT B3 ;  /* 0x0000000000037941 */ /* 0x000fea0003800200 */
.L_x_44807:
        /* <DEDUP_REMOVED lines=10> */
.L_x_44806:
[----:B------:R-:W-:Y:S05]  /*10520*/  BSYNC.RECONVERGENT B2 ;  /* 0x0000000000027941 */ /* 0x000fea0003800200 */
.L_x_44805:
        /* <DEDUP_REMOVED lines=20> */
.L_x_44816:
        /* <DEDUP_REMOVED lines=13> */
.L_x_44818:
[----:B------:R-:W-:Y:S05]  /*10740*/  BSYNC.RECONVERGENT B4 ;  /* 0x0000000000047941 */ /* 0x000fea0003800200 */
.L_x_44817:
        /* <DEDUP_REMOVED lines=61> */
.L_x_44815:
[----:B------:R-:W-:Y:S05]  /*10b20*/  BSYNC.RECONVERGENT B3 ;  /* 0x0000000000037941 */ /* 0x000fea0003800200 */
.L_x_44814:
        /* <DEDUP_REMOVED lines=10> */
.L_x_44813:
[----:B------:R-:W-:Y:S05]  /*10bd0*/  BSYNC.RECONVERGENT B2 ;  /* 0x0000000000027941 */ /* 0x000fea0003800200 */
.L_x_44812:
        /* <DEDUP_REMOVED lines=19> */
.L_x_44822:
        /* <DEDUP_REMOVED lines=13> */
.L_x_44824:
[----:B------:R-:W-:Y:S05]  /*10de0*/  BSYNC.RECONVERGENT B3 ;  /* 0x0000000000037941 */ /* 0x000fea0003800200 */
.L_x_44823:
        /* <DEDUP_REMOVED lines=61> */
.L_x_44821:
[----:B------:R-:W-:Y:S05]  /*111c0*/  BSYNC.RECONVERGENT B2 ;  /* 0x0000000000027941 */ /* 0x000fea0003800200 */
.L_x_44820:
        /* <DEDUP_REMOVED lines=11> */
.L_x_44797:
        /* <DEDUP_REMOVED lines=21> */
.L_x_44829:
        /* <DEDUP_REMOVED lines=13> */
.L_x_44831:
[----:B------:R-:W-:Y:S05]  /*114a0*/  BSYNC.RECONVERGENT B4 ;  /* 0x0000000000047941 */ /* 0x000fea0003800200 */
.L_x_44830:
        /* <DEDUP_REMOVED lines=60> */
.L_x_44828:
[----:B------:R-:W-:Y:S05]  /*11870*/  BSYNC.RECONVERGENT B3 ;  /* 0x0000000000037941 */ /* 0x000fea0003800200 */
.L_x_44827:
[----:B------:R-:W-:Y:S01]  /*11880*/  I2FP.F32.U32 R60, R60 ;  /* 0x0000003c003c7245 */ /* 0x000fe20000201000 */
[----:B------:R-:W-:Y:S02]  /*11890*/  IMAD.MOV.U32 R13, RZ, RZ, 0x2f800000 ;  /* 0x2f800000ff0d7424 */ /* 0x000fe400078e00ff */
[----:B-----5:R-:W-:Y:S02]  /*118a0*/  FMUL.FTZ R6, R40, UR11 ;  /* 0x0000000b28067c20 */ /* 0x020fe40008410000 */
[----:B------:R-:W-:Y:S02]  /*118b0*/  FFMA.FTZ R13, R60, R13, 1.1641532182693481445e-10 ;  /* 0x2f0000003c0d7423 */ /* 0x000fe4000001000d */
[----:B------:R-:W-:-:S03]  /*118c0*/  FMUL.FTZ R6, R6, UR10 ;  /* 0x0000000a06067c20 */ /* 0x000fc60008410000 */
[----:B------:R-:W-:-:S04]  /*118d0*/  FSETP.GTU.FTZ.AND P1, PT, R13, UR8, PT ;  /* 0x000000080d007c0b */ /* 0x000fc8000bf3c000 */
[----:B------:R-:W-:Y:S02]  /*118e0*/  FSEL R60, R6, RZ, !P1 ;  /* 0x000000ff063c7208 */ /* 0x000fe40004800000 */
[----:B------:R-:W-:-:S04]  /*118f0*/  SEL R6, RZ, 0x1, P1 ;  /* 0x00000001ff067807 */ /* 0x000fc80000800000 */
[----:B------:R-:W-:-:S07]  /*11900*/  PRMT R4, R6, 0x7610, R4 ;  /* 0x0000761006047816 */ /* 0x000fce0000000004 */
.L_x_44826:
[----:B------:R-:W-:Y:S05]  /*11910*/  BSYNC.RECONVERGENT B2 ;  /* 0x0000000000027941 */ /* 0x000fea0003800200 */
.L_x_44825:
        /* <DEDUP_REMOVED lines=17> */
.L_x_44836:
        /* <DEDUP_REMOVED lines=13> */
.L_x_44838:
[----:B------:R-:W-:Y:S05]  /*11b00*/  BSYNC.RECONVERGENT B4 ;  /* 0x0000000000047941 */ /* 0x000fea0003800200 */
.L_x_44837:
[----:B------:R-:W-:Y:S01]  /*11b10*/  IMAD.WIDE.U32 R116, R100, -0x326172a9, RZ ;  /* 0xcd9e8d5764747825 */ /* 0x000fe200078e00ff */
[----:B------:R-:W-:-:S03]  /*11b20*/  LOP3.LUT R13, R12, R63, R103, 0x96, !PT ;  /* 0x0000003f0c0d7212 */ /* 0x000fc600078e9667 */
        /* <DEDUP_REMOVED lines=59> */
.L_x_44835:
[----:B------:R-:W-:Y:S05]  /*11ee0*/  BSYNC.RECONVERGENT B3 ;  /* 0x0000000000037941 */ /* 0x000fea0003800200 */
.L_x_44834:
        /* <DEDUP_REMOVED lines=9> */
.L_x_44833:
[----:B------:R-:W-:Y:S05]  /*11f80*/  BSYNC.RECONVERGENT B2 ;  /* 0x0000000000027941 */ /* 0x000fea0003800200 */
.L_x_44832:
        /* <DEDUP_REMOVED lines=17> */
.L_x_44843:
        /* <DEDUP_REMOVED lines=13> */
.L_x_44845:
[----:B------:R-:W-:Y:S05]  /*12170*/  BSYNC.RECONVERGENT B4 ;  /* 0x0000000000047941 */ /* 0x000fea0003800200 */
.L_x_44844:
        /* <DEDUP_REMOVED lines=61> */
.L_x_44842:
[----:B------:R-:W-:Y:S05]  /*12550*/  BSYNC.RECONVERGENT B3 ;  /* 0x0000000000037941 */ /* 0x000fea0003800200 */
.L_x_44841:
        /* <DEDUP_REMOVED lines=9> */
.L_x_44840:
[----:B------:R-:W-:Y:S05]  /*125f0*/  BSYNC.RECONVERGENT B2 ;  /* 0x0000000000027941 */ /* 0x000fea0003800200 */
.L_x_44839:
        /* <DEDUP_REMOVED lines=16> */
.L_x_44848:
        /* <DEDUP_REMOVED lines=13> */
.L_x_44850:
[----:B------:R-:W-:Y:S05]  /*127d0*/  BSYNC.RECONVERGENT B3 ;  /* 0x0000000000037941 */ /* 0x000fea0003800200 */
.L_x_44849:
        /* <DEDUP_REMOVED lines=61> */
.L_x_44847:
[----:B------:R-:W-:Y:S05]  /*12bb0*/  BSYNC.RECONVERGENT B2 ;  /* 0x0000000000027941 */ /* 0x000fea0003800200 */
.L_x_44846:
        /* <DEDUP_REMOVED lines=9> */
.L_x_44819:
[----:B------:R-:W-:Y:S05]  /*12c50*/  BSYNC.RECONVERGENT B1 ;  /* 0x0000000000017941 */ /* 0x000fea0003800200 */
.L_x_44796:
        /* <DEDUP_REMOVED lines=13> */
[----:B------:R-:W-:-:S05]  /*12d30*/  IMAD R112, R112, 0x100, R113 ;  /* 0x0000010070707824 */ /* 0x000fca00078e0271 */
[----:B------:R-:W-:Y:S01]  /*12d40*/  IADD3 R111, PT, PT, R112, R111, RZ ;  /* 0x0000006f706f7210 */ /* 0x000fe20007ffe0ff */
[----:B-1----:R-:W-:-:S05]  /*12d50*/  IMAD.WIDE.U32 R116, R104, 0x4, R116 ;  /* 0x0000000468747825 */ /* 0x002fca00078e0074 */
[----:B------:R1:W-:Y:S02]  /*12d60*/  STG.E desc[UR6][R116.64], R111 ;  /* 0x0000006f74007986 */ /* 0x0003e4000c101906 */
.L_x_44852:
[----:B------:R-:W-:Y:S05]  /*12d70*/  BSYNC.RECONVERGENT B1 ;  /* 0x0000000000017941 */ /* 0x000fea0003800200 */
.L_x_44851:
[----:B------:R-:W-:Y:S01]  /*12d80*/  VIADD R106, R106, 0x20 ;  /* 0x000000206a6a7836 */ /* 0x000fe20000000000 */
[----:B------:R-:W-:-:S07]  /*12d90*/  IADD3 R104, PT, PT, R104, 0x20, RZ ;  /* 0x0000002068687810 */ /* 0x000fce0007ffe0ff */
.L_x_44793:
[----:B------:R-:W-:Y:S05]  /*12da0*/  BSYNC.RECONVERGENT B0 ;  /* 0x0000000000007941 */ /* 0x000fea0003800200 */
.L_x_44792:
        /* <DEDUP_REMOVED lines=9> */
.L_x_44856:
[----:B------:R-:W-:Y:S05]  /*12e40*/  BSYNC.RECONVERGENT B1 ;  /* 0x0000000000017941 */ /* 0x000fea0003800200 */
.L_x_44855:
        /* <DEDUP_REMOVED lines=28> */
.L_x_44863:
        /* <DEDUP_REMOVED lines=13> */
.L_x_44865:
[----:B------:R-:W-:Y:S05]  /*130e0*/  BSYNC.RECONVERGENT B4 ;  /* 0x0000000000047941 */ /* 0x000fea0003800200 */
.L_x_44864:
        /* <DEDUP_REMOVED lines=61> */
.L_x_44862:
[----:B------:R-:W-:Y:S05]  /*134c0*/  BSYNC.RECONVERGENT B3 ;  /* 0x0000000000037941 */ /* 0x000fea0003800200 */
.L_x_44861:
        /* <DEDUP_REMOVED lines=10> */
.L_x_44860:
[----:B------:R-:W-:Y:S05]  /*13570*/  BSYNC.RECONVERGENT B2 ;  /* 0x0000000000027941 */ /* 0x000fea0003800200 */
.L_x_44859:
        /* <DEDUP_REMOVED lines=20> */
.L_x_44870:
        /* <DEDUP_REMOVED lines=13> */
.L_x_44872:
[----:B------:R-:W-:Y:S05]  /*13790*/  BSYNC.RECONVERGENT B4 ;  /* 0x0000000000047941 */ /* 0x000fea0003800200 */
.L_x_44871:
        /* <DEDUP_REMOVED lines=61> */
.L_x_44869:
[----:B------:R-:W-:Y:S05]  /*13b70*/  BSYNC.RECONVERGENT B3 ;  /* 0x0000000000037941 */ /* 0x000fea0003800200 */
.L_x_44868:
        /* <DEDUP_REMOVED lines=10> */
.L_x_44867:
[----:B------:R-:W-:Y:S05]  /*13c20*/  BSYNC.RECONVERGENT B2 ;  /* 0x0000000000027941 */ /* 0x000fea0003800200 */
.L_x_44866:
        /* <DEDUP_REMOVED lines=20> */
.L_x_44877:
        /* <DEDUP_REMOVED lines=13> */
.L_x_44879:
[----:B------:R-:W-:Y:S05]  /*13e40*/  BSYNC.RECONVERGENT B4 ;  /* 0x0000000000047941 */ /* 0x000fea0003800200 */
.L_x_44878:
        /* <DEDUP_REMOVED lines=61> */
.L_x_44876:
[----:B------:R-:W-:Y:S05]  /*14220*/  BSYNC.RECONVERGENT B3 ;  /* 0x0000000000037941 */ /* 0x000fea0003800200 */
.L_x_44875:
        /* <DEDUP_REMOVED lines=10> */
.L_x_44874:
[----:B------:R-:W-:Y:S05]  /*142d0*/  BSYNC.RECONVERGENT B2 ;  /* 0x0000000000027941 */ /* 0x000fea0003800200 */
.L_x_44873:
        /* <DEDUP_REMOVED lines=19> */
.L_x_44883:
        /* <DEDUP_REMOVED lines=13> */
.L_x_44885:
[----:B------:R-:W-:Y:S05]  /*144e0*/  BSYNC.RECONVERGENT B3 ;  /* 0x0000000000037941 */ /* 0x000fea0003800200 */
.L_x_44884:
        /* <DEDUP_REMOVED lines=61> */
.L_x_44882:
[----:B------:R-:W-:Y:S05]  /*148c0*/  BSYNC.RECONVERGENT B2 ;  /* 0x0000000000027941 */ /* 0x000fea0003800200 */
.L_x_44881:
        /* <DEDUP_REMOVED lines=11> */
.L_x_44858:
        /* <DEDUP_REMOVED lines=21> */
.L_x_44890:
        /* <DEDUP_REMOVED lines=13> */
.L_x_44892:
[----:B------:R-:W-:Y:S05]  /*14ba0*/  BSYNC.RECONVERGENT B4 ;  /* 0x0000000000047941 */ /* 0x000fea0003800200 */
.L_x_44891:
        /* <DEDUP_REMOVED lines=60> */
.L_x_44889:
[----:B------:R-:W-:Y:S05]  /*14f70*/  BSYNC.RECONVERGENT B3 ;  /* 0x0000000000037941 */ /* 0x000fea0003800200 */
.L_x_44888:
        /* <DEDUP_REMOVED lines=9> */
.L_x_44887:
[----:B------:R-:W-:Y:S05]  /*15010*/  BSYNC.RECONVERGENT B2 ;  /* 0x0000000000027941 */ /* 0x000fea0003800200 */
.L_x_44886:
        /* <DEDUP_REMOVED lines=17> */
.L_x_44897:
        /* <DEDUP_REMOVED lines=13> */
.L_x_44899:
[----:B------:R-:W-:Y:S05]  /*15200*/  BSYNC.RECONVERGENT B4 ;  /* 0x0000000000047941 */ /* 0x000fea0003800200 */
.L_x_44898:
        /* <DEDUP_REMOVED lines=61> */
.L_x_44896:
[----:B------:R-:W-:Y:S05]  /*155e0*/  BSYNC.RECONVERGENT B3 ;  /* 0x0000000000037941 */ /* 0x000fea0003800200 */
.L_x_44895:
        /* <DEDUP_REMOVED lines=9> */
.L_x_44894:
[----:B------:R-:W-:Y:S05]  /*15680*/  BSYNC.RECONVERGENT B2 ;  /* 0x0000000000027941 */ /* 0x000fea0003800200 */
.L_x_44893:
        /* <DEDUP_REMOVED lines=17> */
.L_x_44904:
        /* <DEDUP_REMOVED lines=13> */
.L_x_44906:
[----:B------:R-:W-:Y:S05]  /*15870*/  BSYNC.RECONVERGENT B4 ;  /* 0x0000000000047941 */ /* 0x000fea0003800200 */
.L_x_44905:
        /* <DEDUP_REMOVED lines=61> */
.L_x_44903:
[----:B------:R-:W-:Y:S05]  /*15c50*/  BSYNC.RECONVERGENT B3 ;  /* 0x0000000000037941 */ /* 0x000fea0003800200 */
.L_x_44902:
[----:B0-----:R-:W-:Y:S01]  /*15c60*/  I2FP.F32.U32 R112, R66 ;  /* 0x0000004200707245 */ /* 0x001fe20000201000 */
        /* <DEDUP_REMOVED lines=8> */
.L_x_44901:
[----:B------:R-:W-:Y:S05]  /*15cf0*/  BSYNC.RECONVERGENT B2 ;  /* 0x0000000000027941 */ /* 0x000fea0003800200 */
.L_x_44900:
        /* <DEDUP_REMOVED lines=16> */
.L_x_44909:
        /* <DEDUP_REMOVED lines=13> */
.L_x_44911:
[----:B------:R-:W-:Y:S05]  /*15ed0*/  BSYNC.RECONVERGENT B3 ;  /* 0x0000000000037941 */ /* 0x000fea0003800200 */
.L_x_44910:
        /* <DEDUP_REMOVED lines=61> */
.L_x_44908:
[----:B------:R-:W-:Y:S05]  /*162b0*/  BSYNC.RECONVERGENT B2 ;  /* 0x0000000000027941 */ /* 0x000fea0003800200 */
.L_x_44907:
        /* <DEDUP_REMOVED lines=9> */
.L_x_44880:
[----:B------:R-:W-:Y:S05]  /*16350*/  BSYNC.RECONVERGENT B1 ;  /* 0x0000000000017941 */ /* 0x000fea0003800200 */
.L_x_44857:
        /* <DEDUP_REMOVED lines=17> */
.L_x_44913:
[----:B------:R-:W-:Y:S05]  /*16470*/  BSYNC.RECONVERGENT B1 ;  /* 0x0000000000017941 */ /* 0x000fea0003800200 */
.L_x_44912:
[----:B------:R-:W-:Y:S01]  /*16480*/  VIADD R106, R106, 0x20 ;  /* 0x000000206a6a7836 */ /* 0x000fe20000000000 */
[----:B------:R-:W-:-:S07]  /*16490*/  IADD3 R104, PT, PT, R104, 0x20, RZ ;  /* 0x0000002068687810 */ /* 0x000fce0007ffe0ff */
.L_x_44854:
[----:B------:R-:W-:Y:S05]  /*164a0*/  BSYNC.RECONVERGENT B0 ;  /* 0x0000000000007941 */ /* 0x000fea0003800200 */
.L_x_44853:
        /* <DEDUP_REMOVED lines=9> */
.L_x_44917:
[----:B------:R-:W-:Y:S05]  /*16540*/  BSYNC.RECONVERGENT B1 ;  /* 0x0000000000017941 */ /* 0x000fea0003800200 */
.L_x_44916:
        /* <DEDUP_REMOVED lines=28> */
.L_x_44924:
        /* <DEDUP_REMOVED lines=13> */
.L_x_44926:
[----:B------:R-:W-:Y:S05]  /*167e0*/  BSYNC.RECONVERGENT B4 ;  /* 0x0000000000047941 */ /* 0x000fea0003800200 */
.L_x_44925:
        /* <DEDUP_REMOVED lines=61> */
.L_x_44923:
[----:B------:R-:W-:Y:S05]  /*16bc0*/  BSYNC.RECONVERGENT B3 ;  /* 0x0000000000037941 */ /* 0x000fea0003800200 */
.L_x_44922:
        /* <DEDUP_REMOVED lines=10> */
.L_x_44921:
[----:B------:R-:W-:Y:S05]  /*16c70*/  BSYNC.RECONVERGENT B2 ;  /* 0x0000000000027941 */ /* 0x000fea0003800200 */
.L_x_44920:
        /* <DEDUP_REMOVED lines=20> */
.L_x_44931:
        /* <DEDUP_REMOVED lines=13> */
.L_x_44933:
[----:B------:R-:W-:Y:S05]  /*16e90*/  BSYNC.RECONVERGENT B4 ;  /* 0x0000000000047941 */ /* 0x000fea0003800200 */
.L_x_44932:
        /* <DEDUP_REMOVED lines=61> */
.L_x_44930:
[----:B------:R-:W-:Y:S05]  /*17270*/  BSYNC.RECONVERGENT B3 ;  /* 0x0000000000037941 */ /* 0x000fea0003800200 */
.L_x_44929:
        /* <DEDUP_REMOVED lines=10> */
.L_x_44928:
[----:B------:R-:W-:Y:S05]  /*17320*/  BSYNC.RECONVERGENT B2 ;  /* 0x0000000000027941 */ /* 0x000fea0003800200 */
.L_x_44927:
        /* <DEDUP_REMOVED lines=20> */
.L_x_44938:
        /* <DEDUP_REMOVED lines=13> */
.L_x_44940:
[----:B------:R-:W-:Y:S05]  /*17540*/  BSYNC.RECONVERGENT B4 ;  /* 0x0000000000047941 */ /* 0x000fea0003800200 */
.L_x_44939:
        /* <DEDUP_REMOVED lines=61> */
.L_x_44937:
[----:B------:R-:W-:Y:S05]  /*17920*/  BSYNC.RECONVERGENT B3 ;  /* 0x0000000000037941 */ /* 0x000fea0003800200 */
.L_x_44936:
        /* <DEDUP_REMOVED lines=10> */
.L_x_44935:
[----:B------:R-:W-:Y:S05]  /*179d0*/  BSYNC.RECONVERGENT B2 ;  /* 0x0000000000027941 */ /* 0x000fea0003800200 */
.L_x_44934:
        /* <DEDUP_REMOVED lines=19> */
.L_x_44944:
        /* <DEDUP_REMOVED lines=13> */
.L_x_44946:
[----:B------:R-:W-:Y:S05]  /*17be0*/  BSYNC.RECONVERGENT B3 ;  /* 0x0000000000037941 */ /* 0x000fea0003800200 */
.L_x_44945:
        /* <DEDUP_REMOVED lines=61> */
.L_x_44943:
[----:B------:R-:W-:Y:S05]  /*17fc0*/  BSYNC.RECONVERGENT B2 ;  /* 0x0000000000027941 */ /* 0x000fea0003800200 */
.L_x_44942:
        /* <DEDUP_REMOVED lines=11> */
.L_x_44919:
        /* <DEDUP_REMOVED lines=21> */
.L_x_44951:
        /* <DEDUP_REMOVED lines=13> */
.L_x_44953:
[----:B------:R-:W-:Y:S05]  /*182a0*/  BSYNC.RECONVERGENT B4 ;  /* 0x0000000000047941 */ /* 0x000fea0003800200 */
.L_x_44952:
        /* <DEDUP_REMOVED lines=60> */
.L_x_44950:
[----:B------:R-:W-:Y:S05]  /*18670*/  BSYNC.RECONVERGENT B3 ;  /* 0x0000000000037941 */ /* 0x000fea0003800200 */
.L_x_44949:
        /* <DEDUP_REMOVED lines=9> */
.L_x_44948:
[----:B------:R-:W-:Y:S05]  /*18710*/  BSYNC.RECONVERGENT B2 ;  /* 0x0000000000027941 */ /* 0x000fea0003800200 */
.L_x_44947:
        /* <DEDUP_REMOVED lines=17> */
.L_x_44958:
        /* <DEDUP_REMOVED lines=13> */
.L_x_44960:
[----:B------:R-:W-:Y:S05]  /*18900*/  BSYNC.RECONVERGENT B4 ;  /* 0x0000000000047941 */ /* 0x000fea0003800200 */
.L_x_44959:
        /* <DEDUP_REMOVED lines=61> */
.L_x_44957:
[----:B------:R-:W-:Y:S05]  /*18ce0*/  BSYNC.RECONVERGENT B3 ;  /* 0x0000000000037941 */ /* 0x000fea0003800200 */
.L_x_44956:
        /* <DEDUP_REMOVED lines=9> */
.L_x_44955:
[----:B------:R-:W-:Y:S05]  /*18d80*/  BSYNC.RECONVERGENT B2 ;  /* 0x0000000000027941 */ /* 0x000fea0003800200 */
.L_x_44954:
        /* <DEDUP_REMOVED lines=17> */
.L_x_44965:
        /* <DEDUP_REMOVED lines=13> */
.L_x_44967:
[----:B------:R-:W-:Y:S05]  /*18f70*/  BSYNC.RECONVERGENT B4 ;  /* 0x0000000000047941 */ /* 0x000fea0003800200 */
.L_x_44966:
        /* <DEDUP_REMOVED lines=61> */
.L_x_44964:
[----:B------:R-:W-:Y:S05]  /*19350*/  BSYNC.RECONVERGENT B3 ;  /* 0x0000000000037941 */ /* 0x000fea0003800200 */
.L_x_44963:
        /* <DEDUP_REMOVED lines=9> */
.L_x_44962:
[----:B------:R-:W-:Y:S05]  /*193f0*/  BSYNC.RECONVERGENT B2 ;  /* 0x0000000000027941 */ /* 0x000fea0003800200 */
.L_x_44961:
        /* <DEDUP_REMOVED lines=16> */
.L_x_44970:
        /* <DEDUP_REMOVED lines=13> */
.L_x_44972:
[----:B------:R-:W-:Y:S05]  /*195d0*/  BSYNC.RECONVERGENT B3 ;  /* 0x0000000000037941 */ /* 0x000fea0003800200 */
.L_x_44971:
        /* <DEDUP_REMOVED lines=61> */
.L_x_44969:
[----:B------:R-:W-:Y:S05]  /*199b0*/  BSYNC.RECONVERGENT B2 ;  /* 0x0000000000027941 */ /* 0x000fea0003800200 */
.L_x_44968:
        /* <DEDUP_REMOVED lines=9> */
.L_x_44941:
[----:B------:R-:W-:Y:S05]  /*19a50*/  BSYNC.RECONVERGENT B1 ;  /* 0x0000000000017941 */ /* 0x000fea0003800200 */
.L_x_44918:
        /* <DEDUP_REMOVED lines=17> */
.L_x_44974:
[----:B------:R-:W-:Y:S05]  /*19b70*/  BSYNC.RECONVERGENT B1 ;  /* 0x0000000000017941 */ /* 0x000fea0003800200 */
.L_x_44973:
[----:B------:R-:W-:Y:S01]  /*19b80*/  VIADD R106, R106, 0x20 ;  /* 0x000000206a6a7836 */ /* 0x000fe20000000000 */
[----:B------:R-:W-:-:S07]  /*19b90*/  IADD3 R104, PT, PT, R104, 0x20, RZ ;  /* 0x0000002068687810 */ /* 0x000fce0007ffe0ff */
.L_x_44915:
[----:B------:R-:W-:Y:S05]  /*19ba0*/  BSYNC.RECONVERGENT B0 ;  /* 0x0000000000007941 */ /* 0x000fea0003800200 */
.L_x_44914:
        /* <DEDUP_REMOVED lines=9> */
.L_x_44978:
[----:B------:R-:W-:Y:S05]  /*19c40*/  BSYNC.RECONVERGENT B1 ;  /* 0x0000000000017941 */ /* 0x000fea0003800200 */
.L_x_44977:
        /* <DEDUP_REMOVED lines=28> */
.L_x_44985:
        /* <DEDUP_REMOVED lines=13> */
.L_x_44987:
[----:B------:R-:W-:Y:S05]  /*19ee0*/  BSYNC.RECONVERGENT B4 ;  /* 0x0000000000047941 */ /* 0x000fea0003800200 */
.L_x_44986:
        /* <DEDUP_REMOVED lines=61> */
.L_x_44984:
[----:B------:R-:W-:Y:S05]  /*1a2c0*/  BSYNC.RECONVERGENT B3 ;  /* 0x0000000000037941 */ /* 0x000fea0003800200 */
.L_x_44983:
        /* <DEDUP_REMOVED lines=10> */
.L_x_44982:
[----:B------:R-:W-:Y:S05]  /*1a370*/  BSYNC.RECONVERGENT B2 ;  /* 0x0000000000027941 */ /* 0x000fea0003800200 */
.L_x_44981:
        /* <DEDUP_REMOVED lines=20> */
.L_x_44992:
        /* <DEDUP_REMOVED lines=13> */
.L_x_44994:
[----:B------:R-:W-:Y:S05]  /*1a590*/  BSYNC.RECONVERGENT B4 ;  /* 0x0000000000047941 */ /* 0x000fea0003800200 */
.L_x_44993:
        /* <DEDUP_REMOVED lines=61> */
.L_x_44991:
[----:B------:R-:W-:Y:S05]  /*1a970*/  BSYNC.RECONVERGENT B3 ;  /* 0x0000000000037941 */ /* 0x000fea0003800200 */
.L_x_44990:
        /* <DEDUP_REMOVED lines=10> */
.L_x_44989:
[----:B------:R-:W-:Y:S05]  /*1aa20*/  BSYNC.RECONVERGENT B2 ;  /* 0x0000000000027941 */ /* 0x000fea0003800200 */
.L_x_44988:
        /* <DEDUP_REMOVED lines=20> */
.L_x_44999:
        /* <DEDUP_REMOVED lines=13> */
.L_x_45001:
[----:B------:R-:W-:Y:S05]  /*1ac40*/  BSYNC.RECONVERGENT B4 ;  /* 0x0000000000047941 */ /* 0x000fea0003800200 */
.L_x_45000:
        /* <DEDUP_REMOVED lines=61> */
.L_x_44998:
[----:B------:R-:W-:Y:S05]  /*1b020*/  BSYNC.RECONVERGENT B3 ;  /* 0x0000000000037941 */ /* 0x000fea0003800200 */
.L_x_44997:
        /* <DEDUP_REMOVED lines=10> */
.L_x_44996:
[----:B------:R-:W-:Y:S05]  /*1b0d0*/  BSYNC.RECONVERGENT B2 ;  /* 0x0000000000027941 */ /* 0x000fea0003800200 */
.L_x_44995:
        /* <DEDUP_REMOVED lines=19> */
.L_x_45005:
        /* <DEDUP_REMOVED lines=13> */
.L_x_45007:
[----:B------:R-:W-:Y:S05]  /*1b2e0*/  BSYNC.RECONVERGENT B3 ;  /* 0x0000000000037941 */ /* 0x000fea0003800200 */
.L_x_45006:
        /* <DEDUP_REMOVED lines=61> */
.L_x_45004:
[----:B------:R-:W-:Y:S05]  /*1b6c0*/  BSYNC.RECONVERGENT B2 ;  /* 0x0000000000027941 */ /* 0x000fea0003800200 */
.L_x_45003:
        /* <DEDUP_REMOVED lines=11> */
.L_x_44980:
        /* <DEDUP_REMOVED lines=21> */
.L_x_45012:
        /* <DEDUP_REMOVED lines=13> */
.L_x_45014:
[----:B------:R-:W-:Y:S05]  /*1b9a0*/  BSYNC.RECONVERGENT B4 ;  /* 0x0000000000047941 */ /* 0x000fea0003800200 */
.L_x_45013:
        /* <DEDUP_REMOVED lines=60> */
.L_x_45011:
[----:B------:R-:W-:Y:S05]  /*1bd70*/  BSYNC.RECONVERGENT B3 ;  /* 0x0000000000037941 */ /* 0x000fea0003800200 */
.L_x_45010:
        /* <DEDUP_REMOVED lines=9> */
.L_x_45009:
[----:B------:R-:W-:Y:S05]  /*1be10*/  BSYNC.RECONVERGENT B2 ;  /* 0x0000000000027941 */ /* 0x000fea0003800200 */
.L_x_45008:
        /* <DEDUP_REMOVED lines=17> */
.L_x_45019:
        /* <DEDUP_REMOVED lines=13> */
.L_x_45021:
[----:B------:R-:W-:Y:S05]  /*1c000*/  BSYNC.RECONVERGENT B4 ;  /* 0x0000000000047941 */ /* 0x000fea0003800200 */
.L_x_45020:
        /* <DEDUP_REMOVED lines=61> */
.L_x_45018:
[----:B------:R-:W-:Y:S05]  /*1c3e0*/  BSYNC.RECONVERGENT B3 ;  /* 0x0000000000037941 */ /* 0x000fea0003800200 */
.L_x_45017:
        /* <DEDUP_REMOVED lines=9> */
.L_x_45016:
[----:B------:R-:W-:Y:S05]  /*1c480*/  BSYNC.RECONVERGENT B2 ;  /* 0x0000000000027941 */ /* 0x000fea0003800200 */
.L_x_45015:
        /* <DEDUP_REMOVED lines=17> */
.L_x_45026:
        /* <DEDUP_REMOVED lines=13> */
.L_x_45028:
[----:B------:R-:W-:Y:S05]  /*1c670*/  BSYNC.RECONVERGENT B4 ;  /* 0x0000000000047941 */ /* 0x000fea0003800200 */
.L_x_45027:
        /* <DEDUP_REMOVED lines=61> */
.L_x_45025:
[----:B------:R-:W-:Y:S05]  /*1ca50*/  BSYNC.RECONVERGENT B3 ;  /* 0x0000000000037941 */ /* 0x000fea0003800200 */
.L_x_45024:
        /* <DEDUP_REMOVED lines=9> */
.L_x_45023:
[----:B------:R-:W-:Y:S05]  /*1caf0*/  BSYNC.RECONVERGENT B2 ;  /* 0x0000000000027941 */ /* 0x000fea0003800200 */
.L_x_45022:
        /* <DEDUP_REMOVED lines=16> */
.L_x_45031:
        /* <DEDUP_REMOVED lines=13> */
.L_x_45033:
[----:B------:R-:W-:Y:S05]  /*1ccd0*/  BSYNC.RECONVERGENT B3 ;  /* 0x0000000000037941 */ /* 0x000fea0003800200 */
.L_x_45032:
        /* <DEDUP_REMOVED lines=61> */
.L_x_45030:
[----:B------:R-:W-:Y:S05]  /*1d0b0*/  BSYNC.RECONVERGENT B2 ;  /* 0x0000000000027941 */ /* 0x000fea0003800200 */
.L_x_45029:
        /* <DEDUP_REMOVED lines=9> */
.L_x_45002:
[----:B------:R-:W-:Y:S05]  /*1d150*/  BSYNC.RECONVERGENT B1 ;  /* 0x0000000000017941 */ /* 0x000fea0003800200 */
.L_x_44979:
        /* <DEDUP_REMOVED lines=17> */
.L_x_45035:
[----:B------:R-:W-:Y:S05]  /*1d270*/  BSYNC.RECONVERGENT B1 ;  /* 0x0000000000017941 */ /* 0x000fea0003800200 */
.L_x_45034:
[----:B------:R-:W-:Y:S01]  /*1d280*/  VIADD R106, R106, 0x20 ;  /* 0x000000206a6a7836 */ /* 0x000fe20000000000 */
[----:B------:R-:W-:-:S07]  /*1d290*/  IADD3 R104, PT, PT, R104, 0x20, RZ ;  /* 0x0000002068687810 */ /* 0x000fce0007ffe0ff */
.L_x_44976:
[----:B------:R-:W-:Y:S05]  /*1d2a0*/  BSYNC.RECONVERGENT B0 ;  /* 0x0000000000007941 */ /* 0x000fea0003800200 */
.L_x_44975:
        /* <DEDUP_REMOVED lines=9> */
.L_x_45039:
[----:B------:R-:W-:Y:S05]  /*1d340*/  BSYNC.RECONVERGENT B1 ;  /* 0x0000000000017941 */ /* 0x000fea0003800200 */
.L_x_45038:
        /* <DEDUP_REMOVED lines=28> */
.L_x_45046:
        /* <DEDUP_REMOVED lines=13> */
.L_x_45048:
[----:B------:R-:W-:Y:S05]  /*1d5e0*/  BSYNC.RECONVERGENT B4 ;  /* 0x0000000000047941 */ /* 0x000fea0003800200 */
.L_x_45047:
        /* <DEDUP_REMOVED lines=61> */
.L_x_45045:
[----:B------:R-:W-:Y:S05]  /*1d9c0*/  BSYNC.RECONVERGENT B3 ;  /* 0x0000000000037941 */ /* 0x000fea0003800200 */
.L_x_45044:
        /* <DEDUP_REMOVED lines=10> */
.L_x_45043:
[----:B------:R-:W-:Y:S05]  /*1da70*/  BSYNC.RECONVERGENT B2 ;  /* 0x0000000000027941 */ /* 0x000fea0003800200 */
.L_x_45042:
        /* <DEDUP_REMOVED lines=20> */
.L_x_45053:
        /* <DEDUP_REMOVED lines=13> */
.L_x_45055:
[----:B------:R-:W-:Y:S05]  /*1dc90*/  BSYNC.RECONVERGENT B4 ;  /* 0x0000000000047941 */ /* 0x000fea0003800200 */
.L_x_45054:
        /* <DEDUP_REMOVED lines=61> */
.L_x_45052:
[----:B------:R-:W-:Y:S05]  /*1e070*/  BSYNC.RECONVERGENT B3 ;  /* 0x0000000000037941 */ /* 0x000fea0003800200 */
.L_x_45051:
        /* <DEDUP_REMOVED lines=10> */
.L_x_45050:
[----:B------:R-:W-:Y:S05]  /*1e120*/  BSYNC.RECONVERGENT B2 ;  /* 0x0000000000027941 */ /* 0x000fea0003800200 */
.L_x_45049:
        /* <DEDUP_REMOVED lines=20> */
.L_x_45060:
        /* <DEDUP_REMOVED lines=13> */
.L_x_45062:
[----:B------:R-:W-:Y:S05]  /*1e340*/  BSYNC.RECONVERGENT B4 ;  /* 0x0000000000047941 */ /* 0x000fea0003800200 */
.L_x_45061:
        /* <DEDUP_REMOVED lines=61> */
.L_x_45059:
[----:B------:R-:W-:Y:S05]  /*1e720*/  BSYNC.RECONVERGENT B3 ;  /* 0x0000000000037941 */ /* 0x000fea0003800200 */
.L_x_45058:
        /* <DEDUP_REMOVED lines=10> */
.L_x_45057:
[----:B------:R-:W-:Y:S05]  /*1e7d0*/  BSYNC.RECONVERGENT B2 ;  /* 0x0000000000027941 */ /* 0x000fea0003800200 */
.L_x_45056:
        /* <DEDUP_REMOVED lines=19> */
.L_x_45066:
        /* <DEDUP_REMOVED lines=13> */
.L_x_45068:
[----:B------:R-:W-:Y:S05]  /*1e9e0*/  BSYNC.RECONVERGENT B3 ;  /* 0x0000000000037941 */ /* 0x000fea0003800200 */
.L_x_45067:
        /* <DEDUP_REMOVED lines=61> */
.L_x_45065:
[----:B------:R-:W-:Y:S05]  /*1edc0*/  BSYNC.RECONVERGENT B2 ;  /* 0x0000000000027941 */ /* 0x000fea0003800200 */
.L_x_45064:
        /* <DEDUP_REMOVED lines=11> */
.L_x_45041:
        /* <DEDUP_REMOVED lines=21> */
.L_x_45073:
        /* <DEDUP_REMOVED lines=13> */
.L_x_45075:
[----:B------:R-:W-:Y:S05]  /*1f0a0*/  BSYNC.RECONVERGENT B4 ;  /* 0x0000000000047941 */ /* 0x000fea0003800200 */
.L_x_45074:
        /* <DEDUP_REMOVED lines=60> */
.L_x_45072:
[----:B------:R-:W-:Y:S05]  /*1f470*/  BSYNC.RECONVERGENT B3 ;  /* 0x0000000000037941 */ /* 0x000fea0003800200 */
.L_x_45071:
        /* <DEDUP_REMOVED lines=9> */
.L_x_45070:
[----:B------:R-:W-:Y:S05]  /*1f510*/  BSYNC.RECONVERGENT B2 ;  /* 0x0000000000027941 */ /* 0x000fea0003800200 */
.L_x_45069:
        /* <DEDUP_REMOVED lines=17> */
.L_x_45080:
        /* <DEDUP_REMOVED lines=13> */
.L_x_45082:
[----:B------:R-:W-:Y:S05]  /*1f700*/  BSYNC.RECONVERGENT B4 ;  /* 0x0000000000047941 */ /* 0x000fea0003800200 */
.L_x_45081:
        /* <DEDUP_REMOVED lines=61> */
.L_x_45079:
[----:B------:R-:W-:Y:S05]  /*1fae0*/  BSYNC.RECONVERGENT B3 ;  /* 0x0000000000037941 */ /* 0x000fea0003800200 */
.L_x_45078:
        /* <DEDUP_REMOVED lines=9> */
.L_x_45077:
[----:B------:R-:W-:Y:S05]  /*1fb80*/  BSYNC.RECONVERGENT B2 ;  /* 0x0000000000027941 */ /* 0x000fea0003800200 */
.L_x_45076:
        /* <DEDUP_REMOVED lines=17> */
.L_x_45087:
        /* <DEDUP_REMOVED lines=13> */
.L_x_45089:
[----:B------:R-:W-:Y:S05]  /*1fd70*/  BSYNC.RECONVERGENT B4 ;  /* 0x0000000000047941 */ /* 0x000fea0003800200 */
.L_x_45088:
        /* <DEDUP_REMOVED lines=61> */
.L_x_45086:
[----:B------:R-:W-:Y:S05]  /*20150*/  BSYNC.RECONVERGENT B3 ;  /* 0x0000000000037941 */ /* 0x000fea0003800200 */
.L_x_45085:
        /* <DEDUP_REMOVED lines=9> */
.L_x_45084:
[----:B------:R-:W-:Y:S05]  /*201f0*/  BSYNC.RECONVERGENT B2 ;  /* 0x0000000000027941 */ /* 0x000fea0003800200 */
.L_x_45083:
        /* <DEDUP_REMOVED lines=16> */
.L_x_45092:
        /* <DEDUP_REMOVED lines=13> */
.L_x_45094:
[----:B------:R-:W-:Y:S05]  /*203d0*/  BSYNC.RECONVERGENT B3 ;  /* 0x0000000000037941 */ /* 0x000fea0003800200 */
.L_x_45093:
        /* <DEDUP_REMOVED lines=61> */
.L_x_45091:
[----:B------:R-:W-:Y:S05]  /*207b0*/  BSYNC.RECONVERGENT B2 ;  /* 0x0000000000027941 */ /* 0x000fea0003800200 */
.L_x_45090:
        /* <DEDUP_REMOVED lines=9> */
.L_x_45063:
[----:B------:R-:W-:Y:S05]  /*20850*/  BSYNC.RECONVERGENT B1 ;  /* 0x0000000000017941 */ /* 0x000fea0003800200 */
.L_x_45040:
        /* <DEDUP_REMOVED lines=17> */
.L_x_45096:
[----:B------:R-:W-:Y:S05]  /*20970*/  BSYNC.RECONVERGENT B1 ;  /* 0x0000000000017941 */ /* 0x000fea0003800200 */
.L_x_45095:
[----:B------:R-:W-:Y:S01]  /*20980*/  VIADD R106, R106, 0x20 ;  /* 0x000000206a6a7836 */ /* 0x000fe20000000000 */
[----:B------:R-:W-:-:S07]  /*20990*/  IADD3 R104, PT, PT, R104, 0x20, RZ ;  /* 0x0000002068687810 */ /* 0x000fce0007ffe0ff */
.L_x_45037:
[----:B------:R-:W-:Y:S05]  /*209a0*/  BSYNC.RECONVERGENT B0 ;  /* 0x0000000000007941 */ /* 0x000fea0003800200 */
.L_x_45036:
        /* <DEDUP_REMOVED lines=9> */
.L_x_45100:
[----:B------:R-:W-:Y:S05]  /*20a40*/  BSYNC.RECONVERGENT B1 ;  /* 0x0000000000017941 */ /* 0x000fea0003800200 */
.L_x_45099:
        /* <DEDUP_REMOVED lines=28> */
.L_x_45107:
        /* <DEDUP_REMOVED lines=13> */
.L_x_45109:
[----:B------:R-:W-:Y:S05]  /*20ce0*/  BSYNC.RECONVERGENT B4 ;  /* 0x0000000000047941 */ /* 0x000fea0003800200 */
.L_x_45108:
        /* <DEDUP_REMOVED lines=61> */
.L_x_45106:
[----:B------:R-:W-:Y:S05]  /*210c0*/  BSYNC.RECONVERGENT B3 ;  /* 0x0000000000037941 */ /* 0x000fea0003800200 */
.L_x_45105:
        /* <DEDUP_REMOVED lines=10> */
.L_x_45104:
[----:B------:R-:W-:Y:S05]  /*21170*/  BSYNC.RECONVERGENT B2 ;  /* 0x0000000000027941 */ /* 0x000fea0003800200 */
.L_x_45103:
        /* <DEDUP_REMOVED lines=20> */
.L_x_45114:
        /* <DEDUP_REMOVED lines=13> */
.L_x_45116:
[----:B------:R-:W-:Y:S05]  /*21390*/  BSYNC.RECONVERGENT B4 ;  /* 0x0000000000047941 */ /* 0x000fea0003800200 */
.L_x_45115:
        /* <DEDUP_REMOVED lines=61> */
.L_x_45113:
[----:B------:R-:W-:Y:S05]  /*21770*/  BSYNC.RECONVERGENT B3 ;  /* 0x0000000000037941 */ /* 0x000fea0003800200 */
.L_x_45112:
        /* <DEDUP_REMOVED lines=10> */
.L_x_45111:
[----:B------:R-:W-:Y:S05]  /*21820*/  BSYNC.RECONVERGENT B2 ;  /* 0x0000000000027941 */ /* 0x000fea0003800200 */
.L_x_45110:
        /* <DEDUP_REMOVED lines=20> */
.L_x_45121:
        /* <DEDUP_REMOVED lines=13> */
.L_x_45123:
[----:B------:R-:W-:Y:S05]  /*21a40*/  BSYNC.RECONVERGENT B4 ;  /* 0x0000000000047941 */ /* 0x000fea0003800200 */
.L_x_45122:
        /* <DEDUP_REMOVED lines=61> */
.L_x_45120:
[----:B------:R-:W-:Y:S05]  /*21e20*/  BSYNC.RECONVERGENT B3 ;  /* 0x0000000000037941 */ /* 0x000fea0003800200 */
.L_x_45119:
        /* <DEDUP_REMOVED lines=10> */
.L_x_45118:
[----:B------:R-:W-:Y:S05]  /*21ed0*/  BSYNC.RECONVERGENT B2 ;  /* 0x0000000000027941 */ /* 0x000fea0003800200 */
.L_x_45117:
        /* <DEDUP_REMOVED lines=19> */
.L_x_45127:
        /* <DEDUP_REMOVED lines=13> */
.L_x_45129:
[----:B------:R-:W-:Y:S05]  /*220e0*/  BSYNC.RECONVERGENT B3 ;  /* 0x0000000000037941 */ /* 0x000fea0003800200 */
.L_x_45128:
        /* <DEDUP_REMOVED lines=61> */
.L_x_45126:
[----:B------:R-:W-:Y:S05]  /*224c0*/  BSYNC.RECONVERGENT B2 ;  /* 0x0000000000027941 */ /* 0x000fea0003800200 */
.L_x_45125:
        /* <DEDUP_REMOVED lines=11> */
.L_x_45102:
        /* <DEDUP_REMOVED lines=21> */
.L_x_45134:
        /* <DEDUP_REMOVED lines=13> */
.L_x_45136:
[----:B------:R-:W-:Y:S05]  /*227a0*/  BSYNC.RECONVERGENT B4 ;  /* 0x0000000000047941 */ /* 0x000fea0003800200 */
.L_x_45135:
        /* <DEDUP_REMOVED lines=60> */
.L_x_45133:
[----:B------:R-:W-:Y:S05]  /*22b70*/  BSYNC.RECONVERGENT B3 ;  /* 0x0000000000037941 */ /* 0x000fea0003800200 */
.L_x_45132:
        /* <DEDUP_REMOVED lines=9> */
.L_x_45131:
[----:B------:R-:W-:Y:S05]  /*22c10*/  BSYNC.RECONVERGENT B2 ;  /* 0x0000000000027941 */ /* 0x000fea0003800200 */
.L_x_45130:
        /* <DEDUP_REMOVED lines=17> */
.L_x_45141:
        /* <DEDUP_REMOVED lines=13> */
.L_x_45143:
[----:B------:R-:W-:Y:S05]  /*22e00*/  BSYNC.RECONVERGENT B4 ;  /* 0x0000000000047941 */ /* 0x000fea0003800200 */
.L_x_45142:
        /* <DEDUP_REMOVED lines=61> */
.L_x_45140:
[----:B------:R-:W-:Y:S05]  /*231e0*/  BSYNC.RECONVERGENT B3 ;  /* 0x0000000000037941 */ /* 0x000fea0003800200 */
.L_x_45139:
        /* <DEDUP_REMOVED lines=9> */
.L_x_45138:
[----:B------:R-:W-:Y:S05]  /*23280*/  BSYNC.RECONVERGENT B2 ;  /* 0x0000000000027941 */ /* 0x000fea0003800200 */
.L_x_45137:
        /* <DEDUP_REMOVED lines=17> */
.L_x_45148:
        /* <DEDUP_REMOVED lines=13> */
.L_x_45150:
[----:B------:R-:W-:Y:S05]  /*23470*/  BSYNC.RECONVERGENT B4 ;  /* 0x0000000000047941 */ /* 0x000fea0003800200 */
.L_x_45149:
        /* <DEDUP_REMOVED lines=61> */
.L_x_45147:
[----:B------:R-:W-:Y:S05]  /*23850*/  BSYNC.RECONVERGENT B3 ;  /* 0x0000000000037941 */ /* 0x000fea0003800200 */
.L_x_45146:
        /* <DEDUP_REMOVED lines=9> */
.L_x_45145:
[----:B------:R-:W-:Y:S05]  /*238f0*/  BSYNC.RECONVERGENT B2 ;  /* 0x0000000000027941 */ /* 0x000fea0003800200 */
.L_x_45144:
        /* <DEDUP_REMOVED lines=16> */
.L_x_45153:
        /* <DEDUP_REMOVED lines=13> */
.L_x_45155:
[----:B------:R-:W-:Y:S05]  /*23ad0*/  BSYNC.RECONVERGENT B3 ;  /* 0x0000000000037941 */ /* 0x000fea0003800200 */
.L_x_45154:
        /* <DEDUP_REMOVED lines=61> */
.L_x_45152:
[----:B------:R-:W-:Y:S05]  /*23eb0*/  BSYNC.RECONVERGENT B2 ;  /* 0x0000000000027941 */ /* 0x000fea0003800200 */
.L_x_45151:
        /* <DEDUP_REMOVED lines=9> */
.L_x_45124:
[----:B------:R-:W-:Y:S05]  /*23f50*/  BSYNC.RECONVERGENT B1 ;  /* 0x0000000000017941 */ /* 0x000fea0003800200 */
.L_x_45101:
        /* <DEDUP_REMOVED lines=17> */
.L_x_45157:
[----:B------:R-:W-:Y:S05]  /*24070*/  BSYNC.RECONVERGENT B1 ;  /* 0x0000000000017941 */ /* 0x000fea0003800200 */
.L_x_45156:
[----:B------:R-:W-:Y:S01]  /*24080*/  VIADD R106, R106, 0x20 ;  /* 0x000000206a6a7836 */ /* 0x000fe20000000000 */
[----:B------:R-:W-:-:S07]  /*24090*/  IADD3 R104, PT, PT, R104, 0x20, RZ ;  /* 0x0000002068687810 */ /* 0x000fce0007ffe0ff */
.L_x_45098:
[----:B------:R-:W-:Y:S05]  /*240a0*/  BSYNC.RECONVERGENT B0 ;  /* 0x0000000000007941 */ /* 0x000fea0003800200 */
.L_x_45097:
        /* <DEDUP_REMOVED lines=9> */
.L_x_45161:
[----:B------:R-:W-:Y:S05]  /*24140*/  BSYNC.RECONVERGENT B1 ;  /* 0x0000000000017941 */ /* 0x000fea0003800200 */
.L_x_45160:
        /* <DEDUP_REMOVED lines=28> */
.L_x_45168:
        /* <DEDUP_REMOVED lines=13> */
.L_x_45170:
[----:B------:R-:W-:Y:S05]  /*243e0*/  BSYNC.RECONVERGENT B4 ;  /* 0x0000000000047941 */ /* 0x000fea0003800200 */
.L_x_45169:
        /* <DEDUP_REMOVED lines=61> */
.L_x_45167:
[----:B------:R-:W-:Y:S05]  /*247c0*/  BSYNC.RECONVERGENT B3 ;  /* 0x0000000000037941 */ /* 0x000fea0003800200 */
.L_x_45166:
        /* <DEDUP_REMOVED lines=10> */
.L_x_45165:
[----:B------:R-:W-:Y:S05]  /*24870*/  BSYNC.RECONVERGENT B2 ;  /* 0x0000000000027941 */ /* 0x000fea0003800200 */
.L_x_45164:
        /* <DEDUP_REMOVED lines=20> */
.L_x_45175:
        /* <DEDUP_REMOVED lines=13> */
.L_x_45177:
[----:B------:R-:W-:Y:S05]  /*24a90*/  BSYNC.RECONVERGENT B4 ;  /* 0x0000000000047941 */ /* 0x000fea0003800200 */
.L_x_45176:
        /* <DEDUP_REMOVED lines=61> */
.L_x_45174:
[----:B------:R-:W-:Y:S05]  /*24e70*/  BSYNC.RECONVERGENT B3 ;  /* 0x0000000000037941 */ /* 0x000fea0003800200 */
.L_x_45173:
        /* <DEDUP_REMOVED lines=10> */
.L_x_45172:
[----:B------:R-:W-:Y:S05]  /*24f20*/  BSYNC.RECONVERGENT B2 ;  /* 0x0000000000027941 */ /* 0x000fea0003800200 */
.L_x_45171:
        /* <DEDUP_REMOVED lines=20> */
.L_x_45182:
        /* <DEDUP_REMOVED lines=13> */
.L_x_45184:
[----:B------:R-:W-:Y:S05]  /*25140*/  BSYNC.RECONVERGENT B4 ;  /* 0x0000000000047941 */ /* 0x000fea0003800200 */
.L_x_45183:
        /* <DEDUP_REMOVED lines=61> */
.L_x_45181:
[----:B------:R-:W-:Y:S05]  /*25520*/  BSYNC.RECONVERGENT B3 ;  /* 0x0000000000037941 */ /* 0x000fea0003800200 */
.L_x_45180:
        /* <DEDUP_REMOVED lines=10> */
.L_x_45179:
[----:B------:R-:W-:Y:S05]  /*255d0*/  BSYNC.RECONVERGENT B2 ;  /* 0x0000000000027941 */ /* 0x000fea0003800200 */
.L_x_45178:
        /* <DEDUP_REMOVED lines=19> */
.L_x_45188:
        /* <DEDUP_REMOVED lines=13> */
.L_x_45190:
[----:B------:R-:W-:Y:S05]  /*257e0*/  BSYNC.RECONVERGENT B3 ;  /* 0x0000000000037941 */ /* 0x000fea0003800200 */
.L_x_45189:
        /* <DEDUP_REMOVED lines=61> */
.L_x_45187:
[----:B------:R-:W-:Y:S05]  /*25bc0*/  BSYNC.RECONVERGENT B2 ;  /* 0x0000000000027941 */ /* 0x000fea0003800200 */
.L_x_45186:
        /* <DEDUP_REMOVED lines=11> */
.L_x_45163:
        /* <DEDUP_REMOVED lines=21> */
.L_x_45195:
        /* <DEDUP_REMOVED lines=13> */
.L_x_45197:
[----:B------:R-:W-:Y:S05]  /*25ea0*/  BSYNC.RECONVERGENT B4 ;  /* 0x0000000000047941 */ /* 0x000fea0003800200 */
.L_x_45196:
        /* <DEDUP_REMOVED lines=60> */
.L_x_45194:
[----:B------:R-:W-:Y:S05]  /*26270*/  BSYNC.RECONVERGENT B3 ;  /* 0x0000000000037941 */ /* 0x000fea0003800200 */
.L_x_45193:
        /* <DEDUP_REMOVED lines=9> */
.L_x_45192:
[----:B------:R-:W-:Y:S05]  /*26310*/  BSYNC.RECONVERGENT B2 ;  /* 0x0000000000027941 */ /* 0x000fea0003800200 */
.L_x_45191:
        /* <DEDUP_REMOVED lines=17> */
.L_x_45202:
        /* <DEDUP_REMOVED lines=13> */
.L_x_45204:
[----:B------:R-:W-:Y:S05]  /*26500*/  BSYNC.RECONVERGENT B4 ;  /* 0x0000000000047941 */ /* 0x000fea0003800200 */
.L_x_45203:
        /* <DEDUP_REMOVED lines=61> */
.L_x_45201:
[----:B------:R-:W-:Y:S05]  /*268e0*/  BSYNC.RECONVERGENT B3 ;  /* 0x0000000000037941 */ /* 0x000fea0003800200 */
.L_x_45200:
        /* <DEDUP_REMOVED lines=9> */
.L_x_45199:
[----:B------:R-:W-:Y:S05]  /*26980*/  BSYNC.RECONVERGENT B2 ;  /* 0x0000000000027941 */ /* 0x000fea0003800200 */
.L_x_45198:
        /* <DEDUP_REMOVED lines=17> */
.L_x_45209:
        /* <DEDUP_REMOVED lines=13> */
.L_x_45211:
[----:B------:R-:W-:Y:S05]  /*26b70*/  BSYNC.RECONVERGENT B4 ;  /* 0x0000000000047941 */ /* 0x000fea0003800200 */
.L_x_45210:
        /* <DEDUP_REMOVED lines=61> */
.L_x_45208:
[----:B------:R-:W-:Y:S05]  /*26f50*/  BSYNC.RECONVERGENT B3 ;  /* 0x0000000000037941 */ /* 0x000fea0003800200 */
.L_x_45207:
        /* <DEDUP_REMOVED lines=9> */
.L_x_45206:
[----:B------:R-:W-:Y:S05]  /*26ff0*/  BSYNC.RECONVERGENT B2 ;  /* 0x0000000000027941 */ /* 0x000fea0003800200 */
.L_x_45205:
        /* <DEDUP_REMOVED lines=16> */
.L_x_45214:
        /* <DEDUP_REMOVED lines=13> */
.L_x_45216:
[----:B------:R-:W-:Y:S05]  /*271d0*/  BSYNC.RECONVERGENT B3 ;  /* 0x0000000000037941 */ /* 0x000fea0003800200 */
.L_x_45215:
        /* <DEDUP_REMOVED lines=61> */
.L_x_45213:
[----:B------:R-:W-:Y:S05]  /*275b0*/  BSYNC.RECONVERGENT B2 ;  /* 0x0000000000027941 */ /* 0x000fea0003800200 */
.L_x_45212:
        /* <DEDUP_REMOVED lines=9> */
.L_x_45185:
[----:B------:R-:W-:Y:S05]  /*27650*/  BSYNC.RECONVERGENT B1 ;  /* 0x0000000000017941 */ /* 0x000fea0003800200 */
.L_x_45162:
        /* <DEDUP_REMOVED lines=17> */
.L_x_45218:
[----:B------:R-:W-:Y:S05]  /*27770*/  BSYNC.RECONVERGENT B1 ;  /* 0x0000000000017941 */ /* 0x000fea0003800200 */
.L_x_45217:
[----:B------:R-:W-:Y:S01]  /*27780*/  VIADD R106, R106, 0x20 ;  /* 0x000000206a6a7836 */ /* 0x000fe20000000000 */
[----:B------:R-:W-:-:S07]  /*27790*/  IADD3 R104, PT, PT, R104, 0x20, RZ ;  /* 0x0000002068687810 */ /* 0x000fce0007ffe0ff */
.L_x_45159:
[----:B------:R-:W-:Y:S05]  /*277a0*/  BSYNC.RECONVERGENT B0 ;  /* 0x0000000000007941 */ /* 0x000fea0003800200 */
.L_x_45158:
        /* <DEDUP_REMOVED lines=9> */
.L_x_45222:
[----:B------:R-:W-:Y:S05]  /*27840*/  BSYNC.RECONVERGENT B1 ;  /* 0x0000000000017941 */ /* 0x000fea0003800200 */
.L_x_45221:
        /* <DEDUP_REMOVED lines=28> */
.L_x_45229:
        /* <DEDUP_REMOVED lines=13> */
.L_x_45231:
[----:B------:R-:W-:Y:S05]  /*27ae0*/  BSYNC.RECONVERGENT B4 ;  /* 0x0000000000047941 */ /* 0x000fea0003800200 */
.L_x_45230:
        /* <DEDUP_REMOVED lines=61> */
.L_x_45228:
[----:B------:R-:W-:Y:S05]  /*27ec0*/  BSYNC.RECONVERGENT B3 ;  /* 0x0000000000037941 */ /* 0x000fea0003800200 */
.L_x_45227:
        /* <DEDUP_REMOVED lines=10> */
.L_x_45226:
[----:B------:R-:W-:Y:S05]  /*27f70*/  BSYNC.RECONVERGENT B2 ;  /* 0x0000000000027941 */ /* 0x000fea0003800200 */
.L_x_45225:
        /* <DEDUP_REMOVED lines=20> */
.L_x_45236:
        /* <DEDUP_REMOVED lines=13> */
.L_x_45238:
[----:B------:R-:W-:Y:S05]  /*28190*/  BSYNC.RECONVERGENT B4 ;  /* 0x0000000000047941 */ /* 0x000fea0003800200 */
.L_x_45237:
        /* <DEDUP_REMOVED lines=51> */
[----:B------:R-:W-:Y:S01]  /*284d0*/  MOV R137, R92 ;  /* 0x0000005c00897202 */ /* 0x000fe20000000f00 */
        /* <DEDUP_REMOVED lines=9> */
.L_x_45235:
[----:B------:R-:W-:Y:S05]  /*28570*/  BSYNC.RECONVERGENT B3 ;  /* 0x0000000000037941 */ /* 0x000fea0003800200 */
.L_x_45234:
        /* <DEDUP_REMOVED lines=10> */
.L_x_45233:
[----:B------:R-:W-:Y:S05]  /*28620*/  BSYNC.RECONVERGENT B2 ;  /* 0x0000000000027941 */ /* 0x000fea0003800200 */
.L_x_45232:
        /* <DEDUP_REMOVED lines=20> */
.L_x_45243:
        /* <DEDUP_REMOVED lines=13> */
.L_x_45245:
[----:B------:R-:W-:Y:S05]  /*28840*/  BSYNC.RECONVERGENT B4 ;  /* 0x0000000000047941 */ /* 0x000fea0003800200 */
.L_x_45244:
        /* <DEDUP_REMOVED lines=61> */
.L_x_45242:
[----:B------:R-:W-:Y:S05]  /*28c20*/  BSYNC.RECONVERGENT B3 ;  /* 0x0000000000037941 */ /* 0x000fea0003800200 */
.L_x_45241:
        /* <DEDUP_REMOVED lines=10> */
.L_x_45240:
[----:B------:R-:W-:Y:S05]  /*28cd0*/  BSYNC.RECONVERGENT B2 ;  /* 0x0000000000027941 */ /* 0x000fea0003800200 */
.L_x_45239:
        /* <DEDUP_REMOVED lines=19> */
.L_x_45249:
        /* <DEDUP_REMOVED lines=13> */
.L_x_45251:
[----:B------:R-:W-:Y:S05]  /*28ee0*/  BSYNC.RECONVERGENT B3 ;  /* 0x0000000000037941 */ /* 0x000fea0003800200 */
.L_x_45250:
        /* <DEDUP_REMOVED lines=61> */
.L_x_45248:
[----:B------:R-:W-:Y:S05]  /*292c0*/  BSYNC.RECONVERGENT B2 ;  /* 0x0000000000027941 */ /* 0x000fea0003800200 */
.L_x_45247:
        /* <DEDUP_REMOVED lines=11> */
.L_x_45224:
        /* <DEDUP_REMOVED lines=21> */
.L_x_45256:
        /* <DEDUP_REMOVED lines=13> */
.L_x_45258:
[----:B------:R-:W-:Y:S05]  /*295a0*/  BSYNC.RECONVERGENT B4 ;  /* 0x0000000000047941 */ /* 0x000fea0003800200 */
.L_x_45257:
        /* <DEDUP_REMOVED lines=53> */
[----:B------:R-:W-:Y:S01]  /*29900*/  VIADD R97, R103, 0x96a522ad ;  /* 0x96a522ad67617836 */ /* 0x000fe20000000000 */
[----:B------:R-:W-:Y:S02]  /*29910*/  LOP3.LUT R17, R17, R136, R139, 0x96, !PT ;  /* 0x0000008811117212 */ /* 0x000fe400078e968b */
[----:B------:R-:W-:Y:S01]  /*29920*/  MOV R96, R138 ;  /* 0x0000008a00607202 */ /* 0x000fe20000000f00 */
[----:B------:R-:W-:-:S04]  /*29930*/  IMAD.WIDE.U32 R90, R13, -0x2daee0ad, RZ ;  /* 0xd2511f530d5a7825 */ /* 0x000fc800078e00ff */
[----:B------:R-:W-:Y:S01]  /*29940*/  IMAD.MOV.U32 R136, RZ, RZ, R90 ;  /* 0x000000ffff887224 */ /* 0x000fe200078e005a */
[----:B------:R-:W-:Y:S01]  /*29950*/  LOP3.LUT R97, R97, R88, R91, 0x96, !PT ;  /* 0x0000005861617212 */ /* 0x000fe200078e965b */
[----:B------:R-:W-:Y:S01]  /*29960*/  IMAD.MOV.U32 R90, RZ, RZ, RZ ;  /* 0x000000ffff5a7224 */ /* 0x000fe200078e00ff */
[----:B------:R-:W-:-:S07]  /*29970*/  MOV R88, R6 ;  /* 0x0000000600587202 */ /* 0x000fce0000000f00 */
.L_x_45255:
[----:B------:R-:W-:Y:S05]  /*29980*/  BSYNC.RECONVERGENT B3 ;  /* 0x0000000000037941 */ /* 0x000fea0003800200 */
.L_x_45254:
        /* <DEDUP_REMOVED lines=9> */
.L_x_45253:
[----:B------:R-:W-:Y:S05]  /*29a20*/  BSYNC.RECONVERGENT B2 ;  /* 0x0000000000027941 */ /* 0x000fea0003800200 */
.L_x_45252:
        /* <DEDUP_REMOVED lines=17> */
.L_x_45263:
        /* <DEDUP_REMOVED lines=13> */
.L_x_45265:
[----:B------:R-:W-:Y:S05]  /*29c10*/  BSYNC.RECONVERGENT B4 ;  /* 0x0000000000047941 */ /* 0x000fea0003800200 */
.L_x_45264:
        /* <DEDUP_REMOVED lines=54> */
[----:B------:R-:W-:Y:S01]  /*29f80*/  IMAD.MOV.U32 R13, RZ, RZ, R136 ;  /* 0x000000ffff0d7224 */ /* 0x000fe200078e0088 */
[----:B------:R-:W-:Y:S02]  /*29f90*/  LOP3.LUT R17, R17, R140, R143, 0x96, !PT ;  /* 0x0000008c11117212 */ /* 0x000fe400078e968f */
[----:B------:R-:W-:Y:S01]  /*29fa0*/  MOV R96, R142 ;  /* 0x0000008e00607202 */ /* 0x000fe20000000f00 */
[----:B------:R-:W-:-:S04]  /*29fb0*/  IMAD.WIDE.U32 R138, R6, -0x2daee0ad, RZ ;  /* 0xd2511f53068a7825 */ /* 0x000fc800078e00ff */
[----:B------:R-:W-:Y:S01]  /*29fc0*/  IMAD.MOV.U32 R6, RZ, RZ, RZ ;  /* 0x000000ffff067224 */ /* 0x000fe200078e00ff */
[----:B------:R-:W-:Y:S02]  /*29fd0*/  LOP3.LUT R97, R97, R90, R139, 0x96, !PT ;  /* 0x0000005a61617212 */ /* 0x000fe400078e968b */
[----:B------:R-:W-:-:S07]  /*29fe0*/  MOV R136, R138 ;  /* 0x0000008a00887202 */ /* 0x000fce0000000f00 */
.L_x_45262:
[----:B------:R-:W-:Y:S05]  /*29ff0*/  BSYNC.RECONVERGENT B3 ;  /* 0x0000000000037941 */ /* 0x000fea0003800200 */
.L_x_45261:
        /* <DEDUP_REMOVED lines=9> */
.L_x_45260:
[----:B------:R-:W-:Y:S05]  /*2a090*/  BSYNC.RECONVERGENT B2 ;  /* 0x0000000000027941 */ /* 0x000fea0003800200 */
.L_x_45259:
        /* <DEDUP_REMOVED lines=17> */
.L_x_45270:
        /* <DEDUP_REMOVED lines=13> */
.L_x_45272:
[----:B------:R-:W-:Y:S05]  /*2a280*/  BSYNC.RECONVERGENT B4 ;  /* 0x0000000000047941 */ /* 0x000fea0003800200 */
.L_x_45271:
[----:B------:R-:W-:Y:S01]  /*2a290*/  IMAD.WIDE.U32 R140, R100, -0x326172a9, RZ ;  /* 0xcd9e8d57648c7825 */ /* 0x000fe200078e00ff */
[----:B------:R-:W-:Y:S02]  /*2a2a0*/  LOP3.LUT R13, R12, R91, R103, 0x96, !PT ;  /* 0x0000005b0c0d7212 */ /* 0x000fe400078e9667 */
[----:B------:R-:W-:Y:S01]  /*2a2b0*/  IADD3 R17, PT, PT, R102, -0x700cb87f, RZ ;  /* 0x8ff3478166117810 */ /* 0x000fe20007ffe0ff */
        /* <DEDUP_REMOVED lines=55> */
[----:B------:R-:W-:-:S05]  /*2a630*/  IMAD.WIDE.U32 R138, R6, -0x2daee0ad, RZ ;  /* 0xd2511f53068a7825 */ /* 0x000fca00078e00ff */
[----:B------:R-:W-:Y:S02]  /*2a640*/  LOP3.LUT R97, R97, R90, R139, 0x96, !PT ;  /* 0x0000005a61617212 */ /* 0x000fe400078e968b */
[----:B------:R-:W-:-:S07]  /*2a650*/  MOV R136, R138 ;  /* 0x0000008a00887202 */ /* 0x000fce0000000f00 */
.L_x_45269:
[----:B------:R-:W-:Y:S05]  /*2a660*/  BSYNC.RECONVERGENT B3 ;  /* 0x0000000000037941 */ /* 0x000fea0003800200 */
.L_x_45268:
        /* <DEDUP_REMOVED lines=9> */
.L_x_45267:
[----:B------:R-:W-:Y:S05]  /*2a700*/  BSYNC.RECONVERGENT B2 ;  /* 0x0000000000027941 */ /* 0x000fea0003800200 */
.L_x_45266:
        /* <DEDUP_REMOVED lines=20> */
.L_x_45275:
        /* <DEDUP_REMOVED lines=13> */
.L_x_45277:
[----:B------:R-:W-:Y:S05]  /*2a920*/  BSYNC.RECONVERGENT B3 ;  /* 0x0000000000037941 */ /* 0x000fea0003800200 */
.L_x_45276:
        /* <DEDUP_REMOVED lines=61> */
.L_x_45274:
[----:B------:R-:W-:Y:S05]  /*2ad00*/  BSYNC.RECONVERGENT B2 ;  /* 0x0000000000027941 */ /* 0x000fea0003800200 */
.L_x_45273:
        /* <DEDUP_REMOVED lines=9> */
.L_x_45246:
[----:B------:R-:W-:Y:S05]  /*2ada0*/  BSYNC.RECONVERGENT B1 ;  /* 0x0000000000017941 */ /* 0x000fea0003800200 */
.L_x_45223:
[----:B------:R-:W0:Y:S02]  /*2adb0*/  LDC.64 R136, c[0x0][0x3a8] ;  /* 0x0000ea00ff887b82 */ /* 0x000e240000000a00 */
[----:B0-----:R-:W-:-:S05]  /*2adc0*/  IMAD.WIDE.U32 R136, R106, 0x10, R136 ;  /* 0x000000106a887825 */ /* 0x001fca00078e0088 */
[----:B-----5:R1:W-:Y:S01]  /*2add0*/  STG.E.128 desc[UR6][R136.64], R88 ;  /* 0x0000005888007986 */ /* 0x0203e2000c101d06 */
[----:B------:R-:W-:Y:S05]  /*2ade0*/  @!P0 BRA `(.L_x_45220) ;  /* 0x00000000002c8947 */ /* 0x000fea0003800000 */
[----:B------:R-:W0:Y:S01]  /*2adf0*/  LDC.64 R138, c[0x0][0x3b0] ;  /* 0x0000ec00ff8a7b82 */ /* 0x000e220000000a00 */
[----:B-1----:R-:W-:Y:S01]  /*2ae00*/  IMAD.U32 R137, R2, 0x10000, RZ ;  /* 0x0001000002897824 */ /* 0x002fe200078e00ff */
[----:B------:R-:W-:Y:S02]  /*2ae10*/  LOP3.LUT R92, R0, 0xffff, RZ, 0xc0, !PT ;  /* 0x0000ffff005c7812 */ /* 0x000fe400078ec0ff */
[----:B------:R-:W-:Y:S02]  /*2ae20*/  LOP3.LUT R106, R3, 0xff, RZ, 0xc0, !PT ;  /* 0x000000ff036a7812 */ /* 0x000fe400078ec0ff */
[----:B------:R-:W-:-:S04]  /*2ae30*/  LOP3.LUT R137, R137, 0xff0000, RZ, 0xc0, !PT ;  /* 0x00ff000089897812 */ /* 0x000fc800078ec0ff */
[----:B------:R-:W-:Y:S02]  /*2ae40*/  LEA R137, R92, R137, 0x18 ;  /* 0x000000895c897211 */ /* 0x000fe400078ec0ff */
[----:B------:R-:W-:-:S03]  /*2ae50*/  LOP3.LUT R92, R4, 0xff, RZ, 0xc0, !PT ;  /* 0x000000ff045c7812 */ /* 0x000fc600078ec0ff */
[----:B------:R-:W-:-:S05]  /*2ae60*/  IMAD R137, R106, 0x100, R137 ;  /* 0x000001006a897824 */ /* 0x000fca00078e0289 */
[----:B------:R-:W-:Y:S01]  /*2ae70*/  IADD3 R92, PT, PT, R137, R92, RZ ;  /* 0x0000005c895c7210 */ /* 0x000fe20007ffe0ff */
[----:B0-----:R-:W-:-:S05]  /*2ae80*/  IMAD.WIDE.U32 R138, R104, 0x4, R138 ;  /* 0x00000004688a7825 */ /* 0x001fca00078e008a */
[----:B------:R2:W-:Y:S02]  /*2ae90*/  STG.E desc[UR6][R138.64], R92 ;  /* 0x0000005c8a007986 */ /* 0x0005e4000c101906 */
.L_x_45220:
[----:B------:R-:W-:Y:S05]  /*2aea0*/  BSYNC.RECONVERGENT B0 ;  /* 0x0000000000007941 */ /* 0x000fea0003800200 */
.L_x_45219:
[----:B--2---:R-:W-:Y:S01]  /*2aeb0*/  FADD.FTZ R92, RZ, R44 ;  /* 0x0000002cff5c7221 */ /* 0x004fe20000010000 */
[C---:B------:R-:W-:Y:S01]  /*2aec0*/  ISETP.GT.U32.AND P4, PT, R15.reuse, 0x3f, PT ;  /* 0x0000003f0f00780c */ /* 0x040fe20003f84070 */
[----:B------:R-:W-:Y:S01]  /*2aed0*/  UMOV UR13, 0xffffffff ;  /* 0xffffffff000d7882 */ /* 0x000fe20000000000 */
[----:B------:R-:W-:Y:S01]  /*2aee0*/  ISETP.GT.U32.AND P3, PT, R15, 0x5f, PT ;  /* 0x0000005f0f00780c */ /* 0x000fe20003f64070 */
[----:B01----:R-:W-:Y:S01]  /*2aef0*/  FADD.FTZ R137, R45, R92 ;  /* 0x0000005c2d897221 */ /* 0x003fe20000010000 */
[C---:B------:R-:W-:Y:S02]  /*2af00*/  ISETP.GT.U32.AND P2, PT, R15.reuse, 0x7f, PT ;  /* 0x0000007f0f00780c */ /* 0x040fe40003f44070 */
[C---:B------:R-:W-:Y:S01]  /*2af10*/  ISETP.GT.U32.AND P1, PT, R15.reuse, 0x9f, PT ;  /* 0x0000009f0f00780c */ /* 0x040fe20003f24070 */
        /* <DEDUP_REMOVED lines=81> */
[----:B------:R-:W-:-:S03]  /*2b430*/  FADD.FTZ R92, R47, -R106 ;  /* 0x8000006a2f5c7221 */ /* 0x000fc60000010000 */
[----:B------:R-:W-:Y:S01]  /*2b440*/  FFMA.FTZ R137, R104, R104, R137 ;  /* 0x0000006868897223 */ /* 0x000fe20000010089 */
[----:B------:R-:W-:-:S03]  /*2b450*/  FADD.FTZ R104, R49, -R106 ;  /* 0x8000006a31687221 */ /* 0x000fc60000010000 */
[----:B------:R-:W-:Y:S01]  /*2b460*/  FFMA.FTZ R137, R92, R92, R137 ;  /* 0x0000005c5c897223 */ /* 0x000fe20000010089 */
[----:B------:R-:W-:-:S04]  /*2b470*/  FADD.FTZ R92, R48, -R106 ;  /* 0x8000006a305c7221 */ /* 0x000fc80000010000 */
[----:B------:R-:W-:-:S05]  /*2b480*/  FSEL R143, R137, RZ, P5 ;  /* 0x000000ff898f7208 */ /* 0x000fca0002800000 */
        /* <DEDUP_REMOVED lines=18> */
[----:B------:R-:W-:Y:S02]  /*2b5b0*/  ISETP.NE.AND P3, PT, R139, RZ, PT ;  /* 0x000000ff8b00720c */ /* 0x000fe40003f65270 */
        /* <DEDUP_REMOVED lines=81> */
.L_x_45315:
        /* <DEDUP_REMOVED lines=8> */
[----:B------:R-:W1:Y:S02]  /*2bb50*/  @!P1 LDC.64 R140, c[0x0][0x3c0] ;  /* 0x0000f000ff8c9b82 */ /* 0x000e640000000a00 */
[----:B------:R-:W2:Y:S06]  /*2bb60*/  MUFU.RSQ R104, R92 ;  /* 0x0000005c00687308 */ /* 0x000eac0000001400 */
        /* <DEDUP_REMOVED lines=8> */
[----:B------:R-:W-:Y:S01]  /*2bbf0*/  BSSY.RECONVERGENT B1, `(.L_x_45281) ;  /* 0x000001f000017945 */ /* 0x000fe20003800200 */
[----:B------:R-:W-:Y:S02]  /*2bc00*/  FSEL R106, R106, RZ, !P0 ;  /* 0x000000ff6a6a7208 */ /* 0x000fe40004000000 */
        /* <DEDUP_REMOVED lines=29> */
.L_x_45282:
[----:B------:R-:W-:Y:S05]  /*2bde0*/  BSYNC.RECONVERGENT B1 ;  /* 0x0000000000017941 */ /* 0x000fea0003800200 */
.L_x_45281:
[----:B------:R-:W-:Y:S01]  /*2bdf0*/  ISETP.NE.AND P0, PT, R107, RZ, PT ;  /* 0x000000ff6b00720c */ /* 0x000fe20003f05270 */
[----:B------:R-:W-:-:S12]  /*2be00*/  BSSY.RECONVERGENT B1, `(.L_x_45283) ;  /* 0x000001a000017945 */ /* 0x000fd80003800200 */
[----:B------:R-:W-:Y:S05]  /*2be10*/  @!P0 BRA `(.L_x_45284) ;  /* 0x0000000000608947 */ /* 0x000fea0003800000 */
[----:B------:R-:W1:Y:S01]  /*2be20*/  LDC.64 R146, c[0x0][0x428] ;  /* 0x00010a00ff927b82 */ /* 0x000e620000000a00 */
[--C-:B------:R-:W-:Y:S01]  /*2be30*/  FADD.FTZ R141, R48, -R106.reuse ;  /* 0x8000006a308d7221 */ /* 0x100fe20000010000 */
[--C-:B------:R-:W-:Y:S01]  /*2be40*/  FADD.FTZ R145, R49, -R106.reuse ;  /* 0x8000006a31917221 */ /* 0x100fe20000010000 */
[--C-:B------:R-:W-:Y:S01]  /*2be50*/  FADD.FTZ R137, R50, -R106.reuse ;  /* 0x8000006a32897221 */ /* 0x100fe20000010000 */
[----:B------:R-:W-:Y:S01]  /*2be60*/  FADD.FTZ R143, R51, -R106 ;  /* 0x8000006a338f7221 */ /* 0x000fe20000010000 */
[----:B------:R-:W-:Y:S02]  /*2be70*/  HADD2.F32 R139, -RZ, R118.H0_H0 ;  /* 0x20000076ff8b7230 */ /* 0x000fe40000004100 */
[C---:B------:R-:W-:Y:S01]  /*2be80*/  FMUL.FTZ R141, R104.reuse, R141 ;  /* 0x0000008d688d7220 */ /* 0x040fe20000410000 */
[----:B0-----:R-:W-:Y:S02]  /*2be90*/  HADD2.F32 R92, -RZ, R36.H0_H0 ;  /* 0x20000024ff5c7230 */ /* 0x001fe40000004100 */
        /* <DEDUP_REMOVED lines=13> */
[----:B-1----:R-:W-:-:S04]  /*2bf70*/  IMAD.WIDE.U32 R146, R105, 0x10, R146 ;  /* 0x0000001069927825 */ /* 0x002fc800078e0092 */
[----:B------:R-:W-:Y:S01]  /*2bf80*/  VIADD R105, R105, 0x20 ;  /* 0x0000002069697836 */ /* 0x000fe20000000000 */
[----:B------:R1:W-:Y:S06]  /*2bf90*/  STG.E.128 desc[UR6][R146.64], R92 ;  /* 0x0000005c92007986 */ /* 0x0003ec000c101d06 */
.L_x_45284:
[----:B------:R-:W-:Y:S05]  /*2bfa0*/  BSYNC.RECONVERGENT B1 ;  /* 0x0000000000017941 */ /* 0x000fea0003800200 */
.L_x_45283:
        /* <DEDUP_REMOVED lines=27> */
.L_x_45286:
[----:B------:R-:W-:Y:S05]  /*2c160*/  BSYNC.RECONVERGENT B1 ;  /* 0x0000000000017941 */ /* 0x000fea0003800200 */
.L_x_45285:
[----:B------:R-:W-:Y:S01]  /*2c170*/  ISETP.NE.AND P0, PT, R109, RZ, PT ;  /* 0x000000ff6d00720c */ /* 0x000fe20003f05270 */
[----:B------:R-:W-:-:S12]  /*2c180*/  BSSY.RECONVERGENT B1, `(.L_x_45287) ;  /* 0x000001a000017945 */ /* 0x000fd80003800200 */
[----:B------:R-:W-:Y:S05]  /*2c190*/  @!P0 BRA `(.L_x_45288) ;  /* 0x0000000000608947 */ /* 0x000fea0003800000 */
[----:B------:R-:W3:Y:S01]  /*2c1a0*/  LDC.64 R144, c[0x0][0x428] ;  /* 0x00010a00ff907b82 */ /* 0x000ee20000000a00 */
[--C-:B------:R-:W-:Y:S01]  /*2c1b0*/  FADD.FTZ R139, R56, -R106.reuse ;  /* 0x8000006a388b7221 */ /* 0x100fe20000010000 */
[--C-:B------:R-:W-:Y:S01]  /*2c1c0*/  FADD.FTZ R143, R57, -R106.reuse ;  /* 0x8000006a398f7221 */ /* 0x100fe20000010000 */
[--C-:B------:R-:W-:Y:S01]  /*2c1d0*/  FADD.FTZ R109, R58, -R106.reuse ;  /* 0x8000006a3a6d7221 */ /* 0x100fe20000010000 */
[----:B------:R-:W-:Y:S01]  /*2c1e0*/  FADD.FTZ R141, R59, -R106 ;  /* 0x8000006a3b8d7221 */ /* 0x000fe20000010000 */
[----:B------:R-:W-:Y:S02]  /*2c1f0*/  HADD2.F32 R137, -RZ, R122.H0_H0 ;  /* 0x2000007aff897230 */ /* 0x000fe40000004100 */
[C---:B------:R-:W-:Y:S01]  /*2c200*/  FMUL.FTZ R139, R104.reuse, R139 ;  /* 0x0000008b688b7220 */ /* 0x040fe20000410000 */
[----:B012---:R-:W-:Y:S02]  /*2c210*/  HADD2.F32 R92, -RZ, R32.H0_H0 ;  /* 0x20000020ff5c7230 */ /* 0x007fe40000004100 */
        /* <DEDUP_REMOVED lines=13> */
[----:B---3--:R-:W-:-:S04]  /*2c2f0*/  IMAD.WIDE.U32 R144, R105, 0x10, R144 ;  /* 0x0000001069907825 */ /* 0x008fc800078e0090 */
[----:B------:R-:W-:Y:S01]  /*2c300*/  VIADD R105, R105, 0x20 ;  /* 0x0000002069697836 */ /* 0x000fe20000000000 */
[----:B------:R3:W-:Y:S06]  /*2c310*/  STG.E.128 desc[UR6][R144.64], R92 ;  /* 0x0000005c90007986 */ /* 0x0007ec000c101d06 */
.L_x_45288:
[----:B------:R-:W-:Y:S05]  /*2c320*/  BSYNC.RECONVERGENT B1 ;  /* 0x0000000000017941 */ /* 0x000fea0003800200 */
.L_x_45287:
[----:B------:R-:W-:Y:S01]  /*2c330*/  ISETP.NE.AND P0, PT, R110, RZ, PT ;  /* 0x000000ff6e00720c */ /* 0x000fe20003f05270 */
[----:B------:R-:W-:-:S12]  /*2c340*/  BSSY.RECONVERGENT B1, `(.L_x_45289) ;  /* 0x000001a000017945 */ /* 0x000fd80003800200 */
[----:B------:R-:W-:Y:S05]  /*2c350*/  @!P0 BRA `(.L_x_45290) ;  /* 0x0000000000608947 */ /* 0x000fea0003800000 */
[----:B---3--:R-:W3:Y:S01]  /*2c360*/  LDC.64 R144, c[0x0][0x428] ;  /* 0x00010a00ff907b82 */ /* 0x008ee20000000a00 */
        /* <DEDUP_REMOVED lines=20> */
[C---:B---3--:R-:W-:Y:S01]  /*2c4b0*/  IMAD.WIDE.U32 R144, R105.reuse, 0x10, R144 ;  /* 0x0000001069907825 */ /* 0x048fe200078e0090 */
[----:B------:R-:W-:-:S04]  /*2c4c0*/  IADD3 R105, PT, PT, R105, 0x20, RZ ;  /* 0x0000002069697810 */ /* 0x000fc80007ffe0ff */
[----:B------:R4:W-:Y:S03]  /*2c4d0*/  STG.E.128 desc[UR6][R144.64], R92 ;  /* 0x0000005c90007986 */ /* 0x0009e6000c101d06 */
.L_x_45290:
[----:B------:R-:W-:Y:S05]  /*2c4e0*/  BSYNC.RECONVERGENT B1 ;  /* 0x0000000000017941 */ /* 0x000fea0003800200 */
.L_x_45289:
[----:B------:R-:W-:Y:S01]  /*2c4f0*/  ISETP.NE.AND P0, PT, R111, RZ, PT ;  /* 0x000000ff6f00720c */ /* 0x000fe20003f05270 */
[----:B------:R-:W-:-:S12]  /*2c500*/  BSSY.RECONVERGENT B1, `(.L_x_45291) ;  /* 0x000001a000017945 */ /* 0x000fd80003800200 */
[----:B------:R-:W-:Y:S05]  /*2c510*/  @!P0 BRA `(.L_x_45292) ;  /* 0x0000000000608947 */ /* 0x000fea0003800000 */
[----:B------:R-:W5:Y:S01]  /*2c520*/  LDC.64 R142, c[0x0][0x428] ;  /* 0x00010a00ff8e7b82 */ /* 0x000f620000000a00 */
[--C-:B------:R-:W-:Y:S01]  /*2c530*/  FADD.FTZ R137, R64, -R106.reuse ;  /* 0x8000006a40897221 */ /* 0x100fe20000010000 */
[--C-:B------:R-:W-:Y:S01]  /*2c540*/  FADD.FTZ R141, R65, -R106.reuse ;  /* 0x8000006a418d7221 */ /* 0x100fe20000010000 */
[--C-:B------:R-:W-:Y:S01]  /*2c550*/  FADD.FTZ R109, R66, -R106.reuse ;  /* 0x8000006a426d7221 */ /* 0x100fe20000010000 */
[----:B------:R-:W-:Y:S01]  /*2c560*/  FADD.FTZ R139, R67, -R106 ;  /* 0x8000006a438b7221 */ /* 0x000fe20000010000 */
[----:B------:R-:W-:Y:S02]  /*2c570*/  HADD2.F32 R111, -RZ, R126.H0_H0 ;  /* 0x2000007eff6f7230 */ /* 0x000fe40000004100 */
[C---:B------:R-:W-:Y:S01]  /*2c580*/  FMUL.FTZ R137, R104.reuse, R137 ;  /* 0x0000008968897220 */ /* 0x040fe20000410000 */
[----:B01234-:R-:W-:Y:S02]  /*2c590*/  HADD2.F32 R92, -RZ, R28.H0_H0 ;  /* 0x2000001cff5c7230 */ /* 0x01ffe40000004100 */
        /* <DEDUP_REMOVED lines=13> */
[----:B-----5:R-:W-:-:S04]  /*2c670*/  IMAD.WIDE.U32 R142, R105, 0x10, R142 ;  /* 0x00000010698e7825 */ /* 0x020fc800078e008e */
[----:B------:R-:W-:Y:S01]  /*2c680*/  VIADD R105, R105, 0x20 ;  /* 0x0000002069697836 */ /* 0x000fe20000000000 */
[----:B------:R0:W-:Y:S06]  /*2c690*/  STG.E.128 desc[UR6][R142.64], R92 ;  /* 0x0000005c8e007986 */ /* 0x0001ec000c101d06 */
.L_x_45292:
[----:B------:R-:W-:Y:S05]  /*2c6a0*/  BSYNC.RECONVERGENT B1 ;  /* 0x0000000000017941 */ /* 0x000fea0003800200 */
.L_x_45291:
[----:B------:R-:W-:Y:S01]  /*2c6b0*/  ISETP.NE.AND P0, PT, R112, RZ, PT ;  /* 0x000000ff7000720c */ /* 0x000fe20003f05270 */
[----:B------:R-:W-:-:S12]  /*2c6c0*/  BSSY.RECONVERGENT B1, `(.L_x_45293) ;  /* 0x000001a000017945 */ /* 0x000fd80003800200 */
[----:B------:R-:W-:Y:S05]  /*2c6d0*/  @!P0 BRA `(.L_x_45294) ;  /* 0x0000000000608947 */ /* 0x000fea0003800000 */
[----:B0-----:R-:W0:Y:S01]  /*2c6e0*/  LDC.64 R142, c[0x0][0x428] ;  /* 0x00010a00ff8e7b82 */ /* 0x001e220000000a00 */
[--C-:B------:R-:W-:Y:S01]  /*2c6f0*/  FADD.FTZ R137, R68, -R106.reuse ;  /* 0x8000006a44897221 */ /* 0x100fe20000010000 */
[--C-:B------:R-:W-:Y:S01]  /*2c700*/  FADD.FTZ R141, R69, -R106.reuse ;  /* 0x8000006a458d7221 */ /* 0x100fe20000010000 */
[--C-:B------:R-:W-:Y:S01]  /*2c710*/  FADD.FTZ R109, R70, -R106.reuse ;  /* 0x8000006a466d7221 */ /* 0x100fe20000010000 */
[----:B------:R-:W-:Y:S01]  /*2c720*/  FADD.FTZ R139, R71, -R106 ;  /* 0x8000006a478b7221 */ /* 0x000fe20000010000 */
[----:B------:R-:W-:Y:S02]  /*2c730*/  HADD2.F32 R111, -RZ, R128.H0_H0 ;  /* 0x20000080ff6f7230 */ /* 0x000fe40000004100 */
[C---:B------:R-:W-:Y:S01]  /*2c740*/  FMUL.FTZ R137, R104.reuse, R137 ;  /* 0x0000008968897220 */ /* 0x040fe20000410000 */
[----:B-1234-:R-:W-:Y:S02]  /*2c750*/  HADD2.F32 R92, -RZ, R26.H0_H0 ;  /* 0x2000001aff5c7230 */ /* 0x01efe40000004100 */
        /* <DEDUP_REMOVED lines=16> */
.L_x_45294:
[----:B------:R-:W-:Y:S05]  /*2c860*/  BSYNC.RECONVERGENT B1 ;  /* 0x0000000000017941 */ /* 0x000fea0003800200 */
.L_x_45293:
        /* <DEDUP_REMOVED lines=27> */
.L_x_45296:
[----:B------:R-:W-:Y:S05]  /*2ca20*/  BSYNC.RECONVERGENT B1 ;  /* 0x0000000000017941 */ /* 0x000fea0003800200 */
.L_x_45295:
        /* <DEDUP_REMOVED lines=27> */
.L_x_45298:
[----:B------:R-:W-:Y:S05]  /*2cbe0*/  BSYNC.RECONVERGENT B1 ;  /* 0x0000000000017941 */ /* 0x000fea0003800200 */
.L_x_45297:
        /* <DEDUP_REMOVED lines=27> */
.L_x_45300:
[----:B------:R-:W-:Y:S05]  /*2cda0*/  BSYNC.RECONVERGENT B1 ;  /* 0x0000000000017941 */ /* 0x000fea0003800200 */
.L_x_45299:
        /* <DEDUP_REMOVED lines=27> */
.L_x_45302:
[----:B------:R-:W-:Y:S05]  /*2cf60*/  BSYNC.RECONVERGENT B1 ;  /* 0x0000000000017941 */ /* 0x000fea0003800200 */
.L_x_45301:
[----:B------:R-:W-:-:S13]  /*2cf70*/  ISETP.NE.AND P0, PT, R117, RZ, PT ;  /* 0x000000ff7500720c */ /* 0x000fda0003f05270 */
[----:B------:R-:W-:Y:S05]  /*2cf80*/  @!P0 BRA `(.L_x_45280) ;  /* 0x00000000003c8947 */ /* 0x000fea0003800000 */
[----:B------:R-:W5:Y:S01]  /*2cf90*/  LDC.64 R110, c[0x0][0x428] ;  /* 0x00010a00ff6e7b82 */ /* 0x000f620000000a00 */
[--C-:B01234-:R-:W-:Y:S01]  /*2cfa0*/  FADD.FTZ R93, R88, -R106.reuse ;  /* 0x8000006a585d7221 */ /* 0x11ffe20000010000 */
        /* <DEDUP_REMOVED lines=11> */
[----:B-----5:R-:W-:-:S05]  /*2d060*/  IMAD.WIDE.U32 R110, R105, 0x10, R110 ;  /* 0x00000010696e7825 */ /* 0x020fca00078e006e */
[----:B------:R0:W-:Y:S02]  /*2d070*/  STG.E.128 desc[UR6][R110.64], R92 ;  /* 0x0000005c6e007986 */ /* 0x0001e4000c101d06 */
.L_x_45280:
[----:B------:R-:W-:Y:S05]  /*2d080*/  BSYNC.RECONVERGENT B0 ;  /* 0x0000000000007941 */ /* 0x000fea0003800200 */
.L_x_45279:
[----:B01234-:R-:W0:Y:S02]  /*2d090*/  LDC.64 R92, c[0x0][0x380] ;  /* 0x0000e000ff5c7b82 */ /* 0x01fe240000000a00 */
[----:B0-----:R-:W-:-:S05]  /*2d0a0*/  IMAD R101, R92, 0x4, R101 ;  /* 0x000000045c657824 */ /* 0x001fca00078e0265 */
[----:B------:R-:W-:-:S13]  /*2d0b0*/  ISETP.GE.AND P0, PT, R101, R93, PT ;  /* 0x0000005d6500720c */ /* 0x000fda0003f06270 */
[----:B------:R-:W-:Y:S05]  /*2d0c0*/  @!P0 BRA `(.L_x_45303) ;  /* 0xfffffd48002c8947 */ /* 0x000fea000383ffff */
[----:B------:R-:W-:Y:S05]  /*2d0d0*/  EXIT ;  /* 0x000000000000794d */ /* 0x000fea0003800000 */
.L_x_45278:
[----:B------:R-:W-:Y:S01]  /*2d0e0*/  HFMA2 R104, -RZ, RZ, 0, 5.9604644775390625e-08 ;  /* 0x00000001ff687431 */ /* 0x000fe200000001ff */
[----:B------:R-:W-:Y:S01]  /*2d0f0*/  BSSY B0, `(.L_x_45304) ;  /* 0x0000006000007945 */ /* 0x000fe20003800000 */
[----:B------:R-:W-:Y:S01]  /*2d100*/  IMAD.MOV.U32 R137, RZ, RZ, 0x1f ;  /* 0x0000001fff897424 */ /* 0x000fe200078e00ff */
[----:B------:R-:W-:-:S07]  /*2d110*/  MOV R92, 0xffffffff ;  /* 0xffffffff005c7802 */ /* 0x000fce0000000f00 */
[----:B-----5:R-:W-:Y:S05]  /*2d120*/  WARPSYNC.COLLECTIVE R92, `(.L_x_45305) ;  /* 0x000000005c087348 */ /* 0x020fea0003c00000 */
[----:B------:R0:W1:Y:S02]  /*2d130*/  SHFL.BFLY P6, R145, R143, R104, R137 ;  /* 0x0c0000688f917389 */ /* 0x00006400000c0089 */
[----:B01---5:R-:W-:Y:S05]  /*2d140*/  ENDCOLLECTIVE ;  /* 0x000000000000791b */ /* 0x023fea0003800000 */
.L_x_45305:
[----:B------:R-:W-:Y:S05]  /*2d150*/  BSYNC B0 ;  /* 0x0000000000007941 */ /* 0x000fea0003800000 */
.L_x_45304:
[----:B------:R-:W-:Y:S01]  /*2d160*/  FADD.FTZ R143, R143, R145 ;  /* 0x000000918f8f7221 */ /* 0x000fe20000010000 */
[----:B------:R-:W-:Y:S02]  /*2d170*/  IMAD.MOV.U32 R104, RZ, RZ, 0x2 ;  /* 0x00000002ff687424 */ /* 0x000fe400078e00ff */
[----:B------:R-:W-:Y:S02]  /*2d180*/  HFMA2 R137, -RZ, RZ, 0, 1.847743988037109375e-06 ;  /* 0x0000001fff897431 */ /* 0x000fe400000001ff */
[----:B------:R-:W-:Y:S01]  /*2d190*/  IMAD.MOV.U32 R92, RZ, RZ, -0x1 ;  /* 0xffffffffff5c7424 */ /* 0x000fe200078e00ff */
[----:B------:R-:W0:Y:S06]  /*2d1a0*/  LDC R136, c[0x0][0x400] ;  /* 0x00010000ff887b82 */ /* 0x000e2c0000000800 */
[----:B0-----:R-:W-:Y:S05]  /*2d1b0*/  WARPSYNC.COLLECTIVE R92, `(.L_x_45306) ;  /* 0x000000005c087348 */ /* 0x001fea0003c00000 */
[----:B------:R1:W2:Y:S02]  /*2d1c0*/  SHFL.BFLY P6, R145, R143, R104, R137 ;  /* 0x0c0000688f917389 */ /* 0x0002a400000c0089 */
[----:B012---:R-:W-:Y:S05]  /*2d1d0*/  ENDCOLLECTIVE ;  /* 0x000000000000791b */ /* 0x007fea0003800000 */
.L_x_45306:
[----:B------:R-:W-:Y:S02]  /*2d1e0*/  IMAD.MOV.U32 R104, RZ, RZ, 0x4 ;  /* 0x00000004ff687424 */ /* 0x000fe400078e00ff */
[----:B------:R-:W-:-:S05]  /*2d1f0*/  FADD.FTZ R146, R143, R145 ;  /* 0x000000918f927221 */ /* 0x000fca0000010000 */
[----:B------:R-:W-:-:S07]  /*2d200*/  MOV R143, R146 ;  /* 0x00000092008f7202 */ /* 0x000fce0000000f00 */
[----:B------:R-:W-:Y:S05]  /*2d210*/  WARPSYNC.COLLECTIVE R92, `(.L_x_45307) ;  /* 0x000000005c087348 */ /* 0x000fea0003c00000 */
[----:B------:R0:W1:Y:S02]  /*2d220*/  SHFL.BFLY P6, R145, R143, R104, R137 ;  /* 0x0c0000688f917389 */ /* 0x00006400000c0089 */
[----:B01----:R-:W-:Y:S05]  /*2d230*/  ENDCOLLECTIVE ;  /* 0x000000000000791b */ /* 0x003fea0003800000 */
.L_x_45307:
[----:B------:R-:W-:Y:S02]  /*2d240*/  IMAD.MOV.U32 R104, RZ, RZ, 0x8 ;  /* 0x00000008ff687424 */ /* 0x000fe400078e00ff */
[----:B------:R-:W-:-:S05]  /*2d250*/  FADD.FTZ R147, R146, R145 ;  /* 0x0000009192937221 */ /* 0x000fca0000010000 */
[----:B------:R-:W-:-:S07]  /*2d260*/  MOV R143, R147 ;  /* 0x00000093008f7202 */ /* 0x000fce0000000f00 */
[----:B------:R-:W-:Y:S05]  /*2d270*/  WARPSYNC.COLLECTIVE R92, `(.L_x_45308) ;  /* 0x000000005c087348 */ /* 0x000fea0003c00000 */
[----:B------:R0:W1:Y:S02]  /*2d280*/  SHFL.BFLY P6, R145, R143, R104, R137 ;  /* 0x0c0000688f917389 */ /* 0x00006400000c0089 */
[----:B01----:R-:W-:Y:S05]  /*2d290*/  ENDCOLLECTIVE ;  /* 0x000000000000791b */ /* 0x003fea0003800000 */
.L_x_45308:
[----:B------:R-:W-:Y:S02]  /*2d2a0*/  IMAD.MOV.U32 R104, RZ, RZ, 0x10 ;  /* 0x00000010ff687424 */ /* 0x000fe400078e00ff */
[----:B------:R-:W-:-:S05]  /*2d2b0*/  FADD.FTZ R144, R147, R145 ;  /* 0x0000009193907221 */ /* 0x000fca0000010000 */
[----:B------:R-:W-:-:S07]  /*2d2c0*/  MOV R143, R144 ;  /* 0x00000090008f7202 */ /* 0x000fce0000000f00 */
[----:B------:R-:W-:Y:S05]  /*2d2d0*/  WARPSYNC.COLLECTIVE R92, `(.L_x_45309) ;  /* 0x000000005c087348 */ /* 0x000fea0003c00000 */
[----:B------:R0:W1:Y:S02]  /*2d2e0*/  SHFL.BFLY P6, R145, R143, R104, R137 ;  /* 0x0c0000688f917389 */ /* 0x00006400000c0089 */
[----:B01----:R-:W-:Y:S05]  /*2d2f0*/  ENDCOLLECTIVE ;  /* 0x000000000000791b */ /* 0x003fea0003800000 */
.L_x_45309:
[----:B------:R-:W-:Y:S02]  /*2d300*/  HFMA2 R104, -RZ, RZ, 0, 5.9604644775390625e-08 ;  /* 0x00000001ff687431 */ /* 0x000fe400000001ff */
        /* <DEDUP_REMOVED lines=9> */
[----:B------:R-:W-:-:S04]  /*2d3a0*/  FFMA.FTZ R145, R145, R145, R144 ;  /* 0x0000009191917223 */ /* 0x000fc80000010090 */
[----:B------:R-:W-:Y:S01]  /*2d3b0*/  FFMA.FTZ R145, R92, R92, R145 ;  /* 0x0000005c5c917223 */ /* 0x000fe20000010091 */
[----:B------:R-:W-:-:S04]  /*2d3c0*/  FADD.FTZ R92, R48, -R106 ;  /* 0x8000006a305c7221 */ /* 0x000fc80000010000 */
[----:B------:R-:W-:-:S05]  /*2d3d0*/  FSEL R143, R145, RZ, P5 ;  /* 0x000000ff918f7208 */ /* 0x000fca0002800000 */
[----:B------:R-:W-:Y:S01]  /*2d3e0*/  FFMA.FTZ R137, R92, R92, R143 ;  /* 0x0000005c5c897223 */ /* 0x000fe2000001008f */
[----:B------:R-:W-:-:S04]  /*2d3f0*/  FADD.FTZ R92, R49, -R106 ;  /* 0x8000006a315c7221 */ /* 0x000fc80000010000 */
[----:B------:R-:W-:Y:S01]  /*2d400*/  FFMA.FTZ R92, R92, R92, R137 ;  /* 0x0000005c5c5c7223 */ /* 0x000fe20000010089 */
[----:B------:R-:W-:-:S04]  /*2d410*/  FADD.FTZ R137, R50, -R106 ;  /* 0x8000006a32897221 */ /* 0x000fc80000010000 */
[----:B------:R-:W-:Y:S01]  /*2d420*/  FFMA.FTZ R92, R137, R137, R92 ;  /* 0x00000089895c7223 */ /* 0x000fe2000001005c */
[----:B------:R-:W-:-:S04]  /*2d430*/  FADD.FTZ R137, R51, -R106 ;  /* 0x8000006a33897221 */ /* 0x000fc80000010000 */
[----:B------:R-:W-:Y:S01]  /*2d440*/  @P4 FFMA.FTZ R143, R137, R137, R92 ;  /* 0x00000089898f4223 */ /* 0x000fe2000001005c */
[----:B------:R-:W-:Y:S01]  /*2d450*/  FADD.FTZ R92, R52, -R106 ;  /* 0x8000006a345c7221 */ /* 0x000fe20000010000 */
[----:B------:R-:W-:-:S03]  /*2d460*/  ISETP.NE.AND P4, PT, R138, RZ, PT ;  /* 0x000000ff8a00720c */ /* 0x000fc60003f85270 */
        /* <DEDUP_REMOVED lines=88> */
.L_x_45310:
[----:B------:R-:W-:Y:S02]  /*2d9f0*/  HFMA2 R104, -RZ, RZ, 0, 1.1920928955078125e-07 ;  /* 0x00000002ff687431 */ /* 0x000fe400000001ff */
[----:B------:R-:W-:-:S04]  /*2da00*/  FADD.FTZ R141, R143, R145 ;  /* 0x000000918f8d7221 */ /* 0x000fc80000010000 */
[----:B------:R-:W-:-:S07]  /*2da10*/  IMAD.MOV.U32 R143, RZ, RZ, R141 ;  /* 0x000000ffff8f7224 */ /* 0x000fce00078e008d */
[----:B------:R-:W-:Y:S05]  /*2da20*/  WARPSYNC.COLLECTIVE R92, `(.L_x_45311) ;  /* 0x000000005c087348 */ /* 0x000fea0003c00000 */
[----:B------:R0:W1:Y:S02]  /*2da30*/  SHFL.BFLY P6, R145, R143, R104, R137 ;  /* 0x0c0000688f917389 */ /* 0x00006400000c0089 */
[----:B01----:R-:W-:Y:S05]  /*2da40*/  ENDCOLLECTIVE ;  /* 0x000000000000791b */ /* 0x003fea0003800000 */
.L_x_45311:
[----:B------:R-:W-:Y:S01]  /*2da50*/  MOV R104, 0x4 ;  /* 0x0000000400687802 */ /* 0x000fe20000000f00 */
[----:B------:R-:W-:-:S04]  /*2da60*/  FADD.FTZ R140, R141, R145 ;  /* 0x000000918d8c7221 */ /* 0x000fc80000010000 */
[----:B------:R-:W-:-:S07]  /*2da70*/  IMAD.MOV.U32 R143, RZ, RZ, R140 ;  /* 0x000000ffff8f7224 */ /* 0x000fce00078e008c */
[----:B------:R-:W-:Y:S05]  /*2da80*/  WARPSYNC.COLLECTIVE R92, `(.L_x_45312) ;  /* 0x000000005c087348 */ /* 0x000fea0003c00000 */
[----:B------:R0:W1:Y:S02]  /*2da90*/  SHFL.BFLY P6, R145, R143, R104, R137 ;  /* 0x0c0000688f917389 */ /* 0x00006400000c0089 */
[----:B01----:R-:W-:Y:S05]  /*2daa0*/  ENDCOLLECTIVE ;  /* 0x000000000000791b */ /* 0x003fea0003800000 */
.L_x_45312:
[----:B------:R-:W-:Y:S02]  /*2dab0*/  HFMA2 R104, -RZ, RZ, 0, 4.76837158203125e-07 ;  /* 0x00000008ff687431 */ /* 0x000fe400000001ff */
[----:B------:R-:W-:-:S04]  /*2dac0*/  FADD.FTZ R139, R140, R145 ;  /* 0x000000918c8b7221 */ /* 0x000fc80000010000 */
[----:B------:R-:W-:-:S07]  /*2dad0*/  IMAD.MOV.U32 R143, RZ, RZ, R139 ;  /* 0x000000ffff8f7224 */ /* 0x000fce00078e008b */
[----:B------:R-:W-:Y:S05]  /*2dae0*/  WARPSYNC.COLLECTIVE R92, `(.L_x_45313) ;  /* 0x000000005c087348 */ /* 0x000fea0003c00000 */
[----:B------:R0:W1:Y:S02]  /*2daf0*/  SHFL.BFLY P6, R145, R143, R104, R137 ;  /* 0x0c0000688f917389 */ /* 0x00006400000c0089 */
[----:B01----:R-:W-:Y:S05]  /*2db00*/  ENDCOLLECTIVE ;  /* 0x000000000000791b */ /* 0x003fea0003800000 */
.L_x_45313:
[----:B------:R-:W-:Y:S01]  /*2db10*/  MOV R104, 0x10 ;  /* 0x0000001000687802 */ /* 0x000fe20000000f00 */
[----:B------:R-:W-:-:S04]  /*2db20*/  FADD.FTZ R138, R139, R145 ;  /* 0x000000918b8a7221 */ /* 0x000fc80000010000 */
[----:B------:R-:W-:-:S07]  /*2db30*/  IMAD.MOV.U32 R143, RZ, RZ, R138 ;  /* 0x000000ffff8f7224 */ /* 0x000fce00078e008a */
[----:B------:R-:W-:Y:S05]  /*2db40*/  WARPSYNC.COLLECTIVE R92, `(.L_x_45314) ;  /* 0x000000005c087348 */ /* 0x000fea0003c00000 */
[----:B------:R0:W1:Y:S02]  /*2db50*/  SHFL.BFLY P6, R145, R143, R104, R137 ;  /* 0x0c0000688f917389 */ /* 0x00006400000c0089 */
[----:B01----:R-:W-:Y:S05]  /*2db60*/  ENDCOLLECTIVE ;  /* 0x000000000000791b */ /* 0x003fea0003800000 */
.L_x_45314:
[----:B------:R-:W-:Y:S05]  /*2db70*/  BRA `(.L_x_45315) ;  /* 0xffffffdc00d47947 */ /* 0x000fea000383ffff */
.L_x_45316:
        /* <DEDUP_REMOVED lines=16> */
.L_x_54466:


//--------------------- .text._ZN10layer_norm13ln_fwd_kernelINS_13Kernel_traitsI6__halfffffjLj1536ELj1ELj4ELj1ELj16ENS_18Kernel_traits_baseILj1536ES2_ffffjLj128EEEEELb1ELb0ELb1ELb1EEEvNS_9FwdParamsE --------------------------
	.section	.text._ZN10layer_norm13ln_fwd_kernelINS_13Kernel_traitsI6__halfffffjLj1536ELj1ELj4ELj1ELj16ENS_18Kernel_traits_baseILj1536ES2_ffffjLj128EEEEELb1ELb0ELb1ELb1EEEvNS_9FwdParamsE,"ax",@progbits
	.align	128
        .global         _ZN10layer_norm13ln_fwd_kernelINS_13Kernel_traitsI6__halfffffjLj1536ELj1ELj4ELj1ELj16ENS_18Kernel_traits_baseILj1536ES2_ffffjLj128EEEEELb1ELb0ELb1ELb1EEEvNS_9FwdParamsE
        .type           _ZN10layer_norm13ln_fwd_kernelINS_13Kernel_traitsI6__halfffffjLj1536ELj1ELj4ELj1ELj16ENS_18Kernel_traits_baseILj1536ES2_ffffjLj128EEEEELb1ELb0ELb1ELb1EEEvNS_9FwdParamsE,@function
        .size           _ZN10layer_norm13ln_fwd_kernelINS_13Kernel_traitsI6__halfffffjLj1536ELj1ELj4ELj1ELj16ENS_18Kernel_traits_baseILj1536ES2_ffffjLj128EEEEELb1ELb0ELb1ELb1EEEvNS_9FwdParamsE,(.L_x_54467 - _ZN10layer_norm13ln_fwd_kernelINS_13Kernel_traitsI6__halfffffjLj1536ELj1ELj4ELj1ELj16ENS_18Kernel_traits_baseILj1536ES2_ffffjLj128EEEEELb1ELb0ELb1ELb1EEEvNS_9FwdParamsE)
        .other          _ZN10layer_norm13ln_fwd_kernelINS_13Kernel_traitsI6__halfffffjLj1536ELj1ELj4ELj1ELj16ENS_18Kernel_traits_baseILj1536ES2_ffffjLj128EEEEELb1ELb0ELb1ELb1EEEvNS_9FwdParamsE,@"STO_CUDA_ENTRY STV_DEFAULT"
_ZN10layer_norm13ln_fwd_kernelINS_13Kernel_traitsI6__halfffffjLj1536ELj1ELj4ELj1ELj16ENS_18Kernel_traits_baseILj1536ES2_ffffjLj128EEEEELb1ELb0ELb1ELb1EEEvNS_9FwdParamsE:
.text._ZN10layer_norm13ln_fwd_kernelINS_13Kernel_traitsI6__halfffffjLj1536ELj1ELj4ELj1ELj16ENS_18Kernel_traits_baseILj1536ES2_ffffjLj128EEEEELb1ELb0ELb1ELb1EEEvNS_9FwdParamsE:
        /* <DEDUP_REMOVED lines=22> */
[----:B-1----:R-:W-:-:S05]  /*0160*/  @P0 IADD3 R8, P1, PT, R2, R7, RZ ;  /* 0x0000000702080210 */ /* 0x002fca0007f3e0ff */
        /* <DEDUP_REMOVED lines=54> */
.L_x_45317:
        /* <DEDUP_REMOVED lines=11> */
[----:B------:R-:W-:Y:S01]  /*0580*/  CS2R R96, SRZ ;  /* 0x0000000000607805 */ /* 0x000fe2000001ff00 */
[----:B0-----:R-:W-:-:S05]  /*0590*/  IMAD.WIDE.U32 R32, R4, 0x8, R20 ;  /* 0x0000000804207825 */ /* 0x001fca00078e0014 */
        /* <DEDUP_REMOVED lines=13> */
.L_x_45318:
[----:B------:R-:W1:Y:S02]  /*0670*/  LDCU UR4, c[0x0][0x384] ;  /* 0x00007080ff0477ac */ /* 0x000e640008000800 */
[----:B-1----:R-:W-:-:S13]  /*0680*/  ISETP.GE.AND P0, PT, R3, UR4, PT ;  /* 0x0000000403007c0c */ /* 0x002fda000bf06270 */
[----:B------:R-:W-:Y:S05]  /*0690*/  @P0 EXIT ;  /* 0x000000000000094d */ /* 0x000fea0003800000 */
[--C-:B-----5:R-:W-:Y:S01]  /*06a0*/  IMAD.MOV.U32 R115, RZ, RZ, R21.reuse ;  /* 0x000000ffff737224 */ /* 0x120fe200078e0015 */
[--C-:B------:R-:W-:Y:S01]  /*06b0*/  SHF.R.U64 R116, R20, 0x10, R21.reuse ;  /* 0x0000001014747819 */ /* 0x100fe20000001215 */
[----:B------:R-:W-:Y:S01]  /*06c0*/  IMAD.MOV.U32 R127, RZ, RZ, R36 ;  /* 0x000000ffff7f7224 */ /* 0x000fe200078e0024 */
[----:B------:R-:W-:Y:S01]  /*06d0*/  SHF.R.U32.HI R117, RZ, 0x10, R21 ;  /* 0x00000010ff757819 */ /* 0x000fe20000011615 */
[----:B------:R-:W-:Y:S01]  /*06e0*/  IMAD.MOV.U32 R21, RZ, RZ, R41 ;  /* 0x000000ffff157224 */ /* 0x000fe200078e0029 */
[----:B------:R-:W-:Y:S01]  /*06f0*/  MOV R133, R40 ;  /* 0x0000002800857202 */ /* 0x000fe20000000f00 */
[----:B------:R-:W-:Y:S01]  /*0700*/  IMAD.MOV.U32 R131, RZ, RZ, R38 ;  /* 0x000000ffff837224 */ /* 0x000fe200078e0026 */
[----:B------:R-:W-:Y:S01]  /*0710*/  MOV R19, R37 ;  /* 0x0000002500137202 */ /* 0x000fe20000000f00 */
[----:B------:R-:W-:Y:S01]  /*0720*/  IMAD.MOV.U32 R135, RZ, RZ, R42 ;  /* 0x000000ffff877224 */ /* 0x000fe200078e002a */
[----:B------:R-:W-:Y:S01]  /*0730*/  PRMT R133, R133, 0x5410, R21 ;  /* 0x0000541085857816 */ /* 0x000fe20000000015 */
[----:B------:R-:W-:Y:S01]  /*0740*/  IMAD.HI.U32 R21, R2, -0x2daee0ad, RZ ;  /* 0xd2511f5302157827 */ /* 0x000fe200078e00ff */
[----:B------:R-:W-:Y:S01]  /*0750*/  PRMT R127, R127, 0x5410, R19 ;  /* 0x000054107f7f7816 */ /* 0x000fe20000000013 */
[----:B------:R-:W1:Y:S01]  /*0760*/  LDCU UR8, c[0x0][0x404] ;  /* 0x00008080ff0877ac */ /* 0x000e620008000800 */
[----:B------:R-:W-:Y:S01]  /*0770*/  MOV R114, R20 ;  /* 0x0000001400727202 */ /* 0x000fe20000000f00 */
[----:B------:R-:W-:Y:S01]  /*0780*/  IMAD.HI.U32 R19, R5, -0x326172a9, RZ ;  /* 0xcd9e8d5705137827 */ /* 0x000fe200078e00ff */
[----:B------:R-:W-:Y:S01]  /*0790*/  SHF.R.U64 R130, R36, 0x10, R37 ;  /* 0x0000001024827819 */ /* 0x000fe20000001225 */
[----:B------:R-:W2:Y:S01]  /*07a0*/  LDCU.U8 UR9, c[0x0][0x410] ;  /* 0x00008200ff0977ac */ /* 0x000ea20008000000 */
[--C-:B------:R-:W-:Y:S01]  /*07b0*/  SHF.R.U64 R132, R38, 0x10, R39.reuse ;  /* 0x0000001026847819 */ /* 0x100fe20000001227 */
[----:B------:R-:W-:Y:S01]  /*07c0*/  IMAD.MOV.U32 R20, RZ, RZ, R39 ;  /* 0x000000ffff147224 */ /* 0x000fe200078e0027 */
[----:B------:R-:W-:Y:S01]  /*07d0*/  SHF.R.U32.HI R37, RZ, 0x10, R37 ;  /* 0x00000010ff257819 */ /* 0x000fe20000011625 */
[----:B------:R-:W3:Y:S01]  /*07e0*/  LDCU UR12, c[0x0][0x448] ;  /* 0x00008900ff0c77ac */ /* 0x000ee20008000800 */
[----:B------:R-:W-:-:S02]  /*07f0*/  SHF.R.U32.HI R38, RZ, 0x10, R39 ;  /* 0x00000010ff267819 */ /* 0x000fc40000011627 */
[----:B------:R-:W-:Y:S01]  /*0800*/  LOP3.LUT R21, R21, R129, RZ, 0x3c, !PT ;  /* 0x0000008115157212 */ /* 0x000fe200078e3cff */
[----:B------:R-:W4:Y:S01]  /*0810*/  LDCU.64 UR10, c[0x0][0x408] ;  /* 0x00008100ff0a77ac */ /* 0x000f220008000a00 */
[----:B------:R-:W-:Y:S01]  /*0820*/  SHF.R.U64 R134, R40, 0x10, R41 ;  /* 0x0000001028867819 */ /* 0x000fe20000001229 */
[----:B------:R-:W-:Y:S01]  /*0830*/  IMAD.MOV.U32 R40, RZ, RZ, R125 ;  /* 0x000000ffff287224 */ /* 0x000fe200078e007d */
[----:B------:R-:W-:Y:S01]  /*0840*/  SHF.R.U32.HI R39, RZ, 0x10, R41 ;  /* 0x00000010ff277819 */ /* 0x000fe20000011629 */
[----:B------:R-:W0:Y:S01]  /*0850*/  LDCU.64 UR4, c[0x0][0x3a0] ;  /* 0x00007400ff0477ac */ /* 0x000e220008000a00 */
[----:B------:R-:W-:Y:S02]  /*0860*/  MOV R36, R43 ;  /* 0x0000002b00247202 */ /* 0x000fe40000000f00 */
[----:B------:R-:W-:Y:S02]  /*0870*/  LOP3.LUT R19, R0, R19, R128, 0x96, !PT ;  /* 0x0000001300137212 */ /* 0x000fe400078e9680 */
[----:B------:R-:W-:Y:S01]  /*0880*/  PRMT R130, R130, 0x5410, R37 ;  /* 0x0000541082827816 */ /* 0x000fe20000000025 */
[----:B------:R-:W-:Y:S01]  /*0890*/  IMAD R37, R5, -0x326172a9, RZ ;  /* 0xcd9e8d5705257824 */ /* 0x000fe200078e02ff */
[----:B------:R-:W-:Y:S01]  /*08a0*/  PRMT R131, R131, 0x5410, R20 ;  /* 0x0000541083837816 */ /* 0x000fe20000000014 */
[----:B------:R-:W-:Y:S01]  /*08b0*/  IMAD.HI.U32 R20, R21, -0x326172a9, RZ ;  /* 0xcd9e8d5715147827 */ /* 0x000fe200078e00ff */
[----:B------:R-:W-:-:S02]  /*08c0*/  PRMT R134, R134, 0x5410, R39 ;  /* 0x0000541086867816 */ /* 0x000fc40000000027 */
[----:B------:R-:W-:Y:S01]  /*08d0*/  PRMT R135, R135, 0x5410, R36 ;  /* 0x0000541087877816 */ /* 0x000fe20000000024 */
[----:B------:R-:W-:Y:S01]  /*08e0*/  IMAD R39, R2, -0x2daee0ad, RZ ;  /* 0xd2511f5302277824 */ /* 0x000fe200078e02ff */
[----:B------:R-:W-:Y:S01]  /*08f0*/  PRMT R132, R132, 0x5410, R38 ;  /* 0x0000541084847816 */ /* 0x000fe20000000026 */
[----:B------:R-:W-:Y:S01]  /*0900*/  IMAD.HI.U32 R36, R19, -0x2daee0ad, RZ ;  /* 0xd2511f5313247827 */ /* 0x000fe200078e00ff */
[----:B------:R-:W-:Y:S02]  /*0910*/  LOP3.LUT R20, R46, R37, R20, 0x96, !PT ;  /* 0x000000252e147212 */ /* 0x000fe400078e9614 */
[----:B------:R-:W-:Y:S01]  /*0920*/  MOV R37, R122 ;  /* 0x0000007a00257202 */ /* 0x000fe20000000f00 */
[----:B------:R-:W-:Y:S01]  /*0930*/  IMAD.MOV.U32 R38, RZ, RZ, R124 ;  /* 0x000000ffff267224 */ /* 0x000fe200078e007c */
[----:B------:R-:W-:Y:S01]  /*0940*/  LOP3.LUT R36, R47, R39, R36, 0x96, !PT ;  /* 0x000000272f247212 */ /* 0x000fe200078e9624 */
[----:B------:R-:W-:Y:S01]  /*0950*/  IMAD.MOV.U32 R39, RZ, RZ, R123 ;  /* 0x000000ffff277224 */ /* 0x000fe200078e007b */
[----:B------:R-:W-:-:S02]  /*0960*/  SHF.R.U64 R136, R42, 0x10, R43 ;  /* 0x000000102a887819 */ /* 0x000fc4000000122b */
[----:B------:R-:W-:Y:S01]  /*0970*/  PRMT R137, R38, 0x5410, R40 ;  /* 0x0000541026897816 */ /* 0x000fe20000000028 */
[----:B------:R-:W-:Y:S01]  /*0980*/  IMAD R38, R21, -0x326172a9, RZ ;  /* 0xcd9e8d5715267824 */ /* 0x000fe200078e02ff */
[----:B------:R-:W-:Y:S01]  /*0990*/  SHF.R.U32.HI R41, RZ, 0x10, R43 ;  /* 0x00000010ff297819 */ /* 0x000fe2000001162b */
[----:B------:R-:W-:Y:S01]  /*09a0*/  IMAD R40, R19, -0x2daee0ad, RZ ;  /* 0xd2511f5313287824 */ /* 0x000fe200078e02ff */
[----:B------:R-:W-:Y:S01]  /*09b0*/  PRMT R138, R37, 0x5410, R39 ;  /* 0x00005410258a7816 */ /* 0x000fe20000000027 */
[----:B------:R-:W-:Y:S01]  /*09c0*/  IMAD.HI.U32 R21, R20, -0x2daee0ad, RZ ;  /* 0xd2511f5314157827 */ /* 0x000fe200078e00ff */
[----:B------:R-:W-:Y:S02]  /*09d0*/  PRMT R136, R136, 0x5410, R41 ;  /* 0x0000541088887816 */ /* 0x000fe40000000029 */
[----:B------:R-:W-:Y:S01]  /*09e0*/  SHF.R.U64 R144, R96, 0x10, R97 ;  /* 0x0000001060907819 */ /* 0x000fe20000001261 */
[----:B------:R-:W-:Y:S01]  /*09f0*/  IMAD.HI.U32 R19, R36, -0x326172a9, RZ ;  /* 0xcd9e8d5724137827 */ /* 0x000fe200078e00ff */
[----:B------:R-:W-:-:S02]  /*0a00*/  LOP3.LUT R21, R49, R40, R21, 0x96, !PT ;  /* 0x0000002831157212 */ /* 0x000fc400078e9615 */
[----:B------:R-:W-:Y:S01]  /*0a10*/  SHF.R.U64 R145, R94, 0x10, R95 ;  /* 0x000000105e917819 */ /* 0x000fe2000000125f */
[----:B------:R-:W-:Y:S01]  /*0a20*/  IMAD R39, R20, -0x2daee0ad, RZ ;  /* 0xd2511f5314277824 */ /* 0x000fe200078e02ff */
[----:B------:R-:W-:Y:S01]  /*0a30*/  LOP3.LUT R19, R48, R38, R19, 0x96, !PT ;  /* 0x0000002630137212 */ /* 0x000fe200078e9613 */
[----:B------:R-:W-:Y:S01]  /*0a40*/  IMAD.MOV.U32 R41, RZ, RZ, R118 ;  /* 0x000000ffff297224 */ /* 0x000fe200078e0076 */
[----:B------:R-:W-:Y:S01]  /*0a50*/  MOV R38, R119 ;  /* 0x0000007700267202 */ /* 0x000fe20000000f00 */
[----:B------:R-:W-:Y:S01]  /*0a60*/  IMAD R37, R36, -0x326172a9, RZ ;  /* 0xcd9e8d5724257824 */ /* 0x000fe200078e02ff */
[----:B------:R-:W-:Y:S01]  /*0a70*/  SHF.R.U64 R146, R26, 0x10, R27 ;  /* 0x000000101a927819 */ /* 0x000fe2000000121b */
[----:B------:R-:W-:Y:S01]  /*0a80*/  IMAD.HI.U32 R20, R21, -0x326172a9, RZ ;  /* 0xcd9e8d5715147827 */ /* 0x000fe200078e00ff */
[----:B------:R-:W-:Y:S02]  /*0a90*/  PRMT R139, R41, 0x7610, R139 ;  /* 0x00007610298b7816 */ /* 0x000fe4000000008b */
[----:B------:R-:W-:Y:S01]  /*0aa0*/  SHF.R.U64 R147, R24, 0x10, R25 ;  /* 0x0000001018937819 */ /* 0x000fe20000001219 */
[----:B------:R-:W-:Y:S01]  /*0ab0*/  IMAD.HI.U32 R36, R19, -0x2daee0ad, RZ ;  /* 0xd2511f5313247827 */ /* 0x000fe200078e00ff */
[----:B------:R-:W-:-:S02]  /*0ac0*/  LOP3.LUT R20, R50, R37, R20, 0x96, !PT ;  /* 0x0000002532147212 */ /* 0x000fc400078e9614 */
[----:B------:R-:W-:Y:S01]  /*0ad0*/  PRMT R139, R139, 0x5410, R38 ;  /* 0x000054108b8b7816 */ /* 0x000fe20000000026 */
[----:B------:R-:W-:Y:S01]  /*0ae0*/  IMAD R37, R19, -0x2daee0ad, RZ ;  /* 0xd2511f5313257824 */ /* 0x000fe200078e02ff */
[----:B------:R-:W-:Y:S01]  /*0af0*/  LOP3.LUT R36, R51, R39, R36, 0x96, !PT ;  /* 0x0000002733247212 */ /* 0x000fe200078e9624 */
[----:B------:R-:W-:Y:S01]  /*0b00*/  IMAD.HI.U32 R38, R20, -0x2daee0ad, RZ ;  /* 0xd2511f5314267827 */ /* 0x000fe200078e00ff */
[----:B------:R-:W-:Y:S02]  /*0b10*/  MOV R39, R102 ;  /* 0x0000006600277202 */ /* 0x000fe40000000f00 */
[----:B------:R-:W-:Y:S01]  /*0b20*/  SHF.R.U64 R148, R22, 0x10, R23 ;  /* 0x0000001016947819 */ /* 0x000fe20000001217 */
[----:B------:R-:W-:Y:S01]  /*0b30*/  IMAD R21, R21, -0x326172a9, RZ ;  /* 0xcd9e8d5715157824 */ /* 0x000fe200078e02ff */
[----:B------:R-:W-:Y:S01]  /*0b40*/  LOP3.LUT R17, R17, R37, R38, 0x96, !PT ;  /* 0x0000002511117212 */ /* 0x000fe200078e9626 */
[----:B------:R-:W-:Y:S01]  /*0b50*/  IMAD.HI.U32 R19, R36, -0x326172a9, RZ ;  /* 0xcd9e8d5724137827 */ /* 0x000fe200078e00ff */
[----:B------:R-:W-:-:S02]  /*0b60*/  MOV R37, R101 ;  /* 0x0000006500257202 */ /* 0x000fc40000000f00 */
[----:B------:R-:W-:Y:S01]  /*0b70*/  LOP3.LUT R121, R8, 0x3, RZ, 0xc0, !PT ;  /* 0x0000000308797812 */ /* 0x000fe200078ec0ff */
[----:B------:R-:W-:Y:S01]  /*0b80*/  IMAD R36, R36, -0x326172a9, RZ ;  /* 0xcd9e8d5724247824 */ /* 0x000fe200078e02ff */
[----:B------:R-:W-:Y:S01]  /*0b90*/  LOP3.LUT R18, R18, R21, R19, 0x96, !PT ;  /* 0x0000001512127212 */ /* 0x000fe200078e9613 */
[----:B------:R-:W-:Y:S02]  /*0ba0*/  IMAD R21, R20, -0x2daee0ad, RZ ;  /* 0xd2511f5314157824 */ /* 0x000fe400078e02ff */
[----:B------:R-:W-:Y:S02]  /*0bb0*/  HFMA2 R8, -RZ, RZ, 0, 0 ;  /* 0x00000000ff087431 */ /* 0x000fe400000001ff */
        /* <DEDUP_REMOVED lines=14> */
[----:B------:R-:W-:-:S03]  /*0ca0*/  LOP3.LUT R13, R13, R20, R18, 0x96, !PT ;  /* 0x000000140d0d7212 */ /* 0x000fc600078e9612 */
[----:B------:R-:W-:Y:S01]  /*0cb0*/  IMAD R18, R16, -0x2daee0ad, RZ ;  /* 0xd2511f5310127824 */ /* 0x000fe200078e02ff */
[----:B------:R-:W-:Y:S01]  /*0cc0*/  LOP3.LUT R14, R14, R19, R17, 0x96, !PT ;  /* 0x000000130e0e7212 */ /* 0x000fe200078e9611 */
[----:B------:R-:W-:Y:S01]  /*0cd0*/  IMAD R17, R15, -0x326172a9, RZ ;  /* 0xcd9e8d570f117824 */ /* 0x000fe200078e02ff */
[----:B------:R-:W-:Y:S01]  /*0ce0*/  SHF.R.U32.HI R19, RZ, 0x10, R95 ;  /* 0x00000010ff137819 */ /* 0x000fe2000001165f */
[----:B------:R-:W-:-:S03]  /*0cf0*/  IMAD.HI.U32 R15, R13, -0x326172a9, RZ ;  /* 0xcd9e8d570d0f7827 */ /* 0x000fc600078e00ff */
[----:B------:R-:W-:Y:S01]  /*0d00*/  PRMT R145, R145, 0x5410, R19 ;  /* 0x0000541091917816 */ /* 0x000fe20000000013 */
[----:B------:R-:W-:Y:S01]  /*0d10*/  IMAD.HI.U32 R16, R14, -0x2daee0ad, RZ ;  /* 0xd2511f530e107827 */ /* 0x000fe200078e00ff */
[----:B------:R-:W-:Y:S02]  /*0d20*/  LOP3.LUT R12, R12, R17, R15, 0x96, !PT ;  /* 0x000000110c0c7212 */ /* 0x000fe400078e960f */
[----:B------:R-:W-:Y:S01]  /*0d30*/  SHF.R.U32.HI R17, RZ, 0x10, R27 ;  /* 0x00000010ff117819 */ /* 0x000fe2000001161b */
[----:B------:R-:W-:Y:S01]  /*0d40*/  IMAD.MOV.U32 R40, RZ, RZ, R104 ;  /* 0x000000ffff287224 */ /* 0x000fe200078e0068 */
[----:B------:R-:W-:Y:S01]  /*0d50*/  LOP3.LUT R11, R11, R18, R16, 0x96, !PT ;  /* 0x000000120b0b7212 */ /* 0x000fe200078e9610 */
[----:B------:R-:W-:Y:S01]  /*0d60*/  IMAD.MOV.U32 R41, RZ, RZ, R105 ;  /* 0x000000ffff297224 */ /* 0x000fe200078e0069 */
[----:B------:R-:W-:Y:S01]  /*0d70*/  PRMT R146, R146, 0x5410, R17 ;  /* 0x0000541092927816 */ /* 0x000fe20000000011 */
[----:B------:R-:W-:Y:S02]  /*0d80*/  IMAD R16, R14, -0x2daee0ad, RZ ;  /* 0xd2511f530e107824 */ /* 0x000fe400078e02ff */
[----:B------:R-:W-:Y:S01]  /*0d90*/  IMAD R15, R13, -0x326172a9, RZ ;  /* 0xcd9e8d570d0f7824 */ /* 0x000fe200078e02ff */
[----:B------:R-:W-:Y:S01]  /*0da0*/  PRMT R140, R40, 0x5410, R41 ;  /* 0x00005410288c7816 */ /* 0x000fe20000000029 */
[----:B------:R-:W-:-:S04]  /*0db0*/  IMAD.HI.U32 R14, R12, -0x2daee0ad, RZ ;  /* 0xd2511f530c0e7827 */ /* 0x000fc800078e00ff */
[----:B------:R-:W-:Y:S01]  /*0dc0*/  IMAD.HI.U32 R13, R11, -0x326172a9, RZ ;  /* 0xcd9e8d570b0d7827 */ /* 0x000fe200078e00ff */
[----:B------:R-:W-:Y:S02]  /*0dd0*/  LOP3.LUT R9, R9, R16, R14, 0x96, !PT ;  /* 0x0000001009097212 */ /* 0x000fe400078e960e */
[----:B------:R-:W-:Y:S01]  /*0de0*/  SHF.R.U32.HI R16, RZ, 0x10, R23 ;  /* 0x00000010ff107819 */ /* 0x000fe20000011617 */
[----:B------:R-:W-:Y:S01]  /*0df0*/  IMAD.MOV.U32 R40, RZ, RZ, R103 ;  /* 0x000000ffff287224 */ /* 0x000fe200078e0067 */
[----:B------:R-:W-:Y:S01]  /*0e00*/  LOP3.LUT R13, R10, R15, R13, 0x96, !PT ;  /* 0x0000000f0a0d7212 */ /* 0x000fe200078e960d */
[----:B------:R-:W-:Y:S01]  /*0e10*/  IMAD.MOV.U32 R41, RZ, RZ, R100 ;  /* 0x000000ffff297224 */ /* 0x000fe200078e0064 */
[----:B------:R-:W-:Y:S01]  /*0e20*/  SHF.R.U32.HI R15, RZ, 0x10, R25 ;  /* 0x00000010ff0f7819 */ /* 0x000fe20000011619 */
[----:B------:R-:W-:Y:S01]  /*0e30*/  IMAD R14, R11, -0x326172a9, RZ ;  /* 0xcd9e8d570b0e7824 */ /* 0x000fe200078e02ff */
[----:B------:R-:W-:Y:S01]  /*0e40*/  PRMT R141, R39, 0x5410, R40 ;  /* 0x00005410278d7816 */ /* 0x000fe20000000028 */
[----:B------:R-:W-:Y:S01]  /*0e50*/  IMAD.HI.U32 R10, R9, -0x326172a9, RZ ;  /* 0xcd9e8d57090a7827 */ /* 0x000fe200078e00ff */
[----:B------:R-:W-:-:S02]  /*0e60*/  PRMT R142, R41, 0x7610, R142 ;  /* 0x00007610298e7816 */ /* 0x000fc4000000008e */
[----:B------:R-:W-:Y:S01]  /*0e70*/  PRMT R147, R147, 0x5410, R15 ;  /* 0x0000541093937816 */ /* 0x000fe2000000000f */
[----:B------:R-:W-:Y:S01]  /*0e80*/  IMAD.MOV.U32 R38, RZ, RZ, R98 ;  /* 0x000000ffff267224 */ /* 0x000fe200078e0062 */
[----:B------:R-:W-:Y:S01]  /*0e90*/  LOP3.LUT R7, R7, R14, R10, 0x96, !PT ;  /* 0x0000000e07077212 */ /* 0x000fe200078e960a */
[----:B------:R-:W-:Y:S01]  /*0ea0*/  IMAD.MOV.U32 R39, RZ, RZ, R99 ;  /* 0x000000ffff277224 */ /* 0x000fe200078e0063 */
[----:B------:R-:W-:Y:S01]  /*0eb0*/  PRMT R142, R142, 0x5410, R37 ;  /* 0x000054108e8e7816 */ /* 0x000fe20000000025 */
[----:B------:R-:W-:Y:S01]  /*0ec0*/  IMAD R12, R12, -0x2daee0ad, RZ ;  /* 0xd2511f530c0c7824 */ /* 0x000fe200078e02ff */
[----:B------:R-:W-:Y:S01]  /*0ed0*/  PRMT R148, R148, 0x5410, R16 ;  /* 0x0000541094947816 */ /* 0x000fe20000000010 */
[----:B------:R-:W-:Y:S01]  /*0ee0*/  IMAD.HI.U32 R11, R13, -0x2daee0ad, RZ ;  /* 0xd2511f530d0b7827 */ /* 0x000fe200078e00ff */
[----:B------:R-:W-:-:S03]  /*0ef0*/  PRMT R143, R38, 0x5410, R39 ;  /* 0x00005410268f7816 */ /* 0x000fc60000000027 */
[----:B------:R-:W-:Y:S01]  /*0f00*/  IMAD R10, R9, -0x326172a9, RZ ;  /* 0xcd9e8d57090a7824 */ /* 0x000fe200078e02ff */
[----:B------:R-:W-:Y:S01]  /*0f10*/  LOP3.LUT R6, R6, R12, R11, 0x96, !PT ;  /* 0x0000000c06067212 */ /* 0x000fe200078e960b */
[----:B01234-:R-:W-:-:S07]  /*0f20*/  IMAD R126, R13, -0x2daee0ad, RZ ;  /* 0xd2511f530d7e7824 */ /* 0x01ffce00078e02ff */
.L_x_46028:
        /* <DEDUP_REMOVED lines=10> */
[----:B--2---:R-:W-:Y:S01]  /*0fd0*/  IMAD.WIDE R20, R3, 0x4, R20 ;  /* 0x0000000403147825 */ /* 0x004fe200078e0214 */
[----:B------:R-:W-:Y:S02]  /*0fe0*/  BSSY.RECONVERGENT B0, `(.L_x_45319) ;  /* 0x00002d9000007945 */ /* 0x000fe40003800200 */
[----:B------:R-:W-:Y:S01]  /*0ff0*/  LEA.HI R85, R14, R11, RZ, 0x2 ;  /* 0x0000000b0e557211 */ /* 0x000fe200078f10ff */
[C---:B------:R-:W-:Y:S01]  /*1000*/  VIADD R13, R129.reuse, 0xdb3d7428 ;  /* 0xdb3d7428810d7836 */ /* 0x040fe20000000000 */
[C---:B------:R-:W-:Y:S01]  /*1010*/  IADD3 R11, PT, PT, R129.reuse, 0x646e171e, RZ ;  /* 0x646e171e810b7810 */ /* 0x040fe20007ffe0ff */
[C---:B------:R-:W-:Y:S01]  /*1020*/  VIADD R14, R129.reuse, 0x96a522ad ;  /* 0x96a522ad810e7836 */ /* 0x040fe20000000000 */
[C---:B------:R-:W-:Y:S01]  /*1030*/  IADD3 R15, PT, PT, R129.reuse, -0x4498517b, RZ ;  /* 0xbb67ae85810f7810 */ /* 0x040fe20007ffe0ff */
[C---:B------:R-:W-:Y:S01]  /*1040*/  VIADD R17, R128.reuse, 0xf1bbcdc8 ;  /* 0xf1bbcdc880117836 */ /* 0x040fe20000000000 */
[C---:B------:R-:W-:Y:S01]  /*1050*/  IADD3 R108, PT, PT, R128.reuse, 0x78dde6e4, RZ ;  /* 0x78dde6e4806c7810 */ /* 0x040fe20007ffe0ff */
[C---:B------:R-:W-:Y:S01]  /*1060*/  VIADD R106, R129.reuse, 0xa9066899 ;  /* 0xa9066899816a7836 */ /* 0x040fe20000000000 */
[----:B------:R-:W-:Y:S01]  /*1070*/  IADD3 R111, PT, PT, R129, 0x1fd5c5a3, RZ ;  /* 0x1fd5c5a3816f7810 */ /* 0x000fe20007ffe0ff */
[----:B------:R-:W-:Y:S01]  /*1080*/  VIADD R107, R128, 0xdaa66d2b ;  /* 0xdaa66d2b806b7836 */ /* 0x000fe20000000000 */
[----:B------:R-:W-:Y:S01]  /*1090*/  LEA.HI.SX32 R85, R85, R4, 0x1e ;  /* 0x0000000455557211 */ /* 0x000fe200078ff2ff */
[----:B------:R-:W-:-:S02]  /*10a0*/  VIADD R109, R129, 0x76cf5d0a ;  /* 0x76cf5d0a816d7836 */ /* 0x000fc40000000000 */
[C---:B------:R-:W-:Y:S02]  /*10b0*/  VIADD R110, R128.reuse, 0x5384540f ;  /* 0x5384540f806e7836 */ /* 0x040fe40000000000 */
[C---:B------:R-:W-:Y:S02]  /*10c0*/  VIADD R112, R128.reuse, 0x3c6ef372 ;  /* 0x3c6ef37280707836 */ /* 0x040fe40000000000 */
        /* <DEDUP_REMOVED lines=9> */
[----:B------:R1:W5:Y:S03]  /*1160*/  LDG.E R9, desc[UR6][R20.64] ;  /* 0x0000000614097981 */ /* 0x000366000c1e1900 */
[----:B0-----:R-:W-:-:S05]  /*1170*/  @P1 IMAD.WIDE.U32 R18, R84, 0x10, R18 ;  /* 0x0000001054121825 */ /* 0x001fca00078e0012 */
[----:B------:R0:W5:Y:S01]  /*1180*/  @P1 LDG.E.128 R80, desc[UR6][R18.64] ;  /* 0x0000000612501981 */ /* 0x000162000c1e1d00 */
[----:B-1----:R-:W-:Y:S01]  /*1190*/  VIADD R20, R129, 0x32370b8f ;  /* 0x32370b8f81147836 */ /* 0x002fe20000000000 */
[C---:B------:R-:W-:Y:S02]  /*11a0*/  IADD3 R21, PT, PT, R128.reuse, 0x1715609d, RZ ;  /* 0x1715609d80157810 */ /* 0x040fe40007ffe0ff */
[C---:B0-----:R-:W-:Y:S01]  /*11b0*/  IADD3 R18, PT, PT, R128.reuse, -0x700cb87f, RZ ;  /* 0x8ff3478180127810 */ /* 0x041fe20007ffe0ff */
[----:B------:R-:W-:Y:S01]  /*11c0*/  VIADD R19, R128, 0xb54cda56 ;  /* 0xb54cda5680137836 */ /* 0x000fe20000000000 */
[----:B------:R-:W-:Y:S06]  /*11d0*/  @!P0 BRA `(.L_x_45320) ;  /* 0x0000001400908947 */ /* 0x000fec0003800000 */
[----:B------:R-:W0:Y:S02]  /*11e0*/  LDC.64 R36, c[0x0][0x3a0] ;  /* 0x0000e800ff247b82 */ /* 0x000e240000000a00 */
[----:B0-----:R-:W-:-:S05]  /*11f0*/  IMAD.WIDE.U32 R36, R85, 0x10, R36 ;  /* 0x0000001055247825 */ /* 0x001fca00078e0024 */
        /* <DEDUP_REMOVED lines=22> */
.L_x_45325:
        /* <DEDUP_REMOVED lines=13> */
.L_x_45327:
[----:B------:R-:W-:Y:S05]  /*1430*/  BSYNC.RECONVERGENT B3 ;  /* 0x0000000000037941 */ /* 0x000fea0003800200 */
.L_x_45326:
        /* <DEDUP_REMOVED lines=42> */
.L_x_45324:
[----:B------:R-:W-:Y:S05]  /*16e0*/  BSYNC.RECONVERGENT B2 ;  /* 0x0000000000027941 */ /* 0x000fea0003800200 */
.L_x_45323:
        /* <DEDUP_REMOVED lines=10> */
.L_x_45322:
[----:B------:R-:W-:Y:S05]  /*1790*/  BSYNC.RECONVERGENT B1 ;  /* 0x0000000000017941 */ /* 0x000fea0003800200 */
.L_x_45321:
        /* <DEDUP_REMOVED lines=20> */
.L_x_45332:
        /* <DEDUP_REMOVED lines=13> */
.L_x_45334:
[----:B------:R-:W-:Y:S05]  /*19b0*/  BSYNC.RECONVERGENT B3 ;  /* 0x0000000000037941 */ /* 0x000fea0003800200 */
.L_x_45333:
        /* <DEDUP_REMOVED lines=43> */
.L_x_45331:
[----:B------:R-:W-:Y:S05]  /*1c70*/  BSYNC.RECONVERGENT B2 ;  /* 0x0000000000027941 */ /* 0x000fea0003800200 */
.L_x_45330:
        /* <DEDUP_REMOVED lines=10> */
.L_x_45329:
[----:B------:R-:W-:Y:S05]  /*1d20*/  BSYNC.RECONVERGENT B1 ;  /* 0x0000000000017941 */ /* 0x000fea0003800200 */
.L_x_45328:
        /* <DEDUP_REMOVED lines=20> */
.L_x_45339:
        /* <DEDUP_REMOVED lines=13> */
.L_x_45341:
[----:B------:R-:W-:Y:S05]  /*1f40*/  BSYNC.RECONVERGENT B3 ;  /* 0x0000000000037941 */ /* 0x000fea0003800200 */
.L_x_45340:
        /* <DEDUP_REMOVED lines=42> */
.L_x_45338:
[----:B------:R-:W-:Y:S05]  /*21f0*/  BSYNC.RECONVERGENT B2 ;  /* 0x0000000000027941 */ /* 0x000fea0003800200 */
.L_x_45337:
        /* <DEDUP_REMOVED lines=10> */
.L_x_45336:
[----:B------:R-:W-:Y:S05]  /*22a0*/  BSYNC.RECONVERGENT B1 ;  /* 0x0000000000017941 */ /* 0x000fea0003800200 */
.L_x_45335:
        /* <DEDUP_REMOVED lines=19> */
.L_x_45345:
        /* <DEDUP_REMOVED lines=13> */
.L_x_45347:
[----:B------:R-:W-:Y:S05]  /*24b0*/  BSYNC.RECONVERGENT B2 ;  /* 0x0000000000027941 */ /* 0x000fea0003800200 */
.L_x_45346:
        /* <DEDUP_REMOVED lines=42> */
.L_x_45344:
[----:B------:R-:W-:Y:S05]  /*2760*/  BSYNC.RECONVERGENT B1 ;  /* 0x0000000000017941 */ /* 0x000fea0003800200 */
.L_x_45343:
        /* <DEDUP_REMOVED lines=11> */
.L_x_45320:
        /* <DEDUP_REMOVED lines=21> */
.L_x_45352:
        /* <DEDUP_REMOVED lines=13> */
.L_x_45354:
[----:B------:R-:W-:Y:S05]  /*2a40*/  BSYNC.RECONVERGENT B3 ;  /* 0x0000000000037941 */ /* 0x000fea0003800200 */
.L_x_45353:
        /* <DEDUP_REMOVED lines=42> */
.L_x_45351:
[----:B------:R-:W-:Y:S05]  /*2cf0*/  BSYNC.RECONVERGENT B2 ;  /* 0x0000000000027941 */ /* 0x000fea0003800200 */
.L_x_45350:
        /* <DEDUP_REMOVED lines=9> */
.L_x_45349:
[----:B------:R-:W-:Y:S05]  /*2d90*/  BSYNC.RECONVERGENT B1 ;  /* 0x0000000000017941 */ /* 0x000fea0003800200 */
.L_x_45348:
        /* <DEDUP_REMOVED lines=17> */
.L_x_45359:
        /* <DEDUP_REMOVED lines=13> */
.L_x_45361:
[----:B------:R-:W-:Y:S05]  /*2f80*/  BSYNC.RECONVERGENT B3 ;  /* 0x0000000000037941 */ /* 0x000fea0003800200 */
.L_x_45360:
        /* <DEDUP_REMOVED lines=43> */
.L_x_45358:
[----:B------:R-:W-:Y:S05]  /*3240*/  BSYNC.RECONVERGENT B2 ;  /* 0x0000000000027941 */ /* 0x000fea0003800200 */
.L_x_45357:
        /* <DEDUP_REMOVED lines=9> */
.L_x_45356:
[----:B------:R-:W-:Y:S05]  /*32e0*/  BSYNC.RECONVERGENT B1 ;  /* 0x0000000000017941 */ /* 0x000fea0003800200 */
.L_x_45355:
        /* <DEDUP_REMOVED lines=17> */
.L_x_45366:
        /* <DEDUP_REMOVED lines=13> */
.L_x_45368:
[----:B------:R-:W-:Y:S05]  /*34d0*/  BSYNC.RECONVERGENT B3 ;  /* 0x0000000000037941 */ /* 0x000fea0003800200 */
.L_x_45367:
        /* <DEDUP_REMOVED lines=41> */
[----:B------:R-:W-:Y:S02]  /*3770*/  IMAD.MOV.U32 R46, RZ, RZ, R36 ;  /* 0x000000ffff2e7224 */ /* 0x000fe400078e0024 */
[----:B------:R-:W-:-:S07]  /*3780*/  HFMA2 R36, -RZ, RZ, 0, 0 ;  /* 0x00000000ff247431 */ /* 0x000fce00000001ff */
.L_x_45365:
[----:B------:R-:W-:Y:S05]  /*3790*/  BSYNC.RECONVERGENT B2 ;  /* 0x0000000000027941 */ /* 0x000fea0003800200 */
.L_x_45364:
        /* <DEDUP_REMOVED lines=9> */
.L_x_45363:
[----:B------:R-:W-:Y:S05]  /*3830*/  BSYNC.RECONVERGENT B1 ;  /* 0x0000000000017941 */ /* 0x000fea0003800200 */
.L_x_45362:
        /* <DEDUP_REMOVED lines=16> */
.L_x_45371:
        /* <DEDUP_REMOVED lines=13> */
.L_x_45373:
[----:B------:R-:W-:Y:S05]  /*3a10*/  BSYNC.RECONVERGENT B2 ;  /* 0x0000000000027941 */ /* 0x000fea0003800200 */
.L_x_45372:
        /* <DEDUP_REMOVED lines=43> */
.L_x_45370:
[----:B------:R-:W-:Y:S05]  /*3cd0*/  BSYNC.RECONVERGENT B1 ;  /* 0x0000000000017941 */ /* 0x000fea0003800200 */
.L_x_45369:
        /* <DEDUP_REMOVED lines=9> */
.L_x_45342:
[----:B------:R-:W-:Y:S05]  /*3d70*/  BSYNC.RECONVERGENT B0 ;  /* 0x0000000000007941 */ /* 0x000fea0003800200 */
.L_x_45319:
[----:B------:R-:W0:Y:S01]  /*3d80*/  LDC.64 R154, c[0x0][0x3a8] ;  /* 0x0000ea00ff9a7b82 */ /* 0x000e220000000a00 */
[----:B------:R-:W-:Y:S01]  /*3d90*/  BSSY.RECONVERGENT B0, `(.L_x_45374) ;  /* 0x000000f000007945 */ /* 0x000fe20003800200 */
[----:B0-----:R-:W-:-:S05]  /*3da0*/  IMAD.WIDE.U32 R36, R85, 0x10, R154 ;  /* 0x0000001055247825 */ /* 0x001fca00078e009a */
[----:B-----5:R0:W-:Y:S01]  /*3db0*/  STG.E.128 desc[UR6][R36.64], R76 ;  /* 0x0000004c24007986 */ /* 0x0201e2000c101d06 */
[----:B------:R-:W-:Y:S05]  /*3dc0*/  @!P1 BRA `(.L_x_45375) ;  /* 0x00000000002c9947 */ /* 0x000fea0003800000 */
[----:B0-----:R-:W0:Y:S01]  /*3dd0*/  LDC.64 R36, c[0x0][0x3b0] ;  /* 0x0000ec00ff247b82 */ /* 0x001e220000000a00 */
[----:B------:R-:W-:Y:S01]  /*3de0*/  IMAD.U32 R40, R116, 0x10000, RZ ;  /* 0x0001000074287824 */ /* 0x000fe200078e00ff */
[----:B------:R-:W-:Y:S02]  /*3df0*/  LOP3.LUT R39, R117, 0xffff, RZ, 0xc0, !PT ;  /* 0x0000ffff75277812 */ /* 0x000fe400078ec0ff */
[----:B------:R-:W-:Y:S02]  /*3e00*/  LOP3.LUT R42, R115, 0xff, RZ, 0xc0, !PT ;  /* 0x000000ff732a7812 */ /* 0x000fe400078ec0ff */
[----:B------:R-:W-:-:S05]  /*3e10*/  LOP3.LUT R40, R40, 0xff0000, RZ, 0xc0, !PT ;  /* 0x00ff000028287812 */ /* 0x000fca00078ec0ff */
[----:B------:R-:W-:Y:S01]  /*3e20*/  IMAD R39, R39, 0x1000000, R40 ;  /* 0x0100000027277824 */ /* 0x000fe200078e0228 */
[----:B------:R-:W-:-:S04]  /*3e30*/  LOP3.LUT R40, R114, 0xff, RZ, 0xc0, !PT ;  /* 0x000000ff72287812 */ /* 0x000fc800078ec0ff */
[----:B------:R-:W-:-:S05]  /*3e40*/  LEA R39, R42, R39, 0x8 ;  /* 0x000000272a277211 */ /* 0x000fca00078e40ff */
[----:B------:R-:W-:Y:S02]  /*3e50*/  IMAD.IADD R39, R39, 0x1, R40 ;  /* 0x0000000127277824 */ /* 0x000fe400078e0228 */
[----:B0-----:R-:W-:-:S05]  /*3e60*/  IMAD.WIDE.U32 R36, R84, 0x4, R36 ;  /* 0x0000000454247825 */ /* 0x001fca00078e0024 */
[----:B------:R1:W-:Y:S02]  /*3e70*/  STG.E desc[UR6][R36.64], R39 ;  /* 0x0000002724007986 */ /* 0x0003e4000c101906 */
.L_x_45375:
[----:B------:R-:W-:Y:S05]  /*3e80*/  BSYNC.RECONVERGENT B0 ;  /* 0x0000000000007941 */ /* 0x000fea0003800200 */
.L_x_45374:
[----:B------:R-:W-:Y:S04]  /*3e90*/  BSSY.RECONVERGENT B0, `(.L_x_45376) ;  /* 0x0000006000007945 */ /* 0x000fe80003800200 */
[----:B------:R-:W-:Y:S05]  /*3ea0*/  @!P1 BRA `(.L_x_45377) ;  /* 0x0000000000109947 */ /* 0x000fea0003800000 */
[----:B01----:R-:W0:Y:S01]  /*3eb0*/  LDC.64 R36, c[0x0][0x390] ;  /* 0x0000e400ff247b82 */ /* 0x003e220000000a00 */
[----:B------:R-:W-:-:S04]  /*3ec0*/  VIADD R39, R84, 0x20 ;  /* 0x0000002054277836 */ /* 0x000fc80000000000 */
[----:B0-----:R-:W-:-:S05]  /*3ed0*/  IMAD.WIDE.U32 R36, R39, 0x10, R36 ;  /* 0x0000001027247825 */ /* 0x001fca00078e0024 */
[----:B------:R2:W5:Y:S02]  /*3ee0*/  LDG.E.128 R80, desc[UR6][R36.64] ;  /* 0x0000000624507981 */ /* 0x000564000c1e1d00 */
.L_x_45377:
[----:B------:R-:W-:Y:S05]  /*3ef0*/  BSYNC.RECONVERGENT B0 ;  /* 0x0000000000007941 */ /* 0x000fea0003800200 */
.L_x_45376:
[----:B------:R-:W-:Y:S04]  /*3f00*/  BSSY.RECONVERGENT B0, `(.L_x_45378) ;  /* 0x00002bc000007945 */ /* 0x000fe80003800200 */
[----:B------:R-:W-:Y:S05]  /*3f10*/  @!P0 BRA `(.L_x_45379) ;  /* 0x0000001400948947 */ /* 0x000fea0003800000 */
[----:B012---:R-:W0:Y:S01]  /*3f20*/  LDC.64 R36, c[0x0][0x3a0] ;  /* 0x0000e800ff247b82 */ /* 0x007e220000000a00 */
[----:B------:R-:W-:-:S05]  /*3f30*/  IADD3 R39, PT, PT, R85, 0x20, RZ ;  /* 0x0000002055277810 */ /* 0x000fca0007ffe0ff */
[----:B0-----:R-:W-:-:S05]  /*3f40*/  IMAD.WIDE.U32 R36, R39, 0x10, R36 ;  /* 0x0000001027247825 */ /* 0x001fca00078e0024 */
        /* <DEDUP_REMOVED lines=22> */
.L_x_45384:
        /* <DEDUP_REMOVED lines=13> */
.L_x_45386:
[----:B------:R-:W-:Y:S05]  /*4180*/  BSYNC.RECONVERGENT B3 ;  /* 0x0000000000037941 */ /* 0x000fea0003800200 */
.L_x_45385:
        /* <DEDUP_REMOVED lines=42> */
.L_x_45383:
[----:B------:R-:W-:Y:S05]  /*4430*/  BSYNC.RECONVERGENT B2 ;  /* 0x0000000000027941 */ /* 0x000fea0003800200 */
.L_x_45382:
        /* <DEDUP_REMOVED lines=10> */
.L_x_45381:
[----:B------:R-:W-:Y:S05]  /*44e0*/  BSYNC.RECONVERGENT B1 ;  /* 0x0000000000017941 */ /* 0x000fea0003800200 */
.L_x_45380:
        /* <DEDUP_REMOVED lines=20> */
.L_x_45391:
        /* <DEDUP_REMOVED lines=13> */
.L_x_45393:
[----:B------:R-:W-:Y:S05]  /*4700*/  BSYNC.RECONVERGENT B3 ;  /* 0x0000000000037941 */ /* 0x000fea0003800200 */
.L_x_45392:
        /* <DEDUP_REMOVED lines=43> */
.L_x_45390:
[----:B------:R-:W-:Y:S05]  /*49c0*/  BSYNC.RECONVERGENT B2 ;  /* 0x0000000000027941 */ /* 0x000fea0003800200 */
.L_x_45389:
        /* <DEDUP_REMOVED lines=10> */
.L_x_45388:
[----:B------:R-:W-:Y:S05]  /*4a70*/  BSYNC.RECONVERGENT B1 ;  /* 0x0000000000017941 */ /* 0x000fea0003800200 */
.L_x_45387:
        /* <DEDUP_REMOVED lines=20> */
.L_x_45398:
        /* <DEDUP_REMOVED lines=13> */
.L_x_45400:
[----:B------:R-:W-:Y:S05]  /*4c90*/  BSYNC.RECONVERGENT B3 ;  /* 0x0000000000037941 */ /* 0x000fea0003800200 */
.L_x_45399:
        /* <DEDUP_REMOVED lines=42> */
.L_x_45397:
[----:B------:R-:W-:Y:S05]  /*4f40*/  BSYNC.RECONVERGENT B2 ;  /* 0x0000000000027941 */ /* 0x000fea0003800200 */
.L_x_45396:
        /* <DEDUP_REMOVED lines=10> */
.L_x_45395:
[----:B------:R-:W-:Y:S05]  /*4ff0*/  BSYNC.RECONVERGENT B1 ;  /* 0x0000000000017941 */ /* 0x000fea0003800200 */
.L_x_45394:
        /* <DEDUP_REMOVED lines=19> */
.L_x_45404:
        /* <DEDUP_REMOVED lines=13> */
.L_x_45406:
[----:B------:R-:W-:Y:S05]  /*5200*/  BSYNC.RECONVERGENT B2 ;  /* 0x0000000000027941 */ /* 0x000fea0003800200 */
.L_x_45405:
        /* <DEDUP_REMOVED lines=42> */
.L_x_45403:
[----:B------:R-:W-:Y:S05]  /*54b0*/  BSYNC.RECONVERGENT B1 ;  /* 0x0000000000017941 */ /* 0x000fea0003800200 */
.L_x_45402:
        /* <DEDUP_REMOVED lines=11> */
.L_x_45379:
[----:B------:R-:W-:Y:S01]  /*5570*/  BSSY.RECONVERGENT B1, `(.L_x_45407) ;  /* 0x0000057000017945 */ /* 0x000fe20003800200 */
[----:B012---:R-:W-:Y:S01]  /*5580*/  MOV R36, R38 ;  /* 0x0000002600247202 */ /* 0x007fe20000000f00 */
        /* <DEDUP_REMOVED lines=19> */
.L_x_45411:
        /* <DEDUP_REMOVED lines=13> */
.L_x_45413:
[----:B------:R-:W-:Y:S05]  /*5790*/  BSYNC.RECONVERGENT B3 ;  /* 0x0000000000037941 */ /* 0x000fea0003800200 */
.L_x_45412:
        /* <DEDUP_REMOVED lines=42> */
.L_x_45410:
[----:B------:R-:W-:Y:S05]  /*5a40*/  BSYNC.RECONVERGENT B2 ;  /* 0x0000000000027941 */ /* 0x000fea0003800200 */
.L_x_45409:
        /* <DEDUP_REMOVED lines=9> */
.L_x_45408:
[----:B------:R-:W-:Y:S05]  /*5ae0*/  BSYNC.RECONVERGENT B1 ;  /* 0x0000000000017941 */ /* 0x000fea0003800200 */
.L_x_45407:
        /* <DEDUP_REMOVED lines=17> */
.L_x_45418:
        /* <DEDUP_REMOVED lines=13> */
.L_x_45420:
[----:B------:R-:W-:Y:S05]  /*5cd0*/  BSYNC.RECONVERGENT B3 ;  /* 0x0000000000037941 */ /* 0x000fea0003800200 */
.L_x_45419:
        /* <DEDUP_REMOVED lines=43> */
.L_x_45417:
[----:B------:R-:W-:Y:S05]  /*5f90*/  BSYNC.RECONVERGENT B2 ;  /* 0x0000000000027941 */ /* 0x000fea0003800200 */
.L_x_45416:
        /* <DEDUP_REMOVED lines=9> */
.L_x_45415:
[----:B------:R-:W-:Y:S05]  /*6030*/  BSYNC.RECONVERGENT B1 ;  /* 0x0000000000017941 */ /* 0x000fea0003800200 */
.L_x_45414:
        /* <DEDUP_REMOVED lines=17> */
.L_x_45425:
        /* <DEDUP_REMOVED lines=13> */
.L_x_45427:
[----:B------:R-:W-:Y:S05]  /*6220*/  BSYNC.RECONVERGENT B3 ;  /* 0x0000000000037941 */ /* 0x000fea0003800200 */
.L_x_45426:
        /* <DEDUP_REMOVED lines=43> */
.L_x_45424:
[----:B------:R-:W-:Y:S05]  /*64e0*/  BSYNC.RECONVERGENT B2 ;  /* 0x0000000000027941 */ /* 0x000fea0003800200 */
.L_x_45423:
        /* <DEDUP_REMOVED lines=9> */
.L_x_45422:
[----:B------:R-:W-:Y:S05]  /*6580*/  BSYNC.RECONVERGENT B1 ;  /* 0x0000000000017941 */ /* 0x000fea0003800200 */
.L_x_45421:
        /* <DEDUP_REMOVED lines=16> */
.L_x_45430:
        /* <DEDUP_REMOVED lines=13> */
.L_x_45432:
[----:B------:R-:W-:Y:S05]  /*6760*/  BSYNC.RECONVERGENT B2 ;  /* 0x0000000000027941 */ /* 0x000fea0003800200 */
.L_x_45431:
        /* <DEDUP_REMOVED lines=43> */
.L_x_45429:
[----:B------:R-:W-:Y:S05]  /*6a20*/  BSYNC.RECONVERGENT B1 ;  /* 0x0000000000017941 */ /* 0x000fea0003800200 */
.L_x_45428:
        /* <DEDUP_REMOVED lines=9> */
.L_x_45401:
[----:B------:R-:W-:Y:S05]  /*6ac0*/  BSYNC.RECONVERGENT B0 ;  /* 0x0000000000007941 */ /* 0x000fea0003800200 */
.L_x_45378:
[----:B------:R-:W-:Y:S01]  /*6ad0*/  VIADD R37, R85, 0x20 ;  /* 0x0000002055257836 */ /* 0x000fe20000000000 */
[----:B------:R-:W-:Y:S03]  /*6ae0*/  BSSY.RECONVERGENT B0, `(.L_x_45433) ;  /* 0x0000010000007945 */ /* 0x000fe60003800200 */
[----:B------:R-:W-:-:S05]  /*6af0*/  IMAD.WIDE.U32 R36, R37, 0x10, R154 ;  /* 0x0000001025247825 */ /* 0x000fca00078e009a */
[----:B-----5:R0:W-:Y:S01]  /*6b00*/  STG.E.128 desc[UR6][R36.64], R72 ;  /* 0x0000004824007986 */ /* 0x0201e2000c101d06 */
[----:B------:R-:W-:Y:S05]  /*6b10*/  @!P1 BRA `(.L_x_45434) ;  /* 0x0000000000309947 */ /* 0x000fea0003800000 */
[----:B0-----:R-:W0:Y:S01]  /*6b20*/  LDC.64 R36, c[0x0][0x3b0] ;  /* 0x0000ec00ff247b82 */ /* 0x001e220000000a00 */
[----:B------:R-:W-:Y:S02]  /*6b30*/  SHF.L.U32 R40, R116, 0x10, RZ ;  /* 0x0000001074287819 */ /* 0x000fe400000006ff */
[----:B------:R-:W-:Y:S02]  /*6b40*/  LOP3.LUT R39, R117, 0xffff, RZ, 0xc0, !PT ;  /* 0x0000ffff75277812 */ /* 0x000fe400078ec0ff */
[----:B------:R-:W-:Y:S02]  /*6b50*/  LOP3.LUT R40, R40, 0xff0000, RZ, 0xc0, !PT ;  /* 0x00ff000028287812 */ /* 0x000fe400078ec0ff */
[----:B------:R-:W-:-:S03]  /*6b60*/  LOP3.LUT R41, R115, 0xff, RZ, 0xc0, !PT ;  /* 0x000000ff73297812 */ /* 0x000fc600078ec0ff */
[----:B------:R-:W-:Y:S02]  /*6b70*/  IMAD R40, R39, 0x1000000, R40 ;  /* 0x0100000027287824 */ /* 0x000fe400078e0228 */
[----:B------:R-:W-:-:S03]  /*6b80*/  VIADD R39, R84, 0x20 ;  /* 0x0000002054277836 */ /* 0x000fc60000000000 */
[----:B------:R-:W-:Y:S02]  /*6b90*/  LEA R40, R41, R40, 0x8 ;  /* 0x0000002829287211 */ /* 0x000fe400078e40ff */
[----:B------:R-:W-:-:S05]  /*6ba0*/  LOP3.LUT R41, R114, 0xff, RZ, 0xc0, !PT ;  /* 0x000000ff72297812 */ /* 0x000fca00078ec0ff */
[----:B------:R-:W-:Y:S02]  /*6bb0*/  IMAD.IADD R41, R40, 0x1, R41 ;  /* 0x0000000128297824 */ /* 0x000fe400078e0229 */
[----:B0-----:R-:W-:-:S05]  /*6bc0*/  IMAD.WIDE.U32 R36, R39, 0x4, R36 ;  /* 0x0000000427247825 */ /* 0x001fca00078e0024 */
[----:B------:R1:W-:Y:S02]  /*6bd0*/  STG.E desc[UR6][R36.64], R41 ;  /* 0x0000002924007986 */ /* 0x0003e4000c101906 */
.L_x_45434:
[----:B------:R-:W-:Y:S05]  /*6be0*/  BSYNC.RECONVERGENT B0 ;  /* 0x0000000000007941 */ /* 0x000fea0003800200 */
.L_x_45433:
[----:B------:R-:W-:Y:S04]  /*6bf0*/  BSSY.RECONVERGENT B0, `(.L_x_45435) ;  /* 0x0000006000007945 */ /* 0x000fe80003800200 */
[----:B------:R-:W-:Y:S05]  /*6c00*/  @!P1 BRA `(.L_x_45436) ;  /* 0x0000000000109947 */ /* 0x000fea0003800000 */
[----:B01----:R-:W0:Y:S01]  /*6c10*/  LDC.64 R36, c[0x0][0x390] ;  /* 0x0000e400ff247b82 */ /* 0x003e220000000a00 */
[----:B------:R-:W-:-:S04]  /*6c20*/  VIADD R39, R84, 0x40 ;  /* 0x0000004054277836 */ /* 0x000fc80000000000 */
[----:B0-----:R-:W-:-:S05]  /*6c30*/  IMAD.WIDE.U32 R36, R39, 0x10, R36 ;  /* 0x0000001027247825 */ /* 0x001fca00078e0024 */
[----:B------:R2:W5:Y:S02]  /*6c40*/  LDG.E.128 R80, desc[UR6][R36.64] ;  /* 0x0000000624507981 */ /* 0x000564000c1e1d00 */
.L_x_45436:
[----:B------:R-:W-:Y:S05]  /*6c50*/  BSYNC.RECONVERGENT B0 ;  /* 0x0000000000007941 */ /* 0x000fea0003800200 */
.L_x_45435:
        /* <DEDUP_REMOVED lines=27> */
.L_x_45443:
        /* <DEDUP_REMOVED lines=13> */
.L_x_45445:
[----:B------:R-:W-:Y:S05]  /*6ee0*/  BSYNC.RECONVERGENT B3 ;  /* 0x0000000000037941 */ /* 0x000fea0003800200 */
.L_x_45444:
        /* <DEDUP_REMOVED lines=42> */
.L_x_45442:
[----:B------:R-:W-:Y:S05]  /*7190*/  BSYNC.RECONVERGENT B2 ;  /* 0x0000000000027941 */ /* 0x000fea0003800200 */
.L_x_45441:
        /* <DEDUP_REMOVED lines=10> */
.L_x_45440:
[----:B------:R-:W-:Y:S05]  /*7240*/  BSYNC.RECONVERGENT B1 ;  /* 0x0000000000017941 */ /* 0x000fea0003800200 */
.L_x_45439:
        /* <DEDUP_REMOVED lines=20> */
.L_x_45450:
        /* <DEDUP_REMOVED lines=13> */
.L_x_45452:
[----:B------:R-:W-:Y:S05]  /*7460*/  BSYNC.RECONVERGENT B3 ;  /* 0x0000000000037941 */ /* 0x000fea0003800200 */
.L_x_45451:
        /* <DEDUP_REMOVED lines=43> */
.L_x_45449:
[----:B------:R-:W-:Y:S05]  /*7720*/  BSYNC.RECONVERGENT B2 ;  /* 0x0000000000027941 */ /* 0x000fea0003800200 */
.L_x_45448:
        /* <DEDUP_REMOVED lines=10> */
.L_x_45447:
[----:B------:R-:W-:Y:S05]  /*77d0*/  BSYNC.RECONVERGENT B1 ;  /* 0x0000000000017941 */ /* 0x000fea0003800200 */
.L_x_45446:
        /* <DEDUP_REMOVED lines=20> */
.L_x_45457:
        /* <DEDUP_REMOVED lines=13> */
.L_x_45459:
[----:B------:R-:W-:Y:S05]  /*79f0*/  BSYNC.RECONVERGENT B3 ;  /* 0x0000000000037941 */ /* 0x000fea0003800200 */
.L_x_45458:
        /* <DEDUP_REMOVED lines=42> */
.L_x_45456:
[----:B------:R-:W-:Y:S05]  /*7ca0*/  BSYNC.RECONVERGENT B2 ;  /* 0x0000000000027941 */ /* 0x000fea0003800200 */
.L_x_45455:
        /* <DEDUP_REMOVED lines=10> */
.L_x_45454:
[----:B------:R-:W-:Y:S05]  /*7d50*/  BSYNC.RECONVERGENT B1 ;  /* 0x0000000000017941 */ /* 0x000fea0003800200 */
.L_x_45453:
        /* <DEDUP_REMOVED lines=19> */
.L_x_45463:
        /* <DEDUP_REMOVED lines=13> */
.L_x_45465:
[----:B------:R-:W-:Y:S05]  /*7f60*/  BSYNC.RECONVERGENT B2 ;  /* 0x0000000000027941 */ /* 0x000fea0003800200 */
.L_x_45464:
        /* <DEDUP_REMOVED lines=42> */
.L_x_45462:
[----:B------:R-:W-:Y:S05]  /*8210*/  BSYNC.RECONVERGENT B1 ;  /* 0x0000000000017941 */ /* 0x000fea0003800200 */
.L_x_45461:
        /* <DEDUP_REMOVED lines=11> */
.L_x_45438:
        /* <DEDUP_REMOVED lines=21> */
.L_x_45470:
        /* <DEDUP_REMOVED lines=13> */
.L_x_45472:
[----:B------:R-:W-:Y:S05]  /*84f0*/  BSYNC.RECONVERGENT B3 ;  /* 0x0000000000037941 */ /* 0x000fea0003800200 */
.L_x_45471:
        /* <DEDUP_REMOVED lines=42> */
.L_x_45469:
[----:B------:R-:W-:Y:S05]  /*87a0*/  BSYNC.RECONVERGENT B2 ;  /* 0x0000000000027941 */ /* 0x000fea0003800200 */
.L_x_45468:
        /* <DEDUP_REMOVED lines=9> */
.L_x_45467:
[----:B------:R-:W-:Y:S05]  /*8840*/  BSYNC.RECONVERGENT B1 ;  /* 0x0000000000017941 */ /* 0x000fea0003800200 */
.L_x_45466:
        /* <DEDUP_REMOVED lines=17> */
.L_x_45477:
        /* <DEDUP_REMOVED lines=13> */
.L_x_45479:
[----:B------:R-:W-:Y:S05]  /*8a30*/  BSYNC.RECONVERGENT B3 ;  /* 0x0000000000037941 */ /* 0x000fea0003800200 */
.L_x_45478:
        /* <DEDUP_REMOVED lines=43> */
.L_x_45476:
[----:B------:R-:W-:Y:S05]  /*8cf0*/  BSYNC.RECONVERGENT B2 ;  /* 0x0000000000027941 */ /* 0x000fea0003800200 */
.L_x_45475:
        /* <DEDUP_REMOVED lines=9> */
.L_x_45474:
[----:B------:R-:W-:Y:S05]  /*8d90*/  BSYNC.RECONVERGENT B1 ;  /* 0x0000000000017941 */ /* 0x000fea0003800200 */
.L_x_45473:
        /* <DEDUP_REMOVED lines=17> */
.L_x_45484:
        /* <DEDUP_REMOVED lines=13> */
.L_x_45486:
[----:B------:R-:W-:Y:S05]  /*8f80*/  BSYNC.RECONVERGENT B3 ;  /* 0x0000000000037941 */ /* 0x000fea0003800200 */
.L_x_45485:
        /* <DEDUP_REMOVED lines=43> */
.L_x_45483:
[----:B------:R-:W-:Y:S05]  /*9240*/  BSYNC.RECONVERGENT B2 ;  /* 0x0000000000027941 */ /* 0x000fea0003800200 */
.L_x_45482:
        /* <DEDUP_REMOVED lines=9> */
.L_x_45481:
[----:B------:R-:W-:Y:S05]  /*92e0*/  BSYNC.RECONVERGENT B1 ;  /* 0x0000000000017941 */ /* 0x000fea0003800200 */
.L_x_45480:
        /* <DEDUP_REMOVED lines=16> */
.L_x_45489:
        /* <DEDUP_REMOVED lines=13> */
.L_x_45491:
[----:B------:R-:W-:Y:S05]  /*94c0*/  BSYNC.RECONVERGENT B2 ;  /* 0x0000000000027941 */ /* 0x000fea0003800200 */
.L_x_45490:
        /* <DEDUP_REMOVED lines=43> */
.L_x_45488:
[----:B------:R-:W-:Y:S05]  /*9780*/  BSYNC.RECONVERGENT B1 ;  /* 0x0000000000017941 */ /* 0x000fea0003800200 */
.L_x_45487:
        /* <DEDUP_REMOVED lines=9> */
.L_x_45460:
[----:B------:R-:W-:Y:S05]  /*9820*/  BSYNC.RECONVERGENT B0 ;  /* 0x0000000000007941 */ /* 0x000fea0003800200 */
.L_x_45437:
        /* <DEDUP_REMOVED lines=17> */
.L_x_45493:
[----:B------:R-:W-:Y:S05]  /*9940*/  BSYNC.RECONVERGENT B0 ;  /* 0x0000000000007941 */ /* 0x000fea0003800200 */
.L_x_45492:
[----:B------:R-:W-:Y:S04]  /*9950*/  BSSY.RECONVERGENT B0, `(.L_x_45494) ;  /* 0x0000006000007945 */ /* 0x000fe80003800200 */
[----:B------:R-:W-:Y:S05]  /*9960*/  @!P1 BRA `(.L_x_45495) ;  /* 0x0000000000109947 */ /* 0x000fea0003800000 */
[----:B01----:R-:W0:Y:S01]  /*9970*/  LDC.64 R36, c[0x0][0x390] ;  /* 0x0000e400ff247b82 */ /* 0x003e220000000a00 */
[----:B------:R-:W-:-:S04]  /*9980*/  VIADD R39, R84, 0x60 ;  /* 0x0000006054277836 */ /* 0x000fc80000000000 */
[----:B0-----:R-:W-:-:S05]  /*9990*/  IMAD.WIDE.U32 R36, R39, 0x10, R36 ;  /* 0x0000001027247825 */ /* 0x001fca00078e0024 */
[----:B------:R2:W5:Y:S02]  /*99a0*/  LDG.E.128 R80, desc[UR6][R36.64] ;  /* 0x0000000624507981 */ /* 0x000564000c1e1d00 */
.L_x_45495:
[----:B------:R-:W-:Y:S05]  /*99b0*/  BSYNC.RECONVERGENT B0 ;  /* 0x0000000000007941 */ /* 0x000fea0003800200 */
.L_x_45494:
        /* <DEDUP_REMOVED lines=27> */
.L_x_45502:
        /* <DEDUP_REMOVED lines=13> */
.L_x_45504:
[----:B------:R-:W-:Y:S05]  /*9c40*/  BSYNC.RECONVERGENT B3 ;  /* 0x0000000000037941 */ /* 0x000fea0003800200 */
.L_x_45503:
        /* <DEDUP_REMOVED lines=42> */
.L_x_45501:
[----:B------:R-:W-:Y:S05]  /*9ef0*/  BSYNC.RECONVERGENT B2 ;  /* 0x0000000000027941 */ /* 0x000fea0003800200 */
.L_x_45500:
        /* <DEDUP_REMOVED lines=10> */
.L_x_45499:
[----:B------:R-:W-:Y:S05]  /*9fa0*/  BSYNC.RECONVERGENT B1 ;  /* 0x0000000000017941 */ /* 0x000fea0003800200 */
.L_x_45498:
        /* <DEDUP_REMOVED lines=20> */
.L_x_45509:
        /* <DEDUP_REMOVED lines=13> */
.L_x_45511:
[----:B------:R-:W-:Y:S05]  /*a1c0*/  BSYNC.RECONVERGENT B3 ;  /* 0x0000000000037941 */ /* 0x000fea0003800200 */
.L_x_45510:
        /* <DEDUP_REMOVED lines=43> */
.L_x_45508:
[----:B------:R-:W-:Y:S05]  /*a480*/  BSYNC.RECONVERGENT B2 ;  /* 0x0000000000027941 */ /* 0x000fea0003800200 */
.L_x_45507:
        /* <DEDUP_REMOVED lines=10> */
.L_x_45506:
[----:B------:R-:W-:Y:S05]  /*a530*/  BSYNC.RECONVERGENT B1 ;  /* 0x0000000000017941 */ /* 0x000fea0003800200 */
.L_x_45505:
        /* <DEDUP_REMOVED lines=20> */
.L_x_45516:
        /* <DEDUP_REMOVED lines=13> */
.L_x_45518:
[----:B------:R-:W-:Y:S05]  /*a750*/  BSYNC.RECONVERGENT B3 ;  /* 0x0000000000037941 */ /* 0x000fea0003800200 */
.L_x_45517:
        /* <DEDUP_REMOVED lines=42> */
.L_x_45515:
[----:B------:R-:W-:Y:S05]  /*aa00*/  BSYNC.RECONVERGENT B2 ;  /* 0x0000000000027941 */ /* 0x000fea0003800200 */
.L_x_45514:
        /* <DEDUP_REMOVED lines=10> */
.L_x_45513:
[----:B------:R-:W-:Y:S05]  /*aab0*/  BSYNC.RECONVERGENT B1 ;  /* 0x0000000000017941 */ /* 0x000fea0003800200 */
.L_x_45512:
        /* <DEDUP_REMOVED lines=19> */
.L_x_45522:
        /* <DEDUP_REMOVED lines=13> */
.L_x_45524:
[----:B------:R-:W-:Y:S05]  /*acc0*/  BSYNC.RECONVERGENT B2 ;  /* 0x0000000000027941 */ /* 0x000fea0003800200 */
.L_x_45523:
        /* <DEDUP_REMOVED lines=42> */
.L_x_45521:
[----:B------:R-:W-:Y:S05]  /*af70*/  BSYNC.RECONVERGENT B1 ;  /* 0x0000000000017941 */ /* 0x000fea0003800200 */
.L_x_45520:
        /* <DEDUP_REMOVED lines=11> */
.L_x_45497:
        /* <DEDUP_REMOVED lines=21> */
.L_x_45529:
        /* <DEDUP_REMOVED lines=13> */
.L_x_45531:
[----:B------:R-:W-:Y:S05]  /*b250*/  BSYNC.RECONVERGENT B3 ;  /* 0x0000000000037941 */ /* 0x000fea0003800200 */
.L_x_45530:
        /* <DEDUP_REMOVED lines=42> */
.L_x_45528:
[----:B------:R-:W-:Y:S05]  /*b500*/  BSYNC.RECONVERGENT B2 ;  /* 0x0000000000027941 */ /* 0x000fea0003800200 */
.L_x_45527:
        /* <DEDUP_REMOVED lines=9> */
.L_x_45526:
[----:B------:R-:W-:Y:S05]  /*b5a0*/  BSYNC.RECONVERGENT B1 ;  /* 0x0000000000017941 */ /* 0x000fea0003800200 */
.L_x_45525:
        /* <DEDUP_REMOVED lines=17> */
.L_x_45536:
        /* <DEDUP_REMOVED lines=13> */
.L_x_45538:
[----:B------:R-:W-:Y:S05]  /*b790*/  BSYNC.RECONVERGENT B3 ;  /* 0x0000000000037941 */ /* 0x000fea0003800200 */
.L_x_45537:
        /* <DEDUP_REMOVED lines=43> */
.L_x_45535:
[----:B------:R-:W-:Y:S05]  /*ba50*/  BSYNC.RECONVERGENT B2 ;  /* 0x0000000000027941 */ /* 0x000fea0003800200 */
.L_x_45534:
        /* <DEDUP_REMOVED lines=9> */
.L_x_45533:
[----:B------:R-:W-:Y:S05]  /*baf0*/  BSYNC.RECONVERGENT B1 ;  /* 0x0000000000017941 */ /* 0x000fea0003800200 */
.L_x_45532:
        /* <DEDUP_REMOVED lines=17> */
.L_x_45543:
        /* <DEDUP_REMOVED lines=13> */
.L_x_45545:
[----:B------:R-:W-:Y:S05]  /*bce0*/  BSYNC.RECONVERGENT B3 ;  /* 0x0000000000037941 */ /* 0x000fea0003800200 */
.L_x_45544:
        /* <DEDUP_REMOVED lines=43> */
.L_x_45542:
[----:B------:R-:W-:Y:S05]  /*bfa0*/  BSYNC.RECONVERGENT B2 ;  /* 0x0000000000027941 */ /* 0x000fea0003800200 */
.L_x_45541:
        /* <DEDUP_REMOVED lines=9> */
.L_x_45540:
[----:B------:R-:W-:Y:S05]  /*c040*/  BSYNC.RECONVERGENT B1 ;  /* 0x0000000000017941 */ /* 0x000fea0003800200 */
.L_x_45539:
        /* <DEDUP_REMOVED lines=16> */
.L_x_45548:
        /* <DEDUP_REMOVED lines=13> */
.L_x_45550:
[----:B------:R-:W-:Y:S05]  /*c220*/  BSYNC.RECONVERGENT B2 ;  /* 0x0000000000027941 */ /* 0x000fea0003800200 */
.L_x_45549:
        /* <DEDUP_REMOVED lines=43> */
.L_x_45547:
[----:B------:R-:W-:Y:S05]  /*c4e0*/  BSYNC.RECONVERGENT B1 ;  /* 0x0000000000017941 */ /* 0x000fea0003800200 */
.L_x_45546:
        /* <DEDUP_REMOVED lines=9> */
.L_x_45519:
[----:B------:R-:W-:Y:S05]  /*c580*/  BSYNC.RECONVERGENT B0 ;  /* 0x0000000000007941 */ /* 0x000fea0003800200 */
.L_x_45496:
        /* <DEDUP_REMOVED lines=17> */
.L_x_45552:
[----:B------:R-:W-:Y:S05]  /*c6a0*/  BSYNC.RECONVERGENT B0 ;  /* 0x0000000000007941 */ /* 0x000fea0003800200 */
.L_x_45551:
[----:B------:R-:W-:Y:S04]  /*c6b0*/  BSSY.RECONVERGENT B0, `(.L_x_45553) ;  /* 0x0000006000007945 */ /* 0x000fe80003800200 */
[----:B------:R-:W-:Y:S05]  /*c6c0*/  @!P1 BRA `(.L_x_45554) ;  /* 0x0000000000109947 */ /* 0x000fea0003800000 */
[----:B01----:R-:W0:Y:S01]  /*c6d0*/  LDC.64 R36, c[0x0][0x390] ;  /* 0x0000e400ff247b82 */ /* 0x003e220000000a00 */
[----:B------:R-:W-:-:S04]  /*c6e0*/  VIADD R39, R84, 0x80 ;  /* 0x0000008054277836 */ /* 0x000fc80000000000 */
[----:B0-----:R-:W-:-:S05]  /*c6f0*/  IMAD.WIDE.U32 R36, R39, 0x10, R36 ;  /* 0x0000001027247825 */ /* 0x001fca00078e0024 */
[----:B------:R2:W5:Y:S02]  /*c700*/  LDG.E.128 R80, desc[UR6][R36.64] ;  /* 0x0000000624507981 */ /* 0x000564000c1e1d00 */
.L_x_45554:
[----:B------:R-:W-:Y:S05]  /*c710*/  BSYNC.RECONVERGENT B0 ;  /* 0x0000000000007941 */ /* 0x000fea0003800200 */
.L_x_45553:
        /* <DEDUP_REMOVED lines=27> */
.L_x_45561:
        /* <DEDUP_REMOVED lines=13> */
.L_x_45563:
[----:B------:R-:W-:Y:S05]  /*c9a0*/  BSYNC.RECONVERGENT B3 ;  /* 0x0000000000037941 */ /* 0x000fea0003800200 */
.L_x_45562:
        /* <DEDUP_REMOVED lines=42> */
.L_x_45560:
[----:B------:R-:W-:Y:S05]  /*cc50*/  BSYNC.RECONVERGENT B2 ;  /* 0x0000000000027941 */ /* 0x000fea0003800200 */
.L_x_45559:
        /* <DEDUP_REMOVED lines=10> */
.L_x_45558:
[----:B------:R-:W-:Y:S05]  /*cd00*/  BSYNC.RECONVERGENT B1 ;  /* 0x0000000000017941 */ /* 0x000fea0003800200 */
.L_x_45557:
        /* <DEDUP_REMOVED lines=20> */
.L_x_45568:
        /* <DEDUP_REMOVED lines=13> */
.L_x_45570:
[----:B------:R-:W-:Y:S05]  /*cf20*/  BSYNC.RECONVERGENT B3 ;  /* 0x0000000000037941 */ /* 0x000fea0003800200 */
.L_x_45569:
        /* <DEDUP_REMOVED lines=43> */
.L_x_45567:
[----:B------:R-:W-:Y:S05]  /*d1e0*/  BSYNC.RECONVERGENT B2 ;  /* 0x0000000000027941 */ /* 0x000fea0003800200 */
.L_x_45566:
        /* <DEDUP_REMOVED lines=10> */
.L_x_45565:
[----:B------:R-:W-:Y:S05]  /*d290*/  BSYNC.RECONVERGENT B1 ;  /* 0x0000000000017941 */ /* 0x000fea0003800200 */
.L_x_45564:
        /* <DEDUP_REMOVED lines=20> */
.L_x_45575:
        /* <DEDUP_REMOVED lines=13> */
.L_x_45577:
[----:B------:R-:W-:Y:S05]  /*d4b0*/  BSYNC.RECONVERGENT B3 ;  /* 0x0000000000037941 */ /* 0x000fea0003800200 */
.L_x_45576:
        /* <DEDUP_REMOVED lines=42> */
.L_x_45574:
[----:B------:R-:W-:Y:S05]  /*d760*/  BSYNC.RECONVERGENT B2 ;  /* 0x0000000000027941 */ /* 0x000fea0003800200 */
.L_x_45573:
        /* <DEDUP_REMOVED lines=10> */
.L_x_45572:
[----:B------:R-:W-:Y:S05]  /*d810*/  BSYNC.RECONVERGENT B1 ;  /* 0x0000000000017941 */ /* 0x000fea0003800200 */
.L_x_45571:
        /* <DEDUP_REMOVED lines=19> */
.L_x_45581:
        /* <DEDUP_REMOVED lines=13> */
.L_x_45583:
[----:B------:R-:W-:Y:S05]  /*da20*/  BSYNC.RECONVERGENT B2 ;  /* 0x0000000000027941 */ /* 0x000fea0003800200 */
.L_x_45582:
        /* <DEDUP_REMOVED lines=42> */
.L_x_45580:
[----:B------:R-:W-:Y:S05]  /*dcd0*/  BSYNC.RECONVERGENT B1 ;  /* 0x0000000000017941 */ /* 0x000fea0003800200 */
.L_x_45579:
        /* <DEDUP_REMOVED lines=11> */
.L_x_45556:
        /* <DEDUP_REMOVED lines=21> */
.L_x_45588:
        /* <DEDUP_REMOVED lines=13> */
.L_x_45590:
[----:B------:R-:W-:Y:S05]  /*dfb0*/  BSYNC.RECONVERGENT B3 ;  /* 0x0000000000037941 */ /* 0x000fea0003800200 */
.L_x_45589:
        /* <DEDUP_REMOVED lines=42> */
.L_x_45587:
[----:B------:R-:W-:Y:S05]  /*e260*/  BSYNC.RECONVERGENT B2 ;  /* 0x0000000000027941 */ /* 0x000fea0003800200 */
.L_x_45586:
        /* <DEDUP_REMOVED lines=9> */
.L_x_45585:
[----:B------:R-:W-:Y:S05]  /*e300*/  BSYNC.RECONVERGENT B1 ;  /* 0x0000000000017941 */ /* 0x000fea0003800200 */
.L_x_45584:
        /* <DEDUP_REMOVED lines=17> */
.L_x_45595:
        /* <DEDUP_REMOVED lines=13> */
.L_x_45597:
[----:B------:R-:W-:Y:S05]  /*e4f0*/  BSYNC.RECONVERGENT B3 ;  /* 0x0000000000037941 */ /* 0x000fea0003800200 */
.L_x_45596:
        /* <DEDUP_REMOVED lines=43> */
.L_x_45594:
[----:B------:R-:W-:Y:S05]  /*e7b0*/  BSYNC.RECONVERGENT B2 ;  /* 0x0000000000027941 */ /* 0x000fea0003800200 */
.L_x_45593:
        /* <DEDUP_REMOVED lines=9> */
.L_x_45592:
[----:B------:R-:W-:Y:S05]  /*e850*/  BSYNC.RECONVERGENT B1 ;  /* 0x0000000000017941 */ /* 0x000fea0003800200 */
.L_x_45591:
        /* <DEDUP_REMOVED lines=17> */
.L_x_45602:
        /* <DEDUP_REMOVED lines=13> */
.L_x_45604:
[----:B------:R-:W-:Y:S05]  /*ea40*/  BSYNC.RECONVERGENT B3 ;  /* 0x0000000000037941 */ /* 0x000fea0003800200 */
.L_x_45603:
        /* <DEDUP_REMOVED lines=40> */
[----:B------:R-:W-:Y:S02]  /*ecd0*/  IMAD.MOV.U32 R40, RZ, RZ, R36 ;  /* 0x000000ffff287224 */ /* 0x000fe400078e0024 */
[----:B------:R-:W-:Y:S01]  /*ece0*/  HFMA2 R36, -RZ, RZ, 0, 0 ;  /* 0x00000000ff247431 */ /* 0x000fe200000001ff */
[----:B------:R-:W-:-:S07]  /*ecf0*/  LOP3.LUT R6, R14, R6, R37, 0x96, !PT ;  /* 0x000000060e067212 */ /* 0x000fce00078e9625 */
.L_x_45601:
[----:B------:R-:W-:Y:S05]  /*ed00*/  BSYNC.RECONVERGENT B2 ;  /* 0x0000000000027941 */ /* 0x000fea0003800200 */
.L_x_45600:
        /* <DEDUP_REMOVED lines=9> */
.L_x_45599:
[----:B------:R-:W-:Y:S05]  /*eda0*/  BSYNC.RECONVERGENT B1 ;  /* 0x0000000000017941 */ /* 0x000fea0003800200 */
.L_x_45598:
        /* <DEDUP_REMOVED lines=16> */
.L_x_45607:
        /* <DEDUP_REMOVED lines=13> */
.L_x_45609:
[----:B------:R-:W-:Y:S05]  /*ef80*/  BSYNC.RECONVERGENT B2 ;  /* 0x0000000000027941 */ /* 0x000fea0003800200 */
.L_x_45608:
        /* <DEDUP_REMOVED lines=43> */
.L_x_45606:
[----:B------:R-:W-:Y:S05]  /*f240*/  BSYNC.RECONVERGENT B1 ;  /* 0x0000000000017941 */ /* 0x000fea0003800200 */
.L_x_45605:
        /* <DEDUP_REMOVED lines=9> */
.L_x_45578:
[----:B------:R-:W-:Y:S05]  /*f2e0*/  BSYNC.RECONVERGENT B0 ;  /* 0x0000000000007941 */ /* 0x000fea0003800200 */
.L_x_45555:
[----:B------:R-:W-:Y:S01]  /*f2f0*/  IADD3 R37, PT, PT, R85, 0x80, RZ ;  /* 0x0000008055257810 */ /* 0x000fe20007ffe0ff */
[----:B------:R-:W-:Y:S04]  /*f300*/  BSSY.RECONVERGENT B0, `(.L_x_45610) ;  /* 0x0000010000007945 */ /* 0x000fe80003800200 */
[----:B------:R-:W-:-:S05]  /*f310*/  IMAD.WIDE.U32 R36, R37, 0x10, R154 ;  /* 0x0000001025247825 */ /* 0x000fca00078e009a */
[----:B-----5:R0:W-:Y:S01]  /*f320*/  STG.E.128 desc[UR6][R36.64], R60 ;  /* 0x0000003c24007986 */ /* 0x0201e2000c101d06 */
[----:B------:R-:W-:Y:S05]  /*f330*/  @!P1 BRA `(.L_x_45611) ;  /* 0x0000000000309947 */ /* 0x000fea0003800000 */
[----:B0-----:R-:W0:Y:S01]  /*f340*/  LDC.64 R36, c[0x0][0x3b0] ;  /* 0x0000ec00ff247b82 */ /* 0x001e220000000a00 */
[----:B------:R-:W-:Y:S01]  /*f350*/  IMAD.U32 R41, R116, 0x10000, RZ ;  /* 0x0001000074297824 */ /* 0x000fe200078e00ff */
[----:B------:R-:W-:Y:S02]  /*f360*/  LOP3.LUT R38, R117, 0xffff, RZ, 0xc0, !PT ;  /* 0x0000ffff75267812 */ /* 0x000fe400078ec0ff */
[----:B------:R-:W-:Y:S02]  /*f370*/  LOP3.LUT R43, R115, 0xff, RZ, 0xc0, !PT ;  /* 0x000000ff732b7812 */ /* 0x000fe400078ec0ff */
[----:B------:R-:W-:-:S04]  /*f380*/  LOP3.LUT R41, R41, 0xff0000, RZ, 0xc0, !PT ;  /* 0x00ff000029297812 */ /* 0x000fc800078ec0ff */
[----:B------:R-:W-:Y:S01]  /*f390*/  LEA R38, R38, R41, 0x18 ;  /* 0x0000002926267211 */ /* 0x000fe200078ec0ff */
[----:B------:R-:W-:-:S03]  /*f3a0*/  VIADD R41, R84, 0x80 ;  /* 0x0000008054297836 */ /* 0x000fc60000000000 */
[----:B------:R-:W-:Y:S02]  /*f3b0*/  LEA R38, R43, R38, 0x8 ;  /* 0x000000262b267211 */ /* 0x000fe400078e40ff */
[----:B------:R-:W-:-:S05]  /*f3c0*/  LOP3.LUT R43, R114, 0xff, RZ, 0xc0, !PT ;  /* 0x000000ff722b7812 */ /* 0x000fca00078ec0ff */
[----:B------:R-:W-:Y:S02]  /*f3d0*/  IMAD.IADD R43, R38, 0x1, R43 ;  /* 0x00000001262b7824 */ /* 0x000fe400078e022b */
[----:B0-----:R-:W-:-:S05]  /*f3e0*/  IMAD.WIDE.U32 R36, R41, 0x4, R36 ;  /* 0x0000000429247825 */ /* 0x001fca00078e0024 */
[----:B------:R1:W-:Y:S02]  /*f3f0*/  STG.E desc[UR6][R36.64], R43 ;  /* 0x0000002b24007986 */ /* 0x0003e4000c101906 */
.L_x_45611:
[----:B------:R-:W-:Y:S05]  /*f400*/  BSYNC.RECONVERGENT B0 ;  /* 0x0000000000007941 */ /* 0x000fea0003800200 */
.L_x_45610:
[----:B------:R-:W-:Y:S04]  /*f410*/  BSSY.RECONVERGENT B0, `(.L_x_45612) ;  /* 0x0000006000007945 */ /* 0x000fe80003800200 */
[----:B------:R-:W-:Y:S05]  /*f420*/  @!P1 BRA `(.L_x_45613) ;  /* 0x0000000000109947 */ /* 0x000fea0003800000 */
[----:B01----:R-:W0:Y:S01]  /*f430*/  LDC.64 R36, c[0x0][0x390] ;  /* 0x0000e400ff247b82 */ /* 0x003e220000000a00 */
[----:B------:R-:W-:-:S05]  /*f440*/  IADD3 R41, PT, PT, R84, 0xa0, RZ ;  /* 0x000000a054297810 */ /* 0x000fca0007ffe0ff */
[----:B0-----:R-:W-:-:S05]  /*f450*/  IMAD.WIDE.U32 R36, R41, 0x10, R36 ;  /* 0x0000001029247825 */ /* 0x001fca00078e0024 */
[----:B------:R2:W5:Y:S02]  /*f460*/  LDG.E.128 R80, desc[UR6][R36.64] ;  /* 0x0000000624507981 */ /* 0x000564000c1e1d00 */
.L_x_45613:
[----:B------:R-:W-:Y:S05]  /*f470*/  BSYNC.RECONVERGENT B0 ;  /* 0x0000000000007941 */ /* 0x000fea0003800200 */
.L_x_45612:
[----:B------:R-:W-:Y:S04]  /*f480*/  BSSY.RECONVERGENT B0, `(.L_x_45614) ;  /* 0x00002bc000007945 */ /* 0x000fe80003800200 */
[----:B------:R-:W-:Y:S05]  /*f490*/  @!P0 BRA `(.L_x_45615) ;  /* 0x0000001400948947 */ /* 0x000fea0003800000 */
[----:B012---:R-:W0:Y:S01]  /*f4a0*/  LDC.64 R36, c[0x0][0x3a0] ;  /* 0x0000e800ff247b82 */ /* 0x007e220000000a00 */
[----:B------:R-:W-:-:S04]  /*f4b0*/  VIADD R41, R85, 0xa0 ;  /* 0x000000a055297836 */ /* 0x000fc80000000000 */
        /* <DEDUP_REMOVED lines=23> */
.L_x_45620:
        /* <DEDUP_REMOVED lines=13> */
.L_x_45622:
[----:B------:R-:W-:Y:S05]  /*f700*/  BSYNC.RECONVERGENT B3 ;  /* 0x0000000000037941 */ /* 0x000fea0003800200 */
.L_x_45621:
        /* <DEDUP_REMOVED lines=42> */
.L_x_45619:
[----:B------:R-:W-:Y:S05]  /*f9b0*/  BSYNC.RECONVERGENT B2 ;  /* 0x0000000000027941 */ /* 0x000fea0003800200 */
.L_x_45618:
        /* <DEDUP_REMOVED lines=10> */
.L_x_45617:
[----:B------:R-:W-:Y:S05]  /*fa60*/  BSYNC.RECONVERGENT B1 ;  /* 0x0000000000017941 */ /* 0x000fea0003800200 */
.L_x_45616:
        /* <DEDUP_REMOVED lines=20> */
.L_x_45627:
        /* <DEDUP_REMOVED lines=13> */
.L_x_45629:
[----:B------:R-:W-:Y:S05]  /*fc80*/  BSYNC.RECONVERGENT B3 ;  /* 0x0000000000037941 */ /* 0x000fea0003800200 */
.L_x_45628:
        /* <DEDUP_REMOVED lines=43> */
.L_x_45626:
[----:B------:R-:W-:Y:S05]  /*ff40*/  BSYNC.RECONVERGENT B2 ;  /* 0x0000000000027941 */ /* 0x000fea0003800200 */
.L_x_45625:
        /* <DEDUP_REMOVED lines=10> */
.L_x_45624:
[----:B------:R-:W-:Y:S05]  /*fff0*/  BSYNC.RECONVERGENT B1 ;  /* 0x0000000000017941 */ /* 0x000fea0003800200 */
.L_x_45623:
        /* <DEDUP_REMOVED lines=20> */
.L_x_45634:
        /* <DEDUP_REMOVED lines=13> */
.L_x_45636:
[----:B------:R-:W-:Y:S05]  /*10210*/  BSYNC.RECONVERGENT B3 ;  /* 0x0000000000037941 */ /* 0x000fea0003800200 */
.L_x_45635:
        /* <DEDUP_REMOVED lines=42> */
.L_x_45633:
[----:B------:R-:W-:Y:S05]  /*104c0*/  BSYNC.RECONVERGENT B2 ;  /* 0x0000000000027941 */ /* 0x000fea0003800200 */
.L_x_45632:
        /* <DEDUP_REMOVED lines=10> */
.L_x_45631:
[----:B------:R-:W-:Y:S05]  /*10570*/  BSYNC.RECONVERGENT B1 ;  /* 0x0000000000017941 */ /* 0x000fea0003800200 */
.L_x_45630:
        /* <DEDUP_REMOVED lines=19> */
.L_x_45640:
        /* <DEDUP_REMOVED lines=13> */
.L_x_45642:
[----:B------:R-:W-:Y:S05]  /*10780*/  BSYNC.RECONVERGENT B2 ;  /* 0x0000000000027941 */ /* 0x000fea0003800200 */
.L_x_45641:
        /* <DEDUP_REMOVED lines=42> */
.L_x_45639:
[----:B------:R-:W-:Y:S05]  /*10a30*/  BSYNC.RECONVERGENT B1 ;  /* 0x0000000000017941 */ /* 0x000fea0003800200 */
.L_x_45638:
        /* <DEDUP_REMOVED lines=11> */
.L_x_45615:
[----:B------:R-:W-:Y:S01]  /*10af0*/  BSSY.RECONVERGENT B1, `(.L_x_45643) ;  /* 0x0000057000017945 */ /* 0x000fe20003800200 */
[----:B012---:R-:W-:Y:S01]  /*10b00*/  IMAD.MOV.U32 R36, RZ, RZ, R39 ;  /* 0x000000ffff247224 */ /* 0x007fe200078e0027 */
        /* <DEDUP_REMOVED lines=19> */
.L_x_45647:
        /* <DEDUP_REMOVED lines=13> */
.L_x_45649:
[----:B------:R-:W-:Y:S05]  /*10d10*/  BSYNC.RECONVERGENT B3 ;  /* 0x0000000000037941 */ /* 0x000fea0003800200 */
.L_x_45648:
        /* <DEDUP_REMOVED lines=42> */
.L_x_45646:
[----:B------:R-:W-:Y:S05]  /*10fc0*/  BSYNC.RECONVERGENT B2 ;  /* 0x0000000000027941 */ /* 0x000fea0003800200 */
.L_x_45645:
        /* <DEDUP_REMOVED lines=9> */
.L_x_45644:
[----:B------:R-:W-:Y:S05]  /*11060*/  BSYNC.RECONVERGENT B1 ;  /* 0x0000000000017941 */ /* 0x000fea0003800200 */
.L_x_45643:
        /* <DEDUP_REMOVED lines=17> */
.L_x_45654:
        /* <DEDUP_REMOVED lines=13> */
.L_x_45656:
[----:B------:R-:W-:Y:S05]  /*11250*/  BSYNC.RECONVERGENT B3 ;  /* 0x0000000000037941 */ /* 0x000fea0003800200 */
.L_x_45655:
        /* <DEDUP_REMOVED lines=43> */
.L_x_45653:
[----:B------:R-:W-:Y:S05]  /*11510*/  BSYNC.RECONVERGENT B2 ;  /* 0x0000000000027941 */ /* 0x000fea0003800200 */
.L_x_45652:
        /* <DEDUP_REMOVED lines=9> */
.L_x_45651:
[----:B------:R-:W-:Y:S05]  /*115b0*/  BSYNC.RECONVERGENT B1 ;  /* 0x0000000000017941 */ /* 0x000fea0003800200 */
.L_x_45650:
        /* <DEDUP_REMOVED lines=17> */
.L_x_45661:
        /* <DEDUP_REMOVED lines=13> */
.L_x_45663:
[----:B------:R-:W-:Y:S05]  /*117a0*/  BSYNC.RECONVERGENT B3 ;  /* 0x0000000000037941 */ /* 0x000fea0003800200 */
.L_x_45662:
        /* <DEDUP_REMOVED lines=43> */
.L_x_45660:
[----:B------:R-:W-:Y:S05]  /*11a60*/  BSYNC.RECONVERGENT B2 ;  /* 0x0000000000027941 */ /* 0x000fea0003800200 */
.L_x_45659:
        /* <DEDUP_REMOVED lines=9> */
.L_x_45658:
[----:B------:R-:W-:Y:S05]  /*11b00*/  BSYNC.RECONVERGENT B1 ;  /* 0x0000000000017941 */ /* 0x000fea0003800200 */
.L_x_45657:
        /* <DEDUP_REMOVED lines=16> */
.L_x_45666:
        /* <DEDUP_REMOVED lines=13> */
.L_x_45668:
[----:B------:R-:W-:Y:S05]  /*11ce0*/  BSYNC.RECONVERGENT B2 ;  /* 0x0000000000027941 */ /* 0x000fea0003800200 */
.L_x_45667:
        /* <DEDUP_REMOVED lines=43> */
.L_x_45665:
[----:B------:R-:W-:Y:S05]  /*11fa0*/  BSYNC.RECONVERGENT B1 ;  /* 0x0000000000017941 */ /* 0x000fea0003800200 */
.L_x_45664:
        /* <DEDUP_REMOVED lines=9> */
.L_x_45637:
[----:B------:R-:W-:Y:S05]  /*12040*/  BSYNC.RECONVERGENT B0 ;  /* 0x0000000000007941 */ /* 0x000fea0003800200 */
.L_x_45614:
        /* <DEDUP_REMOVED lines=17> */
.L_x_45670:
[----:B------:R-:W-:Y:S05]  /*12160*/  BSYNC.RECONVERGENT B0 ;  /* 0x0000000000007941 */ /* 0x000fea0003800200 */
.L_x_45669:
[----:B------:R-:W-:Y:S04]  /*12170*/  BSSY.RECONVERGENT B0, `(.L_x_45671) ;  /* 0x0000006000007945 */ /* 0x000fe80003800200 */
[----:B------:R-:W-:Y:S05]  /*12180*/  @!P1 BRA `(.L_x_45672) ;  /* 0x0000000000109947 */ /* 0x000fea0003800000 */
[----:B01----:R-:W0:Y:S01]  /*12190*/  LDC.64 R36, c[0x0][0x390] ;  /* 0x0000e400ff247b82 */ /* 0x003e220000000a00 */
[----:B------:R-:W-:-:S05]  /*121a0*/  IADD3 R41, PT, PT, R84, 0xc0, RZ ;  /* 0x000000c054297810 */ /* 0x000fca0007ffe0ff */
[----:B0-----:R-:W-:-:S05]  /*121b0*/  IMAD.WIDE.U32 R36, R41, 0x10, R36 ;  /* 0x0000001029247825 */ /* 0x001fca00078e0024 */
[----:B------:R2:W5:Y:S02]  /*121c0*/  LDG.E.128 R80, desc[UR6][R36.64] ;  /* 0x0000000624507981 */ /* 0x000564000c1e1d00 */
.L_x_45672:
[----:B------:R-:W-:Y:S05]  /*121d0*/  BSYNC.RECONVERGENT B0 ;  /* 0x0000000000007941 */ /* 0x000fea0003800200 */
.L_x_45671:
        /* <DEDUP_REMOVED lines=27> */
.L_x_45679:
        /* <DEDUP_REMOVED lines=13> */
.L_x_45681:
[----:B------:R-:W-:Y:S05]  /*12460*/  BSYNC.RECONVERGENT B3 ;  /* 0x0000000000037941 */ /* 0x000fea0003800200 */
.L_x_45680:
        /* <DEDUP_REMOVED lines=42> */
.L_x_45678:
[----:B------:R-:W-:Y:S05]  /*12710*/  BSYNC.RECONVERGENT B2 ;  /* 0x0000000000027941 */ /* 0x000fea0003800200 */
.L_x_45677:
        /* <DEDUP_REMOVED lines=10> */
.L_x_45676:
[----:B------:R-:W-:Y:S05]  /*127c0*/  BSYNC.RECONVERGENT B1 ;  /* 0x0000000000017941 */ /* 0x000fea0003800200 */
.L_x_45675:
        /* <DEDUP_REMOVED lines=20> */
.L_x_45686:
        /* <DEDUP_REMOVED lines=13> */
.L_x_45688:
[----:B------:R-:W-:Y:S05]  /*129e0*/  BSYNC.RECONVERGENT B3 ;  /* 0x0000000000037941 */ /* 0x000fea0003800200 */
.L_x_45687:
        /* <DEDUP_REMOVED lines=43> */
.L_x_45685:
[----:B------:R-:W-:Y:S05]  /*12ca0*/  BSYNC.RECONVERGENT B2 ;  /* 0x0000000000027941 */ /* 0x000fea0003800200 */
.L_x_45684:
        /* <DEDUP_REMOVED lines=10> */
.L_x_45683:
[----:B------:R-:W-:Y:S05]  /*12d50*/  BSYNC.RECONVERGENT B1 ;  /* 0x0000000000017941 */ /* 0x000fea0003800200 */
.L_x_45682:
        /* <DEDUP_REMOVED lines=20> */
.L_x_45693:
        /* <DEDUP_REMOVED lines=13> */
.L_x_45695:
[----:B------:R-:W-:Y:S05]  /*12f70*/  BSYNC.RECONVERGENT B3 ;  /* 0x0000000000037941 */ /* 0x000fea0003800200 */
.L_x_45694:
        /* <DEDUP_REMOVED lines=42> */
.L_x_45692:
[----:B------:R-:W-:Y:S05]  /*13220*/  BSYNC.RECONVERGENT B2 ;  /* 0x0000000000027941 */ /* 0x000fea0003800200 */
.L_x_45691:
        /* <DEDUP_REMOVED lines=10> */
.L_x_45690:
[----:B------:R-:W-:Y:S05]  /*132d0*/  BSYNC.RECONVERGENT B1 ;  /* 0x0000000000017941 */ /* 0x000fea0003800200 */
.L_x_45689:
        /* <DEDUP_REMOVED lines=19> */
.L_x_45699:
        /* <DEDUP_REMOVED lines=13> */
.L_x_45701:
[----:B------:R-:W-:Y:S05]  /*134e0*/  BSYNC.RECONVERGENT B2 ;  /* 0x0000000000027941 */ /* 0x000fea0003800200 */
.L_x_45700:
        /* <DEDUP_REMOVED lines=42> */
.L_x_45698:
[----:B------:R-:W-:Y:S05]  /*13790*/  BSYNC.RECONVERGENT B1 ;  /* 0x0000000000017941 */ /* 0x000fea0003800200 */
.L_x_45697:
        /* <DEDUP_REMOVED lines=11> */
.L_x_45674:
        /* <DEDUP_REMOVED lines=21> */
.L_x_45706:
        /* <DEDUP_REMOVED lines=13> */
.L_x_45708:
[----:B------:R-:W-:Y:S05]  /*13a70*/  BSYNC.RECONVERGENT B3 ;  /* 0x0000000000037941 */ /* 0x000fea0003800200 */
.L_x_45707:
        /* <DEDUP_REMOVED lines=42> */
.L_x_45705:
[----:B------:R-:W-:Y:S05]  /*13d20*/  BSYNC.RECONVERGENT B2 ;  /* 0x0000000000027941 */ /* 0x000fea0003800200 */
.L_x_45704:
        /* <DEDUP_REMOVED lines=9> */
.L_x_45703:
[----:B------:R-:W-:Y:S05]  /*13dc0*/  BSYNC.RECONVERGENT B1 ;  /* 0x0000000000017941 */ /* 0x000fea0003800200 */
.L_x_45702:
        /* <DEDUP_REMOVED lines=17> */
.L_x_45713:
        /* <DEDUP_REMOVED lines=13> */
.L_x_45715:
[----:B------:R-:W-:Y:S05]  /*13fb0*/  BSYNC.RECONVERGENT B3 ;  /* 0x0000000000037941 */ /* 0x000fea0003800200 */
.L_x_45714:
        /* <DEDUP_REMOVED lines=43> */
.L_x_45712:
[----:B------:R-:W-:Y:S05]  /*14270*/  BSYNC.RECONVERGENT B2 ;  /* 0x0000000000027941 */ /* 0x000fea0003800200 */
.L_x_45711:
        /* <DEDUP_REMOVED lines=9> */
.L_x_45710:
[----:B------:R-:W-:Y:S05]  /*14310*/  BSYNC.RECONVERGENT B1 ;  /* 0x0000000000017941 */ /* 0x000fea0003800200 */
.L_x_45709:
        /* <DEDUP_REMOVED lines=17> */
.L_x_45720:
        /* <DEDUP_REMOVED lines=13> */
.L_x_45722:
[----:B------:R-:W-:Y:S05]  /*14500*/  BSYNC.RECONVERGENT B3 ;  /* 0x0000000000037941 */ /* 0x000fea0003800200 */
.L_x_45721:
        /* <DEDUP_REMOVED lines=43> */
.L_x_45719:
[----:B------:R-:W-:Y:S05]  /*147c0*/  BSYNC.RECONVERGENT B2 ;  /* 0x0000000000027941 */ /* 0x000fea0003800200 */
.L_x_45718:
        /* <DEDUP_REMOVED lines=9> */
.L_x_45717:
[----:B------:R-:W-:Y:S05]  /*14860*/  BSYNC.RECONVERGENT B1 ;  /* 0x0000000000017941 */ /* 0x000fea0003800200 */
.L_x_45716:
        /* <DEDUP_REMOVED lines=16> */
.L_x_45725:
        /* <DEDUP_REMOVED lines=13> */
.L_x_45727:
[----:B------:R-:W-:Y:S05]  /*14a40*/  BSYNC.RECONVERGENT B2 ;  /* 0x0000000000027941 */ /* 0x000fea0003800200 */
.L_x_45726:
        /* <DEDUP_REMOVED lines=43> */
.L_x_45724:
[----:B------:R-:W-:Y:S05]  /*14d00*/  BSYNC.RECONVERGENT B1 ;  /* 0x0000000000017941 */ /* 0x000fea0003800200 */
.L_x_45723:
        /* <DEDUP_REMOVED lines=9> */
.L_x_45696:
[----:B------:R-:W-:Y:S05]  /*14da0*/  BSYNC.RECONVERGENT B0 ;  /* 0x0000000000007941 */ /* 0x000fea0003800200 */
.L_x_45673:
        /* <DEDUP_REMOVED lines=17> */
.L_x_45729:
[----:B------:R-:W-:Y:S05]  /*14ec0*/  BSYNC.RECONVERGENT B0 ;  /* 0x0000000000007941 */ /* 0x000fea0003800200 */
.L_x_45728:
[----:B------:R-:W-:Y:S04]  /*14ed0*/  BSSY.RECONVERGENT B0, `(.L_x_45730) ;  /* 0x0000006000007945 */ /* 0x000fe80003800200 */
[----:B------:R-:W-:Y:S05]  /*14ee0*/  @!P1 BRA `(.L_x_45731) ;  /* 0x0000000000109947 */ /* 0x000fea0003800000 */
[----:B01----:R-:W0:Y:S01]  /*14ef0*/  LDC.64 R40, c[0x0][0x390] ;  /* 0x0000e400ff287b82 */ /* 0x003e220000000a00 */
[----:B------:R-:W-:-:S05]  /*14f00*/  IADD3 R37, PT, PT, R84, 0xe0, RZ ;  /* 0x000000e054257810 */ /* 0x000fca0007ffe0ff */
[----:B0-----:R-:W-:-:S05]  /*14f10*/  IMAD.WIDE.U32 R40, R37, 0x10, R40 ;  /* 0x0000001025287825 */ /* 0x001fca00078e0028 */
[----:B------:R2:W5:Y:S02]  /*14f20*/  LDG.E.128 R80, desc[UR6][R40.64] ;  /* 0x0000000628507981 */ /* 0x000564000c1e1d00 */
.L_x_45731:
[----:B------:R-:W-:Y:S05]  /*14f30*/  BSYNC.RECONVERGENT B0 ;  /* 0x0000000000007941 */ /* 0x000fea0003800200 */
.L_x_45730:
        /* <DEDUP_REMOVED lines=27> */
.L_x_45738:
        /* <DEDUP_REMOVED lines=13> */
.L_x_45740:
[----:B------:R-:W-:Y:S05]  /*151c0*/  BSYNC.RECONVERGENT B3 ;  /* 0x0000000000037941 */ /* 0x000fea0003800200 */
.L_x_45739:
        /* <DEDUP_REMOVED lines=42> */
.L_x_45737:
[----:B------:R-:W-:Y:S05]  /*15470*/  BSYNC.RECONVERGENT B2 ;  /* 0x0000000000027941 */ /* 0x000fea0003800200 */
.L_x_45736:
        /* <DEDUP_REMOVED lines=10> */
.L_x_45735:
[----:B------:R-:W-:Y:S05]  /*15520*/  BSYNC.RECONVERGENT B1 ;  /* 0x0000000000017941 */ /* 0x000fea0003800200 */
.L_x_45734:
        /* <DEDUP_REMOVED lines=20> */
.L_x_45745:
        /* <DEDUP_REMOVED lines=13> */
.L_x_45747:
[----:B------:R-:W-:Y:S05]  /*15740*/  BSYNC.RECONVERGENT B3 ;  /* 0x0000000000037941 */ /* 0x000fea0003800200 */
.L_x_45746:
        /* <DEDUP_REMOVED lines=43> */
.L_x_45744:
[----:B------:R-:W-:Y:S05]  /*15a00*/  BSYNC.RECONVERGENT B2 ;  /* 0x0000000000027941 */ /* 0x000fea0003800200 */
.L_x_45743:
        /* <DEDUP_REMOVED lines=10> */
.L_x_45742:
[----:B------:R-:W-:Y:S05]  /*15ab0*/  BSYNC.RECONVERGENT B1 ;  /* 0x0000000000017941 */ /* 0x000fea0003800200 */
.L_x_45741:
        /* <DEDUP_REMOVED lines=20> */
.L_x_45752:
        /* <DEDUP_REMOVED lines=13> */
.L_x_45754:
[----:B------:R-:W-:Y:S05]  /*15cd0*/  BSYNC.RECONVERGENT B3 ;  /* 0x0000000000037941 */ /* 0x000fea0003800200 */
.L_x_45753:
        /* <DEDUP_REMOVED lines=42> */
.L_x_45751:
[----:B------:R-:W-:Y:S05]  /*15f80*/  BSYNC.RECONVERGENT B2 ;  /* 0x0000000000027941 */ /* 0x000fea0003800200 */
.L_x_45750:
        /* <DEDUP_REMOVED lines=10> */
.L_x_45749:
[----:B------:R-:W-:Y:S05]  /*16030*/  BSYNC.RECONVERGENT B1 ;  /* 0x0000000000017941 */ /* 0x000fea0003800200 */
.L_x_45748:
        /* <DEDUP_REMOVED lines=19> */
.L_x_45758:
        /* <DEDUP_REMOVED lines=13> */
.L_x_45760:
[----:B------:R-:W-:Y:S05]  /*16240*/  BSYNC.RECONVERGENT B2 ;  /* 0x0000000000027941 */ /* 0x000fea0003800200 */
.L_x_45759:
        /* <DEDUP_REMOVED lines=42> */
.L_x_45757:
[----:B------:R-:W-:Y:S05]  /*164f0*/  BSYNC.RECONVERGENT B1 ;  /* 0x0000000000017941 */ /* 0x000fea0003800200 */
.L_x_45756:
        /* <DEDUP_REMOVED lines=11> */
.L_x_45733:
[----:B------:R-:W-:Y:S01]  /*165b0*/  BSSY.RECONVERGENT B1, `(.L_x_45761) ;  /* 0x0000057000017945 */ /* 0x000fe20003800200 */
[----:B------:R-:W-:Y:S01]  /*165c0*/  IMAD.MOV.U32 R37, RZ, RZ, R39 ;  /* 0x000000ffff257224 */ /* 0x000fe200078e0027 */
[----:B012---:R-:W-:Y:S01]  /*165d0*/  MOV R40, R36 ;  /* 0x0000002400287202 */ /* 0x007fe20000000f00 */
        /* <DEDUP_REMOVED lines=18> */
.L_x_45765:
        /* <DEDUP_REMOVED lines=13> */
.L_x_45767:
[----:B------:R-:W-:Y:S05]  /*167d0*/  BSYNC.RECONVERGENT B3 ;  /* 0x0000000000037941 */ /* 0x000fea0003800200 */
.L_x_45766:
        /* <DEDUP_REMOVED lines=42> */
.L_x_45764:
[----:B------:R-:W-:Y:S05]  /*16a80*/  BSYNC.RECONVERGENT B2 ;  /* 0x0000000000027941 */ /* 0x000fea0003800200 */
.L_x_45763:
        /* <DEDUP_REMOVED lines=9> */
.L_x_45762:
[----:B------:R-:W-:Y:S05]  /*16b20*/  BSYNC.RECONVERGENT B1 ;  /* 0x0000000000017941 */ /* 0x000fea0003800200 */
.L_x_45761:
        /* <DEDUP_REMOVED lines=17> */
.L_x_45772:
        /* <DEDUP_REMOVED lines=13> */
.L_x_45774:
[----:B------:R-:W-:Y:S05]  /*16d10*/  BSYNC.RECONVERGENT B3 ;  /* 0x0000000000037941 */ /* 0x000fea0003800200 */
.L_x_45773:
        /* <DEDUP_REMOVED lines=43> */
.L_x_45771:
[----:B------:R-:W-:Y:S05]  /*16fd0*/  BSYNC.RECONVERGENT B2 ;  /* 0x0000000000027941 */ /* 0x000fea0003800200 */
.L_x_45770:
        /* <DEDUP_REMOVED lines=9> */
.L_x_45769:
[----:B------:R-:W-:Y:S05]  /*17070*/  BSYNC.RECONVERGENT B1 ;  /* 0x0000000000017941 */ /* 0x000fea0003800200 */
.L_x_45768:
        /* <DEDUP_REMOVED lines=17> */
.L_x_45779:
        /* <DEDUP_REMOVED lines=13> */
.L_x_45781:
[----:B------:R-:W-:Y:S05]  /*17260*/  BSYNC.RECONVERGENT B3 ;  /* 0x0000000000037941 */ /* 0x000fea0003800200 */
.L_x_45780:
        /* <DEDUP_REMOVED lines=43> */
.L_x_45778:
[----:B------:R-:W-:Y:S05]  /*17520*/  BSYNC.RECONVERGENT B2 ;  /* 0x0000000000027941 */ /* 0x000fea0003800200 */
.L_x_45777:
        /* <DEDUP_REMOVED lines=9> */
.L_x_45776:
[----:B------:R-:W-:Y:S05]  /*175c0*/  BSYNC.RECONVERGENT B1 ;  /* 0x0000000000017941 */ /* 0x000fea0003800200 */
.L_x_45775:
        /* <DEDUP_REMOVED lines=16> */
.L_x_45784:
        /* <DEDUP_REMOVED lines=13> */
.L_x_45786:
[----:B------:R-:W-:Y:S05]  /*177a0*/  BSYNC.RECONVERGENT B2 ;  /* 0x0000000000027941 */ /* 0x000fea0003800200 */
.L_x_45785:
        /* <DEDUP_REMOVED lines=43> */
.L_x_45783:
[----:B------:R-:W-:Y:S05]  /*17a60*/  BSYNC.RECONVERGENT B1 ;  /* 0x0000000000017941 */ /* 0x000fea0003800200 */
.L_x_45782:
        /* <DEDUP_REMOVED lines=9> */
.L_x_45755:
[----:B------:R-:W-:Y:S05]  /*17b00*/  BSYNC.RECONVERGENT B0 ;  /* 0x0000000000007941 */ /* 0x000fea0003800200 */
.L_x_45732:
[----:B------:R-:W-:Y:S01]  /*17b10*/  IADD3 R37, PT, PT, R85, 0xe0, RZ ;  /* 0x000000e055257810 */ /* 0x000fe20007ffe0ff */
[----:B------:R-:W-:Y:S04]  /*17b20*/  BSSY.RECONVERGENT B0, `(.L_x_45787) ;  /* 0x0000010000007945 */ /* 0x000fe80003800200 */
[----:B------:R-:W-:-:S05]  /*17b30*/  IMAD.WIDE.U32 R36, R37, 0x10, R154 ;  /* 0x0000001025247825 */ /* 0x000fca00078e009a */
[----:B-----5:R0:W-:Y:S01]  /*17b40*/  STG.E.128 desc[UR6][R36.64], R48 ;  /* 0x0000003024007986 */ /* 0x0201e2000c101d06 */
[----:B------:R-:W-:Y:S05]  /*17b50*/  @!P1 BRA `(.L_x_45788) ;  /* 0x0000000000309947 */ /* 0x000fea0003800000 */
[----:B0-----:R-:W0:Y:S01]  /*17b60*/  LDC.64 R36, c[0x0][0x3b0] ;  /* 0x0000ec00ff247b82 */ /* 0x001e220000000a00 */
[----:B------:R-:W-:Y:S01]  /*17b70*/  IMAD.U32 R41, R116, 0x10000, RZ ;  /* 0x0001000074297824 */ /* 0x000fe200078e00ff */
[----:B------:R-:W-:-:S04]  /*17b80*/  LOP3.LUT R38, R117, 0xffff, RZ, 0xc0, !PT ;  /* 0x0000ffff75267812 */ /* 0x000fc800078ec0ff */
[----:B------:R-:W-:Y:S02]  /*17b90*/  LOP3.LUT R43, R41, 0xff0000, RZ, 0xc0, !PT ;  /* 0x00ff0000292b7812 */ /* 0x000fe400078ec0ff */
[----:B------:R-:W-:Y:S02]  /*17ba0*/  LOP3.LUT R41, R115, 0xff, RZ, 0xc0, !PT ;  /* 0x000000ff73297812 */ /* 0x000fe400078ec0ff */
[----:B------:R-:W-:Y:S01]  /*17bb0*/  LEA R38, R38, R43, 0x18 ;  /* 0x0000002b26267211 */ /* 0x000fe200078ec0ff */
[----:B------:R-:W-:-:S03]  /*17bc0*/  VIADD R43, R84, 0xe0 ;  /* 0x000000e0542b7836 */ /* 0x000fc60000000000 */
[----:B------:R-:W-:Y:S02]  /*17bd0*/  LEA R38, R41, R38, 0x8 ;  /* 0x0000002629267211 */ /* 0x000fe400078e40ff */
[----:B------:R-:W-:-:S05]  /*17be0*/  LOP3.LUT R41, R114, 0xff, RZ, 0xc0, !PT ;  /* 0x000000ff72297812 */ /* 0x000fca00078ec0ff */
[----:B------:R-:W-:Y:S02]  /*17bf0*/  IMAD.IADD R41, R38, 0x1, R41 ;  /* 0x0000000126297824 */ /* 0x000fe400078e0229 */
[----:B0-----:R-:W-:-:S05]  /*17c00*/  IMAD.WIDE.U32 R36, R43, 0x4, R36 ;  /* 0x000000042b247825 */ /* 0x001fca00078e0024 */
[----:B------:R1:W-:Y:S02]  /*17c10*/  STG.E desc[UR6][R36.64], R41 ;  /* 0x0000002924007986 */ /* 0x0003e4000c101906 */
.L_x_45788:
[----:B------:R-:W-:Y:S05]  /*17c20*/  BSYNC.RECONVERGENT B0 ;  /* 0x0000000000007941 */ /* 0x000fea0003800200 */
.L_x_45787:
[----:B------:R-:W-:Y:S04]  /*17c30*/  BSSY.RECONVERGENT B0, `(.L_x_45789) ;  /* 0x0000006000007945 */ /* 0x000fe80003800200 */
[----:B------:R-:W-:Y:S05]  /*17c40*/  @!P1 BRA `(.L_x_45790) ;  /* 0x0000000000109947 */ /* 0x000fea0003800000 */
[----:B01----:R-:W0:Y:S01]  /*17c50*/  LDC.64 R36, c[0x0][0x390] ;  /* 0x0000e400ff247b82 */ /* 0x003e220000000a00 */
[----:B------:R-:W-:-:S05]  /*17c60*/  IADD3 R41, PT, PT, R84, 0x100, RZ ;  /* 0x0000010054297810 */ /* 0x000fca0007ffe0ff */
[----:B0-----:R-:W-:-:S05]  /*17c70*/  IMAD.WIDE.U32 R36, R41, 0x10, R36 ;  /* 0x0000001029247825 */ /* 0x001fca00078e0024 */
[----:B------:R2:W5:Y:S02]  /*17c80*/  LDG.E.128 R80, desc[UR6][R36.64] ;  /* 0x0000000624507981 */ /* 0x000564000c1e1d00 */
.L_x_45790:
[----:B------:R-:W-:Y:S05]  /*17c90*/  BSYNC.RECONVERGENT B0 ;  /* 0x0000000000007941 */ /* 0x000fea0003800200 */
.L_x_45789:
[----:B------:R-:W-:Y:S04]  /*17ca0*/  BSSY.RECONVERGENT B0, `(.L_x_45791) ;  /* 0x00002bb000007945 */ /* 0x000fe80003800200 */
[----:B------:R-:W-:Y:S05]  /*17cb0*/  @!P0 BRA `(.L_x_45792) ;  /* 0x0000001400908947 */ /* 0x000fea0003800000 */
[----:B012---:R-:W0:Y:S01]  /*17cc0*/  LDC.64 R36, c[0x0][0x3a0] ;  /* 0x0000e800ff247b82 */ /* 0x007e220000000a00 */
[----:B------:R-:W-:-:S04]  /*17cd0*/  VIADD R47, R85, 0x100 ;  /* 0x00000100552f7836 */ /* 0x000fc80000000000 */
        /* <DEDUP_REMOVED lines=23> */
.L_x_45797:
        /* <DEDUP_REMOVED lines=13> */
.L_x_45799:
[----:B------:R-:W-:Y:S05]  /*17f20*/  BSYNC.RECONVERGENT B3 ;  /* 0x0000000000037941 */ /* 0x000fea0003800200 */
.L_x_45798:
        /* <DEDUP_REMOVED lines=42> */
.L_x_45796:
[----:B------:R-:W-:Y:S05]  /*181d0*/  BSYNC.RECONVERGENT B2 ;  /* 0x0000000000027941 */ /* 0x000fea0003800200 */
.L_x_45795:
        /* <DEDUP_REMOVED lines=10> */
.L_x_45794:
[----:B------:R-:W-:Y:S05]  /*18280*/  BSYNC.RECONVERGENT B1 ;  /* 0x0000000000017941 */ /* 0x000fea0003800200 */
.L_x_45793:
        /* <DEDUP_REMOVED lines=20> */
.L_x_45804:
        /* <DEDUP_REMOVED lines=13> */
.L_x_45806:
[----:B------:R-:W-:Y:S05]  /*184a0*/  BSYNC.RECONVERGENT B3 ;  /* 0x0000000000037941 */ /* 0x000fea0003800200 */
.L_x_45805:
        /* <DEDUP_REMOVED lines=42> */
.L_x_45803:
[----:B------:R-:W-:Y:S05]  /*18750*/  BSYNC.RECONVERGENT B2 ;  /* 0x0000000000027941 */ /* 0x000fea0003800200 */
.L_x_45802:
        /* <DEDUP_REMOVED lines=10> */
.L_x_45801:
[----:B------:R-:W-:Y:S05]  /*18800*/  BSYNC.RECONVERGENT B1 ;  /* 0x0000000000017941 */ /* 0x000fea0003800200 */
.L_x_45800:
        /* <DEDUP_REMOVED lines=20> */
.L_x_45811:
        /* <DEDUP_REMOVED lines=13> */
.L_x_45813:
[----:B------:R-:W-:Y:S05]  /*18a20*/  BSYNC.RECONVERGENT B3 ;  /* 0x0000000000037941 */ /* 0x000fea0003800200 */
.L_x_45812:
        /* <DEDUP_REMOVED lines=42> */
.L_x_45810:
[----:B------:R-:W-:Y:S05]  /*18cd0*/  BSYNC.RECONVERGENT B2 ;  /* 0x0000000000027941 */ /* 0x000fea0003800200 */
.L_x_45809:
        /* <DEDUP_REMOVED lines=10> */
.L_x_45808:
[----:B------:R-:W-:Y:S05]  /*18d80*/  BSYNC.RECONVERGENT B1 ;  /* 0x0000000000017941 */ /* 0x000fea0003800200 */
.L_x_45807:
        /* <DEDUP_REMOVED lines=19> */
.L_x_45817:
        /* <DEDUP_REMOVED lines=13> */
.L_x_45819:
[----:B------:R-:W-:Y:S05]  /*18f90*/  BSYNC.RECONVERGENT B2 ;  /* 0x0000000000027941 */ /* 0x000fea0003800200 */
.L_x_45818:
        /* <DEDUP_REMOVED lines=42> */
.L_x_45816:
[----:B------:R-:W-:Y:S05]  /*19240*/  BSYNC.RECONVERGENT B1 ;  /* 0x0000000000017941 */ /* 0x000fea0003800200 */
.L_x_45815:
        /* <DEDUP_REMOVED lines=11> */
.L_x_45792:
[----:B------:R-:W-:Y:S01]  /*19300*/  BSSY.RECONVERGENT B1, `(.L_x_45820) ;  /* 0x0000057000017945 */ /* 0x000fe20003800200 */
[----:B------:R-:W-:Y:S01]  /*19310*/  HFMA2 R44, -RZ, RZ, 0, 0 ;  /* 0x00000000ff2c7431 */ /* 0x000fe200000001ff */
[----:B012---:R-:W-:Y:S01]  /*19320*/  MOV R36, R39 ;  /* 0x0000002700247202 */ /* 0x007fe20000000f00 */
        /* <DEDUP_REMOVED lines=18> */
.L_x_45824:
        /* <DEDUP_REMOVED lines=13> */
.L_x_45826:
[----:B------:R-:W-:Y:S05]  /*19520*/  BSYNC.RECONVERGENT B3 ;  /* 0x0000000000037941 */ /* 0x000fea0003800200 */
.L_x_45825:
        /* <DEDUP_REMOVED lines=42> */
.L_x_45823:
[----:B------:R-:W-:Y:S05]  /*197d0*/  BSYNC.RECONVERGENT B2 ;  /* 0x0000000000027941 */ /* 0x000fea0003800200 */
.L_x_45822:
        /* <DEDUP_REMOVED lines=9> */
.L_x_45821:
[----:B------:R-:W-:Y:S05]  /*19870*/  BSYNC.RECONVERGENT B1 ;  /* 0x0000000000017941 */ /* 0x000fea0003800200 */
.L_x_45820:
        /* <DEDUP_REMOVED lines=17> */
.L_x_45831:
        /* <DEDUP_REMOVED lines=13> */
.L_x_45833:
[----:B------:R-:W-:Y:S05]  /*19a60*/  BSYNC.RECONVERGENT B3 ;  /* 0x0000000000037941 */ /* 0x000fea0003800200 */
.L_x_45832:
        /* <DEDUP_REMOVED lines=43> */
.L_x_45830:
[----:B------:R-:W-:Y:S05]  /*19d20*/  BSYNC.RECONVERGENT B2 ;  /* 0x0000000000027941 */ /* 0x000fea0003800200 */
.L_x_45829:
        /* <DEDUP_REMOVED lines=9> */
.L_x_45828:
[----:B------:R-:W-:Y:S05]  /*19dc0*/  BSYNC.RECONVERGENT B1 ;  /* 0x0000000000017941 */ /* 0x000fea0003800200 */
.L_x_45827:
        /* <DEDUP_REMOVED lines=17> */
.L_x_45838:
        /* <DEDUP_REMOVED lines=13> */
.L_x_45840:
[----:B------:R-:W-:Y:S05]  /*19fb0*/  BSYNC.RECONVERGENT B3 ;  /* 0x0000000000037941 */ /* 0x000fea0003800200 */
.L_x_45839:
        /* <DEDUP_REMOVED lines=43> */
.L_x_45837:
[----:B------:R-:W-:Y:S05]  /*1a270*/  BSYNC.RECONVERGENT B2 ;  /* 0x0000000000027941 */ /* 0x000fea0003800200 */
.L_x_45836:
        /* <DEDUP_REMOVED lines=9> */
.L_x_45835:
[----:B------:R-:W-:Y:S05]  /*1a310*/  BSYNC.RECONVERGENT B1 ;  /* 0x0000000000017941 */ /* 0x000fea0003800200 */
.L_x_45834:
        /* <DEDUP_REMOVED lines=16> */
.L_x_45843:
        /* <DEDUP_REMOVED lines=13> */
.L_x_45845:
[----:B------:R-:W-:Y:S05]  /*1a4f0*/  BSYNC.RECONVERGENT B2 ;  /* 0x0000000000027941 */ /* 0x000fea0003800200 */
.L_x_45844:
        /* <DEDUP_REMOVED lines=43> */
.L_x_45842:
[----:B------:R-:W-:Y:S05]  /*1a7b0*/  BSYNC.RECONVERGENT B1 ;  /* 0x0000000000017941 */ /* 0x000fea0003800200 */
.L_x_45841:
        /* <DEDUP_REMOVED lines=9> */
.L_x_45814:
[----:B------:R-:W-:Y:S05]  /*1a850*/  BSYNC.RECONVERGENT B0 ;  /* 0x0000000000007941 */ /* 0x000fea0003800200 */
.L_x_45791:
[----:B------:R-:W-:Y:S01]  /*1a860*/  VIADD R37, R85, 0x100 ;  /* 0x0000010055257836 */ /* 0x000fe20000000000 */
[----:B------:R-:W-:Y:S03]  /*1a870*/  BSSY.RECONVERGENT B0, `(.L_x_45846) ;  /* 0x0000010000007945 */ /* 0x000fe60003800200 */
[----:B------:R-:W-:-:S05]  /*1a880*/  IMAD.WIDE.U32 R36, R37, 0x10, R154 ;  /* 0x0000001025247825 */ /* 0x000fca00078e009a */
[----:B-----5:R0:W-:Y:S01]  /*1a890*/  STG.E.128 desc[UR6][R36.64], R44 ;  /* 0x0000002c24007986 */ /* 0x0201e2000c101d06 */
[----:B------:R-:W-:Y:S05]  /*1a8a0*/  @!P1 BRA `(.L_x_45847) ;  /* 0x0000000000309947 */ /* 0x000fea0003800000 */
[----:B------:R-:W1:Y:S01]  /*1a8b0*/  LDC.64 R42, c[0x0][0x3b0] ;  /* 0x0000ec00ff2a7b82 */ /* 0x000e620000000a00 */
[----:B0-----:R-:W-:Y:S02]  /*1a8c0*/  SHF.L.U32 R36, R116, 0x10, RZ ;  /* 0x0000001074247819 */ /* 0x001fe400000006ff */
[----:B------:R-:W-:Y:S02]  /*1a8d0*/  LOP3.LUT R41, R117, 0xffff, RZ, 0xc0, !PT ;  /* 0x0000ffff75297812 */ /* 0x000fe400078ec0ff */
[----:B------:R-:W-:Y:S02]  /*1a8e0*/  LOP3.LUT R36, R36, 0xff0000, RZ, 0xc0, !PT ;  /* 0x00ff000024247812 */ /* 0x000fe400078ec0ff */
[----:B------:R-:W-:Y:S02]  /*1a8f0*/  LOP3.LUT R37, R115, 0xff, RZ, 0xc0, !PT ;  /* 0x000000ff73257812 */ /* 0x000fe400078ec0ff */
[----:B------:R-:W-:Y:S01]  /*1a900*/  IADD3 R40, PT, PT, R84, 0x100, RZ ;  /* 0x0000010054287810 */ /* 0x000fe20007ffe0ff */
[----:B------:R-:W-:-:S04]  /*1a910*/  IMAD R36, R41, 0x1000000, R36 ;  /* 0x0100000029247824 */ /* 0x000fc800078e0224 */
[----:B------:R-:W-:Y:S01]  /*1a920*/  IMAD R37, R37, 0x100, R36 ;  /* 0x0000010025257824 */ /* 0x000fe200078e0224 */
[----:B------:R-:W-:-:S04]  /*1a930*/  LOP3.LUT R36, R114, 0xff, RZ, 0xc0, !PT ;  /* 0x000000ff72247812 */ /* 0x000fc800078ec0ff */
[----:B------:R-:W-:Y:S01]  /*1a940*/  IADD3 R36, PT, PT, R37, R36, RZ ;  /* 0x0000002425247210 */ /* 0x000fe20007ffe0ff */
[----:B-1----:R-:W-:-:S05]  /*1a950*/  IMAD.WIDE.U32 R40, R40, 0x4, R42 ;  /* 0x0000000428287825 */ /* 0x002fca00078e002a */
[----:B------:R1:W-:Y:S02]  /*1a960*/  STG.E desc[UR6][R40.64], R36 ;  /* 0x0000002428007986 */ /* 0x0003e4000c101906 */
.L_x_45847:
[----:B------:R-:W-:Y:S05]  /*1a970*/  BSYNC.RECONVERGENT B0 ;  /* 0x0000000000007941 */ /* 0x000fea0003800200 */
.L_x_45846:
[----:B------:R-:W-:Y:S04]  /*1a980*/  BSSY.RECONVERGENT B0, `(.L_x_45848) ;  /* 0x0000006000007945 */ /* 0x000fe80003800200 */
[----:B------:R-:W-:Y:S05]  /*1a990*/  @!P1 BRA `(.L_x_45849) ;  /* 0x0000000000109947 */ /* 0x000fea0003800000 */
[----:B01----:R-:W0:Y:S01]  /*1a9a0*/  LDC.64 R36, c[0x0][0x390] ;  /* 0x0000e400ff247b82 */ /* 0x003e220000000a00 */
[----:B------:R-:W-:-:S04]  /*1a9b0*/  VIADD R41, R84, 0x120 ;  /* 0x0000012054297836 */ /* 0x000fc80000000000 */
[----:B0-----:R-:W-:-:S05]  /*1a9c0*/  IMAD.WIDE.U32 R36, R41, 0x10, R36 ;  /* 0x0000001029247825 */ /* 0x001fca00078e0024 */
[----:B------:R2:W5:Y:S02]  /*1a9d0*/  LDG.E.128 R80, desc[UR6][R36.64] ;  /* 0x0000000624507981 */ /* 0x000564000c1e1d00 */
.L_x_45849:
[----:B------:R-:W-:Y:S05]  /*1a9e0*/  BSYNC.RECONVERGENT B0 ;  /* 0x0000000000007941 */ /* 0x000fea0003800200 */
.L_x_45848:
[----:B------:R-:W-:Y:S04]  /*1a9f0*/  BSSY.RECONVERGENT B0, `(.L_x_45850) ;  /* 0x00002c0000007945 */ /* 0x000fe80003800200 */
[----:B------:R-:W-:Y:S05]  /*1aa00*/  @!P0 BRA `(.L_x_45851) ;  /* 0x0000001400a08947 */ /* 0x000fea0003800000 */
[----:B-1----:R-:W1:Y:S01]  /*1aa10*/  LDC.64 R40, c[0x0][0x3a0] ;  /* 0x0000e800ff287b82 */ /* 0x002e620000000a00 */
[----:B0-2---:R-:W-:-:S05]  /*1aa20*/  IADD3 R36, PT, PT, R85, 0x120, RZ ;  /* 0x0000012055247810 */ /* 0x005fca0007ffe0ff */
[----:B-1----:R-:W-:-:S06]  /*1aa30*/  IMAD.WIDE.U32 R42, R36, 0x10, R40 ;  /* 0x00000010242a7825 */ /* 0x002fcc00078e0028 */
        /* <DEDUP_REMOVED lines=22> */
.L_x_45856:
        /* <DEDUP_REMOVED lines=13> */
.L_x_45858:
[----:B------:R-:W-:Y:S05]  /*1ac70*/  BSYNC.RECONVERGENT B3 ;  /* 0x0000000000037941 */ /* 0x000fea0003800200 */
.L_x_45857:
        /* <DEDUP_REMOVED lines=43> */
.L_x_45855:
[----:B------:R-:W-:Y:S05]  /*1af30*/  BSYNC.RECONVERGENT B2 ;  /* 0x0000000000027941 */ /* 0x000fea0003800200 */
.L_x_45854:
        /* <DEDUP_REMOVED lines=10> */
.L_x_45853:
[----:B------:R-:W-:Y:S05]  /*1afe0*/  BSYNC.RECONVERGENT B1 ;  /* 0x0000000000017941 */ /* 0x000fea0003800200 */
.L_x_45852:
        /* <DEDUP_REMOVED lines=20> */
.L_x_45863:
        /* <DEDUP_REMOVED lines=13> */
.L_x_45865:
[----:B------:R-:W-:Y:S05]  /*1b200*/  BSYNC.RECONVERGENT B3 ;  /* 0x0000000000037941 */ /* 0x000fea0003800200 */
.L_x_45864:
        /* <DEDUP_REMOVED lines=43> */
.L_x_45862:
[----:B------:R-:W-:Y:S05]  /*1b4c0*/  BSYNC.RECONVERGENT B2 ;  /* 0x0000000000027941 */ /* 0x000fea0003800200 */
.L_x_45861:
        /* <DEDUP_REMOVED lines=10> */
.L_x_45860:
[----:B------:R-:W-:Y:S05]  /*1b570*/  BSYNC.RECONVERGENT B1 ;  /* 0x0000000000017941 */ /* 0x000fea0003800200 */
.L_x_45859:
        /* <DEDUP_REMOVED lines=20> */
.L_x_45870:
        /* <DEDUP_REMOVED lines=13> */
.L_x_45872:
[----:B------:R-:W-:Y:S05]  /*1b790*/  BSYNC.RECONVERGENT B3 ;  /* 0x0000000000037941 */ /* 0x000fea0003800200 */
.L_x_45871:
        /* <DEDUP_REMOVED lines=43> */
.L_x_45869:
[----:B------:R-:W-:Y:S05]  /*1ba50*/  BSYNC.RECONVERGENT B2 ;  /* 0x0000000000027941 */ /* 0x000fea0003800200 */
.L_x_45868:
        /* <DEDUP_REMOVED lines=10> */
.L_x_45867:
[----:B------:R-:W-:Y:S05]  /*1bb00*/  BSYNC.RECONVERGENT B1 ;  /* 0x0000000000017941 */ /* 0x000fea0003800200 */
.L_x_45866:
        /* <DEDUP_REMOVED lines=19> */
.L_x_45876:
        /* <DEDUP_REMOVED lines=13> */
.L_x_45878:
[----:B------:R-:W-:Y:S05]  /*1bd10*/  BSYNC.RECONVERGENT B2 ;  /* 0x0000000000027941 */ /* 0x000fea0003800200 */
.L_x_45877:
        /* <DEDUP_REMOVED lines=43> */
.L_x_45875:
[----:B------:R-:W-:Y:S05]  /*1bfd0*/  BSYNC.RECONVERGENT B1 ;  /* 0x0000000000017941 */ /* 0x000fea0003800200 */
.L_x_45874:
        /* <DEDUP_REMOVED lines=11> */
.L_x_45851:
        /* <DEDUP_REMOVED lines=21> */
.L_x_45883:
        /* <DEDUP_REMOVED lines=13> */
.L_x_45885:
[----:B------:R-:W-:Y:S05]  /*1c2b0*/  BSYNC.RECONVERGENT B3 ;  /* 0x0000000000037941 */ /* 0x000fea0003800200 */
.L_x_45884:
        /* <DEDUP_REMOVED lines=43> */
.L_x_45882:
[----:B------:R-:W-:Y:S05]  /*1c570*/  BSYNC.RECONVERGENT B2 ;  /* 0x0000000000027941 */ /* 0x000fea0003800200 */
.L_x_45881:
        /* <DEDUP_REMOVED lines=9> */
.L_x_45880:
[----:B------:R-:W-:Y:S05]  /*1c610*/  BSYNC.RECONVERGENT B1 ;  /* 0x0000000000017941 */ /* 0x000fea0003800200 */
.L_x_45879:
        /* <DEDUP_REMOVED lines=17> */
.L_x_45890:
        /* <DEDUP_REMOVED lines=13> */
.L_x_45892:
[----:B------:R-:W-:Y:S05]  /*1c800*/  BSYNC.RECONVERGENT B3 ;  /* 0x0000000000037941 */ /* 0x000fea0003800200 */
.L_x_45891:
        /* <DEDUP_REMOVED lines=43> */
.L_x_45889:
[----:B------:R-:W-:Y:S05]  /*1cac0*/  BSYNC.RECONVERGENT B2 ;  /* 0x0000000000027941 */ /* 0x000fea0003800200 */
.L_x_45888:
        /* <DEDUP_REMOVED lines=9> */
.L_x_45887:
[----:B------:R-:W-:Y:S05]  /*1cb60*/  BSYNC.RECONVERGENT B1 ;  /* 0x0000000000017941 */ /* 0x000fea0003800200 */
.L_x_45886:
        /* <DEDUP_REMOVED lines=17> */
.L_x_45897:
        /* <DEDUP_REMOVED lines=13> */
.L_x_45899:
[----:B------:R-:W-:Y:S05]  /*1cd50*/  BSYNC.RECONVERGENT B3 ;  /* 0x0000000000037941 */ /* 0x000fea0003800200 */
.L_x_45898:
        /* <DEDUP_REMOVED lines=40> */
[----:B------:R-:W-:Y:S01]  /*1cfe0*/  MOV R126, R36 ;  /* 0x00000024007e7202 */ /* 0x000fe20000000f00 */
[----:B------:R-:W-:Y:S01]  /*1cff0*/  IMAD.MOV.U32 R36, RZ, RZ, RZ ;  /* 0x000000ffff247224 */ /* 0x000fe200078e00ff */
[----:B------:R-:W-:-:S07]  /*1d000*/  LOP3.LUT R6, R14, R6, R37, 0x96, !PT ;  /* 0x000000060e067212 */ /* 0x000fce00078e9625 */
.L_x_45896:
[----:B------:R-:W-:Y:S05]  /*1d010*/  BSYNC.RECONVERGENT B2 ;  /* 0x0000000000027941 */ /* 0x000fea0003800200 */
.L_x_45895:
        /* <DEDUP_REMOVED lines=9> */
.L_x_45894:
[----:B------:R-:W-:Y:S05]  /*1d0b0*/  BSYNC.RECONVERGENT B1 ;  /* 0x0000000000017941 */ /* 0x000fea0003800200 */
.L_x_45893:
        /* <DEDUP_REMOVED lines=16> */
.L_x_45902:
        /* <DEDUP_REMOVED lines=13> */
.L_x_45904:
[----:B------:R-:W-:Y:S05]  /*1d290*/  BSYNC.RECONVERGENT B2 ;  /* 0x0000000000027941 */ /* 0x000fea0003800200 */
.L_x_45903:
        /* <DEDUP_REMOVED lines=41> */
[----:B------:R-:W-:Y:S01]  /*1d530*/  IMAD.MOV.U32 R37, RZ, RZ, R126 ;  /* 0x000000ffff257224 */ /* 0x000fe200078e007e */
[----:B------:R-:W-:-:S07]  /*1d540*/  MOV R126, R36 ;  /* 0x00000024007e7202 */ /* 0x000fce0000000f00 */
.L_x_45901:
[----:B------:R-:W-:Y:S05]  /*1d550*/  BSYNC.RECONVERGENT B1 ;  /* 0x0000000000017941 */ /* 0x000fea0003800200 */
.L_x_45900:
        /* <DEDUP_REMOVED lines=9> */
.L_x_45873:
[----:B------:R-:W-:Y:S05]  /*1d5f0*/  BSYNC.RECONVERGENT B0 ;  /* 0x0000000000007941 */ /* 0x000fea0003800200 */
.L_x_45850:
[----:B------:R-:W-:Y:S01]  /*1d600*/  VIADD R37, R85, 0x120 ;  /* 0x0000012055257836 */ /* 0x000fe20000000000 */
[----:B------:R-:W-:Y:S03]  /*1d610*/  BSSY.RECONVERGENT B0, `(.L_x_45905) ;  /* 0x0000010000007945 */ /* 0x000fe60003800200 */
[----:B------:R-:W-:-:S05]  /*1d620*/  IMAD.WIDE.U32 R36, R37, 0x10, R154 ;  /* 0x0000001025247825 */ /* 0x000fca00078e009a */
[----:B-----5:R0:W-:Y:S01]  /*1d630*/  STG.E.128 desc[UR6][R36.64], R40 ;  /* 0x0000002824007986 */ /* 0x0201e2000c101d06 */
[----:B------:R-:W-:Y:S05]  /*1d640*/  @!P1 BRA `(.L_x_45906) ;  /* 0x0000000000309947 */ /* 0x000fea0003800000 */
[----:B------:R-:W1:Y:S01]  /*1d650*/  LDC.64 R86, c[0x0][0x3b0] ;  /* 0x0000ec00ff567b82 */ /* 0x000e620000000a00 */
[----:B0-----:R-:W-:Y:S01]  /*1d660*/  SHF.L.U32 R36, R116, 0x10, RZ ;  /* 0x0000001074247819 */ /* 0x001fe200000006ff */
[----:B------:R-:W-:Y:S01]  /*1d670*/  VIADD R38, R84, 0x120 ;  /* 0x0000012054267836 */ /* 0x000fe20000000000 */
[----:B------:R-:W-:Y:S02]  /*1d680*/  LOP3.LUT R37, R117, 0xffff, RZ, 0xc0, !PT ;  /* 0x0000ffff75257812 */ /* 0x000fe400078ec0ff */
[----:B------:R-:W-:-:S05]  /*1d690*/  LOP3.LUT R36, R36, 0xff0000, RZ, 0xc0, !PT ;  /* 0x00ff000024247812 */ /* 0x000fca00078ec0ff */
[----:B------:R-:W-:Y:S01]  /*1d6a0*/  IMAD R36, R37, 0x1000000, R36 ;  /* 0x0100000025247824 */ /* 0x000fe200078e0224 */
[----:B------:R-:W-:-:S04]  /*1d6b0*/  LOP3.LUT R37, R115, 0xff, RZ, 0xc0, !PT ;  /* 0x000000ff73257812 */ /* 0x000fc800078ec0ff */
[----:B------:R-:W-:Y:S02]  /*1d6c0*/  LEA R37, R37, R36, 0x8 ;  /* 0x0000002425257211 */ /* 0x000fe400078e40ff */
[----:B------:R-:W-:-:S04]  /*1d6d0*/  LOP3.LUT R36, R114, 0xff, RZ, 0xc0, !PT ;  /* 0x000000ff72247812 */ /* 0x000fc800078ec0ff */
[----:B------:R-:W-:Y:S01]  /*1d6e0*/  IADD3 R36, PT, PT, R37, R36, RZ ;  /* 0x0000002425247210 */ /* 0x000fe20007ffe0ff */
[----:B-1----:R-:W-:-:S05]  /*1d6f0*/  IMAD.WIDE.U32 R38, R38, 0x4, R86 ;  /* 0x0000000426267825 */ /* 0x002fca00078e0056 */
[----:B------:R1:W-:Y:S02]  /*1d700*/  STG.E desc[UR6][R38.64], R36 ;  /* 0x0000002426007986 */ /* 0x0003e4000c101906 */
.L_x_45906:
[----:B------:R-:W-:Y:S05]  /*1d710*/  BSYNC.RECONVERGENT B0 ;  /* 0x0000000000007941 */ /* 0x000fea0003800200 */
.L_x_45905:
[----:B------:R-:W-:Y:S04]  /*1d720*/  BSSY.RECONVERGENT B0, `(.L_x_45907) ;  /* 0x0000006000007945 */ /* 0x000fe80003800200 */
[----:B------:R-:W-:Y:S05]  /*1d730*/  @!P1 BRA `(.L_x_45908) ;  /* 0x0000000000109947 */ /* 0x000fea0003800000 */
[----:B-1----:R-:W1:Y:S01]  /*1d740*/  LDC.64 R38, c[0x0][0x390] ;  /* 0x0000e400ff267b82 */ /* 0x002e620000000a00 */
[----:B0-----:R-:W-:-:S04]  /*1d750*/  VIADD R36, R84, 0x140 ;  /* 0x0000014054247836 */ /* 0x001fc80000000000 */
[----:B-1----:R-:W-:-:S05]  /*1d760*/  IMAD.WIDE.U32 R36, R36, 0x10, R38 ;  /* 0x0000001024247825 */ /* 0x002fca00078e0026 */
[----:B------:R2:W5:Y:S02]  /*1d770*/  LDG.E.128 R80, desc[UR6][R36.64] ;  /* 0x0000000624507981 */ /* 0x000564000c1e1d00 */
.L_x_45908:
[----:B------:R-:W-:Y:S05]  /*1d780*/  BSYNC.RECONVERGENT B0 ;  /* 0x0000000000007941 */ /* 0x000fea0003800200 */
.L_x_45907:
        /* <DEDUP_REMOVED lines=27> */
.L_x_45915:
        /* <DEDUP_REMOVED lines=13> */
.L_x_45917:
[----:B------:R-:W-:Y:S05]  /*1da10*/  BSYNC.RECONVERGENT B3 ;  /* 0x0000000000037941 */ /* 0x000fea0003800200 */
.L_x_45916:
[----:B------:R-:W-:Y:S01]  /*1da20*/  LOP3.LUT R6, R8, R87, R129, 0x96, !PT ;  /* 0x0000005708067212 */ /* 0x000fe200078e9681 */
[----:B------:R-:W-:-:S04]  /*1da30*/  IMAD.WIDE.U32 R152, R5, -0x326172a9, RZ ;  /* 0xcd9e8d5705987825 */ /* 0x000fc800078e00ff */
[----:B------:R-:W-:Y:S01]  /*1da40*/  IMAD.WIDE.U32 R150, R6, -0x326172a9, RZ ;  /* 0xcd9e8d5706967825 */ /* 0x000fe200078e00ff */
[----:B------:R-:W-:-:S03]  /*1da50*/  LOP3.LUT R6, R0, R153, R128, 0x96, !PT ;  /* 0x0000009900067212 */ /* 0x000fc600078e9680 */
        /* <DEDUP_REMOVED lines=31> */
[----:B------:R-:W-:Y:S01]  /*1dc50*/  HFMA2 R87, -RZ, RZ, 0, 0 ;  /* 0x00000000ff577431 */ /* 0x000fe200000001ff */
[----:B------:R-:W-:Y:S01]  /*1dc60*/  LOP3.LUT R6, R17, R150, R153, 0x96, !PT ;  /* 0x0000009611067212 */ /* 0x000fe200078e9699 */
[----:B------:R-:W-:-:S04]  /*1dc70*/  IMAD.WIDE.U32 R150, R7, -0x326172a9, RZ ;  /* 0xcd9e8d5707967825 */ /* 0x000fc800078e00ff */
[----:B------:R-:W-:Y:S01]  /*1dc80*/  IMAD.MOV.U32 R10, RZ, RZ, R150 ;  /* 0x000000ffff0a7224 */ /* 0x000fe200078e0096 */
[----:B------:R-:W-:Y:S01]  /*1dc90*/  LOP3.LUT R7, R18, R152, R151, 0x96, !PT ;  /* 0x0000009812077212 */ /* 0x000fe200078e9697 */
[----:B------:R-:W-:-:S05]  /*1dca0*/  IMAD.WIDE.U32 R150, R6, -0x2daee0ad, RZ ;  /* 0xd2511f5306967825 */ /* 0x000fca00078e00ff */
[----:B------:R-:W-:Y:S02]  /*1dcb0*/  LOP3.LUT R6, R14, R86, R151, 0x96, !PT ;  /* 0x000000560e067212 */ /* 0x000fe400078e9697 */
[----:B------:R-:W-:-:S07]  /*1dcc0*/  MOV R86, R150 ;  /* 0x0000009600567202 */ /* 0x000fce0000000f00 */
.L_x_45914:
[----:B------:R-:W-:Y:S05]  /*1dcd0*/  BSYNC.RECONVERGENT B2 ;  /* 0x0000000000027941 */ /* 0x000fea0003800200 */
.L_x_45913:
[----:B------:R-:W-:Y:S01]  /*1dce0*/  I2FP.F32.U32 R126, R149 ;  /* 0x00000095007e7245 */ /* 0x000fe20000201000 */
[----:B------:R-:W-:-:S04]  /*1dcf0*/  IMAD.MOV.U32 R121, RZ, RZ, 0x2f800000 ;  /* 0x2f800000ff797424 */ /* 0x000fc800078e00ff */
[----:B------:R-:W-:-:S05]  /*1dd00*/  FFMA.FTZ R121, R126, R121, 1.1641532182693481445e-10 ;  /* 0x2f0000007e797423 */ /* 0x000fca0000010079 */
[----:B------:R-:W-:Y:S01]  /*1dd10*/  FSETP.GTU.FTZ.AND P3, PT, R121, UR8, PT ;  /* 0x0000000879007c0b */ /* 0x000fe2000bf7c000 */
[----:B-----5:R-:W-:-:S04]  /*1dd20*/  FMUL.FTZ R121, R80, UR11 ;  /* 0x0000000b50797c20 */ /* 0x020fc80008410000 */
[----:B------:R-:W-:-:S05]  /*1dd30*/  FMUL.FTZ R121, R121, UR10 ;  /* 0x0000000a79797c20 */ /* 0x000fca0008410000 */
[----:B------:R-:W-:-:S05]  /*1dd40*/  FSEL R121, R121, RZ, !P3 ;  /* 0x000000ff79797208 */ /* 0x000fca0005800000 */
[----:B------:R-:W-:Y:S01]  /*1dd50*/  FADD.FTZ R36, R36, R121 ;  /* 0x0000007924247221 */ /* 0x000fe20000010000 */
[----:B------:R-:W-:-:S04]  /*1dd60*/  SEL R121, RZ, 0x1, P3 ;  /* 0x00000001ff797807 */ /* 0x000fc80001800000 */
[----:B------:R-:W-:-:S07]  /*1dd70*/  PRMT R114, R121, 0x7610, R114 ;  /* 0x0000761079727816 */ /* 0x000fce0000000072 */
.L_x_45912:
[----:B------:R-:W-:Y:S05]  /*1dd80*/  BSYNC.RECONVERGENT B1 ;  /* 0x0000000000017941 */ /* 0x000fea0003800200 */
.L_x_45911:
        /* <DEDUP_REMOVED lines=20> */
.L_x_45922:
        /* <DEDUP_REMOVED lines=13> */
.L_x_45924:
[----:B------:R-:W-:Y:S05]  /*1dfa0*/  BSYNC.RECONVERGENT B3 ;  /* 0x0000000000037941 */ /* 0x000fea0003800200 */
.L_x_45923:
[----:B------:R-:W-:Y:S01]  /*1dfb0*/  LOP3.LUT R6, R8, R151, R129, 0x96, !PT ;  /* 0x0000009708067212 */ /* 0x000fe200078e9681 */
[----:B------:R-:W-:Y:S01]  /*1dfc0*/  IMAD.WIDE.U32 R156, R5, -0x326172a9, RZ ;  /* 0xcd9e8d57059c7825 */ /* 0x000fe200078e00ff */
[----:B------:R-:W-:-:S03]  /*1dfd0*/  MOV R149, R86 ;  /* 0x0000005600957202 */ /* 0x000fc60000000f00 */
[----:B------:R-:W-:Y:S01]  /*1dfe0*/  IMAD.WIDE.U32 R152, R6, -0x326172a9, RZ ;  /* 0xcd9e8d5706987825 */ /* 0x000fe200078e00ff */
[----:B------:R-:W-:-:S03]  /*1dff0*/  LOP3.LUT R6, R0, R157, R128, 0x96, !PT ;  /* 0x0000009d00067212 */ /* 0x000fc600078e9680 */
[----:B------:R-:W-:Y:S01]  /*1e000*/  IMAD.MOV.U32 R121, RZ, RZ, RZ ;  /* 0x000000ffff797224 */ /* 0x000fe200078e00ff */
        /* <DEDUP_REMOVED lines=36> */
[----:B------:R-:W-:-:S07]  /*1e250*/  LOP3.LUT R6, R14, R150, R153, 0x96, !PT ;  /* 0x000000960e067212 */ /* 0x000fce00078e9699 */
.L_x_45921:
[----:B------:R-:W-:Y:S05]  /*1e260*/  BSYNC.RECONVERGENT B2 ;  /* 0x0000000000027941 */ /* 0x000fea0003800200 */
.L_x_45920:
[----:B------:R-:W-:Y:S01]  /*1e270*/  I2FP.F32.U32 R87, R149 ;  /* 0x0000009500577245 */ /* 0x000fe20000201000 */
[----:B------:R-:W-:-:S05]  /*1e280*/  HFMA2 R86, -RZ, RZ, 0.1171875, 0 ;  /* 0x2f800000ff567431 */ /* 0x000fca00000001ff */
        /* <DEDUP_REMOVED lines=8> */
.L_x_45919:
[----:B------:R-:W-:Y:S05]  /*1e310*/  BSYNC.RECONVERGENT B1 ;  /* 0x0000000000017941 */ /* 0x000fea0003800200 */
.L_x_45918:
        /* <DEDUP_REMOVED lines=20> */
.L_x_45929:
        /* <DEDUP_REMOVED lines=13> */
.L_x_45931:
[----:B------:R-:W-:Y:S05]  /*1e530*/  BSYNC.RECONVERGENT B3 ;  /* 0x0000000000037941 */ /* 0x000fea0003800200 */
.L_x_45930:
        /* <DEDUP_REMOVED lines=43> */
.L_x_45928:
[----:B------:R-:W-:Y:S05]  /*1e7f0*/  BSYNC.RECONVERGENT B2 ;  /* 0x0000000000027941 */ /* 0x000fea0003800200 */
.L_x_45927:
        /* <DEDUP_REMOVED lines=10> */
.L_x_45926:
[----:B------:R-:W-:Y:S05]  /*1e8a0*/  BSYNC.RECONVERGENT B1 ;  /* 0x0000000000017941 */ /* 0x000fea0003800200 */
.L_x_45925:
        /* <DEDUP_REMOVED lines=19> */
.L_x_45935:
        /* <DEDUP_REMOVED lines=13> */
.L_x_45937:
[----:B------:R-:W-:Y:S05]  /*1eab0*/  BSYNC.RECONVERGENT B2 ;  /* 0x0000000000027941 */ /* 0x000fea0003800200 */
.L_x_45936:
[----:B------:R-:W-:Y:S01]  /*1eac0*/  LOP3.LUT R6, R8, R151, R129, 0x96, !PT ;  /* 0x0000009708067212 */ /* 0x000fe200078e9681 */
[----:B------:R-:W-:-:S04]  /*1ead0*/  IMAD.WIDE.U32 R156, R5, -0x326172a9, RZ ;  /* 0xcd9e8d57059c7825 */ /* 0x000fc800078e00ff */
[----:B------:R-:W-:Y:S02]  /*1eae0*/  HFMA2 R121, -RZ, RZ, 0, 0 ;  /* 0x00000000ff797431 */ /* 0x000fe400000001ff */
        /* <DEDUP_REMOVED lines=38> */
[----:B------:R-:W-:-:S07]  /*1ed50*/  LOP3.LUT R6, R14, R150, R153, 0x96, !PT ;  /* 0x000000960e067212 */ /* 0x000fce00078e9699 */
.L_x_45934:
[----:B------:R-:W-:Y:S05]  /*1ed60*/  BSYNC.RECONVERGENT B1 ;  /* 0x0000000000017941 */ /* 0x000fea0003800200 */
.L_x_45933:
        /* <DEDUP_REMOVED lines=9> */
[----:B------:R-:W-:Y:S01]  /*1ee00*/  PRMT R117, R86, 0x7610, R117 ;  /* 0x0000761056757816 */ /* 0x000fe20000000075 */
[----:B------:R-:W-:Y:S06]  /*1ee10*/  BRA `(.L_x_45932) ;  /* 0x0000001400547947 */ /* 0x000fec0003800000 */
.L_x_45910:
[----:B------:R-:W-:Y:S01]  /*1ee20*/  BSSY.RECONVERGENT B1, `(.L_x_45938) ;  /* 0x0000057000017945 */ /* 0x000fe20003800200 */
[----:B012---:R-:W-:Y:S01]  /*1ee30*/  HFMA2 R36, -RZ, RZ, 0, 0 ;  /* 0x00000000ff247431 */ /* 0x007fe200000001ff */
        /* <DEDUP_REMOVED lines=19> */
.L_x_45942:
        /* <DEDUP_REMOVED lines=13> */
.L_x_45944:
[----:B------:R-:W-:Y:S05]  /*1f040*/  BSYNC.RECONVERGENT B3 ;  /* 0x0000000000037941 */ /* 0x000fea0003800200 */
.L_x_45943:
        /* <DEDUP_REMOVED lines=42> */
.L_x_45941:
[----:B------:R-:W-:Y:S05]  /*1f2f0*/  BSYNC.RECONVERGENT B2 ;  /* 0x0000000000027941 */ /* 0x000fea0003800200 */
.L_x_45940:
        /* <DEDUP_REMOVED lines=9> */
.L_x_45939:
[----:B------:R-:W-:Y:S05]  /*1f390*/  BSYNC.RECONVERGENT B1 ;  /* 0x0000000000017941 */ /* 0x000fea0003800200 */
.L_x_45938:
        /* <DEDUP_REMOVED lines=17> */
.L_x_45949:
        /* <DEDUP_REMOVED lines=13> */
.L_x_45951:
[----:B------:R-:W-:Y:S05]  /*1f580*/  BSYNC.RECONVERGENT B3 ;  /* 0x0000000000037941 */ /* 0x000fea0003800200 */
.L_x_45950:
        /* <DEDUP_REMOVED lines=43> */
.L_x_45948:
[----:B------:R-:W-:Y:S05]  /*1f840*/  BSYNC.RECONVERGENT B2 ;  /* 0x0000000000027941 */ /* 0x000fea0003800200 */
.L_x_45947:
        /* <DEDUP_REMOVED lines=9> */
.L_x_45946:
[----:B------:R-:W-:Y:S05]  /*1f8e0*/  BSYNC.RECONVERGENT B1 ;  /* 0x0000000000017941 */ /* 0x000fea0003800200 */
.L_x_45945:
        /* <DEDUP_REMOVED lines=17> */
.L_x_45956:
        /* <DEDUP_REMOVED lines=13> */
.L_x_45958:
[----:B------:R-:W-:Y:S05]  /*1fad0*/  BSYNC.RECONVERGENT B3 ;  /* 0x0000000000037941 */ /* 0x000fea0003800200 */
.L_x_45957:
        /* <DEDUP_REMOVED lines=43> */
.L_x_45955:
[----:B------:R-:W-:Y:S05]  /*1fd90*/  BSYNC.RECONVERGENT B2 ;  /* 0x0000000000027941 */ /* 0x000fea0003800200 */
.L_x_45954:
        /* <DEDUP_REMOVED lines=9> */
.L_x_45953:
[----:B------:R-:W-:Y:S05]  /*1fe30*/  BSYNC.RECONVERGENT B1 ;  /* 0x0000000000017941 */ /* 0x000fea0003800200 */
.L_x_45952:
        /* <DEDUP_REMOVED lines=16> */
.L_x_45961:
        /* <DEDUP_REMOVED lines=13> */
.L_x_45963:
[----:B------:R-:W-:Y:S05]  /*20010*/  BSYNC.RECONVERGENT B2 ;  /* 0x0000000000027941 */ /* 0x000fea0003800200 */
.L_x_45962:
[----:B------:R-:W-:Y:S01]  /*20020*/  LOP3.LUT R6, R8, R87, R129, 0x96, !PT ;  /* 0x0000005708067212 */ /* 0x000fe200078e9681 */
[----:B------:R-:W-:-:S04]  /*20030*/  IMAD.WIDE.U32 R156, R5, -0x326172a9, RZ ;  /* 0xcd9e8d57059c7825 */ /* 0x000fc800078e00ff */
[----:B------:R-:W-:Y:S01]  /*20040*/  IMAD.WIDE.U32 R150, R6, -0x326172a9, RZ ;  /* 0xcd9e8d5706967825 */ /* 0x000fe200078e00ff */
[----:B------:R-:W-:-:S03]  /*20050*/  LOP3.LUT R6, R0, R157, R128, 0x96, !PT ;  /* 0x0000009d00067212 */ /* 0x000fc600078e9680 */
[----:B------:R-:W-:Y:S01]  /*20060*/  IMAD.MOV.U32 R39, RZ, RZ, R152 ;  /* 0x000000ffff277224 */ /* 0x000fe200078e0098 */
[----:B------:R-:W-:Y:S01]  /*20070*/  LOP3.LUT R7, R113, R156, R151, 0x96, !PT ;  /* 0x0000009c71077212 */ /* 0x000fe200078e9697 */
[----:B------:R-:W-:-:S04]  /*20080*/  IMAD.WIDE.U32 R156, R6, -0x2daee0ad, RZ ;  /* 0xd2511f53069c7825 */ /* 0x000fc800078e00ff */
        /* <DEDUP_REMOVED lines=36> */
.L_x_45960:
[----:B------:R-:W-:Y:S05]  /*202d0*/  BSYNC.RECONVERGENT B1 ;  /* 0x0000000000017941 */ /* 0x000fea0003800200 */
.L_x_45959:
        /* <DEDUP_REMOVED lines=9> */
.L_x_45932:
[----:B------:R-:W-:Y:S05]  /*20370*/  BSYNC.RECONVERGENT B0 ;  /* 0x0000000000007941 */ /* 0x000fea0003800200 */
.L_x_45909:
[----:B------:R-:W-:Y:S01]  /*20380*/  VIADD R87, R85, 0x140 ;  /* 0x0000014055577836 */ /* 0x000fe20000000000 */
[----:B------:R-:W-:Y:S03]  /*20390*/  BSSY.RECONVERGENT B0, `(.L_x_45964) ;  /* 0x0000010000007945 */ /* 0x000fe60003800200 */
[----:B------:R-:W-:-:S05]  /*203a0*/  IMAD.WIDE.U32 R86, R87, 0x10, R154 ;  /* 0x0000001057567825 */ /* 0x000fca00078e009a */
[----:B-----5:R0:W-:Y:S01]  /*203b0*/  STG.E.128 desc[UR6][R86.64], R36 ;  /* 0x0000002456007986 */ /* 0x0201e2000c101d06 */
[----:B------:R-:W-:Y:S05]  /*203c0*/  @!P1 BRA `(.L_x_45965) ;  /* 0x0000000000309947 */ /* 0x000fea0003800000 */
[----:B------:R-:W1:Y:S01]  /*203d0*/  LDC.64 R150, c[0x0][0x3b0] ;  /* 0x0000ec00ff967b82 */ /* 0x000e620000000a00 */
[----:B0-----:R-:W-:Y:S02]  /*203e0*/  IADD3 R86, PT, PT, R84, 0x140, RZ ;  /* 0x0000014054567810 */ /* 0x001fe40007ffe0ff */
[----:B------:R-:W-:-:S03]  /*203f0*/  LOP3.LUT R87, R117, 0xffff, RZ, 0xc0, !PT ;  /* 0x0000ffff75577812 */ /* 0x000fc600078ec0ff */
[----:B-1----:R-:W-:-:S04]  /*20400*/  IMAD.WIDE.U32 R150, R86, 0x4, R150 ;  /* 0x0000000456967825 */ /* 0x002fc800078e0096 */
[----:B------:R-:W-:-:S05]  /*20410*/  IMAD.U32 R86, R116, 0x10000, RZ ;  /* 0x0001000074567824 */ /* 0x000fca00078e00ff */
[----:B------:R-:W-:-:S04]  /*20420*/  LOP3.LUT R86, R86, 0xff0000, RZ, 0xc0, !PT ;  /* 0x00ff000056567812 */ /* 0x000fc800078ec0ff */
[----:B------:R-:W-:Y:S02]  /*20430*/  LEA R86, R87, R86, 0x18 ;  /* 0x0000005657567211 */ /* 0x000fe400078ec0ff */
[----:B------:R-:W-:-:S05]  /*20440*/  LOP3.LUT R87, R115, 0xff, RZ, 0xc0, !PT ;  /* 0x000000ff73577812 */ /* 0x000fca00078ec0ff */
[----:B------:R-:W-:Y:S01]  /*20450*/  IMAD R87, R87, 0x100, R86 ;  /* 0x0000010057577824 */ /* 0x000fe200078e0256 */
[----:B------:R-:W-:-:S04]  /*20460*/  LOP3.LUT R86, R114, 0xff, RZ, 0xc0, !PT ;  /* 0x000000ff72567812 */ /* 0x000fc800078ec0ff */
[----:B------:R-:W-:-:S05]  /*20470*/  IADD3 R86, PT, PT, R87, R86, RZ ;  /* 0x0000005657567210 */ /* 0x000fca0007ffe0ff */
[----:B------:R1:W-:Y:S02]  /*20480*/  STG.E desc[UR6][R150.64], R86 ;  /* 0x0000005696007986 */ /* 0x0003e4000c101906 */
.L_x_45965:
[----:B------:R-:W-:Y:S05]  /*20490*/  BSYNC.RECONVERGENT B0 ;  /* 0x0000000000007941 */ /* 0x000fea0003800200 */
.L_x_45964:
[----:B------:R-:W-:Y:S01]  /*204a0*/  BSSY.RECONVERGENT B0, `(.L_x_45966) ;  /* 0x0000006000007945 */ /* 0x000fe20003800200 */
[----:B------:R-:W-:-:S03]  /*204b0*/  VIADD R149, R84, 0x160 ;  /* 0x0000016054957836 */ /* 0x000fc60000000000 */
[----:B------:R-:W-:Y:S05]  /*204c0*/  @!P1 BRA `(.L_x_45967) ;  /* 0x00000000000c9947 */ /* 0x000fea0003800000 */
[----:B------:R-:W2:Y:S02]  /*204d0*/  LDC.64 R80, c[0x0][0x390] ;  /* 0x0000e400ff507b82 */ /* 0x000ea40000000a00 */
[----:B--2---:R-:W-:-:S06]  /*204e0*/  IMAD.WIDE.U32 R80, R149, 0x10, R80 ;  /* 0x0000001095507825 */ /* 0x004fcc00078e0050 */
[----:B------:R-:W5:Y:S02]  /*204f0*/  LDG.E.128 R80, desc[UR6][R80.64] ;  /* 0x0000000650507981 */ /* 0x000f64000c1e1d00 */
.L_x_45967:
[----:B------:R-:W-:Y:S05]  /*20500*/  BSYNC.RECONVERGENT B0 ;  /* 0x0000000000007941 */ /* 0x000fea0003800200 */
.L_x_45966:
[----:B------:R-:W-:Y:S01]  /*20510*/  BSSY.RECONVERGENT B0, `(.L_x_45968) ;  /* 0x00002be000007945 */ /* 0x000fe20003800200 */
[----:B-1----:R-:W-:-:S03]  /*20520*/  IADD3 R150, PT, PT, R85, 0x160, RZ ;  /* 0x0000016055967810 */ /* 0x002fc60007ffe0ff */
[----:B------:R-:W-:Y:S05]  /*20530*/  @!P0 BRA `(.L_x_45969) ;  /* 0x0000001400988947 */ /* 0x000fea0003800000 */
        /* <DEDUP_REMOVED lines=24> */
.L_x_45974:
        /* <DEDUP_REMOVED lines=13> */
.L_x_45976:
[----:B------:R-:W-:Y:S05]  /*20790*/  BSYNC.RECONVERGENT B3 ;  /* 0x0000000000037941 */ /* 0x000fea0003800200 */
.L_x_45975:
        /* <DEDUP_REMOVED lines=42> */
[----:B------:R-:W-:-:S07]  /*20a40*/  MOV R120, R156 ;  /* 0x0000009c00787202 */ /* 0x000fce0000000f00 */
.L_x_45973:
[----:B------:R-:W-:Y:S05]  /*20a50*/  BSYNC.RECONVERGENT B2 ;  /* 0x0000000000027941 */ /* 0x000fea0003800200 */
.L_x_45972:
        /* <DEDUP_REMOVED lines=10> */
.L_x_45971:
[----:B------:R-:W-:Y:S05]  /*20b00*/  BSYNC.RECONVERGENT B1 ;  /* 0x0000000000017941 */ /* 0x000fea0003800200 */
.L_x_45970:
        /* <DEDUP_REMOVED lines=20> */
.L_x_45981:
        /* <DEDUP_REMOVED lines=13> */
.L_x_45983:
[----:B------:R-:W-:Y:S05]  /*20d20*/  BSYNC.RECONVERGENT B3 ;  /* 0x0000000000037941 */ /* 0x000fea0003800200 */
.L_x_45982:
[----:B------:R-:W-:Y:S01]  /*20d30*/  LOP3.LUT R6, R8, R153, R129, 0x96, !PT ;  /* 0x0000009908067212 */ /* 0x000fe200078e9681 */
[----:B------:R-:W-:-:S04]  /*20d40*/  IMAD.WIDE.U32 R158, R5, -0x326172a9, RZ ;  /* 0xcd9e8d57059e7825 */ /* 0x000fc800078e00ff */
        /* <DEDUP_REMOVED lines=39> */
[----:B------:R-:W-:Y:S02]  /*20fc0*/  LOP3.LUT R6, R14, R152, R157, 0x96, !PT ;  /* 0x000000980e067212 */ /* 0x000fe400078e969d */
[----:B------:R-:W-:-:S07]  /*20fd0*/  MOV R152, R120 ;  /* 0x0000007800987202 */ /* 0x000fce0000000f00 */
.L_x_45980:
[----:B------:R-:W-:Y:S05]  /*20fe0*/  BSYNC.RECONVERGENT B2 ;  /* 0x0000000000027941 */ /* 0x000fea0003800200 */
.L_x_45979:
        /* <DEDUP_REMOVED lines=10> */
.L_x_45978:
[----:B------:R-:W-:Y:S05]  /*21090*/  BSYNC.RECONVERGENT B1 ;  /* 0x0000000000017941 */ /* 0x000fea0003800200 */
.L_x_45977:
        /* <DEDUP_REMOVED lines=20> */
.L_x_45988:
        /* <DEDUP_REMOVED lines=13> */
.L_x_45990:
[----:B------:R-:W-:Y:S05]  /*212b0*/  BSYNC.RECONVERGENT B3 ;  /* 0x0000000000037941 */ /* 0x000fea0003800200 */
.L_x_45989:
[----:B------:R-:W-:Y:S01]  /*212c0*/  LOP3.LUT R6, R8, R121, R129, 0x96, !PT ;  /* 0x0000007908067212 */ /* 0x000fe200078e9681 */
[----:B------:R-:W-:-:S04]  /*212d0*/  IMAD.WIDE.U32 R156, R5, -0x326172a9, RZ ;  /* 0xcd9e8d57059c7825 */ /* 0x000fc800078e00ff */
[----:B------:R-:W-:Y:S02]  /*212e0*/  HFMA2 R151, -RZ, RZ, 0, 0 ;  /* 0x00000000ff977431 */ /* 0x000fe400000001ff */
        /* <DEDUP_REMOVED lines=40> */
.L_x_45987:
[----:B------:R-:W-:Y:S05]  /*21570*/  BSYNC.RECONVERGENT B2 ;  /* 0x0000000000027941 */ /* 0x000fea0003800200 */
.L_x_45986:
        /* <DEDUP_REMOVED lines=10> */
.L_x_45985:
[----:B------:R-:W-:Y:S05]  /*21620*/  BSYNC.RECONVERGENT B1 ;  /* 0x0000000000017941 */ /* 0x000fea0003800200 */
.L_x_45984:
        /* <DEDUP_REMOVED lines=19> */
.L_x_45994:
        /* <DEDUP_REMOVED lines=13> */
.L_x_45996:
[----:B------:R-:W-:Y:S05]  /*21830*/  BSYNC.RECONVERGENT B2 ;  /* 0x0000000000027941 */ /* 0x000fea0003800200 */
.L_x_45995:
        /* <DEDUP_REMOVED lines=42> */
.L_x_45993:
[----:B------:R-:W-:Y:S05]  /*21ae0*/  BSYNC.RECONVERGENT B1 ;  /* 0x0000000000017941 */ /* 0x000fea0003800200 */
.L_x_45992:
        /* <DEDUP_REMOVED lines=11> */
.L_x_45969:
        /* <DEDUP_REMOVED lines=21> */
.L_x_46001:
        /* <DEDUP_REMOVED lines=13> */
.L_x_46003:
[----:B------:R-:W-:Y:S05]  /*21dc0*/  BSYNC.RECONVERGENT B3 ;  /* 0x0000000000037941 */ /* 0x000fea0003800200 */
.L_x_46002:
        /* <DEDUP_REMOVED lines=43> */
.L_x_46000:
[----:B------:R-:W-:Y:S05]  /*22080*/  BSYNC.RECONVERGENT B2 ;  /* 0x0000000000027941 */ /* 0x000fea0003800200 */
.L_x_45999:
        /* <DEDUP_REMOVED lines=9> */
.L_x_45998:
[----:B------:R-:W-:Y:S05]  /*22120*/  BSYNC.RECONVERGENT B1 ;  /* 0x0000000000017941 */ /* 0x000fea0003800200 */
.L_x_45997:
        /* <DEDUP_REMOVED lines=17> */
.L_x_46008:
        /* <DEDUP_REMOVED lines=13> */
.L_x_46010:
[----:B------:R-:W-:Y:S05]  /*22310*/  BSYNC.RECONVERGENT B3 ;  /* 0x0000000000037941 */ /* 0x000fea0003800200 */
.L_x_46009:
[----:B------:R-:W-:Y:S01]  /*22320*/  LOP3.LUT R6, R8, R87, R129, 0x96, !PT ;  /* 0x0000005708067212 */ /* 0x000fe200078e9681 */
[----:B------:R-:W-:Y:S01]  /*22330*/  IMAD.WIDE.U32 R152, R5, -0x326172a9, RZ ;  /* 0xcd9e8d5705987825 */ /* 0x000fe200078e00ff */
[----:B------:R-:W-:-:S03]  /*22340*/  MOV R85, R126 ;  /* 0x0000007e00557202 */ /* 0x000fc60000000f00 */
        /* <DEDUP_REMOVED lines=37> */
[----:B------:R-:W-:-:S04]  /*225a0*/  IMAD.WIDE.U32 R120, R6, -0x2daee0ad, RZ ;  /* 0xd2511f5306787825 */ /* 0x000fc800078e00ff */
[----:B------:R-:W-:Y:S01]  /*225b0*/  IMAD.MOV.U32 R126, RZ, RZ, R120 ;  /* 0x000000ffff7e7224 */ /* 0x000fe200078e0078 */
[----:B------:R-:W-:-:S07]  /*225c0*/  LOP3.LUT R6, R14, R86, R121, 0x96, !PT ;  /* 0x000000560e067212 */ /* 0x000fce00078e9679 */
.L_x_46007:
[----:B------:R-:W-:Y:S05]  /*225d0*/  BSYNC.RECONVERGENT B2 ;  /* 0x0000000000027941 */ /* 0x000fea0003800200 */
.L_x_46006:
[----:B------:R-:W-:Y:S01]  /*225e0*/  I2FP.F32.U32 R86, R85 ;  /* 0x0000005500567245 */ /* 0x000fe20000201000 */
[----:B------:R-:W-:-:S04]  /*225f0*/  IMAD.MOV.U32 R85, RZ, RZ, 0x2f800000 ;  /* 0x2f800000ff557424 */ /* 0x000fc800078e00ff */
[----:B------:R-:W-:-:S05]  /*22600*/  FFMA.FTZ R85, R86, R85, 1.1641532182693481445e-10 ;  /* 0x2f00000056557423 */ /* 0x000fca0000010055 */
[----:B------:R-:W-:Y:S01]  /*22610*/  FSETP.GTU.FTZ.AND P0, PT, R85, UR8, PT ;  /* 0x0000000855007c0b */ /* 0x000fe2000bf1c000 */
[----:B-----5:R-:W-:-:S03]  /*22620*/  FMUL.FTZ R85, R81, UR11 ;  /* 0x0000000b51557c20 */ /* 0x020fc60008410000 */
[----:B------:R-:W-:Y:S01]  /*22630*/  SEL R86, RZ, 0x1, P0 ;  /* 0x00000001ff567807 */ /* 0x000fe20000000000 */
[----:B------:R-:W-:-:S03]  /*22640*/  FMUL.FTZ R85, R85, UR10 ;  /* 0x0000000a55557c20 */ /* 0x000fc60008410000 */
[----:B------:R-:W-:Y:S02]  /*22650*/  PRMT R115, R86, 0x7610, R115 ;  /* 0x0000761056737816 */ /* 0x000fe40000000073 */
[----:B------:R-:W-:-:S07]  /*22660*/  FSEL R85, R85, RZ, !P0 ;  /* 0x000000ff55557208 */ /* 0x000fce0004000000 */
.L_x_46005:
[----:B------:R-:W-:Y:S05]  /*22670*/  BSYNC.RECONVERGENT B1 ;  /* 0x0000000000017941 */ /* 0x000fea0003800200 */
.L_x_46004:
        /* <DEDUP_REMOVED lines=17> */
.L_x_46015:
        /* <DEDUP_REMOVED lines=13> */
.L_x_46017:
[----:B------:R-:W-:Y:S05]  /*22860*/  BSYNC.RECONVERGENT B3 ;  /* 0x0000000000037941 */ /* 0x000fea0003800200 */
.L_x_46016:
        /* <DEDUP_REMOVED lines=43> */
.L_x_46014:
[----:B------:R-:W-:Y:S05]  /*22b20*/  BSYNC.RECONVERGENT B2 ;  /* 0x0000000000027941 */ /* 0x000fea0003800200 */
.L_x_46013:
        /* <DEDUP_REMOVED lines=9> */
.L_x_46012:
[----:B------:R-:W-:Y:S05]  /*22bc0*/  BSYNC.RECONVERGENT B1 ;  /* 0x0000000000017941 */ /* 0x000fea0003800200 */
.L_x_46011:
        /* <DEDUP_REMOVED lines=16> */
.L_x_46020:
        /* <DEDUP_REMOVED lines=13> */
.L_x_46022:
[----:B------:R-:W-:Y:S05]  /*22da0*/  BSYNC.RECONVERGENT B2 ;  /* 0x0000000000027941 */ /* 0x000fea0003800200 */
.L_x_46021:
        /* <DEDUP_REMOVED lines=42> */
.L_x_46019:
[----:B------:R-:W-:Y:S05]  /*23050*/  BSYNC.RECONVERGENT B1 ;  /* 0x0000000000017941 */ /* 0x000fea0003800200 */
.L_x_46018:
        /* <DEDUP_REMOVED lines=9> */
.L_x_45991:
[----:B------:R-:W-:Y:S05]  /*230f0*/  BSYNC.RECONVERGENT B0 ;  /* 0x0000000000007941 */ /* 0x000fea0003800200 */
.L_x_45968:
[----:B------:R-:W-:Y:S01]  /*23100*/  FADD.FTZ R14, RZ, R76 ;  /* 0x0000004cff0e7221 */ /* 0x000fe20000010000 */
[----:B------:R-:W0:Y:S01]  /*23110*/  S2R R13, SR_TID.X ;  /* 0x00000000000d7919 */ /* 0x000e220000002100 */
[----:B------:R-:W-:Y:S01]  /*23120*/  IMAD.WIDE.U32 R150, R150, 0x10, R154 ;  /* 0x0000001096967825 */ /* 0x000fe200078e009a */
[----:B------:R-:W-:Y:S03]  /*23130*/  BSSY.RECONVERGENT B0, `(.L_x_46023) ;  /* 0x000003d000007945 */ /* 0x000fe60003800200 */
[----:B------:R-:W-:Y:S01]  /*23140*/  FADD.FTZ R11, R14, R77 ;  /* 0x0000004d0e0b7221 */ /* 0x000fe20000010000 */
[----:B-----5:R1:W-:Y:S03]  /*23150*/  STG.E.128 desc[UR6][R150.64], R84 ;  /* 0x0000005496007986 */ /* 0x0203e6000c101d06 */
        /* <DEDUP_REMOVED lines=47> */
[----:B------:R-:W0:Y:S01]  /*23450*/  LDC.64 R14, c[0x0][0x3b0] ;  /* 0x0000ec00ff0e7b82 */ /* 0x000e220000000a00 */
[----:B------:R-:W-:Y:S01]  /*23460*/  IMAD.U32 R17, R116, 0x10000, RZ ;  /* 0x0001000074117824 */ /* 0x000fe200078e00ff */
        /* <DEDUP_REMOVED lines=9> */
.L_x_46024:
[----:B------:R-:W-:Y:S05]  /*23500*/  BSYNC.RECONVERGENT B0 ;  /* 0x0000000000007941 */ /* 0x000fea0003800200 */
.L_x_46023:
        /* <DEDUP_REMOVED lines=120> */
.L_x_46040:
        /* <DEDUP_REMOVED lines=20> */
[----:B------:R-:W-:Y:S02]  /*23dd0*/  IMAD R12, R9, R12, RZ ;  /* 0x0000000c090c7224 */ /* 0x000fe400078e02ff */
[C---:B------:R-:W-:Y:S01]  /*23de0*/  FADD.FTZ R9, -R4.reuse, R36 ;  /* 0x0000002404097221 */ /* 0x040fe20000010100 */
[----:B------:R-:W-:Y:S01]  /*23df0*/  FADD.FTZ R21, -R4, R38 ;  /* 0x0000002604157221 */ /* 0x000fe20000010100 */
[----:B------:R-:W-:-:S02]  /*23e00*/  HADD2.F32 R36, -RZ, R116.H1_H1 ;  /* 0x30000074ff247230 */ /* 0x000fc40000004100 */
[C---:B------:R-:W-:Y:S01]  /*23e10*/  FADD.FTZ R72, -R4.reuse, R72 ;  /* 0x0000004804487221 */ /* 0x040fe20000010100 */
[C---:B------:R-:W-:Y:S01]  /*23e20*/  FMUL.FTZ R38, R11.reuse, R16 ;  /* 0x000000100b267220 */ /* 0x040fe20000410000 */
[C---:B------:R-:W-:Y:S01]  /*23e30*/  FADD.FTZ R78, -R4.reuse, R78 ;  /* 0x0000004e044e7221 */ /* 0x040fe20000010100 */
[C---:B------:R-:W-:Y:S01]  /*23e40*/  FADD.FTZ R76, -R4.reuse, R76 ;  /* 0x0000004c044c7221 */ /* 0x040fe20000010100 */
[C---:B------:R-:W-:Y:S01]  /*23e50*/  FADD.FTZ R18, -R4.reuse, R79 ;  /* 0x0000004f04127221 */ /* 0x040fe20000010100 */
[C---:B------:R-:W-:Y:S01]  /*23e60*/  FADD.FTZ R160, -R4.reuse, R49 ;  /* 0x0000003104a07221 */ /* 0x040fe20000010100 */
[C---:B------:R-:W-:Y:S01]  /*23e70*/  FADD.FTZ R106, -R4.reuse, R74 ;  /* 0x0000004a046a7221 */ /* 0x040fe20000010100 */
[----:B------:R-:W-:Y:S01]  /*23e80*/  FADD.FTZ R164, -R4, R45 ;  /* 0x0000002d04a47221 */ /* 0x000fe20000010100 */
[----:B------:R-:W-:Y:S01]  /*23e90*/  SHF.R.S32.HI R49, RZ, 0x1f, R12 ;  /* 0x0000001fff317819 */ /* 0x000fe2000001140c */
        /* <DEDUP_REMOVED lines=39> */
[----:B------:R-:W-:Y:S01]  /*24110*/  FMUL.FTZ R36, R11, R72 ;  /* 0x000000480b247220 */ /* 0x000fe20000410000 */
[----:B------:R-:W-:-:S02]  /*24120*/  HADD2.F32 R39, -RZ, R114.H1_H1 ;  /* 0x30000072ff277230 */ /* 0x000fc40000004100 */
[C---:B------:R-:W-:Y:S01]  /*24130*/  FMUL.FTZ R53, R11.reuse, R78 ;  /* 0x0000004e0b357220 */ /* 0x040fe20000410000 */
[----:B------:R-:W-:Y:S01]  /*24140*/  HADD2.F32 R51, -RZ, R96.H0_H0 ;  /* 0x20000060ff337230 */ /* 0x000fe20000004100 */
[----:B------:R-:W0:Y:S01]  /*24150*/  LDC.64 R72, c[0x0][0x428] ;  /* 0x00010a00ff487b82 */ /* 0x000e220000000a00 */
[----:B------:R-:W-:Y:S02]  /*24160*/  HADD2.F32 R4, -RZ, R117.H1_H1 ;  /* 0x30000075ff047230 */ /* 0x000fe40000004100 */
[C---:B------:R-:W-:Y:S01]  /*24170*/  FMUL.FTZ R76, R11.reuse, R76 ;  /* 0x0000004c0b4c7220 */ /* 0x040fe20000410000 */
[----:B------:R-:W-:Y:S02]  /*24180*/  HADD2.F32 R19, -RZ, R144.H1_H1 ;  /* 0x30000090ff137230 */ /* 0x000fe40000004100 */
[----:B------:R-:W-:Y:S01]  /*24190*/  FMUL.FTZ R78, R11, R18 ;  /* 0x000000120b4e7220 */ /* 0x000fe20000410000 */
[----:B------:R-:W-:Y:S01]  /*241a0*/  LEA.HI R49, R49, R12, RZ, 0x2 ;  /* 0x0000000c31317211 */ /* 0x000fe200078f10ff */
[----:B------:R-:W-:-:S02]  /*241b0*/  HADD2.F32 R37, -RZ, R115.H1_H1 ;  /* 0x30000073ff257230 */ /* 0x000fc40000004100 */
[----:B------:R-:W-:Y:S01]  /*241c0*/  FFMA.FTZ R16, R76, R39, R51 ;  /* 0x000000274c107223 */ /* 0x000fe20000010033 */
[----:B------:R-:W-:Y:S02]  /*241d0*/  HADD2.F32 R12, -RZ, R97.H0_H0 ;  /* 0x20000061ff0c7230 */ /* 0x000fe40000004100 */
[----:B------:R-:W-:Y:S01]  /*241e0*/  FFMA.FTZ R19, R78, R4, R19 ;  /* 0x000000044e137223 */ /* 0x000fe20000010013 */
[--C-:B------:R-:W-:Y:S02]  /*241f0*/  HADD2.F32 R4, -RZ, R130.reuse.H1_H1 ;  /* 0x30000082ff047230 */ /* 0x100fe40000004100 */
[----:B------:R-:W-:Y:S01]  /*24200*/  FMUL.FTZ R108, R11, R108 ;  /* 0x0000006c0b6c7220 */ /* 0x000fe20000410000 */
[----:B------:R-:W-:Y:S02]  /*24210*/  HADD2.F32 R39, -RZ, R145.H1_H1 ;  /* 0x30000091ff277230 */ /* 0x000fe40000004100 */
[----:B------:R-:W-:Y:S01]  /*24220*/  FFMA.FTZ R18, R53, R37, R12 ;  /* 0x0000002535127223 */ /* 0x000fe2000001000c */
[----:B------:R-:W-:-:S02]  /*24230*/  HADD2.F32 R12, -RZ, R130.H0_H0 ;  /* 0x20000082ff0c7230 */ /* 0x000fc40000004100 */
[----:B------:R-:W-:Y:S01]  /*24240*/  FMUL.FTZ R20, R11, R20 ;  /* 0x000000140b147220 */ /* 0x000fe20000410000 */
[----:B------:R-:W-:Y:S02]  /*24250*/  HADD2.F32 R37, -RZ, R145.H0_H0 ;  /* 0x20000091ff257230 */ /* 0x000fe40000004100 */
[----:B------:R-:W-:Y:S01]  /*24260*/  FFMA.FTZ R39, R108, R4, R39 ;  /* 0x000000046c277223 */ /* 0x000fe20000010027 */
[----:B------:R-:W-:Y:S01]  /*24270*/  LOP3.LUT R4, R13, 0x1f, RZ, 0xc0, !PT ;  /* 0x0000001f0d047812 */ /* 0x000fe200078ec0ff */
[----:B------:R-:W-:Y:S02]  /*24280*/  HADD2.F32 R53, -RZ, R127.H0_H0 ;  /* 0x2000007fff357230 */ /* 0x000fe40000004100 */
[C---:B------:R-:W-:Y:S01]  /*24290*/  FMUL.FTZ R59, R11.reuse, R56 ;  /* 0x000000380b3b7220 */ /* 0x040fe20000410000 */
[----:B------:R-:W-:Y:S01]  /*242a0*/  FFMA.FTZ R37, R20, R12, R37 ;  /* 0x0000000c14257223 */ /* 0x000fe20000010025 */
[----:B------:R-:W-:Y:S01]  /*242b0*/  FMUL.FTZ R20, R11, R44 ;  /* 0x0000002c0b147220 */ /* 0x000fe20000410000 */
[----:B------:R-:W-:Y:S01]  /*242c0*/  LEA.HI.SX32 R44, R49, R4, 0x1e ;  /* 0x00000004312c7211 */ /* 0x000fe200078ff2ff */
[----:B------:R-:W-:-:S02]  /*242d0*/  HADD2.F32 R55, -RZ, R94.H0_H0 ;  /* 0x2000005eff377230 */ /* 0x000fc40000004100 */
[C---:B------:R-:W-:Y:S01]  /*242e0*/  FMUL.FTZ R56, R11.reuse, R54 ;  /* 0x000000360b387220 */ /* 0x040fe20000410000 */
[C---:B------:R-:W-:Y:S01]  /*242f0*/  FMUL.FTZ R54, R11.reuse, R41 ;  /* 0x000000290b367220 */ /* 0x040fe20000410000 */
[----:B------:R-:W-:Y:S01]  /*24300*/  HADD2.F32 R51, -RZ, R127.H1_H1 ;  /* 0x3000007fff337230 */ /* 0x000fe20000004100 */
[----:B------:R-:W-:Y:S01]  /*24310*/  IADD3 R41, PT, PT, R44, 0x20, RZ ;  /* 0x000000202c297810 */ /* 0x000fe20007ffe0ff */
[----:B------:R-:W-:Y:S02]  /*24320*/  HADD2.F32 R38, -RZ, R95.H0_H0 ;  /* 0x2000005fff267230 */ /* 0x000fe40000004100 */
[C---:B------:R-:W-:Y:S01]  /*24330*/  FMUL.FTZ R57, R11.reuse, R106 ;  /* 0x0000006a0b397220 */ /* 0x040fe20000410000 */
[----:B------:R-:W-:Y:S01]  /*24340*/  FFMA.FTZ R36, R36, R53, R55 ;  /* 0x0000003524247223 */ /* 0x000fe20000010037 */
[C---:B------:R-:W-:Y:S01]  /*24350*/  FMUL.FTZ R55, R11.reuse, R42 ;  /* 0x0000002a0b377220 */ /* 0x040fe20000410000 */
[----:B------:R-:W-:Y:S01]  /*24360*/  FMUL.FTZ R65, R11, R43 ;  /* 0x0000002b0b417220 */ /* 0x000fe20000410000 */
[----:B------:R-:W-:-:S02]  /*24370*/  HADD2.F32 R12, -RZ, R137.H0_H0 ;  /* 0x20000089ff0c7230 */ /* 0x000fc40000004100 */
[----:B------:R-:W-:Y:S01]  /*24380*/  FMUL.FTZ R53, R11, R40 ;  /* 0x000000280b357220 */ /* 0x000fe20000410000 */
[----:B------:R-:W-:Y:S02]  /*24390*/  HADD2.F32 R13, -RZ, R92.H0_H0 ;  /* 0x2000005cff0d7230 */ /* 0x000fe40000004100 */
[----:B------:R-:W-:Y:S01]  /*243a0*/  FFMA.FTZ R38, R57, R51, R38 ;  /* 0x0000003339267223 */ /* 0x000fe20000010026 */
[----:B0-----:R-:W-:-:S04]  /*243b0*/  IMAD.WIDE.U32 R42, R44, 0x10, R72 ;  /* 0x000000102c2a7825 */ /* 0x001fc800078e0048 */
[C---:B------:R-:W-:Y:S01]  /*243c0*/  FMUL.FTZ R68, R11.reuse, R68 ;  /* 0x000000440b447220 */ /* 0x040fe20000410000 */
[----:B------:R-:W-:Y:S01]  /*243d0*/  FMUL.FTZ R51, R11, R46 ;  /* 0x0000002e0b337220 */ /* 0x000fe20000410000 */
[----:B------:R-:W-:Y:S01]  /*243e0*/  SHF.R.U32.HI R67, RZ, 0x10, R125 ;  /* 0x00000010ff437819 */ /* 0x000fe2000001167d */
[----:B------:R-:W-:Y:S01]  /*243f0*/  IMAD.WIDE.U32 R40, R41, 0x10, R72 ;  /* 0x0000001029287825 */ /* 0x000fe200078e0048 */
[----:B------:R0:W-:Y:S03]  /*24400*/  STG.E.128 desc[UR6][R42.64], R16 ;  /* 0x000000102a007986 */ /* 0x0001e6000c101d06 */
[----:B------:R-:W-:Y:S01]  /*24410*/  FFMA.FTZ R12, R68, R12, R13 ;  /* 0x0000000c440c7223 */ /* 0x000fe2000001000d */
[----:B------:R-:W-:Y:S01]  /*24420*/  SHF.R.U32.HI R68, RZ, 0x10, R93 ;  /* 0x00000010ff447819 */ /* 0x000fe2000001165d */
[C---:B------:R-:W-:Y:S01]  /*24430*/  FMUL.FTZ R61, R11.reuse, R14 ;  /* 0x0000000e0b3d7220 */ /* 0x040fe20000410000 */
[----:B------:R1:W-:Y:S01]  /*24440*/  STG.E.128 desc[UR6][R40.64], R36 ;  /* 0x0000002428007986 */ /* 0x0003e2000c101d06 */
[----:B------:R-:W-:Y:S01]  /*24450*/  SHF.R.U64 R13, R124, 0x10, R125 ;  /* 0x000000107c0d7819 */ /* 0x000fe2000000127d */
[C---:B------:R-:W-:Y:S01]  /*24460*/  FMUL.FTZ R57, R11.reuse, R52 ;  /* 0x000000340b397220 */ /* 0x040fe20000410000 */
[----:B------:R-:W-:Y:S01]  /*24470*/  SHF.R.U64 R46, R92, 0x10, R93 ;  /* 0x000000105c2e7819 */ /* 0x000fe2000000125d */
        /* <DEDUP_REMOVED lines=10> */
[----:B0-----:R-:W-:Y:S01]  /*24520*/  SHF.R.U64 R42, R122, 0x10, R123 ;  /* 0x000000107a2a7819 */ /* 0x001fe2000000127b */
[C---:B------:R-:W-:Y:S01]  /*24530*/  FMUL.FTZ R150, R11.reuse, R150 ;  /* 0x000000960b967220 */ /* 0x040fe20000410000 */
[C---:B------:R-:W-:Y:S01]  /*24540*/  FMUL.FTZ R152, R11.reuse, R152 ;  /* 0x000000980b987220 */ /* 0x040fe20000410000 */
[C---:B------:R-:W-:Y:S01]  /*24550*/  FMUL.FTZ R58, R11.reuse, R58 ;  /* 0x0000003a0b3a7220 */ /* 0x040fe20000410000 */
[----:B-1----:R-:W-:Y:S01]  /*24560*/  SHF.R.U64 R39, R90, 0x10, R91 ;  /* 0x000000105a277819 */ /* 0x002fe2000000125b */
        /* <DEDUP_REMOVED lines=16> */
[----:B------:R-:W-:Y:S01]  /*24670*/  HADD2.F32 R11, -RZ, R137.H1_H1 ;  /* 0x30000089ff0b7230 */ /* 0x000fe20000004100 */
[C---:B------:R-:W-:Y:S01]  /*24680*/  IADD3 R77, PT, PT, R44.reuse, 0x60, RZ ;  /* 0x000000602c4d7810 */ /* 0x040fe20007ffe0ff */
[----:B------:R-:W-:Y:S01]  /*24690*/  HADD2.F32 R15, -RZ, R93.H0_H0 ;  /* 0x2000005dff0f7230 */ /* 0x000fe20000004100 */
[C---:B------:R-:W-:Y:S01]  /*246a0*/  IADD3 R109, PT, PT, R44.reuse, 0xa0, RZ ;  /* 0x000000a02c6d7810 */ /* 0x040fe20007ffe0ff */
[----:B------:R-:W-:Y:S01]  /*246b0*/  HADD2.F32 R17, -RZ, R67.H0_H0 ;  /* 0x20000043ff117230 */ /* 0x000fe20000004100 */
[----:B------:R-:W-:Y:S01]  /*246c0*/  IADD3 R69, PT, PT, R44, 0xe0, RZ ;  /* 0x000000e02c457810 */ /* 0x000fe20007ffe0ff */
[----:B------:R-:W-:-:S02]  /*246d0*/  HADD2.F32 R19, -RZ, R68.H0_H0 ;  /* 0x20000044ff137230 */ /* 0x000fc40000004100 */
[----:B------:R-:W-:Y:S01]  /*246e0*/  FFMA.FTZ R14, R14, R11, R15 ;  /* 0x0000000b0e0e7223 */ /* 0x000fe2000001000f */
[----:B------:R-:W-:Y:S01]  /*246f0*/  HADD2.F32 R16, -RZ, R13.H0_H0 ;  /* 0x2000000dff107230 */ /* 0x000fe20000004100 */
[----:B------:R-:W-:Y:S01]  /*24700*/  IADD3 R79, PT, PT, R44, 0x160, RZ ;  /* 0x000001602c4f7810 */ /* 0x000fe20007ffe0ff */
[----:B------:R-:W-:Y:S02]  /*24710*/  HADD2.F32 R18, -RZ, R46.H0_H0 ;  /* 0x2000002eff127230 */ /* 0x000fe40000004100 */
[----:B------:R-:W-:Y:S01]  /*24720*/  FFMA.FTZ R15, R74, R17, R19 ;  /* 0x000000114a0f7223 */ /* 0x000fe20000010013 */
[----:B------:R-:W-:Y:S01]  /*24730*/  HADD2.F32 R37, -RZ, R42.H0_H0 ;  /* 0x2000002aff257230 */ /* 0x000fe20000004100 */
[----:B------:R-:W-:Y:S01]  /*24740*/  SHF.R.U64 R46, R102, 0x10, R103 ;  /* 0x00000010662e7819 */ /* 0x000fe20000001267 */
[----:B------:R-:W-:Y:S02]  /*24750*/  HADD2.F32 R39, -RZ, R39.H0_H0 ;  /* 0x20000027ff277230 */ /* 0x000fe40000004100 */
[----:B------:R-:W-:Y:S01]  /*24760*/  FFMA.FTZ R13, R61, R16, R18 ;  /* 0x000000103d0d7223 */ /* 0x000fe20000010012 */
[----:B------:R-:W-:-:S02]  /*24770*/  HADD2.F32 R45, -RZ, R138.H0_H0 ;  /* 0x2000008aff2d7230 */ /* 0x000fc40000004100 */
[----:B------:R-:W-:Y:S02]  /*24780*/  HADD2.F32 R47, -RZ, R90.H0_H0 ;  /* 0x2000005aff2f7230 */ /* 0x000fe40000004100 */
[----:B------:R-:W-:Y:S01]  /*24790*/  FFMA.FTZ R17, R110, R37, R39 ;  /* 0x000000256e117223 */ /* 0x000fe20000010027 */
[----:B------:R-:W-:Y:S01]  /*247a0*/  SHF.R.U32.HI R37, RZ, 0x10, R123 ;  /* 0x00000010ff257819 */ /* 0x000fe2000001167b */
[----:B------:R-:W-:Y:S01]  /*247b0*/  HADD2.F32 R11, -RZ, R138.H1_H1 ;  /* 0x3000008aff0b7230 */ /* 0x000fe20000004100 */
[----:B------:R-:W-:Y:S01]  /*247c0*/  SHF.R.U32.HI R39, RZ, 0x10, R91 ;  /* 0x00000010ff277819 */ /* 0x000fe2000001165b */
[----:B------:R-:W-:Y:S01]  /*247d0*/  FFMA.FTZ R16, R64, R45, R47 ;  /* 0x0000002d40107223 */ /* 0x000fe2000001002f */
[----:B------:R-:W-:Y:S01]  /*247e0*/  SHF.R.U64 R45, R118, 0x10, R119 ;  /* 0x00000010762d7819 */ /* 0x000fe20000001277 */
[----:B------:R-:W-:Y:S01]  /*247f0*/  HADD2.F32 R19, -RZ, R91.H0_H0 ;  /* 0x2000005bff137230 */ /* 0x000fe20000004100 */
[----:B------:R-:W-:Y:S01]  /*24800*/  SHF.R.U64 R47, R88, 0x10, R89 ;  /* 0x00000010582f7819 */ /* 0x000fe20000001259 */
[----:B------:R-:W-:-:S02]  /*24810*/  HADD2.F32 R37, -RZ, R37.H0_H0 ;  /* 0x20000025ff257230 */ /* 0x000fc40000004100 */
[----:B------:R-:W-:Y:S02]  /*24820*/  HADD2.F32 R39, -RZ, R39.H0_H0 ;  /* 0x20000027ff277230 */ /* 0x000fe40000004100 */
[----:B------:R-:W-:Y:S01]  /*24830*/  FFMA.FTZ R18, R66, R11, R19 ;  /* 0x0000000b42127223 */ /* 0x000fe20000010013 */
[----:B------:R-:W-:Y:S01]  /*24840*/  HADD2.F32 R45, -RZ, R45.H0_H0 ;  /* 0x2000002dff2d7230 */ /* 0x000fe20000004100 */
[----:B------:R-:W-:Y:S01]  /*24850*/  SHF.R.U32.HI R11, RZ, 0x10, R89 ;  /* 0x00000010ff0b7819 */ /* 0x000fe20000011659 */
[----:B------:R-:W-:Y:S02]  /*24860*/  HADD2.F32 R47, -RZ, R47.H0_H0 ;  /* 0x2000002fff2f7230 */ /* 0x000fe40000004100 */
[----:B------:R-:W-:Y:S01]  /*24870*/  FFMA.FTZ R19, R112, R37, R39 ;  /* 0x0000002570137223 */ /* 0x000fe20000010027 */
[----:B------:R-:W-:Y:S01]  /*24880*/  HADD2.F32 R41, -RZ, R139.H0_H0 ;  /* 0x2000008bff297230 */ /* 0x000fe20000004100 */
[----:B------:R-:W-:Y:S01]  /*24890*/  SHF.R.U32.HI R39, RZ, 0x10, R119 ;  /* 0x00000010ff277819 */ /* 0x000fe20000011677 */
[----:B------:R-:W-:-:S02]  /*248a0*/  HADD2.F32 R43, -RZ, R88.H0_H0 ;  /* 0x20000058ff2b7230 */ /* 0x000fc40000004100 */
[----:B------:R-:W-:Y:S01]  /*248b0*/  FFMA.FTZ R37, R120, R45, R47 ;  /* 0x0000002d78257223 */ /* 0x000fe2000001002f */
[----:B------:R-:W-:Y:S02]  /*248c0*/  HADD2.F32 R61, -RZ, R139.H1_H1 ;  /* 0x3000008bff3d7230 */ /* 0x000fe40000004100 */
[----:B------:R-:W-:Y:S02]  /*248d0*/  HADD2.F32 R67, -RZ, R89.H0_H0 ;  /* 0x20000059ff437230 */ /* 0x000fe40000004100 */
[----:B------:R-:W-:Y:S01]  /*248e0*/  FFMA.FTZ R36, R60, R41, R43 ;  /* 0x000000293c247223 */ /* 0x000fe2000001002b */
[----:B------:R-:W-:Y:S01]  /*248f0*/  HADD2.F32 R40, -RZ, R140.H0_H0 ;  /* 0x2000008cff287230 */ /* 0x000fe20000004100 */
[----:B------:R-:W-:Y:S01]  /*24900*/  SHF.R.U64 R41, R104, 0x10, R105 ;  /* 0x0000001068297819 */ /* 0x000fe20000001269 */
[----:B------:R-:W-:Y:S02]  /*24910*/  HADD2.F32 R42, -RZ, R34.H0_H0 ;  /* 0x20000022ff2a7230 */ /* 0x000fe40000004100 */
[----:B------:R-:W-:Y:S01]  /*24920*/  FFMA.FTZ R38, R62, R61, R67 ;  /* 0x0000003d3e267223 */ /* 0x000fe20000010043 */
[----:B------:R-:W-:Y:S01]  /*24930*/  HADD2.F32 R45, -RZ, R140.H1_H1 ;  /* 0x3000008cff2d7230 */ /* 0x000fe20000004100 */
[----:B------:R-:W-:Y:S01]  /*24940*/  SHF.R.U64 R43, R34, 0x10, R35 ;  /* 0x00000010222b7819 */ /* 0x000fe20000001223 */
[----:B------:R-:W-:-:S02]  /*24950*/  HADD2.F32 R47, -RZ, R35.H0_H0 ;  /* 0x20000023ff2f7230 */ /* 0x000fc40000004100 */
[----:B------:R-:W-:Y:S01]  /*24960*/  FFMA.FTZ R40, R59, R40, R42 ;  /* 0x000000283b287223 */ /* 0x000fe2000001002a */
[----:B------:R-:W-:Y:S01]  /*24970*/  SHF.R.U32.HI R61, RZ, 0x10, R105 ;  /* 0x00000010ff3d7819 */ /* 0x000fe20000011669 */
[----:B------:R-:W-:Y:S01]  /*24980*/  VIADD R113, R44, 0x40 ;  /* 0x000000402c717836 */ /* 0x000fe20000000000 */
[----:B------:R-:W-:Y:S01]  /*24990*/  SHF.R.U32.HI R67, RZ, 0x10, R35 ;  /* 0x00000010ff437819 */ /* 0x000fe20000011623 */
[----:B------:R-:W-:Y:S01]  /*249a0*/  FFMA.FTZ R42, R58, R45, R47 ;  /* 0x0000002d3a2a7223 */ /* 0x000fe2000001002f */
[----:B------:R-:W-:Y:S01]  /*249b0*/  SHF.R.U64 R45, R32, 0x10, R33 ;  /* 0x00000010202d7819 */ /* 0x000fe20000001221 */
[----:B------:R-:W-:Y:S01]  /*249c0*/  HADD2.F32 R41, -RZ, R41.H0_H0 ;  /* 0x20000029ff297230 */ /* 0x000fe20000004100 */
[----:B------:R-:W-:Y:S01]  /*249d0*/  SHF.R.U32.HI R47, RZ, 0x10, R103 ;  /* 0x00000010ff2f7819 */ /* 0x000fe20000011667 */
[----:B------:R-:W-:Y:S02]  /*249e0*/  HADD2.F32 R43, -RZ, R43.H0_H0 ;  /* 0x2000002bff2b7230 */ /* 0x000fe40000004100 */
[----:B------:R-:W-:-:S02]  /*249f0*/  HADD2.F32 R61, -RZ, R61.H0_H0 ;  /* 0x2000003dff3d7230 */ /* 0x000fc40000004100 */
[----:B------:R-:W-:Y:S02]  /*24a00*/  HADD2.F32 R67, -RZ, R67.H0_H0 ;  /* 0x20000043ff437230 */ /* 0x000fe40000004100 */
[----:B------:R-:W-:Y:S01]  /*24a10*/  FFMA.FTZ R41, R152, R41, R43 ;  /* 0x0000002998297223 */ /* 0x000fe2000001002b */
[----:B------:R-:W-:Y:S02]  /*24a20*/  HADD2.F32 R46, -RZ, R46.H0_H0 ;  /* 0x2000002eff2e7230 */ /* 0x000fe40000004100 */
[----:B------:R-:W-:Y:S02]  /*24a30*/  HADD2.F32 R45, -RZ, R45.H0_H0 ;  /* 0x2000002dff2d7230 */ /* 0x000fe40000004100 */
[----:B------:R-:W-:Y:S01]  /*24a40*/  FFMA.FTZ R43, R154, R61, R67 ;  /* 0x0000003d9a2b7223 */ /* 0x000fe20000010043 */
[----:B------:R-:W-:Y:S01]  /*24a50*/  HADD2.F32 R64, -RZ, R141.H0_H0 ;  /* 0x2000008dff407230 */ /* 0x000fe20000004100 */
[----:B------:R-:W-:Y:S01]  /*24a60*/  IADD3 R61, PT, PT, R44, 0x120, RZ ;  /* 0x000001202c3d7810 */ /* 0x000fe20007ffe0ff */
[----:B------:R-:W-:-:S02]  /*24a70*/  HADD2.F32 R62, -RZ, R32.H0_H0 ;  /* 0x20000020ff3e7230 */ /* 0x000fc40000004100 */
[----:B------:R-:W-:Y:S01]  /*24a80*/  FFMA.FTZ R45, R156, R46, R45 ;  /* 0x0000002e9c2d7223 */ /* 0x000fe2000001002d */
[----:B------:R-:W-:Y:S02]  /*24a90*/  HADD2.F32 R71, -RZ, R141.H1_H1 ;  /* 0x3000008dff477230 */ /* 0x000fe40000004100 */
[----:B------:R-:W-:Y:S02]  /*24aa0*/  HADD2.F32 R75, -RZ, R33.H0_H0 ;  /* 0x20000021ff4b7230 */ /* 0x000fe40000004100 */
[----:B------:R-:W-:-:S04]  /*24ab0*/  IMAD.WIDE.U32 R112, R113, 0x10, R72 ;  /* 0x0000001071707825 */ /* 0x000fc800078e0048 */
[----:B------:R-:W-:Y:S01]  /*24ac0*/  FFMA.FTZ R46, R56, R71, R75 ;  /* 0x00000047382e7223 */ /* 0x000fe2000001004b */
[----:B------:R-:W-:Y:S01]  /*24ad0*/  HADD2.F32 R39, -RZ, R39.H0_H0 ;  /* 0x20000027ff277230 */ /* 0x000fe20000004100 */
[----:B------:R0:W-:Y:S01]  /*24ae0*/  STG.E.128 desc[UR6][R112.64], R12 ;  /* 0x0000000c70007986 */ /* 0x0001e2000c101d06 */
[----:B------:R-:W-:Y:S01]  /*24af0*/  HADD2.F32 R11, -RZ, R11.H0_H0 ;  /* 0x2000000bff0b7230 */ /* 0x000fe20000004100 */
[----:B------:R-:W-:Y:S01]  /*24b00*/  SHF.R.U64 R56, R100, 0x10, R101 ;  /* 0x0000001064387819 */ /* 0x000fe20000001265 */
[----:B------:R-:W-:-:S04]  /*24b10*/  IMAD.WIDE.U32 R76, R77, 0x10, R72 ;  /* 0x000000104d4c7825 */ /* 0x000fc800078e0048 */
[----:B------:R-:W-:Y:S01]  /*24b20*/  FFMA.FTZ R39, R150, R39, R11 ;  /* 0x0000002796277223 */ /* 0x000fe2000001000b */
[C---:B------:R-:W-:Y:S01]  /*24b30*/  VIADD R111, R44.reuse, 0x80 ;  /* 0x000000802c6f7836 */ /* 0x040fe20000000000 */
[----:B------:R1:W-:Y:S01]  /*24b40*/  STG.E.128 desc[UR6][R76.64], R16 ;  /* 0x000000104c007986 */ /* 0x0003e2000c101d06 */
[C---:B------:R-:W-:Y:S01]  /*24b50*/  VIADD R107, R44.reuse, 0xc0 ;  /* 0x000000c02c6b7836 */ /* 0x040fe20000000000 */
[----:B------:R-:W-:Y:S01]  /*24b60*/  SHF.R.U32.HI R11, RZ, 0x10, R33 ;  /* 0x00000010ff0b7819 */ /* 0x000fe20000011621 */
[C---:B------:R-:W-:Y:S02]  /*24b70*/  VIADD R67, R44.reuse, 0x100 ;  /* 0x000001002c437836 */ /* 0x040fe40000000000 */
[----:B------:R-:W-:Y:S02]  /*24b80*/  VIADD R59, R44, 0x140 ;  /* 0x000001402c3b7836 */ /* 0x000fe40000000000 */
[----:B------:R-:W-:Y:S01]  /*24b90*/  FFMA.FTZ R44, R57, R64, R62 ;  /* 0x00000040392c7223 */ /* 0x000fe2000001003e */
[----:B------:R-:W-:Y:S01]  /*24ba0*/  IMAD.WIDE.U32 R110, R111, 0x10, R72 ;  /* 0x000000106f6e7825 */ /* 0x000fe200078e0048 */
[----:B------:R-:W-:-:S02]  /*24bb0*/  SHF.R.U64 R62, R30, 0x10, R31 ;  /* 0x000000101e3e7819 */ /* 0x000fc4000000121f */
[----:B0-----:R-:W-:Y:S01]  /*24bc0*/  SHF.R.U32.HI R12, RZ, 0x10, R101 ;  /* 0x00000010ff0c7819 */ /* 0x001fe20000011665 */
[----:B------:R-:W-:Y:S01]  /*24bd0*/  HADD2.F32 R13, -RZ, R56.H0_H0 ;  /* 0x20000038ff0d7230 */ /* 0x000fe20000004100 */
[----:B------:R0:W-:Y:S01]  /*24be0*/  STG.E.128 desc[UR6][R110.64], R36 ;  /* 0x000000246e007986 */ /* 0x0001e2000c101d06 */
[----:B------:R-:W-:Y:S02]  /*24bf0*/  HADD2.F32 R15, -RZ, R62.H0_H0 ;  /* 0x2000003eff0f7230 */ /* 0x000fe40000004100 */
[----:B------:R-:W-:Y:S02]  /*24c00*/  HADD2.F32 R47, -RZ, R47.H0_H0 ;  /* 0x2000002fff2f7230 */ /* 0x000fe40000004100 */
[----:B------:R-:W-:Y:S01]  /*24c10*/  HADD2.F32 R11, -RZ, R11.H0_H0 ;  /* 0x2000000bff0b7230 */ /* 0x000fe20000004100 */
[----:B-1----:R-:W-:Y:S01]  /*24c20*/  SHF.R.U32.HI R19, RZ, 0x10, R31 ;  /* 0x00000010ff137819 */ /* 0x002fe2000001161f */
[----:B------:R-:W-:Y:S02]  /*24c30*/  HADD2.F32 R17, -RZ, R12.H0_H0 ;  /* 0x2000000cff117230 */ /* 0x000fe40000004100 */
[----:B------:R-:W-:Y:S01]  /*24c40*/  FFMA.FTZ R13, R160, R13, R15 ;  /* 0x0000000da00d7223 */ /* 0x000fe2000001000f */
[----:B------:R-:W-:-:S04]  /*24c50*/  IMAD.WIDE.U32 R108, R109, 0x10, R72 ;  /* 0x000000106d6c7825 */ /* 0x000fc800078e0048 */
[----:B------:R-:W-:Y:S01]  /*24c60*/  FFMA.FTZ R47, R158, R47, R11 ;  /* 0x0000002f9e2f7223 */ /* 0x000fe2000001000b */
[----:B------:R-:W-:Y:S01]  /*24c70*/  HADD2.F32 R19, -RZ, R19.H0_H0 ;  /* 0x20000013ff137230 */ /* 0x000fe20000004100 */
[----:B------:R1:W-:Y:S01]  /*24c80*/  STG.E.128 desc[UR6][R108.64], R40 ;  /* 0x000000286c007986 */ /* 0x0003e2000c101d06 */
[----:B------:R-:W-:Y:S02]  /*24c90*/  HADD2.F32 R11, -RZ, R142.H0_H0 ;  /* 0x2000008eff0b7230 */ /* 0x000fe40000004100 */
[----:B------:R-:W-:Y:S02]  /*24ca0*/  HADD2.F32 R57, -RZ, R30.H0_H0 ;  /* 0x2000001eff397230 */ /* 0x000fe40000004100 */
[----:B------:R-:W-:Y:S01]  /*24cb0*/  FFMA.FTZ R15, R162, R17, R19 ;  /* 0x00000011a20f7223 */ /* 0x000fe20000010013 */
[----:B0-----:R-:W-:Y:S01]  /*24cc0*/  HADD2.F32 R37, -RZ, R143.H0_H0 ;  /* 0x2000008fff257230 */ /* 0x001fe20000004100 */
[----:B------:R-:W-:Y:S01]  /*24cd0*/  SHF.R.U32.HI R19, RZ, 0x10, R99 ;  /* 0x00000010ff137819 */ /* 0x000fe20000011663 */
[----:B------:R-:W-:-:S02]  /*24ce0*/  HADD2.F32 R39, -RZ, R28.H0_H0 ;  /* 0x2000001cff277230 */ /* 0x000fc40000004100 */
[----:B------:R-:W-:Y:S01]  /*24cf0*/  FFMA.FTZ R12, R48, R11, R57 ;  /* 0x0000000b300c7223 */ /* 0x000fe20000010039 */
[----:B------:R-:W-:Y:S01]  /*24d00*/  IMAD.WIDE.U32 R106, R107, 0x10, R72 ;  /* 0x000000106b6a7825 */ /* 0x000fe200078e0048 */
[----:B------:R-:W-:-:S03]  /*24d10*/  SHF.R.U64 R17, R98, 0x10, R99 ;  /* 0x0000001062117819 */ /* 0x000fc60000001263 */
[----:B------:R-:W-:Y:S01]  /*24d20*/  FFMA.FTZ R16, R20, R37, R39 ;  /* 0x0000002514107223 */ /* 0x000fe20000010027 */
[--C-:B------:R-:W-:Y:S01]  /*24d30*/  SHF.R.U32.HI R37, RZ, 0x10, R29.reuse ;  /* 0x00000010ff257819 */ /* 0x100fe2000001161d */
[----:B------:R-:W-:Y:S01]  /*24d40*/  HADD2.F32 R71, -RZ, R142.H1_H1 ;  /* 0x3000008eff477230 */ /* 0x000fe20000004100 */
[----:B------:R-:W-:Y:S01]  /*24d50*/  SHF.R.U64 R11, R28, 0x10, R29 ;  /* 0x000000101c0b7819 */ /* 0x000fe2000000121d */
[----:B------:R-:W-:Y:S01]  /*24d60*/  HADD2.F32 R75, -RZ, R31.H0_H0 ;  /* 0x2000001fff4b7230 */ /* 0x000fe20000004100 */
[----:B------:R0:W-:Y:S01]  /*24d70*/  STG.E.128 desc[UR6][R106.64], R44 ;  /* 0x0000002c6a007986 */ /* 0x0001e2000c101d06 */
        /* <DEDUP_REMOVED lines=9> */
[----:B------:R-:W-:Y:S02]  /*24e10*/  HADD2.F32 R39, -RZ, R132.H0_H0 ;  /* 0x20000084ff277230 */ /* 0x000fe40000004100 */
[----:B-1----:R-:W-:-:S02]  /*24e20*/  HADD2.F32 R41, -RZ, R146.H0_H0 ;  /* 0x20000092ff297230 */ /* 0x002fc40000004100 */
[----:B------:R-:W-:Y:S01]  /*24e30*/  FFMA.FTZ R19, R52, R19, R37 ;  /* 0x0000001334137223 */ /* 0x000fe20000010025 */
[----:B------:R-:W-:Y:S02]  /*24e40*/  HADD2.F32 R40, -RZ, R132.H1_H1 ;  /* 0x30000084ff287230 */ /* 0x000fe40000004100 */
[----:B------:R-:W-:Y:S02]  /*24e50*/  HADD2.F32 R42, -RZ, R146.H1_H1 ;  /* 0x30000092ff2a7230 */ /* 0x000fe40000004100 */
[----:B------:R-:W-:Y:S01]  /*24e60*/  FFMA.FTZ R37, R54, R39, R41 ;  /* 0x0000002736257223 */ /* 0x000fe20000010029 */
[----:B0-----:R-:W-:Y:S02]  /*24e70*/  HADD2.F32 R44, -RZ, R133.H0_H0 ;  /* 0x20000085ff2c7230 */ /* 0x001fe40000004100 */
[----:B------:R-:W-:Y:S02]  /*24e80*/  HADD2.F32 R46, -RZ, R24.H0_H0 ;  /* 0x20000018ff2e7230 */ /* 0x000fe40000004100 */
[----:B------:R-:W-:Y:S01]  /*24e90*/  FFMA.FTZ R39, R65, R40, R42 ;  /* 0x0000002841277223 */ /* 0x000fe2000001002a */
[----:B------:R-:W-:-:S02]  /*24ea0*/  HADD2.F32 R48, -RZ, R134.H0_H0 ;  /* 0x20000086ff307230 */ /* 0x000fc40000004100 */
[----:B------:R-:W-:Y:S02]  /*24eb0*/  HADD2.F32 R50, -RZ, R147.H0_H0 ;  /* 0x20000093ff327230 */ /* 0x000fe40000004100 */
[----:B------:R-:W-:Y:S01]  /*24ec0*/  FFMA.FTZ R40, R63, R44, R46 ;  /* 0x0000002c3f287223 */ /* 0x000fe2000001002e */
[----:B------:R-:W-:Y:S02]  /*24ed0*/  HADD2.F32 R38, -RZ, R131.H1_H1 ;  /* 0x30000083ff267230 */ /* 0x000fe40000004100 */
[----:B------:R-:W-:Y:S02]  /*24ee0*/  HADD2.F32 R20, -RZ, R27.H0_H0 ;  /* 0x2000001bff147230 */ /* 0x000fe40000004100 */
[----:B------:R-:W-:Y:S01]  /*24ef0*/  FFMA.FTZ R41, R49, R48, R50 ;  /* 0x0000003031297223 */ /* 0x000fe20000010032 */
[----:B------:R-:W-:Y:S02]  /*24f00*/  HADD2.F32 R17, -RZ, R17.H0_H0 ;  /* 0x20000011ff117230 */ /* 0x000fe40000004100 */
[----:B------:R-:W-:-:S02]  /*24f10*/  HADD2.F32 R11, -RZ, R11.H0_H0 ;  /* 0x2000000bff0b7230 */ /* 0x000fc40000004100 */
[----:B------:R-:W-:Y:S01]  /*24f20*/  FFMA.FTZ R38, R55, R38, R20 ;  /* 0x0000002637267223 */ /* 0x000fe20000010014 */
[----:B------:R-:W-:Y:S02]  /*24f30*/  HADD2.F32 R52, -RZ, R133.H1_H1 ;  /* 0x30000085ff347230 */ /* 0x000fe40000004100 */
        /* <DEDUP_REMOVED lines=27> */
[----:B------:R0:W-:Y:S02]  /*250f0*/  STG.E.128 desc[UR6][R72.64], R44 ;  /* 0x0000002c48007986 */ /* 0x0001e4000c101d06 */
.L_x_46027:
[----:B------:R-:W-:Y:S05]  /*25100*/  BSYNC.RECONVERGENT B0 ;  /* 0x0000000000007941 */ /* 0x000fea0003800200 */
.L_x_46026:
[----:B0-----:R-:W0:Y:S02]  /*25110*/  LDC.64 R12, c[0x0][0x380] ;  /* 0x0000e000ff0c7b82 */ /* 0x001e240000000a00 */
[----:B0-----:R-:W-:-:S05]  /*25120*/  IMAD R3, R12, 0x4, R3 ;  /* 0x000000040c037824 */ /* 0x001fca00078e0203 */
[----:B------:R-:W-:-:S13]  /*25130*/  ISETP.GE.AND P0, PT, R3, R13, PT ;  /* 0x0000000d0300720c */ /* 0x000fda0003f06270 */
[----:B------:R-:W-:Y:S05]  /*25140*/  @!P0 BRA `(.L_x_46028) ;  /* 0xfffffdbc00788947 */ /* 0x000fea000383ffff */
[----:B------:R-:W-:Y:S05]  /*25150*/  EXIT ;  /* 0x000000000000794d */ /* 0x000fea0003800000 */
.L_x_46025:
[----:B------:R-:W-:Y:S01]  /*25160*/  HFMA2 R16, -RZ, RZ, 0, 5.9604644775390625e-08 ;  /* 0x00000001ff107431 */ /* 0x000fe200000001ff */
[----:B------:R-:W-:Y:S01]  /*25170*/  BSSY B0, `(.L_x_46029) ;  /* 0x0000006000007945 */ /* 0x000fe20003800000 */
[----:B0-----:R-:W-:Y:S01]  /*25180*/  IMAD.MOV.U32 R15, RZ, RZ, 0x1f ;  /* 0x0000001fff0f7424 */ /* 0x001fe200078e00ff */
[----:B------:R-:W-:-:S07]  /*25190*/  MOV R14, 0xffffffff ;  /* 0xffffffff000e7802 */ /* 0x000fce0000000f00 */
[----:B------:R-:W-:Y:S05]  /*251a0*/  WARPSYNC.COLLECTIVE R14, `(.L_x_46030) ;  /* 0x000000000e087348 */ /* 0x000fea0003c00000 */
[----:B------:R0:W1:Y:S02]  /*251b0*/  SHFL.BFLY P1, R11, R17, R16, R15 ;  /* 0x0c000010110b7389 */ /* 0x000064000002000f */
[----:B01----:R-:W-:Y:S05]  /*251c0*/  ENDCOLLECTIVE ;  /* 0x000000000000791b */ /* 0x003fea0003800000 */
.L_x_46030:
[----:B------:R-:W-:Y:S05]  /*251d0*/  BSYNC B0 ;  /* 0x0000000000007941 */ /* 0x000fea0003800000 */
.L_x_46029:
        /* <DEDUP_REMOVED lines=9> */
.L_x_46031:
[----:B------:R-:W-:Y:S02]  /*25270*/  HFMA2 R16, -RZ, RZ, 0, 2.384185791015625e-07 ;  /* 0x00000004ff107431 */ /* 0x000fe400000001ff */
[----:B------:R-:W-:-:S04]  /*25280*/  FADD.FTZ R21, R20, R11 ;  /* 0x0000000b14157221 */ /* 0x000fc80000010000 */
[----:B------:R-:W-:-:S07]  /*25290*/  IMAD.MOV.U32 R17, RZ, RZ, R21 ;  /* 0x000000ffff117224 */ /* 0x000fce00078e0015 */
[----:B------:R-:W-:Y:S05]  /*252a0*/  WARPSYNC.COLLECTIVE R14, `(.L_x_46032) ;  /* 0x000000000e087348 */ /* 0x000fea0003c00000 */
[----:B------:R0:W1:Y:S02]  /*252b0*/  SHFL.BFLY P1, R11, R17, R16, R15 ;  /* 0x0c000010110b7389 */ /* 0x000064000002000f */
[----:B01----:R-:W-:Y:S05]  /*252c0*/  ENDCOLLECTIVE ;  /* 0x000000000000791b */ /* 0x003fea0003800000 */
.L_x_46032:
[----:B------:R-:W-:Y:S01]  /*252d0*/  MOV R16, 0x8 ;  /* 0x0000000800107802 */ /* 0x000fe20000000f00 */
[----:B------:R-:W-:-:S04]  /*252e0*/  FADD.FTZ R106, R21, R11 ;  /* 0x0000000b156a7221 */ /* 0x000fc80000010000 */
[----:B------:R-:W-:-:S07]  /*252f0*/  IMAD.MOV.U32 R17, RZ, RZ, R106 ;  /* 0x000000ffff117224 */ /* 0x000fce00078e006a */
[----:B------:R-:W-:Y:S05]  /*25300*/  WARPSYNC.COLLECTIVE R14, `(.L_x_46033) ;  /* 0x000000000e087348 */ /* 0x000fea0003c00000 */
[----:B------:R0:W1:Y:S02]  /*25310*/  SHFL.BFLY P1, R11, R17, R16, R15 ;  /* 0x0c000010110b7389 */ /* 0x000064000002000f */
[----:B01----:R-:W-:Y:S05]  /*25320*/  ENDCOLLECTIVE ;  /* 0x000000000000791b */ /* 0x003fea0003800000 */
.L_x_46033:
[----:B------:R-:W-:Y:S02]  /*25330*/  HFMA2 R16, -RZ, RZ, 0, 9.5367431640625e-07 ;  /* 0x00000010ff107431 */ /* 0x000fe400000001ff */
[----:B------:R-:W-:-:S04]  /*25340*/  FADD.FTZ R107, R106, R11 ;  /* 0x0000000b6a6b7221 */ /* 0x000fc80000010000 */
[----:B------:R-:W-:-:S07]  /*25350*/  IMAD.MOV.U32 R17, RZ, RZ, R107 ;  /* 0x000000ffff117224 */ /* 0x000fce00078e006b */
[----:B------:R-:W-:Y:S05]  /*25360*/  WARPSYNC.COLLECTIVE R14, `(.L_x_46034) ;  /* 0x000000000e087348 */ /* 0x000fea0003c00000 */
[----:B------:R0:W1:Y:S02]  /*25370*/  SHFL.BFLY P1, R11, R17, R16, R15 ;  /* 0x0c000010110b7389 */ /* 0x000064000002000f */
[----:B01----:R-:W-:Y:S05]  /*25380*/  ENDCOLLECTIVE ;  /* 0x000000000000791b */ /* 0x003fea0003800000 */
.L_x_46034:
        /* <DEDUP_REMOVED lines=103> */
.L_x_46035:
[----:B------:R-:W-:Y:S02]  /*25a00*/  HFMA2 R16, -RZ, RZ, 0, 1.1920928955078125e-07 ;  /* 0x00000002ff107431 */ /* 0x000fe400000001ff */
[----:B------:R-:W-:-:S04]  /*25a10*/  FADD.FTZ R20, R17, R11 ;  /* 0x0000000b11147221 */ /* 0x000fc80000010000 */
[----:B------:R-:W-:-:S07]  /*25a20*/  IMAD.MOV.U32 R17, RZ, RZ, R20 ;  /* 0x000000ffff117224 */ /* 0x000fce00078e0014 */
[----:B------:R-:W-:Y:S05]  /*25a30*/  WARPSYNC.COLLECTIVE R14, `(.L_x_46036) ;  /* 0x000000000e087348 */ /* 0x000fea0003c00000 */
[----:B------:R0:W1:Y:S02]  /*25a40*/  SHFL.BFLY P1, R11, R17, R16, R15 ;  /* 0x0c000010110b7389 */ /* 0x000064000002000f */
[----:B01----:R-:W-:Y:S05]  /*25a50*/  ENDCOLLECTIVE ;  /* 0x000000000000791b */ /* 0x003fea0003800000 */
.L_x_46036:
[----:B------:R-:W-:Y:S01]  /*25a60*/  MOV R16, 0x4 ;  /* 0x0000000400107802 */ /* 0x000fe20000000f00 */
[----:B------:R-:W-:-:S04]  /*25a70*/  FADD.FTZ R21, R20, R11 ;  /* 0x0000000b14157221 */ /* 0x000fc80000010000 */
[----:B------:R-:W-:-:S07]  /*25a80*/  IMAD.MOV.U32 R17, RZ, RZ, R21 ;  /* 0x000000ffff117224 */ /* 0x000fce00078e0015 */
[----:B------:R-:W-:Y:S05]  /*25a90*/  WARPSYNC.COLLECTIVE R14, `(.L_x_46037) ;  /* 0x000000000e087348 */ /* 0x000fea0003c00000 */
[----:B------:R0:W1:Y:S02]  /*25aa0*/  SHFL.BFLY P1, R11, R17, R16, R15 ;  /* 0x0c000010110b7389 */ /* 0x000064000002000f */
[----:B01----:R-:W-:Y:S05]  /*25ab0*/  ENDCOLLECTIVE ;  /* 0x000000000000791b */ /* 0x003fea0003800000 */
.L_x_46037:
[----:B------:R-:W-:Y:S02]  /*25ac0*/  HFMA2 R16, -RZ, RZ, 0, 4.76837158203125e-07 ;  /* 0x00000008ff107431 */ /* 0x000fe400000001ff */
[----:B------:R-:W-:-:S04]  /*25ad0*/  FADD.FTZ R106, R21, R11 ;  /* 0x0000000b156a7221 */ /* 0x000fc80000010000 */
[----:B------:R-:W-:-:S07]  /*25ae0*/  IMAD.MOV.U32 R17, RZ, RZ, R106 ;  /* 0x000000ffff117224 */ /* 0x000fce00078e006a */
[----:B------:R-:W-:Y:S05]  /*25af0*/  WARPSYNC.COLLECTIVE R14, `(.L_x_46038) ;  /* 0x000000000e087348 */ /* 0x000fea0003c00000 */
[----:B------:R0:W1:Y:S02]  /*25b00*/  SHFL.BFLY P1, R11, R17, R16, R15 ;  /* 0x0c000010110b7389 */ /* 0x000064000002000f */
[----:B01----:R-:W-:Y:S05]  /*25b10*/  ENDCOLLECTIVE ;  /* 0x000000000000791b */ /* 0x003fea0003800000 */
.L_x_46038:
[----:B------:R-:W-:Y:S01]  /*25b20*/  MOV R16, 0x10 ;  /* 0x0000001000107802 */ /* 0x000fe20000000f00 */
[----:B------:R-:W-:-:S04]  /*25b30*/  FADD.FTZ R107, R106, R11 ;  /* 0x0000000b6a6b7221 */ /* 0x000fc80000010000 */
[----:B------:R-:W-:-:S07]  /*25b40*/  IMAD.MOV.U32 R17, RZ, RZ, R107 ;  /* 0x000000ffff117224 */ /* 0x000fce00078e006b */
[----:B------:R-:W-:Y:S05]  /*25b50*/  WARPSYNC.COLLECTIVE R14, `(.L_x_46039) ;  /* 0x000000000e087348 */ /* 0x000fea0003c00000 */
[----:B------:R0:W1:Y:S02]  /*25b60*/  SHFL.BFLY P1, R11, R17, R16, R15 ;  /* 0x0c000010110b7389 */ /* 0x000064000002000f */
[----:B01----:R-:W-:Y:S05]  /*25b70*/  ENDCOLLECTIVE ;  /* 0x000000000000791b */ /* 0x003fea0003800000 */
.L_x_46039:
[----:B------:R-:W-:Y:S05]  /*25b80*/  BRA `(.L_x_46040) ;  /* 0xffffffe000407947 */ /* 0x000fea000383ffff */
.L_x_46041:
        /* <DEDUP_REMOVED lines=15> */
.L_x_54467:


//--------------------- .text._ZN10layer_norm13ln_fwd_kernelINS_13Kernel_traitsI6__halfffffjLj1536ELj1ELj4ELj1ELj16ENS_18Kernel_traits_baseILj1536ES2_ffffjLj128EEEEELb1ELb1ELb0ELb0EEEvNS_9FwdParamsE --------------------------
	.section	.text._ZN10layer_norm13ln_fwd_kernelINS_13Kernel_traitsI6__halfffffjLj1536ELj1ELj4ELj1ELj16ENS_18Kernel_traits_baseILj1536ES2_ffffjLj128EEEEELb1ELb1ELb0ELb0EEEvNS_9FwdParamsE,"ax",@progbits
	.align	128
        .global         _ZN10layer_norm13ln_fwd_kernelINS_13Kernel_traitsI6__halfffffjLj1536ELj1ELj4ELj1ELj16ENS_18Kernel_traits_baseILj1536ES2_ffffjLj128EEEEELb1ELb1ELb0ELb0EEEvNS_9FwdParamsE
        .type           _ZN10layer_norm13ln_fwd_kernelINS_13Kernel_traitsI6__halfffffjLj1536ELj1ELj4ELj1ELj16ENS_18Kernel_traits_baseILj1536ES2_ffffjLj128EEEEELb1ELb1ELb0ELb0EEEvNS_9FwdParamsE,@function
        .size           _ZN10layer_norm13ln_fwd_kernelINS_13Kernel_traitsI6__halfffffjLj1536ELj1ELj4ELj1ELj16ENS_18Kernel_traits_baseILj1536ES2_ffffjLj128EEEEELb1ELb1ELb0ELb0EEEvNS_9FwdParamsE,(.L_x_54468 - _ZN10layer_norm13ln_fwd_kernelINS_13Kernel_traitsI6__halfffffjLj1536ELj1ELj4ELj1ELj16ENS_18Kernel_traits_baseILj1536ES2_ffffjLj128EEEEELb1ELb1ELb0ELb0EEEvNS_9FwdParamsE)
        .other          _ZN10layer_norm13ln_fwd_kernelINS_13Kernel_traitsI6__halfffffjLj1536ELj1ELj4ELj1ELj16ENS_18Kernel_traits_baseILj1536ES2_ffffjLj128EEEEELb1ELb1ELb0ELb0EEEvNS_9FwdParamsE,@"STO_CUDA_ENTRY STV_DEFAULT"
_ZN10layer_norm13ln_fwd_kernelINS_13Kernel_traitsI6__halfffffjLj1536ELj1ELj4ELj1ELj16ENS_18Kernel_traits_baseILj1536ES2_ffffjLj128EEEEELb1ELb1ELb0ELb0EEEvNS_9FwdParamsE:
.text._ZN10layer_norm13ln_fwd_kernelINS_13Kernel_traitsI6__halfffffjLj1536ELj1ELj4ELj1ELj16ENS_18Kernel_traits_baseILj1536ES2_ffffjLj128EEEEELb1ELb1ELb0ELb0EEEvNS_9FwdParamsE:
[----:B------:R-:W0:Y:S01]  /*0000*/  LDC R1, c[0x0][0x37c] ;  /* 0x0000df00ff017b82 */ /* 0x000e220000000800 */
[----:B------:R-:W1:Y:S01]  /*0010*/  LDCU.U8 UR4, c[0x0][0x464] ;  /* 0x00008c80ff0477ac */ /* 0x000e620008000000 */
[----:B0-----:R-:W-:Y:S01]  /*0020*/  VIADD R1, R1, 0xfffffff8 ;  /* 0xfffffff801017836 */ /* 0x001fe20000000000 */
[----:B------:R-:W0:Y:S01]  /*0030*/  LDCU.64 UR6, c[0x0][0x450] ;  /* 0x00008a00ff0677ac */ /* 0x000e220008000a00 */
[----:B------:R-:W2:Y:S04]  /*0040*/  LDCU.64 UR8, c[0x0][0x358] ;  /* 0x00006b00ff0877ac */ /* 0x000ea80008000a00 */
[----:B------:R-:W3:Y:S08]  /*0050*/  LDC R6, c[0x0][0x458] ;  /* 0x00011600ff067b82 */ /* 0x000ef00000000800 */
[----:B------:R-:W3:Y:S01]  /*0060*/  LDC R7, c[0x0][0x45c] ;  /* 0x00011700ff077b82 */ /* 0x000ee20000000800 */
[----:B-1----:R-:W-:Y:S01]  /*0070*/  ISETP.NE.AND P0, PT, RZ, UR4, PT ;  /* 0x00000004ff007c0c */ /* 0x002fe2000bf05270 */
[----:B------:R-:W1:Y:S01]  /*0080*/  LDCU.64 UR10, c[0x0][0x438] ;  /* 0x00008700ff0a77ac */ /* 0x000e620008000a00 */
[----:B0-----:R-:W-:Y:S01]  /*0090*/  IMAD.U32 R2, RZ, RZ, UR6 ;  /* 0x00000006ff027e24 */ /* 0x001fe2000f8e00ff */
[----:B------:R-:W-:Y:S01]  /*00a0*/  MOV R3, UR7 ;  /* 0x0000000700037c02 */ /* 0x000fe20008000f00 */
[----:B------:R-:W0:Y:S03]  /*00b0*/  S2R R8, SR_TID.X ;  /* 0x0000000000087919 */ /* 0x000e260000002100 */
[----:B------:R-:W4:Y:S06]  /*00c0*/  LDC R11, c[0x0][0x388] ;  /* 0x0000e200ff0b7b82 */ /* 0x000f2c0000000800 */
[----:B--2---:R-:W2:Y:S02]  /*00d0*/  @P0 LDG.E.64 R2, desc[UR8][R2.64] ;  /* 0x0000000802020981 */ /* 0x004ea4000c1e1b00 */
[----:B------:R-:W5:Y:S02]  /*00e0*/  @P0 LDC R9, c[0x0][0x460] ;  /* 0x00011800ff090b82 */ /* 0x000f640000000800 */
[----:B---3--:R-:W5:Y:S06]  /*00f0*/  @P0 LDG.E.64 R4, desc[UR8][R6.64] ;  /* 0x0000000806040981 */ /* 0x008f6c000c1e1b00 */
[----:B------:R-:W3:Y:S01]  /*0100*/  S2UR UR5, SR_CTAID.X ;  /* 0x00000000000579c3 */ /* 0x000ee20000002500 */
[----:B-1----:R-:W-:Y:S01]  /*0110*/  UISETP.NE.U32.AND UP0, UPT, UR10, URZ, UPT ;  /* 0x000000ff0a00728c */ /* 0x002fe2000bf05070 */
[----:B------:R-:W-:Y:S03]  /*0120*/  BSSY.RECONVERGENT B0, `(.L_x_46042) ;  /* 0x0000117000007945 */ /* 0x000fe60003800200 */
[----:B------:R-:W-:Y:S01]  /*0130*/  UISETP.NE.AND.EX UP0, UPT, UR11, URZ, UPT, UP0 ;  /* 0x000000ff0b00728c */ /* 0x000fe2000bf05300 */
[----:B----4-:R-:W-:-:S04]  /*0140*/  SHF.R.S32.HI R0, RZ, 0x1f, R11 ;  /* 0x0000001fff007819 */ /* 0x010fc8000001140b */
[----:B------:R-:W-:Y:S02]  /*0150*/  LEA.HI R0, R0, R11, RZ, 0x2 ;  /* 0x0000000b00007211 */ /* 0x000fe400078f10ff */
[----:B0-----:R-:W-:Y:S02]  /*0160*/  LOP3.LUT R13, R8, 0x1f, RZ, 0xc, !PT ;  /* 0x0000001f080d7812 */ /* 0x001fe400078e0cff */
[----:B------:R-:W-:Y:S02]  /*0170*/  SHF.R.U32.HI R11, RZ, 0x5, R8 ;  /* 0x00000005ff0b7819 */ /* 0x000fe40000011608 */
[----:B------:R-:W-:Y:S02]  /*0180*/  LEA.HI.SX32 R13, R0, R13, 0x1e ;  /* 0x0000000d000d7211 */ /* 0x000fe400078ff2ff */
[----:B------:R-:W-:Y:S01]  /*0190*/  LOP3.LUT R118, R8, 0x1f, RZ, 0xc0, !PT ;  /* 0x0000001f08767812 */ /* 0x000fe200078ec0ff */
[----:B---3--:R-:W-:-:S06]  /*01a0*/  USHF.L.U32 UR4, UR5, 0x2, URZ ;  /* 0x0000000205047899 */ /* 0x008fcc00080006ff */
[----:B------:R-:W-:Y:S02]  /*01b0*/  LOP3.LUT R11, R11, UR4, RZ, 0xfc, !PT ;  /* 0x000000040b0b7c12 */ /* 0x000fe4000f8efcff */
[----:B--2---:R-:W-:Y:S02]  /*01c0*/  @P0 R2UR UR7, R3 ;  /* 0x00000000030702ca */ /* 0x004fe400000e0000 */
[----:B------:R-:W0:Y:S01]  /*01d0*/  LDC R3, c[0x0][0x360] ;  /* 0x0000d800ff037b82 */ /* 0x000e220000000800 */
[----:B------:R-:W-:Y:S02]  /*01e0*/  @P0 R2UR UR6, R2 ;  /* 0x00000000020602ca */ /* 0x000fe400000e0000 */
[----:B-----5:R-:W-:-:S08]  /*01f0*/  @P0 IADD3 R6, P1, PT, R4, R9, RZ ;  /* 0x0000000904060210 */ /* 0x020fd00007f3e0ff */
[----:B------:R-:W-:Y:S01]  /*0200*/  UIADD3 UR14, UPT, UPT, UR7, -0x4498517b, URZ ;  /* 0xbb67ae85070e7890 */ /* 0x000fe2000fffe0ff */
[----:B------:R-:W-:Y:S02]  /*0210*/  @P0 IMAD.X R7, RZ, RZ, R5, P1 ;  /* 0x000000ffff070224 */ /* 0x000fe400008e0605 */
[----:B------:R-:W-:Y:S02]  /*0220*/  UIADD3 UR13, UPT, UPT, UR6, -0x61c88647, URZ ;  /* 0x9e3779b9060d7890 */ /* 0x000fe4000fffe0ff */
[----:B------:R-:W-:Y:S01]  /*0230*/  UIADD3 UR15, UPT, UPT, UR6, 0x3c6ef372, URZ ;  /* 0x3c6ef372060f7890 */ /* 0x000fe2000fffe0ff */
[--C-:B------:R-:W-:Y:S01]  /*0240*/  SHF.R.U64 R10, R6, 0x2, R7.reuse ;  /* 0x00000002060a7819 */ /* 0x100fe20000001207 */
[----:B------:R-:W-:Y:S01]  /*0250*/  UIADD3 UR16, UPT, UPT, UR7, 0x76cf5d0a, URZ ;  /* 0x76cf5d0a07107890 */ /* 0x000fe2000fffe0ff */
[----:B------:R-:W-:Y:S01]  /*0260*/  SHF.R.U32.HI R9, RZ, 0x2, R7 ;  /* 0x00000002ff097819 */ /* 0x000fe20000011607 */
[----:B------:R-:W-:Y:S02]  /*0270*/  UIADD3 UR17, UPT, UPT, UR6, -0x255992d5, URZ ;  /* 0xdaa66d2b06117890 */ /* 0x000fe4000fffe0ff */
[----:B------:R-:W-:Y:S01]  /*0280*/  UIADD3 UR18, UPT, UPT, UR7, 0x32370b8f, URZ ;  /* 0x32370b8f07127890 */ /* 0x000fe2000fffe0ff */
[----:B0-----:R-:W-:Y:S01]  /*0290*/  IMAD R12, R3, UR5, R8 ;  /* 0x00000005030c7c24 */ /* 0x001fe2000f8e0208 */
        /* <DEDUP_REMOVED lines=19> */
[----:B------:R-:W0:Y:S02]  /*03d0*/  @P1 LDC.64 R78, c[0x0][0x3d0] ;  /* 0x0000f400ff4e1b82 */ /* 0x000e240000000a00 */
[----:B------:R-:W-:-:S06]  /*03e0*/  @P0 LOP3.LUT R0, R118, 0x20, RZ, 0xfc, !PT ;  /* 0x0000002076000812 */ /* 0x000fcc00078efcff */
        /* <DEDUP_REMOVED lines=11> */
[----:B------:R-:W-:-:S04]  /*04a0*/  @P1 IADD3 R0, PT, PT, R0, 0x20, RZ ;  /* 0x0000002000001810 */ /* 0x000fc80007ffe0ff */
[----:B------:R-:W5:Y:S02]  /*04b0*/  @P1 LDG.E.64 R38, desc[UR8][R82.64] ;  /* 0x0000000852261981 */ /* 0x000f64000c1e1b00 */
[----:B------:R-:W2:Y:S01]  /*04c0*/  @P5 LDC.64 R84, c[0x0][0x3d0] ;  /* 0x0000f400ff545b82 */ /* 0x000ea20000000a00 */
[----:B---3--:R-:W-:-:S07]  /*04d0*/  @P0 IMAD.WIDE.U32 R4, R118, 0x8, R4 ;  /* 0x0000000876040825 */ /* 0x008fce00078e0004 */
[----:B------:R-:W3:Y:S01]  /*04e0*/  @P5 LDC.64 R88, c[0x0][0x3e8] ;  /* 0x0000fa00ff585b82 */ /* 0x000ee20000000a00 */
[----:B----4-:R-:W-:-:S07]  /*04f0*/  @P0 IMAD.WIDE.U32 R76, R118, 0x8, R76 ;  /* 0x00000008764c0825 */ /* 0x010fce00078e004c */
[----:B------:R-:W4:Y:S08]  /*0500*/  @P5 LDC.64 R86, c[0x0][0x438] ;  /* 0x00010e00ff565b82 */ /* 0x000f300000000a00 */
[----:B------:R-:W4:Y:S08]  /*0510*/  @P4 LDC.64 R90, c[0x0][0x3d0] ;  /* 0x0000f400ff5a4b82 */ /* 0x000f300000000a00 */
[----:B------:R-:W4:Y:S08]  /*0520*/  @P4 LDC.64 R94, c[0x0][0x3e8] ;  /* 0x0000fa00ff5e4b82 */ /* 0x000f300000000a00 */
[----:B------:R-:W4:Y:S01]  /*0530*/  @P4 LDC.64 R92, c[0x0][0x438] ;  /* 0x00010e00ff5c4b82 */ /* 0x000f220000000a00 */
[----:B-1----:R-:W-:Y:S01]  /*0540*/  @P0 IMAD.WIDE.U32 R74, R118, 0x8, R74 ;  /* 0x00000008764a0825 */ /* 0x002fe200078e004a */
[----:B------:R-:W-:Y:S01]  /*0550*/  ISETP.GE.U32.AND P1, PT, R13, 0xe0, PT ;  /* 0x000000e00d00780c */ /* 0x000fe20003f26070 */
[----:B------:R1:W5:Y:S04]  /*0560*/  @P0 LDG.E.64 R58, desc[UR8][R4.64] ;  /* 0x00000008043a0981 */ /* 0x000368000c1e1b00 */
[----:B------:R4:W5:Y:S01]  /*0570*/  @P0 LDG.E.64 R96, desc[UR8][R76.64] ;  /* 0x000000084c600981 */ /* 0x000962000c1e1b00 */
[----:B0-----:R-:W0:Y:S01]  /*0580*/  @P3 LDC.64 R78, c[0x0][0x3e8] ;  /* 0x0000fa00ff4e3b82 */ /* 0x001e220000000a00 */
[----:B--2---:R-:W-:-:S02]  /*0590*/  @P5 IMAD.WIDE.U32 R84, R0, 0x8, R84 ;  /* 0x0000000800545825 */ /* 0x004fc400078e0054 */
[----:B------:R2:W5:Y:S01]  /*05a0*/  @P0 LD.E.64 R34, desc[UR8][R74.64] ;  /* 0x000000084a220980 */ /* 0x000562000c101b00 */
[C---:B------:R-:W-:Y:S01]  /*05b0*/  ISETP.GE.U32.AND P0, PT, R13.reuse, 0x100, PT ;  /* 0x000001000d00780c */ /* 0x040fe20003f06070 */
[C---:B---3--:R-:W-:Y:S02]  /*05c0*/  @P5 IMAD.WIDE.U32 R88, R0.reuse, 0x8, R88 ;  /* 0x0000000800585825 */ /* 0x048fe400078e0058 */
[----:B------:R3:W5:Y:S01]  /*05d0*/  @P5 LDG.E.64 R56, desc[UR8][R84.64] ;  /* 0x0000000854385981 */ /* 0x000762000c1e1b00 */
[----:B-1----:R-:W1:Y:S01]  /*05e0*/  @P3 LDC.64 R4, c[0x0][0x3d0] ;  /* 0x0000f400ff043b82 */ /* 0x002e620000000a00 */
[C---:B----4-:R-:W-:Y:S02]  /*05f0*/  @P5 IMAD.WIDE.U32 R86, R0.reuse, 0x8, R86 ;  /* 0x0000000800565825 */ /* 0x050fe400078e0056 */
[----:B------:R4:W5:Y:S05]  /*0600*/  @P5 LDG.E.64 R36, desc[UR8][R88.64] ;  /* 0x0000000858245981 */ /* 0x00096a000c1e1b00 */
[----:B------:R-:W0:Y:S01]  /*0610*/  @P3 LDC.64 R76, c[0x0][0x438] ;  /* 0x00010e00ff4c3b82 */ /* 0x000e220000000a00 */
[----:B------:R-:W-:Y:S01]  /*0620*/  @P5 VIADD R0, R0, 0x20 ;  /* 0x0000002000005836 */ /* 0x000fe20000000000 */
[----:B------:R-:W5:Y:S01]  /*0630*/  @P5 LD.E.64 R28, desc[UR8][R86.64] ;  /* 0x00000008561c5980 */ /* 0x000f62000c101b00 */
[----:B------:R-:W-:-:S05]  /*0640*/  ISETP.GE.U32.AND P5, PT, R13, 0x120, PT ;  /* 0x000001200d00780c */ /* 0x000fca0003fa6070 */
[----:B------:R-:W0:Y:S01]  /*0650*/  @P2 LDC.64 R82, c[0x0][0x3d0] ;  /* 0x0000f400ff522b82 */ /* 0x000e220000000a00 */
[----:B------:R-:W-:-:S07]  /*0660*/  @P4 IMAD.WIDE.U32 R90, R0, 0x8, R90 ;  /* 0x00000008005a4825 */ /* 0x000fce00078e005a */
[----:B--2---:R-:W2:Y:S01]  /*0670*/  @P2 LDC.64 R74, c[0x0][0x438] ;  /* 0x00010e00ff4a2b82 */ /* 0x004ea20000000a00 */
[C---:B------:R-:W-:Y:S01]  /*0680*/  @P4 IMAD.WIDE.U32 R94, R0.reuse, 0x8, R94 ;  /* 0x00000008005e4825 */ /* 0x040fe200078e005e */
[----:B------:R-:W-:Y:S01]  /*0690*/  ISETP.GE.U32.AND P6, PT, R13, 0x140, PT ;  /* 0x000001400d00780c */ /* 0x000fe20003fc6070 */
[----:B------:R1:W5:Y:S05]  /*06a0*/  @P4 LDG.E.64 R50, desc[UR8][R90.64] ;  /* 0x000000085a324981 */ /* 0x00036a000c1e1b00 */
[----:B------:R-:W2:Y:S01]  /*06b0*/  @P2 LDC.64 R80, c[0x0][0x3e8] ;  /* 0x0000fa00ff502b82 */ /* 0x000ea20000000a00 */
[C---:B------:R-:W-:Y:S01]  /*06c0*/  @P4 IMAD.WIDE.U32 R92, R0.reuse, 0x8, R92 ;  /* 0x00000008005c4825 */ /* 0x040fe200078e005c */
[----:B------:R1:W5:Y:S06]  /*06d0*/  @P4 LDG.E.64 R30, desc[UR8][R94.64] ;  /* 0x000000085e1e4981 */ /* 0x00036c000c1e1b00 */
[----:B---3--:R-:W3:Y:S01]  /*06e0*/  @P1 LDC.64 R84, c[0x0][0x3d0] ;  /* 0x0000f400ff541b82 */ /* 0x008ee20000000a00 */
[----:B------:R0:W5:Y:S07]  /*06f0*/  @P4 LD.E.64 R26, desc[UR8][R92.64] ;  /* 0x000000085c1a4980 */ /* 0x00016e000c101b00 */
[----:B----4-:R-:W4:Y:S01]  /*0700*/  @P1 LDC.64 R88, c[0x0][0x438] ;  /* 0x00010e00ff581b82 */ /* 0x010f220000000a00 */
[----:B------:R-:W-:-:S07]  /*0710*/  @P4 VIADD R0, R0, 0x20 ;  /* 0x0000002000004836 */ /* 0x000fce0000000000 */
[----:B------:R-:W4:Y:S01]  /*0720*/  @P1 LDC.64 R100, c[0x0][0x3e8] ;  /* 0x0000fa00ff641b82 */ /* 0x000f220000000a00 */
[----:B------:R-:W-:-:S07]  /*0730*/  ISETP.GE.U32.AND P4, PT, R13, 0x160, PT ;  /* 0x000001600d00780c */ /* 0x000fce0003f86070 */
[----:B------:R-:W4:Y:S08]  /*0740*/  @P0 LDC.64 R102, c[0x0][0x3d0] ;  /* 0x0000f400ff660b82 */ /* 0x000f300000000a00 */
[----:B-1----:R-:W1:Y:S08]  /*0750*/  @P0 LDC.64 R90, c[0x0][0x438] ;  /* 0x00010e00ff5a0b82 */ /* 0x002e700000000a00 */
[----:B------:R-:W1:Y:S01]  /*0760*/  @P0 LDC.64 R94, c[0x0][0x3e8] ;  /* 0x0000fa00ff5e0b82 */ /* 0x000e620000000a00 */
[----:B------:R-:W-:-:S04]  /*0770*/  @P3 IMAD.WIDE.U32 R4, R0, 0x8, R4 ;  /* 0x0000000800043825 */ /* 0x000fc800078e0004 */
[C---:B0-----:R-:W-:Y:S01]  /*0780*/  @P3 IMAD.WIDE.U32 R76, R0.reuse, 0x8, R76 ;  /* 0x00000008004c3825 */ /* 0x041fe200078e004c */
[----:B------:R0:W5:Y:S02]  /*0790*/  @P3 LDG.E.64 R54, desc[UR8][R4.64] ;  /* 0x0000000804363981 */ /* 0x000164000c1e1b00 */
[----:B------:R-:W0:Y:S01]  /*07a0*/  @P5 LDC.64 R86, c[0x0][0x3d0] ;  /* 0x0000f400ff565b82 */ /* 0x000e220000000a00 */
[C---:B------:R-:W-:Y:S01]  /*07b0*/  @P3 IMAD.WIDE.U32 R78, R0.reuse, 0x8, R78 ;  /* 0x00000008004e3825 */ /* 0x040fe200078e004e */
[----:B------:R-:W-:Y:S01]  /*07c0*/  @P3 IADD3 R0, PT, PT, R0, 0x20, RZ ;  /* 0x0000002000003810 */ /* 0x000fe20007ffe0ff */
[----:B------:R0:W5:Y:S05]  /*07d0*/  @P3 LD.E.64 R24, desc[UR8][R76.64] ;  /* 0x000000084c183980 */ /* 0x00016a000c101b00 */
[----:B------:R-:W0:Y:S08]  /*07e0*/  @P5 LDC.64 R92, c[0x0][0x438] ;  /* 0x00010e00ff5c5b82 */ /* 0x000e300000000a00 */
[----:B------:R-:W0:Y:S01]  /*07f0*/  @P5 LDC.64 R104, c[0x0][0x3e8] ;  /* 0x0000fa00ff685b82 */ /* 0x000e220000000a00 */
[C---:B------:R-:W-:Y:S01]  /*0800*/  @P2 IMAD.WIDE.U32 R82, R0.reuse, 0x8, R82 ;  /* 0x0000000800522825 */ /* 0x040fe200078e0052 */
[----:B------:R0:W5:Y:S03]  /*0810*/  @P3 LDG.E.64 R68, desc[UR8][R78.64] ;  /* 0x000000084e443981 */ /* 0x000166000c1e1b00 */
[C---:B--2---:R-:W-:Y:S01]  /*0820*/  @P2 IMAD.WIDE.U32 R74, R0.reuse, 0x8, R74 ;  /* 0x00000008004a2825 */ /* 0x044fe200078e004a */
[----:B------:R2:W5:Y:S02]  /*0830*/  @P2 LDG.E.64 R46, desc[UR8][R82.64] ;  /* 0x00000008522e2981 */ /* 0x000564000c1e1b00 */
[----:B------:R-:W2:Y:S01]  /*0840*/  @P6 LDC.64 R106, c[0x0][0x3d0] ;  /* 0x0000f400ff6a6b82 */ /* 0x000ea20000000a00 */
[C---:B------:R-:W-:Y:S01]  /*0850*/  @P2 IMAD.WIDE.U32 R80, R0.reuse, 0x8, R80 ;  /* 0x0000000800502825 */ /* 0x040fe200078e0050 */
[----:B------:R0:W5:Y:S06]  /*0860*/  @P2 LD.E.64 R22, desc[UR8][R74.64] ;  /* 0x000000084a162980 */ /* 0x00016c000c101b00 */
[----:B------:R-:W2:Y:S01]  /*0870*/  @P6 LDC.64 R108, c[0x0][0x438] ;  /* 0x00010e00ff6c6b82 */ /* 0x000ea20000000a00 */
[----:B------:R-:W-:Y:S01]  /*0880*/  @P2 VIADD R0, R0, 0x20 ;  /* 0x0000002000002836 */ /* 0x000fe20000000000 */
[----:B------:R0:W5:Y:S06]  /*0890*/  @P2 LDG.E.64 R70, desc[UR8][R80.64] ;  /* 0x0000000850462981 */ /* 0x00016c000c1e1b00 */
[----:B------:R-:W2:Y:S01]  /*08a0*/  @P6 LDC.64 R110, c[0x0][0x3e8] ;  /* 0x0000fa00ff6e6b82 */ /* 0x000ea20000000a00 */
[----:B---3--:R-:W-:-:S04]  /*08b0*/  @P1 IMAD.WIDE.U32 R84, R0, 0x8, R84 ;  /* 0x0000000800541825 */ /* 0x008fc800078e0054 */
[C---:B----4-:R-:W-:Y:S01]  /*08c0*/  @P1 IMAD.WIDE.U32 R88, R0.reuse, 0x8, R88 ;  /* 0x0000000800581825 */ /* 0x050fe200078e0058 */
[----:B------:R3:W5:Y:S02]  /*08d0*/  @P1 LDG.E.64 R48, desc[UR8][R84.64] ;  /* 0x0000000854301981 */ /* 0x000764000c1e1b00 */
[----:B------:R-:W4:Y:S01]  /*08e0*/  @P4 LDC.64 R112, c[0x0][0x3d0] ;  /* 0x0000f400ff704b82 */ /* 0x000f220000000a00 */
[C---:B------:R-:W-:Y:S01]  /*08f0*/  @P1 IMAD.WIDE.U32 R100, R0.reuse, 0x8, R100 ;  /* 0x0000000800641825 */ /* 0x040fe200078e0064 */
[----:B------:R3:W5:Y:S06]  /*0900*/  @P1 LD.E.64 R20, desc[UR8][R88.64] ;  /* 0x0000000858141980 */ /* 0x00076c000c101b00 */
[----:B------:R-:W3:Y:S01]  /*0910*/  @P4 LDC.64 R116, c[0x0][0x3e8] ;  /* 0x0000fa00ff744b82 */ /* 0x000ee20000000a00 */
[----:B------:R-:W-:Y:S01]  /*0920*/  @P1 VIADD R0, R0, 0x20 ;  /* 0x0000002000001836 */ /* 0x000fe20000000000 */
[----:B------:R0:W5:Y:S06]  /*0930*/  @P1 LDG.E.64 R72, desc[UR8][R100.64] ;  /* 0x0000000864481981 */ /* 0x00016c000c1e1b00 */
[----:B------:R-:W3:Y:S01]  /*0940*/  @P4 LDC.64 R114, c[0x0][0x438] ;  /* 0x00010e00ff724b82 */ /* 0x000ee20000000a00 */
[----:B------:R-:W-:-:S04]  /*0950*/  @P0 IMAD.WIDE.U32 R102, R0, 0x8, R102 ;  /* 0x0000000800660825 */ /* 0x000fc800078e0066 */
[C---:B-1----:R-:W-:Y:S01]  /*0960*/  @P0 IMAD.WIDE.U32 R90, R0.reuse, 0x8, R90 ;  /* 0x00000008005a0825 */ /* 0x042fe200078e005a */
[----:B------:R1:W5:Y:S03]  /*0970*/  @P0 LDG.E.64 R44, desc[UR8][R102.64] ;  /* 0x00000008662c0981 */ /* 0x000366000c1e1b00 */
[C---:B------:R-:W-:Y:S01]  /*0980*/  @P0 IMAD.WIDE.U32 R94, R0.reuse, 0x8, R94 ;  /* 0x00000008005e0825 */ /* 0x040fe200078e005e */
[----:B------:R-:W-:Y:S01]  /*0990*/  @P0 IADD3 R0, PT, PT, R0, 0x20, RZ ;  /* 0x0000002000000810 */ /* 0x000fe20007ffe0ff */
[----:B------:R1:W5:Y:S04]  /*09a0*/  @P0 LD.E.64 R18, desc[UR8][R90.64] ;  /* 0x000000085a120980 */ /* 0x000368000c101b00 */
[C---:B0-----:R-:W-:Y:S01]  /*09b0*/  @P5 IMAD.WIDE.U32 R86, R0.reuse, 0x8, R86 ;  /* 0x0000000800565825 */ /* 0x041fe200078e0056 */
[----:B------:R1:W5:Y:S03]  /*09c0*/  @P0 LDG.E.64 R66, desc[UR8][R94.64] ;  /* 0x000000085e420981 */ /* 0x000366000c1e1b00 */
[C---:B------:R-:W-:Y:S01]  /*09d0*/  @P5 IMAD.WIDE.U32 R92, R0.reuse, 0x8, R92 ;  /* 0x00000008005c5825 */ /* 0x040fe200078e005c */
[----:B------:R1:W5:Y:S03]  /*09e0*/  @P5 LDG.E.64 R42, desc[UR8][R86.64] ;  /* 0x00000008562a5981 */ /* 0x000366000c1e1b00 */
[C---:B------:R-:W-:Y:S01]  /*09f0*/  @P5 IMAD.WIDE.U32 R104, R0.reuse, 0x8, R104 ;  /* 0x0000000800685825 */ /* 0x040fe200078e0068 */
[----:B------:R1:W5:Y:S03]  /*0a00*/  @P5 LD.E.64 R16, desc[UR8][R92.64] ;  /* 0x000000085c105980 */ /* 0x000366000c101b00 */
[----:B------:R-:W-:Y:S01]  /*0a10*/  @P5 VIADD R0, R0, 0x20 ;  /* 0x0000002000005836 */ /* 0x000fe20000000000 */
[----:B------:R1:W5:Y:S03]  /*0a20*/  @P5 LDG.E.64 R64, desc[UR8][R104.64] ;  /* 0x0000000868405981 */ /* 0x000366000c1e1b00 */
[----:B--2---:R-:W-:-:S04]  /*0a30*/  @P6 IMAD.WIDE.U32 R106, R0, 0x8, R106 ;  /* 0x00000008006a6825 */ /* 0x004fc800078e006a */
[C---:B------:R-:W-:Y:S01]  /*0a40*/  @P6 IMAD.WIDE.U32 R108, R0.reuse, 0x8, R108 ;  /* 0x00000008006c6825 */ /* 0x040fe200078e006c */
[----:B------:R1:W5:Y:S03]  /*0a50*/  @P6 LDG.E.64 R40, desc[UR8][R106.64] ;  /* 0x000000086a286981 */ /* 0x000366000c1e1b00 */
[C---:B------:R-:W-:Y:S01]  /*0a60*/  @P6 IMAD.WIDE.U32 R110, R0.reuse, 0x8, R110 ;  /* 0x00000008006e6825 */ /* 0x040fe200078e006e */
[----:B------:R1:W5:Y:S03]  /*0a70*/  @P6 LD.E.64 R14, desc[UR8][R108.64] ;  /* 0x000000086c0e6980 */ /* 0x000366000c101b00 */
[----:B------:R-:W-:Y:S01]  /*0a80*/  @P6 VIADD R0, R0, 0x20 ;  /* 0x0000002000006836 */ /* 0x000fe20000000000 */
[----:B------:R1:W5:Y:S03]  /*0a90*/  @P6 LDG.E.64 R62, desc[UR8][R110.64] ;  /* 0x000000086e3e6981 */ /* 0x000366000c1e1b00 */
[----:B----4-:R-:W-:-:S04]  /*0aa0*/  @P4 IMAD.WIDE.U32 R112, R0, 0x8, R112 ;  /* 0x0000000800704825 */ /* 0x010fc800078e0070 */
[C---:B---3--:R-:W-:Y:S01]  /*0ab0*/  @P4 IMAD.WIDE.U32 R116, R0.reuse, 0x8, R116 ;  /* 0x0000000800744825 */ /* 0x048fe200078e0074 */
[----:B------:R1:W5:Y:S03]  /*0ac0*/  @P4 LDG.E.64 R2, desc[UR8][R112.64] ;  /* 0x0000000870024981 */ /* 0x000366000c1e1b00 */
[----:B------:R-:W-:Y:S01]  /*0ad0*/  @P4 IMAD.WIDE.U32 R114, R0, 0x8, R114 ;  /* 0x0000000800724825 */ /* 0x000fe200078e0072 */
[----:B------:R1:W5:Y:S04]  /*0ae0*/  @P4 LDG.E.64 R60, desc[UR8][R116.64] ;  /* 0x00000008743c4981 */ /* 0x000368000c1e1b00 */
[----:B------:R1:W5:Y:S01]  /*0af0*/  @P4 LD.E.64 R98, desc[UR8][R114.64] ;  /* 0x0000000872624980 */ /* 0x000362000c101b00 */
[----:B------:R-:W-:-:S02]  /*0b00*/  ISETP.GE.U32.AND P0, PT, R13, 0x180, PT ;  /* 0x000001800d00780c */ /* 0x000fc40003f06070 */
[----:B------:R-:W-:-:S11]  /*0b10*/  @P4 IADD3 R0, PT, PT, R0, 0x20, RZ ;  /* 0x0000002000004810 */ /* 0x000fd60007ffe0ff */
[----:B-1----:R-:W-:Y:S05]  /*0b20*/  @!P0 BRA `(.L_x_46044) ;  /* 0x0000000400d88947 */ /* 0x002fea0003800000 */
        /* <DEDUP_REMOVED lines=10> */
.L_x_46043:
[C---:B------:R-:W-:Y:S01]  /*0bd0*/  ISETP.GE.U32.AND P3, PT, R13.reuse, 0x20, PT ;  /* 0x000000200d00780c */ /* 0x040fe20003f66070 */
[----:B------:R-:W-:Y:S01]  /*0be0*/  IMAD.MOV.U32 R0, RZ, RZ, R118 ;  /* 0x000000ffff007224 */ /* 0x000fe200078e0076 */
[C---:B------:R-:W-:Y:S02]  /*0bf0*/  ISETP.GE.U32.AND P2, PT, R13.reuse, 0x40, PT ;  /* 0x000000400d00780c */ /* 0x040fe40003f46070 */
[C---:B------:R-:W-:Y:S02]  /*0c00*/  ISETP.GE.U32.AND P6, PT, R13.reuse, 0x60, PT ;  /* 0x000000600d00780c */ /* 0x040fe40003fc6070 */
[C---:B------:R-:W-:Y:S02]  /*0c10*/  ISETP.GE.U32.AND P5, PT, R13.reuse, 0x80, PT ;  /* 0x000000800d00780c */ /* 0x040fe40003fa6070 */
[----:B------:R-:W-:-:S05]  /*0c20*/  ISETP.GE.U32.AND P1, PT, R13, 0xa0, PT ;  /* 0x000000a00d00780c */ /* 0x000fca0003f26070 */
[----:B------:R-:W0:Y:S01]  /*0c30*/  @P3 LDC.64 R80, c[0x0][0x3d0] ;  /* 0x0000f400ff503b82 */ /* 0x000e220000000a00 */
[----:B------:R-:W-:Y:S02]  /*0c40*/  ISETP.GE.U32.AND P0, PT, R13, 0xc0, PT ;  /* 0x000000c00d00780c */ /* 0x000fe40003f06070 */
[----:B------:R-:W-:-:S05]  /*0c50*/  @P3 LOP3.LUT R0, R118, 0x20, RZ, 0xfc, !PT ;  /* 0x0000002076003812 */ /* 0x000fca00078efcff */
[----:B------:R-:W1:Y:S08]  /*0c60*/  @P3 LDC.64 R82, c[0x0][0x3e8] ;  /* 0x0000fa00ff523b82 */ /* 0x000e700000000a00 */
[----:B------:R-:W2:Y:S08]  /*0c70*/  @P2 LDC.64 R76, c[0x0][0x3d0] ;  /* 0x0000f400ff4c2b82 */ /* 0x000eb00000000a00 */
[----:B------:R-:W3:Y:S01]  /*0c80*/  @P2 LDC.64 R78, c[0x0][0x3e8] ;  /* 0x0000fa00ff4e2b82 */ /* 0x000ee20000000a00 */
[----:B0-----:R-:W-:Y:S01]  /*0c90*/  @P3 IMAD.WIDE.U32 R80, R118, 0x8, R80 ;  /* 0x0000000876503825 */ /* 0x001fe200078e0050 */
[----:B------:R-:W-:-:S02]  /*0ca0*/  ISETP.GE.U32.AND P4, PT, R13, 0xe0, PT ;  /* 0x000000e00d00780c */ /* 0x000fc40003f86070 */
[----:B------:R-:W-:Y:S02]  /*0cb0*/  @P3 CS2R R34, SRZ ;  /* 0x0000000000223805 */ /* 0x000fe4000001ff00 */
[----:B------:R0:W5:Y:S02]  /*0cc0*/  @P3 LDG.E.64 R58, desc[UR8][R80.64] ;  /* 0x00000008503a3981 */ /* 0x000164000c1e1b00 */
[----:B------:R-:W4:Y:S01]  /*0cd0*/  @P6 LDC.64 R84, c[0x0][0x3d0] ;  /* 0x0000f400ff546b82 */ /* 0x000f220000000a00 */
[----:B-1----:R-:W-:-:S05]  /*0ce0*/  @P3 IMAD.WIDE.U32 R82, R118, 0x8, R82 ;  /* 0x0000000876523825 */ /* 0x002fca00078e0052 */
[----:B------:R-:W5:Y:S02]  /*0cf0*/  @P3 LDG.E.64 R96, desc[UR8][R82.64] ;  /* 0x0000000852603981 */ /* 0x000f64000c1e1b00 */
[----:B------:R-:W1:Y:S01]  /*0d00*/  @P6 LDC.64 R86, c[0x0][0x3e8] ;  /* 0x0000fa00ff566b82 */ /* 0x000e620000000a00 */
[----:B--2---:R-:W-:-:S07]  /*0d10*/  @P2 IMAD.WIDE.U32 R76, R0, 0x8, R76 ;  /* 0x00000008004c2825 */ /* 0x004fce00078e004c */
[----:B------:R-:W2:Y:S01]  /*0d20*/  @P5 LDC.64 R88, c[0x0][0x3d0] ;  /* 0x0000f400ff585b82 */ /* 0x000ea20000000a00 */
[----:B---3--:R-:W-:-:S07]  /*0d30*/  @P2 IMAD.WIDE.U32 R78, R0, 0x8, R78 ;  /* 0x00000008004e2825 */ /* 0x008fce00078e004e */
[----:B------:R-:W3:Y:S01]  /*0d40*/  @P5 LDC.64 R90, c[0x0][0x3e8] ;  /* 0x0000fa00ff5a5b82 */ /* 0x000ee20000000a00 */
[----:B------:R-:W-:-:S07]  /*0d50*/  @P2 VIADD R0, R0, 0x20 ;  /* 0x0000002000002836 */ /* 0x000fce0000000000 */
[----:B------:R-:W3:Y:S08]  /*0d60*/  @P1 LDC.64 R92, c[0x0][0x3d0] ;  /* 0x0000f400ff5c1b82 */ /* 0x000ef00000000a00 */
[----:B------:R-:W3:Y:S01]  /*0d70*/  @P1 LDC.64 R94, c[0x0][0x3e8] ;  /* 0x0000fa00ff5e1b82 */ /* 0x000ee20000000a00 */
[----:B------:R-:W-:Y:S01]  /*0d80*/  ISETP.GE.U32.AND P3, PT, R13, 0x100, PT ;  /* 0x000001000d00780c */ /* 0x000fe20003f66070 */
[----:B------:R0:W5:Y:S01]  /*0d90*/  @P2 LDG.E.64 R52, desc[UR8][R76.64] ;  /* 0x000000084c342981 */ /* 0x000162000c1e1b00 */
[----:B----4-:R-:W-:-:S03]  /*0da0*/  @P6 IMAD.WIDE.U32 R84, R0, 0x8, R84 ;  /* 0x0000000800546825 */ /* 0x010fc600078e0054 */
[----:B------:R4:W5:Y:S01]  /*0db0*/  @P2 LDG.E.64 R38, desc[UR8][R78.64] ;  /* 0x000000084e262981 */ /* 0x000962000c1e1b00 */
[C---:B-1----:R-:W-:Y:S01]  /*0dc0*/  @P6 IMAD.WIDE.U32 R86, R0.reuse, 0x8, R86 ;  /* 0x0000000800566825 */ /* 0x042fe200078e0056 */
[----:B------:R-:W-:Y:S02]  /*0dd0*/  @P2 CS2R R32, SRZ ;  /* 0x0000000000202805 */ /* 0x000fe4000001ff00 */
[----:B------:R-:W-:Y:S01]  /*0de0*/  @P6 IADD3 R0, PT, PT, R0, 0x20, RZ ;  /* 0x0000002000006810 */ /* 0x000fe20007ffe0ff */
[----:B0-----:R-:W0:Y:S01]  /*0df0*/  @P4 LDC.64 R80, c[0x0][0x3d0] ;  /* 0x0000f400ff504b82 */ /* 0x001e220000000a00 */
[----:B------:R-:W-:Y:S01]  /*0e00*/  ISETP.GE.U32.AND P2, PT, R13, 0x120, PT ;  /* 0x000001200d00780c */ /* 0x000fe20003f46070 */
[----:B------:R1:W5:Y:S06]  /*0e10*/  @P6 LDG.E.64 R56, desc[UR8][R84.64] ;  /* 0x0000000854386981 */ /* 0x00036c000c1e1b00 */
[----:B------:R-:W0:Y:S08]  /*0e20*/  @P0 LDC.64 R76, c[0x0][0x3d0] ;  /* 0x0000f400ff4c0b82 */ /* 0x000e300000000a00 */
[----:B----4-:R-:W4:Y:S01]  /*0e30*/  @P0 LDC.64 R78, c[0x0][0x3e8] ;  /* 0x0000fa00ff4e0b82 */ /* 0x010f220000000a00 */
[----:B--2---:R-:W-:Y:S01]  /*0e40*/  @P5 IMAD.WIDE.U32 R88, R0, 0x8, R88 ;  /* 0x0000000800585825 */ /* 0x004fe200078e0058 */
[----:B------:R2:W5:Y:S01]  /*0e50*/  @P6 LDG.E.64 R36, desc[UR8][R86.64] ;  /* 0x0000000856246981 */ /* 0x000562000c1e1b00 */
[----:B------:R-:W-:-:S02]  /*0e60*/  @P6 CS2R R28, SRZ ;  /* 0x00000000001c6805 */ /* 0x000fc4000001ff00 */
[C---:B------:R-:W-:Y:S01]  /*0e70*/  ISETP.GE.U32.AND P6, PT, R13.reuse, 0x140, PT ;  /* 0x000001400d00780c */ /* 0x040fe20003fc6070 */
[C---:B---3--:R-:W-:Y:S01]  /*0e80*/  @P5 IMAD.WIDE.U32 R90, R0.reuse, 0x8, R90 ;  /* 0x00000008005a5825 */ /* 0x048fe200078e005a */
[----:B------:R3:W5:Y:S01]  /*0e90*/  @P5 LDG.E.64 R50, desc[UR8][R88.64] ;  /* 0x0000000858325981 */ /* 0x000762000c1e1b00 */
[----:B------:R-:W4:Y:S02]  /*0ea0*/  @P4 LDC.64 R82, c[0x0][0x3e8] ;  /* 0x0000fa00ff524b82 */ /* 0x000f240000000a00 */
[----:B------:R-:W-:Y:S01]  /*0eb0*/  @P5 VIADD R0, R0, 0x20 ;  /* 0x0000002000005836 */ /* 0x000fe20000000000 */
[----:B------:R3:W5:Y:S01]  /*0ec0*/  @P5 LDG.E.64 R30, desc[UR8][R90.64] ;  /* 0x000000085a1e5981 */ /* 0x000762000c1e1b00 */
[----:B------:R-:W-:Y:S02]  /*0ed0*/  @P5 CS2R R26, SRZ ;  /* 0x00000000001a5805 */ /* 0x000fe4000001ff00 */
[----:B------:R-:W-:Y:S01]  /*0ee0*/  ISETP.GE.U32.AND P5, PT, R13, 0x160, PT ;  /* 0x000001600d00780c */ /* 0x000fe20003fa6070 */
[C---:B------:R-:W-:Y:S01]  /*0ef0*/  @P1 IMAD.WIDE.U32 R92, R0.reuse, 0x8, R92 ;  /* 0x00000008005c1825 */ /* 0x040fe200078e005c */
[----:B-1----:R-:W1:Y:S03]  /*0f00*/  @P3 LDC.64 R84, c[0x0][0x3d0] ;  /* 0x0000f400ff543b82 */ /* 0x002e660000000a00 */
[C---:B------:R-:W-:Y:S01]  /*0f10*/  @P1 IMAD.WIDE.U32 R94, R0.reuse, 0x8, R94 ;  /* 0x00000008005e1825 */ /* 0x040fe200078e005e */
[----:B------:R4:W5:Y:S04]  /*0f20*/  @P1 LDG.E.64 R54, desc[UR8][R92.64] ;  /* 0x000000085c361981 */ /* 0x000968000c1e1b00 */
[----:B--2---:R-:W2:Y:S01]  /*0f30*/  @P3 LDC.64 R86, c[0x0][0x3e8] ;  /* 0x0000fa00ff563b82 */ /* 0x004ea20000000a00 */
[----:B------:R4:W5:Y:S01]  /*0f40*/  @P1 LDG.E.64 R68, desc[UR8][R94.64] ;  /* 0x000000085e441981 */ /* 0x000962000c1e1b00 */
[----:B------:R-:W-:Y:S01]  /*0f50*/  @P1 VIADD R0, R0, 0x20 ;  /* 0x0000002000001836 */ /* 0x000fe20000000000 */
[----:B------:R-:W-:-:S02]  /*0f60*/  @P1 CS2R R24, SRZ ;  /* 0x0000000000181805 */ /* 0x000fc4000001ff00 */
[----:B------:R-:W-:-:S03]  /*0f70*/  ISETP.GE.U32.AND P1, PT, R13, 0x180, PT ;  /* 0x000001800d00780c */ /* 0x000fc60003f26070 */
[----:B---3--:R-:W3:Y:S08]  /*0f80*/  @P2 LDC.64 R88, c[0x0][0x3d0] ;  /* 0x0000f400ff582b82 */ /* 0x008ef00000000a00 */
[----:B------:R-:W3:Y:S01]  /*0f90*/  @P2 LDC.64 R90, c[0x0][0x3e8] ;  /* 0x0000fa00ff5a2b82 */ /* 0x000ee20000000a00 */
[----:B0-----:R-:W-:-:S04]  /*0fa0*/  @P0 IMAD.WIDE.U32 R76, R0, 0x8, R76 ;  /* 0x00000008004c0825 */ /* 0x001fc800078e004c */
[----:B----4-:R-:W-:-:S03]  /*0fb0*/  @P0 IMAD.WIDE.U32 R78, R0, 0x8, R78 ;  /* 0x00000008004e0825 */ /* 0x010fc600078e004e */
[----:B------:R-:W0:Y:S01]  /*0fc0*/  @P6 LDC.64 R92, c[0x0][0x3d0] ;  /* 0x0000f400ff5c6b82 */ /* 0x000e220000000a00 */
[----:B------:R-:W-:Y:S01]  /*0fd0*/  @P0 IADD3 R0, PT, PT, R0, 0x20, RZ ;  /* 0x0000002000000810 */ /* 0x000fe20007ffe0ff */
[----:B------:R4:W5:Y:S06]  /*0fe0*/  @P0 LDG.E.64 R46, desc[UR8][R76.64] ;  /* 0x000000084c2e0981 */ /* 0x00096c000c1e1b00 */
[----:B------:R-:W4:Y:S01]  /*0ff0*/  @P6 LDC.64 R94, c[0x0][0x3e8] ;  /* 0x0000fa00ff5e6b82 */ /* 0x000f220000000a00 */
[C---:B------:R-:W-:Y:S01]  /*1000*/  @P4 IMAD.WIDE.U32 R80, R0.reuse, 0x8, R80 ;  /* 0x0000000800504825 */ /* 0x040fe200078e0050 */
[----:B------:R4:W5:Y:S03]  /*1010*/  @P0 LDG.E.64 R70, desc[UR8][R78.64] ;  /* 0x000000084e460981 */ /* 0x000966000c1e1b00 */
[C---:B------:R-:W-:Y:S01]  /*1020*/  @P4 IMAD.WIDE.U32 R82, R0.reuse, 0x8, R82 ;  /* 0x0000000800524825 */ /* 0x040fe200078e0052 */
[----:B------:R0:W5:Y:S02]  /*1030*/  @P4 LDG.E.64 R48, desc[UR8][R80.64] ;  /* 0x0000000850304981 */ /* 0x000164000c1e1b00 */
[----:B------:R-:W4:Y:S01]  /*1040*/  @P5 LDC.64 R100, c[0x0][0x3d0] ;  /* 0x0000f400ff645b82 */ /* 0x000f220000000a00 */
[----:B------:R-:W-:Y:S01]  /*1050*/  @P4 VIADD R0, R0, 0x20 ;  /* 0x0000002000004836 */ /* 0x000fe20000000000 */
[----:B------:R0:W5:Y:S06]  /*1060*/  @P4 LDG.E.64 R72, desc[UR8][R82.64] ;  /* 0x0000000852484981 */ /* 0x00016c000c1e1b00 */
[----:B------:R-:W4:Y:S01]  /*1070*/  @P5 LDC.64 R102, c[0x0][0x3e8] ;  /* 0x0000fa00ff665b82 */ /* 0x000f220000000a00 */
[----:B-1----:R-:W-:-:S04]  /*1080*/  @P3 IMAD.WIDE.U32 R84, R0, 0x8, R84 ;  /* 0x0000000800543825 */ /* 0x002fc800078e0054 */
[C---:B--2---:R-:W-:Y:S01]  /*1090*/  @P3 IMAD.WIDE.U32 R86, R0.reuse, 0x8, R86 ;  /* 0x0000000800563825 */ /* 0x044fe200078e0056 */
[----:B------:R1:W5:Y:S02]  /*10a0*/  @P3 LDG.E.64 R44, desc[UR8][R84.64] ;  /* 0x00000008542c3981 */ /* 0x000364000c1e1b00 */
[----:B------:R-:W2:Y:S01]  /*10b0*/  @P1 LDC.64 R104, c[0x0][0x3d0] ;  /* 0x0000f400ff681b82 */ /* 0x000ea20000000a00 */
[----:B------:R-:W-:Y:S01]  /*10c0*/  @P3 VIADD R0, R0, 0x20 ;  /* 0x0000002000003836 */ /* 0x000fe20000000000 */
[----:B------:R1:W5:Y:S06]  /*10d0*/  @P3 LDG.E.64 R66, desc[UR8][R86.64] ;  /* 0x0000000856423981 */ /* 0x00036c000c1e1b00 */
[----:B------:R-:W1:Y:S01]  /*10e0*/  @P1 LDC.64 R106, c[0x0][0x3e8] ;  /* 0x0000fa00ff6a1b82 */ /* 0x000e620000000a00 */
[----:B---3--:R-:W-:-:S04]  /*10f0*/  @P2 IMAD.WIDE.U32 R88, R0, 0x8, R88 ;  /* 0x0000000800582825 */ /* 0x008fc800078e0058 */
[C---:B------:R-:W-:Y:S01]  /*1100*/  @P2 IMAD.WIDE.U32 R90, R0.reuse, 0x8, R90 ;  /* 0x00000008005a2825 */ /* 0x040fe200078e005a */
[----:B------:R-:W-:Y:S01]  /*1110*/  @P2 IADD3 R0, PT, PT, R0, 0x20, RZ ;  /* 0x0000002000002810 */ /* 0x000fe20007ffe0ff */
[----:B------:R3:W5:Y:S04]  /*1120*/  @P2 LDG.E.64 R42, desc[UR8][R88.64] ;  /* 0x00000008582a2981 */ /* 0x000768000c1e1b00 */
[C---:B0-----:R-:W-:Y:S01]  /*1130*/  @P6 IMAD.WIDE.U32 R92, R0.reuse, 0x8, R92 ;  /* 0x00000008005c6825 */ /* 0x041fe200078e005c */
[----:B------:R3:W5:Y:S03]  /*1140*/  @P2 LDG.E.64 R64, desc[UR8][R90.64] ;  /* 0x000000085a402981 */ /* 0x000766000c1e1b00 */
[C---:B----4-:R-:W-:Y:S01]  /*1150*/  @P6 IMAD.WIDE.U32 R94, R0.reuse, 0x8, R94 ;  /* 0x00000008005e6825 */ /* 0x050fe200078e005e */
[----:B------:R3:W5:Y:S03]  /*1160*/  @P6 LDG.E.64 R40, desc[UR8][R92.64] ;  /* 0x000000085c286981 */ /* 0x000766000c1e1b00 */
[----:B------:R-:W-:Y:S01]  /*1170*/  @P6 VIADD R0, R0, 0x20 ;  /* 0x0000002000006836 */ /* 0x000fe20000000000 */
[----:B------:R3:W5:Y:S03]  /*1180*/  @P6 LDG.E.64 R62, desc[UR8][R94.64] ;  /* 0x000000085e3e6981 */ /* 0x000766000c1e1b00 */
[----:B------:R-:W-:-:S04]  /*1190*/  @P5 IMAD.WIDE.U32 R100, R0, 0x8, R100 ;  /* 0x0000000800645825 */ /* 0x000fc800078e0064 */
[C---:B------:R-:W-:Y:S01]  /*11a0*/  @P5 IMAD.WIDE.U32 R102, R0.reuse, 0x8, R102 ;  /* 0x0000000800665825 */ /* 0x040fe200078e0066 */
[----:B------:R3:W5:Y:S03]  /*11b0*/  @P5 LDG.E.64 R2, desc[UR8][R100.64] ;  /* 0x0000000864025981 */ /* 0x000766000c1e1b00 */
[----:B------:R-:W-:Y:S01]  /*11c0*/  @P5 VIADD R0, R0, 0x20 ;  /* 0x0000002000005836 */ /* 0x000fe20000000000 */
[----:B------:R3:W5:Y:S03]  /*11d0*/  @P5 LDG.E.64 R60, desc[UR8][R102.64] ;  /* 0x00000008663c5981 */ /* 0x000766000c1e1b00 */
[----:B--2---:R-:W-:-:S04]  /*11e0*/  @P1 IMAD.WIDE.U32 R76, R0, 0x8, R104 ;  /* 0x00000008004c1825 */ /* 0x004fc800078e0068 */
[----:B-1----:R-:W-:Y:S01]  /*11f0*/  @P1 IMAD.WIDE.U32 R78, R0, 0x8, R106 ;  /* 0x00000008004e1825 */ /* 0x002fe200078e006a */
[----:B------:R3:W5:Y:S04]  /*1200*/  @P1 LDG.E.64 R4, desc[UR8][R76.64] ;  /* 0x000000084c041981 */ /* 0x000768000c1e1b00 */
[----:B------:R3:W5:Y:S01]  /*1210*/  @P1 LDG.E.64 R74, desc[UR8][R78.64] ;  /* 0x000000084e4a1981 */ /* 0x000762000c1e1b00 */
[----:B------:R-:W-:Y:S02]  /*1220*/  @P0 CS2R R22, SRZ ;  /* 0x0000000000160805 */ /* 0x000fe4000001ff00 */
[----:B------:R-:W-:Y:S02]  /*1230*/  @P4 CS2R R20, SRZ ;  /* 0x0000000000144805 */ /* 0x000fe4000001ff00 */
[----:B------:R-:W-:-:S02]  /*1240*/  @P3 CS2R R18, SRZ ;  /* 0x0000000000123805 */ /* 0x000fc4000001ff00 */
[----:B------:R-:W-:Y:S02]  /*1250*/  @P2 CS2R R16, SRZ ;  /* 0x0000000000102805 */ /* 0x000fe4000001ff00 */
[----:B------:R-:W-:Y:S02]  /*1260*/  @P6 CS2R R14, SRZ ;  /* 0x00000000000e6805 */ /* 0x000fe4000001ff00 */
[----:B------:R-:W-:Y:S02]  /*1270*/  @P5 CS2R R98, SRZ ;  /* 0x0000000000625805 */ /* 0x000fe4000001ff00 */
[----:B---3--:R-:W-:-:S07]  /*1280*/  @P1 CS2R R136, SRZ ;  /* 0x0000000000881805 */ /* 0x008fce000001ff00 */
.L_x_46044:
[----:B------:R-:W-:Y:S05]  /*1290*/  BSYNC.RECONVERGENT B0 ;  /* 0x0000000000007941 */ /* 0x000fea0003800200 */
.L_x_46042:
[----:B------:R-:W0:Y:S02]  /*12a0*/  LDCU UR4, c[0x0][0x384] ;  /* 0x00007080ff0477ac */ /* 0x000e240008000800 */
[----:B0-----:R-:W-:-:S13]  /*12b0*/  ISETP.GE.AND P0, PT, R11, UR4, PT ;  /* 0x000000040b007c0c */ /* 0x001fda000bf06270 */
[----:B------:R-:W-:Y:S05]  /*12c0*/  @P0 EXIT ;  /* 0x000000000000094d */ /* 0x000fea0003800000 */
[----:B-----5:R-:W-:Y:S01]  /*12d0*/  MOV R7, R2 ;  /* 0x0000000200077202 */ /* 0x020fe20000000f00 */
        /* <DEDUP_REMOVED lines=11> */
[----:B------:R-:W-:Y:S01]  /*1390*/  PRMT R123, R4, 0x5410, R2 ;  /* 0x00005410047b7816 */ /* 0x000fe20000000002 */
[----:B------:R-:W-:Y:S01]  /*13a0*/  IMAD.MOV.U32 R4, RZ, RZ, R36 ;  /* 0x000000ffff047224 */ /* 0x000fe200078e0024 */
[----:B------:R-:W-:Y:S01]  /*13b0*/  MOV R2, R38 ;  /* 0x0000002600027202 */ /* 0x000fe20000000f00 */
[----:B------:R-:W-:Y:S01]  /*13c0*/  IMAD.MOV.U32 R105, RZ, RZ, R64 ;  /* 0x000000ffff697224 */ /* 0x000fe200078e0040 */
[----:B------:R-:W-:Y:S01]  /*13d0*/  MOV R119, R68 ;  /* 0x0000004400777202 */ /* 0x000fe20000000f00 */
[----:B------:R-:W-:Y:S01]  /*13e0*/  IMAD.MOV.U32 R8, RZ, RZ, R40 ;  /* 0x000000ffff087224 */ /* 0x000fe200078e0028 */
[----:B------:R-:W-:Y:S01]  /*13f0*/  PRMT R122, R5, 0x5410, R2 ;  /* 0x00005410057a7816 */ /* 0x000fe20000000002 */
[----:B------:R-:W-:Y:S01]  /*1400*/  IMAD.HI.U32 R2, R12, -0x326172a9, RZ ;  /* 0xcd9e8d570c027827 */ /* 0x000fe200078e00ff */
[----:B------:R-:W-:Y:S01]  /*1410*/  MOV R5, R37 ;  /* 0x0000002500057202 */ /* 0x000fe20000000f00 */
[----:B------:R-:W0:Y:S01]  /*1420*/  LDCU.64 UR4, c[0x0][0x3e0] ;  /* 0x00007c00ff0477ac */ /* 0x000e220008000a00 */
[----:B------:R-:W-:Y:S01]  /*1430*/  SHF.R.U64 R100, R68, 0x10, R69 ;  /* 0x0000001044647819 */ /* 0x000fe20000001245 */
[----:B------:R-:W-:Y:S01]  /*1440*/  IMAD.MOV.U32 R157, RZ, RZ, R41 ;  /* 0x000000ffff9d7224 */ /* 0x000fe200078e0029 */
[----:B------:R-:W-:Y:S01]  /*1450*/  PRMT R121, R5, 0x5410, R4 ;  /* 0x0000541005797816 */ /* 0x000fe20000000004 */
[----:B------:R-:W-:Y:S01]  /*1460*/  IMAD.HI.U32 R4, R10, -0x2daee0ad, RZ ;  /* 0xd2511f530a047827 */ /* 0x000fe200078e00ff */
[----:B------:R-:W-:Y:S01]  /*1470*/  SHF.R.U32.HI R79, RZ, 0x10, R69 ;  /* 0x00000010ff4f7819 */ /* 0x000fe20000011645 */
[----:B------:R-:W-:Y:S01]  /*1480*/  BSSY B0, `(.L_x_46045) ;  /* 0x000231a000007945 */ /* 0x000fe20003800000 */
[----:B------:R-:W-:Y:S01]  /*1490*/  LOP3.LUT R2, R9, UR6, R2, 0x96, !PT ;  /* 0x0000000609027c12 */ /* 0x000fe2000f8e9602 */
[----:B------:R-:W-:Y:S01]  /*14a0*/  IMAD.MOV.U32 R118, RZ, RZ, R70 ;  /* 0x000000ffff767224 */ /* 0x000fe200078e0046 */
[----:B------:R-:W-:Y:S01]  /*14b0*/  MOV R68, R65 ;  /* 0x0000004100447202 */ /* 0x000fe20000000f00 */
[----:B------:R-:W-:Y:S01]  /*14c0*/  IMAD.MOV.U32 R163, RZ, RZ, R51 ;  /* 0x000000ffffa37224 */ /* 0x000fe200078e0033 */
[----:B------:R-:W-:Y:S01]  /*14d0*/  SHF.R.U64 R106, R64, 0x10, R65 ;  /* 0x00000010406a7819 */ /* 0x000fe20000001241 */
[----:B------:R-:W-:Y:S01]  /*14e0*/  IMAD.MOV.U32 R64, RZ, RZ, R61 ;  /* 0x000000ffff407224 */ /* 0x000fe200078e003d */
[----:B------:R-:W-:Y:S01]  /*14f0*/  SHF.R.U32.HI R69, RZ, 0x10, R65 ;  /* 0x00000010ff457819 */ /* 0x000fe20000011641 */
[----:B------:R-:W-:Y:S01]  /*1500*/  IMAD.MOV.U32 R117, RZ, RZ, R72 ;  /* 0x000000ffff757224 */ /* 0x000fe200078e0048 */
[----:B------:R-:W-:Y:S01]  /*1510*/  SHF.R.U64 R110, R60, 0x10, R61 ;  /* 0x000000103c6e7819 */ /* 0x000fe2000000123d */
[----:B------:R-:W-:Y:S01]  /*1520*/  IMAD.MOV.U32 R78, RZ, RZ, R73 ;  /* 0x000000ffff4e7224 */ /* 0x000fe200078e0049 */
[----:B------:R-:W-:Y:S01]  /*1530*/  SHF.R.U32.HI R65, RZ, 0x10, R61 ;  /* 0x00000010ff417819 */ /* 0x000fe2000001163d */
[----:B------:R-:W-:Y:S01]  /*1540*/  IMAD.MOV.U32 R61, RZ, RZ, R58 ;  /* 0x000000ffff3d7224 */ /* 0x000fe200078e003a */
[----:B------:R-:W-:Y:S01]  /*1550*/  SHF.R.U64 R155, R58, 0x10, R59 ;  /* 0x000000103a9b7819 */ /* 0x000fe2000000123b */
[----:B0-----:R-:W-:Y:S01]  /*1560*/  UISETP.NE.U32.AND UP0, UPT, UR4, URZ, UPT ;  /* 0x000000ff0400728c */ /* 0x001fe2000bf05070 */
[----:B------:R-:W-:Y:S01]  /*1570*/  LOP3.LUT R4, R4, UR7, RZ, 0x3c, !PT ;  /* 0x0000000704047c12 */ /* 0x000fe2000f8e3cff */
[----:B------:R-:W0:Y:S01]  /*1580*/  LDCU.U8 UR4, c[0x0][0x410] ;  /* 0x00008200ff0477ac */ /* 0x000e220008000000 */
[----:B------:R-:W-:Y:S01]  /*1590*/  MOV R58, R52 ;  /* 0x00000034003a7202 */ /* 0x000fe20000000f00 */
[----:B------:R1:W-:Y:S01]  /*15a0*/  STL.S16 [R1+0x2], R61 ;  /* 0x0000023d01007387 */ /* 0x0003e20000100600 */
[----:B------:R-:W-:Y:S01]  /*15b0*/  SHF.R.U64 R153, R52, 0x10, R53 ;  /* 0x0000001034997819 */ /* 0x000fe20000001235 */
[----:B------:R-:W-:Y:S01]  /*15c0*/  IMAD.MOV.U32 R52, RZ, RZ, R50 ;  /* 0x000000ffff347224 */ /* 0x000fe200078e0032 */
[----:B------:R-:W-:Y:S01]  /*15d0*/  SHF.R.U64 R129, R40, 0x10, R41 ;  /* 0x0000001028817819 */ /* 0x000fe20000001229 */
[----:B------:R-:W-:Y:S01]  /*15e0*/  IMAD R40, R10, -0x2daee0ad, RZ ;  /* 0xd2511f530a287824 */ /* 0x000fe200078e02ff */
[----:B------:R-:W-:Y:S01]  /*15f0*/  PRMT R156, R156, 0x5410, R7 ;  /* 0x000054109c9c7816 */ /* 0x000fe20000000007 */
[----:B------:R-:W-:Y:S01]  /*1600*/  IMAD.HI.U32 R7, R2, -0x2daee0ad, RZ ;  /* 0xd2511f5302077827 */ /* 0x000fe200078e00ff */
[----:B------:R-:W-:Y:S01]  /*1610*/  SHF.R.U64 R149, R50, 0x10, R51 ;  /* 0x0000001032957819 */ /* 0x000fe20000001233 */
[----:B------:R-:W-:Y:S01]  /*1620*/  UISETP.NE.AND.EX UP0, UPT, UR5, URZ, UPT, UP0 ;  /* 0x000000ff0500728c */ /* 0x000fe2000bf05300 */
[----:B------:R-:W-:Y:S01]  /*1630*/  SHF.R.U64 R145, R46, 0x10, R47 ;  /* 0x000000102e917819 */ /* 0x000fe2000000122f */
[----:B------:R-:W-:Y:S01]  /*1640*/  IMAD.MOV.U32 R50, RZ, RZ, R46 ;  /* 0x000000ffff327224 */ /* 0x000fe200078e002e */
[----:B------:R-:W-:Y:S01]  /*1650*/  MOV R46, R44 ;  /* 0x0000002c002e7202 */ /* 0x000fe20000000f00 */
[----:B------:R-:W-:Y:S01]  /*1660*/  IMAD.HI.U32 R5, R4, -0x326172a9, RZ ;  /* 0xcd9e8d5704057827 */ /* 0x000fe200078e00ff */
[----:B------:R-:W-:Y:S01]  /*1670*/  SHF.R.U64 R133, R44, 0x10, R45 ;  /* 0x000000102c857819 */ /* 0x000fe2000000122d */
[----:B------:R-:W2:Y:S01]  /*1680*/  LDCU UR31, c[0x0][0x388] ;  /* 0x00007100ff1f77ac */ /* 0x000ea20008000800 */
[----:B------:R-:W-:Y:S01]  /*1690*/  PRMT R157, R157, 0x5410, R8 ;  /* 0x000054109d9d7816 */ /* 0x000fe20000000008 */
[----:B------:R-:W-:Y:S01]  /*16a0*/  IMAD.MOV.U32 R44, RZ, RZ, R42 ;  /* 0x000000ffff2c7224 */ /* 0x000fe200078e002a */
[----:B------:R-:W-:Y:S01]  /*16b0*/  MOV R158, R43 ;  /* 0x0000002b009e7202 */ /* 0x000fe20000000f00 */
[----:B------:R-:W-:Y:S01]  /*16c0*/  IMAD R8, R12, -0x326172a9, RZ ;  /* 0xcd9e8d570c087824 */ /* 0x000fe200078e02ff */
[----:B------:R-:W-:Y:S01]  /*16d0*/  SHF.R.U64 R131, R42, 0x10, R43 ;  /* 0x000000102a837819 */ /* 0x000fe2000000122b */
[----:B------:R-:W-:Y:S01]  /*16e0*/  IMAD.MOV.U32 R42, RZ, RZ, R31 ;  /* 0x000000ffff2a7224 */ /* 0x000fe200078e001f */
[----:B------:R-:W-:Y:S01]  /*16f0*/  SHF.R.U32.HI R130, RZ, 0x10, R43 ;  /* 0x00000010ff827819 */ /* 0x000fe2000001162b */
[----:B------:R-:W-:Y:S01]  /*1700*/  IMAD.MOV.U32 R107, RZ, RZ, R62 ;  /* 0x000000ffff6b7224 */ /* 0x000fe200078e003e */
[----:B------:R-:W-:Y:S01]  /*1710*/  SHF.R.U32.HI R128, RZ, 0x10, R41 ;  /* 0x00000010ff807819 */ /* 0x000fe20000011629 */
[----:B------:R-:W-:Y:S01]  /*1720*/  IMAD.MOV.U32 R41, RZ, RZ, R30 ;  /* 0x000000ffff297224 */ /* 0x000fe200078e001e */
[----:B------:R-:W-:Y:S01]  /*1730*/  PRMT R155, R155, 0x5410, R155 ;  /* 0x000054109b9b7816 */ /* 0x000fe2000000009b */
[----:B------:R-:W-:Y:S01]  /*1740*/  IMAD.MOV.U32 R111, RZ, RZ, R74 ;  /* 0x000000ffff6f7224 */ /* 0x000fe200078e004a */
[----:B------:R-:W-:Y:S01]  /*1750*/  SHF.R.U64 R43, R34, 0x10, R35 ;  /* 0x00000010222b7819 */ /* 0x000fe20000001223 */
[----:B------:R-:W-:Y:S01]  /*1760*/  IMAD.MOV.U32 R165, RZ, RZ, R53 ;  /* 0x000000ffffa57224 */ /* 0x000fe200078e0035 */
[----:B------:R-:W-:Y:S01]  /*1770*/  LOP3.LUT R7, R40, UR14, R7, 0x96, !PT ;  /* 0x0000000e28077c12 */ /* 0x000fe2000f8e9607 */
[----:B------:R-:W-:Y:S01]  /*1780*/  IMAD.MOV.U32 R164, RZ, RZ, R56 ;  /* 0x000000ffffa47224 */ /* 0x000fe200078e0038 */
[----:B------:R-:W-:Y:S01]  /*1790*/  PRMT R155, R43, 0x7610, R155 ;  /* 0x000076102b9b7816 */ /* 0x000fe2000000009b */
[----:B------:R-:W-:Y:S01]  /*17a0*/  IMAD R43, R2, -0x2daee0ad, RZ ;  /* 0xd2511f53022b7824 */ /* 0x000fe200078e02ff */
[----:B------:R-:W-:Y:S01]  /*17b0*/  LOP3.LUT R5, R8, UR13, R5, 0x96, !PT ;  /* 0x0000000d08057c12 */ /* 0x000fe2000f8e9605 */
[----:B------:R-:W-:Y:S01]  /*17c0*/  IMAD.HI.U32 R2, R7, -0x326172a9, RZ ;  /* 0xcd9e8d5707027827 */ /* 0x000fe200078e00ff */
[----:B------:R-:W-:Y:S01]  /*17d0*/  PRMT R120, R42, 0x5410, R41 ;  /* 0x000054102a787816 */ /* 0x000fe20000000029 */
[----:B------:R-:W3:Y:S01]  /*17e0*/  LDCU UR12, c[0x0][0x448] ;  /* 0x00008900ff0c77ac */ /* 0x000ee20008000800 */
[----:B------:R-:W-:Y:S01]  /*17f0*/  SHF.R.U32.HI R154, RZ, 0x10, R59 ;  /* 0x00000010ff9a7819 */ /* 0x000fe2000001163b */
[----:B------:R-:W-:Y:S01]  /*1800*/  IMAD R41, R4, -0x326172a9, RZ ;  /* 0xcd9e8d5704297824 */ /* 0x000fe200078e02ff */
[----:B------:R-:W-:Y:S01]  /*1810*/  SHF.R.U32.HI R8, RZ, 0x10, R35 ;  /* 0x00000010ff087819 */ /* 0x000fe20000011623 */
[----:B------:R-:W-:Y:S01]  /*1820*/  IMAD.HI.U32 R4, R5, -0x2daee0ad, RZ ;  /* 0xd2511f5305047827 */ /* 0x000fe200078e00ff */
[----:B------:R-:W-:Y:S01]  /*1830*/  PRMT R154, R154, 0x5410, R154 ;  /* 0x000054109a9a7816 */ /* 0x000fe2000000009a */
[----:B------:R-:W4:Y:S01]  /*1840*/  LDCU.64 UR10, c[0x0][0x3a0] ;  /* 0x00007400ff0a77ac */ /* 0x000f220008000a00 */
[----:B------:R-:W-:Y:S01]  /*1850*/  PRMT R153, R153, 0x5410, R153 ;  /* 0x0000541099997816 */ /* 0x000fe20000000099 */
[----:B------:R-:W-:Y:S01]  /*1860*/  IMAD.MOV.U32 R160, RZ, RZ, R48 ;  /* 0x000000ffffa07224 */ /* 0x000fe200078e0030 */
[----:B------:R-:W-:Y:S01]  /*1870*/  SHF.R.U64 R40, R32, 0x10, R33 ;  /* 0x0000001020287819 */ /* 0x000fe20000001221 */
[----:B------:R-:W-:Y:S01]  /*1880*/  IMAD.MOV.U32 R159, RZ, RZ, R45 ;  /* 0x000000ffff9f7224 */ /* 0x000fe200078e002d */
[----:B------:R-:W-:Y:S01]  /*1890*/  LOP3.LUT R2, R41, UR15, R2, 0x96, !PT ;  /* 0x0000000f29027c12 */ /* 0x000fe2000f8e9602 */
[----:B------:R-:W-:Y:S01]  /*18a0*/  HADD2.F32 R141, -RZ, R136.H0_H0 ;  /* 0x20000088ff8d7230 */ /* 0x000fe20000004100 */
[----:B------:R-:W-:Y:S01]  /*18b0*/  PRMT R154, R8, 0x7610, R154 ;  /* 0x00007610089a7816 */ /* 0x000fe2000000009a */
[----:B------:R-:W-:Y:S01]  /*18c0*/  IMAD R8, R7, -0x326172a9, RZ ;  /* 0xcd9e8d5707087824 */ /* 0x000fe200078e02ff */
[----:B------:R-:W-:Y:S01]  /*18d0*/  LOP3.LUT R4, R43, UR16, R4, 0x96, !PT ;  /* 0x000000102b047c12 */ /* 0x000fe2000f8e9604 */
[----:B------:R-:W-:Y:S01]  /*18e0*/  IMAD.HI.U32 R7, R2, -0x2daee0ad, RZ ;  /* 0xd2511f5302077827 */ /* 0x000fe200078e00ff */
[----:B------:R-:W-:Y:S01]  /*18f0*/  PRMT R153, R40, 0x7610, R153 ;  /* 0x0000761028997816 */ /* 0x000fe20000000099 */
[----:B0-----:R-:W-:Y:S01]  /*1900*/  UISETP.NE.AND UP2, UPT, UR4, URZ, UPT ;  /* 0x000000ff0400728c */ /* 0x001fe2000bf45270 */
[----:B------:R-:W-:Y:S01]  /*1910*/  SHF.R.U64 R151, R56, 0x10, R57 ;  /* 0x0000001038977819 */ /* 0x000fe20000001239 */
[----:B------:R-:W-:Y:S01]  /*1920*/  IMAD R40, R5, -0x2daee0ad, RZ ;  /* 0xd2511f5305287824 */ /* 0x000fe200078e02ff */
[----:B------:R-:W-:Y:S01]  /*1930*/  PRMT R149, R149, 0x5410, R149 ;  /* 0x0000541095957816 */ /* 0x000fe20000000095 */
[----:B------:R-:W-:Y:S01]  /*1940*/  IMAD.HI.U32 R5, R4, -0x326172a9, RZ ;  /* 0xcd9e8d5704057827 */ /* 0x000fe200078e00ff */
[----:B------:R-:W-:-:S02]  /*1950*/  SHF.R.U64 R43, R26, 0x10, R27 ;  /* 0x000000101a2b7819 */ /* 0x000fc4000000121b */
[----:B------:R-:W-:Y:S01]  /*1960*/  PRMT R151, R151, 0x5410, R151 ;  /* 0x0000541097977816 */ /* 0x000fe20000000097 */
[----:B------:R-:W-:Y:S01]  /*1970*/  HADD2.F32 R138, -RZ, R3.H0_H0 ;  /* 0x20000003ff8a7230 */ /* 0x000fe20000004100 */
[----:B------:R-:W-:Y:S01]  /*1980*/  SHF.R.U64 R41, R28, 0x10, R29 ;  /* 0x000000101c297819 */ /* 0x000fe2000000121d */
[----:B------:R-:W-:Y:S01]  /*1990*/  HADD2.F32 R142, -RZ, R142.H0_H0 ;  /* 0x2000008eff8e7230 */ /* 0x000fe20000004100 */
[----:B------:R-:W-:Y:S01]  /*19a0*/  LOP3.LUT R7, R40, UR18, R7, 0x96, !PT ;  /* 0x0000001228077c12 */ /* 0x000fe2000f8e9607 */
[----:B------:R-:W-:Y:S01]  /*19b0*/  HADD2.F32 R140, -RZ, R140.H0_H0 ;  /* 0x2000008cff8c7230 */ /* 0x000fe20000004100 */
[----:B------:R-:W-:Y:S01]  /*19c0*/  PRMT R149, R43, 0x7610, R149 ;  /* 0x000076102b957816 */ /* 0x000fe20000000095 */
[----:B------:R-:W-:Y:S01]  /*19d0*/  IMAD R43, R2, -0x2daee0ad, RZ ;  /* 0xd2511f53022b7824 */ /* 0x000fe200078e02ff */
[----:B------:R-:W-:Y:S01]  /*19e0*/  LOP3.LUT R5, R8, UR17, R5, 0x96, !PT ;  /* 0x0000001108057c12 */ /* 0x000fe2000f8e9605 */
[----:B------:R-:W-:Y:S01]  /*19f0*/  IMAD.HI.U32 R2, R7, -0x326172a9, RZ ;  /* 0xcd9e8d5707027827 */ /* 0x000fe200078e00ff */
[----:B------:R-:W-:-:S02]  /*1a00*/  PRMT R151, R41, 0x7610, R151 ;  /* 0x0000761029977816 */ /* 0x000fc40000000097 */
[----:B------:R-:W-:Y:S01]  /*1a10*/  SHF.R.U32.HI R148, RZ, 0x10, R51 ;  /* 0x00000010ff947819 */ /* 0x000fe20000011633 */
[----:B------:R-:W-:Y:S01]  /*1a20*/  IMAD R41, R4, -0x326172a9, RZ ;  /* 0xcd9e8d5704297824 */ /* 0x000fe200078e02ff */
[----:B------:R-:W-:Y:S01]  /*1a30*/  SHF.R.U64 R147, R54, 0x10, R55 ;  /* 0x0000001036937819 */ /* 0x000fe20000001237 */
[----:B------:R-:W-:Y:S01]  /*1a40*/  IMAD.HI.U32 R4, R5, -0x2daee0ad, RZ ;  /* 0xd2511f5305047827 */ /* 0x000fe200078e00ff */
[----:B------:R-:W-:Y:S02]  /*1a50*/  PRMT R148, R148, 0x5410, R148 ;  /* 0x0000541094947816 */ /* 0x000fe40000000094 */
[----:B------:R-:W-:Y:S01]  /*1a60*/  SHF.R.U32.HI R8, RZ, 0x10, R27 ;  /* 0x00000010ff087819 */ /* 0x000fe2000001161b */
[----:B------:R-:W-:Y:S01]  /*1a70*/  IMAD.MOV.U32 R51, RZ, RZ, R55 ;  /* 0x000000ffff337224 */ /* 0x000fe200078e0037 */
[----:B------:R-:W-:Y:S02]  /*1a80*/  PRMT R147, R147, 0x5410, R147 ;  /* 0x0000541093937816 */ /* 0x000fe40000000093 */
[----:B------:R-:W-:-:S02]  /*1a90*/  SHF.R.U64 R40, R24, 0x10, R25 ;  /* 0x0000001018287819 */ /* 0x000fc40000001219 */
[----:B------:R-:W-:Y:S02]  /*1aa0*/  LOP3.LUT R2, R41, UR19, R2, 0x96, !PT ;  /* 0x0000001329027c12 */ /* 0x000fe4000f8e9602 */
[----:B------:R-:W-:Y:S01]  /*1ab0*/  PRMT R148, R8, 0x7610, R148 ;  /* 0x0000761008947816 */ /* 0x000fe20000000094 */
[----:B------:R-:W-:Y:S01]  /*1ac0*/  IMAD R8, R7, -0x326172a9, RZ ;  /* 0xcd9e8d5707087824 */ /* 0x000fe200078e02ff */
[----:B------:R-:W-:Y:S01]  /*1ad0*/  LOP3.LUT R4, R43, UR20, R4, 0x96, !PT ;  /* 0x000000142b047c12 */ /* 0x000fe2000f8e9604 */
[----:B------:R-:W-:Y:S01]  /*1ae0*/  IMAD.HI.U32 R7, R2, -0x2daee0ad, RZ ;  /* 0xd2511f5302077827 */ /* 0x000fe200078e00ff */
[----:B------:R-:W-:Y:S02]  /*1af0*/  PRMT R147, R40, 0x7610, R147 ;  /* 0x0000761028937816 */ /* 0x000fe40000000093 */
[----:B------:R-:W-:Y:S01]  /*1b00*/  SHF.R.U64 R143, R48, 0x10, R49 ;  /* 0x00000010308f7819 */ /* 0x000fe20000001231 */
[----:B------:R-:W-:Y:S01]  /*1b10*/  IMAD R40, R5, -0x2daee0ad, RZ ;  /* 0xd2511f5305287824 */ /* 0x000fe200078e02ff */
[----:B------:R-:W-:Y:S01]  /*1b20*/  SHF.R.U64 R43, R20, 0x10, R21 ;  /* 0x00000010142b7819 */ /* 0x000fe20000001215 */
[----:B------:R-:W-:Y:S01]  /*1b30*/  IMAD.HI.U32 R5, R4, -0x326172a9, RZ ;  /* 0xcd9e8d5704057827 */ /* 0x000fe200078e00ff */
[----:B------:R-:W-:-:S02]  /*1b40*/  PRMT R143, R143, 0x5410, R143 ;  /* 0x000054108f8f7816 */ /* 0x000fc4000000008f */
[----:B------:R-:W-:Y:S02]  /*1b50*/  PRMT R145, R145, 0x5410, R145 ;  /* 0x0000541091917816 */ /* 0x000fe40000000091 */
[----:B------:R-:W-:Y:S02]  /*1b60*/  SHF.R.U64 R41, R22, 0x10, R23 ;  /* 0x0000001016297819 */ /* 0x000fe40000001217 */
[----:B------:R-:W-:Y:S02]  /*1b70*/  LOP3.LUT R7, R40, UR22, R7, 0x96, !PT ;  /* 0x0000001628077c12 */ /* 0x000fe4000f8e9607 */
[----:B------:R-:W-:Y:S01]  /*1b80*/  PRMT R143, R43, 0x7610, R143 ;  /* 0x000076102b8f7816 */ /* 0x000fe2000000008f */
[----:B------:R-:W-:Y:S01]  /*1b90*/  IMAD R43, R2, -0x2daee0ad, RZ ;  /* 0xd2511f53022b7824 */ /* 0x000fe200078e02ff */
[----:B------:R-:W-:Y:S01]  /*1ba0*/  LOP3.LUT R5, R8, UR21, R5, 0x96, !PT ;  /* 0x0000001508057c12 */ /* 0x000fe2000f8e9605 */
[----:B------:R-:W-:Y:S01]  /*1bb0*/  IMAD.HI.U32 R2, R7, -0x326172a9, RZ ;  /* 0xcd9e8d5707027827 */ /* 0x000fe200078e00ff */
[----:B------:R-:W-:-:S02]  /*1bc0*/  PRMT R145, R41, 0x7610, R145 ;  /* 0x0000761029917816 */ /* 0x000fc40000000091 */
[----:B------:R-:W-:Y:S01]  /*1bd0*/  SHF.R.U32.HI R134, RZ, 0x10, R49 ;  /* 0x00000010ff867819 */ /* 0x000fe20000011631 */
[----:B------:R-:W-:Y:S01]  /*1be0*/  IMAD R41, R4, -0x326172a9, RZ ;  /* 0xcd9e8d5704297824 */ /* 0x000fe200078e02ff */
[----:B------:R-:W-:Y:S01]  /*1bf0*/  SHF.R.U32.HI R8, RZ, 0x10, R21 ;  /* 0x00000010ff087819 */ /* 0x000fe20000011615 */
[----:B------:R-:W-:Y:S01]  /*1c00*/  IMAD.HI.U32 R4, R5, -0x2daee0ad, RZ ;  /* 0xd2511f5305047827 */ /* 0x000fe200078e00ff */
[----:B------:R-:W-:Y:S02]  /*1c10*/  PRMT R134, R134, 0x5410, R134 ;  /* 0x0000541086867816 */ /* 0x000fe40000000086 */
[----:B------:R-:W-:Y:S02]  /*1c20*/  SHF.R.U32.HI R152, RZ, 0x10, R53 ;  /* 0x00000010ff987819 */ /* 0x000fe40000011635 */
        /* <DEDUP_REMOVED lines=8> */
[----:B------:R-:W-:Y:S02]  /*1cb0*/  SHF.R.U32.HI R42, RZ, 0x10, R33 ;  /* 0x00000010ff2a7819 */ /* 0x000fe40000011621 */
[----:B------:R-:W-:Y:S01]  /*1cc0*/  PRMT R133, R40, 0x7610, R133 ;  /* 0x0000761028857816 */ /* 0x000fe20000000085 */
[----:B------:R-:W-:Y:S01]  /*1cd0*/  IMAD R40, R5, -0x2daee0ad, RZ ;  /* 0xd2511f5305287824 */ /* 0x000fe200078e02ff */
[----:B------:R-:W-:Y:S01]  /*1ce0*/  SHF.R.U32.HI R150, RZ, 0x10, R57 ;  /* 0x00000010ff967819 */ /* 0x000fe20000011639 */
[----:B------:R-:W-:Y:S01]  /*1cf0*/  IMAD.HI.U32 R5, R4, -0x326172a9, RZ ;  /* 0xcd9e8d5704057827 */ /* 0x000fe200078e00ff */
[----:B------:R-:W-:-:S02]  /*1d00*/  SHF.R.U32.HI R132, RZ, 0x10, R45 ;  /* 0x00000010ff847819 */ /* 0x000fc4000001162d */
[----:B------:R-:W-:Y:S01]  /*1d10*/  MOV R109, R60 ;  /* 0x0000003c006d7202 */ /* 0x000fe20000000f00 */
[----:B------:R-:W-:Y:S01]  /*1d20*/  IMAD.MOV.U32 R60, RZ, RZ, R59 ;  /* 0x000000ffff3c7224 */ /* 0x000fe200078e003b */
[----:B------:R-:W-:Y:S02]  /*1d30*/  PRMT R152, R42, 0x7610, R152 ;  /* 0x000076102a987816 */ /* 0x000fe40000000098 */
[----:B------:R-:W-:Y:S02]  /*1d40*/  PRMT R150, R150, 0x5410, R150 ;  /* 0x0000541096967816 */ /* 0x000fe40000000096 */
[----:B------:R-:W-:Y:S01]  /*1d50*/  PRMT R130, R130, 0x5410, R130 ;  /* 0x0000541082827816 */ /* 0x000fe20000000082 */
[----:B------:R1:W-:Y:S01]  /*1d60*/  STL.S16 [R1], R60 ;  /* 0x0000003c01007387 */ /* 0x0003e20000100600 */
[----:B------:R-:W-:Y:S02]  /*1d70*/  SHF.R.U32.HI R42, RZ, 0x10, R29 ;  /* 0x00000010ff2a7819 */ /* 0x000fe4000001161d */
[----:B------:R-:W-:-:S02]  /*1d80*/  SHF.R.U32.HI R43, RZ, 0x10, R17 ;  /* 0x00000010ff2b7819 */ /* 0x000fc40000011611 */
[----:B------:R-:W-:Y:S02]  /*1d90*/  SHF.R.U32.HI R146, RZ, 0x10, R55 ;  /* 0x00000010ff927819 */ /* 0x000fe40000011637 */
[----:B------:R-:W-:Y:S02]  /*1da0*/  PRMT R132, R132, 0x5410, R132 ;  /* 0x0000541084847816 */ /* 0x000fe40000000084 */
[----:B------:R-:W-:Y:S02]  /*1db0*/  SHF.R.U32.HI R41, RZ, 0x10, R19 ;  /* 0x00000010ff297819 */ /* 0x000fe40000011613 */
[----:B------:R-:W-:Y:S02]  /*1dc0*/  LOP3.LUT R7, R40, UR26, R7, 0x96, !PT ;  /* 0x0000001a28077c12 */ /* 0x000fe4000f8e9607 */
[----:B------:R-:W-:Y:S02]  /*1dd0*/  PRMT R150, R42, 0x7610, R150 ;  /* 0x000076102a967816 */ /* 0x000fe40000000096 */
[----:B------:R-:W-:Y:S01]  /*1de0*/  PRMT R130, R43, 0x7610, R130 ;  /* 0x000076102b827816 */ /* 0x000fe20000000082 */
[----:B------:R-:W-:Y:S01]  /*1df0*/  IMAD R43, R2, -0x2daee0ad, RZ ;  /* 0xd2511f53022b7824 */ /* 0x000fe200078e02ff */
[----:B------:R-:W-:Y:S01]  /*1e00*/  LOP3.LUT R5, R8, UR25, R5, 0x96, !PT ;  /* 0x0000001908057c12 */ /* 0x000fe2000f8e9605 */
[----:B------:R-:W-:Y:S01]  /*1e10*/  IMAD.HI.U32 R2, R7, -0x326172a9, RZ ;  /* 0xcd9e8d5707027827 */ /* 0x000fe200078e00ff */
[----:B------:R-:W-:-:S02]  /*1e20*/  PRMT R146, R146, 0x5410, R146 ;  /* 0x0000541092927816 */ /* 0x000fc40000000092 */
[----:B------:R-:W-:Y:S02]  /*1e30*/  SHF.R.U32.HI R42, RZ, 0x10, R25 ;  /* 0x00000010ff2a7819 */ /* 0x000fe40000011619 */
[----:B------:R-:W-:Y:S01]  /*1e40*/  PRMT R132, R41, 0x7610, R132 ;  /* 0x0000761029847816 */ /* 0x000fe20000000084 */
[----:B------:R-:W-:Y:S01]  /*1e50*/  IMAD R41, R4, -0x326172a9, RZ ;  /* 0xcd9e8d5704297824 */ /* 0x000fe200078e02ff */
[----:B------:R-:W-:Y:S01]  /*1e60*/  SHF.R.U32.HI R144, RZ, 0x10, R47 ;  /* 0x00000010ff907819 */ /* 0x000fe2000001162f */
[C---:B------:R-:W-:Y:S01]  /*1e70*/  IMAD.HI.U32 R4, R5.reuse, -0x2daee0ad, RZ ;  /* 0xd2511f5305047827 */ /* 0x040fe200078e00ff */
[----:B------:R-:W-:Y:S02]  /*1e80*/  PRMT R146, R42, 0x7610, R146 ;  /* 0x000076102a927816 */ /* 0x000fe40000000092 */
[----:B------:R-:W-:Y:S01]  /*1e90*/  PRMT R144, R144, 0x5410, R144 ;  /* 0x0000541090907816 */ /* 0x000fe20000000090 */
[----:B------:R-:W-:Y:S01]  /*1ea0*/  IMAD R5, R5, -0x2daee0ad, RZ ;  /* 0xd2511f5305057824 */ /* 0x000fe200078e02ff */
[----:B------:R-:W-:-:S02]  /*1eb0*/  SHF.R.U32.HI R42, RZ, 0x10, R23 ;  /* 0x00000010ff2a7819 */ /* 0x000fc40000011617 */
[----:B------:R-:W-:Y:S02]  /*1ec0*/  PRMT R129, R129, 0x5410, R129 ;  /* 0x0000541081817816 */ /* 0x000fe40000000081 */
[--C-:B------:R-:W-:Y:S02]  /*1ed0*/  SHF.R.U64 R8, R14, 0x10, R15.reuse ;  /* 0x000000100e087819 */ /* 0x100fe4000000120f */
[----:B------:R-:W-:Y:S02]  /*1ee0*/  LOP3.LUT R2, R41, UR27, R2, 0x96, !PT ;  /* 0x0000001b29027c12 */ /* 0x000fe4000f8e9602 */
[----:B------:R-:W-:Y:S02]  /*1ef0*/  PRMT R128, R128, 0x5410, R128 ;  /* 0x0000541080807816 */ /* 0x000fe40000000080 */
[----:B------:R-:W-:Y:S01]  /*1f00*/  SHF.R.U32.HI R40, RZ, 0x10, R15 ;  /* 0x00000010ff287819 */ /* 0x000fe2000001160f */
[----:B------:R-:W-:Y:S01]  /*1f10*/  IMAD R3, R2, -0x2daee0ad, RZ ;  /* 0xd2511f5302037824 */ /* 0x000fe200078e02ff */
[----:B------:R-:W-:-:S02]  /*1f20*/  PRMT R144, R42, 0x7610, R144 ;  /* 0x000076102a907816 */ /* 0x000fc40000000090 */
[----:B------:R-:W-:Y:S02]  /*1f30*/  LOP3.LUT R4, R43, UR28, R4, 0x96, !PT ;  /* 0x0000001c2b047c12 */ /* 0x000fe4000f8e9604 */
[----:B------:R-:W-:Y:S02]  /*1f40*/  PRMT R131, R131, 0x5410, R131 ;  /* 0x0000541083837816 */ /* 0x000fe40000000083 */
[----:B------:R-:W-:Y:S02]  /*1f50*/  SHF.R.U64 R42, R16, 0x10, R17 ;  /* 0x00000010102a7819 */ /* 0x000fe40000001211 */
[----:B------:R-:W-:Y:S01]  /*1f60*/  PRMT R129, R8, 0x7610, R129 ;  /* 0x0000761008817816 */ /* 0x000fe20000000081 */
[----:B------:R-:W-:Y:S01]  /*1f70*/  IMAD.HI.U32 R8, R2, -0x2daee0ad, RZ ;  /* 0xd2511f5302087827 */ /* 0x000fe200078e00ff */
[----:B------:R-:W-:Y:S02]  /*1f80*/  MOV R77, R71 ;  /* 0x00000047004d7202 */ /* 0x000fe40000000f00 */
[----:B------:R-:W-:Y:S01]  /*1f90*/  SHF.R.U64 R101, R70, 0x10, R71 ;  /* 0x0000001046657819 */ /* 0x000fe20000001247 */
[----:B------:R-:W-:Y:S01]  /*1fa0*/  IMAD.MOV.U32 R70, RZ, RZ, R67 ;  /* 0x000000ffff467224 */ /* 0x000fe200078e0043 */
[----:B------:R-:W-:-:S02]  /*1fb0*/  SHF.R.U32.HI R80, RZ, 0x10, R71 ;  /* 0x00000010ff507819 */ /* 0x000fc40000011647 */
[----:B------:R-:W-:Y:S01]  /*1fc0*/  PRMT R128, R40, 0x7610, R128 ;  /* 0x0000761028807816 */ /* 0x000fe20000000080 */
[----:B------:R-:W-:Y:S01]  /*1fd0*/  IMAD R40, R7, -0x326172a9, RZ ;  /* 0xcd9e8d5707287824 */ /* 0x000fe200078e02ff */
[----:B------:R-:W-:Y:S01]  /*1fe0*/  MOV R103, R66 ;  /* 0x0000004200677202 */ /* 0x000fe20000000f00 */
[----:B------:R-:W-:Y:S01]  /*1ff0*/  IMAD.HI.U32 R7, R4, -0x326172a9, RZ ;  /* 0xcd9e8d5704077827 */ /* 0x000fe200078e00ff */
[--C-:B------:R-:W-:Y:S02]  /*2000*/  SHF.R.U64 R104, R66, 0x10, R67.reuse ;  /* 0x0000001042687819 */ /* 0x100fe40000001243 */
[----:B------:R-:W-:Y:S01]  /*2010*/  SHF.R.U32.HI R71, RZ, 0x10, R67 ;  /* 0x00000010ff477819 */ /* 0x000fe20000011643 */
[----:B------:R-:W-:Y:S01]  /*2020*/  IMAD.MOV.U32 R66, RZ, RZ, R63 ;  /* 0x000000ffff427224 */ /* 0x000fe200078e003f */
[----:B------:R-:W-:Y:S01]  /*2030*/  MOV R161, R47 ;  /* 0x0000002f00a17202 */ /* 0x000fe20000000f00 */
[----:B------:R-:W-:Y:S01]  /*2040*/  IMAD.MOV.U32 R47, RZ, RZ, R49 ;  /* 0x000000ffff2f7224 */ /* 0x000fe200078e0031 */
[----:B------:R-:W-:Y:S01]  /*2050*/  SHF.R.U64 R102, R72, 0x10, R73 ;  /* 0x0000001048667819 */ /* 0x000fe20000001249 */
[----:B------:R-:W-:Y:S01]  /*2060*/  IMAD R4, R4, -0x326172a9, RZ ;  /* 0xcd9e8d5704047824 */ /* 0x000fe200078e02ff */
[----:B------:R-:W-:-:S02]  /*2070*/  SHF.R.U64 R108, R62, 0x10, R63 ;  /* 0x000000103e6c7819 */ /* 0x000fc4000000123f */
[----:B------:R-:W-:Y:S02]  /*2080*/  SHF.R.U32.HI R67, RZ, 0x10, R63 ;  /* 0x00000010ff437819 */ /* 0x000fe4000001163f */
[----:B------:R-:W-:Y:S02]  /*2090*/  PRMT R131, R42, 0x7610, R131 ;  /* 0x000076102a837816 */ /* 0x000fe40000000083 */
        /* <DEDUP_REMOVED lines=8> */
[----:B------:R-:W-:-:S02]  /*2120*/  SHF.R.U64 R116, R74, 0x10, R75 ;  /* 0x000000104a747819 */ /* 0x000fc4000000124b */
[----:B------:R-:W-:Y:S02]  /*2130*/  SHF.R.U32.HI R63, RZ, 0x10, R75 ;  /* 0x00000010ff3f7819 */ /* 0x000fe4000001164b */
[----:B------:R-:W-:Y:S02]  /*2140*/  MOV R53, R57 ;  /* 0x0000003900357202 */ /* 0x000fe40000000f00 */
[----:B------:R-:W-:Y:S02]  /*2150*/  MOV R162, R54 ;  /* 0x0000003600a27202 */ /* 0x000fe40000000f00 */
[----:B------:R-:W-:Y:S02]  /*2160*/  PRMT R127, R127, 0x5410, R127 ;  /* 0x000054107f7f7816 */ /* 0x000fe4000000007f */
[----:B------:R-:W-:Y:S02]  /*2170*/  PRMT R126, R126, 0x5410, R126 ;  /* 0x000054107e7e7816 */ /* 0x000fe4000000007e */
[----:B------:R-:W-:-:S02]  /*2180*/  SHF.R.U64 R41, R98, 0x10, R99 ;  /* 0x0000001062297819 */ /* 0x000fc40000001263 */
[----:B------:R-:W-:Y:S02]  /*2190*/  SHF.R.U32.HI R42, RZ, 0x10, R99 ;  /* 0x00000010ff2a7819 */ /* 0x000fe40000011663 */
[----:B------:R-:W-:Y:S01]  /*21a0*/  LOP3.LUT R8, R5, UR30, R8, 0x96, !PT ;  /* 0x0000001e05087c12 */ /* 0x000fe2000f8e9608 */
[----:B------:R-:W-:Y:S01]  /*21b0*/  HFMA2 R5, -RZ, RZ, 0, 0 ;  /* 0x00000000ff057431 */ /* 0x000fe200000001ff */
        /* <DEDUP_REMOVED lines=26> */
[----:B------:R-:W-:Y:S02]  /*2360*/  LOP3.LUT R7, R40, UR29, R7, 0x96, !PT ;  /* 0x0000001d28077c12 */ /* 0x000fe4000f8e9607 */
[----:B-1234-:R-:W-:-:S07]  /*2370*/  LOP3.LUT R6, R6, 0x3, RZ, 0xc0, !PT ;  /* 0x0000000306067812 */ /* 0x01efce00078ec0ff */
.L_x_46598:
        /* <DEDUP_REMOVED lines=20> */
[----:B------:R-:W-:Y:S01]  /*24c0*/  UISETP.NE.U32.AND UP1, UPT, UR10, URZ, UPT ;  /* 0x000000ff0a00728c */ /* 0x000fe2000bf25070 */
[--C-:B------:R-:W-:Y:S02]  /*24d0*/  SHF.R.U32.HI R93, RZ, 0x10, R97.reuse ;  /* 0x00000010ff5d7819 */ /* 0x100fe40000011661 */
[----:B------:R-:W-:Y:S01]  /*24e0*/  SHF.R.U64 R94, R96, 0x10, R97 ;  /* 0x00000010605e7819 */ /* 0x000fe20000001261 */
[----:B------:R-:W-:-:S03]  /*24f0*/  UISETP.NE.AND.EX UP1, UPT, UR11, URZ, UPT, UP1 ;  /* 0x000000ff0b00728c */ /* 0x000fc6000bf25310 */
[----:B------:R-:W-:-:S06]  /*2500*/  PRMT R93, R93, 0x5410, R94 ;  /* 0x000054105d5d7816 */ /* 0x000fcc000000005e */
        /* <DEDUP_REMOVED lines=12> */
[----:B------:R-:W-:-:S06]  /*25d0*/  IMAD.SHL.U32 R94, R94, 0x4, RZ ;  /* 0x000000045e5e7824 */ /* 0x000fcc00078e00ff */
[----:B------:R-:W0:Y:S02]  /*25e0*/  LDC R94, c[0x2][R94] ;  /* 0x008000005e5e7b82 */ /* 0x000e240000000800 */
[----:B0-----:R-:W-:-:S04]  /*25f0*/  SHF.R.S32.HI R95, RZ, 0x1f, R94 ;  /* 0x0000001fff5f7819 */ /* 0x001fc8000001145e */
.L_x_54304:
[----:B------:R-:W-:Y:S05]  /*2600*/  BRX R94 -0x2610                                        (*"BRANCH_TARGETS .L_x_54305,.L_x_54306,.L_x_54307"*) ;  /* 0xffffffd85e7c7949 */ /* 0x000fea000383ffff */
.L_x_54307:
[----:B------:R-:W-:Y:S01]  /*2610*/  IADD3 R94, PT, PT, R6, 0x1, RZ ;  /* 0x00000001065e7810 */ /* 0x000fe20007ffe0ff */
[----:B------:R-:W-:Y:S02]  /*2620*/  IMAD.MOV.U32 R112, RZ, RZ, R3 ;  /* 0x000000ffff707224 */ /* 0x000fe400078e0003 */
[----:B------:R-:W-:Y:S01]  /*2630*/  IMAD.MOV.U32 R95, RZ, RZ, R7 ;  /* 0x000000ffff5f7224 */ /* 0x000fe200078e0007 */
[----:B------:R-:W-:Y:S06]  /*2640*/  BRA `(.L_x_46050) ;  /* 0x0000000000f07947 */ /* 0x000fec0003800000 */
.L_x_54305:
[----:B------:R-:W-:Y:S01]  /*2650*/  MOV R112, R3 ;  /* 0x0000000300707202 */ /* 0x000fe20000000f00 */
[----:B------:R-:W-:Y:S02]  /*2660*/  IMAD.MOV.U32 R94, RZ, RZ, 0x3 ;  /* 0x00000003ff5e7424 */ /* 0x000fe400078e00ff */
[----:B------:R-:W-:Y:S01]  /*2670*/  IMAD.MOV.U32 R95, RZ, RZ, R8 ;  /* 0x000000ffff5f7224 */ /* 0x000fe200078e0008 */
[----:B------:R-:W-:Y:S06]  /*2680*/  BRA `(.L_x_46050) ;  /* 0x0000000000e07947 */ /* 0x000fec0003800000 */
.L_x_54306:
        /* <DEDUP_REMOVED lines=13> */
.L_x_46052:
[----:B------:R-:W-:Y:S05]  /*2760*/  BSYNC.RECONVERGENT B3 ;  /* 0x0000000000037941 */ /* 0x000fea0003800200 */
.L_x_46051:
        /* <DEDUP_REMOVED lines=10> */
[----:B------:R-:W-:-:S05]  /*2810*/  LOP3.LUT R112, R112, UR15, R95, 0x96, !PT ;  /* 0x0000000f70707c12 */ /* 0x000fca000f8e965f */
        /* <DEDUP_REMOVED lines=23> */
[----:B------:R-:W-:Y:S01]  /*2990*/  LOP3.LUT R112, R112, UR27, R95, 0x96, !PT ;  /* 0x0000001b70707c12 */ /* 0x000fe2000f8e965f */
[----:B------:R-:W-:-:S04]  /*29a0*/  IMAD.MOV.U32 R95, RZ, RZ, R3 ;  /* 0x000000ffff5f7224 */ /* 0x000fc800078e0003 */
[----:B------:R-:W-:-:S05]  /*29b0*/  IMAD.WIDE.U32 R112, R112, -0x2daee0ad, RZ ;  /* 0xd2511f5370707825 */ /* 0x000fca00078e00ff */
[----:B------:R-:W-:Y:S01]  /*29c0*/  LOP3.LUT R8, R6, UR30, R113, 0x96, !PT ;  /* 0x0000001e06087c12 */ /* 0x000fe2000f8e9671 */
[----:B------:R-:W-:-:S04]  /*29d0*/  IMAD.WIDE.U32 R6, R7, -0x326172a9, RZ ;  /* 0xcd9e8d5707067825 */ /* 0x000fc800078e00ff */
[----:B------:R-:W-:Y:S01]  /*29e0*/  IMAD.MOV.U32 R4, RZ, RZ, R6 ;  /* 0x000000ffff047224 */ /* 0x000fe200078e0006 */
[----:B------:R-:W-:Y:S01]  /*29f0*/  LOP3.LUT R7, R94, UR29, R7, 0x96, !PT ;  /* 0x0000001d5e077c12 */ /* 0x000fe2000f8e9607 */
[----:B------:R-:W-:-:S07]  /*2a00*/  HFMA2 R94, -RZ, RZ, 0, 0 ;  /* 0x00000000ff5e7431 */ /* 0x000fce00000001ff */
.L_x_46050:
[----:B------:R-:W-:Y:S05]  /*2a10*/  BSYNC.RECONVERGENT B2 ;  /* 0x0000000000027941 */ /* 0x000fea0003800200 */
.L_x_46049:
[----:B------:R-:W0:Y:S01]  /*2a20*/  LDC R113, c[0x0][0x404] ;  /* 0x00010100ff717b82 */ /* 0x000e220000000800 */
[----:B------:R-:W-:Y:S01]  /*2a30*/  I2FP.F32.U32 R3, R95 ;  /* 0x0000005f00037245 */ /* 0x000fe20000201000 */
[----:B------:R-:W-:Y:S02]  /*2a40*/  IMAD.MOV.U32 R124, RZ, RZ, 0x2f800000 ;  /* 0x2f800000ff7c7424 */ /* 0x000fe400078e00ff */
[----:B-----5:R-:W-:Y:S01]  /*2a50*/  FMUL.FTZ R44, R44, R92 ;  /* 0x0000005c2c2c7220 */ /* 0x020fe20000410000 */
[----:B------:R-:W-:Y:S01]  /*2a60*/  ISETP.NE.AND P1, PT, R94, 0x1, PT ;  /* 0x000000015e00780c */ /* 0x000fe20003f25270 */
[----:B------:R-:W-:Y:S02]  /*2a70*/  HADD2.F32 R6, -RZ, R123.H1_H1 ;  /* 0x3000007bff067230 */ /* 0x000fe40000004100 */
[----:B------:R-:W-:Y:S01]  /*2a80*/  FFMA.FTZ R3, R3, R124, 1.1641532182693481445e-10 ;  /* 0x2f00000003037423 */ /* 0x000fe2000001007c */
[----:B------:R-:W-:Y:S01]  /*2a90*/  BSSY.RECONVERGENT B2, `(.L_x_46053) ;  /* 0x000004b000027945 */ /* 0x000fe20003800200 */
[----:B------:R-:W-:-:S03]  /*2aa0*/  MOV R114, R4 ;  /* 0x0000000400727202 */ /* 0x000fc60000000f00 */
[----:B0-----:R-:W-:Y:S02]  /*2ab0*/  FSETP.GTU.FTZ.AND P0, PT, R3, R113, PT ;  /* 0x000000710300720b */ /* 0x001fe40003f1c000 */
[----:B------:R-:W0:Y:S02]  /*2ac0*/  LDC R3, c[0x0][0x408] ;  /* 0x00010200ff037b82 */ /* 0x000e240000000800 */
[----:B------:R-:W-:Y:S01]  /*2ad0*/  PLOP3.LUT P2, PT, P0, PT, PT, 0x8, 0x80 ;  /* 0x000000000080781c */ /* 0x000fe2000074e170 */
[----:B0-----:R-:W-:-:S05]  /*2ae0*/  FMUL.FTZ R44, R44, R3 ;  /* 0x000000032c2c7220 */ /* 0x001fca0000410000 */
[----:B------:R-:W-:-:S05]  /*2af0*/  FSEL R44, R44, RZ, !P0 ;  /* 0x000000ff2c2c7208 */ /* 0x000fca0004000000 */
[----:B------:R-:W-:Y:S01]  /*2b00*/  FFMA.FTZ R44, R44, R6, R40 ;  /* 0x000000062c2c7223 */ /* 0x000fe20000010028 */
[----:B------:R-:W-:Y:S01]  /*2b10*/  IMAD.MOV.U32 R6, RZ, RZ, 0x2 ;  /* 0x00000002ff067424 */ /* 0x000fe200078e00ff */
        /* <DEDUP_REMOVED lines=9> */
.L_x_46055:
        /* <DEDUP_REMOVED lines=13> */
.L_x_46057:
[----:B------:R-:W-:Y:S05]  /*2c80*/  BSYNC.RECONVERGENT B3 ;  /* 0x0000000000037941 */ /* 0x000fea0003800200 */
.L_x_46056:
        /* <DEDUP_REMOVED lines=36> */
[----:B------:R-:W-:Y:S02]  /*2ed0*/  LOP3.LUT R8, R114, UR30, R95, 0x96, !PT ;  /* 0x0000001e72087c12 */ /* 0x000fe4000f8e965f */
[----:B------:R-:W-:Y:S01]  /*2ee0*/  MOV R114, R112 ;  /* 0x0000007000727202 */ /* 0x000fe20000000f00 */
[----:B------:R-:W-:Y:S02]  /*2ef0*/  IMAD.MOV.U32 R112, RZ, RZ, R94 ;  /* 0x000000ffff707224 */ /* 0x000fe400078e005e */
[----:B------:R-:W-:-:S04]  /*2f00*/  IMAD.WIDE.U32 R94, R4, -0x326172a9, RZ ;  /* 0xcd9e8d57045e7825 */ /* 0x000fc800078e00ff */
[----:B------:R-:W-:Y:S01]  /*2f10*/  IMAD.MOV.U32 R4, RZ, RZ, R94 ;  /* 0x000000ffff047224 */ /* 0x000fe200078e005e */
[----:B------:R-:W-:Y:S01]  /*2f20*/  LOP3.LUT R7, R6, UR29, R95, 0x96, !PT ;  /* 0x0000001d06077c12 */ /* 0x000fe2000f8e965f */
[----:B------:R-:W-:-:S07]  /*2f30*/  HFMA2 R6, -RZ, RZ, 0, 0 ;  /* 0x00000000ff067431 */ /* 0x000fce00000001ff */
.L_x_46054:
[----:B------:R-:W-:Y:S05]  /*2f40*/  BSYNC.RECONVERGENT B2 ;  /* 0x0000000000027941 */ /* 0x000fea0003800200 */
.L_x_46053:
        /* <DEDUP_REMOVED lines=8> */
[----:B------:R-:W-:-:S03]  /*2fd0*/  HADD2.F32 R94, -RZ, R93.H1_H1 ;  /* 0x3000005dff5e7230 */ /* 0x000fc60000004100 */
        /* <DEDUP_REMOVED lines=13> */
.L_x_46060:
        /* <DEDUP_REMOVED lines=13> */
.L_x_46062:
[----:B------:R-:W-:Y:S05]  /*3180*/  BSYNC.RECONVERGENT B3 ;  /* 0x0000000000037941 */ /* 0x000fea0003800200 */
.L_x_46061:
        /* <DEDUP_REMOVED lines=37> */
[----:B------:R-:W-:Y:S02]  /*33e0*/  LOP3.LUT R8, R114, UR30, R7, 0x96, !PT ;  /* 0x0000001e72087c12 */ /* 0x000fe4000f8e9607 */
[----:B------:R-:W-:Y:S01]  /*33f0*/  MOV R112, R6 ;  /* 0x0000000600707202 */ /* 0x000fe20000000f00 */
[----:B------:R-:W-:-:S04]  /*3400*/  IMAD.WIDE.U32 R6, R4, -0x326172a9, RZ ;  /* 0xcd9e8d5704067825 */ /* 0x000fc800078e00ff */
[----:B------:R-:W-:Y:S01]  /*3410*/  IMAD.MOV.U32 R4, RZ, RZ, R6 ;  /* 0x000000ffff047224 */ /* 0x000fe200078e0006 */
[----:B------:R-:W-:Y:S01]  /*3420*/  LOP3.LUT R7, R94, UR29, R7, 0x96, !PT ;  /* 0x0000001d5e077c12 */ /* 0x000fe2000f8e9607 */
[----:B------:R-:W-:-:S07]  /*3430*/  IMAD.MOV.U32 R94, RZ, RZ, RZ ;  /* 0x000000ffff5e7224 */ /* 0x000fce00078e00ff */
.L_x_46059:
[----:B------:R-:W-:Y:S05]  /*3440*/  BSYNC.RECONVERGENT B2 ;  /* 0x0000000000027941 */ /* 0x000fea0003800200 */
.L_x_46058:
        /* <DEDUP_REMOVED lines=8> */
[----:B------:R-:W-:-:S03]  /*34d0*/  HADD2.F32 R6, -RZ, R123.H0_H0 ;  /* 0x2000007bff067230 */ /* 0x000fc60000004100 */
        /* <DEDUP_REMOVED lines=13> */
.L_x_46065:
        /* <DEDUP_REMOVED lines=13> */
.L_x_46067:
[----:B------:R-:W-:Y:S05]  /*3680*/  BSYNC.RECONVERGENT B3 ;  /* 0x0000000000037941 */ /* 0x000fea0003800200 */
.L_x_46066:
        /* <DEDUP_REMOVED lines=37> */
[----:B------:R-:W-:Y:S02]  /*38e0*/  IMAD.MOV.U32 R114, RZ, RZ, R112 ;  /* 0x000000ffff727224 */ /* 0x000fe400078e0070 */
[----:B------:R-:W-:Y:S02]  /*38f0*/  IMAD.MOV.U32 R112, RZ, RZ, R94 ;  /* 0x000000ffff707224 */ /* 0x000fe400078e005e */
[----:B------:R-:W-:-:S05]  /*3900*/  IMAD.WIDE.U32 R94, R4, -0x326172a9, RZ ;  /* 0xcd9e8d57045e7825 */ /* 0x000fca00078e00ff */
[----:B------:R-:W-:Y:S01]  /*3910*/  LOP3.LUT R7, R6, UR29, R95, 0x96, !PT ;  /* 0x0000001d06077c12 */ /* 0x000fe2000f8e965f */
[----:B------:R-:W-:Y:S01]  /*3920*/  IMAD.MOV.U32 R6, RZ, RZ, RZ ;  /* 0x000000ffff067224 */ /* 0x000fe200078e00ff */
[----:B------:R-:W-:-:S07]  /*3930*/  MOV R4, R94 ;  /* 0x0000005e00047202 */ /* 0x000fce0000000f00 */
.L_x_46064:
[----:B------:R-:W-:Y:S05]  /*3940*/  BSYNC.RECONVERGENT B2 ;  /* 0x0000000000027941 */ /* 0x000fea0003800200 */
.L_x_46063:
[----:B------:R-:W-:Y:S01]  /*3950*/  I2FP.F32.U32 R94, R114 ;  /* 0x00000072005e7245 */ /* 0x000fe20000201000 */
[----:B------:R-:W-:Y:S01]  /*3960*/  FMUL.FTZ R47, R47, R92 ;  /* 0x0000005c2f2f7220 */ /* 0x000fe20000410000 */
[----:B------:R-:W-:-:S03]  /*3970*/  HADD2.F32 R93, -RZ, R93.H0_H0 ;  /* 0x2000005dff5d7230 */ /* 0x000fc60000004100 */
[----:B------:R-:W-:Y:S01]  /*3980*/  FFMA.FTZ R94, R94, R124, 1.1641532182693481445e-10 ;  /* 0x2f0000005e5e7423 */ /* 0x000fe2000001007c */
[----:B------:R-:W-:-:S04]  /*3990*/  FMUL.FTZ R47, R47, R3 ;  /* 0x000000032f2f7220 */ /* 0x000fc80000410000 */
[----:B------:R-:W-:-:S04]  /*39a0*/  FSETP.GTU.FTZ.AND P5, PT, R94, R113, PT ;  /* 0x000000715e00720b */ /* 0x000fc80003fbc000 */
[----:B------:R-:W-:Y:S02]  /*39b0*/  FSEL R47, R47, RZ, !P5 ;  /* 0x000000ff2f2f7208 */ /* 0x000fe40006800000 */
[----:B------:R-:W-:-:S03]  /*39c0*/  PLOP3.LUT P3, PT, P5, PT, PT, 0x8, 0x80 ;  /* 0x000000000080781c */ /* 0x000fc60002f6e170 */
[----:B------:R-:W-:Y:S01]  /*39d0*/  FFMA.FTZ R47, R47, R93, R43 ;  /* 0x0000005d2f2f7223 */ /* 0x000fe2000001002b */
[----:B------:R-:W-:Y:S09]  /*39e0*/  BRA `(.L_x_46068) ;  /* 0x0000001400147947 */ /* 0x000ff20003800000 */
.L_x_46048:
        /* <DEDUP_REMOVED lines=16> */
.L_x_46071:
        /* <DEDUP_REMOVED lines=13> */
.L_x_46073:
[----:B------:R-:W-:Y:S05]  /*3bc0*/  BSYNC.RECONVERGENT B3 ;  /* 0x0000000000037941 */ /* 0x000fea0003800200 */
.L_x_46072:
        /* <DEDUP_REMOVED lines=38> */
[----:B------:R-:W-:-:S05]  /*3e30*/  IMAD.WIDE.U32 R6, R7, -0x326172a9, RZ ;  /* 0xcd9e8d5707067825 */ /* 0x000fca00078e00ff */
[----:B------:R-:W-:Y:S01]  /*3e40*/  LOP3.LUT R7, R94, UR29, R7, 0x96, !PT ;  /* 0x0000001d5e077c12 */ /* 0x000fe2000f8e9607 */
[----:B------:R-:W-:Y:S01]  /*3e50*/  IMAD.MOV.U32 R94, RZ, RZ, RZ ;  /* 0x000000ffff5e7224 */ /* 0x000fe200078e00ff */
[----:B------:R-:W-:-:S07]  /*3e60*/  MOV R4, R6 ;  /* 0x0000000600047202 */ /* 0x000fce0000000f00 */
.L_x_46070:
[----:B------:R-:W-:Y:S05]  /*3e70*/  BSYNC.RECONVERGENT B2 ;  /* 0x0000000000027941 */ /* 0x000fea0003800200 */
.L_x_46069:
[----:B------:R-:W0:Y:S01]  /*3e80*/  LDC R113, c[0x0][0x404] ;  /* 0x00010100ff717b82 */ /* 0x000e220000000800 */
[----:B------:R-:W-:Y:S01]  /*3e90*/  I2FP.F32.U32 R3, R95 ;  /* 0x0000005f00037245 */ /* 0x000fe20000201000 */
[----:B------:R-:W-:Y:S02]  /*3ea0*/  HFMA2 R124, -RZ, RZ, 0.1171875, 0 ;  /* 0x2f800000ff7c7431 */ /* 0x000fe400000001ff */
[----:B-----5:R-:W-:Y:S01]  /*3eb0*/  FMUL.FTZ R44, R44, R92 ;  /* 0x0000005c2c2c7220 */ /* 0x020fe20000410000 */
[----:B------:R-:W-:Y:S01]  /*3ec0*/  ISETP.NE.AND P1, PT, R94, 0x1, PT ;  /* 0x000000015e00780c */ /* 0x000fe20003f25270 */
[----:B------:R-:W-:Y:S01]  /*3ed0*/  HADD2.F32 R6, -RZ, R123.H1_H1 ;  /* 0x3000007bff067230 */ /* 0x000fe20000004100 */
[----:B------:R-:W-:Y:S01]  /*3ee0*/  BSSY.RECONVERGENT B2, `(.L_x_46074) ;  /* 0x000004c000027945 */ /* 0x000fe20003800200 */
[----:B------:R-:W-:Y:S01]  /*3ef0*/  FFMA.FTZ R3, R3, R124, 1.1641532182693481445e-10 ;  /* 0x2f00000003037423 */ /* 0x000fe2000001007c */
[----:B------:R-:W-:-:S04]  /*3f00*/  IMAD.MOV.U32 R114, RZ, RZ, R4 ;  /* 0x000000ffff727224 */ /* 0x000fc800078e0004 */
[----:B0-----:R-:W-:Y:S02]  /*3f10*/  FSETP.GTU.FTZ.AND P0, PT, R3, R113, PT ;  /* 0x000000710300720b */ /* 0x001fe40003f1c000 */
[----:B------:R-:W0:Y:S02]  /*3f20*/  LDC R3, c[0x0][0x408] ;  /* 0x00010200ff037b82 */ /* 0x000e240000000800 */
[----:B------:R-:W-:Y:S01]  /*3f30*/  PLOP3.LUT P2, PT, P0, PT, PT, 0x8, 0x80 ;  /* 0x000000000080781c */ /* 0x000fe2000074e170 */
[----:B0-----:R-:W-:-:S05]  /*3f40*/  FMUL.FTZ R44, R44, R3 ;  /* 0x000000032c2c7220 */ /* 0x001fca0000410000 */
[----:B------:R-:W-:-:S05]  /*3f50*/  FSEL R44, R44, RZ, !P0 ;  /* 0x000000ff2c2c7208 */ /* 0x000fca0004000000 */
[----:B------:R-:W-:Y:S01]  /*3f60*/  FMUL.FTZ R44, R44, R6 ;  /* 0x000000062c2c7220 */ /* 0x000fe20000410000 */
[----:B------:R-:W-:Y:S01]  /*3f70*/  IMAD.MOV.U32 R6, RZ, RZ, 0x2 ;  /* 0x00000002ff067424 */ /* 0x000fe200078e00ff */
        /* <DEDUP_REMOVED lines=9> */
.L_x_46076:
        /* <DEDUP_REMOVED lines=13> */
.L_x_46078:
[----:B------:R-:W-:Y:S05]  /*40e0*/  BSYNC.RECONVERGENT B3 ;  /* 0x0000000000037941 */ /* 0x000fea0003800200 */
.L_x_46077:
        /* <DEDUP_REMOVED lines=37> */
[----:B------:R-:W-:Y:S01]  /*4340*/  IMAD.MOV.U32 R114, RZ, RZ, R112 ;  /* 0x000000ffff727224 */ /* 0x000fe200078e0070 */
[----:B------:R-:W-:Y:S01]  /*4350*/  MOV R112, R94 ;  /* 0x0000005e00707202 */ /* 0x000fe20000000f00 */
[----:B------:R-:W-:-:S04]  /*4360*/  IMAD.WIDE.U32 R94, R4, -0x326172a9, RZ ;  /* 0xcd9e8d57045e7825 */ /* 0x000fc800078e00ff */
[----:B------:R-:W-:Y:S01]  /*4370*/  IMAD.MOV.U32 R4, RZ, RZ, R94 ;  /* 0x000000ffff047224 */ /* 0x000fe200078e005e */
[----:B------:R-:W-:Y:S01]  /*4380*/  LOP3.LUT R7, R6, UR29, R95, 0x96, !PT ;  /* 0x0000001d06077c12 */ /* 0x000fe2000f8e965f */
[----:B------:R-:W-:-:S07]  /*4390*/  IMAD.MOV.U32 R6, RZ, RZ, RZ ;  /* 0x000000ffff067224 */ /* 0x000fce00078e00ff */
.L_x_46075:
[----:B------:R-:W-:Y:S05]  /*43a0*/  BSYNC.RECONVERGENT B2 ;  /* 0x0000000000027941 */ /* 0x000fea0003800200 */
.L_x_46074:
        /* <DEDUP_REMOVED lines=22> */
.L_x_46081:
        /* <DEDUP_REMOVED lines=13> */
.L_x_46083:
[----:B------:R-:W-:Y:S05]  /*45e0*/  BSYNC.RECONVERGENT B3 ;  /* 0x0000000000037941 */ /* 0x000fea0003800200 */
.L_x_46082:
        /* <DEDUP_REMOVED lines=36> */
[----:B------:R-:W-:-:S04]  /*4830*/  IMAD.WIDE.U32 R6, R6, -0x2daee0ad, RZ ;  /* 0xd2511f5306067825 */ /* 0x000fc800078e00ff */
[----:B------:R-:W-:Y:S01]  /*4840*/  IMAD.MOV.U32 R112, RZ, RZ, R6 ;  /* 0x000000ffff707224 */ /* 0x000fe200078e0006 */
[----:B------:R-:W-:Y:S01]  /*4850*/  LOP3.LUT R8, R114, UR30, R7, 0x96, !PT ;  /* 0x0000001e72087c12 */ /* 0x000fe2000f8e9607 */
[----:B------:R-:W-:-:S05]  /*4860*/  IMAD.WIDE.U32 R6, R4, -0x326172a9, RZ ;  /* 0xcd9e8d5704067825 */ /* 0x000fca00078e00ff */
[----:B------:R-:W-:Y:S01]  /*4870*/  LOP3.LUT R7, R94, UR29, R7, 0x96, !PT ;  /* 0x0000001d5e077c12 */ /* 0x000fe2000f8e9607 */
[----:B------:R-:W-:Y:S01]  /*4880*/  IMAD.MOV.U32 R94, RZ, RZ, RZ ;  /* 0x000000ffff5e7224 */ /* 0x000fe200078e00ff */
[----:B------:R-:W-:-:S07]  /*4890*/  MOV R4, R6 ;  /* 0x0000000600047202 */ /* 0x000fce0000000f00 */
.L_x_46080:
[----:B------:R-:W-:Y:S05]  /*48a0*/  BSYNC.RECONVERGENT B2 ;  /* 0x0000000000027941 */ /* 0x000fea0003800200 */
.L_x_46079:
        /* <DEDUP_REMOVED lines=8> */
[----:B------:R-:W-:-:S03]  /*4930*/  HADD2.F32 R6, -RZ, R123.H0_H0 ;  /* 0x2000007bff067230 */ /* 0x000fc60000004100 */
        /* <DEDUP_REMOVED lines=13> */
.L_x_46086:
        /* <DEDUP_REMOVED lines=13> */
.L_x_46088:
[----:B------:R-:W-:Y:S05]  /*4ae0*/  BSYNC.RECONVERGENT B3 ;  /* 0x0000000000037941 */ /* 0x000fea0003800200 */
.L_x_46087:
        /* <DEDUP_REMOVED lines=43> */
.L_x_46085:
[----:B------:R-:W-:Y:S05]  /*4da0*/  BSYNC.RECONVERGENT B2 ;  /* 0x0000000000027941 */ /* 0x000fea0003800200 */
.L_x_46084:
        /* <DEDUP_REMOVED lines=8> */
[----:B------:R-:W-:-:S10]  /*4e30*/  FMUL.FTZ R47, R47, R93 ;  /* 0x0000005d2f2f7220 */ /* 0x000fd40000410000 */
.L_x_46068:
[----:B------:R-:W0:Y:S01]  /*4e40*/  LDC.64 R94, c[0x0][0x3a8] ;  /* 0x0000ea00ff5e7b82 */ /* 0x000e220000000a00 */
[----:B------:R-:W-:Y:S02]  /*4e50*/  SEL R3, RZ, 0x1000000, !P3 ;  /* 0x01000000ff037807 */ /* 0x000fe40005800000 */
[----:B------:R-:W-:Y:S01]  /*4e60*/  SEL R93, RZ, 0x10000, !P1 ;  /* 0x00010000ff5d7807 */ /* 0x000fe20004800000 */
[----:B0-----:R-:W-:-:S05]  /*4e70*/  IMAD.WIDE.U32 R94, R2, 0x10, R94 ;  /* 0x00000010025e7825 */ /* 0x001fca00078e005e */
[----:B------:R0:W-:Y:S02]  /*4e80*/  STG.E.128 desc[UR8][R94.64], R44 ;  /* 0x0000002c5e007986 */ /* 0x0001e4000c101d08 */
[----:B0-----:R-:W-:-:S04]  /*4e90*/  SEL R94, RZ, 0x100, !P0 ;  /* 0x00000100ff5e7807 */ /* 0x001fc80004000000 */
[----:B------:R-:W-:Y:S02]  /*4ea0*/  IADD3 R3, PT, PT, R94, R3, R93 ;  /* 0x000000035e037210 */ /* 0x000fe40007ffe05d */
[----:B------:R-:W0:Y:S01]  /*4eb0*/  LDC.64 R94, c[0x0][0x3b0] ;  /* 0x0000ec00ff5e7b82 */ /* 0x000e220000000a00 */
[----:B------:R-:W-:-:S05]  /*4ec0*/  SEL R93, RZ, 0x1, !P2 ;  /* 0x00000001ff5d7807 */ /* 0x000fca0005000000 */
[----:B------:R-:W-:Y:S01]  /*4ed0*/  IMAD.IADD R3, R3, 0x1, R93 ;  /* 0x0000000103037824 */ /* 0x000fe200078e025d */
[C---:B------:R-:W-:Y:S01]  /*4ee0*/  IADD3 R93, PT, PT, R2.reuse, 0x20, RZ ;  /* 0x00000020025d7810 */ /* 0x040fe20007ffe0ff */
[----:B0-----:R-:W-:-:S05]  /*4ef0*/  IMAD.WIDE.U32 R94, R2, 0x4, R94 ;  /* 0x00000004025e7825 */ /* 0x001fca00078e005e */
[----:B------:R0:W-:Y:S02]  /*4f00*/  STG.E desc[UR8][R94.64], R3 ;  /* 0x000000035e007986 */ /* 0x0001e4000c101908 */
[----:B0-----:R-:W-:-:S07]  /*4f10*/  IMAD.MOV.U32 R3, RZ, RZ, R112 ;  /* 0x000000ffff037224 */ /* 0x001fce00078e0070 */
.L_x_46047:
[----:B------:R-:W-:Y:S05]  /*4f20*/  BSYNC.RECONVERGENT B1 ;  /* 0x0000000000017941 */ /* 0x000fea0003800200 */
.L_x_46046:
        /* <DEDUP_REMOVED lines=8> */
[----:B------:R-:W1:Y:S02]  /*4fb0*/  @P0 LDC.64 R48, c[0x0][0x3a0] ;  /* 0x0000e800ff300b82 */ /* 0x000e640000000a00 */
[----:B-1----:R-:W-:-:S05]  /*4fc0*/  @P0 IMAD.WIDE.U32 R48, R93, 0x10, R48 ;  /* 0x000000105d300825 */ /* 0x002fca00078e0030 */
[----:B------:R0:W5:Y:S02]  /*4fd0*/  @P0 LDG.E.128 R40, desc[UR8][R48.64] ;  /* 0x0000000830280981 */ /* 0x000164000c1e1d00 */
[----:B0-----:R-:W-:-:S06]  /*4fe0*/  IMAD.WIDE.U32 R48, R93, 0x10, R50 ;  /* 0x000000105d307825 */ /* 0x001fcc00078e0032 */
[----:B------:R-:W5:Y:S01]  /*4ff0*/  LDG.E.128 R48, desc[UR8][R48.64] ;  /* 0x0000000830307981 */ /* 0x000f62000c1e1d00 */
[--C-:B------:R-:W-:Y:S02]  /*5000*/  SHF.R.U32.HI R113, RZ, 0x10, R39.reuse ;  /* 0x00000010ff717819 */ /* 0x100fe40000011627 */
[----:B------:R-:W-:-:S04]  /*5010*/  SHF.R.U64 R94, R38, 0x10, R39 ;  /* 0x00000010265e7819 */ /* 0x000fc80000001227 */
[----:B------:R-:W-:Y:S01]  /*5020*/  PRMT R113, R113, 0x5410, R94 ;  /* 0x0000541071717816 */ /* 0x000fe2000000005e */
        /* <DEDUP_REMOVED lines=13> */
[----:B------:R-:W-:Y:S01]  /*5100*/  @P0 MOV R95, R7 ;  /* 0x00000007005f0202 */ /* 0x000fe20000000f00 */
[----:B------:R-:W-:Y:S02]  /*5110*/  @P0 VIADD R94, R6, 0x1 ;  /* 0x00000001065e0836 */ /* 0x000fe40000000000 */
[----:B------:R-:W-:Y:S01]  /*5120*/  @P0 IMAD.MOV.U32 R112, RZ, RZ, R3 ;  /* 0x000000ffff700224 */ /* 0x000fe200078e0003 */
[----:B------:R-:W-:Y:S06]  /*5130*/  BRA `(.L_x_46093) ;  /* 0x0000000000e47947 */ /* 0x000fec0003800000 */
.L_x_46094:
        /* <DEDUP_REMOVED lines=13> */
.L_x_46096:
[----:B------:R-:W-:Y:S05]  /*5210*/  BSYNC.RECONVERGENT B3 ;  /* 0x0000000000037941 */ /* 0x000fea0003800200 */
.L_x_46095:
        /* <DEDUP_REMOVED lines=43> */
.L_x_46093:
[----:B------:R-:W-:Y:S05]  /*54d0*/  BSYNC.RECONVERGENT B2 ;  /* 0x0000000000027941 */ /* 0x000fea0003800200 */
.L_x_46092:
        /* <DEDUP_REMOVED lines=25> */
.L_x_46099:
        /* <DEDUP_REMOVED lines=12> */
.L_x_46101:
[----:B------:R-:W-:Y:S05]  /*5730*/  BSYNC.RECONVERGENT B3 ;  /* 0x0000000000037941 */ /* 0x000fea0003800200 */
.L_x_46100:
        /* <DEDUP_REMOVED lines=44> */
.L_x_46098:
[----:B------:R-:W-:Y:S05]  /*5a00*/  BSYNC.RECONVERGENT B2 ;  /* 0x0000000000027941 */ /* 0x000fea0003800200 */
.L_x_46097:
        /* <DEDUP_REMOVED lines=22> */
.L_x_46104:
        /* <DEDUP_REMOVED lines=12> */
.L_x_46106:
[----:B------:R-:W-:Y:S05]  /*5c30*/  BSYNC.RECONVERGENT B3 ;  /* 0x0000000000037941 */ /* 0x000fea0003800200 */
.L_x_46105:
        /* <DEDUP_REMOVED lines=44> */
.L_x_46103:
[----:B------:R-:W-:Y:S05]  /*5f00*/  BSYNC.RECONVERGENT B2 ;  /* 0x0000000000027941 */ /* 0x000fea0003800200 */
.L_x_46102:
        /* <DEDUP_REMOVED lines=22> */
.L_x_46109:
        /* <DEDUP_REMOVED lines=12> */
.L_x_46111:
[----:B------:R-:W-:Y:S05]  /*6130*/  BSYNC.RECONVERGENT B3 ;  /* 0x0000000000037941 */ /* 0x000fea0003800200 */
.L_x_46110:
        /* <DEDUP_REMOVED lines=44> */
.L_x_46108:
[----:B------:R-:W-:Y:S05]  /*6400*/  BSYNC.RECONVERGENT B2 ;  /* 0x0000000000027941 */ /* 0x000fea0003800200 */
.L_x_46107:
        /* <DEDUP_REMOVED lines=10> */
.L_x_46091:
        /* <DEDUP_REMOVED lines=16> */
.L_x_46115:
        /* <DEDUP_REMOVED lines=13> */
.L_x_46117:
[----:B------:R-:W-:Y:S05]  /*6680*/  BSYNC.RECONVERGENT B3 ;  /* 0x0000000000037941 */ /* 0x000fea0003800200 */
.L_x_46116:
        /* <DEDUP_REMOVED lines=43> */
.L_x_46114:
[----:B------:R-:W-:Y:S05]  /*6940*/  BSYNC.RECONVERGENT B2 ;  /* 0x0000000000027941 */ /* 0x000fea0003800200 */
.L_x_46113:
        /* <DEDUP_REMOVED lines=25> */
.L_x_46120:
        /* <DEDUP_REMOVED lines=12> */
.L_x_46122:
[----:B------:R-:W-:Y:S05]  /*6ba0*/  BSYNC.RECONVERGENT B3 ;  /* 0x0000000000037941 */ /* 0x000fea0003800200 */
.L_x_46121:
        /* <DEDUP_REMOVED lines=44> */
.L_x_46119:
[----:B------:R-:W-:Y:S05]  /*6e70*/  BSYNC.RECONVERGENT B2 ;  /* 0x0000000000027941 */ /* 0x000fea0003800200 */
.L_x_46118:
        /* <DEDUP_REMOVED lines=22> */
.L_x_46125:
        /* <DEDUP_REMOVED lines=12> */
.L_x_46127:
[----:B------:R-:W-:Y:S05]  /*70a0*/  BSYNC.RECONVERGENT B3 ;  /* 0x0000000000037941 */ /* 0x000fea0003800200 */
.L_x_46126:
        /* <DEDUP_REMOVED lines=44> */
.L_x_46124:
[----:B------:R-:W-:Y:S05]  /*7370*/  BSYNC.RECONVERGENT B2 ;  /* 0x0000000000027941 */ /* 0x000fea0003800200 */
.L_x_46123:
        /* <DEDUP_REMOVED lines=22> */
.L_x_46130:
        /* <DEDUP_REMOVED lines=12> */
.L_x_46132:
[----:B------:R-:W-:Y:S05]  /*75a0*/  BSYNC.RECONVERGENT B3 ;  /* 0x0000000000037941 */ /* 0x000fea0003800200 */
.L_x_46131:
        /* <DEDUP_REMOVED lines=44> */
.L_x_46129:
[----:B------:R-:W-:Y:S05]  /*7870*/  BSYNC.RECONVERGENT B2 ;  /* 0x0000000000027941 */ /* 0x000fea0003800200 */
.L_x_46128:
        /* <DEDUP_REMOVED lines=9> */
.L_x_46112:
[----:B------:R-:W0:Y:S01]  /*7910*/  LDC.64 R94, c[0x0][0x3a8] ;  /* 0x0000ea00ff5e7b82 */ /* 0x000e220000000a00 */
[----:B------:R-:W-:Y:S01]  /*7920*/  SEL R3, RZ, 0x1000000, !P3 ;  /* 0x01000000ff037807 */ /* 0x000fe20005800000 */
[----:B0-----:R-:W-:-:S05]  /*7930*/  IMAD.WIDE.U32 R94, R93, 0x10, R94 ;  /* 0x000000105d5e7825 */ /* 0x001fca00078e005e */
[----:B------:R0:W-:Y:S02]  /*7940*/  STG.E.128 desc[UR8][R94.64], R48 ;  /* 0x000000305e007986 */ /* 0x0001e4000c101d08 */
[----:B0-----:R-:W-:Y:S02]  /*7950*/  SEL R94, RZ, 0x10000, !P1 ;  /* 0x00010000ff5e7807 */ /* 0x001fe40004800000 */
[----:B------:R-:W-:-:S04]  /*7960*/  SEL R95, RZ, 0x100, !P0 ;  /* 0x00000100ff5f7807 */ /* 0x000fc80004000000 */
[----:B------:R-:W-:Y:S02]  /*7970*/  IADD3 R3, PT, PT, R95, R3, R94 ;  /* 0x000000035f037210 */ /* 0x000fe40007ffe05e */
[----:B------:R-:W-:-:S05]  /*7980*/  SEL R94, RZ, 0x1, !P2 ;  /* 0x00000001ff5e7807 */ /* 0x000fca0005000000 */
[----:B------:R-:W-:Y:S02]  /*7990*/  IMAD.IADD R3, R3, 0x1, R94 ;  /* 0x0000000103037824 */ /* 0x000fe400078e025e */
[----:B------:R-:W0:Y:S02]  /*79a0*/  LDC.64 R94, c[0x0][0x3b0] ;  /* 0x0000ec00ff5e7b82 */ /* 0x000e240000000a00 */
[C---:B0-----:R-:W-:Y:S01]  /*79b0*/  IMAD.WIDE.U32 R94, R93.reuse, 0x4, R94 ;  /* 0x000000045d5e7825 */ /* 0x041fe200078e005e */
[----:B------:R-:W-:-:S04]  /*79c0*/  IADD3 R93, PT, PT, R93, 0x20, RZ ;  /* 0x000000205d5d7810 */ /* 0x000fc80007ffe0ff */
[----:B------:R0:W-:Y:S02]  /*79d0*/  STG.E desc[UR8][R94.64], R3 ;  /* 0x000000035e007986 */ /* 0x0001e4000c101908 */
[----:B0-----:R-:W-:-:S07]  /*79e0*/  IMAD.MOV.U32 R3, RZ, RZ, R112 ;  /* 0x000000ffff037224 */ /* 0x001fce00078e0070 */
.L_x_46090:
[----:B------:R-:W-:Y:S05]  /*79f0*/  BSYNC.RECONVERGENT B1 ;  /* 0x0000000000017941 */ /* 0x000fea0003800200 */
.L_x_46089:
        /* <DEDUP_REMOVED lines=13> */
[--C-:B------:R-:W-:Y:S02]  /*7ad0*/  SHF.R.U64 R94, R36, 0x10, R37.reuse ;  /* 0x00000010245e7819 */ /* 0x100fe40000001225 */
[----:B------:R-:W-:-:S04]  /*7ae0*/  SHF.R.U32.HI R113, RZ, 0x10, R37 ;  /* 0x00000010ff717819 */ /* 0x000fc80000011625 */
        /* <DEDUP_REMOVED lines=18> */
.L_x_46138:
        /* <DEDUP_REMOVED lines=13> */
.L_x_46140:
[----:B------:R-:W-:Y:S05]  /*7ce0*/  BSYNC.RECONVERGENT B3 ;  /* 0x0000000000037941 */ /* 0x000fea0003800200 */
.L_x_46139:
        /* <DEDUP_REMOVED lines=43> */
.L_x_46137:
[----:B------:R-:W-:Y:S05]  /*7fa0*/  BSYNC.RECONVERGENT B2 ;  /* 0x0000000000027941 */ /* 0x000fea0003800200 */
.L_x_46136:
        /* <DEDUP_REMOVED lines=25> */
.L_x_46143:
        /* <DEDUP_REMOVED lines=12> */
.L_x_46145:
[----:B------:R-:W-:Y:S05]  /*8200*/  BSYNC.RECONVERGENT B3 ;  /* 0x0000000000037941 */ /* 0x000fea0003800200 */
.L_x_46144:
        /* <DEDUP_REMOVED lines=44> */
.L_x_46142:
[----:B------:R-:W-:Y:S05]  /*84d0*/  BSYNC.RECONVERGENT B2 ;  /* 0x0000000000027941 */ /* 0x000fea0003800200 */
.L_x_46141:
        /* <DEDUP_REMOVED lines=22> */
.L_x_46148:
        /* <DEDUP_REMOVED lines=12> */
.L_x_46150:
[----:B------:R-:W-:Y:S05]  /*8700*/  BSYNC.RECONVERGENT B3 ;  /* 0x0000000000037941 */ /* 0x000fea0003800200 */
.L_x_46149:
        /* <DEDUP_REMOVED lines=44> */
.L_x_46147:
[----:B------:R-:W-:Y:S05]  /*89d0*/  BSYNC.RECONVERGENT B2 ;  /* 0x0000000000027941 */ /* 0x000fea0003800200 */
.L_x_46146:
        /* <DEDUP_REMOVED lines=22> */
.L_x_46153:
        /* <DEDUP_REMOVED lines=12> */
.L_x_46155:
[----:B------:R-:W-:Y:S05]  /*8c00*/  BSYNC.RECONVERGENT B3 ;  /* 0x0000000000037941 */ /* 0x000fea0003800200 */
.L_x_46154:
        /* <DEDUP_REMOVED lines=44> */
.L_x_46152:
[----:B------:R-:W-:Y:S05]  /*8ed0*/  BSYNC.RECONVERGENT B2 ;  /* 0x0000000000027941 */ /* 0x000fea0003800200 */
.L_x_46151:
        /* <DEDUP_REMOVED lines=10> */
.L_x_46135:
        /* <DEDUP_REMOVED lines=16> */
.L_x_46159:
        /* <DEDUP_REMOVED lines=13> */
.L_x_46161:
[----:B------:R-:W-:Y:S05]  /*9150*/  BSYNC.RECONVERGENT B3 ;  /* 0x0000000000037941 */ /* 0x000fea0003800200 */
.L_x_46160:
        /* <DEDUP_REMOVED lines=43> */
.L_x_46158:
[----:B------:R-:W-:Y:S05]  /*9410*/  BSYNC.RECONVERGENT B2 ;  /* 0x0000000000027941 */ /* 0x000fea0003800200 */
.L_x_46157:
        /* <DEDUP_REMOVED lines=25> */
.L_x_46164:
        /* <DEDUP_REMOVED lines=12> */
.L_x_46166:
[----:B------:R-:W-:Y:S05]  /*9670*/  BSYNC.RECONVERGENT B3 ;  /* 0x0000000000037941 */ /* 0x000fea0003800200 */
.L_x_46165:
        /* <DEDUP_REMOVED lines=44> */
.L_x_46163:
[----:B------:R-:W-:Y:S05]  /*9940*/  BSYNC.RECONVERGENT B2 ;  /* 0x0000000000027941 */ /* 0x000fea0003800200 */
.L_x_46162:
        /* <DEDUP_REMOVED lines=22> */
.L_x_46169:
        /* <DEDUP_REMOVED lines=12> */
.L_x_46171:
[----:B------:R-:W-:Y:S05]  /*9b70*/  BSYNC.RECONVERGENT B3 ;  /* 0x0000000000037941 */ /* 0x000fea0003800200 */
.L_x_46170:
        /* <DEDUP_REMOVED lines=44> */
.L_x_46168:
[----:B------:R-:W-:Y:S05]  /*9e40*/  BSYNC.RECONVERGENT B2 ;  /* 0x0000000000027941 */ /* 0x000fea0003800200 */
.L_x_46167:
        /* <DEDUP_REMOVED lines=22> */
.L_x_46174:
        /* <DEDUP_REMOVED lines=12> */
.L_x_46176:
[----:B------:R-:W-:Y:S05]  /*a070*/  BSYNC.RECONVERGENT B3 ;  /* 0x0000000000037941 */ /* 0x000fea0003800200 */
.L_x_46175:
        /* <DEDUP_REMOVED lines=44> */
.L_x_46173:
[----:B------:R-:W-:Y:S05]  /*a340*/  BSYNC.RECONVERGENT B2 ;  /* 0x0000000000027941 */ /* 0x000fea0003800200 */
.L_x_46172:
        /* <DEDUP_REMOVED lines=9> */
.L_x_46156:
        /* <DEDUP_REMOVED lines=14> */
.L_x_46134:
[----:B------:R-:W-:Y:S05]  /*a4c0*/  BSYNC.RECONVERGENT B1 ;  /* 0x0000000000017941 */ /* 0x000fea0003800200 */
.L_x_46133:
        /* <DEDUP_REMOVED lines=33> */
.L_x_46182:
        /* <DEDUP_REMOVED lines=13> */
.L_x_46184:
[----:B------:R-:W-:Y:S05]  /*a7b0*/  BSYNC.RECONVERGENT B3 ;  /* 0x0000000000037941 */ /* 0x000fea0003800200 */
.L_x_46183:
        /* <DEDUP_REMOVED lines=43> */
.L_x_46181:
[----:B------:R-:W-:Y:S05]  /*aa70*/  BSYNC.RECONVERGENT B2 ;  /* 0x0000000000027941 */ /* 0x000fea0003800200 */
.L_x_46180:
        /* <DEDUP_REMOVED lines=25> */
.L_x_46187:
        /* <DEDUP_REMOVED lines=12> */
.L_x_46189:
[----:B------:R-:W-:Y:S05]  /*acd0*/  BSYNC.RECONVERGENT B3 ;  /* 0x0000000000037941 */ /* 0x000fea0003800200 */
.L_x_46188:
        /* <DEDUP_REMOVED lines=44> */
.L_x_46186:
[----:B------:R-:W-:Y:S05]  /*afa0*/  BSYNC.RECONVERGENT B2 ;  /* 0x0000000000027941 */ /* 0x000fea0003800200 */
.L_x_46185:
        /* <DEDUP_REMOVED lines=22> */
.L_x_46192:
        /* <DEDUP_REMOVED lines=12> */
.L_x_46194:
[----:B------:R-:W-:Y:S05]  /*b1d0*/  BSYNC.RECONVERGENT B3 ;  /* 0x0000000000037941 */ /* 0x000fea0003800200 */
.L_x_46193:
        /* <DEDUP_REMOVED lines=44> */
.L_x_46191:
[----:B------:R-:W-:Y:S05]  /*b4a0*/  BSYNC.RECONVERGENT B2 ;  /* 0x0000000000027941 */ /* 0x000fea0003800200 */
.L_x_46190:
        /* <DEDUP_REMOVED lines=22> */
.L_x_46197:
        /* <DEDUP_REMOVED lines=12> */
.L_x_46199:
[----:B------:R-:W-:Y:S05]  /*b6d0*/  BSYNC.RECONVERGENT B3 ;  /* 0x0000000000037941 */ /* 0x000fea0003800200 */
.L_x_46198:
        /* <DEDUP_REMOVED lines=44> */
.L_x_46196:
[----:B------:R-:W-:Y:S05]  /*b9a0*/  BSYNC.RECONVERGENT B2 ;  /* 0x0000000000027941 */ /* 0x000fea0003800200 */
.L_x_46195:
        /* <DEDUP_REMOVED lines=10> */
.L_x_46179:
        /* <DEDUP_REMOVED lines=16> */
.L_x_46203:
        /* <DEDUP_REMOVED lines=13> */
.L_x_46205:
[----:B------:R-:W-:Y:S05]  /*bc20*/  BSYNC.RECONVERGENT B3 ;  /* 0x0000000000037941 */ /* 0x000fea0003800200 */
.L_x_46204:
        /* <DEDUP_REMOVED lines=43> */
.L_x_46202:
[----:B------:R-:W-:Y:S05]  /*bee0*/  BSYNC.RECONVERGENT B2 ;  /* 0x0000000000027941 */ /* 0x000fea0003800200 */
.L_x_46201:
        /* <DEDUP_REMOVED lines=25> */
.L_x_46208:
        /* <DEDUP_REMOVED lines=12> */
.L_x_46210:
[----:B------:R-:W-:Y:S05]  /*c140*/  BSYNC.RECONVERGENT B3 ;  /* 0x0000000000037941 */ /* 0x000fea0003800200 */
.L_x_46209:
        /* <DEDUP_REMOVED lines=44> */
.L_x_46207:
[----:B------:R-:W-:Y:S05]  /*c410*/  BSYNC.RECONVERGENT B2 ;  /* 0x0000000000027941 */ /* 0x000fea0003800200 */
.L_x_46206:
        /* <DEDUP_REMOVED lines=22> */
.L_x_46213:
[----:B------:R-:W-:Y:S01]  /*c580*/  IADD3 R10, PT, PT, R10, 0x1, RZ ;  /* 0x000000010a0a7810 */ /* 0x000fe20007ffe0ff */
[----:B------:R-:W-:Y:S03]  /*c590*/  BSSY.RECONVERGENT B3, `(.L_x_46214) ;  /* 0x000000b000037945 */ /* 0x000fe60003800200 */
[----:B------:R-:W-:-:S13]  /*c5a0*/  ISETP.NE.AND P2, PT, R10, RZ, PT ;  /* 0x000000ff0a00720c */ /* 0x000fda0003f45270 */
        /* <DEDUP_REMOVED lines=9> */
.L_x_46215:
[----:B------:R-:W-:Y:S05]  /*c640*/  BSYNC.RECONVERGENT B3 ;  /* 0x0000000000037941 */ /* 0x000fea0003800200 */
.L_x_46214:
        /* <DEDUP_REMOVED lines=35> */
[----:B------:R-:W-:Y:S02]  /*c880*/  LOP3.LUT R6, R6, UR27, R95, 0x96, !PT ;  /* 0x0000001b06067c12 */ /* 0x000fe4000f8e965f */
[----:B------:R-:W-:-:S03]  /*c890*/  MOV R95, R112 ;  /* 0x00000070005f7202 */ /* 0x000fc60000000f00 */
[----:B------:R-:W-:-:S04]  /*c8a0*/  IMAD.WIDE.U32 R6, R6, -0x2daee0ad, RZ ;  /* 0xd2511f5306067825 */ /* 0x000fc800078e00ff */
[----:B------:R-:W-:Y:S01]  /*c8b0*/  IMAD.MOV.U32 R112, RZ, RZ, R6 ;  /* 0x000000ffff707224 */ /* 0x000fe200078e0006 */
[----:B------:R-:W-:Y:S01]  /*c8c0*/  LOP3.LUT R8, R114, UR30, R7, 0x96, !PT ;  /* 0x0000001e72087c12 */ /* 0x000fe2000f8e9607 */
[----:B------:R-:W-:-:S05]  /*c8d0*/  IMAD.WIDE.U32 R6, R4, -0x326172a9, RZ ;  /* 0xcd9e8d5704067825 */ /* 0x000fca00078e00ff */
[----:B------:R-:W-:Y:S01]  /*c8e0*/  LOP3.LUT R7, R94, UR29, R7, 0x96, !PT ;  /* 0x0000001d5e077c12 */ /* 0x000fe2000f8e9607 */
[----:B------:R-:W-:Y:S01]  /*c8f0*/  IMAD.MOV.U32 R94, RZ, RZ, RZ ;  /* 0x000000ffff5e7224 */ /* 0x000fe200078e00ff */
[----:B------:R-:W-:-:S07]  /*c900*/  MOV R4, R6 ;  /* 0x0000000600047202 */ /* 0x000fce0000000f00 */
.L_x_46212:
[----:B------:R-:W-:Y:S05]  /*c910*/  BSYNC.RECONVERGENT B2 ;  /* 0x0000000000027941 */ /* 0x000fea0003800200 */
.L_x_46211:
        /* <DEDUP_REMOVED lines=22> */
.L_x_46218:
        /* <DEDUP_REMOVED lines=12> */
.L_x_46220:
[----:B------:R-:W-:Y:S05]  /*cb40*/  BSYNC.RECONVERGENT B3 ;  /* 0x0000000000037941 */ /* 0x000fea0003800200 */
.L_x_46219:
        /* <DEDUP_REMOVED lines=43> */
[----:B------:R-:W-:-:S07]  /*ce00*/  HFMA2 R6, -RZ, RZ, 0, 0 ;  /* 0x00000000ff067431 */ /* 0x000fce00000001ff */
.L_x_46217:
[----:B------:R-:W-:Y:S05]  /*ce10*/  BSYNC.RECONVERGENT B2 ;  /* 0x0000000000027941 */ /* 0x000fea0003800200 */
.L_x_46216:
        /* <DEDUP_REMOVED lines=9> */
.L_x_46200:
        /* <DEDUP_REMOVED lines=10> */
[----:B0-----:R-:W-:-:S04]  /*cf50*/  IMAD.WIDE.U32 R94, R93, 0x4, R94 ;  /* 0x000000045d5e7825 */ /* 0x001fc800078e005e */
[----:B------:R-:W-:Y:S01]  /*cf60*/  VIADD R93, R93, 0x20 ;  /* 0x000000205d5d7836 */ /* 0x000fe20000000000 */
[----:B------:R0:W-:Y:S02]  /*cf70*/  STG.E desc[UR8][R94.64], R3 ;  /* 0x000000035e007986 */ /* 0x0001e4000c101908 */
[----:B0-----:R-:W-:-:S07]  /*cf80*/  MOV R3, R112 ;  /* 0x0000007000037202 */ /* 0x001fce0000000f00 */
.L_x_46178:
[----:B------:R-:W-:Y:S05]  /*cf90*/  BSYNC.RECONVERGENT B1 ;  /* 0x0000000000017941 */ /* 0x000fea0003800200 */
.L_x_46177:
        /* <DEDUP_REMOVED lines=30> */
.L_x_46226:
        /* <DEDUP_REMOVED lines=13> */
.L_x_46228:
[----:B------:R-:W-:Y:S05]  /*d250*/  BSYNC.RECONVERGENT B3 ;  /* 0x0000000000037941 */ /* 0x000fea0003800200 */
.L_x_46227:
        /* <DEDUP_REMOVED lines=40> */
[----:B------:R-:W-:Y:S01]  /*d4e0*/  HFMA2 R94, -RZ, RZ, 0, 0 ;  /* 0x00000000ff5e7431 */ /* 0x000fe200000001ff */
[----:B------:R-:W-:-:S07]  /*d4f0*/  MOV R4, R6 ;  /* 0x0000000600047202 */ /* 0x000fce0000000f00 */
.L_x_46225:
[----:B------:R-:W-:Y:S05]  /*d500*/  BSYNC.RECONVERGENT B2 ;  /* 0x0000000000027941 */ /* 0x000fea0003800200 */
.L_x_46224:
        /* <DEDUP_REMOVED lines=8> */
[----:B------:R-:W-:-:S03]  /*d590*/  IMAD.MOV.U32 R95, RZ, RZ, R4 ;  /* 0x000000ffff5f7224 */ /* 0x000fc600078e0004 */
[----:B0-----:R-:W-:Y:S02]  /*d5a0*/  FSETP.GTU.FTZ.AND P0, PT, R3, R113, PT ;  /* 0x000000710300720b */ /* 0x001fe40003f1c000 */
[----:B------:R-:W0:Y:S02]  /*d5b0*/  LDC R3, c[0x0][0x408] ;  /* 0x00010200ff037b82 */ /* 0x000e240000000800 */
[----:B0-----:R-:W-:-:S05]  /*d5c0*/  FMUL.FTZ R60, R60, R3 ;  /* 0x000000033c3c7220 */ /* 0x001fca0000410000 */
        /* <DEDUP_REMOVED lines=13> */
.L_x_46231:
        /* <DEDUP_REMOVED lines=13> */
.L_x_46233:
[----:B------:R-:W-:Y:S05]  /*d770*/  BSYNC.RECONVERGENT B3 ;  /* 0x0000000000037941 */ /* 0x000fea0003800200 */
.L_x_46232:
        /* <DEDUP_REMOVED lines=40> */
[----:B------:R-:W-:Y:S02]  /*da00*/  IMAD.MOV.U32 R4, RZ, RZ, R6 ;  /* 0x000000ffff047224 */ /* 0x000fe400078e0006 */
[----:B------:R-:W-:Y:S01]  /*da10*/  HFMA2 R6, -RZ, RZ, 0, 0 ;  /* 0x00000000ff067431 */ /* 0x000fe200000001ff */
[----:B------:R-:W-:-:S07]  /*da20*/  LOP3.LUT R7, R94, UR29, R7, 0x96, !PT ;  /* 0x0000001d5e077c12 */ /* 0x000fce000f8e9607 */
.L_x_46230:
[----:B------:R-:W-:Y:S05]  /*da30*/  BSYNC.RECONVERGENT B2 ;  /* 0x0000000000027941 */ /* 0x000fea0003800200 */
.L_x_46229:
        /* <DEDUP_REMOVED lines=22> */
.L_x_46236:
        /* <DEDUP_REMOVED lines=13> */
.L_x_46238:
[----:B------:R-:W-:Y:S05]  /*dc70*/  BSYNC.RECONVERGENT B3 ;  /* 0x0000000000037941 */ /* 0x000fea0003800200 */
.L_x_46237:
        /* <DEDUP_REMOVED lines=43> */
.L_x_46235:
[----:B------:R-:W-:Y:S05]  /*df30*/  BSYNC.RECONVERGENT B2 ;  /* 0x0000000000027941 */ /* 0x000fea0003800200 */
.L_x_46234:
        /* <DEDUP_REMOVED lines=22> */
.L_x_46241:
        /* <DEDUP_REMOVED lines=13> */
.L_x_46243:
[----:B------:R-:W-:Y:S05]  /*e170*/  BSYNC.RECONVERGENT B3 ;  /* 0x0000000000037941 */ /* 0x000fea0003800200 */
.L_x_46242:
        /* <DEDUP_REMOVED lines=43> */
.L_x_46240:
[----:B------:R-:W-:Y:S05]  /*e430*/  BSYNC.RECONVERGENT B2 ;  /* 0x0000000000027941 */ /* 0x000fea0003800200 */
.L_x_46239:
[----:B------:R-:W-:Y:S01]  /*e440*/  I2FP.F32.U32 R94, R95 ;  /* 0x0000005f005e7245 */ /* 0x000fe20000201000 */
[----:B------:R-:W-:-:S04]  /*e450*/  FMUL.FTZ R63, R63, R92 ;  /* 0x0000005c3f3f7220 */ /* 0x000fc80000410000 */
[----:B------:R-:W-:Y:S01]  /*e460*/  FFMA.FTZ R94, R94, R124, 1.1641532182693481445e-10 ;  /* 0x2f0000005e5e7423 */ /* 0x000fe2000001007c */
[----:B------:R-:W-:Y:S01]  /*e470*/  FMUL.FTZ R63, R63, R3 ;  /* 0x000000033f3f7220 */ /* 0x000fe20000410000 */
[----:B------:R-:W-:-:S03]  /*e480*/  HADD2.F32 R3, -RZ, R100.H1_H1 ;  /* 0x30000064ff037230 */ /* 0x000fc60000004100 */
[----:B------:R-:W-:-:S04]  /*e490*/  FSETP.GTU.FTZ.AND P3, PT, R94, R113, PT ;  /* 0x000000715e00720b */ /* 0x000fc80003f7c000 */
[----:B------:R-:W-:Y:S02]  /*e4a0*/  FSEL R63, R63, RZ, !P3 ;  /* 0x000000ff3f3f7208 */ /* 0x000fe40005800000 */
[----:B------:R-:W-:-:S03]  /*e4b0*/  PLOP3.LUT P3, PT, P3, PT, PT, 0x8, 0x80 ;  /* 0x000000000080781c */ /* 0x000fc60001f6e170 */
[----:B------:R-:W-:Y:S01]  /*e4c0*/  FFMA.FTZ R63, R63, R3, R43 ;  /* 0x000000033f3f7223 */ /* 0x000fe2000001002b */
[----:B------:R-:W-:Y:S09]  /*e4d0*/  BRA `(.L_x_46244) ;  /* 0x0000001400147947 */ /* 0x000ff20003800000 */
.L_x_46223:
        /* <DEDUP_REMOVED lines=16> */
.L_x_46247:
        /* <DEDUP_REMOVED lines=13> */
.L_x_46249:
[----:B------:R-:W-:Y:S05]  /*e6b0*/  BSYNC.RECONVERGENT B3 ;  /* 0x0000000000037941 */ /* 0x000fea0003800200 */
.L_x_46248:
        /* <DEDUP_REMOVED lines=36> */
[----:B------:R-:W-:-:S05]  /*e900*/  IMAD.WIDE.U32 R112, R112, -0x2daee0ad, RZ ;  /* 0xd2511f5370707825 */ /* 0x000fca00078e00ff */
[----:B------:R-:W-:Y:S01]  /*e910*/  LOP3.LUT R8, R6, UR30, R113, 0x96, !PT ;  /* 0x0000001e06087c12 */ /* 0x000fe2000f8e9671 */
[----:B------:R-:W-:-:S04]  /*e920*/  IMAD.WIDE.U32 R6, R7, -0x326172a9, RZ ;  /* 0xcd9e8d5707067825 */ /* 0x000fc800078e00ff */
[----:B------:R-:W-:Y:S01]  /*e930*/  IMAD.MOV.U32 R4, RZ, RZ, R6 ;  /* 0x000000ffff047224 */ /* 0x000fe200078e0006 */
[----:B------:R-:W-:Y:S01]  /*e940*/  LOP3.LUT R7, R94, UR29, R7, 0x96, !PT ;  /* 0x0000001d5e077c12 */ /* 0x000fe2000f8e9607 */
[----:B------:R-:W-:-:S07]  /*e950*/  IMAD.MOV.U32 R94, RZ, RZ, RZ ;  /* 0x000000ffff5e7224 */ /* 0x000fce00078e00ff */
.L_x_46246:
[----:B------:R-:W-:Y:S05]  /*e960*/  BSYNC.RECONVERGENT B2 ;  /* 0x0000000000027941 */ /* 0x000fea0003800200 */
.L_x_46245:
        /* <DEDUP_REMOVED lines=8> */
[----:B------:R-:W-:-:S04]  /*e9f0*/  MOV R95, R4 ;  /* 0x00000004005f7202 */ /* 0x000fc80000000f00 */
[----:B0-----:R-:W-:Y:S02]  /*ea00*/  FSETP.GTU.FTZ.AND P0, PT, R3, R113, PT ;  /* 0x000000710300720b */ /* 0x001fe40003f1c000 */
[----:B------:R-:W0:Y:S02]  /*ea10*/  LDC R3, c[0x0][0x408] ;  /* 0x00010200ff037b82 */ /* 0x000e240000000800 */
[----:B0-----:R-:W-:-:S05]  /*ea20*/  FMUL.FTZ R60, R60, R3 ;  /* 0x000000033c3c7220 */ /* 0x001fca0000410000 */
        /* <DEDUP_REMOVED lines=13> */
.L_x_46252:
        /* <DEDUP_REMOVED lines=13> */
.L_x_46254:
[----:B------:R-:W-:Y:S05]  /*ebd0*/  BSYNC.RECONVERGENT B3 ;  /* 0x0000000000037941 */ /* 0x000fea0003800200 */
.L_x_46253:
        /* <DEDUP_REMOVED lines=39> */
[----:B------:R-:W-:-:S03]  /*ee50*/  IMAD.WIDE.U32 R6, R4, -0x326172a9, RZ ;  /* 0xcd9e8d5704067825 */ /* 0x000fc600078e00ff */
[----:B------:R-:W-:Y:S01]  /*ee60*/  MOV R4, R6 ;  /* 0x0000000600047202 */ /* 0x000fe20000000f00 */
[----:B------:R-:W-:Y:S01]  /*ee70*/  IMAD.MOV.U32 R6, RZ, RZ, RZ ;  /* 0x000000ffff067224 */ /* 0x000fe200078e00ff */
[----:B------:R-:W-:-:S07]  /*ee80*/  LOP3.LUT R7, R94, UR29, R7, 0x96, !PT ;  /* 0x0000001d5e077c12 */ /* 0x000fce000f8e9607 */
.L_x_46251:
[----:B------:R-:W-:Y:S05]  /*ee90*/  BSYNC.RECONVERGENT B2 ;  /* 0x0000000000027941 */ /* 0x000fea0003800200 */
.L_x_46250:
        /* <DEDUP_REMOVED lines=22> */
.L_x_46257:
        /* <DEDUP_REMOVED lines=13> */
.L_x_46259:
[----:B------:R-:W-:Y:S05]  /*f0d0*/  BSYNC.RECONVERGENT B3 ;  /* 0x0000000000037941 */ /* 0x000fea0003800200 */
.L_x_46258:
        /* <DEDUP_REMOVED lines=42> */
[----:B------:R-:W-:-:S07]  /*f380*/  HFMA2 R94, -RZ, RZ, 0, 0 ;  /* 0x00000000ff5e7431 */ /* 0x000fce00000001ff */
.L_x_46256:
[----:B------:R-:W-:Y:S05]  /*f390*/  BSYNC.RECONVERGENT B2 ;  /* 0x0000000000027941 */ /* 0x000fea0003800200 */
.L_x_46255:
        /* <DEDUP_REMOVED lines=22> */
.L_x_46262:
        /* <DEDUP_REMOVED lines=13> */
.L_x_46264:
[----:B------:R-:W-:Y:S05]  /*f5d0*/  BSYNC.RECONVERGENT B3 ;  /* 0x0000000000037941 */ /* 0x000fea0003800200 */
.L_x_46263:
        /* <DEDUP_REMOVED lines=43> */
.L_x_46261:
[----:B------:R-:W-:Y:S05]  /*f890*/  BSYNC.RECONVERGENT B2 ;  /* 0x0000000000027941 */ /* 0x000fea0003800200 */
.L_x_46260:
        /* <DEDUP_REMOVED lines=8> */
[----:B------:R-:W-:-:S10]  /*f920*/  FMUL.FTZ R63, R3, R63 ;  /* 0x0000003f033f7220 */ /* 0x000fd40000410000 */
.L_x_46244:
[----:B------:R-:W0:Y:S01]  /*f930*/  LDC.64 R94, c[0x0][0x3a8] ;  /* 0x0000ea00ff5e7b82 */ /* 0x000e220000000a00 */
[----:B------:R-:W-:Y:S01]  /*f940*/  SEL R3, RZ, 0x1000000, !P3 ;  /* 0x01000000ff037807 */ /* 0x000fe20005800000 */
[----:B0-----:R-:W-:-:S05]  /*f950*/  IMAD.WIDE.U32 R94, R93, 0x10, R94 ;  /* 0x000000105d5e7825 */ /* 0x001fca00078e005e */
[----:B------:R0:W-:Y:S02]  /*f960*/  STG.E.128 desc[UR8][R94.64], R60 ;  /* 0x0000003c5e007986 */ /* 0x0001e4000c101d08 */
[----:B0-----:R-:W-:Y:S02]  /*f970*/  SEL R94, RZ, 0x10000, !P2 ;  /* 0x00010000ff5e7807 */ /* 0x001fe40005000000 */
[----:B------:R-:W-:-:S04]  /*f980*/  SEL R95, RZ, 0x100, !P1 ;  /* 0x00000100ff5f7807 */ /* 0x000fc80004800000 */
[----:B------:R-:W-:Y:S02]  /*f990*/  IADD3 R3, PT, PT, R95, R3, R94 ;  /* 0x000000035f037210 */ /* 0x000fe40007ffe05e */
[----:B------:R-:W-:-:S04]  /*f9a0*/  SEL R94, RZ, 0x1, !P0 ;  /* 0x00000001ff5e7807 */ /* 0x000fc80004000000 */
[----:B------:R-:W-:Y:S02]  /*f9b0*/  IADD3 R3, PT, PT, R3, R94, RZ ;  /* 0x0000005e03037210 */ /* 0x000fe40007ffe0ff */
[----:B------:R-:W0:Y:S02]  /*f9c0*/  LDC.64 R94, c[0x0][0x3b0] ;  /* 0x0000ec00ff5e7b82 */ /* 0x000e240000000a00 */
[C---:B0-----:R-:W-:Y:S01]  /*f9d0*/  IMAD.WIDE.U32 R94, R93.reuse, 0x4, R94 ;  /* 0x000000045d5e7825 */ /* 0x041fe200078e005e */
[----:B------:R-:W-:-:S04]  /*f9e0*/  IADD3 R93, PT, PT, R93, 0x20, RZ ;  /* 0x000000205d5d7810 */ /* 0x000fc80007ffe0ff */
[----:B------:R0:W-:Y:S02]  /*f9f0*/  STG.E desc[UR8][R94.64], R3 ;  /* 0x000000035e007986 */ /* 0x0001e4000c101908 */
[----:B0-----:R-:W-:-:S07]  /*fa00*/  IMAD.MOV.U32 R3, RZ, RZ, R112 ;  /* 0x000000ffff037224 */ /* 0x001fce00078e0070 */
.L_x_46222:
[----:B------:R-:W-:Y:S05]  /*fa10*/  BSYNC.RECONVERGENT B1 ;  /* 0x0000000000017941 */ /* 0x000fea0003800200 */
.L_x_46221:
        /* <DEDUP_REMOVED lines=30> */
.L_x_46270:
        /* <DEDUP_REMOVED lines=13> */
.L_x_46272:
[----:B------:R-:W-:Y:S05]  /*fcd0*/  BSYNC.RECONVERGENT B3 ;  /* 0x0000000000037941 */ /* 0x000fea0003800200 */
.L_x_46271:
        /* <DEDUP_REMOVED lines=42> */
.L_x_46269:
[----:B------:R-:W-:Y:S05]  /*ff80*/  BSYNC.RECONVERGENT B2 ;  /* 0x0000000000027941 */ /* 0x000fea0003800200 */
.L_x_46268:
        /* <DEDUP_REMOVED lines=25> */
.L_x_46275:
        /* <DEDUP_REMOVED lines=13> */
.L_x_46277:
[----:B------:R-:W-:Y:S05]  /*101f0*/  BSYNC.RECONVERGENT B3 ;  /* 0x0000000000037941 */ /* 0x000fea0003800200 */
.L_x_46276:
        /* <DEDUP_REMOVED lines=43> */
.L_x_46274:
[----:B------:R-:W-:Y:S05]  /*104b0*/  BSYNC.RECONVERGENT B2 ;  /* 0x0000000000027941 */ /* 0x000fea0003800200 */
.L_x_46273:
        /* <DEDUP_REMOVED lines=22> */
.L_x_46280:
        /* <DEDUP_REMOVED lines=13> */
.L_x_46282:
[----:B------:R-:W-:Y:S05]  /*106f0*/  BSYNC.RECONVERGENT B3 ;  /* 0x0000000000037941 */ /* 0x000fea0003800200 */
.L_x_46281:
        /* <DEDUP_REMOVED lines=43> */
.L_x_46279:
[----:B------:R-:W-:Y:S05]  /*109b0*/  BSYNC.RECONVERGENT B2 ;  /* 0x0000000000027941 */ /* 0x000fea0003800200 */
.L_x_46278:
        /* <DEDUP_REMOVED lines=22> */
.L_x_46285:
        /* <DEDUP_REMOVED lines=13> */
.L_x_46287:
[----:B------:R-:W-:Y:S05]  /*10bf0*/  BSYNC.RECONVERGENT B3 ;  /* 0x0000000000037941 */ /* 0x000fea0003800200 */
.L_x_46286:
        /* <DEDUP_REMOVED lines=43> */
.L_x_46284:
[----:B------:R-:W-:Y:S05]  /*10eb0*/  BSYNC.RECONVERGENT B2 ;  /* 0x0000000000027941 */ /* 0x000fea0003800200 */
.L_x_46283:
        /* <DEDUP_REMOVED lines=10> */
.L_x_46267:
        /* <DEDUP_REMOVED lines=16> */
.L_x_46291:
        /* <DEDUP_REMOVED lines=13> */
.L_x_46293:
[----:B------:R-:W-:Y:S05]  /*11130*/  BSYNC.RECONVERGENT B3 ;  /* 0x0000000000037941 */ /* 0x000fea0003800200 */
.L_x_46292:
        /* <DEDUP_REMOVED lines=42> */
.L_x_46290:
[----:B------:R-:W-:Y:S05]  /*113e0*/  BSYNC.RECONVERGENT B2 ;  /* 0x0000000000027941 */ /* 0x000fea0003800200 */
.L_x_46289:
        /* <DEDUP_REMOVED lines=25> */
.L_x_46296:
        /* <DEDUP_REMOVED lines=13> */
.L_x_46298:
[----:B------:R-:W-:Y:S05]  /*11650*/  BSYNC.RECONVERGENT B3 ;  /* 0x0000000000037941 */ /* 0x000fea0003800200 */
.L_x_46297:
        /* <DEDUP_REMOVED lines=43> */
.L_x_46295:
[----:B------:R-:W-:Y:S05]  /*11910*/  BSYNC.RECONVERGENT B2 ;  /* 0x0000000000027941 */ /* 0x000fea0003800200 */
.L_x_46294:
        /* <DEDUP_REMOVED lines=22> */
.L_x_46301:
        /* <DEDUP_REMOVED lines=13> */
.L_x_46303:
[----:B------:R-:W-:Y:S05]  /*11b50*/  BSYNC.RECONVERGENT B3 ;  /* 0x0000000000037941 */ /* 0x000fea0003800200 */
.L_x_46302:
        /* <DEDUP_REMOVED lines=43> */
.L_x_46300:
[----:B------:R-:W-:Y:S05]  /*11e10*/  BSYNC.RECONVERGENT B2 ;  /* 0x0000000000027941 */ /* 0x000fea0003800200 */
.L_x_46299:
        /* <DEDUP_REMOVED lines=22> */
.L_x_46306:
        /* <DEDUP_REMOVED lines=13> */
.L_x_46308:
[----:B------:R-:W-:Y:S05]  /*12050*/  BSYNC.RECONVERGENT B3 ;  /* 0x0000000000037941 */ /* 0x000fea0003800200 */
.L_x_46307:
        /* <DEDUP_REMOVED lines=43> */
.L_x_46305:
[----:B------:R-:W-:Y:S05]  /*12310*/  BSYNC.RECONVERGENT B2 ;  /* 0x0000000000027941 */ /* 0x000fea0003800200 */
.L_x_46304:
        /* <DEDUP_REMOVED lines=9> */
.L_x_46288:
        /* <DEDUP_REMOVED lines=14> */
.L_x_46266:
[----:B------:R-:W-:Y:S05]  /*12490*/  BSYNC.RECONVERGENT B1 ;  /* 0x0000000000017941 */ /* 0x000fea0003800200 */
.L_x_46265:
        /* <DEDUP_REMOVED lines=30> */
.L_x_46314:
        /* <DEDUP_REMOVED lines=13> */
.L_x_46316:
[----:B------:R-:W-:Y:S05]  /*12750*/  BSYNC.RECONVERGENT B3 ;  /* 0x0000000000037941 */ /* 0x000fea0003800200 */
.L_x_46315:
        /* <DEDUP_REMOVED lines=42> */
.L_x_46313:
[----:B------:R-:W-:Y:S05]  /*12a00*/  BSYNC.RECONVERGENT B2 ;  /* 0x0000000000027941 */ /* 0x000fea0003800200 */
.L_x_46312:
        /* <DEDUP_REMOVED lines=25> */
.L_x_46319:
        /* <DEDUP_REMOVED lines=13> */
.L_x_46321:
[----:B------:R-:W-:Y:S05]  /*12c70*/  BSYNC.RECONVERGENT B3 ;  /* 0x0000000000037941 */ /* 0x000fea0003800200 */
.L_x_46320:
        /* <DEDUP_REMOVED lines=43> */
.L_x_46318:
[----:B------:R-:W-:Y:S05]  /*12f30*/  BSYNC.RECONVERGENT B2 ;  /* 0x0000000000027941 */ /* 0x000fea0003800200 */
.L_x_46317:
        /* <DEDUP_REMOVED lines=22> */
.L_x_46324:
        /* <DEDUP_REMOVED lines=13> */
.L_x_46326:
[----:B------:R-:W-:Y:S05]  /*13170*/  BSYNC.RECONVERGENT B3 ;  /* 0x0000000000037941 */ /* 0x000fea0003800200 */
.L_x_46325:
        /* <DEDUP_REMOVED lines=43> */
.L_x_46323:
[----:B------:R-:W-:Y:S05]  /*13430*/  BSYNC.RECONVERGENT B2 ;  /* 0x0000000000027941 */ /* 0x000fea0003800200 */
.L_x_46322:
        /* <DEDUP_REMOVED lines=22> */
.L_x_46329:
        /* <DEDUP_REMOVED lines=13> */
.L_x_46331:
[----:B------:R-:W-:Y:S05]  /*13670*/  BSYNC.RECONVERGENT B3 ;  /* 0x0000000000037941 */ /* 0x000fea0003800200 */
.L_x_46330:
        /* <DEDUP_REMOVED lines=43> */
.L_x_46328:
[----:B------:R-:W-:Y:S05]  /*13930*/  BSYNC.RECONVERGENT B2 ;  /* 0x0000000000027941 */ /* 0x000fea0003800200 */
.L_x_46327:
        /* <DEDUP_REMOVED lines=10> */
.L_x_46311:
        /* <DEDUP_REMOVED lines=16> */
.L_x_46335:
        /* <DEDUP_REMOVED lines=13> */
.L_x_46337:
[----:B------:R-:W-:Y:S05]  /*13bb0*/  BSYNC.RECONVERGENT B3 ;  /* 0x0000000000037941 */ /* 0x000fea0003800200 */
.L_x_46336:
        /* <DEDUP_REMOVED lines=42> */
.L_x_46334:
[----:B------:R-:W-:Y:S05]  /*13e60*/  BSYNC.RECONVERGENT B2 ;  /* 0x0000000000027941 */ /* 0x000fea0003800200 */
.L_x_46333:
        /* <DEDUP_REMOVED lines=25> */
.L_x_46340:
        /* <DEDUP_REMOVED lines=13> */
.L_x_46342:
[----:B------:R-:W-:Y:S05]  /*140d0*/  BSYNC.RECONVERGENT B3 ;  /* 0x0000000000037941 */ /* 0x000fea0003800200 */
.L_x_46341:
        /* <DEDUP_REMOVED lines=43> */
.L_x_46339:
[----:B------:R-:W-:Y:S05]  /*14390*/  BSYNC.RECONVERGENT B2 ;  /* 0x0000000000027941 */ /* 0x000fea0003800200 */
.L_x_46338:
        /* <DEDUP_REMOVED lines=22> */
.L_x_46345:
        /* <DEDUP_REMOVED lines=13> */
.L_x_46347:
[----:B------:R-:W-:Y:S05]  /*145d0*/  BSYNC.RECONVERGENT B3 ;  /* 0x0000000000037941 */ /* 0x000fea0003800200 */
.L_x_46346:
        /* <DEDUP_REMOVED lines=43> */
.L_x_46344:
[----:B------:R-:W-:Y:S05]  /*14890*/  BSYNC.RECONVERGENT B2 ;  /* 0x0000000000027941 */ /* 0x000fea0003800200 */
.L_x_46343:
        /* <DEDUP_REMOVED lines=22> */
.L_x_46350:
        /* <DEDUP_REMOVED lines=13> */
.L_x_46352:
[----:B------:R-:W-:Y:S05]  /*14ad0*/  BSYNC.RECONVERGENT B3 ;  /* 0x0000000000037941 */ /* 0x000fea0003800200 */
.L_x_46351:
        /* <DEDUP_REMOVED lines=43> */
.L_x_46349:
[----:B------:R-:W-:Y:S05]  /*14d90*/  BSYNC.RECONVERGENT B2 ;  /* 0x0000000000027941 */ /* 0x000fea0003800200 */
.L_x_46348:
        /* <DEDUP_REMOVED lines=9> */
.L_x_46332:
        /* <DEDUP_REMOVED lines=14> */
.L_x_46310:
[----:B------:R-:W-:Y:S05]  /*14f10*/  BSYNC.RECONVERGENT B1 ;  /* 0x0000000000017941 */ /* 0x000fea0003800200 */
.L_x_46309:
        /* <DEDUP_REMOVED lines=30> */
.L_x_46358:
        /* <DEDUP_REMOVED lines=13> */
.L_x_46360:
[----:B------:R-:W-:Y:S05]  /*151d0*/  BSYNC.RECONVERGENT B3 ;  /* 0x0000000000037941 */ /* 0x000fea0003800200 */
.L_x_46359:
        /* <DEDUP_REMOVED lines=42> */
.L_x_46357:
[----:B------:R-:W-:Y:S05]  /*15480*/  BSYNC.RECONVERGENT B2 ;  /* 0x0000000000027941 */ /* 0x000fea0003800200 */
.L_x_46356:
[----:B------:R-:W0:Y:S01]  /*15490*/  LDC R113, c[0x0][0x404] ;  /* 0x00010100ff717b82 */ /* 0x000e220000000800 */
[----:B------:R-:W-:Y:S01]  /*154a0*/  I2FP.F32.U32 R3, R95 ;  /* 0x0000005f00037245 */ /* 0x000fe20000201000 */
[----:B------:R-:W-:Y:S02]  /*154b0*/  HFMA2 R124, -RZ, RZ, 0.1171875, 0 ;  /* 0x2f800000ff7c7431 */ /* 0x000fe400000001ff */
[----:B-----5:R-:W-:Y:S01]  /*154c0*/  FMUL.FTZ R72, R72, R92 ;  /* 0x0000005c48487220 */ /* 0x020fe20000410000 */
[----:B------:R-:W-:Y:S01]  /*154d0*/  ISETP.NE.AND P1, PT, R94, 0x1, PT ;  /* 0x000000015e00780c */ /* 0x000fe20003f25270 */
[----:B------:R-:W-:Y:S01]  /*154e0*/  HADD2.F32 R6, -RZ, R103.H0_H0 ;  /* 0x20000067ff067230 */ /* 0x000fe20000004100 */
        /* <DEDUP_REMOVED lines=19> */
.L_x_46363:
        /* <DEDUP_REMOVED lines=13> */
.L_x_46365:
[----:B------:R-:W-:Y:S05]  /*156f0*/  BSYNC.RECONVERGENT B3 ;  /* 0x0000000000037941 */ /* 0x000fea0003800200 */
.L_x_46364:
        /* <DEDUP_REMOVED lines=43> */
.L_x_46362:
[----:B------:R-:W-:Y:S05]  /*159b0*/  BSYNC.RECONVERGENT B2 ;  /* 0x0000000000027941 */ /* 0x000fea0003800200 */
.L_x_46361:
        /* <DEDUP_REMOVED lines=22> */
.L_x_46368:
        /* <DEDUP_REMOVED lines=13> */
.L_x_46370:
[----:B------:R-:W-:Y:S05]  /*15bf0*/  BSYNC.RECONVERGENT B3 ;  /* 0x0000000000037941 */ /* 0x000fea0003800200 */
.L_x_46369:
        /* <DEDUP_REMOVED lines=43> */
.L_x_46367:
[----:B------:R-:W-:Y:S05]  /*15eb0*/  BSYNC.RECONVERGENT B2 ;  /* 0x0000000000027941 */ /* 0x000fea0003800200 */
.L_x_46366:
        /* <DEDUP_REMOVED lines=22> */
.L_x_46373:
        /* <DEDUP_REMOVED lines=13> */
.L_x_46375:
[----:B------:R-:W-:Y:S05]  /*160f0*/  BSYNC.RECONVERGENT B3 ;  /* 0x0000000000037941 */ /* 0x000fea0003800200 */
.L_x_46374:
        /* <DEDUP_REMOVED lines=43> */
.L_x_46372:
[----:B------:R-:W-:Y:S05]  /*163b0*/  BSYNC.RECONVERGENT B2 ;  /* 0x0000000000027941 */ /* 0x000fea0003800200 */
.L_x_46371:
        /* <DEDUP_REMOVED lines=10> */
.L_x_46355:
        /* <DEDUP_REMOVED lines=16> */
.L_x_46379:
        /* <DEDUP_REMOVED lines=13> */
.L_x_46381:
[----:B------:R-:W-:Y:S05]  /*16630*/  BSYNC.RECONVERGENT B3 ;  /* 0x0000000000037941 */ /* 0x000fea0003800200 */
.L_x_46380:
        /* <DEDUP_REMOVED lines=42> */
.L_x_46378:
[----:B------:R-:W-:Y:S05]  /*168e0*/  BSYNC.RECONVERGENT B2 ;  /* 0x0000000000027941 */ /* 0x000fea0003800200 */
.L_x_46377:
[----:B------:R-:W0:Y:S01]  /*168f0*/  LDC R113, c[0x0][0x404] ;  /* 0x00010100ff717b82 */ /* 0x000e220000000800 */
[----:B------:R-:W-:Y:S01]  /*16900*/  I2FP.F32.U32 R3, R95 ;  /* 0x0000005f00037245 */ /* 0x000fe20000201000 */
[----:B------:R-:W-:Y:S02]  /*16910*/  IMAD.MOV.U32 R124, RZ, RZ, 0x2f800000 ;  /* 0x2f800000ff7c7424 */ /* 0x000fe400078e00ff */
[----:B-----5:R-:W-:Y:S01]  /*16920*/  FMUL.FTZ R72, R72, R92 ;  /* 0x0000005c48487220 */ /* 0x020fe20000410000 */
[----:B------:R-:W-:Y:S01]  /*16930*/  ISETP.NE.AND P1, PT, R94, 0x1, PT ;  /* 0x000000015e00780c */ /* 0x000fe20003f25270 */
[----:B------:R-:W-:Y:S02]  /*16940*/  HADD2.F32 R6, -RZ, R103.H0_H0 ;  /* 0x20000067ff067230 */ /* 0x000fe40000004100 */
        /* <DEDUP_REMOVED lines=19> */
.L_x_46384:
        /* <DEDUP_REMOVED lines=13> */
.L_x_46386:
[----:B------:R-:W-:Y:S05]  /*16b50*/  BSYNC.RECONVERGENT B3 ;  /* 0x0000000000037941 */ /* 0x000fea0003800200 */
.L_x_46385:
        /* <DEDUP_REMOVED lines=43> */
.L_x_46383:
[----:B------:R-:W-:Y:S05]  /*16e10*/  BSYNC.RECONVERGENT B2 ;  /* 0x0000000000027941 */ /* 0x000fea0003800200 */
.L_x_46382:
        /* <DEDUP_REMOVED lines=22> */
.L_x_46389:
        /* <DEDUP_REMOVED lines=13> */
.L_x_46391:
[----:B------:R-:W-:Y:S05]  /*17050*/  BSYNC.RECONVERGENT B3 ;  /* 0x0000000000037941 */ /* 0x000fea0003800200 */
.L_x_46390:
        /* <DEDUP_REMOVED lines=43> */
.L_x_46388:
[----:B------:R-:W-:Y:S05]  /*17310*/  BSYNC.RECONVERGENT B2 ;  /* 0x0000000000027941 */ /* 0x000fea0003800200 */
.L_x_46387:
        /* <DEDUP_REMOVED lines=22> */
.L_x_46394:
        /* <DEDUP_REMOVED lines=13> */
.L_x_46396:
[----:B------:R-:W-:Y:S05]  /*17550*/  BSYNC.RECONVERGENT B3 ;  /* 0x0000000000037941 */ /* 0x000fea0003800200 */
.L_x_46395:
        /* <DEDUP_REMOVED lines=43> */
.L_x_46393:
[----:B------:R-:W-:Y:S05]  /*17810*/  BSYNC.RECONVERGENT B2 ;  /* 0x0000000000027941 */ /* 0x000fea0003800200 */
.L_x_46392:
        /* <DEDUP_REMOVED lines=9> */
.L_x_46376:
        /* <DEDUP_REMOVED lines=14> */
.L_x_46354:
[----:B------:R-:W-:Y:S05]  /*17990*/  BSYNC.RECONVERGENT B1 ;  /* 0x0000000000017941 */ /* 0x000fea0003800200 */
.L_x_46353:
        /* <DEDUP_REMOVED lines=30> */
.L_x_46402:
        /* <DEDUP_REMOVED lines=13> */
.L_x_46404:
[----:B------:R-:W-:Y:S05]  /*17c50*/  BSYNC.RECONVERGENT B3 ;  /* 0x0000000000037941 */ /* 0x000fea0003800200 */
.L_x_46403:
        /* <DEDUP_REMOVED lines=42> */
.L_x_46401:
[----:B------:R-:W-:Y:S05]  /*17f00*/  BSYNC.RECONVERGENT B2 ;  /* 0x0000000000027941 */ /* 0x000fea0003800200 */
.L_x_46400:
        /* <DEDUP_REMOVED lines=25> */
.L_x_46407:
        /* <DEDUP_REMOVED lines=13> */
.L_x_46409:
[----:B------:R-:W-:Y:S05]  /*18170*/  BSYNC.RECONVERGENT B3 ;  /* 0x0000000000037941 */ /* 0x000fea0003800200 */
.L_x_46408:
        /* <DEDUP_REMOVED lines=43> */
.L_x_46406:
[----:B------:R-:W-:Y:S05]  /*18430*/  BSYNC.RECONVERGENT B2 ;  /* 0x0000000000027941 */ /* 0x000fea0003800200 */
.L_x_46405:
        /* <DEDUP_REMOVED lines=22> */
.L_x_46412:
        /* <DEDUP_REMOVED lines=13> */
.L_x_46414:
[----:B------:R-:W-:Y:S05]  /*18670*/  BSYNC.RECONVERGENT B3 ;  /* 0x0000000000037941 */ /* 0x000fea0003800200 */
.L_x_46413:
        /* <DEDUP_REMOVED lines=43> */
.L_x_46411:
[----:B------:R-:W-:Y:S05]  /*18930*/  BSYNC.RECONVERGENT B2 ;  /* 0x0000000000027941 */ /* 0x000fea0003800200 */
.L_x_46410:
        /* <DEDUP_REMOVED lines=22> */
.L_x_46417:
        /* <DEDUP_REMOVED lines=13> */
.L_x_46419:
[----:B------:R-:W-:Y:S05]  /*18b70*/  BSYNC.RECONVERGENT B3 ;  /* 0x0000000000037941 */ /* 0x000fea0003800200 */
.L_x_46418:
        /* <DEDUP_REMOVED lines=43> */
.L_x_46416:
[----:B------:R-:W-:Y:S05]  /*18e30*/  BSYNC.RECONVERGENT B2 ;  /* 0x0000000000027941 */ /* 0x000fea0003800200 */
.L_x_46415:
        /* <DEDUP_REMOVED lines=10> */
.L_x_46399:
        /* <DEDUP_REMOVED lines=16> */
.L_x_46423:
        /* <DEDUP_REMOVED lines=13> */
.L_x_46425:
[----:B------:R-:W-:Y:S05]  /*190b0*/  BSYNC.RECONVERGENT B3 ;  /* 0x0000000000037941 */ /* 0x000fea0003800200 */
.L_x_46424:
        /* <DEDUP_REMOVED lines=42> */
.L_x_46422:
[----:B------:R-:W-:Y:S05]  /*19360*/  BSYNC.RECONVERGENT B2 ;  /* 0x0000000000027941 */ /* 0x000fea0003800200 */
.L_x_46421:
        /* <DEDUP_REMOVED lines=25> */
.L_x_46428:
        /* <DEDUP_REMOVED lines=13> */
.L_x_46430:
[----:B------:R-:W-:Y:S05]  /*195d0*/  BSYNC.RECONVERGENT B3 ;  /* 0x0000000000037941 */ /* 0x000fea0003800200 */
.L_x_46429:
        /* <DEDUP_REMOVED lines=43> */
.L_x_46427:
[----:B------:R-:W-:Y:S05]  /*19890*/  BSYNC.RECONVERGENT B2 ;  /* 0x0000000000027941 */ /* 0x000fea0003800200 */
.L_x_46426:
        /* <DEDUP_REMOVED lines=22> */
.L_x_46433:
        /* <DEDUP_REMOVED lines=13> */
.L_x_46435:
[----:B------:R-:W-:Y:S05]  /*19ad0*/  BSYNC.RECONVERGENT B3 ;  /* 0x0000000000037941 */ /* 0x000fea0003800200 */
.L_x_46434:
        /* <DEDUP_REMOVED lines=43> */
.L_x_46432:
[----:B------:R-:W-:Y:S05]  /*19d90*/  BSYNC.RECONVERGENT B2 ;  /* 0x0000000000027941 */ /* 0x000fea0003800200 */
.L_x_46431:
        /* <DEDUP_REMOVED lines=22> */
.L_x_46438:
        /* <DEDUP_REMOVED lines=13> */
.L_x_46440:
[----:B------:R-:W-:Y:S05]  /*19fd0*/  BSYNC.RECONVERGENT B3 ;  /* 0x0000000000037941 */ /* 0x000fea0003800200 */
.L_x_46439:
        /* <DEDUP_REMOVED lines=43> */
.L_x_46437:
[----:B------:R-:W-:Y:S05]  /*1a290*/  BSYNC.RECONVERGENT B2 ;  /* 0x0000000000027941 */ /* 0x000fea0003800200 */
.L_x_46436:
        /* <DEDUP_REMOVED lines=9> */
.L_x_46420:
        /* <DEDUP_REMOVED lines=14> */
.L_x_46398:
[----:B------:R-:W-:Y:S05]  /*1a410*/  BSYNC.RECONVERGENT B1 ;  /* 0x0000000000017941 */ /* 0x000fea0003800200 */
.L_x_46397:
        /* <DEDUP_REMOVED lines=30> */
.L_x_46446:
        /* <DEDUP_REMOVED lines=13> */
.L_x_46448:
[----:B------:R-:W-:Y:S05]  /*1a6d0*/  BSYNC.RECONVERGENT B3 ;  /* 0x0000000000037941 */ /* 0x000fea0003800200 */
.L_x_46447:
        /* <DEDUP_REMOVED lines=42> */
.L_x_46445:
[----:B------:R-:W-:Y:S05]  /*1a980*/  BSYNC.RECONVERGENT B2 ;  /* 0x0000000000027941 */ /* 0x000fea0003800200 */
.L_x_46444:
        /* <DEDUP_REMOVED lines=25> */
.L_x_46451:
        /* <DEDUP_REMOVED lines=13> */
.L_x_46453:
[----:B------:R-:W-:Y:S05]  /*1abf0*/  BSYNC.RECONVERGENT B3 ;  /* 0x0000000000037941 */ /* 0x000fea0003800200 */
.L_x_46452:
        /* <DEDUP_REMOVED lines=43> */
.L_x_46450:
[----:B------:R-:W-:Y:S05]  /*1aeb0*/  BSYNC.RECONVERGENT B2 ;  /* 0x0000000000027941 */ /* 0x000fea0003800200 */
.L_x_46449:
        /* <DEDUP_REMOVED lines=22> */
.L_x_46456:
        /* <DEDUP_REMOVED lines=13> */
.L_x_46458:
[----:B------:R-:W-:Y:S05]  /*1b0f0*/  BSYNC.RECONVERGENT B3 ;  /* 0x0000000000037941 */ /* 0x000fea0003800200 */
.L_x_46457:
        /* <DEDUP_REMOVED lines=43> */
.L_x_46455:
[----:B------:R-:W-:Y:S05]  /*1b3b0*/  BSYNC.RECONVERGENT B2 ;  /* 0x0000000000027941 */ /* 0x000fea0003800200 */
.L_x_46454:
        /* <DEDUP_REMOVED lines=22> */
.L_x_46461:
        /* <DEDUP_REMOVED lines=13> */
.L_x_46463:
[----:B------:R-:W-:Y:S05]  /*1b5f0*/  BSYNC.RECONVERGENT B3 ;  /* 0x0000000000037941 */ /* 0x000fea0003800200 */
.L_x_46462:
        /* <DEDUP_REMOVED lines=43> */
.L_x_46460:
[----:B------:R-:W-:Y:S05]  /*1b8b0*/  BSYNC.RECONVERGENT B2 ;  /* 0x0000000000027941 */ /* 0x000fea0003800200 */
.L_x_46459:
[----:B------:R-:W-:Y:S01]  /*1b8c0*/  I2FP.F32.U32 R94, R95 ;  /* 0x0000005f005e7245 */ /* 0x000fe20000201000 */
[----:B------:R-:W-:Y:S02]  /*1b8d0*/  HFMA2 R95, -RZ, RZ, 0.1171875, 0 ;  /* 0x2f800000ff5f7431 */ /* 0x000fe400000001ff */
[----:B------:R-:W-:-:S03]  /*1b8e0*/  FMUL.FTZ R83, R83, R92 ;  /* 0x0000005c53537220 */ /* 0x000fc60000410000 */
        /* <DEDUP_REMOVED lines=8> */
.L_x_46443:
        /* <DEDUP_REMOVED lines=16> */
.L_x_46467:
        /* <DEDUP_REMOVED lines=13> */
.L_x_46469:
[----:B------:R-:W-:Y:S05]  /*1bb40*/  BSYNC.RECONVERGENT B3 ;  /* 0x0000000000037941 */ /* 0x000fea0003800200 */
.L_x_46468:
        /* <DEDUP_REMOVED lines=42> */
.L_x_46466:
[----:B------:R-:W-:Y:S05]  /*1bdf0*/  BSYNC.RECONVERGENT B2 ;  /* 0x0000000000027941 */ /* 0x000fea0003800200 */
.L_x_46465:
        /* <DEDUP_REMOVED lines=25> */
.L_x_46472:
        /* <DEDUP_REMOVED lines=13> */
.L_x_46474:
[----:B------:R-:W-:Y:S05]  /*1c060*/  BSYNC.RECONVERGENT B3 ;  /* 0x0000000000037941 */ /* 0x000fea0003800200 */
.L_x_46473:
        /* <DEDUP_REMOVED lines=43> */
.L_x_46471:
[----:B------:R-:W-:Y:S05]  /*1c320*/  BSYNC.RECONVERGENT B2 ;  /* 0x0000000000027941 */ /* 0x000fea0003800200 */
.L_x_46470:
        /* <DEDUP_REMOVED lines=22> */
.L_x_46477:
        /* <DEDUP_REMOVED lines=13> */
.L_x_46479:
[----:B------:R-:W-:Y:S05]  /*1c560*/  BSYNC.RECONVERGENT B3 ;  /* 0x0000000000037941 */ /* 0x000fea0003800200 */
.L_x_46478:
        /* <DEDUP_REMOVED lines=43> */
.L_x_46476:
[----:B------:R-:W-:Y:S05]  /*1c820*/  BSYNC.RECONVERGENT B2 ;  /* 0x0000000000027941 */ /* 0x000fea0003800200 */
.L_x_46475:
        /* <DEDUP_REMOVED lines=22> */
.L_x_46482:
        /* <DEDUP_REMOVED lines=13> */
.L_x_46484:
[----:B------:R-:W-:Y:S05]  /*1ca60*/  BSYNC.RECONVERGENT B3 ;  /* 0x0000000000037941 */ /* 0x000fea0003800200 */
.L_x_46483:
        /* <DEDUP_REMOVED lines=43> */
.L_x_46481:
[----:B------:R-:W-:Y:S05]  /*1cd20*/  BSYNC.RECONVERGENT B2 ;  /* 0x0000000000027941 */ /* 0x000fea0003800200 */
.L_x_46480:
        /* <DEDUP_REMOVED lines=9> */
[----:B------:R-:W-:-:S10]  /*1cdc0*/  FMUL.FTZ R83, R3, R83 ;  /* 0x0000005303537220 */ /* 0x000fd40000410000 */
.L_x_46464:
        /* <DEDUP_REMOVED lines=14> */
.L_x_46442:
[----:B------:R-:W-:Y:S05]  /*1ceb0*/  BSYNC.RECONVERGENT B1 ;  /* 0x0000000000017941 */ /* 0x000fea0003800200 */
.L_x_46441:
        /* <DEDUP_REMOVED lines=30> */
.L_x_46490:
        /* <DEDUP_REMOVED lines=13> */
.L_x_46492:
[----:B------:R-:W-:Y:S05]  /*1d170*/  BSYNC.RECONVERGENT B3 ;  /* 0x0000000000037941 */ /* 0x000fea0003800200 */
.L_x_46491:
        /* <DEDUP_REMOVED lines=42> */
.L_x_46489:
[----:B------:R-:W-:Y:S05]  /*1d420*/  BSYNC.RECONVERGENT B2 ;  /* 0x0000000000027941 */ /* 0x000fea0003800200 */
.L_x_46488:
        /* <DEDUP_REMOVED lines=25> */
.L_x_46495:
        /* <DEDUP_REMOVED lines=13> */
.L_x_46497:
[----:B------:R-:W-:Y:S05]  /*1d690*/  BSYNC.RECONVERGENT B3 ;  /* 0x0000000000037941 */ /* 0x000fea0003800200 */
.L_x_46496:
        /* <DEDUP_REMOVED lines=43> */
.L_x_46494:
[----:B------:R-:W-:Y:S05]  /*1d950*/  BSYNC.RECONVERGENT B2 ;  /* 0x0000000000027941 */ /* 0x000fea0003800200 */
.L_x_46493:
        /* <DEDUP_REMOVED lines=22> */
.L_x_46500:
        /* <DEDUP_REMOVED lines=13> */
.L_x_46502:
[----:B------:R-:W-:Y:S05]  /*1db90*/  BSYNC.RECONVERGENT B3 ;  /* 0x0000000000037941 */ /* 0x000fea0003800200 */
.L_x_46501:
        /* <DEDUP_REMOVED lines=43> */
.L_x_46499:
[----:B------:R-:W-:Y:S05]  /*1de50*/  BSYNC.RECONVERGENT B2 ;  /* 0x0000000000027941 */ /* 0x000fea0003800200 */
.L_x_46498:
        /* <DEDUP_REMOVED lines=22> */
.L_x_46505:
        /* <DEDUP_REMOVED lines=13> */
.L_x_46507:
[----:B------:R-:W-:Y:S05]  /*1e090*/  BSYNC.RECONVERGENT B3 ;  /* 0x0000000000037941 */ /* 0x000fea0003800200 */
.L_x_46506:
        /* <DEDUP_REMOVED lines=43> */
.L_x_46504:
[----:B------:R-:W-:Y:S05]  /*1e350*/  BSYNC.RECONVERGENT B2 ;  /* 0x0000000000027941 */ /* 0x000fea0003800200 */
.L_x_46503:
        /* <DEDUP_REMOVED lines=10> */
.L_x_46487:
        /* <DEDUP_REMOVED lines=16> */
.L_x_46511:
        /* <DEDUP_REMOVED lines=13> */
.L_x_46513:
[----:B------:R-:W-:Y:S05]  /*1e5d0*/  BSYNC.RECONVERGENT B3 ;  /* 0x0000000000037941 */ /* 0x000fea0003800200 */
.L_x_46512:
        /* <DEDUP_REMOVED lines=42> */
.L_x_46510:
[----:B------:R-:W-:Y:S05]  /*1e880*/  BSYNC.RECONVERGENT B2 ;  /* 0x0000000000027941 */ /* 0x000fea0003800200 */
.L_x_46509:
        /* <DEDUP_REMOVED lines=25> */
.L_x_46516:
        /* <DEDUP_REMOVED lines=13> */
.L_x_46518:
[----:B------:R-:W-:Y:S05]  /*1eaf0*/  BSYNC.RECONVERGENT B3 ;  /* 0x0000000000037941 */ /* 0x000fea0003800200 */
.L_x_46517:
        /* <DEDUP_REMOVED lines=43> */
.L_x_46515:
[----:B------:R-:W-:Y:S05]  /*1edb0*/  BSYNC.RECONVERGENT B2 ;  /* 0x0000000000027941 */ /* 0x000fea0003800200 */
.L_x_46514:
        /* <DEDUP_REMOVED lines=22> */
.L_x_46521:
        /* <DEDUP_REMOVED lines=13> */
.L_x_46523:
[----:B------:R-:W-:Y:S05]  /*1eff0*/  BSYNC.RECONVERGENT B3 ;  /* 0x0000000000037941 */ /* 0x000fea0003800200 */
.L_x_46522:
        /* <DEDUP_REMOVED lines=43> */
.L_x_46520:
[----:B------:R-:W-:Y:S05]  /*1f2b0*/  BSYNC.RECONVERGENT B2 ;  /* 0x0000000000027941 */ /* 0x000fea0003800200 */
.L_x_46519:
        /* <DEDUP_REMOVED lines=22> */
.L_x_46526:
        /* <DEDUP_REMOVED lines=13> */
.L_x_46528:
[----:B------:R-:W-:Y:S05]  /*1f4f0*/  BSYNC.RECONVERGENT B3 ;  /* 0x0000000000037941 */ /* 0x000fea0003800200 */
.L_x_46527:
        /* <DEDUP_REMOVED lines=43> */
.L_x_46525:
[----:B------:R-:W-:Y:S05]  /*1f7b0*/  BSYNC.RECONVERGENT B2 ;  /* 0x0000000000027941 */ /* 0x000fea0003800200 */
.L_x_46524:
        /* <DEDUP_REMOVED lines=9> */
.L_x_46508:
        /* <DEDUP_REMOVED lines=14> */
.L_x_46486:
[----:B------:R-:W-:Y:S05]  /*1f930*/  BSYNC.RECONVERGENT B1 ;  /* 0x0000000000017941 */ /* 0x000fea0003800200 */
.L_x_46485:
        /* <DEDUP_REMOVED lines=30> */
.L_x_46534:
        /* <DEDUP_REMOVED lines=13> */
.L_x_46536:
[----:B------:R-:W-:Y:S05]  /*1fbf0*/  BSYNC.RECONVERGENT B3 ;  /* 0x0000000000037941 */ /* 0x000fea0003800200 */
.L_x_46535:
        /* <DEDUP_REMOVED lines=42> */
.L_x_46533:
[----:B------:R-:W-:Y:S05]  /*1fea0*/  BSYNC.RECONVERGENT B2 ;  /* 0x0000000000027941 */ /* 0x000fea0003800200 */
.L_x_46532:
        /* <DEDUP_REMOVED lines=25> */
.L_x_46539:
        /* <DEDUP_REMOVED lines=13> */
.L_x_46541:
[----:B------:R-:W-:Y:S05]  /*20110*/  BSYNC.RECONVERGENT B3 ;  /* 0x0000000000037941 */ /* 0x000fea0003800200 */
.L_x_46540:
        /* <DEDUP_REMOVED lines=43> */
.L_x_46538:
[----:B------:R-:W-:Y:S05]  /*203d0*/  BSYNC.RECONVERGENT B2 ;  /* 0x0000000000027941 */ /* 0x000fea0003800200 */
.L_x_46537:
        /* <DEDUP_REMOVED lines=22> */
.L_x_46544:
        /* <DEDUP_REMOVED lines=13> */
.L_x_46546:
[----:B------:R-:W-:Y:S05]  /*20610*/  BSYNC.RECONVERGENT B3 ;  /* 0x0000000000037941 */ /* 0x000fea0003800200 */
.L_x_46545:
        /* <DEDUP_REMOVED lines=43> */
.L_x_46543:
[----:B------:R-:W-:Y:S05]  /*208d0*/  BSYNC.RECONVERGENT B2 ;  /* 0x0000000000027941 */ /* 0x000fea0003800200 */
.L_x_46542:
        /* <DEDUP_REMOVED lines=22> */
.L_x_46549:
        /* <DEDUP_REMOVED lines=13> */
.L_x_46551:
[----:B------:R-:W-:Y:S05]  /*20b10*/  BSYNC.RECONVERGENT B3 ;  /* 0x0000000000037941 */ /* 0x000fea0003800200 */
.L_x_46550:
        /* <DEDUP_REMOVED lines=43> */
.L_x_46548:
[----:B------:R-:W-:Y:S05]  /*20dd0*/  BSYNC.RECONVERGENT B2 ;  /* 0x0000000000027941 */ /* 0x000fea0003800200 */
.L_x_46547:
        /* <DEDUP_REMOVED lines=10> */
.L_x_46531:
        /* <DEDUP_REMOVED lines=16> */
.L_x_46555:
        /* <DEDUP_REMOVED lines=13> */
.L_x_46557:
[----:B------:R-:W-:Y:S05]  /*21050*/  BSYNC.RECONVERGENT B3 ;  /* 0x0000000000037941 */ /* 0x000fea0003800200 */
.L_x_46556:
        /* <DEDUP_REMOVED lines=42> */
.L_x_46554:
[----:B------:R-:W-:Y:S05]  /*21300*/  BSYNC.RECONVERGENT B2 ;  /* 0x0000000000027941 */ /* 0x000fea0003800200 */
.L_x_46553:
        /* <DEDUP_REMOVED lines=25> */
.L_x_46560:
        /* <DEDUP_REMOVED lines=13> */
.L_x_46562:
[----:B------:R-:W-:Y:S05]  /*21570*/  BSYNC.RECONVERGENT B3 ;  /* 0x0000000000037941 */ /* 0x000fea0003800200 */
.L_x_46561:
        /* <DEDUP_REMOVED lines=43> */
.L_x_46559:
[----:B------:R-:W-:Y:S05]  /*21830*/  BSYNC.RECONVERGENT B2 ;  /* 0x0000000000027941 */ /* 0x000fea0003800200 */
.L_x_46558:
        /* <DEDUP_REMOVED lines=22> */
.L_x_46565:
        /* <DEDUP_REMOVED lines=13> */
.L_x_46567:
[----:B------:R-:W-:Y:S05]  /*21a70*/  BSYNC.RECONVERGENT B3 ;  /* 0x0000000000037941 */ /* 0x000fea0003800200 */
.L_x_46566:
        /* <DEDUP_REMOVED lines=43> */
.L_x_46564:
[----:B------:R-:W-:Y:S05]  /*21d30*/  BSYNC.RECONVERGENT B2 ;  /* 0x0000000000027941 */ /* 0x000fea0003800200 */
.L_x_46563:
        /* <DEDUP_REMOVED lines=22> */
.L_x_46570:
        /* <DEDUP_REMOVED lines=13> */
.L_x_46572:
[----:B------:R-:W-:Y:S05]  /*21f70*/  BSYNC.RECONVERGENT B3 ;  /* 0x0000000000037941 */ /* 0x000fea0003800200 */
.L_x_46571:
        /* <DEDUP_REMOVED lines=43> */
.L_x_46569:
[----:B------:R-:W-:Y:S05]  /*22230*/  BSYNC.RECONVERGENT B2 ;  /* 0x0000000000027941 */ /* 0x000fea0003800200 */
.L_x_46568:
        /* <DEDUP_REMOVED lines=9> */
.L_x_46552:
[----:B------:R-:W0:Y:S01]  /*222d0*/  LDC.64 R112, c[0x0][0x3a8] ;  /* 0x0000ea00ff707b82 */ /* 0x000e220000000a00 */
[----:B------:R-:W-:Y:S02]  /*222e0*/  SEL R3, RZ, 0x1000000, !P3 ;  /* 0x01000000ff037807 */ /* 0x000fe40005800000 */
[----:B------:R-:W-:Y:S02]  /*222f0*/  SEL R92, RZ, 0x10000, !P2 ;  /* 0x00010000ff5c7807 */ /* 0x000fe40005000000 */
[----:B------:R-:W-:-:S04]  /*22300*/  SEL R95, RZ, 0x100, !P1 ;  /* 0x00000100ff5f7807 */ /* 0x000fc80004800000 */
[----:B------:R-:W-:Y:S02]  /*22310*/  IADD3 R3, PT, PT, R95, R3, R92 ;  /* 0x000000035f037210 */ /* 0x000fe40007ffe05c */
[----:B------:R-:W-:-:S05]  /*22320*/  SEL R92, RZ, 0x1, !P0 ;  /* 0x00000001ff5c7807 */ /* 0x000fca0004000000 */
[----:B------:R-:W-:Y:S02]  /*22330*/  IMAD.IADD R3, R3, 0x1, R92 ;  /* 0x0000000103037824 */ /* 0x000fe400078e025c */
[----:B0-----:R-:W-:-:S05]  /*22340*/  IMAD.WIDE.U32 R112, R93, 0x10, R112 ;  /* 0x000000105d707825 */ /* 0x001fca00078e0070 */
[----:B------:R0:W-:Y:S02]  /*22350*/  STG.E.128 desc[UR8][R112.64], R88 ;  /* 0x0000005870007986 */ /* 0x0001e4000c101d08 */
[----:B0-----:R-:W0:Y:S02]  /*22360*/  LDC.64 R112, c[0x0][0x3b0] ;  /* 0x0000ec00ff707b82 */ /* 0x001e240000000a00 */
[----:B0-----:R-:W-:-:S05]  /*22370*/  IMAD.WIDE.U32 R92, R93, 0x4, R112 ;  /* 0x000000045d5c7825 */ /* 0x001fca00078e0070 */
[----:B------:R0:W-:Y:S02]  /*22380*/  STG.E desc[UR8][R92.64], R3 ;  /* 0x000000035c007986 */ /* 0x0001e4000c101908 */
[----:B0-----:R-:W-:-:S07]  /*22390*/  MOV R3, R94 ;  /* 0x0000005e00037202 */ /* 0x001fce0000000f00 */
.L_x_46530:
[----:B------:R-:W-:Y:S05]  /*223a0*/  BSYNC.RECONVERGENT B1 ;  /* 0x0000000000017941 */ /* 0x000fea0003800200 */
.L_x_46529:
[----:B-----5:R-:W-:Y:S01]  /*223b0*/  FADD.FTZ R92, RZ, R44 ;  /* 0x0000002cff5c7221 */ /* 0x020fe20000010000 */
        /* <DEDUP_REMOVED lines=10> */
[----:B------:R-:W-:-:S05]  /*22460*/  FADD.FTZ R92, R47, R92 ;  /* 0x0000005c2f5c7221 */ /* 0x000fca0000010000 */
[----:B------:R-:W-:-:S05]  /*22470*/  FSEL R94, R92, RZ, P4 ;  /* 0x000000ff5c5e7208 */ /* 0x000fca0002000000 */
[----:B------:R-:W-:Y:S01]  /*22480*/  FADD.FTZ R92, R48, R94 ;  /* 0x0000005e305c7221 */ /* 0x000fe20000010000 */
[----:B------:R-:W-:-:S03]  /*22490*/  @P5 LOP3.LUT R0, R0, 0x1, RZ, 0xfc, !PT ;  /* 0x0000000100005812 */ /* 0x000fc600078efcff */
[----:B------:R-:W-:Y:S01]  /*224a0*/  FADD.FTZ R92, R49, R92 ;  /* 0x0000005c315c7221 */ /* 0x000fe20000010000 */
[----:B------:R-:W-:-:S03]  /*224b0*/  LOP3.LUT R0, R0, 0xfffffffd, RZ, 0xc0, !PT ;  /* 0xfffffffd00007812 */ /* 0x000fc600078ec0ff */
[----:B------:R-:W-:-:S04]  /*224c0*/  FADD.FTZ R92, R50, R92 ;  /* 0x0000005c325c7221 */ /* 0x000fc80000010000 */
[----:B------:R-:W-:Y:S01]  /*224d0*/  @P3 FADD.FTZ R94, R51, R92 ;  /* 0x0000005c335e3221 */ /* 0x000fe20000010000 */
[----:B0-----:R-:W-:-:S03]  /*224e0*/  LOP3.LUT R93, R93, 0x1f, RZ, 0xc0, !PT ;  /* 0x0000001f5d5d7812 */ /* 0x001fc600078ec0ff */
        /* <DEDUP_REMOVED lines=18> */
[----:B------:R-:W-:-:S04]  /*22610*/  FADD.FTZ R92, R69, R92 ;  /* 0x0000005c455c7221 */ /* 0x000fc80000010000 */
[----:B------:R-:W-:Y:S02]  /*22620*/  FADD.FTZ R92, R70, R92 ;  /* 0x0000005c465c7221 */ /* 0x000fe40000010000 */
[----:B------:R-:W-:Y:S02]  /*22630*/  @P5 LOP3.LUT R0, R0, 0x2, RZ, 0xfc, !PT ;  /* 0x0000000200005812 */ /* 0x000fe400078efcff */
[----:B------:R-:W-:Y:S01]  /*22640*/  @P5 FADD.FTZ R94, R71, R92 ;  /* 0x0000005c475e5221 */ /* 0x000fe20000010000 */
[----:B------:R-:W-:Y:S02]  /*22650*/  ISETP.GT.U32.AND P5, PT, R13, 0xff, PT ;  /* 0x000000ff0d00780c */ /* 0x000fe40003fa4070 */
[----:B------:R-:W-:Y:S01]  /*22660*/  LOP3.LUT R0, R0, 0xfffffffb, RZ, 0xc0, !PT ;  /* 0xfffffffb00007812 */ /* 0x000fe200078ec0ff */
        /* <DEDUP_REMOVED lines=49> */
[----:B------:R-:W-:-:S03]  /*22980*/  FADD.FTZ R93, R45, -R112 ;  /* 0x800000702d5d7221 */ /* 0x000fc60000010000 */
[----:B------:R-:W-:-:S04]  /*22990*/  FFMA.FTZ R92, R92, R92, RZ ;  /* 0x0000005c5c5c7223 */ /* 0x000fc800000100ff */
[----:B------:R-:W-:Y:S01]  /*229a0*/  FFMA.FTZ R92, R93, R93, R92 ;  /* 0x0000005d5d5c7223 */ /* 0x000fe2000001005c */
[----:B------:R-:W-:-:S04]  /*229b0*/  FADD.FTZ R93, R46, -R112 ;  /* 0x800000702e5d7221 */ /* 0x000fc80000010000 */
[----:B------:R-:W-:Y:S01]  /*229c0*/  FFMA.FTZ R92, R93, R93, R92 ;  /* 0x0000005d5d5c7223 */ /* 0x000fe2000001005c */
[----:B------:R-:W-:-:S04]  /*229d0*/  FADD.FTZ R93, R47, -R112 ;  /* 0x800000702f5d7221 */ /* 0x000fc80000010000 */
[----:B------:R-:W-:Y:S01]  /*229e0*/  FFMA.FTZ R92, R93, R93, R92 ;  /* 0x0000005d5d5c7223 */ /* 0x000fe2000001005c */
[----:B------:R-:W-:-:S04]  /*229f0*/  FADD.FTZ R93, R49, -R112 ;  /* 0x80000070315d7221 */ /* 0x000fc80000010000 */
[----:B------:R-:W-:Y:S01]  /*22a00*/  FSEL R113, R92, RZ, P4 ;  /* 0x000000ff5c717208 */ /* 0x000fe20002000000 */
[----:B------:R-:W-:-:S04]  /*22a10*/  FADD.FTZ R92, R48, -R112 ;  /* 0x80000070305c7221 */ /* 0x000fc80000010000 */
        /* <DEDUP_REMOVED lines=101> */
.L_x_46610:
[----:B01----:R-:W-:Y:S01]  /*23070*/  FADD.FTZ R113, R113, R92 ;  /* 0x0000005c71717221 */ /* 0x003fe20000010000 */
[----:B------:R-:W-:Y:S01]  /*23080*/  PLOP3.LUT P0, PT, PT, PT, UP2, 0x40, 0x4 ;  /* 0x000000000004781c */ /* 0x000fe20003f0e828 */
[----:B------:R-:W0:Y:S01]  /*23090*/  @!P5 LDC.64 R92, c[0x0][0x3c0] ;  /* 0x0000f000ff5cdb82 */ /* 0x000e220000000a00 */
[----:B------:R-:W-:Y:S01]  /*230a0*/  BSSY.RECONVERGENT B1, `(.L_x_46574) ;  /* 0x0000028000017945 */ /* 0x000fe20003800200 */
[----:B------:R-:W-:Y:S01]  /*230b0*/  FFMA.FTZ R113, R113, R94, UR12 ;  /* 0x0000000c71717e23 */ /* 0x000fe2000801005e */
[----:B0-----:R-:W-:-:S05]  /*230c0*/  @!P5 IMAD.WIDE R92, R11, 0x4, R92 ;  /* 0x000000040b5cd825 */ /* 0x001fca00078e025c */
[----:B------:R0:W-:Y:S02]  /*230d0*/  @!P5 STG.E desc[UR8][R92.64], R112 ;  /* 0x000000705c00d986 */ /* 0x0001e4000c101908 */
[----:B0-----:R-:W-:-:S05]  /*230e0*/  FMUL.FTZ R92, R112, R112 ;  /* 0x00000070705c7220 */ /* 0x001fca0000410000 */
[----:B------:R-:W-:Y:S02]  /*230f0*/  FSEL R92, R92, RZ, !P0 ;  /* 0x000000ff5c5c7208 */ /* 0x000fe40004000000 */
[----:B------:R-:W-:-:S03]  /*23100*/  PLOP3.LUT P0, PT, PT, PT, UP2, 0x40, 0x4 ;  /* 0x000000000004781c */ /* 0x000fc60003f0e828 */
[----:B------:R-:W-:Y:S01]  /*23110*/  FADD.FTZ R113, R113, R92 ;  /* 0x0000005c71717221 */ /* 0x000fe20000010000 */
[----:B------:R-:W-:Y:S01]  /*23120*/  FSEL R112, R112, RZ, P0 ;  /* 0x000000ff70707208 */ /* 0x000fe20000000000 */
[----:B------:R-:W0:Y:S04]  /*23130*/  @!P5 LDC.64 R92, c[0x0][0x3c8] ;  /* 0x0000f200ff5cdb82 */ /* 0x000e280000000a00 */
[----:B------:R-:W1:Y:S01]  /*23140*/  MUFU.RSQ R113, R113 ;  /* 0x0000007100717308 */ /* 0x000e620000001400 */
[----:B0-----:R-:W-:-:S05]  /*23150*/  @!P5 IMAD.WIDE R92, R11, 0x4, R92 ;  /* 0x000000040b5cd825 */ /* 0x001fca00078e025c */
[----:B-1----:R0:W-:Y:S01]  /*23160*/  @!P5 STG.E desc[UR8][R92.64], R113 ;  /* 0x000000715c00d986 */ /* 0x0021e2000c101908 */
[----:B------:R-:W-:Y:S05]  /*23170*/  @!P4 BRA `(.L_x_46575) ;  /* 0x000000000068c947 */ /* 0x000fea0003800000 */
[----:B------:R-:W2:Y:S04]  /*23180*/  LDL.S16 R95, [R1+0x2] ;  /* 0x00000200015f7983 */ /* 0x000ea80000100600 */
[----:B------:R-:W3:Y:S01]  /*23190*/  LDL.S16 R114, [R1] ;  /* 0x0000000001727983 */ /* 0x000ee20000100600 */
[----:B0-----:R-:W-:Y:S01]  /*231a0*/  FADD.FTZ R92, R44, -R112 ;  /* 0x800000702c5c7221 */ /* 0x001fe20000010000 */
[----:B------:R-:W-:Y:S02]  /*231b0*/  HADD2.F32 R94, -RZ, R34.H0_H0 ;  /* 0x20000022ff5e7230 */ /* 0x000fe40000004100 */
[----:B------:R-:W-:Y:S02]  /*231c0*/  HADD2.F32 R115, -RZ, R154.H0_H0 ;  /* 0x2000009aff737230 */ /* 0x000fe40000004100 */
[----:B------:R-:W-:Y:S01]  /*231d0*/  FMUL.FTZ R92, R113, R92 ;  /* 0x0000005c715c7220 */ /* 0x000fe20000410000 */
[----:B--2---:R-:W-:-:S02]  /*231e0*/  HADD2.F32 R93, -RZ, R95.H0_H0 ;  /* 0x2000005fff5d7230 */ /* 0x004fc40000004100 */
[----:B------:R-:W-:-:S03]  /*231f0*/  HADD2.F32 R95, -RZ, R155.H0_H0 ;  /* 0x2000009bff5f7230 */ /* 0x000fc60000004100 */
[----:B------:R-:W-:Y:S01]  /*23200*/  FFMA.FTZ R92, R92, R93, R94 ;  /* 0x0000005d5c5c7223 */ /* 0x000fe2000001005e */
[----:B------:R-:W-:Y:S01]  /*23210*/  FADD.FTZ R93, R45, -R112 ;  /* 0x800000702d5d7221 */ /* 0x000fe20000010000 */
[----:B------:R-:W-:-:S03]  /*23220*/  HADD2.F32 R94, -RZ, R155.H1_H1 ;  /* 0x3000009bff5e7230 */ /* 0x000fc60000004100 */
[----:B------:R-:W-:-:S04]  /*23230*/  FMUL.FTZ R93, R113, R93 ;  /* 0x0000005d715d7220 */ /* 0x000fc80000410000 */
[----:B------:R-:W-:Y:S01]  /*23240*/  FFMA.FTZ R93, R93, R94, R95 ;  /* 0x0000005e5d5d7223 */ /* 0x000fe2000001005f */
[----:B------:R-:W-:Y:S01]  /*23250*/  FADD.FTZ R94, R46, -R112 ;  /* 0x800000702e5e7221 */ /* 0x000fe20000010000 */
[----:B---3--:R-:W-:Y:S02]  /*23260*/  HADD2.F32 R95, -RZ, R114.H0_H0 ;  /* 0x20000072ff5f7230 */ /* 0x008fe40000004100 */
[----:B------:R-:W-:Y:S02]  /*23270*/  HADD2.F32 R114, -RZ, R35.H0_H0 ;  /* 0x20000023ff727230 */ /* 0x000fe40000004100 */
[----:B------:R-:W-:-:S04]  /*23280*/  FMUL.FTZ R94, R113, R94 ;  /* 0x0000005e715e7220 */ /* 0x000fc80000410000 */
[----:B------:R-:W-:Y:S01]  /*23290*/  FFMA.FTZ R94, R94, R95, R114 ;  /* 0x0000005f5e5e7223 */ /* 0x000fe20000010072 */
[----:B------:R-:W-:Y:S01]  /*232a0*/  FADD.FTZ R95, R47, -R112 ;  /* 0x800000702f5f7221 */ /* 0x000fe20000010000 */
[----:B------:R-:W-:-:S03]  /*232b0*/  HADD2.F32 R114, -RZ, R154.H1_H1 ;  /* 0x3000009aff727230 */ /* 0x000fc60000004100 */
[----:B------:R-:W-:-:S04]  /*232c0*/  FMUL.FTZ R95, R113, R95 ;  /* 0x0000005f715f7220 */ /* 0x000fc80000410000 */
[----:B------:R-:W-:Y:S02]  /*232d0*/  FFMA.FTZ R95, R95, R114, R115 ;  /* 0x000000725f5f7223 */ /* 0x000fe40000010073 */
[----:B------:R-:W0:Y:S02]  /*232e0*/  LDC.64 R114, c[0x0][0x428] ;  /* 0x00010a00ff727b82 */ /* 0x000e240000000a00 */
[----:B0-----:R-:W-:-:S04]  /*232f0*/  IMAD.WIDE.U32 R114, R2, 0x10, R114 ;  /* 0x0000001002727825 */ /* 0x001fc800078e0072 */
[----:B------:R-:W-:Y:S01]  /*23300*/  VIADD R2, R2, 0x20 ;  /* 0x0000002002027836 */ /* 0x000fe20000000000 */
[----:B------:R1:W-:Y:S06]  /*23310*/  STG.E.128 desc[UR8][R114.64], R92 ;  /* 0x0000005c72007986 */ /* 0x0003ec000c101d08 */
.L_x_46575:
[----:B------:R-:W-:Y:S05]  /*23320*/  BSYNC.RECONVERGENT B1 ;  /* 0x0000000000017941 */ /* 0x000fea0003800200 */
.L_x_46574:
[----:B------:R-:W-:Y:S01]  /*23330*/  ISETP.GE.U32.AND P0, PT, R13, 0x40, PT ;  /* 0x000000400d00780c */ /* 0x000fe20003f06070 */
[----:B------:R-:W-:-:S12]  /*23340*/  BSSY.RECONVERGENT B1, `(.L_x_46576) ;  /* 0x000001a000017945 */ /* 0x000fd80003800200 */
[----:B------:R-:W-:Y:S05]  /*23350*/  @!P0 BRA `(.L_x_46577) ;  /* 0x0000000000608947 */ /* 0x000fea0003800000 */
[----:B01----:R-:W-:Y:S01]  /*23360*/  FADD.FTZ R92, R48, -R112 ;  /* 0x80000070305c7221 */ /* 0x003fe20000010000 */
[----:B------:R-:W-:Y:S02]  /*23370*/  HADD2.F32 R93, -RZ, R165.H1_H1 ;  /* 0x300000a5ff5d7230 */ /* 0x000fe40000004100 */
[----:B------:R-:W-:Y:S02]  /*23380*/  HADD2.F32 R94, -RZ, R32.H0_H0 ;  /* 0x20000020ff5e7230 */ /* 0x000fe40000004100 */
[----:B------:R-:W-:Y:S01]  /*23390*/  FMUL.FTZ R92, R113, R92 ;  /* 0x0000005c715c7220 */ /* 0x000fe20000410000 */
[----:B------:R-:W-:Y:S02]  /*233a0*/  HADD2.F32 R95, -RZ, R153.H0_H0 ;  /* 0x20000099ff5f7230 */ /* 0x000fe40000004100 */
[----:B------:R-:W-:Y:S02]  /*233b0*/  HADD2.F32 R114, -RZ, R33.H0_H0 ;  /* 0x20000021ff727230 */ /* 0x000fe40000004100 */
[----:B------:R-:W-:Y:S01]  /*233c0*/  FFMA.FTZ R92, R92, R93, R94 ;  /* 0x0000005d5c5c7223 */ /* 0x000fe2000001005e */
[----:B------:R-:W-:Y:S01]  /*233d0*/  FADD.FTZ R93, R49, -R112 ;  /* 0x80000070315d7221 */ /* 0x000fe20000010000 */
[----:B------:R-:W-:-:S02]  /*233e0*/  HADD2.F32 R94, -RZ, R153.H1_H1 ;  /* 0x30000099ff5e7230 */ /* 0x000fc40000004100 */
[----:B------:R-:W-:Y:S02]  /*233f0*/  HADD2.F32 R115, -RZ, R152.H0_H0 ;  /* 0x20000098ff737230 */ /* 0x000fe40000004100 */
[----:B------:R-:W-:-:S04]  /*23400*/  FMUL.FTZ R93, R113, R93 ;  /* 0x0000005d715d7220 */ /* 0x000fc80000410000 */
[----:B------:R-:W-:Y:S01]  /*23410*/  FFMA.FTZ R93, R93, R94, R95 ;  /* 0x0000005e5d5d7223 */ /* 0x000fe2000001005f */
[----:B------:R-:W-:Y:S01]  /*23420*/  FADD.FTZ R94, R50, -R112 ;  /* 0x80000070325e7221 */ /* 0x000fe20000010000 */
[----:B------:R-:W-:-:S03]  /*23430*/  HADD2.F32 R95, -RZ, R165.H0_H0 ;  /* 0x200000a5ff5f7230 */ /* 0x000fc60000004100 */
[----:B------:R-:W-:-:S04]  /*23440*/  FMUL.FTZ R94, R113, R94 ;  /* 0x0000005e715e7220 */ /* 0x000fc80000410000 */
[----:B------:R-:W-:Y:S01]  /*23450*/  FFMA.FTZ R94, R94, R95, R114 ;  /* 0x0000005f5e5e7223 */ /* 0x000fe20000010072 */
[----:B------:R-:W-:Y:S01]  /*23460*/  FADD.FTZ R95, R51, -R112 ;  /* 0x80000070335f7221 */ /* 0x000fe20000010000 */
[----:B------:R-:W-:-:S03]  /*23470*/  HADD2.F32 R114, -RZ, R152.H1_H1 ;  /* 0x30000098ff727230 */ /* 0x000fc60000004100 */
[----:B------:R-:W-:-:S04]  /*23480*/  FMUL.FTZ R95, R113, R95 ;  /* 0x0000005f715f7220 */ /* 0x000fc80000410000 */
[----:B------:R-:W-:Y:S02]  /*23490*/  FFMA.FTZ R95, R95, R114, R115 ;  /* 0x000000725f5f7223 */ /* 0x000fe40000010073 */
[----:B------:R-:W0:Y:S02]  /*234a0*/  LDC.64 R114, c[0x0][0x428] ;  /* 0x00010a00ff727b82 */ /* 0x000e240000000a00 */
[C---:B0-----:R-:W-:Y:S01]  /*234b0*/  IMAD.WIDE.U32 R114, R2.reuse, 0x10, R114 ;  /* 0x0000001002727825 */ /* 0x041fe200078e0072 */
[----:B------:R-:W-:-:S04]  /*234c0*/  IADD3 R2, PT, PT, R2, 0x20, RZ ;  /* 0x0000002002027810 */ /* 0x000fc80007ffe0ff */
[----:B------:R2:W-:Y:S03]  /*234d0*/  STG.E.128 desc[UR8][R114.64], R92 ;  /* 0x0000005c72007986 */ /* 0x0005e6000c101d08 */
.L_x_46577:
[----:B------:R-:W-:Y:S05]  /*234e0*/  BSYNC.RECONVERGENT B1 ;  /* 0x0000000000017941 */ /* 0x000fea0003800200 */
.L_x_46576:
[----:B------:R-:W-:Y:S01]  /*234f0*/  ISETP.GE.U32.AND P0, PT, R13, 0x60, PT ;  /* 0x000000600d00780c */ /* 0x000fe20003f06070 */
[----:B------:R-:W-:-:S12]  /*23500*/  BSSY.RECONVERGENT B1, `(.L_x_46578) ;  /* 0x000001a000017945 */ /* 0x000fd80003800200 */
[----:B------:R-:W-:Y:S05]  /*23510*/  @!P0 BRA `(.L_x_46579) ;  /* 0x0000000000608947 */ /* 0x000fea0003800000 */
[----:B012---:R-:W-:Y:S01]  /*23520*/  FADD.FTZ R92, R52, -R112 ;  /* 0x80000070345c7221 */ /* 0x007fe20000010000 */
        /* <DEDUP_REMOVED lines=23> */
.L_x_46579:
[----:B------:R-:W-:Y:S05]  /*236a0*/  BSYNC.RECONVERGENT B1 ;  /* 0x0000000000017941 */ /* 0x000fea0003800200 */
.L_x_46578:
[----:B------:R-:W-:Y:S01]  /*236b0*/  ISETP.GE.U32.AND P0, PT, R13, 0x80, PT ;  /* 0x000000800d00780c */ /* 0x000fe20003f06070 */
[----:B------:R-:W-:-:S12]  /*236c0*/  BSSY.RECONVERGENT B1, `(.L_x_46580) ;  /* 0x000001a000017945 */ /* 0x000fd80003800200 */
[----:B------:R-:W-:Y:S05]  /*236d0*/  @!P0 BRA `(.L_x_46581) ;  /* 0x0000000000608947 */ /* 0x000fea0003800000 */
[----:B0123--:R-:W-:Y:S01]  /*236e0*/  FADD.FTZ R92, R56, -R112 ;  /* 0x80000070385c7221 */ /* 0x00ffe20000010000 */
        /* <DEDUP_REMOVED lines=23> */
.L_x_46581:
[----:B------:R-:W-:Y:S05]  /*23860*/  BSYNC.RECONVERGENT B1 ;  /* 0x0000000000017941 */ /* 0x000fea0003800200 */
.L_x_46580:
[----:B------:R-:W-:Y:S01]  /*23870*/  ISETP.GE.U32.AND P0, PT, R13, 0xa0, PT ;  /* 0x000000a00d00780c */ /* 0x000fe20003f06070 */
[----:B------:R-:W-:-:S12]  /*23880*/  BSSY.RECONVERGENT B1, `(.L_x_46582) ;  /* 0x000001a000017945 */ /* 0x000fd80003800200 */
[----:B------:R-:W-:Y:S05]  /*23890*/  @!P0 BRA `(.L_x_46583) ;  /* 0x0000000000608947 */ /* 0x000fea0003800000 */
[----:B01234-:R-:W-:Y:S01]  /*238a0*/  FADD.FTZ R92, R60, -R112 ;  /* 0x800000703c5c7221 */ /* 0x01ffe20000010000 */
        /* <DEDUP_REMOVED lines=23> */
.L_x_46583:
[----:B------:R-:W-:Y:S05]  /*23a20*/  BSYNC.RECONVERGENT B1 ;  /* 0x0000000000017941 */ /* 0x000fea0003800200 */
.L_x_46582:
        /* <DEDUP_REMOVED lines=27> */
.L_x_46585:
[----:B------:R-:W-:Y:S05]  /*23be0*/  BSYNC.RECONVERGENT B1 ;  /* 0x0000000000017941 */ /* 0x000fea0003800200 */
.L_x_46584:
        /* <DEDUP_REMOVED lines=27> */
.L_x_46587:
[----:B------:R-:W-:Y:S05]  /*23da0*/  BSYNC.RECONVERGENT B1 ;  /* 0x0000000000017941 */ /* 0x000fea0003800200 */
.L_x_46586:
        /* <DEDUP_REMOVED lines=27> */
.L_x_46589:
[----:B------:R-:W-:Y:S05]  /*23f60*/  BSYNC.RECONVERGENT B1 ;  /* 0x0000000000017941 */ /* 0x000fea0003800200 */
.L_x_46588:
        /* <DEDUP_REMOVED lines=27> */
.L_x_46591:
[----:B------:R-:W-:Y:S05]  /*24120*/  BSYNC.RECONVERGENT B1 ;  /* 0x0000000000017941 */ /* 0x000fea0003800200 */
.L_x_46590:
        /* <DEDUP_REMOVED lines=27> */
.L_x_46593:
[----:B------:R-:W-:Y:S05]  /*242e0*/  BSYNC.RECONVERGENT B1 ;  /* 0x0000000000017941 */ /* 0x000fea0003800200 */
.L_x_46592:
        /* <DEDUP_REMOVED lines=27> */
.L_x_46595:
[----:B------:R-:W-:Y:S05]  /*244a0*/  BSYNC.RECONVERGENT B1 ;  /* 0x0000000000017941 */ /* 0x000fea0003800200 */
.L_x_46594:
[----:B------:R-:W-:Y:S01]  /*244b0*/  ISETP.GE.U32.AND P0, PT, R13, 0x180, PT ;  /* 0x000001800d00780c */ /* 0x000fe20003f06070 */
[----:B------:R-:W-:-:S12]  /*244c0*/  BSSY.RECONVERGENT B1, `(.L_x_46596) ;  /* 0x0000011000017945 */ /* 0x000fd80003800200 */
[----:B------:R-:W-:Y:S05]  /*244d0*/  @!P0 BRA `(.L_x_46597) ;  /* 0x00000000003c8947 */ /* 0x000fea0003800000 */
        /* <DEDUP_REMOVED lines=9> */
[----:B------:R-:W0:Y:S01]  /*24570*/  LDC.64 R112, c[0x0][0x428] ;  /* 0x00010a00ff707b82 */ /* 0x000e220000000a00 */
[----:B------:R-:W-:Y:S01]  /*24580*/  FFMA.FTZ R93, R93, R140, R139 ;  /* 0x0000008c5d5d7223 */ /* 0x000fe2000001008b */
[----:B------:R-:W-:Y:S01]  /*24590*/  FFMA.FTZ R94, R94, R138, R137 ;  /* 0x0000008a5e5e7223 */ /* 0x000fe20000010089 */
[----:B------:R-:W-:Y:S01]  /*245a0*/  FFMA.FTZ R95, R95, R136, R135 ;  /* 0x000000885f5f7223 */ /* 0x000fe20000010087 */
[----:B0-----:R-:W-:-:S05]  /*245b0*/  IMAD.WIDE.U32 R112, R2, 0x10, R112 ;  /* 0x0000001002707825 */ /* 0x001fca00078e0070 */
[----:B------:R0:W-:Y:S02]  /*245c0*/  STG.E.128 desc[UR8][R112.64], R92 ;  /* 0x0000005c70007986 */ /* 0x0001e4000c101d08 */
.L_x_46597:
[----:B------:R-:W-:Y:S05]  /*245d0*/  BSYNC.RECONVERGENT B1 ;  /* 0x0000000000017941 */ /* 0x000fea0003800200 */
.L_x_46596:
[----:B01234-:R-:W0:Y:S02]  /*245e0*/  LDC.64 R92, c[0x0][0x380] ;  /* 0x0000e000ff5c7b82 */ /* 0x01fe240000000a00 */
[----:B0-----:R-:W-:-:S04]  /*245f0*/  LEA R11, R92, R11, 0x2 ;  /* 0x0000000b5c0b7211 */ /* 0x001fc800078e10ff */
[----:B------:R-:W-:-:S13]  /*24600*/  ISETP.GE.AND P0, PT, R11, R93, PT ;  /* 0x0000005d0b00720c */ /* 0x000fda0003f06270 */
[----:B------:R-:W-:Y:S05]  /*24610*/  @!P0 BRA `(.L_x_46598) ;  /* 0xfffffddc00588947 */ /* 0x000fea000383ffff */
[----:B------:R-:W-:Y:S05]  /*24620*/  BSYNC B0 ;  /* 0x0000000000007941 */ /* 0x000fea0003800000 */
.L_x_46045:
[----:B------:R-:W-:Y:S05]  /*24630*/  EXIT ;  /* 0x000000000000794d */ /* 0x000fea0003800000 */
.L_x_46573:
        /* <DEDUP_REMOVED lines=8> */
.L_x_46600:
[----:B------:R-:W-:Y:S05]  /*246c0*/  BSYNC B1 ;  /* 0x0000000000017941 */ /* 0x000fea0003800000 */
.L_x_46599:
        /* <DEDUP_REMOVED lines=8> */
.L_x_46601:
[----:B------:R-:W-:Y:S02]  /*24750*/  HFMA2 R95, -RZ, RZ, 0, 2.384185791015625e-07 ;  /* 0x00000004ff5f7431 */ /* 0x000fe400000001ff */
[----:B------:R-:W-:Y:S01]  /*24760*/  FADD.FTZ R94, R94, R92 ;  /* 0x0000005c5e5e7221 */ /* 0x000fe20000010000 */
[----:B------:R-:W-:-:S03]  /*24770*/  IMAD.MOV.U32 R92, RZ, RZ, -0x1 ;  /* 0xffffffffff5c7424 */ /* 0x000fc600078e00ff */
[----:B------:R-:W-:-:S07]  /*24780*/  IMAD.MOV.U32 R114, RZ, RZ, R94 ;  /* 0x000000ffff727224 */ /* 0x000fce00078e005e */
[----:B------:R-:W-:Y:S05]  /*24790*/  WARPSYNC.COLLECTIVE R92, `(.L_x_46602) ;  /* 0x000000005c087348 */ /* 0x000fea0003c00000 */
[----:B------:R0:W1:Y:S02]  /*247a0*/  SHFL.BFLY P6, R92, R114, R95, R93 ;  /* 0x0c00005f725c7389 */ /* 0x00006400000c005d */
[----:B01----:R-:W-:Y:S05]  /*247b0*/  ENDCOLLECTIVE ;  /* 0x000000000000791b */ /* 0x003fea0003800000 */
.L_x_46602:
[----:B------:R-:W-:Y:S02]  /*247c0*/  IMAD.MOV.U32 R95, RZ, RZ, 0x8 ;  /* 0x00000008ff5f7424 */ /* 0x000fe400078e00ff */
[----:B------:R-:W-:Y:S01]  /*247d0*/  FADD.FTZ R94, R94, R92 ;  /* 0x0000005c5e5e7221 */ /* 0x000fe20000010000 */
[----:B------:R-:W-:-:S04]  /*247e0*/  MOV R92, 0xffffffff ;  /* 0xffffffff005c7802 */ /* 0x000fc80000000f00 */
[----:B------:R-:W-:-:S07]  /*247f0*/  MOV R114, R94 ;  /* 0x0000005e00727202 */ /* 0x000fce0000000f00 */
[----:B------:R-:W-:Y:S05]  /*24800*/  WARPSYNC.COLLECTIVE R92, `(.L_x_46603) ;  /* 0x000000005c087348 */ /* 0x000fea0003c00000 */
[----:B------:R0:W1:Y:S02]  /*24810*/  SHFL.BFLY P6, R92, R114, R95, R93 ;  /* 0x0c00005f725c7389 */ /* 0x00006400000c005d */
[----:B01----:R-:W-:Y:S05]  /*24820*/  ENDCOLLECTIVE ;  /* 0x000000000000791b */ /* 0x003fea0003800000 */
.L_x_46603:
        /* <DEDUP_REMOVED lines=9> */
.L_x_46604:
[----:B------:R-:W-:Y:S02]  /*248c0*/  HFMA2 R95, -RZ, RZ, 0, 5.9604644775390625e-08 ;  /* 0x00000001ff5f7431 */ /* 0x000fe400000001ff */
[----:B------:R-:W-:Y:S01]  /*248d0*/  FADD.FTZ R112, R112, R92 ;  /* 0x0000005c70707221 */ /* 0x000fe20000010000 */
[----:B------:R-:W-:-:S03]  /*248e0*/  ISETP.GT.U32.AND P6, PT, R13, 0xbf, PT ;  /* 0x000000bf0d00780c */ /* 0x000fc60003fc4070 */
[----:B------:R-:W-:-:S04]  /*248f0*/  FMUL.FTZ R112, R112, R94 ;  /* 0x0000005e70707220 */ /* 0x000fc80000410000 */
        /* <DEDUP_REMOVED lines=103> */
[----:B------:R-:W-:Y:S01]  /*24f70*/  MOV R92, 0xffffffff ;  /* 0xffffffff005c7802 */ /* 0x000fe20000000f00 */
[----:B------:R-:W-:Y:S02]  /*24f80*/  IMAD.MOV.U32 R93, RZ, RZ, 0x1f ;  /* 0x0000001fff5d7424 */ /* 0x000fe400078e00ff */
[----:B------:R-:W-:-:S07]  /*24f90*/  IMAD.MOV.U32 R114, RZ, RZ, R113 ;  /* 0x000000ffff727224 */ /* 0x000fce00078e0071 */
[----:B------:R-:W-:Y:S05]  /*24fa0*/  WARPSYNC.COLLECTIVE R92, `(.L_x_46605) ;  /* 0x000000005c087348 */ /* 0x000fea0003c00000 */
[----:B------:R0:W1:Y:S02]  /*24fb0*/  SHFL.BFLY P6, R92, R114, R95, R93 ;  /* 0x0c00005f725c7389 */ /* 0x00006400000c005d */
[----:B01----:R-:W-:Y:S05]  /*24fc0*/  ENDCOLLECTIVE ;  /* 0x000000000000791b */ /* 0x003fea0003800000 */
.L_x_46605:
[----:B------:R-:W-:Y:S02]  /*24fd0*/  HFMA2 R95, -RZ, RZ, 0, 1.1920928955078125e-07 ;  /* 0x00000002ff5f7431 */ /* 0x000fe400000001ff */
[----:B------:R-:W-:Y:S01]  /*24fe0*/  FADD.FTZ R113, R113, R92 ;  /* 0x0000005c71717221 */ /* 0x000fe20000010000 */
[----:B------:R-:W-:-:S03]  /*24ff0*/  IMAD.MOV.U32 R92, RZ, RZ, -0x1 ;  /* 0xffffffffff5c7424 */ /* 0x000fc600078e00ff */
[----:B------:R-:W-:-:S07]  /*25000*/  IMAD.MOV.U32 R114, RZ, RZ, R113 ;  /* 0x000000ffff727224 */ /* 0x000fce00078e0071 */
[----:B------:R-:W-:Y:S05]  /*25010*/  WARPSYNC.COLLECTIVE R92, `(.L_x_46606) ;  /* 0x000000005c087348 */ /* 0x000fea0003c00000 */
[----:B------:R0:W1:Y:S02]  /*25020*/  SHFL.BFLY P6, R92, R114, R95, R93 ;  /* 0x0c00005f725c7389 */ /* 0x00006400000c005d */
[----:B01----:R-:W-:Y:S05]  /*25030*/  ENDCOLLECTIVE ;  /* 0x000000000000791b */ /* 0x003fea0003800000 */
.L_x_46606:
[----:B------:R-:W-:Y:S02]  /*25040*/  IMAD.MOV.U32 R95, RZ, RZ, 0x4 ;  /* 0x00000004ff5f7424 */ /* 0x000fe400078e00ff */
[----:B------:R-:W-:Y:S01]  /*25050*/  FADD.FTZ R113, R113, R92 ;  /* 0x0000005c71717221 */ /* 0x000fe20000010000 */
[----:B------:R-:W-:-:S04]  /*25060*/  MOV R92, 0xffffffff ;  /* 0xffffffff005c7802 */ /* 0x000fc80000000f00 */
[----:B------:R-:W-:-:S07]  /*25070*/  MOV R114, R113 ;  /* 0x0000007100727202 */ /* 0x000fce0000000f00 */
[----:B------:R-:W-:Y:S05]  /*25080*/  WARPSYNC.COLLECTIVE R92, `(.L_x_46607) ;  /* 0x000000005c087348 */ /* 0x000fea0003c00000 */
[----:B------:R0:W1:Y:S02]  /*25090*/  SHFL.BFLY P6, R92, R114, R95, R93 ;  /* 0x0c00005f725c7389 */ /* 0x00006400000c005d */
[----:B01----:R-:W-:Y:S05]  /*250a0*/  ENDCOLLECTIVE ;  /* 0x000000000000791b */ /* 0x003fea0003800000 */
.L_x_46607:
[----:B------:R-:W-:Y:S02]  /*250b0*/  HFMA2 R95, -RZ, RZ, 0, 4.76837158203125e-07 ;  /* 0x00000008ff5f7431 */ /* 0x000fe400000001ff */
[----:B------:R-:W-:Y:S01]  /*250c0*/  FADD.FTZ R113, R113, R92 ;  /* 0x0000005c71717221 */ /* 0x000fe20000010000 */
[----:B------:R-:W-:-:S03]  /*250d0*/  IMAD.MOV.U32 R92, RZ, RZ, -0x1 ;  /* 0xffffffffff5c7424 */ /* 0x000fc600078e00ff */
[----:B------:R-:W-:-:S07]  /*250e0*/  IMAD.MOV.U32 R114, RZ, RZ, R113 ;  /* 0x000000ffff727224 */ /* 0x000fce00078e0071 */
[----:B------:R-:W-:Y:S05]  /*250f0*/  WARPSYNC.COLLECTIVE R92, `(.L_x_46608) ;  /* 0x000000005c087348 */ /* 0x000fea0003c00000 */
[----:B------:R0:W1:Y:S02]  /*25100*/  SHFL.BFLY P6, R92, R114, R95, R93 ;  /* 0x0c00005f725c7389 */ /* 0x00006400000c005d */
[----:B01----:R-:W-:Y:S05]  /*25110*/  ENDCOLLECTIVE ;  /* 0x000000000000791b */ /* 0x003fea0003800000 */
.L_x_46608:
[----:B------:R-:W-:Y:S02]  /*25120*/  IMAD.MOV.U32 R95, RZ, RZ, 0x10 ;  /* 0x00000010ff5f7424 */ /* 0x000fe400078e00ff */
[----:B------:R-:W-:Y:S01]  /*25130*/  FADD.FTZ R113, R113, R92 ;  /* 0x0000005c71717221 */ /* 0x000fe20000010000 */
[----:B------:R-:W-:-:S04]  /*25140*/  MOV R92, 0xffffffff ;  /* 0xffffffff005c7802 */ /* 0x000fc80000000f00 */
[----:B------:R-:W-:-:S07]  /*25150*/  MOV R114, R113 ;  /* 0x0000007100727202 */ /* 0x000fce0000000f00 */
[----:B------:R-:W-:Y:S05]  /*25160*/  WARPSYNC.COLLECTIVE R92, `(.L_x_46609) ;  /* 0x000000005c087348 */ /* 0x000fea0003c00000 */
[----:B------:R0:W1:Y:S02]  /*25170*/  SHFL.BFLY P6, R92, R114, R95, R93 ;  /* 0x0c00005f725c7389 */ /* 0x00006400000c005d */
[----:B01----:R-:W-:Y:S05]  /*25180*/  ENDCOLLECTIVE ;  /* 0x000000000000791b */ /* 0x003fea0003800000 */
.L_x_46609:
[----:B------:R-:W-:Y:S05]  /*25190*/  BRA `(.L_x_46610) ;  /* 0xffffffdc00b47947 */ /* 0x000fea000383ffff */
.L_x_46611:
        /* <DEDUP_REMOVED lines=14> */
.L_x_54468:


//--------------------- .text._ZN10layer_norm13ln_fwd_kernelINS_13Kernel_traitsI6__halfffffjLj1536ELj1ELj4ELj1ELj16ENS_18Kernel_traits_baseILj1536ES2_ffffjLj128EEEEELb1ELb1ELb0ELb1EEEvNS_9FwdParamsE --------------------------
	.section	.text._ZN10layer_norm13ln_fwd_kernelINS_13Kernel_traitsI6__halfffffjLj1536ELj1ELj4ELj1ELj16ENS_18Kernel_traits_baseILj1536ES2_ffffjLj128EEEEELb1ELb1ELb0ELb1EEEvNS_9FwdParamsE,"ax",@progbits
	.align	128
        .global         _ZN10layer_norm13ln_fwd_kernelINS_13Kernel_traitsI6__halfffffjLj1536ELj1ELj4ELj1ELj16ENS_18Kernel_traits_baseILj1536ES2_ffffjLj128EEEEELb1ELb1ELb0ELb1EEEvNS_9FwdParamsE
        .type           _ZN10layer_norm13ln_fwd_kernelINS_13Kernel_traitsI6__halfffffjLj1536ELj1ELj4ELj1ELj16ENS_18Kernel_traits_baseILj1536ES2_ffffjLj128EEEEELb1ELb1ELb0ELb1EEEvNS_9FwdParamsE,@function
        .size           _ZN10layer_norm13ln_fwd_kernelINS_13Kernel_traitsI6__halfffffjLj1536ELj1ELj4ELj1ELj16ENS_18Kernel_traits_baseILj1536ES2_ffffjLj128EEEEELb1ELb1ELb0ELb1EEEvNS_9FwdParamsE,(.L_x_54469 - _ZN10layer_norm13ln_fwd_kernelINS_13Kernel_traitsI6__halfffffjLj1536ELj1ELj4ELj1ELj16ENS_18Kernel_traits_baseILj1536ES2_ffffjLj128EEEEELb1ELb1ELb0ELb1EEEvNS_9FwdParamsE)
        .other          _ZN10layer_norm13ln_fwd_kernelINS_13Kernel_traitsI6__halfffffjLj1536ELj1ELj4ELj1ELj16ENS_18Kernel_traits_baseILj1536ES2_ffffjLj128EEEEELb1ELb1ELb0ELb1EEEvNS_9FwdParamsE,@"STO_CUDA_ENTRY STV_DEFAULT"
_ZN10layer_norm13ln_fwd_kernelINS_13Kernel_traitsI6__halfffffjLj1536ELj1ELj4ELj1ELj16ENS_18Kernel_traits_baseILj1536ES2_ffffjLj128EEEEELb1ELb1ELb0ELb1EEEvNS_9FwdParamsE:
.text._ZN10layer_norm13ln_fwd_kernelINS_13Kernel_traitsI6__halfffffjLj1536ELj1ELj4ELj1ELj16ENS_18Kernel_traits_baseILj1536ES2_ffffjLj128EEEEELb1ELb1ELb0ELb1EEEvNS_9FwdParamsE:
[----:B------:R-:W-:Y:S01]  /*0000*/  LDC R1, c[0x0][0x37c] ;  /* 0x0000df00ff017b82 */ /* 0x000fe20000000800 */
[----:B------:R-:W0:Y:S07]  /*0010*/  LDCU.U8 UR4, c[0x0][0x464] ;  /* 0x00008c80ff0477ac */ /* 0x000e2e0008000000 */
[----:B------:R-:W1:Y:S01]  /*0020*/  LDC R126, c[0x0][0x458] ;  /* 0x00011600ff7e7b82 */ /* 0x000e620000000800 */
[----:B------:R-:W2:Y:S01]  /*0030*/  LDCU.64 UR6, c[0x0][0x450] ;  /* 0x00008a00ff0677ac */ /* 0x000ea20008000a00 */
[----:B------:R-:W3:Y:S06]  /*0040*/  LDCU.64 UR8, c[0x0][0x358] ;  /* 0x00006b00ff0877ac */ /* 0x000eec0008000a00 */
[----:B------:R-:W1:Y:S01]  /*0050*/  LDC R127, c[0x0][0x45c] ;  /* 0x00011700ff7f7b82 */ /* 0x000e620000000800 */
[----:B------:R-:W4:Y:S01]  /*0060*/  LDCU.64 UR10, c[0x0][0x438] ;  /* 0x00008700ff0a77ac */ /* 0x000f220008000a00 */
[----:B0-----:R-:W-:Y:S01]  /*0070*/  ISETP.NE.AND P0, PT, RZ, UR4, PT ;  /* 0x00000004ff007c0c */ /* 0x001fe2000bf05270 */
[----:B--2---:R-:W-:-:S02]  /*0080*/  IMAD.U32 R2, RZ, RZ, UR6 ;  /* 0x00000006ff027e24 */ /* 0x004fc4000f8e00ff */
        /* <DEDUP_REMOVED lines=82> */
.L_x_46612:
        /* <DEDUP_REMOVED lines=40> */
.L_x_46613:
[----:B------:R-:W1:Y:S02]  /*0830*/  LDCU UR4, c[0x0][0x384] ;  /* 0x00007080ff0477ac */ /* 0x000e640008000800 */
[----:B-1----:R-:W-:-:S13]  /*0840*/  ISETP.GE.AND P0, PT, R83, UR4, PT ;  /* 0x0000000453007c0c */ /* 0x002fda000bf06270 */
[----:B------:R-:W-:Y:S05]  /*0850*/  @P0 EXIT ;  /* 0x000000000000094d */ /* 0x000fea0003800000 */
[----:B-----5:R-:W-:Y:S01]  /*0860*/  IMAD.MOV.U32 R156, RZ, RZ, R8 ;  /* 0x000000ffff9c7224 */ /* 0x020fe200078e0008 */
[----:B------:R-:W-:Y:S01]  /*0870*/  SHF.R.U64 R158, R8, 0x10, R9 ;  /* 0x00000010089e7819 */ /* 0x000fe20000001209 */
[--C-:B------:R-:W-:Y:S01]  /*0880*/  IMAD.MOV.U32 R8, RZ, RZ, R5.reuse ;  /* 0x000000ffff087224 */ /* 0x100fe200078e0005 */
[----:B------:R-:W-:Y:S01]  /*0890*/  MOV R160, R4 ;  /* 0x0000000400a07202 */ /* 0x000fe20000000f00 */
[----:B------:R-:W-:Y:S01]  /*08a0*/  IMAD.MOV.U32 R163, RZ, RZ, R6 ;  /* 0x000000ffffa37224 */ /* 0x000fe200078e0006 */
[--C-:B------:R-:W-:Y:S01]  /*08b0*/  SHF.R.U64 R162, R4, 0x10, R5.reuse ;  /* 0x0000001004a27819 */ /* 0x100fe20000001205 */
[----:B------:R-:W-:Y:S01]  /*08c0*/  IMAD.MOV.U32 R152, RZ, RZ, R10 ;  /* 0x000000ffff987224 */ /* 0x000fe200078e000a */
[----:B------:R-:W-:Y:S01]  /*08d0*/  SHF.R.U32.HI R5, RZ, 0x10, R5 ;  /* 0x00000010ff057819 */ /* 0x000fe20000011605 */
[----:B------:R-:W-:Y:S01]  /*08e0*/  IMAD.MOV.U32 R121, RZ, RZ, R15 ;  /* 0x000000ffff797224 */ /* 0x000fe200078e000f */
[----:B------:R-:W-:Y:S01]  /*08f0*/  MOV R4, R7 ;  /* 0x0000000700047202 */ /* 0x000fe20000000f00 */
[----:B------:R-:W1:Y:S01]  /*0900*/  LDCU.64 UR4, c[0x0][0x3e0] ;  /* 0x00007c00ff0477ac */ /* 0x000e620008000a00 */
[----:B------:R-:W-:Y:S01]  /*0910*/  PRMT R162, R162, 0x5410, R5 ;  /* 0x00005410a2a27816 */ /* 0x000fe20000000005 */
[----:B------:R-:W-:Y:S01]  /*0920*/  IMAD.HI.U32 R5, R84, -0x326172a9, RZ ;  /* 0xcd9e8d5754057827 */ /* 0x000fe200078e00ff */
[----:B------:R-:W-:Y:S01]  /*0930*/  PRMT R163, R163, 0x5410, R4 ;  /* 0x00005410a3a37816 */ /* 0x000fe20000000004 */
[----:B------:R-:W-:Y:S01]  /*0940*/  BSSY B0, `(.L_x_46614) ;  /* 0x00021d8000007945 */ /* 0x000fe20003800000 */
[----:B------:R-:W-:Y:S01]  /*0950*/  SHF.R.U64 R154, R10, 0x10, R11 ;  /* 0x000000100a9a7819 */ /* 0x000fe2000000120b */
[----:B------:R-:W-:Y:S01]  /*0960*/  IMAD.HI.U32 R4, R82, -0x2daee0ad, RZ ;  /* 0xd2511f5352047827 */ /* 0x000fe200078e00ff */
[--C-:B------:R-:W-:Y:S01]  /*0970*/  SHF.R.U64 R164, R6, 0x10, R7.reuse ;  /* 0x0000001006a47819 */ /* 0x100fe20000001207 */
[----:B------:R-:W2:Y:S01]  /*0980*/  LDCU UR32, c[0x0][0x404] ;  /* 0x00008080ff2077ac */ /* 0x000ea20008000800 */
[----:B------:R-:W-:Y:S01]  /*0990*/  SHF.R.U32.HI R6, RZ, 0x10, R7 ;  /* 0x00000010ff067819 */ /* 0x000fe20000011607 */
[--C-:B------:R-:W-:Y:S01]  /*09a0*/  IMAD.MOV.U32 R10, RZ, RZ, R9.reuse ;  /* 0x000000ffff0a7224 */ /* 0x100fe200078e0009 */
[----:B------:R-:W-:Y:S01]  /*09b0*/  SHF.R.U32.HI R9, RZ, 0x10, R9 ;  /* 0x00000010ff097819 */ /* 0x000fe20000011609 */
[----:B------:R-:W-:Y:S01]  /*09c0*/  IMAD R7, R84, -0x326172a9, RZ ;  /* 0xcd9e8d5754077824 */ /* 0x000fe200078e02ff */
[----:B------:R-:W-:Y:S01]  /*09d0*/  LOP3.LUT R4, R4, UR7, RZ, 0x3c, !PT ;  /* 0x0000000704047c12 */ /* 0x000fe2000f8e3cff */
[----:B------:R-:W-:Y:S01]  /*09e0*/  IMAD.MOV.U32 R122, RZ, RZ, R14 ;  /* 0x000000ffff7a7224 */ /* 0x000fe200078e000e */
[----:B------:R-:W-:Y:S01]  /*09f0*/  LOP3.LUT R5, R0, UR6, R5, 0x96, !PT ;  /* 0x0000000600057c12 */ /* 0x000fe2000f8e9605 */
[----:B------:R-:W-:Y:S01]  /*0a00*/  IMAD.MOV.U32 R118, RZ, RZ, R22 ;  /* 0x000000ffff767224 */ /* 0x000fe200078e0016 */
[----:B------:R-:W-:Y:S01]  /*0a10*/  PRMT R158, R158, 0x5410, R9 ;  /* 0x000054109e9e7816 */ /* 0x000fe20000000009 */
[----:B------:R-:W-:Y:S01]  /*0a20*/  IMAD R9, R82, -0x2daee0ad, RZ ;  /* 0xd2511f5352097824 */ /* 0x000fe200078e02ff */
[----:B------:R-:W-:Y:S01]  /*0a30*/  PRMT R160, R160, 0x5410, R8 ;  /* 0x00005410a0a07816 */ /* 0x000fe20000000008 */
[----:B------:R-:W-:Y:S01]  /*0a40*/  IMAD.HI.U32 R8, R5, -0x2daee0ad, RZ ;  /* 0xd2511f5305087827 */ /* 0x000fe200078e00ff */
[----:B------:R-:W-:Y:S01]  /*0a50*/  PRMT R164, R164, 0x5410, R6 ;  /* 0x00005410a4a47816 */ /* 0x000fe20000000006 */
[----:B------:R-:W3:Y:S01]  /*0a60*/  LDCU UR33, c[0x0][0x408] ;  /* 0x00008100ff2177ac */ /* 0x000ee20008000800 */
[----:B------:R-:W-:Y:S01]  /*0a70*/  PRMT R156, R156, 0x5410, R10 ;  /* 0x000054109c9c7816 */ /* 0x000fe2000000000a */
[----:B------:R-:W-:Y:S01]  /*0a80*/  IMAD.HI.U32 R6, R4, -0x326172a9, RZ ;  /* 0xcd9e8d5704067827 */ /* 0x000fe200078e00ff */
[--C-:B------:R-:W-:Y:S01]  /*0a90*/  SHF.R.U64 R171, R76, 0x10, R77.reuse ;  /* 0x000000104cab7819 */ /* 0x100fe2000000124d */
[----:B------:R-:W4:Y:S01]  /*0aa0*/  LDCU UR12, c[0x0][0x388] ;  /* 0x00007100ff0c77ac */ /* 0x000f220008000800 */
[----:B------:R-:W-:Y:S01]  /*0ab0*/  SHF.R.U32.HI R10, RZ, 0x10, R77 ;  /* 0x00000010ff0a7819 */ /* 0x000fe2000001164d */
[----:B------:R-:W-:Y:S01]  /*0ac0*/  IMAD.MOV.U32 R116, RZ, RZ, R26 ;  /* 0x000000ffff747224 */ /* 0x000fe200078e001a */
[----:B------:R-:W-:Y:S01]  /*0ad0*/  LOP3.LUT R6, R7, UR10, R6, 0x96, !PT ;  /* 0x0000000a07067c12 */ /* 0x000fe2000f8e9606 */
[----:B------:R-:W-:Y:S01]  /*0ae0*/  IMAD R7, R4, -0x326172a9, RZ ;  /* 0xcd9e8d5704077824 */ /* 0x000fe200078e02ff */
[----:B------:R-:W-:Y:S01]  /*0af0*/  LOP3.LUT R8, R9, UR15, R8, 0x96, !PT ;  /* 0x0000000f09087c12 */ /* 0x000fe2000f8e9608 */
[----:B------:R-:W-:Y:S01]  /*0b00*/  IMAD.MOV.U32 R112, RZ, RZ, R34 ;  /* 0x000000ffff707224 */ /* 0x000fe200078e0022 */
[----:B------:R-:W-:Y:S01]  /*0b10*/  PRMT R171, R171, 0x5410, R10 ;  /* 0x00005410abab7816 */ /* 0x000fe2000000000a */
[----:B------:R-:W-:Y:S01]  /*0b20*/  IMAD R10, R5, -0x2daee0ad, RZ ;  /* 0xd2511f53050a7824 */ /* 0x000fe200078e02ff */
[--C-:B------:R-:W-:Y:S01]  /*0b30*/  SHF.R.U64 R175, R72, 0x10, R73.reuse ;  /* 0x0000001048af7819 */ /* 0x100fe20000001249 */
[----:B------:R-:W-:Y:S01]  /*0b40*/  IMAD.HI.U32 R4, R8, -0x326172a9, RZ ;  /* 0xcd9e8d5708047827 */ /* 0x000fe200078e00ff */
[----:B------:R-:W-:Y:S01]  /*0b50*/  SHF.R.U32.HI R9, RZ, 0x10, R73 ;  /* 0x00000010ff097819 */ /* 0x000fe20000011649 */
[----:B------:R-:W0:Y:S01]  /*0b60*/  LDCU.U8 UR13, c[0x0][0x410] ;  /* 0x00008200ff0d77ac */ /* 0x000e220008000000 */
[----:B------:R-:W-:Y:S01]  /*0b70*/  SHF.R.U64 R177, R70, 0x10, R71 ;  /* 0x0000001046b17819 */ /* 0x000fe20000001247 */
[----:B------:R-:W-:Y:S01]  /*0b80*/  IMAD.HI.U32 R5, R6, -0x2daee0ad, RZ ;  /* 0xd2511f5306057827 */ /* 0x000fe200078e00ff */
[----:B------:R-:W-:Y:S01]  /*0b90*/  LOP3.LUT R4, R7, UR16, R4, 0x96, !PT ;  /* 0x0000001007047c12 */ /* 0x000fe2000f8e9604 */
[----:B------:R-:W0:Y:S01]  /*0ba0*/  LDCU UR14, c[0x0][0x448] ;  /* 0x00008900ff0e77ac */ /* 0x000e220008000800 */
[----:B------:R-:W-:Y:S01]  /*0bb0*/  PRMT R175, R175, 0x5410, R9 ;  /* 0x00005410afaf7816 */ /* 0x000fe20000000009 */
[----:B------:R-:W-:Y:S01]  /*0bc0*/  IMAD R7, R8, -0x326172a9, RZ ;  /* 0xcd9e8d5708077824 */ /* 0x000fe200078e02ff */
[----:B------:R-:W-:Y:S01]  /*0bd0*/  LOP3.LUT R5, R10, UR17, R5, 0x96, !PT ;  /* 0x000000110a057c12 */ /* 0x000fe2000f8e9605 */
[----:B------:R-:W-:Y:S01]  /*0be0*/  IMAD R9, R6, -0x2daee0ad, RZ ;  /* 0xd2511f5306097824 */ /* 0x000fe200078e02ff */
[----:B------:R-:W-:Y:S01]  /*0bf0*/  SHF.R.U32.HI R10, RZ, 0x10, R71 ;  /* 0x00000010ff0a7819 */ /* 0x000fe20000011647 */
[----:B------:R-:W-:Y:S01]  /*0c00*/  IMAD.HI.U32 R8, R4, -0x2daee0ad, RZ ;  /* 0xd2511f5304087827 */ /* 0x000fe200078e00ff */
[----:B------:R-:W-:Y:S01]  /*0c10*/  SHF.R.U64 R181, R66, 0x10, R67 ;  /* 0x0000001042b57819 */ /* 0x000fe20000001243 */
[----:B------:R-:W1:Y:S01]  /*0c20*/  LDCU.64 UR10, c[0x0][0x3a0] ;  /* 0x00007400ff0a77ac */ /* 0x000e620008000a00 */
[----:B------:R-:W-:Y:S01]  /*0c30*/  PRMT R177, R177, 0x5410, R10 ;  /* 0x00005410b1b17816 */ /* 0x000fe2000000000a */
[----:B------:R-:W-:Y:S01]  /*0c40*/  IMAD.HI.U32 R6, R5, -0x326172a9, RZ ;  /* 0xcd9e8d5705067827 */ /* 0x000fe200078e00ff */
[----:B------:R-:W-:-:S02]  /*0c50*/  LOP3.LUT R8, R9, UR19, R8, 0x96, !PT ;  /* 0x0000001309087c12 */ /* 0x000fc4000f8e9608 */
[----:B------:R-:W-:Y:S01]  /*0c60*/  SHF.R.U32.HI R9, RZ, 0x10, R67 ;  /* 0x00000010ff097819 */ /* 0x000fe20000011643 */
[----:B------:R-:W-:Y:S01]  /*0c70*/  IMAD R10, R4, -0x2daee0ad, RZ ;  /* 0xd2511f53040a7824 */ /* 0x000fe200078e02ff */
[----:B------:R-:W-:Y:S01]  /*0c80*/  LOP3.LUT R6, R7, UR18, R6, 0x96, !PT ;  /* 0x0000001207067c12 */ /* 0x000fe2000f8e9606 */
[----:B------:R-:W-:Y:S01]  /*0c90*/  IMAD R5, R5, -0x326172a9, RZ ;  /* 0xcd9e8d5705057824 */ /* 0x000fe200078e02ff */
[----:B------:R-:W-:Y:S01]  /*0ca0*/  PRMT R181, R181, 0x5410, R9 ;  /* 0x00005410b5b57816 */ /* 0x000fe20000000009 */
[----:B------:R-:W-:Y:S01]  /*0cb0*/  IMAD.HI.U32 R4, R8, -0x326172a9, RZ ;  /* 0xcd9e8d5708047827 */ /* 0x000fe200078e00ff */
[--C-:B0-----:R-:W-:Y:S02]  /*0cc0*/  SHF.R.U64 R52, R14, 0x10, R15.reuse ;  /* 0x000000100e347819 */ /* 0x101fe4000000120f */
[----:B------:R-:W-:Y:S01]  /*0cd0*/  SHF.R.U32.HI R53, RZ, 0x10, R15 ;  /* 0x00000010ff357819 */ /* 0x000fe2000001160f */
[----:B------:R-:W-:Y:S01]  /*0ce0*/  IMAD.HI.U32 R7, R6, -0x2daee0ad, RZ ;  /* 0xd2511f5306077827 */ /* 0x000fe200078e00ff */
[----:B------:R-:W-:-:S02]  /*0cf0*/  LOP3.LUT R4, R5, UR20, R4, 0x96, !PT ;  /* 0x0000001405047c12 */ /* 0x000fc4000f8e9604 */
[----:B------:R-:W-:Y:S01]  /*0d00*/  MOV R15, R11 ;  /* 0x0000000b000f7202 */ /* 0x000fe20000000f00 */
[----:B------:R-:W-:Y:S01]  /*0d10*/  IMAD R9, R6, -0x2daee0ad, RZ ;  /* 0xd2511f5306097824 */ /* 0x000fe200078e02ff */
[----:B------:R-:W-:Y:S01]  /*0d20*/  LOP3.LUT R7, R10, UR21, R7, 0x96, !PT ;  /* 0x000000150a077c12 */ /* 0x000fe2000f8e9607 */
[----:B------:R-:W-:Y:S01]  /*0d30*/  IMAD R8, R8, -0x326172a9, RZ ;  /* 0xcd9e8d5708087824 */ /* 0x000fe200078e02ff */
[----:B------:R-:W-:Y:S01]  /*0d40*/  SHF.R.U32.HI R11, RZ, 0x10, R11 ;  /* 0x00000010ff0b7819 */ /* 0x000fe2000001160b */
[----:B------:R-:W-:Y:S01]  /*0d50*/  IMAD.HI.U32 R6, R4, -0x2daee0ad, RZ ;  /* 0xd2511f5304067827 */ /* 0x000fe200078e00ff */
[--C-:B------:R-:W-:Y:S02]  /*0d60*/  SHF.R.U64 R183, R64, 0x10, R65.reuse ;  /* 0x0000001040b77819 */ /* 0x100fe40000001241 */
[----:B------:R-:W-:Y:S01]  /*0d70*/  SHF.R.U32.HI R10, RZ, 0x10, R65 ;  /* 0x00000010ff0a7819 */ /* 0x000fe20000011641 */
        /* <DEDUP_REMOVED lines=8> */
[--C-:B------:R-:W-:Y:S02]  /*0e00*/  SHF.R.U64 R173, R74, 0x10, R75.reuse ;  /* 0x000000104aad7819 */ /* 0x100fe4000000124b */
[----:B------:R-:W-:Y:S01]  /*0e10*/  SHF.R.U32.HI R11, RZ, 0x10, R75 ;  /* 0x00000010ff0b7819 */ /* 0x000fe2000001164b */
[----:B------:R-:W-:Y:S01]  /*0e20*/  IMAD.HI.U32 R8, R5, -0x2daee0ad, RZ ;  /* 0xd2511f5305087827 */ /* 0x000fe200078e00ff */
[----:B------:R-:W-:-:S02]  /*0e30*/  SHF.R.U64 R187, R60, 0x10, R61 ;  /* 0x000000103cbb7819 */ /* 0x000fc4000000123d */
[----:B------:R-:W-:Y:S01]  /*0e40*/  SHF.R.U32.HI R10, RZ, 0x10, R61 ;  /* 0x00000010ff0a7819 */ /* 0x000fe2000001163d */
[----:B------:R-:W-:Y:S01]  /*0e50*/  IMAD R6, R6, -0x326172a9, RZ ;  /* 0xcd9e8d5706067824 */ /* 0x000fe200078e02ff */
[----:B------:R-:W-:Y:S01]  /*0e60*/  LOP3.LUT R4, R7, UR24, R4, 0x96, !PT ;  /* 0x0000001807047c12 */ /* 0x000fe2000f8e9604 */
[----:B------:R-:W-:Y:S01]  /*0e70*/  IMAD.MOV.U32 R110, RZ, RZ, R38 ;  /* 0x000000ffff6e7224 */ /* 0x000fe200078e0026 */
[----:B------:R-:W-:Y:S01]  /*0e80*/  LOP3.LUT R8, R9, UR25, R8, 0x96, !PT ;  /* 0x0000001909087c12 */ /* 0x000fe2000f8e9608 */
[----:B------:R-:W-:Y:S01]  /*0e90*/  IMAD.MOV.U32 R106, RZ, RZ, R44 ;  /* 0x000000ffff6a7224 */ /* 0x000fe200078e002c */
[----:B------:R-:W-:Y:S01]  /*0ea0*/  PRMT R173, R173, 0x5410, R11 ;  /* 0x00005410adad7816 */ /* 0x000fe2000000000b */
[----:B------:R-:W-:Y:S01]  /*0eb0*/  IMAD.HI.U32 R7, R4, -0x2daee0ad, RZ ;  /* 0xd2511f5304077827 */ /* 0x000fe200078e00ff */
[----:B------:R-:W-:Y:S02]  /*0ec0*/  PRMT R187, R187, 0x5410, R10 ;  /* 0x00005410bbbb7816 */ /* 0x000fe4000000000a */
[--C-:B------:R-:W-:Y:S01]  /*0ed0*/  SHF.R.U64 R179, R68, 0x10, R69.reuse ;  /* 0x0000001044b37819 */ /* 0x100fe20000001245 */
[----:B------:R-:W-:Y:S01]  /*0ee0*/  IMAD R10, R5, -0x2daee0ad, RZ ;  /* 0xd2511f53050a7824 */ /* 0x000fe200078e02ff */
[----:B------:R-:W-:Y:S01]  /*0ef0*/  SHF.R.U32.HI R11, RZ, 0x10, R69 ;  /* 0x00000010ff0b7819 */ /* 0x000fe20000011645 */
[----:B------:R-:W-:Y:S01]  /*0f00*/  IMAD.HI.U32 R5, R8, -0x326172a9, RZ ;  /* 0xcd9e8d5708057827 */ /* 0x000fe200078e00ff */
[----:B------:R-:W-:-:S02]  /*0f10*/  SHF.R.U64 R185, R62, 0x10, R63 ;  /* 0x000000103eb97819 */ /* 0x000fc4000000123f */
[----:B------:R-:W-:Y:S01]  /*0f20*/  PRMT R179, R179, 0x5410, R11 ;  /* 0x00005410b3b37816 */ /* 0x000fe2000000000b */
[----:B------:R-:W-:Y:S01]  /*0f30*/  IMAD.MOV.U32 R104, RZ, RZ, R46 ;  /* 0x000000ffff687224 */ /* 0x000fe200078e002e */
[----:B------:R-:W-:Y:S01]  /*0f40*/  SHF.R.U32.HI R11, RZ, 0x10, R63 ;  /* 0x00000010ff0b7819 */ /* 0x000fe2000001163f */
[----:B------:R-:W-:Y:S01]  /*0f50*/  IMAD.MOV.U32 R100, RZ, RZ, R50 ;  /* 0x000000ffff647224 */ /* 0x000fe200078e0032 */
[--C-:B------:R-:W-:Y:S01]  /*0f60*/  SHF.R.U64 R189, R58, 0x10, R59.reuse ;  /* 0x000000103abd7819 */ /* 0x100fe2000000123b */
[----:B------:R-:W-:Y:S01]  /*0f70*/  IMAD.MOV.U32 R98, RZ, RZ, R12 ;  /* 0x000000ffff627224 */ /* 0x000fe200078e000c */
[----:B------:R-:W-:Y:S01]  /*0f80*/  SHF.R.U32.HI R9, RZ, 0x10, R59 ;  /* 0x00000010ff097819 */ /* 0x000fe2000001163b */
[----:B------:R-:W-:Y:S01]  /*0f90*/  IMAD.MOV.U32 R97, RZ, RZ, R13 ;  /* 0x000000ffff617224 */ /* 0x000fe200078e000d */
[----:B------:R-:W-:Y:S01]  /*0fa0*/  LOP3.LUT R5, R6, UR26, R5, 0x96, !PT ;  /* 0x0000001a06057c12 */ /* 0x000fe2000f8e9605 */
[----:B------:R-:W-:Y:S01]  /*0fb0*/  IMAD.MOV.U32 R94, RZ, RZ, R20 ;  /* 0x000000ffff5e7224 */ /* 0x000fe200078e0014 */
[----:B------:R-:W-:Y:S01]  /*0fc0*/  LOP3.LUT R7, R10, UR27, R7, 0x96, !PT ;  /* 0x0000001b0a077c12 */ /* 0x000fe2000f8e9607 */
[----:B------:R-:W-:Y:S01]  /*0fd0*/  IMAD.MOV.U32 R92, RZ, RZ, R24 ;  /* 0x000000ffff5c7224 */ /* 0x000fe200078e0018 */
[----:B------:R-:W-:Y:S01]  /*0fe0*/  PRMT R185, R185, 0x5410, R11 ;  /* 0x00005410b9b97816 */ /* 0x000fe2000000000b */
[----:B------:R-:W-:Y:S01]  /*0ff0*/  IMAD R11, R4, -0x2daee0ad, RZ ;  /* 0xd2511f53040b7824 */ /* 0x000fe200078e02ff */
[----:B------:R-:W-:Y:S01]  /*1000*/  PRMT R189, R189, 0x5410, R9 ;  /* 0x00005410bdbd7816 */ /* 0x000fe20000000009 */
[----:B------:R-:W-:Y:S01]  /*1010*/  IMAD R9, R8, -0x326172a9, RZ ;  /* 0xcd9e8d5708097824 */ /* 0x000fe200078e02ff */
[----:B------:R-:W-:Y:S01]  /*1020*/  MOV R120, R18 ;  /* 0x0000001200787202 */ /* 0x000fe20000000f00 */
[----:B------:R-:W-:Y:S01]  /*1030*/  IMAD.HI.U32 R6, R7, -0x326172a9, RZ ;  /* 0xcd9e8d5707067827 */ /* 0x000fe200078e00ff */
[----:B------:R-:W-:-:S02]  /*1040*/  MOV R114, R30 ;  /* 0x0000001e00727202 */ /* 0x000fc40000000f00 */
[----:B------:R-:W-:Y:S01]  /*1050*/  MOV R108, R42 ;  /* 0x0000002a006c7202 */ /* 0x000fe20000000f00 */
[----:B------:R-:W-:Y:S01]  /*1060*/  IMAD.HI.U32 R4, R5, -0x2daee0ad, RZ ;  /* 0xd2511f5305047827 */ /* 0x000fe200078e00ff */
[----:B------:R-:W-:Y:S02]  /*1070*/  LOP3.LUT R6, R9, UR28, R6, 0x96, !PT ;  /* 0x0000001c09067c12 */ /* 0x000fe4000f8e9606 */
[----:B------:R-:W-:Y:S01]  /*1080*/  MOV R102, R48 ;  /* 0x0000003000667202 */ /* 0x000fe20000000f00 */
[----:B------:R-:W-:Y:S01]  /*1090*/  IMAD.MOV.U32 R123, RZ, RZ, R32 ;  /* 0x000000ffff7b7224 */ /* 0x000fe200078e0020 */
[----:B------:R-:W-:Y:S01]  /*10a0*/  LOP3.LUT R4, R11, UR29, R4, 0x96, !PT ;  /* 0x0000001d0b047c12 */ /* 0x000fe2000f8e9604 */
[----:B------:R-:W-:Y:S01]  /*10b0*/  IMAD.MOV.U32 R119, RZ, RZ, R19 ;  /* 0x000000ffff777224 */ /* 0x000fe200078e0013 */
[----:B------:R-:W-:Y:S01]  /*10c0*/  SHF.R.U64 R54, R12, 0x10, R13 ;  /* 0x000000100c367819 */ /* 0x000fe2000000120d */
[----:B------:R-:W-:Y:S01]  /*10d0*/  IMAD.MOV.U32 R115, RZ, RZ, R27 ;  /* 0x000000ffff737224 */ /* 0x000fe200078e001b */
[----:B------:R-:W-:Y:S01]  /*10e0*/  SHF.R.U32.HI R55, RZ, 0x10, R13 ;  /* 0x00000010ff377819 */ /* 0x000fe2000001160d */
[----:B------:R-:W-:Y:S01]  /*10f0*/  IMAD.MOV.U32 R113, RZ, RZ, R31 ;  /* 0x000000ffff717224 */ /* 0x000fe200078e001f */
[----:B------:R-:W-:Y:S01]  /*1100*/  MOV R96, R16 ;  /* 0x0000001000607202 */ /* 0x000fe20000000f00 */
[----:B------:R-:W-:Y:S01]  /*1110*/  IMAD.MOV.U32 R109, RZ, RZ, R39 ;  /* 0x000000ffff6d7224 */ /* 0x000fe200078e0027 */
[----:B------:R-:W-:Y:S01]  /*1120*/  MOV R90, R28 ;  /* 0x0000001c005a7202 */ /* 0x000fe20000000f00 */
[----:B------:R-:W-:Y:S01]  /*1130*/  IMAD.MOV.U32 R107, RZ, RZ, R43 ;  /* 0x000000ffff6b7224 */ /* 0x000fe200078e002b */
[----:B------:R-:W-:Y:S01]  /*1140*/  SHF.R.U64 R124, R32, 0x10, R33 ;  /* 0x00000010207c7819 */ /* 0x000fe20000001221 */
[----:B------:R-:W-:Y:S01]  /*1150*/  IMAD.MOV.U32 R103, RZ, RZ, R47 ;  /* 0x000000ffff677224 */ /* 0x000fe200078e002f */
[----:B------:R-:W-:Y:S01]  /*1160*/  SHF.R.U64 R18, R18, 0x10, R19 ;  /* 0x0000001012127819 */ /* 0x000fe20000001213 */
[----:B------:R-:W-:Y:S01]  /*1170*/  IMAD.MOV.U32 R101, RZ, RZ, R49 ;  /* 0x000000ffff657224 */ /* 0x000fe200078e0031 */
[----:B------:R-:W-:Y:S01]  /*1180*/  MOV R117, R23 ;  /* 0x0000001700757202 */ /* 0x000fe20000000f00 */
[----:B------:R-:W-:Y:S01]  /*1190*/  IMAD.MOV.U32 R95, RZ, RZ, R17 ;  /* 0x000000ffff5f7224 */ /* 0x000fe200078e0011 */
[----:B------:R-:W-:Y:S01]  /*11a0*/  SHF.R.U64 R22, R22, 0x10, R23 ;  /* 0x0000001016167819 */ /* 0x000fe20000001217 */
        /* <DEDUP_REMOVED lines=10> */
[----:B------:R-:W-:Y:S01]  /*1250*/  IMAD R7, R7, -0x326172a9, RZ ;  /* 0xcd9e8d5707077824 */ /* 0x000fe200078e02ff */
[----:B------:R-:W-:Y:S01]  /*1260*/  SHF.R.U64 R42, R42, 0x10, R43 ;  /* 0x000000102a2a7819 */ /* 0x000fe2000000122b */
[----:B------:R-:W-:Y:S01]  /*1270*/  IMAD R8, R5, -0x2daee0ad, RZ ;  /* 0xd2511f5305087824 */ /* 0x000fe200078e02ff */
[----:B------:R-:W-:Y:S01]  /*1280*/  MOV R105, R45 ;  /* 0x0000002d00697202 */ /* 0x000fe20000000f00 */
[----:B------:R-:W-:Y:S01]  /*1290*/  IMAD.HI.U32 R85, R6, -0x2daee0ad, RZ ;  /* 0xd2511f5306557827 */ /* 0x000fe200078e00ff */
[----:B------:R-:W-:-:S02]  /*12a0*/  SHF.R.U64 R44, R44, 0x10, R45 ;  /* 0x000000102c2c7819 */ /* 0x000fc4000000122d */
[----:B------:R-:W-:Y:S01]  /*12b0*/  SHF.R.U64 R46, R46, 0x10, R47 ;  /* 0x000000102e2e7819 */ /* 0x000fe2000000122f */
[----:B------:R-:W-:Y:S01]  /*12c0*/  IMAD.HI.U32 R86, R4, -0x326172a9, RZ ;  /* 0xcd9e8d5704567827 */ /* 0x000fe200078e00ff */
[----:B------:R-:W-:Y:S02]  /*12d0*/  SHF.R.U64 R48, R48, 0x10, R49 ;  /* 0x0000001030307819 */ /* 0x000fe40000001231 */
[----:B------:R-:W-:Y:S01]  /*12e0*/  MOV R99, R51 ;  /* 0x0000003300637202 */ /* 0x000fe20000000f00 */
[----:B------:R-:W-:Y:S01]  /*12f0*/  IMAD.MOV.U32 R87, RZ, RZ, RZ ;  /* 0x000000ffff577224 */ /* 0x000fe200078e00ff */
[----:B------:R-:W-:Y:S01]  /*1300*/  SHF.R.U64 R50, R50, 0x10, R51 ;  /* 0x0000001032327819 */ /* 0x000fe20000001233 */
[----:B------:R-:W-:Y:S01]  /*1310*/  IMAD R136, R6, -0x2daee0ad, RZ ;  /* 0xd2511f5306887824 */ /* 0x000fe200078e02ff */
[----:B------:R-:W-:Y:S01]  /*1320*/  SHF.R.U64 R16, R16, 0x10, R17 ;  /* 0x0000001010107819 */ /* 0x000fe20000001211 */
[----:B------:R-:W-:Y:S01]  /*1330*/  IMAD R88, R4, -0x326172a9, RZ ;  /* 0xcd9e8d5704587824 */ /* 0x000fe200078e02ff */
[----:B------:R-:W-:-:S02]  /*1340*/  MOV R93, R21 ;  /* 0x00000015005d7202 */ /* 0x000fc40000000f00 */
[----:B------:R-:W-:Y:S02]  /*1350*/  SHF.R.U64 R20, R20, 0x10, R21 ;  /* 0x0000001014147819 */ /* 0x000fe40000001215 */
[----:B------:R-:W-:Y:S02]  /*1360*/  SHF.R.U64 R24, R24, 0x10, R25 ;  /* 0x0000001018187819 */ /* 0x000fe40000001219 */
[----:B------:R-:W-:Y:S02]  /*1370*/  SHF.R.U64 R28, R28, 0x10, R29 ;  /* 0x000000101c1c7819 */ /* 0x000fe4000000121d */
[----:B------:R-:W-:Y:S02]  /*1380*/  MOV R12, R33 ;  /* 0x00000021000c7202 */ /* 0x000fe40000000f00 */
[----:B------:R-:W-:Y:S02]  /*1390*/  SHF.R.U32.HI R32, RZ, 0x10, R33 ;  /* 0x00000010ff207819 */ /* 0x000fe40000011621 */
[----:B------:R-:W-:-:S02]  /*13a0*/  SHF.R.U64 R146, R36, 0x10, R37 ;  /* 0x0000001024927819 */ /* 0x000fc40000001225 */
        /* <DEDUP_REMOVED lines=16> */
[----:B------:R-:W-:Y:S02]  /*14b0*/  MOV R148, R40 ;  /* 0x0000002800947202 */ /* 0x000fe40000000f00 */
[----:B------:R-:W-:-:S02]  /*14c0*/  SHF.R.U64 R150, R40, 0x10, R41 ;  /* 0x0000001028967819 */ /* 0x000fc40000001229 */
[----:B------:R-:W-:Y:S02]  /*14d0*/  SHF.R.U32.HI R36, RZ, 0x10, R41 ;  /* 0x00000010ff247819 */ /* 0x000fe40000011629 */
[--C-:B------:R-:W-:Y:S02]  /*14e0*/  SHF.R.U64 R191, R56, 0x10, R57.reuse ;  /* 0x0000001038bf7819 */ /* 0x100fe40000001239 */
[----:B------:R-:W-:Y:S02]  /*14f0*/  SHF.R.U32.HI R10, RZ, 0x10, R57 ;  /* 0x00000010ff0a7819 */ /* 0x000fe40000011639 */
[--C-:B------:R-:W-:Y:S02]  /*1500*/  SHF.R.U64 R193, R2, 0x10, R3.reuse ;  /* 0x0000001002c17819 */ /* 0x100fe40000001203 */
[----:B------:R-:W-:Y:S02]  /*1510*/  SHF.R.U32.HI R9, RZ, 0x10, R3 ;  /* 0x00000010ff097819 */ /* 0x000fe40000011603 */
[----:B-1----:R-:W-:-:S02]  /*1520*/  ISETP.NE.U32.AND P1, PT, RZ, UR4, PT ;  /* 0x00000004ff007c0c */ /* 0x002fc4000bf25070 */
        /* <DEDUP_REMOVED lines=43> */
[----:B------:R-:W-:Y:S02]  /*17e0*/  ISETP.NE.AND.EX P1, PT, RZ, UR5, PT, P1 ;  /* 0x00000005ff007c0c */ /* 0x000fe4000bf25310 */
[----:B------:R-:W-:Y:S02]  /*17f0*/  LOP3.LUT R85, R8, UR31, R85, 0x96, !PT ;  /* 0x0000001f08557c12 */ /* 0x000fe4000f8e9655 */
[----:B------:R-:W-:Y:S02]  /*1800*/  LOP3.LUT R86, R7, UR30, R86, 0x96, !PT ;  /* 0x0000001e07567c12 */ /* 0x000fe4000f8e9656 */
[----:B--234-:R-:W-:-:S07]  /*1810*/  LOP3.LUT R126, R126, 0x3, RZ, 0xc0, !PT ;  /* 0x000000037e7e7812 */ /* 0x01cfce00078ec0ff */
.L_x_47119:
[----:B0-----:R-:W0:Y:S01]  /*1820*/  S2R R138, SR_TID.X ;  /* 0x00000000008a7919 */ /* 0x001e220000002100 */
        /* <DEDUP_REMOVED lines=13> */
[----:B------:R-:W-:Y:S02]  /*1900*/  ISETP.NE.AND.EX P0, PT, RZ, UR11, PT, P0 ;  /* 0x0000000bff007c0c */ /* 0x000fe4000bf05300 */
[----:B------:R-:W-:Y:S01]  /*1910*/  MOV R127, UR6 ;  /* 0x00000006007f7c02 */ /* 0x000fe20008000f00 */
[----:B------:R-:W-:-:S04]  /*1920*/  IMAD.MOV.U32 R140, RZ, RZ, 0x2f800000 ;  /* 0x2f800000ff8c7424 */ /* 0x000fc800078e00ff */
[----:B------:R-:W-:-:S06]  /*1930*/  VIADD R127, R127, 0x9e3779b9 ;  /* 0x9e3779b97f7f7836 */ /* 0x000fcc0000000000 */
[----:B0-----:R-:W-:Y:S05]  /*1940*/  @!P0 BRA `(.L_x_46615) ;  /* 0x0000001400308947 */ /* 0x001fea0003800000 */
        /* <DEDUP_REMOVED lines=9> */
[----:B------:R-:W-:-:S04]  /*19e0*/  MOV R13, 0x2 ;  /* 0x00000002000d7802 */ /* 0x000fc80000000f00 */
[----:B------:R-:W-:-:S05]  /*19f0*/  VIADDMNMX.U32 R12, R126, 0xfffffffe, R13, PT ;  /* 0xfffffffe7e0c7846 */ /* 0x000fca000380000d */
[----:B------:R-:W-:-:S04]  /*1a00*/  IMAD.SHL.U32 R14, R12, 0x4, RZ ;  /* 0x000000040c0e7824 */ /* 0x000fc800078e00ff */
[----:B------:R-:W0:Y:S02]  /*1a10*/  LDC R12, c[0x2][R14] ;  /* 0x008000000e0c7b82 */ /* 0x000e240000000800 */
[----:B0-----:R-:W-:-:S04]  /*1a20*/  SHF.R.S32.HI R13, RZ, 0x1f, R12 ;  /* 0x0000001fff0d7819 */ /* 0x001fc8000001140c */
.L_x_54308:
[----:B------:R-:W-:Y:S05]  /*1a30*/  BRX R12 -0x1a40                                        (*"BRANCH_TARGETS .L_x_54309,.L_x_54310,.L_x_54311"*) ;  /* 0xffffffe40c707949 */ /* 0x000fea000383ffff */
.L_x_54311:
[----:B------:R-:W-:Y:S01]  /*1a40*/  VIADD R12, R126, 0x1 ;  /* 0x000000017e0c7836 */ /* 0x000fe20000000000 */
[----:B------:R-:W-:Y:S01]  /*1a50*/  MOV R24, R136 ;  /* 0x0000008800187202 */ /* 0x000fe20000000f00 */
[----:B------:R-:W-:Y:S01]  /*1a60*/  IMAD.MOV.U32 R13, RZ, RZ, R86 ;  /* 0x000000ffff0d7224 */ /* 0x000fe200078e0056 */
[----:B------:R-:W-:Y:S06]  /*1a70*/  BRA `(.L_x_46617) ;  /* 0x0000000000f07947 */ /* 0x000fec0003800000 */
.L_x_54309:
[----:B------:R-:W-:Y:S02]  /*1a80*/  HFMA2 R12, -RZ, RZ, 0, 1.78813934326171875e-07 ;  /* 0x00000003ff0c7431 */ /* 0x000fe400000001ff */
[----:B------:R-:W-:Y:S02]  /*1a90*/  IMAD.MOV.U32 R24, RZ, RZ, R136 ;  /* 0x000000ffff187224 */ /* 0x000fe400078e0088 */
[----:B------:R-:W-:Y:S01]  /*1aa0*/  IMAD.MOV.U32 R13, RZ, RZ, R85 ;  /* 0x000000ffff0d7224 */ /* 0x000fe200078e0055 */
[----:B------:R-:W-:Y:S06]  /*1ab0*/  BRA `(.L_x_46617) ;  /* 0x0000000000e07947 */ /* 0x000fec0003800000 */
.L_x_54310:
        /* <DEDUP_REMOVED lines=13> */
.L_x_46619:
[----:B------:R-:W-:Y:S05]  /*1b90*/  BSYNC.RECONVERGENT B2 ;  /* 0x0000000000027941 */ /* 0x000fea0003800200 */
.L_x_46618:
        /* <DEDUP_REMOVED lines=42> */
.L_x_46617:
[----:B------:R-:W-:Y:S05]  /*1e40*/  BSYNC.RECONVERGENT B1 ;  /* 0x0000000000017941 */ /* 0x000fea0003800200 */
.L_x_46616:
[----:B------:R-:W-:Y:S01]  /*1e50*/  I2FP.F32.U32 R13, R13 ;  /* 0x0000000d000d7245 */ /* 0x000fe20000201000 */
[----:B-----5:R-:W-:Y:S01]  /*1e60*/  FMUL.FTZ R15, R8, R141 ;  /* 0x0000008d080f7220 */ /* 0x020fe20000410000 */
[----:B------:R-:W-:Y:S01]  /*1e70*/  MOV R142, UR33 ;  /* 0x00000021008e7c02 */ /* 0x000fe20008000f00 */
[----:B------:R-:W-:Y:S01]  /*1e80*/  IMAD.U32 R143, RZ, RZ, UR32 ;  /* 0x00000020ff8f7e24 */ /* 0x000fe2000f8e00ff */
[----:B------:R-:W-:Y:S01]  /*1e90*/  ISETP.NE.AND P3, PT, R12, 0x1, PT ;  /* 0x000000010c00780c */ /* 0x000fe20003f65270 */
[----:B------:R-:W-:Y:S01]  /*1ea0*/  FFMA.FTZ R8, R13, R140, 1.1641532182693481445e-10 ;  /* 0x2f0000000d087423 */ /* 0x000fe2000001008c */
[----:B------:R-:W-:Y:S01]  /*1eb0*/  BSSY.RECONVERGENT B1, `(.L_x_46620) ;  /* 0x000004b000017945 */ /* 0x000fe20003800200 */
[----:B------:R-:W-:Y:S01]  /*1ec0*/  FMUL.FTZ R15, R15, R142 ;  /* 0x0000008e0f0f7220 */ /* 0x000fe20000410000 */
[----:B------:R-:W-:Y:S01]  /*1ed0*/  IMAD.MOV.U32 R14, RZ, RZ, 0x2 ;  /* 0x00000002ff0e7424 */ /* 0x000fe200078e00ff */
[----:B------:R-:W-:Y:S02]  /*1ee0*/  MOV R13, R88 ;  /* 0x00000058000d7202 */ /* 0x000fe40000000f00 */
        /* <DEDUP_REMOVED lines=14> */
.L_x_46622:
        /* <DEDUP_REMOVED lines=13> */
.L_x_46624:
[----:B------:R-:W-:Y:S05]  /*20a0*/  BSYNC.RECONVERGENT B2 ;  /* 0x0000000000027941 */ /* 0x000fea0003800200 */
.L_x_46623:
        /* <DEDUP_REMOVED lines=43> */
.L_x_46621:
[----:B------:R-:W-:Y:S05]  /*2360*/  BSYNC.RECONVERGENT B1 ;  /* 0x0000000000017941 */ /* 0x000fea0003800200 */
.L_x_46620:
[----:B------:R-:W-:Y:S01]  /*2370*/  I2FP.F32.U32 R13, R13 ;  /* 0x0000000d000d7245 */ /* 0x000fe20000201000 */
[----:B------:R-:W-:Y:S01]  /*2380*/  FMUL.FTZ R9, R9, R141 ;  /* 0x0000008d09097220 */ /* 0x000fe20000410000 */
[----:B------:R-:W-:Y:S01]  /*2390*/  ISETP.NE.AND P4, PT, R14, 0x1, PT ;  /* 0x000000010e00780c */ /* 0x000fe20003f85270 */
[----:B------:R-:W-:Y:S02]  /*23a0*/  BSSY.RECONVERGENT B1, `(.L_x_46625) ;  /* 0x000004c000017945 */ /* 0x000fe40003800200 */
[----:B------:R-:W-:Y:S01]  /*23b0*/  FFMA.FTZ R12, R13, R140, 1.1641532182693481445e-10 ;  /* 0x2f0000000d0c7423 */ /* 0x000fe2000001008c */
[----:B------:R-:W-:Y:S01]  /*23c0*/  FMUL.FTZ R9, R9, R142 ;  /* 0x0000008e09097220 */ /* 0x000fe20000410000 */
[----:B------:R-:W-:-:S03]  /*23d0*/  HADD2.F32 R13, -RZ, R121.H0_H0 ;  /* 0x20000079ff0d7230 */ /* 0x000fc60000004100 */
        /* <DEDUP_REMOVED lines=15> */
.L_x_46627:
        /* <DEDUP_REMOVED lines=13> */
.L_x_46629:
[----:B------:R-:W-:Y:S05]  /*25a0*/  BSYNC.RECONVERGENT B2 ;  /* 0x0000000000027941 */ /* 0x000fea0003800200 */
.L_x_46628:
        /* <DEDUP_REMOVED lines=43> */
.L_x_46626:
[----:B------:R-:W-:Y:S05]  /*2860*/  BSYNC.RECONVERGENT B1 ;  /* 0x0000000000017941 */ /* 0x000fea0003800200 */
.L_x_46625:
        /* <DEDUP_REMOVED lines=22> */
.L_x_46632:
        /* <DEDUP_REMOVED lines=13> */
.L_x_46634:
[----:B------:R-:W-:Y:S05]  /*2aa0*/  BSYNC.RECONVERGENT B2 ;  /* 0x0000000000027941 */ /* 0x000fea0003800200 */
.L_x_46633:
        /* <DEDUP_REMOVED lines=43> */
.L_x_46631:
[----:B------:R-:W-:Y:S05]  /*2d60*/  BSYNC.RECONVERGENT B1 ;  /* 0x0000000000017941 */ /* 0x000fea0003800200 */
.L_x_46630:
        /* <DEDUP_REMOVED lines=10> */
.L_x_46615:
        /* <DEDUP_REMOVED lines=16> */
.L_x_46638:
        /* <DEDUP_REMOVED lines=13> */
.L_x_46640:
[----:B------:R-:W-:Y:S05]  /*2fe0*/  BSYNC.RECONVERGENT B2 ;  /* 0x0000000000027941 */ /* 0x000fea0003800200 */
.L_x_46639:
        /* <DEDUP_REMOVED lines=42> */
.L_x_46637:
[----:B------:R-:W-:Y:S05]  /*3290*/  BSYNC.RECONVERGENT B1 ;  /* 0x0000000000017941 */ /* 0x000fea0003800200 */
.L_x_46636:
[----:B------:R-:W-:Y:S01]  /*32a0*/  I2FP.F32.U32 R13, R12 ;  /* 0x0000000c000d7245 */ /* 0x000fe20000201000 */
[----:B-----5:R-:W-:Y:S01]  /*32b0*/  FMUL.FTZ R15, R8, R141 ;  /* 0x0000008d080f7220 */ /* 0x020fe20000410000 */
[----:B------:R-:W-:Y:S01]  /*32c0*/  MOV R142, UR33 ;  /* 0x00000021008e7c02 */ /* 0x000fe20008000f00 */
[----:B------:R-:W-:Y:S01]  /*32d0*/  IMAD.U32 R143, RZ, RZ, UR32 ;  /* 0x00000020ff8f7e24 */ /* 0x000fe2000f8e00ff */
[----:B------:R-:W-:Y:S01]  /*32e0*/  ISETP.NE.AND P3, PT, R14, 0x1, PT ;  /* 0x000000010e00780c */ /* 0x000fe20003f65270 */
[----:B------:R-:W-:Y:S01]  /*32f0*/  FFMA.FTZ R8, R13, R140, 1.1641532182693481445e-10 ;  /* 0x2f0000000d087423 */ /* 0x000fe2000001008c */
[----:B------:R-:W-:Y:S02]  /*3300*/  HADD2.F32 R13, -RZ, R122.H0_H0 ;  /* 0x2000007aff0d7230 */ /* 0x000fe40000004100 */
[----:B------:R-:W-:Y:S01]  /*3310*/  FMUL.FTZ R15, R15, R142 ;  /* 0x0000008e0f0f7220 */ /* 0x000fe20000410000 */
[----:B------:R-:W-:Y:S01]  /*3320*/  BSSY.RECONVERGENT B1, `(.L_x_46641) ;  /* 0x0000049000017945 */ /* 0x000fe20003800200 */
        /* <DEDUP_REMOVED lines=15> */
.L_x_46643:
        /* <DEDUP_REMOVED lines=13> */
.L_x_46645:
[----:B------:R-:W-:Y:S05]  /*34f0*/  BSYNC.RECONVERGENT B2 ;  /* 0x0000000000027941 */ /* 0x000fea0003800200 */
.L_x_46644:
        /* <DEDUP_REMOVED lines=43> */
.L_x_46642:
[----:B------:R-:W-:Y:S05]  /*37b0*/  BSYNC.RECONVERGENT B1 ;  /* 0x0000000000017941 */ /* 0x000fea0003800200 */
.L_x_46641:
        /* <DEDUP_REMOVED lines=22> */
.L_x_46648:
        /* <DEDUP_REMOVED lines=13> */
.L_x_46650:
[----:B------:R-:W-:Y:S05]  /*39f0*/  BSYNC.RECONVERGENT B2 ;  /* 0x0000000000027941 */ /* 0x000fea0003800200 */
.L_x_46649:
        /* <DEDUP_REMOVED lines=43> */
.L_x_46647:
[----:B------:R-:W-:Y:S05]  /*3cb0*/  BSYNC.RECONVERGENT B1 ;  /* 0x0000000000017941 */ /* 0x000fea0003800200 */
.L_x_46646:
[----:B------:R-:W-:Y:S01]  /*3cc0*/  I2FP.F32.U32 R13, R13 ;  /* 0x0000000d000d7245 */ /* 0x000fe20000201000 */
[----:B------:R-:W-:Y:S01]  /*3cd0*/  FMUL.FTZ R15, R10, R141 ;  /* 0x0000008d0a0f7220 */ /* 0x000fe20000410000 */
[----:B------:R-:W-:Y:S01]  /*3ce0*/  ISETP.NE.AND P5, PT, R12, 0x1, PT ;  /* 0x000000010c00780c */ /* 0x000fe20003fa5270 */
[----:B------:R-:W-:Y:S01]  /*3cf0*/  BSSY.RECONVERGENT B1, `(.L_x_46651) ;  /* 0x000004c000017945 */ /* 0x000fe20003800200 */
[----:B------:R-:W-:Y:S02]  /*3d00*/  HFMA2 R22, -RZ, RZ, 0, 1.1920928955078125e-07 ;  /* 0x00000002ff167431 */ /* 0x000fe400000001ff */
[----:B------:R-:W-:Y:S01]  /*3d10*/  FFMA.FTZ R10, R13, R140, 1.1641532182693481445e-10 ;  /* 0x2f0000000d0a7423 */ /* 0x000fe2000001008c */
[----:B------:R-:W-:Y:S01]  /*3d20*/  FMUL.FTZ R15, R15, R142 ;  /* 0x0000008e0f0f7220 */ /* 0x000fe20000410000 */
[----:B------:R-:W-:-:S03]  /*3d30*/  HADD2.F32 R13, -RZ, R121.H1_H1 ;  /* 0x30000079ff0d7230 */ /* 0x000fc60000004100 */
        /* <DEDUP_REMOVED lines=14> */
.L_x_46653:
        /* <DEDUP_REMOVED lines=13> */
.L_x_46655:
[----:B------:R-:W-:Y:S05]  /*3ef0*/  BSYNC.RECONVERGENT B2 ;  /* 0x0000000000027941 */ /* 0x000fea0003800200 */
.L_x_46654:
        /* <DEDUP_REMOVED lines=43> */
.L_x_46652:
[----:B------:R-:W-:Y:S05]  /*41b0*/  BSYNC.RECONVERGENT B1 ;  /* 0x0000000000017941 */ /* 0x000fea0003800200 */
.L_x_46651:
[----:B------:R-:W-:Y:S01]  /*41c0*/  I2FP.F32.U32 R13, R13 ;  /* 0x0000000d000d7245 */ /* 0x000fe20000201000 */
[----:B------:R-:W-:-:S04]  /*41d0*/  FMUL.FTZ R11, R11, R141 ;  /* 0x0000008d0b0b7220 */ /* 0x000fc80000410000 */
[----:B------:R-:W-:Y:S01]  /*41e0*/  FFMA.FTZ R12, R13, R140, 1.1641532182693481445e-10 ;  /* 0x2f0000000d0c7423 */ /* 0x000fe2000001008c */
[----:B------:R-:W-:-:S04]  /*41f0*/  FMUL.FTZ R11, R11, R142 ;  /* 0x0000008e0b0b7220 */ /* 0x000fc80000410000 */
[----:B------:R-:W-:Y:S01]  /*4200*/  FSETP.GTU.FTZ.AND P6, PT, R12, R143, PT ;  /* 0x0000008f0c00720b */ /* 0x000fe20003fdc000 */
[----:B------:R-:W-:-:S03]  /*4210*/  HADD2.F32 R12, -RZ, R120.H1_H1 ;  /* 0x30000078ff0c7230 */ /* 0x000fc60000004100 */
[----:B------:R-:W-:Y:S02]  /*4220*/  FSEL R11, R11, RZ, !P6 ;  /* 0x000000ff0b0b7208 */ /* 0x000fe40007000000 */
[----:B------:R-:W-:-:S03]  /*4230*/  PLOP3.LUT P5, PT, P6, PT, PT, 0x8, 0x80 ;  /* 0x000000000080781c */ /* 0x000fc600037ae170 */
[----:B------:R-:W-:-:S10]  /*4240*/  FMUL.FTZ R11, R11, R12 ;  /* 0x0000000c0b0b7220 */ /* 0x000fd40000410000 */
.L_x_46635:
[----:B------:R-:W0:Y:S01]  /*4250*/  LDC.64 R78, c[0x0][0x3a8] ;  /* 0x0000ea00ff4e7b82 */ /* 0x000e220000000a00 */
[----:B------:R-:W-:Y:S01]  /*4260*/  SEL R12, RZ, 0x1000000, !P5 ;  /* 0x01000000ff0c7807 */ /* 0x000fe20006800000 */
[----:B------:R-:W-:Y:S01]  /*4270*/  VIADD R137, R125, 0x20 ;  /* 0x000000207d897836 */ /* 0x000fe20000000000 */
[----:B------:R-:W-:Y:S02]  /*4280*/  SEL R13, RZ, 0x10000, !P4 ;  /* 0x00010000ff0d7807 */ /* 0x000fe40006000000 */
[----:B------:R-:W-:-:S03]  /*4290*/  SEL R14, RZ, 0x100, !P3 ;  /* 0x00000100ff0e7807 */ /* 0x000fc60005800000 */
[----:B------:R-:W1:Y:S01]  /*42a0*/  LDC.64 R80, c[0x0][0x3b0] ;  /* 0x0000ec00ff507b82 */ /* 0x000e620000000a00 */
[----:B------:R-:W-:Y:S02]  /*42b0*/  IADD3 R12, PT, PT, R14, R12, R13 ;  /* 0x0000000c0e0c7210 */ /* 0x000fe40007ffe00d */
[----:B------:R-:W-:-:S04]  /*42c0*/  SEL R13, RZ, 0x1, !P2 ;  /* 0x00000001ff0d7807 */ /* 0x000fc80005000000 */
[----:B------:R-:W-:Y:S01]  /*42d0*/  IADD3 R23, PT, PT, R12, R13, RZ ;  /* 0x0000000d0c177210 */ /* 0x000fe20007ffe0ff */
[----:B------:R-:W2:Y:S01]  /*42e0*/  @P0 LDC.64 R16, c[0x0][0x3a0] ;  /* 0x0000e800ff100b82 */ /* 0x000ea20000000a00 */
[----:B------:R-:W-:-:S04]  /*42f0*/  IMAD.WIDE.U32 R12, R137, 0x10, R52 ;  /* 0x00000010890c7825 */ /* 0x000fc800078e0034 */
[----:B0-----:R-:W-:-:S05]  /*4300*/  IMAD.WIDE.U32 R20, R125, 0x10, R78 ;  /* 0x000000107d147825 */ /* 0x001fca00078e004e */
[----:B------:R0:W-:Y:S01]  /*4310*/  STG.E.128 desc[UR8][R20.64], R8 ;  /* 0x0000000814007986 */ /* 0x0001e2000c101d08 */
[----:B-1----:R-:W-:-:S05]  /*4320*/  IMAD.WIDE.U32 R18, R125, 0x4, R80 ;  /* 0x000000047d127825 */ /* 0x002fca00078e0050 */
[----:B------:R0:W-:Y:S01]  /*4330*/  STG.E desc[UR8][R18.64], R23 ;  /* 0x0000001712007986 */ /* 0x0001e2000c101908 */
        /* <DEDUP_REMOVED lines=20> */
.L_x_46659:
        /* <DEDUP_REMOVED lines=13> */
.L_x_46661:
[----:B------:R-:W-:Y:S05]  /*4550*/  BSYNC.RECONVERGENT B2 ;  /* 0x0000000000027941 */ /* 0x000fea0003800200 */
.L_x_46660:
        /* <DEDUP_REMOVED lines=42> */
.L_x_46658:
[----:B------:R-:W-:Y:S05]  /*4800*/  BSYNC.RECONVERGENT B1 ;  /* 0x0000000000017941 */ /* 0x000fea0003800200 */
.L_x_46657:
[----:B------:R-:W-:Y:S01]  /*4810*/  I2FP.F32.U32 R17, R16 ;  /* 0x0000001000117245 */ /* 0x000fe20000201000 */
[----:B-----5:R-:W-:Y:S01]  /*4820*/  FMUL.FTZ R19, R12, R141 ;  /* 0x0000008d0c137220 */ /* 0x020fe20000410000 */
[----:B------:R-:W-:Y:S01]  /*4830*/  ISETP.NE.AND P3, PT, R18, 0x1, PT ;  /* 0x000000011200780c */ /* 0x000fe20003f65270 */
[----:B------:R-:W-:Y:S02]  /*4840*/  BSSY.RECONVERGENT B1, `(.L_x_46662) ;  /* 0x000004c000017945 */ /* 0x000fe40003800200 */
[----:B------:R-:W-:Y:S01]  /*4850*/  FFMA.FTZ R12, R17, R140, 1.1641532182693481445e-10 ;  /* 0x2f000000110c7423 */ /* 0x000fe2000001008c */
[----:B------:R-:W-:Y:S01]  /*4860*/  FMUL.FTZ R19, R19, R142 ;  /* 0x0000008e13137220 */ /* 0x000fe20000410000 */
[----:B------:R-:W-:-:S03]  /*4870*/  MOV R17, R88 ;  /* 0x0000005800117202 */ /* 0x000fc60000000f00 */
        /* <DEDUP_REMOVED lines=15> */
.L_x_46664:
        /* <DEDUP_REMOVED lines=13> */
.L_x_46666:
[----:B------:R-:W-:Y:S05]  /*4a40*/  BSYNC.RECONVERGENT B2 ;  /* 0x0000000000027941 */ /* 0x000fea0003800200 */
.L_x_46665:
        /* <DEDUP_REMOVED lines=43> */
.L_x_46663:
[----:B------:R-:W-:Y:S05]  /*4d00*/  BSYNC.RECONVERGENT B1 ;  /* 0x0000000000017941 */ /* 0x000fea0003800200 */
.L_x_46662:
        /* <DEDUP_REMOVED lines=22> */
.L_x_46669:
        /* <DEDUP_REMOVED lines=13> */
.L_x_46671:
[----:B------:R-:W-:Y:S05]  /*4f40*/  BSYNC.RECONVERGENT B2 ;  /* 0x0000000000027941 */ /* 0x000fea0003800200 */
.L_x_46670:
        /* <DEDUP_REMOVED lines=43> */
.L_x_46668:
[----:B------:R-:W-:Y:S05]  /*5200*/  BSYNC.RECONVERGENT B1 ;  /* 0x0000000000017941 */ /* 0x000fea0003800200 */
.L_x_46667:
        /* <DEDUP_REMOVED lines=22> */
.L_x_46674:
        /* <DEDUP_REMOVED lines=13> */
.L_x_46676:
[----:B------:R-:W-:Y:S05]  /*5440*/  BSYNC.RECONVERGENT B2 ;  /* 0x0000000000027941 */ /* 0x000fea0003800200 */
.L_x_46675:
        /* <DEDUP_REMOVED lines=43> */
.L_x_46673:
[----:B------:R-:W-:Y:S05]  /*5700*/  BSYNC.RECONVERGENT B1 ;  /* 0x0000000000017941 */ /* 0x000fea0003800200 */
.L_x_46672:
        /* <DEDUP_REMOVED lines=10> */
.L_x_46656:
        /* <DEDUP_REMOVED lines=16> */
.L_x_46680:
        /* <DEDUP_REMOVED lines=13> */
.L_x_46682:
[----:B------:R-:W-:Y:S05]  /*5980*/  BSYNC.RECONVERGENT B2 ;  /* 0x0000000000027941 */ /* 0x000fea0003800200 */
.L_x_46681:
        /* <DEDUP_REMOVED lines=42> */
.L_x_46679:
[----:B------:R-:W-:Y:S05]  /*5c30*/  BSYNC.RECONVERGENT B1 ;  /* 0x0000000000017941 */ /* 0x000fea0003800200 */
.L_x_46678:
[----:B------:R-:W-:Y:S01]  /*5c40*/  I2FP.F32.U32 R17, R16 ;  /* 0x0000001000117245 */ /* 0x000fe20000201000 */
[----:B-----5:R-:W-:Y:S01]  /*5c50*/  FMUL.FTZ R19, R12, R141 ;  /* 0x0000008d0c137220 */ /* 0x020fe20000410000 */
[----:B------:R-:W-:Y:S01]  /*5c60*/  ISETP.NE.AND P3, PT, R18, 0x1, PT ;  /* 0x000000011200780c */ /* 0x000fe20003f65270 */
[----:B------:R-:W-:Y:S02]  /*5c70*/  BSSY.RECONVERGENT B1, `(.L_x_46683) ;  /* 0x000004c000017945 */ /* 0x000fe40003800200 */
[----:B------:R-:W-:Y:S01]  /*5c80*/  FFMA.FTZ R12, R17, R140, 1.1641532182693481445e-10 ;  /* 0x2f000000110c7423 */ /* 0x000fe2000001008c */
[----:B------:R-:W-:Y:S01]  /*5c90*/  FMUL.FTZ R19, R19, R142 ;  /* 0x0000008e13137220 */ /* 0x000fe20000410000 */
[----:B------:R-:W-:-:S03]  /*5ca0*/  HADD2.F32 R17, -RZ, R120.H0_H0 ;  /* 0x20000078ff117230 */ /* 0x000fc60000004100 */
[----:B------:R-:W-:-:S04]  /*5cb0*/  FSETP.GTU.FTZ.AND P2, PT, R12, R143, PT ;  /* 0x0000008f0c00720b */ /* 0x000fc80003f5c000 */
        /* <DEDUP_REMOVED lines=14> */
.L_x_46685:
        /* <DEDUP_REMOVED lines=13> */
.L_x_46687:
[----:B------:R-:W-:Y:S05]  /*5e70*/  BSYNC.RECONVERGENT B2 ;  /* 0x0000000000027941 */ /* 0x000fea0003800200 */
.L_x_46686:
        /* <DEDUP_REMOVED lines=43> */
.L_x_46684:
[----:B------:R-:W-:Y:S05]  /*6130*/  BSYNC.RECONVERGENT B1 ;  /* 0x0000000000017941 */ /* 0x000fea0003800200 */
.L_x_46683:
        /* <DEDUP_REMOVED lines=22> */
.L_x_46690:
        /* <DEDUP_REMOVED lines=13> */
.L_x_46692:
[----:B------:R-:W-:Y:S05]  /*6370*/  BSYNC.RECONVERGENT B2 ;  /* 0x0000000000027941 */ /* 0x000fea0003800200 */
.L_x_46691:
        /* <DEDUP_REMOVED lines=43> */
.L_x_46689:
[----:B------:R-:W-:Y:S05]  /*6630*/  BSYNC.RECONVERGENT B1 ;  /* 0x0000000000017941 */ /* 0x000fea0003800200 */
.L_x_46688:
[----:B------:R-:W-:Y:S01]  /*6640*/  I2FP.F32.U32 R17, R17 ;  /* 0x0000001100117245 */ /* 0x000fe20000201000 */
[----:B------:R-:W-:Y:S01]  /*6650*/  FMUL.FTZ R19, R14, R141 ;  /* 0x0000008d0e137220 */ /* 0x000fe20000410000 */
[----:B------:R-:W-:Y:S01]  /*6660*/  ISETP.NE.AND P5, PT, R16, 0x1, PT ;  /* 0x000000011000780c */ /* 0x000fe20003fa5270 */
[----:B------:R-:W-:Y:S01]  /*6670*/  BSSY.RECONVERGENT B1, `(.L_x_46693) ;  /* 0x000004c000017945 */ /* 0x000fe20003800200 */
[----:B------:R-:W-:Y:S02]  /*6680*/  IMAD.MOV.U32 R26, RZ, RZ, 0x2 ;  /* 0x00000002ff1a7424 */ /* 0x000fe400078e00ff */
        /* <DEDUP_REMOVED lines=17> */
.L_x_46695:
        /* <DEDUP_REMOVED lines=13> */
.L_x_46697:
[----:B------:R-:W-:Y:S05]  /*6870*/  BSYNC.RECONVERGENT B2 ;  /* 0x0000000000027941 */ /* 0x000fea0003800200 */
.L_x_46696:
        /* <DEDUP_REMOVED lines=43> */
.L_x_46694:
[----:B------:R-:W-:Y:S05]  /*6b30*/  BSYNC.RECONVERGENT B1 ;  /* 0x0000000000017941 */ /* 0x000fea0003800200 */
.L_x_46693:
        /* <DEDUP_REMOVED lines=9> */
.L_x_46677:
[----:B------:R-:W0:Y:S01]  /*6bd0*/  @P0 LDC.64 R20, c[0x0][0x3a0] ;  /* 0x0000e800ff140b82 */ /* 0x000e220000000a00 */
[----:B------:R-:W-:Y:S01]  /*6be0*/  SEL R16, RZ, 0x1000000, !P5 ;  /* 0x01000000ff107807 */ /* 0x000fe20006800000 */
[----:B------:R-:W-:Y:S01]  /*6bf0*/  VIADD R139, R125, 0x40 ;  /* 0x000000407d8b7836 */ /* 0x000fe20000000000 */
[----:B------:R-:W-:Y:S01]  /*6c00*/  SEL R17, RZ, 0x10000, !P4 ;  /* 0x00010000ff117807 */ /* 0x000fe20006000000 */
[C---:B------:R-:W-:Y:S01]  /*6c10*/  IMAD.WIDE.U32 R24, R137.reuse, 0x10, R78 ;  /* 0x0000001089187825 */ /* 0x040fe200078e004e */
[----:B------:R-:W-:Y:S02]  /*6c20*/  SEL R18, RZ, 0x100, !P3 ;  /* 0x00000100ff127807 */ /* 0x000fe40005800000 */
[----:B------:R-:W-:Y:S01]  /*6c30*/  SEL R19, RZ, 0x1, !P2 ;  /* 0x00000001ff137807 */ /* 0x000fe20005000000 */
[----:B------:R-:W-:Y:S01]  /*6c40*/  IMAD.WIDE.U32 R22, R137, 0x4, R80 ;  /* 0x0000000489167825 */ /* 0x000fe200078e0050 */
[----:B------:R-:W-:Y:S01]  /*6c50*/  IADD3 R16, PT, PT, R18, R16, R17 ;  /* 0x0000001012107210 */ /* 0x000fe20007ffe011 */
[----:B------:R1:W-:Y:S03]  /*6c60*/  STG.E.128 desc[UR8][R24.64], R12 ;  /* 0x0000000c18007986 */ /* 0x0003e6000c101d08 */
[----:B------:R-:W-:Y:S01]  /*6c70*/  IADD3 R27, PT, PT, R16, R19, RZ ;  /* 0x00000013101b7210 */ /* 0x000fe20007ffe0ff */
[----:B------:R-:W-:-:S04]  /*6c80*/  IMAD.WIDE.U32 R16, R139, 0x10, R52 ;  /* 0x000000108b107825 */ /* 0x000fc800078e0034 */
[----:B------:R1:W-:Y:S04]  /*6c90*/  STG.E desc[UR8][R22.64], R27 ;  /* 0x0000001b16007986 */ /* 0x0003e8000c101908 */
[----:B------:R-:W5:Y:S01]  /*6ca0*/  LDG.E.128 R16, desc[UR8][R16.64] ;  /* 0x0000000810107981 */ /* 0x000f62000c1e1d00 */
[----:B0-----:R-:W-:-:S05]  /*6cb0*/  @P0 IMAD.WIDE.U32 R20, R139, 0x10, R20 ;  /* 0x000000108b140825 */ /* 0x001fca00078e0014 */
        /* <DEDUP_REMOVED lines=18> */
.L_x_46701:
        /* <DEDUP_REMOVED lines=13> */
.L_x_46703:
[----:B------:R-:W-:Y:S05]  /*6eb0*/  BSYNC.RECONVERGENT B2 ;  /* 0x0000000000027941 */ /* 0x000fea0003800200 */
.L_x_46702:
        /* <DEDUP_REMOVED lines=42> */
.L_x_46700:
[----:B------:R-:W-:Y:S05]  /*7160*/  BSYNC.RECONVERGENT B1 ;  /* 0x0000000000017941 */ /* 0x000fea0003800200 */
.L_x_46699:
[----:B------:R-:W-:Y:S01]  /*7170*/  I2FP.F32.U32 R21, R20 ;  /* 0x0000001400157245 */ /* 0x000fe20000201000 */
[----:B-----5:R-:W-:Y:S01]  /*7180*/  FMUL.FTZ R23, R16, R141 ;  /* 0x0000008d10177220 */ /* 0x020fe20000410000 */
        /* <DEDUP_REMOVED lines=20> */
.L_x_46706:
        /* <DEDUP_REMOVED lines=13> */
.L_x_46708:
[----:B------:R-:W-:Y:S05]  /*73a0*/  BSYNC.RECONVERGENT B2 ;  /* 0x0000000000027941 */ /* 0x000fea0003800200 */
.L_x_46707:
        /* <DEDUP_REMOVED lines=43> */
.L_x_46705:
[----:B------:R-:W-:Y:S05]  /*7660*/  BSYNC.RECONVERGENT B1 ;  /* 0x0000000000017941 */ /* 0x000fea0003800200 */
.L_x_46704:
        /* <DEDUP_REMOVED lines=22> */
.L_x_46711:
        /* <DEDUP_REMOVED lines=13> */
.L_x_46713:
[----:B------:R-:W-:Y:S05]  /*78a0*/  BSYNC.RECONVERGENT B2 ;  /* 0x0000000000027941 */ /* 0x000fea0003800200 */
.L_x_46712:
        /* <DEDUP_REMOVED lines=43> */
.L_x_46710:
[----:B------:R-:W-:Y:S05]  /*7b60*/  BSYNC.RECONVERGENT B1 ;  /* 0x0000000000017941 */ /* 0x000fea0003800200 */
.L_x_46709:
        /* <DEDUP_REMOVED lines=22> */
.L_x_46716:
        /* <DEDUP_REMOVED lines=13> */
.L_x_46718:
[----:B------:R-:W-:Y:S05]  /*7da0*/  BSYNC.RECONVERGENT B2 ;  /* 0x0000000000027941 */ /* 0x000fea0003800200 */
.L_x_46717:
        /* <DEDUP_REMOVED lines=43> */
.L_x_46715:
[----:B------:R-:W-:Y:S05]  /*8060*/  BSYNC.RECONVERGENT B1 ;  /* 0x0000000000017941 */ /* 0x000fea0003800200 */
.L_x_46714:
        /* <DEDUP_REMOVED lines=10> */
.L_x_46698:
        /* <DEDUP_REMOVED lines=16> */
.L_x_46722:
        /* <DEDUP_REMOVED lines=13> */
.L_x_46724:
[----:B------:R-:W-:Y:S05]  /*82e0*/  BSYNC.RECONVERGENT B2 ;  /* 0x0000000000027941 */ /* 0x000fea0003800200 */
.L_x_46723:
        /* <DEDUP_REMOVED lines=42> */
.L_x_46721:
[----:B------:R-:W-:Y:S05]  /*8590*/  BSYNC.RECONVERGENT B1 ;  /* 0x0000000000017941 */ /* 0x000fea0003800200 */
.L_x_46720:
        /* <DEDUP_REMOVED lines=22> */
.L_x_46727:
        /* <DEDUP_REMOVED lines=13> */
.L_x_46729:
[----:B------:R-:W-:Y:S05]  /*87d0*/  BSYNC.RECONVERGENT B2 ;  /* 0x0000000000027941 */ /* 0x000fea0003800200 */
.L_x_46728:
        /* <DEDUP_REMOVED lines=43> */
.L_x_46726:
[----:B------:R-:W-:Y:S05]  /*8a90*/  BSYNC.RECONVERGENT B1 ;  /* 0x0000000000017941 */ /* 0x000fea0003800200 */
.L_x_46725:
        /* <DEDUP_REMOVED lines=22> */
.L_x_46732:
        /* <DEDUP_REMOVED lines=13> */
.L_x_46734:
[----:B------:R-:W-:Y:S05]  /*8cd0*/  BSYNC.RECONVERGENT B2 ;  /* 0x0000000000027941 */ /* 0x000fea0003800200 */
.L_x_46733:
        /* <DEDUP_REMOVED lines=43> */
.L_x_46731:
[----:B------:R-:W-:Y:S05]  /*8f90*/  BSYNC.RECONVERGENT B1 ;  /* 0x0000000000017941 */ /* 0x000fea0003800200 */
.L_x_46730:
        /* <DEDUP_REMOVED lines=22> */
.L_x_46737:
        /* <DEDUP_REMOVED lines=13> */
.L_x_46739:
[----:B------:R-:W-:Y:S05]  /*91d0*/  BSYNC.RECONVERGENT B2 ;  /* 0x0000000000027941 */ /* 0x000fea0003800200 */
.L_x_46738:
        /* <DEDUP_REMOVED lines=43> */
.L_x_46736:
[----:B------:R-:W-:Y:S05]  /*9490*/  BSYNC.RECONVERGENT B1 ;  /* 0x0000000000017941 */ /* 0x000fea0003800200 */
.L_x_46735:
        /* <DEDUP_REMOVED lines=9> */
.L_x_46719:
        /* <DEDUP_REMOVED lines=33> */
.L_x_46743:
        /* <DEDUP_REMOVED lines=13> */
.L_x_46745:
[----:B------:R-:W-:Y:S05]  /*9810*/  BSYNC.RECONVERGENT B2 ;  /* 0x0000000000027941 */ /* 0x000fea0003800200 */
.L_x_46744:
        /* <DEDUP_REMOVED lines=42> */
.L_x_46742:
[----:B------:R-:W-:Y:S05]  /*9ac0*/  BSYNC.RECONVERGENT B1 ;  /* 0x0000000000017941 */ /* 0x000fea0003800200 */
.L_x_46741:
        /* <DEDUP_REMOVED lines=22> */
.L_x_46748:
        /* <DEDUP_REMOVED lines=13> */
.L_x_46750:
[----:B------:R-:W-:Y:S05]  /*9d00*/  BSYNC.RECONVERGENT B2 ;  /* 0x0000000000027941 */ /* 0x000fea0003800200 */
.L_x_46749:
        /* <DEDUP_REMOVED lines=43> */
.L_x_46747:
[----:B------:R-:W-:Y:S05]  /*9fc0*/  BSYNC.RECONVERGENT B1 ;  /* 0x0000000000017941 */ /* 0x000fea0003800200 */
.L_x_46746:
        /* <DEDUP_REMOVED lines=22> */
.L_x_46753:
        /* <DEDUP_REMOVED lines=13> */
.L_x_46755:
[----:B------:R-:W-:Y:S05]  /*a200*/  BSYNC.RECONVERGENT B2 ;  /* 0x0000000000027941 */ /* 0x000fea0003800200 */
.L_x_46754:
        /* <DEDUP_REMOVED lines=43> */
.L_x_46752:
[----:B------:R-:W-:Y:S05]  /*a4c0*/  BSYNC.RECONVERGENT B1 ;  /* 0x0000000000017941 */ /* 0x000fea0003800200 */
.L_x_46751:
        /* <DEDUP_REMOVED lines=22> */
.L_x_46758:
        /* <DEDUP_REMOVED lines=13> */
.L_x_46760:
[----:B------:R-:W-:Y:S05]  /*a700*/  BSYNC.RECONVERGENT B2 ;  /* 0x0000000000027941 */ /* 0x000fea0003800200 */
.L_x_46759:
        /* <DEDUP_REMOVED lines=43> */
.L_x_46757:
[----:B------:R-:W-:Y:S05]  /*a9c0*/  BSYNC.RECONVERGENT B1 ;  /* 0x0000000000017941 */ /* 0x000fea0003800200 */
.L_x_46756:
        /* <DEDUP_REMOVED lines=10> */
.L_x_46740:
        /* <DEDUP_REMOVED lines=16> */
.L_x_46764:
        /* <DEDUP_REMOVED lines=13> */
.L_x_46766:
[----:B------:R-:W-:Y:S05]  /*ac40*/  BSYNC.RECONVERGENT B2 ;  /* 0x0000000000027941 */ /* 0x000fea0003800200 */
.L_x_46765:
        /* <DEDUP_REMOVED lines=42> */
.L_x_46763:
[----:B------:R-:W-:Y:S05]  /*aef0*/  BSYNC.RECONVERGENT B1 ;  /* 0x0000000000017941 */ /* 0x000fea0003800200 */
.L_x_46762:
        /* <DEDUP_REMOVED lines=22> */
.L_x_46769:
        /* <DEDUP_REMOVED lines=13> */
.L_x_46771:
[----:B------:R-:W-:Y:S05]  /*b130*/  BSYNC.RECONVERGENT B2 ;  /* 0x0000000000027941 */ /* 0x000fea0003800200 */
.L_x_46770:
        /* <DEDUP_REMOVED lines=43> */
.L_x_46768:
[----:B------:R-:W-:Y:S05]  /*b3f0*/  BSYNC.RECONVERGENT B1 ;  /* 0x0000000000017941 */ /* 0x000fea0003800200 */
.L_x_46767:
        /* <DEDUP_REMOVED lines=22> */
.L_x_46774:
        /* <DEDUP_REMOVED lines=13> */
.L_x_46776:
[----:B------:R-:W-:Y:S05]  /*b630*/  BSYNC.RECONVERGENT B2 ;  /* 0x0000000000027941 */ /* 0x000fea0003800200 */
.L_x_46775:
        /* <DEDUP_REMOVED lines=43> */
.L_x_46773:
[----:B------:R-:W-:Y:S05]  /*b8f0*/  BSYNC.RECONVERGENT B1 ;  /* 0x0000000000017941 */ /* 0x000fea0003800200 */
.L_x_46772:
        /* <DEDUP_REMOVED lines=22> */
.L_x_46779:
        /* <DEDUP_REMOVED lines=13> */
.L_x_46781:
[----:B------:R-:W-:Y:S05]  /*bb30*/  BSYNC.RECONVERGENT B2 ;  /* 0x0000000000027941 */ /* 0x000fea0003800200 */
.L_x_46780:
        /* <DEDUP_REMOVED lines=43> */
.L_x_46778:
[----:B------:R-:W-:Y:S05]  /*bdf0*/  BSYNC.RECONVERGENT B1 ;  /* 0x0000000000017941 */ /* 0x000fea0003800200 */
.L_x_46777:
        /* <DEDUP_REMOVED lines=9> */
.L_x_46761:
        /* <DEDUP_REMOVED lines=33> */
.L_x_46785:
        /* <DEDUP_REMOVED lines=13> */
.L_x_46787:
[----:B------:R-:W-:Y:S05]  /*c170*/  BSYNC.RECONVERGENT B2 ;  /* 0x0000000000027941 */ /* 0x000fea0003800200 */
.L_x_46786:
        /* <DEDUP_REMOVED lines=42> */
.L_x_46784:
[----:B------:R-:W-:Y:S05]  /*c420*/  BSYNC.RECONVERGENT B1 ;  /* 0x0000000000017941 */ /* 0x000fea0003800200 */
.L_x_46783:
        /* <DEDUP_REMOVED lines=22> */
.L_x_46790:
        /* <DEDUP_REMOVED lines=13> */
.L_x_46792:
[----:B------:R-:W-:Y:S05]  /*c660*/  BSYNC.RECONVERGENT B2 ;  /* 0x0000000000027941 */ /* 0x000fea0003800200 */
.L_x_46791:
        /* <DEDUP_REMOVED lines=43> */
.L_x_46789:
[----:B------:R-:W-:Y:S05]  /*c920*/  BSYNC.RECONVERGENT B1 ;  /* 0x0000000000017941 */ /* 0x000fea0003800200 */
.L_x_46788:
        /* <DEDUP_REMOVED lines=22> */
.L_x_46795:
        /* <DEDUP_REMOVED lines=13> */
.L_x_46797:
[----:B------:R-:W-:Y:S05]  /*cb60*/  BSYNC.RECONVERGENT B2 ;  /* 0x0000000000027941 */ /* 0x000fea0003800200 */
.L_x_46796:
        /* <DEDUP_REMOVED lines=43> */
.L_x_46794:
[----:B------:R-:W-:Y:S05]  /*ce20*/  BSYNC.RECONVERGENT B1 ;  /* 0x0000000000017941 */ /* 0x000fea0003800200 */
.L_x_46793:
        /* <DEDUP_REMOVED lines=22> */
.L_x_46800:
        /* <DEDUP_REMOVED lines=13> */
.L_x_46802:
[----:B------:R-:W-:Y:S05]  /*d060*/  BSYNC.RECONVERGENT B2 ;  /* 0x0000000000027941 */ /* 0x000fea0003800200 */
.L_x_46801:
        /* <DEDUP_REMOVED lines=43> */
.L_x_46799:
[----:B------:R-:W-:Y:S05]  /*d320*/  BSYNC.RECONVERGENT B1 ;  /* 0x0000000000017941 */ /* 0x000fea0003800200 */
.L_x_46798:
        /* <DEDUP_REMOVED lines=10> */
.L_x_46782:
        /* <DEDUP_REMOVED lines=16> */
.L_x_46806:
        /* <DEDUP_REMOVED lines=13> */
.L_x_46808:
[----:B------:R-:W-:Y:S05]  /*d5a0*/  BSYNC.RECONVERGENT B2 ;  /* 0x0000000000027941 */ /* 0x000fea0003800200 */
.L_x_46807:
        /* <DEDUP_REMOVED lines=42> */
.L_x_46805:
[----:B------:R-:W-:Y:S05]  /*d850*/  BSYNC.RECONVERGENT B1 ;  /* 0x0000000000017941 */ /* 0x000fea0003800200 */
.L_x_46804:
        /* <DEDUP_REMOVED lines=22> */
.L_x_46811:
        /* <DEDUP_REMOVED lines=13> */
.L_x_46813:
[----:B------:R-:W-:Y:S05]  /*da90*/  BSYNC.RECONVERGENT B2 ;  /* 0x0000000000027941 */ /* 0x000fea0003800200 */
.L_x_46812:
        /* <DEDUP_REMOVED lines=43> */
.L_x_46810:
[----:B------:R-:W-:Y:S05]  /*dd50*/  BSYNC.RECONVERGENT B1 ;  /* 0x0000000000017941 */ /* 0x000fea0003800200 */
.L_x_46809:
        /* <DEDUP_REMOVED lines=22> */
.L_x_46816:
        /* <DEDUP_REMOVED lines=13> */
.L_x_46818:
[----:B------:R-:W-:Y:S05]  /*df90*/  BSYNC.RECONVERGENT B2 ;  /* 0x0000000000027941 */ /* 0x000fea0003800200 */
.L_x_46817:
        /* <DEDUP_REMOVED lines=43> */
.L_x_46815:
[----:B------:R-:W-:Y:S05]  /*e250*/  BSYNC.RECONVERGENT B1 ;  /* 0x0000000000017941 */ /* 0x000fea0003800200 */
.L_x_46814:
        /* <DEDUP_REMOVED lines=22> */
.L_x_46821:
        /* <DEDUP_REMOVED lines=13> */
.L_x_46823:
[----:B------:R-:W-:Y:S05]  /*e490*/  BSYNC.RECONVERGENT B2 ;  /* 0x0000000000027941 */ /* 0x000fea0003800200 */
.L_x_46822:
        /* <DEDUP_REMOVED lines=43> */
.L_x_46820:
[----:B------:R-:W-:Y:S05]  /*e750*/  BSYNC.RECONVERGENT B1 ;  /* 0x0000000000017941 */ /* 0x000fea0003800200 */
.L_x_46819:
        /* <DEDUP_REMOVED lines=9> */
.L_x_46803:
        /* <DEDUP_REMOVED lines=33> */
.L_x_46827:
        /* <DEDUP_REMOVED lines=13> */
.L_x_46829:
[----:B------:R-:W-:Y:S05]  /*ead0*/  BSYNC.RECONVERGENT B2 ;  /* 0x0000000000027941 */ /* 0x000fea0003800200 */
.L_x_46828:
        /* <DEDUP_REMOVED lines=42> */
.L_x_46826:
[----:B------:R-:W-:Y:S05]  /*ed80*/  BSYNC.RECONVERGENT B1 ;  /* 0x0000000000017941 */ /* 0x000fea0003800200 */
.L_x_46825:
        /* <DEDUP_REMOVED lines=22> */
.L_x_46832:
        /* <DEDUP_REMOVED lines=13> */
.L_x_46834:
[----:B------:R-:W-:Y:S05]  /*efc0*/  BSYNC.RECONVERGENT B2 ;  /* 0x0000000000027941 */ /* 0x000fea0003800200 */
.L_x_46833:
        /* <DEDUP_REMOVED lines=43> */
.L_x_46831:
[----:B------:R-:W-:Y:S05]  /*f280*/  BSYNC.RECONVERGENT B1 ;  /* 0x0000000000017941 */ /* 0x000fea0003800200 */
.L_x_46830:
        /* <DEDUP_REMOVED lines=22> */
.L_x_46837:
        /* <DEDUP_REMOVED lines=13> */
.L_x_46839:
[----:B------:R-:W-:Y:S05]  /*f4c0*/  BSYNC.RECONVERGENT B2 ;  /* 0x0000000000027941 */ /* 0x000fea0003800200 */
.L_x_46838:
        /* <DEDUP_REMOVED lines=43> */
.L_x_46836:
[----:B------:R-:W-:Y:S05]  /*f780*/  BSYNC.RECONVERGENT B1 ;  /* 0x0000000000017941 */ /* 0x000fea0003800200 */
.L_x_46835:
        /* <DEDUP_REMOVED lines=22> */
.L_x_46842:
        /* <DEDUP_REMOVED lines=13> */
.L_x_46844:
[----:B------:R-:W-:Y:S05]  /*f9c0*/  BSYNC.RECONVERGENT B2 ;  /* 0x0000000000027941 */ /* 0x000fea0003800200 */
.L_x_46843:
        /* <DEDUP_REMOVED lines=43> */
.L_x_46841:
[----:B------:R-:W-:Y:S05]  /*fc80*/  BSYNC.RECONVERGENT B1 ;  /* 0x0000000000017941 */ /* 0x000fea0003800200 */
.L_x_46840:
        /* <DEDUP_REMOVED lines=10> */
.L_x_46824:
        /* <DEDUP_REMOVED lines=16> */
.L_x_46848:
        /* <DEDUP_REMOVED lines=13> */
.L_x_46850:
[----:B------:R-:W-:Y:S05]  /*ff00*/  BSYNC.RECONVERGENT B2 ;  /* 0x0000000000027941 */ /* 0x000fea0003800200 */
.L_x_46849:
        /* <DEDUP_REMOVED lines=42> */
.L_x_46847:
[----:B------:R-:W-:Y:S05]  /*101b0*/  BSYNC.RECONVERGENT B1 ;  /* 0x0000000000017941 */ /* 0x000fea0003800200 */
.L_x_46846:
        /* <DEDUP_REMOVED lines=22> */
.L_x_46853:
        /* <DEDUP_REMOVED lines=13> */
.L_x_46855:
[----:B------:R-:W-:Y:S05]  /*103f0*/  BSYNC.RECONVERGENT B2 ;  /* 0x0000000000027941 */ /* 0x000fea0003800200 */
.L_x_46854:
        /* <DEDUP_REMOVED lines=43> */
.L_x_46852:
[----:B------:R-:W-:Y:S05]  /*106b0*/  BSYNC.RECONVERGENT B1 ;  /* 0x0000000000017941 */ /* 0x000fea0003800200 */
.L_x_46851:
        /* <DEDUP_REMOVED lines=22> */
.L_x_46858:
        /* <DEDUP_REMOVED lines=13> */
.L_x_46860:
[----:B------:R-:W-:Y:S05]  /*108f0*/  BSYNC.RECONVERGENT B2 ;  /* 0x0000000000027941 */ /* 0x000fea0003800200 */
.L_x_46859:
        /* <DEDUP_REMOVED lines=43> */
.L_x_46857:
[----:B------:R-:W-:Y:S05]  /*10bb0*/  BSYNC.RECONVERGENT B1 ;  /* 0x0000000000017941 */ /* 0x000fea0003800200 */
.L_x_46856:
        /* <DEDUP_REMOVED lines=22> */
.L_x_46863:
        /* <DEDUP_REMOVED lines=13> */
.L_x_46865:
[----:B------:R-:W-:Y:S05]  /*10df0*/  BSYNC.RECONVERGENT B2 ;  /* 0x0000000000027941 */ /* 0x000fea0003800200 */
.L_x_46864:
        /* <DEDUP_REMOVED lines=43> */
.L_x_46862:
[----:B------:R-:W-:Y:S05]  /*110b0*/  BSYNC.RECONVERGENT B1 ;  /* 0x0000000000017941 */ /* 0x000fea0003800200 */
.L_x_46861:
        /* <DEDUP_REMOVED lines=9> */
.L_x_46845:
        /* <DEDUP_REMOVED lines=33> */
.L_x_46869:
        /* <DEDUP_REMOVED lines=13> */
.L_x_46871:
[----:B------:R-:W-:Y:S05]  /*11430*/  BSYNC.RECONVERGENT B2 ;  /* 0x0000000000027941 */ /* 0x000fea0003800200 */
.L_x_46870:
        /* <DEDUP_REMOVED lines=42> */
.L_x_46868:
[----:B------:R-:W-:Y:S05]  /*116e0*/  BSYNC.RECONVERGENT B1 ;  /* 0x0000000000017941 */ /* 0x000fea0003800200 */
.L_x_46867:
        /* <DEDUP_REMOVED lines=22> */
.L_x_46874:
        /* <DEDUP_REMOVED lines=13> */
.L_x_46876:
[----:B------:R-:W-:Y:S05]  /*11920*/  BSYNC.RECONVERGENT B2 ;  /* 0x0000000000027941 */ /* 0x000fea0003800200 */
.L_x_46875:
        /* <DEDUP_REMOVED lines=43> */
.L_x_46873:
[----:B------:R-:W-:Y:S05]  /*11be0*/  BSYNC.RECONVERGENT B1 ;  /* 0x0000000000017941 */ /* 0x000fea0003800200 */
.L_x_46872:
        /* <DEDUP_REMOVED lines=22> */
.L_x_46879:
        /* <DEDUP_REMOVED lines=13> */
.L_x_46881:
[----:B------:R-:W-:Y:S05]  /*11e20*/  BSYNC.RECONVERGENT B2 ;  /* 0x0000000000027941 */ /* 0x000fea0003800200 */
.L_x_46880:
        /* <DEDUP_REMOVED lines=43> */
.L_x_46878:
[----:B------:R-:W-:Y:S05]  /*120e0*/  BSYNC.RECONVERGENT B1 ;  /* 0x0000000000017941 */ /* 0x000fea0003800200 */
.L_x_46877:
        /* <DEDUP_REMOVED lines=22> */
.L_x_46884:
        /* <DEDUP_REMOVED lines=13> */
.L_x_46886:
[----:B------:R-:W-:Y:S05]  /*12320*/  BSYNC.RECONVERGENT B2 ;  /* 0x0000000000027941 */ /* 0x000fea0003800200 */
.L_x_46885:
        /* <DEDUP_REMOVED lines=43> */
.L_x_46883:
[----:B------:R-:W-:Y:S05]  /*125e0*/  BSYNC.RECONVERGENT B1 ;  /* 0x0000000000017941 */ /* 0x000fea0003800200 */
.L_x_46882:
        /* <DEDUP_REMOVED lines=10> */
.L_x_46866:
        /* <DEDUP_REMOVED lines=16> */
.L_x_46890:
        /* <DEDUP_REMOVED lines=13> */
.L_x_46892:
[----:B------:R-:W-:Y:S05]  /*12860*/  BSYNC.RECONVERGENT B2 ;  /* 0x0000000000027941 */ /* 0x000fea0003800200 */
.L_x_46891:
        /* <DEDUP_REMOVED lines=42> */
.L_x_46889:
[----:B------:R-:W-:Y:S05]  /*12b10*/  BSYNC.RECONVERGENT B1 ;  /* 0x0000000000017941 */ /* 0x000fea0003800200 */
.L_x_46888:
        /* <DEDUP_REMOVED lines=22> */
.L_x_46895:
        /* <DEDUP_REMOVED lines=13> */
.L_x_46897:
[----:B------:R-:W-:Y:S05]  /*12d50*/  BSYNC.RECONVERGENT B2 ;  /* 0x0000000000027941 */ /* 0x000fea0003800200 */
.L_x_46896:
        /* <DEDUP_REMOVED lines=43> */
.L_x_46894:
[----:B------:R-:W-:Y:S05]  /*13010*/  BSYNC.RECONVERGENT B1 ;  /* 0x0000000000017941 */ /* 0x000fea0003800200 */
.L_x_46893:
        /* <DEDUP_REMOVED lines=22> */
.L_x_46900:
        /* <DEDUP_REMOVED lines=13> */
.L_x_46902:
[----:B------:R-:W-:Y:S05]  /*13250*/  BSYNC.RECONVERGENT B2 ;  /* 0x0000000000027941 */ /* 0x000fea0003800200 */
.L_x_46901:
        /* <DEDUP_REMOVED lines=43> */
.L_x_46899:
[----:B------:R-:W-:Y:S05]  /*13510*/  BSYNC.RECONVERGENT B1 ;  /* 0x0000000000017941 */ /* 0x000fea0003800200 */
.L_x_46898:
        /* <DEDUP_REMOVED lines=22> */
.L_x_46905:
        /* <DEDUP_REMOVED lines=13> */
.L_x_46907:
[----:B------:R-:W-:Y:S05]  /*13750*/  BSYNC.RECONVERGENT B2 ;  /* 0x0000000000027941 */ /* 0x000fea0003800200 */
.L_x_46906:
        /* <DEDUP_REMOVED lines=43> */
.L_x_46904:
[----:B------:R-:W-:Y:S05]  /*13a10*/  BSYNC.RECONVERGENT B1 ;  /* 0x0000000000017941 */ /* 0x000fea0003800200 */
.L_x_46903:
        /* <DEDUP_REMOVED lines=9> */
.L_x_46887:
        /* <DEDUP_REMOVED lines=33> */
.L_x_46911:
        /* <DEDUP_REMOVED lines=13> */
.L_x_46913:
[----:B------:R-:W-:Y:S05]  /*13d90*/  BSYNC.RECONVERGENT B2 ;  /* 0x0000000000027941 */ /* 0x000fea0003800200 */
.L_x_46912:
        /* <DEDUP_REMOVED lines=42> */
.L_x_46910:
[----:B------:R-:W-:Y:S05]  /*14040*/  BSYNC.RECONVERGENT B1 ;  /* 0x0000000000017941 */ /* 0x000fea0003800200 */
.L_x_46909:
        /* <DEDUP_REMOVED lines=22> */
.L_x_46916:
        /* <DEDUP_REMOVED lines=13> */
.L_x_46918:
[----:B------:R-:W-:Y:S05]  /*14280*/  BSYNC.RECONVERGENT B2 ;  /* 0x0000000000027941 */ /* 0x000fea0003800200 */
.L_x_46917:
        /* <DEDUP_REMOVED lines=43> */
.L_x_46915:
[----:B------:R-:W-:Y:S05]  /*14540*/  BSYNC.RECONVERGENT B1 ;  /* 0x0000000000017941 */ /* 0x000fea0003800200 */
.L_x_46914:
        /* <DEDUP_REMOVED lines=22> */
.L_x_46921:
        /* <DEDUP_REMOVED lines=13> */
.L_x_46923:
[----:B------:R-:W-:Y:S05]  /*14780*/  BSYNC.RECONVERGENT B2 ;  /* 0x0000000000027941 */ /* 0x000fea0003800200 */
.L_x_46922:
        /* <DEDUP_REMOVED lines=43> */
.L_x_46920:
[----:B------:R-:W-:Y:S05]  /*14a40*/  BSYNC.RECONVERGENT B1 ;  /* 0x0000000000017941 */ /* 0x000fea0003800200 */
.L_x_46919:
        /* <DEDUP_REMOVED lines=22> */
.L_x_46926:
        /* <DEDUP_REMOVED lines=13> */
.L_x_46928:
[----:B------:R-:W-:Y:S05]  /*14c80*/  BSYNC.RECONVERGENT B2 ;  /* 0x0000000000027941 */ /* 0x000fea0003800200 */
.L_x_46927:
        /* <DEDUP_REMOVED lines=43> */
.L_x_46925:
[----:B------:R-:W-:Y:S05]  /*14f40*/  BSYNC.RECONVERGENT B1 ;  /* 0x0000000000017941 */ /* 0x000fea0003800200 */
.L_x_46924:
        /* <DEDUP_REMOVED lines=10> */
.L_x_46908:
        /* <DEDUP_REMOVED lines=16> */
.L_x_46932:
        /* <DEDUP_REMOVED lines=13> */
.L_x_46934:
[----:B------:R-:W-:Y:S05]  /*151c0*/  BSYNC.RECONVERGENT B2 ;  /* 0x0000000000027941 */ /* 0x000fea0003800200 */
.L_x_46933:
        /* <DEDUP_REMOVED lines=42> */
.L_x_46931:
[----:B------:R-:W-:Y:S05]  /*15470*/  BSYNC.RECONVERGENT B1 ;  /* 0x0000000000017941 */ /* 0x000fea0003800200 */
.L_x_46930:
        /* <DEDUP_REMOVED lines=22> */
.L_x_46937:
        /* <DEDUP_REMOVED lines=13> */
.L_x_46939:
[----:B------:R-:W-:Y:S05]  /*156b0*/  BSYNC.RECONVERGENT B2 ;  /* 0x0000000000027941 */ /* 0x000fea0003800200 */
.L_x_46938:
        /* <DEDUP_REMOVED lines=43> */
.L_x_46936:
[----:B------:R-:W-:Y:S05]  /*15970*/  BSYNC.RECONVERGENT B1 ;  /* 0x0000000000017941 */ /* 0x000fea0003800200 */
.L_x_46935:
        /* <DEDUP_REMOVED lines=22> */
.L_x_46942:
        /* <DEDUP_REMOVED lines=13> */
.L_x_46944:
[----:B------:R-:W-:Y:S05]  /*15bb0*/  BSYNC.RECONVERGENT B2 ;  /* 0x0000000000027941 */ /* 0x000fea0003800200 */
.L_x_46943:
        /* <DEDUP_REMOVED lines=43> */
.L_x_46941:
[----:B------:R-:W-:Y:S05]  /*15e70*/  BSYNC.RECONVERGENT B1 ;  /* 0x0000000000017941 */ /* 0x000fea0003800200 */
.L_x_46940:
        /* <DEDUP_REMOVED lines=22> */
.L_x_46947:
        /* <DEDUP_REMOVED lines=13> */
.L_x_46949:
[----:B------:R-:W-:Y:S05]  /*160b0*/  BSYNC.RECONVERGENT B2 ;  /* 0x0000000000027941 */ /* 0x000fea0003800200 */
.L_x_46948:
        /* <DEDUP_REMOVED lines=43> */
.L_x_46946:
[----:B------:R-:W-:Y:S05]  /*16370*/  BSYNC.RECONVERGENT B1 ;  /* 0x0000000000017941 */ /* 0x000fea0003800200 */
.L_x_46945:
        /* <DEDUP_REMOVED lines=9> */
.L_x_46929:
        /* <DEDUP_REMOVED lines=33> */
.L_x_46953:
        /* <DEDUP_REMOVED lines=13> */
.L_x_46955:
[----:B------:R-:W-:Y:S05]  /*166f0*/  BSYNC.RECONVERGENT B2 ;  /* 0x0000000000027941 */ /* 0x000fea0003800200 */
.L_x_46954:
        /* <DEDUP_REMOVED lines=42> */
.L_x_46952:
[----:B------:R-:W-:Y:S05]  /*169a0*/  BSYNC.RECONVERGENT B1 ;  /* 0x0000000000017941 */ /* 0x000fea0003800200 */
.L_x_46951:
        /* <DEDUP_REMOVED lines=22> */
.L_x_46958:
        /* <DEDUP_REMOVED lines=13> */
.L_x_46960:
[----:B------:R-:W-:Y:S05]  /*16be0*/  BSYNC.RECONVERGENT B2 ;  /* 0x0000000000027941 */ /* 0x000fea0003800200 */
.L_x_46959:
        /* <DEDUP_REMOVED lines=43> */
.L_x_46957:
[----:B------:R-:W-:Y:S05]  /*16ea0*/  BSYNC.RECONVERGENT B1 ;  /* 0x0000000000017941 */ /* 0x000fea0003800200 */
.L_x_46956:
        /* <DEDUP_REMOVED lines=22> */
.L_x_46963:
        /* <DEDUP_REMOVED lines=13> */
.L_x_46965:
[----:B------:R-:W-:Y:S05]  /*170e0*/  BSYNC.RECONVERGENT B2 ;  /* 0x0000000000027941 */ /* 0x000fea0003800200 */
.L_x_46964:
        /* <DEDUP_REMOVED lines=43> */
.L_x_46962:
[----:B------:R-:W-:Y:S05]  /*173a0*/  BSYNC.RECONVERGENT B1 ;  /* 0x0000000000017941 */ /* 0x000fea0003800200 */
.L_x_46961:
        /* <DEDUP_REMOVED lines=22> */
.L_x_46968:
        /* <DEDUP_REMOVED lines=13> */
.L_x_46970:
[----:B------:R-:W-:Y:S05]  /*175e0*/  BSYNC.RECONVERGENT B2 ;  /* 0x0000000000027941 */ /* 0x000fea0003800200 */
.L_x_46969:
        /* <DEDUP_REMOVED lines=43> */
.L_x_46967:
[----:B------:R-:W-:Y:S05]  /*178a0*/  BSYNC.RECONVERGENT B1 ;  /* 0x0000000000017941 */ /* 0x000fea0003800200 */
.L_x_46966:
        /* <DEDUP_REMOVED lines=10> */
.L_x_46950:
        /* <DEDUP_REMOVED lines=16> */
.L_x_46974:
        /* <DEDUP_REMOVED lines=13> */
.L_x_46976:
[----:B------:R-:W-:Y:S05]  /*17b20*/  BSYNC.RECONVERGENT B2 ;  /* 0x0000000000027941 */ /* 0x000fea0003800200 */
.L_x_46975:
        /* <DEDUP_REMOVED lines=42> */
.L_x_46973:
[----:B------:R-:W-:Y:S05]  /*17dd0*/  BSYNC.RECONVERGENT B1 ;  /* 0x0000000000017941 */ /* 0x000fea0003800200 */
.L_x_46972:
        /* <DEDUP_REMOVED lines=22> */
.L_x_46979:
        /* <DEDUP_REMOVED lines=13> */
.L_x_46981:
[----:B------:R-:W-:Y:S05]  /*18010*/  BSYNC.RECONVERGENT B2 ;  /* 0x0000000000027941 */ /* 0x000fea0003800200 */
.L_x_46980:
        /* <DEDUP_REMOVED lines=43> */
.L_x_46978:
[----:B------:R-:W-:Y:S05]  /*182d0*/  BSYNC.RECONVERGENT B1 ;  /* 0x0000000000017941 */ /* 0x000fea0003800200 */
.L_x_46977:
        /* <DEDUP_REMOVED lines=22> */
.L_x_46984:
        /* <DEDUP_REMOVED lines=13> */
.L_x_46986:
[----:B------:R-:W-:Y:S05]  /*18510*/  BSYNC.RECONVERGENT B2 ;  /* 0x0000000000027941 */ /* 0x000fea0003800200 */
.L_x_46985:
        /* <DEDUP_REMOVED lines=43> */
.L_x_46983:
[----:B------:R-:W-:Y:S05]  /*187d0*/  BSYNC.RECONVERGENT B1 ;  /* 0x0000000000017941 */ /* 0x000fea0003800200 */
.L_x_46982:
        /* <DEDUP_REMOVED lines=22> */
.L_x_46989:
        /* <DEDUP_REMOVED lines=13> */
.L_x_46991:
[----:B------:R-:W-:Y:S05]  /*18a10*/  BSYNC.RECONVERGENT B2 ;  /* 0x0000000000027941 */ /* 0x000fea0003800200 */
.L_x_46990:
        /* <DEDUP_REMOVED lines=43> */
.L_x_46988:
[----:B------:R-:W-:Y:S05]  /*18cd0*/  BSYNC.RECONVERGENT B1 ;  /* 0x0000000000017941 */ /* 0x000fea0003800200 */
.L_x_46987:
        /* <DEDUP_REMOVED lines=9> */
.L_x_46971:
        /* <DEDUP_REMOVED lines=33> */
.L_x_46995:
        /* <DEDUP_REMOVED lines=13> */
.L_x_46997:
[----:B------:R-:W-:Y:S05]  /*19050*/  BSYNC.RECONVERGENT B2 ;  /* 0x0000000000027941 */ /* 0x000fea0003800200 */
.L_x_46996:
        /* <DEDUP_REMOVED lines=43> */
.L_x_46994:
[----:B------:R-:W-:Y:S05]  /*19310*/  BSYNC.RECONVERGENT B1 ;  /* 0x0000000000017941 */ /* 0x000fea0003800200 */
.L_x_46993:
        /* <DEDUP_REMOVED lines=22> */
.L_x_47000:
        /* <DEDUP_REMOVED lines=13> */
.L_x_47002:
[----:B------:R-:W-:Y:S05]  /*19550*/  BSYNC.RECONVERGENT B2 ;  /* 0x0000000000027941 */ /* 0x000fea0003800200 */
.L_x_47001:
        /* <DEDUP_REMOVED lines=43> */
.L_x_46999:
[----:B------:R-:W-:Y:S05]  /*19810*/  BSYNC.RECONVERGENT B1 ;  /* 0x0000000000017941 */ /* 0x000fea0003800200 */
.L_x_46998:
        /* <DEDUP_REMOVED lines=22> */
.L_x_47005:
        /* <DEDUP_REMOVED lines=13> */
.L_x_47007:
[----:B------:R-:W-:Y:S05]  /*19a50*/  BSYNC.RECONVERGENT B2 ;  /* 0x0000000000027941 */ /* 0x000fea0003800200 */
.L_x_47006:
        /* <DEDUP_REMOVED lines=43> */
.L_x_47004:
[----:B------:R-:W-:Y:S05]  /*19d10*/  BSYNC.RECONVERGENT B1 ;  /* 0x0000000000017941 */ /* 0x000fea0003800200 */
.L_x_47003:
        /* <DEDUP_REMOVED lines=22> */
.L_x_47010:
        /* <DEDUP_REMOVED lines=13> */
.L_x_47012:
[----:B------:R-:W-:Y:S05]  /*19f50*/  BSYNC.RECONVERGENT B2 ;  /* 0x0000000000027941 */ /* 0x000fea0003800200 */
.L_x_47011:
        /* <DEDUP_REMOVED lines=43> */
.L_x_47009:
[----:B------:R-:W-:Y:S05]  /*1a210*/  BSYNC.RECONVERGENT B1 ;  /* 0x0000000000017941 */ /* 0x000fea0003800200 */
.L_x_47008:
        /* <DEDUP_REMOVED lines=10> */
.L_x_46992:
        /* <DEDUP_REMOVED lines=16> */
.L_x_47016:
        /* <DEDUP_REMOVED lines=13> */
.L_x_47018:
[----:B------:R-:W-:Y:S05]  /*1a490*/  BSYNC.RECONVERGENT B2 ;  /* 0x0000000000027941 */ /* 0x000fea0003800200 */
.L_x_47017:
        /* <DEDUP_REMOVED lines=43> */
.L_x_47015:
[----:B------:R-:W-:Y:S05]  /*1a750*/  BSYNC.RECONVERGENT B1 ;  /* 0x0000000000017941 */ /* 0x000fea0003800200 */
.L_x_47014:
        /* <DEDUP_REMOVED lines=22> */
.L_x_47021:
        /* <DEDUP_REMOVED lines=13> */
.L_x_47023:
[----:B------:R-:W-:Y:S05]  /*1a990*/  BSYNC.RECONVERGENT B2 ;  /* 0x0000000000027941 */ /* 0x000fea0003800200 */
.L_x_47022:
        /* <DEDUP_REMOVED lines=43> */
.L_x_47020:
[----:B------:R-:W-:Y:S05]  /*1ac50*/  BSYNC.RECONVERGENT B1 ;  /* 0x0000000000017941 */ /* 0x000fea0003800200 */
.L_x_47019:
        /* <DEDUP_REMOVED lines=22> */
.L_x_47026:
        /* <DEDUP_REMOVED lines=13> */
.L_x_47028:
[----:B------:R-:W-:Y:S05]  /*1ae90*/  BSYNC.RECONVERGENT B2 ;  /* 0x0000000000027941 */ /* 0x000fea0003800200 */
.L_x_47027:
        /* <DEDUP_REMOVED lines=43> */
.L_x_47025:
[----:B------:R-:W-:Y:S05]  /*1b150*/  BSYNC.RECONVERGENT B1 ;  /* 0x0000000000017941 */ /* 0x000fea0003800200 */
.L_x_47024:
        /* <DEDUP_REMOVED lines=22> */
.L_x_47031:
        /* <DEDUP_REMOVED lines=13> */
.L_x_47033:
[----:B------:R-:W-:Y:S05]  /*1b390*/  BSYNC.RECONVERGENT B2 ;  /* 0x0000000000027941 */ /* 0x000fea0003800200 */
.L_x_47032:
        /* <DEDUP_REMOVED lines=43> */
.L_x_47030:
[----:B------:R-:W-:Y:S05]  /*1b650*/  BSYNC.RECONVERGENT B1 ;  /* 0x0000000000017941 */ /* 0x000fea0003800200 */
.L_x_47029:
        /* <DEDUP_REMOVED lines=9> */
.L_x_47013:
        /* <DEDUP_REMOVED lines=33> */
.L_x_47037:
        /* <DEDUP_REMOVED lines=13> */
.L_x_47039:
[----:B------:R-:W-:Y:S05]  /*1b9d0*/  BSYNC.RECONVERGENT B2 ;  /* 0x0000000000027941 */ /* 0x000fea0003800200 */
.L_x_47038:
        /* <DEDUP_REMOVED lines=42> */
.L_x_47036:
[----:B------:R-:W-:Y:S05]  /*1bc80*/  BSYNC.RECONVERGENT B1 ;  /* 0x0000000000017941 */ /* 0x000fea0003800200 */
.L_x_47035:
[----:B------:R-:W-:Y:S01]  /*1bc90*/  I2FP.F32.U32 R55, R54 ;  /* 0x0000003600377245 */ /* 0x000fe20000201000 */
[----:B-----5:R-:W-:Y:S01]  /*1bca0*/  FMUL.FTZ R129, R48, R141 ;  /* 0x0000008d30817220 */ /* 0x020fe20000410000 */
[----:B------:R-:W-:Y:S01]  /*1bcb0*/  ISETP.NE.AND P3, PT, R128, 0x1, PT ;  /* 0x000000018000780c */ /* 0x000fe20003f65270 */
[----:B------:R-:W-:Y:S01]  /*1bcc0*/  BSSY.RECONVERGENT B1, `(.L_x_47040) ;  /* 0x000004c000017945 */ /* 0x000fe20003800200 */
[----:B------:R-:W-:Y:S02]  /*1bcd0*/  HFMA2 R126, -RZ, RZ, 0, 1.1920928955078125e-07 ;  /* 0x00000002ff7e7431 */ /* 0x000fe400000001ff */
        /* <DEDUP_REMOVED lines=17> */
.L_x_47042:
        /* <DEDUP_REMOVED lines=13> */
.L_x_47044:
[----:B------:R-:W-:Y:S05]  /*1bec0*/  BSYNC.RECONVERGENT B2 ;  /* 0x0000000000027941 */ /* 0x000fea0003800200 */
.L_x_47043:
        /* <DEDUP_REMOVED lines=43> */
.L_x_47041:
[----:B------:R-:W-:Y:S05]  /*1c180*/  BSYNC.RECONVERGENT B1 ;  /* 0x0000000000017941 */ /* 0x000fea0003800200 */
.L_x_47040:
        /* <DEDUP_REMOVED lines=22> */
.L_x_47047:
        /* <DEDUP_REMOVED lines=13> */
.L_x_47049:
[----:B------:R-:W-:Y:S05]  /*1c3c0*/  BSYNC.RECONVERGENT B2 ;  /* 0x0000000000027941 */ /* 0x000fea0003800200 */
.L_x_47048:
        /* <DEDUP_REMOVED lines=43> */
.L_x_47046:
[----:B------:R-:W-:Y:S05]  /*1c680*/  BSYNC.RECONVERGENT B1 ;  /* 0x0000000000017941 */ /* 0x000fea0003800200 */
.L_x_47045:
        /* <DEDUP_REMOVED lines=22> */
.L_x_47052:
        /* <DEDUP_REMOVED lines=13> */
.L_x_47054:
[----:B------:R-:W-:Y:S05]  /*1c8c0*/  BSYNC.RECONVERGENT B2 ;  /* 0x0000000000027941 */ /* 0x000fea0003800200 */
.L_x_47053:
        /* <DEDUP_REMOVED lines=43> */
.L_x_47051:
[----:B------:R-:W-:Y:S05]  /*1cb80*/  BSYNC.RECONVERGENT B1 ;  /* 0x0000000000017941 */ /* 0x000fea0003800200 */
.L_x_47050:
        /* <DEDUP_REMOVED lines=10> */
.L_x_47034:
        /* <DEDUP_REMOVED lines=16> */
.L_x_47058:
        /* <DEDUP_REMOVED lines=13> */
.L_x_47060:
[----:B------:R-:W-:Y:S05]  /*1ce00*/  BSYNC.RECONVERGENT B2 ;  /* 0x0000000000027941 */ /* 0x000fea0003800200 */
.L_x_47059:
        /* <DEDUP_REMOVED lines=42> */
.L_x_47057:
[----:B------:R-:W-:Y:S05]  /*1d0b0*/  BSYNC.RECONVERGENT B1 ;  /* 0x0000000000017941 */ /* 0x000fea0003800200 */
.L_x_47056:
[----:B------:R-:W-:Y:S01]  /*1d0c0*/  I2FP.F32.U32 R55, R54 ;  /* 0x0000003600377245 */ /* 0x000fe20000201000 */
[----:B-----5:R-:W-:Y:S01]  /*1d0d0*/  FMUL.FTZ R129, R48, R141 ;  /* 0x0000008d30817220 */ /* 0x020fe20000410000 */
[----:B------:R-:W-:Y:S01]  /*1d0e0*/  ISETP.NE.AND P3, PT, R128, 0x1, PT ;  /* 0x000000018000780c */ /* 0x000fe20003f65270 */
[----:B------:R-:W-:Y:S01]  /*1d0f0*/  BSSY.RECONVERGENT B1, `(.L_x_47061) ;  /* 0x000004c000017945 */ /* 0x000fe20003800200 */
[----:B------:R-:W-:Y:S02]  /*1d100*/  HFMA2 R126, -RZ, RZ, 0, 1.1920928955078125e-07 ;  /* 0x00000002ff7e7431 */ /* 0x000fe400000001ff */
[----:B------:R-:W-:Y:S01]  /*1d110*/  FFMA.FTZ R48, R55, R140, 1.1641532182693481445e-10 ;  /* 0x2f00000037307423 */ /* 0x000fe2000001008c */
[----:B------:R-:W-:Y:S01]  /*1d120*/  FMUL.FTZ R129, R129, R142 ;  /* 0x0000008e81817220 */ /* 0x000fe20000410000 */
[----:B------:R-:W-:-:S03]  /*1d130*/  HADD2.F32 R55, -RZ, R102.H0_H0 ;  /* 0x20000066ff377230 */ /* 0x000fc60000004100 */
        /* <DEDUP_REMOVED lines=14> */
.L_x_47063:
        /* <DEDUP_REMOVED lines=13> */
.L_x_47065:
[----:B------:R-:W-:Y:S05]  /*1d2f0*/  BSYNC.RECONVERGENT B2 ;  /* 0x0000000000027941 */ /* 0x000fea0003800200 */
.L_x_47064:
        /* <DEDUP_REMOVED lines=43> */
.L_x_47062:
[----:B------:R-:W-:Y:S05]  /*1d5b0*/  BSYNC.RECONVERGENT B1 ;  /* 0x0000000000017941 */ /* 0x000fea0003800200 */
.L_x_47061:
        /* <DEDUP_REMOVED lines=22> */
.L_x_47068:
        /* <DEDUP_REMOVED lines=13> */
.L_x_47070:
[----:B------:R-:W-:Y:S05]  /*1d7f0*/  BSYNC.RECONVERGENT B2 ;  /* 0x0000000000027941 */ /* 0x000fea0003800200 */
.L_x_47069:
        /* <DEDUP_REMOVED lines=43> */
.L_x_47067:
[----:B------:R-:W-:Y:S05]  /*1dab0*/  BSYNC.RECONVERGENT B1 ;  /* 0x0000000000017941 */ /* 0x000fea0003800200 */
.L_x_47066:
        /* <DEDUP_REMOVED lines=22> */
.L_x_47073:
        /* <DEDUP_REMOVED lines=13> */
.L_x_47075:
[----:B------:R-:W-:Y:S05]  /*1dcf0*/  BSYNC.RECONVERGENT B2 ;  /* 0x0000000000027941 */ /* 0x000fea0003800200 */
.L_x_47074:
        /* <DEDUP_REMOVED lines=43> */
.L_x_47072:
[----:B------:R-:W-:Y:S05]  /*1dfb0*/  BSYNC.RECONVERGENT B1 ;  /* 0x0000000000017941 */ /* 0x000fea0003800200 */
.L_x_47071:
        /* <DEDUP_REMOVED lines=9> */
.L_x_47055:
[----:B------:R-:W0:Y:S01]  /*1e050*/  @P0 LDC.64 R54, c[0x0][0x3a0] ;  /* 0x0000e800ff360b82 */ /* 0x000e220000000a00 */
[----:B------:R-:W-:Y:S01]  /*1e060*/  SEL R128, RZ, 0x1000000, !P5 ;  /* 0x01000000ff807807 */ /* 0x000fe20006800000 */
[----:B------:R-:W-:Y:S01]  /*1e070*/  VIADD R161, R125, 0x160 ;  /* 0x000001607da17836 */ /* 0x000fe20000000000 */
[----:B------:R-:W-:Y:S02]  /*1e080*/  SEL R129, RZ, 0x10000, !P4 ;  /* 0x00010000ff817807 */ /* 0x000fe40006000000 */
[----:B------:R-:W-:Y:S01]  /*1e090*/  SEL R130, RZ, 0x100, !P3 ;  /* 0x00000100ff827807 */ /* 0x000fe20005800000 */
[----:B------:R-:W-:Y:S01]  /*1e0a0*/  IMAD.WIDE.U32 R52, R161, 0x10, R52 ;  /* 0x00000010a1347825 */ /* 0x000fe200078e0034 */
[----:B------:R-:W-:Y:S02]  /*1e0b0*/  SEL R131, RZ, 0x1, !P2 ;  /* 0x00000001ff837807 */ /* 0x000fe40005000000 */
[----:B------:R-:W-:-:S04]  /*1e0c0*/  IADD3 R128, PT, PT, R130, R128, R129 ;  /* 0x0000008082807210 */ /* 0x000fc80007ffe081 */
[----:B------:R-:W-:Y:S01]  /*1e0d0*/  IADD3 R135, PT, PT, R128, R131, RZ ;  /* 0x0000008380877210 */ /* 0x000fe20007ffe0ff */
[----:B------:R-:W-:-:S04]  /*1e0e0*/  IMAD.WIDE.U32 R130, R159, 0x10, R78 ;  /* 0x000000109f827825 */ /* 0x000fc800078e004e */
[----:B------:R-:W-:Y:S01]  /*1e0f0*/  IMAD.WIDE.U32 R128, R159, 0x4, R80 ;  /* 0x000000049f807825 */ /* 0x000fe200078e0050 */
[----:B------:R1:W-:Y:S04]  /*1e100*/  STG.E.128 desc[UR8][R130.64], R48 ;  /* 0x0000003082007986 */ /* 0x0003e8000c101d08 */
[----:B------:R1:W-:Y:S01]  /*1e110*/  STG.E desc[UR8][R128.64], R135 ;  /* 0x0000008780007986 */ /* 0x0003e2000c101908 */
[----:B0-----:R-:W-:-:S03]  /*1e120*/  @P0 IMAD.WIDE.U32 R132, R161, 0x10, R54 ;  /* 0x00000010a1840825 */ /* 0x001fc600078e0036 */
[----:B------:R-:W5:Y:S04]  /*1e130*/  LDG.E.128 R52, desc[UR8][R52.64] ;  /* 0x0000000834347981 */ /* 0x000f68000c1e1d00 */
        /* <DEDUP_REMOVED lines=18> */
.L_x_47079:
        /* <DEDUP_REMOVED lines=13> */
.L_x_47081:
[----:B------:R-:W-:Y:S05]  /*1e330*/  BSYNC.RECONVERGENT B2 ;  /* 0x0000000000027941 */ /* 0x000fea0003800200 */
.L_x_47080:
        /* <DEDUP_REMOVED lines=43> */
.L_x_47078:
[----:B------:R-:W-:Y:S05]  /*1e5f0*/  BSYNC.RECONVERGENT B1 ;  /* 0x0000000000017941 */ /* 0x000fea0003800200 */
.L_x_47077:
[----:B------:R-:W-:Y:S01]  /*1e600*/  I2FP.F32.U32 R129, R128 ;  /* 0x0000008000817245 */ /* 0x000fe20000201000 */
[----:B-----5:R-:W-:Y:S01]  /*1e610*/  FMUL.FTZ R131, R52, R141 ;  /* 0x0000008d34837220 */ /* 0x020fe20000410000 */
        /* <DEDUP_REMOVED lines=20> */
.L_x_47084:
        /* <DEDUP_REMOVED lines=13> */
.L_x_47086:
[----:B------:R-:W-:Y:S05]  /*1e830*/  BSYNC.RECONVERGENT B2 ;  /* 0x0000000000027941 */ /* 0x000fea0003800200 */
.L_x_47085:
        /* <DEDUP_REMOVED lines=43> */
.L_x_47083:
[----:B------:R-:W-:Y:S05]  /*1eaf0*/  BSYNC.RECONVERGENT B1 ;  /* 0x0000000000017941 */ /* 0x000fea0003800200 */
.L_x_47082:
[----:B------:R-:W-:Y:S01]  /*1eb00*/  I2FP.F32.U32 R129, R126 ;  /* 0x0000007e00817245 */ /* 0x000fe20000201000 */
[----:B------:R-:W-:Y:S01]  /*1eb10*/  FMUL.FTZ R53, R53, R141 ;  /* 0x0000008d35357220 */ /* 0x000fe20000410000 */
[----:B------:R-:W-:Y:S01]  /*1eb20*/  ISETP.NE.AND P3, PT, R131, 0x1, PT ;  /* 0x000000018300780c */ /* 0x000fe20003f65270 */
[----:B------:R-:W-:Y:S01]  /*1eb30*/  HADD2.F32 R128, -RZ, R99.H0_H0 ;  /* 0x20000063ff807230 */ /* 0x000fe20000004100 */
[----:B------:R-:W-:Y:S01]  /*1eb40*/  BSSY.RECONVERGENT B1, `(.L_x_47087) ;  /* 0x000004b000017945 */ /* 0x000fe20003800200 */
[----:B------:R-:W-:Y:S01]  /*1eb50*/  FFMA.FTZ R126, R129, R140, 1.1641532182693481445e-10 ;  /* 0x2f000000817e7423 */ /* 0x000fe2000001008c */
[----:B------:R-:W-:Y:S01]  /*1eb60*/  FMUL.FTZ R53, R53, R142 ;  /* 0x0000008e35357220 */ /* 0x000fe20000410000 */
[----:B------:R-:W-:-:S03]  /*1eb70*/  HFMA2 R130, -RZ, RZ, 0, 1.1920928955078125e-07 ;  /* 0x00000002ff827431 */ /* 0x000fc600000001ff */
        /* <DEDUP_REMOVED lines=14> */
.L_x_47089:
        /* <DEDUP_REMOVED lines=13> */
.L_x_47091:
[----:B------:R-:W-:Y:S05]  /*1ed30*/  BSYNC.RECONVERGENT B2 ;  /* 0x0000000000027941 */ /* 0x000fea0003800200 */
.L_x_47090:
        /* <DEDUP_REMOVED lines=43> */
.L_x_47088:
[----:B------:R-:W-:Y:S05]  /*1eff0*/  BSYNC.RECONVERGENT B1 ;  /* 0x0000000000017941 */ /* 0x000fea0003800200 */
.L_x_47087:
        /* <DEDUP_REMOVED lines=22> */
.L_x_47094:
        /* <DEDUP_REMOVED lines=13> */
.L_x_47096:
[----:B------:R-:W-:Y:S05]  /*1f230*/  BSYNC.RECONVERGENT B2 ;  /* 0x0000000000027941 */ /* 0x000fea0003800200 */
.L_x_47095:
        /* <DEDUP_REMOVED lines=43> */
.L_x_47093:
[----:B------:R-:W-:Y:S05]  /*1f4f0*/  BSYNC.RECONVERGENT B1 ;  /* 0x0000000000017941 */ /* 0x000fea0003800200 */
.L_x_47092:
        /* <DEDUP_REMOVED lines=10> */
.L_x_47076:
[----:B------:R-:W-:Y:S01]  /*1f5a0*/  ISETP.NE.AND P0, PT, R126, 0x1, PT ;  /* 0x000000017e00780c */ /* 0x000fe20003f05270 */
[----:B------:R-:W-:Y:S01]  /*1f5b0*/  BSSY.RECONVERGENT B1, `(.L_x_47098) ;  /* 0x000004a000017945 */ /* 0x000fe20003800200 */
[----:B-1----:R-:W-:Y:S01]  /*1f5c0*/  MOV R135, UR6 ;  /* 0x0000000600877c02 */ /* 0x002fe20008000f00 */
[----:B------:R-:W-:Y:S01]  /*1f5d0*/  IMAD.MOV.U32 R128, RZ, RZ, 0x2 ;  /* 0x00000002ff807424 */ /* 0x000fe200078e00ff */
[----:B------:R-:W-:Y:S01]  /*1f5e0*/  MOV R127, R88 ;  /* 0x00000058007f7202 */ /* 0x000fe20000000f00 */
[----:B------:R-:W-:Y:S01]  /*1f5f0*/  IMAD.MOV.U32 R136, RZ, RZ, R134 ;  /* 0x000000ffff887224 */ /* 0x000fe200078e0086 */
[----:B------:R-:W-:-:S07]  /*1f600*/  IADD3 R135, PT, PT, R135, -0x61c88647, RZ ;  /* 0x9e3779b987877810 */ /* 0x000fce0007ffe0ff */
        /* <DEDUP_REMOVED lines=11> */
.L_x_47100:
        /* <DEDUP_REMOVED lines=13> */
.L_x_47102:
[----:B------:R-:W-:Y:S05]  /*1f790*/  BSYNC.RECONVERGENT B2 ;  /* 0x0000000000027941 */ /* 0x000fea0003800200 */
.L_x_47101:
        /* <DEDUP_REMOVED lines=43> */
.L_x_47099:
[----:B------:R-:W-:Y:S05]  /*1fa50*/  BSYNC.RECONVERGENT B1 ;  /* 0x0000000000017941 */ /* 0x000fea0003800200 */
.L_x_47098:
        /* <DEDUP_REMOVED lines=22> */
.L_x_47105:
        /* <DEDUP_REMOVED lines=13> */
.L_x_47107:
[----:B------:R-:W-:Y:S05]  /*1fc90*/  BSYNC.RECONVERGENT B2 ;  /* 0x0000000000027941 */ /* 0x000fea0003800200 */
.L_x_47106:
        /* <DEDUP_REMOVED lines=43> */
.L_x_47104:
[----:B------:R-:W-:Y:S05]  /*1ff50*/  BSYNC.RECONVERGENT B1 ;  /* 0x0000000000017941 */ /* 0x000fea0003800200 */
.L_x_47103:
        /* <DEDUP_REMOVED lines=22> */
.L_x_47110:
        /* <DEDUP_REMOVED lines=13> */
.L_x_47112:
[----:B------:R-:W-:Y:S05]  /*20190*/  BSYNC.RECONVERGENT B2 ;  /* 0x0000000000027941 */ /* 0x000fea0003800200 */
.L_x_47111:
        /* <DEDUP_REMOVED lines=43> */
.L_x_47109:
[----:B------:R-:W-:Y:S05]  /*20450*/  BSYNC.RECONVERGENT B1 ;  /* 0x0000000000017941 */ /* 0x000fea0003800200 */
.L_x_47108:
        /* <DEDUP_REMOVED lines=22> */
.L_x_47115:
        /* <DEDUP_REMOVED lines=13> */
.L_x_47117:
[----:B------:R-:W-:Y:S05]  /*20690*/  BSYNC.RECONVERGENT B2 ;  /* 0x0000000000027941 */ /* 0x000fea0003800200 */
.L_x_47116:
        /* <DEDUP_REMOVED lines=43> */
.L_x_47114:
[----:B------:R-:W-:Y:S05]  /*20950*/  BSYNC.RECONVERGENT B1 ;  /* 0x0000000000017941 */ /* 0x000fea0003800200 */
.L_x_47113:
[----:B------:R-:W-:Y:S01]  /*20960*/  I2FP.F32.U32 R127, R127 ;  /* 0x0000007f007f7245 */ /* 0x000fe20000201000 */
[----:B------:R-:W-:Y:S01]  /*20970*/  FMUL.FTZ R55, R55, R141 ;  /* 0x0000008d37377220 */ /* 0x000fe20000410000 */
[----:B------:R-:W-:-:S03]  /*20980*/  HADD2.F32 R128, -RZ, R98.H1_H1 ;  /* 0x30000062ff807230 */ /* 0x000fc60000004100 */
[----:B------:R-:W-:Y:S01]  /*20990*/  FFMA.FTZ R140, R127, R140, 1.1641532182693481445e-10 ;  /* 0x2f0000007f8c7423 */ /* 0x000fe2000001008c */
[----:B------:R-:W-:-:S04]  /*209a0*/  FMUL.FTZ R55, R55, R142 ;  /* 0x0000008e37377220 */ /* 0x000fc80000410000 */
[----:B------:R-:W-:-:S04]  /*209b0*/  FSETP.GTU.FTZ.AND P5, PT, R140, R143, PT ;  /* 0x0000008f8c00720b */ /* 0x000fc80003fbc000 */
[----:B------:R-:W-:Y:S02]  /*209c0*/  FSEL R55, R55, RZ, !P5 ;  /* 0x000000ff37377208 */ /* 0x000fe40006800000 */
[----:B------:R-:W-:-:S03]  /*209d0*/  PLOP3.LUT P4, PT, P5, PT, PT, 0x8, 0x80 ;  /* 0x000000000080781c */ /* 0x000fc60002f8e170 */
[----:B------:R-:W-:-:S10]  /*209e0*/  FMUL.FTZ R55, R128, R55 ;  /* 0x0000003780377220 */ /* 0x000fd40000410000 */
.L_x_47097:
[----:B------:R-:W-:Y:S01]  /*209f0*/  FADD.FTZ R128, RZ, R8 ;  /* 0x00000008ff807221 */ /* 0x000fe20000010000 */
[----:B------:R-:W-:Y:S01]  /*20a00*/  SEL R129, RZ, 0x100, !P2 ;  /* 0x00000100ff817807 */ /* 0x000fe20005000000 */
[----:B------:R-:W-:Y:S01]  /*20a10*/  IMAD.WIDE.U32 R78, R161, 0x10, R78 ;  /* 0x00000010a14e7825 */ /* 0x000fe200078e004e */
[----:B------:R-:W-:-:S03]  /*20a20*/  UMOV UR4, 0xffffffff ;  /* 0xffffffff00047882 */ /* 0x000fc60000000000 */
[----:B------:R-:W-:Y:S01]  /*20a30*/  FADD.FTZ R127, R128, R9 ;  /* 0x00000009807f7221 */ /* 0x000fe20000010000 */
[----:B------:R-:W-:Y:S01]  /*20a40*/  IMAD.WIDE.U32 R80, R161, 0x4, R80 ;  /* 0x00000004a1507825 */ /* 0x000fe200078e0050 */
        /* <DEDUP_REMOVED lines=39> */
[----:B------:R-:W-:-:S03]  /*20cc0*/  SEL R127, RZ, 0x1000000, !P4 ;  /* 0x01000000ff7f7807 */ /* 0x000fc60006000000 */
[----:B------:R-:W-:Y:S01]  /*20cd0*/  FADD.FTZ R131, R130, R47 ;  /* 0x0000002f82837221 */ /* 0x000fe20000010000 */
[----:B------:R-:W-:Y:S02]  /*20ce0*/  SEL R130, RZ, 0x1, !P0 ;  /* 0x00000001ff827807 */ /* 0x000fe40004000000 */
[----:B------:R-:W-:Y:S01]  /*20cf0*/  IADD3 R127, PT, PT, R129, R127, R128 ;  /* 0x0000007f817f7210 */ /* 0x000fe20007ffe080 */
[----:B------:R-:W-:Y:S01]  /*20d00*/  FADD.FTZ R132, R131, R48 ;  /* 0x0000003083847221 */ /* 0x000fe20000010000 */
[----:B------:R-:W-:-:S03]  /*20d10*/  LOP3.LUT P0, RZ, R138, 0x1f, RZ, 0xc0, !PT ;  /* 0x0000001f8aff7812 */ /* 0x000fc6000780c0ff */
[----:B------:R-:W-:Y:S02]  /*20d20*/  IMAD.IADD R127, R127, 0x1, R130 ;  /* 0x000000017f7f7824 */ /* 0x000fe400078e0282 */
[----:B------:R-:W-:-:S04]  /*20d30*/  FADD.FTZ R129, R132, R49 ;  /* 0x0000003184817221 */ /* 0x000fc80000010000 */
[----:B------:R-:W-:Y:S01]  /*20d40*/  FADD.FTZ R128, R129, R50 ;  /* 0x0000003281807221 */ /* 0x000fe20000010000 */
[----:B------:R0:W-:Y:S03]  /*20d50*/  STG.E desc[UR8][R80.64], R127 ;  /* 0x0000007f50007986 */ /* 0x0001e6000c101908 */
        /* <DEDUP_REMOVED lines=123> */
.L_x_47131:
[----:B------:R-:W-:Y:S01]  /*21510*/  FMUL.FTZ R78, R79, R79 ;  /* 0x0000004f4f4e7220 */ /* 0x000fe20000410000 */
[----:B------:R-:W-:Y:S01]  /*21520*/  ISETP.NE.AND P2, PT, RZ, UR13, PT ;  /* 0x0000000dff007c0c */ /* 0x000fe2000bf45270 */
[----:B-1----:R-:W-:Y:S01]  /*21530*/  FADD.FTZ R81, R130, R129 ;  /* 0x0000008182517221 */ /* 0x002fe20000010000 */
[--C-:B------:R-:W-:Y:S02]  /*21540*/  HADD2.F32 R210, -RZ, R97.reuse.H0_H0 ;  /* 0x20000061ffd27230 */ /* 0x100fe40000004100 */
        /* <DEDUP_REMOVED lines=9> */
[C---:B0-----:R-:W-:Y:S01]  /*215e0*/  FADD.FTZ R130, -R202.reuse, R11 ;  /* 0x0000000bca827221 */ /* 0x041fe20000010100 */
[----:B------:R-:W0:Y:S01]  /*215f0*/  @!P0 LDC.64 R8, c[0x0][0x3c0] ;  /* 0x0000f000ff088b82 */ /* 0x000e220000000a00 */
[C---:B------:R-:W-:Y:S01]  /*21600*/  FADD.FTZ R138, -R202.reuse, R15 ;  /* 0x0000000fca8a7221 */ /* 0x040fe20000010100 */
[C---:B------:R-:W-:Y:S01]  /*21610*/  FADD.FTZ R168, -R202.reuse, R18 ;  /* 0x00000012caa87221 */ /* 0x040fe20000010100 */
[----:B------:R-:W1:Y:S01]  /*21620*/  MUFU.RSQ R15, R81 ;  /* 0x00000051000f7308 */ /* 0x000e620000001400 */
        /* <DEDUP_REMOVED lines=17> */
[----:B------:R-:W-:Y:S01]  /*21740*/  FADD.FTZ R172, -R202, R38 ;  /* 0x00000026caac7221 */ /* 0x000fe20000010100 */
[----:B------:R-:W-:-:S02]  /*21750*/  HADD2.F32 R19, -RZ, R171.H0_H0 ;  /* 0x200000abff137230 */ /* 0x000fc40000004100 */
[----:B------:R-:W-:Y:S01]  /*21760*/  FADD.FTZ R14, -R202, R14 ;  /* 0x0000000eca0e7221 */ /* 0x000fe20000010100 */
[----:B0-----:R-:W-:-:S04]  /*21770*/  @!P0 IMAD.WIDE R8, R83, 0x4, R8 ;  /* 0x0000000453088825 */ /* 0x001fc800078e0208 */
        /* <DEDUP_REMOVED lines=26> */
[C---:B-1----:R-:W-:Y:S01]  /*21920*/  FMUL.FTZ R10, R15.reuse, R80 ;  /* 0x000000500f0a7220 */ /* 0x042fe20000410000 */
[----:B------:R-:W-:Y:S01]  /*21930*/  FADD.FTZ R202, -R202, R55 ;  /* 0x00000037caca7221 */ /* 0x000fe20000010100 */
        /* <DEDUP_REMOVED lines=52> */
[----:B------:R-:W-:-:S02]  /*21c80*/  HADD2.F32 R16, -RZ, R96.H1_H1 ;  /* 0x30000060ff107230 */ /* 0x000fc40000004100 */
[----:B------:R-:W-:Y:S01]  /*21c90*/  FFMA.FTZ R8, R11, R29, R212 ;  /* 0x0000001d0b087223 */ /* 0x000fe200000100d4 */
[----:B------:R-:W-:Y:S02]  /*21ca0*/  HADD2.F32 R18, -RZ, R171.H1_H1 ;  /* 0x300000abff127230 */ /* 0x000fe40000004100 */
[----:B------:R-:W-:Y:S02]  /*21cb0*/  HADD2.F32 R17, -RZ, R95.H1_H1 ;  /* 0x3000005fff117230 */ /* 0x000fe40000004100 */
[----:B------:R-:W-:Y:S02]  /*21cc0*/  HADD2.F32 R28, -RZ, R96.H0_H0 ;  /* 0x20000060ff1c7230 */ /* 0x000fe40000004100 */
[----:B------:R-:W-:Y:S01]  /*21cd0*/  FFMA.FTZ R11, R31, R16, R18 ;  /* 0x000000101f0b7223 */ /* 0x000fe20000010012 */
[----:B------:R-:W-:Y:S02]  /*21ce0*/  HADD2.F32 R30, -RZ, R74.H0_H0 ;  /* 0x2000004aff1e7230 */ /* 0x000fe40000004100 */
[----:B0-----:R-:W-:-:S02]  /*21cf0*/  HADD2.F32 R15, -RZ, R75.H0_H0 ;  /* 0x2000004bff0f7230 */ /* 0x001fc40000004100 */
[----:B------:R-:W-:Y:S02]  /*21d00*/  HADD2.F32 R32, -RZ, R95.H0_H0 ;  /* 0x2000005fff207230 */ /* 0x000fe40000004100 */
[----:B------:R-:W-:Y:S01]  /*21d10*/  FFMA.FTZ R12, R33, R28, R30 ;  /* 0x0000001c210c7223 */ /* 0x000fe2000001001e */
[--C-:B------:R-:W-:Y:S02]  /*21d20*/  HADD2.F32 R34, -RZ, R173.reuse.H0_H0 ;  /* 0x200000adff227230 */ /* 0x100fe40000004100 */
[----:B------:R-:W-:Y:S01]  /*21d30*/  FFMA.FTZ R14, R14, R17, R15 ;  /* 0x000000110e0e7223 */ /* 0x000fe2000001000f */
[----:B------:R-:W-:Y:S02]  /*21d40*/  HADD2.F32 R38, -RZ, R94.H1_H1 ;  /* 0x3000005eff267230 */ /* 0x000fe40000004100 */
[----:B------:R-:W-:Y:S02]  /*21d50*/  HADD2.F32 R40, -RZ, R173.H1_H1 ;  /* 0x300000adff287230 */ /* 0x000fe40000004100 */
[----:B------:R-:W-:Y:S01]  /*21d60*/  FFMA.FTZ R13, R35, R32, R34 ;  /* 0x00000020230d7223 */ /* 0x000fe20000010022 */
[----:B---3--:R-:W-:-:S04]  /*21d70*/  IMAD.WIDE.U32 R16, R125, 0x10, R36 ;  /* 0x000000107d107825 */ /* 0x008fc800078e0024 */
[----:B------:R-:W-:Y:S01]  /*21d80*/  FFMA.FTZ R15, R39, R38, R40 ;  /* 0x00000026270f7223 */ /* 0x000fe20000010028 */
[--C-:B------:R-:W-:Y:S01]  /*21d90*/  IMAD.WIDE.U32 R18, R137, 0x10, R36.reuse ;  /* 0x0000001089127825 */ /* 0x100fe200078e0024 */
[----:B------:R0:W-:Y:S03]  /*21da0*/  STG.E.128 desc[UR8][R16.64], R8 ;  /* 0x0000000810007986 */ /* 0x0001e6000c101d08 */
[----:B------:R-:W-:Y:S01]  /*21db0*/  IMAD.WIDE.U32 R42, R147, 0x10, R36 ;  /* 0x00000010932a7825 */ /* 0x000fe200078e0024 */
[----:B------:R1:W-:Y:S03]  /*21dc0*/  STG.E.128 desc[UR8][R18.64], R12 ;  /* 0x0000000c12007986 */ /* 0x0003e6000c101d08 */
[----:B------:R-:W-:Y:S02]  /*21dd0*/  HADD2.F32 R147, -RZ, R92.H0_H0 ;  /* 0x2000005cff937230 */ /* 0x000fe40000004100 */
[----:B------:R-:W-:-:S02]  /*21de0*/  HADD2.F32 R125, -RZ, R94.H0_H0 ;  /* 0x2000005eff7d7230 */ /* 0x000fc40000004100 */
[----:B------:R-:W-:Y:S02]  /*21df0*/  HADD2.F32 R137, -RZ, R72.H0_H0 ;  /* 0x20000048ff897230 */ /* 0x000fe40000004100 */
[----:B------:R-:W-:-:S04]  /*21e00*/  IMAD.WIDE.U32 R38, R139, 0x10, R36 ;  /* 0x000000108b267825 */ /* 0x000fc800078e0024 */
[----:B------:R-:W-:-:S04]  /*21e10*/  IMAD.WIDE.U32 R40, R145, 0x10, R36 ;  /* 0x0000001091287825 */ /* 0x000fc800078e0024 */
[----:B0-----:R-:W-:Y:S01]  /*21e20*/  FFMA.FTZ R8, R170, R125, R137 ;  /* 0x0000007daa087223 */ /* 0x001fe20000010089 */
[----:B------:R-:W-:Y:S02]  /*21e30*/  HADD2.F32 R17, -RZ, R70.H0_H0 ;  /* 0x20000046ff117230 */ /* 0x000fe40000004100 */
[----:B-1----:R-:W-:Y:S02]  /*21e40*/  HADD2.F32 R14, -RZ, R91.H0_H0 ;  /* 0x2000005bff0e7230 */ /* 0x002fe40000004100 */
[--C-:B------:R-:W-:Y:S02]  /*21e50*/  HADD2.F32 R16, -RZ, R177.reuse.H0_H0 ;  /* 0x200000b1ff107230 */ /* 0x100fe40000004100 */
[----:B------:R-:W-:Y:S01]  /*21e60*/  FFMA.FTZ R12, R166, R147, R17 ;  /* 0x00000093a60c7223 */ /* 0x000fe20000010011 */
[----:B------:R-:W-:Y:S02]  /*21e70*/  HADD2.F32 R15, -RZ, R90.H1_H1 ;  /* 0x3000005aff0f7230 */ /* 0x000fe40000004100 */
[----:B------:R-:W-:-:S02]  /*21e80*/  HADD2.F32 R17, -RZ, R177.H1_H1 ;  /* 0x300000b1ff117230 */ /* 0x000fc40000004100 */
[----:B------:R-:W-:Y:S01]  /*21e90*/  FFMA.FTZ R13, R165, R14, R16 ;  /* 0x0000000ea50d7223 */ /* 0x000fe20000010010 */
[----:B------:R-:W-:Y:S02]  /*21ea0*/  HADD2.F32 R139, -RZ, R93.H1_H1 ;  /* 0x3000005dff8b7230 */ /* 0x000fe40000004100 */
[----:B------:R-:W-:Y:S02]  /*21eb0*/  HADD2.F32 R145, -RZ, R73.H0_H0 ;  /* 0x20000049ff917230 */ /* 0x000fe40000004100 */
        /* <DEDUP_REMOVED lines=8> */
[--C-:B------:R-:W-:Y:S02]  /*21f40*/  HADD2.F32 R174, -RZ, R175.reuse.H0_H0 ;  /* 0x200000afffae7230 */ /* 0x100fe40000004100 */
        /* <DEDUP_REMOVED lines=8> */
[----:B------:R-:W-:Y:S02]  /*21fd0*/  HADD2.F32 R140, -RZ, R69.H0_H0 ;  /* 0x20000045ff8c7230 */ /* 0x000fe40000004100 */
[----:B------:R-:W-:Y:S01]  /*21fe0*/  FFMA.FTZ R16, R141, R168, R170 ;  /* 0x000000a88d107223 */ /* 0x000fe200000100aa */
[----:B------:R-:W-:Y:S01]  /*21ff0*/  HADD2.F32 R19, -RZ, R122.H1_H1 ;  /* 0x3000007aff137230 */ /* 0x000fe20000004100 */
[----:B------:R-:W-:Y:S01]  /*22000*/  STG.E.128 desc[UR8][R38.64], R8 ;  /* 0x0000000826007986 */ /* 0x000fe2000c101d08 */
[----:B------:R-:W-:-:S02]  /*22010*/  HADD2.F32 R125, -RZ, R179.H1_H1 ;  /* 0x300000b3ff7d7230 */ /* 0x000fc40000004100 */
[----:B------:R-:W-:Y:S01]  /*22020*/  FFMA.FTZ R18, R135, R18, R140 ;  /* 0x0000001287127223 */ /* 0x000fe2000001008c */
[----:B------:R-:W-:Y:S01]  /*22030*/  HADD2.F32 R137, -RZ, R123.H0_H0 ;  /* 0x2000007bff897230 */ /* 0x000fe20000004100 */
[----:B------:R0:W-:Y:S01]  /*22040*/  STG.E.128 desc[UR8][R40.64], R12 ;  /* 0x0000000c28007986 */ /* 0x0001e2000c101d08 */
        /* <DEDUP_REMOVED lines=21> */
[----:B------:R-:W-:Y:S02]  /*221a0*/  HADD2.F32 R168, -RZ, R146.H1_H1 ;  /* 0x30000092ffa87230 */ /* 0x000fe40000004100 */
[----:B------:R-:W-:-:S02]  /*221b0*/  HADD2.F32 R170, -RZ, R183.H1_H1 ;  /* 0x300000b7ffaa7230 */ /* 0x000fc40000004100 */
[----:B------:R-:W-:Y:S01]  /*221c0*/  FFMA.FTZ R26, R26, R137, R139 ;  /* 0x000000891a1a7223 */ /* 0x000fe2000001008b */
[----:B0-----:R-:W-:Y:S02]  /*221d0*/  HADD2.F32 R12, -RZ, R152.H0_H0 ;  /* 0x20000098ff0c7230 */ /* 0x001fe40000004100 */
[----:B------:R-:W-:Y:S02]  /*221e0*/  HADD2.F32 R14, -RZ, R60.H0_H0 ;  /* 0x2000003cff0e7230 */ /* 0x000fe40000004100 */
[----:B------:R-:W-:Y:S01]  /*221f0*/  FFMA.FTZ R27, R27, R168, R170 ;  /* 0x000000a81b1b7223 */ /* 0x000fe200000100aa */
[----:B------:R-:W-:-:S04]  /*22200*/  IMAD.WIDE.U32 R44, R149, 0x10, R36 ;  /* 0x00000010952c7825 */ /* 0x000fc800078e0024 */
[----:B------:R-:W-:Y:S01]  /*22210*/  FFMA.FTZ R12, R131, R12, R14 ;  /* 0x0000000c830c7223 */ /* 0x000fe2000001000e */
[----:B------:R-:W-:Y:S01]  /*22220*/  IMAD.WIDE.U32 R46, R151, 0x10, R36 ;  /* 0x00000010972e7825 */ /* 0x000fe200078e0024 */
[----:B------:R0:W-:Y:S03]  /*22230*/  STG.E.128 desc[UR8][R44.64], R20 ;  /* 0x000000142c007986 */ /* 0x0001e6000c101d08 */
[----:B------:R-:W-:Y:S01]  /*22240*/  HADD2.F32 R11, -RZ, R150.H1_H1 ;  /* 0x30000096ff0b7230 */ /* 0x000fe20000004100 */
[----:B------:R2:W-:Y:S01]  /*22250*/  STG.E.128 desc[UR8][R46.64], R24 ;  /* 0x000000182e007986 */ /* 0x0005e2000c101d08 */
[----:B------:R-:W-:Y:S02]  /*22260*/  HADD2.F32 R13, -RZ, R185.H1_H1 ;  /* 0x300000b9ff0d7230 */ /* 0x000fe40000004100 */
[----:B------:R-:W-:Y:S02]  /*22270*/  HADD2.F32 R14, -RZ, R154.H0_H0 ;  /* 0x2000009aff0e7230 */ /* 0x000fe40000004100 */
[----:B-1----:R-:W-:-:S02]  /*22280*/  HADD2.F32 R16, -RZ, R187.H0_H0 ;  /* 0x200000bbff107230 */ /* 0x002fc40000004100 */
[----:B------:R-:W-:Y:S01]  /*22290*/  FFMA.FTZ R11, R130, R11, R13 ;  /* 0x0000000b820b7223 */ /* 0x000fe2000001000d */
[----:B------:R-:W-:Y:S02]  /*222a0*/  HADD2.F32 R15, -RZ, R152.H1_H1 ;  /* 0x30000098ff0f7230 */ /* 0x000fe40000004100 */
[----:B------:R-:W-:Y:S02]  /*222b0*/  HADD2.F32 R17, -RZ, R61.H0_H0 ;  /* 0x2000003dff117230 */ /* 0x000fe40000004100 */
[----:B------:R-:W-:Y:S01]  /*222c0*/  FFMA.FTZ R13, R129, R14, R16 ;  /* 0x0000000e810d7223 */ /* 0x000fe20000010010 */
[----:B------:R-:W-:Y:S02]  /*222d0*/  HADD2.F32 R18, -RZ, R154.H1_H1 ;  /* 0x3000009aff127230 */ /* 0x000fe40000004100 */
[----:B------:R-:W-:Y:S02]  /*222e0*/  HADD2.F32 R38, -RZ, R57.H0_H0 ;  /* 0x20000039ff267230 */ /* 0x000fe40000004100 */
[----:B------:R-:W-:Y:S01]  /*222f0*/  FFMA.FTZ R14, R128, R15, R17 ;  /* 0x0000000f800e7223 */ /* 0x000fe20000010011 */
[----:B0-----:R-:W-:-:S02]  /*22300*/  HADD2.F32 R20, -RZ, R187.H1_H1 ;  /* 0x300000bbff147230 */ /* 0x001fc40000004100 */
[----:B------:R-:W-:Y:S02]  /*22310*/  HADD2.F32 R22, -RZ, R156.H0_H0 ;  /* 0x2000009cff167230 */ /* 0x000fe40000004100 */
[----:B--2---:R-:W-:Y:S02]  /*22320*/  HADD2.F32 R24, -RZ, R58.H0_H0 ;  /* 0x2000003aff187230 */ /* 0x004fe40000004100 */
[----:B------:R-:W-:Y:S01]  /*22330*/  FFMA.FTZ R15, R127, R18, R20 ;  /* 0x000000127f0f7223 */ /* 0x000fe20000010014 */
[----:B------:R-:W-:Y:S02]  /*22340*/  HADD2.F32 R18, -RZ, R156.H1_H1 ;  /* 0x3000009cff127230 */ /* 0x000fe40000004100 */
        /* <DEDUP_REMOVED lines=12> */
[----:B------:R-:W-:-:S02]  /*22410*/  HADD2.F32 R25, -RZ, R191.H0_H0 ;  /* 0x200000bfff197230 */ /* 0x000fc40000004100 */
[----:B------:R-:W-:Y:S01]  /*22420*/  FFMA.FTZ R17, R80, R19, R21 ;  /* 0x0000001350117223 */ /* 0x000fe20000010015 */
[----:B------:R-:W-:Y:S02]  /*22430*/  HADD2.F32 R19, -RZ, R158.H1_H1 ;  /* 0x3000009eff137230 */ /* 0x000fe40000004100 */
[----:B------:R-:W-:Y:S02]  /*22440*/  HADD2.F32 R21, -RZ, R189.H1_H1 ;  /* 0x300000bdff157230 */ /* 0x000fe40000004100 */
[----:B------:R-:W-:Y:S02]  /*22450*/  HADD2.F32 R138, -RZ, R148.H0_H0 ;  /* 0x20000094ff8a7230 */ /* 0x000fe40000004100 */
[----:B------:R-:W-:Y:S02]  /*22460*/  HADD2.F32 R140, -RZ, R62.H0_H0 ;  /* 0x2000003eff8c7230 */ /* 0x000fe40000004100 */
        /* <DEDUP_REMOVED lines=11> */
[----:B------:R-:W-:Y:S01]  /*22520*/  HADD2.F32 R24, -RZ, R163.H0_H0 ;  /* 0x200000a3ff187230 */ /* 0x000fe20000004100 */
[----:B0-----:R-:W-:Y:S01]  /*22530*/  LEA R83, R38, R83, 0x2 ;  /* 0x0000005326537211 */ /* 0x001fe200078e10ff */
[----:B------:R-:W-:Y:S02]  /*22540*/  HADD2.F32 R26, -RZ, R2.H0_H0 ;  /* 0x20000002ff1a7230 */ /* 0x000fe40000004100 */
[----:B------:R-:W-:Y:S01]  /*22550*/  FFMA.FTZ R23, R52, R23, R25 ;  /* 0x0000001734177223 */ /* 0x000fe20000010019 */
[----:B------:R-:W-:Y:S01]  /*22560*/  HADD2.F32 R27, -RZ, R164.H0_H0 ;  /* 0x200000a4ff1b7230 */ /* 0x000fe20000004100 */
[----:B------:R-:W-:Y:S01]  /*22570*/  ISETP.GE.AND P0, PT, R83, R39, PT ;  /* 0x000000275300720c */ /* 0x000fe20003f06270 */
        /* <DEDUP_REMOVED lines=20> */
[----:B------:R-:W-:Y:S05]  /*226c0*/  BSYNC B0 ;  /* 0x0000000000007941 */ /* 0x000fea0003800000 */
.L_x_46614:
[----:B------:R-:W-:Y:S05]  /*226d0*/  EXIT ;  /* 0x000000000000794d */ /* 0x000fea0003800000 */
.L_x_47118:
        /* <DEDUP_REMOVED lines=8> */
.L_x_47121:
[----:B------:R-:W-:Y:S05]  /*22760*/  BSYNC B1 ;  /* 0x0000000000017941 */ /* 0x000fea0003800000 */
.L_x_47120:
        /* <DEDUP_REMOVED lines=10> */
.L_x_47122:
[----:B------:R-:W-:Y:S01]  /*22810*/  HFMA2 R133, -RZ, RZ, 0, 2.384185791015625e-07 ;  /* 0x00000004ff857431 */ /* 0x000fe200000001ff */
[----:B------:R-:W-:-:S05]  /*22820*/  MOV R78, R132 ;  /* 0x00000084004e7202 */ /* 0x000fca0000000f00 */
[----:B------:R-:W-:-:S04]  /*22830*/  FADD.FTZ R127, R81, R78 ;  /* 0x0000004e517f7221 */ /* 0x000fc80000010000 */
[----:B------:R-:W-:-:S07]  /*22840*/  IMAD.MOV.U32 R134, RZ, RZ, R127 ;  /* 0x000000ffff867224 */ /* 0x000fce00078e007f */
[----:B------:R-:W-:Y:S05]  /*22850*/  WARPSYNC.COLLECTIVE R131, `(.L_x_47123) ;  /* 0x0000000083087348 */ /* 0x000fea0003c00000 */
[----:B------:R0:W1:Y:S02]  /*22860*/  SHFL.BFLY P2, R132, R134, R133, R138 ;  /* 0x0c00008586847389 */ /* 0x000064000004008a */
[----:B01----:R-:W-:Y:S05]  /*22870*/  ENDCOLLECTIVE ;  /* 0x000000000000791b */ /* 0x003fea0003800000 */
.L_x_47123:
[----:B------:R-:W-:Y:S02]  /*22880*/  IMAD.MOV.U32 R133, RZ, RZ, 0x8 ;  /* 0x00000008ff857424 */ /* 0x000fe400078e00ff */
[----:B------:R-:W-:-:S04]  /*22890*/  IMAD.MOV.U32 R78, RZ, RZ, R132 ;  /* 0x000000ffff4e7224 */ /* 0x000fc800078e0084 */
[----:B------:R-:W-:-:S05]  /*228a0*/  FADD.FTZ R129, R127, R78 ;  /* 0x0000004e7f817221 */ /* 0x000fca0000010000 */
[----:B------:R-:W-:-:S07]  /*228b0*/  MOV R134, R129 ;  /* 0x0000008100867202 */ /* 0x000fce0000000f00 */
[----:B------:R-:W-:Y:S05]  /*228c0*/  WARPSYNC.COLLECTIVE R131, `(.L_x_47124) ;  /* 0x0000000083087348 */ /* 0x000fea0003c00000 */
[----:B------:R0:W1:Y:S02]  /*228d0*/  SHFL.BFLY P2, R132, R134, R133, R138 ;  /* 0x0c00008586847389 */ /* 0x000064000004008a */
[----:B01----:R-:W-:Y:S05]  /*228e0*/  ENDCOLLECTIVE ;  /* 0x000000000000791b */ /* 0x003fea0003800000 */
.L_x_47124:
[----:B------:R-:W-:Y:S01]  /*228f0*/  HFMA2 R133, -RZ, RZ, 0, 9.5367431640625e-07 ;  /* 0x00000010ff857431 */ /* 0x000fe200000001ff */
[----:B------:R-:W-:-:S05]  /*22900*/  MOV R78, R132 ;  /* 0x00000084004e7202 */ /* 0x000fca0000000f00 */
[----:B------:R-:W-:-:S04]  /*22910*/  FADD.FTZ R130, R129, R78 ;  /* 0x0000004e81827221 */ /* 0x000fc80000010000 */
[----:B------:R-:W-:-:S07]  /*22920*/  IMAD.MOV.U32 R134, RZ, RZ, R130 ;  /* 0x000000ffff867224 */ /* 0x000fce00078e0082 */
[----:B------:R-:W-:Y:S05]  /*22930*/  WARPSYNC.COLLECTIVE R131, `(.L_x_47125) ;  /* 0x0000000083087348 */ /* 0x000fea0003c00000 */
[----:B------:R0:W1:Y:S02]  /*22940*/  SHFL.BFLY P2, R132, R134, R133, R138 ;  /* 0x0c00008586847389 */ /* 0x000064000004008a */
[----:B01----:R-:W-:Y:S05]  /*22950*/  ENDCOLLECTIVE ;  /* 0x000000000000791b */ /* 0x003fea0003800000 */
.L_x_47125:
[----:B------:R-:W-:Y:S02]  /*22960*/  IMAD.MOV.U32 R133, RZ, RZ, 0x1 ;  /* 0x00000001ff857424 */ /* 0x000fe400078e00ff */
[----:B------:R-:W-:-:S04]  /*22970*/  IMAD.MOV.U32 R79, RZ, RZ, R132 ;  /* 0x000000ffff4f7224 */ /* 0x000fc800078e0084 */
        /* <DEDUP_REMOVED lines=102> */
.L_x_47126:
[----:B------:R-:W-:Y:S01]  /*22fe0*/  HFMA2 R133, -RZ, RZ, 0, 1.1920928955078125e-07 ;  /* 0x00000002ff857431 */ /* 0x000fe200000001ff */
[----:B------:R-:W-:-:S05]  /*22ff0*/  MOV R81, R132 ;  /* 0x0000008400517202 */ /* 0x000fca0000000f00 */
[----:B------:R-:W-:-:S04]  /*23000*/  FADD.FTZ R81, R78, R81 ;  /* 0x000000514e517221 */ /* 0x000fc80000010000 */
[----:B------:R-:W-:-:S07]  /*23010*/  IMAD.MOV.U32 R134, RZ, RZ, R81 ;  /* 0x000000ffff867224 */ /* 0x000fce00078e0051 */
[----:B------:R-:W-:Y:S05]  /*23020*/  WARPSYNC.COLLECTIVE R131, `(.L_x_47127) ;  /* 0x0000000083087348 */ /* 0x000fea0003c00000 */
[----:B------:R0:W1:Y:S02]  /*23030*/  SHFL.BFLY P2, R132, R134, R133, R138 ;  /* 0x0c00008586847389 */ /* 0x000064000004008a */
[----:B01----:R-:W-:Y:S05]  /*23040*/  ENDCOLLECTIVE ;  /* 0x000000000000791b */ /* 0x003fea0003800000 */
.L_x_47127:
[----:B------:R-:W-:Y:S02]  /*23050*/  IMAD.MOV.U32 R133, RZ, RZ, 0x4 ;  /* 0x00000004ff857424 */ /* 0x000fe400078e00ff */
[----:B------:R-:W-:-:S04]  /*23060*/  IMAD.MOV.U32 R128, RZ, RZ, R132 ;  /* 0x000000ffff807224 */ /* 0x000fc800078e0084 */
[----:B------:R-:W-:-:S05]  /*23070*/  FADD.FTZ R128, R81, R128 ;  /* 0x0000008051807221 */ /* 0x000fca0000010000 */
[----:B------:R-:W-:-:S07]  /*23080*/  MOV R134, R128 ;  /* 0x0000008000867202 */ /* 0x000fce0000000f00 */
[----:B------:R-:W-:Y:S05]  /*23090*/  WARPSYNC.COLLECTIVE R131, `(.L_x_47128) ;  /* 0x0000000083087348 */ /* 0x000fea0003c00000 */
[----:B------:R0:W1:Y:S02]  /*230a0*/  SHFL.BFLY P2, R132, R134, R133, R138 ;  /* 0x0c00008586847389 */ /* 0x000064000004008a */
[----:B01----:R-:W-:Y:S05]  /*230b0*/  ENDCOLLECTIVE ;  /* 0x000000000000791b */ /* 0x003fea0003800000 */
.L_x_47128:
[----:B------:R-:W-:Y:S01]  /*230c0*/  HFMA2 R133, -RZ, RZ, 0, 4.76837158203125e-07 ;  /* 0x00000008ff857431 */ /* 0x000fe200000001ff */
[----:B------:R-:W-:-:S05]  /*230d0*/  MOV R127, R132 ;  /* 0x00000084007f7202 */ /* 0x000fca0000000f00 */
[----:B------:R-:W-:-:S04]  /*230e0*/  FADD.FTZ R127, R128, R127 ;  /* 0x0000007f807f7221 */ /* 0x000fc80000010000 */
[----:B------:R-:W-:-:S07]  /*230f0*/  IMAD.MOV.U32 R134, RZ, RZ, R127 ;  /* 0x000000ffff867224 */ /* 0x000fce00078e007f */
[----:B------:R-:W-:Y:S05]  /*23100*/  WARPSYNC.COLLECTIVE R131, `(.L_x_47129) ;  /* 0x0000000083087348 */ /* 0x000fea0003c00000 */
[----:B------:R0:W1:Y:S02]  /*23110*/  SHFL.BFLY P2, R132, R134, R133, R138 ;  /* 0x0c00008586847389 */ /* 0x000064000004008a */
[----:B01----:R-:W-:Y:S05]  /*23120*/  ENDCOLLECTIVE ;  /* 0x000000000000791b */ /* 0x003fea0003800000 */
.L_x_47129:
[----:B------:R-:W-:Y:S02]  /*23130*/  IMAD.MOV.U32 R133, RZ, RZ, 0x10 ;  /* 0x00000010ff857424 */ /* 0x000fe400078e00ff */
[----:B------:R-:W-:-:S04]  /*23140*/  IMAD.MOV.U32 R130, RZ, RZ, R132 ;  /* 0x000000ffff827224 */ /* 0x000fc800078e0084 */
[----:B------:R-:W-:-:S05]  /*23150*/  FADD.FTZ R130, R127, R130 ;  /* 0x000000827f827221 */ /* 0x000fca0000010000 */
[----:B------:R-:W-:-:S07]  /*23160*/  MOV R134, R130 ;  /* 0x0000008200867202 */ /* 0x000fce0000000f00 */
[----:B------:R-:W-:Y:S05]  /*23170*/  WARPSYNC.COLLECTIVE R131, `(.L_x_47130) ;  /* 0x0000000083087348 */ /* 0x000fea0003c00000 */
[----:B------:R0:W1:Y:S02]  /*23180*/  SHFL.BFLY P2, R132, R134, R133, R138 ;  /* 0x0c00008586847389 */ /* 0x000064000004008a */
[----:B01----:R-:W-:Y:S05]  /*23190*/  ENDCOLLECTIVE ;  /* 0x000000000000791b */ /* 0x003fea0003800000 */
.L_x_47130:
[----:B------:R-:W-:Y:S01]  /*231a0*/  MOV R129, R132 ;  /* 0x0000008400817202 */ /* 0x000fe20000000f00 */
[----:B------:R-:W-:Y:S06]  /*231b0*/  BRA `(.L_x_47131) ;  /* 0xffffffe000d47947 */ /* 0x000fec000383ffff */
.L_x_47132:
        /* <DEDUP_REMOVED lines=12> */
.L_x_54469:


//--------------------- .text._ZN10layer_norm13ln_fwd_kernelINS_13Kernel_traitsI6__halfffffjLj1536ELj1ELj4ELj1ELj16ENS_18Kernel_traits_baseILj1536ES2_ffffjLj128EEEEELb1ELb1ELb1ELb0EEEvNS_9FwdParamsE --------------------------
	.section	.text._ZN10layer_norm13ln_fwd_kernelINS_13Kernel_traitsI6__halfffffjLj1536ELj1ELj4ELj1ELj16ENS_18Kernel_traits_baseILj1536ES2_ffffjLj128EEEEELb1ELb1ELb1ELb0EEEvNS_9FwdParamsE,"ax",@progbits
	.align	128
        .global         _ZN10layer_norm13ln_fwd_kernelINS_13Kernel_traitsI6__halfffffjLj1536ELj1ELj4ELj1ELj16ENS_18Kernel_traits_baseILj1536ES2_ffffjLj128EEEEELb1ELb1ELb1ELb0EEEvNS_9FwdParamsE
        .type           _ZN10layer_norm13ln_fwd_kernelINS_13Kernel_traitsI6__halfffffjLj1536ELj1ELj4ELj1ELj16ENS_18Kernel_traits_baseILj1536ES2_ffffjLj128EEEEELb1ELb1ELb1ELb0EEEvNS_9FwdParamsE,@function
        .size           _ZN10layer_norm13ln_fwd_kernelINS_13Kernel_traitsI6__halfffffjLj1536ELj1ELj4ELj1ELj16ENS_18Kernel_traits_baseILj1536ES2_ffffjLj128EEEEELb1ELb1ELb1ELb0EEEvNS_9FwdParamsE,(.L_x_54470 - _ZN10layer_norm13ln_fwd_kernelINS_13Kernel_traitsI6__halfffffjLj1536ELj1ELj4ELj1ELj16ENS_18Kernel_traits_baseILj1536ES2_ffffjLj128EEEEELb1ELb1ELb1ELb0EEEvNS_9FwdParamsE)
        .other          _ZN10layer_norm13ln_fwd_kernelINS_13Kernel_traitsI6__halfffffjLj1536ELj1ELj4ELj1ELj16ENS_18Kernel_traits_baseILj1536ES2_ffffjLj128EEEEELb1ELb1ELb1ELb0EEEvNS_9FwdParamsE,@"STO_CUDA_ENTRY STV_DEFAULT"
_ZN10layer_norm13ln_fwd_kernelINS_13Kernel_traitsI6__halfffffjLj1536ELj1ELj4ELj1ELj16ENS_18Kernel_traits_baseILj1536ES2_ffffjLj128EEEEELb1ELb1ELb1ELb0EEEvNS_9FwdParamsE:
.text._ZN10layer_norm13ln_fwd_kernelINS_13Kernel_traitsI6__halfffffjLj1536ELj1ELj4ELj1ELj16ENS_18Kernel_traits_baseILj1536ES2_ffffjLj128EEEEELb1ELb1ELb1ELb0EEEvNS_9FwdParamsE:
[----:B------:R-:W-:Y:S01]  /*0000*/  LDC R1, c[0x0][0x37c] ;  /* 0x0000df00ff017b82 */ /* 0x000fe20000000800 */
[----:B------:R-:W0:Y:S01]  /*0010*/  LDCU.U8 UR4, c[0x0][0x464] ;  /* 0x00008c80ff0477ac */ /* 0x000e220008000000 */
[----:B------:R-:W1:Y:S01]  /*0020*/  LDCU.64 UR6, c[0x0][0x450] ;  /* 0x00008a00ff0677ac */ /* 0x000e620008000a00 */
[----:B------:R-:W2:Y:S05]  /*0030*/  LDCU.64 UR8, c[0x0][0x358] ;  /* 0x00006b00ff0877ac */ /* 0x000eaa0008000a00 */
[----:B------:R-:W3:Y:S08]  /*0040*/  LDC R108, c[0x0][0x458] ;  /* 0x00011600ff6c7b82 */ /* 0x000ef00000000800 */
[----:B------:R-:W3:Y:S01]  /*0050*/  LDC R109, c[0x0][0x45c] ;  /* 0x00011700ff6d7b82 */ /* 0x000ee20000000800 */
[----:B0-----:R-:W-:Y:S01]  /*0060*/  ISETP.NE.AND P0, PT, RZ, UR4, PT ;  /* 0x00000004ff007c0c */ /* 0x001fe2000bf05270 */
[----:B------:R-:W0:Y:S01]  /*0070*/  LDCU.64 UR10, c[0x0][0x438] ;  /* 0x00008700ff0a77ac */ /* 0x000e220008000a00 */
[----:B-1----:R-:W-:-:S02]  /*0080*/  IMAD.U32 R2, RZ, RZ, UR6 ;  /* 0x00000006ff027e24 */ /* 0x002fc4000f8e00ff */
[----:B------:R-:W-:Y:S01]  /*0090*/  IMAD.U32 R3, RZ, RZ, UR7 ;  /* 0x00000007ff037e24 */ /* 0x000fe2000f8e00ff */
[----:B------:R-:W1:Y:S02]  /*00a0*/  S2R R101, SR_TID.X ;  /* 0x0000000000657919 */ /* 0x000e640000002100 */
[----:B------:R-:W4:Y:S06]  /*00b0*/  LDC R9, c[0x0][0x388] ;  /* 0x0000e200ff097b82 */ /* 0x000f2c0000000800 */
[----:B--2---:R-:W2:Y:S02]  /*00c0*/  @P0 LDG.E.64 R2, desc[UR8][R2.64] ;  /* 0x0000000802020981 */ /* 0x004ea4000c1e1b00 */
[----:B------:R-:W5:Y:S02]  /*00d0*/  @P0 LDC R7, c[0x0][0x460] ;  /* 0x00011800ff070b82 */ /* 0x000f640000000800 */
[----:B---3--:R-:W5:Y:S06]  /*00e0*/  @P0 LDG.E.64 R4, desc[UR8][R108.64] ;  /* 0x000000086c040981 */ /* 0x008f6c000c1e1b00 */
[----:B------:R-:W3:Y:S01]  /*00f0*/  S2UR UR5, SR_CTAID.X ;  /* 0x00000000000579c3 */ /* 0x000ee20000002500 */
[----:B0-----:R-:W-:Y:S01]  /*0100*/  UISETP.NE.U32.AND UP0, UPT, UR10, URZ, UPT ;  /* 0x000000ff0a00728c */ /* 0x001fe2000bf05070 */
[----:B------:R-:W-:Y:S03]  /*0110*/  BSSY.RECONVERGENT B0, `(.L_x_47133) ;  /* 0x0000115000007945 */ /* 0x000fe60003800200 */
[----:B------:R-:W-:Y:S01]  /*0120*/  UISETP.NE.AND.EX UP0, UPT, UR11, URZ, UPT, UP0 ;  /* 0x000000ff0b00728c */ /* 0x000fe2000bf05300 */
[----:B----4-:R-:W-:-:S04]  /*0130*/  SHF.R.S32.HI R0, RZ, 0x1f, R9 ;  /* 0x0000001fff007819 */ /* 0x010fc80000011409 */
[----:B------:R-:W-:Y:S02]  /*0140*/  LEA.HI R100, R0, R9, RZ, 0x2 ;  /* 0x0000000900647211 */ /* 0x000fe400078f10ff */
[----:B-1----:R-:W-:Y:S01]  /*0150*/  LOP3.LUT R32, R101, 0x1f, RZ, 0xc0, !PT ;  /* 0x0000001f65207812 */ /* 0x002fe200078ec0ff */
[----:B---3--:R-:W-:Y:S01]  /*0160*/  USHF.L.U32 UR4, UR5, 0x2, URZ ;  /* 0x0000000205047899 */ /* 0x008fe200080006ff */
[----:B--2---:R-:W-:Y:S02]  /*0170*/  @P0 R2UR UR6, R2 ;  /* 0x00000000020602ca */ /* 0x004fe400000e0000 */
[----:B------:R-:W0:Y:S01]  /*0180*/  LDC R2, c[0x0][0x360] ;  /* 0x0000d800ff027b82 */ /* 0x000e220000000800 */
[----:B------:R-:W-:Y:S02]  /*0190*/  @P0 R2UR UR7, R3 ;  /* 0x00000000030702ca */ /* 0x000fe400000e0000 */
[----:B------:R-:W-:-:S04]  /*01a0*/  LOP3.LUT R3, R32, 0x1f, RZ, 0x3c, !PT ;  /* 0x0000001f20037812 */ /* 0x000fc800078e3cff */
[----:B------:R-:W-:Y:S02]  /*01b0*/  LEA.HI.SX32 R100, R100, R3, 0x1e ;  /* 0x0000000364647211 */ /* 0x000fe400078ff2ff */
[----:B-----5:R-:W-:Y:S02]  /*01c0*/  @P0 IADD3 R108, P1, PT, R4, R7, RZ ;  /* 0x00000007046c0210 */ /* 0x020fe40007f3e0ff */
[----:B------:R-:W-:Y:S02]  /*01d0*/  UIADD3 UR15, UPT, UPT, UR6, -0x61c88647, URZ ;  /* 0x9e3779b9060f7890 */ /* 0x000fe4000fffe0ff */
[----:B------:R-:W-:Y:S01]  /*01e0*/  @P0 IADD3.X R109, PT, PT, RZ, R5, RZ, P1, !PT ;  /* 0x00000005ff6d0210 */ /* 0x000fe20000ffe4ff */
[----:B------:R-:W-:Y:S02]  /*01f0*/  UIADD3 UR16, UPT, UPT, UR7, -0x4498517b, URZ ;  /* 0xbb67ae8507107890 */ /* 0x000fe4000fffe0ff */
[----:B------:R-:W-:Y:S01]  /*0200*/  UIADD3 UR17, UPT, UPT, UR6, 0x3c6ef372, URZ ;  /* 0x3c6ef37206117890 */ /* 0x000fe2000fffe0ff */
[--C-:B------:R-:W-:Y:S01]  /*0210*/  SHF.R.U64 R102, R108, 0x2, R109.reuse ;  /* 0x000000026c667819 */ /* 0x100fe2000000126d */
[----:B------:R-:W-:Y:S01]  /*0220*/  UIADD3 UR18, UPT, UPT, UR7, 0x76cf5d0a, URZ ;  /* 0x76cf5d0a07127890 */ /* 0x000fe2000fffe0ff */
[----:B------:R-:W-:Y:S01]  /*0230*/  SHF.R.U32.HI R103, RZ, 0x2, R109 ;  /* 0x00000002ff677819 */ /* 0x000fe2000001166d */
[----:B------:R-:W-:-:S02]  /*0240*/  UIADD3 UR19, UPT, UPT, UR6, -0x255992d5, URZ ;  /* 0xdaa66d2b06137890 */ /* 0x000fc4000fffe0ff */
[----:B------:R-:W-:Y:S01]  /*0250*/  UIADD3 UR20, UPT, UPT, UR7, 0x32370b8f, URZ ;  /* 0x32370b8f07147890 */ /* 0x000fe2000fffe0ff */
[--C-:B0-----:R-:W-:Y:S01]  /*0260*/  IMAD R0, R2, UR5, R101.reuse ;  /* 0x0000000502007c24 */ /* 0x101fe2000f8e0265 */
[----:B------:R-:W-:Y:S01]  /*0270*/  SHF.R.U32.HI R101, RZ, 0x5, R101 ;  /* 0x00000005ff657819 */ /* 0x000fe20000011665 */
[----:B------:R-:W-:Y:S02]  /*0280*/  UIADD3 UR21, UPT, UPT, UR6, 0x78dde6e4, URZ ;  /* 0x78dde6e406157890 */ /* 0x000fe4000fffe0ff */
[----:B------:R-:W-:Y:S01]  /*0290*/  UIADD3 UR22, UPT, UPT, UR7, -0x126145ec, URZ ;  /* 0xed9eba1407167890 */ /* 0x000fe2000fffe0ff */
[----:B------:R-:W-:Y:S01]  /*02a0*/  LOP3.LUT R101, R101, UR4, RZ, 0xfc, !PT ;  /* 0x0000000465657c12 */ /* 0x000fe2000f8efcff */
        /* <DEDUP_REMOVED lines=37> */
[----:B-1----:R-:W-:-:S04]  /*0500*/  @P1 IMAD.WIDE.U32 R44, R32, 0x8, R44 ;  /* 0x00000008202c1825 */ /* 0x002fc800078e002c */
[----:B------:R-:W-:Y:S01]  /*0510*/  @P1 VIADD R32, R32, 0x20 ;  /* 0x0000002020201836 */ /* 0x000fe20000000000 */
[----:B------:R1:W5:Y:S02]  /*0520*/  @P1 LDG.E.64 R94, desc[UR8][R44.64] ;  /* 0x000000082c5e1981 */ /* 0x000364000c1e1b00 */
[----:B------:R-:W1:Y:S08]  /*0530*/  @P4 LDC.64 R52, c[0x0][0x3d0] ;  /* 0x0000f400ff344b82 */ /* 0x000e700000000a00 */
[----:B------:R-:W1:Y:S08]  /*0540*/  @P4 LDC.64 R56, c[0x0][0x3e8] ;  /* 0x0000fa00ff384b82 */ /* 0x000e700000000a00 */
[----:B------:R-:W1:Y:S01]  /*0550*/  @P4 LDC.64 R54, c[0x0][0x438] ;  /* 0x00010e00ff364b82 */ /* 0x000e620000000a00 */
[----:B------:R-:W-:Y:S01]  /*0560*/  ISETP.GE.U32.AND P1, PT, R100, 0xe0, PT ;  /* 0x000000e06400780c */ /* 0x000fe20003f26070 */
[----:B0-----:R-:W-:Y:S01]  /*0570*/  @P5 IMAD.WIDE.U32 R46, R32, 0x8, R46 ;  /* 0x00000008202e5825 */ /* 0x001fe200078e002e */
[----:B------:R-:W-:-:S03]  /*0580*/  ISETP.GE.U32.AND P0, PT, R100, 0x100, PT ;  /* 0x000001006400780c */ /* 0x000fc60003f06070 */
[C---:B--2---:R-:W-:Y:S01]  /*0590*/  @P5 IMAD.WIDE.U32 R50, R32.reuse, 0x8, R50 ;  /* 0x0000000820325825 */ /* 0x044fe200078e0032 */
[----:B------:R0:W5:Y:S01]  /*05a0*/  @P5 LDG.E.64 R6, desc[UR8][R46.64] ;  /* 0x000000082e065981 */ /* 0x000162000c1e1b00 */
[----:B------:R-:W2:Y:S02]  /*05b0*/  @P3 LDC.64 R34, c[0x0][0x3d0] ;  /* 0x0000f400ff223b82 */ /* 0x000ea40000000a00 */
[C---:B----4-:R-:W-:Y:S01]  /*05c0*/  @P5 IMAD.WIDE.U32 R48, R32.reuse, 0x8, R48 ;  /* 0x0000000820305825 */ /* 0x050fe200078e0030 */
[----:B------:R4:W5:Y:S05]  /*05d0*/  @P5 LDG.E.64 R92, desc[UR8][R50.64] ;  /* 0x00000008325c5981 */ /* 0x00096a000c1e1b00 */
[----:B------:R-:W2:Y:S01]  /*05e0*/  @P3 LDC.64 R38, c[0x0][0x438] ;  /* 0x00010e00ff263b82 */ /* 0x000ea20000000a00 */
[----:B------:R-:W-:Y:S01]  /*05f0*/  @P5 VIADD R32, R32, 0x20 ;  /* 0x0000002020205836 */ /* 0x000fe20000000000 */
[----:B------:R-:W5:Y:S06]  /*0600*/  @P5 LD.E.64 R84, desc[UR8][R48.64] ;  /* 0x0000000830545980 */ /* 0x000f6c000c101b00 */
[----:B---3--:R-:W3:Y:S01]  /*0610*/  @P3 LDC.64 R40, c[0x0][0x3e8] ;  /* 0x0000fa00ff283b82 */ /* 0x008ee20000000a00 */
[----:B------:R-:W-:Y:S01]  /*0620*/  ISETP.GE.U32.AND P5, PT, R100, 0x120, PT ;  /* 0x000001206400780c */ /* 0x000fe20003fa6070 */
[----:B-1----:R-:W-:-:S06]  /*0630*/  @P4 IMAD.WIDE.U32 R52, R32, 0x8, R52 ;  /* 0x0000000820344825 */ /* 0x002fcc00078e0034 */
[----:B------:R-:W1:Y:S01]  /*0640*/  @P2 LDC.64 R44, c[0x0][0x3d0] ;  /* 0x0000f400ff2c2b82 */ /* 0x000e620000000a00 */
[----:B------:R-:W-:Y:S01]  /*0650*/  @P4 IMAD.WIDE.U32 R56, R32, 0x8, R56 ;  /* 0x0000000820384825 */ /* 0x000fe200078e0038 */
[----:B------:R-:W-:Y:S01]  /*0660*/  ISETP.GE.U32.AND P6, PT, R100, 0x140, PT ;  /* 0x000001406400780c */ /* 0x000fe20003fc6070 */
[----:B------:R2:W5:Y:S05]  /*0670*/  @P4 LDG.E.64 R8, desc[UR8][R52.64] ;  /* 0x0000000834084981 */ /* 0x00056a000c1e1b00 */
[----:B------:R-:W1:Y:S08]  /*0680*/  @P2 LDC.64 R36, c[0x0][0x438] ;  /* 0x00010e00ff242b82 */ /* 0x000e700000000a00 */
[----:B------:R-:W1:Y:S01]  /*0690*/  @P2 LDC.64 R42, c[0x0][0x3e8] ;  /* 0x0000fa00ff2a2b82 */ /* 0x000e620000000a00 */
[C---:B------:R-:W-:Y:S01]  /*06a0*/  @P4 IMAD.WIDE.U32 R54, R32.reuse, 0x8, R54 ;  /* 0x0000000820364825 */ /* 0x040fe200078e0036 */
[----:B------:R2:W5:Y:S06]  /*06b0*/  @P4 LDG.E.64 R86, desc[UR8][R56.64] ;  /* 0x0000000838564981 */ /* 0x00056c000c1e1b00 */
[----:B0-----:R-:W0:Y:S01]  /*06c0*/  @P1 LDC.64 R46, c[0x0][0x3d0] ;  /* 0x0000f400ff2e1b82 */ /* 0x001e220000000a00 */
[----:B------:R3:W5:Y:S07]  /*06d0*/  @P4 LD.E.64 R82, desc[UR8][R54.64] ;  /* 0x0000000836524980 */ /* 0x00076e000c101b00 */
[----:B----4-:R-:W4:Y:S08]  /*06e0*/  @P1 LDC.64 R50, c[0x0][0x438] ;  /* 0x00010e00ff321b82 */ /* 0x010f300000000a00 */
[----:B------:R-:W4:Y:S01]  /*06f0*/  @P1 LDC.64 R58, c[0x0][0x3e8] ;  /* 0x0000fa00ff3a1b82 */ /* 0x000f220000000a00 */
[----:B------:R-:W-:-:S02]  /*0700*/  @P4 IADD3 R32, PT, PT, R32, 0x20, RZ ;  /* 0x0000002020204810 */ /* 0x000fc40007ffe0ff */
[----:B------:R-:W-:-:S05]  /*0710*/  ISETP.GE.U32.AND P4, PT, R100, 0x160, PT ;  /* 0x000001606400780c */ /* 0x000fca0003f86070 */
[----:B------:R-:W4:Y:S08]  /*0720*/  @P0 LDC.64 R60, c[0x0][0x3d0] ;  /* 0x0000f400ff3c0b82 */ /* 0x000f300000000a00 */
[----:B--2---:R-:W2:Y:S08]  /*0730*/  @P0 LDC.64 R52, c[0x0][0x438] ;  /* 0x00010e00ff340b82 */ /* 0x004eb00000000a00 */
[----:B------:R-:W2:Y:S01]  /*0740*/  @P0 LDC.64 R56, c[0x0][0x3e8] ;  /* 0x0000fa00ff380b82 */ /* 0x000ea20000000a00 */
[----:B------:R-:W-:-:S04]  /*0750*/  @P3 IMAD.WIDE.U32 R34, R32, 0x8, R34 ;  /* 0x0000000820223825 */ /* 0x000fc800078e0022 */
[C---:B------:R-:W-:Y:S01]  /*0760*/  @P3 IMAD.WIDE.U32 R38, R32.reuse, 0x8, R38 ;  /* 0x0000000820263825 */ /* 0x040fe200078e0026 */
[----:B------:R0:W5:Y:S02]  /*0770*/  @P3 LDG.E.64 R10, desc[UR8][R34.64] ;  /* 0x00000008220a3981 */ /* 0x000164000c1e1b00 */
[----:B------:R-:W2:Y:S01]  /*0780*/  @P5 LDC.64 R48, c[0x0][0x3d0] ;  /* 0x0000f400ff305b82 */ /* 0x000ea20000000a00 */
[C---:B---3--:R-:W-:Y:S01]  /*0790*/  @P3 IMAD.WIDE.U32 R40, R32.reuse, 0x8, R40 ;  /* 0x0000000820283825 */ /* 0x048fe200078e0028 */
[----:B------:R3:W5:Y:S06]  /*07a0*/  @P3 LD.E.64 R80, desc[UR8][R38.64] ;  /* 0x0000000826503980 */ /* 0x00076c000c101b00 */
[----:B------:R-:W3:Y:S01]  /*07b0*/  @P5 LDC.64 R54, c[0x0][0x438] ;  /* 0x00010e00ff365b82 */ /* 0x000ee20000000a00 */
[----:B------:R-:W-:Y:S01]  /*07c0*/  @P3 VIADD R32, R32, 0x20 ;  /* 0x0000002020203836 */ /* 0x000fe20000000000 */
[----:B------:R0:W5:Y:S06]  /*07d0*/  @P3 LDG.E.64 R78, desc[UR8][R40.64] ;  /* 0x00000008284e3981 */ /* 0x00016c000c1e1b00 */
[----:B------:R-:W3:Y:S01]  /*07e0*/  @P5 LDC.64 R62, c[0x0][0x3e8] ;  /* 0x0000fa00ff3e5b82 */ /* 0x000ee20000000a00 */
[----:B-1----:R-:W-:-:S04]  /*07f0*/  @P2 IMAD.WIDE.U32 R44, R32, 0x8, R44 ;  /* 0x00000008202c2825 */ /* 0x002fc800078e002c */
[C---:B------:R-:W-:Y:S01]  /*0800*/  @P2 IMAD.WIDE.U32 R36, R32.reuse, 0x8, R36 ;  /* 0x0000000820242825 */ /* 0x040fe200078e0024 */
[----:B------:R1:W5:Y:S02]  /*0810*/  @P2 LDG.E.64 R12, desc[UR8][R44.64] ;  /* 0x000000082c0c2981 */ /* 0x000364000c1e1b00 */
[----:B------:R-:W1:Y:S01]  /*0820*/  @P6 LDC.64 R104, c[0x0][0x3d0] ;  /* 0x0000f400ff686b82 */ /* 0x000e620000000a00 */
[C---:B------:R-:W-:Y:S01]  /*0830*/  @P2 IMAD.WIDE.U32 R42, R32.reuse, 0x8, R42 ;  /* 0x00000008202a2825 */ /* 0x040fe200078e002a */
[----:B------:R0:W5:Y:S06]  /*0840*/  @P2 LD.E.64 R72, desc[UR8][R36.64] ;  /* 0x0000000824482980 */ /* 0x00016c000c101b00 */
[----:B------:R-:W1:Y:S01]  /*0850*/  @P6 LDC.64 R106, c[0x0][0x438] ;  /* 0x00010e00ff6a6b82 */ /* 0x000e620000000a00 */
[----:B------:R-:W-:Y:S01]  /*0860*/  @P2 VIADD R32, R32, 0x20 ;  /* 0x0000002020202836 */ /* 0x000fe20000000000 */
[----:B------:R1:W5:Y:S06]  /*0870*/  @P2 LDG.E.64 R76, desc[UR8][R42.64] ;  /* 0x000000082a4c2981 */ /* 0x00036c000c1e1b00 */
[----:B------:R-:W1:Y:S01]  /*0880*/  @P6 LDC.64 R110, c[0x0][0x3e8] ;  /* 0x0000fa00ff6e6b82 */ /* 0x000e620000000a00 */
[----:B0-----:R-:W-:-:S04]  /*0890*/  @P1 IMAD.WIDE.U32 R46, R32, 0x8, R46 ;  /* 0x00000008202e1825 */ /* 0x001fc800078e002e */
[C---:B----4-:R-:W-:Y:S01]  /*08a0*/  @P1 IMAD.WIDE.U32 R50, R32.reuse, 0x8, R50 ;  /* 0x0000000820321825 */ /* 0x050fe200078e0032 */
[----:B------:R0:W5:Y:S02]  /*08b0*/  @P1 LDG.E.64 R14, desc[UR8][R46.64] ;  /* 0x000000082e0e1981 */ /* 0x000164000c1e1b00 */
[----:B------:R-:W4:Y:S01]  /*08c0*/  @P4 LDC.64 R112, c[0x0][0x3d0] ;  /* 0x0000f400ff704b82 */ /* 0x000f220000000a00 */
        /* <DEDUP_REMOVED lines=8> */
[----:B------:R2:W5:Y:S03]  /*0950*/  @P0 LDG.E.64 R16, desc[UR8][R60.64] ;  /* 0x000000083c100981 */ /* 0x000566000c1e1b00 */
[C---:B------:R-:W-:Y:S01]  /*0960*/  @P0 IMAD.WIDE.U32 R56, R32.reuse, 0x8, R56 ;  /* 0x0000000820380825 */ /* 0x040fe200078e0038 */
[----:B------:R2:W5:Y:S03]  /*0970*/  @P0 LD.E.64 R68, desc[UR8][R52.64] ;  /* 0x0000000834440980 */ /* 0x000566000c101b00 */
[----:B------:R-:W-:Y:S01]  /*0980*/  @P0 VIADD R32, R32, 0x20 ;  /* 0x0000002020200836 */ /* 0x000fe20000000000 */
[----:B------:R2:W5:Y:S03]  /*0990*/  @P0 LDG.E.64 R18, desc[UR8][R56.64] ;  /* 0x0000000838120981 */ /* 0x000566000c1e1b00 */
[----:B------:R-:W-:-:S04]  /*09a0*/  @P5 IMAD.WIDE.U32 R48, R32, 0x8, R48 ;  /* 0x0000000820305825 */ /* 0x000fc800078e0030 */
[C---:B---3--:R-:W-:Y:S01]  /*09b0*/  @P5 IMAD.WIDE.U32 R54, R32.reuse, 0x8, R54 ;  /* 0x0000000820365825 */ /* 0x048fe200078e0036 */
[----:B------:R2:W5:Y:S03]  /*09c0*/  @P5 LDG.E.64 R20, desc[UR8][R48.64] ;  /* 0x0000000830145981 */ /* 0x000566000c1e1b00 */
[C---:B------:R-:W-:Y:S01]  /*09d0*/  @P5 IMAD.WIDE.U32 R62, R32.reuse, 0x8, R62 ;  /* 0x00000008203e5825 */ /* 0x040fe200078e003e */
[----:B------:R2:W5:Y:S03]  /*09e0*/  @P5 LD.E.64 R66, desc[UR8][R54.64] ;  /* 0x0000000836425980 */ /* 0x000566000c101b00 */
[----:B------:R-:W-:Y:S01]  /*09f0*/  @P5 VIADD R32, R32, 0x20 ;  /* 0x0000002020205836 */ /* 0x000fe20000000000 */
[----:B------:R2:W5:Y:S03]  /*0a00*/  @P5 LDG.E.64 R22, desc[UR8][R62.64] ;  /* 0x000000083e165981 */ /* 0x000566000c1e1b00 */
[----:B-1----:R-:W-:-:S04]  /*0a10*/  @P6 IMAD.WIDE.U32 R104, R32, 0x8, R104 ;  /* 0x0000000820686825 */ /* 0x002fc800078e0068 */
[C---:B------:R-:W-:Y:S01]  /*0a20*/  @P6 IMAD.WIDE.U32 R106, R32.reuse, 0x8, R106 ;  /* 0x00000008206a6825 */ /* 0x040fe200078e006a */
[----:B------:R2:W5:Y:S03]  /*0a30*/  @P6 LDG.E.64 R24, desc[UR8][R104.64] ;  /* 0x0000000868186981 */ /* 0x000566000c1e1b00 */
[C---:B------:R-:W-:Y:S01]  /*0a40*/  @P6 IMAD.WIDE.U32 R110, R32.reuse, 0x8, R110 ;  /* 0x00000008206e6825 */ /* 0x040fe200078e006e */
[----:B------:R-:W-:Y:S01]  /*0a50*/  @P6 IADD3 R32, PT, PT, R32, 0x20, RZ ;  /* 0x0000002020206810 */ /* 0x000fe20007ffe0ff */
[----:B------:R2:W5:Y:S04]  /*0a60*/  @P6 LD.E.64 R64, desc[UR8][R106.64] ;  /* 0x000000086a406980 */ /* 0x000568000c101b00 */
[C---:B----4-:R-:W-:Y:S01]  /*0a70*/  @P4 IMAD.WIDE.U32 R112, R32.reuse, 0x8, R112 ;  /* 0x0000000820704825 */ /* 0x050fe200078e0070 */
[----:B------:R2:W5:Y:S03]  /*0a80*/  @P6 LDG.E.64 R26, desc[UR8][R110.64] ;  /* 0x000000086e1a6981 */ /* 0x000566000c1e1b00 */
[C---:B0-----:R-:W-:Y:S01]  /*0a90*/  @P4 IMAD.WIDE.U32 R116, R32.reuse, 0x8, R116 ;  /* 0x0000000820744825 */ /* 0x041fe200078e0074 */
[----:B------:R2:W5:Y:S03]  /*0aa0*/  @P4 LDG.E.64 R28, desc[UR8][R112.64] ;  /* 0x00000008701c4981 */ /* 0x000566000c1e1b00 */
[----:B------:R-:W-:Y:S01]  /*0ab0*/  @P4 IMAD.WIDE.U32 R114, R32, 0x8, R114 ;  /* 0x0000000820724825 */ /* 0x000fe200078e0072 */
[----:B------:R2:W5:Y:S04]  /*0ac0*/  @P4 LDG.E.64 R30, desc[UR8][R116.64] ;  /* 0x00000008741e4981 */ /* 0x000568000c1e1b00 */
[----:B------:R2:W5:Y:S01]  /*0ad0*/  @P4 LD.E.64 R2, desc[UR8][R114.64] ;  /* 0x0000000872024980 */ /* 0x000562000c101b00 */
[----:B------:R-:W-:Y:S01]  /*0ae0*/  ISETP.GE.U32.AND P0, PT, R100, 0x180, PT ;  /* 0x000001806400780c */ /* 0x000fe20003f06070 */
[----:B------:R-:W-:-:S12]  /*0af0*/  @P4 VIADD R32, R32, 0x20 ;  /* 0x0000002020204836 */ /* 0x000fd80000000000 */
[----:B--2---:R-:W-:Y:S05]  /*0b00*/  @!P0 BRA `(.L_x_47135) ;  /* 0x0000000400d48947 */ /* 0x004fea0003800000 */
[----:B------:R-:W0:Y:S08]  /*0b10*/  LDC.64 R38, c[0x0][0x3e8] ;  /* 0x0000fa00ff267b82 */ /* 0x000e300000000a00 */
[----:B------:R-:W1:Y:S08]  /*0b20*/  LDC.64 R34, c[0x0][0x3d0] ;  /* 0x0000f400ff227b82 */ /* 0x000e700000000a00 */
[----:B------:R-:W2:Y:S01]  /*0b30*/  LDC.64 R36, c[0x0][0x438] ;  /* 0x00010e00ff247b82 */ /* 0x000ea20000000a00 */
[----:B0-----:R-:W-:-:S06]  /*0b40*/  IMAD.WIDE.U32 R38, R32, 0x8, R38 ;  /* 0x0000000820267825 */ /* 0x001fcc00078e0026 */
[----:B------:R-:W5:Y:S01]  /*0b50*/  LDG.E.64 R38, desc[UR8][R38.64] ;  /* 0x0000000826267981 */ /* 0x000f62000c1e1b00 */
[----:B-1----:R-:W-:-:S06]  /*0b60*/  IMAD.WIDE.U32 R34, R32, 0x8, R34 ;  /* 0x0000000820227825 */ /* 0x002fcc00078e0022 */
[----:B------:R-:W5:Y:S01]  /*0b70*/  LDG.E.64 R34, desc[UR8][R34.64] ;  /* 0x0000000822227981 */ /* 0x000f62000c1e1b00 */
[----:B--2---:R-:W-:-:S05]  /*0b80*/  IMAD.WIDE.U32 R32, R32, 0x8, R36 ;  /* 0x0000000820207825 */ /* 0x004fca00078e0024 */
[----:B------:R0:W5:Y:S01]  /*0b90*/  LD.E.64 R106, desc[UR8][R32.64] ;  /* 0x00000008206a7980 */ /* 0x000162000c101b00 */
[----:B------:R-:W-:Y:S05]  /*0ba0*/  BRA `(.L_x_47135) ;  /* 0x0000000400ac7947 */ /* 0x000fea0003800000 */
.L_x_47134:
        /* <DEDUP_REMOVED lines=27> */
[----:B----4-:R-:W-:Y:S01]  /*0d60*/  @P6 IMAD.WIDE.U32 R46, R32, 0x8, R46 ;  /* 0x00000008202e6825 */ /* 0x010fe200078e002e */
[----:B------:R4:W5:Y:S01]  /*0d70*/  @P2 LDG.E.64 R4, desc[UR8][R42.64] ;  /* 0x000000082a042981 */ /* 0x000962000c1e1b00 */
[----:B------:R-:W-:-:S02]  /*0d80*/  @P2 CS2R R88, SRZ ;  /* 0x0000000000582805 */ /* 0x000fc4000001ff00 */
[C---:B0-----:R-:W-:Y:S01]  /*0d90*/  @P6 IMAD.WIDE.U32 R48, R32.reuse, 0x8, R48 ;  /* 0x0000000820306825 */ /* 0x041fe200078e0030 */
[----:B------:R0:W5:Y:S01]  /*0da0*/  @P2 LDG.E.64 R94, desc[UR8][R44.64] ;  /* 0x000000082c5e2981 */ /* 0x000162000c1e1b00 */
[----:B------:R-:W0:Y:S01]  /*0db0*/  @P0 LDC.64 R36, c[0x0][0x3d0] ;  /* 0x0000f400ff240b82 */ /* 0x000e220000000a00 */
[----:B------:R-:W-:Y:S02]  /*0dc0*/  @P6 IADD3 R32, PT, PT, R32, 0x20, RZ ;  /* 0x0000002020206810 */ /* 0x000fe40007ffe0ff */
[----:B------:R-:W-:Y:S01]  /*0dd0*/  ISETP.GE.U32.AND P2, PT, R100, 0x120, PT ;  /* 0x000001206400780c */ /* 0x000fe20003f46070 */
[----:B------:R0:W5:Y:S04]  /*0de0*/  @P6 LDG.E.64 R6, desc[UR8][R46.64] ;  /* 0x000000082e066981 */ /* 0x000168000c1e1b00 */
[----:B-1----:R-:W1:Y:S01]  /*0df0*/  @P0 LDC.64 R40, c[0x0][0x3e8] ;  /* 0x0000fa00ff280b82 */ /* 0x002e620000000a00 */
[----:B--2---:R-:W-:Y:S01]  /*0e00*/  @P5 IMAD.WIDE.U32 R50, R32, 0x8, R50 ;  /* 0x0000000820325825 */ /* 0x004fe200078e0032 */
[----:B------:R2:W5:Y:S01]  /*0e10*/  @P6 LDG.E.64 R92, desc[UR8][R48.64] ;  /* 0x00000008305c6981 */ /* 0x000562000c1e1b00 */
[----:B------:R-:W-:-:S02]  /*0e20*/  @P6 CS2R R84, SRZ ;  /* 0x0000000000546805 */ /* 0x000fc4000001ff00 */
[----:B------:R-:W-:Y:S01]  /*0e30*/  ISETP.GE.U32.AND P6, PT, R100, 0x140, PT ;  /* 0x000001406400780c */ /* 0x000fe20003fc6070 */
[C---:B---3--:R-:W-:Y:S01]  /*0e40*/  @P5 IMAD.WIDE.U32 R52, R32.reuse, 0x8, R52 ;  /* 0x0000000820345825 */ /* 0x048fe200078e0034 */
[----:B------:R3:W5:Y:S01]  /*0e50*/  @P5 LDG.E.64 R8, desc[UR8][R50.64] ;  /* 0x0000000832085981 */ /* 0x000762000c1e1b00 */
[----:B----4-:R-:W4:Y:S02]  /*0e60*/  @P4 LDC.64 R42, c[0x0][0x3d0] ;  /* 0x0000f400ff2a4b82 */ /* 0x010f240000000a00 */
[----:B------:R-:W-:Y:S01]  /*0e70*/  @P5 VIADD R32, R32, 0x20 ;  /* 0x0000002020205836 */ /* 0x000fe20000000000 */
[----:B------:R3:W5:Y:S05]  /*0e80*/  @P5 LDG.E.64 R86, desc[UR8][R52.64] ;  /* 0x0000000834565981 */ /* 0x00076a000c1e1b00 */
[----:B0-----:R-:W0:Y:S01]  /*0e90*/  @P4 LDC.64 R44, c[0x0][0x3e8] ;  /* 0x0000fa00ff2c4b82 */ /* 0x001e220000000a00 */
[----:B------:R-:W-:Y:S01]  /*0ea0*/  @P1 IMAD.WIDE.U32 R54, R32, 0x8, R54 ;  /* 0x0000000820361825 */ /* 0x000fe200078e0036 */
[----:B------:R-:W-:-:S02]  /*0eb0*/  @P5 CS2R R82, SRZ ;  /* 0x0000000000525805 */ /* 0x000fc4000001ff00 */
[----:B------:R-:W-:Y:S01]  /*0ec0*/  ISETP.GE.U32.AND P5, PT, R100, 0x160, PT ;  /* 0x000001606400780c */ /* 0x000fe20003fa6070 */
[C---:B------:R-:W-:Y:S01]  /*0ed0*/  @P1 IMAD.WIDE.U32 R56, R32.reuse, 0x8, R56 ;  /* 0x0000000820381825 */ /* 0x040fe200078e0038 */
[----:B------:R1:W5:Y:S02]  /*0ee0*/  @P1 LDG.E.64 R10, desc[UR8][R54.64] ;  /* 0x00000008360a1981 */ /* 0x000364000c1e1b00 */
[----:B------:R-:W0:Y:S01]  /*0ef0*/  @P3 LDC.64 R46, c[0x0][0x3d0] ;  /* 0x0000f400ff2e3b82 */ /* 0x000e220000000a00 */
[----:B------:R-:W-:Y:S01]  /*0f00*/  @P1 VIADD R32, R32, 0x20 ;  /* 0x0000002020201836 */ /* 0x000fe20000000000 */
[----:B------:R1:W5:Y:S06]  /*0f10*/  @P1 LDG.E.64 R78, desc[UR8][R56.64] ;  /* 0x00000008384e1981 */ /* 0x00036c000c1e1b00 */
[----:B--2---:R-:W2:Y:S01]  /*0f20*/  @P3 LDC.64 R48, c[0x0][0x3e8] ;  /* 0x0000fa00ff303b82 */ /* 0x004ea20000000a00 */
[----:B------:R-:W-:-:S02]  /*0f30*/  @P1 CS2R R80, SRZ ;  /* 0x0000000000501805 */ /* 0x000fc4000001ff00 */
[----:B------:R-:W-:-:S05]  /*0f40*/  ISETP.GE.U32.AND P1, PT, R100, 0x180, PT ;  /* 0x000001806400780c */ /* 0x000fca0003f26070 */
[----:B---3--:R-:W3:Y:S08]  /*0f50*/  @P2 LDC.64 R50, c[0x0][0x3d0] ;  /* 0x0000f400ff322b82 */ /* 0x008ef00000000a00 */
[----:B------:R-:W3:Y:S01]  /*0f60*/  @P2 LDC.64 R52, c[0x0][0x3e8] ;  /* 0x0000fa00ff342b82 */ /* 0x000ee20000000a00 */
[----:B------:R-:W-:-:S04]  /*0f70*/  @P0 IMAD.WIDE.U32 R36, R32, 0x8, R36 ;  /* 0x0000000820240825 */ /* 0x000fc800078e0024 */
[----:B-1----:R-:W-:-:S03]  /*0f80*/  @P0 IMAD.WIDE.U32 R40, R32, 0x8, R40 ;  /* 0x0000000820280825 */ /* 0x002fc600078e0028 */
[----:B------:R-:W1:Y:S01]  /*0f90*/  @P6 LDC.64 R54, c[0x0][0x3d0] ;  /* 0x0000f400ff366b82 */ /* 0x000e620000000a00 */
[----:B------:R-:W-:Y:S01]  /*0fa0*/  @P0 IADD3 R32, PT, PT, R32, 0x20, RZ ;  /* 0x0000002020200810 */ /* 0x000fe20007ffe0ff */
[----:B------:R1:W5:Y:S06]  /*0fb0*/  @P0 LDG.E.64 R12, desc[UR8][R36.64] ;  /* 0x00000008240c0981 */ /* 0x00036c000c1e1b00 */
[----:B------:R-:W1:Y:S01]  /*0fc0*/  @P6 LDC.64 R56, c[0x0][0x3e8] ;  /* 0x0000fa00ff386b82 */ /* 0x000e620000000a00 */
[C---:B----4-:R-:W-:Y:S01]  /*0fd0*/  @P4 IMAD.WIDE.U32 R42, R32.reuse, 0x8, R42 ;  /* 0x00000008202a4825 */ /* 0x050fe200078e002a */
[----:B------:R4:W5:Y:S03]  /*0fe0*/  @P0 LDG.E.64 R76, desc[UR8][R40.64] ;  /* 0x00000008284c0981 */ /* 0x000966000c1e1b00 */
[C---:B0-----:R-:W-:Y:S01]  /*0ff0*/  @P4 IMAD.WIDE.U32 R44, R32.reuse, 0x8, R44 ;  /* 0x00000008202c4825 */ /* 0x041fe200078e002c */
[----:B------:R4:W5:Y:S02]  /*1000*/  @P4 LDG.E.64 R14, desc[UR8][R42.64] ;  /* 0x000000082a0e4981 */ /* 0x000964000c1e1b00 */
[----:B------:R-:W0:Y:S01]  /*1010*/  @P5 LDC.64 R58, c[0x0][0x3d0] ;  /* 0x0000f400ff3a5b82 */ /* 0x000e220000000a00 */
[----:B------:R-:W-:Y:S01]  /*1020*/  @P4 VIADD R32, R32, 0x20 ;  /* 0x0000002020204836 */ /* 0x000fe20000000000 */
[----:B------:R4:W5:Y:S06]  /*1030*/  @P4 LDG.E.64 R74, desc[UR8][R44.64] ;  /* 0x000000082c4a4981 */ /* 0x00096c000c1e1b00 */
[----:B------:R-:W4:Y:S01]  /*1040*/  @P5 LDC.64 R60, c[0x0][0x3e8] ;  /* 0x0000fa00ff3c5b82 */ /* 0x000f220000000a00 */
[----:B------:R-:W-:-:S04]  /*1050*/  @P3 IMAD.WIDE.U32 R46, R32, 0x8, R46 ;  /* 0x00000008202e3825 */ /* 0x000fc800078e002e */
[C---:B--2---:R-:W-:Y:S01]  /*1060*/  @P3 IMAD.WIDE.U32 R48, R32.reuse, 0x8, R48 ;  /* 0x0000000820303825 */ /* 0x044fe200078e0030 */
[----:B------:R2:W5:Y:S02]  /*1070*/  @P3 LDG.E.64 R16, desc[UR8][R46.64] ;  /* 0x000000082e103981 */ /* 0x000564000c1e1b00 */
[----:B------:R-:W2:Y:S01]  /*1080*/  @P1 LDC.64 R104, c[0x0][0x3e8] ;  /* 0x0000fa00ff681b82 */ /* 0x000ea20000000a00 */
[----:B------:R-:W-:Y:S01]  /*1090*/  @P3 VIADD R32, R32, 0x20 ;  /* 0x0000002020203836 */ /* 0x000fe20000000000 */
[----:B------:R0:W5:Y:S06]  /*10a0*/  @P3 LDG.E.64 R18, desc[UR8][R48.64] ;  /* 0x0000000830123981 */ /* 0x00016c000c1e1b00 */
[----:B------:R-:W2:Y:S01]  /*10b0*/  @P1 LDC.64 R62, c[0x0][0x3d0] ;  /* 0x0000f400ff3e1b82 */ /* 0x000ea20000000a00 */
[----:B---3--:R-:W-:-:S04]  /*10c0*/  @P2 IMAD.WIDE.U32 R50, R32, 0x8, R50 ;  /* 0x0000000820322825 */ /* 0x008fc800078e0032 */
[C---:B------:R-:W-:Y:S01]  /*10d0*/  @P2 IMAD.WIDE.U32 R52, R32.reuse, 0x8, R52 ;  /* 0x0000000820342825 */ /* 0x040fe200078e0034 */
[----:B------:R-:W-:Y:S01]  /*10e0*/  @P2 IADD3 R32, PT, PT, R32, 0x20, RZ ;  /* 0x0000002020202810 */ /* 0x000fe20007ffe0ff */
[----:B------:R3:W5:Y:S04]  /*10f0*/  @P2 LDG.E.64 R20, desc[UR8][R50.64] ;  /* 0x0000000832142981 */ /* 0x000768000c1e1b00 */
[C---:B-1----:R-:W-:Y:S01]  /*1100*/  @P6 IMAD.WIDE.U32 R54, R32.reuse, 0x8, R54 ;  /* 0x0000000820366825 */ /* 0x042fe200078e0036 */
[----:B------:R3:W5:Y:S03]  /*1110*/  @P2 LDG.E.64 R22, desc[UR8][R52.64] ;  /* 0x0000000834162981 */ /* 0x000766000c1e1b00 */
[C---:B------:R-:W-:Y:S01]  /*1120*/  @P6 IMAD.WIDE.U32 R56, R32.reuse, 0x8, R56 ;  /* 0x0000000820386825 */ /* 0x040fe200078e0038 */
[----:B------:R3:W5:Y:S03]  /*1130*/  @P6 LDG.E.64 R24, desc[UR8][R54.64] ;  /* 0x0000000836186981 */ /* 0x000766000c1e1b00 */
[----:B------:R-:W-:Y:S01]  /*1140*/  @P6 VIADD R32, R32, 0x20 ;  /* 0x0000002020206836 */ /* 0x000fe20000000000 */
[----:B------:R3:W5:Y:S03]  /*1150*/  @P6 LDG.E.64 R26, desc[UR8][R56.64] ;  /* 0x00000008381a6981 */ /* 0x000766000c1e1b00 */
[----:B0-----:R-:W-:-:S04]  /*1160*/  @P5 IMAD.WIDE.U32 R58, R32, 0x8, R58 ;  /* 0x00000008203a5825 */ /* 0x001fc800078e003a */
[C---:B----4-:R-:W-:Y:S01]  /*1170*/  @P5 IMAD.WIDE.U32 R60, R32.reuse, 0x8, R60 ;  /* 0x00000008203c5825 */ /* 0x050fe200078e003c */
[----:B------:R3:W5:Y:S03]  /*1180*/  @P5 LDG.E.64 R28, desc[UR8][R58.64] ;  /* 0x000000083a1c5981 */ /* 0x000766000c1e1b00 */
[----:B------:R-:W-:Y:S01]  /*1190*/  @P5 VIADD R32, R32, 0x20 ;  /* 0x0000002020205836 */ /* 0x000fe20000000000 */
[----:B------:R3:W5:Y:S03]  /*11a0*/  @P5 LDG.E.64 R30, desc[UR8][R60.64] ;  /* 0x000000083c1e5981 */ /* 0x000766000c1e1b00 */
[----:B--2---:R-:W-:-:S04]  /*11b0*/  @P1 IMAD.WIDE.U32 R36, R32, 0x8, R104 ;  /* 0x0000000820241825 */ /* 0x004fc800078e0068 */
[----:B------:R-:W-:Y:S01]  /*11c0*/  @P1 IMAD.WIDE.U32 R32, R32, 0x8, R62 ;  /* 0x0000000820201825 */ /* 0x000fe200078e003e */
        /* <DEDUP_REMOVED lines=9> */
.L_x_47135:
[----:B------:R-:W-:Y:S05]  /*1260*/  BSYNC.RECONVERGENT B0 ;  /* 0x0000000000007941 */ /* 0x000fea0003800200 */
.L_x_47133:
[----:B------:R-:W1:Y:S02]  /*1270*/  LDCU UR4, c[0x0][0x384] ;  /* 0x00007080ff0477ac */ /* 0x000e640008000800 */
[----:B-1----:R-:W-:-:S13]  /*1280*/  ISETP.GE.AND P0, PT, R101, UR4, PT ;  /* 0x0000000465007c0c */ /* 0x002fda000bf06270 */
[----:B------:R-:W-:Y:S05]  /*1290*/  @P0 EXIT ;  /* 0x000000000000094d */ /* 0x000fea0003800000 */
[--C-:B-----5:R-:W-:Y:S01]  /*12a0*/  IMAD.MOV.U32 R119, RZ, RZ, R19.reuse ;  /* 0x000000ffff777224 */ /* 0x120fe200078e0013 */
[--C-:B------:R-:W-:Y:S01]  /*12b0*/  SHF.R.U64 R120, R18, 0x10, R19.reuse ;  /* 0x0000001012787819 */ /* 0x100fe20000001213 */
[----:B------:R-:W-:Y:S01]  /*12c0*/  IMAD.MOV.U32 R135, RZ, RZ, R8 ;  /* 0x000000ffff877224 */ /* 0x000fe200078e0008 */
[----:B------:R-:W-:Y:S01]  /*12d0*/  SHF.R.U32.HI R121, RZ, 0x10, R19 ;  /* 0x00000010ff797819 */ /* 0x000fe20000011613 */
        /* <DEDUP_REMOVED lines=8> */
[----:B------:R-:W-:Y:S01]  /*1360*/  IMAD.MOV.U32 R129, RZ, RZ, R38 ;  /* 0x000000ffff817224 */ /* 0x000fe200078e0026 */
[----:B------:R-:W-:Y:S01]  /*1370*/  SHF.R.U64 R136, R8, 0x10, R9 ;  /* 0x0000001008887819 */ /* 0x000fe20000001209 */
[----:B------:R-:W-:Y:S01]  /*1380*/  IMAD.MOV.U32 R8, RZ, RZ, R13 ;  /* 0x000000ffff087224 */ /* 0x000fe200078e000d */
[----:B------:R-:W-:Y:S01]  /*1390*/  PRMT R135, R135, 0x5410, R6 ;  /* 0x0000541087877816 */ /* 0x000fe20000000006 */
        /* <DEDUP_REMOVED lines=8> */
[----:B------:R-:W-:Y:S01]  /*1420*/  IMAD.MOV.U32 R8, RZ, RZ, R97 ;  /* 0x000000ffff087224 */ /* 0x000fe200078e0061 */
[----:B------:R-:W-:Y:S01]  /*1430*/  PRMT R158, R6, 0x5410, R7 ;  /* 0x00005410069e7816 */ /* 0x000fe20000000007 */
[----:B------:R-:W-:Y:S01]  /*1440*/  IMAD.MOV.U32 R6, RZ, RZ, R96 ;  /* 0x000000ffff067224 */ /* 0x000fe200078e0060 */
[----:B------:R-:W-:Y:S01]  /*1450*/  MOV R7, R94 ;  /* 0x0000005e00077202 */ /* 0x000fe20000000f00 */
[----:B------:R-:W-:Y:S01]  /*1460*/  IMAD.MOV.U32 R156, RZ, RZ, R28 ;  /* 0x000000ffff9c7224 */ /* 0x000fe200078e001c */
[----:B0-----:R-:W-:Y:S01]  /*1470*/  MOV R32, R23 ;  /* 0x0000001700207202 */ /* 0x001fe20000000f00 */
[----:B------:R-:W-:Y:S01]  /*1480*/  IMAD.MOV.U32 R123, RZ, RZ, R22 ;  /* 0x000000ffff7b7224 */ /* 0x000fe200078e0016 */
[----:B------:R-:W-:Y:S01]  /*1490*/  PRMT R159, R6, 0x5410, R8 ;  /* 0x00005410069f7816 */ /* 0x000fe20000000008 */
[----:B------:R-:W-:Y:S01]  /*14a0*/  IMAD.MOV.U32 R6, RZ, RZ, R95 ;  /* 0x000000ffff067224 */ /* 0x000fe200078e005f */
[----:B------:R-:W-:Y:S01]  /*14b0*/  MOV R8, R93 ;  /* 0x0000005d00087202 */ /* 0x000fe20000000f00 */
[----:B------:R-:W-:Y:S01]  /*14c0*/  IMAD.MOV.U32 R131, RZ, RZ, R4 ;  /* 0x000000ffff837224 */ /* 0x000fe200078e0004 */
[----:B------:R-:W-:Y:S01]  /*14d0*/  SHF.R.U64 R124, R22, 0x10, R23 ;  /* 0x00000010167c7819 */ /* 0x000fe20000001217 */
[----:B------:R-:W-:Y:S01]  /*14e0*/  IMAD.MOV.U32 R22, RZ, RZ, R27 ;  /* 0x000000ffff167224 */ /* 0x000fe200078e001b */
[----:B------:R-:W-:Y:S01]  /*14f0*/  PRMT R160, R7, 0x5410, R6 ;  /* 0x0000541007a07816 */ /* 0x000fe20000000006 */
[----:B------:R-:W-:Y:S01]  /*1500*/  IMAD.MOV.U32 R7, RZ, RZ, R92 ;  /* 0x000000ffff077224 */ /* 0x000fe200078e005c */
[----:B------:R-:W-:Y:S01]  /*1510*/  SHF.R.U32.HI R33, RZ, 0x10, R23 ;  /* 0x00000010ff217819 */ /* 0x000fe20000011617 */
[----:B------:R-:W-:Y:S01]  /*1520*/  IMAD.MOV.U32 R6, RZ, RZ, R86 ;  /* 0x000000ffff067224 */ /* 0x000fe200078e0056 */
[----:B------:R-:W-:Y:S01]  /*1530*/  MOV R127, R30 ;  /* 0x0000001e007f7202 */ /* 0x000fe20000000f00 */
[----:B------:R-:W-:Y:S01]  /*1540*/  IMAD.MOV.U32 R23, RZ, RZ, R31 ;  /* 0x000000ffff177224 */ /* 0x000fe200078e001f */
[----:B------:R-:W-:Y:S01]  /*1550*/  PRMT R161, R7, 0x5410, R8 ;  /* 0x0000541007a17816 */ /* 0x000fe20000000008 */
[----:B------:R-:W-:Y:S01]  /*1560*/  IMAD.MOV.U32 R7, RZ, RZ, R87 ;  /* 0x000000ffff077224 */ /* 0x000fe200078e0057 */
[----:B------:R-:W-:Y:S01]  /*1570*/  SHF.R.U64 R128, R30, 0x10, R31 ;  /* 0x000000101e807819 */ /* 0x000fe2000000121f */
[----:B------:R-:W-:Y:S01]  /*1580*/  IMAD.MOV.U32 R8, RZ, RZ, R79 ;  /* 0x000000ffff087224 */ /* 0x000fe200078e004f */
[----:B------:R-:W-:Y:S01]  /*1590*/  SHF.R.U64 R126, R26, 0x10, R27 ;  /* 0x000000101a7e7819 */ /* 0x000fe2000000121b */
[----:B------:R-:W-:Y:S01]  /*15a0*/  HFMA2 R109, -RZ, RZ, 0, 0 ;  /* 0x00000000ff6d7431 */ /* 0x000fe200000001ff */
[----:B------:R-:W-:Y:S01]  /*15b0*/  PRMT R162, R6, 0x5410, R7 ;  /* 0x0000541006a27816 */ /* 0x000fe20000000007 */
[----:B------:R-:W-:Y:S01]  /*15c0*/  IMAD.MOV.U32 R7, RZ, RZ, R76 ;  /* 0x000000ffff077224 */ /* 0x000fe200078e004c */
[----:B------:R-:W-:Y:S01]  /*15d0*/  MOV R6, R78 ;  /* 0x0000004e00067202 */ /* 0x000fe20000000f00 */
[----:B------:R-:W-:Y:S01]  /*15e0*/  BSSY B0, `(.L_x_47136) ;  /* 0x0002598000007945 */ /* 0x000fe20003800000 */
[----:B------:R-:W-:Y:S01]  /*15f0*/  SHF.R.U32.HI R30, RZ, 0x10, R31 ;  /* 0x00000010ff1e7819 */ /* 0x000fe2000001161f */
[----:B------:R-:W0:Y:S01]  /*1600*/  LDCU UR10, c[0x0][0x404] ;  /* 0x00008080ff0a77ac */ /* 0x000e220008000800 */
[----:B------:R-:W-:Y:S01]  /*1610*/  PRMT R163, R6, 0x5410, R8 ;  /* 0x0000541006a37816 */ /* 0x000fe20000000008 */
[----:B------:R-:W-:Y:S01]  /*1620*/  IMAD.HI.U32 R6, R0, -0x326172a9, RZ ;  /* 0xcd9e8d5700067827 */ /* 0x000fe200078e00ff */
[----:B------:R-:W-:Y:S01]  /*1630*/  MOV R8, R77 ;  /* 0x0000004d00087202 */ /* 0x000fe20000000f00 */
[----:B------:R-:W1:Y:S01]  /*1640*/  LDCU.U8 UR11, c[0x0][0x410] ;  /* 0x00008200ff0b77ac */ /* 0x000e620008000000 */
[----:B------:R-:W-:-:S02]  /*1650*/  MOV R26, R39 ;  /* 0x00000027001a7202 */ /* 0x000fc40000000f00 */
[----:B------:R-:W-:Y:S01]  /*1660*/  PRMT R164, R7, 0x5410, R8 ;  /* 0x0000541007a47816 */ /* 0x000fe20000000008 */
[----:B------:R-:W-:Y:S01]  /*1670*/  IMAD.HI.U32 R7, R102, -0x2daee0ad, RZ ;  /* 0xd2511f5366077827 */ /* 0x000fe200078e00ff */
[--C-:B------:R-:W-:Y:S01]  /*1680*/  SHF.R.U64 R130, R38, 0x10, R39.reuse ;  /* 0x0000001026827819 */ /* 0x100fe20000001227 */
[----:B------:R-:W2:Y:S01]  /*1690*/  LDCU UR14, c[0x0][0x448] ;  /* 0x00008900ff0e77ac */ /* 0x000ea20008000800 */
[----:B------:R-:W-:Y:S02]  /*16a0*/  SHF.R.U32.HI R31, RZ, 0x10, R39 ;  /* 0x00000010ff1f7819 */ /* 0x000fe40000011627 */
[----:B------:R-:W-:Y:S01]  /*16b0*/  SHF.R.U64 R138, R10, 0x10, R11 ;  /* 0x000000100a8a7819 */ /* 0x000fe2000000120b */
[----:B------:R-:W-:Y:S01]  /*16c0*/  IMAD.MOV.U32 R10, RZ, RZ, R17 ;  /* 0x000000ffff0a7224 */ /* 0x000fe200078e0011 */
[----:B------:R-:W-:Y:S01]  /*16d0*/  SHF.R.U32.HI R39, RZ, 0x10, R11 ;  /* 0x00000010ff277819 */ /* 0x000fe2000001160b */
[----:B------:R-:W-:Y:S01]  /*16e0*/  IMAD.MOV.U32 R11, RZ, RZ, R21 ;  /* 0x000000ffff0b7224 */ /* 0x000fe200078e0015 */
[----:B------:R-:W-:Y:S01]  /*16f0*/  SHF.R.U32.HI R38, RZ, 0x10, R9 ;  /* 0x00000010ff267819 */ /* 0x000fe20000011609 */
[----:B------:R-:W3:Y:S01]  /*1700*/  LDCU.64 UR12, c[0x0][0x408] ;  /* 0x00008100ff0c77ac */ /* 0x000ee20008000a00 */
[----:B------:R-:W-:-:S02]  /*1710*/  MOV R9, R15 ;  /* 0x0000000f00097202 */ /* 0x000fc40000000f00 */
[----:B------:R-:W-:Y:S01]  /*1720*/  MOV R152, R20 ;  /* 0x0000001400987202 */ /* 0x000fe20000000f00 */
[----:B------:R-:W4:Y:S01]  /*1730*/  LDCU.64 UR4, c[0x0][0x3a0] ;  /* 0x00007400ff0477ac */ /* 0x000f220008000a00 */
[----:B------:R-:W-:Y:S02]  /*1740*/  LOP3.LUT R7, R7, UR7, RZ, 0x3c, !PT ;  /* 0x0000000707077c12 */ /* 0x000fe4000f8e3cff */
[----:B------:R-:W-:Y:S02]  /*1750*/  LOP3.LUT R6, R103, UR6, R6, 0x96, !PT ;  /* 0x0000000667067c12 */ /* 0x000fe4000f8e9606 */
[--C-:B------:R-:W-:Y:S01]  /*1760*/  SHF.R.U64 R140, R12, 0x10, R13.reuse ;  /* 0x000000100c8c7819 */ /* 0x100fe2000000120d */
[----:B------:R-:W-:Y:S01]  /*1770*/  IMAD.HI.U32 R8, R7, -0x326172a9, RZ ;  /* 0xcd9e8d5707087827 */ /* 0x000fe200078e00ff */
[----:B------:R-:W-:Y:S02]  /*1780*/  SHF.R.U32.HI R40, RZ, 0x10, R13 ;  /* 0x00000010ff287819 */ /* 0x000fe4000001160d */
[----:B------:R-:W-:Y:S01]  /*1790*/  MOV R12, R25 ;  /* 0x00000019000c7202 */ /* 0x000fe20000000f00 */
[----:B------:R-:W-:Y:S01]  /*17a0*/  IMAD.MOV.U32 R13, RZ, RZ, R29 ;  /* 0x000000ffff0d7224 */ /* 0x000fe200078e001d */
        /* <DEDUP_REMOVED lines=8> */
[----:B------:R-:W-:Y:S01]  /*1830*/  IMAD.MOV.U32 R12, RZ, RZ, R74 ;  /* 0x000000ffff0c7224 */ /* 0x000fe200078e004a */
[----:B------:R-:W-:Y:S01]  /*1840*/  LOP3.LUT R8, R9, UR15, R8, 0x96, !PT ;  /* 0x0000000f09087c12 */ /* 0x000fe2000f8e9608 */
[----:B------:R-:W-:Y:S01]  /*1850*/  IMAD.MOV.U32 R13, RZ, RZ, R75 ;  /* 0x000000ffff0d7224 */ /* 0x000fe200078e004b */
[----:B------:R-:W-:Y:S01]  /*1860*/  LOP3.LUT R10, R11, UR16, R10, 0x96, !PT ;  /* 0x000000100b0a7c12 */ /* 0x000fe2000f8e960a */
[----:B------:R-:W-:Y:S01]  /*1870*/  IMAD R7, R7, -0x326172a9, RZ ;  /* 0xcd9e8d5707077824 */ /* 0x000fe200078e02ff */
[----:B------:R-:W-:Y:S01]  /*1880*/  SHF.R.U64 R166, R90, 0x10, R91 ;  /* 0x000000105aa67819 */ /* 0x000fe2000000125b */
[----:B------:R-:W-:Y:S01]  /*1890*/  IMAD.HI.U32 R9, R8, -0x2daee0ad, RZ ;  /* 0xd2511f5308097827 */ /* 0x000fe200078e00ff */
[----:B------:R-:W-:-:S02]  /*18a0*/  PRMT R165, R12, 0x5410, R13 ;  /* 0x000054100ca57816 */ /* 0x000fc4000000000d */
[----:B------:R-:W-:Y:S01]  /*18b0*/  SHF.R.U32.HI R11, RZ, 0x10, R99 ;  /* 0x00000010ff0b7819 */ /* 0x000fe20000011663 */
[----:B------:R-:W-:Y:S01]  /*18c0*/  IMAD R12, R6, -0x2daee0ad, RZ ;  /* 0xd2511f53060c7824 */ /* 0x000fe200078e02ff */
[----:B------:R-:W-:Y:S01]  /*18d0*/  SHF.R.U32.HI R168, RZ, 0x10, R89 ;  /* 0x00000010ffa87819 */ /* 0x000fe20000011659 */
[----:B------:R-:W-:Y:S01]  /*18e0*/  IMAD.HI.U32 R6, R10, -0x326172a9, RZ ;  /* 0xcd9e8d570a067827 */ /* 0x000fe200078e00ff */
[----:B------:R-:W-:Y:S02]  /*18f0*/  PRMT R166, R166, 0x5410, R11 ;  /* 0x00005410a6a67816 */ /* 0x000fe4000000000b */
[----:B------:R-:W-:Y:S01]  /*1900*/  LOP3.LUT R9, R12, UR18, R9, 0x96, !PT ;  /* 0x000000120c097c12 */ /* 0x000fe2000f8e9609 */
[----:B------:R-:W-:Y:S01]  /*1910*/  IMAD R11, R8, -0x2daee0ad, RZ ;  /* 0xd2511f53080b7824 */ /* 0x000fe200078e02ff */
[----:B------:R-:W-:Y:S01]  /*1920*/  LOP3.LUT R6, R7, UR17, R6, 0x96, !PT ;  /* 0x0000001107067c12 */ /* 0x000fe2000f8e9606 */
[----:B------:R-:W-:Y:S01]  /*1930*/  IMAD R10, R10, -0x326172a9, RZ ;  /* 0xcd9e8d570a0a7824 */ /* 0x000fe200078e02ff */
[--C-:B------:R-:W-:Y:S01]  /*1940*/  SHF.R.U64 R12, R84, 0x10, R85.reuse ;  /* 0x00000010540c7819 */ /* 0x100fe20000001255 */
[----:B------:R-:W-:Y:S01]  /*1950*/  IMAD.HI.U32 R7, R9, -0x326172a9, RZ ;  /* 0xcd9e8d5709077827 */ /* 0x000fe200078e00ff */
[----:B------:R-:W-:-:S02]  /*1960*/  SHF.R.U32.HI R169, RZ, 0x10, R85 ;  /* 0x00000010ffa97819 */ /* 0x000fc40000011655 */
[----:B------:R-:W-:Y:S01]  /*1970*/  PRMT R168, R168, 0x5410, R12 ;  /* 0x00005410a8a87816 */ /* 0x000fe2000000000c */
[----:B------:R-:W-:Y:S01]  /*1980*/  IMAD.HI.U32 R8, R6, -0x2daee0ad, RZ ;  /* 0xd2511f5306087827 */ /* 0x000fe200078e00ff */
[----:B------:R-:W-:Y:S02]  /*1990*/  LOP3.LUT R7, R10, UR19, R7, 0x96, !PT ;  /* 0x000000130a077c12 */ /* 0x000fe4000f8e9607 */
[----:B------:R-:W-:Y:S01]  /*19a0*/  SHF.R.U64 R12, R82, 0x10, R83 ;  /* 0x00000010520c7819 */ /* 0x000fe20000001253 */
[----:B------:R-:W-:Y:S01]  /*19b0*/  IMAD R9, R9, -0x326172a9, RZ ;  /* 0xcd9e8d5709097824 */ /* 0x000fe200078e02ff */
[----:B------:R-:W-:Y:S01]  /*19c0*/  LOP3.LUT R8, R11, UR20, R8, 0x96, !PT ;  /* 0x000000140b087c12 */ /* 0x000fe2000f8e9608 */
[----:B------:R-:W-:Y:S01]  /*19d0*/  IMAD R11, R6, -0x2daee0ad, RZ ;  /* 0xd2511f53060b7824 */ /* 0x000fe200078e02ff */
[----:B------:R-:W-:Y:S01]  /*19e0*/  PRMT R169, R169, 0x5410, R12 ;  /* 0x00005410a9a97816 */ /* 0x000fe2000000000c */
[----:B------:R-:W-:Y:S01]  /*19f0*/  IMAD.HI.U32 R10, R7, -0x2daee0ad, RZ ;  /* 0xd2511f53070a7827 */ /* 0x000fe200078e00ff */
[----:B------:R-:W-:-:S02]  /*1a00*/  SHF.R.U32.HI R167, RZ, 0x10, R91 ;  /* 0x00000010ffa77819 */ /* 0x000fc4000001165b */
[----:B------:R-:W-:Y:S01]  /*1a10*/  SHF.R.U64 R13, R88, 0x10, R89 ;  /* 0x00000010580d7819 */ /* 0x000fe20000001259 */
[C---:B------:R-:W-:Y:S01]  /*1a20*/  IMAD.HI.U32 R6, R8.reuse, -0x326172a9, RZ ;  /* 0xcd9e8d5708067827 */ /* 0x040fe200078e00ff */
[----:B------:R-:W-:Y:S02]  /*1a30*/  LOP3.LUT R10, R11, UR22, R10, 0x96, !PT ;  /* 0x000000160b0a7c12 */ /* 0x000fe4000f8e960a */
[----:B------:R-:W-:Y:S01]  /*1a40*/  PRMT R167, R167, 0x5410, R13 ;  /* 0x00005410a7a77816 */ /* 0x000fe2000000000d */
[----:B------:R-:W-:Y:S01]  /*1a50*/  IMAD R12, R7, -0x2daee0ad, RZ ;  /* 0xd2511f53070c7824 */ /* 0x000fe200078e02ff */
[----:B------:R-:W-:Y:S01]  /*1a60*/  LOP3.LUT R6, R9, UR21, R6, 0x96, !PT ;  /* 0x0000001509067c12 */ /* 0x000fe2000f8e9606 */
[----:B------:R-:W-:Y:S01]  /*1a70*/  IMAD R8, R8, -0x326172a9, RZ ;  /* 0xcd9e8d5708087824 */ /* 0x000fe200078e02ff */
[----:B------:R-:W-:Y:S01]  /*1a80*/  SHF.R.U32.HI R170, RZ, 0x10, R83 ;  /* 0x00000010ffaa7819 */ /* 0x000fe20000011653 */
[----:B------:R-:W-:Y:S01]  /*1a90*/  IMAD.HI.U32 R7, R10, -0x326172a9, RZ ;  /* 0xcd9e8d570a077827 */ /* 0x000fe200078e00ff */
[----:B------:R-:W-:-:S02]  /*1aa0*/  SHF.R.U64 R13, R80, 0x10, R81 ;  /* 0x00000010500d7819 */ /* 0x000fc40000001251 */
[----:B------:R-:W-:Y:S01]  /*1ab0*/  SHF.R.U32.HI R171, RZ, 0x10, R81 ;  /* 0x00000010ffab7819 */ /* 0x000fe20000011651 */
[----:B------:R-:W-:Y:S01]  /*1ac0*/  IMAD.HI.U32 R9, R6, -0x2daee0ad, RZ ;  /* 0xd2511f5306097827 */ /* 0x000fe200078e00ff */
[----:B------:R-:W-:Y:S02]  /*1ad0*/  SHF.R.U64 R11, R72, 0x10, R73 ;  /* 0x00000010480b7819 */ /* 0x000fe40000001249 */
[----:B------:R-:W-:Y:S02]  /*1ae0*/  LOP3.LUT R7, R8, UR23, R7, 0x96, !PT ;  /* 0x0000001708077c12 */ /* 0x000fe4000f8e9607 */
[----:B------:R-:W-:Y:S02]  /*1af0*/  LOP3.LUT R9, R12, UR24, R9, 0x96, !PT ;  /* 0x000000180c097c12 */ /* 0x000fe4000f8e9609 */
[----:B------:R-:W-:Y:S01]  /*1b00*/  PRMT R170, R170, 0x5410, R13 ;  /* 0x00005410aaaa7816 */ /* 0x000fe2000000000d */
[----:B------:R-:W-:Y:S01]  /*1b10*/  IMAD R13, R6, -0x2daee0ad, RZ ;  /* 0xd2511f53060d7824 */ /* 0x000fe200078e02ff */
[----:B------:R-:W-:Y:S01]  /*1b20*/  PRMT R171, R171, 0x5410, R11 ;  /* 0x00005410abab7816 */ /* 0x000fe2000000000b */
[----:B------:R-:W-:Y:S01]  /*1b30*/  IMAD R11, R10, -0x326172a9, RZ ;  /* 0xcd9e8d570a0b7824 */ /* 0x000fe200078e02ff */
[----:B------:R-:W-:Y:S01]  /*1b40*/  SHF.R.U32.HI R172, RZ, 0x10, R73 ;  /* 0x00000010ffac7819 */ /* 0x000fe20000011649 */
[----:B------:R-:W-:Y:S01]  /*1b50*/  IMAD.HI.U32 R6, R9, -0x326172a9, RZ ;  /* 0xcd9e8d5709067827 */ /* 0x000fe200078e00ff */
[----:B------:R-:W-:-:S02]  /*1b60*/  SHF.R.U64 R12, R70, 0x10, R71 ;  /* 0x00000010460c7819 */ /* 0x000fc40000001247 */
[----:B------:R-:W-:Y:S01]  /*1b70*/  SHF.R.U32.HI R174, RZ, 0x10, R69 ;  /* 0x00000010ffae7819 */ /* 0x000fe20000011645 */
[----:B------:R-:W-:Y:S01]  /*1b80*/  IMAD.HI.U32 R8, R7, -0x2daee0ad, RZ ;  /* 0xd2511f5307087827 */ /* 0x000fe200078e00ff */
[----:B------:R-:W-:Y:S02]  /*1b90*/  LOP3.LUT R6, R11, UR25, R6, 0x96, !PT ;  /* 0x000000190b067c12 */ /* 0x000fe4000f8e9606 */
[----:B------:R-:W-:Y:S01]  /*1ba0*/  PRMT R172, R172, 0x5410, R12 ;  /* 0x00005410acac7816 */ /* 0x000fe2000000000c */
[----:B------:R-:W-:Y:S01]  /*1bb0*/  IMAD R10, R9, -0x326172a9, RZ ;  /* 0xcd9e8d57090a7824 */ /* 0x000fe200078e02ff */
[----:B------:R-:W-:Y:S01]  /*1bc0*/  LOP3.LUT R8, R13, UR26, R8, 0x96, !PT ;  /* 0x0000001a0d087c12 */ /* 0x000fe2000f8e9608 */
[----:B------:R-:W-:Y:S01]  /*1bd0*/  IMAD R12, R7, -0x2daee0ad, RZ ;  /* 0xd2511f53070c7824 */ /* 0x000fe200078e02ff */
[----:B------:R-:W-:Y:S01]  /*1be0*/  SHF.R.U64 R11, R66, 0x10, R67 ;  /* 0x00000010420b7819 */ /* 0x000fe20000001243 */
        /* <DEDUP_REMOVED lines=9> */
[----:B------:R-:W-:Y:S01]  /*1c80*/  SHF.R.U64 R10, R64, 0x10, R65 ;  /* 0x00000010400a7819 */ /* 0x000fe20000001241 */
[----:B------:R-:W-:Y:S01]  /*1c90*/  IMAD.HI.U32 R6, R9, -0x326172a9, RZ ;  /* 0xcd9e8d5709067827 */ /* 0x000fe200078e00ff */
[----:B------:R-:W-:-:S02]  /*1ca0*/  SHF.R.U32.HI R14, RZ, 0x10, R15 ;  /* 0x00000010ff0e7819 */ /* 0x000fc4000001160f */
[----:B------:R-:W-:Y:S01]  /*1cb0*/  MOV R117, R18 ;  /* 0x0000001200757202 */ /* 0x000fe20000000f00 */
[----:B------:R-:W-:Y:S01]  /*1cc0*/  IMAD.HI.U32 R8, R7, -0x2daee0ad, RZ ;  /* 0xd2511f5307087827 */ /* 0x000fe200078e00ff */
[----:B------:R-:W-:Y:S02]  /*1cd0*/  LOP3.LUT R6, R11, UR29, R6, 0x96, !PT ;  /* 0x0000001d0b067c12 */ /* 0x000fe4000f8e9606 */
[--C-:B------:R-:W-:Y:S01]  /*1ce0*/  SHF.R.U64 R132, R4, 0x10, R5.reuse ;  /* 0x0000001004847819 */ /* 0x100fe20000001205 */
[--C-:B------:R-:W-:Y:S01]  /*1cf0*/  IMAD.MOV.U32 R18, RZ, RZ, R5.reuse ;  /* 0x000000ffff127224 */ /* 0x100fe200078e0005 */
[----:B------:R-:W-:Y:S01]  /*1d00*/  LOP3.LUT R8, R13, UR30, R8, 0x96, !PT ;  /* 0x0000001e0d087c12 */ /* 0x000fe2000f8e9608 */
[----:B------:R-:W-:Y:S01]  /*1d10*/  IMAD R7, R7, -0x2daee0ad, RZ ;  /* 0xd2511f5307077824 */ /* 0x000fe200078e02ff */
[----:B------:R-:W-:Y:S01]  /*1d20*/  SHF.R.U32.HI R36, RZ, 0x10, R5 ;  /* 0x00000010ff247819 */ /* 0x000fe20000011605 */
[----:B------:R-:W-:Y:S01]  /*1d30*/  IMAD.MOV.U32 R5, RZ, RZ, R35 ;  /* 0x000000ffff057224 */ /* 0x000fe200078e0023 */
[----:B------:R-:W-:Y:S01]  /*1d40*/  PRMT R175, R175, 0x5410, R10 ;  /* 0x00005410afaf7816 */ /* 0x000fe2000000000a */
[----:B------:R-:W-:Y:S01]  /*1d50*/  IMAD R10, R9, -0x326172a9, RZ ;  /* 0xcd9e8d57090a7824 */ /* 0x000fe200078e02ff */
[--C-:B------:R-:W-:Y:S01]  /*1d60*/  SHF.R.U64 R144, R16, 0x10, R17.reuse ;  /* 0x0000001010907819 */ /* 0x100fe20000001211 */
[----:B------:R-:W-:Y:S01]  /*1d70*/  IMAD.HI.U32 R104, R6, -0x2daee0ad, RZ ;  /* 0xd2511f5306687827 */ /* 0x000fe200078e00ff */
[----:B------:R-:W-:-:S02]  /*1d80*/  SHF.R.U32.HI R15, RZ, 0x10, R17 ;  /* 0x00000010ff0f7819 */ /* 0x000fc40000011611 */
[----:B------:R-:W-:Y:S01]  /*1d90*/  SHF.R.U64 R153, R20, 0x10, R21 ;  /* 0x0000001014997819 */ /* 0x000fe20000001215 */
[----:B------:R-:W-:Y:S01]  /*1da0*/  IMAD.HI.U32 R105, R8, -0x326172a9, RZ ;  /* 0xcd9e8d5708697827 */ /* 0x000fe200078e00ff */
[----:B------:R-:W-:Y:S02]  /*1db0*/  MOV R4, R34 ;  /* 0x0000002200047202 */ /* 0x000fe40000000f00 */
[--C-:B------:R-:W-:Y:S01]  /*1dc0*/  SHF.R.U64 R112, R34, 0x10, R35.reuse ;  /* 0x0000001022707819 */ /* 0x100fe20000001223 */
[----:B------:R-:W-:Y:S01]  /*1dd0*/  HADD2.F32 R110, -RZ, R5.H0_H0 ;  /* 0x20000005ff6e7230 */ /* 0x000fe20000004100 */
[----:B------:R-:W-:Y:S01]  /*1de0*/  SHF.R.U32.HI R113, RZ, 0x10, R35 ;  /* 0x00000010ff717819 */ /* 0x000fe20000011623 */
        /* <DEDUP_REMOVED lines=18> */
[----:B------:R-:W-:Y:S02]  /*1f10*/  SHF.R.U32.HI R173, RZ, 0x10, R71 ;  /* 0x00000010ffad7819 */ /* 0x000fe40000011647 */
[----:B------:R-:W-:Y:S02]  /*1f20*/  SHF.R.U64 R14, R68, 0x10, R69 ;  /* 0x00000010440e7819 */ /* 0x000fe40000001245 */
[----:B------:R-:W-:Y:S02]  /*1f30*/  SHF.R.U32.HI R176, RZ, 0x10, R65 ;  /* 0x00000010ffb07819 */ /* 0x000fe40000011641 */
[----:B------:R-:W-:Y:S02]  /*1f40*/  SHF.R.U64 R11, R2, 0x10, R3 ;  /* 0x00000010020b7819 */ /* 0x000fe40000001203 */
        /* <DEDUP_REMOVED lines=25> */
[----:B------:R-:W-:-:S02]  /*20e0*/  PRMT R176, R176, 0x5410, R11 ;  /* 0x00005410b0b07816 */ /* 0x000fc4000000000b */
[----:B------:R-:W-:Y:S02]  /*20f0*/  LOP3.LUT R104, R7, UR32, R104, 0x96, !PT ;  /* 0x0000002007687c12 */ /* 0x000fe4000f8e9668 */
[----:B------:R-:W-:Y:S02]  /*2100*/  LOP3.LUT R105, R10, UR31, R105, 0x96, !PT ;  /* 0x0000001f0a697c12 */ /* 0x000fe4000f8e9669 */
[----:B01234-:R-:W-:-:S07]  /*2110*/  LOP3.LUT R108, R108, 0x3, RZ, 0xc0, !PT ;  /* 0x000000036c6c7812 */ /* 0x01ffce00078ec0ff */
.L_x_47870:
[----:B------:R-:W0:Y:S08]  /*2120*/  LDC.64 R60, c[0x0][0x3f0] ;  /* 0x0000fc00ff3c7b82 */ /* 0x000e300000000a00 */
[----:B------:R-:W1:Y:S01]  /*2130*/  LDC R146, c[0x0][0x388] ;  /* 0x0000e200ff927b82 */ /* 0x000e620000000800 */
[----:B0-----:R-:W-:-:S07]  /*2140*/  IMAD.WIDE R148, R101, 0x4, R60 ;  /* 0x0000000465947825 */ /* 0x001fce00078e023c */
[----:B------:R-:W0:Y:S01]  /*2150*/  LDC.64 R60, c[0x0][0x3f8] ;  /* 0x0000fe00ff3c7b82 */ /* 0x000e220000000a00 */
[----:B------:R2:W3:Y:S01]  /*2160*/  LDG.E R62, desc[UR8][R148.64] ;  /* 0x00000008943e7981 */ /* 0x0004e2000c1e1900 */
[----:B0-----:R-:W-:-:S05]  /*2170*/  IMAD.WIDE R60, R101, 0x4, R60 ;  /* 0x00000004653c7825 */ /* 0x001fca00078e023c */
[----:B------:R0:W5:Y:S01]  /*2180*/  LDG.E R63, desc[UR8][R60.64] ;  /* 0x000000083c3f7981 */ /* 0x000162000c1e1900 */
[----:B------:R-:W-:Y:S01]  /*2190*/  ISETP.GE.U32.AND P5, PT, R100, 0x20, PT ;  /* 0x000000206400780c */ /* 0x000fe20003fa6070 */
[----:B-1----:R-:W-:Y:S01]  /*21a0*/  IMAD R150, R101, R146, RZ ;  /* 0x0000009265967224 */ /* 0x002fe200078e02ff */
[----:B------:R-:W-:Y:S01]  /*21b0*/  BSSY.RECONVERGENT B1, `(.L_x_47137) ;  /* 0x00002ef000017945 */ /* 0x000fe20003800200 */
[----:B------:R-:W1:Y:S03]  /*21c0*/  S2R R145, SR_TID.X ;  /* 0x0000000000917919 */ /* 0x000e660000002100 */
[----:B--2---:R-:W-:-:S04]  /*21d0*/  SHF.R.S32.HI R149, RZ, 0x1f, R150 ;  /* 0x0000001fff957819 */ /* 0x004fc80000011496 */
[----:B------:R-:W-:Y:S02]  /*21e0*/  LEA.HI R149, R149, R150, RZ, 0x2 ;  /* 0x0000009695957211 */ /* 0x000fe400078f10ff */
[----:B-1----:R-:W-:-:S04]  /*21f0*/  LOP3.LUT R148, R145, 0x1f, RZ, 0xc0, !PT ;  /* 0x0000001f91947812 */ /* 0x002fc800078ec0ff */
[----:B------:R-:W-:Y:S02]  /*2200*/  LEA.HI.SX32 R149, R149, R148, 0x1e ;  /* 0x0000009495957211 */ /* 0x000fe400078ff2ff */
[----:B---3--:R-:W-:-:S13]  /*2210*/  ISETP.GE.AND P0, PT, R62, 0x1, PT ;  /* 0x000000013e00780c */ /* 0x008fda0003f06270 */
[----:B------:R-:W-:-:S04]  /*2220*/  @P0 VIADD R147, R62, 0xffffffff ;  /* 0xffffffff3e930836 */ /* 0x000fc80000000000 */
[----:B------:R-:W-:-:S05]  /*2230*/  @P0 IMAD R147, R147, R146, RZ ;  /* 0x0000009293930224 */ /* 0x000fca00078e02ff */
[----:B------:R-:W-:-:S04]  /*2240*/  @P0 SHF.R.S32.HI R178, RZ, 0x1f, R147 ;  /* 0x0000001fffb20819 */ /* 0x000fc80000011493 */
[----:B------:R-:W-:Y:S01]  /*2250*/  @P0 LEA.HI R151, R178, R147, RZ, 0x2 ;  /* 0x00000093b2970211 */ /* 0x000fe200078f10ff */
[----:B------:R-:W-:-:S03]  /*2260*/  IMAD.MOV.U32 R147, RZ, RZ, RZ ;  /* 0x000000ffff937224 */ /* 0x000fc600078e00ff */
[----:B------:R-:W-:Y:S01]  /*2270*/  @P0 LEA.HI.SX32 R147, R151, R148, 0x1e ;  /* 0x0000009497930211 */ /* 0x000fe200078ff2ff */
[----:B0-----:R-:W-:Y:S06]  /*2280*/  @!P5 BRA `(.L_x_47138) ;  /* 0x0000002c0084d947 */ /* 0x001fec0003800000 */
[----:B------:R-:W-:Y:S04]  /*2290*/  BSSY.RECONVERGENT B2, `(.L_x_47139) ;  /* 0x0000005000027945 */ /* 0x000fe80003800200 */
[----:B------:R-:W-:Y:S05]  /*22a0*/  @!P0 BRA `(.L_x_47140) ;  /* 0x00000000000c8947 */ /* 0x000fea0003800000 */
[----:B------:R-:W0:Y:S02]  /*22b0*/  LDC.64 R4, c[0x0][0x390] ;  /* 0x0000e400ff047b82 */ /* 0x000e240000000a00 */
[----:B0-----:R-:W-:-:S06]  /*22c0*/  IMAD.WIDE.U32 R4, R147, 0x10, R4 ;  /* 0x0000001093047825 */ /* 0x001fcc00078e0004 */
[----:B------:R-:W5:Y:S02]  /*22d0*/  LDG.E.128 R4, desc[UR8][R4.64] ;  /* 0x0000000804047981 */ /* 0x000f64000c1e1d00 */
.L_x_47140:
[----:B------:R-:W-:Y:S05]  /*22e0*/  BSYNC.RECONVERGENT B2 ;  /* 0x0000000000027941 */ /* 0x000fea0003800200 */
.L_x_47139:
[----:B------:R-:W-:Y:S01]  /*22f0*/  UISETP.NE.U32.AND UP0, UPT, UR4, URZ, UPT ;  /* 0x000000ff0400728c */ /* 0x000fe2000bf05070 */
[--C-:B------:R-:W-:Y:S01]  /*2300*/  SHF.R.U32.HI R12, RZ, 0x10, R97.reuse ;  /* 0x00000010ff0c7819 */ /* 0x100fe20000011661 */
[----:B------:R-:W-:Y:S01]  /*2310*/  BSSY.RECONVERGENT B2, `(.L_x_47141) ;  /* 0x00002c4000027945 */ /* 0x000fe20003800200 */
[----:B------:R-:W-:Y:S01]  /*2320*/  SHF.R.U64 R178, R96, 0x10, R97 ;  /* 0x0000001060b27819 */ /* 0x000fe20000001261 */
[----:B------:R-:W-:Y:S01]  /*2330*/  UISETP.NE.AND.EX UP0, UPT, UR5, URZ, UPT, UP0 ;  /* 0x000000ff0500728c */ /* 0x000fe2000bf05300 */
[----:B------:R-:W-:-:S08]  /*2340*/  PRMT R177, R177, 0x5410, R12 ;  /* 0x00005410b1b17816 */ /* 0x000fd0000000000c */
        /* <DEDUP_REMOVED lines=26> */
.L_x_47147:
        /* <DEDUP_REMOVED lines=13> */
.L_x_47149:
[----:B------:R-:W-:Y:S05]  /*25c0*/  BSYNC.RECONVERGENT B5 ;  /* 0x0000000000057941 */ /* 0x000fea0003800200 */
.L_x_47148:
        /* <DEDUP_REMOVED lines=42> */
.L_x_47146:
[----:B------:R-:W-:Y:S05]  /*2870*/  BSYNC.RECONVERGENT B4 ;  /* 0x0000000000047941 */ /* 0x000fea0003800200 */
.L_x_47145:
[----:B------:R-:W-:Y:S01]  /*2880*/  I2FP.F32.U32 R12, R12 ;  /* 0x0000000c000c7245 */ /* 0x000fe20000201000 */
[----:B------:R-:W-:Y:S02]  /*2890*/  IMAD.MOV.U32 R15, RZ, RZ, 0x2f800000 ;  /* 0x2f800000ff0f7424 */ /* 0x000fe400078e00ff */
[----:B-----5:R-:W-:Y:S02]  /*28a0*/  FMUL.FTZ R13, R4, UR13 ;  /* 0x0000000d040d7c20 */ /* 0x020fe40008410000 */
[----:B------:R-:W-:Y:S02]  /*28b0*/  FFMA.FTZ R12, R12, R15, 1.1641532182693481445e-10 ;  /* 0x2f0000000c0c7423 */ /* 0x000fe4000001000f */
[----:B------:R-:W-:-:S03]  /*28c0*/  FMUL.FTZ R13, R13, UR12 ;  /* 0x0000000c0d0d7c20 */ /* 0x000fc60008410000 */
[----:B------:R-:W-:Y:S01]  /*28d0*/  FSETP.GTU.FTZ.AND P2, PT, R12, UR10, PT ;  /* 0x0000000a0c007c0b */ /* 0x000fe2000bf5c000 */
[----:B------:R-:W-:-:S03]  /*28e0*/  HADD2.F32 R12, -RZ, R159.H0_H0 ;  /* 0x2000009fff0c7230 */ /* 0x000fc60000004100 */
[----:B------:R-:W-:Y:S02]  /*28f0*/  FSEL R15, R13, RZ, !P2 ;  /* 0x000000ff0d0f7208 */ /* 0x000fe40005000000 */
[----:B------:R-:W-:-:S03]  /*2900*/  SEL R13, RZ, 0x1, P2 ;  /* 0x00000001ff0d7807 */ /* 0x000fc60001000000 */
[----:B------:R-:W-:Y:S01]  /*2910*/  FFMA.FTZ R12, R15, R12, R8 ;  /* 0x0000000c0f0c7223 */ /* 0x000fe20000010008 */
[----:B------:R-:W-:-:S07]  /*2920*/  PRMT R117, R13, 0x7610, R117 ;  /* 0x000076100d757816 */ /* 0x000fce0000000075 */
.L_x_47144:
[----:B------:R-:W-:Y:S05]  /*2930*/  BSYNC.RECONVERGENT B3 ;  /* 0x0000000000037941 */ /* 0x000fea0003800200 */
.L_x_47143:
        /* <DEDUP_REMOVED lines=17> */
.L_x_47154:
        /* <DEDUP_REMOVED lines=13> */
.L_x_47156:
[----:B------:R-:W-:Y:S05]  /*2b20*/  BSYNC.RECONVERGENT B5 ;  /* 0x0000000000057941 */ /* 0x000fea0003800200 */
.L_x_47155:
        /* <DEDUP_REMOVED lines=43> */
.L_x_47153:
[----:B------:R-:W-:Y:S05]  /*2de0*/  BSYNC.RECONVERGENT B4 ;  /* 0x0000000000047941 */ /* 0x000fea0003800200 */
.L_x_47152:
[----:B------:R-:W-:Y:S01]  /*2df0*/  I2FP.F32.U32 R13, R13 ;  /* 0x0000000d000d7245 */ /* 0x000fe20000201000 */
[----:B------:R-:W-:Y:S02]  /*2e00*/  HFMA2 R60, -RZ, RZ, 0.1171875, 0 ;  /* 0x2f800000ff3c7431 */ /* 0x000fe400000001ff */
[----:B-----5:R-:W-:-:S03]  /*2e10*/  FMUL.FTZ R14, R5, UR13 ;  /* 0x0000000d050e7c20 */ /* 0x020fc60008410000 */
[----:B------:R-:W-:Y:S01]  /*2e20*/  FFMA.FTZ R13, R13, R60, 1.1641532182693481445e-10 ;  /* 0x2f0000000d0d7423 */ /* 0x000fe2000001003c */
[----:B------:R-:W-:-:S04]  /*2e30*/  FMUL.FTZ R14, R14, UR12 ;  /* 0x0000000c0e0e7c20 */ /* 0x000fc80008410000 */
[----:B------:R-:W-:Y:S01]  /*2e40*/  FSETP.GTU.FTZ.AND P2, PT, R13, UR10, PT ;  /* 0x0000000a0d007c0b */ /* 0x000fe2000bf5c000 */
[----:B------:R-:W-:-:S03]  /*2e50*/  HADD2.F32 R13, -RZ, R178.H0_H0 ;  /* 0x200000b2ff0d7230 */ /* 0x000fc60000004100 */
[----:B------:R-:W-:Y:S02]  /*2e60*/  FSEL R60, R14, RZ, !P2 ;  /* 0x000000ff0e3c7208 */ /* 0x000fe40005000000 */
[----:B------:R-:W-:-:S03]  /*2e70*/  SEL R14, RZ, 0x1, P2 ;  /* 0x00000001ff0e7807 */ /* 0x000fc60001000000 */
[----:B------:R-:W-:Y:S01]  /*2e80*/  FFMA.FTZ R13, R60, R13, R9 ;  /* 0x0000000d3c0d7223 */ /* 0x000fe20000010009 */
[----:B------:R-:W-:-:S07]  /*2e90*/  PRMT R119, R14, 0x7610, R119 ;  /* 0x000076100e777816 */ /* 0x000fce0000000077 */
.L_x_47151:
[----:B------:R-:W-:Y:S05]  /*2ea0*/  BSYNC.RECONVERGENT B3 ;  /* 0x0000000000037941 */ /* 0x000fea0003800200 */
.L_x_47150:
        /* <DEDUP_REMOVED lines=17> */
.L_x_47161:
        /* <DEDUP_REMOVED lines=13> */
.L_x_47163:
[----:B------:R-:W-:Y:S05]  /*3090*/  BSYNC.RECONVERGENT B5 ;  /* 0x0000000000057941 */ /* 0x000fea0003800200 */
.L_x_47162:
        /* <DEDUP_REMOVED lines=43> */
.L_x_47160:
[----:B------:R-:W-:Y:S05]  /*3350*/  BSYNC.RECONVERGENT B4 ;  /* 0x0000000000047941 */ /* 0x000fea0003800200 */
.L_x_47159:
[----:B------:R-:W-:Y:S01]  /*3360*/  I2FP.F32.U32 R14, R61 ;  /* 0x0000003d000e7245 */ /* 0x000fe20000201000 */
[----:B------:R-:W-:Y:S02]  /*3370*/  IMAD.MOV.U32 R61, RZ, RZ, 0x2f800000 ;  /* 0x2f800000ff3d7424 */ /* 0x000fe400078e00ff */
[----:B-----5:R-:W-:Y:S02]  /*3380*/  FMUL.FTZ R15, R6, UR13 ;  /* 0x0000000d060f7c20 */ /* 0x020fe40008410000 */
[----:B------:R-:W-:Y:S02]  /*3390*/  FFMA.FTZ R14, R14, R61, 1.1641532182693481445e-10 ;  /* 0x2f0000000e0e7423 */ /* 0x000fe4000001003d */
[----:B------:R-:W-:-:S03]  /*33a0*/  FMUL.FTZ R15, R15, UR12 ;  /* 0x0000000c0f0f7c20 */ /* 0x000fc60008410000 */
[----:B------:R-:W-:Y:S01]  /*33b0*/  FSETP.GTU.FTZ.AND P2, PT, R14, UR10, PT ;  /* 0x0000000a0e007c0b */ /* 0x000fe2000bf5c000 */
[----:B------:R-:W-:-:S03]  /*33c0*/  HADD2.F32 R14, -RZ, R159.H1_H1 ;  /* 0x3000009fff0e7230 */ /* 0x000fc60000004100 */
[----:B------:R-:W-:Y:S02]  /*33d0*/  FSEL R61, R15, RZ, !P2 ;  /* 0x000000ff0f3d7208 */ /* 0x000fe40005000000 */
[----:B------:R-:W-:-:S03]  /*33e0*/  SEL R15, RZ, 0x1, P2 ;  /* 0x00000001ff0f7807 */ /* 0x000fc60001000000 */
[----:B------:R-:W-:Y:S01]  /*33f0*/  FFMA.FTZ R14, R61, R14, R10 ;  /* 0x0000000e3d0e7223 */ /* 0x000fe2000001000a */
[----:B------:R-:W-:-:S07]  /*3400*/  PRMT R120, R15, 0x7610, R120 ;  /* 0x000076100f787816 */ /* 0x000fce0000000078 */
.L_x_47158:
[----:B------:R-:W-:Y:S05]  /*3410*/  BSYNC.RECONVERGENT B3 ;  /* 0x0000000000037941 */ /* 0x000fea0003800200 */
.L_x_47157:
        /* <DEDUP_REMOVED lines=16> */
.L_x_47167:
        /* <DEDUP_REMOVED lines=13> */
.L_x_47169:
[----:B------:R-:W-:Y:S05]  /*35f0*/  BSYNC.RECONVERGENT B4 ;  /* 0x0000000000047941 */ /* 0x000fea0003800200 */
.L_x_47168:
        /* <DEDUP_REMOVED lines=43> */
.L_x_47166:
[----:B------:R-:W-:Y:S05]  /*38b0*/  BSYNC.RECONVERGENT B3 ;  /* 0x0000000000037941 */ /* 0x000fea0003800200 */
.L_x_47165:
        /* <DEDUP_REMOVED lines=10> */
[----:B------:R-:W-:Y:S01]  /*3960*/  PRMT R121, R60, 0x7610, R121 ;  /* 0x000076103c797816 */ /* 0x000fe20000000079 */
[----:B------:R-:W-:Y:S06]  /*3970*/  BRA `(.L_x_47164) ;  /* 0x0000001400747947 */ /* 0x000fec0003800000 */
.L_x_47142:
        /* <DEDUP_REMOVED lines=21> */
.L_x_47174:
        /* <DEDUP_REMOVED lines=13> */
.L_x_47176:
[----:B------:R-:W-:Y:S05]  /*3ba0*/  BSYNC.RECONVERGENT B5 ;  /* 0x0000000000057941 */ /* 0x000fea0003800200 */
.L_x_47175:
        /* <DEDUP_REMOVED lines=42> */
.L_x_47173:
[----:B------:R-:W-:Y:S05]  /*3e50*/  BSYNC.RECONVERGENT B4 ;  /* 0x0000000000047941 */ /* 0x000fea0003800200 */
.L_x_47172:
[----:B------:R-:W-:Y:S01]  /*3e60*/  I2FP.F32.U32 R12, R12 ;  /* 0x0000000c000c7245 */ /* 0x000fe20000201000 */
[----:B------:R-:W-:Y:S02]  /*3e70*/  HFMA2 R13, -RZ, RZ, 0.1171875, 0 ;  /* 0x2f800000ff0d7431 */ /* 0x000fe400000001ff */
[----:B-----5:R-:W-:Y:S01]  /*3e80*/  FMUL.FTZ R15, R4, UR13 ;  /* 0x0000000d040f7c20 */ /* 0x020fe20008410000 */
[----:B------:R-:W-:Y:S02]  /*3e90*/  HADD2.F32 R61, -RZ, R159.H0_H0 ;  /* 0x2000009fff3d7230 */ /* 0x000fe40000004100 */
[----:B------:R-:W-:Y:S01]  /*3ea0*/  FFMA.FTZ R12, R12, R13, 1.1641532182693481445e-10 ;  /* 0x2f0000000c0c7423 */ /* 0x000fe2000001000d */
[----:B------:R-:W-:-:S04]  /*3eb0*/  FMUL.FTZ R15, R15, UR12 ;  /* 0x0000000c0f0f7c20 */ /* 0x000fc80008410000 */
[----:B------:R-:W-:-:S04]  /*3ec0*/  FSETP.GTU.FTZ.AND P1, PT, R12, UR10, PT ;  /* 0x0000000a0c007c0b */ /* 0x000fc8000bf3c000 */
[----:B------:R-:W-:Y:S02]  /*3ed0*/  FSEL R12, R15, RZ, !P1 ;  /* 0x000000ff0f0c7208 */ /* 0x000fe40004800000 */
[----:B------:R-:W-:-:S03]  /*3ee0*/  SEL R13, RZ, 0x1, P1 ;  /* 0x00000001ff0d7807 */ /* 0x000fc60000800000 */
[----:B------:R-:W-:Y:S01]  /*3ef0*/  FMUL.FTZ R12, R12, R61 ;  /* 0x0000003d0c0c7220 */ /* 0x000fe20000410000 */
[----:B------:R-:W-:-:S07]  /*3f00*/  PRMT R117, R13, 0x7610, R117 ;  /* 0x000076100d757816 */ /* 0x000fce0000000075 */
.L_x_47171:
[----:B------:R-:W-:Y:S05]  /*3f10*/  BSYNC.RECONVERGENT B3 ;  /* 0x0000000000037941 */ /* 0x000fea0003800200 */
.L_x_47170:
        /* <DEDUP_REMOVED lines=17> */
.L_x_47181:
        /* <DEDUP_REMOVED lines=13> */
.L_x_47183:
[----:B------:R-:W-:Y:S05]  /*4100*/  BSYNC.RECONVERGENT B5 ;  /* 0x0000000000057941 */ /* 0x000fea0003800200 */
.L_x_47182:
        /* <DEDUP_REMOVED lines=43> */
.L_x_47180:
[----:B------:R-:W-:Y:S05]  /*43c0*/  BSYNC.RECONVERGENT B4 ;  /* 0x0000000000047941 */ /* 0x000fea0003800200 */
.L_x_47179:
[----:B------:R-:W-:Y:S01]  /*43d0*/  I2FP.F32.U32 R13, R13 ;  /* 0x0000000d000d7245 */ /* 0x000fe20000201000 */
[----:B------:R-:W-:Y:S02]  /*43e0*/  IMAD.MOV.U32 R14, RZ, RZ, 0x2f800000 ;  /* 0x2f800000ff0e7424 */ /* 0x000fe400078e00ff */
        /* <DEDUP_REMOVED lines=9> */
.L_x_47178:
[----:B------:R-:W-:Y:S05]  /*4480*/  BSYNC.RECONVERGENT B3 ;  /* 0x0000000000037941 */ /* 0x000fea0003800200 */
.L_x_47177:
        /* <DEDUP_REMOVED lines=17> */
.L_x_47188:
        /* <DEDUP_REMOVED lines=13> */
.L_x_47190:
[----:B------:R-:W-:Y:S05]  /*4670*/  BSYNC.RECONVERGENT B5 ;  /* 0x0000000000057941 */ /* 0x000fea0003800200 */
.L_x_47189:
        /* <DEDUP_REMOVED lines=43> */
.L_x_47187:
[----:B------:R-:W-:Y:S05]  /*4930*/  BSYNC.RECONVERGENT B4 ;  /* 0x0000000000047941 */ /* 0x000fea0003800200 */
.L_x_47186:
[----:B------:R-:W-:Y:S01]  /*4940*/  I2FP.F32.U32 R14, R61 ;  /* 0x0000003d000e7245 */ /* 0x000fe20000201000 */
[----:B------:R-:W-:Y:S02]  /*4950*/  IMAD.MOV.U32 R15, RZ, RZ, 0x2f800000 ;  /* 0x2f800000ff0f7424 */ /* 0x000fe400078e00ff */
[----:B-----5:R-:W-:Y:S01]  /*4960*/  FMUL.FTZ R61, R6, UR13 ;  /* 0x0000000d063d7c20 */ /* 0x020fe20008410000 */
[----:B------:R-:W-:Y:S02]  /*4970*/  HADD2.F32 R151, -RZ, R159.H1_H1 ;  /* 0x3000009fff977230 */ /* 0x000fe40000004100 */
[----:B------:R-:W-:Y:S01]  /*4980*/  FFMA.FTZ R14, R14, R15, 1.1641532182693481445e-10 ;  /* 0x2f0000000e0e7423 */ /* 0x000fe2000001000f */
[----:B------:R-:W-:-:S04]  /*4990*/  FMUL.FTZ R61, R61, UR12 ;  /* 0x0000000c3d3d7c20 */ /* 0x000fc80008410000 */
[----:B------:R-:W-:-:S04]  /*49a0*/  FSETP.GTU.FTZ.AND P1, PT, R14, UR10, PT ;  /* 0x0000000a0e007c0b */ /* 0x000fc8000bf3c000 */
[----:B------:R-:W-:Y:S02]  /*49b0*/  FSEL R14, R61, RZ, !P1 ;  /* 0x000000ff3d0e7208 */ /* 0x000fe40004800000 */
[----:B------:R-:W-:-:S03]  /*49c0*/  SEL R15, RZ, 0x1, P1 ;  /* 0x00000001ff0f7807 */ /* 0x000fc60000800000 */
[----:B------:R-:W-:Y:S01]  /*49d0*/  FMUL.FTZ R14, R14, R151 ;  /* 0x000000970e0e7220 */ /* 0x000fe20000410000 */
[----:B------:R-:W-:-:S07]  /*49e0*/  PRMT R120, R15, 0x7610, R120 ;  /* 0x000076100f787816 */ /* 0x000fce0000000078 */
.L_x_47185:
[----:B------:R-:W-:Y:S05]  /*49f0*/  BSYNC.RECONVERGENT B3 ;  /* 0x0000000000037941 */ /* 0x000fea0003800200 */
.L_x_47184:
        /* <DEDUP_REMOVED lines=16> */
.L_x_47193:
        /* <DEDUP_REMOVED lines=13> */
.L_x_47195:
[----:B------:R-:W-:Y:S05]  /*4bd0*/  BSYNC.RECONVERGENT B4 ;  /* 0x0000000000047941 */ /* 0x000fea0003800200 */
.L_x_47194:
        /* <DEDUP_REMOVED lines=43> */
.L_x_47192:
[----:B------:R-:W-:Y:S05]  /*4e90*/  BSYNC.RECONVERGENT B3 ;  /* 0x0000000000037941 */ /* 0x000fea0003800200 */
.L_x_47191:
[----:B------:R-:W-:Y:S01]  /*4ea0*/  I2FP.F32.U32 R15, R15 ;  /* 0x0000000f000f7245 */ /* 0x000fe20000201000 */
[----:B------:R-:W-:Y:S02]  /*4eb0*/  HFMA2 R60, -RZ, RZ, 0.1171875, 0 ;  /* 0x2f800000ff3c7431 */ /* 0x000fe400000001ff */
        /* <DEDUP_REMOVED lines=9> */
.L_x_47164:
[----:B------:R-:W-:Y:S05]  /*4f50*/  BSYNC.RECONVERGENT B2 ;  /* 0x0000000000027941 */ /* 0x000fea0003800200 */
.L_x_47141:
[----:B------:R-:W0:Y:S01]  /*4f60*/  LDC.64 R60, c[0x0][0x3a8] ;  /* 0x0000ea00ff3c7b82 */ /* 0x000e220000000a00 */
[----:B------:R-:W-:Y:S01]  /*4f70*/  BSSY.RECONVERGENT B2, `(.L_x_47196) ;  /* 0x0000010000027945 */ /* 0x000fe20003800200 */
[----:B------:R-:W-:Y:S02]  /*4f80*/  IMAD.MOV.U32 R116, RZ, RZ, R180 ;  /* 0x000000ffff747224 */ /* 0x000fe400078e00b4 */
[----:B0-----:R-:W-:-:S05]  /*4f90*/  IMAD.WIDE.U32 R60, R149, 0x10, R60 ;  /* 0x00000010953c7825 */ /* 0x001fca00078e003c */
[----:B------:R0:W-:Y:S01]  /*4fa0*/  STG.E.128 desc[UR8][R60.64], R12 ;  /* 0x0000000c3c007986 */ /* 0x0001e2000c101d08 */
[----:B------:R-:W-:Y:S05]  /*4fb0*/  @!P0 BRA `(.L_x_47197) ;  /* 0x00000000002c8947 */ /* 0x000fea0003800000 */
[----:B0-----:R-:W0:Y:S01]  /*4fc0*/  LDC.64 R60, c[0x0][0x3b0] ;  /* 0x0000ec00ff3c7b82 */ /* 0x001e220000000a00 */
[----:B------:R-:W-:Y:S01]  /*4fd0*/  IMAD.U32 R151, R120, 0x10000, RZ ;  /* 0x0001000078977824 */ /* 0x000fe200078e00ff */
[----:B------:R-:W-:Y:S02]  /*4fe0*/  LOP3.LUT R150, R121, 0xffff, RZ, 0xc0, !PT ;  /* 0x0000ffff79967812 */ /* 0x000fe400078ec0ff */
[----:B------:R-:W-:Y:S02]  /*4ff0*/  LOP3.LUT R179, R119, 0xff, RZ, 0xc0, !PT ;  /* 0x000000ff77b37812 */ /* 0x000fe400078ec0ff */
[----:B------:R-:W-:-:S04]  /*5000*/  LOP3.LUT R151, R151, 0xff0000, RZ, 0xc0, !PT ;  /* 0x00ff000097977812 */ /* 0x000fc800078ec0ff */
[----:B------:R-:W-:Y:S02]  /*5010*/  LEA R150, R150, R151, 0x18 ;  /* 0x0000009796967211 */ /* 0x000fe400078ec0ff */
[----:B------:R-:W-:-:S03]  /*5020*/  LOP3.LUT R151, R117, 0xff, RZ, 0xc0, !PT ;  /* 0x000000ff75977812 */ /* 0x000fc600078ec0ff */
[----:B------:R-:W-:-:S04]  /*5030*/  IMAD R150, R179, 0x100, R150 ;  /* 0x00000100b3967824 */ /* 0x000fc800078e0296 */
[----:B------:R-:W-:Y:S02]  /*5040*/  IMAD.IADD R151, R150, 0x1, R151 ;  /* 0x0000000196977824 */ /* 0x000fe400078e0297 */
[----:B0-----:R-:W-:-:S05]  /*5050*/  IMAD.WIDE.U32 R60, R147, 0x4, R60 ;  /* 0x00000004933c7825 */ /* 0x001fca00078e003c */
[----:B------:R1:W-:Y:S02]  /*5060*/  STG.E desc[UR8][R60.64], R151 ;  /* 0x000000973c007986 */ /* 0x0003e4000c101908 */
.L_x_47197:
[----:B------:R-:W-:Y:S05]  /*5070*/  BSYNC.RECONVERGENT B2 ;  /* 0x0000000000027941 */ /* 0x000fea0003800200 */
.L_x_47196:
[----:B------:R-:W-:Y:S01]  /*5080*/  IADD3 R149, PT, PT, R149, 0x20, RZ ;  /* 0x0000002095957810 */ /* 0x000fe20007ffe0ff */
[----:B------:R-:W-:-:S07]  /*5090*/  VIADD R147, R147, 0x20 ;  /* 0x0000002093937836 */ /* 0x000fce0000000000 */
.L_x_47138:
[----:B------:R-:W-:Y:S05]  /*50a0*/  BSYNC.RECONVERGENT B1 ;  /* 0x0000000000017941 */ /* 0x000fea0003800200 */
.L_x_47137:
        /* <DEDUP_REMOVED lines=13> */
[--C-:B01----:R-:W-:Y:S01]  /*5180*/  SHF.R.U32.HI R60, RZ, 0x10, R95.reuse ;  /* 0x00000010ff3c7819 */ /* 0x103fe2000001165f */
[----:B------:R-:W-:Y:S01]  /*5190*/  BSSY.RECONVERGENT B1, `(.L_x_47200) ;  /* 0x00002c0000017945 */ /* 0x000fe20003800200 */
[----:B------:R-:W-:Y:S02]  /*51a0*/  SHF.R.U64 R178, R94, 0x10, R95 ;  /* 0x000000105eb27819 */ /* 0x000fe4000000125f */
[----:B------:R-:W-:Y:S01]  /*51b0*/  PRMT R177, R177, 0x5410, R60 ;  /* 0x00005410b1b17816 */ /* 0x000fe2000000003c */
[----:B------:R-:W-:Y:S06]  /*51c0*/  @!P1 BRA `(.L_x_47201) ;  /* 0x00000014007c9947 */ /* 0x000fec0003800000 */
[----:B------:R-:W-:Y:S01]  /*51d0*/  ISETP.GT.AND P1, PT, R62, RZ, PT ;  /* 0x000000ff3e00720c */ /* 0x000fe20003f24270 */
[----:B------:R-:W-:Y:S01]  /*51e0*/  BSSY.RECONVERGENT B3, `(.L_x_47202) ;  /* 0x0000059000037945 */ /* 0x000fe20003800200 */
[----:B--2---:R-:W-:Y:S01]  /*51f0*/  IMAD.MOV.U32 R18, RZ, RZ, R108 ;  /* 0x000000ffff127224 */ /* 0x004fe200078e006c */
        /* <DEDUP_REMOVED lines=19> */
.L_x_47206:
        /* <DEDUP_REMOVED lines=13> */
.L_x_47208:
[----:B------:R-:W-:Y:S05]  /*5400*/  BSYNC.RECONVERGENT B5 ;  /* 0x0000000000057941 */ /* 0x000fea0003800200 */
.L_x_47207:
        /* <DEDUP_REMOVED lines=42> */
.L_x_47205:
[----:B------:R-:W-:Y:S05]  /*56b0*/  BSYNC.RECONVERGENT B4 ;  /* 0x0000000000047941 */ /* 0x000fea0003800200 */
.L_x_47204:
[----:B------:R-:W-:Y:S01]  /*56c0*/  I2FP.F32.U32 R16, R16 ;  /* 0x0000001000107245 */ /* 0x000fe20000201000 */
[----:B------:R-:W-:Y:S02]  /*56d0*/  HFMA2 R17, -RZ, RZ, 0.1171875, 0 ;  /* 0x2f800000ff117431 */ /* 0x000fe400000001ff */
[----:B------:R-:W-:-:S03]  /*56e0*/  FMUL.FTZ R19, R4, UR13 ;  /* 0x0000000d04137c20 */ /* 0x000fc60008410000 */
        /* <DEDUP_REMOVED lines=8> */
.L_x_47203:
[----:B------:R-:W-:Y:S05]  /*5770*/  BSYNC.RECONVERGENT B3 ;  /* 0x0000000000037941 */ /* 0x000fea0003800200 */
.L_x_47202:
        /* <DEDUP_REMOVED lines=17> */
.L_x_47213:
        /* <DEDUP_REMOVED lines=13> */
.L_x_47215:
[----:B------:R-:W-:Y:S05]  /*5960*/  BSYNC.RECONVERGENT B5 ;  /* 0x0000000000057941 */ /* 0x000fea0003800200 */
.L_x_47214:
        /* <DEDUP_REMOVED lines=43> */
.L_x_47212:
[----:B------:R-:W-:Y:S05]  /*5c20*/  BSYNC.RECONVERGENT B4 ;  /* 0x0000000000047941 */ /* 0x000fea0003800200 */
.L_x_47211:
[----:B------:R-:W-:Y:S01]  /*5c30*/  I2FP.F32.U32 R17, R17 ;  /* 0x0000001100117245 */ /* 0x000fe20000201000 */
[----:B------:R-:W-:Y:S02]  /*5c40*/  IMAD.MOV.U32 R18, RZ, RZ, 0x2f800000 ;  /* 0x2f800000ff127424 */ /* 0x000fe400078e00ff */
[----:B------:R-:W-:Y:S02]  /*5c50*/  FMUL.FTZ R60, R5, UR13 ;  /* 0x0000000d053c7c20 */ /* 0x000fe40008410000 */
        /* <DEDUP_REMOVED lines=8> */
.L_x_47210:
[----:B------:R-:W-:Y:S05]  /*5ce0*/  BSYNC.RECONVERGENT B3 ;  /* 0x0000000000037941 */ /* 0x000fea0003800200 */
.L_x_47209:
        /* <DEDUP_REMOVED lines=17> */
.L_x_47220:
        /* <DEDUP_REMOVED lines=13> */
.L_x_47222:
[----:B------:R-:W-:Y:S05]  /*5ed0*/  BSYNC.RECONVERGENT B5 ;  /* 0x0000000000057941 */ /* 0x000fea0003800200 */
.L_x_47221:
        /* <DEDUP_REMOVED lines=43> */
.L_x_47219:
[----:B------:R-:W-:Y:S05]  /*6190*/  BSYNC.RECONVERGENT B4 ;  /* 0x0000000000047941 */ /* 0x000fea0003800200 */
.L_x_47218:
[----:B------:R-:W-:Y:S01]  /*61a0*/  I2FP.F32.U32 R18, R61 ;  /* 0x0000003d00127245 */ /* 0x000fe20000201000 */
[----:B------:R-:W-:Y:S02]  /*61b0*/  IMAD.MOV.U32 R19, RZ, RZ, 0x2f800000 ;  /* 0x2f800000ff137424 */ /* 0x000fe400078e00ff */
[----:B------:R-:W-:Y:S02]  /*61c0*/  FMUL.FTZ R61, R6, UR13 ;  /* 0x0000000d063d7c20 */ /* 0x000fe40008410000 */
        /* <DEDUP_REMOVED lines=8> */
.L_x_47217:
[----:B------:R-:W-:Y:S05]  /*6250*/  BSYNC.RECONVERGENT B3 ;  /* 0x0000000000037941 */ /* 0x000fea0003800200 */
.L_x_47216:
        /* <DEDUP_REMOVED lines=16> */
.L_x_47226:
        /* <DEDUP_REMOVED lines=13> */
.L_x_47228:
[----:B------:R-:W-:Y:S05]  /*6430*/  BSYNC.RECONVERGENT B4 ;  /* 0x0000000000047941 */ /* 0x000fea0003800200 */
.L_x_47227:
        /* <DEDUP_REMOVED lines=43> */
.L_x_47225:
[----:B------:R-:W-:Y:S05]  /*66f0*/  BSYNC.RECONVERGENT B3 ;  /* 0x0000000000037941 */ /* 0x000fea0003800200 */
.L_x_47224:
[----:B------:R-:W-:Y:S01]  /*6700*/  I2FP.F32.U32 R19, R19 ;  /* 0x0000001300137245 */ /* 0x000fe20000201000 */
[----:B------:R-:W-:Y:S02]  /*6710*/  HFMA2 R60, -RZ, RZ, 0.1171875, 0 ;  /* 0x2f800000ff3c7431 */ /* 0x000fe400000001ff */
[----:B------:R-:W-:-:S03]  /*6720*/  FMUL.FTZ R61, R7, UR13 ;  /* 0x0000000d073d7c20 */ /* 0x000fc60008410000 */
[----:B------:R-:W-:Y:S01]  /*6730*/  FFMA.FTZ R19, R19, R60, 1.1641532182693481445e-10 ;  /* 0x2f00000013137423 */ /* 0x000fe2000001003c */
[----:B------:R-:W-:-:S04]  /*6740*/  FMUL.FTZ R61, R61, UR12 ;  /* 0x0000000c3d3d7c20 */ /* 0x000fc80008410000 */
[----:B------:R-:W-:Y:S01]  /*6750*/  FSETP.GTU.FTZ.AND P1, PT, R19, UR10, PT ;  /* 0x0000000a13007c0b */ /* 0x000fe2000bf3c000 */
[----:B------:R-:W-:-:S03]  /*6760*/  HADD2.F32 R19, -RZ, R177.H1_H1 ;  /* 0x300000b1ff137230 */ /* 0x000fc60000004100 */
[----:B------:R-:W-:Y:S02]  /*6770*/  FSEL R116, R61, RZ, !P1 ;  /* 0x000000ff3d747208 */ /* 0x000fe40004800000 */
[----:B------:R-:W-:-:S03]  /*6780*/  SEL R60, RZ, 0x1, P1 ;  /* 0x00000001ff3c7807 */ /* 0x000fc60000800000 */
[----:B------:R-:W-:Y:S01]  /*6790*/  FFMA.FTZ R19, R116, R19, R11 ;  /* 0x0000001374137223 */ /* 0x000fe2000001000b */
[----:B------:R-:W-:Y:S01]  /*67a0*/  PRMT R121, R60, 0x7610, R121 ;  /* 0x000076103c797816 */ /* 0x000fe20000000079 */
[----:B------:R-:W-:Y:S06]  /*67b0*/  BRA `(.L_x_47223) ;  /* 0x0000001400747947 */ /* 0x000fec0003800000 */
.L_x_47201:
[----:B------:R-:W-:Y:S01]  /*67c0*/  BSSY.RECONVERGENT B3, `(.L_x_47229) ;  /* 0x0000059000037945 */ /* 0x000fe20003800200 */
[----:B--2---:R-:W-:Y:S01]  /*67d0*/  IMAD.MOV.U32 R18, RZ, RZ, R108 ;  /* 0x000000ffff127224 */ /* 0x004fe200078e006c */
        /* <DEDUP_REMOVED lines=19> */
.L_x_47233:
        /* <DEDUP_REMOVED lines=13> */
.L_x_47235:
[----:B------:R-:W-:Y:S05]  /*69e0*/  BSYNC.RECONVERGENT B5 ;  /* 0x0000000000057941 */ /* 0x000fea0003800200 */
.L_x_47234:
        /* <DEDUP_REMOVED lines=42> */
.L_x_47232:
[----:B------:R-:W-:Y:S05]  /*6c90*/  BSYNC.RECONVERGENT B4 ;  /* 0x0000000000047941 */ /* 0x000fea0003800200 */
.L_x_47231:
        /* <DEDUP_REMOVED lines=11> */
.L_x_47230:
[----:B------:R-:W-:Y:S05]  /*6d50*/  BSYNC.RECONVERGENT B3 ;  /* 0x0000000000037941 */ /* 0x000fea0003800200 */
.L_x_47229:
        /* <DEDUP_REMOVED lines=17> */
.L_x_47240:
        /* <DEDUP_REMOVED lines=13> */
.L_x_47242:
[----:B------:R-:W-:Y:S05]  /*6f40*/  BSYNC.RECONVERGENT B5 ;  /* 0x0000000000057941 */ /* 0x000fea0003800200 */
.L_x_47241:
        /* <DEDUP_REMOVED lines=43> */
.L_x_47239:
[----:B------:R-:W-:Y:S05]  /*7200*/  BSYNC.RECONVERGENT B4 ;  /* 0x0000000000047941 */ /* 0x000fea0003800200 */
.L_x_47238:
        /* <DEDUP_REMOVED lines=11> */
.L_x_47237:
[----:B------:R-:W-:Y:S05]  /*72c0*/  BSYNC.RECONVERGENT B3 ;  /* 0x0000000000037941 */ /* 0x000fea0003800200 */
.L_x_47236:
        /* <DEDUP_REMOVED lines=17> */
.L_x_47247:
        /* <DEDUP_REMOVED lines=13> */
.L_x_47249:
[----:B------:R-:W-:Y:S05]  /*74b0*/  BSYNC.RECONVERGENT B5 ;  /* 0x0000000000057941 */ /* 0x000fea0003800200 */
.L_x_47248:
        /* <DEDUP_REMOVED lines=43> */
.L_x_47246:
[----:B------:R-:W-:Y:S05]  /*7770*/  BSYNC.RECONVERGENT B4 ;  /* 0x0000000000047941 */ /* 0x000fea0003800200 */
.L_x_47245:
        /* <DEDUP_REMOVED lines=11> */
.L_x_47244:
[----:B------:R-:W-:Y:S05]  /*7830*/  BSYNC.RECONVERGENT B3 ;  /* 0x0000000000037941 */ /* 0x000fea0003800200 */
.L_x_47243:
        /* <DEDUP_REMOVED lines=16> */
.L_x_47252:
        /* <DEDUP_REMOVED lines=13> */
.L_x_47254:
[----:B------:R-:W-:Y:S05]  /*7a10*/  BSYNC.RECONVERGENT B4 ;  /* 0x0000000000047941 */ /* 0x000fea0003800200 */
.L_x_47253:
        /* <DEDUP_REMOVED lines=43> */
.L_x_47251:
[----:B------:R-:W-:Y:S05]  /*7cd0*/  BSYNC.RECONVERGENT B3 ;  /* 0x0000000000037941 */ /* 0x000fea0003800200 */
.L_x_47250:
        /* <DEDUP_REMOVED lines=11> */
.L_x_47223:
[----:B------:R-:W-:Y:S05]  /*7d90*/  BSYNC.RECONVERGENT B1 ;  /* 0x0000000000017941 */ /* 0x000fea0003800200 */
.L_x_47200:
[----:B------:R-:W0:Y:S01]  /*7da0*/  LDC.64 R60, c[0x0][0x3a8] ;  /* 0x0000ea00ff3c7b82 */ /* 0x000e220000000a00 */
[----:B------:R-:W-:Y:S01]  /*7db0*/  BSSY.RECONVERGENT B1, `(.L_x_47255) ;  /* 0x0000010000017945 */ /* 0x000fe20003800200 */
[----:B------:R-:W-:Y:S01]  /*7dc0*/  MOV R116, R180 ;  /* 0x000000b400747202 */ /* 0x000fe20000000f00 */
[----:B0-----:R-:W-:-:S05]  /*7dd0*/  IMAD.WIDE.U32 R60, R149, 0x10, R60 ;  /* 0x00000010953c7825 */ /* 0x001fca00078e003c */
[----:B------:R0:W-:Y:S01]  /*7de0*/  STG.E.128 desc[UR8][R60.64], R16 ;  /* 0x000000103c007986 */ /* 0x0001e2000c101d08 */
        /* <DEDUP_REMOVED lines=12> */
.L_x_47256:
[----:B------:R-:W-:Y:S05]  /*7eb0*/  BSYNC.RECONVERGENT B1 ;  /* 0x0000000000017941 */ /* 0x000fea0003800200 */
.L_x_47255:
[----:B------:R-:W-:Y:S01]  /*7ec0*/  VIADD R149, R149, 0x20 ;  /* 0x0000002095957836 */ /* 0x000fe20000000000 */
[----:B------:R-:W-:-:S07]  /*7ed0*/  IADD3 R147, PT, PT, R147, 0x20, RZ ;  /* 0x0000002093937810 */ /* 0x000fce0007ffe0ff */
.L_x_47199:
[----:B------:R-:W-:Y:S05]  /*7ee0*/  BSYNC.RECONVERGENT B2 ;  /* 0x0000000000027941 */ /* 0x000fea0003800200 */
.L_x_47198:
        /* <DEDUP_REMOVED lines=21> */
[----:B-----5:R-:W-:Y:S01]  /*8040*/  MOV R20, R8 ;  /* 0x0000000800147202 */ /* 0x020fe20000000f00 */
        /* <DEDUP_REMOVED lines=18> */
.L_x_47265:
        /* <DEDUP_REMOVED lines=13> */
.L_x_47267:
[----:B------:R-:W-:Y:S05]  /*8240*/  BSYNC.RECONVERGENT B5 ;  /* 0x0000000000057941 */ /* 0x000fea0003800200 */
.L_x_47266:
        /* <DEDUP_REMOVED lines=42> */
.L_x_47264:
[----:B------:R-:W-:Y:S05]  /*84f0*/  BSYNC.RECONVERGENT B4 ;  /* 0x0000000000047941 */ /* 0x000fea0003800200 */
.L_x_47263:
        /* <DEDUP_REMOVED lines=11> */
.L_x_47262:
[----:B------:R-:W-:Y:S05]  /*85b0*/  BSYNC.RECONVERGENT B3 ;  /* 0x0000000000037941 */ /* 0x000fea0003800200 */
.L_x_47261:
        /* <DEDUP_REMOVED lines=17> */
.L_x_47272:
        /* <DEDUP_REMOVED lines=13> */
.L_x_47274:
[----:B------:R-:W-:Y:S05]  /*87a0*/  BSYNC.RECONVERGENT B5 ;  /* 0x0000000000057941 */ /* 0x000fea0003800200 */
.L_x_47273:
        /* <DEDUP_REMOVED lines=43> */
.L_x_47271:
[----:B------:R-:W-:Y:S05]  /*8a60*/  BSYNC.RECONVERGENT B4 ;  /* 0x0000000000047941 */ /* 0x000fea0003800200 */
.L_x_47270:
        /* <DEDUP_REMOVED lines=11> */
.L_x_47269:
[----:B------:R-:W-:Y:S05]  /*8b20*/  BSYNC.RECONVERGENT B3 ;  /* 0x0000000000037941 */ /* 0x000fea0003800200 */
.L_x_47268:
        /* <DEDUP_REMOVED lines=17> */
.L_x_47279:
        /* <DEDUP_REMOVED lines=13> */
.L_x_47281:
[----:B------:R-:W-:Y:S05]  /*8d10*/  BSYNC.RECONVERGENT B5 ;  /* 0x0000000000057941 */ /* 0x000fea0003800200 */
.L_x_47280:
        /* <DEDUP_REMOVED lines=43> */
.L_x_47278:
[----:B------:R-:W-:Y:S05]  /*8fd0*/  BSYNC.RECONVERGENT B4 ;  /* 0x0000000000047941 */ /* 0x000fea0003800200 */
.L_x_47277:
        /* <DEDUP_REMOVED lines=10> */
[----:B------:R-:W-:-:S07]  /*9080*/  PRMT R120, R23, 0x7610, R120 ;  /* 0x0000761017787816 */ /* 0x000fce0000000078 */
.L_x_47276:
[----:B------:R-:W-:Y:S05]  /*9090*/  BSYNC.RECONVERGENT B3 ;  /* 0x0000000000037941 */ /* 0x000fea0003800200 */
.L_x_47275:
        /* <DEDUP_REMOVED lines=16> */
.L_x_47285:
        /* <DEDUP_REMOVED lines=13> */
.L_x_47287:
[----:B------:R-:W-:Y:S05]  /*9270*/  BSYNC.RECONVERGENT B4 ;  /* 0x0000000000047941 */ /* 0x000fea0003800200 */
.L_x_47286:
        /* <DEDUP_REMOVED lines=43> */
.L_x_47284:
[----:B------:R-:W-:Y:S05]  /*9530*/  BSYNC.RECONVERGENT B3 ;  /* 0x0000000000037941 */ /* 0x000fea0003800200 */
.L_x_47283:
        /* <DEDUP_REMOVED lines=12> */
.L_x_47260:
[----:B------:R-:W-:Y:S01]  /*9600*/  BSSY.RECONVERGENT B3, `(.L_x_47288) ;  /* 0x0000059000037945 */ /* 0x000fe20003800200 */
[----:B--2---:R-:W-:Y:S01]  /*9610*/  MOV R22, R108 ;  /* 0x0000006c00167202 */ /* 0x004fe20000000f00 */
        /* <DEDUP_REMOVED lines=19> */
.L_x_47292:
        /* <DEDUP_REMOVED lines=13> */
.L_x_47294:
[----:B------:R-:W-:Y:S05]  /*9820*/  BSYNC.RECONVERGENT B5 ;  /* 0x0000000000057941 */ /* 0x000fea0003800200 */
.L_x_47293:
        /* <DEDUP_REMOVED lines=42> */
.L_x_47291:
[----:B------:R-:W-:Y:S05]  /*9ad0*/  BSYNC.RECONVERGENT B4 ;  /* 0x0000000000047941 */ /* 0x000fea0003800200 */
.L_x_47290:
        /* <DEDUP_REMOVED lines=11> */
.L_x_47289:
[----:B------:R-:W-:Y:S05]  /*9b90*/  BSYNC.RECONVERGENT B3 ;  /* 0x0000000000037941 */ /* 0x000fea0003800200 */
.L_x_47288:
        /* <DEDUP_REMOVED lines=17> */
.L_x_47299:
        /* <DEDUP_REMOVED lines=13> */
.L_x_47301:
[----:B------:R-:W-:Y:S05]  /*9d80*/  BSYNC.RECONVERGENT B5 ;  /* 0x0000000000057941 */ /* 0x000fea0003800200 */
.L_x_47300:
        /* <DEDUP_REMOVED lines=43> */
.L_x_47298:
[----:B------:R-:W-:Y:S05]  /*a040*/  BSYNC.RECONVERGENT B4 ;  /* 0x0000000000047941 */ /* 0x000fea0003800200 */
.L_x_47297:
        /* <DEDUP_REMOVED lines=11> */
.L_x_47296:
[----:B------:R-:W-:Y:S05]  /*a100*/  BSYNC.RECONVERGENT B3 ;  /* 0x0000000000037941 */ /* 0x000fea0003800200 */
.L_x_47295:
        /* <DEDUP_REMOVED lines=17> */
.L_x_47306:
        /* <DEDUP_REMOVED lines=13> */
.L_x_47308:
[----:B------:R-:W-:Y:S05]  /*a2f0*/  BSYNC.RECONVERGENT B5 ;  /* 0x0000000000057941 */ /* 0x000fea0003800200 */
.L_x_47307:
        /* <DEDUP_REMOVED lines=43> */
.L_x_47305:
[----:B------:R-:W-:Y:S05]  /*a5b0*/  BSYNC.RECONVERGENT B4 ;  /* 0x0000000000047941 */ /* 0x000fea0003800200 */
.L_x_47304:
        /* <DEDUP_REMOVED lines=11> */
.L_x_47303:
[----:B------:R-:W-:Y:S05]  /*a670*/  BSYNC.RECONVERGENT B3 ;  /* 0x0000000000037941 */ /* 0x000fea0003800200 */
.L_x_47302:
        /* <DEDUP_REMOVED lines=16> */
.L_x_47311:
        /* <DEDUP_REMOVED lines=13> */
.L_x_47313:
[----:B------:R-:W-:Y:S05]  /*a850*/  BSYNC.RECONVERGENT B4 ;  /* 0x0000000000047941 */ /* 0x000fea0003800200 */
.L_x_47312:
        /* <DEDUP_REMOVED lines=43> */
.L_x_47310:
[----:B------:R-:W-:Y:S05]  /*ab10*/  BSYNC.RECONVERGENT B3 ;  /* 0x0000000000037941 */ /* 0x000fea0003800200 */
.L_x_47309:
        /* <DEDUP_REMOVED lines=11> */
.L_x_47282:
[----:B------:R-:W-:Y:S05]  /*abd0*/  BSYNC.RECONVERGENT B1 ;  /* 0x0000000000017941 */ /* 0x000fea0003800200 */
.L_x_47259:
[----:B------:R-:W0:Y:S01]  /*abe0*/  LDC.64 R60, c[0x0][0x3a8] ;  /* 0x0000ea00ff3c7b82 */ /* 0x000e220000000a00 */
[----:B------:R-:W-:Y:S01]  /*abf0*/  BSSY.RECONVERGENT B1, `(.L_x_47314) ;  /* 0x0000010000017945 */ /* 0x000fe20003800200 */
[----:B------:R-:W-:Y:S02]  /*ac00*/  IMAD.MOV.U32 R116, RZ, RZ, R180 ;  /* 0x000000ffff747224 */ /* 0x000fe400078e00b4 */
[----:B0-----:R-:W-:-:S05]  /*ac10*/  IMAD.WIDE.U32 R60, R149, 0x10, R60 ;  /* 0x00000010953c7825 */ /* 0x001fca00078e003c */
[----:B------:R0:W-:Y:S01]  /*ac20*/  STG.E.128 desc[UR8][R60.64], R20 ;  /* 0x000000143c007986 */ /* 0x0001e2000c101d08 */
[----:B------:R-:W-:Y:S05]  /*ac30*/  @!P0 BRA `(.L_x_47315) ;  /* 0x00000000002c8947 */ /* 0x000fea0003800000 */
[----:B0-----:R-:W0:Y:S01]  /*ac40*/  LDC.64 R60, c[0x0][0x3b0] ;  /* 0x0000ec00ff3c7b82 */ /* 0x001e220000000a00 */
[----:B------:R-:W-:Y:S02]  /*ac50*/  SHF.L.U32 R151, R120, 0x10, RZ ;  /* 0x0000001078977819 */ /* 0x000fe400000006ff */
[----:B------:R-:W-:Y:S02]  /*ac60*/  LOP3.LUT R150, R121, 0xffff, RZ, 0xc0, !PT ;  /* 0x0000ffff79967812 */ /* 0x000fe400078ec0ff */
[----:B------:R-:W-:Y:S02]  /*ac70*/  LOP3.LUT R151, R151, 0xff0000, RZ, 0xc0, !PT ;  /* 0x00ff000097977812 */ /* 0x000fe400078ec0ff */
[----:B------:R-:W-:-:S03]  /*ac80*/  LOP3.LUT R179, R119, 0xff, RZ, 0xc0, !PT ;  /* 0x000000ff77b37812 */ /* 0x000fc600078ec0ff */
[----:B------:R-:W-:Y:S01]  /*ac90*/  IMAD R150, R150, 0x1000000, R151 ;  /* 0x0100000096967824 */ /* 0x000fe200078e0297 */
[----:B------:R-:W-:-:S03]  /*aca0*/  LOP3.LUT R151, R117, 0xff, RZ, 0xc0, !PT ;  /* 0x000000ff75977812 */ /* 0x000fc600078ec0ff */
[----:B------:R-:W-:-:S05]  /*acb0*/  IMAD R150, R179, 0x100, R150 ;  /* 0x00000100b3967824 */ /* 0x000fca00078e0296 */
[----:B------:R-:W-:Y:S01]  /*acc0*/  IADD3 R151, PT, PT, R150, R151, RZ ;  /* 0x0000009796977210 */ /* 0x000fe20007ffe0ff */
[----:B0-----:R-:W-:-:S05]  /*acd0*/  IMAD.WIDE.U32 R60, R147, 0x4, R60 ;  /* 0x00000004933c7825 */ /* 0x001fca00078e003c */
[----:B------:R1:W-:Y:S02]  /*ace0*/  STG.E desc[UR8][R60.64], R151 ;  /* 0x000000973c007986 */ /* 0x0003e4000c101908 */
.L_x_47315:
[----:B------:R-:W-:Y:S05]  /*acf0*/  BSYNC.RECONVERGENT B1 ;  /* 0x0000000000017941 */ /* 0x000fea0003800200 */
.L_x_47314:
[----:B------:R-:W-:Y:S02]  /*ad00*/  VIADD R149, R149, 0x20 ;  /* 0x0000002095957836 */ /* 0x000fe40000000000 */
[----:B------:R-:W-:-:S07]  /*ad10*/  VIADD R147, R147, 0x20 ;  /* 0x0000002093937836 */ /* 0x000fce0000000000 */
.L_x_47258:
[----:B------:R-:W-:Y:S05]  /*ad20*/  BSYNC.RECONVERGENT B2 ;  /* 0x0000000000027941 */ /* 0x000fea0003800200 */
.L_x_47257:
        /* <DEDUP_REMOVED lines=20> */
[----:B--2---:R-:W-:Y:S01]  /*ae70*/  MOV R26, R108 ;  /* 0x0000006c001a7202 */ /* 0x004fe20000000f00 */
[----:B------:R-:W-:Y:S02]  /*ae80*/  IMAD.MOV.U32 R180, RZ, RZ, R116 ;  /* 0x000000ffffb47224 */ /* 0x000fe400078e0074 */
        /* <DEDUP_REMOVED lines=18> */
.L_x_47324:
        /* <DEDUP_REMOVED lines=13> */
.L_x_47326:
[----:B------:R-:W-:Y:S05]  /*b080*/  BSYNC.RECONVERGENT B5 ;  /* 0x0000000000057941 */ /* 0x000fea0003800200 */
.L_x_47325:
        /* <DEDUP_REMOVED lines=42> */
.L_x_47323:
[----:B------:R-:W-:Y:S05]  /*b330*/  BSYNC.RECONVERGENT B4 ;  /* 0x0000000000047941 */ /* 0x000fea0003800200 */
.L_x_47322:
        /* <DEDUP_REMOVED lines=11> */
.L_x_47321:
[----:B------:R-:W-:Y:S05]  /*b3f0*/  BSYNC.RECONVERGENT B3 ;  /* 0x0000000000037941 */ /* 0x000fea0003800200 */
.L_x_47320:
        /* <DEDUP_REMOVED lines=17> */
.L_x_47331:
        /* <DEDUP_REMOVED lines=13> */
.L_x_47333:
[----:B------:R-:W-:Y:S05]  /*b5e0*/  BSYNC.RECONVERGENT B5 ;  /* 0x0000000000057941 */ /* 0x000fea0003800200 */
.L_x_47332:
        /* <DEDUP_REMOVED lines=43> */
.L_x_47330:
[----:B------:R-:W-:Y:S05]  /*b8a0*/  BSYNC.RECONVERGENT B4 ;  /* 0x0000000000047941 */ /* 0x000fea0003800200 */
.L_x_47329:
        /* <DEDUP_REMOVED lines=11> */
.L_x_47328:
[----:B------:R-:W-:Y:S05]  /*b960*/  BSYNC.RECONVERGENT B3 ;  /* 0x0000000000037941 */ /* 0x000fea0003800200 */
.L_x_47327:
        /* <DEDUP_REMOVED lines=17> */
.L_x_47338:
        /* <DEDUP_REMOVED lines=13> */
.L_x_47340:
[----:B------:R-:W-:Y:S05]  /*bb50*/  BSYNC.RECONVERGENT B5 ;  /* 0x0000000000057941 */ /* 0x000fea0003800200 */
.L_x_47339:
        /* <DEDUP_REMOVED lines=43> */
.L_x_47337:
[----:B------:R-:W-:Y:S05]  /*be10*/  BSYNC.RECONVERGENT B4 ;  /* 0x0000000000047941 */ /* 0x000fea0003800200 */
.L_x_47336:
        /* <DEDUP_REMOVED lines=11> */
.L_x_47335:
[----:B------:R-:W-:Y:S05]  /*bed0*/  BSYNC.RECONVERGENT B3 ;  /* 0x0000000000037941 */ /* 0x000fea0003800200 */
.L_x_47334:
        /* <DEDUP_REMOVED lines=16> */
.L_x_47344:
        /* <DEDUP_REMOVED lines=13> */
.L_x_47346:
[----:B------:R-:W-:Y:S05]  /*c0b0*/  BSYNC.RECONVERGENT B4 ;  /* 0x0000000000047941 */ /* 0x000fea0003800200 */
.L_x_47345:
        /* <DEDUP_REMOVED lines=43> */
.L_x_47343:
[----:B------:R-:W-:Y:S05]  /*c370*/  BSYNC.RECONVERGENT B3 ;  /* 0x0000000000037941 */ /* 0x000fea0003800200 */
.L_x_47342:
        /* <DEDUP_REMOVED lines=12> */
.L_x_47319:
[----:B------:R-:W-:Y:S01]  /*c440*/  BSSY.RECONVERGENT B3, `(.L_x_47347) ;  /* 0x0000059000037945 */ /* 0x000fe20003800200 */
[----:B--2---:R-:W-:Y:S01]  /*c450*/  IMAD.MOV.U32 R26, RZ, RZ, R108 ;  /* 0x000000ffff1a7224 */ /* 0x004fe200078e006c */
        /* <DEDUP_REMOVED lines=19> */
.L_x_47351:
        /* <DEDUP_REMOVED lines=13> */
.L_x_47353:
[----:B------:R-:W-:Y:S05]  /*c660*/  BSYNC.RECONVERGENT B5 ;  /* 0x0000000000057941 */ /* 0x000fea0003800200 */
.L_x_47352:
        /* <DEDUP_REMOVED lines=42> */
.L_x_47350:
[----:B------:R-:W-:Y:S05]  /*c910*/  BSYNC.RECONVERGENT B4 ;  /* 0x0000000000047941 */ /* 0x000fea0003800200 */
.L_x_47349:
        /* <DEDUP_REMOVED lines=11> */
.L_x_47348:
[----:B------:R-:W-:Y:S05]  /*c9d0*/  BSYNC.RECONVERGENT B3 ;  /* 0x0000000000037941 */ /* 0x000fea0003800200 */
.L_x_47347:
        /* <DEDUP_REMOVED lines=17> */
.L_x_47358:
        /* <DEDUP_REMOVED lines=13> */
.L_x_47360:
[----:B------:R-:W-:Y:S05]  /*cbc0*/  BSYNC.RECONVERGENT B5 ;  /* 0x0000000000057941 */ /* 0x000fea0003800200 */
.L_x_47359:
        /* <DEDUP_REMOVED lines=43> */
.L_x_47357:
[----:B------:R-:W-:Y:S05]  /*ce80*/  BSYNC.RECONVERGENT B4 ;  /* 0x0000000000047941 */ /* 0x000fea0003800200 */
.L_x_47356:
        /* <DEDUP_REMOVED lines=11> */
.L_x_47355:
[----:B------:R-:W-:Y:S05]  /*cf40*/  BSYNC.RECONVERGENT B3 ;  /* 0x0000000000037941 */ /* 0x000fea0003800200 */
.L_x_47354:
        /* <DEDUP_REMOVED lines=17> */
.L_x_47365:
        /* <DEDUP_REMOVED lines=13> */
.L_x_47367:
[----:B------:R-:W-:Y:S05]  /*d130*/  BSYNC.RECONVERGENT B5 ;  /* 0x0000000000057941 */ /* 0x000fea0003800200 */
.L_x_47366:
        /* <DEDUP_REMOVED lines=43> */
.L_x_47364:
[----:B------:R-:W-:Y:S05]  /*d3f0*/  BSYNC.RECONVERGENT B4 ;  /* 0x0000000000047941 */ /* 0x000fea0003800200 */
.L_x_47363:
        /* <DEDUP_REMOVED lines=11> */
.L_x_47362:
[----:B------:R-:W-:Y:S05]  /*d4b0*/  BSYNC.RECONVERGENT B3 ;  /* 0x0000000000037941 */ /* 0x000fea0003800200 */
.L_x_47361:
        /* <DEDUP_REMOVED lines=16> */
.L_x_47370:
        /* <DEDUP_REMOVED lines=13> */
.L_x_47372:
[----:B------:R-:W-:Y:S05]  /*d690*/  BSYNC.RECONVERGENT B4 ;  /* 0x0000000000047941 */ /* 0x000fea0003800200 */
.L_x_47371:
        /* <DEDUP_REMOVED lines=43> */
.L_x_47369:
[----:B------:R-:W-:Y:S05]  /*d950*/  BSYNC.RECONVERGENT B3 ;  /* 0x0000000000037941 */ /* 0x000fea0003800200 */
.L_x_47368:
        /* <DEDUP_REMOVED lines=11> */
.L_x_47341:
[----:B------:R-:W-:Y:S05]  /*da10*/  BSYNC.RECONVERGENT B1 ;  /* 0x0000000000017941 */ /* 0x000fea0003800200 */
.L_x_47318:
        /* <DEDUP_REMOVED lines=17> */
.L_x_47374:
[----:B------:R-:W-:Y:S05]  /*db30*/  BSYNC.RECONVERGENT B1 ;  /* 0x0000000000017941 */ /* 0x000fea0003800200 */
.L_x_47373:
[----:B------:R-:W-:Y:S01]  /*db40*/  IADD3 R149, PT, PT, R149, 0x20, RZ ;  /* 0x0000002095957810 */ /* 0x000fe20007ffe0ff */
[----:B------:R-:W-:-:S07]  /*db50*/  VIADD R147, R147, 0x20 ;  /* 0x0000002093937836 */ /* 0x000fce0000000000 */
.L_x_47317:
[----:B------:R-:W-:Y:S05]  /*db60*/  BSYNC.RECONVERGENT B2 ;  /* 0x0000000000027941 */ /* 0x000fea0003800200 */
.L_x_47316:
        /* <DEDUP_REMOVED lines=40> */
.L_x_47383:
        /* <DEDUP_REMOVED lines=13> */
.L_x_47385:
[----:B------:R-:W-:Y:S05]  /*dec0*/  BSYNC.RECONVERGENT B5 ;  /* 0x0000000000057941 */ /* 0x000fea0003800200 */
.L_x_47384:
        /* <DEDUP_REMOVED lines=42> */
.L_x_47382:
[----:B------:R-:W-:Y:S05]  /*e170*/  BSYNC.RECONVERGENT B4 ;  /* 0x0000000000047941 */ /* 0x000fea0003800200 */
.L_x_47381:
        /* <DEDUP_REMOVED lines=11> */
.L_x_47380:
[----:B------:R-:W-:Y:S05]  /*e230*/  BSYNC.RECONVERGENT B3 ;  /* 0x0000000000037941 */ /* 0x000fea0003800200 */
.L_x_47379:
        /* <DEDUP_REMOVED lines=17> */
.L_x_47390:
        /* <DEDUP_REMOVED lines=13> */
.L_x_47392:
[----:B------:R-:W-:Y:S05]  /*e420*/  BSYNC.RECONVERGENT B5 ;  /* 0x0000000000057941 */ /* 0x000fea0003800200 */
.L_x_47391:
        /* <DEDUP_REMOVED lines=43> */
.L_x_47389:
[----:B------:R-:W-:Y:S05]  /*e6e0*/  BSYNC.RECONVERGENT B4 ;  /* 0x0000000000047941 */ /* 0x000fea0003800200 */
.L_x_47388:
        /* <DEDUP_REMOVED lines=11> */
.L_x_47387:
[----:B------:R-:W-:Y:S05]  /*e7a0*/  BSYNC.RECONVERGENT B3 ;  /* 0x0000000000037941 */ /* 0x000fea0003800200 */
.L_x_47386:
        /* <DEDUP_REMOVED lines=17> */
.L_x_47397:
        /* <DEDUP_REMOVED lines=13> */
.L_x_47399:
[----:B------:R-:W-:Y:S05]  /*e990*/  BSYNC.RECONVERGENT B5 ;  /* 0x0000000000057941 */ /* 0x000fea0003800200 */
.L_x_47398:
        /* <DEDUP_REMOVED lines=43> */
.L_x_47396:
[----:B------:R-:W-:Y:S05]  /*ec50*/  BSYNC.RECONVERGENT B4 ;  /* 0x0000000000047941 */ /* 0x000fea0003800200 */
.L_x_47395:
        /* <DEDUP_REMOVED lines=11> */
.L_x_47394:
[----:B------:R-:W-:Y:S05]  /*ed10*/  BSYNC.RECONVERGENT B3 ;  /* 0x0000000000037941 */ /* 0x000fea0003800200 */
.L_x_47393:
        /* <DEDUP_REMOVED lines=16> */
.L_x_47403:
        /* <DEDUP_REMOVED lines=13> */
.L_x_47405:
[----:B------:R-:W-:Y:S05]  /*eef0*/  BSYNC.RECONVERGENT B4 ;  /* 0x0000000000047941 */ /* 0x000fea0003800200 */
.L_x_47404:
        /* <DEDUP_REMOVED lines=43> */
.L_x_47402:
[----:B------:R-:W-:Y:S05]  /*f1b0*/  BSYNC.RECONVERGENT B3 ;  /* 0x0000000000037941 */ /* 0x000fea0003800200 */
.L_x_47401:
        /* <DEDUP_REMOVED lines=12> */
.L_x_47378:
        /* <DEDUP_REMOVED lines=21> */
.L_x_47410:
        /* <DEDUP_REMOVED lines=13> */
.L_x_47412:
[----:B------:R-:W-:Y:S05]  /*f4a0*/  BSYNC.RECONVERGENT B5 ;  /* 0x0000000000057941 */ /* 0x000fea0003800200 */
.L_x_47411:
        /* <DEDUP_REMOVED lines=42> */
.L_x_47409:
[----:B------:R-:W-:Y:S05]  /*f750*/  BSYNC.RECONVERGENT B4 ;  /* 0x0000000000047941 */ /* 0x000fea0003800200 */
.L_x_47408:
        /* <DEDUP_REMOVED lines=11> */
.L_x_47407:
[----:B------:R-:W-:Y:S05]  /*f810*/  BSYNC.RECONVERGENT B3 ;  /* 0x0000000000037941 */ /* 0x000fea0003800200 */
.L_x_47406:
        /* <DEDUP_REMOVED lines=17> */
.L_x_47417:
        /* <DEDUP_REMOVED lines=13> */
.L_x_47419:
[----:B------:R-:W-:Y:S05]  /*fa00*/  BSYNC.RECONVERGENT B5 ;  /* 0x0000000000057941 */ /* 0x000fea0003800200 */
.L_x_47418:
        /* <DEDUP_REMOVED lines=43> */
.L_x_47416:
[----:B------:R-:W-:Y:S05]  /*fcc0*/  BSYNC.RECONVERGENT B4 ;  /* 0x0000000000047941 */ /* 0x000fea0003800200 */
.L_x_47415:
        /* <DEDUP_REMOVED lines=11> */
.L_x_47414:
[----:B------:R-:W-:Y:S05]  /*fd80*/  BSYNC.RECONVERGENT B3 ;  /* 0x0000000000037941 */ /* 0x000fea0003800200 */
.L_x_47413:
        /* <DEDUP_REMOVED lines=17> */
.L_x_47424:
        /* <DEDUP_REMOVED lines=13> */
.L_x_47426:
[----:B------:R-:W-:Y:S05]  /*ff70*/  BSYNC.RECONVERGENT B5 ;  /* 0x0000000000057941 */ /* 0x000fea0003800200 */
.L_x_47425:
        /* <DEDUP_REMOVED lines=43> */
.L_x_47423:
[----:B------:R-:W-:Y:S05]  /*10230*/  BSYNC.RECONVERGENT B4 ;  /* 0x0000000000047941 */ /* 0x000fea0003800200 */
.L_x_47422:
        /* <DEDUP_REMOVED lines=11> */
.L_x_47421:
[----:B------:R-:W-:Y:S05]  /*102f0*/  BSYNC.RECONVERGENT B3 ;  /* 0x0000000000037941 */ /* 0x000fea0003800200 */
.L_x_47420:
        /* <DEDUP_REMOVED lines=16> */
.L_x_47429:
        /* <DEDUP_REMOVED lines=13> */
.L_x_47431:
[----:B------:R-:W-:Y:S05]  /*104d0*/  BSYNC.RECONVERGENT B4 ;  /* 0x0000000000047941 */ /* 0x000fea0003800200 */
.L_x_47430:
        /* <DEDUP_REMOVED lines=43> */
.L_x_47428:
[----:B------:R-:W-:Y:S05]  /*10790*/  BSYNC.RECONVERGENT B3 ;  /* 0x0000000000037941 */ /* 0x000fea0003800200 */
.L_x_47427:
        /* <DEDUP_REMOVED lines=11> */
.L_x_47400:
[----:B------:R-:W-:Y:S05]  /*10850*/  BSYNC.RECONVERGENT B1 ;  /* 0x0000000000017941 */ /* 0x000fea0003800200 */
.L_x_47377:
        /* <DEDUP_REMOVED lines=17> */
.L_x_47433:
[----:B------:R-:W-:Y:S05]  /*10970*/  BSYNC.RECONVERGENT B1 ;  /* 0x0000000000017941 */ /* 0x000fea0003800200 */
.L_x_47432:
[----:B------:R-:W-:Y:S01]  /*10980*/  VIADD R149, R149, 0x20 ;  /* 0x0000002095957836 */ /* 0x000fe20000000000 */
[----:B------:R-:W-:-:S07]  /*10990*/  IADD3 R147, PT, PT, R147, 0x20, RZ ;  /* 0x0000002093937810 */ /* 0x000fce0007ffe0ff */
.L_x_47376:
[----:B------:R-:W-:Y:S05]  /*109a0*/  BSYNC.RECONVERGENT B2 ;  /* 0x0000000000027941 */ /* 0x000fea0003800200 */
.L_x_47375:
        /* <DEDUP_REMOVED lines=40> */
.L_x_47442:
        /* <DEDUP_REMOVED lines=13> */
.L_x_47444:
[----:B------:R-:W-:Y:S05]  /*10d00*/  BSYNC.RECONVERGENT B5 ;  /* 0x0000000000057941 */ /* 0x000fea0003800200 */
.L_x_47443:
        /* <DEDUP_REMOVED lines=42> */
.L_x_47441:
[----:B------:R-:W-:Y:S05]  /*10fb0*/  BSYNC.RECONVERGENT B4 ;  /* 0x0000000000047941 */ /* 0x000fea0003800200 */
.L_x_47440:
        /* <DEDUP_REMOVED lines=11> */
.L_x_47439:
[----:B------:R-:W-:Y:S05]  /*11070*/  BSYNC.RECONVERGENT B3 ;  /* 0x0000000000037941 */ /* 0x000fea0003800200 */
.L_x_47438:
        /* <DEDUP_REMOVED lines=17> */
.L_x_47449:
        /* <DEDUP_REMOVED lines=13> */
.L_x_47451:
[----:B------:R-:W-:Y:S05]  /*11260*/  BSYNC.RECONVERGENT B5 ;  /* 0x0000000000057941 */ /* 0x000fea0003800200 */
.L_x_47450:
        /* <DEDUP_REMOVED lines=43> */
.L_x_47448:
[----:B------:R-:W-:Y:S05]  /*11520*/  BSYNC.RECONVERGENT B4 ;  /* 0x0000000000047941 */ /* 0x000fea0003800200 */
.L_x_47447:
        /* <DEDUP_REMOVED lines=11> */
.L_x_47446:
[----:B------:R-:W-:Y:S05]  /*115e0*/  BSYNC.RECONVERGENT B3 ;  /* 0x0000000000037941 */ /* 0x000fea0003800200 */
.L_x_47445:
        /* <DEDUP_REMOVED lines=17> */
.L_x_47456:
        /* <DEDUP_REMOVED lines=13> */
.L_x_47458:
[----:B------:R-:W-:Y:S05]  /*117d0*/  BSYNC.RECONVERGENT B5 ;  /* 0x0000000000057941 */ /* 0x000fea0003800200 */
.L_x_47457:
        /* <DEDUP_REMOVED lines=43> */
.L_x_47455:
[----:B------:R-:W-:Y:S05]  /*11a90*/  BSYNC.RECONVERGENT B4 ;  /* 0x0000000000047941 */ /* 0x000fea0003800200 */
.L_x_47454:
        /* <DEDUP_REMOVED lines=11> */
.L_x_47453:
[----:B------:R-:W-:Y:S05]  /*11b50*/  BSYNC.RECONVERGENT B3 ;  /* 0x0000000000037941 */ /* 0x000fea0003800200 */
.L_x_47452:
        /* <DEDUP_REMOVED lines=16> */
.L_x_47462:
        /* <DEDUP_REMOVED lines=13> */
.L_x_47464:
[----:B------:R-:W-:Y:S05]  /*11d30*/  BSYNC.RECONVERGENT B4 ;  /* 0x0000000000047941 */ /* 0x000fea0003800200 */
.L_x_47463:
        /* <DEDUP_REMOVED lines=43> */
.L_x_47461:
[----:B------:R-:W-:Y:S05]  /*11ff0*/  BSYNC.RECONVERGENT B3 ;  /* 0x0000000000037941 */ /* 0x000fea0003800200 */
.L_x_47460:
        /* <DEDUP_REMOVED lines=12> */
.L_x_47437:
        /* <DEDUP_REMOVED lines=21> */
.L_x_47469:
        /* <DEDUP_REMOVED lines=13> */
.L_x_47471:
[----:B------:R-:W-:Y:S05]  /*122e0*/  BSYNC.RECONVERGENT B5 ;  /* 0x0000000000057941 */ /* 0x000fea0003800200 */
.L_x_47470:
        /* <DEDUP_REMOVED lines=42> */
.L_x_47468:
[----:B------:R-:W-:Y:S05]  /*12590*/  BSYNC.RECONVERGENT B4 ;  /* 0x0000000000047941 */ /* 0x000fea0003800200 */
.L_x_47467:
[----:B------:R-:W-:Y:S01]  /*125a0*/  I2FP.F32.U32 R32, R32 ;  /* 0x0000002000207245 */ /* 0x000fe20000201000 */
[----:B------:R-:W-:Y:S02]  /*125b0*/  HFMA2 R33, -RZ, RZ, 0.1171875, 0 ;  /* 0x2f800000ff217431 */ /* 0x000fe400000001ff */
[----:B-----5:R-:W-:-:S03]  /*125c0*/  FMUL.FTZ R35, R4, UR13 ;  /* 0x0000000d04237c20 */ /* 0x020fc60008410000 */
[----:B------:R-:W-:Y:S01]  /*125d0*/  FFMA.FTZ R32, R32, R33, 1.1641532182693481445e-10 ;  /* 0x2f00000020207423 */ /* 0x000fe20000010021 */
[----:B------:R-:W-:-:S04]  /*125e0*/  FMUL.FTZ R35, R35, UR12 ;  /* 0x0000000c23237c20 */ /* 0x000fc80008410000 */
[----:B------:R-:W-:-:S04]  /*125f0*/  FSETP.GTU.FTZ.AND P1, PT, R32, UR10, PT ;  /* 0x0000000a20007c0b */ /* 0x000fc8000bf3c000 */
[----:B------:R-:W-:Y:S01]  /*12600*/  FSEL R32, R35, RZ, !P1 ;  /* 0x000000ff23207208 */ /* 0x000fe20004800000 */
[----:B------:R-:W-:Y:S01]  /*12610*/  HADD2.F32 R35, -RZ, R164.H0_H0 ;  /* 0x200000a4ff237230 */ /* 0x000fe20000004100 */
[----:B------:R-:W-:-:S04]  /*12620*/  SEL R33, RZ, 0x1, P1 ;  /* 0x00000001ff217807 */ /* 0x000fc80000800000 */
[----:B------:R-:W-:Y:S01]  /*12630*/  FMUL.FTZ R32, R35, R32 ;  /* 0x0000002023207220 */ /* 0x000fe20000410000 */
[----:B------:R-:W-:-:S07]  /*12640*/  PRMT R117, R33, 0x7610, R117 ;  /* 0x0000761021757816 */ /* 0x000fce0000000075 */
.L_x_47466:
[----:B------:R-:W-:Y:S05]  /*12650*/  BSYNC.RECONVERGENT B3 ;  /* 0x0000000000037941 */ /* 0x000fea0003800200 */
.L_x_47465:
        /* <DEDUP_REMOVED lines=17> */
.L_x_47476:
        /* <DEDUP_REMOVED lines=13> */
.L_x_47478:
[----:B------:R-:W-:Y:S05]  /*12840*/  BSYNC.RECONVERGENT B5 ;  /* 0x0000000000057941 */ /* 0x000fea0003800200 */
.L_x_47477:
        /* <DEDUP_REMOVED lines=43> */
.L_x_47475:
[----:B------:R-:W-:Y:S05]  /*12b00*/  BSYNC.RECONVERGENT B4 ;  /* 0x0000000000047941 */ /* 0x000fea0003800200 */
.L_x_47474:
        /* <DEDUP_REMOVED lines=11> */
.L_x_47473:
[----:B------:R-:W-:Y:S05]  /*12bc0*/  BSYNC.RECONVERGENT B3 ;  /* 0x0000000000037941 */ /* 0x000fea0003800200 */
.L_x_47472:
        /* <DEDUP_REMOVED lines=17> */
.L_x_47483:
        /* <DEDUP_REMOVED lines=13> */
.L_x_47485:
[----:B------:R-:W-:Y:S05]  /*12db0*/  BSYNC.RECONVERGENT B5 ;  /* 0x0000000000057941 */ /* 0x000fea0003800200 */
.L_x_47484:
        /* <DEDUP_REMOVED lines=43> */
.L_x_47482:
[----:B------:R-:W-:Y:S05]  /*13070*/  BSYNC.RECONVERGENT B4 ;  /* 0x0000000000047941 */ /* 0x000fea0003800200 */
.L_x_47481:
[----:B------:R-:W-:Y:S01]  /*13080*/  I2FP.F32.U32 R34, R61 ;  /* 0x0000003d00227245 */ /* 0x000fe20000201000 */
[----:B------:R-:W-:Y:S02]  /*13090*/  HFMA2 R35, -RZ, RZ, 0.1171875, 0 ;  /* 0x2f800000ff237431 */ /* 0x000fe400000001ff */
[----:B-----5:R-:W-:-:S03]  /*130a0*/  FMUL.FTZ R61, R6, UR13 ;  /* 0x0000000d063d7c20 */ /* 0x020fc60008410000 */
[----:B------:R-:W-:Y:S01]  /*130b0*/  FFMA.FTZ R34, R34, R35, 1.1641532182693481445e-10 ;  /* 0x2f00000022227423 */ /* 0x000fe20000010023 */
[----:B------:R-:W-:-:S04]  /*130c0*/  FMUL.FTZ R61, R61, UR12 ;  /* 0x0000000c3d3d7c20 */ /* 0x000fc80008410000 */
[----:B------:R-:W-:-:S04]  /*130d0*/  FSETP.GTU.FTZ.AND P1, PT, R34, UR10, PT ;  /* 0x0000000a22007c0b */ /* 0x000fc8000bf3c000 */
[----:B------:R-:W-:Y:S01]  /*130e0*/  FSEL R34, R61, RZ, !P1 ;  /* 0x000000ff3d227208 */ /* 0x000fe20004800000 */
[----:B------:R-:W-:Y:S01]  /*130f0*/  HADD2.F32 R61, -RZ, R164.H1_H1 ;  /* 0x300000a4ff3d7230 */ /* 0x000fe20000004100 */
[----:B------:R-:W-:-:S04]  /*13100*/  SEL R35, RZ, 0x1, P1 ;  /* 0x00000001ff237807 */ /* 0x000fc80000800000 */
[----:B------:R-:W-:Y:S01]  /*13110*/  FMUL.FTZ R34, R61, R34 ;  /* 0x000000223d227220 */ /* 0x000fe20000410000 */
[----:B------:R-:W-:-:S07]  /*13120*/  PRMT R120, R35, 0x7610, R120 ;  /* 0x0000761023787816 */ /* 0x000fce0000000078 */
.L_x_47480:
[----:B------:R-:W-:Y:S05]  /*13130*/  BSYNC.RECONVERGENT B3 ;  /* 0x0000000000037941 */ /* 0x000fea0003800200 */
.L_x_47479:
        /* <DEDUP_REMOVED lines=16> */
.L_x_47488:
        /* <DEDUP_REMOVED lines=13> */
.L_x_47490:
[----:B------:R-:W-:Y:S05]  /*13310*/  BSYNC.RECONVERGENT B4 ;  /* 0x0000000000047941 */ /* 0x000fea0003800200 */
.L_x_47489:
        /* <DEDUP_REMOVED lines=43> */
.L_x_47487:
[----:B------:R-:W-:Y:S05]  /*135d0*/  BSYNC.RECONVERGENT B3 ;  /* 0x0000000000037941 */ /* 0x000fea0003800200 */
.L_x_47486:
        /* <DEDUP_REMOVED lines=11> */
.L_x_47459:
[----:B------:R-:W-:Y:S05]  /*13690*/  BSYNC.RECONVERGENT B1 ;  /* 0x0000000000017941 */ /* 0x000fea0003800200 */
.L_x_47436:
        /* <DEDUP_REMOVED lines=12> */
[----:B------:R-:W-:-:S04]  /*13760*/  LOP3.LUT R151, R117, 0xff, RZ, 0xc0, !PT ;  /* 0x000000ff75977812 */ /* 0x000fc800078ec0ff */
[----:B------:R-:W-:-:S05]  /*13770*/  LEA R150, R179, R150, 0x8 ;  /* 0x00000096b3967211 */ /* 0x000fca00078e40ff */
[----:B------:R-:W-:Y:S02]  /*13780*/  IMAD.IADD R151, R150, 0x1, R151 ;  /* 0x0000000196977824 */ /* 0x000fe400078e0297 */
[----:B0-----:R-:W-:-:S05]  /*13790*/  IMAD.WIDE.U32 R60, R147, 0x4, R60 ;  /* 0x00000004933c7825 */ /* 0x001fca00078e003c */
[----:B------:R1:W-:Y:S02]  /*137a0*/  STG.E desc[UR8][R60.64], R151 ;  /* 0x000000973c007986 */ /* 0x0003e4000c101908 */
.L_x_47492:
[----:B------:R-:W-:Y:S05]  /*137b0*/  BSYNC.RECONVERGENT B1 ;  /* 0x0000000000017941 */ /* 0x000fea0003800200 */
.L_x_47491:
[----:B------:R-:W-:Y:S01]  /*137c0*/  IADD3 R149, PT, PT, R149, 0x20, RZ ;  /* 0x0000002095957810 */ /* 0x000fe20007ffe0ff */
[----:B------:R-:W-:-:S07]  /*137d0*/  VIADD R147, R147, 0x20 ;  /* 0x0000002093937836 */ /* 0x000fce0000000000 */
.L_x_47435:
[----:B------:R-:W-:Y:S05]  /*137e0*/  BSYNC.RECONVERGENT B2 ;  /* 0x0000000000027941 */ /* 0x000fea0003800200 */
.L_x_47434:
        /* <DEDUP_REMOVED lines=40> */
.L_x_47501:
        /* <DEDUP_REMOVED lines=13> */
.L_x_47503:
[----:B------:R-:W-:Y:S05]  /*13b40*/  BSYNC.RECONVERGENT B5 ;  /* 0x0000000000057941 */ /* 0x000fea0003800200 */
.L_x_47502:
        /* <DEDUP_REMOVED lines=42> */
.L_x_47500:
[----:B------:R-:W-:Y:S05]  /*13df0*/  BSYNC.RECONVERGENT B4 ;  /* 0x0000000000047941 */ /* 0x000fea0003800200 */
.L_x_47499:
        /* <DEDUP_REMOVED lines=11> */
.L_x_47498:
[----:B------:R-:W-:Y:S05]  /*13eb0*/  BSYNC.RECONVERGENT B3 ;  /* 0x0000000000037941 */ /* 0x000fea0003800200 */
.L_x_47497:
        /* <DEDUP_REMOVED lines=17> */
.L_x_47508:
        /* <DEDUP_REMOVED lines=13> */
.L_x_47510:
[----:B------:R-:W-:Y:S05]  /*140a0*/  BSYNC.RECONVERGENT B5 ;  /* 0x0000000000057941 */ /* 0x000fea0003800200 */
.L_x_47509:
        /* <DEDUP_REMOVED lines=43> */
.L_x_47507:
[----:B------:R-:W-:Y:S05]  /*14360*/  BSYNC.RECONVERGENT B4 ;  /* 0x0000000000047941 */ /* 0x000fea0003800200 */
.L_x_47506:
        /* <DEDUP_REMOVED lines=11> */
.L_x_47505:
[----:B------:R-:W-:Y:S05]  /*14420*/  BSYNC.RECONVERGENT B3 ;  /* 0x0000000000037941 */ /* 0x000fea0003800200 */
.L_x_47504:
        /* <DEDUP_REMOVED lines=17> */
.L_x_47515:
        /* <DEDUP_REMOVED lines=13> */
.L_x_47517:
[----:B------:R-:W-:Y:S05]  /*14610*/  BSYNC.RECONVERGENT B5 ;  /* 0x0000000000057941 */ /* 0x000fea0003800200 */
.L_x_47516:
        /* <DEDUP_REMOVED lines=43> */
.L_x_47514:
[----:B------:R-:W-:Y:S05]  /*148d0*/  BSYNC.RECONVERGENT B4 ;  /* 0x0000000000047941 */ /* 0x000fea0003800200 */
.L_x_47513:
        /* <DEDUP_REMOVED lines=11> */
.L_x_47512:
[----:B------:R-:W-:Y:S05]  /*14990*/  BSYNC.RECONVERGENT B3 ;  /* 0x0000000000037941 */ /* 0x000fea0003800200 */
.L_x_47511:
        /* <DEDUP_REMOVED lines=16> */
.L_x_47521:
        /* <DEDUP_REMOVED lines=13> */
.L_x_47523:
[----:B------:R-:W-:Y:S05]  /*14b70*/  BSYNC.RECONVERGENT B4 ;  /* 0x0000000000047941 */ /* 0x000fea0003800200 */
.L_x_47522:
        /* <DEDUP_REMOVED lines=43> */
.L_x_47520:
[----:B------:R-:W-:Y:S05]  /*14e30*/  BSYNC.RECONVERGENT B3 ;  /* 0x0000000000037941 */ /* 0x000fea0003800200 */
.L_x_47519:
        /* <DEDUP_REMOVED lines=12> */
.L_x_47496:
[----:B------:R-:W-:Y:S01]  /*14f00*/  BSSY.RECONVERGENT B3, `(.L_x_47524) ;  /* 0x0000059000037945 */ /* 0x000fe20003800200 */
[----:B--2---:R-:W-:Y:S01]  /*14f10*/  IMAD.MOV.U32 R38, RZ, RZ, R108 ;  /* 0x000000ffff267224 */ /* 0x004fe200078e006c */
        /* <DEDUP_REMOVED lines=19> */
.L_x_47528:
        /* <DEDUP_REMOVED lines=13> */
.L_x_47530:
[----:B------:R-:W-:Y:S05]  /*15120*/  BSYNC.RECONVERGENT B5 ;  /* 0x0000000000057941 */ /* 0x000fea0003800200 */
.L_x_47529:
        /* <DEDUP_REMOVED lines=42> */
.L_x_47527:
[----:B------:R-:W-:Y:S05]  /*153d0*/  BSYNC.RECONVERGENT B4 ;  /* 0x0000000000047941 */ /* 0x000fea0003800200 */
.L_x_47526:
[----:B------:R-:W-:Y:S01]  /*153e0*/  I2FP.F32.U32 R36, R36 ;  /* 0x0000002400247245 */ /* 0x000fe20000201000 */
[----:B------:R-:W-:Y:S02]  /*153f0*/  IMAD.MOV.U32 R37, RZ, RZ, 0x2f800000 ;  /* 0x2f800000ff257424 */ /* 0x000fe400078e00ff */
[----:B-----5:R-:W-:Y:S02]  /*15400*/  FMUL.FTZ R39, R4, UR13 ;  /* 0x0000000d04277c20 */ /* 0x020fe40008410000 */
[----:B------:R-:W-:Y:S02]  /*15410*/  FFMA.FTZ R36, R36, R37, 1.1641532182693481445e-10 ;  /* 0x2f00000024247423 */ /* 0x000fe40000010025 */
[----:B------:R-:W-:-:S03]  /*15420*/  FMUL.FTZ R39, R39, UR12 ;  /* 0x0000000c27277c20 */ /* 0x000fc60008410000 */
[----:B------:R-:W-:-:S04]  /*15430*/  FSETP.GTU.FTZ.AND P1, PT, R36, UR10, PT ;  /* 0x0000000a24007c0b */ /* 0x000fc8000bf3c000 */
[----:B------:R-:W-:Y:S01]  /*15440*/  FSEL R36, R39, RZ, !P1 ;  /* 0x000000ff27247208 */ /* 0x000fe20004800000 */
[----:B------:R-:W-:Y:S01]  /*15450*/  HADD2.F32 R39, -RZ, R165.H0_H0 ;  /* 0x200000a5ff277230 */ /* 0x000fe20000004100 */
[----:B------:R-:W-:-:S04]  /*15460*/  SEL R37, RZ, 0x1, P1 ;  /* 0x00000001ff257807 */ /* 0x000fc80000800000 */
[----:B------:R-:W-:Y:S01]  /*15470*/  FMUL.FTZ R36, R39, R36 ;  /* 0x0000002427247220 */ /* 0x000fe20000410000 */
[----:B------:R-:W-:-:S07]  /*15480*/  PRMT R117, R37, 0x7610, R117 ;  /* 0x0000761025757816 */ /* 0x000fce0000000075 */
.L_x_47525:
[----:B------:R-:W-:Y:S05]  /*15490*/  BSYNC.RECONVERGENT B3 ;  /* 0x0000000000037941 */ /* 0x000fea0003800200 */
.L_x_47524:
        /* <DEDUP_REMOVED lines=17> */
.L_x_47535:
        /* <DEDUP_REMOVED lines=13> */
.L_x_47537:
[----:B------:R-:W-:Y:S05]  /*15680*/  BSYNC.RECONVERGENT B5 ;  /* 0x0000000000057941 */ /* 0x000fea0003800200 */
.L_x_47536:
        /* <DEDUP_REMOVED lines=43> */
.L_x_47534:
[----:B------:R-:W-:Y:S05]  /*15940*/  BSYNC.RECONVERGENT B4 ;  /* 0x0000000000047941 */ /* 0x000fea0003800200 */
.L_x_47533:
        /* <DEDUP_REMOVED lines=11> */
.L_x_47532:
[----:B------:R-:W-:Y:S05]  /*15a00*/  BSYNC.RECONVERGENT B3 ;  /* 0x0000000000037941 */ /* 0x000fea0003800200 */
.L_x_47531:
        /* <DEDUP_REMOVED lines=17> */
.L_x_47542:
        /* <DEDUP_REMOVED lines=13> */
.L_x_47544:
[----:B------:R-:W-:Y:S05]  /*15bf0*/  BSYNC.RECONVERGENT B5 ;  /* 0x0000000000057941 */ /* 0x000fea0003800200 */
.L_x_47543:
        /* <DEDUP_REMOVED lines=43> */
.L_x_47541:
[----:B------:R-:W-:Y:S05]  /*15eb0*/  BSYNC.RECONVERGENT B4 ;  /* 0x0000000000047941 */ /* 0x000fea0003800200 */
.L_x_47540:
[----:B------:R-:W-:Y:S01]  /*15ec0*/  I2FP.F32.U32 R38, R61 ;  /* 0x0000003d00267245 */ /* 0x000fe20000201000 */
[----:B------:R-:W-:Y:S02]  /*15ed0*/  IMAD.MOV.U32 R39, RZ, RZ, 0x2f800000 ;  /* 0x2f800000ff277424 */ /* 0x000fe400078e00ff */
[----:B-----5:R-:W-:Y:S02]  /*15ee0*/  FMUL.FTZ R61, R6, UR13 ;  /* 0x0000000d063d7c20 */ /* 0x020fe40008410000 */
[----:B------:R-:W-:Y:S02]  /*15ef0*/  FFMA.FTZ R38, R38, R39, 1.1641532182693481445e-10 ;  /* 0x2f00000026267423 */ /* 0x000fe40000010027 */
[----:B------:R-:W-:-:S03]  /*15f00*/  FMUL.FTZ R61, R61, UR12 ;  /* 0x0000000c3d3d7c20 */ /* 0x000fc60008410000 */
[----:B------:R-:W-:-:S04]  /*15f10*/  FSETP.GTU.FTZ.AND P1, PT, R38, UR10, PT ;  /* 0x0000000a26007c0b */ /* 0x000fc8000bf3c000 */
[----:B------:R-:W-:Y:S01]  /*15f20*/  FSEL R38, R61, RZ, !P1 ;  /* 0x000000ff3d267208 */ /* 0x000fe20004800000 */
[----:B------:R-:W-:Y:S01]  /*15f30*/  HADD2.F32 R61, -RZ, R165.H1_H1 ;  /* 0x300000a5ff3d7230 */ /* 0x000fe20000004100 */
[----:B------:R-:W-:-:S04]  /*15f40*/  SEL R39, RZ, 0x1, P1 ;  /* 0x00000001ff277807 */ /* 0x000fc80000800000 */
[----:B------:R-:W-:Y:S01]  /*15f50*/  FMUL.FTZ R38, R61, R38 ;  /* 0x000000263d267220 */ /* 0x000fe20000410000 */
[----:B------:R-:W-:-:S07]  /*15f60*/  PRMT R120, R39, 0x7610, R120 ;  /* 0x0000761027787816 */ /* 0x000fce0000000078 */
.L_x_47539:
[----:B------:R-:W-:Y:S05]  /*15f70*/  BSYNC.RECONVERGENT B3 ;  /* 0x0000000000037941 */ /* 0x000fea0003800200 */
.L_x_47538:
        /* <DEDUP_REMOVED lines=16> */
.L_x_47547:
        /* <DEDUP_REMOVED lines=13> */
.L_x_47549:
[----:B------:R-:W-:Y:S05]  /*16150*/  BSYNC.RECONVERGENT B4 ;  /* 0x0000000000047941 */ /* 0x000fea0003800200 */
.L_x_47548:
        /* <DEDUP_REMOVED lines=43> */
.L_x_47546:
[----:B------:R-:W-:Y:S05]  /*16410*/  BSYNC.RECONVERGENT B3 ;  /* 0x0000000000037941 */ /* 0x000fea0003800200 */
.L_x_47545:
        /* <DEDUP_REMOVED lines=11> */
.L_x_47518:
[----:B------:R-:W-:Y:S05]  /*164d0*/  BSYNC.RECONVERGENT B1 ;  /* 0x0000000000017941 */ /* 0x000fea0003800200 */
.L_x_47495:
        /* <DEDUP_REMOVED lines=17> */
.L_x_47551:
[----:B------:R-:W-:Y:S05]  /*165f0*/  BSYNC.RECONVERGENT B1 ;  /* 0x0000000000017941 */ /* 0x000fea0003800200 */
.L_x_47550:
[----:B------:R-:W-:Y:S01]  /*16600*/  VIADD R149, R149, 0x20 ;  /* 0x0000002095957836 */ /* 0x000fe20000000000 */
[----:B------:R-:W-:-:S07]  /*16610*/  IADD3 R147, PT, PT, R147, 0x20, RZ ;  /* 0x0000002093937810 */ /* 0x000fce0007ffe0ff */
.L_x_47494:
[----:B------:R-:W-:Y:S05]  /*16620*/  BSYNC.RECONVERGENT B2 ;  /* 0x0000000000027941 */ /* 0x000fea0003800200 */
.L_x_47493:
        /* <DEDUP_REMOVED lines=13> */
[----:B------:R-:W-:Y:S04]  /*16700*/  BSSY.RECONVERGENT B1, `(.L_x_47554) ;  /* 0x00002be000017945 */ /* 0x000fe80003800200 */
[----:B------:R-:W-:Y:S05]  /*16710*/  @!P1 BRA `(.L_x_47555) ;  /* 0x00000014007c9947 */ /* 0x000fea0003800000 */
        /* <DEDUP_REMOVED lines=22> */
.L_x_47560:
        /* <DEDUP_REMOVED lines=13> */
.L_x_47562:
[----:B------:R-:W-:Y:S05]  /*16950*/  BSYNC.RECONVERGENT B5 ;  /* 0x0000000000057941 */ /* 0x000fea0003800200 */
.L_x_47561:
        /* <DEDUP_REMOVED lines=42> */
.L_x_47559:
[----:B------:R-:W-:Y:S05]  /*16c00*/  BSYNC.RECONVERGENT B4 ;  /* 0x0000000000047941 */ /* 0x000fea0003800200 */
.L_x_47558:
        /* <DEDUP_REMOVED lines=11> */
.L_x_47557:
[----:B------:R-:W-:Y:S05]  /*16cc0*/  BSYNC.RECONVERGENT B3 ;  /* 0x0000000000037941 */ /* 0x000fea0003800200 */
.L_x_47556:
        /* <DEDUP_REMOVED lines=17> */
.L_x_47567:
        /* <DEDUP_REMOVED lines=13> */
.L_x_47569:
[----:B------:R-:W-:Y:S05]  /*16eb0*/  BSYNC.RECONVERGENT B5 ;  /* 0x0000000000057941 */ /* 0x000fea0003800200 */
.L_x_47568:
[----:B------:R-:W-:Y:S01]  /*16ec0*/  IMAD.WIDE.U32 R104, R0, -0x326172a9, RZ ;  /* 0xcd9e8d5700687825 */ /* 0x000fe200078e00ff */
[----:B------:R-:W-:Y:S02]  /*16ed0*/  LOP3.LUT R42, R109, UR7, R151, 0x96, !PT ;  /* 0x000000076d2a7c12 */ /* 0x000fe4000f8e9697 */
        /* <DEDUP_REMOVED lines=41> */
.L_x_47566:
[----:B------:R-:W-:Y:S05]  /*17170*/  BSYNC.RECONVERGENT B4 ;  /* 0x0000000000047941 */ /* 0x000fea0003800200 */
.L_x_47565:
[----:B------:R-:W-:Y:S01]  /*17180*/  I2FP.F32.U32 R41, R41 ;  /* 0x0000002900297245 */ /* 0x000fe20000201000 */
[----:B------:R-:W-:Y:S02]  /*17190*/  IMAD.MOV.U32 R42, RZ, RZ, 0x2f800000 ;  /* 0x2f800000ff2a7424 */ /* 0x000fe400078e00ff */
[----:B01----:R-:W-:Y:S02]  /*171a0*/  FMUL.FTZ R60, R5, UR13 ;  /* 0x0000000d053c7c20 */ /* 0x003fe40008410000 */
        /* <DEDUP_REMOVED lines=8> */
.L_x_47564:
[----:B------:R-:W-:Y:S05]  /*17230*/  BSYNC.RECONVERGENT B3 ;  /* 0x0000000000037941 */ /* 0x000fea0003800200 */
.L_x_47563:
        /* <DEDUP_REMOVED lines=17> */
.L_x_47574:
        /* <DEDUP_REMOVED lines=13> */
.L_x_47576:
[----:B------:R-:W-:Y:S05]  /*17420*/  BSYNC.RECONVERGENT B5 ;  /* 0x0000000000057941 */ /* 0x000fea0003800200 */
.L_x_47575:
        /* <DEDUP_REMOVED lines=43> */
.L_x_47573:
[----:B------:R-:W-:Y:S05]  /*176e0*/  BSYNC.RECONVERGENT B4 ;  /* 0x0000000000047941 */ /* 0x000fea0003800200 */
.L_x_47572:
        /* <DEDUP_REMOVED lines=11> */
.L_x_47571:
[----:B------:R-:W-:Y:S05]  /*177a0*/  BSYNC.RECONVERGENT B3 ;  /* 0x0000000000037941 */ /* 0x000fea0003800200 */
.L_x_47570:
        /* <DEDUP_REMOVED lines=16> */
.L_x_47580:
        /* <DEDUP_REMOVED lines=13> */
.L_x_47582:
[----:B------:R-:W-:Y:S05]  /*17980*/  BSYNC.RECONVERGENT B4 ;  /* 0x0000000000047941 */ /* 0x000fea0003800200 */
.L_x_47581:
        /* <DEDUP_REMOVED lines=43> */
.L_x_47579:
[----:B------:R-:W-:Y:S05]  /*17c40*/  BSYNC.RECONVERGENT B3 ;  /* 0x0000000000037941 */ /* 0x000fea0003800200 */
.L_x_47578:
        /* <DEDUP_REMOVED lines=12> */
.L_x_47555:
        /* <DEDUP_REMOVED lines=21> */
.L_x_47587:
        /* <DEDUP_REMOVED lines=13> */
.L_x_47589:
[----:B------:R-:W-:Y:S05]  /*17f30*/  BSYNC.RECONVERGENT B5 ;  /* 0x0000000000057941 */ /* 0x000fea0003800200 */
.L_x_47588:
        /* <DEDUP_REMOVED lines=42> */
.L_x_47586:
[----:B------:R-:W-:Y:S05]  /*181e0*/  BSYNC.RECONVERGENT B4 ;  /* 0x0000000000047941 */ /* 0x000fea0003800200 */
.L_x_47585:
        /* <DEDUP_REMOVED lines=11> */
.L_x_47584:
[----:B------:R-:W-:Y:S05]  /*182a0*/  BSYNC.RECONVERGENT B3 ;  /* 0x0000000000037941 */ /* 0x000fea0003800200 */
.L_x_47583:
        /* <DEDUP_REMOVED lines=17> */
.L_x_47594:
        /* <DEDUP_REMOVED lines=13> */
.L_x_47596:
[----:B------:R-:W-:Y:S05]  /*18490*/  BSYNC.RECONVERGENT B5 ;  /* 0x0000000000057941 */ /* 0x000fea0003800200 */
.L_x_47595:
        /* <DEDUP_REMOVED lines=43> */
.L_x_47593:
[----:B------:R-:W-:Y:S05]  /*18750*/  BSYNC.RECONVERGENT B4 ;  /* 0x0000000000047941 */ /* 0x000fea0003800200 */
.L_x_47592:
[----:B------:R-:W-:Y:S01]  /*18760*/  I2FP.F32.U32 R41, R41 ;  /* 0x0000002900297245 */ /* 0x000fe20000201000 */
[----:B------:R-:W-:Y:S02]  /*18770*/  HFMA2 R42, -RZ, RZ, 0.1171875, 0 ;  /* 0x2f800000ff2a7431 */ /* 0x000fe400000001ff */
[----:B01---5:R-:W-:-:S03]  /*18780*/  FMUL.FTZ R60, R5, UR13 ;  /* 0x0000000d053c7c20 */ /* 0x023fc60008410000 */
        /* <DEDUP_REMOVED lines=8> */
.L_x_47591:
[----:B------:R-:W-:Y:S05]  /*18810*/  BSYNC.RECONVERGENT B3 ;  /* 0x0000000000037941 */ /* 0x000fea0003800200 */
.L_x_47590:
        /* <DEDUP_REMOVED lines=17> */
.L_x_47601:
        /* <DEDUP_REMOVED lines=13> */
.L_x_47603:
[----:B------:R-:W-:Y:S05]  /*18a00*/  BSYNC.RECONVERGENT B5 ;  /* 0x0000000000057941 */ /* 0x000fea0003800200 */
.L_x_47602:
        /* <DEDUP_REMOVED lines=43> */
.L_x_47600:
[----:B------:R-:W-:Y:S05]  /*18cc0*/  BSYNC.RECONVERGENT B4 ;  /* 0x0000000000047941 */ /* 0x000fea0003800200 */
.L_x_47599:
        /* <DEDUP_REMOVED lines=11> */
.L_x_47598:
[----:B------:R-:W-:Y:S05]  /*18d80*/  BSYNC.RECONVERGENT B3 ;  /* 0x0000000000037941 */ /* 0x000fea0003800200 */
.L_x_47597:
        /* <DEDUP_REMOVED lines=16> */
.L_x_47606:
        /* <DEDUP_REMOVED lines=13> */
.L_x_47608:
[----:B------:R-:W-:Y:S05]  /*18f60*/  BSYNC.RECONVERGENT B4 ;  /* 0x0000000000047941 */ /* 0x000fea0003800200 */
.L_x_47607:
        /* <DEDUP_REMOVED lines=43> */
.L_x_47605:
[----:B------:R-:W-:Y:S05]  /*19220*/  BSYNC.RECONVERGENT B3 ;  /* 0x0000000000037941 */ /* 0x000fea0003800200 */
.L_x_47604:
        /* <DEDUP_REMOVED lines=11> */
.L_x_47577:
[----:B------:R-:W-:Y:S05]  /*192e0*/  BSYNC.RECONVERGENT B1 ;  /* 0x0000000000017941 */ /* 0x000fea0003800200 */
.L_x_47554:
        /* <DEDUP_REMOVED lines=17> */
.L_x_47610:
[----:B------:R-:W-:Y:S05]  /*19400*/  BSYNC.RECONVERGENT B1 ;  /* 0x0000000000017941 */ /* 0x000fea0003800200 */
.L_x_47609:
[----:B------:R-:W-:Y:S01]  /*19410*/  IADD3 R149, PT, PT, R149, 0x20, RZ ;  /* 0x0000002095957810 */ /* 0x000fe20007ffe0ff */
[----:B------:R-:W-:-:S07]  /*19420*/  VIADD R147, R147, 0x20 ;  /* 0x0000002093937836 */ /* 0x000fce0000000000 */
.L_x_47553:
[----:B------:R-:W-:Y:S05]  /*19430*/  BSYNC.RECONVERGENT B2 ;  /* 0x0000000000027941 */ /* 0x000fea0003800200 */
.L_x_47552:
        /* <DEDUP_REMOVED lines=37> */
.L_x_47619:
        /* <DEDUP_REMOVED lines=13> */
.L_x_47621:
[----:B------:R-:W-:Y:S05]  /*19760*/  BSYNC.RECONVERGENT B5 ;  /* 0x0000000000057941 */ /* 0x000fea0003800200 */
.L_x_47620:
        /* <DEDUP_REMOVED lines=42> */
.L_x_47618:
[----:B------:R-:W-:Y:S05]  /*19a10*/  BSYNC.RECONVERGENT B4 ;  /* 0x0000000000047941 */ /* 0x000fea0003800200 */
.L_x_47617:
        /* <DEDUP_REMOVED lines=11> */
.L_x_47616:
[----:B------:R-:W-:Y:S05]  /*19ad0*/  BSYNC.RECONVERGENT B3 ;  /* 0x0000000000037941 */ /* 0x000fea0003800200 */
.L_x_47615:
        /* <DEDUP_REMOVED lines=17> */
.L_x_47626:
        /* <DEDUP_REMOVED lines=13> */
.L_x_47628:
[----:B------:R-:W-:Y:S05]  /*19cc0*/  BSYNC.RECONVERGENT B5 ;  /* 0x0000000000057941 */ /* 0x000fea0003800200 */
.L_x_47627:
        /* <DEDUP_REMOVED lines=43> */
.L_x_47625:
[----:B------:R-:W-:Y:S05]  /*19f80*/  BSYNC.RECONVERGENT B4 ;  /* 0x0000000000047941 */ /* 0x000fea0003800200 */
.L_x_47624:
[----:B------:R-:W-:Y:S01]  /*19f90*/  I2FP.F32.U32 R45, R45 ;  /* 0x0000002d002d7245 */ /* 0x000fe20000201000 */
[----:B------:R-:W-:Y:S02]  /*19fa0*/  HFMA2 R46, -RZ, RZ, 0.1171875, 0 ;  /* 0x2f800000ff2e7431 */ /* 0x000fe400000001ff */
[----:B01----:R-:W-:-:S03]  /*19fb0*/  FMUL.FTZ R60, R5, UR13 ;  /* 0x0000000d053c7c20 */ /* 0x003fc60008410000 */
        /* <DEDUP_REMOVED lines=8> */
.L_x_47623:
[----:B------:R-:W-:Y:S05]  /*1a040*/  BSYNC.RECONVERGENT B3 ;  /* 0x0000000000037941 */ /* 0x000fea0003800200 */
.L_x_47622:
        /* <DEDUP_REMOVED lines=17> */
.L_x_47633:
        /* <DEDUP_REMOVED lines=13> */
.L_x_47635:
[----:B------:R-:W-:Y:S05]  /*1a230*/  BSYNC.RECONVERGENT B5 ;  /* 0x0000000000057941 */ /* 0x000fea0003800200 */
.L_x_47634:
        /* <DEDUP_REMOVED lines=43> */
.L_x_47632:
[----:B------:R-:W-:Y:S05]  /*1a4f0*/  BSYNC.RECONVERGENT B4 ;  /* 0x0000000000047941 */ /* 0x000fea0003800200 */
.L_x_47631:
        /* <DEDUP_REMOVED lines=11> */
.L_x_47630:
[----:B------:R-:W-:Y:S05]  /*1a5b0*/  BSYNC.RECONVERGENT B3 ;  /* 0x0000000000037941 */ /* 0x000fea0003800200 */
.L_x_47629:
        /* <DEDUP_REMOVED lines=16> */
.L_x_47639:
        /* <DEDUP_REMOVED lines=13> */
.L_x_47641:
[----:B------:R-:W-:Y:S05]  /*1a790*/  BSYNC.RECONVERGENT B4 ;  /* 0x0000000000047941 */ /* 0x000fea0003800200 */
.L_x_47640:
        /* <DEDUP_REMOVED lines=43> */
.L_x_47638:
[----:B------:R-:W-:Y:S05]  /*1aa50*/  BSYNC.RECONVERGENT B3 ;  /* 0x0000000000037941 */ /* 0x000fea0003800200 */
.L_x_47637:
        /* <DEDUP_REMOVED lines=12> */
.L_x_47614:
        /* <DEDUP_REMOVED lines=21> */
.L_x_47646:
        /* <DEDUP_REMOVED lines=13> */
.L_x_47648:
[----:B------:R-:W-:Y:S05]  /*1ad40*/  BSYNC.RECONVERGENT B5 ;  /* 0x0000000000057941 */ /* 0x000fea0003800200 */
.L_x_47647:
        /* <DEDUP_REMOVED lines=42> */
.L_x_47645:
[----:B------:R-:W-:Y:S05]  /*1aff0*/  BSYNC.RECONVERGENT B4 ;  /* 0x0000000000047941 */ /* 0x000fea0003800200 */
.L_x_47644:
        /* <DEDUP_REMOVED lines=11> */
.L_x_47643:
[----:B------:R-:W-:Y:S05]  /*1b0b0*/  BSYNC.RECONVERGENT B3 ;  /* 0x0000000000037941 */ /* 0x000fea0003800200 */
.L_x_47642:
        /* <DEDUP_REMOVED lines=17> */
.L_x_47653:
        /* <DEDUP_REMOVED lines=13> */
.L_x_47655:
[----:B------:R-:W-:Y:S05]  /*1b2a0*/  BSYNC.RECONVERGENT B5 ;  /* 0x0000000000057941 */ /* 0x000fea0003800200 */
.L_x_47654:
        /* <DEDUP_REMOVED lines=43> */
.L_x_47652:
[----:B------:R-:W-:Y:S05]  /*1b560*/  BSYNC.RECONVERGENT B4 ;  /* 0x0000000000047941 */ /* 0x000fea0003800200 */
.L_x_47651:
[----:B------:R-:W-:Y:S01]  /*1b570*/  I2FP.F32.U32 R45, R45 ;  /* 0x0000002d002d7245 */ /* 0x000fe20000201000 */
[----:B------:R-:W-:Y:S02]  /*1b580*/  IMAD.MOV.U32 R46, RZ, RZ, 0x2f800000 ;  /* 0x2f800000ff2e7424 */ /* 0x000fe400078e00ff */
[----:B01---5:R-:W-:Y:S02]  /*1b590*/  FMUL.FTZ R60, R5, UR13 ;  /* 0x0000000d053c7c20 */ /* 0x023fe40008410000 */
        /* <DEDUP_REMOVED lines=8> */
.L_x_47650:
[----:B------:R-:W-:Y:S05]  /*1b620*/  BSYNC.RECONVERGENT B3 ;  /* 0x0000000000037941 */ /* 0x000fea0003800200 */
.L_x_47649:
        /* <DEDUP_REMOVED lines=17> */
.L_x_47660:
        /* <DEDUP_REMOVED lines=13> */
.L_x_47662:
[----:B------:R-:W-:Y:S05]  /*1b810*/  BSYNC.RECONVERGENT B5 ;  /* 0x0000000000057941 */ /* 0x000fea0003800200 */
.L_x_47661:
        /* <DEDUP_REMOVED lines=43> */
.L_x_47659:
[----:B------:R-:W-:Y:S05]  /*1bad0*/  BSYNC.RECONVERGENT B4 ;  /* 0x0000000000047941 */ /* 0x000fea0003800200 */
.L_x_47658:
        /* <DEDUP_REMOVED lines=11> */
.L_x_47657:
[----:B------:R-:W-:Y:S05]  /*1bb90*/  BSYNC.RECONVERGENT B3 ;  /* 0x0000000000037941 */ /* 0x000fea0003800200 */
.L_x_47656:
        /* <DEDUP_REMOVED lines=16> */
.L_x_47665:
        /* <DEDUP_REMOVED lines=13> */
.L_x_47667:
[----:B------:R-:W-:Y:S05]  /*1bd70*/  BSYNC.RECONVERGENT B4 ;  /* 0x0000000000047941 */ /* 0x000fea0003800200 */
.L_x_47666:
        /* <DEDUP_REMOVED lines=43> */
.L_x_47664:
[----:B------:R-:W-:Y:S05]  /*1c030*/  BSYNC.RECONVERGENT B3 ;  /* 0x0000000000037941 */ /* 0x000fea0003800200 */
.L_x_47663:
        /* <DEDUP_REMOVED lines=11> */
.L_x_47636:
[----:B------:R-:W-:Y:S05]  /*1c0f0*/  BSYNC.RECONVERGENT B1 ;  /* 0x0000000000017941 */ /* 0x000fea0003800200 */
.L_x_47613:
        /* <DEDUP_REMOVED lines=17> */
.L_x_47669:
[----:B------:R-:W-:Y:S05]  /*1c210*/  BSYNC.RECONVERGENT B1 ;  /* 0x0000000000017941 */ /* 0x000fea0003800200 */
.L_x_47668:
[----:B------:R-:W-:Y:S01]  /*1c220*/  VIADD R149, R149, 0x20 ;  /* 0x0000002095957836 */ /* 0x000fe20000000000 */
[----:B------:R-:W-:-:S07]  /*1c230*/  IADD3 R147, PT, PT, R147, 0x20, RZ ;  /* 0x0000002093937810 */ /* 0x000fce0007ffe0ff */
.L_x_47612:
[----:B------:R-:W-:Y:S05]  /*1c240*/  BSYNC.RECONVERGENT B2 ;  /* 0x0000000000027941 */ /* 0x000fea0003800200 */
.L_x_47611:
        /* <DEDUP_REMOVED lines=37> */
.L_x_47678:
        /* <DEDUP_REMOVED lines=13> */
.L_x_47680:
[----:B------:R-:W-:Y:S05]  /*1c570*/  BSYNC.RECONVERGENT B5 ;  /* 0x0000000000057941 */ /* 0x000fea0003800200 */
.L_x_47679:
        /* <DEDUP_REMOVED lines=42> */
.L_x_47677:
[----:B------:R-:W-:Y:S05]  /*1c820*/  BSYNC.RECONVERGENT B4 ;  /* 0x0000000000047941 */ /* 0x000fea0003800200 */
.L_x_47676:
        /* <DEDUP_REMOVED lines=11> */
.L_x_47675:
[----:B------:R-:W-:Y:S05]  /*1c8e0*/  BSYNC.RECONVERGENT B3 ;  /* 0x0000000000037941 */ /* 0x000fea0003800200 */
.L_x_47674:
        /* <DEDUP_REMOVED lines=17> */
.L_x_47685:
        /* <DEDUP_REMOVED lines=13> */
.L_x_47687:
[----:B------:R-:W-:Y:S05]  /*1cad0*/  BSYNC.RECONVERGENT B5 ;  /* 0x0000000000057941 */ /* 0x000fea0003800200 */
.L_x_47686:
        /* <DEDUP_REMOVED lines=43> */
.L_x_47684:
[----:B------:R-:W-:Y:S05]  /*1cd90*/  BSYNC.RECONVERGENT B4 ;  /* 0x0000000000047941 */ /* 0x000fea0003800200 */
.L_x_47683:
[----:B------:R-:W-:Y:S01]  /*1cda0*/  I2FP.F32.U32 R49, R49 ;  /* 0x0000003100317245 */ /* 0x000fe20000201000 */
[----:B------:R-:W-:Y:S02]  /*1cdb0*/  IMAD.MOV.U32 R50, RZ, RZ, 0x2f800000 ;  /* 0x2f800000ff327424 */ /* 0x000fe400078e00ff */
[----:B01----:R-:W-:Y:S02]  /*1cdc0*/  FMUL.FTZ R60, R5, UR13 ;  /* 0x0000000d053c7c20 */ /* 0x003fe40008410000 */
        /* <DEDUP_REMOVED lines=8> */
.L_x_47682:
[----:B------:R-:W-:Y:S05]  /*1ce50*/  BSYNC.RECONVERGENT B3 ;  /* 0x0000000000037941 */ /* 0x000fea0003800200 */
.L_x_47681:
        /* <DEDUP_REMOVED lines=17> */
.L_x_47692:
        /* <DEDUP_REMOVED lines=13> */
.L_x_47694:
[----:B------:R-:W-:Y:S05]  /*1d040*/  BSYNC.RECONVERGENT B5 ;  /* 0x0000000000057941 */ /* 0x000fea0003800200 */
.L_x_47693:
        /* <DEDUP_REMOVED lines=43> */
.L_x_47691:
[----:B------:R-:W-:Y:S05]  /*1d300*/  BSYNC.RECONVERGENT B4 ;  /* 0x0000000000047941 */ /* 0x000fea0003800200 */
.L_x_47690:
        /* <DEDUP_REMOVED lines=11> */
.L_x_47689:
[----:B------:R-:W-:Y:S05]  /*1d3c0*/  BSYNC.RECONVERGENT B3 ;  /* 0x0000000000037941 */ /* 0x000fea0003800200 */
.L_x_47688:
        /* <DEDUP_REMOVED lines=16> */
.L_x_47698:
        /* <DEDUP_REMOVED lines=13> */
.L_x_47700:
[----:B------:R-:W-:Y:S05]  /*1d5a0*/  BSYNC.RECONVERGENT B4 ;  /* 0x0000000000047941 */ /* 0x000fea0003800200 */
.L_x_47699:
        /* <DEDUP_REMOVED lines=43> */
.L_x_47697:
[----:B------:R-:W-:Y:S05]  /*1d860*/  BSYNC.RECONVERGENT B3 ;  /* 0x0000000000037941 */ /* 0x000fea0003800200 */
.L_x_47696:
        /* <DEDUP_REMOVED lines=12> */
.L_x_47673:
        /* <DEDUP_REMOVED lines=21> */
.L_x_47705:
        /* <DEDUP_REMOVED lines=13> */
.L_x_47707:
[----:B------:R-:W-:Y:S05]  /*1db50*/  BSYNC.RECONVERGENT B5 ;  /* 0x0000000000057941 */ /* 0x000fea0003800200 */
.L_x_47706:
        /* <DEDUP_REMOVED lines=42> */
.L_x_47704:
[----:B------:R-:W-:Y:S05]  /*1de00*/  BSYNC.RECONVERGENT B4 ;  /* 0x0000000000047941 */ /* 0x000fea0003800200 */
.L_x_47703:
        /* <DEDUP_REMOVED lines=11> */
.L_x_47702:
[----:B------:R-:W-:Y:S05]  /*1dec0*/  BSYNC.RECONVERGENT B3 ;  /* 0x0000000000037941 */ /* 0x000fea0003800200 */
.L_x_47701:
        /* <DEDUP_REMOVED lines=17> */
.L_x_47712:
        /* <DEDUP_REMOVED lines=13> */
.L_x_47714:
[----:B------:R-:W-:Y:S05]  /*1e0b0*/  BSYNC.RECONVERGENT B5 ;  /* 0x0000000000057941 */ /* 0x000fea0003800200 */
.L_x_47713:
        /* <DEDUP_REMOVED lines=43> */
.L_x_47711:
[----:B------:R-:W-:Y:S05]  /*1e370*/  BSYNC.RECONVERGENT B4 ;  /* 0x0000000000047941 */ /* 0x000fea0003800200 */
.L_x_47710:
[----:B------:R-:W-:Y:S01]  /*1e380*/  I2FP.F32.U32 R49, R49 ;  /* 0x0000003100317245 */ /* 0x000fe20000201000 */
[----:B------:R-:W-:Y:S02]  /*1e390*/  HFMA2 R50, -RZ, RZ, 0.1171875, 0 ;  /* 0x2f800000ff327431 */ /* 0x000fe400000001ff */
[----:B01---5:R-:W-:-:S03]  /*1e3a0*/  FMUL.FTZ R60, R5, UR13 ;  /* 0x0000000d053c7c20 */ /* 0x023fc60008410000 */
        /* <DEDUP_REMOVED lines=8> */
.L_x_47709:
[----:B------:R-:W-:Y:S05]  /*1e430*/  BSYNC.RECONVERGENT B3 ;  /* 0x0000000000037941 */ /* 0x000fea0003800200 */
.L_x_47708:
        /* <DEDUP_REMOVED lines=17> */
.L_x_47719:
        /* <DEDUP_REMOVED lines=13> */
.L_x_47721:
[----:B------:R-:W-:Y:S05]  /*1e620*/  BSYNC.RECONVERGENT B5 ;  /* 0x0000000000057941 */ /* 0x000fea0003800200 */
.L_x_47720:
        /* <DEDUP_REMOVED lines=43> */
.L_x_47718:
[----:B------:R-:W-:Y:S05]  /*1e8e0*/  BSYNC.RECONVERGENT B4 ;  /* 0x0000000000047941 */ /* 0x000fea0003800200 */
.L_x_47717:
        /* <DEDUP_REMOVED lines=11> */
.L_x_47716:
[----:B------:R-:W-:Y:S05]  /*1e9a0*/  BSYNC.RECONVERGENT B3 ;  /* 0x0000000000037941 */ /* 0x000fea0003800200 */
.L_x_47715:
        /* <DEDUP_REMOVED lines=16> */
.L_x_47724:
        /* <DEDUP_REMOVED lines=13> */
.L_x_47726:
[----:B------:R-:W-:Y:S05]  /*1eb80*/  BSYNC.RECONVERGENT B4 ;  /* 0x0000000000047941 */ /* 0x000fea0003800200 */
.L_x_47725:
        /* <DEDUP_REMOVED lines=43> */
.L_x_47723:
[----:B------:R-:W-:Y:S05]  /*1ee40*/  BSYNC.RECONVERGENT B3 ;  /* 0x0000000000037941 */ /* 0x000fea0003800200 */
.L_x_47722:
        /* <DEDUP_REMOVED lines=11> */
.L_x_47695:
[----:B------:R-:W-:Y:S05]  /*1ef00*/  BSYNC.RECONVERGENT B1 ;  /* 0x0000000000017941 */ /* 0x000fea0003800200 */
.L_x_47672:
        /* <DEDUP_REMOVED lines=17> */
.L_x_47728:
[----:B------:R-:W-:Y:S05]  /*1f020*/  BSYNC.RECONVERGENT B1 ;  /* 0x0000000000017941 */ /* 0x000fea0003800200 */
.L_x_47727:
[----:B------:R-:W-:Y:S01]  /*1f030*/  IADD3 R149, PT, PT, R149, 0x20, RZ ;  /* 0x0000002095957810 */ /* 0x000fe20007ffe0ff */
[----:B------:R-:W-:-:S07]  /*1f040*/  VIADD R147, R147, 0x20 ;  /* 0x0000002093937836 */ /* 0x000fce0000000000 */
.L_x_47671:
[----:B------:R-:W-:Y:S05]  /*1f050*/  BSYNC.RECONVERGENT B2 ;  /* 0x0000000000027941 */ /* 0x000fea0003800200 */
.L_x_47670:
        /* <DEDUP_REMOVED lines=37> */
.L_x_47737:
        /* <DEDUP_REMOVED lines=13> */
.L_x_47739:
[----:B------:R-:W-:Y:S05]  /*1f380*/  BSYNC.RECONVERGENT B5 ;  /* 0x0000000000057941 */ /* 0x000fea0003800200 */
.L_x_47738:
        /* <DEDUP_REMOVED lines=42> */
.L_x_47736:
[----:B------:R-:W-:Y:S05]  /*1f630*/  BSYNC.RECONVERGENT B4 ;  /* 0x0000000000047941 */ /* 0x000fea0003800200 */
.L_x_47735:
        /* <DEDUP_REMOVED lines=11> */
.L_x_47734:
[----:B------:R-:W-:Y:S05]  /*1f6f0*/  BSYNC.RECONVERGENT B3 ;  /* 0x0000000000037941 */ /* 0x000fea0003800200 */
.L_x_47733:
        /* <DEDUP_REMOVED lines=17> */
.L_x_47744:
        /* <DEDUP_REMOVED lines=13> */
.L_x_47746:
[----:B------:R-:W-:Y:S05]  /*1f8e0*/  BSYNC.RECONVERGENT B5 ;  /* 0x0000000000057941 */ /* 0x000fea0003800200 */
.L_x_47745:
        /* <DEDUP_REMOVED lines=43> */
.L_x_47743:
[----:B------:R-:W-:Y:S05]  /*1fba0*/  BSYNC.RECONVERGENT B4 ;  /* 0x0000000000047941 */ /* 0x000fea0003800200 */
.L_x_47742:
        /* <DEDUP_REMOVED lines=11> */
.L_x_47741:
[----:B------:R-:W-:Y:S05]  /*1fc60*/  BSYNC.RECONVERGENT B3 ;  /* 0x0000000000037941 */ /* 0x000fea0003800200 */
.L_x_47740:
        /* <DEDUP_REMOVED lines=17> */
.L_x_47751:
        /* <DEDUP_REMOVED lines=13> */
.L_x_47753:
[----:B------:R-:W-:Y:S05]  /*1fe50*/  BSYNC.RECONVERGENT B5 ;  /* 0x0000000000057941 */ /* 0x000fea0003800200 */
.L_x_47752:
        /* <DEDUP_REMOVED lines=43> */
.L_x_47750:
[----:B------:R-:W-:Y:S05]  /*20110*/  BSYNC.RECONVERGENT B4 ;  /* 0x0000000000047941 */ /* 0x000fea0003800200 */
.L_x_47749:
        /* <DEDUP_REMOVED lines=11> */
.L_x_47748:
[----:B------:R-:W-:Y:S05]  /*201d0*/  BSYNC.RECONVERGENT B3 ;  /* 0x0000000000037941 */ /* 0x000fea0003800200 */
.L_x_47747:
        /* <DEDUP_REMOVED lines=16> */
.L_x_47757:
        /* <DEDUP_REMOVED lines=13> */
.L_x_47759:
[----:B------:R-:W-:Y:S05]  /*203b0*/  BSYNC.RECONVERGENT B4 ;  /* 0x0000000000047941 */ /* 0x000fea0003800200 */
.L_x_47758:
        /* <DEDUP_REMOVED lines=43> */
.L_x_47756:
[----:B------:R-:W-:Y:S05]  /*20670*/  BSYNC.RECONVERGENT B3 ;  /* 0x0000000000037941 */ /* 0x000fea0003800200 */
.L_x_47755:
        /* <DEDUP_REMOVED lines=12> */
.L_x_47732:
        /* <DEDUP_REMOVED lines=21> */
.L_x_47764:
        /* <DEDUP_REMOVED lines=13> */
.L_x_47766:
[----:B------:R-:W-:Y:S05]  /*20960*/  BSYNC.RECONVERGENT B5 ;  /* 0x0000000000057941 */ /* 0x000fea0003800200 */
.L_x_47765:
        /* <DEDUP_REMOVED lines=42> */
.L_x_47763:
[----:B------:R-:W-:Y:S05]  /*20c10*/  BSYNC.RECONVERGENT B4 ;  /* 0x0000000000047941 */ /* 0x000fea0003800200 */
.L_x_47762:
        /* <DEDUP_REMOVED lines=11> */
.L_x_47761:
[----:B------:R-:W-:Y:S05]  /*20cd0*/  BSYNC.RECONVERGENT B3 ;  /* 0x0000000000037941 */ /* 0x000fea0003800200 */
.L_x_47760:
        /* <DEDUP_REMOVED lines=17> */
.L_x_47771:
        /* <DEDUP_REMOVED lines=13> */
.L_x_47773:
[----:B------:R-:W-:Y:S05]  /*20ec0*/  BSYNC.RECONVERGENT B5 ;  /* 0x0000000000057941 */ /* 0x000fea0003800200 */
.L_x_47772:
        /* <DEDUP_REMOVED lines=43> */
.L_x_47770:
[----:B------:R-:W-:Y:S05]  /*21180*/  BSYNC.RECONVERGENT B4 ;  /* 0x0000000000047941 */ /* 0x000fea0003800200 */
.L_x_47769:
        /* <DEDUP_REMOVED lines=11> */
.L_x_47768:
[----:B------:R-:W-:Y:S05]  /*21240*/  BSYNC.RECONVERGENT B3 ;  /* 0x0000000000037941 */ /* 0x000fea0003800200 */
.L_x_47767:
        /* <DEDUP_REMOVED lines=17> */
.L_x_47778:
        /* <DEDUP_REMOVED lines=13> */
.L_x_47780:
[----:B------:R-:W-:Y:S05]  /*21430*/  BSYNC.RECONVERGENT B5 ;  /* 0x0000000000057941 */ /* 0x000fea0003800200 */
.L_x_47779:
        /* <DEDUP_REMOVED lines=43> */
.L_x_47777:
[----:B------:R-:W-:Y:S05]  /*216f0*/  BSYNC.RECONVERGENT B4 ;  /* 0x0000000000047941 */ /* 0x000fea0003800200 */
.L_x_47776:
        /* <DEDUP_REMOVED lines=11> */
.L_x_47775:
[----:B------:R-:W-:Y:S05]  /*217b0*/  BSYNC.RECONVERGENT B3 ;  /* 0x0000000000037941 */ /* 0x000fea0003800200 */
.L_x_47774:
        /* <DEDUP_REMOVED lines=16> */
.L_x_47783:
        /* <DEDUP_REMOVED lines=13> */
.L_x_47785:
[----:B------:R-:W-:Y:S05]  /*21990*/  BSYNC.RECONVERGENT B4 ;  /* 0x0000000000047941 */ /* 0x000fea0003800200 */
.L_x_47784:
        /* <DEDUP_REMOVED lines=43> */
.L_x_47782:
[----:B------:R-:W-:Y:S05]  /*21c50*/  BSYNC.RECONVERGENT B3 ;  /* 0x0000000000037941 */ /* 0x000fea0003800200 */
.L_x_47781:
        /* <DEDUP_REMOVED lines=11> */
.L_x_47754:
[----:B------:R-:W-:Y:S05]  /*21d10*/  BSYNC.RECONVERGENT B1 ;  /* 0x0000000000017941 */ /* 0x000fea0003800200 */
.L_x_47731:
        /* <DEDUP_REMOVED lines=17> */
.L_x_47787:
[----:B------:R-:W-:Y:S05]  /*21e30*/  BSYNC.RECONVERGENT B1 ;  /* 0x0000000000017941 */ /* 0x000fea0003800200 */
.L_x_47786:
[----:B------:R-:W-:Y:S01]  /*21e40*/  VIADD R149, R149, 0x20 ;  /* 0x0000002095957836 */ /* 0x000fe20000000000 */
[----:B------:R-:W-:-:S07]  /*21e50*/  IADD3 R147, PT, PT, R147, 0x20, RZ ;  /* 0x0000002093937810 */ /* 0x000fce0007ffe0ff */
.L_x_47730:
[----:B------:R-:W-:Y:S05]  /*21e60*/  BSYNC.RECONVERGENT B2 ;  /* 0x0000000000027941 */ /* 0x000fea0003800200 */
.L_x_47729:
        /* <DEDUP_REMOVED lines=37> */
.L_x_47796:
        /* <DEDUP_REMOVED lines=13> */
.L_x_47798:
[----:B------:R-:W-:Y:S05]  /*22190*/  BSYNC.RECONVERGENT B5 ;  /* 0x0000000000057941 */ /* 0x000fea0003800200 */
.L_x_47797:
        /* <DEDUP_REMOVED lines=42> */
.L_x_47795:
[----:B------:R-:W-:Y:S05]  /*22440*/  BSYNC.RECONVERGENT B4 ;  /* 0x0000000000047941 */ /* 0x000fea0003800200 */
.L_x_47794:
        /* <DEDUP_REMOVED lines=11> */
.L_x_47793:
[----:B------:R-:W-:Y:S05]  /*22500*/  BSYNC.RECONVERGENT B3 ;  /* 0x0000000000037941 */ /* 0x000fea0003800200 */
.L_x_47792:
        /* <DEDUP_REMOVED lines=17> */
.L_x_47803:
        /* <DEDUP_REMOVED lines=13> */
.L_x_47805:
[----:B------:R-:W-:Y:S05]  /*226f0*/  BSYNC.RECONVERGENT B5 ;  /* 0x0000000000057941 */ /* 0x000fea0003800200 */
.L_x_47804:
        /* <DEDUP_REMOVED lines=43> */
.L_x_47802:
[----:B------:R-:W-:Y:S05]  /*229b0*/  BSYNC.RECONVERGENT B4 ;  /* 0x0000000000047941 */ /* 0x000fea0003800200 */
.L_x_47801:
        /* <DEDUP_REMOVED lines=11> */
.L_x_47800:
[----:B------:R-:W-:Y:S05]  /*22a70*/  BSYNC.RECONVERGENT B3 ;  /* 0x0000000000037941 */ /* 0x000fea0003800200 */
.L_x_47799:
        /* <DEDUP_REMOVED lines=17> */
.L_x_47810:
        /* <DEDUP_REMOVED lines=13> */
.L_x_47812:
[----:B------:R-:W-:Y:S05]  /*22c60*/  BSYNC.RECONVERGENT B5 ;  /* 0x0000000000057941 */ /* 0x000fea0003800200 */
.L_x_47811:
        /* <DEDUP_REMOVED lines=43> */
.L_x_47809:
[----:B------:R-:W-:Y:S05]  /*22f20*/  BSYNC.RECONVERGENT B4 ;  /* 0x0000000000047941 */ /* 0x000fea0003800200 */
.L_x_47808:
        /* <DEDUP_REMOVED lines=11> */
.L_x_47807:
[----:B------:R-:W-:Y:S05]  /*22fe0*/  BSYNC.RECONVERGENT B3 ;  /* 0x0000000000037941 */ /* 0x000fea0003800200 */
.L_x_47806:
        /* <DEDUP_REMOVED lines=20> */
.L_x_47816:
        /* <DEDUP_REMOVED lines=13> */
.L_x_47818:
[----:B------:R-:W-:Y:S05]  /*23200*/  BSYNC.RECONVERGENT B4 ;  /* 0x0000000000047941 */ /* 0x000fea0003800200 */
.L_x_47817:
        /* <DEDUP_REMOVED lines=43> */
.L_x_47815:
[----:B------:R-:W-:Y:S05]  /*234c0*/  BSYNC.RECONVERGENT B3 ;  /* 0x0000000000037941 */ /* 0x000fea0003800200 */
.L_x_47814:
        /* <DEDUP_REMOVED lines=12> */
.L_x_47791:
        /* <DEDUP_REMOVED lines=21> */
.L_x_47823:
        /* <DEDUP_REMOVED lines=13> */
.L_x_47825:
[----:B------:R-:W-:Y:S05]  /*237b0*/  BSYNC.RECONVERGENT B5 ;  /* 0x0000000000057941 */ /* 0x000fea0003800200 */
.L_x_47824:
[----:B01----:R-:W-:Y:S01]  /*237c0*/  IMAD.WIDE.U32 R60, R0, -0x326172a9, RZ ;  /* 0xcd9e8d57003c7825 */ /* 0x003fe200078e00ff */
        /* <DEDUP_REMOVED lines=42> */
.L_x_47822:
[----:B------:R-:W-:Y:S05]  /*23a70*/  BSYNC.RECONVERGENT B4 ;  /* 0x0000000000047941 */ /* 0x000fea0003800200 */
.L_x_47821:
        /* <DEDUP_REMOVED lines=11> */
.L_x_47820:
[----:B------:R-:W-:Y:S05]  /*23b30*/  BSYNC.RECONVERGENT B3 ;  /* 0x0000000000037941 */ /* 0x000fea0003800200 */
.L_x_47819:
        /* <DEDUP_REMOVED lines=17> */
.L_x_47830:
        /* <DEDUP_REMOVED lines=13> */
.L_x_47832:
[----:B------:R-:W-:Y:S05]  /*23d20*/  BSYNC.RECONVERGENT B5 ;  /* 0x0000000000057941 */ /* 0x000fea0003800200 */
.L_x_47831:
        /* <DEDUP_REMOVED lines=43> */
.L_x_47829:
[----:B------:R-:W-:Y:S05]  /*23fe0*/  BSYNC.RECONVERGENT B4 ;  /* 0x0000000000047941 */ /* 0x000fea0003800200 */
.L_x_47828:
        /* <DEDUP_REMOVED lines=11> */
.L_x_47827:
[----:B------:R-:W-:Y:S05]  /*240a0*/  BSYNC.RECONVERGENT B3 ;  /* 0x0000000000037941 */ /* 0x000fea0003800200 */
.L_x_47826:
        /* <DEDUP_REMOVED lines=17> */
.L_x_47837:
        /* <DEDUP_REMOVED lines=13> */
.L_x_47839:
[----:B------:R-:W-:Y:S05]  /*24290*/  BSYNC.RECONVERGENT B5 ;  /* 0x0000000000057941 */ /* 0x000fea0003800200 */
.L_x_47838:
        /* <DEDUP_REMOVED lines=43> */
.L_x_47836:
[----:B------:R-:W-:Y:S05]  /*24550*/  BSYNC.RECONVERGENT B4 ;  /* 0x0000000000047941 */ /* 0x000fea0003800200 */
.L_x_47835:
        /* <DEDUP_REMOVED lines=11> */
.L_x_47834:
[----:B------:R-:W-:Y:S05]  /*24610*/  BSYNC.RECONVERGENT B3 ;  /* 0x0000000000037941 */ /* 0x000fea0003800200 */
.L_x_47833:
        /* <DEDUP_REMOVED lines=20> */
.L_x_47842:
        /* <DEDUP_REMOVED lines=13> */
.L_x_47844:
[----:B------:R-:W-:Y:S05]  /*24830*/  BSYNC.RECONVERGENT B4 ;  /* 0x0000000000047941 */ /* 0x000fea0003800200 */
.L_x_47843:
        /* <DEDUP_REMOVED lines=43> */
.L_x_47841:
[----:B------:R-:W-:Y:S05]  /*24af0*/  BSYNC.RECONVERGENT B3 ;  /* 0x0000000000037941 */ /* 0x000fea0003800200 */
.L_x_47840:
        /* <DEDUP_REMOVED lines=11> */
.L_x_47813:
[----:B------:R-:W-:Y:S05]  /*24bb0*/  BSYNC.RECONVERGENT B1 ;  /* 0x0000000000017941 */ /* 0x000fea0003800200 */
.L_x_47790:
[----:B------:R-:W0:Y:S02]  /*24bc0*/  LDC.64 R60, c[0x0][0x3a8] ;  /* 0x0000ea00ff3c7b82 */ /* 0x000e240000000a00 */
[----:B0-----:R-:W-:-:S05]  /*24bd0*/  IMAD.WIDE.U32 R60, R149, 0x10, R60 ;  /* 0x00000010953c7825 */ /* 0x001fca00078e003c */
[----:B------:R2:W-:Y:S01]  /*24be0*/  STG.E.128 desc[UR8][R60.64], R56 ;  /* 0x000000383c007986 */ /* 0x0005e2000c101d08 */
[----:B------:R-:W-:Y:S05]  /*24bf0*/  @!P0 BRA `(.L_x_47789) ;  /* 0x00000000002c8947 */ /* 0x000fea0003800000 */
[----:B--2---:R-:W0:Y:S01]  /*24c00*/  LDC.64 R60, c[0x0][0x3b0] ;  /* 0x0000ec00ff3c7b82 */ /* 0x004e220000000a00 */
        /* <DEDUP_REMOVED lines=10> */
.L_x_47789:
[----:B------:R-:W-:Y:S05]  /*24cb0*/  BSYNC.RECONVERGENT B2 ;  /* 0x0000000000027941 */ /* 0x000fea0003800200 */
.L_x_47788:
[----:B0123--:R-:W-:Y:S01]  /*24cc0*/  FADD.FTZ R60, RZ, R12 ;  /* 0x0000000cff3c7221 */ /* 0x00ffe20000010000 */
[C---:B------:R-:W-:Y:S01]  /*24cd0*/  ISETP.GT.U32.AND P4, PT, R100.reuse, 0x3f, PT ;  /* 0x0000003f6400780c */ /* 0x040fe20003f84070 */
[----:B------:R-:W-:Y:S01]  /*24ce0*/  UMOV UR33, 0xffffffff ;  /* 0xffffffff00217882 */ /* 0x000fe20000000000 */
[C---:B------:R-:W-:Y:S01]  /*24cf0*/  ISETP.GT.U32.AND P3, PT, R100.reuse, 0x5f, PT ;  /* 0x0000005f6400780c */ /* 0x040fe20003f64070 */
[----:B------:R-:W-:Y:S01]  /*24d00*/  FADD.FTZ R61, R13, R60 ;  /* 0x0000003c0d3d7221 */ /* 0x000fe20000010000 */
[C---:B------:R-:W-:Y:S02]  /*24d10*/  ISETP.GT.U32.AND P2, PT, R100.reuse, 0x7f, PT ;  /* 0x0000007f6400780c */ /* 0x040fe40003f44070 */
[----:B------:R-:W-:Y:S01]  /*24d20*/  ISETP.GT.U32.AND P1, PT, R100, 0x9f, PT ;  /* 0x0000009f6400780c */ /* 0x000fe20003f24070 */
[----:B------:R-:W-:Y:S01]  /*24d30*/  FADD.FTZ R60, R14, R61 ;  /* 0x0000003d0e3c7221 */ /* 0x000fe20000010000 */
[C---:B------:R-:W-:Y:S02]  /*24d40*/  ISETP.GT.U32.AND P0, PT, R100.reuse, 0xbf, PT ;  /* 0x000000bf6400780c */ /* 0x040fe40003f04070 */
[----:B------:R-:W-:Y:S01]  /*24d50*/  ISETP.GT.U32.AND P6, PT, R100, 0xdf, PT ;  /* 0x000000df6400780c */ /* 0x000fe20003fc4070 */
[----:B------:R-:W-:Y:S01]  /*24d60*/  FADD.FTZ R60, R15, R60 ;  /* 0x0000003c0f3c7221 */ /* 0x000fe20000010000 */
[----:B------:R-:W-:-:S04]  /*24d70*/  LOP3.LUT R122, R122, 0xfffffffe, RZ, 0xc0, !PT ;  /* 0xfffffffe7a7a7812 */ /* 0x000fc800078ec0ff */
[----:B------:R-:W-:-:S05]  /*24d80*/  FSEL R61, R60, RZ, P5 ;  /* 0x000000ff3c3d7208 */ /* 0x000fca0002800000 */
[----:B------:R-:W-:Y:S02]  /*24d90*/  FADD.FTZ R60, R16, R61 ;  /* 0x0000003d103c7221 */ /* 0x000fe40000010000 */
[----:B------:R-:W-:Y:S02]  /*24da0*/  @P6 LOP3.LUT R122, R122, 0x1, RZ, 0xfc, !PT ;  /* 0x000000017a7a6812 */ /* 0x000fe400078efcff */
[----:B------:R-:W-:Y:S02]  /*24db0*/  FADD.FTZ R147, R17, R60 ;  /* 0x0000003c11937221 */ /* 0x000fe40000010000 */
[----:B------:R-:W-:Y:S02]  /*24dc0*/  LOP3.LUT R122, R122, 0xfffffffd, RZ, 0xc0, !PT ;  /* 0xfffffffd7a7a7812 */ /* 0x000fe400078ec0ff */
        /* <DEDUP_REMOVED lines=56> */
[----:B------:R-:W-:Y:S02]  /*25150*/  LOP3.LUT P6, RZ, R145, 0x1f, RZ, 0xc0, !PT ;  /* 0x0000001f91ff7812 */ /* 0x000fe400078cc0ff */
[----:B------:R-:W-:-:S11]  /*25160*/  LOP3.LUT R122, R122, 0xfffffeff, RZ, 0xc0, !PT ;  /* 0xfffffeff7a7a7812 */ /* 0x000fd600078ec0ff */
[----:B------:R-:W-:Y:S01]  /*25170*/  @P6 LOP3.LUT R122, R122, 0x100, RZ, 0xfc, !PT ;  /* 0x000001007a7a6812 */ /* 0x000fe200078efcff */
        /* <DEDUP_REMOVED lines=34> */
[----:B------:R-:W-:Y:S02]  /*253a0*/  LOP3.LUT P4, RZ, R122, 0x1, RZ, 0xc0, !PT ;  /* 0x000000017aff7812 */ /* 0x000fe4000788c0ff */
        /* <DEDUP_REMOVED lines=90> */
.L_x_47882:
        /* <DEDUP_REMOVED lines=26> */
[----:B------:R-:W-:Y:S01]  /*25af0*/  SHF.R.U64 R149, R98, 0x10, R99 ;  /* 0x0000001062957819 */ /* 0x000fe20000001263 */
[--C-:B------:R-:W-:Y:S01]  /*25b00*/  FADD.FTZ R60, R12, -R147.reuse ;  /* 0x800000930c3c7221 */ /* 0x100fe20000010000 */
[--C-:B------:R-:W-:Y:S01]  /*25b10*/  FADD.FTZ R62, R13, -R147.reuse ;  /* 0x800000930d3e7221 */ /* 0x100fe20000010000 */
[--C-:B------:R-:W-:Y:S01]  /*25b20*/  FADD.FTZ R146, R14, -R147.reuse ;  /* 0x800000930e927221 */ /* 0x100fe20000010000 */
[----:B0-----:R-:W-:Y:S01]  /*25b30*/  FADD.FTZ R178, R15, -R147 ;  /* 0x800000930fb27221 */ /* 0x001fe20000010000 */
        /* <DEDUP_REMOVED lines=13> */
[----:B------:R-:W-:Y:S02]  /*25c10*/  HADD2.F32 R187, -RZ, R167.H0_H0 ;  /* 0x200000a7ffbb7230 */ /* 0x000fe40000004100 */
[----:B------:R-:W-:Y:S01]  /*25c20*/  FFMA.FTZ R62, R146, R181, R183 ;  /* 0x000000b5923e7223 */ /* 0x000fe200000100b7 */
[----:B-1----:R-:W-:-:S04]  /*25c30*/  IMAD.WIDE.U32 R150, R148, 0x10, R150 ;  /* 0x0000001094967825 */ /* 0x002fc800078e0096 */
[----:B------:R-:W-:Y:S01]  /*25c40*/  FFMA.FTZ R63, R178, R185, R187 ;  /* 0x000000b9b23f7223 */ /* 0x000fe200000100bb */
[----:B------:R-:W-:-:S04]  /*25c50*/  VIADD R148, R148, 0x20 ;  /* 0x0000002094947836 */ /* 0x000fc80000000000 */
[----:B------:R1:W-:Y:S03]  /*25c60*/  STG.E.128 desc[UR8][R150.64], R60 ;  /* 0x0000003c96007986 */ /* 0x0003e6000c101d08 */
.L_x_47849:
[----:B------:R-:W-:Y:S05]  /*25c70*/  BSYNC.RECONVERGENT B2 ;  /* 0x0000000000027941 */ /* 0x000fea0003800200 */
.L_x_47848:
[----:B------:R-:W-:Y:S01]  /*25c80*/  LOP3.LUT P0, RZ, R122, 0x2000, RZ, 0xc0, !PT ;  /* 0x000020007aff7812 */ /* 0x000fe2000780c0ff */
[----:B------:R-:W-:-:S12]  /*25c90*/  BSSY.RECONVERGENT B2, `(.L_x_47850) ;  /* 0x000001a000027945 */ /* 0x000fd80003800200 */
[----:B------:R-:W-:Y:S05]  /*25ca0*/  @!P0 BRA `(.L_x_47851) ;  /* 0x0000000000608947 */ /* 0x000fea0003800000 */
[----:B-1----:R-:W1:Y:S01]  /*25cb0*/  LDC.64 R150, c[0x0][0x428] ;  /* 0x00010a00ff967b82 */ /* 0x002e620000000a00 */
        /* <DEDUP_REMOVED lines=20> */
[C---:B-1----:R-:W-:Y:S01]  /*25e00*/  IMAD.WIDE.U32 R150, R148.reuse, 0x10, R150 ;  /* 0x0000001094967825 */ /* 0x042fe200078e0096 */
[----:B------:R-:W-:-:S04]  /*25e10*/  IADD3 R148, PT, PT, R148, 0x20, RZ ;  /* 0x0000002094947810 */ /* 0x000fc80007ffe0ff */
[----:B------:R2:W-:Y:S03]  /*25e20*/  STG.E.128 desc[UR8][R150.64], R60 ;  /* 0x0000003c96007986 */ /* 0x0005e6000c101d08 */
.L_x_47851:
[----:B------:R-:W-:Y:S05]  /*25e30*/  BSYNC.RECONVERGENT B2 ;  /* 0x0000000000027941 */ /* 0x000fea0003800200 */
.L_x_47850:
[----:B------:R-:W-:Y:S01]  /*25e40*/  LOP3.LUT P0, RZ, R122, 0x4000, RZ, 0xc0, !PT ;  /* 0x000040007aff7812 */ /* 0x000fe2000780c0ff */
[----:B------:R-:W-:-:S12]  /*25e50*/  BSSY.RECONVERGENT B2, `(.L_x_47852) ;  /* 0x000001a000027945 */ /* 0x000fd80003800200 */
[----:B------:R-:W-:Y:S05]  /*25e60*/  @!P0 BRA `(.L_x_47853) ;  /* 0x0000000000608947 */ /* 0x000fea0003800000 */
[----:B-12---:R-:W1:Y:S01]  /*25e70*/  LDC.64 R150, c[0x0][0x428] ;  /* 0x00010a00ff967b82 */ /* 0x006e620000000a00 */
        /* <DEDUP_REMOVED lines=20> */
[----:B-1----:R-:W-:-:S04]  /*25fc0*/  IMAD.WIDE.U32 R150, R148, 0x10, R150 ;  /* 0x0000001094967825 */ /* 0x002fc800078e0096 */
[----:B------:R-:W-:Y:S01]  /*25fd0*/  VIADD R148, R148, 0x20 ;  /* 0x0000002094947836 */ /* 0x000fe20000000000 */
[----:B------:R3:W-:Y:S06]  /*25fe0*/  STG.E.128 desc[UR8][R150.64], R60 ;  /* 0x0000003c96007986 */ /* 0x0007ec000c101d08 */
.L_x_47853:
[----:B------:R-:W-:Y:S05]  /*25ff0*/  BSYNC.RECONVERGENT B2 ;  /* 0x0000000000027941 */ /* 0x000fea0003800200 */
.L_x_47852:
[----:B------:R-:W-:Y:S01]  /*26000*/  LOP3.LUT P0, RZ, R122, 0x20000, RZ, 0xc0, !PT ;  /* 0x000200007aff7812 */ /* 0x000fe2000780c0ff */
[----:B------:R-:W-:-:S12]  /*26010*/  BSSY.RECONVERGENT B2, `(.L_x_47854) ;  /* 0x000001a000027945 */ /* 0x000fd80003800200 */
[----:B------:R-:W-:Y:S05]  /*26020*/  @!P0 BRA `(.L_x_47855) ;  /* 0x0000000000608947 */ /* 0x000fea0003800000 */
[----:B-123--:R-:W1:Y:S01]  /*26030*/  LDC.64 R150, c[0x0][0x428] ;  /* 0x00010a00ff967b82 */ /* 0x00ee620000000a00 */
        /* <DEDUP_REMOVED lines=23> */
.L_x_47855:
[----:B------:R-:W-:Y:S05]  /*261b0*/  BSYNC.RECONVERGENT B2 ;  /* 0x0000000000027941 */ /* 0x000fea0003800200 */
.L_x_47854:
[----:B------:R-:W-:Y:S01]  /*261c0*/  LOP3.LUT P0, RZ, R122, 0x10000, RZ, 0xc0, !PT ;  /* 0x000100007aff7812 */ /* 0x000fe2000780c0ff */
[----:B------:R-:W-:-:S12]  /*261d0*/  BSSY.RECONVERGENT B2, `(.L_x_47856) ;  /* 0x000001a000027945 */ /* 0x000fd80003800200 */
[----:B------:R-:W-:Y:S05]  /*261e0*/  @!P0 BRA `(.L_x_47857) ;  /* 0x0000000000608947 */ /* 0x000fea0003800000 */
[----:B-1234-:R-:W1:Y:S01]  /*261f0*/  LDC.64 R150, c[0x0][0x428] ;  /* 0x00010a00ff967b82 */ /* 0x01ee620000000a00 */
        /* <DEDUP_REMOVED lines=23> */
.L_x_47857:
[----:B------:R-:W-:Y:S05]  /*26370*/  BSYNC.RECONVERGENT B2 ;  /* 0x0000000000027941 */ /* 0x000fea0003800200 */
.L_x_47856:
[----:B------:R-:W-:Y:S01]  /*26380*/  LOP3.LUT P0, RZ, R122, 0x8000, RZ, 0xc0, !PT ;  /* 0x000080007aff7812 */ /* 0x000fe2000780c0ff */
        /* <DEDUP_REMOVED lines=26> */
.L_x_47859:
[----:B------:R-:W-:Y:S05]  /*26530*/  BSYNC.RECONVERGENT B2 ;  /* 0x0000000000027941 */ /* 0x000fea0003800200 */
.L_x_47858:
        /* <DEDUP_REMOVED lines=24> */
[----:B0-----:R-:W-:-:S04]  /*266c0*/  IMAD.WIDE.U32 R150, R148, 0x10, R150 ;  /* 0x0000001094967825 */ /* 0x001fc800078e0096 */
[----:B------:R-:W-:Y:S01]  /*266d0*/  VIADD R148, R148, 0x20 ;  /* 0x0000002094947836 */ /* 0x000fe20000000000 */
[----:B------:R0:W-:Y:S06]  /*266e0*/  STG.E.128 desc[UR8][R150.64], R60 ;  /* 0x0000003c96007986 */ /* 0x0001ec000c101d08 */
.L_x_47861:
[----:B------:R-:W-:Y:S05]  /*266f0*/  BSYNC.RECONVERGENT B2 ;  /* 0x0000000000027941 */ /* 0x000fea0003800200 */
.L_x_47860:
        /* <DEDUP_REMOVED lines=27> */
.L_x_47863:
[----:B------:R-:W-:Y:S05]  /*268b0*/  BSYNC.RECONVERGENT B2 ;  /* 0x0000000000027941 */ /* 0x000fea0003800200 */
.L_x_47862:
        /* <DEDUP_REMOVED lines=27> */
.L_x_47865:
[----:B------:R-:W-:Y:S05]  /*26a70*/  BSYNC.RECONVERGENT B2 ;  /* 0x0000000000027941 */ /* 0x000fea0003800200 */
.L_x_47864:
        /* <DEDUP_REMOVED lines=27> */
.L_x_47867:
[----:B------:R-:W-:Y:S05]  /*26c30*/  BSYNC.RECONVERGENT B2 ;  /* 0x0000000000027941 */ /* 0x000fea0003800200 */
.L_x_47866:
        /* <DEDUP_REMOVED lines=27> */
.L_x_47869:
[----:B------:R-:W-:Y:S05]  /*26df0*/  BSYNC.RECONVERGENT B2 ;  /* 0x0000000000027941 */ /* 0x000fea0003800200 */
.L_x_47868:
[----:B------:R-:W-:-:S13]  /*26e00*/  LOP3.LUT P0, RZ, R122, 0x40, RZ, 0xc0, !PT ;  /* 0x000000407aff7812 */ /* 0x000fda000780c0ff */
        /* <DEDUP_REMOVED lines=16> */
.L_x_47847:
[----:B------:R-:W-:Y:S05]  /*26f10*/  BSYNC.RECONVERGENT B1 ;  /* 0x0000000000017941 */ /* 0x000fea0003800200 */
.L_x_47846:
[----:B01234-:R-:W0:Y:S02]  /*26f20*/  LDC.64 R60, c[0x0][0x380] ;  /* 0x0000e000ff3c7b82 */ /* 0x01fe240000000a00 */
[----:B0-----:R-:W-:-:S04]  /*26f30*/  LEA R101, R60, R101, 0x2 ;  /* 0x000000653c657211 */ /* 0x001fc800078e10ff */
[----:B------:R-:W-:-:S13]  /*26f40*/  ISETP.GE.AND P0, PT, R101, R61, PT ;  /* 0x0000003d6500720c */ /* 0x000fda0003f06270 */
[----:B------:R-:W-:Y:S05]  /*26f50*/  @!P0 BRA `(.L_x_47870) ;  /* 0xfffffdb000708947 */ /* 0x000fea000383ffff */
[----:B------:R-:W-:Y:S05]  /*26f60*/  BSYNC B0 ;  /* 0x0000000000007941 */ /* 0x000fea0003800000 */
.L_x_47136:
[----:B------:R-:W-:Y:S05]  /*26f70*/  EXIT ;  /* 0x000000000000794d */ /* 0x000fea0003800000 */
.L_x_47845:
        /* <DEDUP_REMOVED lines=8> */
.L_x_47872:
[----:B------:R-:W-:Y:S05]  /*27000*/  BSYNC B1 ;  /* 0x0000000000017941 */ /* 0x000fea0003800000 */
.L_x_47871:
        /* <DEDUP_REMOVED lines=10> */
.L_x_47873:
[----:B------:R-:W-:Y:S01]  /*270b0*/  HFMA2 R181, -RZ, RZ, 0, 2.384185791015625e-07 ;  /* 0x00000004ffb57431 */ /* 0x000fe200000001ff */
[----:B------:R-:W-:-:S05]  /*270c0*/  MOV R60, R180 ;  /* 0x000000b4003c7202 */ /* 0x000fca0000000f00 */
[----:B------:R-:W-:-:S04]  /*270d0*/  FADD.FTZ R150, R149, R60 ;  /* 0x0000003c95967221 */ /* 0x000fc80000010000 */
[----:B------:R-:W-:-:S07]  /*270e0*/  IMAD.MOV.U32 R182, RZ, RZ, R150 ;  /* 0x000000ffffb67224 */ /* 0x000fce00078e0096 */
[----:B------:R-:W-:Y:S05]  /*270f0*/  WARPSYNC.COLLECTIVE R179, `(.L_x_47874) ;  /* 0x00000000b3087348 */ /* 0x000fea0003c00000 */
[----:B------:R0:W1:Y:S02]  /*27100*/  SHFL.BFLY P6, R180, R182, R181, R184 ;  /* 0x0c0000b5b6b47389 */ /* 0x00006400000c00b8 */
[----:B01----:R-:W-:Y:S05]  /*27110*/  ENDCOLLECTIVE ;  /* 0x000000000000791b */ /* 0x003fea0003800000 */
.L_x_47874:
[----:B------:R-:W-:Y:S02]  /*27120*/  IMAD.MOV.U32 R181, RZ, RZ, 0x8 ;  /* 0x00000008ffb57424 */ /* 0x000fe400078e00ff */
[----:B------:R-:W-:-:S04]  /*27130*/  IMAD.MOV.U32 R147, RZ, RZ, R180 ;  /* 0x000000ffff937224 */ /* 0x000fc800078e00b4 */
[----:B------:R-:W-:-:S05]  /*27140*/  FADD.FTZ R151, R150, R147 ;  /* 0x0000009396977221 */ /* 0x000fca0000010000 */
[----:B------:R-:W-:-:S07]  /*27150*/  MOV R182, R151 ;  /* 0x0000009700b67202 */ /* 0x000fce0000000f00 */
[----:B------:R-:W-:Y:S05]  /*27160*/  WARPSYNC.COLLECTIVE R179, `(.L_x_47875) ;  /* 0x00000000b3087348 */ /* 0x000fea0003c00000 */
[----:B------:R0:W1:Y:S02]  /*27170*/  SHFL.BFLY P6, R180, R182, R181, R184 ;  /* 0x0c0000b5b6b47389 */ /* 0x00006400000c00b8 */
[----:B01----:R-:W-:Y:S05]  /*27180*/  ENDCOLLECTIVE ;  /* 0x000000000000791b */ /* 0x003fea0003800000 */
.L_x_47875:
[----:B------:R-:W-:Y:S01]  /*27190*/  HFMA2 R181, -RZ, RZ, 0, 9.5367431640625e-07 ;  /* 0x00000010ffb57431 */ /* 0x000fe200000001ff */
[----:B------:R-:W-:-:S05]  /*271a0*/  MOV R60, R180 ;  /* 0x000000b4003c7202 */ /* 0x000fca0000000f00 */
[----:B------:R-:W-:-:S04]  /*271b0*/  FADD.FTZ R178, R151, R60 ;  /* 0x0000003c97b27221 */ /* 0x000fc80000010000 */
[----:B------:R-:W-:-:S07]  /*271c0*/  IMAD.MOV.U32 R182, RZ, RZ, R178 ;  /* 0x000000ffffb67224 */ /* 0x000fce00078e00b2 */
[----:B------:R-:W-:Y:S05]  /*271d0*/  WARPSYNC.COLLECTIVE R179, `(.L_x_47876) ;  /* 0x00000000b3087348 */ /* 0x000fea0003c00000 */
[----:B------:R0:W1:Y:S02]  /*271e0*/  SHFL.BFLY P6, R180, R182, R181, R184 ;  /* 0x0c0000b5b6b47389 */ /* 0x00006400000c00b8 */
[----:B01----:R-:W-:Y:S05]  /*271f0*/  ENDCOLLECTIVE ;  /* 0x000000000000791b */ /* 0x003fea0003800000 */
.L_x_47876:
        /* <DEDUP_REMOVED lines=111> */
.L_x_47877:
[----:B------:R-:W-:Y:S01]  /*278f0*/  HFMA2 R181, -RZ, RZ, 0, 1.1920928955078125e-07 ;  /* 0x00000002ffb57431 */ /* 0x000fe200000001ff */
[----:B------:R-:W-:-:S05]  /*27900*/  MOV R61, R180 ;  /* 0x000000b4003d7202 */ /* 0x000fca0000000f00 */
[----:B------:R-:W-:-:S04]  /*27910*/  FADD.FTZ R61, R60, R61 ;  /* 0x0000003d3c3d7221 */ /* 0x000fc80000010000 */
[----:B------:R-:W-:-:S07]  /*27920*/  IMAD.MOV.U32 R182, RZ, RZ, R61 ;  /* 0x000000ffffb67224 */ /* 0x000fce00078e003d */
[----:B------:R-:W-:Y:S05]  /*27930*/  WARPSYNC.COLLECTIVE R179, `(.L_x_47878) ;  /* 0x00000000b3087348 */ /* 0x000fea0003c00000 */
[----:B------:R0:W1:Y:S02]  /*27940*/  SHFL.BFLY P6, R180, R182, R181, R184 ;  /* 0x0c0000b5b6b47389 */ /* 0x00006400000c00b8 */
[----:B01----:R-:W-:Y:S05]  /*27950*/  ENDCOLLECTIVE ;  /* 0x000000000000791b */ /* 0x003fea0003800000 */
.L_x_47878:
[----:B------:R-:W-:Y:S02]  /*27960*/  IMAD.MOV.U32 R181, RZ, RZ, 0x4 ;  /* 0x00000004ffb57424 */ /* 0x000fe400078e00ff */
[----:B------:R-:W-:-:S04]  /*27970*/  IMAD.MOV.U32 R150, RZ, RZ, R180 ;  /* 0x000000ffff967224 */ /* 0x000fc800078e00b4 */
[----:B------:R-:W-:-:S05]  /*27980*/  FADD.FTZ R150, R61, R150 ;  /* 0x000000963d967221 */ /* 0x000fca0000010000 */
[----:B------:R-:W-:-:S07]  /*27990*/  MOV R182, R150 ;  /* 0x0000009600b67202 */ /* 0x000fce0000000f00 */
[----:B------:R-:W-:Y:S05]  /*279a0*/  WARPSYNC.COLLECTIVE R179, `(.L_x_47879) ;  /* 0x00000000b3087348 */ /* 0x000fea0003c00000 */
[----:B------:R0:W1:Y:S02]  /*279b0*/  SHFL.BFLY P6, R180, R182, R181, R184 ;  /* 0x0c0000b5b6b47389 */ /* 0x00006400000c00b8 */
[----:B01----:R-:W-:Y:S05]  /*279c0*/  ENDCOLLECTIVE ;  /* 0x000000000000791b */ /* 0x003fea0003800000 */
.L_x_47879:
[----:B------:R-:W-:Y:S01]  /*279d0*/  HFMA2 R181, -RZ, RZ, 0, 4.76837158203125e-07 ;  /* 0x00000008ffb57431 */ /* 0x000fe200000001ff */
[----:B------:R-:W-:-:S05]  /*279e0*/  MOV R149, R180 ;  /* 0x000000b400957202 */ /* 0x000fca0000000f00 */
[----:B------:R-:W-:-:S04]  /*279f0*/  FADD.FTZ R149, R150, R149 ;  /* 0x0000009596957221 */ /* 0x000fc80000010000 */
[----:B------:R-:W-:-:S07]  /*27a00*/  IMAD.MOV.U32 R182, RZ, RZ, R149 ;  /* 0x000000ffffb67224 */ /* 0x000fce00078e0095 */
[----:B------:R-:W-:Y:S05]  /*27a10*/  WARPSYNC.COLLECTIVE R179, `(.L_x_47880) ;  /* 0x00000000b3087348 */ /* 0x000fea0003c00000 */
[----:B------:R0:W1:Y:S02]  /*27a20*/  SHFL.BFLY P6, R180, R182, R181, R184 ;  /* 0x0c0000b5b6b47389 */ /* 0x00006400000c00b8 */
[----:B01----:R-:W-:Y:S05]  /*27a30*/  ENDCOLLECTIVE ;  /* 0x000000000000791b */ /* 0x003fea0003800000 */
.L_x_47880:
[----:B------:R-:W-:Y:S02]  /*27a40*/  IMAD.MOV.U32 R181, RZ, RZ, 0x10 ;  /* 0x00000010ffb57424 */ /* 0x000fe400078e00ff */
[----:B------:R-:W-:-:S04]  /*27a50*/  IMAD.MOV.U32 R178, RZ, RZ, R180 ;  /* 0x000000ffffb27224 */ /* 0x000fc800078e00b4 */
[----:B------:R-:W-:-:S05]  /*27a60*/  FADD.FTZ R178, R149, R178 ;  /* 0x000000b295b27221 */ /* 0x000fca0000010000 */
[----:B------:R-:W-:-:S07]  /*27a70*/  MOV R182, R178 ;  /* 0x000000b200b67202 */ /* 0x000fce0000000f00 */
[----:B------:R-:W-:Y:S05]  /*27a80*/  WARPSYNC.COLLECTIVE R179, `(.L_x_47881) ;  /* 0x00000000b3087348 */ /* 0x000fea0003c00000 */
[----:B------:R0:W1:Y:S02]  /*27a90*/  SHFL.BFLY P6, R180, R182, R181, R184 ;  /* 0x0c0000b5b6b47389 */ /* 0x00006400000c00b8 */
[----:B01----:R-:W-:Y:S05]  /*27aa0*/  ENDCOLLECTIVE ;  /* 0x000000000000791b */ /* 0x003fea0003800000 */
.L_x_47881:
[----:B------:R-:W-:Y:S01]  /*27ab0*/  MOV R151, R180 ;  /* 0x000000b400977202 */ /* 0x000fe20000000f00 */
[----:B------:R-:W-:Y:S06]  /*27ac0*/  BRA `(.L_x_47882) ;  /* 0xffffffdc00a07947 */ /* 0x000fec000383ffff */
.L_x_47883:
        /* <DEDUP_REMOVED lines=11> */
.L_x_54470:


//--------------------- .text._ZN10layer_norm13ln_fwd_kernelINS_13Kernel_traitsI6__halfffffjLj1536ELj1ELj4ELj1ELj16ENS_18Kernel_traits_baseILj1536ES2_ffffjLj128EEEEELb1ELb1ELb1ELb1EEEvNS_9FwdParamsE --------------------------
	.section	.text._ZN10layer_norm13ln_fwd_kernelINS_13Kernel_traitsI6__halfffffjLj1536ELj1ELj4ELj1ELj16ENS_18Kernel_traits_baseILj1536ES2_ffffjLj128EEEEELb1ELb1ELb1ELb1EEEvNS_9FwdParamsE,"ax",@progbits
	.align	128
        .global         _ZN10layer_norm13ln_fwd_kernelINS_13Kernel_traitsI6__halfffffjLj1536ELj1ELj4ELj1ELj16ENS_18Kernel_traits_baseILj1536ES2_ffffjLj128EEEEELb1ELb1ELb1ELb1EEEvNS_9FwdParamsE
        .type           _ZN10layer_norm13ln_fwd_kernelINS_13Kernel_traitsI6__halfffffjLj1536ELj1ELj4ELj1ELj16ENS_18Kernel_traits_baseILj1536ES2_ffffjLj128EEEEELb1ELb1ELb1ELb1EEEvNS_9FwdParamsE,@function
        .size           _ZN10layer_norm13ln_fwd_kernelINS_13Kernel_traitsI6__halfffffjLj1536ELj1ELj4ELj1ELj16ENS_18Kernel_traits_baseILj1536ES2_ffffjLj128EEEEELb1ELb1ELb1ELb1EEEvNS_9FwdParamsE,(.L_x_54471 - _ZN10layer_norm13ln_fwd_kernelINS_13Kernel_traitsI6__halfffffjLj1536ELj1ELj4ELj1ELj16ENS_18Kernel_traits_baseILj1536ES2_ffffjLj128EEEEELb1ELb1ELb1ELb1EEEvNS_9FwdParamsE)
        .other          _ZN10layer_norm13ln_fwd_kernelINS_13Kernel_traitsI6__halfffffjLj1536ELj1ELj4ELj1ELj16ENS_18Kernel_traits_baseILj1536ES2_ffffjLj128EEEEELb1ELb1ELb1ELb1EEEvNS_9FwdParamsE,@"STO_CUDA_ENTRY STV_DEFAULT"
_ZN10layer_norm13ln_fwd_kernelINS_13Kernel_traitsI6__halfffffjLj1536ELj1ELj4ELj1ELj16ENS_18Kernel_traits_baseILj1536ES2_ffffjLj128EEEEELb1ELb1ELb1ELb1EEEvNS_9FwdParamsE:
.text._ZN10layer_norm13ln_fwd_kernelINS_13Kernel_traitsI6__halfffffjLj1536ELj1ELj4ELj1ELj16ENS_18Kernel_traits_baseILj1536ES2_ffffjLj128EEEEELb1ELb1ELb1ELb1EEEvNS_9FwdParamsE:
        /* <DEDUP_REMOVED lines=23> */
[----:B0-----:R-:W-:-:S08]  /*0170*/  @P0 IADD3 R4, P1, PT, R6, R9, RZ ;  /* 0x0000000906040210 */ /* 0x001fd00007f3e0ff */
[----:B------:R-:W-:Y:S02]  /*0180*/  UIADD3 UR16, UPT, UPT, UR7, -0x4498517b, URZ ;  /* 0xbb67ae8507107890 */ /* 0x000fe4000fffe0ff */
[----:B------:R-:W-:Y:S01]  /*0190*/  UIADD3 UR18, UPT, UPT, UR7, 0x76cf5d0a, URZ ;  /* 0x76cf5d0a07127890 */ /* 0x000fe2000fffe0ff */
[----:B------:R-:W-:Y:S01]  /*01a0*/  @P0 IADD3.X R5, PT, PT, RZ, R7, RZ, P1, !PT ;  /* 0x00000007ff050210 */ /* 0x000fe20000ffe4ff */
[----:B------:R-:W-:Y:S02]  /*01b0*/  UIADD3 UR15, UPT, UPT, UR6, -0x61c88647, URZ ;  /* 0x9e3779b9060f7890 */ /* 0x000fe4000fffe0ff */
[----:B------:R-:W-:Y:S01]  /*01c0*/  UIADD3 UR17, UPT, UPT, UR6, 0x3c6ef372, URZ ;  /* 0x3c6ef37206117890 */ /* 0x000fe2000fffe0ff */
[--C-:B------:R-:W-:Y:S01]  /*01d0*/  SHF.R.U64 R84, R4, 0x2, R5.reuse ;  /* 0x0000000204547819 */ /* 0x100fe20000001205 */
[----:B------:R-:W-:Y:S01]  /*01e0*/  UIADD3 UR19, UPT, UPT, UR6, -0x255992d5, URZ ;  /* 0xdaa66d2b06137890 */ /* 0x000fe2000fffe0ff */
[----:B------:R-:W-:Y:S01]  /*01f0*/  SHF.R.U32.HI R0, RZ, 0x2, R5 ;  /* 0x00000002ff007819 */ /* 0x000fe20000011605 */
[----:B------:R-:W-:-:S02]  /*0200*/  UIADD3 UR20, UPT, UPT, UR7, 0x32370b8f, URZ ;  /* 0x32370b8f07147890 */ /* 0x000fc4000fffe0ff */
[----:B------:R-:W-:Y:S01]  /*0210*/  UIADD3 UR21, UPT, UPT, UR6, 0x78dde6e4, URZ ;  /* 0x78dde6e406157890 */ /* 0x000fe2000fffe0ff */
[----:B-1----:R-:W-:Y:S01]  /*0220*/  IMAD R86, R3, UR5, R126 ;  /* 0x0000000503567c24 */ /* 0x002fe2000f8e027e */
[----:B------:R-:W-:Y:S01]  /*0230*/  LOP3.LUT R126, R126, 0x1f, RZ, 0xc0, !PT ;  /* 0x0000001f7e7e7812 */ /* 0x000fe200078ec0ff */
        /* <DEDUP_REMOVED lines=55> */
.L_x_47884:
        /* <DEDUP_REMOVED lines=40> */
.L_x_47885:
[----:B------:R-:W1:Y:S02]  /*0830*/  LDCU UR4, c[0x0][0x384] ;  /* 0x00007080ff0477ac */ /* 0x000e640008000800 */
[----:B-1----:R-:W-:-:S13]  /*0840*/  ISETP.GE.AND P0, PT, R85, UR4, PT ;  /* 0x0000000455007c0c */ /* 0x002fda000bf06270 */
[----:B------:R-:W-:Y:S05]  /*0850*/  @P0 EXIT ;  /* 0x000000000000094d */ /* 0x000fea0003800000 */
[----:B-----5:R-:W-:Y:S01]  /*0860*/  IMAD.MOV.U32 R116, RZ, RZ, R26 ;  /* 0x000000ffff747224 */ /* 0x020fe200078e001a */
        /* <DEDUP_REMOVED lines=8> */
[--C-:B------:R-:W-:Y:S01]  /*08f0*/  SHF.R.U64 R136, R6, 0x10, R7.reuse ;  /* 0x0000001006887819 */ /* 0x100fe20000001207 */
        /* <DEDUP_REMOVED lines=8> */
[----:B------:R-:W-:Y:S01]  /*0980*/  BSSY B0, `(.L_x_47886) ;  /* 0x0002514000007945 */ /* 0x000fe20003800000 */
[----:B------:R-:W-:Y:S01]  /*0990*/  MOV R94, R22 ;  /* 0x00000016005e7202 */ /* 0x000fe20000000f00 */
[----:B------:R-:W-:Y:S01]  /*09a0*/  IMAD.HI.U32 R6, R84, -0x2daee0ad, RZ ;  /* 0xd2511f5354067827 */ /* 0x000fe200078e00ff */
[----:B------:R-:W-:Y:S01]  /*09b0*/  SHF.R.U64 R106, R22, 0x10, R23 ;  /* 0x00000010166a7819 */ /* 0x000fe20000001217 */
[----:B------:R-:W1:Y:S01]  /*09c0*/  LDCU UR10, c[0x0][0x404] ;  /* 0x00008080ff0a77ac */ /* 0x000e620008000800 */
[----:B------:R-:W-:Y:S01]  /*09d0*/  MOV R22, R12 ;  /* 0x0000000c00167202 */ /* 0x000fe20000000f00 */
[----:B------:R-:W-:Y:S01]  /*09e0*/  IMAD.MOV.U32 R153, RZ, RZ, R21 ;  /* 0x000000ffff997224 */ /* 0x000fe200078e0015 */
[----:B------:R-:W-:Y:S01]  /*09f0*/  SHF.R.U64 R148, R12, 0x10, R13 ;  /* 0x000000100c947819 */ /* 0x000fe2000000120d */
[----:B------:R-:W-:Y:S01]  /*0a00*/  IMAD.MOV.U32 R12, RZ, RZ, R8 ;  /* 0x000000ffff0c7224 */ /* 0x000fe200078e0008 */
[----:B------:R-:W-:Y:S01]  /*0a10*/  MOV R157, R9 ;  /* 0x00000009009d7202 */ /* 0x000fe20000000f00 */
[----:B------:R-:W-:Y:S01]  /*0a20*/  IMAD.MOV.U32 R159, RZ, RZ, R11 ;  /* 0x000000ffff9f7224 */ /* 0x000fe200078e000b */
[--C-:B------:R-:W-:Y:S01]  /*0a30*/  SHF.R.U64 R140, R8, 0x10, R9.reuse ;  /* 0x00000010088c7819 */ /* 0x100fe20000001209 */
[----:B------:R-:W-:Y:S01]  /*0a40*/  IMAD.MOV.U32 R8, RZ, RZ, R20 ;  /* 0x000000ffff087224 */ /* 0x000fe200078e0014 */
[----:B------:R-:W-:Y:S01]  /*0a50*/  SHF.R.U32.HI R139, RZ, 0x10, R9 ;  /* 0x00000010ff8b7819 */ /* 0x000fe20000011609 */
[----:B------:R-:W-:Y:S01]  /*0a60*/  IMAD.MOV.U32 R9, RZ, RZ, R31 ;  /* 0x000000ffff097224 */ /* 0x000fe200078e001f */
[----:B------:R-:W-:Y:S01]  /*0a70*/  SHF.R.U32.HI R135, RZ, 0x10, R7 ;  /* 0x00000010ff877819 */ /* 0x000fe20000011607 */
[----:B------:R-:W-:Y:S01]  /*0a80*/  IMAD.MOV.U32 R161, RZ, RZ, R13 ;  /* 0x000000ffffa17224 */ /* 0x000fe200078e000d */
[----:B------:R-:W-:Y:S01]  /*0a90*/  MOV R7, R25 ;  /* 0x0000001900077202 */ /* 0x000fe20000000f00 */
[----:B------:R-:W-:Y:S01]  /*0aa0*/  IMAD.MOV.U32 R160, RZ, RZ, R42 ;  /* 0x000000ffffa07224 */ /* 0x000fe200078e002a */
[----:B------:R-:W-:Y:S01]  /*0ab0*/  LOP3.LUT R6, R6, UR7, RZ, 0x3c, !PT ;  /* 0x0000000706067c12 */ /* 0x000fe2000f8e3cff */
[----:B------:R-:W-:Y:S01]  /*0ac0*/  IMAD.MOV.U32 R54, RZ, RZ, R28 ;  /* 0x000000ffff367224 */ /* 0x000fe200078e001c */
[----:B------:R-:W-:Y:S01]  /*0ad0*/  LOP3.LUT R5, R0, UR6, R5, 0x96, !PT ;  /* 0x0000000600057c12 */ /* 0x000fe2000f8e9605 */
        /* <DEDUP_REMOVED lines=8> */
[----:B------:R-:W2:Y:S01]  /*0b60*/  LDCU.U8 UR11, c[0x0][0x410] ;  /* 0x00008200ff0b77ac */ /* 0x000ea20008000000 */
[----:B------:R-:W-:Y:S01]  /*0b70*/  PRMT R154, R7, 0x5410, R154 ;  /* 0x00005410079a7816 */ /* 0x000fe2000000009a */
[----:B------:R-:W-:Y:S01]  /*0b80*/  IMAD R10, R84, -0x2daee0ad, RZ ;  /* 0xd2511f53540a7824 */ /* 0x000fe200078e02ff */
[----:B------:R-:W-:Y:S01]  /*0b90*/  PRMT R153, R153, 0x5410, R8 ;  /* 0x0000541099997816 */ /* 0x000fe20000000008 */
[----:B------:R-:W-:Y:S01]  /*0ba0*/  IMAD R8, R86, -0x326172a9, RZ ;  /* 0xcd9e8d5756087824 */ /* 0x000fe200078e02ff */
[----:B------:R-:W-:Y:S01]  /*0bb0*/  SHF.R.U64 R150, R48, 0x10, R49 ;  /* 0x0000001030967819 */ /* 0x000fe20000001231 */
[----:B------:R-:W-:Y:S01]  /*0bc0*/  IMAD.HI.U32 R7, R6, -0x326172a9, RZ ;  /* 0xcd9e8d5706077827 */ /* 0x000fe200078e00ff */
[----:B------:R-:W-:Y:S01]  /*0bd0*/  PRMT R158, R11, 0x5410, R158 ;  /* 0x000054100b9e7816 */ /* 0x000fe2000000009e */
[----:B------:R-:W3:Y:S01]  /*0be0*/  LDCU UR14, c[0x0][0x448] ;  /* 0x00008900ff0e77ac */ /* 0x000ee20008000800 */
[----:B------:R-:W-:Y:S01]  /*0bf0*/  PRMT R150, R150, 0x5410, R150 ;  /* 0x0000541096967816 */ /* 0x000fe20000000096 */
[----:B------:R-:W-:Y:S01]  /*0c00*/  IMAD R6, R6, -0x326172a9, RZ ;  /* 0xcd9e8d5706067824 */ /* 0x000fe200078e02ff */
[----:B------:R-:W-:Y:S01]  /*0c10*/  SHF.R.U64 R11, R80, 0x10, R81 ;  /* 0x00000010500b7819 */ /* 0x000fe20000001251 */
        /* <DEDUP_REMOVED lines=8> */
[----:B------:R-:W-:Y:S01]  /*0ca0*/  IMAD.HI.U32 R5, R9, -0x326172a9, RZ ;  /* 0xcd9e8d5709057827 */ /* 0x000fe200078e00ff */
[----:B------:R-:W-:Y:S01]  /*0cb0*/  SHF.R.U64 R10, R78, 0x10, R79 ;  /* 0x000000104e0a7819 */ /* 0x000fe2000000124f */
[----:B------:R-:W4:Y:S01]  /*0cc0*/  LDCU.64 UR12, c[0x0][0x408] ;  /* 0x00008100ff0c77ac */ /* 0x000f220008000a00 */
[----:B------:R-:W-:Y:S01]  /*0cd0*/  SHF.R.U32.HI R149, RZ, 0x10, R49 ;  /* 0x00000010ff957819 */ /* 0x000fe20000011631 */
[C---:B------:R-:W-:Y:S01]  /*0ce0*/  IMAD.HI.U32 R8, R7.reuse, -0x2daee0ad, RZ ;  /* 0xd2511f5307087827 */ /* 0x040fe200078e00ff */
        /* <DEDUP_REMOVED lines=8> */
[----:B------:R-:W-:-:S02]  /*0d70*/  PRMT R149, R149, 0x5410, R149 ;  /* 0x0000541095957816 */ /* 0x000fc40000000095 */
[----:B------:R-:W-:Y:S01]  /*0d80*/  SHF.R.U32.HI R12, RZ, 0x10, R81 ;  /* 0x00000010ff0c7819 */ /* 0x000fe20000011651 */
[C---:B------:R-:W-:Y:S01]  /*0d90*/  IMAD.HI.U32 R6, R8.reuse, -0x326172a9, RZ ;  /* 0xcd9e8d5708067827 */ /* 0x040fe200078e00ff */
[----:B------:R-:W-:Y:S02]  /*0da0*/  SHF.R.U32.HI R147, RZ, 0x10, R13 ;  /* 0x00000010ff937819 */ /* 0x000fe4000001160d */
[----:B------:R-:W-:Y:S01]  /*0db0*/  SHF.R.U32.HI R145, RZ, 0x10, R43 ;  /* 0x00000010ff917819 */ /* 0x000fe2000001162b */
[----:B------:R-:W-:Y:S01]  /*0dc0*/  IMAD R8, R8, -0x326172a9, RZ ;  /* 0xcd9e8d5708087824 */ /* 0x000fe200078e02ff */
[----:B------:R-:W-:Y:S01]  /*0dd0*/  LOP3.LUT R6, R9, UR19, R6, 0x96, !PT ;  /* 0x0000001309067c12 */ /* 0x000fe2000f8e9606 */
[----:B0-----:R-:W-:Y:S01]  /*0de0*/  IMAD.MOV.U32 R47, RZ, RZ, R39 ;  /* 0x000000ffff2f7224 */ /* 0x001fe200078e0027 */
[----:B------:R-:W-:Y:S01]  /*0df0*/  LOP3.LUT R7, R10, UR20, R7, 0x96, !PT ;  /* 0x000000140a077c12 */ /* 0x000fe2000f8e9607 */
[----:B------:R-:W-:Y:S01]  /*0e00*/  IMAD R10, R5, -0x2daee0ad, RZ ;  /* 0xd2511f53050a7824 */ /* 0x000fe200078e02ff */
[----:B------:R-:W-:Y:S01]  /*0e10*/  PRMT R149, R12, 0x7610, R149 ;  /* 0x000076100c957816 */ /* 0x000fe20000000095 */
[----:B------:R-:W-:Y:S01]  /*0e20*/  IMAD.HI.U32 R9, R6, -0x2daee0ad, RZ ;  /* 0xd2511f5306097827 */ /* 0x000fe200078e00ff */
[----:B------:R-:W-:-:S02]  /*0e30*/  PRMT R147, R147, 0x5410, R147 ;  /* 0x0000541093937816 */ /* 0x000fc40000000093 */
[----:B------:R-:W-:Y:S01]  /*0e40*/  PRMT R145, R145, 0x5410, R145 ;  /* 0x0000541091917816 */ /* 0x000fe20000000091 */
[C---:B------:R-:W-:Y:S01]  /*0e50*/  IMAD.HI.U32 R5, R7.reuse, -0x326172a9, RZ ;  /* 0xcd9e8d5707057827 */ /* 0x040fe200078e00ff */
[----:B------:R-:W-:Y:S02]  /*0e60*/  SHF.R.U32.HI R12, RZ, 0x10, R79 ;  /* 0x00000010ff0c7819 */ /* 0x000fe4000001164f */
[----:B------:R-:W-:Y:S01]  /*0e70*/  SHF.R.U32.HI R11, RZ, 0x10, R77 ;  /* 0x00000010ff0b7819 */ /* 0x000fe2000001164d */
[----:B------:R-:W-:Y:S01]  /*0e80*/  IMAD R7, R7, -0x326172a9, RZ ;  /* 0xcd9e8d5707077824 */ /* 0x000fe200078e02ff */
[----:B------:R-:W-:Y:S01]  /*0e90*/  SHF.R.U64 R142, R36, 0x10, R37 ;  /* 0x00000010248e7819 */ /* 0x000fe20000001225 */
[----:B------:R-:W-:Y:S01]  /*0ea0*/  IMAD.MOV.U32 R121, RZ, RZ, R41 ;  /* 0x000000ffff797224 */ /* 0x000fe200078e0029 */
[----:B------:R-:W-:Y:S01]  /*0eb0*/  PRMT R147, R12, 0x7610, R147 ;  /* 0x000076100c937816 */ /* 0x000fe20000000093 */
[----:B------:R-:W-:Y:S01]  /*0ec0*/  IMAD.MOV.U32 R120, RZ, RZ, R56 ;  /* 0x000000ffff787224 */ /* 0x000fe200078e0038 */
[----:B------:R-:W-:Y:S01]  /*0ed0*/  PRMT R145, R11, 0x7610, R145 ;  /* 0x000076100b917816 */ /* 0x000fe20000000091 */
[----:B------:R-:W-:Y:S01]  /*0ee0*/  IMAD.MOV.U32 R119, RZ, RZ, R59 ;  /* 0x000000ffff777224 */ /* 0x000fe200078e003b */
[----:B------:R-:W-:Y:S01]  /*0ef0*/  PRMT R144, R144, 0x5410, R144 ;  /* 0x0000541090907816 */ /* 0x000fe20000000090 */
[----:B------:R-:W-:Y:S01]  /*0f00*/  IMAD.MOV.U32 R162, RZ, RZ, R48 ;  /* 0x000000ffffa27224 */ /* 0x000fe200078e0030 */
[----:B------:R-:W-:Y:S01]  /*0f10*/  PRMT R142, R142, 0x5410, R142 ;  /* 0x000054108e8e7816 */ /* 0x000fe2000000008e */
[----:B------:R-:W-:Y:S01]  /*0f20*/  IMAD.MOV.U32 R90, RZ, RZ, RZ ;  /* 0x000000ffff5a7224 */ /* 0x000fe200078e00ff */
[----:B------:R-:W-:-:S02]  /*0f30*/  SHF.R.U64 R12, R74, 0x10, R75 ;  /* 0x000000104a0c7819 */ /* 0x000fc4000000124b */
[----:B------:R-:W-:Y:S02]  /*0f40*/  SHF.R.U64 R11, R72, 0x10, R73 ;  /* 0x00000010480b7819 */ /* 0x000fe40000001249 */
[----:B------:R-:W-:Y:S02]  /*0f50*/  SHF.R.U32.HI R141, RZ, 0x10, R37 ;  /* 0x00000010ff8d7819 */ /* 0x000fe40000011625 */
[----:B------:R-:W-:Y:S02]  /*0f60*/  LOP3.LUT R5, R8, UR21, R5, 0x96, !PT ;  /* 0x0000001508057c12 */ /* 0x000fe4000f8e9605 */
[----:B------:R-:W-:Y:S02]  /*0f70*/  LOP3.LUT R9, R10, UR22, R9, 0x96, !PT ;  /* 0x000000160a097c12 */ /* 0x000fe4000f8e9609 */
[----:B------:R-:W-:Y:S01]  /*0f80*/  PRMT R144, R12, 0x7610, R144 ;  /* 0x000076100c907816 */ /* 0x000fe20000000090 */
[----:B------:R-:W-:Y:S01]  /*0f90*/  IMAD.HI.U32 R8, R5, -0x2daee0ad, RZ ;  /* 0xd2511f5305087827 */ /* 0x000fe200078e00ff */
[----:B------:R-:W-:-:S02]  /*0fa0*/  PRMT R142, R11, 0x7610, R142 ;  /* 0x000076100b8e7816 */ /* 0x000fc4000000008e */
[----:B------:R-:W-:Y:S01]  /*0fb0*/  PRMT R141, R141, 0x5410, R141 ;  /* 0x000054108d8d7816 */ /* 0x000fe2000000008d */
[----:B------:R-:W-:Y:S01]  /*0fc0*/  IMAD R11, R6, -0x2daee0ad, RZ ;  /* 0xd2511f53060b7824 */ /* 0x000fe200078e02ff */
[----:B------:R-:W-:Y:S01]  /*0fd0*/  SHF.R.U32.HI R12, RZ, 0x10, R73 ;  /* 0x00000010ff0c7819 */ /* 0x000fe20000011649 */
[----:B------:R-:W-:Y:S01]  /*0fe0*/  IMAD.HI.U32 R6, R9, -0x326172a9, RZ ;  /* 0xcd9e8d5709067827 */ /* 0x000fe200078e00ff */
[----:B------:R-:W-:Y:S02]  /*0ff0*/  SHF.R.U64 R138, R30, 0x10, R31 ;  /* 0x000000101e8a7819 */ /* 0x000fe4000000121f */
[----:B------:R-:W-:Y:S02]  /*1000*/  PRMT R141, R12, 0x7610, R141 ;  /* 0x000076100c8d7816 */ /* 0x000fe4000000008d */
[----:B------:R-:W-:Y:S02]  /*1010*/  PRMT R138, R138, 0x5410, R138 ;  /* 0x000054108a8a7816 */ /* 0x000fe4000000008a */
[----:B------:R-:W-:-:S02]  /*1020*/  SHF.R.U64 R12, R68, 0x10, R69 ;  /* 0x00000010440c7819 */ /* 0x000fc40000001245 */
[----:B------:R-:W-:Y:S02]  /*1030*/  PRMT R139, R139, 0x5410, R139 ;  /* 0x000054108b8b7816 */ /* 0x000fe4000000008b */
[----:B------:R-:W-:Y:S02]  /*1040*/  SHF.R.U32.HI R10, RZ, 0x10, R71 ;  /* 0x00000010ff0a7819 */ /* 0x000fe40000011647 */
[----:B------:R-:W-:Y:S02]  /*1050*/  LOP3.LUT R6, R7, UR23, R6, 0x96, !PT ;  /* 0x0000001707067c12 */ /* 0x000fe4000f8e9606 */
[----:B------:R-:W-:Y:S02]  /*1060*/  LOP3.LUT R8, R11, UR24, R8, 0x96, !PT ;  /* 0x000000180b087c12 */ /* 0x000fe4000f8e9608 */
[----:B------:R-:W-:Y:S01]  /*1070*/  PRMT R138, R12, 0x7610, R138 ;  /* 0x000076100c8a7816 */ /* 0x000fe2000000008a */
[----:B------:R-:W-:Y:S01]  /*1080*/  IMAD R12, R5, -0x2daee0ad, RZ ;  /* 0xd2511f53050c7824 */ /* 0x000fe200078e02ff */
[----:B------:R-:W-:Y:S01]  /*1090*/  PRMT R139, R10, 0x7610, R139 ;  /* 0x000076100a8b7816 */ /* 0x000fe2000000008b */
[----:B------:R-:W-:Y:S01]  /*10a0*/  IMAD R10, R9, -0x326172a9, RZ ;  /* 0xcd9e8d57090a7824 */ /* 0x000fe200078e02ff */
[----:B------:R-:W-:Y:S01]  /*10b0*/  PRMT R136, R136, 0x5410, R136 ;  /* 0x0000541088887816 */ /* 0x000fe20000000088 */
[----:B------:R-:W-:Y:S01]  /*10c0*/  IMAD.HI.U32 R5, R8, -0x326172a9, RZ ;  /* 0xcd9e8d5708057827 */ /* 0x000fe200078e00ff */
[----:B------:R-:W-:-:S02]  /*10d0*/  SHF.R.U64 R11, R66, 0x10, R67 ;  /* 0x00000010420b7819 */ /* 0x000fc40000001243 */
[----:B------:R-:W-:Y:S01]  /*10e0*/  MOV R13, R43 ;  /* 0x0000002b000d7202 */ /* 0x000fe20000000f00 */
[----:B------:R-:W-:Y:S01]  /*10f0*/  IMAD.HI.U32 R7, R6, -0x2daee0ad, RZ ;  /* 0xd2511f5306077827 */ /* 0x000fe200078e00ff */
[----:B------:R-:W-:Y:S02]  /*1100*/  LOP3.LUT R5, R10, UR25, R5, 0x96, !PT ;  /* 0x000000190a057c12 */ /* 0x000fe4000f8e9605 */
[----:B------:R-:W-:Y:S01]  /*1110*/  SHF.R.U64 R146, R42, 0x10, R43 ;  /* 0x000000102a927819 */ /* 0x000fe2000000122b */
[----:B------:R-:W-:Y:S01]  /*1120*/  IMAD R9, R8, -0x326172a9, RZ ;  /* 0xcd9e8d5708097824 */ /* 0x000fe200078e02ff */
[----:B------:R-:W-:Y:S01]  /*1130*/  LOP3.LUT R7, R12, UR26, R7, 0x96, !PT ;  /* 0x0000001a0c077c12 */ /* 0x000fe2000f8e9607 */
[----:B------:R-:W-:Y:S01]  /*1140*/  IMAD.HI.U32 R8, R5, -0x2daee0ad, RZ ;  /* 0xd2511f5305087827 */ /* 0x000fe200078e00ff */
[----:B------:R-:W-:Y:S02]  /*1150*/  PRMT R136, R11, 0x7610, R136 ;  /* 0x000076100b887816 */ /* 0x000fe40000000088 */
[----:B------:R-:W-:Y:S01]  /*1160*/  PRMT R160, R13, 0x5410, R160 ;  /* 0x000054100da07816 */ /* 0x000fe200000000a0 */
[----:B------:R-:W-:Y:S01]  /*1170*/  IMAD R11, R6, -0x2daee0ad, RZ ;  /* 0xd2511f53060b7824 */ /* 0x000fe200078e02ff */
[----:B------:R-:W-:Y:S01]  /*1180*/  SHF.R.U32.HI R133, RZ, 0x10, R25 ;  /* 0x00000010ff857819 */ /* 0x000fe20000011619 */
[----:B------:R-:W-:Y:S01]  /*1190*/  IMAD.HI.U32 R6, R7, -0x326172a9, RZ ;  /* 0xcd9e8d5707067827 */ /* 0x000fe200078e00ff */
[----:B------:R-:W-:-:S02]  /*11a0*/  PRMT R146, R146, 0x5410, R146 ;  /* 0x0000541092927816 */ /* 0x000fc40000000092 */
[----:B------:R-:W-:Y:S01]  /*11b0*/  SHF.R.U64 R13, R76, 0x10, R77 ;  /* 0x000000104c0d7819 */ /* 0x000fe2000000124d */
[----:B------:R-:W-:Y:S01]  /*11c0*/  IMAD R5, R5, -0x2daee0ad, RZ ;  /* 0xd2511f5305057824 */ /* 0x000fe200078e02ff */
[----:B------:R-:W-:Y:S02]  /*11d0*/  PRMT R133, R133, 0x5410, R133 ;  /* 0x0000541085857816 */ /* 0x000fe40000000085 */
[----:B------:R-:W-:Y:S02]  /*11e0*/  PRMT R146, R13, 0x7610, R146 ;  /* 0x000076100d927816 */ /* 0x000fe40000000092 */
[----:B------:R-:W-:Y:S02]  /*11f0*/  SHF.R.U32.HI R10, RZ, 0x10, R65 ;  /* 0x00000010ff0a7819 */ /* 0x000fe40000011641 */
[----:B------:R-:W-:Y:S02]  /*1200*/  LOP3.LUT R6, R9, UR27, R6, 0x96, !PT ;  /* 0x0000001b09067c12 */ /* 0x000fe4000f8e9606 */
[----:B------:R-:W-:-:S02]  /*1210*/  LOP3.LUT R8, R11, UR28, R8, 0x96, !PT ;  /* 0x0000001c0b087c12 */ /* 0x000fc4000f8e9608 */
[----:B------:R-:W-:Y:S01]  /*1220*/  PRMT R143, R143, 0x5410, R143 ;  /* 0x000054108f8f7816 */ /* 0x000fe2000000008f */
[----:B------:R-:W-:Y:S01]  /*1230*/  IMAD.HI.U32 R92, R6, -0x2daee0ad, RZ ;  /* 0xd2511f53065c7827 */ /* 0x000fe200078e00ff */
[----:B------:R-:W-:Y:S02]  /*1240*/  SHF.R.U32.HI R13, RZ, 0x10, R75 ;  /* 0x00000010ff0d7819 */ /* 0x000fe4000001164b */
[----:B------:R-:W-:Y:S01]  /*1250*/  PRMT R133, R10, 0x7610, R133 ;  /* 0x000076100a857816 */ /* 0x000fe20000000085 */
[----:B------:R-:W-:Y:S01]  /*1260*/  IMAD R10, R7, -0x326172a9, RZ ;  /* 0xcd9e8d57070a7824 */ /* 0x000fe200078e02ff */
[----:B------:R-:W-:Y:S01]  /*1270*/  PRMT R143, R13, 0x7610, R143 ;  /* 0x000076100d8f7816 */ /* 0x000fe2000000008f */
[----:B------:R-:W-:Y:S01]  /*1280*/  IMAD.HI.U32 R91, R8, -0x326172a9, RZ ;  /* 0xcd9e8d57085b7827 */ /* 0x000fe200078e00ff */
[----:B------:R-:W-:Y:S02]  /*1290*/  PRMT R140, R140, 0x5410, R140 ;  /* 0x000054108c8c7816 */ /* 0x000fe4000000008c */
[----:B------:R-:W-:Y:S01]  /*12a0*/  SHF.R.U64 R13, R70, 0x10, R71 ;  /* 0x00000010460d7819 */ /* 0x000fe20000001247 */
[----:B------:R-:W-:Y:S01]  /*12b0*/  IMAD R6, R6, -0x2daee0ad, RZ ;  /* 0xd2511f5306067824 */ /* 0x000fe200078e02ff */
[----:B------:R-:W-:-:S02]  /*12c0*/  SHF.R.U32.HI R137, RZ, 0x10, R31 ;  /* 0x00000010ff897819 */ /* 0x000fc4000001161f */
[----:B------:R-:W-:Y:S02]  /*12d0*/  SHF.R.U32.HI R131, RZ, 0x10, R21 ;  /* 0x00000010ff837819 */ /* 0x000fe40000011615 */
[----:B------:R-:W-:Y:S02]  /*12e0*/  PRMT R140, R13, 0x7610, R140 ;  /* 0x000076100d8c7816 */ /* 0x000fe4000000008c */
[----:B------:R-:W-:Y:S02]  /*12f0*/  LOP3.LUT R91, R10, UR29, R91, 0x96, !PT ;  /* 0x0000001d0a5b7c12 */ /* 0x000fe4000f8e965b */
[----:B------:R-:W-:Y:S01]  /*1300*/  LOP3.LUT R92, R5, UR30, R92, 0x96, !PT ;  /* 0x0000001e055c7c12 */ /* 0x000fe2000f8e965c */
[----:B------:R-:W-:Y:S01]  /*1310*/  IMAD R5, R8, -0x326172a9, RZ ;  /* 0xcd9e8d5708057824 */ /* 0x000fe200078e02ff */
[----:B------:R-:W-:Y:S01]  /*1320*/  PRMT R137, R137, 0x5410, R137 ;  /* 0x0000541089897816 */ /* 0x000fe20000000089 */
[----:B------:R-:W-:Y:S01]  /*1330*/  IMAD.HI.U32 R87, R91, -0x2daee0ad, RZ ;  /* 0xd2511f535b577827 */ /* 0x000fe200078e00ff */
[----:B------:R-:W-:-:S02]  /*1340*/  PRMT R131, R131, 0x5410, R131 ;  /* 0x0000541083837816 */ /* 0x000fc40000000083 */
[----:B------:R-:W-:Y:S01]  /*1350*/  SHF.R.U32.HI R13, RZ, 0x10, R69 ;  /* 0x00000010ff0d7819 */ /* 0x000fe20000011645 */
[----:B------:R-:W-:Y:S01]  /*1360*/  IMAD R91, R91, -0x2daee0ad, RZ ;  /* 0xd2511f535b5b7824 */ /* 0x000fe200078e02ff */
[----:B------:R-:W-:Y:S02]  /*1370*/  SHF.R.U32.HI R9, RZ, 0x10, R63 ;  /* 0x00000010ff097819 */ /* 0x000fe4000001163f */
[--C-:B------:R-:W-:Y:S02]  /*1380*/  SHF.R.U64 R105, R28, 0x10, R29.reuse ;  /* 0x000000101c697819 */ /* 0x100fe4000000121d */
[----:B------:R-:W-:Y:S01]  /*1390*/  SHF.R.U32.HI R55, RZ, 0x10, R29 ;  /* 0x00000010ff377819 */ /* 0x000fe2000001161d */
[----:B------:R-:W-:Y:S01]  /*13a0*/  IMAD.MOV.U32 R29, RZ, RZ, R27 ;  /* 0x000000ffff1d7224 */ /* 0x000fe200078e001b */
[----:B------:R-:W-:Y:S02]  /*13b0*/  SHF.R.U64 R134, R24, 0x10, R25 ;  /* 0x0000001018867819 */ /* 0x000fe40000001219 */
[----:B------:R-:W-:-:S02]  /*13c0*/  SHF.R.U64 R132, R20, 0x10, R21 ;  /* 0x0000001014847819 */ /* 0x000fc40000001215 */
[--C-:B------:R-:W-:Y:S02]  /*13d0*/  SHF.R.U64 R130, R18, 0x10, R19.reuse ;  /* 0x0000001012827819 */ /* 0x100fe40000001213 */
[----:B------:R-:W-:Y:S02]  /*13e0*/  SHF.R.U32.HI R129, RZ, 0x10, R19 ;  /* 0x00000010ff817819 */ /* 0x000fe40000011613 */
[--C-:B------:R-:W-:Y:S02]  /*13f0*/  SHF.R.U64 R128, R14, 0x10, R15.reuse ;  /* 0x000000100e807819 */ /* 0x100fe4000000120f */
[----:B------:R-:W-:Y:S02]  /*1400*/  SHF.R.U32.HI R127, RZ, 0x10, R15 ;  /* 0x00000010ff7f7819 */ /* 0x000fe4000001160f */
[----:B------:R-:W-:Y:S02]  /*1410*/  MOV R124, R32 ;  /* 0x00000020007c7202 */ /* 0x000fe40000000f00 */
[----:B------:R-:W-:-:S02]  /*1420*/  SHF.R.U64 R104, R32, 0x10, R33 ;  /* 0x0000001020687819 */ /* 0x000fc40000001221 */
[----:B------:R-:W-:Y:S01]  /*1430*/  SHF.R.U64 R103, R34, 0x10, R35 ;  /* 0x0000001022677819 */ /* 0x000fe20000001223 */
[----:B------:R-:W-:Y:S01]  /*1440*/  IMAD.MOV.U32 R34, RZ, RZ, R88 ;  /* 0x000000ffff227224 */ /* 0x000fe200078e0058 */
[----:B------:R-:W-:Y:S02]  /*1450*/  SHF.R.U32.HI R95, RZ, 0x10, R27 ;  /* 0x00000010ff5f7819 */ /* 0x000fe4000001161b */
[----:B------:R-:W-:Y:S02]  /*1460*/  SHF.R.U32.HI R28, RZ, 0x10, R23 ;  /* 0x00000010ff1c7819 */ /* 0x000fe40000011617 */
[----:B------:R-:W-:Y:S02]  /*1470*/  MOV R123, R35 ;  /* 0x00000023007b7202 */ /* 0x000fe40000000f00 */
[----:B------:R-:W-:Y:S01]  /*1480*/  SHF.R.U32.HI R50, RZ, 0x10, R35 ;  /* 0x00000010ff327819 */ /* 0x000fe20000011623 */
[----:B------:R-:W-:Y:S01]  /*1490*/  IMAD.MOV.U32 R35, RZ, RZ, R83 ;  /* 0x000000ffff237224 */ /* 0x000fe200078e0053 */
[----:B------:R-:W-:-:S02]  /*14a0*/  MOV R46, R40 ;  /* 0x00000028002e7202 */ /* 0x000fc40000000f00 */
[----:B------:R-:W-:Y:S01]  /*14b0*/  SHF.R.U64 R44, R40, 0x10, R41 ;  /* 0x00000010282c7819 */ /* 0x000fe20000001229 */
[----:B------:R-:W-:Y:S01]  /*14c0*/  IMAD.MOV.U32 R40, RZ, RZ, R58 ;  /* 0x000000ffff287224 */ /* 0x000fe200078e003a */
[----:B------:R-:W-:Y:S01]  /*14d0*/  SHF.R.U64 R32, R88, 0x10, R89 ;  /* 0x0000001058207819 */ /* 0x000fe20000001259 */
[C---:B------:R-:W-:Y:S01]  /*14e0*/  IMAD.HI.U32 R88, R92.reuse, -0x326172a9, RZ ;  /* 0xcd9e8d575c587827 */ /* 0x040fe200078e00ff */
[----:B------:R-:W-:Y:S02]  /*14f0*/  MOV R27, R17 ;  /* 0x00000011001b7202 */ /* 0x000fe40000000f00 */
[----:B------:R-:W-:Y:S01]  /*1500*/  SHF.R.U32.HI R23, RZ, 0x10, R17 ;  /* 0x00000010ff177819 */ /* 0x000fe20000011611 */
[----:B------:R-:W-:Y:S01]  /*1510*/  IMAD.MOV.U32 R17, RZ, RZ, R49 ;  /* 0x000000ffff117224 */ /* 0x000fe200078e0031 */
[----:B------:R-:W-:Y:S01]  /*1520*/  SHF.R.U32.HI R53, RZ, 0x10, R33 ;  /* 0x00000010ff357819 */ /* 0x000fe20000011621 */
[----:B------:R-:W-:Y:S01]  /*1530*/  IMAD R92, R92, -0x326172a9, RZ ;  /* 0xcd9e8d575c5c7824 */ /* 0x000fe200078e02ff */
[----:B------:R-:W-:-:S02]  /*1540*/  SHF.R.U64 R45, R38, 0x10, R39 ;  /* 0x00000010262d7819 */ /* 0x000fc40000001227 */
[----:B------:R-:W-:Y:S02]  /*1550*/  SHF.R.U32.HI R102, RZ, 0x10, R39 ;  /* 0x00000010ff667819 */ /* 0x000fe40000011627 */
        /* <DEDUP_REMOVED lines=12> */
[----:B------:R-:W-:Y:S02]  /*1620*/  SHF.R.U32.HI R97, RZ, 0x10, R89 ;  /* 0x00000010ff617819 */ /* 0x000fe40000011659 */
[----:B------:R-:W-:Y:S02]  /*1630*/  PRMT R135, R135, 0x5410, R135 ;  /* 0x0000541087877816 */ /* 0x000fe40000000087 */
[----:B------:R-:W-:Y:S02]  /*1640*/  PRMT R134, R134, 0x5410, R134 ;  /* 0x0000541086867816 */ /* 0x000fe40000000086 */
[----:B------:R-:W-:Y:S02]  /*1650*/  PRMT R132, R132, 0x5410, R132 ;  /* 0x0000541084847816 */ /* 0x000fe40000000084 */
[----:B------:R-:W-:-:S02]  /*1660*/  PRMT R130, R130, 0x5410, R130 ;  /* 0x0000541082827816 */ /* 0x000fc40000000082 */
[----:B------:R-:W-:Y:S02]  /*1670*/  PRMT R129, R129, 0x5410, R129 ;  /* 0x0000541081817816 */ /* 0x000fe40000000081 */
[----:B------:R-:W-:Y:S02]  /*1680*/  PRMT R128, R128, 0x5410, R128 ;  /* 0x0000541080807816 */ /* 0x000fe40000000080 */
[----:B------:R-:W-:Y:S02]  /*1690*/  PRMT R127, R127, 0x5410, R127 ;  /* 0x000054107f7f7816 */ /* 0x000fe4000000007f */
[----:B------:R-:W-:Y:S02]  /*16a0*/  SHF.R.U32.HI R13, RZ, 0x10, R67 ;  /* 0x00000010ff0d7819 */ /* 0x000fe40000011643 */
[----:B------:R-:W-:Y:S02]  /*16b0*/  SHF.R.U64 R14, R64, 0x10, R65 ;  /* 0x00000010400e7819 */ /* 0x000fe40000001241 */
[----:B------:R-:W-:-:S02]  /*16c0*/  SHF.R.U64 R12, R62, 0x10, R63 ;  /* 0x000000103e0c7819 */ /* 0x000fc4000000123f */
[--C-:B------:R-:W-:Y:S02]  /*16d0*/  SHF.R.U64 R11, R60, 0x10, R61.reuse ;  /* 0x000000103c0b7819 */ /* 0x100fe4000000123d */
[----:B------:R-:W-:Y:S02]  /*16e0*/  SHF.R.U32.HI R7, RZ, 0x10, R61 ;  /* 0x00000010ff077819 */ /* 0x000fe4000001163d */
[--C-:B------:R-:W-:Y:S02]  /*16f0*/  SHF.R.U64 R9, R2, 0x10, R3.reuse ;  /* 0x0000001002097819 */ /* 0x100fe40000001203 */
[----:B------:R-:W-:Y:S02]  /*1700*/  SHF.R.U32.HI R10, RZ, 0x10, R3 ;  /* 0x00000010ff0a7819 */ /* 0x000fe40000011603 */
        /* <DEDUP_REMOVED lines=37> */
[----:B------:R-:W-:-:S02]  /*1960*/  LOP3.LUT R88, R5, UR31, R88, 0x96, !PT ;  /* 0x0000001f05587c12 */ /* 0x000fc4000f8e9658 */
[----:B-1234-:R-:W-:-:S07]  /*1970*/  LOP3.LUT R89, R4, 0x3, RZ, 0xc0, !PT ;  /* 0x0000000304597812 */ /* 0x01efce00078ec0ff */
.L_x_48574:
[----:B0-----:R-:W0:Y:S08]  /*1980*/  LDC.64 R12, c[0x0][0x3f0] ;  /* 0x0000fc00ff0c7b82 */ /* 0x001e300000000a00 */
[----:B------:R-:W1:Y:S08]  /*1990*/  LDC.64 R14, c[0x0][0x3f8] ;  /* 0x0000fe00ff0e7b82 */ /* 0x000e700000000a00 */
[----:B------:R-:W2:Y:S01]  /*19a0*/  LDC R163, c[0x0][0x388] ;  /* 0x0000e200ffa37b82 */ /* 0x000ea20000000800 */
[----:B0-----:R-:W-:-:S05]  /*19b0*/  IMAD.WIDE R12, R85, 0x4, R12 ;  /* 0x00000004550c7825 */ /* 0x001fca00078e020c */
[----:B------:R-:W3:Y:S01]  /*19c0*/  LDG.E R19, desc[UR8][R12.64] ;  /* 0x000000080c137981 */ /* 0x000ee2000c1e1900 */
[----:B------:R-:W-:Y:S02]  /*19d0*/  HFMA2 R109, -RZ, RZ, 0, 0 ;  /* 0x00000000ff6d7431 */ /* 0x000fe400000001ff */
[----:B-1----:R-:W-:-:S05]  /*19e0*/  IMAD.WIDE R14, R85, 0x4, R14 ;  /* 0x00000004550e7825 */ /* 0x002fca00078e020e */
[----:B-----5:R-:W5:Y:S01]  /*19f0*/  LDG.E R108, desc[UR8][R14.64] ;  /* 0x000000080e6c7981 */ /* 0x020f62000c1e1900 */
[----:B------:R-:W-:-:S04]  /*1a00*/  ISETP.NE.U32.AND P0, PT, RZ, UR4, PT ;  /* 0x00000004ff007c0c */ /* 0x000fc8000bf05070 */
[----:B------:R-:W-:Y:S01]  /*1a10*/  ISETP.NE.AND.EX P0, PT, RZ, UR5, PT, P0 ;  /* 0x00000005ff007c0c */ /* 0x000fe2000bf05300 */
[----:B------:R-:W-:Y:S01]  /*1a20*/  BSSY.RECONVERGENT B1, `(.L_x_47887) ;  /* 0x00002ce000017945 */ /* 0x000fe20003800200 */
[----:B---3--:R-:W-:-:S13]  /*1a30*/  ISETP.GE.AND P1, PT, R19, 0x1, PT ;  /* 0x000000011300780c */ /* 0x008fda0003f26270 */
[----:B------:R-:W0:Y:S01]  /*1a40*/  @P1 LDC.64 R12, c[0x0][0x390] ;  /* 0x0000e400ff0c1b82 */ /* 0x000e220000000a00 */
[----:B------:R-:W-:-:S04]  /*1a50*/  @P1 VIADD R16, R19, 0xffffffff ;  /* 0xffffffff13101836 */ /* 0x000fc80000000000 */
[----:B--2---:R-:W-:-:S05]  /*1a60*/  @P1 IMAD R16, R16, R163, RZ ;  /* 0x000000a310101224 */ /* 0x004fca00078e02ff */
[----:B------:R-:W-:-:S04]  /*1a70*/  @P1 SHF.R.S32.HI R17, RZ, 0x1f, R16 ;  /* 0x0000001fff111819 */ /* 0x000fc80000011410 */
[----:B------:R-:W-:-:S04]  /*1a80*/  @P1 LEA.HI R17, R17, R16, RZ, 0x2 ;  /* 0x0000001011111211 */ /* 0x000fc800078f10ff */
[----:B------:R-:W-:-:S05]  /*1a90*/  @P1 LEA.HI.SX32 R109, R17, R126, 0x1e ;  /* 0x0000007e116d1211 */ /* 0x000fca00078ff2ff */
[----:B0-----:R-:W-:-:S05]  /*1aa0*/  @P1 IMAD.WIDE.U32 R12, R109, 0x10, R12 ;  /* 0x000000106d0c1825 */ /* 0x001fca00078e000c */
[----:B------:R0:W5:Y:S02]  /*1ab0*/  @P1 LDG.E.128 R4, desc[UR8][R12.64] ;  /* 0x000000080c041981 */ /* 0x000164000c1e1d00 */
[----:B0-----:R-:W-:-:S05]  /*1ac0*/  IMAD R12, R85, R163, RZ ;  /* 0x000000a3550c7224 */ /* 0x001fca00078e02ff */
[----:B------:R-:W-:-:S04]  /*1ad0*/  SHF.R.S32.HI R13, RZ, 0x1f, R12 ;  /* 0x0000001fff0d7819 */ /* 0x000fc8000001140c */
[----:B------:R-:W-:-:S04]  /*1ae0*/  LEA.HI R13, R13, R12, RZ, 0x2 ;  /* 0x0000000c0d0d7211 */ /* 0x000fc800078f10ff */
[----:B------:R-:W-:Y:S01]  /*1af0*/  LEA.HI.SX32 R111, R13, R126, 0x1e ;  /* 0x0000007e0d6f7211 */ /* 0x000fe200078ff2ff */
        /* <DEDUP_REMOVED lines=8> */
[----:B--2---:R-:W-:Y:S01]  /*1b80*/  @!P2 MOV R56, R8 ;  /* 0x000000080038a202 */ /* 0x004fe20000000f00 */
        /* <DEDUP_REMOVED lines=17> */
.L_x_47893:
        /* <DEDUP_REMOVED lines=13> */
.L_x_47895:
[----:B------:R-:W-:Y:S05]  /*1d70*/  BSYNC.RECONVERGENT B4 ;  /* 0x0000000000047941 */ /* 0x000fea0003800200 */
.L_x_47894:
        /* <DEDUP_REMOVED lines=42> */
.L_x_47892:
[----:B------:R-:W-:Y:S05]  /*2020*/  BSYNC.RECONVERGENT B3 ;  /* 0x0000000000037941 */ /* 0x000fea0003800200 */
.L_x_47891:
        /* <DEDUP_REMOVED lines=9> */
[----:B------:R-:W-:Y:S01]  /*20c0*/  FFMA.FTZ R56, R14, R56, R8 ;  /* 0x000000380e387223 */ /* 0x000fe20000010008 */
[----:B------:R-:W-:-:S07]  /*20d0*/  PRMT R93, R13, 0x7610, R93 ;  /* 0x000076100d5d7816 */ /* 0x000fce000000005d */
.L_x_47890:
[----:B------:R-:W-:Y:S05]  /*20e0*/  BSYNC.RECONVERGENT B2 ;  /* 0x0000000000027941 */ /* 0x000fea0003800200 */
.L_x_47889:
        /* <DEDUP_REMOVED lines=17> */
.L_x_47900:
        /* <DEDUP_REMOVED lines=13> */
.L_x_47902:
[----:B------:R-:W-:Y:S05]  /*22d0*/  BSYNC.RECONVERGENT B4 ;  /* 0x0000000000047941 */ /* 0x000fea0003800200 */
.L_x_47901:
        /* <DEDUP_REMOVED lines=43> */
.L_x_47899:
[----:B------:R-:W-:Y:S05]  /*2590*/  BSYNC.RECONVERGENT B3 ;  /* 0x0000000000037941 */ /* 0x000fea0003800200 */
.L_x_47898:
        /* <DEDUP_REMOVED lines=11> */
.L_x_47897:
[----:B------:R-:W-:Y:S05]  /*2650*/  BSYNC.RECONVERGENT B2 ;  /* 0x0000000000027941 */ /* 0x000fea0003800200 */
.L_x_47896:
        /* <DEDUP_REMOVED lines=17> */
.L_x_47907:
        /* <DEDUP_REMOVED lines=13> */
.L_x_47909:
[----:B------:R-:W-:Y:S05]  /*2840*/  BSYNC.RECONVERGENT B4 ;  /* 0x0000000000047941 */ /* 0x000fea0003800200 */
.L_x_47908:
        /* <DEDUP_REMOVED lines=43> */
.L_x_47906:
[----:B------:R-:W-:Y:S05]  /*2b00*/  BSYNC.RECONVERGENT B3 ;  /* 0x0000000000037941 */ /* 0x000fea0003800200 */
.L_x_47905:
        /* <DEDUP_REMOVED lines=9> */
[----:B------:R-:W-:Y:S01]  /*2ba0*/  FFMA.FTZ R58, R14, R58, R10 ;  /* 0x0000003a0e3a7223 */ /* 0x000fe2000001000a */
[----:B------:R-:W-:-:S07]  /*2bb0*/  PRMT R95, R13, 0x7610, R95 ;  /* 0x000076100d5f7816 */ /* 0x000fce000000005f */
.L_x_47904:
[----:B------:R-:W-:Y:S05]  /*2bc0*/  BSYNC.RECONVERGENT B2 ;  /* 0x0000000000027941 */ /* 0x000fea0003800200 */
.L_x_47903:
        /* <DEDUP_REMOVED lines=16> */
.L_x_47913:
        /* <DEDUP_REMOVED lines=13> */
.L_x_47915:
[----:B------:R-:W-:Y:S05]  /*2da0*/  BSYNC.RECONVERGENT B3 ;  /* 0x0000000000037941 */ /* 0x000fea0003800200 */
.L_x_47914:
        /* <DEDUP_REMOVED lines=43> */
.L_x_47912:
[----:B------:R-:W-:Y:S05]  /*3060*/  BSYNC.RECONVERGENT B2 ;  /* 0x0000000000027941 */ /* 0x000fea0003800200 */
.L_x_47911:
        /* <DEDUP_REMOVED lines=10> */
[----:B------:R-:W-:Y:S01]  /*3110*/  PRMT R96, R12, 0x7610, R96 ;  /* 0x000076100c607816 */ /* 0x000fe20000000060 */
[----:B------:R-:W-:Y:S06]  /*3120*/  BRA `(.L_x_47910) ;  /* 0x0000001400747947 */ /* 0x000fec0003800000 */
.L_x_47888:
        /* <DEDUP_REMOVED lines=21> */
.L_x_47920:
        /* <DEDUP_REMOVED lines=13> */
.L_x_47922:
[----:B------:R-:W-:Y:S05]  /*3350*/  BSYNC.RECONVERGENT B4 ;  /* 0x0000000000047941 */ /* 0x000fea0003800200 */
.L_x_47921:
        /* <DEDUP_REMOVED lines=42> */
.L_x_47919:
[----:B------:R-:W-:Y:S05]  /*3600*/  BSYNC.RECONVERGENT B3 ;  /* 0x0000000000037941 */ /* 0x000fea0003800200 */
.L_x_47918:
        /* <DEDUP_REMOVED lines=11> */
.L_x_47917:
[----:B------:R-:W-:Y:S05]  /*36c0*/  BSYNC.RECONVERGENT B2 ;  /* 0x0000000000027941 */ /* 0x000fea0003800200 */
.L_x_47916:
        /* <DEDUP_REMOVED lines=17> */
.L_x_47927:
        /* <DEDUP_REMOVED lines=13> */
.L_x_47929:
[----:B------:R-:W-:Y:S05]  /*38b0*/  BSYNC.RECONVERGENT B4 ;  /* 0x0000000000047941 */ /* 0x000fea0003800200 */
.L_x_47928:
        /* <DEDUP_REMOVED lines=43> */
.L_x_47926:
[----:B------:R-:W-:Y:S05]  /*3b70*/  BSYNC.RECONVERGENT B3 ;  /* 0x0000000000037941 */ /* 0x000fea0003800200 */
.L_x_47925:
        /* <DEDUP_REMOVED lines=11> */
.L_x_47924:
[----:B------:R-:W-:Y:S05]  /*3c30*/  BSYNC.RECONVERGENT B2 ;  /* 0x0000000000027941 */ /* 0x000fea0003800200 */
.L_x_47923:
        /* <DEDUP_REMOVED lines=17> */
.L_x_47934:
        /* <DEDUP_REMOVED lines=13> */
.L_x_47936:
[----:B------:R-:W-:Y:S05]  /*3e20*/  BSYNC.RECONVERGENT B4 ;  /* 0x0000000000047941 */ /* 0x000fea0003800200 */
.L_x_47935:
        /* <DEDUP_REMOVED lines=43> */
.L_x_47933:
[----:B------:R-:W-:Y:S05]  /*40e0*/  BSYNC.RECONVERGENT B3 ;  /* 0x0000000000037941 */ /* 0x000fea0003800200 */
.L_x_47932:
        /* <DEDUP_REMOVED lines=11> */
.L_x_47931:
[----:B------:R-:W-:Y:S05]  /*41a0*/  BSYNC.RECONVERGENT B2 ;  /* 0x0000000000027941 */ /* 0x000fea0003800200 */
.L_x_47930:
        /* <DEDUP_REMOVED lines=16> */
.L_x_47939:
        /* <DEDUP_REMOVED lines=13> */
.L_x_47941:
[----:B------:R-:W-:Y:S05]  /*4380*/  BSYNC.RECONVERGENT B3 ;  /* 0x0000000000037941 */ /* 0x000fea0003800200 */
.L_x_47940:
        /* <DEDUP_REMOVED lines=43> */
.L_x_47938:
[----:B------:R-:W-:Y:S05]  /*4640*/  BSYNC.RECONVERGENT B2 ;  /* 0x0000000000027941 */ /* 0x000fea0003800200 */
.L_x_47937:
        /* <DEDUP_REMOVED lines=11> */
.L_x_47910:
[----:B------:R-:W-:Y:S05]  /*4700*/  BSYNC.RECONVERGENT B1 ;  /* 0x0000000000017941 */ /* 0x000fea0003800200 */
.L_x_47887:
        /* <DEDUP_REMOVED lines=22> */
.L_x_47943:
[----:B------:R-:W-:Y:S05]  /*4870*/  BSYNC.RECONVERGENT B1 ;  /* 0x0000000000017941 */ /* 0x000fea0003800200 */
.L_x_47942:
[----:B-----5:R2:W5:Y:S04]  /*4880*/  @P1 LDG.E.128 R4, desc[UR8][R12.64] ;  /* 0x000000080c041981 */ /* 0x020568000c1e1d00 */
[----:B------:R2:W5:Y:S01]  /*4890*/  @P0 LDG.E.128 R8, desc[UR8][R20.64] ;  /* 0x0000000814080981 */ /* 0x000562000c1e1d00 */
[----:B------:R-:W-:Y:S04]  /*48a0*/  BSSY.RECONVERGENT B1, `(.L_x_47944) ;  /* 0x00002c0000017945 */ /* 0x000fe80003800200 */
[----:B------:R-:W-:Y:S05]  /*48b0*/  @!P0 BRA `(.L_x_47945) ;  /* 0x0000001400808947 */ /* 0x000fea0003800000 */
[----:B------:R-:W-:Y:S01]  /*48c0*/  ISETP.GT.AND P2, PT, R19, RZ, PT ;  /* 0x000000ff1300720c */ /* 0x000fe20003f44270 */
[----:B------:R-:W-:Y:S01]  /*48d0*/  BSSY.RECONVERGENT B2, `(.L_x_47946) ;  /* 0x000005a000027945 */ /* 0x000fe20003800200 */
[----:B--2---:R-:W-:Y:S01]  /*48e0*/  IMAD.MOV.U32 R12, RZ, RZ, R15 ;  /* 0x000000ffff0c7224 */ /* 0x004fe200078e000f */
[----:B01----:R-:W-:Y:S01]  /*48f0*/  MOV R17, R22 ;  /* 0x0000001600117202 */ /* 0x003fe20000000f00 */
        /* <DEDUP_REMOVED lines=18> */
.L_x_47950:
        /* <DEDUP_REMOVED lines=13> */
.L_x_47952:
[----:B------:R-:W-:Y:S05]  /*4af0*/  BSYNC.RECONVERGENT B4 ;  /* 0x0000000000047941 */ /* 0x000fea0003800200 */
.L_x_47951:
        /* <DEDUP_REMOVED lines=43> */
.L_x_47949:
[----:B------:R-:W-:Y:S05]  /*4db0*/  BSYNC.RECONVERGENT B3 ;  /* 0x0000000000037941 */ /* 0x000fea0003800200 */
.L_x_47948:
[----:B------:R-:W-:Y:S01]  /*4dc0*/  I2FP.F32.U32 R15, R13 ;  /* 0x0000000d000f7245 */ /* 0x000fe20000201000 */
[----:B------:R-:W-:Y:S02]  /*4dd0*/  IMAD.MOV.U32 R16, RZ, RZ, 0x2f800000 ;  /* 0x2f800000ff107424 */ /* 0x000fe400078e00ff */
[----:B------:R-:W-:Y:S01]  /*4de0*/  FMUL.FTZ R13, R4, UR13 ;  /* 0x0000000d040d7c20 */ /* 0x000fe20008410000 */
        /* <DEDUP_REMOVED lines=8> */
.L_x_47947:
[----:B------:R-:W-:Y:S05]  /*4e70*/  BSYNC.RECONVERGENT B2 ;  /* 0x0000000000027941 */ /* 0x000fea0003800200 */
.L_x_47946:
        /* <DEDUP_REMOVED lines=17> */
.L_x_47957:
        /* <DEDUP_REMOVED lines=13> */
.L_x_47959:
[----:B------:R-:W-:Y:S05]  /*5060*/  BSYNC.RECONVERGENT B4 ;  /* 0x0000000000047941 */ /* 0x000fea0003800200 */
.L_x_47958:
        /* <DEDUP_REMOVED lines=43> */
.L_x_47956:
[----:B------:R-:W-:Y:S05]  /*5320*/  BSYNC.RECONVERGENT B3 ;  /* 0x0000000000037941 */ /* 0x000fea0003800200 */
.L_x_47955:
[----:B------:R-:W-:Y:S01]  /*5330*/  I2FP.F32.U32 R15, R15 ;  /* 0x0000000f000f7245 */ /* 0x000fe20000201000 */
[----:B------:R-:W-:Y:S02]  /*5340*/  HFMA2 R16, -RZ, RZ, 0.1171875, 0 ;  /* 0x2f800000ff107431 */ /* 0x000fe400000001ff */
        /* <DEDUP_REMOVED lines=9> */
.L_x_47954:
[----:B------:R-:W-:Y:S05]  /*53e0*/  BSYNC.RECONVERGENT B2 ;  /* 0x0000000000027941 */ /* 0x000fea0003800200 */
.L_x_47953:
        /* <DEDUP_REMOVED lines=17> */
.L_x_47964:
        /* <DEDUP_REMOVED lines=13> */
.L_x_47966:
[----:B------:R-:W-:Y:S05]  /*55d0*/  BSYNC.RECONVERGENT B4 ;  /* 0x0000000000047941 */ /* 0x000fea0003800200 */
.L_x_47965:
        /* <DEDUP_REMOVED lines=43> */
.L_x_47963:
[----:B------:R-:W-:Y:S05]  /*5890*/  BSYNC.RECONVERGENT B3 ;  /* 0x0000000000037941 */ /* 0x000fea0003800200 */
.L_x_47962:
[----:B------:R-:W-:Y:S01]  /*58a0*/  I2FP.F32.U32 R15, R15 ;  /* 0x0000000f000f7245 */ /* 0x000fe20000201000 */
[----:B------:R-:W-:Y:S02]  /*58b0*/  IMAD.MOV.U32 R16, RZ, RZ, 0x2f800000 ;  /* 0x2f800000ff107424 */ /* 0x000fe400078e00ff */
[----:B------:R-:W-:Y:S01]  /*58c0*/  FMUL.FTZ R13, R6, UR13 ;  /* 0x0000000d060d7c20 */ /* 0x000fe20008410000 */
        /* <DEDUP_REMOVED lines=8> */
.L_x_47961:
[----:B------:R-:W-:Y:S05]  /*5950*/  BSYNC.RECONVERGENT B2 ;  /* 0x0000000000027941 */ /* 0x000fea0003800200 */
.L_x_47960:
        /* <DEDUP_REMOVED lines=16> */
.L_x_47970:
        /* <DEDUP_REMOVED lines=13> */
.L_x_47972:
[----:B------:R-:W-:Y:S05]  /*5b30*/  BSYNC.RECONVERGENT B3 ;  /* 0x0000000000037941 */ /* 0x000fea0003800200 */
.L_x_47971:
        /* <DEDUP_REMOVED lines=43> */
.L_x_47969:
[----:B------:R-:W-:Y:S05]  /*5df0*/  BSYNC.RECONVERGENT B2 ;  /* 0x0000000000027941 */ /* 0x000fea0003800200 */
.L_x_47968:
        /* <DEDUP_REMOVED lines=12> */
.L_x_47945:
[----:B------:R-:W-:Y:S01]  /*5ec0*/  BSSY.RECONVERGENT B2, `(.L_x_47973) ;  /* 0x000005a000027945 */ /* 0x000fe20003800200 */
[----:B--2---:R-:W-:Y:S01]  /*5ed0*/  IMAD.MOV.U32 R12, RZ, RZ, R15 ;  /* 0x000000ffff0c7224 */ /* 0x004fe200078e000f */
[----:B01----:R-:W-:Y:S01]  /*5ee0*/  MOV R17, R22 ;  /* 0x0000001600117202 */ /* 0x003fe20000000f00 */
        /* <DEDUP_REMOVED lines=18> */
.L_x_47977:
        /* <DEDUP_REMOVED lines=13> */
.L_x_47979:
[----:B------:R-:W-:Y:S05]  /*60e0*/  BSYNC.RECONVERGENT B4 ;  /* 0x0000000000047941 */ /* 0x000fea0003800200 */
.L_x_47978:
        /* <DEDUP_REMOVED lines=43> */
.L_x_47976:
[----:B------:R-:W-:Y:S05]  /*63a0*/  BSYNC.RECONVERGENT B3 ;  /* 0x0000000000037941 */ /* 0x000fea0003800200 */
.L_x_47975:
        /* <DEDUP_REMOVED lines=11> */
.L_x_47974:
[----:B------:R-:W-:Y:S05]  /*6460*/  BSYNC.RECONVERGENT B2 ;  /* 0x0000000000027941 */ /* 0x000fea0003800200 */
.L_x_47973:
        /* <DEDUP_REMOVED lines=17> */
.L_x_47984:
        /* <DEDUP_REMOVED lines=13> */
.L_x_47986:
[----:B------:R-:W-:Y:S05]  /*6650*/  BSYNC.RECONVERGENT B4 ;  /* 0x0000000000047941 */ /* 0x000fea0003800200 */
.L_x_47985:
        /* <DEDUP_REMOVED lines=43> */
.L_x_47983:
[----:B------:R-:W-:Y:S05]  /*6910*/  BSYNC.RECONVERGENT B3 ;  /* 0x0000000000037941 */ /* 0x000fea0003800200 */
.L_x_47982:
        /* <DEDUP_REMOVED lines=11> */
.L_x_47981:
[----:B------:R-:W-:Y:S05]  /*69d0*/  BSYNC.RECONVERGENT B2 ;  /* 0x0000000000027941 */ /* 0x000fea0003800200 */
.L_x_47980:
        /* <DEDUP_REMOVED lines=17> */
.L_x_47991:
        /* <DEDUP_REMOVED lines=13> */
.L_x_47993:
[----:B------:R-:W-:Y:S05]  /*6bc0*/  BSYNC.RECONVERGENT B4 ;  /* 0x0000000000047941 */ /* 0x000fea0003800200 */
.L_x_47992:
        /* <DEDUP_REMOVED lines=43> */
.L_x_47990:
[----:B------:R-:W-:Y:S05]  /*6e80*/  BSYNC.RECONVERGENT B3 ;  /* 0x0000000000037941 */ /* 0x000fea0003800200 */
.L_x_47989:
        /* <DEDUP_REMOVED lines=11> */
.L_x_47988:
[----:B------:R-:W-:Y:S05]  /*6f40*/  BSYNC.RECONVERGENT B2 ;  /* 0x0000000000027941 */ /* 0x000fea0003800200 */
.L_x_47987:
        /* <DEDUP_REMOVED lines=16> */
.L_x_47996:
        /* <DEDUP_REMOVED lines=13> */
.L_x_47998:
[----:B------:R-:W-:Y:S05]  /*7120*/  BSYNC.RECONVERGENT B3 ;  /* 0x0000000000037941 */ /* 0x000fea0003800200 */
.L_x_47997:
        /* <DEDUP_REMOVED lines=43> */
.L_x_47995:
[----:B------:R-:W-:Y:S05]  /*73e0*/  BSYNC.RECONVERGENT B2 ;  /* 0x0000000000027941 */ /* 0x000fea0003800200 */
.L_x_47994:
        /* <DEDUP_REMOVED lines=11> */
.L_x_47967:
[----:B------:R-:W-:Y:S05]  /*74a0*/  BSYNC.RECONVERGENT B1 ;  /* 0x0000000000017941 */ /* 0x000fea0003800200 */
.L_x_47944:
[----:B------:R-:W-:Y:S01]  /*74b0*/  IMAD.WIDE.U32 R14, R14, 0x10, R164 ;  /* 0x000000100e0e7825 */ /* 0x000fe200078e00a4 */
[----:B------:R-:W0:Y:S01]  /*74c0*/  @P1 LDC.64 R12, c[0x0][0x390] ;  /* 0x0000e400ff0c1b82 */ /* 0x000e220000000a00 */
[----:B------:R-:W-:Y:S01]  /*74d0*/  IADD3 R16, PT, PT, R111, 0x40, RZ ;  /* 0x000000406f107810 */ /* 0x000fe20007ffe0ff */
[----:B------:R-:W-:Y:S01]  /*74e0*/  BSSY.RECONVERGENT B1, `(.L_x_47999) ;  /* 0x0000012000017945 */ /* 0x000fe20003800200 */
[----:B------:R-:W-:Y:S01]  /*74f0*/  VIADD R22, R109, 0x40 ;  /* 0x000000406d167836 */ /* 0x000fe20000000000 */
[----:B------:R1:W-:Y:S04]  /*7500*/  STG.E.128 desc[UR8][R14.64], R52 ;  /* 0x000000340e007986 */ /* 0x0003e8000c101d08 */
[----:B------:R-:W2:Y:S01]  /*7510*/  @P0 LDC.64 R20, c[0x0][0x3a0] ;  /* 0x0000e800ff140b82 */ /* 0x000ea20000000a00 */
[----:B0-----:R-:W-:-:S04]  /*7520*/  @P1 IMAD.WIDE.U32 R12, R22, 0x10, R12 ;  /* 0x00000010160c1825 */ /* 0x001fc800078e000c */
[----:B--2---:R-:W-:Y:S01]  /*7530*/  @P0 IMAD.WIDE.U32 R20, R16, 0x10, R20 ;  /* 0x0000001010140825 */ /* 0x004fe200078e0014 */
[----:B-1----:R-:W-:Y:S06]  /*7540*/  @!P1 BRA `(.L_x_48000) ;  /* 0x00000000002c9947 */ /* 0x002fec0003800000 */
[----:B------:R-:W0:Y:S01]  /*7550*/  LDC.64 R14, c[0x0][0x3b0] ;  /* 0x0000ec00ff0e7b82 */ /* 0x000e220000000a00 */
        /* <DEDUP_REMOVED lines=10> */
.L_x_48000:
[----:B------:R-:W-:Y:S05]  /*7600*/  BSYNC.RECONVERGENT B1 ;  /* 0x0000000000017941 */ /* 0x000fea0003800200 */
.L_x_47999:
[----:B-----5:R1:W5:Y:S04]  /*7610*/  @P1 LDG.E.128 R4, desc[UR8][R12.64] ;  /* 0x000000080c041981 */ /* 0x020368000c1e1d00 */
[----:B------:R1:W5:Y:S01]  /*7620*/  @P0 LDG.E.128 R8, desc[UR8][R20.64] ;  /* 0x0000000814080981 */ /* 0x000362000c1e1d00 */
[----:B------:R-:W-:Y:S04]  /*7630*/  BSSY.RECONVERGENT B1, `(.L_x_48001) ;  /* 0x00002c0000017945 */ /* 0x000fe80003800200 */
[----:B------:R-:W-:Y:S05]  /*7640*/  @!P0 BRA `(.L_x_48002) ;  /* 0x0000001400808947 */ /* 0x000fea0003800000 */
[----:B------:R-:W-:Y:S01]  /*7650*/  ISETP.GT.AND P2, PT, R19, RZ, PT ;  /* 0x000000ff1300720c */ /* 0x000fe20003f44270 */
[----:B------:R-:W-:Y:S01]  /*7660*/  BSSY.RECONVERGENT B2, `(.L_x_48003) ;  /* 0x000005a000027945 */ /* 0x000fe20003800200 */
[----:B-1----:R-:W-:Y:S01]  /*7670*/  IMAD.MOV.U32 R12, RZ, RZ, R23 ;  /* 0x000000ffff0c7224 */ /* 0x002fe200078e0017 */
        /* <DEDUP_REMOVED lines=19> */
.L_x_48007:
        /* <DEDUP_REMOVED lines=13> */
.L_x_48009:
[----:B------:R-:W-:Y:S05]  /*7880*/  BSYNC.RECONVERGENT B4 ;  /* 0x0000000000047941 */ /* 0x000fea0003800200 */
.L_x_48008:
        /* <DEDUP_REMOVED lines=43> */
.L_x_48006:
[----:B------:R-:W-:Y:S05]  /*7b40*/  BSYNC.RECONVERGENT B3 ;  /* 0x0000000000037941 */ /* 0x000fea0003800200 */
.L_x_48005:
        /* <DEDUP_REMOVED lines=11> */
.L_x_48004:
[----:B------:R-:W-:Y:S05]  /*7c00*/  BSYNC.RECONVERGENT B2 ;  /* 0x0000000000027941 */ /* 0x000fea0003800200 */
.L_x_48003:
        /* <DEDUP_REMOVED lines=17> */
.L_x_48014:
        /* <DEDUP_REMOVED lines=13> */
.L_x_48016:
[----:B------:R-:W-:Y:S05]  /*7df0*/  BSYNC.RECONVERGENT B4 ;  /* 0x0000000000047941 */ /* 0x000fea0003800200 */
.L_x_48015:
        /* <DEDUP_REMOVED lines=43> */
.L_x_48013:
[----:B------:R-:W-:Y:S05]  /*80b0*/  BSYNC.RECONVERGENT B3 ;  /* 0x0000000000037941 */ /* 0x000fea0003800200 */
.L_x_48012:
        /* <DEDUP_REMOVED lines=11> */
.L_x_48011:
[----:B------:R-:W-:Y:S05]  /*8170*/  BSYNC.RECONVERGENT B2 ;  /* 0x0000000000027941 */ /* 0x000fea0003800200 */
.L_x_48010:
        /* <DEDUP_REMOVED lines=17> */
.L_x_48021:
        /* <DEDUP_REMOVED lines=13> */
.L_x_48023:
[----:B------:R-:W-:Y:S05]  /*8360*/  BSYNC.RECONVERGENT B4 ;  /* 0x0000000000047941 */ /* 0x000fea0003800200 */
.L_x_48022:
        /* <DEDUP_REMOVED lines=43> */
.L_x_48020:
[----:B------:R-:W-:Y:S05]  /*8620*/  BSYNC.RECONVERGENT B3 ;  /* 0x0000000000037941 */ /* 0x000fea0003800200 */
.L_x_48019:
        /* <DEDUP_REMOVED lines=11> */
.L_x_48018:
[----:B------:R-:W-:Y:S05]  /*86e0*/  BSYNC.RECONVERGENT B2 ;  /* 0x0000000000027941 */ /* 0x000fea0003800200 */
.L_x_48017:
        /* <DEDUP_REMOVED lines=16> */
.L_x_48027:
        /* <DEDUP_REMOVED lines=13> */
.L_x_48029:
[----:B------:R-:W-:Y:S05]  /*88c0*/  BSYNC.RECONVERGENT B3 ;  /* 0x0000000000037941 */ /* 0x000fea0003800200 */
.L_x_48028:
        /* <DEDUP_REMOVED lines=43> */
.L_x_48026:
[----:B------:R-:W-:Y:S05]  /*8b80*/  BSYNC.RECONVERGENT B2 ;  /* 0x0000000000027941 */ /* 0x000fea0003800200 */
.L_x_48025:
        /* <DEDUP_REMOVED lines=12> */
.L_x_48002:
[----:B------:R-:W-:Y:S01]  /*8c50*/  BSSY.RECONVERGENT B2, `(.L_x_48030) ;  /* 0x000005a000027945 */ /* 0x000fe20003800200 */
[----:B-1----:R-:W-:Y:S01]  /*8c60*/  IMAD.MOV.U32 R12, RZ, RZ, R23 ;  /* 0x000000ffff0c7224 */ /* 0x002fe200078e0017 */
[----:B0-----:R-:W-:Y:S01]  /*8c70*/  MOV R15, R17 ;  /* 0x00000011000f7202 */ /* 0x001fe20000000f00 */
        /* <DEDUP_REMOVED lines=18> */
.L_x_48034:
        /* <DEDUP_REMOVED lines=13> */
.L_x_48036:
[----:B------:R-:W-:Y:S05]  /*8e70*/  BSYNC.RECONVERGENT B4 ;  /* 0x0000000000047941 */ /* 0x000fea0003800200 */
.L_x_48035:
        /* <DEDUP_REMOVED lines=43> */
.L_x_48033:
[----:B------:R-:W-:Y:S05]  /*9130*/  BSYNC.RECONVERGENT B3 ;  /* 0x0000000000037941 */ /* 0x000fea0003800200 */
.L_x_48032:
        /* <DEDUP_REMOVED lines=11> */
.L_x_48031:
[----:B------:R-:W-:Y:S05]  /*91f0*/  BSYNC.RECONVERGENT B2 ;  /* 0x0000000000027941 */ /* 0x000fea0003800200 */
.L_x_48030:
        /* <DEDUP_REMOVED lines=17> */
.L_x_48041:
        /* <DEDUP_REMOVED lines=13> */
.L_x_48043:
[----:B------:R-:W-:Y:S05]  /*93e0*/  BSYNC.RECONVERGENT B4 ;  /* 0x0000000000047941 */ /* 0x000fea0003800200 */
.L_x_48042:
        /* <DEDUP_REMOVED lines=43> */
.L_x_48040:
[----:B------:R-:W-:Y:S05]  /*96a0*/  BSYNC.RECONVERGENT B3 ;  /* 0x0000000000037941 */ /* 0x000fea0003800200 */
.L_x_48039:
        /* <DEDUP_REMOVED lines=11> */
.L_x_48038:
[----:B------:R-:W-:Y:S05]  /*9760*/  BSYNC.RECONVERGENT B2 ;  /* 0x0000000000027941 */ /* 0x000fea0003800200 */
.L_x_48037:
        /* <DEDUP_REMOVED lines=17> */
.L_x_48048:
        /* <DEDUP_REMOVED lines=13> */
.L_x_48050:
[----:B------:R-:W-:Y:S05]  /*9950*/  BSYNC.RECONVERGENT B4 ;  /* 0x0000000000047941 */ /* 0x000fea0003800200 */
.L_x_48049:
        /* <DEDUP_REMOVED lines=43> */
.L_x_48047:
[----:B------:R-:W-:Y:S05]  /*9c10*/  BSYNC.RECONVERGENT B3 ;  /* 0x0000000000037941 */ /* 0x000fea0003800200 */
.L_x_48046:
        /* <DEDUP_REMOVED lines=11> */
.L_x_48045:
[----:B------:R-:W-:Y:S05]  /*9cd0*/  BSYNC.RECONVERGENT B2 ;  /* 0x0000000000027941 */ /* 0x000fea0003800200 */
.L_x_48044:
        /* <DEDUP_REMOVED lines=16> */
.L_x_48053:
        /* <DEDUP_REMOVED lines=13> */
.L_x_48055:
[----:B------:R-:W-:Y:S05]  /*9eb0*/  BSYNC.RECONVERGENT B3 ;  /* 0x0000000000037941 */ /* 0x000fea0003800200 */
.L_x_48054:
        /* <DEDUP_REMOVED lines=43> */
.L_x_48052:
[----:B------:R-:W-:Y:S05]  /*a170*/  BSYNC.RECONVERGENT B2 ;  /* 0x0000000000027941 */ /* 0x000fea0003800200 */
.L_x_48051:
        /* <DEDUP_REMOVED lines=11> */
.L_x_48024:
[----:B------:R-:W-:Y:S05]  /*a230*/  BSYNC.RECONVERGENT B1 ;  /* 0x0000000000017941 */ /* 0x000fea0003800200 */
.L_x_48001:
        /* <DEDUP_REMOVED lines=21> */
.L_x_48057:
[----:B------:R-:W-:Y:S05]  /*a390*/  BSYNC.RECONVERGENT B1 ;  /* 0x0000000000017941 */ /* 0x000fea0003800200 */
.L_x_48056:
        /* <DEDUP_REMOVED lines=26> */
.L_x_48064:
        /* <DEDUP_REMOVED lines=13> */
.L_x_48066:
[----:B------:R-:W-:Y:S05]  /*a610*/  BSYNC.RECONVERGENT B4 ;  /* 0x0000000000047941 */ /* 0x000fea0003800200 */
.L_x_48065:
        /* <DEDUP_REMOVED lines=43> */
.L_x_48063:
[----:B------:R-:W-:Y:S05]  /*a8d0*/  BSYNC.RECONVERGENT B3 ;  /* 0x0000000000037941 */ /* 0x000fea0003800200 */
.L_x_48062:
        /* <DEDUP_REMOVED lines=11> */
.L_x_48061:
[----:B------:R-:W-:Y:S05]  /*a990*/  BSYNC.RECONVERGENT B2 ;  /* 0x0000000000027941 */ /* 0x000fea0003800200 */
.L_x_48060:
        /* <DEDUP_REMOVED lines=17> */
.L_x_48071:
        /* <DEDUP_REMOVED lines=13> */
.L_x_48073:
[----:B------:R-:W-:Y:S05]  /*ab80*/  BSYNC.RECONVERGENT B4 ;  /* 0x0000000000047941 */ /* 0x000fea0003800200 */
.L_x_48072:
        /* <DEDUP_REMOVED lines=43> */
.L_x_48070:
[----:B------:R-:W-:Y:S05]  /*ae40*/  BSYNC.RECONVERGENT B3 ;  /* 0x0000000000037941 */ /* 0x000fea0003800200 */
.L_x_48069:
        /* <DEDUP_REMOVED lines=11> */
.L_x_48068:
[----:B------:R-:W-:Y:S05]  /*af00*/  BSYNC.RECONVERGENT B2 ;  /* 0x0000000000027941 */ /* 0x000fea0003800200 */
.L_x_48067:
        /* <DEDUP_REMOVED lines=17> */
.L_x_48078:
        /* <DEDUP_REMOVED lines=13> */
.L_x_48080:
[----:B------:R-:W-:Y:S05]  /*b0f0*/  BSYNC.RECONVERGENT B4 ;  /* 0x0000000000047941 */ /* 0x000fea0003800200 */
.L_x_48079:
        /* <DEDUP_REMOVED lines=43> */
.L_x_48077:
[----:B------:R-:W-:Y:S05]  /*b3b0*/  BSYNC.RECONVERGENT B3 ;  /* 0x0000000000037941 */ /* 0x000fea0003800200 */
.L_x_48076:
        /* <DEDUP_REMOVED lines=11> */
.L_x_48075:
[----:B------:R-:W-:Y:S05]  /*b470*/  BSYNC.RECONVERGENT B2 ;  /* 0x0000000000027941 */ /* 0x000fea0003800200 */
.L_x_48074:
        /* <DEDUP_REMOVED lines=16> */
.L_x_48084:
        /* <DEDUP_REMOVED lines=13> */
.L_x_48086:
[----:B------:R-:W-:Y:S05]  /*b650*/  BSYNC.RECONVERGENT B3 ;  /* 0x0000000000037941 */ /* 0x000fea0003800200 */
.L_x_48085:
        /* <DEDUP_REMOVED lines=43> */
.L_x_48083:
[----:B------:R-:W-:Y:S05]  /*b910*/  BSYNC.RECONVERGENT B2 ;  /* 0x0000000000027941 */ /* 0x000fea0003800200 */
.L_x_48082:
        /* <DEDUP_REMOVED lines=12> */
.L_x_48059:
        /* <DEDUP_REMOVED lines=21> */
.L_x_48091:
        /* <DEDUP_REMOVED lines=13> */
.L_x_48093:
[----:B------:R-:W-:Y:S05]  /*bc00*/  BSYNC.RECONVERGENT B4 ;  /* 0x0000000000047941 */ /* 0x000fea0003800200 */
.L_x_48092:
        /* <DEDUP_REMOVED lines=43> */
.L_x_48090:
[----:B------:R-:W-:Y:S05]  /*bec0*/  BSYNC.RECONVERGENT B3 ;  /* 0x0000000000037941 */ /* 0x000fea0003800200 */
.L_x_48089:
        /* <DEDUP_REMOVED lines=11> */
.L_x_48088:
[----:B------:R-:W-:Y:S05]  /*bf80*/  BSYNC.RECONVERGENT B2 ;  /* 0x0000000000027941 */ /* 0x000fea0003800200 */
.L_x_48087:
        /* <DEDUP_REMOVED lines=17> */
.L_x_48098:
        /* <DEDUP_REMOVED lines=13> */
.L_x_48100:
[----:B------:R-:W-:Y:S05]  /*c170*/  BSYNC.RECONVERGENT B4 ;  /* 0x0000000000047941 */ /* 0x000fea0003800200 */
.L_x_48099:
        /* <DEDUP_REMOVED lines=43> */
.L_x_48097:
[----:B------:R-:W-:Y:S05]  /*c430*/  BSYNC.RECONVERGENT B3 ;  /* 0x0000000000037941 */ /* 0x000fea0003800200 */
.L_x_48096:
        /* <DEDUP_REMOVED lines=11> */
.L_x_48095:
[----:B------:R-:W-:Y:S05]  /*c4f0*/  BSYNC.RECONVERGENT B2 ;  /* 0x0000000000027941 */ /* 0x000fea0003800200 */
.L_x_48094:
        /* <DEDUP_REMOVED lines=17> */
.L_x_48105:
        /* <DEDUP_REMOVED lines=13> */
.L_x_48107:
[----:B------:R-:W-:Y:S05]  /*c6e0*/  BSYNC.RECONVERGENT B4 ;  /* 0x0000000000047941 */ /* 0x000fea0003800200 */
.L_x_48106:
        /* <DEDUP_REMOVED lines=43> */
.L_x_48104:
[----:B------:R-:W-:Y:S05]  /*c9a0*/  BSYNC.RECONVERGENT B3 ;  /* 0x0000000000037941 */ /* 0x000fea0003800200 */
.L_x_48103:
        /* <DEDUP_REMOVED lines=11> */
.L_x_48102:
[----:B------:R-:W-:Y:S05]  /*ca60*/  BSYNC.RECONVERGENT B2 ;  /* 0x0000000000027941 */ /* 0x000fea0003800200 */
.L_x_48101:
        /* <DEDUP_REMOVED lines=16> */
.L_x_48110:
        /* <DEDUP_REMOVED lines=13> */
.L_x_48112:
[----:B------:R-:W-:Y:S05]  /*cc40*/  BSYNC.RECONVERGENT B3 ;  /* 0x0000000000037941 */ /* 0x000fea0003800200 */
.L_x_48111:
        /* <DEDUP_REMOVED lines=43> */
.L_x_48109:
[----:B------:R-:W-:Y:S05]  /*cf00*/  BSYNC.RECONVERGENT B2 ;  /* 0x0000000000027941 */ /* 0x000fea0003800200 */
.L_x_48108:
        /* <DEDUP_REMOVED lines=11> */
.L_x_48081:
[----:B------:R-:W-:Y:S05]  /*cfc0*/  BSYNC.RECONVERGENT B1 ;  /* 0x0000000000017941 */ /* 0x000fea0003800200 */
.L_x_48058:
        /* <DEDUP_REMOVED lines=21> */
.L_x_48114:
[----:B------:R-:W-:Y:S05]  /*d120*/  BSYNC.RECONVERGENT B1 ;  /* 0x0000000000017941 */ /* 0x000fea0003800200 */
.L_x_48113:
[----:B-----5:R1:W5:Y:S04]  /*d130*/  @P1 LDG.E.128 R4, desc[UR8][R12.64] ;  /* 0x000000080c041981 */ /* 0x020368000c1e1d00 */
[----:B------:R1:W5:Y:S01]  /*d140*/  @P0 LDG.E.128 R8, desc[UR8][R20.64] ;  /* 0x0000000814080981 */ /* 0x000362000c1e1d00 */
[----:B------:R-:W-:Y:S04]  /*d150*/  BSSY.RECONVERGENT B1, `(.L_x_48115) ;  /* 0x00002c0000017945 */ /* 0x000fe80003800200 */
[----:B------:R-:W-:Y:S05]  /*d160*/  @!P0 BRA `(.L_x_48116) ;  /* 0x0000001400808947 */ /* 0x000fea0003800000 */
[----:B------:R-:W-:Y:S01]  /*d170*/  ISETP.GT.AND P2, PT, R19, RZ, PT ;  /* 0x000000ff1300720c */ /* 0x000fe20003f44270 */
[----:B------:R-:W-:Y:S01]  /*d180*/  BSSY.RECONVERGENT B2, `(.L_x_48117) ;  /* 0x000005a000027945 */ /* 0x000fe20003800200 */
[----:B-1----:R-:W-:Y:S01]  /*d190*/  MOV R12, R22 ;  /* 0x00000016000c7202 */ /* 0x002fe20000000f00 */
        /* <DEDUP_REMOVED lines=19> */
.L_x_48121:
        /* <DEDUP_REMOVED lines=13> */
.L_x_48123:
[----:B------:R-:W-:Y:S05]  /*d3a0*/  BSYNC.RECONVERGENT B4 ;  /* 0x0000000000047941 */ /* 0x000fea0003800200 */
.L_x_48122:
        /* <DEDUP_REMOVED lines=43> */
.L_x_48120:
[----:B------:R-:W-:Y:S05]  /*d660*/  BSYNC.RECONVERGENT B3 ;  /* 0x0000000000037941 */ /* 0x000fea0003800200 */
.L_x_48119:
        /* <DEDUP_REMOVED lines=11> */
.L_x_48118:
[----:B------:R-:W-:Y:S05]  /*d720*/  BSYNC.RECONVERGENT B2 ;  /* 0x0000000000027941 */ /* 0x000fea0003800200 */
.L_x_48117:
        /* <DEDUP_REMOVED lines=17> */
.L_x_48128:
        /* <DEDUP_REMOVED lines=13> */
.L_x_48130:
[----:B------:R-:W-:Y:S05]  /*d910*/  BSYNC.RECONVERGENT B4 ;  /* 0x0000000000047941 */ /* 0x000fea0003800200 */
.L_x_48129:
        /* <DEDUP_REMOVED lines=43> */
.L_x_48127:
[----:B------:R-:W-:Y:S05]  /*dbd0*/  BSYNC.RECONVERGENT B3 ;  /* 0x0000000000037941 */ /* 0x000fea0003800200 */
.L_x_48126:
        /* <DEDUP_REMOVED lines=11> */
.L_x_48125:
[----:B------:R-:W-:Y:S05]  /*dc90*/  BSYNC.RECONVERGENT B2 ;  /* 0x0000000000027941 */ /* 0x000fea0003800200 */
.L_x_48124:
        /* <DEDUP_REMOVED lines=17> */
.L_x_48135:
        /* <DEDUP_REMOVED lines=13> */
.L_x_48137:
[----:B------:R-:W-:Y:S05]  /*de80*/  BSYNC.RECONVERGENT B4 ;  /* 0x0000000000047941 */ /* 0x000fea0003800200 */
.L_x_48136:
        /* <DEDUP_REMOVED lines=43> */
.L_x_48134:
[----:B------:R-:W-:Y:S05]  /*e140*/  BSYNC.RECONVERGENT B3 ;  /* 0x0000000000037941 */ /* 0x000fea0003800200 */
.L_x_48133:
        /* <DEDUP_REMOVED lines=11> */
.L_x_48132:
[----:B------:R-:W-:Y:S05]  /*e200*/  BSYNC.RECONVERGENT B2 ;  /* 0x0000000000027941 */ /* 0x000fea0003800200 */
.L_x_48131:
        /* <DEDUP_REMOVED lines=16> */
.L_x_48141:
        /* <DEDUP_REMOVED lines=13> */
.L_x_48143:
[----:B------:R-:W-:Y:S05]  /*e3e0*/  BSYNC.RECONVERGENT B3 ;  /* 0x0000000000037941 */ /* 0x000fea0003800200 */
.L_x_48142:
        /* <DEDUP_REMOVED lines=43> */
.L_x_48140:
[----:B------:R-:W-:Y:S05]  /*e6a0*/  BSYNC.RECONVERGENT B2 ;  /* 0x0000000000027941 */ /* 0x000fea0003800200 */
.L_x_48139:
        /* <DEDUP_REMOVED lines=12> */
.L_x_48116:
[----:B------:R-:W-:Y:S01]  /*e770*/  BSSY.RECONVERGENT B2, `(.L_x_48144) ;  /* 0x000005a000027945 */ /* 0x000fe20003800200 */
[----:B-1----:R-:W-:Y:S01]  /*e780*/  HFMA2 R20, -RZ, RZ, 0, 0 ;  /* 0x00000000ff147431 */ /* 0x002fe200000001ff */
        /* <DEDUP_REMOVED lines=19> */
.L_x_48148:
        /* <DEDUP_REMOVED lines=13> */
.L_x_48150:
[----:B------:R-:W-:Y:S05]  /*e990*/  BSYNC.RECONVERGENT B4 ;  /* 0x0000000000047941 */ /* 0x000fea0003800200 */
.L_x_48149:
        /* <DEDUP_REMOVED lines=43> */
.L_x_48147:
[----:B------:R-:W-:Y:S05]  /*ec50*/  BSYNC.RECONVERGENT B3 ;  /* 0x0000000000037941 */ /* 0x000fea0003800200 */
.L_x_48146:
        /* <DEDUP_REMOVED lines=11> */
.L_x_48145:
[----:B------:R-:W-:Y:S05]  /*ed10*/  BSYNC.RECONVERGENT B2 ;  /* 0x0000000000027941 */ /* 0x000fea0003800200 */
.L_x_48144:
        /* <DEDUP_REMOVED lines=17> */
.L_x_48155:
        /* <DEDUP_REMOVED lines=13> */
.L_x_48157:
[----:B------:R-:W-:Y:S05]  /*ef00*/  BSYNC.RECONVERGENT B4 ;  /* 0x0000000000047941 */ /* 0x000fea0003800200 */
.L_x_48156:
        /* <DEDUP_REMOVED lines=43> */
.L_x_48154:
[----:B------:R-:W-:Y:S05]  /*f1c0*/  BSYNC.RECONVERGENT B3 ;  /* 0x0000000000037941 */ /* 0x000fea0003800200 */
.L_x_48153:
        /* <DEDUP_REMOVED lines=11> */
.L_x_48152:
[----:B------:R-:W-:Y:S05]  /*f280*/  BSYNC.RECONVERGENT B2 ;  /* 0x0000000000027941 */ /* 0x000fea0003800200 */
.L_x_48151:
        /* <DEDUP_REMOVED lines=17> */
.L_x_48162:
        /* <DEDUP_REMOVED lines=13> */
.L_x_48164:
[----:B------:R-:W-:Y:S05]  /*f470*/  BSYNC.RECONVERGENT B4 ;  /* 0x0000000000047941 */ /* 0x000fea0003800200 */
.L_x_48163:
        /* <DEDUP_REMOVED lines=43> */
.L_x_48161:
[----:B------:R-:W-:Y:S05]  /*f730*/  BSYNC.RECONVERGENT B3 ;  /* 0x0000000000037941 */ /* 0x000fea0003800200 */
.L_x_48160:
        /* <DEDUP_REMOVED lines=11> */
.L_x_48159:
[----:B------:R-:W-:Y:S05]  /*f7f0*/  BSYNC.RECONVERGENT B2 ;  /* 0x0000000000027941 */ /* 0x000fea0003800200 */
.L_x_48158:
        /* <DEDUP_REMOVED lines=16> */
.L_x_48167:
        /* <DEDUP_REMOVED lines=13> */
.L_x_48169:
[----:B------:R-:W-:Y:S05]  /*f9d0*/  BSYNC.RECONVERGENT B3 ;  /* 0x0000000000037941 */ /* 0x000fea0003800200 */
.L_x_48168:
        /* <DEDUP_REMOVED lines=43> */
.L_x_48166:
[----:B------:R-:W-:Y:S05]  /*fc90*/  BSYNC.RECONVERGENT B2 ;  /* 0x0000000000027941 */ /* 0x000fea0003800200 */
.L_x_48165:
        /* <DEDUP_REMOVED lines=11> */
.L_x_48138:
[----:B------:R-:W-:Y:S05]  /*fd50*/  BSYNC.RECONVERGENT B1 ;  /* 0x0000000000017941 */ /* 0x000fea0003800200 */
.L_x_48115:
        /* <DEDUP_REMOVED lines=21> */
.L_x_48171:
[----:B------:R-:W-:Y:S05]  /*feb0*/  BSYNC.RECONVERGENT B1 ;  /* 0x0000000000017941 */ /* 0x000fea0003800200 */
.L_x_48170:
        /* <DEDUP_REMOVED lines=26> */
.L_x_48178:
        /* <DEDUP_REMOVED lines=13> */
.L_x_48180:
[----:B------:R-:W-:Y:S05]  /*10130*/  BSYNC.RECONVERGENT B4 ;  /* 0x0000000000047941 */ /* 0x000fea0003800200 */
.L_x_48179:
        /* <DEDUP_REMOVED lines=43> */
.L_x_48177:
[----:B------:R-:W-:Y:S05]  /*103f0*/  BSYNC.RECONVERGENT B3 ;  /* 0x0000000000037941 */ /* 0x000fea0003800200 */
.L_x_48176:
        /* <DEDUP_REMOVED lines=11> */
.L_x_48175:
[----:B------:R-:W-:Y:S05]  /*104b0*/  BSYNC.RECONVERGENT B2 ;  /* 0x0000000000027941 */ /* 0x000fea0003800200 */
.L_x_48174:
        /* <DEDUP_REMOVED lines=17> */
.L_x_48185:
        /* <DEDUP_REMOVED lines=13> */
.L_x_48187:
[----:B------:R-:W-:Y:S05]  /*106a0*/  BSYNC.RECONVERGENT B4 ;  /* 0x0000000000047941 */ /* 0x000fea0003800200 */
.L_x_48186:
        /* <DEDUP_REMOVED lines=43> */
.L_x_48184:
[----:B------:R-:W-:Y:S05]  /*10960*/  BSYNC.RECONVERGENT B3 ;  /* 0x0000000000037941 */ /* 0x000fea0003800200 */
.L_x_48183:
        /* <DEDUP_REMOVED lines=11> */
.L_x_48182:
[----:B------:R-:W-:Y:S05]  /*10a20*/  BSYNC.RECONVERGENT B2 ;  /* 0x0000000000027941 */ /* 0x000fea0003800200 */
.L_x_48181:
        /* <DEDUP_REMOVED lines=17> */
.L_x_48192:
        /* <DEDUP_REMOVED lines=13> */
.L_x_48194:
[----:B------:R-:W-:Y:S05]  /*10c10*/  BSYNC.RECONVERGENT B4 ;  /* 0x0000000000047941 */ /* 0x000fea0003800200 */
.L_x_48193:
        /* <DEDUP_REMOVED lines=43> */
.L_x_48191:
[----:B------:R-:W-:Y:S05]  /*10ed0*/  BSYNC.RECONVERGENT B3 ;  /* 0x0000000000037941 */ /* 0x000fea0003800200 */
.L_x_48190:
        /* <DEDUP_REMOVED lines=11> */
.L_x_48189:
[----:B------:R-:W-:Y:S05]  /*10f90*/  BSYNC.RECONVERGENT B2 ;  /* 0x0000000000027941 */ /* 0x000fea0003800200 */
.L_x_48188:
        /* <DEDUP_REMOVED lines=16> */
.L_x_48198:
        /* <DEDUP_REMOVED lines=13> */
.L_x_48200:
[----:B------:R-:W-:Y:S05]  /*11170*/  BSYNC.RECONVERGENT B3 ;  /* 0x0000000000037941 */ /* 0x000fea0003800200 */
.L_x_48199:
        /* <DEDUP_REMOVED lines=43> */
.L_x_48197:
[----:B------:R-:W-:Y:S05]  /*11430*/  BSYNC.RECONVERGENT B2 ;  /* 0x0000000000027941 */ /* 0x000fea0003800200 */
.L_x_48196:
        /* <DEDUP_REMOVED lines=12> */
.L_x_48173:
        /* <DEDUP_REMOVED lines=21> */
.L_x_48205:
        /* <DEDUP_REMOVED lines=13> */
.L_x_48207:
[----:B------:R-:W-:Y:S05]  /*11720*/  BSYNC.RECONVERGENT B4 ;  /* 0x0000000000047941 */ /* 0x000fea0003800200 */
.L_x_48206:
        /* <DEDUP_REMOVED lines=43> */
.L_x_48204:
[----:B------:R-:W-:Y:S05]  /*119e0*/  BSYNC.RECONVERGENT B3 ;  /* 0x0000000000037941 */ /* 0x000fea0003800200 */
.L_x_48203:
        /* <DEDUP_REMOVED lines=11> */
.L_x_48202:
[----:B------:R-:W-:Y:S05]  /*11aa0*/  BSYNC.RECONVERGENT B2 ;  /* 0x0000000000027941 */ /* 0x000fea0003800200 */
.L_x_48201:
        /* <DEDUP_REMOVED lines=17> */
.L_x_48212:
        /* <DEDUP_REMOVED lines=13> */
.L_x_48214:
[----:B------:R-:W-:Y:S05]  /*11c90*/  BSYNC.RECONVERGENT B4 ;  /* 0x0000000000047941 */ /* 0x000fea0003800200 */
.L_x_48213:
        /* <DEDUP_REMOVED lines=43> */
.L_x_48211:
[----:B------:R-:W-:Y:S05]  /*11f50*/  BSYNC.RECONVERGENT B3 ;  /* 0x0000000000037941 */ /* 0x000fea0003800200 */
.L_x_48210:
        /* <DEDUP_REMOVED lines=11> */
.L_x_48209:
[----:B------:R-:W-:Y:S05]  /*12010*/  BSYNC.RECONVERGENT B2 ;  /* 0x0000000000027941 */ /* 0x000fea0003800200 */
.L_x_48208:
        /* <DEDUP_REMOVED lines=17> */
.L_x_48219:
        /* <DEDUP_REMOVED lines=13> */
.L_x_48221:
[----:B------:R-:W-:Y:S05]  /*12200*/  BSYNC.RECONVERGENT B4 ;  /* 0x0000000000047941 */ /* 0x000fea0003800200 */
.L_x_48220:
        /* <DEDUP_REMOVED lines=43> */
.L_x_48218:
[----:B------:R-:W-:Y:S05]  /*124c0*/  BSYNC.RECONVERGENT B3 ;  /* 0x0000000000037941 */ /* 0x000fea0003800200 */
.L_x_48217:
        /* <DEDUP_REMOVED lines=11> */
.L_x_48216:
[----:B------:R-:W-:Y:S05]  /*12580*/  BSYNC.RECONVERGENT B2 ;  /* 0x0000000000027941 */ /* 0x000fea0003800200 */
.L_x_48215:
        /* <DEDUP_REMOVED lines=16> */
.L_x_48224:
        /* <DEDUP_REMOVED lines=13> */
.L_x_48226:
[----:B------:R-:W-:Y:S05]  /*12760*/  BSYNC.RECONVERGENT B3 ;  /* 0x0000000000037941 */ /* 0x000fea0003800200 */
.L_x_48225:
        /* <DEDUP_REMOVED lines=43> */
.L_x_48223:
[----:B------:R-:W-:Y:S05]  /*12a20*/  BSYNC.RECONVERGENT B2 ;  /* 0x0000000000027941 */ /* 0x000fea0003800200 */
.L_x_48222:
        /* <DEDUP_REMOVED lines=11> */
.L_x_48195:
[----:B------:R-:W-:Y:S05]  /*12ae0*/  BSYNC.RECONVERGENT B1 ;  /* 0x0000000000017941 */ /* 0x000fea0003800200 */
.L_x_48172:
        /* <DEDUP_REMOVED lines=13> */
[----:B------:R-:W-:-:S05]  /*12bc0*/  LOP3.LUT R33, R33, 0xff0000, RZ, 0xc0, !PT ;  /* 0x00ff000021217812 */ /* 0x000fca00078ec0ff */
[----:B------:R-:W-:Y:S01]  /*12bd0*/  IMAD R31, R31, 0x1000000, R33 ;  /* 0x010000001f1f7824 */ /* 0x000fe200078e0221 */
[----:B------:R-:W-:-:S04]  /*12be0*/  LOP3.LUT R33, R94, 0xff, RZ, 0xc0, !PT ;  /* 0x000000ff5e217812 */ /* 0x000fc800078ec0ff */
[----:B------:R-:W-:Y:S02]  /*12bf0*/  LEA R31, R33, R31, 0x8 ;  /* 0x0000001f211f7211 */ /* 0x000fe400078e40ff */
[----:B------:R-:W-:-:S05]  /*12c00*/  LOP3.LUT R33, R93, 0xff, RZ, 0xc0, !PT ;  /* 0x000000ff5d217812 */ /* 0x000fca00078ec0ff */
[----:B------:R-:W-:Y:S02]  /*12c10*/  IMAD.IADD R31, R31, 0x1, R33 ;  /* 0x000000011f1f7824 */ /* 0x000fe400078e0221 */
[----:B0-----:R-:W-:-:S05]  /*12c20*/  IMAD.WIDE.U32 R14, R18, 0x4, R14 ;  /* 0x00000004120e7825 */ /* 0x001fca00078e000e */
[----:B------:R0:W-:Y:S02]  /*12c30*/  STG.E desc[UR8][R14.64], R31 ;  /* 0x0000001f0e007986 */ /* 0x0001e4000c101908 */
.L_x_48228:
[----:B------:R-:W-:Y:S05]  /*12c40*/  BSYNC.RECONVERGENT B1 ;  /* 0x0000000000017941 */ /* 0x000fea0003800200 */
.L_x_48227:
[----:B-----5:R1:W5:Y:S04]  /*12c50*/  @P1 LDG.E.128 R4, desc[UR8][R12.64] ;  /* 0x000000080c041981 */ /* 0x020368000c1e1d00 */
[----:B------:R1:W5:Y:S01]  /*12c60*/  @P0 LDG.E.128 R8, desc[UR8][R28.64] ;  /* 0x000000081c080981 */ /* 0x000362000c1e1d00 */
[----:B------:R-:W-:Y:S04]  /*12c70*/  BSSY.RECONVERGENT B1, `(.L_x_48229) ;  /* 0x00002be000017945 */ /* 0x000fe80003800200 */
[----:B------:R-:W-:Y:S05]  /*12c80*/  @!P0 BRA `(.L_x_48230) ;  /* 0x00000014007c8947 */ /* 0x000fea0003800000 */
[----:B------:R-:W-:Y:S01]  /*12c90*/  ISETP.GT.AND P2, PT, R19, RZ, PT ;  /* 0x000000ff1300720c */ /* 0x000fe20003f44270 */
[----:B------:R-:W-:Y:S01]  /*12ca0*/  BSSY.RECONVERGENT B2, `(.L_x_48231) ;  /* 0x0000059000027945 */ /* 0x000fe20003800200 */
[----:B-1----:R-:W-:Y:S01]  /*12cb0*/  MOV R12, R30 ;  /* 0x0000001e000c7202 */ /* 0x002fe20000000f00 */
        /* <DEDUP_REMOVED lines=19> */
.L_x_48235:
        /* <DEDUP_REMOVED lines=8> */
[----:B0-----:R-:W-:Y:S02]  /*12e70*/  @!P3 VIADD R14, R90, 0x1 ;  /* 0x000000015a0eb836 */ /* 0x001fe40000000000 */
[----:B------:R-:W-:Y:S01]  /*12e80*/  @!P3 IMAD.MOV.U32 R0, RZ, RZ, RZ ;  /* 0x000000ffff00b224 */ /* 0x000fe200078e00ff */
[----:B------:R-:W-:-:S13]  /*12e90*/  ISETP.NE.AND P4, PT, R86, RZ, !P3 ;  /* 0x000000ff5600720c */ /* 0x000fda0005f85270 */
[----:B------:R-:W-:-:S04]  /*12ea0*/  @P4 IADD3 R14, PT, PT, R90, RZ, RZ ;  /* 0x000000ff5a0e4210 */ /* 0x000fc80007ffe0ff */
[----:B------:R-:W-:-:S07]  /*12eb0*/  @!P3 MOV R90, R14 ;  /* 0x0000000e005ab202 */ /* 0x000fce0000000f00 */
.L_x_48237:
[----:B------:R-:W-:Y:S05]  /*12ec0*/  BSYNC.RECONVERGENT B4 ;  /* 0x0000000000047941 */ /* 0x000fea0003800200 */
.L_x_48236:
        /* <DEDUP_REMOVED lines=42> */
.L_x_48234:
[----:B------:R-:W-:Y:S05]  /*13170*/  BSYNC.RECONVERGENT B3 ;  /* 0x0000000000037941 */ /* 0x000fea0003800200 */
.L_x_48233:
[----:B0-----:R-:W-:Y:S01]  /*13180*/  I2FP.F32.U32 R14, R13 ;  /* 0x0000000d000e7245 */ /* 0x001fe20000201000 */
        /* <DEDUP_REMOVED lines=10> */
.L_x_48232:
[----:B------:R-:W-:Y:S05]  /*13230*/  BSYNC.RECONVERGENT B2 ;  /* 0x0000000000027941 */ /* 0x000fea0003800200 */
.L_x_48231:
[----:B------:R-:W-:Y:S01]  /*13240*/  BSSY.RECONVERGENT B2, `(.L_x_48238) ;  /* 0x0000056000027945 */ /* 0x000fe20003800200 */
[----:B------:R-:W-:Y:S01]  /*13250*/  IMAD.MOV.U32 R13, RZ, RZ, R12 ;  /* 0x000000ffff0d7224 */ /* 0x000fe200078e000c */
[----:B------:R-:W-:Y:S02]  /*13260*/  MOV R29, R9 ;  /* 0x00000009001d7202 */ /* 0x000fe40000000f00 */
        /* <DEDUP_REMOVED lines=14> */
.L_x_48242:
        /* <DEDUP_REMOVED lines=13> */
.L_x_48244:
[----:B------:R-:W-:Y:S05]  /*13420*/  BSYNC.RECONVERGENT B4 ;  /* 0x0000000000047941 */ /* 0x000fea0003800200 */
.L_x_48243:
        /* <DEDUP_REMOVED lines=43> */
.L_x_48241:
[----:B------:R-:W-:Y:S05]  /*136e0*/  BSYNC.RECONVERGENT B3 ;  /* 0x0000000000037941 */ /* 0x000fea0003800200 */
.L_x_48240:
        /* <DEDUP_REMOVED lines=11> */
.L_x_48239:
[----:B------:R-:W-:Y:S05]  /*137a0*/  BSYNC.RECONVERGENT B2 ;  /* 0x0000000000027941 */ /* 0x000fea0003800200 */
.L_x_48238:
        /* <DEDUP_REMOVED lines=17> */
.L_x_48249:
        /* <DEDUP_REMOVED lines=13> */
.L_x_48251:
[----:B------:R-:W-:Y:S05]  /*13990*/  BSYNC.RECONVERGENT B4 ;  /* 0x0000000000047941 */ /* 0x000fea0003800200 */
.L_x_48250:
        /* <DEDUP_REMOVED lines=43> */
.L_x_48248:
[----:B------:R-:W-:Y:S05]  /*13c50*/  BSYNC.RECONVERGENT B3 ;  /* 0x0000000000037941 */ /* 0x000fea0003800200 */
.L_x_48247:
[----:B------:R-:W-:Y:S01]  /*13c60*/  I2FP.F32.U32 R14, R14 ;  /* 0x0000000e000e7245 */ /* 0x000fe20000201000 */
[----:B------:R-:W-:Y:S02]  /*13c70*/  HFMA2 R15, -RZ, RZ, 0.1171875, 0 ;  /* 0x2f800000ff0f7431 */ /* 0x000fe400000001ff */
        /* <DEDUP_REMOVED lines=9> */
.L_x_48246:
[----:B------:R-:W-:Y:S05]  /*13d10*/  BSYNC.RECONVERGENT B2 ;  /* 0x0000000000027941 */ /* 0x000fea0003800200 */
.L_x_48245:
[----:B------:R-:W-:Y:S01]  /*13d20*/  IMAD.MOV.U32 R35, RZ, RZ, R12 ;  /* 0x000000ffff237224 */ /* 0x000fe200078e000c */
[----:B0-----:R-:W-:Y:S01]  /*13d30*/  MOV R31, R11 ;  /* 0x0000000b001f7202 */ /* 0x001fe20000000f00 */
        /* <DEDUP_REMOVED lines=14> */
.L_x_48255:
        /* <DEDUP_REMOVED lines=13> */
.L_x_48257:
[----:B------:R-:W-:Y:S05]  /*13ef0*/  BSYNC.RECONVERGENT B3 ;  /* 0x0000000000037941 */ /* 0x000fea0003800200 */
.L_x_48256:
        /* <DEDUP_REMOVED lines=43> */
.L_x_48254:
[----:B------:R-:W-:Y:S05]  /*141b0*/  BSYNC.RECONVERGENT B2 ;  /* 0x0000000000027941 */ /* 0x000fea0003800200 */
.L_x_48253:
        /* <DEDUP_REMOVED lines=12> */
.L_x_48230:
[----:B------:R-:W-:Y:S01]  /*14280*/  BSSY.RECONVERGENT B2, `(.L_x_48258) ;  /* 0x0000059000027945 */ /* 0x000fe20003800200 */
[----:B-1----:R-:W-:Y:S01]  /*14290*/  IMAD.MOV.U32 R12, RZ, RZ, R30 ;  /* 0x000000ffff0c7224 */ /* 0x002fe200078e001e */
        /* <DEDUP_REMOVED lines=19> */
.L_x_48262:
        /* <DEDUP_REMOVED lines=8> */
[----:B0-----:R-:W-:Y:S02]  /*14450*/  @!P2 IADD3 R14, PT, PT, R90, 0x1, RZ ;  /* 0x000000015a0ea810 */ /* 0x001fe40007ffe0ff */
[----:B------:R-:W-:Y:S02]  /*14460*/  @!P2 MOV R0, RZ ;  /* 0x000000ff0000a202 */ /* 0x000fe40000000f00 */
[----:B------:R-:W-:-:S13]  /*14470*/  ISETP.NE.AND P3, PT, R86, RZ, !P2 ;  /* 0x000000ff5600720c */ /* 0x000fda0005765270 */
[----:B------:R-:W-:-:S04]  /*14480*/  @P3 IMAD.MOV R14, RZ, RZ, R90 ;  /* 0x000000ffff0e3224 */ /* 0x000fc800078e025a */
[----:B------:R-:W-:-:S07]  /*14490*/  @!P2 IMAD.MOV.U32 R90, RZ, RZ, R14 ;  /* 0x000000ffff5aa224 */ /* 0x000fce00078e000e */
.L_x_48264:
[----:B------:R-:W-:Y:S05]  /*144a0*/  BSYNC.RECONVERGENT B4 ;  /* 0x0000000000047941 */ /* 0x000fea0003800200 */
.L_x_48263:
        /* <DEDUP_REMOVED lines=42> */
.L_x_48261:
[----:B------:R-:W-:Y:S05]  /*14750*/  BSYNC.RECONVERGENT B3 ;  /* 0x0000000000037941 */ /* 0x000fea0003800200 */
.L_x_48260:
[----:B0-----:R-:W-:Y:S01]  /*14760*/  I2FP.F32.U32 R14, R13 ;  /* 0x0000000d000e7245 */ /* 0x001fe20000201000 */
        /* <DEDUP_REMOVED lines=10> */
.L_x_48259:
[----:B------:R-:W-:Y:S05]  /*14810*/  BSYNC.RECONVERGENT B2 ;  /* 0x0000000000027941 */ /* 0x000fea0003800200 */
.L_x_48258:
        /* <DEDUP_REMOVED lines=17> */
.L_x_48269:
        /* <DEDUP_REMOVED lines=13> */
.L_x_48271:
[----:B------:R-:W-:Y:S05]  /*14a00*/  BSYNC.RECONVERGENT B4 ;  /* 0x0000000000047941 */ /* 0x000fea0003800200 */
.L_x_48270:
        /* <DEDUP_REMOVED lines=43> */
.L_x_48268:
[----:B------:R-:W-:Y:S05]  /*14cc0*/  BSYNC.RECONVERGENT B3 ;  /* 0x0000000000037941 */ /* 0x000fea0003800200 */
.L_x_48267:
        /* <DEDUP_REMOVED lines=11> */
.L_x_48266:
[----:B------:R-:W-:Y:S05]  /*14d80*/  BSYNC.RECONVERGENT B2 ;  /* 0x0000000000027941 */ /* 0x000fea0003800200 */
.L_x_48265:
        /* <DEDUP_REMOVED lines=17> */
.L_x_48276:
        /* <DEDUP_REMOVED lines=13> */
.L_x_48278:
[----:B------:R-:W-:Y:S05]  /*14f70*/  BSYNC.RECONVERGENT B4 ;  /* 0x0000000000047941 */ /* 0x000fea0003800200 */
.L_x_48277:
        /* <DEDUP_REMOVED lines=43> */
.L_x_48275:
[----:B------:R-:W-:Y:S05]  /*15230*/  BSYNC.RECONVERGENT B3 ;  /* 0x0000000000037941 */ /* 0x000fea0003800200 */
.L_x_48274:
        /* <DEDUP_REMOVED lines=11> */
.L_x_48273:
[----:B------:R-:W-:Y:S05]  /*152f0*/  BSYNC.RECONVERGENT B2 ;  /* 0x0000000000027941 */ /* 0x000fea0003800200 */
.L_x_48272:
[----:B------:R-:W-:Y:S01]  /*15300*/  MOV R35, R12 ;  /* 0x0000000c00237202 */ /* 0x000fe20000000f00 */
[----:B0-----:R-:W-:Y:S01]  /*15310*/  IMAD.MOV.U32 R31, RZ, RZ, RZ ;  /* 0x000000ffff1f7224 */ /* 0x001fe200078e00ff */
        /* <DEDUP_REMOVED lines=14> */
.L_x_48281:
        /* <DEDUP_REMOVED lines=13> */
.L_x_48283:
[----:B------:R-:W-:Y:S05]  /*154d0*/  BSYNC.RECONVERGENT B3 ;  /* 0x0000000000037941 */ /* 0x000fea0003800200 */
.L_x_48282:
        /* <DEDUP_REMOVED lines=43> */
.L_x_48280:
[----:B------:R-:W-:Y:S05]  /*15790*/  BSYNC.RECONVERGENT B2 ;  /* 0x0000000000027941 */ /* 0x000fea0003800200 */
.L_x_48279:
        /* <DEDUP_REMOVED lines=11> */
.L_x_48252:
[----:B------:R-:W-:Y:S05]  /*15850*/  BSYNC.RECONVERGENT B1 ;  /* 0x0000000000017941 */ /* 0x000fea0003800200 */
.L_x_48229:
[----:B------:R-:W0:Y:S01]  /*15860*/  @P1 LDC.64 R12, c[0x0][0x390] ;  /* 0x0000e400ff0c1b82 */ /* 0x000e220000000a00 */
[----:B------:R-:W-:Y:S01]  /*15870*/  IMAD.WIDE.U32 R16, R16, 0x10, R164 ;  /* 0x0000001010107825 */ /* 0x000fe200078e00a4 */
[----:B------:R-:W-:Y:S01]  /*15880*/  IADD3 R36, PT, PT, R109, 0xe0, RZ ;  /* 0x000000e06d247810 */ /* 0x000fe20007ffe0ff */
[----:B------:R-:W-:Y:S03]  /*15890*/  BSSY.RECONVERGENT B1, `(.L_x_48284) ;  /* 0x0000012000017945 */ /* 0x000fe60003800200 */
[----:B------:R1:W-:Y:S02]  /*158a0*/  STG.E.128 desc[UR8][R16.64], R28 ;  /* 0x0000001c10007986 */ /* 0x0003e4000c101d08 */
[----:B------:R-:W2:Y:S01]  /*158b0*/  @P0 LDC.64 R14, c[0x0][0x3a0] ;  /* 0x0000e800ff0e0b82 */ /* 0x000ea20000000a00 */
[----:B-1----:R-:W-:Y:S02]  /*158c0*/  VIADD R16, R111, 0xe0 ;  /* 0x000000e06f107836 */ /* 0x002fe40000000000 */
[----:B0-----:R-:W-:-:S04]  /*158d0*/  @P1 IMAD.WIDE.U32 R12, R36, 0x10, R12 ;  /* 0x00000010240c1825 */ /* 0x001fc800078e000c */
[----:B--2---:R-:W-:Y:S01]  /*158e0*/  @P0 IMAD.WIDE.U32 R14, R16, 0x10, R14 ;  /* 0x00000010100e0825 */ /* 0x004fe200078e000e */
[----:B------:R-:W-:Y:S06]  /*158f0*/  @!P1 BRA `(.L_x_48285) ;  /* 0x00000000002c9947 */ /* 0x000fec0003800000 */
        /* <DEDUP_REMOVED lines=11> */
.L_x_48285:
[----:B------:R-:W-:Y:S05]  /*159b0*/  BSYNC.RECONVERGENT B1 ;  /* 0x0000000000017941 */ /* 0x000fea0003800200 */
.L_x_48284:
        /* <DEDUP_REMOVED lines=26> */
.L_x_48292:
        /* <DEDUP_REMOVED lines=13> */
.L_x_48294:
[----:B------:R-:W-:Y:S05]  /*15c30*/  BSYNC.RECONVERGENT B4 ;  /* 0x0000000000047941 */ /* 0x000fea0003800200 */
.L_x_48293:
        /* <DEDUP_REMOVED lines=43> */
.L_x_48291:
[----:B------:R-:W-:Y:S05]  /*15ef0*/  BSYNC.RECONVERGENT B3 ;  /* 0x0000000000037941 */ /* 0x000fea0003800200 */
.L_x_48290:
        /* <DEDUP_REMOVED lines=11> */
.L_x_48289:
[----:B------:R-:W-:Y:S05]  /*15fb0*/  BSYNC.RECONVERGENT B2 ;  /* 0x0000000000027941 */ /* 0x000fea0003800200 */
.L_x_48288:
        /* <DEDUP_REMOVED lines=17> */
.L_x_48299:
        /* <DEDUP_REMOVED lines=13> */
.L_x_48301:
[----:B------:R-:W-:Y:S05]  /*161a0*/  BSYNC.RECONVERGENT B4 ;  /* 0x0000000000047941 */ /* 0x000fea0003800200 */
.L_x_48300:
        /* <DEDUP_REMOVED lines=43> */
.L_x_48298:
[----:B------:R-:W-:Y:S05]  /*16460*/  BSYNC.RECONVERGENT B3 ;  /* 0x0000000000037941 */ /* 0x000fea0003800200 */
.L_x_48297:
        /* <DEDUP_REMOVED lines=11> */
.L_x_48296:
[----:B------:R-:W-:Y:S05]  /*16520*/  BSYNC.RECONVERGENT B2 ;  /* 0x0000000000027941 */ /* 0x000fea0003800200 */
.L_x_48295:
        /* <DEDUP_REMOVED lines=17> */
.L_x_48306:
        /* <DEDUP_REMOVED lines=13> */
.L_x_48308:
[----:B------:R-:W-:Y:S05]  /*16710*/  BSYNC.RECONVERGENT B4 ;  /* 0x0000000000047941 */ /* 0x000fea0003800200 */
.L_x_48307:
        /* <DEDUP_REMOVED lines=43> */
.L_x_48305:
[----:B------:R-:W-:Y:S05]  /*169d0*/  BSYNC.RECONVERGENT B3 ;  /* 0x0000000000037941 */ /* 0x000fea0003800200 */
.L_x_48304:
        /* <DEDUP_REMOVED lines=11> */
.L_x_48303:
[----:B------:R-:W-:Y:S05]  /*16a90*/  BSYNC.RECONVERGENT B2 ;  /* 0x0000000000027941 */ /* 0x000fea0003800200 */
.L_x_48302:
        /* <DEDUP_REMOVED lines=16> */
.L_x_48312:
        /* <DEDUP_REMOVED lines=13> */
.L_x_48314:
[----:B------:R-:W-:Y:S05]  /*16c70*/  BSYNC.RECONVERGENT B3 ;  /* 0x0000000000037941 */ /* 0x000fea0003800200 */
.L_x_48313:
        /* <DEDUP_REMOVED lines=43> */
.L_x_48311:
[----:B------:R-:W-:Y:S05]  /*16f30*/  BSYNC.RECONVERGENT B2 ;  /* 0x0000000000027941 */ /* 0x000fea0003800200 */
.L_x_48310:
        /* <DEDUP_REMOVED lines=12> */
.L_x_48287:
[----:B------:R-:W-:Y:S01]  /*17000*/  BSSY.RECONVERGENT B2, `(.L_x_48315) ;  /* 0x000005a000027945 */ /* 0x000fe20003800200 */
[----:B0-----:R-:W-:Y:S01]  /*17010*/  HFMA2 R32, -RZ, RZ, 0, 0 ;  /* 0x00000000ff207431 */ /* 0x001fe200000001ff */
        /* <DEDUP_REMOVED lines=19> */
.L_x_48319:
        /* <DEDUP_REMOVED lines=13> */
.L_x_48321:
[----:B------:R-:W-:Y:S05]  /*17220*/  BSYNC.RECONVERGENT B4 ;  /* 0x0000000000047941 */ /* 0x000fea0003800200 */
.L_x_48320:
        /* <DEDUP_REMOVED lines=43> */
.L_x_48318:
[----:B------:R-:W-:Y:S05]  /*174e0*/  BSYNC.RECONVERGENT B3 ;  /* 0x0000000000037941 */ /* 0x000fea0003800200 */
.L_x_48317:
        /* <DEDUP_REMOVED lines=11> */
.L_x_48316:
[----:B------:R-:W-:Y:S05]  /*175a0*/  BSYNC.RECONVERGENT B2 ;  /* 0x0000000000027941 */ /* 0x000fea0003800200 */
.L_x_48315:
        /* <DEDUP_REMOVED lines=17> */
.L_x_48326:
        /* <DEDUP_REMOVED lines=13> */
.L_x_48328:
[----:B------:R-:W-:Y:S05]  /*17790*/  BSYNC.RECONVERGENT B4 ;  /* 0x0000000000047941 */ /* 0x000fea0003800200 */
.L_x_48327:
        /* <DEDUP_REMOVED lines=43> */
.L_x_48325:
[----:B------:R-:W-:Y:S05]  /*17a50*/  BSYNC.RECONVERGENT B3 ;  /* 0x0000000000037941 */ /* 0x000fea0003800200 */
.L_x_48324:
        /* <DEDUP_REMOVED lines=11> */
.L_x_48323:
[----:B------:R-:W-:Y:S05]  /*17b10*/  BSYNC.RECONVERGENT B2 ;  /* 0x0000000000027941 */ /* 0x000fea0003800200 */
.L_x_48322:
        /* <DEDUP_REMOVED lines=17> */
.L_x_48333:
        /* <DEDUP_REMOVED lines=13> */
.L_x_48335:
[----:B------:R-:W-:Y:S05]  /*17d00*/  BSYNC.RECONVERGENT B4 ;  /* 0x0000000000047941 */ /* 0x000fea0003800200 */
.L_x_48334:
        /* <DEDUP_REMOVED lines=43> */
.L_x_48332:
[----:B------:R-:W-:Y:S05]  /*17fc0*/  BSYNC.RECONVERGENT B3 ;  /* 0x0000000000037941 */ /* 0x000fea0003800200 */
.L_x_48331:
        /* <DEDUP_REMOVED lines=11> */
.L_x_48330:
[----:B------:R-:W-:Y:S05]  /*18080*/  BSYNC.RECONVERGENT B2 ;  /* 0x0000000000027941 */ /* 0x000fea0003800200 */
.L_x_48329:
        /* <DEDUP_REMOVED lines=16> */
.L_x_48338:
        /* <DEDUP_REMOVED lines=13> */
.L_x_48340:
[----:B------:R-:W-:Y:S05]  /*18260*/  BSYNC.RECONVERGENT B3 ;  /* 0x0000000000037941 */ /* 0x000fea0003800200 */
.L_x_48339:
        /* <DEDUP_REMOVED lines=43> */
.L_x_48337:
[----:B------:R-:W-:Y:S05]  /*18520*/  BSYNC.RECONVERGENT B2 ;  /* 0x0000000000027941 */ /* 0x000fea0003800200 */
.L_x_48336:
        /* <DEDUP_REMOVED lines=11> */
.L_x_48309:
[----:B------:R-:W-:Y:S05]  /*185e0*/  BSYNC.RECONVERGENT B1 ;  /* 0x0000000000017941 */ /* 0x000fea0003800200 */
.L_x_48286:
[----:B------:R-:W0:Y:S01]  /*185f0*/  @P1 LDC.64 R14, c[0x0][0x390] ;  /* 0x0000e400ff0e1b82 */ /* 0x000e220000000a00 */
[----:B------:R-:W-:Y:S01]  /*18600*/  IMAD.WIDE.U32 R16, R16, 0x10, R164 ;  /* 0x0000001010107825 */ /* 0x000fe200078e00a4 */
[----:B------:R-:W-:Y:S04]  /*18610*/  BSSY.RECONVERGENT B1, `(.L_x_48341) ;  /* 0x0000013000017945 */ /* 0x000fe80003800200 */
[----:B------:R1:W-:Y:S02]  /*18620*/  STG.E.128 desc[UR8][R16.64], R32 ;  /* 0x0000002010007986 */ /* 0x0003e4000c101d08 */
[----:B------:R-:W2:Y:S01]  /*18630*/  @P0 LDC.64 R12, c[0x0][0x3a0] ;  /* 0x0000e800ff0c0b82 */ /* 0x000ea20000000a00 */
[----:B-1----:R-:W-:Y:S01]  /*18640*/  @P1 IADD3 R17, PT, PT, R109, 0x100, RZ ;  /* 0x000001006d111810 */ /* 0x002fe20007ffe0ff */
[----:B------:R-:W-:-:S04]  /*18650*/  @P0 VIADD R16, R111, 0x100 ;  /* 0x000001006f100836 */ /* 0x000fc80000000000 */
[----:B0-----:R-:W-:-:S04]  /*18660*/  @P1 IMAD.WIDE.U32 R14, R17, 0x10, R14 ;  /* 0x00000010110e1825 */ /* 0x001fc800078e000e */
[----:B--2---:R-:W-:Y:S01]  /*18670*/  @P0 IMAD.WIDE.U32 R12, R16, 0x10, R12 ;  /* 0x00000010100c0825 */ /* 0x004fe200078e000c */
[----:B------:R-:W-:Y:S06]  /*18680*/  @!P1 BRA `(.L_x_48342) ;  /* 0x00000000002c9947 */ /* 0x000fec0003800000 */
[----:B------:R-:W0:Y:S01]  /*18690*/  LDC.64 R16, c[0x0][0x3b0] ;  /* 0x0000ec00ff107b82 */ /* 0x000e220000000a00 */
[----:B------:R-:W-:Y:S01]  /*186a0*/  LOP3.LUT R38, R96, 0xffff, RZ, 0xc0, !PT ;  /* 0x0000ffff60267812 */ /* 0x000fe200078ec0ff */
[----:B0-----:R-:W-:Y:S01]  /*186b0*/  IMAD.WIDE.U32 R16, R36, 0x4, R16 ;  /* 0x0000000424107825 */ /* 0x001fe200078e0010 */
[----:B------:R-:W-:-:S04]  /*186c0*/  SHF.L.U32 R36, R95, 0x10, RZ ;  /* 0x000000105f247819 */ /* 0x000fc800000006ff */
[----:B------:R-:W-:-:S05]  /*186d0*/  LOP3.LUT R36, R36, 0xff0000, RZ, 0xc0, !PT ;  /* 0x00ff000024247812 */ /* 0x000fca00078ec0ff */
[----:B------:R-:W-:Y:S01]  /*186e0*/  IMAD R36, R38, 0x1000000, R36 ;  /* 0x0100000026247824 */ /* 0x000fe200078e0224 */
[----:B------:R-:W-:-:S04]  /*186f0*/  LOP3.LUT R38, R94, 0xff, RZ, 0xc0, !PT ;  /* 0x000000ff5e267812 */ /* 0x000fc800078ec0ff */
[----:B------:R-:W-:Y:S02]  /*18700*/  LEA R36, R38, R36, 0x8 ;  /* 0x0000002426247211 */ /* 0x000fe400078e40ff */
[----:B------:R-:W-:-:S05]  /*18710*/  LOP3.LUT R38, R93, 0xff, RZ, 0xc0, !PT ;  /* 0x000000ff5d267812 */ /* 0x000fca00078ec0ff */
[----:B------:R-:W-:-:S05]  /*18720*/  IMAD.IADD R36, R36, 0x1, R38 ;  /* 0x0000000124247824 */ /* 0x000fca00078e0226 */
[----:B------:R0:W-:Y:S02]  /*18730*/  STG.E desc[UR8][R16.64], R36 ;  /* 0x0000002410007986 */ /* 0x0001e4000c101908 */
.L_x_48342:
[----:B------:R-:W-:Y:S05]  /*18740*/  BSYNC.RECONVERGENT B1 ;  /* 0x0000000000017941 */ /* 0x000fea0003800200 */
.L_x_48341:
        /* <DEDUP_REMOVED lines=26> */
.L_x_48349:
        /* <DEDUP_REMOVED lines=13> */
.L_x_48351:
[----:B------:R-:W-:Y:S05]  /*189c0*/  BSYNC.RECONVERGENT B4 ;  /* 0x0000000000047941 */ /* 0x000fea0003800200 */
.L_x_48350:
        /* <DEDUP_REMOVED lines=42> */
.L_x_48348:
[----:B------:R-:W-:Y:S05]  /*18c70*/  BSYNC.RECONVERGENT B3 ;  /* 0x0000000000037941 */ /* 0x000fea0003800200 */
.L_x_48347:
        /* <DEDUP_REMOVED lines=11> */
.L_x_48346:
[----:B------:R-:W-:Y:S05]  /*18d30*/  BSYNC.RECONVERGENT B2 ;  /* 0x0000000000027941 */ /* 0x000fea0003800200 */
.L_x_48345:
        /* <DEDUP_REMOVED lines=17> */
.L_x_48356:
        /* <DEDUP_REMOVED lines=13> */
.L_x_48358:
[----:B------:R-:W-:Y:S05]  /*18f20*/  BSYNC.RECONVERGENT B4 ;  /* 0x0000000000047941 */ /* 0x000fea0003800200 */
.L_x_48357:
        /* <DEDUP_REMOVED lines=43> */
.L_x_48355:
[----:B------:R-:W-:Y:S05]  /*191e0*/  BSYNC.RECONVERGENT B3 ;  /* 0x0000000000037941 */ /* 0x000fea0003800200 */
.L_x_48354:
        /* <DEDUP_REMOVED lines=11> */
.L_x_48353:
[----:B------:R-:W-:Y:S05]  /*192a0*/  BSYNC.RECONVERGENT B2 ;  /* 0x0000000000027941 */ /* 0x000fea0003800200 */
.L_x_48352:
        /* <DEDUP_REMOVED lines=17> */
.L_x_48363:
        /* <DEDUP_REMOVED lines=13> */
.L_x_48365:
[----:B------:R-:W-:Y:S05]  /*19490*/  BSYNC.RECONVERGENT B4 ;  /* 0x0000000000047941 */ /* 0x000fea0003800200 */
.L_x_48364:
        /* <DEDUP_REMOVED lines=43> */
.L_x_48362:
[----:B------:R-:W-:Y:S05]  /*19750*/  BSYNC.RECONVERGENT B3 ;  /* 0x0000000000037941 */ /* 0x000fea0003800200 */
.L_x_48361:
[----:B------:R-:W-:Y:S01]  /*19760*/  I2FP.F32.U32 R13, R14 ;  /* 0x0000000e000d7245 */ /* 0x000fe20000201000 */
[----:B------:R-:W-:Y:S02]  /*19770*/  HFMA2 R14, -RZ, RZ, 0.1171875, 0 ;  /* 0x2f800000ff0e7431 */ /* 0x000fe400000001ff */
[----:B------:R-:W-:-:S03]  /*19780*/  HADD2.F32 R38, -RZ, R117.H0_H0 ;  /* 0x20000075ff267230 */ /* 0x000fc60000004100 */
[----:B------:R-:W-:Y:S01]  /*19790*/  FFMA.FTZ R13, R13, R14, 1.1641532182693481445e-10 ;  /* 0x2f0000000d0d7423 */ /* 0x000fe2000001000e */
[----:B------:R-:W-:-:S04]  /*197a0*/  FMUL.FTZ R14, R6, UR13 ;  /* 0x0000000d060e7c20 */ /* 0x000fc80008410000 */
[----:B------:R-:W-:Y:S01]  /*197b0*/  FMUL.FTZ R14, R14, UR12 ;  /* 0x0000000c0e0e7c20 */ /* 0x000fe20008410000 */
[----:B------:R-:W-:-:S04]  /*197c0*/  FSETP.GTU.FTZ.AND P3, PT, R13, UR10, PT ;  /* 0x0000000a0d007c0b */ /* 0x000fc8000bf7c000 */
[----:B------:R-:W-:Y:S02]  /*197d0*/  FSEL R14, R14, RZ, !P3 ;  /* 0x000000ff0e0e7208 */ /* 0x000fe40005800000 */
[----:B------:R-:W-:-:S03]  /*197e0*/  SEL R13, RZ, 0x1, P3 ;  /* 0x00000001ff0d7807 */ /* 0x000fc60001800000 */
[----:B------:R-:W-:Y:S01]  /*197f0*/  FFMA.FTZ R38, R14, R38, R10 ;  /* 0x000000260e267223 */ /* 0x000fe2000001000a */
[----:B------:R-:W-:-:S07]  /*19800*/  PRMT R95, R13, 0x7610, R95 ;  /* 0x000076100d5f7816 */ /* 0x000fce000000005f */
.L_x_48360:
[----:B------:R-:W-:Y:S05]  /*19810*/  BSYNC.RECONVERGENT B2 ;  /* 0x0000000000027941 */ /* 0x000fea0003800200 */
.L_x_48359:
        /* <DEDUP_REMOVED lines=16> */
.L_x_48369:
        /* <DEDUP_REMOVED lines=13> */
.L_x_48371:
[----:B------:R-:W-:Y:S05]  /*199f0*/  BSYNC.RECONVERGENT B3 ;  /* 0x0000000000037941 */ /* 0x000fea0003800200 */
.L_x_48370:
        /* <DEDUP_REMOVED lines=43> */
.L_x_48368:
[----:B------:R-:W-:Y:S05]  /*19cb0*/  BSYNC.RECONVERGENT B2 ;  /* 0x0000000000027941 */ /* 0x000fea0003800200 */
.L_x_48367:
[----:B------:R-:W-:Y:S01]  /*19cc0*/  I2FP.F32.U32 R12, R13 ;  /* 0x0000000d000c7245 */ /* 0x000fe20000201000 */
[----:B------:R-:W-:-:S05]  /*19cd0*/  HFMA2 R13, -RZ, RZ, 0.1171875, 0 ;  /* 0x2f800000ff0d7431 */ /* 0x000fca00000001ff */
[----:B------:R-:W-:Y:S01]  /*19ce0*/  FFMA.FTZ R12, R12, R13, 1.1641532182693481445e-10 ;  /* 0x2f0000000c0c7423 */ /* 0x000fe2000001000d */
[----:B------:R-:W-:-:S04]  /*19cf0*/  FMUL.FTZ R13, R7, UR13 ;  /* 0x0000000d070d7c20 */ /* 0x000fc80008410000 */
[----:B------:R-:W-:Y:S01]  /*19d00*/  FMUL.FTZ R13, R13, UR12 ;  /* 0x0000000c0d0d7c20 */ /* 0x000fe20008410000 */
[----:B------:R-:W-:-:S04]  /*19d10*/  FSETP.GTU.FTZ.AND P2, PT, R12, UR10, PT ;  /* 0x0000000a0c007c0b */ /* 0x000fc8000bf5c000 */
[----:B------:R-:W-:Y:S01]  /*19d20*/  FSEL R39, R13, RZ, !P2 ;  /* 0x000000ff0d277208 */ /* 0x000fe20005000000 */
[----:B------:R-:W-:Y:S01]  /*19d30*/  HADD2.F32 R13, -RZ, R97.H0_H0 ;  /* 0x20000061ff0d7230 */ /* 0x000fe20000004100 */
[----:B------:R-:W-:-:S04]  /*19d40*/  SEL R12, RZ, 0x1, P2 ;  /* 0x00000001ff0c7807 */ /* 0x000fc80001000000 */
[----:B------:R-:W-:Y:S01]  /*19d50*/  FFMA.FTZ R39, R39, R13, R11 ;  /* 0x0000000d27277223 */ /* 0x000fe2000001000b */
[----:B------:R-:W-:Y:S01]  /*19d60*/  PRMT R96, R12, 0x7610, R96 ;  /* 0x000076100c607816 */ /* 0x000fe20000000060 */
[----:B------:R-:W-:Y:S06]  /*19d70*/  BRA `(.L_x_48366) ;  /* 0x0000001400747947 */ /* 0x000fec0003800000 */
.L_x_48344:
[----:B------:R-:W-:Y:S01]  /*19d80*/  BSSY.RECONVERGENT B2, `(.L_x_48372) ;  /* 0x0000059000027945 */ /* 0x000fe20003800200 */
[----:B-1----:R-:W-:Y:S01]  /*19d90*/  IMAD.MOV.U32 R12, RZ, RZ, R37 ;  /* 0x000000ffff0c7224 */ /* 0x002fe200078e0025 */
        /* <DEDUP_REMOVED lines=19> */
.L_x_48376:
        /* <DEDUP_REMOVED lines=13> */
.L_x_48378:
[----:B------:R-:W-:Y:S05]  /*19fa0*/  BSYNC.RECONVERGENT B4 ;  /* 0x0000000000047941 */ /* 0x000fea0003800200 */
.L_x_48377:
        /* <DEDUP_REMOVED lines=42> */
.L_x_48375:
[----:B------:R-:W-:Y:S05]  /*1a250*/  BSYNC.RECONVERGENT B3 ;  /* 0x0000000000037941 */ /* 0x000fea0003800200 */
.L_x_48374:
        /* <DEDUP_REMOVED lines=11> */
.L_x_48373:
[----:B------:R-:W-:Y:S05]  /*1a310*/  BSYNC.RECONVERGENT B2 ;  /* 0x0000000000027941 */ /* 0x000fea0003800200 */
.L_x_48372:
        /* <DEDUP_REMOVED lines=17> */
.L_x_48383:
        /* <DEDUP_REMOVED lines=13> */
.L_x_48385:
[----:B------:R-:W-:Y:S05]  /*1a500*/  BSYNC.RECONVERGENT B4 ;  /* 0x0000000000047941 */ /* 0x000fea0003800200 */
.L_x_48384:
        /* <DEDUP_REMOVED lines=43> */
.L_x_48382:
[----:B------:R-:W-:Y:S05]  /*1a7c0*/  BSYNC.RECONVERGENT B3 ;  /* 0x0000000000037941 */ /* 0x000fea0003800200 */
.L_x_48381:
        /* <DEDUP_REMOVED lines=11> */
.L_x_48380:
[----:B------:R-:W-:Y:S05]  /*1a880*/  BSYNC.RECONVERGENT B2 ;  /* 0x0000000000027941 */ /* 0x000fea0003800200 */
.L_x_48379:
        /* <DEDUP_REMOVED lines=17> */
.L_x_48390:
        /* <DEDUP_REMOVED lines=13> */
.L_x_48392:
[----:B------:R-:W-:Y:S05]  /*1aa70*/  BSYNC.RECONVERGENT B4 ;  /* 0x0000000000047941 */ /* 0x000fea0003800200 */
.L_x_48391:
        /* <DEDUP_REMOVED lines=43> */
.L_x_48389:
[----:B------:R-:W-:Y:S05]  /*1ad30*/  BSYNC.RECONVERGENT B3 ;  /* 0x0000000000037941 */ /* 0x000fea0003800200 */
.L_x_48388:
[----:B------:R-:W-:Y:S01]  /*1ad40*/  I2FP.F32.U32 R13, R14 ;  /* 0x0000000e000d7245 */ /* 0x000fe20000201000 */
[----:B------:R-:W-:Y:S02]  /*1ad50*/  IMAD.MOV.U32 R14, RZ, RZ, 0x2f800000 ;  /* 0x2f800000ff0e7424 */ /* 0x000fe400078e00ff */
[----:B------:R-:W-:Y:S02]  /*1ad60*/  HADD2.F32 R38, -RZ, R117.H0_H0 ;  /* 0x20000075ff267230 */ /* 0x000fe40000004100 */
[----:B------:R-:W-:Y:S01]  /*1ad70*/  FFMA.FTZ R13, R13, R14, 1.1641532182693481445e-10 ;  /* 0x2f0000000d0d7423 */ /* 0x000fe2000001000e */
[----:B-----5:R-:W-:-:S04]  /*1ad80*/  FMUL.FTZ R14, R6, UR13 ;  /* 0x0000000d060e7c20 */ /* 0x020fc80008410000 */
[----:B------:R-:W-:Y:S01]  /*1ad90*/  FMUL.FTZ R14, R14, UR12 ;  /* 0x0000000c0e0e7c20 */ /* 0x000fe20008410000 */
[----:B------:R-:W-:-:S04]  /*1ada0*/  FSETP.GTU.FTZ.AND P2, PT, R13, UR10, PT ;  /* 0x0000000a0d007c0b */ /* 0x000fc8000bf5c000 */
[----:B------:R-:W-:Y:S02]  /*1adb0*/  FSEL R14, R14, RZ, !P2 ;  /* 0x000000ff0e0e7208 */ /* 0x000fe40005000000 */
[----:B------:R-:W-:-:S03]  /*1adc0*/  SEL R13, RZ, 0x1, P2 ;  /* 0x00000001ff0d7807 */ /* 0x000fc60001000000 */
[----:B------:R-:W-:Y:S01]  /*1add0*/  FMUL.FTZ R38, R38, R14 ;  /* 0x0000000e26267220 */ /* 0x000fe20000410000 */
[----:B------:R-:W-:-:S07]  /*1ade0*/  PRMT R95, R13, 0x7610, R95 ;  /* 0x000076100d5f7816 */ /* 0x000fce000000005f */
.L_x_48387:
[----:B------:R-:W-:Y:S05]  /*1adf0*/  BSYNC.RECONVERGENT B2 ;  /* 0x0000000000027941 */ /* 0x000fea0003800200 */
.L_x_48386:
        /* <DEDUP_REMOVED lines=16> */
.L_x_48395:
        /* <DEDUP_REMOVED lines=13> */
.L_x_48397:
[----:B------:R-:W-:Y:S05]  /*1afd0*/  BSYNC.RECONVERGENT B3 ;  /* 0x0000000000037941 */ /* 0x000fea0003800200 */
.L_x_48396:
        /* <DEDUP_REMOVED lines=43> */
.L_x_48394:
[----:B------:R-:W-:Y:S05]  /*1b290*/  BSYNC.RECONVERGENT B2 ;  /* 0x0000000000027941 */ /* 0x000fea0003800200 */
.L_x_48393:
[----:B------:R-:W-:Y:S01]  /*1b2a0*/  I2FP.F32.U32 R12, R13 ;  /* 0x0000000d000c7245 */ /* 0x000fe20000201000 */
[----:B------:R-:W-:-:S04]  /*1b2b0*/  IMAD.MOV.U32 R13, RZ, RZ, 0x2f800000 ;  /* 0x2f800000ff0d7424 */ /* 0x000fc800078e00ff */
[----:B------:R-:W-:Y:S01]  /*1b2c0*/  FFMA.FTZ R12, R12, R13, 1.1641532182693481445e-10 ;  /* 0x2f0000000c0c7423 */ /* 0x000fe2000001000d */
[----:B-----5:R-:W-:-:S04]  /*1b2d0*/  FMUL.FTZ R13, R7, UR13 ;  /* 0x0000000d070d7c20 */ /* 0x020fc80008410000 */
[----:B------:R-:W-:Y:S01]  /*1b2e0*/  FMUL.FTZ R13, R13, UR12 ;  /* 0x0000000c0d0d7c20 */ /* 0x000fe20008410000 */
[----:B------:R-:W-:-:S04]  /*1b2f0*/  FSETP.GTU.FTZ.AND P2, PT, R12, UR10, PT ;  /* 0x0000000a0c007c0b */ /* 0x000fc8000bf5c000 */
[----:B------:R-:W-:Y:S01]  /*1b300*/  FSEL R39, R13, RZ, !P2 ;  /* 0x000000ff0d277208 */ /* 0x000fe20005000000 */
[----:B------:R-:W-:Y:S01]  /*1b310*/  HADD2.F32 R13, -RZ, R97.H0_H0 ;  /* 0x20000061ff0d7230 */ /* 0x000fe20000004100 */
[----:B------:R-:W-:-:S04]  /*1b320*/  SEL R12, RZ, 0x1, P2 ;  /* 0x00000001ff0c7807 */ /* 0x000fc80001000000 */
[----:B------:R-:W-:Y:S01]  /*1b330*/  FMUL.FTZ R39, R13, R39 ;  /* 0x000000270d277220 */ /* 0x000fe20000410000 */
[----:B------:R-:W-:-:S07]  /*1b340*/  PRMT R96, R12, 0x7610, R96 ;  /* 0x000076100c607816 */ /* 0x000fce0000000060 */
.L_x_48366:
[----:B------:R-:W-:Y:S05]  /*1b350*/  BSYNC.RECONVERGENT B1 ;  /* 0x0000000000017941 */ /* 0x000fea0003800200 */
.L_x_48343:
[----:B------:R-:W0:Y:S01]  /*1b360*/  @P1 LDC.64 R14, c[0x0][0x390] ;  /* 0x0000e400ff0e1b82 */ /* 0x000e220000000a00 */
[C---:B------:R-:W-:Y:S01]  /*1b370*/  IADD3 R16, PT, PT, R111.reuse, 0x100, RZ ;  /* 0x000001006f107810 */ /* 0x040fe20007ffe0ff */
[----:B------:R-:W-:Y:S04]  /*1b380*/  BSSY.RECONVERGENT B1, `(.L_x_48398) ;  /* 0x0000015000017945 */ /* 0x000fe80003800200 */
[----:B------:R-:W-:Y:S02]  /*1b390*/  IMAD.WIDE.U32 R16, R16, 0x10, R164 ;  /* 0x0000001010107825 */ /* 0x000fe400078e00a4 */
[----:B------:R-:W1:Y:S03]  /*1b3a0*/  @P0 LDC.64 R12, c[0x0][0x3a0] ;  /* 0x0000e800ff0c0b82 */ /* 0x000e660000000a00 */
[----:B------:R2:W-:Y:S02]  /*1b3b0*/  STG.E.128 desc[UR8][R16.64], R36 ;  /* 0x0000002410007986 */ /* 0x0005e4000c101d08 */
[----:B--2---:R-:W-:Y:S01]  /*1b3c0*/  @P0 IADD3 R16, PT, PT, R111, 0x120, RZ ;  /* 0x000001206f100810 */ /* 0x004fe20007ffe0ff */
[----:B------:R-:W-:-:S04]  /*1b3d0*/  @P1 VIADD R17, R109, 0x120 ;  /* 0x000001206d111836 */ /* 0x000fc80000000000 */
[----:B0-----:R-:W-:-:S04]  /*1b3e0*/  @P1 IMAD.WIDE.U32 R14, R17, 0x10, R14 ;  /* 0x00000010110e1825 */ /* 0x001fc800078e000e */
[----:B-1----:R-:W-:Y:S01]  /*1b3f0*/  @P0 IMAD.WIDE.U32 R12, R16, 0x10, R12 ;  /* 0x00000010100c0825 */ /* 0x002fe200078e000c */
[----:B------:R-:W-:Y:S06]  /*1b400*/  @!P1 BRA `(.L_x_48399) ;  /* 0x0000000000309947 */ /* 0x000fec0003800000 */
[----:B------:R-:W0:Y:S01]  /*1b410*/  LDC.64 R16, c[0x0][0x3b0] ;  /* 0x0000ec00ff107b82 */ /* 0x000e220000000a00 */
[----:B------:R-:W-:Y:S01]  /*1b420*/  VIADD R40, R109, 0x100 ;  /* 0x000001006d287836 */ /* 0x000fe20000000000 */
[----:B------:R-:W-:-:S03]  /*1b430*/  LOP3.LUT R41, R96, 0xffff, RZ, 0xc0, !PT ;  /* 0x0000ffff60297812 */ /* 0x000fc600078ec0ff */
        /* <DEDUP_REMOVED lines=9> */
.L_x_48399:
[----:B------:R-:W-:Y:S05]  /*1b4d0*/  BSYNC.RECONVERGENT B1 ;  /* 0x0000000000017941 */ /* 0x000fea0003800200 */
.L_x_48398:
        /* <DEDUP_REMOVED lines=26> */
.L_x_48406:
        /* <DEDUP_REMOVED lines=13> */
.L_x_48408:
[----:B------:R-:W-:Y:S05]  /*1b750*/  BSYNC.RECONVERGENT B4 ;  /* 0x0000000000047941 */ /* 0x000fea0003800200 */
.L_x_48407:
        /* <DEDUP_REMOVED lines=42> */
.L_x_48405:
[----:B------:R-:W-:Y:S05]  /*1ba00*/  BSYNC.RECONVERGENT B3 ;  /* 0x0000000000037941 */ /* 0x000fea0003800200 */
.L_x_48404:
[----:B------:R-:W-:Y:S01]  /*1ba10*/  I2FP.F32.U32 R13, R13 ;  /* 0x0000000d000d7245 */ /* 0x000fe20000201000 */
[----:B------:R-:W-:-:S05]  /*1ba20*/  HFMA2 R14, -RZ, RZ, 0.1171875, 0 ;  /* 0x2f800000ff0e7431 */ /* 0x000fca00000001ff */
[----:B------:R-:W-:-:S05]  /*1ba30*/  FFMA.FTZ R13, R13, R14, 1.1641532182693481445e-10 ;  /* 0x2f0000000d0d7423 */ /* 0x000fca000001000e */
[----:B------:R-:W-:Y:S01]  /*1ba40*/  FSETP.GTU.FTZ.AND P3, PT, R13, UR10, PT ;  /* 0x0000000a0d007c0b */ /* 0x000fe2000bf7c000 */
[----:B------:R-:W-:-:S04]  /*1ba50*/  FMUL.FTZ R13, R4, UR13 ;  /* 0x0000000d040d7c20 */ /* 0x000fc80008410000 */
[----:B------:R-:W-:-:S05]  /*1ba60*/  FMUL.FTZ R13, R13, UR12 ;  /* 0x0000000c0d0d7c20 */ /* 0x000fca0008410000 */
[----:B------:R-:W-:Y:S01]  /*1ba70*/  FSEL R40, R13, RZ, !P3 ;  /* 0x000000ff0d287208 */ /* 0x000fe20005800000 */
[----:B------:R-:W-:-:S05]  /*1ba80*/  HADD2.F32 R13, -RZ, R116.H1_H1 ;  /* 0x30000074ff0d7230 */ /* 0x000fca0000004100 */
[----:B------:R-:W-:Y:S01]  /*1ba90*/  FFMA.FTZ R40, R40, R13, R8 ;  /* 0x0000000d28287223 */ /* 0x000fe20000010008 */
[----:B------:R-:W-:-:S04]  /*1baa0*/  SEL R13, RZ, 0x1, P3 ;  /* 0x00000001ff0d7807 */ /* 0x000fc80001800000 */
[----:B------:R-:W-:-:S07]  /*1bab0*/  PRMT R93, R13, 0x7610, R93 ;  /* 0x000076100d5d7816 */ /* 0x000fce000000005d */
.L_x_48403:
[----:B------:R-:W-:Y:S05]  /*1bac0*/  BSYNC.RECONVERGENT B2 ;  /* 0x0000000000027941 */ /* 0x000fea0003800200 */
.L_x_48402:
        /* <DEDUP_REMOVED lines=17> */
.L_x_48413:
        /* <DEDUP_REMOVED lines=13> */
.L_x_48415:
[----:B------:R-:W-:Y:S05]  /*1bcb0*/  BSYNC.RECONVERGENT B4 ;  /* 0x0000000000047941 */ /* 0x000fea0003800200 */
.L_x_48414:
        /* <DEDUP_REMOVED lines=36> */
[----:B------:R-:W-:Y:S02]  /*1bf00*/  LOP3.LUT R88, R88, UR31, R13, 0x96, !PT ;  /* 0x0000001f58587c12 */ /* 0x000fe4000f8e960d */
[----:B------:R-:W-:Y:S01]  /*1bf10*/  MOV R92, R12 ;  /* 0x0000000c005c7202 */ /* 0x000fe20000000f00 */
[----:B------:R-:W-:-:S05]  /*1bf20*/  IMAD.WIDE.U32 R12, R15, -0x2daee0ad, RZ ;  /* 0xd2511f530f0c7825 */ /* 0x000fca00078e00ff */
[----:B------:R-:W-:Y:S01]  /*1bf30*/  LOP3.LUT R87, R14, UR32, R13, 0x96, !PT ;  /* 0x000000200e577c12 */ /* 0x000fe2000f8e960d */
[----:B------:R-:W-:Y:S01]  /*1bf40*/  IMAD.MOV.U32 R14, RZ, RZ, R16 ;  /* 0x000000ffff0e7224 */ /* 0x000fe200078e0010 */
[----:B------:R-:W-:Y:S01]  /*1bf50*/  MOV R16, R12 ;  /* 0x0000000c00107202 */ /* 0x000fe20000000f00 */
[----:B------:R-:W-:-:S07]  /*1bf60*/  IMAD.MOV.U32 R13, RZ, RZ, RZ ;  /* 0x000000ffff0d7224 */ /* 0x000fce00078e00ff */
.L_x_48412:
[----:B------:R-:W-:Y:S05]  /*1bf70*/  BSYNC.RECONVERGENT B3 ;  /* 0x0000000000037941 */ /* 0x000fea0003800200 */
.L_x_48411:
        /* <DEDUP_REMOVED lines=11> */
.L_x_48410:
[----:B------:R-:W-:Y:S05]  /*1c030*/  BSYNC.RECONVERGENT B2 ;  /* 0x0000000000027941 */ /* 0x000fea0003800200 */
.L_x_48409:
        /* <DEDUP_REMOVED lines=17> */
.L_x_48420:
        /* <DEDUP_REMOVED lines=13> */
.L_x_48422:
[----:B------:R-:W-:Y:S05]  /*1c220*/  BSYNC.RECONVERGENT B4 ;  /* 0x0000000000047941 */ /* 0x000fea0003800200 */
.L_x_48421:
        /* <DEDUP_REMOVED lines=43> */
.L_x_48419:
[----:B------:R-:W-:Y:S05]  /*1c4e0*/  BSYNC.RECONVERGENT B3 ;  /* 0x0000000000037941 */ /* 0x000fea0003800200 */
.L_x_48418:
[----:B------:R-:W-:Y:S01]  /*1c4f0*/  I2FP.F32.U32 R13, R14 ;  /* 0x0000000e000d7245 */ /* 0x000fe20000201000 */
[----:B------:R-:W-:-:S05]  /*1c500*/  HFMA2 R14, -RZ, RZ, 0.1171875, 0 ;  /* 0x2f800000ff0e7431 */ /* 0x000fca00000001ff */
[----:B------:R-:W-:-:S05]  /*1c510*/  FFMA.FTZ R13, R13, R14, 1.1641532182693481445e-10 ;  /* 0x2f0000000d0d7423 */ /* 0x000fca000001000e */
[----:B------:R-:W-:Y:S01]  /*1c520*/  FSETP.GTU.FTZ.AND P3, PT, R13, UR10, PT ;  /* 0x0000000a0d007c0b */ /* 0x000fe2000bf7c000 */
[----:B------:R-:W-:-:S04]  /*1c530*/  FMUL.FTZ R13, R6, UR13 ;  /* 0x0000000d060d7c20 */ /* 0x000fc80008410000 */
[----:B------:R-:W-:-:S05]  /*1c540*/  FMUL.FTZ R13, R13, UR12 ;  /* 0x0000000c0d0d7c20 */ /* 0x000fca0008410000 */
[----:B------:R-:W-:Y:S01]  /*1c550*/  FSEL R42, R13, RZ, !P3 ;  /* 0x000000ff0d2a7208 */ /* 0x000fe20005800000 */
[----:B------:R-:W-:-:S05]  /*1c560*/  HADD2.F32 R13, -RZ, R116.H0_H0 ;  /* 0x20000074ff0d7230 */ /* 0x000fca0000004100 */
[----:B------:R-:W-:Y:S01]  /*1c570*/  FFMA.FTZ R42, R42, R13, R10 ;  /* 0x0000000d2a2a7223 */ /* 0x000fe2000001000a */
[----:B------:R-:W-:-:S04]  /*1c580*/  SEL R13, RZ, 0x1, P3 ;  /* 0x00000001ff0d7807 */ /* 0x000fc80001800000 */
[----:B------:R-:W-:-:S07]  /*1c590*/  PRMT R95, R13, 0x7610, R95 ;  /* 0x000076100d5f7816 */ /* 0x000fce000000005f */
.L_x_48417:
[----:B------:R-:W-:Y:S05]  /*1c5a0*/  BSYNC.RECONVERGENT B2 ;  /* 0x0000000000027941 */ /* 0x000fea0003800200 */
.L_x_48416:
        /* <DEDUP_REMOVED lines=16> */
.L_x_48426:
        /* <DEDUP_REMOVED lines=13> */
.L_x_48428:
[----:B------:R-:W-:Y:S05]  /*1c780*/  BSYNC.RECONVERGENT B3 ;  /* 0x0000000000037941 */ /* 0x000fea0003800200 */
.L_x_48427:
        /* <DEDUP_REMOVED lines=43> */
.L_x_48425:
[----:B------:R-:W-:Y:S05]  /*1ca40*/  BSYNC.RECONVERGENT B2 ;  /* 0x0000000000027941 */ /* 0x000fea0003800200 */
.L_x_48424:
        /* <DEDUP_REMOVED lines=10> */
[----:B------:R-:W-:Y:S01]  /*1caf0*/  PRMT R96, R12, 0x7610, R96 ;  /* 0x000076100c607816 */ /* 0x000fe20000000060 */
[----:B------:R-:W-:Y:S06]  /*1cb00*/  BRA `(.L_x_48423) ;  /* 0x0000001400747947 */ /* 0x000fec0003800000 */
.L_x_48401:
[----:B------:R-:W-:Y:S01]  /*1cb10*/  BSSY.RECONVERGENT B2, `(.L_x_48429) ;  /* 0x0000059000027945 */ /* 0x000fe20003800200 */
[----:B-1----:R-:W-:Y:S01]  /*1cb20*/  IMAD.MOV.U32 R12, RZ, RZ, R18 ;  /* 0x000000ffff0c7224 */ /* 0x002fe200078e0012 */
        /* <DEDUP_REMOVED lines=19> */
.L_x_48433:
        /* <DEDUP_REMOVED lines=13> */
.L_x_48435:
[----:B------:R-:W-:Y:S05]  /*1cd30*/  BSYNC.RECONVERGENT B4 ;  /* 0x0000000000047941 */ /* 0x000fea0003800200 */
.L_x_48434:
        /* <DEDUP_REMOVED lines=42> */
.L_x_48432:
[----:B------:R-:W-:Y:S05]  /*1cfe0*/  BSYNC.RECONVERGENT B3 ;  /* 0x0000000000037941 */ /* 0x000fea0003800200 */
.L_x_48431:
[----:B------:R-:W-:Y:S01]  /*1cff0*/  I2FP.F32.U32 R13, R13 ;  /* 0x0000000d000d7245 */ /* 0x000fe20000201000 */
[----:B------:R-:W-:-:S04]  /*1d000*/  IMAD.MOV.U32 R14, RZ, RZ, 0x2f800000 ;  /* 0x2f800000ff0e7424 */ /* 0x000fc800078e00ff */
[----:B------:R-:W-:-:S05]  /*1d010*/  FFMA.FTZ R13, R13, R14, 1.1641532182693481445e-10 ;  /* 0x2f0000000d0d7423 */ /* 0x000fca000001000e */
[----:B------:R-:W-:Y:S01]  /*1d020*/  FSETP.GTU.FTZ.AND P2, PT, R13, UR10, PT ;  /* 0x0000000a0d007c0b */ /* 0x000fe2000bf5c000 */
[----:B-----5:R-:W-:-:S04]  /*1d030*/  FMUL.FTZ R13, R4, UR13 ;  /* 0x0000000d040d7c20 */ /* 0x020fc80008410000 */
[----:B------:R-:W-:-:S05]  /*1d040*/  FMUL.FTZ R13, R13, UR12 ;  /* 0x0000000c0d0d7c20 */ /* 0x000fca0008410000 */
[----:B------:R-:W-:Y:S01]  /*1d050*/  FSEL R40, R13, RZ, !P2 ;  /* 0x000000ff0d287208 */ /* 0x000fe20005000000 */
[----:B------:R-:W-:-:S05]  /*1d060*/  HADD2.F32 R13, -RZ, R116.H1_H1 ;  /* 0x30000074ff0d7230 */ /* 0x000fca0000004100 */
[----:B------:R-:W-:Y:S01]  /*1d070*/  FMUL.FTZ R40, R13, R40 ;  /* 0x000000280d287220 */ /* 0x000fe20000410000 */
[----:B------:R-:W-:-:S04]  /*1d080*/  SEL R13, RZ, 0x1, P2 ;  /* 0x00000001ff0d7807 */ /* 0x000fc80001000000 */
[----:B------:R-:W-:-:S07]  /*1d090*/  PRMT R93, R13, 0x7610, R93 ;  /* 0x000076100d5d7816 */ /* 0x000fce000000005d */
.L_x_48430:
[----:B------:R-:W-:Y:S05]  /*1d0a0*/  BSYNC.RECONVERGENT B2 ;  /* 0x0000000000027941 */ /* 0x000fea0003800200 */
.L_x_48429:
        /* <DEDUP_REMOVED lines=17> */
.L_x_48440:
        /* <DEDUP_REMOVED lines=13> */
.L_x_48442:
[----:B------:R-:W-:Y:S05]  /*1d290*/  BSYNC.RECONVERGENT B4 ;  /* 0x0000000000047941 */ /* 0x000fea0003800200 */
.L_x_48441:
        /* <DEDUP_REMOVED lines=43> */
.L_x_48439:
[----:B------:R-:W-:Y:S05]  /*1d550*/  BSYNC.RECONVERGENT B3 ;  /* 0x0000000000037941 */ /* 0x000fea0003800200 */
.L_x_48438:
        /* <DEDUP_REMOVED lines=11> */
.L_x_48437:
[----:B------:R-:W-:Y:S05]  /*1d610*/  BSYNC.RECONVERGENT B2 ;  /* 0x0000000000027941 */ /* 0x000fea0003800200 */
.L_x_48436:
        /* <DEDUP_REMOVED lines=17> */
.L_x_48447:
        /* <DEDUP_REMOVED lines=13> */
.L_x_48449:
[----:B------:R-:W-:Y:S05]  /*1d800*/  BSYNC.RECONVERGENT B4 ;  /* 0x0000000000047941 */ /* 0x000fea0003800200 */
.L_x_48448:
        /* <DEDUP_REMOVED lines=39> */
[----:B------:R-:W-:Y:S02]  /*1da80*/  LOP3.LUT R87, R14, UR32, R13, 0x96, !PT ;  /* 0x000000200e577c12 */ /* 0x000fe4000f8e960d */
[----:B------:R-:W-:Y:S01]  /*1da90*/  MOV R14, R16 ;  /* 0x00000010000e7202 */ /* 0x000fe20000000f00 */
[----:B------:R-:W-:Y:S02]  /*1daa0*/  IMAD.MOV.U32 R16, RZ, RZ, R12 ;  /* 0x000000ffff107224 */ /* 0x000fe400078e000c */
[----:B------:R-:W-:-:S07]  /*1dab0*/  HFMA2 R12, -RZ, RZ, 0, 0 ;  /* 0x00000000ff0c7431 */ /* 0x000fce00000001ff */
.L_x_48446:
[----:B------:R-:W-:Y:S05]  /*1dac0*/  BSYNC.RECONVERGENT B3 ;  /* 0x0000000000037941 */ /* 0x000fea0003800200 */
.L_x_48445:
[----:B------:R-:W-:Y:S01]  /*1dad0*/  I2FP.F32.U32 R13, R14 ;  /* 0x0000000e000d7245 */ /* 0x000fe20000201000 */
[----:B------:R-:W-:-:S04]  /*1dae0*/  IMAD.MOV.U32 R14, RZ, RZ, 0x2f800000 ;  /* 0x2f800000ff0e7424 */ /* 0x000fc800078e00ff */
[----:B------:R-:W-:-:S05]  /*1daf0*/  FFMA.FTZ R13, R13, R14, 1.1641532182693481445e-10 ;  /* 0x2f0000000d0d7423 */ /* 0x000fca000001000e */
[----:B------:R-:W-:Y:S01]  /*1db00*/  FSETP.GTU.FTZ.AND P2, PT, R13, UR10, PT ;  /* 0x0000000a0d007c0b */ /* 0x000fe2000bf5c000 */
[----:B-----5:R-:W-:-:S04]  /*1db10*/  FMUL.FTZ R13, R6, UR13 ;  /* 0x0000000d060d7c20 */ /* 0x020fc80008410000 */
[----:B------:R-:W-:-:S05]  /*1db20*/  FMUL.FTZ R13, R13, UR12 ;  /* 0x0000000c0d0d7c20 */ /* 0x000fca0008410000 */
[----:B------:R-:W-:Y:S01]  /*1db30*/  FSEL R42, R13, RZ, !P2 ;  /* 0x000000ff0d2a7208 */ /* 0x000fe20005000000 */
[----:B------:R-:W-:-:S05]  /*1db40*/  HADD2.F32 R13, -RZ, R116.H0_H0 ;  /* 0x20000074ff0d7230 */ /* 0x000fca0000004100 */
[----:B------:R-:W-:Y:S01]  /*1db50*/  FMUL.FTZ R42, R13, R42 ;  /* 0x0000002a0d2a7220 */ /* 0x000fe20000410000 */
[----:B------:R-:W-:-:S04]  /*1db60*/  SEL R13, RZ, 0x1, P2 ;  /* 0x00000001ff0d7807 */ /* 0x000fc80001000000 */
[----:B------:R-:W-:-:S07]  /*1db70*/  PRMT R95, R13, 0x7610, R95 ;  /* 0x000076100d5f7816 */ /* 0x000fce000000005f */
.L_x_48444:
[----:B------:R-:W-:Y:S05]  /*1db80*/  BSYNC.RECONVERGENT B2 ;  /* 0x0000000000027941 */ /* 0x000fea0003800200 */
.L_x_48443:
        /* <DEDUP_REMOVED lines=16> */
.L_x_48452:
        /* <DEDUP_REMOVED lines=13> */
.L_x_48454:
[----:B------:R-:W-:Y:S05]  /*1dd60*/  BSYNC.RECONVERGENT B3 ;  /* 0x0000000000037941 */ /* 0x000fea0003800200 */
.L_x_48453:
        /* <DEDUP_REMOVED lines=43> */
.L_x_48451:
[----:B------:R-:W-:Y:S05]  /*1e020*/  BSYNC.RECONVERGENT B2 ;  /* 0x0000000000027941 */ /* 0x000fea0003800200 */
.L_x_48450:
        /* <DEDUP_REMOVED lines=11> */
.L_x_48423:
[----:B------:R-:W-:Y:S05]  /*1e0e0*/  BSYNC.RECONVERGENT B1 ;  /* 0x0000000000017941 */ /* 0x000fea0003800200 */
.L_x_48400:
[----:B------:R-:W-:Y:S01]  /*1e0f0*/  IADD3 R12, PT, PT, R111, 0x120, RZ ;  /* 0x000001206f0c7810 */ /* 0x000fe20007ffe0ff */
[----:B------:R-:W-:Y:S04]  /*1e100*/  BSSY.RECONVERGENT B1, `(.L_x_48455) ;  /* 0x0000010000017945 */ /* 0x000fe80003800200 */
[----:B------:R-:W-:-:S05]  /*1e110*/  IMAD.WIDE.U32 R12, R12, 0x10, R164 ;  /* 0x000000100c0c7825 */ /* 0x000fca00078e00a4 */
[----:B------:R0:W-:Y:S01]  /*1e120*/  STG.E.128 desc[UR8][R12.64], R40 ;  /* 0x000000280c007986 */ /* 0x0001e2000c101d08 */
[----:B------:R-:W-:Y:S05]  /*1e130*/  @!P1 BRA `(.L_x_48456) ;  /* 0x0000000000309947 */ /* 0x000fea0003800000 */
[----:B0-----:R-:W0:Y:S01]  /*1e140*/  LDC.64 R12, c[0x0][0x3b0] ;  /* 0x0000ec00ff0c7b82 */ /* 0x001e220000000a00 */
        /* <DEDUP_REMOVED lines=11> */
.L_x_48456:
[----:B------:R-:W-:Y:S05]  /*1e200*/  BSYNC.RECONVERGENT B1 ;  /* 0x0000000000017941 */ /* 0x000fea0003800200 */
.L_x_48455:
[----:B-1----:R-:W1:Y:S01]  /*1e210*/  @P1 LDC.64 R14, c[0x0][0x390] ;  /* 0x0000e400ff0e1b82 */ /* 0x002e620000000a00 */
[----:B------:R-:W-:Y:S01]  /*1e220*/  @P1 IADD3 R82, PT, PT, R109, 0x140, RZ ;  /* 0x000001406d521810 */ /* 0x000fe20007ffe0ff */
[----:B------:R-:W-:-:S06]  /*1e230*/  @P0 VIADD R18, R111, 0x140 ;  /* 0x000001406f120836 */ /* 0x000fcc0000000000 */
[----:B0-----:R-:W0:Y:S01]  /*1e240*/  @P0 LDC.64 R12, c[0x0][0x3a0] ;  /* 0x0000e800ff0c0b82 */ /* 0x001e220000000a00 */
[----:B-1----:R-:W-:-:S05]  /*1e250*/  @P1 IMAD.WIDE.U32 R14, R82, 0x10, R14 ;  /* 0x00000010520e1825 */ /* 0x002fca00078e000e */
[----:B-----5:R1:W5:Y:S01]  /*1e260*/  @P1 LDG.E.128 R4, desc[UR8][R14.64] ;  /* 0x000000080e041981 */ /* 0x020362000c1e1d00 */
[----:B0-----:R-:W-:-:S05]  /*1e270*/  @P0 IMAD.WIDE.U32 R12, R18, 0x10, R12 ;  /* 0x00000010120c0825 */ /* 0x001fca00078e000c */
        /* <DEDUP_REMOVED lines=25> */
.L_x_48463:
        /* <DEDUP_REMOVED lines=13> */
.L_x_48465:
[----:B------:R-:W-:Y:S05]  /*1e4e0*/  BSYNC.RECONVERGENT B4 ;  /* 0x0000000000047941 */ /* 0x000fea0003800200 */
.L_x_48464:
        /* <DEDUP_REMOVED lines=43> */
.L_x_48462:
[----:B------:R-:W-:Y:S05]  /*1e7a0*/  BSYNC.RECONVERGENT B3 ;  /* 0x0000000000037941 */ /* 0x000fea0003800200 */
.L_x_48461:
[----:B------:R-:W-:Y:S01]  /*1e7b0*/  I2FP.F32.U32 R12, R12 ;  /* 0x0000000c000c7245 */ /* 0x000fe20000201000 */
[----:B------:R-:W-:-:S04]  /*1e7c0*/  IMAD.MOV.U32 R13, RZ, RZ, 0x2f800000 ;  /* 0x2f800000ff0d7424 */ /* 0x000fc800078e00ff */
[----:B------:R-:W-:Y:S01]  /*1e7d0*/  FFMA.FTZ R12, R12, R13, 1.1641532182693481445e-10 ;  /* 0x2f0000000c0c7423 */ /* 0x000fe2000001000d */
[----:B------:R-:W-:-:S04]  /*1e7e0*/  HADD2.F32 R13, -RZ, R94.H1_H1 ;  /* 0x3000005eff0d7230 */ /* 0x000fc80000004100 */
[----:B------:R-:W-:Y:S01]  /*1e7f0*/  FSETP.GTU.FTZ.AND P3, PT, R12, UR10, PT ;  /* 0x0000000a0c007c0b */ /* 0x000fe2000bf7c000 */
[----:B------:R-:W-:-:S04]  /*1e800*/  FMUL.FTZ R12, R4, UR13 ;  /* 0x0000000d040c7c20 */ /* 0x000fc80008410000 */
[----:B------:R-:W-:-:S05]  /*1e810*/  FMUL.FTZ R12, R12, UR12 ;  /* 0x0000000c0c0c7c20 */ /* 0x000fca0008410000 */
[----:B------:R-:W-:-:S05]  /*1e820*/  FSEL R12, R12, RZ, !P3 ;  /* 0x000000ff0c0c7208 */ /* 0x000fca0005800000 */
[----:B------:R-:W-:Y:S01]  /*1e830*/  FFMA.FTZ R12, R12, R13, R8 ;  /* 0x0000000d0c0c7223 */ /* 0x000fe20000010008 */
[----:B------:R-:W-:-:S04]  /*1e840*/  SEL R13, RZ, 0x1, P3 ;  /* 0x00000001ff0d7807 */ /* 0x000fc80001800000 */
[----:B------:R-:W-:-:S07]  /*1e850*/  PRMT R93, R13, 0x7610, R93 ;  /* 0x000076100d5d7816 */ /* 0x000fce000000005d */
.L_x_48460:
[----:B------:R-:W-:Y:S05]  /*1e860*/  BSYNC.RECONVERGENT B2 ;  /* 0x0000000000027941 */ /* 0x000fea0003800200 */
.L_x_48459:
        /* <DEDUP_REMOVED lines=17> */
.L_x_48470:
        /* <DEDUP_REMOVED lines=13> */
.L_x_48472:
[----:B------:R-:W-:Y:S05]  /*1ea50*/  BSYNC.RECONVERGENT B4 ;  /* 0x0000000000047941 */ /* 0x000fea0003800200 */
.L_x_48471:
        /* <DEDUP_REMOVED lines=38> */
[----:B------:R-:W-:Y:S01]  /*1ecc0*/  IMAD.WIDE.U32 R14, R13, -0x2daee0ad, RZ ;  /* 0xd2511f530d0e7825 */ /* 0x000fe200078e00ff */
[----:B------:R-:W-:-:S03]  /*1ecd0*/  MOV R13, R18 ;  /* 0x00000012000d7202 */ /* 0x000fc60000000f00 */
[----:B------:R-:W-:Y:S01]  /*1ece0*/  IMAD.MOV.U32 R18, RZ, RZ, R14 ;  /* 0x000000ffff127224 */ /* 0x000fe200078e000e */
[----:B------:R-:W-:Y:S01]  /*1ecf0*/  LOP3.LUT R87, R16, UR32, R15, 0x96, !PT ;  /* 0x0000002010577c12 */ /* 0x000fe2000f8e960f */
[----:B------:R-:W-:-:S07]  /*1ed00*/  HFMA2 R15, -RZ, RZ, 0, 0 ;  /* 0x00000000ff0f7431 */ /* 0x000fce00000001ff */
.L_x_48469:
[----:B------:R-:W-:Y:S05]  /*1ed10*/  BSYNC.RECONVERGENT B3 ;  /* 0x0000000000037941 */ /* 0x000fea0003800200 */
.L_x_48468:
[----:B------:R-:W-:Y:S01]  /*1ed20*/  I2FP.F32.U32 R13, R13 ;  /* 0x0000000d000d7245 */ /* 0x000fe20000201000 */
[----:B------:R-:W-:-:S04]  /*1ed30*/  IMAD.MOV.U32 R14, RZ, RZ, 0x2f800000 ;  /* 0x2f800000ff0e7424 */ /* 0x000fc800078e00ff */
[----:B------:R-:W-:Y:S01]  /*1ed40*/  FFMA.FTZ R13, R13, R14, 1.1641532182693481445e-10 ;  /* 0x2f0000000d0d7423 */ /* 0x000fe2000001000e */
[----:B------:R-:W-:-:S04]  /*1ed50*/  HADD2.F32 R14, -RZ, R106.H0_H0 ;  /* 0x2000006aff0e7230 */ /* 0x000fc80000004100 */
[----:B------:R-:W-:Y:S01]  /*1ed60*/  FSETP.GTU.FTZ.AND P3, PT, R13, UR10, PT ;  /* 0x0000000a0d007c0b */ /* 0x000fe2000bf7c000 */
[----:B------:R-:W-:-:S04]  /*1ed70*/  FMUL.FTZ R13, R5, UR13 ;  /* 0x0000000d050d7c20 */ /* 0x000fc80008410000 */
[----:B------:R-:W-:-:S05]  /*1ed80*/  FMUL.FTZ R13, R13, UR12 ;  /* 0x0000000c0d0d7c20 */ /* 0x000fca0008410000 */
[----:B------:R-:W-:-:S05]  /*1ed90*/  FSEL R13, R13, RZ, !P3 ;  /* 0x000000ff0d0d7208 */ /* 0x000fca0005800000 */
[----:B------:R-:W-:Y:S01]  /*1eda0*/  FFMA.FTZ R13, R13, R14, R9 ;  /* 0x0000000e0d0d7223 */ /* 0x000fe20000010009 */
[----:B------:R-:W-:-:S04]  /*1edb0*/  SEL R14, RZ, 0x1, P3 ;  /* 0x00000001ff0e7807 */ /* 0x000fc80001800000 */
[----:B------:R-:W-:-:S07]  /*1edc0*/  PRMT R94, R14, 0x7610, R94 ;  /* 0x000076100e5e7816 */ /* 0x000fce000000005e */
.L_x_48467:
[----:B------:R-:W-:Y:S05]  /*1edd0*/  BSYNC.RECONVERGENT B2 ;  /* 0x0000000000027941 */ /* 0x000fea0003800200 */
.L_x_48466:
        /* <DEDUP_REMOVED lines=17> */
.L_x_48477:
        /* <DEDUP_REMOVED lines=13> */
.L_x_48479:
[----:B------:R-:W-:Y:S05]  /*1efc0*/  BSYNC.RECONVERGENT B4 ;  /* 0x0000000000047941 */ /* 0x000fea0003800200 */
.L_x_48478:
        /* <DEDUP_REMOVED lines=43> */
.L_x_48476:
[----:B------:R-:W-:Y:S05]  /*1f280*/  BSYNC.RECONVERGENT B3 ;  /* 0x0000000000037941 */ /* 0x000fea0003800200 */
.L_x_48475:
        /* <DEDUP_REMOVED lines=11> */
.L_x_48474:
[----:B------:R-:W-:Y:S05]  /*1f340*/  BSYNC.RECONVERGENT B2 ;  /* 0x0000000000027941 */ /* 0x000fea0003800200 */
.L_x_48473:
        /* <DEDUP_REMOVED lines=16> */
.L_x_48483:
        /* <DEDUP_REMOVED lines=13> */
.L_x_48485:
[----:B------:R-:W-:Y:S05]  /*1f520*/  BSYNC.RECONVERGENT B3 ;  /* 0x0000000000037941 */ /* 0x000fea0003800200 */
.L_x_48484:
        /* <DEDUP_REMOVED lines=43> */
.L_x_48482:
[----:B------:R-:W-:Y:S05]  /*1f7e0*/  BSYNC.RECONVERGENT B2 ;  /* 0x0000000000027941 */ /* 0x000fea0003800200 */
.L_x_48481:
        /* <DEDUP_REMOVED lines=10> */
[----:B------:R-:W-:Y:S01]  /*1f890*/  PRMT R96, R16, 0x7610, R96 ;  /* 0x0000761010607816 */ /* 0x000fe20000000060 */
[----:B------:R-:W-:Y:S06]  /*1f8a0*/  BRA `(.L_x_48480) ;  /* 0x0000001400787947 */ /* 0x000fec0003800000 */
.L_x_48458:
        /* <DEDUP_REMOVED lines=21> */
.L_x_48490:
        /* <DEDUP_REMOVED lines=13> */
.L_x_48492:
[----:B------:R-:W-:Y:S05]  /*1fad0*/  BSYNC.RECONVERGENT B4 ;  /* 0x0000000000047941 */ /* 0x000fea0003800200 */
.L_x_48491:
        /* <DEDUP_REMOVED lines=43> */
.L_x_48489:
[----:B------:R-:W-:Y:S05]  /*1fd90*/  BSYNC.RECONVERGENT B3 ;  /* 0x0000000000037941 */ /* 0x000fea0003800200 */
.L_x_48488:
[----:B------:R-:W-:Y:S01]  /*1fda0*/  I2FP.F32.U32 R12, R12 ;  /* 0x0000000c000c7245 */ /* 0x000fe20000201000 */
[----:B------:R-:W-:-:S04]  /*1fdb0*/  IMAD.MOV.U32 R13, RZ, RZ, 0x2f800000 ;  /* 0x2f800000ff0d7424 */ /* 0x000fc800078e00ff */
[----:B------:R-:W-:Y:S01]  /*1fdc0*/  FFMA.FTZ R12, R12, R13, 1.1641532182693481445e-10 ;  /* 0x2f0000000c0c7423 */ /* 0x000fe2000001000d */
[----:B------:R-:W-:-:S04]  /*1fdd0*/  HADD2.F32 R13, -RZ, R94.H1_H1 ;  /* 0x3000005eff0d7230 */ /* 0x000fc80000004100 */
[----:B------:R-:W-:Y:S01]  /*1fde0*/  FSETP.GTU.FTZ.AND P2, PT, R12, UR10, PT ;  /* 0x0000000a0c007c0b */ /* 0x000fe2000bf5c000 */
[----:B-----5:R-:W-:-:S04]  /*1fdf0*/  FMUL.FTZ R12, R4, UR13 ;  /* 0x0000000d040c7c20 */ /* 0x020fc80008410000 */
[----:B------:R-:W-:-:S05]  /*1fe00*/  FMUL.FTZ R12, R12, UR12 ;  /* 0x0000000c0c0c7c20 */ /* 0x000fca0008410000 */
[----:B------:R-:W-:-:S05]  /*1fe10*/  FSEL R12, R12, RZ, !P2 ;  /* 0x000000ff0c0c7208 */ /* 0x000fca0005000000 */
[----:B------:R-:W-:Y:S01]  /*1fe20*/  FMUL.FTZ R12, R13, R12 ;  /* 0x0000000c0d0c7220 */ /* 0x000fe20000410000 */
[----:B------:R-:W-:-:S04]  /*1fe30*/  SEL R13, RZ, 0x1, P2 ;  /* 0x00000001ff0d7807 */ /* 0x000fc80001000000 */
[----:B------:R-:W-:-:S07]  /*1fe40*/  PRMT R93, R13, 0x7610, R93 ;  /* 0x000076100d5d7816 */ /* 0x000fce000000005d */
.L_x_48487:
[----:B------:R-:W-:Y:S05]  /*1fe50*/  BSYNC.RECONVERGENT B2 ;  /* 0x0000000000027941 */ /* 0x000fea0003800200 */
.L_x_48486:
        /* <DEDUP_REMOVED lines=17> */
.L_x_48497:
        /* <DEDUP_REMOVED lines=13> */
.L_x_48499:
[----:B------:R-:W-:Y:S05]  /*20040*/  BSYNC.RECONVERGENT B4 ;  /* 0x0000000000047941 */ /* 0x000fea0003800200 */
.L_x_48498:
        /* <DEDUP_REMOVED lines=43> */
.L_x_48496:
[----:B------:R-:W-:Y:S05]  /*20300*/  BSYNC.RECONVERGENT B3 ;  /* 0x0000000000037941 */ /* 0x000fea0003800200 */
.L_x_48495:
[----:B------:R-:W-:Y:S01]  /*20310*/  I2FP.F32.U32 R13, R13 ;  /* 0x0000000d000d7245 */ /* 0x000fe20000201000 */
[----:B------:R-:W-:-:S04]  /*20320*/  IMAD.MOV.U32 R14, RZ, RZ, 0x2f800000 ;  /* 0x2f800000ff0e7424 */ /* 0x000fc800078e00ff */
[----:B------:R-:W-:Y:S01]  /*20330*/  FFMA.FTZ R13, R13, R14, 1.1641532182693481445e-10 ;  /* 0x2f0000000d0d7423 */ /* 0x000fe2000001000e */
[----:B------:R-:W-:-:S04]  /*20340*/  HADD2.F32 R14, -RZ, R106.H0_H0 ;  /* 0x2000006aff0e7230 */ /* 0x000fc80000004100 */
[----:B------:R-:W-:Y:S01]  /*20350*/  FSETP.GTU.FTZ.AND P2, PT, R13, UR10, PT ;  /* 0x0000000a0d007c0b */ /* 0x000fe2000bf5c000 */
[----:B-----5:R-:W-:-:S04]  /*20360*/  FMUL.FTZ R13, R5, UR13 ;  /* 0x0000000d050d7c20 */ /* 0x020fc80008410000 */
[----:B------:R-:W-:-:S05]  /*20370*/  FMUL.FTZ R13, R13, UR12 ;  /* 0x0000000c0d0d7c20 */ /* 0x000fca0008410000 */
[----:B------:R-:W-:-:S05]  /*20380*/  FSEL R13, R13, RZ, !P2 ;  /* 0x000000ff0d0d7208 */ /* 0x000fca0005000000 */
[----:B------:R-:W-:Y:S01]  /*20390*/  FMUL.FTZ R13, R14, R13 ;  /* 0x0000000d0e0d7220 */ /* 0x000fe20000410000 */
[----:B------:R-:W-:-:S04]  /*203a0*/  SEL R14, RZ, 0x1, P2 ;  /* 0x00000001ff0e7807 */ /* 0x000fc80001000000 */
[----:B------:R-:W-:-:S07]  /*203b0*/  PRMT R94, R14, 0x7610, R94 ;  /* 0x000076100e5e7816 */ /* 0x000fce000000005e */
.L_x_48494:
[----:B------:R-:W-:Y:S05]  /*203c0*/  BSYNC.RECONVERGENT B2 ;  /* 0x0000000000027941 */ /* 0x000fea0003800200 */
.L_x_48493:
        /* <DEDUP_REMOVED lines=17> */
.L_x_48504:
        /* <DEDUP_REMOVED lines=13> */
.L_x_48506:
[----:B------:R-:W-:Y:S05]  /*205b0*/  BSYNC.RECONVERGENT B4 ;  /* 0x0000000000047941 */ /* 0x000fea0003800200 */
.L_x_48505:
        /* <DEDUP_REMOVED lines=43> */
.L_x_48503:
[----:B------:R-:W-:Y:S05]  /*20870*/  BSYNC.RECONVERGENT B3 ;  /* 0x0000000000037941 */ /* 0x000fea0003800200 */
.L_x_48502:
        /* <DEDUP_REMOVED lines=11> */
.L_x_48501:
[----:B------:R-:W-:Y:S05]  /*20930*/  BSYNC.RECONVERGENT B2 ;  /* 0x0000000000027941 */ /* 0x000fea0003800200 */
.L_x_48500:
        /* <DEDUP_REMOVED lines=16> */
.L_x_48509:
        /* <DEDUP_REMOVED lines=13> */
.L_x_48511:
[----:B------:R-:W-:Y:S05]  /*20b10*/  BSYNC.RECONVERGENT B3 ;  /* 0x0000000000037941 */ /* 0x000fea0003800200 */
.L_x_48510:
        /* <DEDUP_REMOVED lines=43> */
.L_x_48508:
[----:B------:R-:W-:Y:S05]  /*20dd0*/  BSYNC.RECONVERGENT B2 ;  /* 0x0000000000027941 */ /* 0x000fea0003800200 */
.L_x_48507:
        /* <DEDUP_REMOVED lines=11> */
.L_x_48480:
[----:B------:R-:W-:Y:S05]  /*20e90*/  BSYNC.RECONVERGENT B1 ;  /* 0x0000000000017941 */ /* 0x000fea0003800200 */
.L_x_48457:
[----:B------:R-:W-:Y:S01]  /*20ea0*/  IADD3 R16, PT, PT, R111, 0x140, RZ ;  /* 0x000001406f107810 */ /* 0x000fe20007ffe0ff */
[----:B------:R-:W-:Y:S04]  /*20eb0*/  BSSY.RECONVERGENT B1, `(.L_x_48512) ;  /* 0x0000010000017945 */ /* 0x000fe80003800200 */
[----:B------:R-:W-:-:S05]  /*20ec0*/  IMAD.WIDE.U32 R16, R16, 0x10, R164 ;  /* 0x0000001010107825 */ /* 0x000fca00078e00a4 */
[----:B------:R0:W-:Y:S01]  /*20ed0*/  STG.E.128 desc[UR8][R16.64], R12 ;  /* 0x0000000c10007986 */ /* 0x0001e2000c101d08 */
[----:B------:R-:W-:Y:S05]  /*20ee0*/  @!P1 BRA `(.L_x_48513) ;  /* 0x0000000000309947 */ /* 0x000fea0003800000 */
[----:B0-----:R-:W-:Y:S01]  /*20ef0*/  IMAD.U32 R16, R95, 0x10000, RZ ;  /* 0x000100005f107824 */ /* 0x001fe200078e00ff */
[----:B------:R-:W-:Y:S01]  /*20f00*/  LOP3.LUT R17, R96, 0xffff, RZ, 0xc0, !PT ;  /* 0x0000ffff60117812 */ /* 0x000fe200078ec0ff */
[----:B------:R-:W-:Y:S01]  /*20f10*/  VIADD R89, R109, 0x140 ;  /* 0x000001406d597836 */ /* 0x000fe20000000000 */
[----:B------:R-:W-:Y:S02]  /*20f20*/  LOP3.LUT R83, R93, 0xff, RZ, 0xc0, !PT ;  /* 0x000000ff5d537812 */ /* 0x000fe400078ec0ff */
[----:B------:R-:W-:-:S04]  /*20f30*/  LOP3.LUT R16, R16, 0xff0000, RZ, 0xc0, !PT ;  /* 0x00ff000010107812 */ /* 0x000fc800078ec0ff */
[----:B------:R-:W-:Y:S02]  /*20f40*/  LEA R16, R17, R16, 0x18 ;  /* 0x0000001011107211 */ /* 0x000fe400078ec0ff */
[----:B------:R-:W-:-:S05]  /*20f50*/  LOP3.LUT R17, R94, 0xff, RZ, 0xc0, !PT ;  /* 0x000000ff5e117812 */ /* 0x000fca00078ec0ff */
[----:B------:R-:W-:-:S05]  /*20f60*/  IMAD R16, R17, 0x100, R16 ;  /* 0x0000010011107824 */ /* 0x000fca00078e0210 */
[----:B------:R-:W-:Y:S02]  /*20f70*/  IADD3 R83, PT, PT, R16, R83, RZ ;  /* 0x0000005310537210 */ /* 0x000fe40007ffe0ff */
[----:B------:R-:W0:Y:S02]  /*20f80*/  LDC.64 R16, c[0x0][0x3b0] ;  /* 0x0000ec00ff107b82 */ /* 0x000e240000000a00 */
[----:B0-----:R-:W-:-:S05]  /*20f90*/  IMAD.WIDE.U32 R16, R89, 0x4, R16 ;  /* 0x0000000459107825 */ /* 0x001fca00078e0010 */
[----:B------:R1:W-:Y:S02]  /*20fa0*/  STG.E desc[UR8][R16.64], R83 ;  /* 0x0000005310007986 */ /* 0x0003e4000c101908 */
.L_x_48513:
[----:B------:R-:W-:Y:S05]  /*20fb0*/  BSYNC.RECONVERGENT B1 ;  /* 0x0000000000017941 */ /* 0x000fea0003800200 */
.L_x_48512:
[----:B01----:R-:W0:Y:S01]  /*20fc0*/  @P1 LDC.64 R16, c[0x0][0x390] ;  /* 0x0000e400ff101b82 */ /* 0x003e220000000a00 */
[----:B------:R-:W-:-:S05]  /*20fd0*/  IADD3 R109, PT, PT, R109, 0x160, RZ ;  /* 0x000001606d6d7810 */ /* 0x000fca0007ffe0ff */
[----:B0-----:R-:W-:-:S05]  /*20fe0*/  @P1 IMAD.WIDE.U32 R16, R109, 0x10, R16 ;  /* 0x000000106d101825 */ /* 0x001fca00078e0010 */
[----:B-----5:R0:W5:Y:S01]  /*20ff0*/  @P1 LDG.E.128 R4, desc[UR8][R16.64] ;  /* 0x0000000810041981 */ /* 0x020162000c1e1d00 */
[----:B------:R-:W-:Y:S01]  /*21000*/  VIADD R111, R111, 0x160 ;  /* 0x000001606f6f7836 */ /* 0x000fe20000000000 */
[----:B0-----:R-:W0:Y:S03]  /*21010*/  @P0 LDC.64 R16, c[0x0][0x3a0] ;  /* 0x0000e800ff100b82 */ /* 0x001e260000000a00 */
[----:B0-----:R-:W-:-:S05]  /*21020*/  @P0 IMAD.WIDE.U32 R16, R111, 0x10, R16 ;  /* 0x000000106f100825 */ /* 0x001fca00078e0010 */
        /* <DEDUP_REMOVED lines=25> */
.L_x_48520:
        /* <DEDUP_REMOVED lines=13> */
.L_x_48522:
[----:B------:R-:W-:Y:S05]  /*21290*/  BSYNC.RECONVERGENT B4 ;  /* 0x0000000000047941 */ /* 0x000fea0003800200 */
.L_x_48521:
        /* <DEDUP_REMOVED lines=39> */
[----:B------:R-:W-:-:S03]  /*21510*/  IMAD.WIDE.U32 R16, R19, -0x2daee0ad, RZ ;  /* 0xd2511f5313107825 */ /* 0x000fc600078e00ff */
[----:B------:R-:W-:Y:S01]  /*21520*/  MOV R91, R16 ;  /* 0x00000010005b7202 */ /* 0x000fe20000000f00 */
[----:B------:R-:W-:Y:S01]  /*21530*/  IMAD.MOV.U32 R16, RZ, RZ, R18 ;  /* 0x000000ffff107224 */ /* 0x000fe200078e0012 */
[----:B------:R-:W-:-:S07]  /*21540*/  LOP3.LUT R87, R82, UR32, R17, 0x96, !PT ;  /* 0x0000002052577c12 */ /* 0x000fce000f8e9611 */
.L_x_48519:
[----:B------:R-:W-:Y:S05]  /*21550*/  BSYNC.RECONVERGENT B3 ;  /* 0x0000000000037941 */ /* 0x000fea0003800200 */
.L_x_48518:
        /* <DEDUP_REMOVED lines=11> */
.L_x_48517:
[----:B------:R-:W-:Y:S05]  /*21610*/  BSYNC.RECONVERGENT B2 ;  /* 0x0000000000027941 */ /* 0x000fea0003800200 */
.L_x_48516:
        /* <DEDUP_REMOVED lines=17> */
.L_x_48527:
        /* <DEDUP_REMOVED lines=13> */
.L_x_48529:
[----:B------:R-:W-:Y:S05]  /*21800*/  BSYNC.RECONVERGENT B4 ;  /* 0x0000000000047941 */ /* 0x000fea0003800200 */
.L_x_48528:
        /* <DEDUP_REMOVED lines=36> */
[----:B------:R-:W-:-:S04]  /*21a50*/  IMAD.WIDE.U32 R18, R18, -0x2daee0ad, RZ ;  /* 0xd2511f5312127825 */ /* 0x000fc800078e00ff */
[----:B------:R-:W-:Y:S01]  /*21a60*/  IMAD.MOV.U32 R91, RZ, RZ, R18 ;  /* 0x000000ffff5b7224 */ /* 0x000fe200078e0012 */
[----:B------:R-:W-:Y:S01]  /*21a70*/  LOP3.LUT R87, R82, UR32, R19, 0x96, !PT ;  /* 0x0000002052577c12 */ /* 0x000fe2000f8e9613 */
[----:B------:R-:W-:-:S04]  /*21a80*/  IMAD.WIDE.U32 R82, R83, -0x326172a9, RZ ;  /* 0xcd9e8d5753527825 */ /* 0x000fc800078e00ff */
[----:B------:R-:W-:Y:S02]  /*21a90*/  HFMA2 R19, -RZ, RZ, 0, 0 ;  /* 0x00000000ff137431 */ /* 0x000fe400000001ff */
[----:B------:R-:W-:Y:S01]  /*21aa0*/  IMAD.MOV.U32 R92, RZ, RZ, R82 ;  /* 0x000000ffff5c7224 */ /* 0x000fe200078e0052 */
[----:B------:R-:W-:-:S07]  /*21ab0*/  LOP3.LUT R88, R88, UR31, R83, 0x96, !PT ;  /* 0x0000001f58587c12 */ /* 0x000fce000f8e9653 */
.L_x_48526:
[----:B------:R-:W-:Y:S05]  /*21ac0*/  BSYNC.RECONVERGENT B3 ;  /* 0x0000000000037941 */ /* 0x000fea0003800200 */
.L_x_48525:
        /* <DEDUP_REMOVED lines=11> */
.L_x_48524:
[----:B------:R-:W-:Y:S05]  /*21b80*/  BSYNC.RECONVERGENT B2 ;  /* 0x0000000000027941 */ /* 0x000fea0003800200 */
.L_x_48523:
        /* <DEDUP_REMOVED lines=17> */
.L_x_48534:
        /* <DEDUP_REMOVED lines=13> */
.L_x_48536:
[----:B------:R-:W-:Y:S05]  /*21d70*/  BSYNC.RECONVERGENT B4 ;  /* 0x0000000000047941 */ /* 0x000fea0003800200 */
.L_x_48535:
        /* <DEDUP_REMOVED lines=40> */
[----:B------:R-:W-:Y:S02]  /*22000*/  HFMA2 R83, -RZ, RZ, 0, 0 ;  /* 0x00000000ff537431 */ /* 0x000fe400000001ff */
[----:B------:R-:W-:Y:S01]  /*22010*/  IMAD.MOV.U32 R92, RZ, RZ, R18 ;  /* 0x000000ffff5c7224 */ /* 0x000fe200078e0012 */
[----:B------:R-:W-:-:S07]  /*22020*/  LOP3.LUT R88, R88, UR31, R19, 0x96, !PT ;  /* 0x0000001f58587c12 */ /* 0x000fce000f8e9613 */
.L_x_48533:
[----:B------:R-:W-:Y:S05]  /*22030*/  BSYNC.RECONVERGENT B3 ;  /* 0x0000000000037941 */ /* 0x000fea0003800200 */
.L_x_48532:
        /* <DEDUP_REMOVED lines=11> */
.L_x_48531:
[----:B------:R-:W-:Y:S05]  /*220f0*/  BSYNC.RECONVERGENT B2 ;  /* 0x0000000000027941 */ /* 0x000fea0003800200 */
.L_x_48530:
        /* <DEDUP_REMOVED lines=16> */
.L_x_48540:
        /* <DEDUP_REMOVED lines=13> */
.L_x_48542:
[----:B------:R-:W-:Y:S05]  /*222d0*/  BSYNC.RECONVERGENT B3 ;  /* 0x0000000000037941 */ /* 0x000fea0003800200 */
.L_x_48541:
        /* <DEDUP_REMOVED lines=36> */
[----:B------:R-:W-:-:S04]  /*22520*/  HFMA2 R89, -RZ, RZ, 0, 0 ;  /* 0x00000000ff597431 */ /* 0x000fc800000001ff */
[----:B------:R-:W-:-:S05]  /*22530*/  IMAD.WIDE.U32 R112, R112, -0x2daee0ad, RZ ;  /* 0xd2511f5370707825 */ /* 0x000fca00078e00ff */
[----:B------:R-:W-:Y:S01]  /*22540*/  LOP3.LUT R87, R82, UR32, R113, 0x96, !PT ;  /* 0x0000002052577c12 */ /* 0x000fe2000f8e9671 */
[----:B------:R-:W-:Y:S01]  /*22550*/  IMAD.WIDE.U32 R82, R83, -0x326172a9, RZ ;  /* 0xcd9e8d5753527825 */ /* 0x000fe200078e00ff */
[----:B------:R-:W-:-:S03]  /*22560*/  MOV R91, R112 ;  /* 0x00000070005b7202 */ /* 0x000fc60000000f00 */
[----:B------:R-:W-:Y:S01]  /*22570*/  IMAD.MOV.U32 R92, RZ, RZ, R82 ;  /* 0x000000ffff5c7224 */ /* 0x000fe200078e0052 */
[----:B------:R-:W-:-:S07]  /*22580*/  LOP3.LUT R88, R88, UR31, R83, 0x96, !PT ;  /* 0x0000001f58587c12 */ /* 0x000fce000f8e9653 */
.L_x_48539:
[----:B------:R-:W-:Y:S05]  /*22590*/  BSYNC.RECONVERGENT B2 ;  /* 0x0000000000027941 */ /* 0x000fea0003800200 */
.L_x_48538:
        /* <DEDUP_REMOVED lines=12> */
.L_x_48515:
        /* <DEDUP_REMOVED lines=21> */
.L_x_48547:
        /* <DEDUP_REMOVED lines=13> */
.L_x_48549:
[----:B------:R-:W-:Y:S05]  /*22880*/  BSYNC.RECONVERGENT B4 ;  /* 0x0000000000047941 */ /* 0x000fea0003800200 */
.L_x_48548:
        /* <DEDUP_REMOVED lines=43> */
.L_x_48546:
[----:B------:R-:W-:Y:S05]  /*22b40*/  BSYNC.RECONVERGENT B3 ;  /* 0x0000000000037941 */ /* 0x000fea0003800200 */
.L_x_48545:
        /* <DEDUP_REMOVED lines=11> */
.L_x_48544:
[----:B------:R-:W-:Y:S05]  /*22c00*/  BSYNC.RECONVERGENT B2 ;  /* 0x0000000000027941 */ /* 0x000fea0003800200 */
.L_x_48543:
        /* <DEDUP_REMOVED lines=17> */
.L_x_48554:
        /* <DEDUP_REMOVED lines=13> */
.L_x_48556:
[----:B------:R-:W-:Y:S05]  /*22df0*/  BSYNC.RECONVERGENT B4 ;  /* 0x0000000000047941 */ /* 0x000fea0003800200 */
.L_x_48555:
        /* <DEDUP_REMOVED lines=43> */
.L_x_48553:
[----:B------:R-:W-:Y:S05]  /*230b0*/  BSYNC.RECONVERGENT B3 ;  /* 0x0000000000037941 */ /* 0x000fea0003800200 */
.L_x_48552:
        /* <DEDUP_REMOVED lines=11> */
.L_x_48551:
[----:B------:R-:W-:Y:S05]  /*23170*/  BSYNC.RECONVERGENT B2 ;  /* 0x0000000000027941 */ /* 0x000fea0003800200 */
.L_x_48550:
        /* <DEDUP_REMOVED lines=17> */
.L_x_48561:
        /* <DEDUP_REMOVED lines=13> */
.L_x_48563:
[----:B------:R-:W-:Y:S05]  /*23360*/  BSYNC.RECONVERGENT B4 ;  /* 0x0000000000047941 */ /* 0x000fea0003800200 */
.L_x_48562:
        /* <DEDUP_REMOVED lines=43> */
.L_x_48560:
[----:B------:R-:W-:Y:S05]  /*23620*/  BSYNC.RECONVERGENT B3 ;  /* 0x0000000000037941 */ /* 0x000fea0003800200 */
.L_x_48559:
        /* <DEDUP_REMOVED lines=11> */
.L_x_48558:
[----:B------:R-:W-:Y:S05]  /*236e0*/  BSYNC.RECONVERGENT B2 ;  /* 0x0000000000027941 */ /* 0x000fea0003800200 */
.L_x_48557:
        /* <DEDUP_REMOVED lines=16> */
.L_x_48566:
        /* <DEDUP_REMOVED lines=13> */
.L_x_48568:
[----:B------:R-:W-:Y:S05]  /*238c0*/  BSYNC.RECONVERGENT B3 ;  /* 0x0000000000037941 */ /* 0x000fea0003800200 */
.L_x_48567:
        /* <DEDUP_REMOVED lines=32> */
[----:B------:R-:W-:-:S04]  /*23ad0*/  IMAD.WIDE.U32 R88, R89, -0x326172a9, RZ ;  /* 0xcd9e8d5759587825 */ /* 0x000fc800078e00ff */
[----:B------:R-:W-:-:S05]  /*23ae0*/  IMAD.WIDE.U32 R114, R114, -0x2daee0ad, RZ ;  /* 0xd2511f5372727825 */ /* 0x000fca00078e00ff */
[----:B------:R-:W-:Y:S02]  /*23af0*/  LOP3.LUT R92, R82, UR30, R115, 0x96, !PT ;  /* 0x0000001e525c7c12 */ /* 0x000fe4000f8e9673 */
[----:B------:R-:W-:Y:S01]  /*23b00*/  LOP3.LUT R82, R112, UR29, R89, 0x96, !PT ;  /* 0x0000001d70527c12 */ /* 0x000fe2000f8e9659 */
[----:B------:R-:W-:-:S04]  /*23b10*/  HFMA2 R89, -RZ, RZ, 0, 0 ;  /* 0x00000000ff597431 */ /* 0x000fc800000001ff */
[----:B------:R-:W-:-:S05]  /*23b20*/  IMAD.WIDE.U32 R82, R82, -0x2daee0ad, RZ ;  /* 0xd2511f5352527825 */ /* 0x000fca00078e00ff */
[----:B------:R-:W-:Y:S02]  /*23b30*/  LOP3.LUT R87, R114, UR32, R83, 0x96, !PT ;  /* 0x0000002072577c12 */ /* 0x000fe4000f8e9653 */
[----:B------:R-:W-:Y:S01]  /*23b40*/  MOV R91, R82 ;  /* 0x00000052005b7202 */ /* 0x000fe20000000f00 */
[----:B------:R-:W-:-:S04]  /*23b50*/  IMAD.WIDE.U32 R82, R92, -0x326172a9, RZ ;  /* 0xcd9e8d575c527825 */ /* 0x000fc800078e00ff */
[----:B------:R-:W-:Y:S01]  /*23b60*/  IMAD.MOV.U32 R92, RZ, RZ, R82 ;  /* 0x000000ffff5c7224 */ /* 0x000fe200078e0052 */
[----:B------:R-:W-:-:S07]  /*23b70*/  LOP3.LUT R88, R88, UR31, R83, 0x96, !PT ;  /* 0x0000001f58587c12 */ /* 0x000fce000f8e9653 */
.L_x_48565:
[----:B------:R-:W-:Y:S05]  /*23b80*/  BSYNC.RECONVERGENT B2 ;  /* 0x0000000000027941 */ /* 0x000fea0003800200 */
.L_x_48564:
        /* <DEDUP_REMOVED lines=11> */
.L_x_48537:
[----:B------:R-:W-:Y:S05]  /*23c40*/  BSYNC.RECONVERGENT B1 ;  /* 0x0000000000017941 */ /* 0x000fea0003800200 */
.L_x_48514:
[----:B------:R-:W-:Y:S01]  /*23c50*/  IMAD.WIDE.U32 R82, R111, 0x10, R164 ;  /* 0x000000106f527825 */ /* 0x000fe200078e00a4 */
[----:B------:R-:W-:Y:S04]  /*23c60*/  BSSY.RECONVERGENT B1, `(.L_x_48569) ;  /* 0x000000e000017945 */ /* 0x000fe80003800200 */
[----:B------:R0:W-:Y:S01]  /*23c70*/  STG.E.128 desc[UR8][R82.64], R16 ;  /* 0x0000001052007986 */ /* 0x0001e2000c101d08 */
[----:B------:R-:W-:Y:S05]  /*23c80*/  @!P1 BRA `(.L_x_48570) ;  /* 0x00000000002c9947 */ /* 0x000fea0003800000 */
[----:B0-----:R-:W-:Y:S02]  /*23c90*/  SHF.L.U32 R82, R95, 0x10, RZ ;  /* 0x000000105f527819 */ /* 0x001fe400000006ff */
[----:B------:R-:W-:Y:S02]  /*23ca0*/  LOP3.LUT R83, R96, 0xffff, RZ, 0xc0, !PT ;  /* 0x0000ffff60537812 */ /* 0x000fe400078ec0ff */
[----:B------:R-:W-:Y:S02]  /*23cb0*/  LOP3.LUT R82, R82, 0xff0000, RZ, 0xc0, !PT ;  /* 0x00ff000052527812 */ /* 0x000fe400078ec0ff */
[----:B------:R-:W-:-:S03]  /*23cc0*/  LOP3.LUT R111, R93, 0xff, RZ, 0xc0, !PT ;  /* 0x000000ff5d6f7812 */ /* 0x000fc600078ec0ff */
[----:B------:R-:W-:Y:S01]  /*23cd0*/  IMAD R82, R83, 0x1000000, R82 ;  /* 0x0100000053527824 */ /* 0x000fe200078e0252 */
[----:B------:R-:W-:-:S04]  /*23ce0*/  LOP3.LUT R83, R94, 0xff, RZ, 0xc0, !PT ;  /* 0x000000ff5e537812 */ /* 0x000fc800078ec0ff */
[----:B------:R-:W-:-:S05]  /*23cf0*/  LEA R82, R83, R82, 0x8 ;  /* 0x0000005253527211 */ /* 0x000fca00078e40ff */
[----:B------:R-:W-:Y:S02]  /*23d00*/  IMAD.IADD R111, R82, 0x1, R111 ;  /* 0x00000001526f7824 */ /* 0x000fe400078e026f */
[----:B------:R-:W0:Y:S02]  /*23d10*/  LDC.64 R82, c[0x0][0x3b0] ;  /* 0x0000ec00ff527b82 */ /* 0x000e240000000a00 */
[----:B0-----:R-:W-:-:S05]  /*23d20*/  IMAD.WIDE.U32 R82, R109, 0x4, R82 ;  /* 0x000000046d527825 */ /* 0x001fca00078e0052 */
[----:B------:R1:W-:Y:S02]  /*23d30*/  STG.E desc[UR8][R82.64], R111 ;  /* 0x0000006f52007986 */ /* 0x0003e4000c101908 */
.L_x_48570:
[----:B------:R-:W-:Y:S05]  /*23d40*/  BSYNC.RECONVERGENT B1 ;  /* 0x0000000000017941 */ /* 0x000fea0003800200 */
.L_x_48569:
[----:B01----:R-:W-:Y:S01]  /*23d50*/  FADD.FTZ R82, RZ, R56 ;  /* 0x00000038ff527221 */ /* 0x003fe20000010000 */
[----:B------:R-:W-:Y:S01]  /*23d60*/  UMOV UR33, 0xffffffff ;  /* 0xffffffff00217882 */ /* 0x000fe20000000000 */
[----:B------:R-:W-:Y:S02]  /*23d70*/  ISETP.NE.AND P1, PT, R126, RZ, PT ;  /* 0x000000ff7e00720c */ /* 0x000fe40003f25270 */
        /* <DEDUP_REMOVED lines=165> */
.L_x_48586:
[----:B-1----:R-:W-:Y:S01]  /*247d0*/  FADD.FTZ R83, R112, R83 ;  /* 0x0000005370537221 */ /* 0x002fe20000010000 */
[----:B------:R-:W-:Y:S01]  /*247e0*/  ISETP.NE.AND P0, PT, RZ, UR11, PT ;  /* 0x0000000bff007c0c */ /* 0x000fe2000bf05270 */
[----:B------:R-:W-:Y:S02]  /*247f0*/  BSSY.RECONVERGENT B1, `(.L_x_48572) ;  /* 0x0000128000017945 */ /* 0x000fe40003800200 */
[----:B------:R-:W-:Y:S02]  /*24800*/  FFMA.FTZ R109, R83, R82, UR14 ;  /* 0x0000000e536d7e23 */ /* 0x000fe40008010052 */
[----:B------:R-:W1:Y:S02]  /*24810*/  @!P1 LDC.64 R82, c[0x0][0x3c0] ;  /* 0x0000f000ff529b82 */ /* 0x000e640000000a00 */
[----:B-1----:R-:W-:-:S05]  /*24820*/  @!P1 IMAD.WIDE R82, R85, 0x4, R82 ;  /* 0x0000000455529825 */ /* 0x002fca00078e0252 */
[----:B------:R1:W-:Y:S02]  /*24830*/  @!P1 STG.E desc[UR8][R82.64], R113 ;  /* 0x0000007152009986 */ /* 0x0003e4000c101908 */
[----:B-1----:R-:W-:-:S05]  /*24840*/  FMUL.FTZ R82, R113, R113 ;  /* 0x0000007171527220 */ /* 0x002fca0000410000 */
[----:B------:R-:W-:-:S05]  /*24850*/  FSEL R82, R82, RZ, P0 ;  /* 0x000000ff52527208 */ /* 0x000fca0000000000 */
[----:B------:R-:W-:Y:S02]  /*24860*/  FADD.FTZ R109, R109, R82 ;  /* 0x000000526d6d7221 */ /* 0x000fe40000010000 */
[----:B------:R-:W1:Y:S02]  /*24870*/  @!P1 LDC.64 R82, c[0x0][0x3c8] ;  /* 0x0000f200ff529b82 */ /* 0x000e640000000a00 */
[----:B------:R-:W2:Y:S01]  /*24880*/  MUFU.RSQ R111, R109 ;  /* 0x0000006d006f7308 */ /* 0x000ea20000001400 */
[----:B-1----:R-:W-:-:S05]  /*24890*/  @!P1 IMAD.WIDE R82, R85, 0x4, R82 ;  /* 0x0000000455529825 */ /* 0x002fca00078e0252 */
[----:B--2---:R1:W-:Y:S01]  /*248a0*/  @!P1 STG.E desc[UR8][R82.64], R111 ;  /* 0x0000006f52009986 */ /* 0x0043e2000c101908 */
[----:B------:R-:W-:-:S13]  /*248b0*/  ISETP.GE.AND P1, PT, R108, 0x1, PT ;  /* 0x000000016c00780c */ /* 0x000fda0003f26270 */
[----:B-1----:R-:W-:Y:S05]  /*248c0*/  @!P1 BRA `(.L_x_48573) ;  /* 0x0000001000689947 */ /* 0x002fea0003800000 */
[----:B------:R-:W-:Y:S01]  /*248d0*/  FSEL R113, R113, RZ, !P0 ;  /* 0x000000ff71717208 */ /* 0x000fe20004000000 */
[----:B------:R-:W-:Y:S01]  /*248e0*/  HADD2.F32 R83, -RZ, R162.H1_H1 ;  /* 0x300000a2ff537230 */ /* 0x000fe20000004100 */
[----:B------:R-:W-:Y:S01]  /*248f0*/  IADD3 R82, PT, PT, R108, -0x1, RZ ;  /* 0xffffffff6c527810 */ /* 0x000fe20007ffe0ff */
[----:B------:R-:W-:Y:S02]  /*24900*/  HADD2.F32 R108, -RZ, R80.H0_H0 ;  /* 0x20000050ff6c7230 */ /* 0x000fe40000004100 */
[C---:B------:R-:W-:Y:S01]  /*24910*/  FADD.FTZ R56, -R113.reuse, R56 ;  /* 0x0000003871387221 */ /* 0x040fe20000010100 */
[C---:B------:R-:W-:Y:S01]  /*24920*/  FADD.FTZ R57, -R113.reuse, R57 ;  /* 0x0000003971397221 */ /* 0x040fe20000010100 */
[----:B------:R-:W-:Y:S01]  /*24930*/  FADD.FTZ R58, -R113, R58 ;  /* 0x0000003a713a7221 */ /* 0x000fe20000010100 */
[----:B------:R-:W-:Y:S02]  /*24940*/  IMAD R82, R82, R163, RZ ;  /* 0x000000a352527224 */ /* 0x000fe400078e02ff */
[C---:B------:R-:W-:Y:S01]  /*24950*/  FMUL.FTZ R56, R111.reuse, R56 ;  /* 0x000000386f387220 */ /* 0x040fe20000410000 */
[C---:B------:R-:W-:Y:S01]  /*24960*/  FMUL.FTZ R57, R111.reuse, R57 ;  /* 0x000000396f397220 */ /* 0x040fe20000410000 */
[----:B------:R-:W-:Y:S01]  /*24970*/  FMUL.FTZ R58, R111, R58 ;  /* 0x0000003a6f3a7220 */ /* 0x000fe20000410000 */
[----:B------:R-:W-:Y:S01]  /*24980*/  FADD.FTZ R59, -R113, R59 ;  /* 0x0000003b713b7221 */ /* 0x000fe20000010100 */
[----:B------:R-:W-:Y:S01]  /*24990*/  FFMA.FTZ R56, R56, R83, R108 ;  /* 0x0000005338387223 */ /* 0x000fe2000001006c */
[--C-:B------:R-:W-:Y:S01]  /*249a0*/  HADD2.F32 R83, -RZ, R150.reuse.H1_H1 ;  /* 0x30000096ff537230 */ /* 0x100fe20000004100 */
[----:B0-----:R-:W-:Y:S01]  /*249b0*/  SHF.R.S32.HI R112, RZ, 0x1f, R82 ;  /* 0x0000001fff707819 */ /* 0x001fe20000011452 */
[----:B------:R-:W-:-:S02]  /*249c0*/  HADD2.F32 R108, -RZ, R150.H0_H0 ;  /* 0x20000096ff6c7230 */ /* 0x000fc40000004100 */
[----:B------:R-:W-:Y:S01]  /*249d0*/  FMUL.FTZ R59, R111, R59 ;  /* 0x0000003b6f3b7220 */ /* 0x000fe20000410000 */
[C---:B------:R-:W-:Y:S01]  /*249e0*/  FADD.FTZ R52, -R113.reuse, R52 ;  /* 0x0000003471347221 */ /* 0x040fe20000010100 */
[----:B------:R-:W-:Y:S01]  /*249f0*/  LEA.HI R112, R112, R82, RZ, 0x2 ;  /* 0x0000005270707211 */ /* 0x000fe200078f10ff */
[----:B------:R-:W-:Y:S01]  /*24a00*/  FADD.FTZ R53, -R113, R53 ;  /* 0x0000003571357221 */ /* 0x000fe20000010100 */
[----:B------:R-:W-:Y:S01]  /*24a10*/  FFMA.FTZ R57, R57, R83, R108 ;  /* 0x0000005339397223 */ /* 0x000fe2000001006c */
[----:B------:R-:W-:Y:S01]  /*24a20*/  HADD2.F32 R83, -RZ, R162.H0_H0 ;  /* 0x200000a2ff537230 */ /* 0x000fe20000004100 */
[----:B------:R-:W-:Y:S01]  /*24a30*/  LEA.HI.SX32 R112, R112, R126, 0x1e ;  /* 0x0000007e70707211 */ /* 0x000fe200078ff2ff */
[----:B------:R-:W-:Y:S02]  /*24a40*/  HADD2.F32 R108, -RZ, R81.H0_H0 ;  /* 0x20000051ff6c7230 */ /* 0x000fe40000004100 */
[C---:B------:R-:W-:Y:S01]  /*24a50*/  FMUL.FTZ R52, R111.reuse, R52 ;  /* 0x000000346f347220 */ /* 0x040fe20000410000 */
[----:B------:R-:W-:Y:S01]  /*24a60*/  FMUL.FTZ R53, R111, R53 ;  /* 0x000000356f357220 */ /* 0x000fe20000410000 */
[C---:B------:R-:W-:Y:S01]  /*24a70*/  FADD.FTZ R54, -R113.reuse, R54 ;  /* 0x0000003671367221 */ /* 0x040fe20000010100 */
[----:B------:R-:W-:Y:S01]  /*24a80*/  FADD.FTZ R55, -R113, R55 ;  /* 0x0000003771377221 */ /* 0x000fe20000010100 */
[----:B------:R-:W-:Y:S01]  /*24a90*/  FFMA.FTZ R58, R58, R83, R108 ;  /* 0x000000533a3a7223 */ /* 0x000fe2000001006c */
[----:B------:R-:W-:-:S02]  /*24aa0*/  HADD2.F32 R83, -RZ, R149.H1_H1 ;  /* 0x30000095ff537230 */ /* 0x000fc40000004100 */
[C---:B------:R-:W-:Y:S01]  /*24ab0*/  FMUL.FTZ R54, R111.reuse, R54 ;  /* 0x000000366f367220 */ /* 0x040fe20000410000 */
[----:B------:R-:W-:Y:S02]  /*24ac0*/  HADD2.F32 R108, -RZ, R149.H0_H0 ;  /* 0x20000095ff6c7230 */ /* 0x000fe40000004100 */
[----:B------:R-:W-:Y:S01]  /*24ad0*/  FMUL.FTZ R55, R111, R55 ;  /* 0x000000376f377220 */ /* 0x000fe20000410000 */
[C---:B------:R-:W-:Y:S01]  /*24ae0*/  FADD.FTZ R48, -R113.reuse, R48 ;  /* 0x0000003071307221 */ /* 0x040fe20000010100 */
[C---:B------:R-:W-:Y:S01]  /*24af0*/  FADD.FTZ R49, -R113.reuse, R49 ;  /* 0x0000003171317221 */ /* 0x040fe20000010100 */
[----:B------:R-:W-:Y:S01]  /*24b00*/  FADD.FTZ R50, -R113, R50 ;  /* 0x0000003271327221 */ /* 0x000fe20000010100 */
[----:B------:R-:W-:Y:S01]  /*24b10*/  FFMA.FTZ R59, R59, R83, R108 ;  /* 0x000000533b3b7223 */ /* 0x000fe2000001006c */
[C---:B------:R-:W-:Y:S01]  /*24b20*/  FMUL.FTZ R48, R111.reuse, R48 ;  /* 0x000000306f307220 */ /* 0x040fe20000410000 */
[----:B------:R-:W0:Y:S01]  /*24b30*/  LDC.64 R82, c[0x0][0x428] ;  /* 0x00010a00ff527b82 */ /* 0x000e220000000a00 */
[C---:B------:R-:W-:Y:S01]  /*24b40*/  FMUL.FTZ R49, R111.reuse, R49 ;  /* 0x000000316f317220 */ /* 0x040fe20000410000 */
        /* <DEDUP_REMOVED lines=25> */
[----:B------:R-:W-:Y:S01]  /*24ce0*/  FADD.FTZ R31, -R113, R31 ;  /* 0x0000001f711f7221 */ /* 0x000fe20000010100 */
[----:B------:R0:W-:Y:S02]  /*24cf0*/  STG.E.128 desc[UR8][R108.64], R56 ;  /* 0x000000386c007986 */ /* 0x0001e4000c101d08 */
[----:B0-----:R-:W-:Y:S02]  /*24d00*/  HADD2.F32 R56, -RZ, R161.H1_H1 ;  /* 0x300000a1ff387230 */ /* 0x001fe40000004100 */
[----:B------:R-:W-:-:S05]  /*24d10*/  HADD2.F32 R57, -RZ, R78.H0_H0 ;  /* 0x2000004eff397230 */ /* 0x000fca0000004100 */
[----:B------:R-:W-:Y:S01]  /*24d20*/  FFMA.FTZ R52, R52, R56, R57 ;  /* 0x0000003834347223 */ /* 0x000fe20000010039 */
[--C-:B------:R-:W-:Y:S02]  /*24d30*/  HADD2.F32 R56, -RZ, R148.reuse.H1_H1 ;  /* 0x30000094ff387230 */ /* 0x100fe40000004100 */
[----:B------:R-:W-:-:S05]  /*24d40*/  HADD2.F32 R57, -RZ, R148.H0_H0 ;  /* 0x20000094ff397230 */ /* 0x000fca0000004100 */
[----:B------:R-:W-:Y:S01]  /*24d50*/  FFMA.FTZ R53, R53, R56, R57 ;  /* 0x0000003835357223 */ /* 0x000fe20000010039 */
[----:B------:R-:W-:Y:S02]  /*24d60*/  HADD2.F32 R56, -RZ, R161.H0_H0 ;  /* 0x200000a1ff387230 */ /* 0x000fe40000004100 */
[----:B------:R-:W-:-:S05]  /*24d70*/  HADD2.F32 R57, -RZ, R79.H0_H0 ;  /* 0x2000004fff397230 */ /* 0x000fca0000004100 */
[----:B------:R-:W-:Y:S01]  /*24d80*/  FFMA.FTZ R54, R54, R56, R57 ;  /* 0x0000003836367223 */ /* 0x000fe20000010039 */
[--C-:B------:R-:W-:Y:S02]  /*24d90*/  HADD2.F32 R56, -RZ, R147.reuse.H1_H1 ;  /* 0x30000093ff387230 */ /* 0x100fe40000004100 */
[----:B------:R-:W-:-:S05]  /*24da0*/  HADD2.F32 R57, -RZ, R147.H0_H0 ;  /* 0x20000093ff397230 */ /* 0x000fca0000004100 */
[----:B------:R-:W-:Y:S01]  /*24db0*/  FFMA.FTZ R55, R55, R56, R57 ;  /* 0x0000003837377223 */ /* 0x000fe20000010039 */
[----:B------:R-:W-:-:S04]  /*24dc0*/  VIADD R56, R112, 0x20 ;  /* 0x0000002070387836 */ /* 0x000fc80000000000 */
[----:B------:R-:W-:-:S05]  /*24dd0*/  IMAD.WIDE.U32 R56, R56, 0x10, R82 ;  /* 0x0000001038387825 */ /* 0x000fca00078e0052 */
[----:B------:R0:W-:Y:S02]  /*24de0*/  STG.E.128 desc[UR8][R56.64], R52 ;  /* 0x0000003438007986 */ /* 0x0001e4000c101d08 */
[----:B0-----:R-:W-:Y:S02]  /*24df0*/  HADD2.F32 R52, -RZ, R160.H1_H1 ;  /* 0x300000a0ff347230 */ /* 0x001fe40000004100 */
[----:B------:R-:W-:Y:S01]  /*24e00*/  FMUL.FTZ R54, R111, R31 ;  /* 0x0000001f6f367220 */ /* 0x000fe20000410000 */
        /* <DEDUP_REMOVED lines=11> */
[----:B------:R-:W-:-:S05]  /*24ec0*/  IADD3 R52, PT, PT, R112, 0x40, RZ ;  /* 0x0000004070347810 */ /* 0x000fca0007ffe0ff */
[----:B------:R-:W-:-:S05]  /*24ed0*/  IMAD.WIDE.U32 R52, R52, 0x10, R82 ;  /* 0x0000001034347825 */ /* 0x000fca00078e0052 */
[----:B------:R0:W-:Y:S02]  /*24ee0*/  STG.E.128 desc[UR8][R52.64], R48 ;  /* 0x0000003034007986 */ /* 0x0001e4000c101d08 */
[C---:B0-----:R-:W-:Y:S01]  /*24ef0*/  FADD.FTZ R49, -R113.reuse, R44 ;  /* 0x0000002c71317221 */ /* 0x041fe20000010100 */
[----:B------:R-:W-:Y:S02]  /*24f00*/  HADD2.F32 R44, -RZ, R159.H1_H1 ;  /* 0x3000009fff2c7230 */ /* 0x000fe40000004100 */
[----:B------:R-:W-:Y:S01]  /*24f10*/  FADD.FTZ R51, -R113, R32 ;  /* 0x0000002071337221 */ /* 0x000fe20000010100 */
[----:B------:R-:W-:Y:S02]  /*24f20*/  HADD2.F32 R48, -RZ, R74.H0_H0 ;  /* 0x2000004aff307230 */ /* 0x000fe40000004100 */
[C---:B------:R-:W-:Y:S01]  /*24f30*/  FMUL.FTZ R49, R111.reuse, R49 ;  /* 0x000000316f317220 */ /* 0x040fe20000410000 */
[----:B------:R-:W-:Y:S02]  /*24f40*/  HADD2.F32 R50, -RZ, R143.H0_H0 ;  /* 0x2000008fff327230 */ /* 0x000fe40000004100 */
[----:B------:R-:W-:Y:S01]  /*24f50*/  FMUL.FTZ R52, R111, R29 ;  /* 0x0000001d6f347220 */ /* 0x000fe20000410000 */
[----:B------:R-:W-:-:S02]  /*24f60*/  HADD2.F32 R32, -RZ, R142.H1_H1 ;  /* 0x3000008eff207230 */ /* 0x000fc40000004100 */
[----:B------:R-:W-:Y:S01]  /*24f70*/  FFMA.FTZ R44, R49, R44, R48 ;  /* 0x0000002c312c7223 */ /* 0x000fe20000010030 */
[--C-:B------:R-:W-:Y:S02]  /*24f80*/  HADD2.F32 R49, -RZ, R144.reuse.H1_H1 ;  /* 0x30000090ff317230 */ /* 0x100fe40000004100 */
[C---:B------:R-:W-:Y:S01]  /*24f90*/  FMUL.FTZ R53, R111.reuse, R30 ;  /* 0x0000001e6f357220 */ /* 0x040fe20000410000 */
[----:B------:R-:W-:Y:S02]  /*24fa0*/  HADD2.F32 R48, -RZ, R144.H0_H0 ;  /* 0x20000090ff307230 */ /* 0x000fe40000004100 */
[----:B------:R-:W-:-:S03]  /*24fb0*/  FMUL.FTZ R51, R111, R51 ;  /* 0x000000336f337220 */ /* 0x000fc60000410000 */
[----:B------:R-:W-:Y:S01]  /*24fc0*/  FFMA.FTZ R45, R45, R49, R48 ;  /* 0x000000312d2d7223 */ /* 0x000fe20000010030 */
[----:B------:R-:W-:Y:S02]  /*24fd0*/  HADD2.F32 R49, -RZ, R159.H0_H0 ;  /* 0x2000009fff317230 */ /* 0x000fe40000004100 */
[----:B------:R-:W-:-:S05]  /*24fe0*/  HADD2.F32 R48, -RZ, R75.H0_H0 ;  /* 0x2000004bff307230 */ /* 0x000fca0000004100 */
[----:B------:R-:W-:Y:S01]  /*24ff0*/  FFMA.FTZ R46, R46, R49, R48 ;  /* 0x000000312e2e7223 */ /* 0x000fe20000010030 */
[----:B------:R-:W-:Y:S02]  /*25000*/  HADD2.F32 R48, -RZ, R143.H1_H1 ;  /* 0x3000008fff307230 */ /* 0x000fe40000004100 */
[----:B------:R-:W-:-:S03]  /*25010*/  VIADD R49, R112, 0x60 ;  /* 0x0000006070317836 */ /* 0x000fc60000000000 */
[----:B------:R-:W-:Y:S01]  /*25020*/  FFMA.FTZ R47, R47, R48, R50 ;  /* 0x000000302f2f7223 */ /* 0x000fe20000010032 */
[----:B------:R-:W-:-:S04]  /*25030*/  IMAD.WIDE.U32 R48, R49, 0x10, R82 ;  /* 0x0000001031307825 */ /* 0x000fc800078e0052 */
[C---:B------:R-:W-:Y:S01]  /*25040*/  FADD.FTZ R50, -R113.reuse, R33 ;  /* 0x0000002171327221 */ /* 0x040fe20000010100 */
[C---:B------:R-:W-:Y:S01]  /*25050*/  FADD.FTZ R33, -R113.reuse, R41 ;  /* 0x0000002971217221 */ /* 0x040fe20000010100 */
[----:B------:R-:W-:Y:S01]  /*25060*/  FADD.FTZ R41, -R113, R42 ;  /* 0x0000002a71297221 */ /* 0x000fe20000010100 */
[----:B------:R-:W-:Y:S01]  /*25070*/  HADD2.F32 R42, -RZ, R73.H0_H0 ;  /* 0x20000049ff2a7230 */ /* 0x000fe20000004100 */
[----:B------:R0:W-:Y:S01]  /*25080*/  STG.E.128 desc[UR8][R48.64], R44 ;  /* 0x0000002c30007986 */ /* 0x0001e2000c101d08 */
[C---:B------:R-:W-:Y:S01]  /*25090*/  FMUL.FTZ R50, R111.reuse, R50 ;  /* 0x000000326f327220 */ /* 0x040fe20000410000 */
[----:B------:R-:W-:Y:S01]  /*250a0*/  FMUL.FTZ R41, R111, R41 ;  /* 0x000000296f297220 */ /* 0x000fe20000410000 */
[C---:B0-----:R-:W-:Y:S01]  /*250b0*/  FADD.FTZ R48, -R113.reuse, R35 ;  /* 0x0000002371307221 */ /* 0x041fe20000010100 */
[C---:B------:R-:W-:Y:S01]  /*250c0*/  FADD.FTZ R47, -R113.reuse, R36 ;  /* 0x00000024712f7221 */ /* 0x040fe20000010100 */
[----:B------:R-:W-:Y:S02]  /*250d0*/  HADD2.F32 R35, -RZ, R158.H1_H1 ;  /* 0x3000009eff237230 */ /* 0x000fe40000004100 */
[----:B------:R-:W-:Y:S01]  /*250e0*/  FADD.FTZ R46, -R113, R37 ;  /* 0x00000025712e7221 */ /* 0x000fe20000010100 */
[----:B------:R-:W-:-:S02]  /*250f0*/  HADD2.F32 R36, -RZ, R72.H0_H0 ;  /* 0x20000048ff247230 */ /* 0x000fc40000004100 */
[C---:B------:R-:W-:Y:S01]  /*25100*/  FADD.FTZ R37, -R113.reuse, R40 ;  /* 0x0000002871257221 */ /* 0x040fe20000010100 */
[C---:B------:R-:W-:Y:S01]  /*25110*/  FADD.FTZ R49, -R113.reuse, R34 ;  /* 0x0000002271317221 */ /* 0x040fe20000010100 */
[C---:B------:R-:W-:Y:S01]  /*25120*/  FADD.FTZ R45, -R113.reuse, R38 ;  /* 0x00000026712d7221 */ /* 0x040fe20000010100 */
[C---:B------:R-:W-:Y:S01]  /*25130*/  FADD.FTZ R44, -R113.reuse, R39 ;  /* 0x00000027712c7221 */ /* 0x040fe20000010100 */
[----:B------:R-:W-:Y:S01]  /*25140*/  FFMA.FTZ R20, R20, R35, R36 ;  /* 0x0000002314147223 */ /* 0x000fe20000010024 */
[C---:B------:R-:W-:Y:S01]  /*25150*/  FADD.FTZ R40, -R113.reuse, R43 ;  /* 0x0000002b71287221 */ /* 0x040fe20000010100 */
[C---:B------:R-:W-:Y:S01]  /*25160*/  FADD.FTZ R36, -R113.reuse, R12 ;  /* 0x0000000c71247221 */ /* 0x040fe20000010100 */
[----:B------:R-:W-:Y:S01]  /*25170*/  HADD2.F32 R34, -RZ, R142.H0_H0 ;  /* 0x2000008eff227230 */ /* 0x000fe20000004100 */
[----:B------:R-:W-:Y:S01]  /*25180*/  IADD3 R12, PT, PT, R112, 0x80, RZ ;  /* 0x00000080700c7810 */ /* 0x000fe20007ffe0ff */
[----:B------:R-:W-:Y:S02]  /*25190*/  HADD2.F32 R43, -RZ, R158.H0_H0 ;  /* 0x2000009eff2b7230 */ /* 0x000fe40000004100 */
[----:B------:R-:W-:Y:S01]  /*251a0*/  FADD.FTZ R35, -R113, R13 ;  /* 0x0000000d71237221 */ /* 0x000fe20000010100 */
[----:B------:R-:W-:-:S02]  /*251b0*/  HADD2.F32 R38, -RZ, R141.H1_H1 ;  /* 0x3000008dff267230 */ /* 0x000fc40000004100 */
[----:B------:R-:W-:Y:S01]  /*251c0*/  FFMA.FTZ R21, R21, R32, R34 ;  /* 0x0000002015157223 */ /* 0x000fe20000010022 */
[----:B------:R-:W-:Y:S02]  /*251d0*/  HADD2.F32 R39, -RZ, R141.H0_H0 ;  /* 0x2000008dff277230 */ /* 0x000fe40000004100 */
[----:B------:R-:W-:Y:S01]  /*251e0*/  FFMA.FTZ R22, R22, R43, R42 ;  /* 0x0000002b16167223 */ /* 0x000fe2000001002a */
[----:B------:R-:W-:-:S04]  /*251f0*/  IMAD.WIDE.U32 R12, R12, 0x10, R82 ;  /* 0x000000100c0c7825 */ /* 0x000fc800078e0052 */
[C---:B------:R-:W-:Y:S01]  /*25200*/  FADD.FTZ R34, -R113.reuse, R15 ;  /* 0x0000000f71227221 */ /* 0x040fe20000010100 */
[----:B------:R-:W-:Y:S01]  /*25210*/  FADD.FTZ R32, -R113, R14 ;  /* 0x0000000e71207221 */ /* 0x000fe20000010100 */
[----:B------:R-:W-:Y:S01]  /*25220*/  FFMA.FTZ R23, R23, R38, R39 ;  /* 0x0000002617177223 */ /* 0x000fe20000010027 */
[C---:B------:R-:W-:Y:S01]  /*25230*/  FADD.FTZ R15, -R113.reuse, R16 ;  /* 0x00000010710f7221 */ /* 0x040fe20000010100 */
[C---:B------:R-:W-:Y:S01]  /*25240*/  FADD.FTZ R14, -R113.reuse, R17 ;  /* 0x00000011710e7221 */ /* 0x040fe20000010100 */
[C---:B------:R-:W-:Y:S01]  /*25250*/  FADD.FTZ R16, -R113.reuse, R18 ;  /* 0x0000001271107221 */ /* 0x040fe20000010100 */
[----:B------:R-:W-:Y:S01]  /*25260*/  FADD.FTZ R113, -R113, R19 ;  /* 0x0000001371717221 */ /* 0x000fe20000010100 */
[----:B------:R0:W-:Y:S01]  /*25270*/  STG.E.128 desc[UR8][R12.64], R20 ;  /* 0x000000140c007986 */ /* 0x0001e2000c101d08 */
[----:B------:R-:W-:Y:S02]  /*25280*/  HADD2.F32 R19, -RZ, R140.H1_H1 ;  /* 0x3000008cff137230 */ /* 0x000fe40000004100 */
[----:B------:R-:W-:Y:S01]  /*25290*/  FMUL.FTZ R29, R111, R14 ;  /* 0x0000000e6f1d7220 */ /* 0x000fe20000410000 */
[----:B------:R-:W-:-:S02]  /*252a0*/  HADD2.F32 R18, -RZ, R157.H0_H0 ;  /* 0x2000009dff127230 */ /* 0x000fc40000004100 */
[C---:B------:R-:W-:Y:S01]  /*252b0*/  FMUL.FTZ R39, R111.reuse, R28 ;  /* 0x0000001c6f277220 */ /* 0x040fe20000410000 */
[----:B------:R-:W-:Y:S02]  /*252c0*/  HADD2.F32 R17, -RZ, R71.H0_H0 ;  /* 0x20000047ff117230 */ /* 0x000fe40000004100 */
[C---:B------:R-:W-:Y:S01]  /*252d0*/  FMUL.FTZ R28, R111.reuse, R15 ;  /* 0x0000000f6f1c7220 */ /* 0x040fe20000410000 */
[C---:B------:R-:W-:Y:S01]  /*252e0*/  FMUL.FTZ R30, R111.reuse, R16 ;  /* 0x000000106f1e7220 */ /* 0x040fe20000410000 */
[----:B------:R-:W-:Y:S02]  /*252f0*/  HADD2.F32 R15, -RZ, R139.H1_H1 ;  /* 0x3000008bff0f7230 */ /* 0x000fe40000004100 */
        /* <DEDUP_REMOVED lines=8> */
[----:B------:R-:W-:Y:S01]  /*25380*/  FMUL.FTZ R42, R111, R33 ;  /* 0x000000216f2a7220 */ /* 0x000fe20000410000 */
[----:B0-----:R-:W-:-:S02]  /*25390*/  HADD2.F32 R20, -RZ, R157.H1_H1 ;  /* 0x3000009dff147230 */ /* 0x001fc40000004100 */
[C---:B------:R-:W-:Y:S01]  /*253a0*/  FMUL.FTZ R21, R111.reuse, R24 ;  /* 0x000000186f157220 */ /* 0x040fe20000410000 */
[----:B------:R-:W-:Y:S02]  /*253b0*/  HADD2.F32 R12, -RZ, R70.H0_H0 ;  /* 0x20000046ff0c7230 */ /* 0x000fe40000004100 */
[C---:B------:R-:W-:Y:S01]  /*253c0*/  FMUL.FTZ R22, R111.reuse, R25 ;  /* 0x000000196f167220 */ /* 0x040fe20000410000 */
[----:B------:R-:W-:Y:S02]  /*253d0*/  HADD2.F32 R13, -RZ, R140.H0_H0 ;  /* 0x2000008cff0d7230 */ /* 0x000fe40000004100 */
[C---:B------:R-:W-:Y:S01]  /*253e0*/  FMUL.FTZ R23, R111.reuse, R26 ;  /* 0x0000001a6f177220 */ /* 0x040fe20000410000 */
[----:B------:R-:W-:Y:S01]  /*253f0*/  FMUL.FTZ R26, R111, R32 ;  /* 0x000000206f1a7220 */ /* 0x000fe20000410000 */
[----:B------:R-:W-:Y:S01]  /*25400*/  FFMA.FTZ R12, R21, R20, R12 ;  /* 0x00000014150c7223 */ /* 0x000fe2000001000c */
[----:B------:R-:W-:Y:S02]  /*25410*/  HADD2.F32 R20, -RZ, R137.H0_H0 ;  /* 0x20000089ff147230 */ /* 0x000fe40000004100 */
[----:B------:R-:W-:Y:S01]  /*25420*/  FFMA.FTZ R13, R22, R19, R13 ;  /* 0x00000013160d7223 */ /* 0x000fe2000001000d */
[----:B------:R-:W-:Y:S01]  /*25430*/  FFMA.FTZ R14, R23, R18, R17 ;  /* 0x00000012170e7223 */ /* 0x000fe20000010011 */
[----:B------:R-:W-:-:S02]  /*25440*/  HADD2.F32 R17, -RZ, R138.H1_H1 ;  /* 0x3000008aff117230 */ /* 0x000fc40000004100 */
[C---:B------:R-:W-:Y:S01]  /*25450*/  FMUL.FTZ R44, R111.reuse, R44 ;  /* 0x0000002c6f2c7220 */ /* 0x040fe20000410000 */
[----:B------:R-:W-:Y:S02]  /*25460*/  HADD2.F32 R22, -RZ, R138.H0_H0 ;  /* 0x2000008aff167230 */ /* 0x000fe40000004100 */
[C---:B------:R-:W-:Y:S01]  /*25470*/  FMUL.FTZ R40, R111.reuse, R40 ;  /* 0x000000286f287220 */ /* 0x040fe20000410000 */
[----:B------:R-:W-:Y:S02]  /*25480*/  HADD2.F32 R19, -RZ, R137.H1_H1 ;  /* 0x30000089ff137230 */ /* 0x000fe40000004100 */
[----:B------:R-:W-:Y:S01]  /*25490*/  FMUL.FTZ R24, R111, R36 ;  /* 0x000000246f187220 */ /* 0x000fe20000410000 */
[----:B------:R-:W-:Y:S02]  /*254a0*/  HADD2.F32 R18, -RZ, R156.H0_H0 ;  /* 0x2000009cff127230 */ /* 0x000fe40000004100 */
[----:B------:R-:W-:Y:S01]  /*254b0*/  FFMA.FTZ R17, R52, R17, R22 ;  /* 0x0000001134117223 */ /* 0x000fe20000010016 */
[----:B------:R-:W-:-:S02]  /*254c0*/  HADD2.F32 R21, -RZ, R69.H0_H0 ;  /* 0x20000045ff157230 */ /* 0x000fc40000004100 */
[----:B------:R-:W-:Y:S01]  /*254d0*/  FFMA.FTZ R19, R54, R19, R20 ;  /* 0x0000001336137223 */ /* 0x000fe20000010014 */
[----:B------:R-:W-:Y:S01]  /*254e0*/  HADD2.F32 R32, -RZ, R139.H0_H0 ;  /* 0x2000008bff207230 */ /* 0x000fe20000004100 */
[C---:B------:R-:W-:Y:S01]  /*254f0*/  IADD3 R22, PT, PT, R112.reuse, 0xc0, RZ ;  /* 0x000000c070167810 */ /* 0x040fe20007ffe0ff */
[----:B------:R-:W-:Y:S02]  /*25500*/  HADD2.F32 R23, -RZ, R68.H0_H0 ;  /* 0x20000044ff177230 */ /* 0x000fe40000004100 */
[----:B------:R-:W-:Y:S01]  /*25510*/  FFMA.FTZ R18, R53, R18, R21 ;  /* 0x0000001235127223 */ /* 0x000fe20000010015 */
[----:B------:R-:W-:Y:S02]  /*25520*/  VIADD R20, R112, 0xa0 ;  /* 0x000000a070147836 */ /* 0x000fe40000000000 */
[----:B------:R-:W-:Y:S01]  /*25530*/  FFMA.FTZ R15, R38, R15, R32 ;  /* 0x0000000f260f7223 */ /* 0x000fe20000010020 */
[----:B------:R-:W-:Y:S01]  /*25540*/  FMUL.FTZ R25, R111, R35 ;  /* 0x000000236f197220 */ /* 0x000fe20000410000 */
[----:B------:R-:W-:Y:S01]  /*25550*/  FFMA.FTZ R16, R39, R16, R23 ;  /* 0x0000001027107223 */ /* 0x000fe20000010017 */
[----:B------:R-:W-:Y:S01]  /*25560*/  IMAD.WIDE.U32 R20, R20, 0x10, R82 ;  /* 0x0000001014147825 */ /* 0x000fe200078e0052 */
[----:B------:R-:W-:-:S03]  /*25570*/  IADD3 R38, PT, PT, R112, 0x100, RZ ;  /* 0x0000010070267810 */ /* 0x000fc60007ffe0ff */
[C---:B------:R-:W-:Y:S01]  /*25580*/  FMUL.FTZ R27, R111.reuse, R34 ;  /* 0x000000226f1b7220 */ /* 0x040fe20000410000 */
[----:B------:R-:W-:Y:S01]  /*25590*/  IADD3 R34, PT, PT, R112, 0x140, RZ ;  /* 0x0000014070227810 */ /* 0x000fe20007ffe0ff */
[----:B------:R-:W-:Y:S01]  /*255a0*/  IMAD.WIDE.U32 R22, R22, 0x10, R82 ;  /* 0x0000001016167825 */ /* 0x000fe200078e0052 */
[----:B------:R0:W-:Y:S03]  /*255b0*/  STG.E.128 desc[UR8][R20.64], R12 ;  /* 0x0000000c14007986 */ /* 0x0001e6000c101d08 */
[----:B------:R-:W-:Y:S01]  /*255c0*/  FMUL.FTZ R31, R111, R113 ;  /* 0x000000716f1f7220 */ /* 0x000fe20000410000 */
[C---:B------:R-:W-:Y:S01]  /*255d0*/  VIADD R32, R112.reuse, 0xe0 ;  /* 0x000000e070207836 */ /* 0x040fe20000000000 */
[----:B------:R1:W-:Y:S01]  /*255e0*/  STG.E.128 desc[UR8][R22.64], R16 ;  /* 0x0000001016007986 */ /* 0x0003e2000c101d08 */
[C---:B------:R-:W-:Y:S02]  /*255f0*/  VIADD R36, R112.reuse, 0x120 ;  /* 0x0000012070247836 */ /* 0x040fe40000000000 */
[----:B------:R-:W-:-:S02]  /*25600*/  VIADD R112, R112, 0x160 ;  /* 0x0000016070707836 */ /* 0x000fc40000000000 */
[----:B------:R-:W-:-:S04]  /*25610*/  IMAD.WIDE.U32 R32, R32, 0x10, R82 ;  /* 0x0000001020207825 */ /* 0x000fc800078e0052 */
[----:B------:R-:W-:-:S04]  /*25620*/  IMAD.WIDE.U32 R38, R38, 0x10, R82 ;  /* 0x0000001026267825 */ /* 0x000fc800078e0052 */
[----:B------:R-:W-:-:S04]  /*25630*/  IMAD.WIDE.U32 R36, R36, 0x10, R82 ;  /* 0x0000001024247825 */ /* 0x000fc800078e0052 */
[--C-:B0-----:R-:W-:Y:S02]  /*25640*/  HADD2.F32 R12, -RZ, R155.reuse.H1_H1 ;  /* 0x3000009bff0c7230 */ /* 0x101fe40000004100 */
[----:B------:R-:W-:Y:S02]  /*25650*/  HADD2.F32 R21, -RZ, R66.H0_H0 ;  /* 0x20000042ff157230 */ /* 0x000fe40000004100 */
[--C-:B------:R-:W-:Y:S02]  /*25660*/  HADD2.F32 R13, -RZ, R136.reuse.H1_H1 ;  /* 0x30000088ff0d7230 */ /* 0x100fe40000004100 */
[----:B------:R-:W-:Y:S02]  /*25670*/  HADD2.F32 R20, -RZ, R136.H0_H0 ;  /* 0x20000088ff147230 */ /* 0x000fe40000004100 */
[----:B------:R-:W-:Y:S01]  /*25680*/  FFMA.FTZ R12, R51, R12, R21 ;  /* 0x0000000c330c7223 */ /* 0x000fe20000010015 */
[----:B------:R-:W-:Y:S02]  /*25690*/  HADD2.F32 R14, -RZ, R155.H0_H0 ;  /* 0x2000009bff0e7230 */ /* 0x000fe40000004100 */
[----:B-1----:R-:W-:-:S02]  /*256a0*/  HADD2.F32 R19, -RZ, R67.H0_H0 ;  /* 0x20000043ff137230 */ /* 0x002fc40000004100 */
[----:B------:R-:W-:Y:S01]  /*256b0*/  FFMA.FTZ R13, R50, R13, R20 ;  /* 0x0000000d320d7223 */ /* 0x000fe20000010014 */
[--C-:B------:R-:W-:Y:S02]  /*256c0*/  HADD2.F32 R15, -RZ, R135.reuse.H1_H1 ;  /* 0x30000087ff0f7230 */ /* 0x100fe40000004100 */
        /* <DEDUP_REMOVED lines=11> */
[----:B------:R-:W-:Y:S02]  /*25780*/  HADD2.F32 R20, -RZ, R153.H1_H1 ;  /* 0x30000099ff147230 */ /* 0x000fe40000004100 */
[----:B------:R-:W-:Y:S01]  /*25790*/  FFMA.FTZ R17, R46, R17, R49 ;  /* 0x000000112e117223 */ /* 0x000fe20000010031 */
[----:B------:R-:W-:-:S02]  /*257a0*/  HADD2.F32 R23, -RZ, R62.H0_H0 ;  /* 0x2000003eff177230 */ /* 0x000fc40000004100 */
[----:B------:R-:W-:Y:S01]  /*257b0*/  FFMA.FTZ R18, R45, R18, R48 ;  /* 0x000000122d127223 */ /* 0x000fe20000010030 */
[--C-:B------:R-:W-:Y:S02]  /*257c0*/  HADD2.F32 R21, -RZ, R132.reuse.H1_H1 ;  /* 0x30000084ff157230 */ /* 0x100fe40000004100 */
[----:B------:R-:W-:Y:S02]  /*257d0*/  HADD2.F32 R22, -RZ, R132.H0_H0 ;  /* 0x20000084ff167230 */ /* 0x000fe40000004100 */
[----:B------:R-:W-:Y:S01]  /*257e0*/  FFMA.FTZ R20, R43, R20, R23 ;  /* 0x000000142b147223 */ /* 0x000fe20000010017 */
[--C-:B------:R-:W-:Y:S02]  /*257f0*/  HADD2.F32 R19, -RZ, R133.reuse.H1_H1 ;  /* 0x30000085ff137230 */ /* 0x100fe40000004100 */
[----:B------:R-:W-:Y:S02]  /*25800*/  HADD2.F32 R47, -RZ, R133.H0_H0 ;  /* 0x20000085ff2f7230 */ /* 0x000fe40000004100 */
[----:B------:R-:W-:Y:S01]  /*25810*/  FFMA.FTZ R21, R42, R21, R22 ;  /* 0x000000152a157223 */ /* 0x000fe20000010016 */
[----:B------:R-:W-:-:S02]  /*25820*/  HADD2.F32 R22, -RZ, R153.H0_H0 ;  /* 0x20000099ff167230 */ /* 0x000fc40000004100 */
[----:B------:R-:W-:Y:S02]  /*25830*/  HADD2.F32 R49, -RZ, R63.H0_H0 ;  /* 0x2000003fff317230 */ /* 0x000fe40000004100 */
[----:B------:R-:W-:Y:S01]  /*25840*/  FFMA.FTZ R19, R44, R19, R47 ;  /* 0x000000132c137223 */ /* 0x000fe2000001002f */
[--C-:B------:R-:W-:Y:S02]  /*25850*/  HADD2.F32 R23, -RZ, R131.reuse.H1_H1 ;  /* 0x30000083ff177230 */ /* 0x100fe40000004100 */
[----:B------:R-:W-:Y:S02]  /*25860*/  HADD2.F32 R48, -RZ, R131.H0_H0 ;  /* 0x20000083ff307230 */ /* 0x000fe40000004100 */
[----:B------:R-:W-:Y:S01]  /*25870*/  FFMA.FTZ R22, R41, R22, R49 ;  /* 0x0000001629167223 */ /* 0x000fe20000010031 */
[----:B------:R-:W-:Y:S01]  /*25880*/  HADD2.F32 R46, -RZ, R152.H1_H1 ;  /* 0x30000098ff2e7230 */ /* 0x000fe20000004100 */
[----:B------:R1:W-:Y:S01]  /*25890*/  STG.E.128 desc[UR8][R38.64], R16 ;  /* 0x0000001026007986 */ /* 0x0003e2000c101d08 */
[----:B------:R-:W-:-:S02]  /*258a0*/  HADD2.F32 R47, -RZ, R60.H0_H0 ;  /* 0x2000003cff2f7230 */ /* 0x000fc40000004100 */
[----:B------:R-:W-:Y:S01]  /*258b0*/  FFMA.FTZ R23, R40, R23, R48 ;  /* 0x0000001728177223 */ /* 0x000fe20000010030 */
[--C-:B------:R-:W-:Y:S02]  /*258c0*/  HADD2.F32 R44, -RZ, R130.reuse.H1_H1 ;  /* 0x30000082ff2c7230 */ /* 0x100fe40000004100 */
[----:B------:R-:W-:Y:S02]  /*258d0*/  HADD2.F32 R45, -RZ, R130.H0_H0 ;  /* 0x20000082ff2d7230 */ /* 0x000fe40000004100 */
[----:B------:R-:W-:Y:S01]  /*258e0*/  FFMA.FTZ R24, R24, R46, R47 ;  /* 0x0000002e18187223 */ /* 0x000fe2000001002f */
[----:B------:R-:W-:Y:S01]  /*258f0*/  HADD2.F32 R42, -RZ, R152.H0_H0 ;  /* 0x20000098ff2a7230 */ /* 0x000fe20000004100 */
[----:B------:R1:W-:Y:S01]  /*25900*/  STG.E.128 desc[UR8][R36.64], R20 ;  /* 0x0000001424007986 */ /* 0x0003e2000c101d08 */
[----:B------:R-:W-:Y:S02]  /*25910*/  HADD2.F32 R43, -RZ, R61.H0_H0 ;  /* 0x2000003dff2b7230 */ /* 0x000fe40000004100 */
[----:B------:R-:W-:Y:S01]  /*25920*/  FFMA.FTZ R25, R25, R44, R45 ;  /* 0x0000002c19197223 */ /* 0x000fe2000001002d */
[----:B------:R-:W-:-:S02]  /*25930*/  HADD2.F32 R48, -RZ, R129.H1_H1 ;  /* 0x30000081ff307230 */ /* 0x000fc40000004100 */
[----:B------:R-:W-:Y:S02]  /*25940*/  HADD2.F32 R49, -RZ, R129.H0_H0 ;  /* 0x20000081ff317230 */ /* 0x000fe40000004100 */
[----:B------:R-:W-:Y:S01]  /*25950*/  FFMA.FTZ R26, R26, R42, R43 ;  /* 0x0000002a1a1a7223 */ /* 0x000fe2000001002b */
[----:B------:R-:W-:Y:S02]  /*25960*/  HADD2.F32 R46, -RZ, R151.H1_H1 ;  /* 0x30000097ff2e7230 */ /* 0x000fe40000004100 */
[----:B------:R-:W-:Y:S02]  /*25970*/  HADD2.F32 R47, -RZ, R2.H0_H0 ;  /* 0x20000002ff2f7230 */ /* 0x000fe40000004100 */
[----:B------:R-:W-:Y:S01]  /*25980*/  FFMA.FTZ R27, R27, R48, R49 ;  /* 0x000000301b1b7223 */ /* 0x000fe20000010031 */
[--C-:B------:R-:W-:Y:S02]  /*25990*/  HADD2.F32 R44, -RZ, R128.reuse.H1_H1 ;  /* 0x30000080ff2c7230 */ /* 0x100fe40000004100 */
[----:B------:R-:W-:-:S02]  /*259a0*/  HADD2.F32 R45, -RZ, R128.H0_H0 ;  /* 0x20000080ff2d7230 */ /* 0x000fc40000004100 */
[----:B------:R-:W-:Y:S01]  /*259b0*/  FFMA.FTZ R28, R28, R46, R47 ;  /* 0x0000002e1c1c7223 */ /* 0x000fe2000001002f */
[----:B------:R-:W-:Y:S02]  /*259c0*/  HADD2.F32 R42, -RZ, R151.H0_H0 ;  /* 0x20000097ff2a7230 */ /* 0x000fe40000004100 */
[----:B------:R-:W-:Y:S02]  /*259d0*/  HADD2.F32 R43, -RZ, R3.H0_H0 ;  /* 0x20000003ff2b7230 */ /* 0x000fe40000004100 */
[----:B------:R-:W-:Y:S01]  /*259e0*/  FFMA.FTZ R29, R29, R44, R45 ;  /* 0x0000002c1d1d7223 */ /* 0x000fe2000001002d */
[--C-:B------:R-:W-:Y:S02]  /*259f0*/  HADD2.F32 R40, -RZ, R127.reuse.H1_H1 ;  /* 0x3000007fff287230 */ /* 0x100fe40000004100 */
[----:B------:R-:W-:Y:S02]  /*25a00*/  HADD2.F32 R41, -RZ, R127.H0_H0 ;  /* 0x2000007fff297230 */ /* 0x000fe40000004100 */
[----:B------:R-:W-:Y:S01]  /*25a10*/  FFMA.FTZ R30, R30, R42, R43 ;  /* 0x0000002a1e1e7223 */ /* 0x000fe2000001002b */
[----:B------:R-:W-:-:S04]  /*25a20*/  IMAD.WIDE.U32 R34, R34, 0x10, R82 ;  /* 0x0000001022227825 */ /* 0x000fc800078e0052 */
[----:B------:R-:W-:Y:S01]  /*25a30*/  FFMA.FTZ R31, R31, R40, R41 ;  /* 0x000000281f1f7223 */ /* 0x000fe20000010029 */
[----:B------:R-:W-:Y:S01]  /*25a40*/  IMAD.WIDE.U32 R82, R112, 0x10, R82 ;  /* 0x0000001070527825 */ /* 0x000fe200078e0052 */
[----:B------:R1:W-:Y:S04]  /*25a50*/  STG.E.128 desc[UR8][R34.64], R24 ;  /* 0x0000001822007986 */ /* 0x0003e8000c101d08 */
[----:B------:R1:W-:Y:S02]  /*25a60*/  STG.E.128 desc[UR8][R82.64], R28 ;  /* 0x0000001c52007986 */ /* 0x0003e4000c101d08 */
.L_x_48573:
[----:B------:R-:W-:Y:S05]  /*25a70*/  BSYNC.RECONVERGENT B1 ;  /* 0x0000000000017941 */ /* 0x000fea0003800200 */
.L_x_48572:
[----:B-1----:R-:W1:Y:S02]  /*25a80*/  LDC.64 R12, c[0x0][0x380] ;  /* 0x0000e000ff0c7b82 */ /* 0x002e640000000a00 */
[----:B-1----:R-:W-:-:S04]  /*25a90*/  LEA R85, R12, R85, 0x2 ;  /* 0x000000550c557211 */ /* 0x002fc800078e10ff */
[----:B------:R-:W-:-:S13]  /*25aa0*/  ISETP.GE.AND P0, PT, R85, R13, PT ;  /* 0x0000000d5500720c */ /* 0x000fda0003f06270 */
[----:B------:R-:W-:Y:S05]  /*25ab0*/  @!P0 BRA `(.L_x_48574) ;  /* 0xfffffdbc00b08947 */ /* 0x000fea000383ffff */
[----:B------:R-:W-:Y:S05]  /*25ac0*/  BSYNC B0 ;  /* 0x0000000000007941 */ /* 0x000fea0003800000 */
.L_x_47886:
[----:B------:R-:W-:Y:S05]  /*25ad0*/  EXIT ;  /* 0x000000000000794d */ /* 0x000fea0003800000 */
.L_x_48571:
        /* <DEDUP_REMOVED lines=8> */
.L_x_48576:
[----:B------:R-:W-:Y:S05]  /*25b60*/  BSYNC B1 ;  /* 0x0000000000017941 */ /* 0x000fea0003800000 */
.L_x_48575:
        /* <DEDUP_REMOVED lines=8> */
.L_x_48577:
[----:B------:R-:W-:Y:S02]  /*25bf0*/  HFMA2 R111, -RZ, RZ, 0, 2.384185791015625e-07 ;  /* 0x00000004ff6f7431 */ /* 0x000fe400000001ff */
[----:B------:R-:W-:Y:S01]  /*25c00*/  FADD.FTZ R82, R82, R83 ;  /* 0x0000005352527221 */ /* 0x000fe20000010000 */
[----:B------:R-:W-:-:S03]  /*25c10*/  IMAD.MOV.U32 R83, RZ, RZ, -0x1 ;  /* 0xffffffffff537424 */ /* 0x000fc600078e00ff */
[----:B------:R-:W-:-:S07]  /*25c20*/  IMAD.MOV.U32 R114, RZ, RZ, R82 ;  /* 0x000000ffff727224 */ /* 0x000fce00078e0052 */
[----:B------:R-:W-:Y:S05]  /*25c30*/  WARPSYNC.COLLECTIVE R83, `(.L_x_48578) ;  /* 0x0000000053087348 */ /* 0x000fea0003c00000 */
[----:B------:R0:W1:Y:S02]  /*25c40*/  SHFL.BFLY P0, R83, R114, R111, R109 ;  /* 0x0c00006f72537389 */ /* 0x000064000000006d */
[----:B01----:R-:W-:Y:S05]  /*25c50*/  ENDCOLLECTIVE ;  /* 0x000000000000791b */ /* 0x003fea0003800000 */
.L_x_48578:
[----:B------:R-:W-:Y:S02]  /*25c60*/  IMAD.MOV.U32 R111, RZ, RZ, 0x8 ;  /* 0x00000008ff6f7424 */ /* 0x000fe400078e00ff */
[----:B------:R-:W-:Y:S01]  /*25c70*/  FADD.FTZ R82, R82, R83 ;  /* 0x0000005352527221 */ /* 0x000fe20000010000 */
[----:B------:R-:W-:-:S04]  /*25c80*/  MOV R83, 0xffffffff ;  /* 0xffffffff00537802 */ /* 0x000fc80000000f00 */
[----:B------:R-:W-:-:S07]  /*25c90*/  MOV R114, R82 ;  /* 0x0000005200727202 */ /* 0x000fce0000000f00 */
[----:B------:R-:W-:Y:S05]  /*25ca0*/  WARPSYNC.COLLECTIVE R83, `(.L_x_48579) ;  /* 0x0000000053087348 */ /* 0x000fea0003c00000 */
[----:B------:R0:W1:Y:S02]  /*25cb0*/  SHFL.BFLY P0, R83, R114, R111, R109 ;  /* 0x0c00006f72537389 */ /* 0x000064000000006d */
[----:B01----:R-:W-:Y:S05]  /*25cc0*/  ENDCOLLECTIVE ;  /* 0x000000000000791b */ /* 0x003fea0003800000 */
.L_x_48579:
        /* <DEDUP_REMOVED lines=9> */
.L_x_48580:
        /* <DEDUP_REMOVED lines=99> */
[----:B------:R-:W-:Y:S01]  /*26390*/  FFMA.FTZ R112, R112, R112, R83 ;  /* 0x0000007070707223 */ /* 0x000fe20000010053 */
[----:B------:R-:W-:-:S03]  /*263a0*/  MOV R83, 0xffffffff ;  /* 0xffffffff00537802 */ /* 0x000fc60000000f00 */
[----:B------:R-:W-:-:S07]  /*263b0*/  IMAD.MOV.U32 R114, RZ, RZ, R112 ;  /* 0x000000ffff727224 */ /* 0x000fce00078e0070 */
[----:B------:R-:W-:Y:S05]  /*263c0*/  WARPSYNC.COLLECTIVE R83, `(.L_x_48581) ;  /* 0x0000000053087348 */ /* 0x000fea0003c00000 */
[----:B------:R0:W1:Y:S02]  /*263d0*/  SHFL.BFLY P0, R83, R114, R111, R109 ;  /* 0x0c00006f72537389 */ /* 0x000064000000006d */
[----:B01----:R-:W-:Y:S05]  /*263e0*/  ENDCOLLECTIVE ;  /* 0x000000000000791b */ /* 0x003fea0003800000 */
.L_x_48581:
[----:B------:R-:W-:Y:S02]  /*263f0*/  HFMA2 R111, -RZ, RZ, 0, 1.1920928955078125e-07 ;  /* 0x00000002ff6f7431 */ /* 0x000fe400000001ff */
[----:B------:R-:W-:Y:S01]  /*26400*/  FADD.FTZ R112, R112, R83 ;  /* 0x0000005370707221 */ /* 0x000fe20000010000 */
[----:B------:R-:W-:-:S03]  /*26410*/  IMAD.MOV.U32 R83, RZ, RZ, -0x1 ;  /* 0xffffffffff537424 */ /* 0x000fc600078e00ff */
[----:B------:R-:W-:-:S07]  /*26420*/  IMAD.MOV.U32 R114, RZ, RZ, R112 ;  /* 0x000000ffff727224 */ /* 0x000fce00078e0070 */
[----:B------:R-:W-:Y:S05]  /*26430*/  WARPSYNC.COLLECTIVE R83, `(.L_x_48582) ;  /* 0x0000000053087348 */ /* 0x000fea0003c00000 */
[----:B------:R0:W1:Y:S02]  /*26440*/  SHFL.BFLY P0, R83, R114, R111, R109 ;  /* 0x0c00006f72537389 */ /* 0x000064000000006d */
[----:B01----:R-:W-:Y:S05]  /*26450*/  ENDCOLLECTIVE ;  /* 0x000000000000791b */ /* 0x003fea0003800000 */
.L_x_48582:
[----:B------:R-:W-:Y:S02]  /*26460*/  IMAD.MOV.U32 R111, RZ, RZ, 0x4 ;  /* 0x00000004ff6f7424 */ /* 0x000fe400078e00ff */
[----:B------:R-:W-:Y:S01]  /*26470*/  FADD.FTZ R112, R112, R83 ;  /* 0x0000005370707221 */ /* 0x000fe20000010000 */
[----:B------:R-:W-:-:S04]  /*26480*/  MOV R83, 0xffffffff ;  /* 0xffffffff00537802 */ /* 0x000fc80000000f00 */
[----:B------:R-:W-:-:S07]  /*26490*/  MOV R114, R112 ;  /* 0x0000007000727202 */ /* 0x000fce0000000f00 */
[----:B------:R-:W-:Y:S05]  /*264a0*/  WARPSYNC.COLLECTIVE R83, `(.L_x_48583) ;  /* 0x0000000053087348 */ /* 0x000fea0003c00000 */
[----:B------:R0:W1:Y:S02]  /*264b0*/  SHFL.BFLY P0, R83, R114, R111, R109 ;  /* 0x0c00006f72537389 */ /* 0x000064000000006d */
[----:B01----:R-:W-:Y:S05]  /*264c0*/  ENDCOLLECTIVE ;  /* 0x000000000000791b */ /* 0x003fea0003800000 */
.L_x_48583:
[----:B------:R-:W-:Y:S02]  /*264d0*/  HFMA2 R111, -RZ, RZ, 0, 4.76837158203125e-07 ;  /* 0x00000008ff6f7431 */ /* 0x000fe400000001ff */
[----:B------:R-:W-:Y:S01]  /*264e0*/  FADD.FTZ R112, R112, R83 ;  /* 0x0000005370707221 */ /* 0x000fe20000010000 */
[----:B------:R-:W-:-:S03]  /*264f0*/  IMAD.MOV.U32 R83, RZ, RZ, -0x1 ;  /* 0xffffffffff537424 */ /* 0x000fc600078e00ff */
[----:B------:R-:W-:-:S07]  /*26500*/  IMAD.MOV.U32 R114, RZ, RZ, R112 ;  /* 0x000000ffff727224 */ /* 0x000fce00078e0070 */
[----:B------:R-:W-:Y:S05]  /*26510*/  WARPSYNC.COLLECTIVE R83, `(.L_x_48584) ;  /* 0x0000000053087348 */ /* 0x000fea0003c00000 */
[----:B------:R0:W1:Y:S02]  /*26520*/  SHFL.BFLY P0, R83, R114, R111, R109 ;  /* 0x0c00006f72537389 */ /* 0x000064000000006d */
[----:B01----:R-:W-:Y:S05]  /*26530*/  ENDCOLLECTIVE ;  /* 0x000000000000791b */ /* 0x003fea0003800000 */
.L_x_48584:
[----:B------:R-:W-:Y:S02]  /*26540*/  IMAD.MOV.U32 R111, RZ, RZ, 0x10 ;  /* 0x00000010ff6f7424 */ /* 0x000fe400078e00ff */
[----:B------:R-:W-:Y:S01]  /*26550*/  FADD.FTZ R112, R112, R83 ;  /* 0x0000005370707221 */ /* 0x000fe20000010000 */
[----:B------:R-:W-:-:S04]  /*26560*/  MOV R83, 0xffffffff ;  /* 0xffffffff00537802 */ /* 0x000fc80000000f00 */
[----:B------:R-:W-:-:S07]  /*26570*/  MOV R114, R112 ;  /* 0x0000007000727202 */ /* 0x000fce0000000f00 */
[----:B------:R-:W-:Y:S05]  /*26580*/  WARPSYNC.COLLECTIVE R83, `(.L_x_48585) ;  /* 0x0000000053087348 */ /* 0x000fea0003c00000 */
[----:B------:R0:W1:Y:S02]  /*26590*/  SHFL.BFLY P0, R83, R114, R111, R109 ;  /* 0x0c00006f72537389 */ /* 0x000064000000006d */
[----:B01----:R-:W-:Y:S05]  /*265a0*/  ENDCOLLECTIVE ;  /* 0x000000000000791b */ /* 0x003fea0003800000 */
.L_x_48585:
[----:B------:R-:W-:Y:S05]  /*265b0*/  BRA `(.L_x_48586) ;  /* 0xffffffe000847947 */ /* 0x000fea000383ffff */
.L_x_48587:
        /* <DEDUP_REMOVED lines=12> */
.L_x_54471:


//--------------------- .text._ZN10layer_norm13ln_fwd_kernelINS_13Kernel_traitsIfffffjLj1536ELj1ELj4ELj1ELj16ENS_18Kernel_traits_baseILj1536EfffffjLj128EEEEELb0ELb0ELb0ELb0EEEvNS_9FwdParamsE --------------------------
	.section	.text._ZN10layer_norm13ln_fwd_kernelINS_13Kernel_traitsIfffffjLj1536ELj1ELj4ELj1ELj16ENS_18Kernel_traits_baseILj1536EfffffjLj128EEEEELb0ELb0ELb0ELb0EEEvNS_9FwdParamsE,"ax",@progbits
	.align	128
        .global         _ZN10layer_norm13ln_fwd_kernelINS_13Kernel_traitsIfffffjLj1536ELj1ELj4ELj1ELj16ENS_18Kernel_traits_baseILj1536EfffffjLj128EEEEELb0ELb0ELb0ELb0EEEvNS_9FwdParamsE
        .type           _ZN10layer_norm13ln_fwd_kernelINS_13Kernel_traitsIfffffjLj1536ELj1ELj4ELj1ELj16ENS_18Kernel_traits_baseILj1536EfffffjLj128EEEEELb0ELb0ELb0ELb0EEEvNS_9FwdParamsE,@function
        .size           _ZN10layer_norm13ln_fwd_kernelINS_13Kernel_traitsIfffffjLj1536ELj1ELj4ELj1ELj16ENS_18Kernel_traits_baseILj1536EfffffjLj128EEEEELb0ELb0ELb0ELb0EEEvNS_9FwdParamsE,(.L_x_54472 - _ZN10layer_norm13ln_fwd_kernelINS_13Kernel_traitsIfffffjLj1536ELj1ELj4ELj1ELj16ENS_18Kernel_traits_baseILj1536EfffffjLj128EEEEELb0ELb0ELb0ELb0EEEvNS_9FwdParamsE)
        .other          _ZN10layer_norm13ln_fwd_kernelINS_13Kernel_traitsIfffffjLj1536ELj1ELj4ELj1ELj16ENS_18Kernel_traits_baseILj1536EfffffjLj128EEEEELb0ELb0ELb0ELb0EEEvNS_9FwdParamsE,@"STO_CUDA_ENTRY STV_DEFAULT"
_ZN10layer_norm13ln_fwd_kernelINS_13Kernel_traitsIfffffjLj1536ELj1ELj4ELj1ELj16ENS_18Kernel_traits_baseILj1536EfffffjLj128EEEEELb0ELb0ELb0ELb0EEEvNS_9FwdParamsE:
.text._ZN10layer_norm13ln_fwd_kernelINS_13Kernel_traitsIfffffjLj1536ELj1ELj4ELj1ELj16ENS_18Kernel_traits_baseILj1536EfffffjLj128EEEEELb0ELb0ELb0ELb0EEEvNS_9FwdParamsE:
        /* <DEDUP_REMOVED lines=34> */
[----:B------:R-:W0:Y:S08]  /*0220*/  @P0 LDC.64 R14, c[0x0][0x438] ;  /* 0x00010e00ff0e0b82 */ /* 0x000e300000000a00 */
[----:B------:R-:W1:Y:S08]  /*0230*/  @P1 LDC.64 R16, c[0x0][0x3d0] ;  /* 0x0000f400ff101b82 */ /* 0x000e700000000a00 */
[----:B------:R-:W1:Y:S01]  /*0240*/  @P1 LDC.64 R18, c[0x0][0x438] ;  /* 0x00010e00ff121b82 */ /* 0x000e620000000a00 */
[----:B------:R-:W-:Y:S01]  /*0250*/  ISETP.GE.U32.AND P4, PT, R3, 0xe0, PT ;  /* 0x000000e00300780c */ /* 0x000fe20003f86070 */
[----:B--2---:R-:W-:-:S04]  /*0260*/  @P6 IMAD.WIDE.U32 R8, R0, 0x10, R8 ;  /* 0x0000001000086825 */ /* 0x004fc800078e0008 */
[C---:B---3--:R-:W-:Y:S01]  /*0270*/  @P6 IMAD.WIDE.U32 R10, R0.reuse, 0x10, R10 ;  /* 0x00000010000a6825 */ /* 0x048fe200078e000a */
[----:B------:R-:W-:Y:S01]  /*0280*/  @P6 IADD3 R0, PT, PT, R0, 0x20, RZ ;  /* 0x0000002000006810 */ /* 0x000fe20007ffe0ff */
[----:B------:R-:W2:Y:S01]  /*0290*/  @P2 LDC.64 R20, c[0x0][0x3d0] ;  /* 0x0000f400ff142b82 */ /* 0x000ea20000000a00 */
[C---:B------:R-:W-:Y:S01]  /*02a0*/  ISETP.GE.U32.AND P5, PT, R3.reuse, 0x100, PT ;  /* 0x000001000300780c */ /* 0x040fe20003fa6070 */
[----:B------:R3:W5:Y:S06]  /*02b0*/  @P6 LDG.E.128 R104, desc[UR6][R8.64] ;  /* 0x0000000608686981 */ /* 0x00076c000c1e1d00 */
[----:B------:R-:W2:Y:S01]  /*02c0*/  @P2 LDC.64 R22, c[0x0][0x438] ;  /* 0x00010e00ff162b82 */ /* 0x000ea20000000a00 */
[C---:B----4-:R-:W-:Y:S01]  /*02d0*/  @P0 IMAD.WIDE.U32 R12, R0.reuse, 0x10, R12 ;  /* 0x00000010000c0825 */ /* 0x050fe200078e000c */
[----:B------:R4:W5:Y:S03]  /*02e0*/  @P6 LDG.E.128 R100, desc[UR6][R10.64] ;  /* 0x000000060a646981 */ /* 0x000966000c1e1d00 */
[C---:B0-----:R-:W-:Y:S01]  /*02f0*/  @P0 IMAD.WIDE.U32 R14, R0.reuse, 0x10, R14 ;  /* 0x00000010000e0825 */ /* 0x041fe200078e000e */
[----:B------:R-:W-:Y:S01]  /*0300*/  @P0 IADD3 R0, PT, PT, R0, 0x20, RZ ;  /* 0x0000002000000810 */ /* 0x000fe20007ffe0ff */
[----:B------:R0:W5:Y:S01]  /*0310*/  @P0 LDG.E.128 R96, desc[UR6][R12.64] ;  /* 0x000000060c600981 */ /* 0x000162000c1e1d00 */
[----:B------:R-:W0:Y:S01]  /*0320*/  @P3 LDC.64 R24, c[0x0][0x3d0] ;  /* 0x0000f400ff183b82 */ /* 0x000e220000000a00 */
[----:B------:R-:W-:-:S02]  /*0330*/  ISETP.GE.U32.AND P6, PT, R3, 0x120, PT ;  /* 0x000001200300780c */ /* 0x000fc40003fc6070 */
[C---:B-1----:R-:W-:Y:S01]  /*0340*/  @P1 IMAD.WIDE.U32 R16, R0.reuse, 0x10, R16 ;  /* 0x0000001000101825 */ /* 0x042fe200078e0010 */
[----:B------:R1:W5:Y:S04]  /*0350*/  @P0 LDG.E.128 R92, desc[UR6][R14.64] ;  /* 0x000000060e5c0981 */ /* 0x000368000c1e1d00 */
[----:B------:R-:W1:Y:S01]  /*0360*/  @P3 LDC.64 R4, c[0x0][0x438] ;  /* 0x00010e00ff043b82 */ /* 0x000e620000000a00 */
[C---:B------:R-:W-:Y:S01]  /*0370*/  @P1 IMAD.WIDE.U32 R18, R0.reuse, 0x10, R18 ;  /* 0x0000001000121825 */ /* 0x040fe200078e0012 */
[----:B------:R1:W5:Y:S01]  /*0380*/  @P1 LDG.E.128 R88, desc[UR6][R16.64] ;  /* 0x0000000610581981 */ /* 0x000362000c1e1d00 */
[----:B------:R-:W-:-:S03]  /*0390*/  @P1 IADD3 R0, PT, PT, R0, 0x20, RZ ;  /* 0x0000002000001810 */ /* 0x000fc60007ffe0ff */
[----:B------:R1:W5:Y:S02]  /*03a0*/  @P1 LDG.E.128 R84, desc[UR6][R18.64] ;  /* 0x0000000612541981 */ /* 0x000364000c1e1d00 */
[----:B------:R-:W1:Y:S01]  /*03b0*/  @P4 LDC.64 R6, c[0x0][0x3d0] ;  /* 0x0000f400ff064b82 */ /* 0x000e620000000a00 */
[----:B------:R-:W-:-:S07]  /*03c0*/  ISETP.GE.U32.AND P1, PT, R3, 0x140, PT ;  /* 0x000001400300780c */ /* 0x000fce0003f26070 */
[----:B---3--:R-:W3:Y:S01]  /*03d0*/  @P4 LDC.64 R8, c[0x0][0x438] ;  /* 0x00010e00ff084b82 */ /* 0x008ee20000000a00 */
[----:B------:R-:W-:Y:S01]  /*03e0*/  ISETP.GE.U32.AND P0, PT, R3, 0x160, PT ;  /* 0x000001600300780c */ /* 0x000fe20003f06070 */
[----:B--2---:R-:W-:-:S06]  /*03f0*/  @P2 IMAD.WIDE.U32 R20, R0, 0x10, R20 ;  /* 0x0000001000142825 */ /* 0x004fcc00078e0014 */
[----:B----4-:R-:W2:Y:S01]  /*0400*/  @P5 LDC.64 R10, c[0x0][0x3d0] ;  /* 0x0000f400ff0a5b82 */ /* 0x010ea20000000a00 */
[----:B------:R-:W-:-:S07]  /*0410*/  @P2 IMAD.WIDE.U32 R22, R0, 0x10, R22 ;  /* 0x0000001000162825 */ /* 0x000fce00078e0016 */
[----:B0-----:R-:W0:Y:S01]  /*0420*/  @P5 LDC.64 R12, c[0x0][0x438] ;  /* 0x00010e00ff0c5b82 */ /* 0x001e220000000a00 */
[----:B------:R-:W-:Y:S01]  /*0430*/  @P2 IADD3 R0, PT, PT, R0, 0x20, RZ ;  /* 0x0000002000002810 */ /* 0x000fe20007ffe0ff */
[----:B------:R4:W5:Y:S06]  /*0440*/  @P2 LDG.E.128 R80, desc[UR6][R20.64] ;  /* 0x0000000614502981 */ /* 0x00096c000c1e1d00 */
[----:B-1----:R-:W1:Y:S01]  /*0450*/  @P6 LDC.64 R14, c[0x0][0x3d0] ;  /* 0x0000f400ff0e6b82 */ /* 0x002e620000000a00 */
[C---:B------:R-:W-:Y:S01]  /*0460*/  @P3 IMAD.WIDE.U32 R24, R0.reuse, 0x10, R24 ;  /* 0x0000001000183825 */ /* 0x040fe200078e0018 */
[----:B------:R4:W5:Y:S06]  /*0470*/  @P2 LDG.E.128 R76, desc[UR6][R22.64] ;  /* 0x00000006164c2981 */ /* 0x00096c000c1e1d00 */
[----:B------:R-:W4:Y:S01]  /*0480*/  @P6 LDC.64 R16, c[0x0][0x438] ;  /* 0x00010e00ff106b82 */ /* 0x000f220000000a00 */
[C---:B------:R-:W-:Y:S01]  /*0490*/  @P3 IMAD.WIDE.U32 R4, R0.reuse, 0x10, R4 ;  /* 0x0000001000043825 */ /* 0x040fe200078e0004 */
[----:B------:R-:W-:Y:S01]  /*04a0*/  @P3 IADD3 R0, PT, PT, R0, 0x20, RZ ;  /* 0x0000002000003810 */ /* 0x000fe20007ffe0ff */
[----:B------:R0:W5:Y:S05]  /*04b0*/  @P3 LDG.E.128 R72, desc[UR6][R24.64] ;  /* 0x0000000618483981 */ /* 0x00016a000c1e1d00 */
[----:B------:R-:W4:Y:S01]  /*04c0*/  @P1 LDC.64 R18, c[0x0][0x3d0] ;  /* 0x0000f400ff121b82 */ /* 0x000f220000000a00 */
[C---:B------:R-:W-:Y:S01]  /*04d0*/  @P4 IMAD.WIDE.U32 R6, R0.reuse, 0x10, R6 ;  /* 0x0000001000064825 */ /* 0x040fe200078e0006 */
[----:B------:R0:W5:Y:S06]  /*04e0*/  @P3 LDG.E.128 R68, desc[UR6][R4.64] ;  /* 0x0000000604443981 */ /* 0x00016c000c1e1d00 */
[----:B------:R-:W4:Y:S01]  /*04f0*/  @P1 LDC.64 R26, c[0x0][0x438] ;  /* 0x00010e00ff1a1b82 */ /* 0x000f220000000a00 */
[C---:B---3--:R-:W-:Y:S01]  /*0500*/  @P4 IMAD.WIDE.U32 R8, R0.reuse, 0x10, R8 ;  /* 0x0000001000084825 */ /* 0x048fe200078e0008 */
[----:B------:R-:W-:Y:S01]  /*0510*/  @P4 IADD3 R0, PT, PT, R0, 0x20, RZ ;  /* 0x0000002000004810 */ /* 0x000fe20007ffe0ff */
[----:B------:R3:W5:Y:S05]  /*0520*/  @P4 LDG.E.128 R64, desc[UR6][R6.64] ;  /* 0x0000000606404981 */ /* 0x00076a000c1e1d00 */
[----:B------:R-:W3:Y:S01]  /*0530*/  @P0 LDC.64 R116, c[0x0][0x3d0] ;  /* 0x0000f400ff740b82 */ /* 0x000ee20000000a00 */
[C---:B--2---:R-:W-:Y:S01]  /*0540*/  @P5 IMAD.WIDE.U32 R10, R0.reuse, 0x10, R10 ;  /* 0x00000010000a5825 */ /* 0x044fe200078e000a */
[----:B------:R2:W5:Y:S06]  /*0550*/  @P4 LDG.E.128 R60, desc[UR6][R8.64] ;  /* 0x00000006083c4981 */ /* 0x00056c000c1e1d00 */
[----:B------:R-:W2:Y:S01]  /*0560*/  @P0 LDC.64 R118, c[0x0][0x438] ;  /* 0x00010e00ff760b82 */ /* 0x000ea20000000a00 */
[C---:B0-----:R-:W-:Y:S01]  /*0570*/  @P5 IMAD.WIDE.U32 R12, R0.reuse, 0x10, R12 ;  /* 0x00000010000c5825 */ /* 0x041fe200078e000c */
[----:B------:R-:W-:Y:S01]  /*0580*/  @P5 IADD3 R0, PT, PT, R0, 0x20, RZ ;  /* 0x0000002000005810 */ /* 0x000fe20007ffe0ff */
[----:B------:R0:W5:Y:S04]  /*0590*/  @P5 LDG.E.128 R56, desc[UR6][R10.64] ;  /* 0x000000060a385981 */ /* 0x000168000c1e1d00 */
[C---:B-1----:R-:W-:Y:S01]  /*05a0*/  @P6 IMAD.WIDE.U32 R14, R0.reuse, 0x10, R14 ;  /* 0x00000010000e6825 */ /* 0x042fe200078e000e */
[----:B------:R0:W5:Y:S03]  /*05b0*/  @P5 LDG.E.128 R52, desc[UR6][R12.64] ;  /* 0x000000060c345981 */ /* 0x000166000c1e1d00 */
[C---:B----4-:R-:W-:Y:S01]  /*05c0*/  @P6 IMAD.WIDE.U32 R16, R0.reuse, 0x10, R16 ;  /* 0x0000001000106825 */ /* 0x050fe200078e0010 */
[----:B------:R-:W-:Y:S01]  /*05d0*/  @P6 IADD3 R0, PT, PT, R0, 0x20, RZ ;  /* 0x0000002000006810 */ /* 0x000fe20007ffe0ff */
[----:B------:R0:W5:Y:S04]  /*05e0*/  @P6 LDG.E.128 R48, desc[UR6][R14.64] ;  /* 0x000000060e306981 */ /* 0x000168000c1e1d00 */
[C---:B------:R-:W-:Y:S01]  /*05f0*/  @P1 IMAD.WIDE.U32 R18, R0.reuse, 0x10, R18 ;  /* 0x0000001000121825 */ /* 0x040fe200078e0012 */
[----:B------:R0:W5:Y:S03]  /*0600*/  @P6 LDG.E.128 R44, desc[UR6][R16.64] ;  /* 0x00000006102c6981 */ /* 0x000166000c1e1d00 */
[C---:B------:R-:W-:Y:S01]  /*0610*/  @P1 IMAD.WIDE.U32 R26, R0.reuse, 0x10, R26 ;  /* 0x00000010001a1825 */ /* 0x040fe200078e001a */
[----:B------:R-:W-:Y:S01]  /*0620*/  @P1 IADD3 R0, PT, PT, R0, 0x20, RZ ;  /* 0x0000002000001810 */ /* 0x000fe20007ffe0ff */
[----:B------:R0:W5:Y:S04]  /*0630*/  @P1 LDG.E.128 R40, desc[UR6][R18.64] ;  /* 0x0000000612281981 */ /* 0x000168000c1e1d00 */
[C---:B---3--:R-:W-:Y:S01]  /*0640*/  @P0 IMAD.WIDE.U32 R116, R0.reuse, 0x10, R116 ;  /* 0x0000001000740825 */ /* 0x048fe200078e0074 */
[----:B------:R0:W5:Y:S03]  /*0650*/  @P1 LDG.E.128 R36, desc[UR6][R26.64] ;  /* 0x000000061a241981 */ /* 0x000166000c1e1d00 */
[----:B--2---:R-:W-:Y:S01]  /*0660*/  @P0 IMAD.WIDE.U32 R118, R0, 0x10, R118 ;  /* 0x0000001000760825 */ /* 0x004fe200078e0076 */
[----:B------:R0:W5:Y:S04]  /*0670*/  @P0 LDG.E.128 R32, desc[UR6][R116.64] ;  /* 0x0000000674200981 */ /* 0x000168000c1e1d00 */
[----:B------:R0:W5:Y:S01]  /*0680*/  @P0 LDG.E.128 R28, desc[UR6][R118.64] ;  /* 0x00000006761c0981 */ /* 0x000162000c1e1d00 */
[----:B------:R-:W-:-:S02]  /*0690*/  ISETP.GE.U32.AND P1, PT, R3, 0x180, PT ;  /* 0x000001800300780c */ /* 0x000fc40003f26070 */
[----:B------:R-:W-:-:S11]  /*06a0*/  @P0 IADD3 R0, PT, PT, R0, 0x20, RZ ;  /* 0x0000002000000810 */ /* 0x000fd60007ffe0ff */
[----:B0-----:R-:W-:Y:S05]  /*06b0*/  @!P1 BRA `(.L_x_48590) ;  /* 0x0000000400689947 */ /* 0x001fea0003800000 */
[----:B------:R-:W0:Y:S08]  /*06c0*/  LDC.64 R24, c[0x0][0x3d0] ;  /* 0x0000f400ff187b82 */ /* 0x000e300000000a00 */
[----:B------:R-:W1:Y:S01]  /*06d0*/  LDC.64 R20, c[0x0][0x438] ;  /* 0x00010e00ff147b82 */ /* 0x000e620000000a00 */
[----:B0-----:R-:W-:-:S06]  /*06e0*/  IMAD.WIDE.U32 R24, R0, 0x10, R24 ;  /* 0x0000001000187825 */ /* 0x001fcc00078e0018 */
[----:B------:R-:W5:Y:S01]  /*06f0*/  LDG.E.128 R24, desc[UR6][R24.64] ;  /* 0x0000000618187981 */ /* 0x000f62000c1e1d00 */
[----:B-1----:R-:W-:-:S06]  /*0700*/  IMAD.WIDE.U32 R20, R0, 0x10, R20 ;  /* 0x0000001000147825 */ /* 0x002fcc00078e0014 */
[----:B------:R-:W5:Y:S01]  /*0710*/  LDG.E.128 R20, desc[UR6][R20.64] ;  /* 0x0000000614147981 */ /* 0x000f62000c1e1d00 */
[----:B------:R-:W-:Y:S05]  /*0720*/  BRA `(.L_x_48590) ;  /* 0x00000004004c7947 */ /* 0x000fea0003800000 */
.L_x_48589:
        /* <DEDUP_REMOVED lines=16> */
[C---:B------:R-:W-:Y:S02]  /*0830*/  ISETP.GE.U32.AND P3, PT, R3.reuse, 0x100, PT ;  /* 0x000001000300780c */ /* 0x040fe40003f66070 */
[----:B------:R-:W-:Y:S02]  /*0840*/  @P2 IADD3 R0, PT, PT, R0, 0x20, RZ ;  /* 0x0000002000002810 */ /* 0x000fe40007ffe0ff */
[----:B------:R1:W5:Y:S02]  /*0850*/  @P2 LDG.E.128 R104, desc[UR6][R6.64] ;  /* 0x0000000606682981 */ /* 0x000364000c1e1d00 */
[----:B------:R-:W1:Y:S01]  /*0860*/  @P0 LDC.64 R14, c[0x0][0x3d0] ;  /* 0x0000f400ff0e0b82 */ /* 0x000e620000000a00 */
[----:B--2---:R-:W-:Y:S01]  /*0870*/  @P6 IMAD.WIDE.U32 R8, R0, 0x10, R8 ;  /* 0x0000001000086825 */ /* 0x004fe200078e0008 */
[----:B------:R-:W-:-:S02]  /*0880*/  ISETP.GE.U32.AND P2, PT, R3, 0x120, PT ;  /* 0x000001200300780c */ /* 0x000fc40003f46070 */
[----:B------:R-:W-:Y:S02]  /*0890*/  @P6 IADD3 R0, PT, PT, R0, 0x20, RZ ;  /* 0x0000002000006810 */ /* 0x000fe40007ffe0ff */
[----:B------:R2:W5:Y:S02]  /*08a0*/  @P6 LDG.E.128 R96, desc[UR6][R8.64] ;  /* 0x0000000608606981 */ /* 0x000564000c1e1d00 */
[----:B------:R-:W2:Y:S01]  /*08b0*/  @P4 LDC.64 R16, c[0x0][0x3d0] ;  /* 0x0000f400ff104b82 */ /* 0x000ea20000000a00 */
[C---:B---3--:R-:W-:Y:S01]  /*08c0*/  @P5 IMAD.WIDE.U32 R10, R0.reuse, 0x10, R10 ;  /* 0x00000010000a5825 */ /* 0x048fe200078e000a */
[C---:B------:R-:W-:Y:S02]  /*08d0*/  ISETP.GE.U32.AND P6, PT, R3.reuse, 0x140, PT ;  /* 0x000001400300780c */ /* 0x040fe40003fc6070 */
[----:B------:R-:W-:Y:S02]  /*08e0*/  @P5 IADD3 R0, PT, PT, R0, 0x20, RZ ;  /* 0x0000002000005810 */ /* 0x000fe40007ffe0ff */
[----:B------:R3:W5:Y:S02]  /*08f0*/  @P5 LDG.E.128 R88, desc[UR6][R10.64] ;  /* 0x000000060a585981 */ /* 0x000764000c1e1d00 */
[----:B0-----:R-:W0:Y:S01]  /*0900*/  @P3 LDC.64 R4, c[0x0][0x3d0] ;  /* 0x0000f400ff043b82 */ /* 0x001e220000000a00 */
[----:B----4-:R-:W-:Y:S01]  /*0910*/  @P1 IMAD.WIDE.U32 R12, R0, 0x10, R12 ;  /* 0x00000010000c1825 */ /* 0x010fe200078e000c */
[----:B------:R-:W-:-:S02]  /*0920*/  ISETP.GE.U32.AND P5, PT, R3, 0x160, PT ;  /* 0x000001600300780c */ /* 0x000fc40003fa6070 */
[----:B------:R-:W-:Y:S02]  /*0930*/  @P1 IADD3 R0, PT, PT, R0, 0x20, RZ ;  /* 0x0000002000001810 */ /* 0x000fe40007ffe0ff */
[----:B------:R4:W5:Y:S02]  /*0940*/  @P1 LDG.E.128 R80, desc[UR6][R12.64] ;  /* 0x000000060c501981 */ /* 0x000964000c1e1d00 */
[----:B------:R-:W3:Y:S01]  /*0950*/  @P2 LDC.64 R18, c[0x0][0x3d0] ;  /* 0x0000f400ff122b82 */ /* 0x000ee20000000a00 */
[----:B------:R-:W-:Y:S01]  /*0960*/  ISETP.GE.U32.AND P1, PT, R3, 0x180, PT ;  /* 0x000001800300780c */ /* 0x000fe20003f26070 */
[C---:B-1----:R-:W-:Y:S01]  /*0970*/  @P0 IMAD.WIDE.U32 R14, R0.reuse, 0x10, R14 ;  /* 0x00000010000e0825 */ /* 0x042fe200078e000e */
[----:B------:R-:W-:-:S04]  /*0980*/  @P0 IADD3 R0, PT, PT, R0, 0x20, RZ ;  /* 0x0000002000000810 */ /* 0x000fc80007ffe0ff */
[----:B------:R4:W5:Y:S01]  /*0990*/  @P0 LDG.E.128 R72, desc[UR6][R14.64] ;  /* 0x000000060e480981 */ /* 0x000962000c1e1d00 */
[----:B------:R-:W1:Y:S01]  /*09a0*/  @P6 LDC.64 R28, c[0x0][0x3d0] ;  /* 0x0000f400ff1c6b82 */ /* 0x000e620000000a00 */
[C---:B--2---:R-:W-:Y:S01]  /*09b0*/  @P4 IMAD.WIDE.U32 R16, R0.reuse, 0x10, R16 ;  /* 0x0000001000104825 */ /* 0x044fe200078e0010 */
[----:B------:R-:W-:-:S04]  /*09c0*/  @P4 IADD3 R0, PT, PT, R0, 0x20, RZ ;  /* 0x0000002000004810 */ /* 0x000fc80007ffe0ff */
[----:B------:R4:W5:Y:S02]  /*09d0*/  @P4 LDG.E.128 R64, desc[UR6][R16.64] ;  /* 0x0000000610404981 */ /* 0x000964000c1e1d00 */
[----:B------:R-:W2:Y:S01]  /*09e0*/  @P5 LDC.64 R30, c[0x0][0x3d0] ;  /* 0x0000f400ff1e5b82 */ /* 0x000ea20000000a00 */
[C---:B0-----:R-:W-:Y:S01]  /*09f0*/  @P3 IMAD.WIDE.U32 R6, R0.reuse, 0x10, R4 ;  /* 0x0000001000063825 */ /* 0x041fe200078e0004 */
[----:B------:R-:W-:-:S04]  /*0a00*/  @P3 IADD3 R0, PT, PT, R0, 0x20, RZ ;  /* 0x0000002000003810 */ /* 0x000fc80007ffe0ff */
[----:B------:R4:W5:Y:S02]  /*0a10*/  @P3 LDG.E.128 R56, desc[UR6][R6.64] ;  /* 0x0000000606383981 */ /* 0x000964000c1e1d00 */
[----:B------:R-:W0:Y:S01]  /*0a20*/  @P1 LDC.64 R36, c[0x0][0x3d0] ;  /* 0x0000f400ff241b82 */ /* 0x000e220000000a00 */
[C---:B---3--:R-:W-:Y:S01]  /*0a30*/  @P2 IMAD.WIDE.U32 R18, R0.reuse, 0x10, R18 ;  /* 0x0000001000122825 */ /* 0x048fe200078e0012 */
[----:B------:R-:W-:-:S04]  /*0a40*/  @P2 IADD3 R0, PT, PT, R0, 0x20, RZ ;  /* 0x0000002000002810 */ /* 0x000fc80007ffe0ff */
[----:B------:R4:W5:Y:S01]  /*0a50*/  @P2 LDG.E.128 R48, desc[UR6][R18.64] ;  /* 0x0000000612302981 */ /* 0x000962000c1e1d00 */
[C---:B-1----:R-:W-:Y:S01]  /*0a60*/  @P6 IMAD.WIDE.U32 R8, R0.reuse, 0x10, R28 ;  /* 0x0000001000086825 */ /* 0x042fe200078e001c */
[----:B------:R-:W-:-:S04]  /*0a70*/  @P6 IADD3 R0, PT, PT, R0, 0x20, RZ ;  /* 0x0000002000006810 */ /* 0x000fc80007ffe0ff */
[----:B------:R4:W5:Y:S01]  /*0a80*/  @P6 LDG.E.128 R40, desc[UR6][R8.64] ;  /* 0x0000000608286981 */ /* 0x000962000c1e1d00 */
[C---:B--2---:R-:W-:Y:S01]  /*0a90*/  @P5 IMAD.WIDE.U32 R10, R0.reuse, 0x10, R30 ;  /* 0x00000010000a5825 */ /* 0x044fe200078e001e */
[----:B------:R-:W-:-:S04]  /*0aa0*/  @P5 IADD3 R0, PT, PT, R0, 0x20, RZ ;  /* 0x0000002000005810 */ /* 0x000fc80007ffe0ff */
[----:B------:R4:W5:Y:S01]  /*0ab0*/  @P5 LDG.E.128 R32, desc[UR6][R10.64] ;  /* 0x000000060a205981 */ /* 0x000962000c1e1d00 */
[----:B0-----:R-:W-:-:S05]  /*0ac0*/  @P1 IMAD.WIDE.U32 R4, R0, 0x10, R36 ;  /* 0x0000001000041825 */ /* 0x001fca00078e0024 */
[----:B------:R4:W5:Y:S01]  /*0ad0*/  @P1 LDG.E.128 R24, desc[UR6][R4.64] ;  /* 0x0000000604181981 */ /* 0x000962000c1e1d00 */
        /* <DEDUP_REMOVED lines=22> */
[----:B------:R-:W-:Y:S02]  /*0c40*/  @P1 CS2R R22, SRZ ;  /* 0x0000000000161805 */ /* 0x000fe4000001ff00 */
[----:B----4-:R-:W-:-:S07]  /*0c50*/  @P1 CS2R R20, SRZ ;  /* 0x0000000000141805 */ /* 0x010fce000001ff00 */
.L_x_48590:
[----:B------:R-:W-:Y:S05]  /*0c60*/  BSYNC.RECONVERGENT B0 ;  /* 0x0000000000007941 */ /* 0x000fea0003800200 */
.L_x_48588:
        /* <DEDUP_REMOVED lines=10> */
.L_x_48652:
[----:B------:R-:W1:Y:S01]  /*0d10*/  @P5 LDC.64 R116, c[0x0][0x3e0] ;  /* 0x0000f800ff745b82 */ /* 0x000e620000000a00 */
[----:B-----5:R-:W-:Y:S01]  /*0d20*/  HFMA2 R166, -RZ, RZ, 1.875, 0 ;  /* 0x3f800000ffa67431 */ /* 0x020fe200000001ff */
[----:B------:R-:W3:Y:S06]  /*0d30*/  S2R R165, SR_TID.X ;  /* 0x0000000000a57919 */ /* 0x000eec0000002100 */
[----:B------:R-:W4:Y:S08]  /*0d40*/  LDC.64 R12, c[0x0][0x3a0] ;  /* 0x0000e800ff0c7b82 */ /* 0x000f300000000a00 */
[----:B------:R-:W4:Y:S01]  /*0d50*/  LDC.64 R14, c[0x0][0x3e0] ;  /* 0x0000f800ff0e7b82 */ /* 0x000f220000000a00 */
[----:B-1----:R-:W-:-:S05]  /*0d60*/  @P5 IMAD.WIDE R116, R2, 0x4, R116 ;  /* 0x0000000402745825 */ /* 0x002fca00078e0274 */
[----:B-----5:R1:W5:Y:S01]  /*0d70*/  @P5 LDG.E R166, desc[UR6][R116.64] ;  /* 0x0000000674a65981 */ /* 0x020362000c1e1900 */
[----:B------:R-:W-:Y:S01]  /*0d80*/  IMAD R118, R2, UR8, RZ ;  /* 0x0000000802767c24 */ /* 0x000fe2000f8e02ff */
[----:B------:R-:W-:Y:S01]  /*0d90*/  ISETP.GE.U32.AND P4, PT, R3, 0x20, PT ;  /* 0x000000200300780c */ /* 0x000fe20003f86070 */
[----:B------:R-:W-:Y:S01]  /*0da0*/  BSSY.RECONVERGENT B0, `(.L_x_48591) ;  /* 0x000002c000007945 */ /* 0x000fe20003800200 */
[----:B---3--:R-:W-:Y:S02]  /*0db0*/  LOP3.LUT R164, R165, 0x1f, RZ, 0xc0, !PT ;  /* 0x0000001fa5a47812 */ /* 0x008fe400078ec0ff */
[----:B------:R-:W-:-:S04]  /*0dc0*/  SHF.R.S32.HI R119, RZ, 0x1f, R118 ;  /* 0x0000001fff777819 */ /* 0x000fc80000011476 */
[----:B------:R-:W-:Y:S02]  /*0dd0*/  LEA.HI R119, R119, R118, RZ, 0x2 ;  /* 0x0000007677777211 */ /* 0x000fe400078f10ff */
[----:B----4-:R-:W-:Y:S02]  /*0de0*/  LOP3.LUT P0, RZ, R12, R14, RZ, 0xfc, !PT ;  /* 0x0000000e0cff7212 */ /* 0x010fe4000780fcff */
[----:B------:R-:W-:Y:S02]  /*0df0*/  LEA.HI.SX32 R164, R119, R164, 0x1e ;  /* 0x000000a477a47211 */ /* 0x000fe400078ff2ff */
[----:B------:R-:W-:Y:S02]  /*0e00*/  LOP3.LUT P0, RZ, R13, R15, RZ, 0xfc, P0 ;  /* 0x0000000f0dff7212 */ /* 0x000fe4000000fcff */
[----:B------:R-:W-:Y:S01]  /*0e10*/  MOV R167, R164 ;  /* 0x000000a400a77202 */ /* 0x000fe20000000f00 */
[----:B-1----:R-:W-:Y:S10]  /*0e20*/  @!P4 BRA `(.L_x_48592) ;  /* 0x00000000008cc947 */ /* 0x002ff40003800000 */
[----:B------:R-:W-:Y:S01]  /*0e30*/  ISETP.NE.U32.AND P1, PT, R12, RZ, PT ;  /* 0x000000ff0c00720c */ /* 0x000fe20003f25070 */
[----:B------:R-:W1:Y:S03]  /*0e40*/  LDC.64 R116, c[0x0][0x390] ;  /* 0x0000e400ff747b82 */ /* 0x000e660000000a00 */
[----:B------:R-:W-:-:S13]  /*0e50*/  ISETP.NE.AND.EX P1, PT, R13, RZ, PT, P1 ;  /* 0x000000ff0d00720c */ /* 0x000fda0003f25310 */
[----:B------:R-:W3:Y:S01]  /*0e60*/  @P1 LDC.64 R120, c[0x0][0x3a0] ;  /* 0x0000e800ff781b82 */ /* 0x000ee20000000a00 */
[----:B-1----:R-:W-:-:S06]  /*0e70*/  IMAD.WIDE.U32 R116, R164, 0x10, R116 ;  /* 0x00000010a4747825 */ /* 0x002fcc00078e0074 */
[----:B------:R-:W4:Y:S01]  /*0e80*/  LDG.E.128 R116, desc[UR6][R116.64] ;  /* 0x0000000674747981 */ /* 0x000f22000c1e1d00 */
[----:B---3--:R-:W-:-:S06]  /*0e90*/  @P1 IMAD.WIDE.U32 R120, R164, 0x10, R120 ;  /* 0x00000010a4781825 */ /* 0x008fcc00078e0078 */
[----:B------:R-:W4:Y:S02]  /*0ea0*/  @P1 LDG.E.128 R120, desc[UR6][R120.64] ;  /* 0x0000000678781981 */ /* 0x000f24000c1e1d00 */
[-C--:B----45:R-:W-:Y:S01]  /*0eb0*/  @P1 FFMA.FTZ R11, R116, R166.reuse, R120 ;  /* 0x000000a6740b1223 */ /* 0x0b0fe20000010078 */
[-C--:B------:R-:W-:Y:S01]  /*0ec0*/  @P1 FFMA.FTZ R128, R117, R166.reuse, R121 ;  /* 0x000000a675801223 */ /* 0x080fe20000010079 */
[-C--:B------:R-:W-:Y:S01]  /*0ed0*/  @P1 FFMA.FTZ R140, R118, R166.reuse, R122 ;  /* 0x000000a6768c1223 */ /* 0x080fe2000001007a */
[----:B------:R-:W-:Y:S02]  /*0ee0*/  @P1 FFMA.FTZ R152, R119, R166, R123 ;  /* 0x000000a677981223 */ /* 0x000fe4000001007b */
        /* <DEDUP_REMOVED lines=10> */
[----:B------:R-:W-:Y:S02]  /*0f90*/  @P5 FMUL.FTZ R19, R119, R166 ;  /* 0x000000a677135220 */ /* 0x000fe40000410000 */
[----:B------:R-:W-:Y:S01]  /*0fa0*/  @P5 MOV R11, R16 ;  /* 0x00000010000b5202 */ /* 0x000fe20000000f00 */
[-C--:B------:R-:W-:Y:S01]  /*0fb0*/  @!P5 FMUL.FTZ R11, R116, R166.reuse ;  /* 0x000000a6740bd220 */ /* 0x080fe20000410000 */
[----:B------:R-:W-:Y:S01]  /*0fc0*/  @P5 MOV R128, R17 ;  /* 0x0000001100805202 */ /* 0x000fe20000000f00 */
[----:B------:R-:W-:Y:S01]  /*0fd0*/  @!P5 FMUL.FTZ R128, R117, R166 ;  /* 0x000000a67580d220 */ /* 0x000fe20000410000 */
[----:B------:R-:W-:Y:S01]  /*0fe0*/  @P5 MOV R140, R18 ;  /* 0x00000012008c5202 */ /* 0x000fe20000000f00 */
[-C--:B------:R-:W-:Y:S01]  /*0ff0*/  @!P5 FMUL.FTZ R140, R118, R166.reuse ;  /* 0x000000a6768cd220 */ /* 0x080fe20000410000 */
[----:B------:R-:W-:Y:S01]  /*1000*/  @P5 MOV R152, R19 ;  /* 0x0000001300985202 */ /* 0x000fe20000000f00 */
[----:B------:R-:W-:-:S07]  /*1010*/  @!P5 FMUL.FTZ R152, R119, R166 ;  /* 0x000000a67798d220 */ /* 0x000fce0000410000 */
.L_x_48593:
[----:B------:R-:W1:Y:S01]  /*1020*/  @P0 LDC.64 R116, c[0x0][0x3a8] ;  /* 0x0000ea00ff740b82 */ /* 0x000e620000000a00 */
[C---:B------:R-:W-:Y:S01]  /*1030*/  IADD3 R167, PT, PT, R164.reuse, 0x20, RZ ;  /* 0x00000020a4a77810 */ /* 0x040fe20007ffe0ff */
[----:B-1----:R-:W-:-:S05]  /*1040*/  @P0 IMAD.WIDE.U32 R116, R164, 0x10, R116 ;  /* 0x00000010a4740825 */ /* 0x002fca00078e0074 */
[----:B------:R1:W-:Y:S02]  /*1050*/  @P0 STG.E.128 desc[UR6][R116.64], R16 ;  /* 0x0000001074000986 */ /* 0x0003e4000c101d06 */
.L_x_48592:
[----:B0-2---:R-:W-:Y:S05]  /*1060*/  BSYNC.RECONVERGENT B0 ;  /* 0x0000000000007941 */ /* 0x005fea0003800200 */
.L_x_48591:
[----:B------:R-:W-:Y:S01]  /*1070*/  ISETP.GE.U32.AND P1, PT, R3, 0x40, PT ;  /* 0x000000400300780c */ /* 0x000fe20003f26070 */
[----:B------:R-:W-:Y:S01]  /*1080*/  BSSY.RECONVERGENT B0, `(.L_x_48594) ;  /* 0x0000023000007945 */ /* 0x000fe20003800200 */
[----:B------:R-:W-:-:S11]  /*1090*/  LOP3.LUT R0, R0, 0xffffdfff, RZ, 0xc0, !PT ;  /* 0xffffdfff00007812 */ /* 0x000fd600078ec0ff */
[----:B------:R-:W-:Y:S01]  /*10a0*/  @P1 LOP3.LUT R0, R0, 0x2000, RZ, 0xfc, !PT ;  /* 0x0000200000001812 */ /* 0x000fe200078efcff */
[----:B------:R-:W-:Y:S06]  /*10b0*/  @!P1 BRA `(.L_x_48595) ;  /* 0x00000000007c9947 */ /* 0x000fec0003800000 */
[----:B------:R-:W-:Y:S01]  /*10c0*/  ISETP.NE.U32.AND P1, PT, R12, RZ, PT ;  /* 0x000000ff0c00720c */ /* 0x000fe20003f25070 */
[----:B-1----:R-:W0:Y:S03]  /*10d0*/  LDC.64 R116, c[0x0][0x390] ;  /* 0x0000e400ff747b82 */ /* 0x002e260000000a00 */
[----:B------:R-:W-:-:S13]  /*10e0*/  ISETP.NE.AND.EX P1, PT, R13, RZ, PT, P1 ;  /* 0x000000ff0d00720c */ /* 0x000fda0003f25310 */
[----:B------:R-:W1:Y:S01]  /*10f0*/  @P1 LDC.64 R120, c[0x0][0x3a0] ;  /* 0x0000e800ff781b82 */ /* 0x000e620000000a00 */
[----:B0-----:R-:W-:-:S06]  /*1100*/  IMAD.WIDE.U32 R116, R167, 0x10, R116 ;  /* 0x00000010a7747825 */ /* 0x001fcc00078e0074 */
[----:B------:R-:W2:Y:S01]  /*1110*/  LDG.E.128 R116, desc[UR6][R116.64] ;  /* 0x0000000674747981 */ /* 0x000ea2000c1e1d00 */
[----:B-1----:R-:W-:-:S06]  /*1120*/  @P1 IMAD.WIDE.U32 R120, R167, 0x10, R120 ;  /* 0x00000010a7781825 */ /* 0x002fcc00078e0078 */
[----:B------:R-:W2:Y:S02]  /*1130*/  @P1 LDG.E.128 R120, desc[UR6][R120.64] ;  /* 0x0000000678781981 */ /* 0x000ea4000c1e1d00 */
[-C--:B--2--5:R-:W-:Y:S01]  /*1140*/  @P1 FFMA.FTZ R10, R116, R166.reuse, R120 ;  /* 0x000000a6740a1223 */ /* 0x0a4fe20000010078 */
        /* <DEDUP_REMOVED lines=18> */
.L_x_48596:
[----:B------:R-:W0:Y:S02]  /*1270*/  @P0 LDC.64 R116, c[0x0][0x3a8] ;  /* 0x0000ea00ff740b82 */ /* 0x000e240000000a00 */
[C---:B0-----:R-:W-:Y:S01]  /*1280*/  @P0 IMAD.WIDE.U32 R116, R167.reuse, 0x10, R116 ;  /* 0x00000010a7740825 */ /* 0x041fe200078e0074 */
[----:B------:R-:W-:-:S04]  /*1290*/  IADD3 R167, PT, PT, R167, 0x20, RZ ;  /* 0x00000020a7a77810 */ /* 0x000fc80007ffe0ff */
[----:B------:R0:W-:Y:S03]  /*12a0*/  @P0 STG.E.128 desc[UR6][R116.64], R16 ;  /* 0x0000001074000986 */ /* 0x0001e6000c101d06 */
.L_x_48595:
[----:B------:R-:W-:Y:S05]  /*12b0*/  BSYNC.RECONVERGENT B0 ;  /* 0x0000000000007941 */ /* 0x000fea0003800200 */
.L_x_48594:
[----:B------:R-:W-:Y:S01]  /*12c0*/  ISETP.GE.U32.AND P1, PT, R3, 0x60, PT ;  /* 0x000000600300780c */ /* 0x000fe20003f26070 */
[----:B------:R-:W-:Y:S01]  /*12d0*/  BSSY.RECONVERGENT B0, `(.L_x_48597) ;  /* 0x0000023000007945 */ /* 0x000fe20003800200 */
[----:B------:R-:W-:-:S11]  /*12e0*/  LOP3.LUT R0, R0, 0xffffbfff, RZ, 0xc0, !PT ;  /* 0xffffbfff00007812 */ /* 0x000fd600078ec0ff */
[----:B------:R-:W-:Y:S01]  /*12f0*/  @P1 LOP3.LUT R0, R0, 0x4000, RZ, 0xfc, !PT ;  /* 0x0000400000001812 */ /* 0x000fe200078efcff */
[----:B------:R-:W-:Y:S06]  /*1300*/  @!P1 BRA `(.L_x_48598) ;  /* 0x00000000007c9947 */ /* 0x000fec0003800000 */
[----:B------:R-:W-:Y:S01]  /*1310*/  ISETP.NE.U32.AND P1, PT, R12, RZ, PT ;  /* 0x000000ff0c00720c */ /* 0x000fe20003f25070 */
[----:B01----:R-:W0:Y:S03]  /*1320*/  LDC.64 R116, c[0x0][0x390] ;  /* 0x0000e400ff747b82 */ /* 0x003e260000000a00 */
        /* <DEDUP_REMOVED lines=25> */
.L_x_48599:
[----:B------:R-:W0:Y:S02]  /*14c0*/  @P0 LDC.64 R116, c[0x0][0x3a8] ;  /* 0x0000ea00ff740b82 */ /* 0x000e240000000a00 */
[C---:B0-----:R-:W-:Y:S01]  /*14d0*/  @P0 IMAD.WIDE.U32 R116, R167.reuse, 0x10, R116 ;  /* 0x00000010a7740825 */ /* 0x041fe200078e0074 */
[----:B------:R-:W-:-:S04]  /*14e0*/  IADD3 R167, PT, PT, R167, 0x20, RZ ;  /* 0x00000020a7a77810 */ /* 0x000fc80007ffe0ff */
[----:B------:R2:W-:Y:S03]  /*14f0*/  @P0 STG.E.128 desc[UR6][R116.64], R16 ;  /* 0x0000001074000986 */ /* 0x0005e6000c101d06 */
.L_x_48598:
[----:B------:R-:W-:Y:S05]  /*1500*/  BSYNC.RECONVERGENT B0 ;  /* 0x0000000000007941 */ /* 0x000fea0003800200 */
.L_x_48597:
[----:B------:R-:W-:Y:S01]  /*1510*/  ISETP.GE.U32.AND P1, PT, R3, 0x80, PT ;  /* 0x000000800300780c */ /* 0x000fe20003f26070 */
[----:B------:R-:W-:Y:S01]  /*1520*/  BSSY.RECONVERGENT B0, `(.L_x_48600) ;  /* 0x0000023000007945 */ /* 0x000fe20003800200 */
[----:B------:R-:W-:-:S11]  /*1530*/  LOP3.LUT R0, R0, 0xffff7fff, RZ, 0xc0, !PT ;  /* 0xffff7fff00007812 */ /* 0x000fd600078ec0ff */
[----:B------:R-:W-:Y:S01]  /*1540*/  @P1 LOP3.LUT R0, R0, 0x8000, RZ, 0xfc, !PT ;  /* 0x0000800000001812 */ /* 0x000fe200078efcff */
[----:B------:R-:W-:Y:S06]  /*1550*/  @!P1 BRA `(.L_x_48601) ;  /* 0x00000000007c9947 */ /* 0x000fec0003800000 */
[----:B------:R-:W-:Y:S01]  /*1560*/  ISETP.NE.U32.AND P1, PT, R12, RZ, PT ;  /* 0x000000ff0c00720c */ /* 0x000fe20003f25070 */
[----:B012---:R-:W0:Y:S03]  /*1570*/  LDC.64 R116, c[0x0][0x390] ;  /* 0x0000e400ff747b82 */ /* 0x007e260000000a00 */
        /* <DEDUP_REMOVED lines=25> */
.L_x_48602:
[----:B------:R-:W0:Y:S02]  /*1710*/  @P0 LDC.64 R116, c[0x0][0x3a8] ;  /* 0x0000ea00ff740b82 */ /* 0x000e240000000a00 */
[C---:B0-----:R-:W-:Y:S01]  /*1720*/  @P0 IMAD.WIDE.U32 R116, R167.reuse, 0x10, R116 ;  /* 0x00000010a7740825 */ /* 0x041fe200078e0074 */
[----:B------:R-:W-:-:S04]  /*1730*/  IADD3 R167, PT, PT, R167, 0x20, RZ ;  /* 0x00000020a7a77810 */ /* 0x000fc80007ffe0ff */
[----:B------:R3:W-:Y:S03]  /*1740*/  @P0 STG.E.128 desc[UR6][R116.64], R16 ;  /* 0x0000001074000986 */ /* 0x0007e6000c101d06 */
.L_x_48601:
[----:B------:R-:W-:Y:S05]  /*1750*/  BSYNC.RECONVERGENT B0 ;  /* 0x0000000000007941 */ /* 0x000fea0003800200 */
.L_x_48600:
[----:B------:R-:W-:Y:S01]  /*1760*/  ISETP.GE.U32.AND P1, PT, R3, 0xa0, PT ;  /* 0x000000a00300780c */ /* 0x000fe20003f26070 */
[----:B------:R-:W-:Y:S01]  /*1770*/  BSSY.RECONVERGENT B0, `(.L_x_48603) ;  /* 0x0000023000007945 */ /* 0x000fe20003800200 */
[----:B------:R-:W-:-:S11]  /*1780*/  LOP3.LUT R0, R0, 0xfffbffff, RZ, 0xc0, !PT ;  /* 0xfffbffff00007812 */ /* 0x000fd600078ec0ff */
[----:B------:R-:W-:Y:S01]  /*1790*/  @P1 LOP3.LUT R0, R0, 0x40000, RZ, 0xfc, !PT ;  /* 0x0004000000001812 */ /* 0x000fe200078efcff */
[----:B------:R-:W-:Y:S06]  /*17a0*/  @!P1 BRA `(.L_x_48604) ;  /* 0x00000000007c9947 */ /* 0x000fec0003800000 */
[----:B------:R-:W-:Y:S01]  /*17b0*/  ISETP.NE.U32.AND P1, PT, R12, RZ, PT ;  /* 0x000000ff0c00720c */ /* 0x000fe20003f25070 */
[----:B0123--:R-:W0:Y:S03]  /*17c0*/  LDC.64 R116, c[0x0][0x390] ;  /* 0x0000e400ff747b82 */ /* 0x00fe260000000a00 */
        /* <DEDUP_REMOVED lines=25> */
.L_x_48605:
[----:B------:R-:W0:Y:S02]  /*1960*/  @P0 LDC.64 R116, c[0x0][0x3a8] ;  /* 0x0000ea00ff740b82 */ /* 0x000e240000000a00 */
[C---:B0-----:R-:W-:Y:S01]  /*1970*/  @P0 IMAD.WIDE.U32 R116, R167.reuse, 0x10, R116 ;  /* 0x00000010a7740825 */ /* 0x041fe200078e0074 */
[----:B------:R-:W-:-:S04]  /*1980*/  IADD3 R167, PT, PT, R167, 0x20, RZ ;  /* 0x00000020a7a77810 */ /* 0x000fc80007ffe0ff */
[----:B------:R4:W-:Y:S03]  /*1990*/  @P0 STG.E.128 desc[UR6][R116.64], R16 ;  /* 0x0000001074000986 */ /* 0x0009e6000c101d06 */
.L_x_48604:
[----:B------:R-:W-:Y:S05]  /*19a0*/  BSYNC.RECONVERGENT B0 ;  /* 0x0000000000007941 */ /* 0x000fea0003800200 */
.L_x_48603:
[----:B------:R-:W-:Y:S01]  /*19b0*/  ISETP.GE.U32.AND P1, PT, R3, 0xc0, PT ;  /* 0x000000c00300780c */ /* 0x000fe20003f26070 */
[----:B------:R-:W-:Y:S01]  /*19c0*/  BSSY.RECONVERGENT B0, `(.L_x_48606) ;  /* 0x0000023000007945 */ /* 0x000fe20003800200 */
[----:B------:R-:W-:-:S11]  /*19d0*/  LOP3.LUT R0, R0, 0xfffdffff, RZ, 0xc0, !PT ;  /* 0xfffdffff00007812 */ /* 0x000fd600078ec0ff */
[----:B------:R-:W-:Y:S01]  /*19e0*/  @P1 LOP3.LUT R0, R0, 0x20000, RZ, 0xfc, !PT ;  /* 0x0002000000001812 */ /* 0x000fe200078efcff */
[----:B------:R-:W-:Y:S06]  /*19f0*/  @!P1 BRA `(.L_x_48607) ;  /* 0x00000000007c9947 */ /* 0x000fec0003800000 */
[----:B------:R-:W-:Y:S01]  /*1a00*/  ISETP.NE.U32.AND P1, PT, R12, RZ, PT ;  /* 0x000000ff0c00720c */ /* 0x000fe20003f25070 */
[----:B01234-:R-:W0:Y:S03]  /*1a10*/  LDC.64 R116, c[0x0][0x390] ;  /* 0x0000e400ff747b82 */ /* 0x01fe260000000a00 */
        /* <DEDUP_REMOVED lines=25> */
.L_x_48608:
[----:B------:R-:W0:Y:S02]  /*1bb0*/  @P0 LDC.64 R116, c[0x0][0x3a8] ;  /* 0x0000ea00ff740b82 */ /* 0x000e240000000a00 */
[C---:B0-----:R-:W-:Y:S01]  /*1bc0*/  @P0 IMAD.WIDE.U32 R116, R167.reuse, 0x10, R116 ;  /* 0x00000010a7740825 */ /* 0x041fe200078e0074 */
[----:B------:R-:W-:-:S04]  /*1bd0*/  IADD3 R167, PT, PT, R167, 0x20, RZ ;  /* 0x00000020a7a77810 */ /* 0x000fc80007ffe0ff */
[----:B------:R0:W-:Y:S03]  /*1be0*/  @P0 STG.E.128 desc[UR6][R116.64], R16 ;  /* 0x0000001074000986 */ /* 0x0001e6000c101d06 */
.L_x_48607:
[----:B------:R-:W-:Y:S05]  /*1bf0*/  BSYNC.RECONVERGENT B0 ;  /* 0x0000000000007941 */ /* 0x000fea0003800200 */
.L_x_48606:
        /* <DEDUP_REMOVED lines=32> */
.L_x_48611:
[----:B------:R-:W0:Y:S02]  /*1e00*/  @P0 LDC.64 R116, c[0x0][0x3a8] ;  /* 0x0000ea00ff740b82 */ /* 0x000e240000000a00 */
[C---:B0-----:R-:W-:Y:S01]  /*1e10*/  @P0 IMAD.WIDE.U32 R116, R167.reuse, 0x10, R116 ;  /* 0x00000010a7740825 */ /* 0x041fe200078e0074 */
[----:B------:R-:W-:-:S04]  /*1e20*/  IADD3 R167, PT, PT, R167, 0x20, RZ ;  /* 0x00000020a7a77810 */ /* 0x000fc80007ffe0ff */
[----:B------:R0:W-:Y:S03]  /*1e30*/  @P0 STG.E.128 desc[UR6][R116.64], R16 ;  /* 0x0000001074000986 */ /* 0x0001e6000c101d06 */
.L_x_48610:
[----:B------:R-:W-:Y:S05]  /*1e40*/  BSYNC.RECONVERGENT B0 ;  /* 0x0000000000007941 */ /* 0x000fea0003800200 */
.L_x_48609:
        /* <DEDUP_REMOVED lines=32> */
.L_x_48614:
[----:B------:R-:W0:Y:S02]  /*2050*/  @P0 LDC.64 R116, c[0x0][0x3a8] ;  /* 0x0000ea00ff740b82 */ /* 0x000e240000000a00 */
[C---:B0-----:R-:W-:Y:S01]  /*2060*/  @P0 IMAD.WIDE.U32 R116, R167.reuse, 0x10, R116 ;  /* 0x00000010a7740825 */ /* 0x041fe200078e0074 */
[----:B------:R-:W-:-:S04]  /*2070*/  IADD3 R167, PT, PT, R167, 0x20, RZ ;  /* 0x00000020a7a77810 */ /* 0x000fc80007ffe0ff */
[----:B------:R0:W-:Y:S03]  /*2080*/  @P0 STG.E.128 desc[UR6][R116.64], R16 ;  /* 0x0000001074000986 */ /* 0x0001e6000c101d06 */
.L_x_48613:
[----:B------:R-:W-:Y:S05]  /*2090*/  BSYNC.RECONVERGENT B0 ;  /* 0x0000000000007941 */ /* 0x000fea0003800200 */
.L_x_48612:
        /* <DEDUP_REMOVED lines=32> */
.L_x_48617:
[----:B------:R-:W0:Y:S02]  /*22a0*/  @P0 LDC.64 R116, c[0x0][0x3a8] ;  /* 0x0000ea00ff740b82 */ /* 0x000e240000000a00 */
[C---:B0-----:R-:W-:Y:S01]  /*22b0*/  @P0 IMAD.WIDE.U32 R116, R167.reuse, 0x10, R116 ;  /* 0x00000010a7740825 */ /* 0x041fe200078e0074 */
[----:B------:R-:W-:-:S04]  /*22c0*/  IADD3 R167, PT, PT, R167, 0x20, RZ ;  /* 0x00000020a7a77810 */ /* 0x000fc80007ffe0ff */
[----:B------:R0:W-:Y:S03]  /*22d0*/  @P0 STG.E.128 desc[UR6][R116.64], R16 ;  /* 0x0000001074000986 */ /* 0x0001e6000c101d06 */
.L_x_48616:
[----:B------:R-:W-:Y:S05]  /*22e0*/  BSYNC.RECONVERGENT B0 ;  /* 0x0000000000007941 */ /* 0x000fea0003800200 */
.L_x_48615:
        /* <DEDUP_REMOVED lines=32> */
.L_x_48620:
[----:B------:R-:W0:Y:S02]  /*24f0*/  @P0 LDC.64 R116, c[0x0][0x3a8] ;  /* 0x0000ea00ff740b82 */ /* 0x000e240000000a00 */
[C---:B0-----:R-:W-:Y:S01]  /*2500*/  @P0 IMAD.WIDE.U32 R116, R167.reuse, 0x10, R116 ;  /* 0x00000010a7740825 */ /* 0x041fe200078e0074 */
[----:B------:R-:W-:-:S04]  /*2510*/  IADD3 R167, PT, PT, R167, 0x20, RZ ;  /* 0x00000020a7a77810 */ /* 0x000fc80007ffe0ff */
[----:B------:R0:W-:Y:S03]  /*2520*/  @P0 STG.E.128 desc[UR6][R116.64], R16 ;  /* 0x0000001074000986 */ /* 0x0001e6000c101d06 */
.L_x_48619:
[----:B------:R-:W-:Y:S05]  /*2530*/  BSYNC.RECONVERGENT B0 ;  /* 0x0000000000007941 */ /* 0x000fea0003800200 */
.L_x_48618:
        /* <DEDUP_REMOVED lines=32> */
.L_x_48623:
[----:B------:R-:W0:Y:S02]  /*2740*/  @P0 LDC.64 R116, c[0x0][0x3a8] ;  /* 0x0000ea00ff740b82 */ /* 0x000e240000000a00 */
[C---:B0-----:R-:W-:Y:S01]  /*2750*/  @P0 IMAD.WIDE.U32 R116, R167.reuse, 0x10, R116 ;  /* 0x00000010a7740825 */ /* 0x041fe200078e0074 */
[----:B------:R-:W-:-:S04]  /*2760*/  IADD3 R167, PT, PT, R167, 0x20, RZ ;  /* 0x00000020a7a77810 */ /* 0x000fc80007ffe0ff */
[----:B------:R0:W-:Y:S03]  /*2770*/  @P0 STG.E.128 desc[UR6][R116.64], R16 ;  /* 0x0000001074000986 */ /* 0x0001e6000c101d06 */
.L_x_48622:
[----:B------:R-:W-:Y:S05]  /*2780*/  BSYNC.RECONVERGENT B0 ;  /* 0x0000000000007941 */ /* 0x000fea0003800200 */
.L_x_48621:
        /* <DEDUP_REMOVED lines=32> */
.L_x_48626:
[----:B------:R-:W0:Y:S02]  /*2990*/  @P0 LDC.64 R12, c[0x0][0x3a8] ;  /* 0x0000ea00ff0c0b82 */ /* 0x000e240000000a00 */
[----:B0-----:R-:W-:-:S05]  /*29a0*/  @P0 IMAD.WIDE.U32 R12, R167, 0x10, R12 ;  /* 0x00000010a70c0825 */ /* 0x001fca00078e000c */
[----:B------:R0:W-:Y:S02]  /*29b0*/  @P0 STG.E.128 desc[UR6][R12.64], R16 ;  /* 0x000000100c000986 */ /* 0x0001e4000c101d06 */
.L_x_48625:
[----:B------:R-:W-:Y:S05]  /*29c0*/  BSYNC.RECONVERGENT B0 ;  /* 0x0000000000007941 */ /* 0x000fea0003800200 */
.L_x_48624:
        /* <DEDUP_REMOVED lines=204> */
.L_x_48664:
        /* <DEDUP_REMOVED lines=8> */
[----:B------:R-:W1:Y:S01]  /*3710*/  @!P1 LDC.64 R14, c[0x0][0x3c0] ;  /* 0x0000f000ff0e9b82 */ /* 0x000e620000000a00 */
[----:B------:R-:W-:-:S04]  /*3720*/  FSEL R116, R119, RZ, !P0 ;  /* 0x000000ff77747208 */ /* 0x000fc80004000000 */
[----:B------:R-:W2:Y:S03]  /*3730*/  MUFU.RSQ R117, R117 ;  /* 0x0000007500757308 */ /* 0x000ea60000001400 */
        /* <DEDUP_REMOVED lines=9> */
[--C-:B0-----:R-:W-:Y:S02]  /*37d0*/  FADD.FTZ R122, R152, -R116.reuse ;  /* 0x80000074987a7221 */ /* 0x101fe40000010000 */
[C---:B------:R-:W-:Y:S01]  /*37e0*/  FMUL.FTZ R13, R117.reuse, R12 ;  /* 0x0000000c750d7220 */ /* 0x040fe20000410000 */
[----:B------:R-:W-:Y:S01]  /*37f0*/  FADD.FTZ R12, R128, -R116 ;  /* 0x80000074800c7221 */ /* 0x000fe20000010000 */
[C---:B------:R-:W-:Y:S01]  /*3800*/  FMUL.FTZ R15, R117.reuse, R120 ;  /* 0x00000078750f7220 */ /* 0x040fe20000410000 */
[C---:B------:R-:W-:Y:S02]  /*3810*/  FMUL.FTZ R122, R117.reuse, R122 ;  /* 0x0000007a757a7220 */ /* 0x040fe40000410000 */
[----:B------:R-:W-:Y:S01]  /*3820*/  FMUL.FTZ R14, R117, R12 ;  /* 0x0000000c750e7220 */ /* 0x000fe20000410000 */
[----:B------:R-:W-:-:S03]  /*3830*/  FFMA.FTZ R12, R13, R112, R108 ;  /* 0x000000700d0c7223 */ /* 0x000fc6000001006c */
[----:B------:R-:W-:Y:S01]  /*3840*/  FFMA.FTZ R13, R14, R113, R109 ;  /* 0x000000710e0d7223 */ /* 0x000fe2000001006d */
[----:B------:R-:W-:Y:S01]  /*3850*/  FFMA.FTZ R14, R15, R114, R110 ;  /* 0x000000720f0e7223 */ /* 0x000fe2000001006e */
[----:B------:R-:W-:Y:S01]  /*3860*/  FFMA.FTZ R15, R122, R115, R111 ;  /* 0x000000737a0f7223 */ /* 0x000fe2000001006f */
[C---:B-1----:R-:W-:Y:S01]  /*3870*/  IMAD.WIDE.U32 R118, R164.reuse, 0x10, R118 ;  /* 0x00000010a4767825 */ /* 0x042fe200078e0076 */
[----:B------:R-:W-:-:S04]  /*3880*/  IADD3 R164, PT, PT, R164, 0x20, RZ ;  /* 0x00000020a4a47810 */ /* 0x000fc80007ffe0ff */
[----:B------:R2:W-:Y:S03]  /*3890*/  STG.E.128 desc[UR6][R118.64], R12 ;  /* 0x0000000c76007986 */ /* 0x0005e6000c101d06 */
.L_x_48629:
[----:B------:R-:W-:Y:S05]  /*38a0*/  BSYNC.RECONVERGENT B0 ;  /* 0x0000000000007941 */ /* 0x000fea0003800200 */
.L_x_48628:
[----:B------:R-:W-:Y:S01]  /*38b0*/  ISETP.GE.U32.AND P0, PT, R3, 0x40, PT ;  /* 0x000000400300780c */ /* 0x000fe20003f06070 */
[----:B------:R-:W-:-:S12]  /*38c0*/  BSSY.RECONVERGENT B0, `(.L_x_48630) ;  /* 0x0000012000007945 */ /* 0x000fd80003800200 */
[----:B------:R-:W-:Y:S05]  /*38d0*/  @!P0 BRA `(.L_x_48631) ;  /* 0x0000000000408947 */ /* 0x000fea0003800000 */
[----:B-12---:R-:W1:Y:S01]  /*38e0*/  LDC.64 R118, c[0x0][0x428] ;  /* 0x00010a00ff767b82 */ /* 0x006e620000000a00 */
[--C-:B------:R-:W-:Y:S01]  /*38f0*/  FADD.FTZ R12, R10, -R116.reuse ;  /* 0x800000740a0c7221 */ /* 0x100fe20000010000 */
[--C-:B------:R-:W-:Y:S01]  /*3900*/  FADD.FTZ R120, R141, -R116.reuse ;  /* 0x800000748d787221 */ /* 0x100fe20000010000 */
[--C-:B0-----:R-:W-:Y:S02]  /*3910*/  FADD.FTZ R122, R153, -R116.reuse ;  /* 0x80000074997a7221 */ /* 0x101fe40000010000 */
[----:B------:R-:W-:Y:S01]  /*3920*/  FMUL.FTZ R13, R117, R12 ;  /* 0x0000000c750d7220 */ /* 0x000fe20000410000 */
        /* <DEDUP_REMOVED lines=11> */
.L_x_48631:
[----:B------:R-:W-:Y:S05]  /*39e0*/  BSYNC.RECONVERGENT B0 ;  /* 0x0000000000007941 */ /* 0x000fea0003800200 */
.L_x_48630:
[----:B------:R-:W-:Y:S01]  /*39f0*/  ISETP.GE.U32.AND P0, PT, R3, 0x60, PT ;  /* 0x000000600300780c */ /* 0x000fe20003f06070 */
[----:B------:R-:W-:-:S12]  /*3a00*/  BSSY.RECONVERGENT B0, `(.L_x_48632) ;  /* 0x0000012000007945 */ /* 0x000fd80003800200 */
[----:B------:R-:W-:Y:S05]  /*3a10*/  @!P0 BRA `(.L_x_48633) ;  /* 0x0000000000408947 */ /* 0x000fea0003800000 */
[----:B-123--:R-:W1:Y:S01]  /*3a20*/  LDC.64 R118, c[0x0][0x428] ;  /* 0x00010a00ff767b82 */ /* 0x00ee620000000a00 */
        /* <DEDUP_REMOVED lines=15> */
.L_x_48633:
[----:B------:R-:W-:Y:S05]  /*3b20*/  BSYNC.RECONVERGENT B0 ;  /* 0x0000000000007941 */ /* 0x000fea0003800200 */
.L_x_48632:
[----:B------:R-:W-:Y:S01]  /*3b30*/  ISETP.GE.U32.AND P0, PT, R3, 0x80, PT ;  /* 0x000000800300780c */ /* 0x000fe20003f06070 */
[----:B------:R-:W-:-:S12]  /*3b40*/  BSSY.RECONVERGENT B0, `(.L_x_48634) ;  /* 0x0000012000007945 */ /* 0x000fd80003800200 */
[----:B------:R-:W-:Y:S05]  /*3b50*/  @!P0 BRA `(.L_x_48635) ;  /* 0x0000000000408947 */ /* 0x000fea0003800000 */
[----:B-1234-:R-:W1:Y:S01]  /*3b60*/  LDC.64 R118, c[0x0][0x428] ;  /* 0x00010a00ff767b82 */ /* 0x01ee620000000a00 */
        /* <DEDUP_REMOVED lines=15> */
.L_x_48635:
[----:B------:R-:W-:Y:S05]  /*3c60*/  BSYNC.RECONVERGENT B0 ;  /* 0x0000000000007941 */ /* 0x000fea0003800200 */
.L_x_48634:
[----:B------:R-:W-:Y:S01]  /*3c70*/  ISETP.GE.U32.AND P0, PT, R3, 0xa0, PT ;  /* 0x000000a00300780c */ /* 0x000fe20003f06070 */
[----:B------:R-:W-:-:S12]  /*3c80*/  BSSY.RECONVERGENT B0, `(.L_x_48636) ;  /* 0x0000012000007945 */ /* 0x000fd80003800200 */
[----:B------:R-:W-:Y:S05]  /*3c90*/  @!P0 BRA `(.L_x_48637) ;  /* 0x0000000000408947 */ /* 0x000fea0003800000 */
[----:B01234-:R-:W0:Y:S01]  /*3ca0*/  LDC.64 R118, c[0x0][0x428] ;  /* 0x00010a00ff767b82 */ /* 0x01fe220000000a00 */
[--C-:B------:R-:W-:Y:S01]  /*3cb0*/  FADD.FTZ R12, R7, -R116.reuse ;  /* 0x80000074070c7221 */ /* 0x100fe20000010000 */
[--C-:B------:R-:W-:Y:S01]  /*3cc0*/  FADD.FTZ R120, R144, -R116.reuse ;  /* 0x8000007490787221 */ /* 0x100fe20000010000 */
[--C-:B------:R-:W-:Y:S02]  /*3cd0*/  FADD.FTZ R122, R156, -R116.reuse ;  /* 0x800000749c7a7221 */ /* 0x100fe40000010000 */
        /* <DEDUP_REMOVED lines=9> */
[C---:B0-----:R-:W-:Y:S01]  /*3d70*/  IMAD.WIDE.U32 R118, R164.reuse, 0x10, R118 ;  /* 0x00000010a4767825 */ /* 0x041fe200078e0076 */
[----:B------:R-:W-:-:S04]  /*3d80*/  IADD3 R164, PT, PT, R164, 0x20, RZ ;  /* 0x00000020a4a47810 */ /* 0x000fc80007ffe0ff */
[----:B------:R0:W-:Y:S03]  /*3d90*/  STG.E.128 desc[UR6][R118.64], R12 ;  /* 0x0000000c76007986 */ /* 0x0001e6000c101d06 */
.L_x_48637:
[----:B------:R-:W-:Y:S05]  /*3da0*/  BSYNC.RECONVERGENT B0 ;  /* 0x0000000000007941 */ /* 0x000fea0003800200 */
.L_x_48636:
[----:B------:R-:W-:Y:S01]  /*3db0*/  ISETP.GE.U32.AND P0, PT, R3, 0xc0, PT ;  /* 0x000000c00300780c */ /* 0x000fe20003f06070 */
[----:B------:R-:W-:-:S12]  /*3dc0*/  BSSY.RECONVERGENT B0, `(.L_x_48638) ;  /* 0x0000012000007945 */ /* 0x000fd80003800200 */
[----:B------:R-:W-:Y:S05]  /*3dd0*/  @!P0 BRA `(.L_x_48639) ;  /* 0x0000000000408947 */ /* 0x000fea0003800000 */
[----:B01234-:R-:W0:Y:S01]  /*3de0*/  LDC.64 R118, c[0x0][0x428] ;  /* 0x00010a00ff767b82 */ /* 0x01fe220000000a00 */
[--C-:B------:R-:W-:Y:S01]  /*3df0*/  FADD.FTZ R12, R6, -R116.reuse ;  /* 0x80000074060c7221 */ /* 0x100fe20000010000 */
[--C-:B------:R-:W-:Y:S01]  /*3e00*/  FADD.FTZ R120, R145, -R116.reuse ;  /* 0x8000007491787221 */ /* 0x100fe20000010000 */
[--C-:B------:R-:W-:Y:S02]  /*3e10*/  FADD.FTZ R122, R157, -R116.reuse ;  /* 0x800000749d7a7221 */ /* 0x100fe40000010000 */
        /* <DEDUP_REMOVED lines=12> */
.L_x_48639:
[----:B------:R-:W-:Y:S05]  /*3ee0*/  BSYNC.RECONVERGENT B0 ;  /* 0x0000000000007941 */ /* 0x000fea0003800200 */
.L_x_48638:
        /* <DEDUP_REMOVED lines=19> */
.L_x_48641:
[----:B------:R-:W-:Y:S05]  /*4020*/  BSYNC.RECONVERGENT B0 ;  /* 0x0000000000007941 */ /* 0x000fea0003800200 */
.L_x_48640:
        /* <DEDUP_REMOVED lines=19> */
.L_x_48643:
[----:B------:R-:W-:Y:S05]  /*4160*/  BSYNC.RECONVERGENT B0 ;  /* 0x0000000000007941 */ /* 0x000fea0003800200 */
.L_x_48642:
        /* <DEDUP_REMOVED lines=19> */
.L_x_48645:
[----:B------:R-:W-:Y:S05]  /*42a0*/  BSYNC.RECONVERGENT B0 ;  /* 0x0000000000007941 */ /* 0x000fea0003800200 */
.L_x_48644:
        /* <DEDUP_REMOVED lines=19> */
.L_x_48647:
[----:B------:R-:W-:Y:S05]  /*43e0*/  BSYNC.RECONVERGENT B0 ;  /* 0x0000000000007941 */ /* 0x000fea0003800200 */
.L_x_48646:
        /* <DEDUP_REMOVED lines=19> */
.L_x_48649:
[----:B------:R-:W-:Y:S05]  /*4520*/  BSYNC.RECONVERGENT B0 ;  /* 0x0000000000007941 */ /* 0x000fea0003800200 */
.L_x_48648:
        /* <DEDUP_REMOVED lines=18> */
.L_x_48651:
[----:B------:R-:W-:Y:S05]  /*4650*/  BSYNC.RECONVERGENT B0 ;  /* 0x0000000000007941 */ /* 0x000fea0003800200 */
.L_x_48650:
[----:B01234-:R-:W0:Y:S02]  /*4660*/  LDC.64 R12, c[0x0][0x380] ;  /* 0x0000e000ff0c7b82 */ /* 0x01fe240000000a00 */
[----:B0-----:R-:W-:-:S04]  /*4670*/  LEA R2, R12, R2, 0x2 ;  /* 0x000000020c027211 */ /* 0x001fc800078e10ff */
[----:B------:R-:W-:-:S13]  /*4680*/  ISETP.GE.AND P0, PT, R2, R13, PT ;  /* 0x0000000d0200720c */ /* 0x000fda0003f06270 */
[----:B------:R-:W-:Y:S05]  /*4690*/  @!P0 BRA `(.L_x_48652) ;  /* 0xffffffc4009c8947 */ /* 0x000fea000383ffff */
[----:B------:R-:W-:Y:S05]  /*46a0*/  EXIT ;  /* 0x000000000000794d */ /* 0x000fea0003800000 */
.L_x_48627:
[----:B-1234-:R-:W-:Y:S01]  /*46b0*/  HFMA2 R117, -RZ, RZ, 0, 5.9604644775390625e-08 ;  /* 0x00000001ff757431 */ /* 0x01efe200000001ff */
[----:B------:R-:W-:Y:S01]  /*46c0*/  BSSY B0, `(.L_x_48653) ;  /* 0x0000007000007945 */ /* 0x000fe20003800000 */
[----:B-----5:R-:W-:Y:S02]  /*46d0*/  MOV R166, R13 ;  /* 0x0000000d00a67202 */ /* 0x020fe40000000f00 */
[----:B------:R-:W-:Y:S02]  /*46e0*/  MOV R116, 0x1f ;  /* 0x0000001f00747802 */ /* 0x000fe40000000f00 */
[----:B------:R-:W-:-:S07]  /*46f0*/  MOV R15, 0xffffffff ;  /* 0xffffffff000f7802 */ /* 0x000fce0000000f00 */
[----:B------:R-:W-:Y:S05]  /*4700*/  WARPSYNC.COLLECTIVE R15, `(.L_x_48654) ;  /* 0x000000000f087348 */ /* 0x000fea0003c00000 */
[----:B------:R0:W1:Y:S02]  /*4710*/  SHFL.BFLY P6, R118, R166, R117, R116 ;  /* 0x0c000075a6767389 */ /* 0x00006400000c0074 */
[----:B01----:R-:W-:Y:S05]  /*4720*/  ENDCOLLECTIVE ;  /* 0x000000000000791b */ /* 0x003fea0003800000 */
.L_x_48654:
[----:B------:R-:W-:Y:S05]  /*4730*/  BSYNC B0 ;  /* 0x0000000000007941 */ /* 0x000fea0003800000 */
.L_x_48653:
        /* <DEDUP_REMOVED lines=9> */
.L_x_48655:
[----:B------:R-:W-:Y:S02]  /*47d0*/  HFMA2 R117, -RZ, RZ, 0, 2.384185791015625e-07 ;  /* 0x00000004ff757431 */ /* 0x000fe400000001ff */
[----:B------:R-:W-:-:S05]  /*47e0*/  FADD.FTZ R121, R120, R118 ;  /* 0x0000007678797221 */ /* 0x000fca0000010000 */
[----:B------:R-:W-:-:S07]  /*47f0*/  MOV R166, R121 ;  /* 0x0000007900a67202 */ /* 0x000fce0000000f00 */
[----:B------:R-:W-:Y:S05]  /*4800*/  WARPSYNC.COLLECTIVE R15, `(.L_x_48656) ;  /* 0x000000000f087348 */ /* 0x000fea0003c00000 */
[----:B------:R0:W1:Y:S02]  /*4810*/  SHFL.BFLY P6, R118, R166, R117, R116 ;  /* 0x0c000075a6767389 */ /* 0x00006400000c0074 */
[----:B01----:R-:W-:Y:S05]  /*4820*/  ENDCOLLECTIVE ;  /* 0x000000000000791b */ /* 0x003fea0003800000 */
.L_x_48656:
[----:B------:R-:W-:Y:S02]  /*4830*/  HFMA2 R117, -RZ, RZ, 0, 4.76837158203125e-07 ;  /* 0x00000008ff757431 */ /* 0x000fe400000001ff */
[----:B------:R-:W-:-:S05]  /*4840*/  FADD.FTZ R122, R121, R118 ;  /* 0x00000076797a7221 */ /* 0x000fca0000010000 */
[----:B------:R-:W-:-:S07]  /*4850*/  MOV R166, R122 ;  /* 0x0000007a00a67202 */ /* 0x000fce0000000f00 */
[----:B------:R-:W-:Y:S05]  /*4860*/  WARPSYNC.COLLECTIVE R15, `(.L_x_48657) ;  /* 0x000000000f087348 */ /* 0x000fea0003c00000 */
[----:B------:R0:W1:Y:S02]  /*4870*/  SHFL.BFLY P6, R118, R166, R117, R116 ;  /* 0x0c000075a6767389 */ /* 0x00006400000c0074 */
[----:B01----:R-:W-:Y:S05]  /*4880*/  ENDCOLLECTIVE ;  /* 0x000000000000791b */ /* 0x003fea0003800000 */
.L_x_48657:
[----:B------:R-:W-:Y:S02]  /*4890*/  HFMA2 R117, -RZ, RZ, 0, 9.5367431640625e-07 ;  /* 0x00000010ff757431 */ /* 0x000fe400000001ff */
[----:B------:R-:W-:-:S05]  /*48a0*/  FADD.FTZ R123, R122, R118 ;  /* 0x000000767a7b7221 */ /* 0x000fca0000010000 */
[----:B------:R-:W-:-:S07]  /*48b0*/  MOV R166, R123 ;  /* 0x0000007b00a67202 */ /* 0x000fce0000000f00 */
[----:B------:R-:W-:Y:S05]  /*48c0*/  WARPSYNC.COLLECTIVE R15, `(.L_x_48658) ;  /* 0x000000000f087348 */ /* 0x000fea0003c00000 */
[----:B------:R0:W1:Y:S02]  /*48d0*/  SHFL.BFLY P6, R118, R166, R117, R116 ;  /* 0x0c000075a6767389 */ /* 0x00006400000c0074 */
[----:B01----:R-:W-:Y:S05]  /*48e0*/  ENDCOLLECTIVE ;  /* 0x000000000000791b */ /* 0x003fea0003800000 */
.L_x_48658:
        /* <DEDUP_REMOVED lines=112> */
.L_x_48659:
[----:B------:R-:W-:Y:S02]  /*4ff0*/  HFMA2 R117, -RZ, RZ, 0, 1.1920928955078125e-07 ;  /* 0x00000002ff757431 */ /* 0x000fe400000001ff */
[----:B------:R-:W-:-:S05]  /*5000*/  FADD.FTZ R13, R12, R118 ;  /* 0x000000760c0d7221 */ /* 0x000fca0000010000 */
[----:B------:R-:W-:-:S07]  /*5010*/  MOV R166, R13 ;  /* 0x0000000d00a67202 */ /* 0x000fce0000000f00 */
[----:B------:R-:W-:Y:S05]  /*5020*/  WARPSYNC.COLLECTIVE R15, `(.L_x_48660) ;  /* 0x000000000f087348 */ /* 0x000fea0003c00000 */
[----:B------:R0:W1:Y:S02]  /*5030*/  SHFL.BFLY P6, R118, R166, R117, R116 ;  /* 0x0c000075a6767389 */ /* 0x00006400000c0074 */
[----:B01----:R-:W-:Y:S05]  /*5040*/  ENDCOLLECTIVE ;  /* 0x000000000000791b */ /* 0x003fea0003800000 */
.L_x_48660:
[----:B------:R-:W-:Y:S02]  /*5050*/  HFMA2 R117, -RZ, RZ, 0, 2.384185791015625e-07 ;  /* 0x00000004ff757431 */ /* 0x000fe400000001ff */
[----:B------:R-:W-:-:S05]  /*5060*/  FADD.FTZ R120, R13, R118 ;  /* 0x000000760d787221 */ /* 0x000fca0000010000 */
[----:B------:R-:W-:-:S07]  /*5070*/  MOV R166, R120 ;  /* 0x0000007800a67202 */ /* 0x000fce0000000f00 */
[----:B------:R-:W-:Y:S05]  /*5080*/  WARPSYNC.COLLECTIVE R15, `(.L_x_48661) ;  /* 0x000000000f087348 */ /* 0x000fea0003c00000 */
[----:B------:R0:W1:Y:S02]  /*5090*/  SHFL.BFLY P6, R118, R166, R117, R116 ;  /* 0x0c000075a6767389 */ /* 0x00006400000c0074 */
[----:B01----:R-:W-:Y:S05]  /*50a0*/  ENDCOLLECTIVE ;  /* 0x000000000000791b */ /* 0x003fea0003800000 */
.L_x_48661:
[----:B------:R-:W-:Y:S02]  /*50b0*/  HFMA2 R117, -RZ, RZ, 0, 4.76837158203125e-07 ;  /* 0x00000008ff757431 */ /* 0x000fe400000001ff */
[----:B------:R-:W-:-:S05]  /*50c0*/  FADD.FTZ R121, R120, R118 ;  /* 0x0000007678797221 */ /* 0x000fca0000010000 */
[----:B------:R-:W-:-:S07]  /*50d0*/  MOV R166, R121 ;  /* 0x0000007900a67202 */ /* 0x000fce0000000f00 */
[----:B------:R-:W-:Y:S05]  /*50e0*/  WARPSYNC.COLLECTIVE R15, `(.L_x_48662) ;  /* 0x000000000f087348 */ /* 0x000fea0003c00000 */
[----:B------:R0:W1:Y:S02]  /*50f0*/  SHFL.BFLY P6, R118, R166, R117, R116 ;  /* 0x0c000075a6767389 */ /* 0x00006400000c0074 */
[----:B01----:R-:W-:Y:S05]  /*5100*/  ENDCOLLECTIVE ;  /* 0x000000000000791b */ /* 0x003fea0003800000 */
.L_x_48662:
[----:B------:R-:W-:Y:S02]  /*5110*/  HFMA2 R117, -RZ, RZ, 0, 9.5367431640625e-07 ;  /* 0x00000010ff757431 */ /* 0x000fe400000001ff */
[----:B------:R-:W-:-:S05]  /*5120*/  FADD.FTZ R122, R121, R118 ;  /* 0x00000076797a7221 */ /* 0x000fca0000010000 */
[----:B------:R-:W-:-:S07]  /*5130*/  MOV R166, R122 ;  /* 0x0000007a00a67202 */ /* 0x000fce0000000f00 */
[----:B------:R-:W-:Y:S05]  /*5140*/  WARPSYNC.COLLECTIVE R15, `(.L_x_48663) ;  /* 0x000000000f087348 */ /* 0x000fea0003c00000 */
[----:B------:R0:W1:Y:S02]  /*5150*/  SHFL.BFLY P6, R118, R166, R117, R116 ;  /* 0x0c000075a6767389 */ /* 0x00006400000c0074 */
[----:B01----:R-:W-:Y:S05]  /*5160*/  ENDCOLLECTIVE ;  /* 0x000000000000791b */ /* 0x003fea0003800000 */
.L_x_48663:
[----:B------:R-:W-:Y:S05]  /*5170*/  BRA `(.L_x_48664) ;  /* 0xffffffe400447947 */ /* 0x000fea000383ffff */
.L_x_48665:
        /* <DEDUP_REMOVED lines=16> */
.L_x_54472:


//--------------------- .text._ZN10layer_norm13ln_fwd_kernelINS_13Kernel_traitsIfffffjLj1536ELj1ELj4ELj1ELj16ENS_18Kernel_traits_baseILj1536EfffffjLj128EEEEELb0ELb0ELb0ELb1EEEvNS_9FwdParamsE --------------------------
	.section	.text._ZN10layer_norm13ln_fwd_kernelINS_13Kernel_traitsIfffffjLj1536ELj1ELj4ELj1ELj16ENS_18Kernel_traits_baseILj1536EfffffjLj128EEEEELb0ELb0ELb0ELb1EEEvNS_9FwdParamsE,"ax",@progbits
	.align	128
        .global         _ZN10layer_norm13ln_fwd_kernelINS_13Kernel_traitsIfffffjLj1536ELj1ELj4ELj1ELj16ENS_18Kernel_traits_baseILj1536EfffffjLj128EEEEELb0ELb0ELb0ELb1EEEvNS_9FwdParamsE
        .type           _ZN10layer_norm13ln_fwd_kernelINS_13Kernel_traitsIfffffjLj1536ELj1ELj4ELj1ELj16ENS_18Kernel_traits_baseILj1536EfffffjLj128EEEEELb0ELb0ELb0ELb1EEEvNS_9FwdParamsE,@function
        .size           _ZN10layer_norm13ln_fwd_kernelINS_13Kernel_traitsIfffffjLj1536ELj1ELj4ELj1ELj16ENS_18Kernel_traits_baseILj1536EfffffjLj128EEEEELb0ELb0ELb0ELb1EEEvNS_9FwdParamsE,(.L_x_54473 - _ZN10layer_norm13ln_fwd_kernelINS_13Kernel_traitsIfffffjLj1536ELj1ELj4ELj1ELj16ENS_18Kernel_traits_baseILj1536EfffffjLj128EEEEELb0ELb0ELb0ELb1EEEvNS_9FwdParamsE)
        .other          _ZN10layer_norm13ln_fwd_kernelINS_13Kernel_traitsIfffffjLj1536ELj1ELj4ELj1ELj16ENS_18Kernel_traits_baseILj1536EfffffjLj128EEEEELb0ELb0ELb0ELb1EEEvNS_9FwdParamsE,@"STO_CUDA_ENTRY STV_DEFAULT"
_ZN10layer_norm13ln_fwd_kernelINS_13Kernel_traitsIfffffjLj1536ELj1ELj4ELj1ELj16ENS_18Kernel_traits_baseILj1536EfffffjLj128EEEEELb0ELb0ELb0ELb1EEEvNS_9FwdParamsE:
.text._ZN10layer_norm13ln_fwd_kernelINS_13Kernel_traitsIfffffjLj1536ELj1ELj4ELj1ELj16ENS_18Kernel_traits_baseILj1536EfffffjLj128EEEEELb0ELb0ELb0ELb1EEEvNS_9FwdParamsE:
        /* <DEDUP_REMOVED lines=45> */
.L_x_48666:
        /* <DEDUP_REMOVED lines=38> */
.L_x_48667:
        /* <DEDUP_REMOVED lines=10> */
.L_x_48681:
[----:B0-----:R-:W-:Y:S01]  /*05d0*/  ISETP.NE.U32.AND P2, PT, RZ, UR8, PT ;  /* 0x00000008ff007c0c */ /* 0x001fe2000bf45070 */
[----:B------:R-:W0:Y:S01]  /*05e0*/  S2R R169, SR_TID.X ;  /* 0x0000000000a97919 */ /* 0x000e220000002100 */
[----:B--2---:R-:W2:Y:S01]  /*05f0*/  @P1 LDC.64 R104, c[0x0][0x3e0] ;  /* 0x0000f800ff681b82 */ /* 0x004ea20000000a00 */
[----:B-1----:R-:W-:Y:S01]  /*0600*/  IMAD R0, R112, UR4, RZ ;  /* 0x0000000470007c24 */ /* 0x002fe2000f8e02ff */
[----:B------:R-:W-:-:S04]  /*0610*/  ISETP.NE.AND.EX P2, PT, RZ, UR9, PT, P2 ;  /* 0x00000009ff007c0c */ /* 0x000fc8000bf45320 */
[----:B------:R-:W-:Y:S02]  /*0620*/  SHF.R.S32.HI R107, RZ, 0x1f, R0 ;  /* 0x0000001fff6b7819 */ /* 0x000fe40000011400 */
[----:B------:R-:W1:Y:S02]  /*0630*/  LDC.64 R2, c[0x0][0x390] ;  /* 0x0000e400ff027b82 */ /* 0x000e640000000a00 */
[----:B------:R-:W-:-:S06]  /*0640*/  LEA.HI R107, R107, R0, RZ, 0x2 ;  /* 0x000000006b6b7211 */ /* 0x000fcc00078f10ff */
[----:B------:R-:W3:Y:S01]  /*0650*/  @P2 LDC.64 R108, c[0x0][0x3a0] ;  /* 0x0000e800ff6c2b82 */ /* 0x000ee20000000a00 */
[----:B--2---:R-:W-:-:S07]  /*0660*/  @P1 IMAD.WIDE R104, R112, 0x4, R104 ;  /* 0x0000000470681825 */ /* 0x004fce00078e0268 */
[----:B------:R-:W2:Y:S01]  /*0670*/  @P0 LDC.64 R110, c[0x0][0x3a8] ;  /* 0x0000ea00ff6e0b82 */ /* 0x000ea20000000a00 */
[----:B0-----:R-:W-:-:S07]  /*0680*/  LOP3.LUT R0, R169, 0x1f, RZ, 0xc0, !PT ;  /* 0x0000001fa9007812 */ /* 0x001fce00078ec0ff */
[----:B------:R-:W0:Y:S01]  /*0690*/  @P2 LDC.64 R120, c[0x0][0x3a0] ;  /* 0x0000e800ff782b82 */ /* 0x000e220000000a00 */
[----:B------:R-:W-:Y:S01]  /*06a0*/  LEA.HI.SX32 R113, R107, R0, 0x1e ;  /* 0x000000006b717211 */ /* 0x000fe200078ff2ff */
[----:B------:R-:W-:-:S04]  /*06b0*/  HFMA2 R0, -RZ, RZ, 1.875, 0 ;  /* 0x3f800000ff007431 */ /* 0x000fc800000001ff */
[C---:B---3--:R-:W-:Y:S02]  /*06c0*/  @P2 IMAD.WIDE.U32 R108, R113.reuse, 0x10, R108 ;  /* 0x00000010716c2825 */ /* 0x048fe400078e006c */
[----:B------:R3:W4:Y:S02]  /*06d0*/  @P1 LDG.E R0, desc[UR6][R104.64] ;  /* 0x0000000668001981 */ /* 0x000724000c1e1900 */
[C---:B-1----:R-:W-:Y:S02]  /*06e0*/  IMAD.WIDE.U32 R106, R113.reuse, 0x10, R2 ;  /* 0x00000010716a7825 */ /* 0x042fe400078e0002 */
[----:B------:R0:W4:Y:S04]  /*06f0*/  @P2 LDG.E.128 R116, desc[UR6][R108.64] ;  /* 0x000000066c742981 */ /* 0x000128000c1e1d00 */
[----:B------:R-:W4:Y:S01]  /*0700*/  LDG.E.128 R124, desc[UR6][R106.64] ;  /* 0x000000066a7c7981 */ /* 0x000f22000c1e1d00 */
[C---:B------:R-:W-:Y:S01]  /*0710*/  IADD3 R115, PT, PT, R113.reuse, 0x20, RZ ;  /* 0x0000002071737810 */ /* 0x040fe20007ffe0ff */
[----:B--2---:R-:W-:-:S04]  /*0720*/  @P0 IMAD.WIDE.U32 R110, R113, 0x10, R110 ;  /* 0x00000010716e0825 */ /* 0x004fc800078e006e */
[----:B---3--:R-:W-:-:S04]  /*0730*/  IMAD.WIDE.U32 R104, R115, 0x10, R2 ;  /* 0x0000001073687825 */ /* 0x008fc800078e0002 */
[----:B0-----:R-:W-:-:S04]  /*0740*/  @P2 IMAD.WIDE.U32 R108, R115, 0x10, R120 ;  /* 0x00000010736c2825 */ /* 0x001fc800078e0078 */
[-C--:B----4-:R-:W-:Y:S01]  /*0750*/  @P2 FFMA.FTZ R114, R124, R0.reuse, R116 ;  /* 0x000000007c722223 */ /* 0x090fe20000010074 */
        /* <DEDUP_REMOVED lines=8> */
[----:B------:R-:W-:-:S04]  /*07e0*/  UISETP.NE.U32.AND UP0, UPT, UR10, URZ, UPT ;  /* 0x000000ff0a00728c */ /* 0x000fc8000bf05070 */
[----:B------:R-:W-:-:S06]  /*07f0*/  UISETP.NE.AND.EX UP0, UPT, UR11, URZ, UPT, UP0 ;  /* 0x000000ff0b00728c */ /* 0x000fcc000bf05300 */
[----:B------:R-:W-:-:S13]  /*0800*/  PLOP3.LUT P1, PT, PT, PT, UP0, 0x80, 0x8 ;  /* 0x000000000008781c */ /* 0x000fda0003f2f008 */
        /* <DEDUP_REMOVED lines=12> */
.L_x_48668:
[----:B------:R0:W-:Y:S01]  /*08d0*/  @P0 STG.E.128 desc[UR6][R110.64], R4 ;  /* 0x000000046e000986 */ /* 0x0001e2000c101d06 */
[----:B------:R-:W1:Y:S03]  /*08e0*/  @P0 LDC.64 R106, c[0x0][0x3a8] ;  /* 0x0000ea00ff6a0b82 */ /* 0x000e660000000a00 */
[----:B------:R2:W3:Y:S04]  /*08f0*/  LDG.E.128 R128, desc[UR6][R104.64] ;  /* 0x0000000668807981 */ /* 0x0004e8000c1e1d00 */
[----:B------:R-:W3:Y:S01]  /*0900*/  @P2 LDG.E.128 R120, desc[UR6][R108.64] ;  /* 0x000000066c782981 */ /* 0x000ee2000c1e1d00 */
[----:B------:R-:W2:Y:S01]  /*0910*/  @P2 LDC.64 R126, c[0x0][0x3a0] ;  /* 0x0000e800ff7e2b82 */ /* 0x000ea20000000a00 */
[----:B------:R-:W-:-:S05]  /*0920*/  IADD3 R117, PT, PT, R113, 0x40, RZ ;  /* 0x0000004071757810 */ /* 0x000fca0007ffe0ff */
[----:B------:R-:W-:-:S04]  /*0930*/  IMAD.WIDE.U32 R132, R117, 0x10, R2 ;  /* 0x0000001075847825 */ /* 0x000fc800078e0002 */
[----:B-1----:R-:W-:-:S04]  /*0940*/  @P0 IMAD.WIDE.U32 R106, R115, 0x10, R106 ;  /* 0x00000010736a0825 */ /* 0x002fc800078e006a */
[----:B--2---:R-:W-:-:S04]  /*0950*/  @P2 IMAD.WIDE.U32 R104, R117, 0x10, R126 ;  /* 0x0000001075682825 */ /* 0x004fc800078e007e */
[-C--:B---3--:R-:W-:Y:S01]  /*0960*/  @P2 FFMA.FTZ R125, R128, R0.reuse, R120 ;  /* 0x00000000807d2223 */ /* 0x088fe20000010078 */
[-C--:B------:R-:W-:Y:S01]  /*0970*/  @P2 FFMA.FTZ R124, R129, R0.reuse, R121 ;  /* 0x00000000817c2223 */ /* 0x080fe20000010079 */
[-C--:B------:R-:W-:Y:S01]  /*0980*/  @P2 FFMA.FTZ R122, R130, R0.reuse, R122 ;  /* 0x00000000827a2223 */ /* 0x080fe2000001007a */
[----:B------:R-:W-:Y:S02]  /*0990*/  @P2 FFMA.FTZ R120, R131, R0, R123 ;  /* 0x0000000083782223 */ /* 0x000fe4000001007b */
        /* <DEDUP_REMOVED lines=15> */
.L_x_48669:
[----:B------:R0:W-:Y:S01]  /*0a90*/  @P0 STG.E.128 desc[UR6][R106.64], R4 ;  /* 0x000000046a000986 */ /* 0x0001e2000c101d06 */
[----:B------:R-:W0:Y:S03]  /*0aa0*/  @P0 LDC.64 R110, c[0x0][0x3a8] ;  /* 0x0000ea00ff6e0b82 */ /* 0x000e260000000a00 */
[----:B------:R-:W2:Y:S04]  /*0ab0*/  LDG.E.128 R140, desc[UR6][R132.64] ;  /* 0x00000006848c7981 */ /* 0x000ea8000c1e1d00 */
[----:B------:R-:W2:Y:S01]  /*0ac0*/  @P2 LDG.E.128 R136, desc[UR6][R104.64] ;  /* 0x0000000668882981 */ /* 0x000ea2000c1e1d00 */
[----:B------:R-:W1:Y:S01]  /*0ad0*/  @P2 LDC.64 R134, c[0x0][0x3a0] ;  /* 0x0000e800ff862b82 */ /* 0x000e620000000a00 */
[----:B------:R-:W-:-:S05]  /*0ae0*/  IADD3 R121, PT, PT, R113, 0x60, RZ ;  /* 0x0000006071797810 */ /* 0x000fca0007ffe0ff */
[----:B------:R-:W-:-:S04]  /*0af0*/  IMAD.WIDE.U32 R108, R121, 0x10, R2 ;  /* 0x00000010796c7825 */ /* 0x000fc800078e0002 */
[----:B0-----:R-:W-:-:S04]  /*0b00*/  @P0 IMAD.WIDE.U32 R106, R117, 0x10, R110 ;  /* 0x00000010756a0825 */ /* 0x001fc800078e006e */
[----:B-1----:R-:W-:-:S04]  /*0b10*/  @P2 IMAD.WIDE.U32 R110, R121, 0x10, R134 ;  /* 0x00000010796e2825 */ /* 0x002fc800078e0086 */
[-C--:B--2---:R-:W-:Y:S01]  /*0b20*/  @P2 FFMA.FTZ R130, R140, R0.reuse, R136 ;  /* 0x000000008c822223 */ /* 0x084fe20000010088 */
        /* <DEDUP_REMOVED lines=18> */
.L_x_48670:
        /* <DEDUP_REMOVED lines=28> */
.L_x_48671:
[----:B------:R0:W-:Y:S01]  /*0e10*/  @P0 STG.E.128 desc[UR6][R140.64], R4 ;  /* 0x000000048c000986 */ /* 0x0001e2000c101d06 */
[----:B------:R-:W1:Y:S03]  /*0e20*/  @P0 LDC.64 R146, c[0x0][0x3a8] ;  /* 0x0000ea00ff920b82 */ /* 0x000e660000000a00 */
[----:B------:R-:W2:Y:S04]  /*0e30*/  LDG.E.128 R104, desc[UR6][R104.64] ;  /* 0x0000000668687981 */ /* 0x000ea8000c1e1d00 */
[----:B------:R-:W2:Y:S01]  /*0e40*/  @P2 LDG.E.128 R148, desc[UR6][R108.64] ;  /* 0x000000066c942981 */ /* 0x000ea2000c1e1d00 */
[----:B------:R-:W3:Y:S01]  /*0e50*/  @P2 LDC.64 R110, c[0x0][0x3a0] ;  /* 0x0000e800ff6e2b82 */ /* 0x000ee20000000a00 */
[----:B------:R-:W-:Y:S01]  /*0e60*/  IADD3 R127, PT, PT, R113, 0xa0, RZ ;  /* 0x000000a0717f7810 */ /* 0x000fe20007ffe0ff */
[----:B-1----:R-:W-:-:S04]  /*0e70*/  @P0 IMAD.WIDE.U32 R146, R123, 0x10, R146 ;  /* 0x000000107b920825 */ /* 0x002fc800078e0092 */
[----:B---3--:R-:W-:-:S04]  /*0e80*/  @P2 IMAD.WIDE.U32 R110, R127, 0x10, R110 ;  /* 0x000000107f6e2825 */ /* 0x008fc800078e006e */
[-C--:B--2---:R-:W-:Y:S01]  /*0e90*/  @P2 FFMA.FTZ R139, R104, R0.reuse, R148 ;  /* 0x00000000688b2223 */ /* 0x084fe20000010094 */
[-C--:B------:R-:W-:Y:S01]  /*0ea0*/  @P2 FFMA.FTZ R138, R105, R0.reuse, R149 ;  /* 0x00000000698a2223 */ /* 0x080fe20000010095 */
[-C--:B------:R-:W-:Y:S01]  /*0eb0*/  @P2 FFMA.FTZ R137, R106, R0.reuse, R150 ;  /* 0x000000006a892223 */ /* 0x080fe20000010096 */
[----:B------:R-:W-:Y:S01]  /*0ec0*/  @P2 FFMA.FTZ R136, R107, R0, R151 ;  /* 0x000000006b882223 */ /* 0x000fe20000010097 */
[----:B------:R-:W-:Y:S01]  /*0ed0*/  IMAD.WIDE.U32 R148, R127, 0x10, R2 ;  /* 0x000000107f947825 */ /* 0x000fe200078e0002 */
        /* <DEDUP_REMOVED lines=15> */
.L_x_48672:
[----:B------:R0:W-:Y:S01]  /*0fd0*/  @P0 STG.E.128 desc[UR6][R146.64], R4 ;  /* 0x0000000492000986 */ /* 0x0001e2000c101d06 */
[----:B------:R-:W1:Y:S03]  /*0fe0*/  @P0 LDC.64 R152, c[0x0][0x3a8] ;  /* 0x0000ea00ff980b82 */ /* 0x000e660000000a00 */
[----:B------:R-:W2:Y:S04]  /*0ff0*/  LDG.E.128 R104, desc[UR6][R148.64] ;  /* 0x0000000694687981 */ /* 0x000ea8000c1e1d00 */
[----:B------:R-:W2:Y:S01]  /*1000*/  @P2 LDG.E.128 R108, desc[UR6][R110.64] ;  /* 0x000000066e6c2981 */ /* 0x000ea2000c1e1d00 */
[----:B------:R-:W3:Y:S01]  /*1010*/  @P2 LDC.64 R150, c[0x0][0x3a0] ;  /* 0x0000e800ff962b82 */ /* 0x000ee20000000a00 */
[----:B------:R-:W-:-:S05]  /*1020*/  IADD3 R131, PT, PT, R113, 0xc0, RZ ;  /* 0x000000c071837810 */ /* 0x000fca0007ffe0ff */
[----:B------:R-:W-:-:S04]  /*1030*/  IMAD.WIDE.U32 R154, R131, 0x10, R2 ;  /* 0x00000010839a7825 */ /* 0x000fc800078e0002 */
[----:B-1----:R-:W-:-:S04]  /*1040*/  @P0 IMAD.WIDE.U32 R152, R127, 0x10, R152 ;  /* 0x000000107f980825 */ /* 0x002fc800078e0098 */
[-C--:B--2---:R-:W-:Y:S01]  /*1050*/  @P2 FFMA.FTZ R142, R104, R0.reuse, R108 ;  /* 0x00000000688e2223 */ /* 0x084fe2000001006c */
[-C--:B------:R-:W-:Y:S01]  /*1060*/  @P2 FFMA.FTZ R140, R105, R0.reuse, R109 ;  /* 0x00000000698c2223 */ /* 0x080fe2000001006d */
[-C--:B------:R-:W-:Y:S01]  /*1070*/  @P2 FFMA.FTZ R144, R106, R0.reuse, R110 ;  /* 0x000000006a902223 */ /* 0x080fe2000001006e */
[----:B------:R-:W-:Y:S01]  /*1080*/  @P2 FFMA.FTZ R143, R107, R0, R111 ;  /* 0x000000006b8f2223 */ /* 0x000fe2000001006f */
[----:B---3--:R-:W-:Y:S01]  /*1090*/  @P2 IMAD.WIDE.U32 R108, R131, 0x10, R150 ;  /* 0x00000010836c2825 */ /* 0x008fe200078e0096 */
        /* <DEDUP_REMOVED lines=15> */
.L_x_48673:
        /* <DEDUP_REMOVED lines=28> */
.L_x_48674:
        /* <DEDUP_REMOVED lines=28> */
.L_x_48675:
        /* <DEDUP_REMOVED lines=28> */
.L_x_48676:
        /* <DEDUP_REMOVED lines=28> */
.L_x_48677:
[----:B------:R0:W-:Y:S01]  /*1890*/  @P0 STG.E.128 desc[UR6][R172.64], R4 ;  /* 0x00000004ac000986 */ /* 0x0001e2000c101d06 */
[----:B------:R-:W1:Y:S03]  /*18a0*/  @P0 LDC.64 R176, c[0x0][0x3a8] ;  /* 0x0000ea00ffb00b82 */ /* 0x000e660000000a00 */
[----:B------:R-:W2:Y:S04]  /*18b0*/  LDG.E.128 R104, desc[UR6][R174.64] ;  /* 0x00000006ae687981 */ /* 0x000ea8000c1e1d00 */
[----:B------:R-:W2:Y:S01]  /*18c0*/  @P2 LDG.E.128 R108, desc[UR6][R108.64] ;  /* 0x000000066c6c2981 */ /* 0x000ea2000c1e1d00 */
[----:B------:R-:W0:Y:S01]  /*18d0*/  @P2 LDC.64 R178, c[0x0][0x3a0] ;  /* 0x0000e800ffb22b82 */ /* 0x000e220000000a00 */
[----:B------:R-:W-:-:S05]  /*18e0*/  IADD3 R161, PT, PT, R113, 0x160, RZ ;  /* 0x0000016071a17810 */ /* 0x000fca0007ffe0ff */
[----:B------:R-:W-:-:S04]  /*18f0*/  IMAD.WIDE.U32 R170, R161, 0x10, R2 ;  /* 0x00000010a1aa7825 */ /* 0x000fc800078e0002 */
[----:B-1----:R-:W-:-:S04]  /*1900*/  @P0 IMAD.WIDE.U32 R2, R155, 0x10, R176 ;  /* 0x000000109b020825 */ /* 0x002fc800078e00b0 */
[----:B0-----:R-:W-:-:S04]  /*1910*/  @P2 IMAD.WIDE.U32 R172, R161, 0x10, R178 ;  /* 0x00000010a1ac2825 */ /* 0x001fc800078e00b2 */
        /* <DEDUP_REMOVED lines=19> */
.L_x_48678:
        /* <DEDUP_REMOVED lines=22> */
.L_x_48679:
        /* <DEDUP_REMOVED lines=171> */
.L_x_48693:
[----:B------:R-:W-:Y:S01]  /*2660*/  FMUL.FTZ R0, R3, R3 ;  /* 0x0000000303007220 */ /* 0x000fe20000410000 */
[----:B------:R-:W-:Y:S01]  /*2670*/  ISETP.NE.AND P3, PT, RZ, UR12, PT ;  /* 0x0000000cff007c0c */ /* 0x000fe2000bf65270 */
[----:B01----:R-:W-:Y:S01]  /*2680*/  FADD.FTZ R169, R169, R170 ;  /* 0x000000aaa9a97221 */ /* 0x003fe20000010000 */
[----:B------:R-:W0:Y:S02]  /*2690*/  @!P2 LDC.64 R106, c[0x0][0x3c0] ;  /* 0x0000f000ff6aab82 */ /* 0x000e240000000a00 */
[----:B------:R-:W-:Y:S01]  /*26a0*/  FSEL R105, R0, RZ, P3 ;  /* 0x000000ff00697208 */ /* 0x000fe20001800000 */
[----:B------:R-:W-:Y:S01]  /*26b0*/  FFMA.FTZ R2, R169, R2, UR5 ;  /* 0x00000005a9027e23 */ /* 0x000fe20008010002 */
[----:B------:R-:W-:-:S03]  /*26c0*/  FSEL R169, R3, RZ, !P3 ;  /* 0x000000ff03a97208 */ /* 0x000fc60005800000 */
[----:B------:R-:W-:Y:S02]  /*26d0*/  FADD.FTZ R2, R2, R105 ;  /* 0x0000006902027221 */ /* 0x000fe40000010000 */
[----:B------:R-:W1:Y:S01]  /*26e0*/  @!P2 LDC.64 R104, c[0x0][0x3c8] ;  /* 0x0000f200ff68ab82 */ /* 0x000e620000000a00 */
[C---:B------:R-:W-:Y:S01]  /*26f0*/  FADD.FTZ R190, -R169.reuse, R109 ;  /* 0x0000006da9be7221 */ /* 0x040fe20000010100 */
[----:B------:R2:W3:Y:S01]  /*2700*/  MUFU.RSQ R195, R2 ;  /* 0x0000000200c37308 */ /* 0x0004e20000001400 */
        /* <DEDUP_REMOVED lines=8> */
[C---:B--2---:R-:W-:Y:S01]  /*2790*/  FADD.FTZ R2, -R169.reuse, R108 ;  /* 0x0000006ca9027221 */ /* 0x044fe20000010100 */
[C---:B------:R-:W-:Y:S01]  /*27a0*/  FADD.FTZ R179, -R169.reuse, R156 ;  /* 0x0000009ca9b37221 */ /* 0x040fe20000010100 */
[----:B------:R-:W2:Y:S01]  /*27b0*/  LDC.64 R108, c[0x0][0x428] ;  /* 0x00010a00ff6c7b82 */ /* 0x000ea20000000a00 */
[----:B------:R-:W-:Y:S01]  /*27c0*/  FADD.FTZ R188, -R169, R167 ;  /* 0x000000a7a9bc7221 */ /* 0x000fe20000010100 */
[----:B0-----:R-:W-:-:S04]  /*27d0*/  @!P2 IMAD.WIDE R106, R112, 0x4, R106 ;  /* 0x00000004706aa825 */ /* 0x001fc800078e026a */
[C---:B------:R-:W-:Y:S01]  /*27e0*/  FADD.FTZ R122, -R169.reuse, R122 ;  /* 0x0000007aa97a7221 */ /* 0x040fe20000010100 */
[C---:B------:R-:W-:Y:S01]  /*27f0*/  FADD.FTZ R125, -R169.reuse, R125 ;  /* 0x0000007da97d7221 */ /* 0x040fe20000010100 */
[C---:B------:R-:W-:Y:S01]  /*2800*/  FADD.FTZ R124, -R169.reuse, R124 ;  /* 0x0000007ca97c7221 */ /* 0x040fe20000010100 */
[----:B------:R-:W-:Y:S01]  /*2810*/  FADD.FTZ R170, -R169, R120 ;  /* 0x00000078a9aa7221 */ /* 0x000fe20000010100 */
[C---:B---3--:R-:W-:Y:S01]  /*2820*/  FMUL.FTZ R119, R195.reuse, R116 ;  /* 0x00000074c3777220 */ /* 0x048fe20000410000 */
[C---:B------:R-:W-:Y:S01]  /*2830*/  FMUL.FTZ R118, R195.reuse, R118 ;  /* 0x00000076c3767220 */ /* 0x040fe20000410000 */
[----:B------:R0:W-:Y:S01]  /*2840*/  @!P2 STG.E desc[UR6][R106.64], R3 ;  /* 0x000000036a00a986 */ /* 0x0001e2000c101906 */
[----:B------:R-:W-:Y:S01]  /*2850*/  FMUL.FTZ R167, R195, R142 ;  /* 0x0000008ec3a77220 */ /* 0x000fe20000410000 */
[----:B-1----:R-:W-:-:S04]  /*2860*/  @!P2 IMAD.WIDE R110, R112, 0x4, R104 ;  /* 0x00000004706ea825 */ /* 0x002fc800078e0268 */
[C---:B------:R-:W-:Y:S01]  /*2870*/  FMUL.FTZ R105, R195.reuse, R0 ;  /* 0x00000000c3697220 */ /* 0x040fe20000410000 */
[C---:B------:R-:W-:Y:S01]  /*2880*/  FMUL.FTZ R0, R195.reuse, R114 ;  /* 0x00000072c3007220 */ /* 0x040fe20000410000 */
[----:B------:R-:W-:Y:S01]  /*2890*/  FMUL.FTZ R156, R195, R143 ;  /* 0x0000008fc39c7220 */ /* 0x000fe20000410000 */
[----:B------:R-:W-:Y:S01]  /*28a0*/  FADD.FTZ R128, -R169, R128 ;  /* 0x00000080a9807221 */ /* 0x000fe20000010100 */
[----:B-----5:R-:W-:Y:S01]  /*28b0*/  FFMA.FTZ R104, R105, R100, R52 ;  /* 0x0000006469687223 */ /* 0x020fe20000010034 */
[----:B------:R-:W-:Y:S01]  /*28c0*/  FFMA.FTZ R105, R0, R101, R53 ;  /* 0x0000006500697223 */ /* 0x000fe20000010035 */
[----:B------:R-:W-:Y:S01]  /*28d0*/  @!P2 STG.E desc[UR6][R110.64], R195 ;  /* 0x000000c36e00a986 */ /* 0x000fe2000c101906 */
[C---:B------:R-:W-:Y:S01]  /*28e0*/  FADD.FTZ R130, -R169.reuse, R130 ;  /* 0x00000082a9827221 */ /* 0x040fe20000010100 */
[----:B------:R-:W-:Y:S01]  /*28f0*/  FADD.FTZ R171, -R169, R129 ;  /* 0x00000081a9ab7221 */ /* 0x000fe20000010100 */
[----:B0-----:R-:W-:Y:S01]  /*2900*/  FFMA.FTZ R106, R119, R102, R54 ;  /* 0x00000066776a7223 */ /* 0x001fe20000010036 */
[----:B------:R-:W-:Y:S01]  /*2910*/  FFMA.FTZ R107, R118, R103, R55 ;  /* 0x00000067766b7223 */ /* 0x000fe20000010037 */
        /* <DEDUP_REMOVED lines=17> */
[C---:B------:R-:W-:Y:S01]  /*2a30*/  FADD.FTZ R175, -R169.reuse, R151 ;  /* 0x00000097a9af7221 */ /* 0x040fe20000010100 */
[C---:B------:R-:W-:Y:S01]  /*2a40*/  FADD.FTZ R181, -R169.reuse, R158 ;  /* 0x0000009ea9b57221 */ /* 0x040fe20000010100 */
[----:B------:R-:W-:Y:S01]  /*2a50*/  FADD.FTZ R183, -R169, R160 ;  /* 0x000000a0a9b77221 */ /* 0x000fe20000010100 */
[C---:B------:R-:W-:Y:S01]  /*2a60*/  FMUL.FTZ R129, R195.reuse, R125 ;  /* 0x0000007dc3817220 */ /* 0x040fe20000410000 */
[C---:B------:R-:W-:Y:S01]  /*2a70*/  FMUL.FTZ R120, R195.reuse, R124 ;  /* 0x0000007cc3787220 */ /* 0x040fe20000410000 */
[C---:B------:R-:W-:Y:S01]  /*2a80*/  FMUL.FTZ R170, R195.reuse, R170 ;  /* 0x000000aac3aa7220 */ /* 0x040fe20000410000 */
[----:B------:R-:W-:Y:S01]  /*2a90*/  FMUL.FTZ R153, R195, R128 ;  /* 0x00000080c3997220 */ /* 0x000fe20000410000 */
[----:B0-----:R-:W0:Y:S01]  /*2aa0*/  LDC.64 R142, c[0x0][0x380] ;  /* 0x0000e000ff8e7b82 */ /* 0x001e220000000a00 */
        /* <DEDUP_REMOVED lines=22> */
[----:B------:R-:W-:-:S04]  /*2c10*/  IMAD.WIDE.U32 R148, R115, 0x10, R108 ;  /* 0x0000001073947825 */ /* 0x000fc800078e006c */
        /* <DEDUP_REMOVED lines=15> */
[C---:B------:R-:W-:Y:S01]  /*2d10*/  FMUL.FTZ R173, R195.reuse, R173 ;  /* 0x000000adc3ad7220 */ /* 0x040fe20000410000 */
[----:B------:R-:W-:Y:S01]  /*2d20*/  FMUL.FTZ R171, R195, R174 ;  /* 0x000000aec3ab7220 */ /* 0x000fe20000410000 */
        /* <DEDUP_REMOVED lines=29> */
[----:B------:R1:W-:Y:S01]  /*2f00*/  STG.E.128 desc[UR6][R148.64], R116 ;  /* 0x0000007494007986 */ /* 0x0003e2000c101d06 */
[C---:B------:R-:W-:Y:S01]  /*2f10*/  FMUL.FTZ R183, R195.reuse, R183 ;  /* 0x000000b7c3b77220 */ /* 0x040fe20000410000 */
[C---:B------:R-:W-:Y:S01]  /*2f20*/  FMUL.FTZ R162, R195.reuse, R162 ;  /* 0x000000a2c3a27220 */ /* 0x040fe20000410000 */
[C---:B------:R-:W-:Y:S01]  /*2f30*/  FMUL.FTZ R185, R195.reuse, R184 ;  /* 0x000000b8c3b97220 */ /* 0x040fe20000410000 */
[C---:B------:R-:W-:Y:S01]  /*2f40*/  FMUL.FTZ R164, R195.reuse, R164 ;  /* 0x000000a4c3a47220 */ /* 0x040fe20000410000 */
[----:B------:R2:W-:Y:S01]  /*2f50*/  STG.E.128 desc[UR6][R114.64], R108 ;  /* 0x0000006c72007986 */ /* 0x0005e2000c101d06 */
[C---:B------:R-:W-:Y:S01]  /*2f60*/  FMUL.FTZ R187, R195.reuse, R186 ;  /* 0x000000bac3bb7220 */ /* 0x040fe20000410000 */
[C---:B------:R-:W-:Y:S01]  /*2f70*/  FMUL.FTZ R166, R195.reuse, R166 ;  /* 0x000000a6c3a67220 */ /* 0x040fe20000410000 */
[C---:B------:R-:W-:Y:S01]  /*2f80*/  FMUL.FTZ R189, R195.reuse, R188 ;  /* 0x000000bcc3bd7220 */ /* 0x040fe20000410000 */
[C---:B------:R-:W-:Y:S01]  /*2f90*/  FMUL.FTZ R168, R195.reuse, R168 ;  /* 0x000000a8c3a87220 */ /* 0x040fe20000410000 */
[----:B------:R-:W-:Y:S01]  /*2fa0*/  STG.E.128 desc[UR6][R132.64], R120 ;  /* 0x0000007884007986 */ /* 0x000fe2000c101d06 */
[C---:B------:R-:W-:Y:S01]  /*2fb0*/  FMUL.FTZ R190, R195.reuse, R190 ;  /* 0x000000bec3be7220 */ /* 0x040fe20000410000 */
[C---:B------:R-:W-:Y:S01]  /*2fc0*/  FMUL.FTZ R193, R195.reuse, R192 ;  /* 0x000000c0c3c17220 */ /* 0x040fe20000410000 */
[----:B------:R-:W-:Y:S01]  /*2fd0*/  FMUL.FTZ R194, R195, R194 ;  /* 0x000000c2c3c27220 */ /* 0x000fe20000410000 */
[----:B------:R-:W-:Y:S01]  /*2fe0*/  STG.E.128 desc[UR6][R134.64], R128 ;  /* 0x0000008086007986 */ /* 0x000fe2000c101d06 */
[----:B------:R-:W-:Y:S01]  /*2ff0*/  FFMA.FTZ R150, R177, R74, R26 ;  /* 0x0000004ab1967223 */ /* 0x000fe2000001001a */
[----:B------:R-:W-:Y:S01]  /*3000*/  FFMA.FTZ R151, R178, R75, R27 ;  /* 0x0000004bb2977223 */ /* 0x000fe2000001001b */
[----:B------:R-:W-:Y:S01]  /*3010*/  FFMA.FTZ R152, R179, R68, R20 ;  /* 0x00000044b3987223 */ /* 0x000fe20000010014 */
[----:B-1----:R-:W-:Y:S01]  /*3020*/  FFMA.FTZ R116, R173, R76, R28 ;  /* 0x0000004cad747223 */ /* 0x002fe2000001001c */
[----:B------:R-:W-:Y:S01]  /*3030*/  FFMA.FTZ R117, R158, R77, R29 ;  /* 0x0000004d9e757223 */ /* 0x000fe2000001001d */
[----:B------:R-:W-:Y:S01]  /*3040*/  FFMA.FTZ R118, R171, R78, R30 ;  /* 0x0000004eab767223 */ /* 0x000fe2000001001e */
[----:B------:R-:W-:Y:S01]  /*3050*/  FFMA.FTZ R119, R160, R79, R31 ;  /* 0x0000004fa0777223 */ /* 0x000fe2000001001f */
[----:B------:R-:W-:Y:S01]  /*3060*/  FFMA.FTZ R148, R175, R72, R24 ;  /* 0x00000048af947223 */ /* 0x000fe20000010018 */
[----:B------:R-:W-:Y:S01]  /*3070*/  FFMA.FTZ R149, R176, R73, R25 ;  /* 0x00000049b0957223 */ /* 0x000fe20000010019 */
[----:B------:R1:W-:Y:S01]  /*3080*/  STG.E.128 desc[UR6][R126.64], R104 ;  /* 0x000000687e007986 */ /* 0x0003e2000c101d06 */
[----:B------:R-:W-:Y:S01]  /*3090*/  FFMA.FTZ R153, R180, R69, R21 ;  /* 0x00000045b4997223 */ /* 0x000fe20000010015 */
[----:B------:R-:W-:Y:S01]  /*30a0*/  FFMA.FTZ R154, R181, R70, R22 ;  /* 0x00000046b59a7223 */ /* 0x000fe20000010016 */
[----:B------:R-:W-:Y:S01]  /*30b0*/  FFMA.FTZ R155, R182, R71, R23 ;  /* 0x00000047b69b7223 */ /* 0x000fe20000010017 */
[----:B------:R3:W-:Y:S01]  /*30c0*/  STG.E.128 desc[UR6][R136.64], R116 ;  /* 0x0000007488007986 */ /* 0x0007e2000c101d06 */
[----:B--2---:R-:W-:Y:S01]  /*30d0*/  FFMA.FTZ R108, R187, R60, R12 ;  /* 0x0000003cbb6c7223 */ /* 0x004fe2000001000c */
[----:B------:R-:W-:Y:S01]  /*30e0*/  FFMA.FTZ R109, R166, R61, R13 ;  /* 0x0000003da66d7223 */ /* 0x000fe2000001000d */
[----:B------:R-:W-:Y:S01]  /*30f0*/  FFMA.FTZ R110, R189, R62, R14 ;  /* 0x0000003ebd6e7223 */ /* 0x000fe2000001000e */
[----:B------:R-:W-:Y:S01]  /*3100*/  FFMA.FTZ R111, R168, R63, R15 ;  /* 0x0000003fa86f7223 */ /* 0x000fe2000001000f */
[----:B------:R2:W-:Y:S01]  /*3110*/  STG.E.128 desc[UR6][R2.64], R148 ;  /* 0x0000009402007986 */ /* 0x0005e2000c101d06 */
[----:B0-----:R-:W-:-:S03]  /*3120*/  LEA R112, R142, R112, 0x2 ;  /* 0x000000708e707211 */ /* 0x001fc600078e10ff */
[----:B------:R2:W-:Y:S01]  /*3130*/  STG.E.128 desc[UR6][R124.64], R152 ;  /* 0x000000987c007986 */ /* 0x0005e2000c101d06 */
[----:B------:R-:W-:Y:S01]  /*3140*/  ISETP.GE.AND P2, PT, R112, R143, PT ;  /* 0x0000008f7000720c */ /* 0x000fe20003f46270 */
[----:B-1----:R-:W-:Y:S01]  /*3150*/  FFMA.FTZ R104, R183, R64, R16 ;  /* 0x00000040b7687223 */ /* 0x002fe20000010010 */
[----:B------:R-:W-:Y:S01]  /*3160*/  FFMA.FTZ R105, R162, R65, R17 ;  /* 0x00000041a2697223 */ /* 0x000fe20000010011 */
[----:B------:R-:W-:Y:S01]  /*3170*/  FFMA.FTZ R106, R185, R66, R18 ;  /* 0x00000042b96a7223 */ /* 0x000fe20000010012 */
[----:B------:R-:W-:Y:S01]  /*3180*/  FFMA.FTZ R107, R164, R67, R19 ;  /* 0x00000043a46b7223 */ /* 0x000fe20000010013 */
[----:B---3--:R-:W-:Y:S01]  /*3190*/  FFMA.FTZ R116, R191, R56, R8 ;  /* 0x00000038bf747223 */ /* 0x008fe20000010008 */
[----:B------:R-:W-:Y:S01]  /*31a0*/  FFMA.FTZ R117, R190, R57, R9 ;  /* 0x00000039be757223 */ /* 0x000fe20000010009 */
[----:B------:R-:W-:Y:S01]  /*31b0*/  FFMA.FTZ R118, R193, R58, R10 ;  /* 0x0000003ac1767223 */ /* 0x000fe2000001000a */
[----:B------:R-:W-:Y:S01]  /*31c0*/  FFMA.FTZ R119, R194, R59, R11 ;  /* 0x0000003bc2777223 */ /* 0x000fe2000001000b */
[----:B------:R2:W-:Y:S04]  /*31d0*/  STG.E.128 desc[UR6][R138.64], R104 ;  /* 0x000000688a007986 */ /* 0x0005e8000c101d06 */
[----:B------:R2:W-:Y:S04]  /*31e0*/  STG.E.128 desc[UR6][R140.64], R108 ;  /* 0x0000006c8c007986 */ /* 0x0005e8000c101d06 */
[----:B------:R2:W-:Y:S01]  /*31f0*/  STG.E.128 desc[UR6][R144.64], R116 ;  /* 0x0000007490007986 */ /* 0x0005e2000c101d06 */
[----:B------:R-:W-:Y:S05]  /*3200*/  @!P2 BRA `(.L_x_48681) ;  /* 0xffffffd000f0a947 */ /* 0x000fea000383ffff */
[----:B------:R-:W-:Y:S05]  /*3210*/  EXIT ;  /* 0x000000000000794d */ /* 0x000fea0003800000 */
.L_x_48680:
        /* <DEDUP_REMOVED lines=8> */
.L_x_48683:
[----:B------:R-:W-:Y:S05]  /*32a0*/  BSYNC B0 ;  /* 0x0000000000007941 */ /* 0x000fea0003800000 */
.L_x_48682:
        /* <DEDUP_REMOVED lines=9> */
.L_x_48684:
[----:B------:R-:W-:Y:S01]  /*3340*/  HFMA2 R173, -RZ, RZ, 0, 2.384185791015625e-07 ;  /* 0x00000004ffad7431 */ /* 0x000fe200000001ff */
[----:B------:R-:W-:-:S05]  /*3350*/  MOV R3, R170 ;  /* 0x000000aa00037202 */ /* 0x000fca0000000f00 */
[----:B------:R-:W-:-:S05]  /*3360*/  FADD.FTZ R105, R104, R3 ;  /* 0x0000000368697221 */ /* 0x000fca0000010000 */
[----:B------:R-:W-:-:S07]  /*3370*/  MOV R172, R105 ;  /* 0x0000006900ac7202 */ /* 0x000fce0000000f00 */
[----:B------:R-:W-:Y:S05]  /*3380*/  WARPSYNC.COLLECTIVE R171, `(.L_x_48685) ;  /* 0x00000000ab087348 */ /* 0x000fea0003c00000 */
[----:B------:R0:W1:Y:S02]  /*3390*/  SHFL.BFLY P3, R170, R172, R173, R174 ;  /* 0x0c0000adacaa7389 */ /* 0x00006400000600ae */
[----:B01----:R-:W-:Y:S05]  /*33a0*/  ENDCOLLECTIVE ;  /* 0x000000000000791b */ /* 0x003fea0003800000 */
.L_x_48685:
        /* <DEDUP_REMOVED lines=8> */
.L_x_48686:
[----:B------:R-:W-:Y:S01]  /*3430*/  HFMA2 R173, -RZ, RZ, 0, 9.5367431640625e-07 ;  /* 0x00000010ffad7431 */ /* 0x000fe200000001ff */
[----:B------:R-:W-:-:S05]  /*3440*/  MOV R3, R170 ;  /* 0x000000aa00037202 */ /* 0x000fca0000000f00 */
[----:B------:R-:W-:-:S05]  /*3450*/  FADD.FTZ R107, R106, R3 ;  /* 0x000000036a6b7221 */ /* 0x000fca0000010000 */
[----:B------:R-:W-:-:S07]  /*3460*/  MOV R172, R107 ;  /* 0x0000006b00ac7202 */ /* 0x000fce0000000f00 */
[----:B------:R-:W-:Y:S05]  /*3470*/  WARPSYNC.COLLECTIVE R171, `(.L_x_48687) ;  /* 0x00000000ab087348 */ /* 0x000fea0003c00000 */
[----:B------:R0:W1:Y:S02]  /*3480*/  SHFL.BFLY P3, R170, R172, R173, R174 ;  /* 0x0c0000adacaa7389 */ /* 0x00006400000600ae */
[----:B01----:R-:W-:Y:S05]  /*3490*/  ENDCOLLECTIVE ;  /* 0x000000000000791b */ /* 0x003fea0003800000 */
.L_x_48687:
        /* <DEDUP_REMOVED lines=103> */
.L_x_48688:
[----:B------:R-:W-:Y:S01]  /*3b10*/  HFMA2 R173, -RZ, RZ, 0, 1.1920928955078125e-07 ;  /* 0x00000002ffad7431 */ /* 0x000fe200000001ff */
[----:B------:R-:W-:-:S05]  /*3b20*/  MOV R105, R170 ;  /* 0x000000aa00697202 */ /* 0x000fca0000000f00 */
[----:B------:R-:W-:-:S05]  /*3b30*/  FADD.FTZ R105, R0, R105 ;  /* 0x0000006900697221 */ /* 0x000fca0000010000 */
[----:B------:R-:W-:-:S07]  /*3b40*/  MOV R172, R105 ;  /* 0x0000006900ac7202 */ /* 0x000fce0000000f00 */
[----:B------:R-:W-:Y:S05]  /*3b50*/  WARPSYNC.COLLECTIVE R171, `(.L_x_48689) ;  /* 0x00000000ab087348 */ /* 0x000fea0003c00000 */
[----:B------:R0:W1:Y:S02]  /*3b60*/  SHFL.BFLY P3, R170, R172, R173, R174 ;  /* 0x0c0000adacaa7389 */ /* 0x00006400000600ae */
[----:B01----:R-:W-:Y:S05]  /*3b70*/  ENDCOLLECTIVE ;  /* 0x000000000000791b */ /* 0x003fea0003800000 */
.L_x_48689:
[----:B------:R-:W-:Y:S01]  /*3b80*/  HFMA2 R173, -RZ, RZ, 0, 2.384185791015625e-07 ;  /* 0x00000004ffad7431 */ /* 0x000fe200000001ff */
[----:B------:R-:W-:-:S05]  /*3b90*/  MOV R104, R170 ;  /* 0x000000aa00687202 */ /* 0x000fca0000000f00 */
[----:B------:R-:W-:-:S05]  /*3ba0*/  FADD.FTZ R104, R105, R104 ;  /* 0x0000006869687221 */ /* 0x000fca0000010000 */
[----:B------:R-:W-:-:S07]  /*3bb0*/  MOV R172, R104 ;  /* 0x0000006800ac7202 */ /* 0x000fce0000000f00 */
[----:B------:R-:W-:Y:S05]  /*3bc0*/  WARPSYNC.COLLECTIVE R171, `(.L_x_48690) ;  /* 0x00000000ab087348 */ /* 0x000fea0003c00000 */
[----:B------:R0:W1:Y:S02]  /*3bd0*/  SHFL.BFLY P3, R170, R172, R173, R174 ;  /* 0x0c0000adacaa7389 */ /* 0x00006400000600ae */
[----:B01----:R-:W-:Y:S05]  /*3be0*/  ENDCOLLECTIVE ;  /* 0x000000000000791b */ /* 0x003fea0003800000 */
.L_x_48690:
[----:B------:R-:W-:Y:S01]  /*3bf0*/  HFMA2 R173, -RZ, RZ, 0, 4.76837158203125e-07 ;  /* 0x00000008ffad7431 */ /* 0x000fe200000001ff */
[----:B------:R-:W-:-:S05]  /*3c00*/  MOV R107, R170 ;  /* 0x000000aa006b7202 */ /* 0x000fca0000000f00 */
[----:B------:R-:W-:-:S05]  /*3c10*/  FADD.FTZ R107, R104, R107 ;  /* 0x0000006b686b7221 */ /* 0x000fca0000010000 */
[----:B------:R-:W-:-:S07]  /*3c20*/  MOV R172, R107 ;  /* 0x0000006b00ac7202 */ /* 0x000fce0000000f00 */
[----:B------:R-:W-:Y:S05]  /*3c30*/  WARPSYNC.COLLECTIVE R171, `(.L_x_48691) ;  /* 0x00000000ab087348 */ /* 0x000fea0003c00000 */
[----:B------:R0:W1:Y:S02]  /*3c40*/  SHFL.BFLY P3, R170, R172, R173, R174 ;  /* 0x0c0000adacaa7389 */ /* 0x00006400000600ae */
[----:B01----:R-:W-:Y:S05]  /*3c50*/  ENDCOLLECTIVE ;  /* 0x000000000000791b */ /* 0x003fea0003800000 */
.L_x_48691:
[----:B------:R-:W-:Y:S01]  /*3c60*/  HFMA2 R173, -RZ, RZ, 0, 9.5367431640625e-07 ;  /* 0x00000010ffad7431 */ /* 0x000fe200000001ff */
[----:B------:R-:W-:-:S05]  /*3c70*/  MOV R106, R170 ;  /* 0x000000aa006a7202 */ /* 0x000fca0000000f00 */
[----:B------:R-:W-:-:S05]  /*3c80*/  FADD.FTZ R169, R107, R106 ;  /* 0x0000006a6ba97221 */ /* 0x000fca0000010000 */
[----:B------:R-:W-:-:S07]  /*3c90*/  MOV R172, R169 ;  /* 0x000000a900ac7202 */ /* 0x000fce0000000f00 */
[----:B------:R-:W-:Y:S05]  /*3ca0*/  WARPSYNC.COLLECTIVE R171, `(.L_x_48692) ;  /* 0x00000000ab087348 */ /* 0x000fea0003c00000 */
[----:B------:R0:W1:Y:S02]  /*3cb0*/  SHFL.BFLY P3, R170, R172, R173, R174 ;  /* 0x0c0000adacaa7389 */ /* 0x00006400000600ae */
[----:B01----:R-:W-:Y:S05]  /*3cc0*/  ENDCOLLECTIVE ;  /* 0x000000000000791b */ /* 0x003fea0003800000 */
.L_x_48692:
[----:B------:R-:W-:Y:S05]  /*3cd0*/  BRA `(.L_x_48693) ;  /* 0xffffffe800607947 */ /* 0x000fea000383ffff */
.L_x_48694:
        /* <DEDUP_REMOVED lines=10> */
.L_x_54473:


//--------------------- .text._ZN10layer_norm13ln_fwd_kernelINS_13Kernel_traitsIfffffjLj1536ELj1ELj4ELj1ELj16ENS_18Kernel_traits_baseILj1536EfffffjLj128EEEEELb0ELb0ELb1ELb0EEEvNS_9FwdParamsE --------------------------
	.section	.text._ZN10layer_norm13ln_fwd_kernelINS_13Kernel_traitsIfffffjLj1536ELj1ELj4ELj1ELj16ENS_18Kernel_traits_baseILj1536EfffffjLj128EEEEELb0ELb0ELb1ELb0EEEvNS_9FwdParamsE,"ax",@progbits
	.align	128
        .global         _ZN10layer_norm13ln_fwd_kernelINS_13Kernel_traitsIfffffjLj1536ELj1ELj4ELj1ELj16ENS_18Kernel_traits_baseILj1536EfffffjLj128EEEEELb0ELb0ELb1ELb0EEEvNS_9FwdParamsE
        .type           _ZN10layer_norm13ln_fwd_kernelINS_13Kernel_traitsIfffffjLj1536ELj1ELj4ELj1ELj16ENS_18Kernel_traits_baseILj1536EfffffjLj128EEEEELb0ELb0ELb1ELb0EEEvNS_9FwdParamsE,@function
        .size           _ZN10layer_norm13ln_fwd_kernelINS_13Kernel_traitsIfffffjLj1536ELj1ELj4ELj1ELj16ENS_18Kernel_traits_baseILj1536EfffffjLj128EEEEELb0ELb0ELb1ELb0EEEvNS_9FwdParamsE,(.L_x_54474 - _ZN10layer_norm13ln_fwd_kernelINS_13Kernel_traitsIfffffjLj1536ELj1ELj4ELj1ELj16ENS_18Kernel_traits_baseILj1536EfffffjLj128EEEEELb0ELb0ELb1ELb0EEEvNS_9FwdParamsE)
        .other          _ZN10layer_norm13ln_fwd_kernelINS_13Kernel_traitsIfffffjLj1536ELj1ELj4ELj1ELj16ENS_18Kernel_traits_baseILj1536EfffffjLj128EEEEELb0ELb0ELb1ELb0EEEvNS_9FwdParamsE,@"STO_CUDA_ENTRY STV_DEFAULT"
_ZN10layer_norm13ln_fwd_kernelINS_13Kernel_traitsIfffffjLj1536ELj1ELj4ELj1ELj16ENS_18Kernel_traits_baseILj1536EfffffjLj128EEEEELb0ELb0ELb1ELb0EEEvNS_9FwdParamsE:
.text._ZN10layer_norm13ln_fwd_kernelINS_13Kernel_traitsIfffffjLj1536ELj1ELj4ELj1ELj16ENS_18Kernel_traits_baseILj1536EfffffjLj128EEEEELb0ELb0ELb1ELb0EEEvNS_9FwdParamsE:
        /* <DEDUP_REMOVED lines=23> */
[----:B------:R-:W-:-:S02]  /*0170*/  MOV R92, R3 ;  /* 0x00000003005c7202 */ /* 0x000fc40000000f00 */
[----:B------:R-:W-:Y:S01]  /*0180*/  ISETP.GE.U32.AND P3, PT, R0, 0xc0, PT ;  /* 0x000000c00000780c */ /* 0x000fe20003f66070 */
[----:B------:R-:W0:Y:S01]  /*0190*/  @P4 LDC.64 R94, c[0x0][0x3d0] ;  /* 0x0000f400ff5e4b82 */ /* 0x000e220000000a00 */
[----:B------:R-:W-:-:S07]  /*01a0*/  @P4 LOP3.LUT R92, R3, 0x20, RZ, 0xfc, !PT ;  /* 0x00000020035c4812 */ /* 0x000fce00078efcff */
[----:B------:R-:W1:Y:S08]  /*01b0*/  @P4 LDC.64 R96, c[0x0][0x438] ;  /* 0x00010e00ff604b82 */ /* 0x000e700000000a00 */
[----:B------:R-:W2:Y:S08]  /*01c0*/  @P6 LDC.64 R98, c[0x0][0x3d0] ;  /* 0x0000f400ff626b82 */ /* 0x000eb00000000a00 */
[----:B------:R-:W3:Y:S01]  /*01d0*/  @P6 LDC.64 R100, c[0x0][0x438] ;  /* 0x00010e00ff646b82 */ /* 0x000ee20000000a00 */
[----:B0-----:R-:W-:-:S05]  /*01e0*/  @P4 IMAD.WIDE.U32 R94, R3, 0x10, R94 ;  /* 0x00000010035e4825 */ /* 0x001fca00078e005e */
[----:B------:R0:W5:Y:S02]  /*01f0*/  @P4 LDG.E.128 R4, desc[UR6][R94.64] ;  /* 0x000000065e044981 */ /* 0x000164000c1e1d00 */
[----:B------:R-:W4:Y:S01]  /*0200*/  @P0 LDC.64 R102, c[0x0][0x3d0] ;  /* 0x0000f400ff660b82 */ /* 0x000f220000000a00 */
[----:B-1----:R-:W-:-:S05]  /*0210*/  @P4 IMAD.WIDE.U32 R96, R3, 0x10, R96 ;  /* 0x0000001003604825 */ /* 0x002fca00078e0060 */
        /* <DEDUP_REMOVED lines=9> */
[----:B------:R-:W-:Y:S01]  /*02b0*/  ISETP.GE.U32.AND P5, PT, R0, 0x100, PT ;  /* 0x000001000000780c */ /* 0x000fe20003fa6070 */
        /* <DEDUP_REMOVED lines=67> */
[----:B0-----:R-:W-:-:S04]  /*06f0*/  IMAD.WIDE.U32 R94, R92, 0x10, R94 ;  /* 0x000000105c5e7825 */ /* 0x001fc800078e005e */
[----:B-1----:R-:W-:Y:S02]  /*0700*/  IMAD.WIDE.U32 R96, R92, 0x10, R96 ;  /* 0x000000105c607825 */ /* 0x002fe400078e0060 */
[----:B------:R-:W5:Y:S04]  /*0710*/  LDG.E.128 R92, desc[UR6][R94.64] ;  /* 0x000000065e5c7981 */ /* 0x000f68000c1e1d00 */
[----:B------:R-:W5:Y:S01]  /*0720*/  LDG.E.128 R96, desc[UR6][R96.64] ;  /* 0x0000000660607981 */ /* 0x000f62000c1e1d00 */
[----:B------:R-:W-:Y:S05]  /*0730*/  BRA `(.L_x_48697) ;  /* 0x0000000400507947 */ /* 0x000fea0003800000 */
.L_x_48696:
        /* <DEDUP_REMOVED lines=13> */
[----:B0-----:R-:W-:-:S05]  /*0810*/  @P3 IMAD.WIDE.U32 R10, R3, 0x10, R8 ;  /* 0x00000010030a3825 */ /* 0x001fca00078e0008 */
        /* <DEDUP_REMOVED lines=10> */
[----:B------:R-:W5:Y:S02]  /*08c0*/  @P6 LDG.E.128 R20, desc[UR6][R18.64] ;  /* 0x0000000612146981 */ /* 0x000f64000c1e1d00 */
        /* <DEDUP_REMOVED lines=9> */
[----:B------:R-:W5:Y:S02]  /*0960*/  @P1 LDG.E.128 R36, desc[UR6][R26.64] ;  /* 0x000000061a241981 */ /* 0x000f64000c1e1d00 */
[----:B-1----:R-:W1:Y:S01]  /*0970*/  @P2 LDC.64 R8, c[0x0][0x3d0] ;  /* 0x0000f400ff082b82 */ /* 0x002e620000000a00 */
[----:B------:R-:W-:Y:S01]  /*0980*/  ISETP.GE.U32.AND P1, PT, R0, 0x180, PT ;  /* 0x000001800000780c */ /* 0x000fe20003f26070 */
[C---:B------:R-:W-:Y:S01]  /*0990*/  @P0 IMAD.WIDE.U32 R16, R43.reuse, 0x10, R16 ;  /* 0x000000102b100825 */ /* 0x040fe200078e0010 */
[----:B------:R-:W-:Y:S02]  /*09a0*/  @P0 IADD3 R43, PT, PT, R43, 0x20, RZ ;  /* 0x000000202b2b0810 */ /* 0x000fe40007ffe0ff */
[----:B------:R-:W-:Y:S02]  /*09b0*/  CS2R R90, SRZ ;  /* 0x00000000005a7805 */ /* 0x000fe4000001ff00 */
[----:B------:R-:W-:-:S02]  /*09c0*/  CS2R R88, SRZ ;  /* 0x0000000000587805 */ /* 0x000fc4000001ff00 */
[----:B------:R-:W-:Y:S01]  /*09d0*/  CS2R R82, SRZ ;  /* 0x0000000000527805 */ /* 0x000fe2000001ff00 */
[----:B------:R-:W5:Y:S01]  /*09e0*/  @P0 LDG.E.128 R44, desc[UR6][R16.64] ;  /* 0x00000006102c0981 */ /* 0x000f62000c1e1d00 */
[----:B------:R-:W4:Y:S01]  /*09f0*/  @P6 LDC.64 R34, c[0x0][0x3d0] ;  /* 0x0000f400ff226b82 */ /* 0x000f220000000a00 */
[C---:B--2---:R-:W-:Y:S01]  /*0a00*/  @P4 IMAD.WIDE.U32 R32, R43.reuse, 0x10, R32 ;  /* 0x000000102b204825 */ /* 0x044fe200078e0020 */
[----:B------:R-:W-:-:S06]  /*0a10*/  @P4 IADD3 R43, PT, PT, R43, 0x20, RZ ;  /* 0x000000202b2b4810 */ /* 0x000fcc0007ffe0ff */
[----:B------:R-:W2:Y:S01]  /*0a20*/  @P5 LDC.64 R40, c[0x0][0x3d0] ;  /* 0x0000f400ff285b82 */ /* 0x000ea20000000a00 */
[C---:B0-----:R-:W-:Y:S01]  /*0a30*/  @P3 IMAD.WIDE.U32 R10, R43.reuse, 0x10, R10 ;  /* 0x000000102b0a3825 */ /* 0x041fe200078e000a */
[----:B------:R-:W-:Y:S01]  /*0a40*/  @P3 IADD3 R43, PT, PT, R43, 0x20, RZ ;  /* 0x000000202b2b3810 */ /* 0x000fe20007ffe0ff */
[----:B------:R-:W5:Y:S05]  /*0a50*/  @P4 LDG.E.128 R52, desc[UR6][R32.64] ;  /* 0x0000000620344981 */ /* 0x000f6a000c1e1d00 */
[----:B---3--:R-:W0:Y:S01]  /*0a60*/  @P1 LDC.64 R24, c[0x0][0x3d0] ;  /* 0x0000f400ff181b82 */ /* 0x008e220000000a00 */
[C---:B-1----:R-:W-:Y:S01]  /*0a70*/  @P2 IMAD.WIDE.U32 R18, R43.reuse, 0x10, R8 ;  /* 0x000000102b122825 */ /* 0x042fe200078e0008 */
[----:B------:R-:W-:Y:S01]  /*0a80*/  @P2 IADD3 R43, PT, PT, R43, 0x20, RZ ;  /* 0x000000202b2b2810 */ /* 0x000fe20007ffe0ff */
[----:B------:R-:W5:Y:S01]  /*0a90*/  @P3 LDG.E.128 R60, desc[UR6][R10.64] ;  /* 0x000000060a3c3981 */ /* 0x000f62000c1e1d00 */
[----:B------:R-:W-:-:S02]  /*0aa0*/  CS2R R80, SRZ ;  /* 0x0000000000507805 */ /* 0x000fc4000001ff00 */
[----:B------:R-:W-:Y:S02]  /*0ab0*/  CS2R R74, SRZ ;  /* 0x00000000004a7805 */ /* 0x000fe4000001ff00 */
[----:B------:R-:W-:Y:S01]  /*0ac0*/  CS2R R72, SRZ ;  /* 0x0000000000487805 */ /* 0x000fe2000001ff00 */
[----:B------:R-:W5:Y:S01]  /*0ad0*/  @P2 LDG.E.128 R68, desc[UR6][R18.64] ;  /* 0x0000000612442981 */ /* 0x000f62000c1e1d00 */
[C---:B----4-:R-:W-:Y:S01]  /*0ae0*/  @P6 IMAD.WIDE.U32 R34, R43.reuse, 0x10, R34 ;  /* 0x000000102b226825 */ /* 0x050fe200078e0022 */
[----:B------:R-:W-:Y:S02]  /*0af0*/  @P6 IADD3 R43, PT, PT, R43, 0x20, RZ ;  /* 0x000000202b2b6810 */ /* 0x000fe40007ffe0ff */
[----:B------:R-:W-:Y:S02]  /*0b00*/  CS2R R66, SRZ ;  /* 0x0000000000427805 */ /* 0x000fe4000001ff00 */
[----:B------:R-:W-:Y:S02]  /*0b10*/  CS2R R64, SRZ ;  /* 0x0000000000407805 */ /* 0x000fe4000001ff00 */
[----:B------:R-:W-:Y:S01]  /*0b20*/  CS2R R58, SRZ ;  /* 0x00000000003a7805 */ /* 0x000fe2000001ff00 */
[----:B------:R1:W5:Y:S01]  /*0b30*/  @P6 LDG.E.128 R76, desc[UR6][R34.64] ;  /* 0x00000006224c6981 */ /* 0x000362000c1e1d00 */
[C---:B--2---:R-:W-:Y:S01]  /*0b40*/  @P5 IMAD.WIDE.U32 R40, R43.reuse, 0x10, R40 ;  /* 0x000000102b285825 */ /* 0x044fe200078e0028 */
[----:B------:R-:W-:-:S02]  /*0b50*/  @P5 IADD3 R43, PT, PT, R43, 0x20, RZ ;  /* 0x000000202b2b5810 */ /* 0x000fc40007ffe0ff */
[----:B------:R-:W-:Y:S02]  /*0b60*/  CS2R R56, SRZ ;  /* 0x0000000000387805 */ /* 0x000fe4000001ff00 */
[----:B------:R-:W-:Y:S02]  /*0b70*/  CS2R R50, SRZ ;  /* 0x0000000000327805 */ /* 0x000fe4000001ff00 */
[----:B------:R-:W-:Y:S01]  /*0b80*/  CS2R R48, SRZ ;  /* 0x0000000000307805 */ /* 0x000fe2000001ff00 */
[----:B------:R2:W5:Y:S01]  /*0b90*/  @P5 LDG.E.128 R84, desc[UR6][R40.64] ;  /* 0x0000000628545981 */ /* 0x000562000c1e1d00 */
[----:B0-----:R-:W-:Y:S01]  /*0ba0*/  @P1 IMAD.WIDE.U32 R8, R43, 0x10, R24 ;  /* 0x000000102b081825 */ /* 0x001fe200078e0018 */
[----:B------:R-:W-:Y:S02]  /*0bb0*/  CS2R R42, SRZ ;  /* 0x00000000002a7805 */ /* 0x000fe4000001ff00 */
[----:B-1----:R-:W-:Y:S02]  /*0bc0*/  CS2R R34, SRZ ;  /* 0x0000000000227805 */ /* 0x002fe4000001ff00 */
[----:B------:R-:W-:-:S02]  /*0bd0*/  CS2R R32, SRZ ;  /* 0x0000000000207805 */ /* 0x000fc4000001ff00 */
[----:B------:R-:W-:Y:S01]  /*0be0*/  CS2R R26, SRZ ;  /* 0x00000000001a7805 */ /* 0x000fe2000001ff00 */
[----:B------:R0:W5:Y:S01]  /*0bf0*/  @P1 LDG.E.128 R92, desc[UR6][R8.64] ;  /* 0x00000006085c1981 */ /* 0x000162000c1e1d00 */
[----:B------:R-:W-:Y:S02]  /*0c00*/  CS2R R24, SRZ ;  /* 0x0000000000187805 */ /* 0x000fe4000001ff00 */
[----:B--2---:R-:W-:Y:S02]  /*0c10*/  CS2R R40, SRZ ;  /* 0x0000000000287805 */ /* 0x004fe4000001ff00 */
[----:B------:R-:W-:Y:S02]  /*0c20*/  CS2R R18, SRZ ;  /* 0x0000000000127805 */ /* 0x000fe4000001ff00 */
[----:B------:R-:W-:Y:S02]  /*0c30*/  CS2R R16, SRZ ;  /* 0x0000000000107805 */ /* 0x000fe4000001ff00 */
[----:B------:R-:W-:-:S02]  /*0c40*/  CS2R R10, SRZ ;  /* 0x00000000000a7805 */ /* 0x000fc4000001ff00 */
[----:B------:R-:W-:Y:S02]  /*0c50*/  @P1 CS2R R98, SRZ ;  /* 0x0000000000621805 */ /* 0x000fe4000001ff00 */
[----:B------:R-:W-:Y:S02]  /*0c60*/  @P1 CS2R R96, SRZ ;  /* 0x0000000000601805 */ /* 0x000fe4000001ff00 */
[----:B0-----:R-:W-:-:S07]  /*0c70*/  CS2R R8, SRZ ;  /* 0x0000000000087805 */ /* 0x001fce000001ff00 */
.L_x_48697:
[----:B------:R-:W-:Y:S05]  /*0c80*/  BSYNC.RECONVERGENT B0 ;  /* 0x0000000000007941 */ /* 0x000fea0003800200 */
.L_x_48695:
[----:B------:R-:W0:Y:S01]  /*0c90*/  LDCU UR4, c[0x0][0x384] ;  /* 0x00007080ff0477ac */ /* 0x000e220008000800 */
[----:B------:R-:W1:Y:S01]  /*0ca0*/  LDCU UR5, c[0x0][0x40c] ;  /* 0x00008180ff0577ac */ /* 0x000e620008000800 */
[----:B------:R-:W2:Y:S01]  /*0cb0*/  LDCU.U8 UR10, c[0x0][0x410] ;  /* 0x00008200ff0a77ac */ /* 0x000ea20008000000 */
[----:B------:R-:W3:Y:S01]  /*0cc0*/  LDCU UR11, c[0x0][0x448] ;  /* 0x00008900ff0b77ac */ /* 0x000ee20008000800 */
[----:B------:R-:W4:Y:S01]  /*0cd0*/  LDCU.64 UR8, c[0x0][0x3a0] ;  /* 0x00007400ff0877ac */ /* 0x000f220008000a00 */
[----:B0-----:R-:W-:-:S13]  /*0ce0*/  ISETP.GE.AND P0, PT, R2, UR4, PT ;  /* 0x0000000402007c0c */ /* 0x001fda000bf06270 */
[----:B-1234-:R-:W-:Y:S05]  /*0cf0*/  @P0 EXIT ;  /* 0x000000000000094d */ /* 0x01efea0003800000 */
.L_x_48747:
[----:B------:R-:W0:Y:S08]  /*0d00*/  LDC.64 R154, c[0x0][0x3f0] ;  /* 0x0000fc00ff9a7b82 */ /* 0x000e300000000a00 */
[----:B------:R-:W1:Y:S08]  /*0d10*/  LDC R153, c[0x0][0x388] ;  /* 0x0000e200ff997b82 */ /* 0x000e700000000800 */
[----:B------:R-:W2:Y:S01]  /*0d20*/  LDC.64 R156, c[0x0][0x3f8] ;  /* 0x0000fe00ff9c7b82 */ /* 0x000ea20000000a00 */
[----:B0-----:R-:W-:-:S06]  /*0d30*/  IMAD.WIDE R154, R2, 0x4, R154 ;  /* 0x00000004029a7825 */ /* 0x001fcc00078e029a */
[----:B------:R-:W3:Y:S01]  /*0d40*/  LDG.E R154, desc[UR6][R154.64] ;  /* 0x000000069a9a7981 */ /* 0x000ee2000c1e1900 */
[----:B------:R-:W-:Y:S01]  /*0d50*/  ISETP.GE.U32.AND P4, PT, R0, 0x20, PT ;  /* 0x000000200000780c */ /* 0x000fe20003f86070 */
[----:B-1----:R-:W-:Y:S01]  /*0d60*/  IMAD R158, R2, R153, RZ ;  /* 0x00000099029e7224 */ /* 0x002fe200078e02ff */
[----:B------:R-:W-:-:S04]  /*0d70*/  ISETP.GE.U32.AND P6, PT, R0, 0x40, PT ;  /* 0x000000400000780c */ /* 0x000fc80003fc6070 */
[----:B------:R-:W-:Y:S01]  /*0d80*/  SHF.R.S32.HI R159, RZ, 0x1f, R158 ;  /* 0x0000001fff9f7819 */ /* 0x000fe2000001149e */
[----:B--2---:R-:W-:-:S03]  /*0d90*/  IMAD.WIDE R156, R2, 0x4, R156 ;  /* 0x00000004029c7825 */ /* 0x004fc600078e029c */
[----:B------:R-:W-:Y:S01]  /*0da0*/  LEA.HI R158, R159, R158, RZ, 0x2 ;  /* 0x0000009e9f9e7211 */ /* 0x000fe200078f10ff */
[----:B------:R-:W-:Y:S01]  /*0db0*/  BSSY.RECONVERGENT B0, `(.L_x_48698) ;  /* 0x0000029000007945 */ /* 0x000fe20003800200 */
[----:B------:R-:W-:Y:S01]  /*0dc0*/  ISETP.GE.U32.AND P5, PT, R0, 0x60, PT ;  /* 0x000000600000780c */ /* 0x000fe20003fa6070 */
[----:B-----5:R0:W5:Y:S02]  /*0dd0*/  LDG.E R152, desc[UR6][R156.64] ;  /* 0x000000069c987981 */ /* 0x020164000c1e1900 */
[----:B0-----:R-:W-:Y:S01]  /*0de0*/  HFMA2 R156, -RZ, RZ, 0, 0 ;  /* 0x00000000ff9c7431 */ /* 0x001fe200000001ff */
[----:B------:R-:W-:Y:S02]  /*0df0*/  P2R R157, PR, RZ, 0x20 ;  /* 0x00000020ff9d7803 */ /* 0x000fe40000000000 */
[----:B---3--:R-:W-:-:S13]  /*0e00*/  ISETP.GE.AND P0, PT, R154, 0x1, PT ;  /* 0x000000019a00780c */ /* 0x008fda0003f06270 */
[----:B------:R-:W-:-:S05]  /*0e10*/  @P0 IADD3 R160, PT, PT, R154, -0x1, RZ ;  /* 0xffffffff9aa00810 */ /* 0x000fca0007ffe0ff */
[----:B------:R-:W-:-:S05]  /*0e20*/  @P0 IMAD R160, R160, R153, RZ ;  /* 0x00000099a0a00224 */ /* 0x000fca00078e02ff */
[----:B------:R-:W-:-:S04]  /*0e30*/  @P0 SHF.R.S32.HI R155, RZ, 0x1f, R160 ;  /* 0x0000001fff9b0819 */ /* 0x000fc800000114a0 */
[----:B------:R-:W-:Y:S02]  /*0e40*/  @P0 LEA.HI R160, R155, R160, RZ, 0x2 ;  /* 0x000000a09ba00211 */ /* 0x000fe400078f10ff */
[----:B------:R-:W-:Y:S02]  /*0e50*/  P2R R155, PR, RZ, 0x40 ;  /* 0x00000040ff9b7803 */ /* 0x000fe40000000000 */
[-C--:B------:R-:W-:Y:S02]  /*0e60*/  @P0 LEA.HI.SX32 R156, R160, R3.reuse, 0x1e ;  /* 0x00000003a09c0211 */ /* 0x080fe400078ff2ff */
[----:B------:R-:W-:Y:S01]  /*0e70*/  LEA.HI.SX32 R155, R158, R3, 0x1e ;  /* 0x000000039e9b7211 */ /* 0x000fe200078ff2ff */
[----:B------:R-:W-:Y:S06]  /*0e80*/  @!P4 BRA `(.L_x_48699) ;  /* 0x00000000006cc947 */ /* 0x000fec0003800000 */
        /* <DEDUP_REMOVED lines=9> */
[C---:B------:R-:W-:Y:S01]  /*0f20*/  ISETP.GT.AND P3, PT, R154.reuse, RZ, P1 ;  /* 0x000000ff9a00720c */ /* 0x040fe20000f64270 */
[C---:B-1----:R-:W-:Y:S01]  /*0f30*/  IMAD.WIDE.U32 R158, R155.reuse, 0x10, R158 ;  /* 0x000000109b9e7825 */ /* 0x042fe200078e009e */
[----:B------:R-:W-:Y:S02]  /*0f40*/  ISETP.GT.AND P2, PT, R154, RZ, PT ;  /* 0x000000ff9a00720c */ /* 0x000fe40003f44270 */
[----:B------:R-:W-:Y:S02]  /*0f50*/  IADD3 R156, PT, PT, R156, 0x20, RZ ;  /* 0x000000209c9c7810 */ /* 0x000fe40007ffe0ff */
[----:B------:R-:W-:Y:S01]  /*0f60*/  IADD3 R155, PT, PT, R155, 0x20, RZ ;  /* 0x000000209b9b7810 */ /* 0x000fe20007ffe0ff */
[----:B---3--:R-:W-:Y:S01]  /*0f70*/  @!P1 FMUL.FTZ R157, R100, UR5 ;  /* 0x00000005649d9c20 */ /* 0x008fe20008410000 */
[----:B------:R-:W-:-:S05]  /*0f80*/  @!P1 FMUL.FTZ R160, R101, UR5 ;  /* 0x0000000565a09c20 */ /* 0x000fca0008410000 */
[----:B--2---:R-:W-:Y:S01]  /*0f90*/  @P3 FFMA.FTZ R104, R100, UR5, R104 ;  /* 0x0000000564683c23 */ /* 0x004fe20008010068 */
[----:B------:R-:W-:Y:S01]  /*0fa0*/  @P3 FFMA.FTZ R105, R101, UR5, R105 ;  /* 0x0000000565693c23 */ /* 0x000fe20008010069 */
[----:B------:R-:W-:Y:S01]  /*0fb0*/  @!P1 FSEL R104, R157, RZ, P2 ;  /* 0x000000ff9d689208 */ /* 0x000fe20001000000 */
[----:B------:R-:W-:Y:S01]  /*0fc0*/  @!P1 FMUL.FTZ R157, R102, UR5 ;  /* 0x00000005669d9c20 */ /* 0x000fe20008410000 */
[----:B------:R-:W-:Y:S01]  /*0fd0*/  @!P1 FSEL R105, R160, RZ, P2 ;  /* 0x000000ffa0699208 */ /* 0x000fe20001000000 */
[C---:B------:R-:W-:Y:S01]  /*0fe0*/  @!P1 FMUL.FTZ R160, R103.reuse, UR5 ;  /* 0x0000000567a09c20 */ /* 0x040fe20008410000 */
[----:B------:R-:W-:Y:S01]  /*0ff0*/  @P3 FFMA.FTZ R106, R102, UR5, R106 ;  /* 0x00000005666a3c23 */ /* 0x000fe2000801006a */
[----:B------:R-:W-:Y:S01]  /*1000*/  @P3 FFMA.FTZ R107, R103, UR5, R107 ;  /* 0x00000005676b3c23 */ /* 0x000fe2000801006b */
[----:B------:R-:W-:Y:S02]  /*1010*/  @!P1 FSEL R106, R157, RZ, P2 ;  /* 0x000000ff9d6a9208 */ /* 0x000fe40001000000 */
[----:B------:R-:W-:-:S05]  /*1020*/  @!P1 FSEL R107, R160, RZ, P2 ;  /* 0x000000ffa06b9208 */ /* 0x000fca0001000000 */
[----:B------:R0:W-:Y:S02]  /*1030*/  STG.E.128 desc[UR6][R158.64], R104 ;  /* 0x000000689e007986 */ /* 0x0001e4000c101d06 */
.L_x_48699:
[----:B------:R-:W-:Y:S05]  /*1040*/  BSYNC.RECONVERGENT B0 ;  /* 0x0000000000007941 */ /* 0x000fea0003800200 */
.L_x_48698:
        /* <DEDUP_REMOVED lines=11> */
[C---:B------:R-:W-:Y:S01]  /*1100*/  ISETP.GT.AND P3, PT, R154.reuse, RZ, P1 ;  /* 0x000000ff9a00720c */ /* 0x040fe20000f64270 */
[C---:B0-----:R-:W-:Y:S01]  /*1110*/  IMAD.WIDE.U32 R158, R155.reuse, 0x10, R158 ;  /* 0x000000109b9e7825 */ /* 0x041fe200078e009e */
        /* <DEDUP_REMOVED lines=16> */
.L_x_48701:
[----:B------:R-:W-:Y:S05]  /*1220*/  BSYNC.RECONVERGENT B0 ;  /* 0x0000000000007941 */ /* 0x000fea0003800200 */
.L_x_48700:
        /* <DEDUP_REMOVED lines=11> */
[C---:B------:R-:W-:Y:S01]  /*12e0*/  ISETP.GT.AND P3, PT, R154.reuse, RZ, P1 ;  /* 0x000000ff9a00720c */ /* 0x040fe20000f64270 */
[C---:B0-----:R-:W-:Y:S01]  /*12f0*/  IMAD.WIDE.U32 R158, R155.reuse, 0x10, R158 ;  /* 0x000000109b9e7825 */ /* 0x041fe200078e009e */
[----:B------:R-:W-:Y:S02]  /*1300*/  ISETP.GT.AND P2, PT, R154, RZ, PT ;  /* 0x000000ff9a00720c */ /* 0x000fe40003f44270 */
[----:B------:R-:W-:Y:S02]  /*1310*/  IADD3 R156, PT, PT, R156, 0x20, RZ ;  /* 0x000000209c9c7810 */ /* 0x000fe40007ffe0ff */
[----:B------:R-:W-:Y:S01]  /*1320*/  IADD3 R155, PT, PT, R155, 0x20, RZ ;  /* 0x000000209b9b7810 */ /* 0x000fe20007ffe0ff */
[----:B--2---:R-:W-:Y:S01]  /*1330*/  @!P1 FMUL.FTZ R157, R100, UR5 ;  /* 0x00000005649d9c20 */ /* 0x004fe20008410000 */
[----:B------:R-:W-:-:S05]  /*1340*/  @!P1 FMUL.FTZ R160, R101, UR5 ;  /* 0x0000000565a09c20 */ /* 0x000fca0008410000 */
[----:B---3--:R-:W-:Y:S01]  /*1350*/  @P3 FFMA.FTZ R112, R100, UR5, R112 ;  /* 0x0000000564703c23 */ /* 0x008fe20008010070 */
        /* <DEDUP_REMOVED lines=10> */
.L_x_48703:
[----:B------:R-:W-:Y:S05]  /*1400*/  BSYNC.RECONVERGENT B0 ;  /* 0x0000000000007941 */ /* 0x000fea0003800200 */
.L_x_48702:
[----:B------:R-:W-:Y:S01]  /*1410*/  ISETP.GE.U32.AND P1, PT, R0, 0x80, PT ;  /* 0x000000800000780c */ /* 0x000fe20003f26070 */
[----:B------:R-:W-:Y:S03]  /*1420*/  BSSY.RECONVERGENT B0, `(.L_x_48704) ;  /* 0x000001e000007945 */ /* 0x000fe60003800200 */
[----:B------:R-:W-:-:S09]  /*1430*/  P2R R157, PR, RZ, 0x2 ;  /* 0x00000002ff9d7803 */ /* 0x000fd20000000000 */
[----:B------:R-:W-:Y:S05]  /*1440*/  @!P1 BRA `(.L_x_48705) ;  /* 0x00000000006c9947 */ /* 0x000fea0003800000 */
[----:B------:R-:W-:Y:S01]  /*1450*/  ISETP.NE.U32.AND P1, PT, RZ, UR8, PT ;  /* 0x00000008ff007c0c */ /* 0x000fe2000bf25070 */
[----:B------:R-:W3:Y:S03]  /*1460*/  @P0 LDC.64 R118, c[0x0][0x390] ;  /* 0x0000e400ff760b82 */ /* 0x000ee60000000a00 */
[----:B------:R-:W-:-:S05]  /*1470*/  ISETP.NE.AND.EX P1, PT, RZ, UR9, PT, P1 ;  /* 0x00000009ff007c0c */ /* 0x000fca000bf25310 */
[----:B012---:R-:W0:Y:S08]  /*1480*/  LDC.64 R158, c[0x0][0x3a8] ;  /* 0x0000ea00ff9e7b82 */ /* 0x007e300000000a00 */
[----:B------:R-:W1:Y:S01]  /*1490*/  @P1 LDC.64 R116, c[0x0][0x3a0] ;  /* 0x0000e800ff741b82 */ /* 0x000e620000000a00 */
[----:B---3--:R-:W-:-:S05]  /*14a0*/  @P0 IMAD.WIDE.U32 R160, R156, 0x10, R118 ;  /* 0x000000109ca00825 */ /* 0x008fca00078e0076 */
[----:B------:R-:W2:Y:S01]  /*14b0*/  @P0 LDG.E.128 R100, desc[UR6][R160.64] ;  /* 0x00000006a0640981 */ /* 0x000ea2000c1e1d00 */
[----:B-1----:R-:W-:-:S05]  /*14c0*/  @P1 IMAD.WIDE.U32 R162, R155, 0x10, R116 ;  /* 0x000000109ba21825 */ /* 0x002fca00078e0074 */
[----:B------:R-:W3:Y:S01]  /*14d0*/  @P1 LDG.E.128 R116, desc[UR6][R162.64] ;  /* 0x00000006a2741981 */ /* 0x000ee2000c1e1d00 */
[----:B------:R-:W-:Y:S01]  /*14e0*/  ISETP.GT.AND P2, PT, R154, RZ, P1 ;  /* 0x000000ff9a00720c */ /* 0x000fe20000f44270 */
[C---:B0-----:R-:W-:Y:S01]  /*14f0*/  IMAD.WIDE.U32 R158, R155.reuse, 0x10, R158 ;  /* 0x000000109b9e7825 */ /* 0x041fe200078e009e */
[----:B------:R-:W-:Y:S02]  /*1500*/  IADD3 R156, PT, PT, R156, 0x20, RZ ;  /* 0x000000209c9c7810 */ /* 0x000fe40007ffe0ff */
[----:B------:R-:W-:Y:S01]  /*1510*/  IADD3 R155, PT, PT, R155, 0x20, RZ ;  /* 0x000000209b9b7810 */ /* 0x000fe20007ffe0ff */
[----:B--2---:R-:W-:Y:S01]  /*1520*/  @!P1 FMUL.FTZ R157, R100, UR5 ;  /* 0x00000005649d9c20 */ /* 0x004fe20008410000 */
[----:B------:R-:W-:-:S07]  /*1530*/  @!P1 FMUL.FTZ R160, R101, UR5 ;  /* 0x0000000565a09c20 */ /* 0x000fce0008410000 */
[----:B---3--:R-:W-:Y:S01]  /*1540*/  @P2 FFMA.FTZ R116, R100, UR5, R116 ;  /* 0x0000000564742c23 */ /* 0x008fe20008010074 */
[----:B------:R-:W-:Y:S01]  /*1550*/  @P2 FFMA.FTZ R117, R101, UR5, R117 ;  /* 0x0000000565752c23 */ /* 0x000fe20008010075 */
[----:B------:R-:W-:Y:S01]  /*1560*/  @P2 FFMA.FTZ R118, R102, UR5, R118 ;  /* 0x0000000566762c23 */ /* 0x000fe20008010076 */
[----:B------:R-:W-:Y:S01]  /*1570*/  @P2 FFMA.FTZ R119, R103, UR5, R119 ;  /* 0x0000000567772c23 */ /* 0x000fe20008010077 */
[----:B------:R-:W-:-:S04]  /*1580*/  ISETP.GT.AND P2, PT, R154, RZ, PT ;  /* 0x000000ff9a00720c */ /* 0x000fc80003f44270 */
[----:B------:R-:W-:Y:S01]  /*1590*/  @!P1 FSEL R116, R157, RZ, P2 ;  /* 0x000000ff9d749208 */ /* 0x000fe20001000000 */
[----:B------:R-:W-:Y:S01]  /*15a0*/  @!P1 FMUL.FTZ R157, R102, UR5 ;  /* 0x00000005669d9c20 */ /* 0x000fe20008410000 */
[----:B------:R-:W-:Y:S01]  /*15b0*/  @!P1 FSEL R117, R160, RZ, P2 ;  /* 0x000000ffa0759208 */ /* 0x000fe20001000000 */
[----:B------:R-:W-:-:S03]  /*15c0*/  @!P1 FMUL.FTZ R160, R103, UR5 ;  /* 0x0000000567a09c20 */ /* 0x000fc60008410000 */
[----:B------:R-:W-:Y:S02]  /*15d0*/  @!P1 FSEL R118, R157, RZ, P2 ;  /* 0x000000ff9d769208 */ /* 0x000fe40001000000 */
[----:B------:R-:W-:-:S05]  /*15e0*/  @!P1 FSEL R119, R160, RZ, P2 ;  /* 0x000000ffa0779208 */ /* 0x000fca0001000000 */
[----:B------:R3:W-:Y:S02]  /*15f0*/  STG.E.128 desc[UR6][R158.64], R116 ;  /* 0x000000749e007986 */ /* 0x0007e4000c101d06 */
.L_x_48705:
[----:B------:R-:W-:Y:S05]  /*1600*/  BSYNC.RECONVERGENT B0 ;  /* 0x0000000000007941 */ /* 0x000fea0003800200 */
.L_x_48704:
[----:B------:R-:W-:Y:S01]  /*1610*/  ISETP.GE.U32.AND P1, PT, R0, 0xa0, PT ;  /* 0x000000a00000780c */ /* 0x000fe20003f26070 */
[----:B------:R-:W-:Y:S03]  /*1620*/  BSSY.RECONVERGENT B0, `(.L_x_48706) ;  /* 0x000001e000007945 */ /* 0x000fe60003800200 */
[----:B------:R-:W-:-:S09]  /*1630*/  P2R R157, PR, RZ, 0x2 ;  /* 0x00000002ff9d7803 */ /* 0x000fd20000000000 */
[----:B------:R-:W-:Y:S05]  /*1640*/  @!P1 BRA `(.L_x_48707) ;  /* 0x00000000006c9947 */ /* 0x000fea0003800000 */
[----:B------:R-:W-:Y:S01]  /*1650*/  ISETP.NE.U32.AND P1, PT, RZ, UR8, PT ;  /* 0x00000008ff007c0c */ /* 0x000fe2000bf25070 */
[----:B------:R-:W0:Y:S03]  /*1660*/  @P0 LDC.64 R122, c[0x0][0x390] ;  /* 0x0000e400ff7a0b82 */ /* 0x000e260000000a00 */
[----:B------:R-:W-:-:S13]  /*1670*/  ISETP.NE.AND.EX P1, PT, RZ, UR9, PT, P1 ;  /* 0x00000009ff007c0c */ /* 0x000fda000bf25310 */
[----:B------:R-:W4:Y:S01]  /*1680*/  @P1 LDC.64 R120, c[0x0][0x3a0] ;  /* 0x0000e800ff781b82 */ /* 0x000f220000000a00 */
[----:B0123--:R-:W-:-:S05]  /*1690*/  @P0 IMAD.WIDE.U32 R158, R156, 0x10, R122 ;  /* 0x000000109c9e0825 */ /* 0x00ffca00078e007a */
[----:B------:R-:W2:Y:S01]  /*16a0*/  @P0 LDG.E.128 R100, desc[UR6][R158.64] ;  /* 0x000000069e640981 */ /* 0x000ea2000c1e1d00 */
[----:B----4-:R-:W-:-:S05]  /*16b0*/  @P1 IMAD.WIDE.U32 R160, R155, 0x10, R120 ;  /* 0x000000109ba01825 */ /* 0x010fca00078e0078 */
[----:B------:R-:W3:Y:S01]  /*16c0*/  @P1 LDG.E.128 R120, desc[UR6][R160.64] ;  /* 0x00000006a0781981 */ /* 0x000ee2000c1e1d00 */
[----:B------:R-:W-:Y:S02]  /*16d0*/  ISETP.GT.AND P2, PT, R154, RZ, P1 ;  /* 0x000000ff9a00720c */ /* 0x000fe40000f44270 */
[----:B------:R-:W-:Y:S01]  /*16e0*/  IADD3 R156, PT, PT, R156, 0x20, RZ ;  /* 0x000000209c9c7810 */ /* 0x000fe20007ffe0ff */
[----:B--2---:R-:W-:Y:S01]  /*16f0*/  @!P1 FMUL.FTZ R158, R101, UR5 ;  /* 0x00000005659e9c20 */ /* 0x004fe20008410000 */
[----:B------:R-:W-:-:S09]  /*1700*/  @!P1 FMUL.FTZ R157, R100, UR5 ;  /* 0x00000005649d9c20 */ /* 0x000fd20008410000 */
        /* <DEDUP_REMOVED lines=10> */
[----:B------:R-:W0:Y:S01]  /*17b0*/  LDC.64 R158, c[0x0][0x3a8] ;  /* 0x0000ea00ff9e7b82 */ /* 0x000e220000000a00 */
[----:B------:R-:W-:Y:S01]  /*17c0*/  @!P1 FSEL R122, R157, RZ, P2 ;  /* 0x000000ff9d7a9208 */ /* 0x000fe20001000000 */
[C---:B0-----:R-:W-:Y:S01]  /*17d0*/  IMAD.WIDE.U32 R158, R155.reuse, 0x10, R158 ;  /* 0x000000109b9e7825 */ /* 0x041fe200078e009e */
[----:B------:R-:W-:-:S04]  /*17e0*/  IADD3 R155, PT, PT, R155, 0x20, RZ ;  /* 0x000000209b9b7810 */ /* 0x000fc80007ffe0ff */
[----:B------:R4:W-:Y:S03]  /*17f0*/  STG.E.128 desc[UR6][R158.64], R120 ;  /* 0x000000789e007986 */ /* 0x0009e6000c101d06 */
.L_x_48707:
[----:B------:R-:W-:Y:S05]  /*1800*/  BSYNC.RECONVERGENT B0 ;  /* 0x0000000000007941 */ /* 0x000fea0003800200 */
.L_x_48706:
[----:B------:R-:W-:Y:S01]  /*1810*/  ISETP.GE.U32.AND P1, PT, R0, 0xc0, PT ;  /* 0x000000c00000780c */ /* 0x000fe20003f26070 */
[----:B------:R-:W-:Y:S03]  /*1820*/  BSSY.RECONVERGENT B0, `(.L_x_48708) ;  /* 0x000001e000007945 */ /* 0x000fe60003800200 */
[----:B------:R-:W-:-:S09]  /*1830*/  P2R R157, PR, RZ, 0x2 ;  /* 0x00000002ff9d7803 */ /* 0x000fd20000000000 */
[----:B------:R-:W-:Y:S05]  /*1840*/  @!P1 BRA `(.L_x_48709) ;  /* 0x00000000006c9947 */ /* 0x000fea0003800000 */
[----:B------:R-:W-:Y:S01]  /*1850*/  ISETP.NE.U32.AND P1, PT, RZ, UR8, PT ;  /* 0x00000008ff007c0c */ /* 0x000fe2000bf25070 */
[----:B------:R-:W0:Y:S03]  /*1860*/  @P0 LDC.64 R126, c[0x0][0x390] ;  /* 0x0000e400ff7e0b82 */ /* 0x000e260000000a00 */
[----:B------:R-:W-:-:S13]  /*1870*/  ISETP.NE.AND.EX P1, PT, RZ, UR9, PT, P1 ;  /* 0x00000009ff007c0c */ /* 0x000fda000bf25310 */
[----:B------:R-:W0:Y:S02]  /*1880*/  @P1 LDC.64 R124, c[0x0][0x3a0] ;  /* 0x0000e800ff7c1b82 */ /* 0x000e240000000a00 */
[----:B01234-:R-:W-:-:S05]  /*1890*/  @P0 IMAD.WIDE.U32 R158, R156, 0x10, R126 ;  /* 0x000000109c9e0825 */ /* 0x01ffca00078e007e */
[----:B------:R-:W2:Y:S01]  /*18a0*/  @P0 LDG.E.128 R100, desc[UR6][R158.64] ;  /* 0x000000069e640981 */ /* 0x000ea2000c1e1d00 */
[----:B------:R-:W-:-:S05]  /*18b0*/  @P1 IMAD.WIDE.U32 R160, R155, 0x10, R124 ;  /* 0x000000109ba01825 */ /* 0x000fca00078e007c */
        /* <DEDUP_REMOVED lines=20> */
.L_x_48709:
[----:B------:R-:W-:Y:S05]  /*1a00*/  BSYNC.RECONVERGENT B0 ;  /* 0x0000000000007941 */ /* 0x000fea0003800200 */
.L_x_48708:
        /* <DEDUP_REMOVED lines=31> */
.L_x_48711:
[----:B------:R-:W-:Y:S05]  /*1c00*/  BSYNC.RECONVERGENT B0 ;  /* 0x0000000000007941 */ /* 0x000fea0003800200 */
.L_x_48710:
        /* <DEDUP_REMOVED lines=31> */
.L_x_48713:
[----:B------:R-:W-:Y:S05]  /*1e00*/  BSYNC.RECONVERGENT B0 ;  /* 0x0000000000007941 */ /* 0x000fea0003800200 */
.L_x_48712:
        /* <DEDUP_REMOVED lines=31> */
.L_x_48715:
[----:B------:R-:W-:Y:S05]  /*2000*/  BSYNC.RECONVERGENT B0 ;  /* 0x0000000000007941 */ /* 0x000fea0003800200 */
.L_x_48714:
        /* <DEDUP_REMOVED lines=31> */
.L_x_48717:
[----:B------:R-:W-:Y:S05]  /*2200*/  BSYNC.RECONVERGENT B0 ;  /* 0x0000000000007941 */ /* 0x000fea0003800200 */
.L_x_48716:
        /* <DEDUP_REMOVED lines=31> */
.L_x_48719:
[----:B------:R-:W-:Y:S05]  /*2400*/  BSYNC.RECONVERGENT B0 ;  /* 0x0000000000007941 */ /* 0x000fea0003800200 */
.L_x_48718:
[----:B------:R-:W-:Y:S01]  /*2410*/  ISETP.GE.U32.AND P1, PT, R0, 0x180, PT ;  /* 0x000001800000780c */ /* 0x000fe20003f26070 */
[----:B------:R-:W-:Y:S03]  /*2420*/  BSSY.RECONVERGENT B0, `(.L_x_48720) ;  /* 0x000001c000007945 */ /* 0x000fe60003800200 */
[----:B------:R-:W-:-:S09]  /*2430*/  P2R R157, PR, RZ, 0x2 ;  /* 0x00000002ff9d7803 */ /* 0x000fd20000000000 */
[----:B------:R-:W-:Y:S05]  /*2440*/  @!P1 BRA `(.L_x_48721) ;  /* 0x0000000000649947 */ /* 0x000fea0003800000 */
[----:B------:R-:W0:Y:S02]  /*2450*/  @P0 LDC.64 R148, c[0x0][0x390] ;  /* 0x0000e400ff940b82 */ /* 0x000e240000000a00 */
[----:B0-----:R-:W-:-:S05]  /*2460*/  @P0 IMAD.WIDE.U32 R156, R156, 0x10, R148 ;  /* 0x000000109c9c0825 */ /* 0x001fca00078e0094 */
[----:B------:R-:W2:Y:S01]  /*2470*/  @P0 LDG.E.128 R100, desc[UR6][R156.64] ;  /* 0x000000069c640981 */ /* 0x000ea2000c1e1d00 */
[----:B------:R-:W-:-:S04]  /*2480*/  ISETP.NE.U32.AND P0, PT, RZ, UR8, PT ;  /* 0x00000008ff007c0c */ /* 0x000fc8000bf05070 */
[----:B------:R-:W-:-:S13]  /*2490*/  ISETP.NE.AND.EX P0, PT, RZ, UR9, PT, P0 ;  /* 0x00000009ff007c0c */ /* 0x000fda000bf05300 */
[----:B-1234-:R-:W0:Y:S02]  /*24a0*/  @P0 LDC.64 R158, c[0x0][0x3a0] ;  /* 0x0000e800ff9e0b82 */ /* 0x01ee240000000a00 */
[----:B0-----:R-:W-:-:S05]  /*24b0*/  @P0 IMAD.WIDE.U32 R158, R155, 0x10, R158 ;  /* 0x000000109b9e0825 */ /* 0x001fca00078e009e */
[----:B------:R-:W2:Y:S01]  /*24c0*/  @P0 LDG.E.128 R148, desc[UR6][R158.64] ;  /* 0x000000069e940981 */ /* 0x000ea2000c1e1d00 */
[----:B------:R-:W-:Y:S01]  /*24d0*/  ISETP.GT.AND P1, PT, R154, RZ, P0 ;  /* 0x000000ff9a00720c */ /* 0x000fe20000724270 */
[----:B------:R-:W-:Y:S01]  /*24e0*/  @!P0 FMUL.FTZ R156, R100, UR5 ;  /* 0x00000005649c8c20 */ /* 0x000fe20008410000 */
[----:B------:R-:W-:-:S11]  /*24f0*/  @!P0 FMUL.FTZ R157, R101, UR5 ;  /* 0x00000005659d8c20 */ /* 0x000fd60008410000 */
[----:B--2---:R-:W-:Y:S01]  /*2500*/  @P1 FFMA.FTZ R148, R100, UR5, R148 ;  /* 0x0000000564941c23 */ /* 0x004fe20008010094 */
[----:B------:R-:W-:Y:S01]  /*2510*/  @P1 FFMA.FTZ R149, R101, UR5, R149 ;  /* 0x0000000565951c23 */ /* 0x000fe20008010095 */
[----:B------:R-:W-:Y:S01]  /*2520*/  @P1 FFMA.FTZ R150, R102, UR5, R150 ;  /* 0x0000000566961c23 */ /* 0x000fe20008010096 */
[----:B------:R-:W-:Y:S01]  /*2530*/  @P1 FFMA.FTZ R151, R103, UR5, R151 ;  /* 0x0000000567971c23 */ /* 0x000fe20008010097 */
[----:B------:R-:W-:Y:S01]  /*2540*/  ISETP.GT.AND P1, PT, R154, RZ, PT ;  /* 0x000000ff9a00720c */ /* 0x000fe20003f24270 */
[----:B------:R-:W-:-:S03]  /*2550*/  @!P0 FMUL.FTZ R154, R102, UR5 ;  /* 0x00000005669a8c20 */ /* 0x000fc60008410000 */
[----:B------:R-:W-:Y:S01]  /*2560*/  @!P0 FSEL R148, R156, RZ, P1 ;  /* 0x000000ff9c948208 */ /* 0x000fe20000800000 */
[----:B------:R-:W-:Y:S01]  /*2570*/  @!P0 FMUL.FTZ R156, R103, UR5 ;  /* 0x00000005679c8c20 */ /* 0x000fe20008410000 */
[----:B------:R-:W-:Y:S02]  /*2580*/  @!P0 FSEL R149, R157, RZ, P1 ;  /* 0x000000ff9d958208 */ /* 0x000fe40000800000 */
[----:B------:R-:W-:Y:S02]  /*2590*/  @!P0 FSEL R150, R154, RZ, P1 ;  /* 0x000000ff9a968208 */ /* 0x000fe40000800000 */
[----:B------:R-:W-:Y:S02]  /*25a0*/  @!P0 FSEL R151, R156, RZ, P1 ;  /* 0x000000ff9c978208 */ /* 0x000fe40000800000 */
[----:B------:R-:W0:Y:S02]  /*25b0*/  LDC.64 R156, c[0x0][0x3a8] ;  /* 0x0000ea00ff9c7b82 */ /* 0x000e240000000a00 */
[----:B0-----:R-:W-:-:S05]  /*25c0*/  IMAD.WIDE.U32 R154, R155, 0x10, R156 ;  /* 0x000000109b9a7825 */ /* 0x001fca00078e009c */
[----:B------:R0:W-:Y:S02]  /*25d0*/  STG.E.128 desc[UR6][R154.64], R148 ;  /* 0x000000949a007986 */ /* 0x0001e4000c101d06 */
.L_x_48721:
[----:B------:R-:W-:Y:S05]  /*25e0*/  BSYNC.RECONVERGENT B0 ;  /* 0x0000000000007941 */ /* 0x000fea0003800200 */
.L_x_48720:
        /* <DEDUP_REMOVED lines=10> */
[----:B------:R-:W-:-:S04]  /*2690*/  P2R R156, PR, RZ, 0x20 ;  /* 0x00000020ff9c7803 */ /* 0x000fc80000000000 */
        /* <DEDUP_REMOVED lines=184> */
.L_x_48759:
        /* <DEDUP_REMOVED lines=18> */
[----:B------:R-:W-:-:S03]  /*3340*/  FSEL R156, R161, RZ, !P0 ;  /* 0x000000ffa19c7208 */ /* 0x000fc60004000000 */
[----:B------:R-:W-:-:S05]  /*3350*/  IMAD R152, R152, R153, RZ ;  /* 0x0000009998987224 */ /* 0x000fca00078e02ff */
[----:B------:R-:W-:-:S04]  /*3360*/  SHF.R.S32.HI R153, RZ, 0x1f, R152 ;  /* 0x0000001fff997819 */ /* 0x000fc80000011498 */
[----:B------:R-:W-:-:S04]  /*3370*/  LEA.HI R152, R153, R152, RZ, 0x2 ;  /* 0x0000009899987211 */ /* 0x000fc800078f10ff */
[----:B-1----:R-:W-:Y:S01]  /*3380*/  LEA.HI.SX32 R158, R152, R3, 0x1e ;  /* 0x00000003989e7211 */ /* 0x002fe200078ff2ff */
[----:B------:R-:W-:Y:S06]  /*3390*/  @!P4 BRA `(.L_x_48726) ;  /* 0x000000000040c947 */ /* 0x000fec0003800000 */
[----:B------:R-:W1:Y:S01]  /*33a0*/  LDC.64 R160, c[0x0][0x428] ;  /* 0x00010a00ffa07b82 */ /* 0x000e620000000a00 */
        /* <DEDUP_REMOVED lines=15> */
.L_x_48726:
[----:B------:R-:W-:Y:S05]  /*34a0*/  BSYNC.RECONVERGENT B1 ;  /* 0x0000000000017941 */ /* 0x000fea0003800200 */
.L_x_48725:
[----:B------:R-:W-:Y:S01]  /*34b0*/  ISETP.GE.U32.AND P0, PT, R0, 0x40, PT ;  /* 0x000000400000780c */ /* 0x000fe20003f06070 */
[----:B------:R-:W-:-:S12]  /*34c0*/  BSSY.RECONVERGENT B1, `(.L_x_48727) ;  /* 0x0000012000017945 */ /* 0x000fd80003800200 */
[----:B------:R-:W-:Y:S05]  /*34d0*/  @!P0 BRA `(.L_x_48728) ;  /* 0x0000000000408947 */ /* 0x000fea0003800000 */
[----:B-1----:R-:W1:Y:S01]  /*34e0*/  LDC.64 R160, c[0x0][0x428] ;  /* 0x00010a00ffa07b82 */ /* 0x002e620000000a00 */
        /* <DEDUP_REMOVED lines=15> */
.L_x_48728:
[----:B------:R-:W-:Y:S05]  /*35e0*/  BSYNC.RECONVERGENT B1 ;  /* 0x0000000000017941 */ /* 0x000fea0003800200 */
.L_x_48727:
        /* <DEDUP_REMOVED lines=19> */
.L_x_48730:
[----:B------:R-:W-:Y:S05]  /*3720*/  BSYNC.RECONVERGENT B1 ;  /* 0x0000000000017941 */ /* 0x000fea0003800200 */
.L_x_48729:
[----:B------:R-:W-:Y:S01]  /*3730*/  ISETP.GE.U32.AND P0, PT, R0, 0x80, PT ;  /* 0x000000800000780c */ /* 0x000fe20003f06070 */
[----:B------:R-:W-:-:S12]  /*3740*/  BSSY.RECONVERGENT B1, `(.L_x_48731) ;  /* 0x0000012000017945 */ /* 0x000fd80003800200 */
[----:B------:R-:W-:Y:S05]  /*3750*/  @!P0 BRA `(.L_x_48732) ;  /* 0x0000000000408947 */ /* 0x000fea0003800000 */
[----:B-123--:R-:W1:Y:S01]  /*3760*/  LDC.64 R160, c[0x0][0x428] ;  /* 0x00010a00ffa07b82 */ /* 0x00ee620000000a00 */
        /* <DEDUP_REMOVED lines=15> */
.L_x_48732:
[----:B------:R-:W-:Y:S05]  /*3860*/  BSYNC.RECONVERGENT B1 ;  /* 0x0000000000017941 */ /* 0x000fea0003800200 */
.L_x_48731:
        /* <DEDUP_REMOVED lines=19> */
.L_x_48734:
[----:B------:R-:W-:Y:S05]  /*39a0*/  BSYNC.RECONVERGENT B1 ;  /* 0x0000000000017941 */ /* 0x000fea0003800200 */
.L_x_48733:
        /* <DEDUP_REMOVED lines=19> */
.L_x_48736:
[----:B------:R-:W-:Y:S05]  /*3ae0*/  BSYNC.RECONVERGENT B1 ;  /* 0x0000000000017941 */ /* 0x000fea0003800200 */
.L_x_48735:
        /* <DEDUP_REMOVED lines=19> */
.L_x_48738:
[----:B------:R-:W-:Y:S05]  /*3c20*/  BSYNC.RECONVERGENT B1 ;  /* 0x0000000000017941 */ /* 0x000fea0003800200 */
.L_x_48737:
        /* <DEDUP_REMOVED lines=19> */
.L_x_48740:
[----:B------:R-:W-:Y:S05]  /*3d60*/  BSYNC.RECONVERGENT B1 ;  /* 0x0000000000017941 */ /* 0x000fea0003800200 */
.L_x_48739:
        /* <DEDUP_REMOVED lines=19> */
.L_x_48742:
[----:B------:R-:W-:Y:S05]  /*3ea0*/  BSYNC.RECONVERGENT B1 ;  /* 0x0000000000017941 */ /* 0x000fea0003800200 */
.L_x_48741:
        /* <DEDUP_REMOVED lines=19> */
.L_x_48744:
[----:B------:R-:W-:Y:S05]  /*3fe0*/  BSYNC.RECONVERGENT B1 ;  /* 0x0000000000017941 */ /* 0x000fea0003800200 */
.L_x_48743:
        /* <DEDUP_REMOVED lines=19> */
.L_x_48746:
[----:B------:R-:W-:Y:S05]  /*4120*/  BSYNC.RECONVERGENT B1 ;  /* 0x0000000000017941 */ /* 0x000fea0003800200 */
.L_x_48745:
        /* <DEDUP_REMOVED lines=17> */
.L_x_48724:
[----:B------:R-:W-:Y:S05]  /*4240*/  BSYNC.RECONVERGENT B0 ;  /* 0x0000000000007941 */ /* 0x000fea0003800200 */
.L_x_48723:
[----:B01234-:R-:W0:Y:S02]  /*4250*/  LDC.64 R152, c[0x0][0x380] ;  /* 0x0000e000ff987b82 */ /* 0x01fe240000000a00 */
[----:B0-----:R-:W-:-:S04]  /*4260*/  LEA R2, R152, R2, 0x2 ;  /* 0x0000000298027211 */ /* 0x001fc800078e10ff */
[----:B------:R-:W-:-:S13]  /*4270*/  ISETP.GE.AND P0, PT, R2, R153, PT ;  /* 0x000000990200720c */ /* 0x000fda0003f06270 */
[----:B------:R-:W-:Y:S05]  /*4280*/  @!P0 BRA `(.L_x_48747) ;  /* 0xffffffc8009c8947 */ /* 0x000fea000383ffff */
[----:B------:R-:W-:Y:S05]  /*4290*/  EXIT ;  /* 0x000000000000794d */ /* 0x000fea0003800000 */
.L_x_48722:
        /* <DEDUP_REMOVED lines=8> */
.L_x_48749:
[----:B------:R-:W-:Y:S05]  /*4320*/  BSYNC B0 ;  /* 0x0000000000007941 */ /* 0x000fea0003800000 */
.L_x_48748:
        /* <DEDUP_REMOVED lines=8> */
.L_x_48750:
[----:B------:R-:W-:Y:S02]  /*43b0*/  HFMA2 R159, -RZ, RZ, 0, 2.384185791015625e-07 ;  /* 0x00000004ff9f7431 */ /* 0x000fe400000001ff */
[----:B------:R-:W-:-:S05]  /*43c0*/  FADD.FTZ R163, R162, R160 ;  /* 0x000000a0a2a37221 */ /* 0x000fca0000010000 */
[----:B------:R-:W-:-:S07]  /*43d0*/  MOV R162, R163 ;  /* 0x000000a300a27202 */ /* 0x000fce0000000f00 */
[----:B------:R-:W-:Y:S05]  /*43e0*/  WARPSYNC.COLLECTIVE R157, `(.L_x_48751) ;  /* 0x000000009d087348 */ /* 0x000fea0003c00000 */
[----:B------:R0:W1:Y:S02]  /*43f0*/  SHFL.BFLY P6, R160, R162, R159, R158 ;  /* 0x0c00009fa2a07389 */ /* 0x00006400000c009e */
[----:B01----:R-:W-:Y:S05]  /*4400*/  ENDCOLLECTIVE ;  /* 0x000000000000791b */ /* 0x003fea0003800000 */
.L_x_48751:
[----:B------:R-:W-:Y:S02]  /*4410*/  HFMA2 R159, -RZ, RZ, 0, 4.76837158203125e-07 ;  /* 0x00000008ff9f7431 */ /* 0x000fe400000001ff */
[----:B------:R-:W-:-:S05]  /*4420*/  FADD.FTZ R164, R163, R160 ;  /* 0x000000a0a3a47221 */ /* 0x000fca0000010000 */
[----:B------:R-:W-:-:S07]  /*4430*/  MOV R162, R164 ;  /* 0x000000a400a27202 */ /* 0x000fce0000000f00 */
[----:B------:R-:W-:Y:S05]  /*4440*/  WARPSYNC.COLLECTIVE R157, `(.L_x_48752) ;  /* 0x000000009d087348 */ /* 0x000fea0003c00000 */
[----:B------:R0:W1:Y:S02]  /*4450*/  SHFL.BFLY P6, R160, R162, R159, R158 ;  /* 0x0c00009fa2a07389 */ /* 0x00006400000c009e */
[----:B01----:R-:W-:Y:S05]  /*4460*/  ENDCOLLECTIVE ;  /* 0x000000000000791b */ /* 0x003fea0003800000 */
.L_x_48752:
[----:B------:R-:W-:Y:S02]  /*4470*/  HFMA2 R159, -RZ, RZ, 0, 9.5367431640625e-07 ;  /* 0x00000010ff9f7431 */ /* 0x000fe400000001ff */
[----:B------:R-:W-:-:S05]  /*4480*/  FADD.FTZ R165, R164, R160 ;  /* 0x000000a0a4a57221 */ /* 0x000fca0000010000 */
[----:B------:R-:W-:-:S07]  /*4490*/  MOV R162, R165 ;  /* 0x000000a500a27202 */ /* 0x000fce0000000f00 */
[----:B------:R-:W-:Y:S05]  /*44a0*/  WARPSYNC.COLLECTIVE R157, `(.L_x_48753) ;  /* 0x000000009d087348 */ /* 0x000fea0003c00000 */
[----:B------:R0:W1:Y:S02]  /*44b0*/  SHFL.BFLY P6, R160, R162, R159, R158 ;  /* 0x0c00009fa2a07389 */ /* 0x00006400000c009e */
[----:B01----:R-:W-:Y:S05]  /*44c0*/  ENDCOLLECTIVE ;  /* 0x000000000000791b */ /* 0x003fea0003800000 */
.L_x_48753:
        /* <DEDUP_REMOVED lines=112> */
.L_x_48754:
[----:B------:R-:W-:Y:S02]  /*4bd0*/  HFMA2 R159, -RZ, RZ, 0, 1.1920928955078125e-07 ;  /* 0x00000002ff9f7431 */ /* 0x000fe400000001ff */
[----:B------:R-:W-:-:S05]  /*4be0*/  FADD.FTZ R155, R154, R160 ;  /* 0x000000a09a9b7221 */ /* 0x000fca0000010000 */
[----:B------:R-:W-:-:S07]  /*4bf0*/  MOV R162, R155 ;  /* 0x0000009b00a27202 */ /* 0x000fce0000000f00 */
[----:B------:R-:W-:Y:S05]  /*4c00*/  WARPSYNC.COLLECTIVE R157, `(.L_x_48755) ;  /* 0x000000009d087348 */ /* 0x000fea0003c00000 */
[----:B------:R0:W1:Y:S02]  /*4c10*/  SHFL.BFLY P6, R160, R162, R159, R158 ;  /* 0x0c00009fa2a07389 */ /* 0x00006400000c009e */
[----:B01----:R-:W-:Y:S05]  /*4c20*/  ENDCOLLECTIVE ;  /* 0x000000000000791b */ /* 0x003fea0003800000 */
.L_x_48755:
[----:B------:R-:W-:Y:S01]  /*4c30*/  MOV R159, 0x4 ;  /* 0x00000004009f7802 */ /* 0x000fe20000000f00 */
[----:B------:R-:W-:-:S07]  /*4c40*/  FADD.FTZ R162, R155, R160 ;  /* 0x000000a09ba27221 */ /* 0x000fce0000010000 */
[----:B------:R-:W-:Y:S05]  /*4c50*/  WARPSYNC.COLLECTIVE R157, `(.L_x_48756) ;  /* 0x000000009d087348 */ /* 0x000fea0003c00000 */
[----:B------:R0:W1:Y:S02]  /*4c60*/  SHFL.BFLY P6, R160, R162, R159, R158 ;  /* 0x0c00009fa2a07389 */ /* 0x00006400000c009e */
[----:B01----:R-:W-:Y:S05]  /*4c70*/  ENDCOLLECTIVE ;  /* 0x000000000000791b */ /* 0x003fea0003800000 */
.L_x_48756:
[----:B------:R-:W-:Y:S02]  /*4c80*/  HFMA2 R159, -RZ, RZ, 0, 4.76837158203125e-07 ;  /* 0x00000008ff9f7431 */ /* 0x000fe400000001ff */
[----:B------:R-:W-:-:S05]  /*4c90*/  FADD.FTZ R163, R162, R160 ;  /* 0x000000a0a2a37221 */ /* 0x000fca0000010000 */
[----:B------:R-:W-:-:S07]  /*4ca0*/  MOV R162, R163 ;  /* 0x000000a300a27202 */ /* 0x000fce0000000f00 */
[----:B------:R-:W-:Y:S05]  /*4cb0*/  WARPSYNC.COLLECTIVE R157, `(.L_x_48757) ;  /* 0x000000009d087348 */ /* 0x000fea0003c00000 */
[----:B------:R0:W1:Y:S02]  /*4cc0*/  SHFL.BFLY P6, R160, R162, R159, R158 ;  /* 0x0c00009fa2a07389 */ /* 0x00006400000c009e */
[----:B01----:R-:W-:Y:S05]  /*4cd0*/  ENDCOLLECTIVE ;  /* 0x000000000000791b */ /* 0x003fea0003800000 */
.L_x_48757:
[----:B------:R-:W-:Y:S02]  /*4ce0*/  HFMA2 R159, -RZ, RZ, 0, 9.5367431640625e-07 ;  /* 0x00000010ff9f7431 */ /* 0x000fe400000001ff */
[----:B------:R-:W-:-:S05]  /*4cf0*/  FADD.FTZ R164, R163, R160 ;  /* 0x000000a0a3a47221 */ /* 0x000fca0000010000 */
[----:B------:R-:W-:-:S07]  /*4d00*/  MOV R162, R164 ;  /* 0x000000a400a27202 */ /* 0x000fce0000000f00 */
[----:B------:R-:W-:Y:S05]  /*4d10*/  WARPSYNC.COLLECTIVE R157, `(.L_x_48758) ;  /* 0x000000009d087348 */ /* 0x000fea0003c00000 */
[----:B------:R0:W1:Y:S02]  /*4d20*/  SHFL.BFLY P6, R160, R162, R159, R158 ;  /* 0x0c00009fa2a07389 */ /* 0x00006400000c009e */
[----:B01----:R-:W-:Y:S05]  /*4d30*/  ENDCOLLECTIVE ;  /* 0x000000000000791b */ /* 0x003fea0003800000 */
.L_x_48758:
[----:B------:R-:W-:Y:S05]  /*4d40*/  BRA `(.L_x_48759) ;  /* 0xffffffe400347947 */ /* 0x000fea000383ffff */
.L_x_48760:
        /* <DEDUP_REMOVED lines=11> */
.L_x_54474:


//--------------------- .text._ZN10layer_norm13ln_fwd_kernelINS_13Kernel_traitsIfffffjLj1536ELj1ELj4ELj1ELj16ENS_18Kernel_traits_baseILj1536EfffffjLj128EEEEELb0ELb0ELb1ELb1EEEvNS_9FwdParamsE --------------------------
	.section	.text._ZN10layer_norm13ln_fwd_kernelINS_13Kernel_traitsIfffffjLj1536ELj1ELj4ELj1ELj16ENS_18Kernel_traits_baseILj1536EfffffjLj128EEEEELb0ELb0ELb1ELb1EEEvNS_9FwdParamsE,"ax",@progbits
	.align	128
        .global         _ZN10layer_norm13ln_fwd_kernelINS_13Kernel_traitsIfffffjLj1536ELj1ELj4ELj1ELj16ENS_18Kernel_traits_baseILj1536EfffffjLj128EEEEELb0ELb0ELb1ELb1EEEvNS_9FwdParamsE
        .type           _ZN10layer_norm13ln_fwd_kernelINS_13Kernel_traitsIfffffjLj1536ELj1ELj4ELj1ELj16ENS_18Kernel_traits_baseILj1536EfffffjLj128EEEEELb0ELb0ELb1ELb1EEEvNS_9FwdParamsE,@function
        .size           _ZN10layer_norm13ln_fwd_kernelINS_13Kernel_traitsIfffffjLj1536ELj1ELj4ELj1ELj16ENS_18Kernel_traits_baseILj1536EfffffjLj128EEEEELb0ELb0ELb1ELb1EEEvNS_9FwdParamsE,(.L_x_54475 - _ZN10layer_norm13ln_fwd_kernelINS_13Kernel_traitsIfffffjLj1536ELj1ELj4ELj1ELj16ENS_18Kernel_traits_baseILj1536EfffffjLj128EEEEELb0ELb0ELb1ELb1EEEvNS_9FwdParamsE)
        .other          _ZN10layer_norm13ln_fwd_kernelINS_13Kernel_traitsIfffffjLj1536ELj1ELj4ELj1ELj16ENS_18Kernel_traits_baseILj1536EfffffjLj128EEEEELb0ELb0ELb1ELb1EEEvNS_9FwdParamsE,@"STO_CUDA_ENTRY STV_DEFAULT"
_ZN10layer_norm13ln_fwd_kernelINS_13Kernel_traitsIfffffjLj1536ELj1ELj4ELj1ELj16ENS_18Kernel_traits_baseILj1536EfffffjLj128EEEEELb0ELb0ELb1ELb1EEEvNS_9FwdParamsE:
.text._ZN10layer_norm13ln_fwd_kernelINS_13Kernel_traitsIfffffjLj1536ELj1ELj4ELj1ELj16ENS_18Kernel_traits_baseILj1536EfffffjLj128EEEEELb0ELb0ELb1ELb1EEEvNS_9FwdParamsE:
        /* <DEDUP_REMOVED lines=41> */
.L_x_48761:
        /* <DEDUP_REMOVED lines=38> */
.L_x_48762:
[----:B------:R-:W1:Y:S01]  /*04f0*/  LDCU UR4, c[0x0][0x384] ;  /* 0x00007080ff0477ac */ /* 0x000e620008000800 */
[----:B------:R-:W2:Y:S01]  /*0500*/  LDCU.U8 UR5, c[0x0][0x410] ;  /* 0x00008200ff0577ac */ /* 0x000ea20008000000 */
[----:B------:R-:W3:Y:S01]  /*0510*/  LDCU UR10, c[0x0][0x448] ;  /* 0x00008900ff0a77ac */ /* 0x000ee20008000800 */
[----:B------:R-:W4:Y:S01]  /*0520*/  LDCU.64 UR8, c[0x0][0x3a0] ;  /* 0x00007400ff0877ac */ /* 0x000f220008000a00 */
[----:B-1----:R-:W-:-:S13]  /*0530*/  ISETP.GE.AND P0, PT, R2, UR4, PT ;  /* 0x0000000402007c0c */ /* 0x002fda000bf06270 */
[----:B--234-:R-:W-:Y:S05]  /*0540*/  @P0 EXIT ;  /* 0x000000000000094d */ /* 0x01cfea0003800000 */
.L_x_48766:
[----:B------:R-:W1:Y:S01]  /*0550*/  LDC.64 R104, c[0x0][0x3f0] ;  /* 0x0000fc00ff687b82 */ /* 0x000e620000000a00 */
[----:B------:R-:W-:-:S07]  /*0560*/  ISETP.NE.U32.AND P1, PT, RZ, UR8, PT ;  /* 0x00000008ff007c0c */ /* 0x000fce000bf25070 */
[----:B------:R-:W2:Y:S01]  /*0570*/  LDC R153, c[0x0][0x388] ;  /* 0x0000e200ff997b82 */ /* 0x000ea20000000800 */
[----:B------:R-:W-:Y:S02]  /*0580*/  PLOP3.LUT P6, PT, PT, PT, PT, 0x8, 0x80 ;  /* 0x000000000080781c */ /* 0x000fe40003fce170 */
[----:B------:R-:W-:-:S05]  /*0590*/  PLOP3.LUT P5, PT, PT, PT, PT, 0x8, 0x80 ;  /* 0x000000000080781c */ /* 0x000fca0003fae170 */
[----:B------:R-:W3:Y:S01]  /*05a0*/  LDC.64 R154, c[0x0][0x3a8] ;  /* 0x0000ea00ff9a7b82 */ /* 0x000ee20000000a00 */
[----:B-1----:R-:W-:-:S05]  /*05b0*/  IMAD.WIDE R104, R2, 0x4, R104 ;  /* 0x0000000402687825 */ /* 0x002fca00078e0268 */
[----:B------:R-:W4:Y:S01]  /*05c0*/  LDG.E R110, desc[UR6][R104.64] ;  /* 0x00000006686e7981 */ /* 0x000f22000c1e1900 */
[----:B------:R-:W-:Y:S01]  /*05d0*/  ISETP.NE.AND.EX P1, PT, RZ, UR9, PT, P1 ;  /* 0x00000009ff007c0c */ /* 0x000fe2000bf25310 */
[----:B--2---:R-:W-:-:S12]  /*05e0*/  IMAD R3, R2, R153, RZ ;  /* 0x0000009902037224 */ /* 0x004fd800078e02ff */
[----:B------:R-:W1:Y:S01]  /*05f0*/  @P1 LDC.64 R150, c[0x0][0x3a0] ;  /* 0x0000e800ff961b82 */ /* 0x000e620000000a00 */
[----:B------:R-:W-:-:S07]  /*0600*/  PLOP3.LUT P4, PT, PT, PT, PT, 0x8, 0x80 ;  /* 0x000000000080781c */ /* 0x000fce0003f8e170 */
[----:B------:R-:W2:Y:S08]  /*0610*/  @P1 LDC.64 R144, c[0x0][0x3a0] ;  /* 0x0000e800ff901b82 */ /* 0x000eb00000000a00 */
[----:B------:R-:W3:Y:S08]  /*0620*/  @P1 LDC.64 R140, c[0x0][0x3a0] ;  /* 0x0000e800ff8c1b82 */ /* 0x000ef00000000a00 */
[----:B------:R-:W3:Y:S08]  /*0630*/  @P1 LDC.64 R136, c[0x0][0x3a0] ;  /* 0x0000e800ff881b82 */ /* 0x000ef00000000a00 */
[----:B------:R-:W3:Y:S08]  /*0640*/  @P1 LDC.64 R132, c[0x0][0x3a0] ;  /* 0x0000e800ff841b82 */ /* 0x000ef00000000a00 */
[----:B------:R-:W3:Y:S01]  /*0650*/  @P1 LDC.64 R128, c[0x0][0x3a0] ;  /* 0x0000e800ff801b82 */ /* 0x000ee20000000a00 */
[----:B----4-:R-:W-:-:S13]  /*0660*/  ISETP.GE.AND P3, PT, R110, 0x1, PT ;  /* 0x000000016e00780c */ /* 0x010fda0003f66270 */
[----:B------:R-:W4:Y:S01]  /*0670*/  @P3 LDC.64 R106, c[0x0][0x390] ;  /* 0x0000e400ff6a3b82 */ /* 0x000f220000000a00 */
[----:B------:R-:W-:-:S05]  /*0680*/  @P3 IADD3 R108, PT, PT, R110, -0x1, RZ ;  /* 0xffffffff6e6c3810 */ /* 0x000fca0007ffe0ff */
[----:B------:R-:W-:Y:S01]  /*0690*/  @P3 IMAD R109, R108, R153, RZ ;  /* 0x000000996c6d3224 */ /* 0x000fe200078e02ff */
[----:B------:R-:W-:Y:S01]  /*06a0*/  SHF.R.S32.HI R108, RZ, 0x1f, R3 ;  /* 0x0000001fff6c7819 */ /* 0x000fe20000011403 */
[----:B------:R-:W3:Y:S03]  /*06b0*/  @P3 LDC.64 R118, c[0x0][0x390] ;  /* 0x0000e400ff763b82 */ /* 0x000ee60000000a00 */
[----:B------:R-:W-:Y:S02]  /*06c0*/  @P3 SHF.R.S32.HI R104, RZ, 0x1f, R109 ;  /* 0x0000001fff683819 */ /* 0x000fe4000001146d */
[----:B------:R-:W-:Y:S02]  /*06d0*/  LEA.HI R105, R108, R3, RZ, 0x2 ;  /* 0x000000036c697211 */ /* 0x000fe400078f10ff */
[----:B------:R-:W-:Y:S01]  /*06e0*/  @P3 LEA.HI R109, R104, R109, RZ, 0x2 ;  /* 0x0000006d686d3211 */ /* 0x000fe200078f10ff */
[----:B------:R-:W-:Y:S01]  /*06f0*/  HFMA2 R104, -RZ, RZ, 0, 0 ;  /* 0x00000000ff687431 */ /* 0x000fe200000001ff */
[-C--:B------:R-:W-:Y:S01]  /*0700*/  LEA.HI.SX32 R105, R105, R0.reuse, 0x1e ;  /* 0x0000000069697211 */ /* 0x080fe200078ff2ff */
[----:B------:R-:W3:Y:S01]  /*0710*/  LDC R3, c[0x0][0x40c] ;  /* 0x00010300ff037b82 */ /* 0x000ee20000000800 */
[----:B------:R-:W-:-:S03]  /*0720*/  @P3 LEA.HI.SX32 R104, R109, R0, 0x1e ;  /* 0x000000006d683211 */ /* 0x000fc600078ff2ff */
[----:B-1----:R-:W-:-:S04]  /*0730*/  @P1 IMAD.WIDE.U32 R150, R105, 0x10, R150 ;  /* 0x0000001069961825 */ /* 0x002fc800078e0096 */
[----:B----4-:R-:W-:Y:S01]  /*0740*/  @P3 IMAD.WIDE.U32 R106, R104, 0x10, R106 ;  /* 0x00000010686a3825 */ /* 0x010fe200078e006a */
[----:B------:R-:W-:Y:S01]  /*0750*/  ISETP.GT.AND P2, PT, R110, RZ, PT ;  /* 0x000000ff6e00720c */ /* 0x000fe20003f44270 */
[----:B------:R-:W3:Y:S01]  /*0760*/  @P1 LDG.E.128 R148, desc[UR6][R150.64] ;  /* 0x0000000696941981 */ /* 0x000ee2000c1e1d00 */
[----:B------:R-:W1:Y:S03]  /*0770*/  @P3 LDC.64 R110, c[0x0][0x390] ;  /* 0x0000e400ff6e3b82 */ /* 0x000e660000000a00 */
[----:B0-----:R0:W3:Y:S01]  /*0780*/  @P3 LDG.E.128 R100, desc[UR6][R106.64] ;  /* 0x000000066a643981 */ /* 0x0010e2000c1e1d00 */
[----:B------:R-:W-:Y:S02]  /*0790*/  @P1 PLOP3.LUT P0, PT, P2, PT, PT, 0x80, 0x8 ;  /* 0x000000000008181c */ /* 0x000fe4000170f070 */
[----:B------:R-:W-:Y:S02]  /*07a0*/  @P3 IADD3 R113, PT, PT, R104, 0x20, RZ ;  /* 0x0000002068713810 */ /* 0x000fe40007ffe0ff */
[----:B------:R-:W-:Y:S01]  /*07b0*/  @P1 PLOP3.LUT P6, PT, P0, PT, PT, 0x80, 0x8 ;  /* 0x000000000008181c */ /* 0x000fe200007cf070 */
[----:B------:R-:W4:Y:S01]  /*07c0*/  @P3 LDC.64 R158, c[0x0][0x390] ;  /* 0x0000e400ff9e3b82 */ /* 0x000f220000000a00 */
[----:B------:R-:W-:-:S02]  /*07d0*/  @P1 PLOP3.LUT P5, PT, P0, PT, PT, 0x80, 0x8 ;  /* 0x000000000008181c */ /* 0x000fc400007af070 */
[----:B------:R-:W-:Y:S02]  /*07e0*/  @P1 PLOP3.LUT P4, PT, P0, PT, PT, 0x80, 0x8 ;  /* 0x000000000008181c */ /* 0x000fe4000078f070 */
[----:B------:R-:W-:-:S03]  /*07f0*/  IADD3 R115, PT, PT, R105, 0x20, RZ ;  /* 0x0000002069737810 */ /* 0x000fc60007ffe0ff */
[----:B0-----:R-:W0:Y:S02]  /*0800*/  LDC.64 R106, c[0x0][0x3f8] ;  /* 0x0000fe00ff6a7b82 */ /* 0x001e240000000a00 */
[----:B--2---:R-:W-:-:S04]  /*0810*/  @P1 IMAD.WIDE.U32 R144, R115, 0x10, R144 ;  /* 0x0000001073901825 */ /* 0x004fc800078e0090 */
[----:B-1----:R-:W-:Y:S02]  /*0820*/  @P3 IMAD.WIDE.U32 R110, R113, 0x10, R110 ;  /* 0x00000010716e3825 */ /* 0x002fe400078e006e */
[----:B------:R-:W1:Y:S02]  /*0830*/  @P3 LDC.64 R112, c[0x0][0x390] ;  /* 0x0000e400ff703b82 */ /* 0x000e640000000a00 */
[----:B0-----:R-:W-:-:S05]  /*0840*/  IMAD.WIDE R106, R2, 0x4, R106 ;  /* 0x00000004026a7825 */ /* 0x001fca00078e026a */
[----:B-----5:R-:W5:Y:S01]  /*0850*/  LDG.E R152, desc[UR6][R106.64] ;  /* 0x000000066a987981 */ /* 0x020f62000c1e1900 */
[CC--:B---3--:R-:W-:Y:S01]  /*0860*/  @P6 FFMA.FTZ R148, R100.reuse, R3.reuse, R148 ;  /* 0x0000000364946223 */ /* 0x0c8fe20000010094 */
[----:B------:R-:W-:Y:S01]  /*0870*/  PLOP3.LUT P6, PT, PT, PT, PT, 0x8, 0x80 ;  /* 0x000000000080781c */ /* 0x000fe20003fce170 */
[-C--:B------:R-:W-:Y:S01]  /*0880*/  @!P1 FMUL.FTZ R108, R100, R3.reuse ;  /* 0x00000003646c9220 */ /* 0x080fe20000410000 */
[----:B------:R-:W-:Y:S01]  /*0890*/  @P1 PLOP3.LUT P6, PT, P0, PT, PT, 0x80, 0x8 ;  /* 0x000000000008181c */ /* 0x000fe200007cf070 */
[CC--:B------:R-:W-:Y:S01]  /*08a0*/  @!P1 FMUL.FTZ R109, R101.reuse, R3.reuse ;  /* 0x00000003656d9220 */ /* 0x0c0fe20000410000 */
[----:B------:R-:W-:Y:S01]  /*08b0*/  @!P1 PLOP3.LUT P0, PT, P2, PT, PT, 0x80, 0x8 ;  /* 0x000000000008981c */ /* 0x000fe2000170f070 */
[-C--:B------:R-:W-:Y:S01]  /*08c0*/  @P5 FFMA.FTZ R149, R101, R3.reuse, R149 ;  /* 0x0000000365955223 */ /* 0x080fe20000010095 */
[-C--:B------:R-:W-:Y:S02]  /*08d0*/  @P4 FFMA.FTZ R150, R102, R3.reuse, R150 ;  /* 0x0000000366964223 */ /* 0x080fe40000010096 */
[----:B------:R-:W-:Y:S01]  /*08e0*/  @!P1 FSEL R148, R108, RZ, P0 ;  /* 0x000000ff6c949208 */ /* 0x000fe20000000000 */
[-C--:B------:R-:W-:Y:S01]  /*08f0*/  @!P1 FMUL.FTZ R108, R102, R3.reuse ;  /* 0x00000003666c9220 */ /* 0x080fe20000410000 */
[----:B------:R-:W-:Y:S01]  /*0900*/  @!P1 FSEL R149, R109, RZ, P0 ;  /* 0x000000ff6d959208 */ /* 0x000fe20000000000 */
[----:B------:R-:W-:-:S03]  /*0910*/  @!P1 FMUL.FTZ R109, R103, R3 ;  /* 0x00000003676d9220 */ /* 0x000fc60000410000 */
[----:B------:R-:W-:Y:S01]  /*0920*/  @!P1 FSEL R150, R108, RZ, P0 ;  /* 0x000000ff6c969208 */ /* 0x000fe20000000000 */
[----:B------:R-:W-:Y:S01]  /*0930*/  @P6 FFMA.FTZ R151, R103, R3, R151 ;  /* 0x0000000367976223 */ /* 0x000fe20000010097 */
[----:B------:R-:W-:Y:S01]  /*0940*/  @!P1 FSEL R151, R109, RZ, P0 ;  /* 0x000000ff6d979208 */ /* 0x000fe20000000000 */
[----:B------:R-:W-:-:S05]  /*0950*/  IMAD.WIDE.U32 R108, R105, 0x10, R154 ;  /* 0x00000010696c7825 */ /* 0x000fca00078e009a */
[----:B------:R0:W-:Y:S04]  /*0960*/  STG.E.128 desc[UR6][R108.64], R148 ;  /* 0x000000946c007986 */ /* 0x0001e8000c101d06 */
[----:B------:R2:W3:Y:S04]  /*0970*/  @P3 LDG.E.128 R100, desc[UR6][R110.64] ;  /* 0x000000066e643981 */ /* 0x0004e8000c1e1d00 */
[----:B------:R-:W4:Y:S01]  /*0980*/  @P1 LDG.E.128 R144, desc[UR6][R144.64] ;  /* 0x0000000690901981 */ /* 0x000f22000c1e1d00 */
[----:B------:R-:W-:Y:S02]  /*0990*/  PLOP3.LUT P2, PT, PT, PT, PT, 0x8, 0x80 ;  /* 0x000000000080781c */ /* 0x000fe40003f4e170 */
[----:B------:R-:W-:-:S02]  /*09a0*/  PLOP3.LUT P4, PT, PT, PT, PT, 0x8, 0x80 ;  /* 0x000000000080781c */ /* 0x000fc40003f8e170 */
[----:B------:R-:W-:Y:S01]  /*09b0*/  @P1 PLOP3.LUT P2, PT, P0, PT, PT, 0x80, 0x8 ;  /* 0x000000000008181c */ /* 0x000fe2000074f070 */
[----:B--2---:R-:W2:Y:S01]  /*09c0*/  @P3 LDC.64 R110, c[0x0][0x390] ;  /* 0x0000e400ff6e3b82 */ /* 0x004ea20000000a00 */
[----:B------:R-:W-:Y:S02]  /*09d0*/  @P1 PLOP3.LUT P4, PT, P0, PT, PT, 0x80, 0x8 ;  /* 0x000000000008181c */ /* 0x000fe4000078f070 */
[----:B------:R-:W-:Y:S02]  /*09e0*/  PLOP3.LUT P5, PT, PT, PT, PT, 0x8, 0x80 ;  /* 0x000000000080781c */ /* 0x000fe40003fae170 */
[----:B------:R-:W-:Y:S02]  /*09f0*/  PLOP3.LUT P6, PT, PT, PT, PT, 0x8, 0x80 ;  /* 0x000000000080781c */ /* 0x000fe40003fce170 */
[----:B------:R-:W-:Y:S02]  /*0a00*/  @P1 PLOP3.LUT P5, PT, P0, PT, PT, 0x80, 0x8 ;  /* 0x000000000008181c */ /* 0x000fe400007af070 */
[----:B------:R-:W-:-:S02]  /*0a10*/  @P1 PLOP3.LUT P6, PT, P0, PT, PT, 0x80, 0x8 ;  /* 0x000000000008181c */ /* 0x000fc400007cf070 */
[----:B0-----:R-:W-:Y:S02]  /*0a20*/  @P3 IADD3 R109, PT, PT, R104, 0x40, RZ ;  /* 0x00000040686d3810 */ /* 0x001fe40007ffe0ff */
[----:B------:R-:W-:-:S03]  /*0a30*/  IADD3 R117, PT, PT, R105, 0x40, RZ ;  /* 0x0000004069757810 */ /* 0x000fc60007ffe0ff */
[----:B-1----:R-:W-:-:S04]  /*0a40*/  @P3 IMAD.WIDE.U32 R108, R109, 0x10, R112 ;  /* 0x000000106d6c3825 */ /* 0x002fc800078e0070 */
[----:B------:R-:W-:-:S04]  /*0a50*/  @P1 IMAD.WIDE.U32 R140, R117, 0x10, R140 ;  /* 0x00000010758c1825 */ /* 0x000fc800078e008c */
[CC--:B---3--:R-:W-:Y:S01]  /*0a60*/  @!P1 FMUL.FTZ R106, R100.reuse, R3.reuse ;  /* 0x00000003646a9220 */ /* 0x0c8fe20000410000 */
[CC--:B------:R-:W-:Y:S01]  /*0a70*/  @!P1 FMUL.FTZ R107, R101.reuse, R3.reuse ;  /* 0x00000003656b9220 */ /* 0x0c0fe20000410000 */
[-C--:B----4-:R-:W-:Y:S01]  /*0a80*/  @P2 FFMA.FTZ R144, R100, R3.reuse, R144 ;  /* 0x0000000364902223 */ /* 0x090fe20000010090 */
[-C--:B------:R-:W-:Y:S02]  /*0a90*/  @P4 FFMA.FTZ R145, R101, R3.reuse, R145 ;  /* 0x0000000365914223 */ /* 0x080fe40000010091 */
[----:B------:R-:W-:Y:S01]  /*0aa0*/  @!P1 FSEL R144, R106, RZ, P0 ;  /* 0x000000ff6a909208 */ /* 0x000fe20000000000 */
[CC--:B------:R-:W-:Y:S01]  /*0ab0*/  @!P1 FMUL.FTZ R106, R102.reuse, R3.reuse ;  /* 0x00000003666a9220 */ /* 0x0c0fe20000410000 */
[----:B------:R-:W-:Y:S01]  /*0ac0*/  @!P1 FSEL R145, R107, RZ, P0 ;  /* 0x000000ff6b919208 */ /* 0x000fe20000000000 */
[CC--:B------:R-:W-:Y:S01]  /*0ad0*/  @!P1 FMUL.FTZ R107, R103.reuse, R3.reuse ;  /* 0x00000003676b9220 */ /* 0x0c0fe20000410000 */
[-C--:B------:R-:W-:Y:S01]  /*0ae0*/  @P5 FFMA.FTZ R146, R102, R3.reuse, R146 ;  /* 0x0000000366925223 */ /* 0x080fe20000010092 */
[----:B------:R-:W-:Y:S01]  /*0af0*/  @P6 FFMA.FTZ R147, R103, R3, R147 ;  /* 0x0000000367936223 */ /* 0x000fe20000010093 */
[----:B------:R-:W-:-:S02]  /*0b00*/  @!P1 FSEL R146, R106, RZ, P0 ;  /* 0x000000ff6a929208 */ /* 0x000fc40000000000 */
[----:B------:R-:W-:Y:S01]  /*0b10*/  @!P1 FSEL R147, R107, RZ, P0 ;  /* 0x000000ff6b939208 */ /* 0x000fe20000000000 */
[----:B------:R-:W-:-:S05]  /*0b20*/  IMAD.WIDE.U32 R106, R115, 0x10, R154 ;  /* 0x00000010736a7825 */ /* 0x000fca00078e009a */
[----:B------:R0:W-:Y:S04]  /*0b30*/  STG.E.128 desc[UR6][R106.64], R144 ;  /* 0x000000906a007986 */ /* 0x0001e8000c101d06 */
[----:B------:R1:W0:Y:S04]  /*0b40*/  @P3 LDG.E.128 R100, desc[UR6][R108.64] ;  /* 0x000000066c643981 */ /* 0x000228000c1e1d00 */
[----:B------:R-:W3:Y:S01]  /*0b50*/  @P1 LDG.E.128 R140, desc[UR6][R140.64] ;  /* 0x000000068c8c1981 */ /* 0x000ee2000c1e1d00 */
        /* <DEDUP_REMOVED lines=8> */
[----:B-1----:R-:W-:Y:S02]  /*0be0*/  @P3 IADD3 R109, PT, PT, R104, 0x60, RZ ;  /* 0x00000060686d3810 */ /* 0x002fe40007ffe0ff */
[----:B------:R-:W-:-:S03]  /*0bf0*/  IADD3 R113, PT, PT, R105, 0x60, RZ ;  /* 0x0000006069717810 */ /* 0x000fc60007ffe0ff */
[----:B--2---:R-:W-:Y:S02]  /*0c00*/  @P3 IMAD.WIDE.U32 R108, R109, 0x10, R110 ;  /* 0x000000106d6c3825 */ /* 0x004fe400078e006e */
[----:B------:R-:W1:Y:S02]  /*0c10*/  @P3 LDC.64 R110, c[0x0][0x390] ;  /* 0x0000e400ff6e3b82 */ /* 0x000e640000000a00 */
[----:B------:R-:W-:-:S04]  /*0c20*/  @P1 IMAD.WIDE.U32 R136, R113, 0x10, R136 ;  /* 0x0000001071881825 */ /* 0x000fc800078e0088 */
[CC--:B0-----:R-:W-:Y:S01]  /*0c30*/  @!P1 FMUL.FTZ R106, R100.reuse, R3.reuse ;  /* 0x00000003646a9220 */ /* 0x0c1fe20000410000 */
        /* <DEDUP_REMOVED lines=23> */
[----:B--2---:R-:W-:Y:S02]  /*0db0*/  @P3 IADD3 R109, PT, PT, R104, 0x80, RZ ;  /* 0x00000080686d3810 */ /* 0x004fe40007ffe0ff */
[----:B------:R-:W-:-:S03]  /*0dc0*/  IADD3 R115, PT, PT, R105, 0x80, RZ ;  /* 0x0000008069737810 */ /* 0x000fc60007ffe0ff */
[----:B-1----:R-:W-:Y:S02]  /*0dd0*/  @P3 IMAD.WIDE.U32 R108, R109, 0x10, R110 ;  /* 0x000000106d6c3825 */ /* 0x002fe400078e006e */
        /* <DEDUP_REMOVED lines=14> */
[----:B------:R-:W-:Y:S01]  /*0ec0*/  IMAD.WIDE.U32 R106, R113, 0x10, R154 ;  /* 0x00000010716a7825 */ /* 0x000fe200078e009a */
[----:B------:R-:W-:Y:S01]  /*0ed0*/  PLOP3.LUT P2, PT, PT, PT, PT, 0x8, 0x80 ;  /* 0x000000000080781c */ /* 0x000fe20003f4e170 */
[----:B------:R-:W0:Y:S03]  /*0ee0*/  @P3 LDC.64 R112, c[0x0][0x390] ;  /* 0x0000e400ff703b82 */ /* 0x000e260000000a00 */
[----:B------:R2:W-:Y:S04]  /*0ef0*/  STG.E.128 desc[UR6][R106.64], R136 ;  /* 0x000000886a007986 */ /* 0x0005e8000c101d06 */
[----:B------:R3:W2:Y:S04]  /*0f00*/  @P3 LDG.E.128 R100, desc[UR6][R108.64] ;  /* 0x000000066c643981 */ /* 0x0006a8000c1e1d00 */
[----:B------:R-:W4:Y:S01]  /*0f10*/  @P1 LDG.E.128 R132, desc[UR6][R132.64] ;  /* 0x0000000684841981 */ /* 0x000f22000c1e1d00 */
[----:B------:R-:W-:-:S02]  /*0f20*/  PLOP3.LUT P4, PT, PT, PT, PT, 0x8, 0x80 ;  /* 0x000000000080781c */ /* 0x000fc40003f8e170 */
[----:B------:R-:W-:Y:S02]  /*0f30*/  @P1 PLOP3.LUT P2, PT, P0, PT, PT, 0x80, 0x8 ;  /* 0x000000000008181c */ /* 0x000fe4000074f070 */
[----:B------:R-:W-:Y:S02]  /*0f40*/  @P1 PLOP3.LUT P4, PT, P0, PT, PT, 0x80, 0x8 ;  /* 0x000000000008181c */ /* 0x000fe4000078f070 */
[----:B------:R-:W-:Y:S02]  /*0f50*/  PLOP3.LUT P5, PT, PT, PT, PT, 0x8, 0x80 ;  /* 0x000000000080781c */ /* 0x000fe40003fae170 */
[----:B------:R-:W-:Y:S02]  /*0f60*/  PLOP3.LUT P6, PT, PT, PT, PT, 0x8, 0x80 ;  /* 0x000000000080781c */ /* 0x000fe40003fce170 */
[----:B------:R-:W-:Y:S02]  /*0f70*/  @P1 PLOP3.LUT P5, PT, P0, PT, PT, 0x80, 0x8 ;  /* 0x000000000008181c */ /* 0x000fe400007af070 */
[----:B------:R-:W-:-:S02]  /*0f80*/  @P1 PLOP3.LUT P6, PT, P0, PT, PT, 0x80, 0x8 ;  /* 0x000000000008181c */ /* 0x000fc400007cf070 */
[----:B---3--:R-:W-:Y:S02]  /*0f90*/  @P3 IADD3 R109, PT, PT, R104, 0xa0, RZ ;  /* 0x000000a0686d3810 */ /* 0x008fe40007ffe0ff */
[----:B------:R-:W-:-:S03]  /*0fa0*/  IADD3 R117, PT, PT, R105, 0xa0, RZ ;  /* 0x000000a069757810 */ /* 0x000fc60007ffe0ff */
[----:B-1----:R-:W-:-:S04]  /*0fb0*/  @P3 IMAD.WIDE.U32 R108, R109, 0x10, R110 ;  /* 0x000000106d6c3825 */ /* 0x002fc800078e006e */
[----:B------:R-:W-:-:S04]  /*0fc0*/  @P1 IMAD.WIDE.U32 R128, R117, 0x10, R128 ;  /* 0x0000001075801825 */ /* 0x000fc800078e0080 */
[CC--:B--2---:R-:W-:Y:S01]  /*0fd0*/  @!P1 FMUL.FTZ R106, R100.reuse, R3.reuse ;  /* 0x00000003646a9220 */ /* 0x0c4fe20000410000 */
        /* <DEDUP_REMOVED lines=13> */
[----:B------:R-:W2:Y:S04]  /*10b0*/  @P3 LDG.E.128 R100, desc[UR6][R108.64] ;  /* 0x000000066c643981 */ /* 0x000ea8000c1e1d00 */
[----:B------:R-:W3:Y:S01]  /*10c0*/  @P1 LDG.E.128 R128, desc[UR6][R128.64] ;  /* 0x0000000680801981 */ /* 0x000ee2000c1e1d00 */
[----:B------:R-:W-:Y:S02]  /*10d0*/  PLOP3.LUT P2, PT, PT, PT, PT, 0x8, 0x80 ;  /* 0x000000000080781c */ /* 0x000fe40003f4e170 */
[----:B------:R-:W-:-:S02]  /*10e0*/  @P1 PLOP3.LUT P2, PT, P0, PT, PT, 0x80, 0x8 ;  /* 0x000000000008181c */ /* 0x000fc4000074f070 */
[----:B------:R-:W-:Y:S02]  /*10f0*/  PLOP3.LUT P4, PT, PT, PT, PT, 0x8, 0x80 ;  /* 0x000000000080781c */ /* 0x000fe40003f8e170 */
[----:B------:R-:W-:Y:S01]  /*1100*/  @P1 PLOP3.LUT P4, PT, P0, PT, PT, 0x80, 0x8 ;  /* 0x000000000008181c */ /* 0x000fe2000078f070 */
[----:B-1----:R-:W1:Y:S01]  /*1110*/  @P1 LDC.64 R106, c[0x0][0x3a0] ;  /* 0x0000e800ff6a1b82 */ /* 0x002e620000000a00 */
[----:B------:R-:W-:Y:S02]  /*1120*/  PLOP3.LUT P5, PT, PT, PT, PT, 0x8, 0x80 ;  /* 0x000000000080781c */ /* 0x000fe40003fae170 */
[----:B------:R-:W-:Y:S02]  /*1130*/  PLOP3.LUT P6, PT, PT, PT, PT, 0x8, 0x80 ;  /* 0x000000000080781c */ /* 0x000fe40003fce170 */
[----:B------:R-:W-:Y:S02]  /*1140*/  @P1 PLOP3.LUT P5, PT, P0, PT, PT, 0x80, 0x8 ;  /* 0x000000000008181c */ /* 0x000fe400007af070 */
[----:B------:R-:W-:Y:S01]  /*1150*/  @P1 PLOP3.LUT P6, PT, P0, PT, PT, 0x80, 0x8 ;  /* 0x000000000008181c */ /* 0x000fe200007cf070 */
[----:B------:R-:W-:Y:S01]  /*1160*/  IMAD.WIDE.U32 R116, R117, 0x10, R154 ;  /* 0x0000001075747825 */ /* 0x000fe200078e009a */
[----:B------:R-:W-:-:S03]  /*1170*/  IADD3 R115, PT, PT, R105, 0xc0, RZ ;  /* 0x000000c069737810 */ /* 0x000fc60007ffe0ff */
[CC--:B--2---:R-:W-:Y:S01]  /*1180*/  @!P1 FMUL.FTZ R108, R100.reuse, R3.reuse ;  /* 0x00000003646c9220 */ /* 0x0c4fe20000410000 */
[-C--:B------:R-:W-:Y:S01]  /*1190*/  @!P1 FMUL.FTZ R109, R101, R3.reuse ;  /* 0x00000003656d9220 */ /* 0x080fe20000410000 */
[-C--:B------:R-:W-:Y:S01]  /*11a0*/  @!P1 FMUL.FTZ R110, R103, R3.reuse ;  /* 0x00000003676e9220 */ /* 0x080fe20000410000 */
[-C--:B---3--:R-:W-:Y:S01]  /*11b0*/  @P2 FFMA.FTZ R128, R100, R3.reuse, R128 ;  /* 0x0000000364802223 */ /* 0x088fe20000010080 */
[-C--:B------:R-:W-:Y:S01]  /*11c0*/  @P4 FFMA.FTZ R129, R101, R3.reuse, R129 ;  /* 0x0000000365814223 */ /* 0x080fe20000010081 */
[----:B------:R-:W-:Y:S01]  /*11d0*/  @!P1 FSEL R128, R108, RZ, P0 ;  /* 0x000000ff6c809208 */ /* 0x000fe20000000000 */
[-C--:B------:R-:W-:Y:S01]  /*11e0*/  @!P1 FMUL.FTZ R108, R102, R3.reuse ;  /* 0x00000003666c9220 */ /* 0x080fe20000410000 */
[----:B------:R-:W-:Y:S02]  /*11f0*/  @!P1 FSEL R129, R109, RZ, P0 ;  /* 0x000000ff6d819208 */ /* 0x000fe40000000000 */
[----:B------:R-:W-:Y:S01]  /*1200*/  @P3 IADD3 R109, PT, PT, R104, 0xc0, RZ ;  /* 0x000000c0686d3810 */ /* 0x000fe20007ffe0ff */
[-C--:B------:R-:W-:Y:S01]  /*1210*/  @P5 FFMA.FTZ R130, R102, R3.reuse, R130 ;  /* 0x0000000366825223 */ /* 0x080fe20000010082 */
[----:B------:R-:W-:Y:S01]  /*1220*/  @P6 FFMA.FTZ R131, R103, R3, R131 ;  /* 0x0000000367836223 */ /* 0x000fe20000010083 */
[----:B------:R-:W-:-:S02]  /*1230*/  @!P1 FSEL R130, R108, RZ, P0 ;  /* 0x000000ff6c829208 */ /* 0x000fc40000000000 */
[----:B------:R-:W-:Y:S01]  /*1240*/  @!P1 FSEL R131, R110, RZ, P0 ;  /* 0x000000ff6e839208 */ /* 0x000fe20000000000 */
[----:B------:R-:W-:-:S04]  /*1250*/  @P3 IMAD.WIDE.U32 R118, R109, 0x10, R118 ;  /* 0x000000106d763825 */ /* 0x000fc800078e0076 */
[----:B-1----:R-:W-:Y:S01]  /*1260*/  @P1 IMAD.WIDE.U32 R108, R115, 0x10, R106 ;  /* 0x00000010736c1825 */ /* 0x002fe200078e006a */
[----:B------:R1:W-:Y:S01]  /*1270*/  STG.E.128 desc[UR6][R116.64], R128 ;  /* 0x0000008074007986 */ /* 0x0003e2000c101d06 */
[----:B------:R-:W-:Y:S01]  /*1280*/  PLOP3.LUT P2, PT, PT, PT, PT, 0x8, 0x80 ;  /* 0x000000000080781c */ /* 0x000fe20003f4e170 */
[----:B------:R-:W2:Y:S02]  /*1290*/  @P1 LDC.64 R106, c[0x0][0x3a0] ;  /* 0x0000e800ff6a1b82 */ /* 0x000ea40000000a00 */
[----:B------:R3:W4:Y:S04]  /*12a0*/  @P3 LDG.E.128 R100, desc[UR6][R118.64] ;  /* 0x0000000676643981 */ /* 0x000728000c1e1d00 */
        /* <DEDUP_REMOVED lines=8> */
[----:B------:R-:W-:Y:S01]  /*1330*/  @P3 IADD3 R121, PT, PT, R104, 0xe0, RZ ;  /* 0x000000e068793810 */ /* 0x000fe20007ffe0ff */
[----:B---3--:R-:W-:Y:S01]  /*1340*/  IMAD.WIDE.U32 R118, R115, 0x10, R154 ;  /* 0x0000001073767825 */ /* 0x008fe200078e009a */
[----:B-1----:R-:W-:-:S03]  /*1350*/  IADD3 R117, PT, PT, R105, 0xe0, RZ ;  /* 0x000000e069757810 */ /* 0x002fc60007ffe0ff */
[----:B0-----:R-:W-:-:S04]  /*1360*/  @P3 IMAD.WIDE.U32 R112, R121, 0x10, R112 ;  /* 0x0000001079703825 */ /* 0x001fc800078e0070 */
[----:B--2---:R-:W-:Y:S02]  /*1370*/  @P1 IMAD.WIDE.U32 R124, R117, 0x10, R106 ;  /* 0x00000010757c1825 */ /* 0x004fe400078e006a */
[----:B------:R-:W0:Y:S02]  /*1380*/  @P1 LDC.64 R106, c[0x0][0x3a0] ;  /* 0x0000e800ff6a1b82 */ /* 0x000e240000000a00 */
[CC--:B----4-:R-:W-:Y:S01]  /*1390*/  @!P1 FMUL.FTZ R114, R100.reuse, R3.reuse ;  /* 0x0000000364729220 */ /* 0x0d0fe20000410000 */
[CC--:B------:R-:W-:Y:S01]  /*13a0*/  @!P1 FMUL.FTZ R116, R101.reuse, R3.reuse ;  /* 0x0000000365749220 */ /* 0x0c0fe20000410000 */
[-C--:B------:R-:W-:Y:S01]  /*13b0*/  @P2 FFMA.FTZ R108, R100, R3.reuse, R108 ;  /* 0x00000003646c2223 */ /* 0x080fe2000001006c */
[-C--:B------:R-:W-:Y:S02]  /*13c0*/  @P4 FFMA.FTZ R109, R101, R3.reuse, R109 ;  /* 0x00000003656d4223 */ /* 0x080fe4000001006d */
[----:B------:R-:W-:Y:S01]  /*13d0*/  @!P1 FSEL R108, R114, RZ, P0 ;  /* 0x000000ff726c9208 */ /* 0x000fe20000000000 */
[-C--:B------:R-:W-:Y:S01]  /*13e0*/  @!P1 FMUL.FTZ R114, R102, R3.reuse ;  /* 0x0000000366729220 */ /* 0x080fe20000410000 */
[----:B------:R-:W-:Y:S01]  /*13f0*/  @!P1 FSEL R109, R116, RZ, P0 ;  /* 0x000000ff746d9208 */ /* 0x000fe20000000000 */
[CC--:B------:R-:W-:Y:S01]  /*1400*/  @!P1 FMUL.FTZ R116, R103.reuse, R3.reuse ;  /* 0x0000000367749220 */ /* 0x0c0fe20000410000 */
[-C--:B------:R-:W-:Y:S01]  /*1410*/  @P5 FFMA.FTZ R110, R102, R3.reuse, R110 ;  /* 0x00000003666e5223 */ /* 0x080fe2000001006e */
[----:B------:R-:W-:Y:S01]  /*1420*/  @P6 FFMA.FTZ R111, R103, R3, R111 ;  /* 0x00000003676f6223 */ /* 0x000fe2000001006f */
[----:B------:R-:W-:-:S02]  /*1430*/  @!P1 FSEL R110, R114, RZ, P0 ;  /* 0x000000ff726e9208 */ /* 0x000fc40000000000 */
[----:B------:R-:W-:Y:S01]  /*1440*/  @!P1 FSEL R111, R116, RZ, P0 ;  /* 0x000000ff746f9208 */ /* 0x000fe20000000000 */
[----:B------:R-:W1:Y:S04]  /*1450*/  @P3 LDC.64 R114, c[0x0][0x390] ;  /* 0x0000e400ff723b82 */ /* 0x000e680000000a00 */
[----:B------:R2:W-:Y:S04]  /*1460*/  STG.E.128 desc[UR6][R118.64], R108 ;  /* 0x0000006c76007986 */ /* 0x0005e8000c101d06 */
[----:B------:R-:W3:Y:S04]  /*1470*/  @P3 LDG.E.128 R100, desc[UR6][R112.64] ;  /* 0x0000000670643981 */ /* 0x000ee8000c1e1d00 */
[----:B------:R-:W4:Y:S01]  /*1480*/  @P1 LDG.E.128 R124, desc[UR6][R124.64] ;  /* 0x000000067c7c1981 */ /* 0x000f22000c1e1d00 */
[----:B------:R-:W-:-:S02]  /*1490*/  PLOP3.LUT P2, PT, PT, PT, PT, 0x8, 0x80 ;  /* 0x000000000080781c */ /* 0x000fc40003f4e170 */
[----:B------:R-:W-:Y:S02]  /*14a0*/  @P1 PLOP3.LUT P2, PT, P0, PT, PT, 0x80, 0x8 ;  /* 0x000000000008181c */ /* 0x000fe4000074f070 */
[----:B------:R-:W-:Y:S02]  /*14b0*/  PLOP3.LUT P4, PT, PT, PT, PT, 0x8, 0x80 ;  /* 0x000000000080781c */ /* 0x000fe40003f8e170 */
[----:B------:R-:W-:Y:S02]  /*14c0*/  PLOP3.LUT P6, PT, PT, PT, PT, 0x8, 0x80 ;  /* 0x000000000080781c */ /* 0x000fe40003fce170 */
[----:B------:R-:W-:Y:S02]  /*14d0*/  @P1 PLOP3.LUT P4, PT, P0, PT, PT, 0x80, 0x8 ;  /* 0x000000000008181c */ /* 0x000fe4000078f070 */
[----:B------:R-:W-:Y:S02]  /*14e0*/  PLOP3.LUT P5, PT, PT, PT, PT, 0x8, 0x80 ;  /* 0x000000000080781c */ /* 0x000fe40003fae170 */
[----:B------:R-:W-:-:S02]  /*14f0*/  @P1 PLOP3.LUT P6, PT, P0, PT, PT, 0x80, 0x8 ;  /* 0x000000000008181c */ /* 0x000fc400007cf070 */
[----:B------:R-:W-:Y:S02]  /*1500*/  @P1 PLOP3.LUT P5, PT, P0, PT, PT, 0x80, 0x8 ;  /* 0x000000000008181c */ /* 0x000fe400007af070 */
[----:B--2---:R-:W-:-:S05]  /*1510*/  @P3 IADD3 R119, PT, PT, R104, 0x100, RZ ;  /* 0x0000010068773810 */ /* 0x004fca0007ffe0ff */
[----:B-1----:R-:W-:-:S04]  /*1520*/  @P3 IMAD.WIDE.U32 R114, R119, 0x10, R114 ;  /* 0x0000001077723825 */ /* 0x002fc800078e0072 */
[CC--:B---3--:R-:W-:Y:S01]  /*1530*/  @!P1 FMUL.FTZ R112, R100.reuse, R3.reuse ;  /* 0x0000000364709220 */ /* 0x0c8fe20000410000 */
[-C--:B------:R-:W-:Y:S01]  /*1540*/  @!P1 FMUL.FTZ R113, R101, R3.reuse ;  /* 0x0000000365719220 */ /* 0x080fe20000410000 */
[-C--:B------:R-:W-:Y:S01]  /*1550*/  @!P1 FMUL.FTZ R116, R103, R3.reuse ;  /* 0x0000000367749220 */ /* 0x080fe20000410000 */
[-C--:B----4-:R-:W-:Y:S02]  /*1560*/  @P2 FFMA.FTZ R124, R100, R3.reuse, R124 ;  /* 0x00000003647c2223 */ /* 0x090fe4000001007c */
[----:B------:R-:W-:Y:S01]  /*1570*/  @!P1 FSEL R124, R112, RZ, P0 ;  /* 0x000000ff707c9208 */ /* 0x000fe20000000000 */
[CC--:B------:R-:W-:Y:S01]  /*1580*/  @!P1 FMUL.FTZ R112, R102.reuse, R3.reuse ;  /* 0x0000000366709220 */ /* 0x0c0fe20000410000 */
[-C--:B------:R-:W-:Y:S01]  /*1590*/  @P4 FFMA.FTZ R125, R101, R3.reuse, R125 ;  /* 0x00000003657d4223 */ /* 0x080fe2000001007d */
[-C--:B------:R-:W-:Y:S01]  /*15a0*/  @P6 FFMA.FTZ R127, R103, R3.reuse, R127 ;  /* 0x00000003677f6223 */ /* 0x080fe2000001007f */
[----:B------:R-:W-:Y:S01]  /*15b0*/  @P5 FFMA.FTZ R126, R102, R3, R126 ;  /* 0x00000003667e5223 */ /* 0x000fe2000001007e */
[----:B------:R-:W-:-:S02]  /*15c0*/  @!P1 FSEL R125, R113, RZ, P0 ;  /* 0x000000ff717d9208 */ /* 0x000fc40000000000 */
[----:B------:R-:W-:Y:S01]  /*15d0*/  @!P1 FSEL R127, R116, RZ, P0 ;  /* 0x000000ff747f9208 */ /* 0x000fe20000000000 */
[----:B------:R-:W-:Y:S01]  /*15e0*/  IMAD.WIDE.U32 R116, R117, 0x10, R154 ;  /* 0x0000001075747825 */ /* 0x000fe200078e009a */
[----:B------:R-:W-:Y:S02]  /*15f0*/  IADD3 R113, PT, PT, R105, 0x100, RZ ;  /* 0x0000010069717810 */ /* 0x000fe40007ffe0ff */
[----:B------:R-:W-:-:S03]  /*1600*/  @!P1 FSEL R126, R112, RZ, P0 ;  /* 0x000000ff707e9208 */ /* 0x000fc60000000000 */
[----:B0-----:R-:W-:Y:S02]  /*1610*/  @P1 IMAD.WIDE.U32 R106, R113, 0x10, R106 ;  /* 0x00000010716a1825 */ /* 0x001fe400078e006a */
[----:B------:R0:W-:Y:S04]  /*1620*/  STG.E.128 desc[UR6][R116.64], R124 ;  /* 0x0000007c74007986 */ /* 0x0001e8000c101d06 */
[----:B------:R1:W2:Y:S04]  /*1630*/  @P3 LDG.E.128 R100, desc[UR6][R114.64] ;  /* 0x0000000672643981 */ /* 0x0002a8000c1e1d00 */
[----:B------:R-:W3:Y:S01]  /*1640*/  @P1 LDG.E.128 R120, desc[UR6][R106.64] ;  /* 0x000000066a781981 */ /* 0x000ee2000c1e1d00 */
[----:B------:R-:W-:-:S02]  /*1650*/  PLOP3.LUT P2, PT, PT, PT, PT, 0x8, 0x80 ;  /* 0x000000000080781c */ /* 0x000fc40003f4e170 */
[----:B------:R-:W-:Y:S02]  /*1660*/  PLOP3.LUT P4, PT, PT, PT, PT, 0x8, 0x80 ;  /* 0x000000000080781c */ /* 0x000fe40003f8e170 */
[----:B------:R-:W-:Y:S02]  /*1670*/  @P1 PLOP3.LUT P2, PT, P0, PT, PT, 0x80, 0x8 ;  /* 0x000000000008181c */ /* 0x000fe4000074f070 */
[----:B------:R-:W-:Y:S01]  /*1680*/  @P1 PLOP3.LUT P4, PT, P0, PT, PT, 0x80, 0x8 ;  /* 0x000000000008181c */ /* 0x000fe2000078f070 */
[----:B0-----:R-:W0:Y:S01]  /*1690*/  @P3 LDC.64 R116, c[0x0][0x390] ;  /* 0x0000e400ff743b82 */ /* 0x001e220000000a00 */
[----:B------:R-:W-:Y:S02]  /*16a0*/  PLOP3.LUT P5, PT, PT, PT, PT, 0x8, 0x80 ;  /* 0x000000000080781c */ /* 0x000fe40003fae170 */
[----:B------:R-:W-:Y:S02]  /*16b0*/  PLOP3.LUT P6, PT, PT, PT, PT, 0x8, 0x80 ;  /* 0x000000000080781c */ /* 0x000fe40003fce170 */
[----:B------:R-:W-:-:S02]  /*16c0*/  @P1 PLOP3.LUT P5, PT, P0, PT, PT, 0x80, 0x8 ;  /* 0x000000000008181c */ /* 0x000fc400007af070 */
[----:B------:R-:W-:Y:S02]  /*16d0*/  @P1 PLOP3.LUT P6, PT, P0, PT, PT, 0x80, 0x8 ;  /* 0x000000000008181c */ /* 0x000fe400007cf070 */
[----:B------:R-:W-:Y:S02]  /*16e0*/  @P3 IADD3 R157, PT, PT, R104, 0x120, RZ ;  /* 0x00000120689d3810 */ /* 0x000fe40007ffe0ff */
[----:B-1----:R-:W-:-:S03]  /*16f0*/  IADD3 R115, PT, PT, R105, 0x120, RZ ;  /* 0x0000012069737810 */ /* 0x002fc60007ffe0ff */
[----:B0-----:R-:W-:-:S04]  /*1700*/  @P3 IMAD.WIDE.U32 R156, R157, 0x10, R116 ;  /* 0x000000109d9c3825 */ /* 0x001fc800078e0074 */
[CC--:B--2---:R-:W-:Y:S01]  /*1710*/  @!P1 FMUL.FTZ R106, R100.reuse, R3.reuse ;  /* 0x00000003646a9220 */ /* 0x0c4fe20000410000 */
[CC--:B------:R-:W-:Y:S01]  /*1720*/  @!P1 FMUL.FTZ R107, R101.reuse, R3.reuse ;  /* 0x00000003656b9220 */ /* 0x0c0fe20000410000 */
[-C--:B---3--:R-:W-:Y:S01]  /*1730*/  @P2 FFMA.FTZ R120, R100, R3.reuse, R120 ;  /* 0x0000000364782223 */ /* 0x088fe20000010078 */
[-C--:B------:R-:W-:Y:S02]  /*1740*/  @P4 FFMA.FTZ R121, R101, R3.reuse, R121 ;  /* 0x0000000365794223 */ /* 0x080fe40000010079 */
[----:B------:R-:W-:Y:S02]  /*1750*/  @!P1 FSEL R120, R106, RZ, P0 ;  /* 0x000000ff6a789208 */ /* 0x000fe40000000000 */
[----:B------:R-:W-:Y:S02]  /*1760*/  @!P1 FSEL R121, R107, RZ, P0 ;  /* 0x000000ff6b799208 */ /* 0x000fe40000000000 */
[----:B------:R-:W0:Y:S01]  /*1770*/  @P1 LDC.64 R106, c[0x0][0x3a0] ;  /* 0x0000e800ff6a1b82 */ /* 0x000e220000000a00 */
[CC--:B------:R-:W-:Y:S01]  /*1780*/  @!P1 FMUL.FTZ R112, R102.reuse, R3.reuse ;  /* 0x0000000366709220 */ /* 0x0c0fe20000410000 */
[CC--:B------:R-:W-:Y:S01]  /*1790*/  @!P1 FMUL.FTZ R114, R103.reuse, R3.reuse ;  /* 0x0000000367729220 */ /* 0x0c0fe20000410000 */
[-C--:B------:R-:W-:Y:S01]  /*17a0*/  @P5 FFMA.FTZ R122, R102, R3.reuse, R122 ;  /* 0x00000003667a5223 */ /* 0x080fe2000001007a */
[----:B------:R-:W-:-:S02]  /*17b0*/  @P6 FFMA.FTZ R123, R103, R3, R123 ;  /* 0x00000003677b6223 */ /* 0x000fc4000001007b */
[----:B------:R-:W-:Y:S01]  /*17c0*/  @!P1 FSEL R122, R112, RZ, P0 ;  /* 0x000000ff707a9208 */ /* 0x000fe20000000000 */
[----:B------:R-:W-:Y:S01]  /*17d0*/  IMAD.WIDE.U32 R112, R113, 0x10, R154 ;  /* 0x0000001071707825 */ /* 0x000fe200078e009a */
[----:B------:R-:W-:-:S05]  /*17e0*/  @!P1 FSEL R123, R114, RZ, P0 ;  /* 0x000000ff727b9208 */ /* 0x000fca0000000000 */
[----:B------:R1:W-:Y:S04]  /*17f0*/  STG.E.128 desc[UR6][R112.64], R120 ;  /* 0x0000007870007986 */ /* 0x0003e8000c101d06 */
[----:B------:R-:W1:Y:S01]  /*1800*/  @P3 LDG.E.128 R100, desc[UR6][R156.64] ;  /* 0x000000069c643981 */ /* 0x000e62000c1e1d00 */
[----:B0-----:R-:W-:-:S05]  /*1810*/  @P1 IMAD.WIDE.U32 R106, R115, 0x10, R106 ;  /* 0x00000010736a1825 */ /* 0x001fca00078e006a */
[----:B------:R0:W2:Y:S01]  /*1820*/  @P1 LDG.E.128 R116, desc[UR6][R106.64] ;  /* 0x000000066a741981 */ /* 0x0000a2000c1e1d00 */
[----:B------:R-:W-:Y:S02]  /*1830*/  PLOP3.LUT P2, PT, PT, PT, PT, 0x8, 0x80 ;  /* 0x000000000080781c */ /* 0x000fe40003f4e170 */
[----:B------:R-:W-:Y:S02]  /*1840*/  PLOP3.LUT P4, PT, PT, PT, PT, 0x8, 0x80 ;  /* 0x000000000080781c */ /* 0x000fe40003f8e170 */
[----:B------:R-:W-:Y:S02]  /*1850*/  @P1 PLOP3.LUT P2, PT, P0, PT, PT, 0x80, 0x8 ;  /* 0x000000000008181c */ /* 0x000fe4000074f070 */
[----:B------:R-:W-:Y:S02]  /*1860*/  @P1 PLOP3.LUT P4, PT, P0, PT, PT, 0x80, 0x8 ;  /* 0x000000000008181c */ /* 0x000fe4000078f070 */
[----:B------:R-:W-:Y:S02]  /*1870*/  PLOP3.LUT P5, PT, PT, PT, PT, 0x8, 0x80 ;  /* 0x000000000080781c */ /* 0x000fe40003fae170 */
[----:B------:R-:W-:-:S02]  /*1880*/  PLOP3.LUT P6, PT, PT, PT, PT, 0x8, 0x80 ;  /* 0x000000000080781c */ /* 0x000fc40003fce170 */
[----:B------:R-:W-:Y:S02]  /*1890*/  @P1 PLOP3.LUT P5, PT, P0, PT, PT, 0x80, 0x8 ;  /* 0x000000000008181c */ /* 0x000fe400007af070 */
[----:B------:R-:W-:Y:S02]  /*18a0*/  @P1 PLOP3.LUT P6, PT, P0, PT, PT, 0x80, 0x8 ;  /* 0x000000000008181c */ /* 0x000fe400007cf070 */
[----:B0-----:R-:W-:Y:S01]  /*18b0*/  @P3 IADD3 R107, PT, PT, R104, 0x140, RZ ;  /* 0x00000140686b3810 */ /* 0x001fe20007ffe0ff */
[----:B------:R-:W-:-:S04]  /*18c0*/  IMAD.WIDE.U32 R160, R115, 0x10, R154 ;  /* 0x0000001073a07825 */ /* 0x000fc800078e009a */
[----:B------:R-:W-:Y:S01]  /*18d0*/  @P3 IMAD.WIDE.U32 R106, R107, 0x10, R158 ;  /* 0x000000106b6a3825 */ /* 0x000fe200078e009e */
[----:B------:R-:W-:-:S03]  /*18e0*/  IADD3 R159, PT, PT, R105, 0x140, RZ ;  /* 0x00000140699f7810 */ /* 0x000fc60007ffe0ff */
[CC--:B-1----:R-:W-:Y:S01]  /*18f0*/  @!P1 FMUL.FTZ R112, R100.reuse, R3.reuse ;  /* 0x0000000364709220 */ /* 0x0c2fe20000410000 */
[CC--:B------:R-:W-:Y:S01]  /*1900*/  @!P1 FMUL.FTZ R113, R101.reuse, R3.reuse ;  /* 0x0000000365719220 */ /* 0x0c0fe20000410000 */
[-C--:B--2---:R-:W-:Y:S01]  /*1910*/  @P2 FFMA.FTZ R116, R100, R3.reuse, R116 ;  /* 0x0000000364742223 */ /* 0x084fe20000010074 */
        /* <DEDUP_REMOVED lines=8> */
[----:B------:R-:W-:Y:S02]  /*19a0*/  @!P1 FSEL R118, R114, RZ, P0 ;  /* 0x000000ff72769208 */ /* 0x000fe40000000000 */
[----:B------:R-:W-:Y:S02]  /*19b0*/  @!P1 FSEL R119, R156, RZ, P0 ;  /* 0x000000ff9c779208 */ /* 0x000fe40000000000 */
[----:B------:R-:W1:Y:S03]  /*19c0*/  @P3 LDC.64 R156, c[0x0][0x390] ;  /* 0x0000e400ff9c3b82 */ /* 0x000e660000000a00 */
[----:B------:R2:W-:Y:S04]  /*19d0*/  STG.E.128 desc[UR6][R160.64], R116 ;  /* 0x00000074a0007986 */ /* 0x0005e8000c101d06 */
[----:B------:R3:W4:Y:S01]  /*19e0*/  @P3 LDG.E.128 R100, desc[UR6][R106.64] ;  /* 0x000000066a643981 */ /* 0x000722000c1e1d00 */
[----:B0-----:R-:W-:-:S06]  /*19f0*/  @P1 IMAD.WIDE.U32 R112, R159, 0x10, R112 ;  /* 0x000000109f701825 */ /* 0x001fcc00078e0070 */
[----:B------:R-:W2:Y:S01]  /*1a00*/  @P1 LDG.E.128 R112, desc[UR6][R112.64] ;  /* 0x0000000670701981 */ /* 0x000ea2000c1e1d00 */
[----:B------:R-:W-:Y:S02]  /*1a10*/  PLOP3.LUT P4, PT, PT, PT, PT, 0x8, 0x80 ;  /* 0x000000000080781c */ /* 0x000fe40003f8e170 */
[----:B------:R-:W-:Y:S02]  /*1a20*/  @P1 PLOP3.LUT P4, PT, P0, PT, PT, 0x80, 0x8 ;  /* 0x000000000008181c */ /* 0x000fe4000078f070 */
[----:B---3--:R-:W-:Y:S02]  /*1a30*/  @P3 IADD3 R107, PT, PT, R104, 0x160, RZ ;  /* 0x00000160686b3810 */ /* 0x008fe40007ffe0ff */
[----:B------:R-:W-:Y:S02]  /*1a40*/  PLOP3.LUT P2, PT, PT, PT, PT, 0x8, 0x80 ;  /* 0x000000000080781c */ /* 0x000fe40003f4e170 */
[----:B------:R-:W-:Y:S01]  /*1a50*/  @P1 PLOP3.LUT P2, PT, P0, PT, PT, 0x80, 0x8 ;  /* 0x000000000008181c */ /* 0x000fe2000074f070 */
[----:B-1----:R-:W-:Y:S01]  /*1a60*/  @P3 IMAD.WIDE.U32 R156, R107, 0x10, R156 ;  /* 0x000000106b9c3825 */ /* 0x002fe200078e009c */
[----:B------:R-:W-:-:S02]  /*1a70*/  PLOP3.LUT P6, PT, PT, PT, PT, 0x8, 0x80 ;  /* 0x000000000080781c */ /* 0x000fc40003fce170 */
[----:B------:R-:W-:Y:S02]  /*1a80*/  PLOP3.LUT P5, PT, PT, PT, PT, 0x8, 0x80 ;  /* 0x000000000080781c */ /* 0x000fe40003fae170 */
[----:B------:R-:W-:Y:S02]  /*1a90*/  @P1 PLOP3.LUT P6, PT, P0, PT, PT, 0x80, 0x8 ;  /* 0x000000000008181c */ /* 0x000fe400007cf070 */
[----:B------:R-:W-:Y:S02]  /*1aa0*/  @P1 PLOP3.LUT P5, PT, P0, PT, PT, 0x80, 0x8 ;  /* 0x000000000008181c */ /* 0x000fe400007af070 */
[----:B------:R-:W-:Y:S01]  /*1ab0*/  IADD3 R163, PT, PT, R105, 0x160, RZ ;  /* 0x0000016069a37810 */ /* 0x000fe20007ffe0ff */
[CC--:B----4-:R-:W-:Y:S01]  /*1ac0*/  @!P1 FMUL.FTZ R106, R101.reuse, R3.reuse ;  /* 0x00000003656a9220 */ /* 0x0d0fe20000410000 */
[-C--:B------:R-:W-:Y:S01]  /*1ad0*/  @!P1 FMUL.FTZ R104, R100, R3.reuse ;  /* 0x0000000364689220 */ /* 0x080fe20000410000 */
[----:B--2---:R-:W-:-:S03]  /*1ae0*/  @P4 FFMA.FTZ R113, R101, R3, R113 ;  /* 0x0000000365714223 */ /* 0x004fc60000010071 */
[----:B------:R-:W-:Y:S02]  /*1af0*/  @!P1 FSEL R113, R106, RZ, P0 ;  /* 0x000000ff6a719208 */ /* 0x000fe40000000000 */
[----:B------:R-:W0:Y:S01]  /*1b00*/  @P1 LDC.64 R106, c[0x0][0x3a0] ;  /* 0x0000e800ff6a1b82 */ /* 0x000e220000000a00 */
[-C--:B------:R-:W-:Y:S01]  /*1b10*/  @P2 FFMA.FTZ R112, R100, R3.reuse, R112 ;  /* 0x0000000364702223 */ /* 0x080fe20000010070 */
[----:B------:R-:W-:Y:S01]  /*1b20*/  @!P1 FSEL R112, R104, RZ, P0 ;  /* 0x000000ff68709208 */ /* 0x000fe20000000000 */
[CC--:B------:R-:W-:Y:S01]  /*1b30*/  @!P1 FMUL.FTZ R158, R103.reuse, R3.reuse ;  /* 0x00000003679e9220 */ /* 0x0c0fe20000410000 */
[CC--:B------:R-:W-:Y:S01]  /*1b40*/  @!P1 FMUL.FTZ R104, R102.reuse, R3.reuse ;  /* 0x0000000366689220 */ /* 0x0c0fe20000410000 */
[-C--:B------:R-:W-:Y:S01]  /*1b50*/  @P6 FFMA.FTZ R115, R103, R3.reuse, R115 ;  /* 0x0000000367736223 */ /* 0x080fe20000010073 */
[----:B------:R-:W-:Y:S02]  /*1b60*/  @P5 FFMA.FTZ R114, R102, R3, R114 ;  /* 0x0000000366725223 */ /* 0x000fe40000010072 */
[----:B------:R-:W-:Y:S01]  /*1b70*/  @!P1 FSEL R115, R158, RZ, P0 ;  /* 0x000000ff9e739208 */ /* 0x000fe20000000000 */
[----:B------:R-:W-:Y:S01]  /*1b80*/  IMAD.WIDE.U32 R158, R159, 0x10, R154 ;  /* 0x000000109f9e7825 */ /* 0x000fe200078e009a */
[----:B------:R-:W-:-:S05]  /*1b90*/  @!P1 FSEL R114, R104, RZ, P0 ;  /* 0x000000ff68729208 */ /* 0x000fca0000000000 */
[----:B------:R-:W-:Y:S04]  /*1ba0*/  STG.E.128 desc[UR6][R158.64], R112 ;  /* 0x000000709e007986 */ /* 0x000fe8000c101d06 */
[----:B------:R-:W2:Y:S01]  /*1bb0*/  @P3 LDG.E.128 R100, desc[UR6][R156.64] ;  /* 0x000000069c643981 */ /* 0x000ea2000c1e1d00 */
[----:B0-----:R-:W-:-:S05]  /*1bc0*/  @P1 IMAD.WIDE.U32 R160, R163, 0x10, R106 ;  /* 0x00000010a3a01825 */ /* 0x001fca00078e006a */
[----:B------:R-:W3:Y:S01]  /*1bd0*/  @P1 LDG.E.128 R104, desc[UR6][R160.64] ;  /* 0x00000006a0681981 */ /* 0x000ee2000c1e1d00 */
[----:B------:R-:W-:Y:S02]  /*1be0*/  PLOP3.LUT P2, PT, PT, PT, PT, 0x8, 0x80 ;  /* 0x000000000080781c */ /* 0x000fe40003f4e170 */
[----:B------:R-:W-:Y:S02]  /*1bf0*/  @P1 PLOP3.LUT P2, PT, P0, PT, PT, 0x80, 0x8 ;  /* 0x000000000008181c */ /* 0x000fe4000074f070 */
[----:B------:R-:W-:Y:S02]  /*1c00*/  PLOP3.LUT P5, PT, PT, PT, PT, 0x8, 0x80 ;  /* 0x000000000080781c */ /* 0x000fe40003fae170 */
[----:B------:R-:W-:Y:S02]  /*1c10*/  PLOP3.LUT P3, PT, PT, PT, PT, 0x8, 0x80 ;  /* 0x000000000080781c */ /* 0x000fe40003f6e170 */
[----:B------:R-:W-:Y:S02]  /*1c20*/  PLOP3.LUT P4, PT, PT, PT, PT, 0x8, 0x80 ;  /* 0x000000000080781c */ /* 0x000fe40003f8e170 */
[----:B------:R-:W-:-:S02]  /*1c30*/  @P1 PLOP3.LUT P5, PT, P0, PT, PT, 0x80, 0x8 ;  /* 0x000000000008181c */ /* 0x000fc400007af070 */
[----:B------:R-:W-:Y:S02]  /*1c40*/  @P1 PLOP3.LUT P3, PT, P0, PT, PT, 0x80, 0x8 ;  /* 0x000000000008181c */ /* 0x000fe4000076f070 */
[----:B------:R-:W-:Y:S01]  /*1c50*/  @P1 PLOP3.LUT P4, PT, P0, PT, PT, 0x80, 0x8 ;  /* 0x000000000008181c */ /* 0x000fe2000078f070 */
[----:B------:R-:W-:Y:S01]  /*1c60*/  IMAD.WIDE.U32 R154, R163, 0x10, R154 ;  /* 0x00000010a39a7825 */ /* 0x000fe200078e009a */
[----:B------:R-:W-:-:S03]  /*1c70*/  UMOV UR4, 0xffffffff ;  /* 0xffffffff00047882 */ /* 0x000fc60000000000 */
[CC--:B--2---:R-:W-:Y:S01]  /*1c80*/  @!P1 FMUL.FTZ R156, R100.reuse, R3.reuse ;  /* 0x00000003649c9220 */ /* 0x0c4fe20000410000 */
[-C--:B------:R-:W-:Y:S01]  /*1c90*/  @!P1 FMUL.FTZ R157, R103, R3.reuse ;  /* 0x00000003679d9220 */ /* 0x080fe20000410000 */
[----:B---3--:R-:W-:-:S03]  /*1ca0*/  @P2 FFMA.FTZ R104, R100, R3, R104 ;  /* 0x0000000364682223 */ /* 0x008fc60000010068 */
[----:B------:R-:W-:Y:S01]  /*1cb0*/  @!P1 FSEL R104, R156, RZ, P0 ;  /* 0x000000ff9c689208 */ /* 0x000fe20000000000 */
[-C--:B------:R-:W-:Y:S01]  /*1cc0*/  @!P1 FMUL.FTZ R156, R101, R3.reuse ;  /* 0x00000003659c9220 */ /* 0x080fe20000410000 */
[-C--:B------:R-:W-:Y:S01]  /*1cd0*/  @P5 FFMA.FTZ R107, R103, R3.reuse, R107 ;  /* 0x00000003676b5223 */ /* 0x080fe2000001006b */
[-C--:B------:R-:W-:Y:S01]  /*1ce0*/  @P3 FFMA.FTZ R105, R101, R3.reuse, R105 ;  /* 0x0000000365693223 */ /* 0x080fe20000010069 */
[CC--:B------:R-:W-:Y:S01]  /*1cf0*/  @P4 FFMA.FTZ R106, R102.reuse, R3.reuse, R106 ;  /* 0x00000003666a4223 */ /* 0x0c0fe2000001006a */
[----:B------:R-:W-:Y:S01]  /*1d00*/  @!P1 FMUL.FTZ R3, R102, R3 ;  /* 0x0000000366039220 */ /* 0x000fe20000410000 */
[----:B------:R-:W-:Y:S01]  /*1d10*/  @!P1 FSEL R105, R156, RZ, P0 ;  /* 0x000000ff9c699208 */ /* 0x000fe20000000000 */
[----:B------:R-:W-:-:S03]  /*1d20*/  FADD.FTZ R156, RZ, R148 ;  /* 0x00000094ff9c7221 */ /* 0x000fc60000010000 */
[----:B------:R-:W-:Y:S01]  /*1d30*/  @!P1 FSEL R106, R3, RZ, P0 ;  /* 0x000000ff036a9208 */ /* 0x000fe20000000000 */
[----:B------:R-:W-:-:S04]  /*1d40*/  FADD.FTZ R3, R156, R149 ;  /* 0x000000959c037221 */ /* 0x000fc80000010000 */
[----:B------:R-:W-:-:S04]  /*1d50*/  FADD.FTZ R156, R3, R150 ;  /* 0x00000096039c7221 */ /* 0x000fc80000010000 */
[----:B------:R-:W-:-:S04]  /*1d60*/  FADD.FTZ R3, R156, R151 ;  /* 0x000000979c037221 */ /* 0x000fc80000010000 */
[----:B------:R-:W-:-:S04]  /*1d70*/  FADD.FTZ R156, R3, R144 ;  /* 0x00000090039c7221 */ /* 0x000fc80000010000 */
[----:B------:R-:W-:-:S04]  /*1d80*/  FADD.FTZ R3, R156, R145 ;  /* 0x000000919c037221 */ /* 0x000fc80000010000 */
[----:B------:R-:W-:-:S04]  /*1d90*/  FADD.FTZ R156, R3, R146 ;  /* 0x00000092039c7221 */ /* 0x000fc80000010000 */
[----:B------:R-:W-:Y:S01]  /*1da0*/  FADD.FTZ R3, R156, R147 ;  /* 0x000000939c037221 */ /* 0x000fe20000010000 */
[----:B------:R-:W-:-:S03]  /*1db0*/  @!P1 FSEL R107, R157, RZ, P0 ;  /* 0x000000ff9d6b9208 */ /* 0x000fc60000000000 */
[----:B------:R-:W-:-:S04]  /*1dc0*/  FADD.FTZ R156, R3, R140 ;  /* 0x0000008c039c7221 */ /* 0x000fc80000010000 */
[----:B------:R-:W-:Y:S01]  /*1dd0*/  FADD.FTZ R3, R156, R141 ;  /* 0x0000008d9c037221 */ /* 0x000fe20000010000 */
[----:B------:R0:W-:Y:S03]  /*1de0*/  STG.E.128 desc[UR6][R154.64], R104 ;  /* 0x000000689a007986 */ /* 0x0001e6000c101d06 */
        /* <DEDUP_REMOVED lines=37> */
[----:B------:R-:W-:-:S03]  /*2040*/  ISETP.NE.AND P1, PT, R0, RZ, PT ;  /* 0x000000ff0000720c */ /* 0x000fc60003f25270 */
[----:B------:R-:W-:Y:S01]  /*2050*/  FADD.FTZ R154, R154, R107 ;  /* 0x0000006b9a9a7221 */ /* 0x000fe20000010000 */
[----:B------:R-:W-:Y:S09]  /*2060*/  BRA.DIV UR4, `(.L_x_48763) ;  /* 0x0000001604147947 */ /* 0x000ff2000b800000 */
        /* <DEDUP_REMOVED lines=117> */
.L_x_48778:
        /* <DEDUP_REMOVED lines=14> */
[----:B-----5:R-:W-:-:S13]  /*28a0*/  ISETP.GE.AND P1, PT, R152, 0x1, PT ;  /* 0x000000019800780c */ /* 0x020fda0003f26270 */
[----:B-1----:R-:W-:Y:S05]  /*28b0*/  @!P1 BRA `(.L_x_48765) ;  /* 0x0000000800e89947 */ /* 0x002fea0003800000 */
[----:B------:R-:W-:Y:S02]  /*28c0*/  IADD3 R152, PT, PT, R152, -0x1, RZ ;  /* 0xffffffff98987810 */ /* 0x000fe40007ffe0ff */
[----:B------:R-:W-:-:S03]  /*28d0*/  FSEL R154, R154, RZ, !P0 ;  /* 0x000000ff9a9a7208 */ /* 0x000fc60004000000 */
[----:B------:R-:W-:Y:S02]  /*28e0*/  IMAD R155, R152, R153, RZ ;  /* 0x00000099989b7224 */ /* 0x000fe400078e02ff */
[----:B------:R-:W1:Y:S01]  /*28f0*/  LDC.64 R152, c[0x0][0x428] ;  /* 0x00010a00ff987b82 */ /* 0x000e620000000a00 */
[C---:B------:R-:W-:Y:S01]  /*2900*/  FADD.FTZ R150, -R154.reuse, R150 ;  /* 0x000000969a967221 */ /* 0x040fe20000010100 */
[C---:B------:R-:W-:Y:S01]  /*2910*/  FADD.FTZ R158, -R154.reuse, R151 ;  /* 0x000000979a9e7221 */ /* 0x040fe20000010100 */
[----:B------:R-:W-:Y:S01]  /*2920*/  SHF.R.S32.HI R156, RZ, 0x1f, R155 ;  /* 0x0000001fff9c7819 */ /* 0x000fe2000001149b */
[----:B------:R-:W-:Y:S01]  /*2930*/  FADD.FTZ R148, -R154, R148 ;  /* 0x000000949a947221 */ /* 0x000fe20000010100 */
[C---:B------:R-:W-:Y:S01]  /*2940*/  FMUL.FTZ R151, R3.reuse, R150 ;  /* 0x0000009603977220 */ /* 0x040fe20000410000 */
[----:B------:R-:W-:Y:S01]  /*2950*/  FMUL.FTZ R158, R3, R158 ;  /* 0x0000009e039e7220 */ /* 0x000fe20000410000 */
[----:B------:R-:W-:Y:S01]  /*2960*/  LEA.HI R155, R156, R155, RZ, 0x2 ;  /* 0x0000009b9c9b7211 */ /* 0x000fe200078f10ff */
[----:B------:R-:W-:Y:S01]  /*2970*/  FADD.FTZ R156, -R154, R149 ;  /* 0x000000959a9c7221 */ /* 0x000fe20000010100 */
[----:B------:R-:W-:Y:S01]  /*2980*/  FFMA.FTZ R150, R151, R6, R54 ;  /* 0x0000000697967223 */ /* 0x000fe20000010036 */
[----:B------:R-:W-:Y:S01]  /*2990*/  FFMA.FTZ R151, R158, R7, R55 ;  /* 0x000000079e977223 */ /* 0x000fe20000010037 */
[----:B------:R-:W-:Y:S01]  /*29a0*/  LEA.HI.SX32 R155, R155, R0, 0x1e ;  /* 0x000000009b9b7211 */ /* 0x000fe200078ff2ff */
        /* <DEDUP_REMOVED lines=8> */
[----:B------:R-:W-:Y:S01]  /*2a30*/  IADD3 R163, PT, PT, R155, 0x20, RZ ;  /* 0x000000209ba37810 */ /* 0x000fe20007ffe0ff */
[C---:B------:R-:W-:Y:S01]  /*2a40*/  FMUL.FTZ R158, R3.reuse, R158 ;  /* 0x0000009e039e7220 */ /* 0x040fe20000410000 */
[----:B------:R-:W-:Y:S01]  /*2a50*/  FMUL.FTZ R160, R3, R160 ;  /* 0x000000a003a07220 */ /* 0x000fe20000410000 */
[----:B------:R-:W-:Y:S01]  /*2a60*/  FFMA.FTZ R148, R149, R4, R52 ;  /* 0x0000000495947223 */ /* 0x000fe20000010034 */
[----:B------:R-:W-:Y:S01]  /*2a70*/  FFMA.FTZ R149, R156, R5, R53 ;  /* 0x000000059c957223 */ /* 0x000fe20000010035 */
[----:B-1----:R-:W-:-:S04]  /*2a80*/  IMAD.WIDE.U32 R156, R155, 0x10, R152 ;  /* 0x000000109b9c7825 */ /* 0x002fc800078e0098 */
[----:B------:R-:W-:Y:S01]  /*2a90*/  FFMA.FTZ R144, R145, R8, R56 ;  /* 0x0000000891907223 */ /* 0x000fe20000010038 */
[----:B------:R-:W-:Y:S01]  /*2aa0*/  FFMA.FTZ R146, R147, R10, R58 ;  /* 0x0000000a93927223 */ /* 0x000fe2000001003a */
[----:B------:R-:W-:Y:S01]  /*2ab0*/  FFMA.FTZ R145, R158, R9, R57 ;  /* 0x000000099e917223 */ /* 0x000fe20000010039 */
[----:B------:R-:W-:Y:S01]  /*2ac0*/  FFMA.FTZ R147, R160, R11, R59 ;  /* 0x0000000ba0937223 */ /* 0x000fe2000001003b */
[----:B------:R-:W-:Y:S01]  /*2ad0*/  IMAD.WIDE.U32 R162, R163, 0x10, R152 ;  /* 0x00000010a3a27825 */ /* 0x000fe200078e0098 */
[----:B------:R1:W-:Y:S03]  /*2ae0*/  STG.E.128 desc[UR6][R156.64], R148 ;  /* 0x000000949c007986 */ /* 0x0003e6000c101d06 */
[C---:B------:R-:W-:Y:S01]  /*2af0*/  FADD.FTZ R140, -R154.reuse, R140 ;  /* 0x0000008c9a8c7221 */ /* 0x040fe20000010100 */
[C---:B------:R-:W-:Y:S01]  /*2b00*/  FADD.FTZ R142, -R154.reuse, R142 ;  /* 0x0000008e9a8e7221 */ /* 0x040fe20000010100 */
[C---:B------:R-:W-:Y:S01]  /*2b10*/  FADD.FTZ R160, -R154.reuse, R133 ;  /* 0x000000859aa07221 */ /* 0x040fe20000010100 */
[----:B------:R2:W-:Y:S01]  /*2b20*/  STG.E.128 desc[UR6][R162.64], R144 ;  /* 0x00000090a2007986 */ /* 0x0005e2000c101d06 */
[C---:B------:R-:W-:Y:S01]  /*2b30*/  FADD.FTZ R133, -R154.reuse, R111 ;  /* 0x0000006f9a857221 */ /* 0x040fe20000010100 */
        /* <DEDUP_REMOVED lines=14> */
[----:B------:R-:W-:Y:S01]  /*2c20*/  IADD3 R143, PT, PT, R155, 0x40, RZ ;  /* 0x000000409b8f7810 */ /* 0x000fe20007ffe0ff */
[C---:B------:R-:W-:Y:S01]  /*2c30*/  FADD.FTZ R156, -R154.reuse, R137 ;  /* 0x000000899a9c7221 */ /* 0x040fe20000010100 */
[C---:B--2---:R-:W-:Y:S01]  /*2c40*/  FADD.FTZ R146, -R154.reuse, R129 ;  /* 0x000000819a927221 */ /* 0x044fe20000010100 */
[C---:B------:R-:W-:Y:S01]  /*2c50*/  FADD.FTZ R129, -R154.reuse, R109 ;  /* 0x0000006d9a817221 */ /* 0x040fe20000010100 */
[C---:B------:R-:W-:Y:S01]  /*2c60*/  FMUL.FTZ R109, R3.reuse, R140 ;  /* 0x0000008c036d7220 */ /* 0x040fe20000410000 */
[C---:B------:R-:W-:Y:S01]  /*2c70*/  FMUL.FTZ R148, R3.reuse, R148 ;  /* 0x0000009403947220 */ /* 0x040fe20000410000 */
[----:B------:R-:W-:Y:S01]  /*2c80*/  FMUL.FTZ R150, R3, R150 ;  /* 0x0000009603967220 */ /* 0x000fe20000410000 */
[C---:B------:R-:W-:Y:S01]  /*2c90*/  FADD.FTZ R162, -R154.reuse, R131 ;  /* 0x000000839aa27221 */ /* 0x040fe20000010100 */
[C---:B------:R-:W-:Y:S01]  /*2ca0*/  FADD.FTZ R131, -R154.reuse, R110 ;  /* 0x0000006e9a837221 */ /* 0x040fe20000010100 */
[----:B------:R-:W-:Y:S01]  /*2cb0*/  FFMA.FTZ R108, R109, R12, R60 ;  /* 0x0000000c6d6c7223 */ /* 0x000fe2000001003c */
[----:B------:R-:W-:Y:S01]  /*2cc0*/  FFMA.FTZ R110, R111, R14, R62 ;  /* 0x0000000e6f6e7223 */ /* 0x000fe2000001003e */
[----:B------:R-:W-:Y:S01]  /*2cd0*/  FADD.FTZ R144, -R154, R135 ;  /* 0x000000879a907221 */ /* 0x000fe20000010100 */
[----:B------:R-:W-:Y:S01]  /*2ce0*/  FFMA.FTZ R109, R148, R13, R61 ;  /* 0x0000000d946d7223 */ /* 0x000fe2000001003d */
[----:B------:R-:W-:Y:S01]  /*2cf0*/  FFMA.FTZ R111, R150, R15, R63 ;  /* 0x0000000f966f7223 */ /* 0x000fe2000001003f */
[----:B------:R-:W-:-:S04]  /*2d00*/  IMAD.WIDE.U32 R142, R143, 0x10, R152 ;  /* 0x000000108f8e7825 */ /* 0x000fc800078e0098 */
        /* <DEDUP_REMOVED lines=18> */
[----:B------:R-:W-:Y:S01]  /*2e30*/  IADD3 R157, PT, PT, R155, 0x60, RZ ;  /* 0x000000609b9d7810 */ /* 0x000fe20007ffe0ff */
[C---:B------:R-:W-:Y:S01]  /*2e40*/  FMUL.FTZ R105, R3.reuse, R136 ;  /* 0x0000008803697220 */ /* 0x040fe20000410000 */
[C---:B------:R-:W-:Y:S01]  /*2e50*/  FMUL.FTZ R107, R3.reuse, R138 ;  /* 0x0000008a036b7220 */ /* 0x040fe20000410000 */
[C---:B------:R-:W-:Y:S01]  /*2e60*/  FMUL.FTZ R158, R3.reuse, R158 ;  /* 0x0000009e039e7220 */ /* 0x040fe20000410000 */
[----:B------:R-:W-:Y:S01]  /*2e70*/  FMUL.FTZ R139, R3, R128 ;  /* 0x00000080038b7220 */ /* 0x000fe20000410000 */
[----:B------:R-:W-:Y:S01]  /*2e80*/  IADD3 R151, PT, PT, R155, 0x80, RZ ;  /* 0x000000809b977810 */ /* 0x000fe20007ffe0ff */
[C---:B------:R-:W-:Y:S01]  /*2e90*/  FMUL.FTZ R135, R3.reuse, R132 ;  /* 0x0000008403877220 */ /* 0x040fe20000410000 */
        /* <DEDUP_REMOVED lines=17> */
[----:B------:R-:W-:-:S04]  /*2fb0*/  IMAD.WIDE.U32 R150, R151, 0x10, R152 ;  /* 0x0000001097967825 */ /* 0x000fc800078e0098 */
[C---:B------:R-:W-:Y:S01]  /*2fc0*/  FMUL.FTZ R127, R3.reuse, R120 ;  /* 0x00000078037f7220 */ /* 0x040fe20000410000 */
[----:B------:R-:W-:Y:S01]  /*2fd0*/  FMUL.FTZ R120, R3, R121 ;  /* 0x0000007903787220 */ /* 0x000fe20000410000 */
[----:B0-----:R-:W-:Y:S01]  /*2fe0*/  IADD3 R161, PT, PT, R155, 0xa0, RZ ;  /* 0x000000a09ba17810 */ /* 0x001fe20007ffe0ff */
[----:B------:R-:W-:Y:S01]  /*2ff0*/  FMUL.FTZ R146, R3, R146 ;  /* 0x0000009203927220 */ /* 0x000fe20000410000 */
[----:B-1----:R-:W-:Y:S01]  /*3000*/  FFMA.FTZ R109, R156, R17, R65 ;  /* 0x000000119c6d7223 */ /* 0x002fe20000010041 */
[----:B------:R-:W-:Y:S01]  /*3010*/  FFMA.FTZ R108, R105, R16, R64 ;  /* 0x00000010696c7223 */ /* 0x000fe20000010040 */
[----:B------:R-:W-:Y:S01]  /*3020*/  FFMA.FTZ R110, R107, R18, R66 ;  /* 0x000000126b6e7223 */ /* 0x000fe20000010042 */
[----:B------:R-:W-:Y:S01]  /*3030*/  FFMA.FTZ R111, R158, R19, R67 ;  /* 0x000000139e6f7223 */ /* 0x000fe20000010043 */
[----:B------:R-:W-:-:S04]  /*3040*/  IMAD.WIDE.U32 R156, R157, 0x10, R152 ;  /* 0x000000109d9c7825 */ /* 0x000fc800078e0098 */
[C---:B------:R-:W-:Y:S01]  /*3050*/  FMUL.FTZ R143, R3.reuse, R164 ;  /* 0x000000a4038f7220 */ /* 0x040fe20000410000 */
[C---:B------:R-:W-:Y:S01]  /*3060*/  FMUL.FTZ R141, R3.reuse, R130 ;  /* 0x00000082038d7220 */ /* 0x040fe20000410000 */
[C---:B------:R-:W-:Y:S01]  /*3070*/  FMUL.FTZ R162, R3.reuse, R162 ;  /* 0x000000a203a27220 */ /* 0x040fe20000410000 */
[C---:B------:R-:W-:Y:S01]  /*3080*/  FMUL.FTZ R131, R3.reuse, R131 ;  /* 0x0000008303837220 */ /* 0x040fe20000410000 */
[----:B------:R-:W-:Y:S01]  /*3090*/  FMUL.FTZ R121, R3, R122 ;  /* 0x0000007a03797220 */ /* 0x000fe20000410000 */
[----:B------:R-:W-:Y:S01]  /*30a0*/  IADD3 R159, PT, PT, R155, 0xc0, RZ ;  /* 0x000000c09b9f7810 */ /* 0x000fe20007ffe0ff */
[C---:B------:R-:W-:Y:S01]  /*30b0*/  FMUL.FTZ R130, R3.reuse, R133 ;  /* 0x0000008503827220 */ /* 0x040fe20000410000 */
[C---:B------:R-:W-:Y:S01]  /*30c0*/  FMUL.FTZ R122, R3.reuse, R123 ;  /* 0x0000007b037a7220 */ /* 0x040fe20000410000 */
[----:B------:R0:W-:Y:S01]  /*30d0*/  STG.E.128 desc[UR6][R156.64], R108 ;  /* 0x0000006c9c007986 */ /* 0x0001e2000c101d06 */
[C---:B------:R-:W-:Y:S01]  /*30e0*/  FMUL.FTZ R123, R3.reuse, R116 ;  /* 0x00000074037b7220 */ /* 0x040fe20000410000 */
[C---:B------:R-:W-:Y:S01]  /*30f0*/  FMUL.FTZ R133, R3.reuse, R118 ;  /* 0x0000007603857220 */ /* 0x040fe20000410000 */
[C---:B------:R-:W-:Y:S01]  /*3100*/  FMUL.FTZ R149, R3.reuse, R104 ;  /* 0x0000006803957220 */ /* 0x040fe20000410000 */
[----:B------:R1:W-:Y:S01]  /*3110*/  STG.E.128 desc[UR6][R150.64], R112 ;  /* 0x0000007096007986 */ /* 0x0003e2000c101d06 */
[----:B------:R-:W-:Y:S01]  /*3120*/  FMUL.FTZ R135, R3, R106 ;  /* 0x0000006a03877220 */ /* 0x000fe20000410000 */
        /* <DEDUP_REMOVED lines=8> */
[----:B------:R-:W-:Y:S01]  /*31b0*/  IADD3 R143, PT, PT, R155, 0x120, RZ ;  /* 0x000001209b8f7810 */ /* 0x000fe20007ffe0ff */
[----:B------:R-:W-:-:S04]  /*31c0*/  IMAD.WIDE.U32 R160, R161, 0x10, R152 ;  /* 0x00000010a1a07825 */ /* 0x000fc800078e0098 */
[----:B------:R-:W-:Y:S01]  /*31d0*/  FFMA.FTZ R117, R128, R29, R77 ;  /* 0x0000001d80757223 */ /* 0x000fe2000001004d */
[----:B------:R-:W-:Y:S01]  /*31e0*/  FFMA.FTZ R119, R130, R31, R79 ;  /* 0x0000001f82777223 */ /* 0x000fe2000001004f */
[----:B0-----:R-:W-:Y:S01]  /*31f0*/  IADD3 R157, PT, PT, R155, 0xe0, RZ ;  /* 0x000000e09b9d7810 */ /* 0x001fe20007ffe0ff */
[----:B------:R-:W-:Y:S01]  /*3200*/  IMAD.WIDE.U32 R158, R159, 0x10, R152 ;  /* 0x000000109f9e7825 */ /* 0x000fe200078e0098 */
[----:B------:R-:W-:-:S03]  /*3210*/  IADD3 R131, PT, PT, R155, 0x140, RZ ;  /* 0x000001409b837810 */ /* 0x000fc60007ffe0ff */
[----:B------:R-:W-:Y:S01]  /*3220*/  FMUL.FTZ R140, R3, R140 ;  /* 0x0000008c038c7220 */ /* 0x000fe20000410000 */
[----:B-1----:R-:W-:Y:S01]  /*3230*/  IADD3 R151, PT, PT, R155, 0x100, RZ ;  /* 0x000001009b977810 */ /* 0x002fe20007ffe0ff */
[----:B------:R-:W-:Y:S01]  /*3240*/  FMUL.FTZ R154, R3, R154 ;  /* 0x0000009a039a7220 */ /* 0x000fe20000410000 */
[----:B------:R-:W-:Y:S01]  /*3250*/  IADD3 R155, PT, PT, R155, 0x160, RZ ;  /* 0x000001609b9b7810 */ /* 0x000fe20007ffe0ff */
[----:B------:R-:W-:-:S04]  /*3260*/  IMAD.WIDE.U32 R156, R157, 0x10, R152 ;  /* 0x000000109d9c7825 */ /* 0x000fc800078e0098 */
[----:B------:R-:W-:Y:S01]  /*3270*/  FFMA.FTZ R108, R129, R32, R80 ;  /* 0x00000020816c7223 */ /* 0x000fe20000010050 */
[----:B------:R-:W-:Y:S01]  /*3280*/  FFMA.FTZ R109, R124, R33, R81 ;  /* 0x000000217c6d7223 */ /* 0x000fe20000010051 */
        /* <DEDUP_REMOVED lines=8> */
[----:B------:R-:W-:Y:S01]  /*3310*/  IMAD.WIDE.U32 R142, R143, 0x10, R152 ;  /* 0x000000108f8e7825 */ /* 0x000fe200078e0098 */
[----:B------:R0:W-:Y:S03]  /*3320*/  STG.E.128 desc[UR6][R160.64], R104 ;  /* 0x00000068a0007986 */ /* 0x0001e6000c101d06 */
[----:B------:R-:W-:Y:S01]  /*3330*/  FFMA.FTZ R121, R132, R41, R89 ;  /* 0x0000002984797223 */ /* 0x000fe20000010059 */
[----:B------:R-:W-:Y:S01]  /*3340*/  FFMA.FTZ R122, R133, R42, R90 ;  /* 0x0000002a857a7223 */ /* 0x000fe2000001005a */
[----:B------:R-:W-:Y:S01]  /*3350*/  FFMA.FTZ R123, R134, R43, R91 ;  /* 0x0000002b867b7223 */ /* 0x000fe2000001005b */
[--C-:B------:R-:W-:Y:S01]  /*3360*/  IMAD.WIDE.U32 R130, R131, 0x10, R152.reuse ;  /* 0x0000001083827825 */ /* 0x100fe200078e0098 */
[----:B------:R1:W-:Y:S03]  /*3370*/  STG.E.128 desc[UR6][R158.64], R116 ;  /* 0x000000749e007986 */ /* 0x0003e6000c101d06 */
[----:B------:R-:W-:Y:S01]  /*3380*/  IMAD.WIDE.U32 R152, R155, 0x10, R152 ;  /* 0x000000109b987825 */ /* 0x000fe200078e0098 */
[----:B------:R2:W-:Y:S04]  /*3390*/  STG.E.128 desc[UR6][R156.64], R108 ;  /* 0x0000006c9c007986 */ /* 0x0005e8000c101d06 */
[----:B------:R2:W-:Y:S04]  /*33a0*/  STG.E.128 desc[UR6][R150.64], R112 ;  /* 0x0000007096007986 */ /* 0x0005e8000c101d06 */
[----:B------:R2:W-:Y:S01]  /*33b0*/  STG.E.128 desc[UR6][R142.64], R120 ;  /* 0x000000788e007986 */ /* 0x0005e2000c101d06 */
[----:B0-----:R-:W-:Y:S01]  /*33c0*/  FFMA.FTZ R104, R145, R44, R92 ;  /* 0x0000002c91687223 */ /* 0x001fe2000001005c */
[----:B------:R-:W-:Y:S01]  /*33d0*/  FFMA.FTZ R105, R136, R45, R93 ;  /* 0x0000002d88697223 */ /* 0x000fe2000001005d */
[----:B------:R-:W-:Y:S01]  /*33e0*/  FFMA.FTZ R106, R147, R46, R94 ;  /* 0x0000002e936a7223 */ /* 0x000fe2000001005e */
[----:B------:R-:W-:Y:S01]  /*33f0*/  FFMA.FTZ R107, R138, R47, R95 ;  /* 0x0000002f8a6b7223 */ /* 0x000fe2000001005f */
[----:B-1----:R-:W-:Y:S01]  /*3400*/  FFMA.FTZ R116, R149, R48, R96 ;  /* 0x0000003095747223 */ /* 0x002fe20000010060 */
[----:B------:R-:W-:Y:S01]  /*3410*/  FFMA.FTZ R117, R140, R49, R97 ;  /* 0x000000318c757223 */ /* 0x000fe20000010061 */
[----:B------:R-:W-:Y:S01]  /*3420*/  FFMA.FTZ R118, R135, R50, R98 ;  /* 0x0000003287767223 */ /* 0x000fe20000010062 */
[----:B------:R-:W-:Y:S01]  /*3430*/  FFMA.FTZ R119, R154, R51, R99 ;  /* 0x000000339a777223 */ /* 0x000fe20000010063 */
[----:B------:R2:W-:Y:S04]  /*3440*/  STG.E.128 desc[UR6][R130.64], R104 ;  /* 0x0000006882007986 */ /* 0x0005e8000c101d06 */
[----:B------:R2:W-:Y:S02]  /*3450*/  STG.E.128 desc[UR6][R152.64], R116 ;  /* 0x0000007498007986 */ /* 0x0005e4000c101d06 */
.L_x_48765:
[----:B------:R-:W-:Y:S05]  /*3460*/  BSYNC.RECONVERGENT B0 ;  /* 0x0000000000007941 */ /* 0x000fea0003800200 */
.L_x_48764:
[----:B--2---:R-:W1:Y:S02]  /*3470*/  LDC.64 R104, c[0x0][0x380] ;  /* 0x0000e000ff687b82 */ /* 0x004e640000000a00 */
[----:B-1----:R-:W-:-:S04]  /*3480*/  LEA R2, R104, R2, 0x2 ;  /* 0x0000000268027211 */ /* 0x002fc800078e10ff */
[----:B------:R-:W-:-:S13]  /*3490*/  ISETP.GE.AND P0, PT, R2, R105, PT ;  /* 0x000000690200720c */ /* 0x000fda0003f06270 */
[----:B------:R-:W-:Y:S05]  /*34a0*/  @!P0 BRA `(.L_x_48766) ;  /* 0xffffffd000288947 */ /* 0x000fea000383ffff */
[----:B------:R-:W-:Y:S05]  /*34b0*/  EXIT ;  /* 0x000000000000794d */ /* 0x000fea0003800000 */
.L_x_48763:
        /* <DEDUP_REMOVED lines=8> */
.L_x_48768:
[----:B------:R-:W-:Y:S05]  /*3540*/  BSYNC B0 ;  /* 0x0000000000007941 */ /* 0x000fea0003800000 */
.L_x_48767:
        /* <DEDUP_REMOVED lines=10> */
.L_x_48769:
[----:B------:R-:W-:Y:S01]  /*35f0*/  HFMA2 R158, -RZ, RZ, 0, 2.384185791015625e-07 ;  /* 0x00000004ff9e7431 */ /* 0x000fe200000001ff */
[----:B------:R-:W-:-:S05]  /*3600*/  MOV R160, R164 ;  /* 0x000000a400a07202 */ /* 0x000fca0000000f00 */
[----:B------:R-:W-:-:S05]  /*3610*/  FADD.FTZ R160, R159, R160 ;  /* 0x000000a09fa07221 */ /* 0x000fca0000010000 */
[----:B------:R-:W-:-:S07]  /*3620*/  MOV R163, R160 ;  /* 0x000000a000a37202 */ /* 0x000fce0000000f00 */
[----:B------:R-:W-:Y:S05]  /*3630*/  WARPSYNC.COLLECTIVE R156, `(.L_x_48770) ;  /* 0x000000009c087348 */ /* 0x000fea0003c00000 */
[----:B------:R0:W1:Y:S02]  /*3640*/  SHFL.BFLY P0, R164, R163, R158, R157 ;  /* 0x0c00009ea3a47389 */ /* 0x000064000000009d */
[----:B01----:R-:W-:Y:S05]  /*3650*/  ENDCOLLECTIVE ;  /* 0x000000000000791b */ /* 0x003fea0003800000 */
.L_x_48770:
[----:B------:R-:W-:Y:S01]  /*3660*/  HFMA2 R158, -RZ, RZ, 0, 4.76837158203125e-07 ;  /* 0x00000008ff9e7431 */ /* 0x000fe200000001ff */
[----:B------:R-:W-:-:S05]  /*3670*/  MOV R3, R164 ;  /* 0x000000a400037202 */ /* 0x000fca0000000f00 */
[----:B------:R-:W-:-:S05]  /*3680*/  FADD.FTZ R161, R160, R3 ;  /* 0x00000003a0a17221 */ /* 0x000fca0000010000 */
[----:B------:R-:W-:-:S07]  /*3690*/  MOV R163, R161 ;  /* 0x000000a100a37202 */ /* 0x000fce0000000f00 */
[----:B------:R-:W-:Y:S05]  /*36a0*/  WARPSYNC.COLLECTIVE R156, `(.L_x_48771) ;  /* 0x000000009c087348 */ /* 0x000fea0003c00000 */
[----:B------:R0:W1:Y:S02]  /*36b0*/  SHFL.BFLY P0, R164, R163, R158, R157 ;  /* 0x0c00009ea3a47389 */ /* 0x000064000000009d */
[----:B01----:R-:W-:Y:S05]  /*36c0*/  ENDCOLLECTIVE ;  /* 0x000000000000791b */ /* 0x003fea0003800000 */
.L_x_48771:
[----:B------:R-:W-:Y:S01]  /*36d0*/  HFMA2 R158, -RZ, RZ, 0, 9.5367431640625e-07 ;  /* 0x00000010ff9e7431 */ /* 0x000fe200000001ff */
[----:B------:R-:W-:-:S05]  /*36e0*/  MOV R162, R164 ;  /* 0x000000a400a27202 */ /* 0x000fca0000000f00 */
[----:B------:R-:W-:-:S05]  /*36f0*/  FADD.FTZ R162, R161, R162 ;  /* 0x000000a2a1a27221 */ /* 0x000fca0000010000 */
[----:B------:R-:W-:-:S07]  /*3700*/  MOV R163, R162 ;  /* 0x000000a200a37202 */ /* 0x000fce0000000f00 */
[----:B------:R-:W-:Y:S05]  /*3710*/  WARPSYNC.COLLECTIVE R156, `(.L_x_48772) ;  /* 0x000000009c087348 */ /* 0x000fea0003c00000 */
[----:B------:R0:W1:Y:S02]  /*3720*/  SHFL.BFLY P0, R164, R163, R158, R157 ;  /* 0x0c00009ea3a47389 */ /* 0x000064000000009d */
[----:B01----:R-:W-:Y:S05]  /*3730*/  ENDCOLLECTIVE ;  /* 0x000000000000791b */ /* 0x003fea0003800000 */
.L_x_48772:
        /* <DEDUP_REMOVED lines=105> */
.L_x_48773:
[----:B------:R-:W-:Y:S01]  /*3dd0*/  HFMA2 R158, -RZ, RZ, 0, 1.1920928955078125e-07 ;  /* 0x00000002ff9e7431 */ /* 0x000fe200000001ff */
[----:B------:R-:W-:-:S05]  /*3de0*/  MOV R160, R164 ;  /* 0x000000a400a07202 */ /* 0x000fca0000000f00 */
[----:B------:R-:W-:-:S05]  /*3df0*/  FADD.FTZ R160, R3, R160 ;  /* 0x000000a003a07221 */ /* 0x000fca0000010000 */
[----:B------:R-:W-:-:S07]  /*3e00*/  MOV R163, R160 ;  /* 0x000000a000a37202 */ /* 0x000fce0000000f00 */
[----:B------:R-:W-:Y:S05]  /*3e10*/  WARPSYNC.COLLECTIVE R156, `(.L_x_48774) ;  /* 0x000000009c087348 */ /* 0x000fea0003c00000 */
[----:B------:R0:W1:Y:S02]  /*3e20*/  SHFL.BFLY P0, R164, R163, R158, R157 ;  /* 0x0c00009ea3a47389 */ /* 0x000064000000009d */
[----:B01----:R-:W-:Y:S05]  /*3e30*/  ENDCOLLECTIVE ;  /* 0x000000000000791b */ /* 0x003fea0003800000 */
.L_x_48774:
[----:B------:R-:W-:Y:S01]  /*3e40*/  HFMA2 R158, -RZ, RZ, 0, 2.384185791015625e-07 ;  /* 0x00000004ff9e7431 */ /* 0x000fe200000001ff */
[----:B------:R-:W-:-:S05]  /*3e50*/  MOV R159, R164 ;  /* 0x000000a4009f7202 */ /* 0x000fca0000000f00 */
[----:B------:R-:W-:-:S05]  /*3e60*/  FADD.FTZ R159, R160, R159 ;  /* 0x0000009fa09f7221 */ /* 0x000fca0000010000 */
[----:B------:R-:W-:-:S07]  /*3e70*/  MOV R163, R159 ;  /* 0x0000009f00a37202 */ /* 0x000fce0000000f00 */
[----:B------:R-:W-:Y:S05]  /*3e80*/  WARPSYNC.COLLECTIVE R156, `(.L_x_48775) ;  /* 0x000000009c087348 */ /* 0x000fea0003c00000 */
[----:B------:R0:W1:Y:S02]  /*3e90*/  SHFL.BFLY P0, R164, R163, R158, R157 ;  /* 0x0c00009ea3a47389 */ /* 0x000064000000009d */
[----:B01----:R-:W-:Y:S05]  /*3ea0*/  ENDCOLLECTIVE ;  /* 0x000000000000791b */ /* 0x003fea0003800000 */
.L_x_48775:
[----:B------:R-:W-:Y:S01]  /*3eb0*/  HFMA2 R158, -RZ, RZ, 0, 4.76837158203125e-07 ;  /* 0x00000008ff9e7431 */ /* 0x000fe200000001ff */
[----:B------:R-:W-:-:S05]  /*3ec0*/  MOV R162, R164 ;  /* 0x000000a400a27202 */ /* 0x000fca0000000f00 */
[----:B------:R-:W-:-:S05]  /*3ed0*/  FADD.FTZ R162, R159, R162 ;  /* 0x000000a29fa27221 */ /* 0x000fca0000010000 */
[----:B------:R-:W-:-:S07]  /*3ee0*/  MOV R163, R162 ;  /* 0x000000a200a37202 */ /* 0x000fce0000000f00 */
[----:B------:R-:W-:Y:S05]  /*3ef0*/  WARPSYNC.COLLECTIVE R156, `(.L_x_48776) ;  /* 0x000000009c087348 */ /* 0x000fea0003c00000 */
[----:B------:R0:W1:Y:S02]  /*3f00*/  SHFL.BFLY P0, R164, R163, R158, R157 ;  /* 0x0c00009ea3a47389 */ /* 0x000064000000009d */
[----:B01----:R-:W-:Y:S05]  /*3f10*/  ENDCOLLECTIVE ;  /* 0x000000000000791b */ /* 0x003fea0003800000 */
.L_x_48776:
[----:B------:R-:W-:Y:S01]  /*3f20*/  HFMA2 R158, -RZ, RZ, 0, 9.5367431640625e-07 ;  /* 0x00000010ff9e7431 */ /* 0x000fe200000001ff */
[----:B------:R-:W-:-:S05]  /*3f30*/  MOV R161, R164 ;  /* 0x000000a400a17202 */ /* 0x000fca0000000f00 */
[----:B------:R-:W-:-:S05]  /*3f40*/  FADD.FTZ R161, R162, R161 ;  /* 0x000000a1a2a17221 */ /* 0x000fca0000010000 */
[----:B------:R-:W-:-:S07]  /*3f50*/  MOV R163, R161 ;  /* 0x000000a100a37202 */ /* 0x000fce0000000f00 */
[----:B------:R-:W-:Y:S05]  /*3f60*/  WARPSYNC.COLLECTIVE R156, `(.L_x_48777) ;  /* 0x000000009c087348 */ /* 0x000fea0003c00000 */
[----:B------:R0:W1:Y:S02]  /*3f70*/  SHFL.BFLY P0, R164, R163, R158, R157 ;  /* 0x0c00009ea3a47389 */ /* 0x000064000000009d */
[----:B01----:R-:W-:Y:S05]  /*3f80*/  ENDCOLLECTIVE ;  /* 0x000000000000791b */ /* 0x003fea0003800000 */
.L_x_48777:
[----:B------:R-:W-:Y:S05]  /*3f90*/  BRA `(.L_x_48778) ;  /* 0xffffffe800087947 */ /* 0x000fea000383ffff */
.L_x_48779:
        /* <DEDUP_REMOVED lines=14> */
.L_x_54475:


//--------------------- .text._ZN10layer_norm13ln_fwd_kernelINS_13Kernel_traitsIfffffjLj1536ELj1ELj4ELj1ELj16ENS_18Kernel_traits_baseILj1536EfffffjLj128EEEEELb0ELb1ELb0ELb0EEEvNS_9FwdParamsE --------------------------
	.section	.text._ZN10layer_norm13ln_fwd_kernelINS_13Kernel_traitsIfffffjLj1536ELj1ELj4ELj1ELj16ENS_18Kernel_traits_baseILj1536EfffffjLj128EEEEELb0ELb1ELb0ELb0EEEvNS_9FwdParamsE,"ax",@progbits
	.align	128
        .global         _ZN10layer_norm13ln_fwd_kernelINS_13Kernel_traitsIfffffjLj1536ELj1ELj4ELj1ELj16ENS_18Kernel_traits_baseILj1536EfffffjLj128EEEEELb0ELb1ELb0ELb0EEEvNS_9FwdParamsE
        .type           _ZN10layer_norm13ln_fwd_kernelINS_13Kernel_traitsIfffffjLj1536ELj1ELj4ELj1ELj16ENS_18Kernel_traits_baseILj1536EfffffjLj128EEEEELb0ELb1ELb0ELb0EEEvNS_9FwdParamsE,@function
        .size           _ZN10layer_norm13ln_fwd_kernelINS_13Kernel_traitsIfffffjLj1536ELj1ELj4ELj1ELj16ENS_18Kernel_traits_baseILj1536EfffffjLj128EEEEELb0ELb1ELb0ELb0EEEvNS_9FwdParamsE,(.L_x_54476 - _ZN10layer_norm13ln_fwd_kernelINS_13Kernel_traitsIfffffjLj1536ELj1ELj4ELj1ELj16ENS_18Kernel_traits_baseILj1536EfffffjLj128EEEEELb0ELb1ELb0ELb0EEEvNS_9FwdParamsE)
        .other          _ZN10layer_norm13ln_fwd_kernelINS_13Kernel_traitsIfffffjLj1536ELj1ELj4ELj1ELj16ENS_18Kernel_traits_baseILj1536EfffffjLj128EEEEELb0ELb1ELb0ELb0EEEvNS_9FwdParamsE,@"STO_CUDA_ENTRY STV_DEFAULT"
_ZN10layer_norm13ln_fwd_kernelINS_13Kernel_traitsIfffffjLj1536ELj1ELj4ELj1ELj16ENS_18Kernel_traits_baseILj1536EfffffjLj128EEEEELb0ELb1ELb0ELb0EEEvNS_9FwdParamsE:
.text._ZN10layer_norm13ln_fwd_kernelINS_13Kernel_traitsIfffffjLj1536ELj1ELj4ELj1ELj16ENS_18Kernel_traits_baseILj1536EfffffjLj128EEEEELb0ELb1ELb0ELb0EEEvNS_9FwdParamsE:
        /* <DEDUP_REMOVED lines=18> */
[----:B------:R-:W-:-:S07]  /*0120*/  ISETP.GE.U32.AND P1, PT, R3, 0x80, PT ;  /* 0x000000800300780c */ /* 0x000fce0003f26070 */
[----:B------:R-:W0:Y:S08]  /*0130*/  @P2 LDC.64 R4, c[0x0][0x3d0] ;  /* 0x0000f400ff042b82 */ /* 0x000e300000000a00 */
[----:B------:R-:W1:Y:S08]  /*0140*/  @P2 LDC.64 R6, c[0x0][0x438] ;  /* 0x00010e00ff062b82 */ /* 0x000e700000000a00 */
[----:B------:R-:W2:Y:S08]  /*0150*/  @P2 LDC.64 R8, c[0x0][0x3e8] ;  /* 0x0000fa00ff082b82 */ /* 0x000eb00000000a00 */
[----:B------:R-:W3:Y:S01]  /*0160*/  @P3 LDC.64 R10, c[0x0][0x3d0] ;  /* 0x0000f400ff0a3b82 */ /* 0x000ee20000000a00 */
[----:B------:R-:W-:Y:S01]  /*0170*/  ISETP.GE.U32.AND P0, PT, R3, 0xa0, PT ;  /* 0x000000a00300780c */ /* 0x000fe20003f06070 */
[----:B0-----:R-:W-:-:S05]  /*0180*/  @P2 IMAD.WIDE.U32 R4, R148, 0x10, R4 ;  /* 0x0000001094042825 */ /* 0x001fca00078e0004 */
[----:B------:R0:W5:Y:S01]  /*0190*/  @P2 LDG.E.128 R144, desc[UR6][R4.64] ;  /* 0x0000000604902981 */ /* 0x000162000c1e1d00 */
[----:B------:R-:W4:Y:S01]  /*01a0*/  @P3 LDC.64 R12, c[0x0][0x438] ;  /* 0x00010e00ff0c3b82 */ /* 0x000f220000000a00 */
[----:B-1----:R-:W-:-:S05]  /*01b0*/  @P2 IMAD.WIDE.U32 R6, R148, 0x10, R6 ;  /* 0x0000001094062825 */ /* 0x002fca00078e0006 */
[----:B------:R1:W5:Y:S02]  /*01c0*/  @P2 LDG.E.128 R140, desc[UR6][R6.64] ;  /* 0x00000006068c2981 */ /* 0x000364000c1e1d00 */
[----:B------:R-:W0:Y:S01]  /*01d0*/  @P3 LDC.64 R14, c[0x0][0x3e8] ;  /* 0x0000fa00ff0e3b82 */ /* 0x000e220000000a00 */
[----:B--2---:R-:W-:-:S07]  /*01e0*/  @P2 IMAD.WIDE.U32 R8, R148, 0x10, R8 ;  /* 0x0000001094082825 */ /* 0x004fce00078e0008 */
[----:B------:R-:W2:Y:S01]  /*01f0*/  @P4 LDC.64 R150, c[0x0][0x3d0] ;  /* 0x0000f400ff964b82 */ /* 0x000ea20000000a00 */
[----:B------:R-:W-:Y:S01]  /*0200*/  @P2 LOP3.LUT R148, R148, 0x20, RZ, 0xfc, !PT ;  /* 0x0000002094942812 */ /* 0x000fe200078efcff */
[----:B------:R1:W5:Y:S06]  /*0210*/  @P2 LDG.E.128 R136, desc[UR6][R8.64] ;  /* 0x0000000608882981 */ /* 0x00036c000c1e1d00 */
[----:B------:R-:W1:Y:S08]  /*0220*/  @P4 LDC.64 R152, c[0x0][0x438] ;  /* 0x00010e00ff984b82 */ /* 0x000e700000000a00 */
[----:B------:R-:W1:Y:S01]  /*0230*/  @P4 LDC.64 R154, c[0x0][0x3e8] ;  /* 0x0000fa00ff9a4b82 */ /* 0x000e620000000a00 */
[----:B---3--:R-:W-:Y:S01]  /*0240*/  @P3 IMAD.WIDE.U32 R10, R148, 0x10, R10 ;  /* 0x00000010940a3825 */ /* 0x008fe200078e000a */
[----:B------:R-:W-:-:S06]  /*0250*/  ISETP.GE.U32.AND P2, PT, R3, 0xc0, PT ;  /* 0x000000c00300780c */ /* 0x000fcc0003f46070 */
[----:B------:R-:W3:Y:S01]  /*0260*/  @P1 LDC.64 R156, c[0x0][0x3d0] ;  /* 0x0000f400ff9c1b82 */ /* 0x000ee20000000a00 */
[C---:B----4-:R-:W-:Y:S01]  /*0270*/  @P3 IMAD.WIDE.U32 R12, R148.reuse, 0x10, R12 ;  /* 0x00000010940c3825 */ /* 0x050fe200078e000c */
[----:B------:R4:W5:Y:S06]  /*0280*/  @P3 LDG.E.128 R132, desc[UR6][R10.64] ;  /* 0x000000060a843981 */ /* 0x00096c000c1e1d00 */
[----:B------:R-:W3:Y:S01]  /*0290*/  @P1 LDC.64 R158, c[0x0][0x438] ;  /* 0x00010e00ff9e1b82 */ /* 0x000ee20000000a00 */
[----:B0-----:R-:W-:-:S07]  /*02a0*/  @P3 IMAD.WIDE.U32 R14, R148, 0x10, R14 ;  /* 0x00000010940e3825 */ /* 0x001fce00078e000e */
[----:B------:R-:W0:Y:S01]  /*02b0*/  @P1 LDC.64 R160, c[0x0][0x3e8] ;  /* 0x0000fa00ffa01b82 */ /* 0x000e220000000a00 */
[----:B------:R-:W-:Y:S01]  /*02c0*/  @P3 IADD3 R148, PT, PT, R148, 0x20, RZ ;  /* 0x0000002094943810 */ /* 0x000fe20007ffe0ff */
[----:B------:R3:W5:Y:S04]  /*02d0*/  @P3 LDG.E.128 R128, desc[UR6][R12.64] ;  /* 0x000000060c803981 */ /* 0x000768000c1e1d00 */
[----:B------:R0:W5:Y:S02]  /*02e0*/  @P3 LDG.E.128 R124, desc[UR6][R14.64] ;  /* 0x000000060e7c3981 */ /* 0x000164000c1e1d00 */
[----:B------:R-:W0:Y:S01]  /*02f0*/  @P0 LDC.64 R4, c[0x0][0x3d0] ;  /* 0x0000f400ff040b82 */ /* 0x000e220000000a00 */
[C---:B------:R-:W-:Y:S01]  /*0300*/  ISETP.GE.U32.AND P3, PT, R3.reuse, 0xe0, PT ;  /* 0x000000e00300780c */ /* 0x040fe20003f66070 */
[----:B--2---:R-:W-:Y:S01]  /*0310*/  @P4 IMAD.WIDE.U32 R150, R148, 0x10, R150 ;  /* 0x0000001094964825 */ /* 0x004fe200078e0096 */
[----:B------:R-:W-:-:S05]  /*0320*/  ISETP.GE.U32.AND P5, PT, R3, 0x100, PT ;  /* 0x000001000300780c */ /* 0x000fca0003fa6070 */
[----:B-1----:R-:W1:Y:S01]  /*0330*/  @P0 LDC.64 R6, c[0x0][0x438] ;  /* 0x00010e00ff060b82 */ /* 0x002e620000000a00 */
[C---:B------:R-:W-:Y:S01]  /*0340*/  @P4 IMAD.WIDE.U32 R152, R148.reuse, 0x10, R152 ;  /* 0x0000001094984825 */ /* 0x040fe200078e0098 */
[----:B------:R2:W5:Y:S06]  /*0350*/  @P4 LDG.E.128 R120, desc[UR6][R150.64] ;  /* 0x0000000696784981 */ /* 0x00056c000c1e1d00 */
[----:B------:R-:W1:Y:S01]  /*0360*/  @P0 LDC.64 R8, c[0x0][0x3e8] ;  /* 0x0000fa00ff080b82 */ /* 0x000e620000000a00 */
[C---:B------:R-:W-:Y:S01]  /*0370*/  @P4 IMAD.WIDE.U32 R154, R148.reuse, 0x10, R154 ;  /* 0x00000010949a4825 */ /* 0x040fe200078e009a */
[----:B------:R-:W-:Y:S01]  /*0380*/  @P4 IADD3 R148, PT, PT, R148, 0x20, RZ ;  /* 0x0000002094944810 */ /* 0x000fe20007ffe0ff */
[----:B------:R2:W5:Y:S04]  /*0390*/  @P4 LDG.E.128 R116, desc[UR6][R152.64] ;  /* 0x0000000698744981 */ /* 0x000568000c1e1d00 */
[----:B------:R1:W5:Y:S01]  /*03a0*/  @P4 LDG.E.128 R112, desc[UR6][R154.64] ;  /* 0x000000069a704981 */ /* 0x000362000c1e1d00 */
[----:B----4-:R-:W4:Y:S01]  /*03b0*/  @P2 LDC.64 R10, c[0x0][0x3d0] ;  /* 0x0000f400ff0a2b82 */ /* 0x010f220000000a00 */
[----:B------:R-:W-:Y:S01]  /*03c0*/  ISETP.GE.U32.AND P4, PT, R3, 0x120, PT ;  /* 0x000001200300780c */ /* 0x000fe20003f86070 */
[----:B---3--:R-:W-:-:S06]  /*03d0*/  @P1 IMAD.WIDE.U32 R156, R148, 0x10, R156 ;  /* 0x00000010949c1825 */ /* 0x008fcc00078e009c */
[----:B------:R-:W3:Y:S01]  /*03e0*/  @P2 LDC.64 R162, c[0x0][0x438] ;  /* 0x00010e00ffa22b82 */ /* 0x000ee20000000a00 */
[C---:B------:R-:W-:Y:S01]  /*03f0*/  @P1 IMAD.WIDE.U32 R158, R148.reuse, 0x10, R158 ;  /* 0x00000010949e1825 */ /* 0x040fe200078e009e */
[----:B------:R1:W5:Y:S06]  /*0400*/  @P1 LDG.E.128 R108, desc[UR6][R156.64] ;  /* 0x000000069c6c1981 */ /* 0x00036c000c1e1d00 */
[----:B------:R-:W3:Y:S01]  /*0410*/  @P2 LDC.64 R12, c[0x0][0x3e8] ;  /* 0x0000fa00ff0c2b82 */ /* 0x000ee20000000a00 */
[C---:B0-----:R-:W-:Y:S01]  /*0420*/  @P1 IMAD.WIDE.U32 R160, R148.reuse, 0x10, R160 ;  /* 0x0000001094a01825 */ /* 0x041fe200078e00a0 */
[----:B------:R-:W-:Y:S01]  /*0430*/  @P1 IADD3 R148, PT, PT, R148, 0x20, RZ ;  /* 0x0000002094941810 */ /* 0x000fe20007ffe0ff */
[----:B------:R0:W5:Y:S05]  /*0440*/  @P1 LDG.E.128 R104, desc[UR6][R158.64] ;  /* 0x000000069e681981 */ /* 0x00016a000c1e1d00 */
[----:B------:R-:W3:Y:S01]  /*0450*/  @P3 LDC.64 R14, c[0x0][0x3d0] ;  /* 0x0000f400ff0e3b82 */ /* 0x000ee20000000a00 */
[C---:B------:R-:W-:Y:S01]  /*0460*/  ISETP.GE.U32.AND P6, PT, R3.reuse, 0x140, PT ;  /* 0x000001400300780c */ /* 0x040fe20003fc6070 */
[C---:B------:R-:W-:Y:S01]  /*0470*/  @P0 IMAD.WIDE.U32 R4, R148.reuse, 0x10, R4 ;  /* 0x0000001094040825 */ /* 0x040fe200078e0004 */
[----:B------:R3:W5:Y:S05]  /*0480*/  @P1 LDG.E.128 R100, desc[UR6][R160.64] ;  /* 0x00000006a0641981 */ /* 0x00076a000c1e1d00 */
[----:B--2---:R-:W2:Y:S01]  /*0490*/  @P3 LDC.64 R150, c[0x0][0x438] ;  /* 0x00010e00ff963b82 */ /* 0x004ea20000000a00 */
[----:B------:R3:W5:Y:S07]  /*04a0*/  @P0 LDG.E.128 R96, desc[UR6][R4.64] ;  /* 0x0000000604600981 */ /* 0x00076e000c1e1d00 */
[----:B------:R-:W2:Y:S01]  /*04b0*/  @P3 LDC.64 R152, c[0x0][0x3e8] ;  /* 0x0000fa00ff983b82 */ /* 0x000ea20000000a00 */
[----:B------:R-:W-:Y:S01]  /*04c0*/  ISETP.GE.U32.AND P1, PT, R3, 0x160, PT ;  /* 0x000001600300780c */ /* 0x000fe20003f26070 */
[----:B-1----:R-:W-:-:S06]  /*04d0*/  @P0 IMAD.WIDE.U32 R6, R148, 0x10, R6 ;  /* 0x0000001094060825 */ /* 0x002fcc00078e0006 */
[----:B------:R-:W1:Y:S01]  /*04e0*/  @P5 LDC.64 R154, c[0x0][0x3d0] ;  /* 0x0000f400ff9a5b82 */ /* 0x000e620000000a00 */
[----:B------:R-:W-:-:S07]  /*04f0*/  @P0 IMAD.WIDE.U32 R8, R148, 0x10, R8 ;  /* 0x0000001094080825 */ /* 0x000fce00078e0008 */
[----:B------:R-:W1:Y:S01]  /*0500*/  @P5 LDC.64 R156, c[0x0][0x438] ;  /* 0x00010e00ff9c5b82 */ /* 0x000e620000000a00 */
[----:B------:R-:W-:Y:S01]  /*0510*/  @P0 IADD3 R148, PT, PT, R148, 0x20, RZ ;  /* 0x0000002094940810 */ /* 0x000fe20007ffe0ff */
[----:B------:R2:W5:Y:S06]  /*0520*/  @P0 LDG.E.128 R92, desc[UR6][R6.64] ;  /* 0x00000006065c0981 */ /* 0x00056c000c1e1d00 */
[----:B0-----:R-:W0:Y:S01]  /*0530*/  @P5 LDC.64 R158, c[0x0][0x3e8] ;  /* 0x0000fa00ff9e5b82 */ /* 0x001e220000000a00 */
[C---:B----4-:R-:W-:Y:S01]  /*0540*/  @P2 IMAD.WIDE.U32 R10, R148.reuse, 0x10, R10 ;  /* 0x00000010940a2825 */ /* 0x050fe200078e000a */
[----:B------:R4:W5:Y:S06]  /*0550*/  @P0 LDG.E.128 R88, desc[UR6][R8.64] ;  /* 0x0000000608580981 */ /* 0x00096c000c1e1d00 */
[----:B------:R-:W0:Y:S01]  /*0560*/  @P4 LDC.64 R164, c[0x0][0x3d0] ;  /* 0x0000f400ffa44b82 */ /* 0x000e220000000a00 */
[C---:B---3--:R-:W-:Y:S01]  /*0570*/  @P2 IMAD.WIDE.U32 R162, R148.reuse, 0x10, R162 ;  /* 0x0000001094a22825 */ /* 0x048fe200078e00a2 */
[----:B------:R3:W5:Y:S06]  /*0580*/  @P2 LDG.E.128 R84, desc[UR6][R10.64] ;  /* 0x000000060a542981 */ /* 0x00076c000c1e1d00 */
[----:B------:R-:W3:Y:S01]  /*0590*/  @P4 LDC.64 R160, c[0x0][0x438] ;  /* 0x00010e00ffa04b82 */ /* 0x000ee20000000a00 */
[----:B------:R-:W-:-:S07]  /*05a0*/  @P2 IMAD.WIDE.U32 R12, R148, 0x10, R12 ;  /* 0x00000010940c2825 */ /* 0x000fce00078e000c */
[----:B------:R-:W3:Y:S01]  /*05b0*/  @P4 LDC.64 R4, c[0x0][0x3e8] ;  /* 0x0000fa00ff044b82 */ /* 0x000ee20000000a00 */
[----:B------:R-:W-:Y:S01]  /*05c0*/  @P2 IADD3 R148, PT, PT, R148, 0x20, RZ ;  /* 0x0000002094942810 */ /* 0x000fe20007ffe0ff */
[----:B------:R0:W5:Y:S06]  /*05d0*/  @P2 LDG.E.128 R80, desc[UR6][R162.64] ;  /* 0x00000006a2502981 */ /* 0x00016c000c1e1d00 */
[----:B--2---:R-:W2:Y:S01]  /*05e0*/  @P6 LDC.64 R6, c[0x0][0x3d0] ;  /* 0x0000f400ff066b82 */ /* 0x004ea20000000a00 */
[C---:B------:R-:W-:Y:S01]  /*05f0*/  @P3 IMAD.WIDE.U32 R14, R148.reuse, 0x10, R14 ;  /* 0x00000010940e3825 */ /* 0x040fe200078e000e */
[----:B------:R0:W5:Y:S06]  /*0600*/  @P2 LDG.E.128 R76, desc[UR6][R12.64] ;  /* 0x000000060c4c2981 */ /* 0x00016c000c1e1d00 */
[----:B------:R-:W2:Y:S01]  /*0610*/  @P6 LDC.64 R166, c[0x0][0x438] ;  /* 0x00010e00ffa66b82 */ /* 0x000ea20000000a00 */
[C---:B------:R-:W-:Y:S01]  /*0620*/  @P3 IMAD.WIDE.U32 R150, R148.reuse, 0x10, R150 ;  /* 0x0000001094963825 */ /* 0x040fe200078e0096 */
[----:B------:R0:W5:Y:S06]  /*0630*/  @P3 LDG.E.128 R72, desc[UR6][R14.64] ;  /* 0x000000060e483981 */ /* 0x00016c000c1e1d00 */
[----:B------:R-:W2:Y:S01]  /*0640*/  @P6 LDC.64 R168, c[0x0][0x3e8] ;  /* 0x0000fa00ffa86b82 */ /* 0x000ea20000000a00 */
[C---:B------:R-:W-:Y:S01]  /*0650*/  @P3 IMAD.WIDE.U32 R152, R148.reuse, 0x10, R152 ;  /* 0x0000001094983825 */ /* 0x040fe200078e0098 */
[----:B------:R-:W-:Y:S01]  /*0660*/  @P3 IADD3 R148, PT, PT, R148, 0x20, RZ ;  /* 0x0000002094943810 */ /* 0x000fe20007ffe0ff */
[----:B------:R0:W5:Y:S05]  /*0670*/  @P3 LDG.E.128 R68, desc[UR6][R150.64] ;  /* 0x0000000696443981 */ /* 0x00016a000c1e1d00 */
[----:B------:R-:W2:Y:S01]  /*0680*/  @P1 LDC.64 R170, c[0x0][0x3d0] ;  /* 0x0000f400ffaa1b82 */ /* 0x000ea20000000a00 */
[C---:B-1----:R-:W-:Y:S01]  /*0690*/  @P5 IMAD.WIDE.U32 R154, R148.reuse, 0x10, R154 ;  /* 0x00000010949a5825 */ /* 0x042fe200078e009a */
[----:B------:R1:W5:Y:S06]  /*06a0*/  @P3 LDG.E.128 R64, desc[UR6][R152.64] ;  /* 0x0000000698403981 */ /* 0x00036c000c1e1d00 */
[----:B------:R-:W1:Y:S01]  /*06b0*/  @P1 LDC.64 R172, c[0x0][0x438] ;  /* 0x00010e00ffac1b82 */ /* 0x000e620000000a00 */
[C---:B------:R-:W-:Y:S01]  /*06c0*/  @P5 IMAD.WIDE.U32 R156, R148.reuse, 0x10, R156 ;  /* 0x00000010949c5825 */ /* 0x040fe200078e009c */
[----:B------:R1:W5:Y:S06]  /*06d0*/  @P5 LDG.E.128 R60, desc[UR6][R154.64] ;  /* 0x000000069a3c5981 */ /* 0x00036c000c1e1d00 */
[----:B----4-:R-:W4:Y:S01]  /*06e0*/  @P1 LDC.64 R8, c[0x0][0x3e8] ;  /* 0x0000fa00ff081b82 */ /* 0x010f220000000a00 */
[C---:B0-----:R-:W-:Y:S01]  /*06f0*/  @P5 IMAD.WIDE.U32 R158, R148.reuse, 0x10, R158 ;  /* 0x00000010949e5825 */ /* 0x041fe200078e009e */
[----:B------:R-:W-:Y:S01]  /*0700*/  @P5 IADD3 R148, PT, PT, R148, 0x20, RZ ;  /* 0x0000002094945810 */ /* 0x000fe20007ffe0ff */
[----:B------:R0:W5:Y:S04]  /*0710*/  @P5 LDG.E.128 R56, desc[UR6][R156.64] ;  /* 0x000000069c385981 */ /* 0x000168000c1e1d00 */
[C---:B------:R-:W-:Y:S01]  /*0720*/  @P4 IMAD.WIDE.U32 R164, R148.reuse, 0x10, R164 ;  /* 0x0000001094a44825 */ /* 0x040fe200078e00a4 */
[----:B------:R0:W5:Y:S03]  /*0730*/  @P5 LDG.E.128 R52, desc[UR6][R158.64] ;  /* 0x000000069e345981 */ /* 0x000166000c1e1d00 */
[C---:B---3--:R-:W-:Y:S01]  /*0740*/  @P4 IMAD.WIDE.U32 R160, R148.reuse, 0x10, R160 ;  /* 0x0000001094a04825 */ /* 0x048fe200078e00a0 */
[----:B------:R0:W5:Y:S03]  /*0750*/  @P4 LDG.E.128 R48, desc[UR6][R164.64] ;  /* 0x00000006a4304981 */ /* 0x000166000c1e1d00 */
[C---:B------:R-:W-:Y:S01]  /*0760*/  @P4 IMAD.WIDE.U32 R4, R148.reuse, 0x10, R4 ;  /* 0x0000001094044825 */ /* 0x040fe200078e0004 */
[----:B------:R-:W-:Y:S01]  /*0770*/  @P4 IADD3 R148, PT, PT, R148, 0x20, RZ ;  /* 0x0000002094944810 */ /* 0x000fe20007ffe0ff */
[----:B------:R0:W5:Y:S04]  /*0780*/  @P4 LDG.E.128 R44, desc[UR6][R160.64] ;  /* 0x00000006a02c4981 */ /* 0x000168000c1e1d00 */
[C---:B--2---:R-:W-:Y:S01]  /*0790*/  @P6 IMAD.WIDE.U32 R6, R148.reuse, 0x10, R6 ;  /* 0x0000001094066825 */ /* 0x044fe200078e0006 */
[----:B------:R0:W5:Y:S03]  /*07a0*/  @P4 LDG.E.128 R40, desc[UR6][R4.64] ;  /* 0x0000000604284981 */ /* 0x000166000c1e1d00 */
[C---:B------:R-:W-:Y:S01]  /*07b0*/  @P6 IMAD.WIDE.U32 R166, R148.reuse, 0x10, R166 ;  /* 0x0000001094a66825 */ /* 0x040fe200078e00a6 */
[----:B------:R0:W5:Y:S03]  /*07c0*/  @P6 LDG.E.128 R36, desc[UR6][R6.64] ;  /* 0x0000000606246981 */ /* 0x000166000c1e1d00 */
[C---:B------:R-:W-:Y:S01]  /*07d0*/  @P6 IMAD.WIDE.U32 R168, R148.reuse, 0x10, R168 ;  /* 0x0000001094a86825 */ /* 0x040fe200078e00a8 */
[----:B------:R-:W-:Y:S01]  /*07e0*/  @P6 IADD3 R148, PT, PT, R148, 0x20, RZ ;  /* 0x0000002094946810 */ /* 0x000fe20007ffe0ff */
[----:B------:R0:W5:Y:S04]  /*07f0*/  @P6 LDG.E.128 R32, desc[UR6][R166.64] ;  /* 0x00000006a6206981 */ /* 0x000168000c1e1d00 */
[C---:B------:R-:W-:Y:S01]  /*0800*/  @P1 IMAD.WIDE.U32 R170, R148.reuse, 0x10, R170 ;  /* 0x0000001094aa1825 */ /* 0x040fe200078e00aa */
[----:B------:R0:W5:Y:S03]  /*0810*/  @P6 LDG.E.128 R28, desc[UR6][R168.64] ;  /* 0x00000006a81c6981 */ /* 0x000166000c1e1d00 */
[C---:B-1----:R-:W-:Y:S01]  /*0820*/  @P1 IMAD.WIDE.U32 R172, R148.reuse, 0x10, R172 ;  /* 0x0000001094ac1825 */ /* 0x042fe200078e00ac */
[----:B------:R0:W5:Y:S03]  /*0830*/  @P1 LDG.E.128 R24, desc[UR6][R170.64] ;  /* 0x00000006aa181981 */ /* 0x000166000c1e1d00 */
[----:B----4-:R-:W-:Y:S01]  /*0840*/  @P1 IMAD.WIDE.U32 R8, R148, 0x10, R8 ;  /* 0x0000001094081825 */ /* 0x010fe200078e0008 */
[----:B------:R0:W5:Y:S04]  /*0850*/  @P1 LDG.E.128 R20, desc[UR6][R172.64] ;  /* 0x00000006ac141981 */ /* 0x000168000c1e1d00 */
[----:B------:R0:W5:Y:S01]  /*0860*/  @P1 LDG.E.128 R16, desc[UR6][R8.64] ;  /* 0x0000000608101981 */ /* 0x000162000c1e1d00 */
[----:B------:R-:W-:-:S02]  /*0870*/  ISETP.GE.U32.AND P0, PT, R3, 0x180, PT ;  /* 0x000001800300780c */ /* 0x000fc40003f06070 */
[----:B------:R-:W-:-:S11]  /*0880*/  @P1 IADD3 R148, PT, PT, R148, 0x20, RZ ;  /* 0x0000002094941810 */ /* 0x000fd60007ffe0ff */
[----:B0-----:R-:W-:Y:S05]  /*0890*/  @!P0 BRA `(.L_x_48782) ;  /* 0x0000000800048947 */ /* 0x001fea0003800000 */
[----:B------:R-:W0:Y:S08]  /*08a0*/  LDC.64 R12, c[0x0][0x3e8] ;  /* 0x0000fa00ff0c7b82 */ /* 0x000e300000000a00 */
[----:B------:R-:W1:Y:S08]  /*08b0*/  LDC.64 R8, c[0x0][0x3d0] ;  /* 0x0000f400ff087b82 */ /* 0x000e700000000a00 */
[----:B------:R-:W2:Y:S01]  /*08c0*/  LDC.64 R4, c[0x0][0x438] ;  /* 0x00010e00ff047b82 */ /* 0x000ea20000000a00 */
[----:B0-----:R-:W-:-:S06]  /*08d0*/  IMAD.WIDE.U32 R12, R148, 0x10, R12 ;  /* 0x00000010940c7825 */ /* 0x001fcc00078e000c */
[----:B------:R-:W5:Y:S01]  /*08e0*/  LDG.E.128 R12, desc[UR6][R12.64] ;  /* 0x000000060c0c7981 */ /* 0x000f62000c1e1d00 */
[----:B-1----:R-:W-:-:S06]  /*08f0*/  IMAD.WIDE.U32 R8, R148, 0x10, R8 ;  /* 0x0000001094087825 */ /* 0x002fcc00078e0008 */
[----:B------:R-:W5:Y:S01]  /*0900*/  LDG.E.128 R8, desc[UR6][R8.64] ;  /* 0x0000000608087981 */ /* 0x000f62000c1e1d00 */
[----:B--2---:R-:W-:-:S06]  /*0910*/  IMAD.WIDE.U32 R4, R148, 0x10, R4 ;  /* 0x0000001094047825 */ /* 0x004fcc00078e0004 */
[----:B------:R-:W5:Y:S01]  /*0920*/  LDG.E.128 R4, desc[UR6][R4.64] ;  /* 0x0000000604047981 */ /* 0x000f62000c1e1d00 */
[----:B------:R-:W-:Y:S05]  /*0930*/  BRA `(.L_x_48782) ;  /* 0x0000000400dc7947 */ /* 0x000fea0003800000 */
.L_x_48781:
        /* <DEDUP_REMOVED lines=12> */
[----:B------:R0:W5:Y:S02]  /*0a00*/  @P2 LDG.E.128 R144, desc[UR6][R20.64] ;  /* 0x0000000614902981 */ /* 0x000164000c1e1d00 */
[----:B------:R-:W4:Y:S01]  /*0a10*/  @P6 LDC.64 R44, c[0x0][0x3d0] ;  /* 0x0000f400ff2c6b82 */ /* 0x000f220000000a00 */
[C---:B-1----:R-:W-:Y:S01]  /*0a20*/  @P2 IMAD.WIDE.U32 R22, R148.reuse, 0x10, R22 ;  /* 0x0000001094162825 */ /* 0x042fe200078e0016 */
[----:B------:R-:W-:-:S04]  /*0a30*/  @P2 LOP3.LUT R148, R148, 0x20, RZ, 0xfc, !PT ;  /* 0x0000002094942812 */ /* 0x000fc800078efcff */
[----:B------:R1:W5:Y:S02]  /*0a40*/  @P2 LDG.E.128 R136, desc[UR6][R22.64] ;  /* 0x0000000616882981 */ /* 0x000364000c1e1d00 */
[----:B------:R-:W1:Y:S08]  /*0a50*/  @P6 LDC.64 R46, c[0x0][0x3e8] ;  /* 0x0000fa00ff2e6b82 */ /* 0x000e700000000a00 */
[----:B------:R-:W1:Y:S08]  /*0a60*/  @P5 LDC.64 R56, c[0x0][0x3d0] ;  /* 0x0000f400ff385b82 */ /* 0x000e700000000a00 */
[----:B------:R-:W1:Y:S01]  /*0a70*/  @P5 LDC.64 R58, c[0x0][0x3e8] ;  /* 0x0000fa00ff3a5b82 */ /* 0x000e620000000a00 */
[----:B--2---:R-:W-:-:S07]  /*0a80*/  @P3 IMAD.WIDE.U32 R32, R148, 0x10, R32 ;  /* 0x0000001094203825 */ /* 0x004fce00078e0020 */
[----:B------:R-:W2:Y:S01]  /*0a90*/  @P4 LDC.64 R68, c[0x0][0x3d0] ;  /* 0x0000f400ff444b82 */ /* 0x000ea20000000a00 */
[----:B---3--:R-:W-:-:S07]  /*0aa0*/  @P3 IMAD.WIDE.U32 R34, R148, 0x10, R34 ;  /* 0x0000001094223825 */ /* 0x008fce00078e0022 */
[----:B------:R-:W3:Y:S01]  /*0ab0*/  @P4 LDC.64 R70, c[0x0][0x3e8] ;  /* 0x0000fa00ff464b82 */ /* 0x000ee20000000a00 */
[----:B------:R-:W-:Y:S01]  /*0ac0*/  @P3 IADD3 R148, PT, PT, R148, 0x20, RZ ;  /* 0x0000002094943810 */ /* 0x000fe20007ffe0ff */
[----:B------:R1:W5:Y:S04]  /*0ad0*/  @P3 LDG.E.128 R132, desc[UR6][R32.64] ;  /* 0x0000000620843981 */ /* 0x000368000c1e1d00 */
[----:B------:R-:W5:Y:S01]  /*0ae0*/  @P3 LDG.E.128 R124, desc[UR6][R34.64] ;  /* 0x00000006227c3981 */ /* 0x000f62000c1e1d00 */
[C---:B------:R-:W-:Y:S01]  /*0af0*/  ISETP.GE.U32.AND P3, PT, R3.reuse, 0x100, PT ;  /* 0x000001000300780c */ /* 0x040fe20003f66070 */
[C---:B----4-:R-:W-:Y:S01]  /*0b00*/  @P6 IMAD.WIDE.U32 R44, R148.reuse, 0x10, R44 ;  /* 0x00000010942c6825 */ /* 0x050fe200078e002c */
[----:B0-----:R-:W0:Y:S03]  /*0b10*/  @P0 LDC.64 R20, c[0x0][0x3d0] ;  /* 0x0000f400ff140b82 */ /* 0x001e260000000a00 */
[C---:B-1----:R-:W-:Y:S01]  /*0b20*/  @P6 IMAD.WIDE.U32 R46, R148.reuse, 0x10, R46 ;  /* 0x00000010942e6825 */ /* 0x042fe200078e002e */
[----:B------:R-:W-:Y:S01]  /*0b30*/  @P6 IADD3 R148, PT, PT, R148, 0x20, RZ ;  /* 0x0000002094946810 */ /* 0x000fe20007ffe0ff */
[----:B------:R1:W5:Y:S03]  /*0b40*/  @P6 LDG.E.128 R120, desc[UR6][R44.64] ;  /* 0x000000062c786981 */ /* 0x000366000c1e1d00 */
[----:B------:R-:W4:Y:S01]  /*0b50*/  @P0 LDC.64 R80, c[0x0][0x3e8] ;  /* 0x0000fa00ff500b82 */ /* 0x000f220000000a00 */
[C---:B------:R-:W-:Y:S01]  /*0b60*/  ISETP.GE.U32.AND P2, PT, R3.reuse, 0x120, PT ;  /* 0x000001200300780c */ /* 0x040fe20003f46070 */
[C---:B------:R-:W-:Y:S01]  /*0b70*/  @P5 IMAD.WIDE.U32 R56, R148.reuse, 0x10, R56 ;  /* 0x0000001094385825 */ /* 0x040fe200078e0038 */
[----:B------:R-:W5:Y:S03]  /*0b80*/  @P6 LDG.E.128 R112, desc[UR6][R46.64] ;  /* 0x000000062e706981 */ /* 0x000f66000c1e1d00 */
[C---:B------:R-:W-:Y:S01]  /*0b90*/  @P5 IMAD.WIDE.U32 R58, R148.reuse, 0x10, R58 ;  /* 0x00000010943a5825 */ /* 0x040fe200078e003a */
[----:B------:R-:W-:Y:S01]  /*0ba0*/  @P5 IADD3 R148, PT, PT, R148, 0x20, RZ ;  /* 0x0000002094945810 */ /* 0x000fe20007ffe0ff */
[----:B------:R-:W4:Y:S01]  /*0bb0*/  @P1 LDC.64 R22, c[0x0][0x3d0] ;  /* 0x0000f400ff161b82 */ /* 0x000f220000000a00 */
[C---:B------:R-:W-:Y:S01]  /*0bc0*/  ISETP.GE.U32.AND P6, PT, R3.reuse, 0x140, PT ;  /* 0x000001400300780c */ /* 0x040fe20003fc6070 */
[----:B------:R0:W5:Y:S06]  /*0bd0*/  @P5 LDG.E.128 R108, desc[UR6][R56.64] ;  /* 0x00000006386c5981 */ /* 0x00016c000c1e1d00 */
[----:B------:R-:W4:Y:S01]  /*0be0*/  @P1 LDC.64 R32, c[0x0][0x3e8] ;  /* 0x0000fa00ff201b82 */ /* 0x000f220000000a00 */
[C---:B--2---:R-:W-:Y:S01]  /*0bf0*/  @P4 IMAD.WIDE.U32 R68, R148.reuse, 0x10, R68 ;  /* 0x0000001094444825 */ /* 0x044fe200078e0044 */
[----:B------:R-:W5:Y:S03]  /*0c00*/  @P5 LDG.E.128 R100, desc[UR6][R58.64] ;  /* 0x000000063a645981 */ /* 0x000f66000c1e1d00 */
[C---:B---3--:R-:W-:Y:S01]  /*0c10*/  @P4 IMAD.WIDE.U32 R70, R148.reuse, 0x10, R70 ;  /* 0x0000001094464825 */ /* 0x048fe200078e0046 */
[----:B------:R2:W5:Y:S02]  /*0c20*/  @P4 LDG.E.128 R96, desc[UR6][R68.64] ;  /* 0x0000000644604981 */ /* 0x000564000c1e1d00 */
[----:B-1----:R-:W1:Y:S01]  /*0c30*/  @P3 LDC.64 R44, c[0x0][0x3e8] ;  /* 0x0000fa00ff2c3b82 */ /* 0x002e620000000a00 */
[----:B------:R-:W-:Y:S01]  /*0c40*/  @P4 IADD3 R148, PT, PT, R148, 0x20, RZ ;  /* 0x0000002094944810 */ /* 0x000fe20007ffe0ff */
[----:B------:R3:W5:Y:S01]  /*0c50*/  @P4 LDG.E.128 R88, desc[UR6][R70.64] ;  /* 0x0000000646584981 */ /* 0x000762000c1e1d00 */
[----:B------:R-:W-:-:S05]  /*0c60*/  ISETP.GE.U32.AND P4, PT, R3, 0x160, PT ;  /* 0x000001600300780c */ /* 0x000fca0003f86070 */
[----:B------:R-:W3:Y:S01]  /*0c70*/  @P3 LDC.64 R34, c[0x0][0x3d0] ;  /* 0x0000f400ff223b82 */ /* 0x000ee20000000a00 */
[----:B0-----:R-:W-:Y:S01]  /*0c80*/  @P0 IMAD.WIDE.U32 R20, R148, 0x10, R20 ;  /* 0x0000001094140825 */ /* 0x001fe200078e0014 */
[----:B------:R-:W-:-:S06]  /*0c90*/  ISETP.GE.U32.AND P5, PT, R3, 0x180, PT ;  /* 0x000001800300780c */ /* 0x000fcc0003fa6070 */
[----:B------:R-:W0:Y:S01]  /*0ca0*/  @P2 LDC.64 R56, c[0x0][0x3d0] ;  /* 0x0000f400ff382b82 */ /* 0x000e220000000a00 */
[C---:B----4-:R-:W-:Y:S01]  /*0cb0*/  @P0 IMAD.WIDE.U32 R80, R148.reuse, 0x10, R80 ;  /* 0x0000001094500825 */ /* 0x050fe200078e0050 */
[----:B------:R-:W-:Y:S01]  /*0cc0*/  @P0 IADD3 R148, PT, PT, R148, 0x20, RZ ;  /* 0x0000002094940810 */ /* 0x000fe20007ffe0ff */
[----:B------:R-:W5:Y:S05]  /*0cd0*/  @P0 LDG.E.128 R84, desc[UR6][R20.64] ;  /* 0x0000000614540981 */ /* 0x000f6a000c1e1d00 */
[----:B------:R-:W4:Y:S01]  /*0ce0*/  @P2 LDC.64 R82, c[0x0][0x3e8] ;  /* 0x0000fa00ff522b82 */ /* 0x000f220000000a00 */
[C---:B------:R-:W-:Y:S01]  /*0cf0*/  @P1 IMAD.WIDE.U32 R22, R148.reuse, 0x10, R22 ;  /* 0x0000001094161825 */ /* 0x040fe200078e0016 */
[----:B------:R-:W5:Y:S06]  /*0d00*/  @P0 LDG.E.128 R76, desc[UR6][R80.64] ;  /* 0x00000006504c0981 */ /* 0x000f6c000c1e1d00 */
[----:B------:R-:W4:Y:S01]  /*0d10*/  @P6 LDC.64 R92, c[0x0][0x3d0] ;  /* 0x0000f400ff5c6b82 */ /* 0x000f220000000a00 */
[C---:B------:R-:W-:Y:S01]  /*0d20*/  @P1 IMAD.WIDE.U32 R32, R148.reuse, 0x10, R32 ;  /* 0x0000001094201825 */ /* 0x040fe200078e0020 */
[----:B------:R-:W-:Y:S01]  /*0d30*/  @P1 IADD3 R148, PT, PT, R148, 0x20, RZ ;  /* 0x0000002094941810 */ /* 0x000fe20007ffe0ff */
[----:B------:R4:W5:Y:S05]  /*0d40*/  @P1 LDG.E.128 R72, desc[UR6][R22.64] ;  /* 0x0000000616481981 */ /* 0x00096a000c1e1d00 */
[----:B--2---:R-:W2:Y:S01]  /*0d50*/  @P6 LDC.64 R68, c[0x0][0x3e8] ;  /* 0x0000fa00ff446b82 */ /* 0x004ea20000000a00 */
[C---:B-1----:R-:W-:Y:S01]  /*0d60*/  @P3 IMAD.WIDE.U32 R46, R148.reuse, 0x10, R44 ;  /* 0x00000010942e3825 */ /* 0x042fe200078e002c */
[----:B------:R-:W5:Y:S06]  /*0d70*/  @P1 LDG.E.128 R64, desc[UR6][R32.64] ;  /* 0x0000000620401981 */ /* 0x000f6c000c1e1d00 */
[----:B---3--:R-:W1:Y:S01]  /*0d80*/  @P4 LDC.64 R70, c[0x0][0x3d0] ;  /* 0x0000f400ff464b82 */ /* 0x008e620000000a00 */
[----:B------:R-:W-:-:S07]  /*0d90*/  @P3 IMAD.WIDE.U32 R34, R148, 0x10, R34 ;  /* 0x0000001094223825 */ /* 0x000fce00078e0022 */
[----:B------:R-:W3:Y:S01]  /*0da0*/  @P4 LDC.64 R94, c[0x0][0x3e8] ;  /* 0x0000fa00ff5e4b82 */ /* 0x000ee20000000a00 */
[----:B------:R-:W-:Y:S01]  /*0db0*/  @P3 IADD3 R148, PT, PT, R148, 0x20, RZ ;  /* 0x0000002094943810 */ /* 0x000fe20007ffe0ff */
[----:B------:R3:W5:Y:S06]  /*0dc0*/  @P3 LDG.E.128 R60, desc[UR6][R34.64] ;  /* 0x00000006223c3981 */ /* 0x00076c000c1e1d00 */
[----:B------:R-:W3:Y:S01]  /*0dd0*/  @P5 LDC.64 R104, c[0x0][0x3e8] ;  /* 0x0000fa00ff685b82 */ /* 0x000ee20000000a00 */
[C---:B0-----:R-:W-:Y:S01]  /*0de0*/  @P2 IMAD.WIDE.U32 R58, R148.reuse, 0x10, R56 ;  /* 0x00000010943a2825 */ /* 0x041fe200078e0038 */
[----:B------:R0:W5:Y:S06]  /*0df0*/  @P3 LDG.E.128 R52, desc[UR6][R46.64] ;  /* 0x000000062e343981 */ /* 0x00016c000c1e1d00 */
[----:B------:R-:W0:Y:S01]  /*0e00*/  @P5 LDC.64 R44, c[0x0][0x3d0] ;  /* 0x0000f400ff2c5b82 */ /* 0x000e220000000a00 */
[C---:B----4-:R-:W-:Y:S01]  /*0e10*/  @P2 IMAD.WIDE.U32 R82, R148.reuse, 0x10, R82 ;  /* 0x0000001094522825 */ /* 0x050fe200078e0052 */
[----:B------:R-:W-:Y:S01]  /*0e20*/  @P2 IADD3 R148, PT, PT, R148, 0x20, RZ ;  /* 0x0000002094942810 */ /* 0x000fe20007ffe0ff */
[----:B------:R4:W5:Y:S04]  /*0e30*/  @P2 LDG.E.128 R48, desc[UR6][R58.64] ;  /* 0x000000063a302981 */ /* 0x000968000c1e1d00 */
[C---:B------:R-:W-:Y:S01]  /*0e40*/  @P6 IMAD.WIDE.U32 R92, R148.reuse, 0x10, R92 ;  /* 0x00000010945c6825 */ /* 0x040fe200078e005c */
[----:B------:R-:W5:Y:S03]  /*0e50*/  @P2 LDG.E.128 R40, desc[UR6][R82.64] ;  /* 0x0000000652282981 */ /* 0x000f66000c1e1d00 */
[C---:B--2---:R-:W-:Y:S01]  /*0e60*/  @P6 IMAD.WIDE.U32 R68, R148.reuse, 0x10, R68 ;  /* 0x0000001094446825 */ /* 0x044fe200078e0044 */
[----:B------:R-:W-:Y:S01]  /*0e70*/  @P6 IADD3 R148, PT, PT, R148, 0x20, RZ ;  /* 0x0000002094946810 */ /* 0x000fe20007ffe0ff */
[----:B------:R-:W5:Y:S04]  /*0e80*/  @P6 LDG.E.128 R36, desc[UR6][R92.64] ;  /* 0x000000065c246981 */ /* 0x000f68000c1e1d00 */
[C---:B-1----:R-:W-:Y:S01]  /*0e90*/  @P4 IMAD.WIDE.U32 R70, R148.reuse, 0x10, R70 ;  /* 0x0000001094464825 */ /* 0x042fe200078e0046 */
[----:B------:R-:W5:Y:S03]  /*0ea0*/  @P6 LDG.E.128 R28, desc[UR6][R68.64] ;  /* 0x00000006441c6981 */ /* 0x000f66000c1e1d00 */
[C---:B---3--:R-:W-:Y:S01]  /*0eb0*/  @P4 IMAD.WIDE.U32 R94, R148.reuse, 0x10, R94 ;  /* 0x00000010945e4825 */ /* 0x048fe200078e005e */
[----:B------:R-:W-:Y:S01]  /*0ec0*/  @P4 IADD3 R148, PT, PT, R148, 0x20, RZ ;  /* 0x0000002094944810 */ /* 0x000fe20007ffe0ff */
[----:B------:R1:W5:Y:S04]  /*0ed0*/  @P4 LDG.E.128 R24, desc[UR6][R70.64] ;  /* 0x0000000646184981 */ /* 0x000368000c1e1d00 */
[C---:B------:R-:W-:Y:S01]  /*0ee0*/  @P5 IMAD.WIDE.U32 R56, R148.reuse, 0x10, R104 ;  /* 0x0000001094385825 */ /* 0x040fe200078e0068 */
[----:B------:R-:W5:Y:S03]  /*0ef0*/  @P4 LDG.E.128 R16, desc[UR6][R94.64] ;  /* 0x000000065e104981 */ /* 0x000f66000c1e1d00 */
[----:B0-----:R-:W-:Y:S01]  /*0f00*/  @P5 IMAD.WIDE.U32 R44, R148, 0x10, R44 ;  /* 0x00000010942c5825 */ /* 0x001fe200078e002c */
[----:B------:R0:W5:Y:S01]  /*0f10*/  @P5 LDG.E.128 R12, desc[UR6][R56.64] ;  /* 0x00000006380c5981 */ /* 0x000162000c1e1d00 */
[----:B------:R-:W-:-:S02]  /*0f20*/  CS2R R22, SRZ ;  /* 0x0000000000167805 */ /* 0x000fc4000001ff00 */
[----:B------:R-:W-:Y:S02]  /*0f30*/  CS2R R20, SRZ ;  /* 0x0000000000147805 */ /* 0x000fe4000001ff00 */
[----:B------:R-:W-:Y:S01]  /*0f40*/  CS2R R34, SRZ ;  /* 0x0000000000227805 */ /* 0x000fe2000001ff00 */
[----:B------:R2:W5:Y:S01]  /*0f50*/  @P5 LDG.E.128 R8, desc[UR6][R44.64] ;  /* 0x000000062c085981 */ /* 0x000562000c1e1d00 */
[----:B------:R-:W-:Y:S02]  /*0f60*/  CS2R R32, SRZ ;  /* 0x0000000000207805 */ /* 0x000fe4000001ff00 */
[----:B------:R-:W-:Y:S02]  /*0f70*/  CS2R R46, SRZ ;  /* 0x00000000002e7805 */ /* 0x000fe4000001ff00 */
[----:B----4-:R-:W-:Y:S02]  /*0f80*/  CS2R R58, SRZ ;  /* 0x00000000003a7805 */ /* 0x010fe4000001ff00 */
[----:B-1----:R-:W-:-:S02]  /*0f90*/  CS2R R70, SRZ ;  /* 0x0000000000467805 */ /* 0x002fc4000001ff00 */
[----:B------:R-:W-:Y:S02]  /*0fa0*/  CS2R R68, SRZ ;  /* 0x0000000000447805 */ /* 0x000fe4000001ff00 */
[----:B0-----:R-:W-:Y:S02]  /*0fb0*/  CS2R R56, SRZ ;  /* 0x0000000000387805 */ /* 0x001fe4000001ff00 */
[----:B------:R-:W-:Y:S02]  /*0fc0*/  CS2R R82, SRZ ;  /* 0x0000000000527805 */ /* 0x000fe4000001ff00 */
[----:B------:R-:W-:Y:S02]  /*0fd0*/  CS2R R80, SRZ ;  /* 0x0000000000507805 */ /* 0x000fe4000001ff00 */
[----:B------:R-:W-:Y:S02]  /*0fe0*/  CS2R R94, SRZ ;  /* 0x00000000005e7805 */ /* 0x000fe4000001ff00 */
[----:B--2---:R-:W-:-:S02]  /*0ff0*/  CS2R R44, SRZ ;  /* 0x00000000002c7805 */ /* 0x004fc4000001ff00 */
        /* <DEDUP_REMOVED lines=9> */
[----:B------:R-:W-:Y:S02]  /*1090*/  @P5 CS2R R6, SRZ ;  /* 0x0000000000065805 */ /* 0x000fe4000001ff00 */
[----:B------:R-:W-:-:S07]  /*10a0*/  @P5 CS2R R4, SRZ ;  /* 0x0000000000045805 */ /* 0x000fce000001ff00 */
.L_x_48782:
[----:B------:R-:W-:Y:S05]  /*10b0*/  BSYNC.RECONVERGENT B0 ;  /* 0x0000000000007941 */ /* 0x000fea0003800200 */
.L_x_48780:
        /* <DEDUP_REMOVED lines=8> */
[----:B------:R-:W-:Y:S01]  /*1140*/  LOP3.LUT R208, R208, 0xfffbffff, RZ, 0xc0, !PT ;  /* 0xfffbffffd0d07812 */ /* 0x000fe200078ec0ff */
[----:B------:R-:W1:Y:S01]  /*1150*/  LDCU UR12, c[0x0][0x388] ;  /* 0x00007100ff0c77ac */ /* 0x000e620008000800 */
[----:B------:R-:W2:Y:S01]  /*1160*/  LDCU.U8 UR10, c[0x0][0x410] ;  /* 0x00008200ff0a77ac */ /* 0x000ea20008000000 */
[----:B------:R-:W3:Y:S01]  /*1170*/  LDCU UR11, c[0x0][0x448] ;  /* 0x00008900ff0b77ac */ /* 0x000ee20008000800 */
[----:B------:R-:W4:Y:S01]  /*1180*/  LDCU.64 UR8, c[0x0][0x3a0] ;  /* 0x00007400ff0877ac */ /* 0x000f220008000a00 */
[----:B0-----:R-:W-:-:S04]  /*1190*/  ISETP.NE.U32.AND P0, PT, RZ, UR4, PT ;  /* 0x00000004ff007c0c */ /* 0x001fc8000bf05070 */
[----:B------:R-:W-:-:S13]  /*11a0*/  ISETP.NE.AND.EX P0, PT, RZ, UR5, PT, P0 ;  /* 0x00000005ff007c0c */ /* 0x000fda000bf05300 */
[----:B-1234-:R-:W-:-:S07]  /*11b0*/  @P0 LOP3.LUT R208, R208, 0x40000, RZ, 0xfc, !PT ;  /* 0x00040000d0d00812 */ /* 0x01efce00078efcff */
.L_x_48832:
[----:B------:R-:W-:Y:S01]  /*11c0*/  LOP3.LUT P0, RZ, R208, 0x40000, RZ, 0xc0, !PT ;  /* 0x00040000d0ff7812 */ /* 0x000fe2000780c0ff */
[----:B------:R-:W-:Y:S01]  /*11d0*/  IMAD R0, R200, UR12, RZ ;  /* 0x0000000cc8007c24 */ /* 0x000fe2000f8e02ff */
[C---:B------:R-:W-:Y:S02]  /*11e0*/  ISETP.GE.U32.AND P4, PT, R3.reuse, 0x40, PT ;  /* 0x000000400300780c */ /* 0x040fe40003f86070 */
[----:B------:R-:W-:Y:S02]  /*11f0*/  ISETP.GE.U32.AND P3, PT, R3, 0x60, PT ;  /* 0x000000600300780c */ /* 0x000fe40003f66070 */
[----:B------:R-:W-:Y:S02]  /*1200*/  SHF.R.S32.HI R201, RZ, 0x1f, R0 ;  /* 0x0000001fffc97819 */ /* 0x000fe40000011400 */
[----:B------:R-:W-:Y:S02]  /*1210*/  LOP3.LUT R208, R208, 0xffffdfff, RZ, 0xc0, !PT ;  /* 0xffffdfffd0d07812 */ /* 0x000fe400078ec0ff */
[----:B------:R-:W-:Y:S01]  /*1220*/  LEA.HI R201, R201, R0, RZ, 0x2 ;  /* 0x00000000c9c97211 */ /* 0x000fe200078f10ff */
[----:B------:R-:W-:Y:S01]  /*1230*/  HFMA2 R0, -RZ, RZ, 1.875, 0 ;  /* 0x3f800000ff007431 */ /* 0x000fe200000001ff */
[C---:B------:R-:W-:Y:S01]  /*1240*/  ISETP.GE.U32.AND P2, PT, R3.reuse, 0x80, PT ;  /* 0x000000800300780c */ /* 0x040fe20003f46070 */
[----:B--234-:R-:W0:Y:S01]  /*1250*/  @P0 LDC.64 R204, c[0x0][0x3e0] ;  /* 0x0000f800ffcc0b82 */ /* 0x01ce220000000a00 */
[----:B------:R-:W-:-:S02]  /*1260*/  ISETP.GE.U32.AND P5, PT, R3, 0x20, PT ;  /* 0x000000200300780c */ /* 0x000fc40003fa6070 */
[----:B------:R-:W-:Y:S02]  /*1270*/  @P4 LOP3.LUT R208, R208, 0x2000, RZ, 0xfc, !PT ;  /* 0x00002000d0d04812 */ /* 0x000fe400078efcff */
[----:B------:R-:W-:Y:S02]  /*1280*/  ISETP.GE.U32.AND P1, PT, R3, 0xa0, PT ;  /* 0x000000a00300780c */ /* 0x000fe40003f26070 */
[----:B------:R-:W-:Y:S01]  /*1290*/  LOP3.LUT R208, R208, 0xffffbfff, RZ, 0xc0, !PT ;  /* 0xffffbfffd0d07812 */ /* 0x000fe200078ec0ff */
[----:B------:R-:W-:Y:S01]  /*12a0*/  BSSY.RECONVERGENT B0, `(.L_x_48783) ;  /* 0x0000023000007945 */ /* 0x000fe20003800200 */
[----:B------:R-:W-:Y:S02]  /*12b0*/  LEA.HI.SX32 R201, R201, R2, 0x1e ;  /* 0x00000002c9c97211 */ /* 0x000fe400078ff2ff */
[----:B------:R-:W-:-:S04]  /*12c0*/  @P3 LOP3.LUT R208, R208, 0x4000, RZ, 0xfc, !PT ;  /* 0x00004000d0d03812 */ /* 0x000fc800078efcff */
[----:B------:R-:W-:-:S04]  /*12d0*/  LOP3.LUT R208, R208, 0xffff7fff, RZ, 0xc0, !PT ;  /* 0xffff7fffd0d07812 */ /* 0x000fc800078ec0ff */
[----:B------:R-:W-:-:S04]  /*12e0*/  @P2 LOP3.LUT R208, R208, 0x8000, RZ, 0xfc, !PT ;  /* 0x00008000d0d02812 */ /* 0x000fc800078efcff */
[----:B------:R-:W-:Y:S01]  /*12f0*/  LOP3.LUT R208, R208, 0xfffeffff, RZ, 0xc0, !PT ;  /* 0xfffeffffd0d07812 */ /* 0x000fe200078ec0ff */
[----:B0-----:R-:W-:Y:S01]  /*1300*/  @P0 IMAD.WIDE R204, R200, 0x4, R204 ;  /* 0x00000004c8cc0825 */ /* 0x001fe200078e02cc */
[----:B------:R-:W-:Y:S02]  /*1310*/  MOV R202, R201 ;  /* 0x000000c900ca7202 */ /* 0x000fe40000000f00 */
[----:B------:R-:W-:Y:S02]  /*1320*/  @P1 LOP3.LUT R208, R208, 0x10000, RZ, 0xfc, !PT ;  /* 0x00010000d0d01812 */ /* 0x000fe400078efcff */
[----:B-----5:R0:W5:Y:S01]  /*1330*/  @P0 LDG.E R0, desc[UR6][R204.64] ;  /* 0x00000006cc000981 */ /* 0x020162000c1e1900 */
[----:B------:R-:W-:Y:S05]  /*1340*/  @!P5 BRA `(.L_x_48784) ;  /* 0x000000000060d947 */ /* 0x000fea0003800000 */
[----:B------:R-:W-:Y:S01]  /*1350*/  ISETP.NE.U32.AND P0, PT, RZ, UR8, PT ;  /* 0x00000008ff007c0c */ /* 0x000fe2000bf05070 */
[----:B------:R-:W1:Y:S03]  /*1360*/  LDC.64 R202, c[0x0][0x390] ;  /* 0x0000e400ffca7b82 */ /* 0x000e660000000a00 */
[----:B------:R-:W-:-:S05]  /*1370*/  ISETP.NE.AND.EX P0, PT, RZ, UR9, PT, P0 ;  /* 0x00000009ff007c0c */ /* 0x000fca000bf05300 */
[----:B------:R-:W2:Y:S08]  /*1380*/  LDC.64 R206, c[0x0][0x3a8] ;  /* 0x0000ea00ffce7b82 */ /* 0x000eb00000000a00 */
[----:B0-----:R-:W0:Y:S01]  /*1390*/  @P0 LDC.64 R204, c[0x0][0x3a0] ;  /* 0x0000e800ffcc0b82 */ /* 0x001e220000000a00 */
[----:B-1----:R-:W-:-:S05]  /*13a0*/  IMAD.WIDE.U32 R202, R201, 0x10, R202 ;  /* 0x00000010c9ca7825 */ /* 0x002fca00078e00ca */
[----:B------:R-:W3:Y:S01]  /*13b0*/  LDG.E.128 R152, desc[UR6][R202.64] ;  /* 0x00000006ca987981 */ /* 0x000ee2000c1e1d00 */
[----:B0-----:R-:W-:-:S05]  /*13c0*/  @P0 IMAD.WIDE.U32 R204, R201, 0x10, R204 ;  /* 0x00000010c9cc0825 */ /* 0x001fca00078e00cc */
[----:B------:R2:W4:Y:S02]  /*13d0*/  @P0 LDG.E.128 R148, desc[UR6][R204.64] ;  /* 0x00000006cc940981 */ /* 0x000524000c1e1d00 */
[C---:B--2---:R-:W-:Y:S01]  /*13e0*/  IMAD.WIDE.U32 R204, R201.reuse, 0x10, R206 ;  /* 0x00000010c9cc7825 */ /* 0x044fe200078e00ce */
[----:B------:R-:W-:-:S03]  /*13f0*/  IADD3 R202, PT, PT, R201, 0x20, RZ ;  /* 0x00000020c9ca7810 */ /* 0x000fc60007ffe0ff */
[-C--:B---3-5:R-:W-:Y:S01]  /*1400*/  FMUL.FTZ R209, R152, R0.reuse ;  /* 0x0000000098d17220 */ /* 0x0a8fe20000410000 */
[-C--:B------:R-:W-:Y:S01]  /*1410*/  FMUL.FTZ R210, R153, R0.reuse ;  /* 0x0000000099d27220 */ /* 0x080fe20000410000 */
[-C--:B------:R-:W-:Y:S01]  /*1420*/  FMUL.FTZ R211, R154, R0.reuse ;  /* 0x000000009ad37220 */ /* 0x080fe20000410000 */
[----:B------:R-:W-:Y:S01]  /*1430*/  FMUL.FTZ R212, R155, R0 ;  /* 0x000000009bd47220 */ /* 0x000fe20000410000 */
[----:B----4-:R-:W-:Y:S01]  /*1440*/  @P0 FFMA.FTZ R152, R209, R136, R148 ;  /* 0x00000088d1980223 */ /* 0x010fe20000010094 */
[----:B------:R-:W-:Y:S01]  /*1450*/  @P0 FFMA.FTZ R153, R210, R137, R149 ;  /* 0x00000089d2990223 */ /* 0x000fe20000010095 */
[----:B------:R-:W-:Y:S01]  /*1460*/  @P0 FFMA.FTZ R154, R211, R138, R150 ;  /* 0x0000008ad39a0223 */ /* 0x000fe20000010096 */
[----:B------:R-:W-:Y:S01]  /*1470*/  @P0 FFMA.FTZ R155, R212, R139, R151 ;  /* 0x0000008bd49b0223 */ /* 0x000fe20000010097 */
[----:B------:R-:W-:Y:S01]  /*1480*/  @!P0 FMUL.FTZ R152, R209, R136 ;  /* 0x00000088d1988220 */ /* 0x000fe20000410000 */
[----:B------:R-:W-:Y:S01]  /*1490*/  @!P0 FMUL.FTZ R153, R210, R137 ;  /* 0x00000089d2998220 */ /* 0x000fe20000410000 */
[----:B------:R-:W-:Y:S01]  /*14a0*/  @!P0 FMUL.FTZ R154, R211, R138 ;  /* 0x0000008ad39a8220 */ /* 0x000fe20000410000 */
[----:B------:R-:W-:-:S05]  /*14b0*/  @!P0 FMUL.FTZ R155, R212, R139 ;  /* 0x0000008bd49b8220 */ /* 0x000fca0000410000 */
[----:B------:R1:W-:Y:S02]  /*14c0*/  STG.E.128 desc[UR6][R204.64], R152 ;  /* 0x00000098cc007986 */ /* 0x0003e4000c101d06 */
.L_x_48784:
[----:B------:R-:W-:Y:S05]  /*14d0*/  BSYNC.RECONVERGENT B0 ;  /* 0x0000000000007941 */ /* 0x000fea0003800200 */
.L_x_48783:
[----:B------:R-:W-:Y:S04]  /*14e0*/  BSSY.RECONVERGENT B0, `(.L_x_48785) ;  /* 0x000001a000007945 */ /* 0x000fe80003800200 */
[----:B------:R-:W-:Y:S05]  /*14f0*/  @!P4 BRA `(.L_x_48786) ;  /* 0x000000000060c947 */ /* 0x000fea0003800000 */
[----:B------:R-:W-:Y:S01]  /*1500*/  ISETP.NE.U32.AND P0, PT, RZ, UR8, PT ;  /* 0x00000008ff007c0c */ /* 0x000fe2000bf05070 */
[----:B01----:R-:W0:Y:S03]  /*1510*/  LDC.64 R204, c[0x0][0x390] ;  /* 0x0000e400ffcc7b82 */ /* 0x003e260000000a00 */
[----:B------:R-:W-:-:S05]  /*1520*/  ISETP.NE.AND.EX P0, PT, RZ, UR9, PT, P0 ;  /* 0x00000009ff007c0c */ /* 0x000fca000bf05300 */
[----:B------:R-:W1:Y:S08]  /*1530*/  LDC.64 R210, c[0x0][0x3a8] ;  /* 0x0000ea00ffd27b82 */ /* 0x000e700000000a00 */
[----:B------:R-:W2:Y:S01]  /*1540*/  @P0 LDC.64 R206, c[0x0][0x3a0] ;  /* 0x0000e800ffce0b82 */ /* 0x000ea20000000a00 */
[----:B0-----:R-:W-:-:S05]  /*1550*/  IMAD.WIDE.U32 R204, R202, 0x10, R204 ;  /* 0x00000010cacc7825 */ /* 0x001fca00078e00cc */
[----:B------:R1:W3:Y:S01]  /*1560*/  LDG.E.128 R156, desc[UR6][R204.64] ;  /* 0x00000006cc9c7981 */ /* 0x0002e2000c1e1d00 */
[----:B--2---:R-:W-:-:S05]  /*1570*/  @P0 IMAD.WIDE.U32 R206, R202, 0x10, R206 ;  /* 0x00000010cace0825 */ /* 0x004fca00078e00ce */
[----:B------:R-:W2:Y:S01]  /*1580*/  @P0 LDG.E.128 R148, desc[UR6][R206.64] ;  /* 0x00000006ce940981 */ /* 0x000ea2000c1e1d00 */
[C---:B-1----:R-:W-:Y:S01]  /*1590*/  IMAD.WIDE.U32 R204, R202.reuse, 0x10, R210 ;  /* 0x00000010cacc7825 */ /* 0x042fe200078e00d2 */
[----:B------:R-:W-:-:S03]  /*15a0*/  IADD3 R202, PT, PT, R202, 0x20, RZ ;  /* 0x00000020caca7810 */ /* 0x000fc60007ffe0ff */
[-C--:B---3-5:R-:W-:Y:S01]  /*15b0*/  FMUL.FTZ R203, R156, R0.reuse ;  /* 0x000000009ccb7220 */ /* 0x0a8fe20000410000 */
[-C--:B------:R-:W-:Y:S01]  /*15c0*/  FMUL.FTZ R212, R157, R0.reuse ;  /* 0x000000009dd47220 */ /* 0x080fe20000410000 */
[-C--:B------:R-:W-:Y:S01]  /*15d0*/  FMUL.FTZ R209, R158, R0.reuse ;  /* 0x000000009ed17220 */ /* 0x080fe20000410000 */
[----:B------:R-:W-:Y:S01]  /*15e0*/  FMUL.FTZ R214, R159, R0 ;  /* 0x000000009fd67220 */ /* 0x000fe20000410000 */
[----:B--2---:R-:W-:Y:S01]  /*15f0*/  @P0 FFMA.FTZ R156, R203, R124, R148 ;  /* 0x0000007ccb9c0223 */ /* 0x004fe20000010094 */
        /* <DEDUP_REMOVED lines=8> */
.L_x_48786:
[----:B------:R-:W-:Y:S05]  /*1680*/  BSYNC.RECONVERGENT B0 ;  /* 0x0000000000007941 */ /* 0x000fea0003800200 */
.L_x_48785:
[----:B------:R-:W-:Y:S04]  /*1690*/  BSSY.RECONVERGENT B0, `(.L_x_48787) ;  /* 0x000001a000007945 */ /* 0x000fe80003800200 */
[----:B------:R-:W-:Y:S05]  /*16a0*/  @!P3 BRA `(.L_x_48788) ;  /* 0x000000000060b947 */ /* 0x000fea0003800000 */
[----:B------:R-:W-:Y:S01]  /*16b0*/  ISETP.NE.U32.AND P0, PT, RZ, UR8, PT ;  /* 0x00000008ff007c0c */ /* 0x000fe2000bf05070 */
[----:B------:R-:W0:Y:S03]  /*16c0*/  LDC.64 R160, c[0x0][0x390] ;  /* 0x0000e400ffa07b82 */ /* 0x000e260000000a00 */
[----:B------:R-:W-:-:S05]  /*16d0*/  ISETP.NE.AND.EX P0, PT, RZ, UR9, PT, P0 ;  /* 0x00000009ff007c0c */ /* 0x000fca000bf05300 */
[----:B------:R-:W3:Y:S08]  /*16e0*/  LDC.64 R210, c[0x0][0x3a8] ;  /* 0x0000ea00ffd27b82 */ /* 0x000ef00000000a00 */
[----:B------:R-:W4:Y:S01]  /*16f0*/  @P0 LDC.64 R162, c[0x0][0x3a0] ;  /* 0x0000e800ffa20b82 */ /* 0x000f220000000a00 */
[----:B012---:R-:W-:-:S04]  /*1700*/  IMAD.WIDE.U32 R204, R202, 0x10, R160 ;  /* 0x00000010cacc7825 */ /* 0x007fc800078e00a0 */
[C---:B----4-:R-:W-:Y:S02]  /*1710*/  @P0 IMAD.WIDE.U32 R206, R202.reuse, 0x10, R162 ;  /* 0x00000010cace0825 */ /* 0x050fe400078e00a2 */
[----:B------:R-:W2:Y:S04]  /*1720*/  LDG.E.128 R160, desc[UR6][R204.64] ;  /* 0x00000006cca07981 */ /* 0x000ea8000c1e1d00 */
[----:B------:R-:W4:Y:S01]  /*1730*/  @P0 LDG.E.128 R148, desc[UR6][R206.64] ;  /* 0x00000006ce940981 */ /* 0x000f22000c1e1d00 */
[C---:B---3--:R-:W-:Y:S01]  /*1740*/  IMAD.WIDE.U32 R210, R202.reuse, 0x10, R210 ;  /* 0x00000010cad27825 */ /* 0x048fe200078e00d2 */
[----:B------:R-:W-:-:S03]  /*1750*/  IADD3 R202, PT, PT, R202, 0x20, RZ ;  /* 0x00000020caca7810 */ /* 0x000fc60007ffe0ff */
[-C--:B--2--5:R-:W-:Y:S01]  /*1760*/  FMUL.FTZ R203, R160, R0.reuse ;  /* 0x00000000a0cb7220 */ /* 0x0a4fe20000410000 */
        /* <DEDUP_REMOVED lines=12> */
.L_x_48788:
[----:B------:R-:W-:Y:S05]  /*1830*/  BSYNC.RECONVERGENT B0 ;  /* 0x0000000000007941 */ /* 0x000fea0003800200 */
.L_x_48787:
[----:B------:R-:W-:Y:S04]  /*1840*/  BSSY.RECONVERGENT B0, `(.L_x_48789) ;  /* 0x000001a000007945 */ /* 0x000fe80003800200 */
[----:B------:R-:W-:Y:S05]  /*1850*/  @!P2 BRA `(.L_x_48790) ;  /* 0x000000000060a947 */ /* 0x000fea0003800000 */
[----:B------:R-:W-:Y:S01]  /*1860*/  ISETP.NE.U32.AND P0, PT, RZ, UR8, PT ;  /* 0x00000008ff007c0c */ /* 0x000fe2000bf05070 */
[----:B------:R-:W0:Y:S03]  /*1870*/  LDC.64 R164, c[0x0][0x390] ;  /* 0x0000e400ffa47b82 */ /* 0x000e260000000a00 */
[----:B------:R-:W-:-:S05]  /*1880*/  ISETP.NE.AND.EX P0, PT, RZ, UR9, PT, P0 ;  /* 0x00000009ff007c0c */ /* 0x000fca000bf05300 */
[----:B---3--:R-:W3:Y:S08]  /*1890*/  LDC.64 R210, c[0x0][0x3a8] ;  /* 0x0000ea00ffd27b82 */ /* 0x008ef00000000a00 */
        /* <DEDUP_REMOVED lines=20> */
.L_x_48790:
[----:B------:R-:W-:Y:S05]  /*19e0*/  BSYNC.RECONVERGENT B0 ;  /* 0x0000000000007941 */ /* 0x000fea0003800200 */
.L_x_48789:
[----:B------:R-:W-:Y:S04]  /*19f0*/  BSSY.RECONVERGENT B0, `(.L_x_48791) ;  /* 0x000001a000007945 */ /* 0x000fe80003800200 */
[----:B------:R-:W-:Y:S05]  /*1a00*/  @!P1 BRA `(.L_x_48792) ;  /* 0x0000000000609947 */ /* 0x000fea0003800000 */
[----:B------:R-:W-:Y:S01]  /*1a10*/  ISETP.NE.U32.AND P0, PT, RZ, UR8, PT ;  /* 0x00000008ff007c0c */ /* 0x000fe2000bf05070 */
[----:B------:R-:W0:Y:S03]  /*1a20*/  LDC.64 R168, c[0x0][0x390] ;  /* 0x0000e400ffa87b82 */ /* 0x000e260000000a00 */
[----:B------:R-:W-:-:S05]  /*1a30*/  ISETP.NE.AND.EX P0, PT, RZ, UR9, PT, P0 ;  /* 0x00000009ff007c0c */ /* 0x000fca000bf05300 */
[----:B---34-:R-:W3:Y:S08]  /*1a40*/  LDC.64 R210, c[0x0][0x3a8] ;  /* 0x0000ea00ffd27b82 */ /* 0x018ef00000000a00 */
        /* <DEDUP_REMOVED lines=20> */
.L_x_48792:
[----:B------:R-:W-:Y:S05]  /*1b90*/  BSYNC.RECONVERGENT B0 ;  /* 0x0000000000007941 */ /* 0x000fea0003800200 */
.L_x_48791:
        /* <DEDUP_REMOVED lines=8> */
[----:B------:R-:W3:Y:S01]  /*1c20*/  @P0 LDC.64 R174, c[0x0][0x3a0] ;  /* 0x0000e800ffae0b82 */ /* 0x000ee20000000a00 */
[----:B012---:R-:W-:-:S04]  /*1c30*/  IMAD.WIDE.U32 R204, R202, 0x10, R172 ;  /* 0x00000010cacc7825 */ /* 0x007fc800078e00ac */
[C---:B---3--:R-:W-:Y:S02]  /*1c40*/  @P0 IMAD.WIDE.U32 R206, R202.reuse, 0x10, R174 ;  /* 0x00000010cace0825 */ /* 0x048fe400078e00ae */
[----:B------:R0:W2:Y:S04]  /*1c50*/  LDG.E.128 R172, desc[UR6][R204.64] ;  /* 0x00000006ccac7981 */ /* 0x0000a8000c1e1d00 */
[----:B------:R-:W3:Y:S01]  /*1c60*/  @P0 LDG.E.128 R148, desc[UR6][R206.64] ;  /* 0x00000006ce940981 */ /* 0x000ee2000c1e1d00 */
[----:B0-----:R-:W0:Y:S02]  /*1c70*/  LDC.64 R204, c[0x0][0x3a8] ;  /* 0x0000ea00ffcc7b82 */ /* 0x001e240000000a00 */
[C---:B0-----:R-:W-:Y:S01]  /*1c80*/  IMAD.WIDE.U32 R204, R202.reuse, 0x10, R204 ;  /* 0x00000010cacc7825 */ /* 0x041fe200078e00cc */
[----:B------:R-:W-:-:S03]  /*1c90*/  IADD3 R202, PT, PT, R202, 0x20, RZ ;  /* 0x00000020caca7810 */ /* 0x000fc60007ffe0ff */
[-C--:B--2--5:R-:W-:Y:S01]  /*1ca0*/  FMUL.FTZ R203, R172, R0.reuse ;  /* 0x00000000accb7220 */ /* 0x0a4fe20000410000 */
[-C--:B----4-:R-:W-:Y:S01]  /*1cb0*/  FMUL.FTZ R210, R173, R0.reuse ;  /* 0x00000000add27220 */ /* 0x090fe20000410000 */
[-C--:B------:R-:W-:Y:S01]  /*1cc0*/  FMUL.FTZ R209, R174, R0.reuse ;  /* 0x00000000aed17220 */ /* 0x080fe20000410000 */
[----:B------:R-:W-:Y:S01]  /*1cd0*/  FMUL.FTZ R212, R175, R0 ;  /* 0x00000000afd47220 */ /* 0x000fe20000410000 */
[----:B---3--:R-:W-:Y:S01]  /*1ce0*/  @P0 FFMA.FTZ R172, R203, R76, R148 ;  /* 0x0000004ccbac0223 */ /* 0x008fe20000010094 */
        /* <DEDUP_REMOVED lines=8> */
.L_x_48794:
[----:B------:R-:W-:Y:S05]  /*1d70*/  BSYNC.RECONVERGENT B0 ;  /* 0x0000000000007941 */ /* 0x000fea0003800200 */
.L_x_48793:
        /* <DEDUP_REMOVED lines=29> */
.L_x_48796:
[----:B------:R-:W-:Y:S05]  /*1f50*/  BSYNC.RECONVERGENT B0 ;  /* 0x0000000000007941 */ /* 0x000fea0003800200 */
.L_x_48795:
        /* <DEDUP_REMOVED lines=29> */
.L_x_48798:
[----:B------:R-:W-:Y:S05]  /*2130*/  BSYNC.RECONVERGENT B0 ;  /* 0x0000000000007941 */ /* 0x000fea0003800200 */
.L_x_48797:
        /* <DEDUP_REMOVED lines=29> */
.L_x_48800:
[----:B------:R-:W-:Y:S05]  /*2310*/  BSYNC.RECONVERGENT B0 ;  /* 0x0000000000007941 */ /* 0x000fea0003800200 */
.L_x_48799:
        /* <DEDUP_REMOVED lines=29> */
.L_x_48802:
[----:B------:R-:W-:Y:S05]  /*24f0*/  BSYNC.RECONVERGENT B0 ;  /* 0x0000000000007941 */ /* 0x000fea0003800200 */
.L_x_48801:
        /* <DEDUP_REMOVED lines=29> */
.L_x_48804:
[----:B------:R-:W-:Y:S05]  /*26d0*/  BSYNC.RECONVERGENT B0 ;  /* 0x0000000000007941 */ /* 0x000fea0003800200 */
.L_x_48803:
        /* <DEDUP_REMOVED lines=9> */
[----:B0-----:R-:W-:-:S05]  /*2770*/  IMAD.WIDE.U32 R204, R202, 0x10, R204 ;  /* 0x00000010cacc7825 */ /* 0x001fca00078e00cc */
[----:B------:R0:W2:Y:S02]  /*2780*/  LDG.E.128 R196, desc[UR6][R204.64] ;  /* 0x00000006ccc47981 */ /* 0x0000a4000c1e1d00 */
[----:B0-----:R-:W0:Y:S01]  /*2790*/  LDC.64 R204, c[0x0][0x3a8] ;  /* 0x0000ea00ffcc7b82 */ /* 0x001e220000000a00 */
[----:B-1----:R-:W-:-:S05]  /*27a0*/  @P0 IMAD.WIDE.U32 R206, R202, 0x10, R206 ;  /* 0x00000010cace0825 */ /* 0x002fca00078e00ce */
[----:B------:R-:W3:Y:S01]  /*27b0*/  @P0 LDG.E.128 R148, desc[UR6][R206.64] ;  /* 0x00000006ce940981 */ /* 0x000ee2000c1e1d00 */
[-C--:B--2--5:R-:W-:Y:S01]  /*27c0*/  FMUL.FTZ R203, R196, R0.reuse ;  /* 0x00000000c4cb7220 */ /* 0x0a4fe20000410000 */
[-C--:B---34-:R-:W-:Y:S01]  /*27d0*/  FMUL.FTZ R210, R197, R0.reuse ;  /* 0x00000000c5d27220 */ /* 0x098fe20000410000 */
[-C--:B------:R-:W-:Y:S01]  /*27e0*/  FMUL.FTZ R209, R198, R0.reuse ;  /* 0x00000000c6d17220 */ /* 0x080fe20000410000 */
[----:B------:R-:W-:Y:S01]  /*27f0*/  FMUL.FTZ R0, R199, R0 ;  /* 0x00000000c7007220 */ /* 0x000fe20000410000 */
[----:B------:R-:W-:Y:S01]  /*2800*/  @P0 FFMA.FTZ R196, R203, R12, R148 ;  /* 0x0000000ccbc40223 */ /* 0x000fe20000010094 */
[----:B------:R-:W-:Y:S01]  /*2810*/  @P0 FFMA.FTZ R197, R210, R13, R149 ;  /* 0x0000000dd2c50223 */ /* 0x000fe20000010095 */
[----:B------:R-:W-:Y:S01]  /*2820*/  @P0 FFMA.FTZ R198, R209, R14, R150 ;  /* 0x0000000ed1c60223 */ /* 0x000fe20000010096 */
[----:B------:R-:W-:Y:S01]  /*2830*/  @P0 FFMA.FTZ R199, R0, R15, R151 ;  /* 0x0000000f00c70223 */ /* 0x000fe20000010097 */
[----:B------:R-:W-:Y:S01]  /*2840*/  @!P0 FMUL.FTZ R196, R203, R12 ;  /* 0x0000000ccbc48220 */ /* 0x000fe20000410000 */
[----:B------:R-:W-:Y:S01]  /*2850*/  @!P0 FMUL.FTZ R197, R210, R13 ;  /* 0x0000000dd2c58220 */ /* 0x000fe20000410000 */
[----:B------:R-:W-:Y:S01]  /*2860*/  @!P0 FMUL.FTZ R198, R209, R14 ;  /* 0x0000000ed1c68220 */ /* 0x000fe20000410000 */
[----:B------:R-:W-:Y:S01]  /*2870*/  @!P0 FMUL.FTZ R199, R0, R15 ;  /* 0x0000000f00c78220 */ /* 0x000fe20000410000 */
[----:B0-----:R-:W-:-:S05]  /*2880*/  IMAD.WIDE.U32 R202, R202, 0x10, R204 ;  /* 0x00000010caca7825 */ /* 0x001fca00078e00cc */
[----:B------:R0:W-:Y:S02]  /*2890*/  STG.E.128 desc[UR6][R202.64], R196 ;  /* 0x000000c4ca007986 */ /* 0x0001e4000c101d06 */
.L_x_48806:
[----:B------:R-:W-:Y:S05]  /*28a0*/  BSYNC.RECONVERGENT B0 ;  /* 0x0000000000007941 */ /* 0x000fea0003800200 */
.L_x_48805:
[----:B-----5:R-:W-:Y:S01]  /*28b0*/  FADD.FTZ R0, RZ, R152 ;  /* 0x00000098ff007221 */ /* 0x020fe20000010000 */
[C---:B------:R-:W-:Y:S01]  /*28c0*/  ISETP.GT.U32.AND P4, PT, R3.reuse, 0x3f, PT ;  /* 0x0000003f0300780c */ /* 0x040fe20003f84070 */
[----:B0--34-:R-:W0:Y:S01]  /*28d0*/  S2R R210, SR_TID.X ;  /* 0x0000000000d27919 */ /* 0x019e220000002100 */
[----:B------:R-:W-:Y:S01]  /*28e0*/  ISETP.GT.U32.AND P3, PT, R3, 0x5f, PT ;  /* 0x0000005f0300780c */ /* 0x000fe20003f64070 */
[----:B------:R-:W-:Y:S01]  /*28f0*/  FADD.FTZ R203, R153, R0 ;  /* 0x0000000099cb7221 */ /* 0x000fe20000010000 */
[C---:B------:R-:W-:Y:S01]  /*2900*/  ISETP.GT.U32.AND P2, PT, R3.reuse, 0x7f, PT ;  /* 0x0000007f0300780c */ /* 0x040fe20003f44070 */
[----:B------:R-:W-:Y:S01]  /*2910*/  UMOV UR4, 0xffffffff ;  /* 0xffffffff00047882 */ /* 0x000fe20000000000 */
[C---:B------:R-:W-:Y:S01]  /*2920*/  ISETP.GT.U32.AND P1, PT, R3.reuse, 0x9f, PT ;  /* 0x0000009f0300780c */ /* 0x040fe20003f24070 */
        /* <DEDUP_REMOVED lines=8> */
[----:B-12---:R-:W-:Y:S02]  /*29b0*/  FADD.FTZ R205, R157, R0 ;  /* 0x000000009dcd7221 */ /* 0x006fe40000010000 */
        /* <DEDUP_REMOVED lines=57> */
[----:B0-----:R-:W-:Y:S02]  /*2d50*/  LOP3.LUT P6, RZ, R210, 0x1f, RZ, 0xc0, !PT ;  /* 0x0000001fd2ff7812 */ /* 0x001fe400078cc0ff */
        /* <DEDUP_REMOVED lines=127> */
.L_x_48844:
        /* <DEDUP_REMOVED lines=30> */
[C---:B0-----:R-:W-:Y:S01]  /*3730*/  IMAD.WIDE.U32 R204, R201.reuse, 0x10, R204 ;  /* 0x00000010c9cc7825 */ /* 0x041fe200078e00cc */
[----:B------:R-:W-:-:S04]  /*3740*/  IADD3 R201, PT, PT, R201, 0x20, RZ ;  /* 0x00000020c9c97810 */ /* 0x000fc80007ffe0ff */
[----:B------:R0:W-:Y:S03]  /*3750*/  STG.E.128 desc[UR6][R204.64], R212 ;  /* 0x000000d4cc007986 */ /* 0x0001e6000c101d06 */
.L_x_48809:
[----:B------:R-:W-:Y:S05]  /*3760*/  BSYNC.RECONVERGENT B0 ;  /* 0x0000000000007941 */ /* 0x000fea0003800200 */
.L_x_48808:
[----:B------:R-:W-:Y:S01]  /*3770*/  ISETP.GE.U32.AND P0, PT, R3, 0x40, PT ;  /* 0x000000400300780c */ /* 0x000fe20003f06070 */
[----:B------:R-:W-:-:S12]  /*3780*/  BSSY.RECONVERGENT B0, `(.L_x_48810) ;  /* 0x0000012000007945 */ /* 0x000fd80003800200 */
[----:B------:R-:W-:Y:S05]  /*3790*/  @!P0 BRA `(.L_x_48811) ;  /* 0x0000000000408947 */ /* 0x000fea0003800000 */
[----:B01----:R-:W0:Y:S01]  /*37a0*/  LDC.64 R204, c[0x0][0x428] ;  /* 0x00010a00ffcc7b82 */ /* 0x003e220000000a00 */
        /* <DEDUP_REMOVED lines=15> */
.L_x_48811:
[----:B------:R-:W-:Y:S05]  /*38a0*/  BSYNC.RECONVERGENT B0 ;  /* 0x0000000000007941 */ /* 0x000fea0003800200 */
.L_x_48810:
        /* <DEDUP_REMOVED lines=19> */
.L_x_48813:
[----:B------:R-:W-:Y:S05]  /*39e0*/  BSYNC.RECONVERGENT B0 ;  /* 0x0000000000007941 */ /* 0x000fea0003800200 */
.L_x_48812:
[----:B------:R-:W-:Y:S01]  /*39f0*/  ISETP.GE.U32.AND P0, PT, R3, 0x80, PT ;  /* 0x000000800300780c */ /* 0x000fe20003f06070 */
[----:B------:R-:W-:-:S12]  /*3a00*/  BSSY.RECONVERGENT B0, `(.L_x_48814) ;  /* 0x0000012000007945 */ /* 0x000fd80003800200 */
[----:B------:R-:W-:Y:S05]  /*3a10*/  @!P0 BRA `(.L_x_48815) ;  /* 0x0000000000408947 */ /* 0x000fea0003800000 */
[----:B0123--:R-:W0:Y:S01]  /*3a20*/  LDC.64 R204, c[0x0][0x428] ;  /* 0x00010a00ffcc7b82 */ /* 0x00fe220000000a00 */
        /* <DEDUP_REMOVED lines=15> */
.L_x_48815:
[----:B------:R-:W-:Y:S05]  /*3b20*/  BSYNC.RECONVERGENT B0 ;  /* 0x0000000000007941 */ /* 0x000fea0003800200 */
.L_x_48814:
        /* <DEDUP_REMOVED lines=19> */
.L_x_48817:
[----:B------:R-:W-:Y:S05]  /*3c60*/  BSYNC.RECONVERGENT B0 ;  /* 0x0000000000007941 */ /* 0x000fea0003800200 */
.L_x_48816:
        /* <DEDUP_REMOVED lines=19> */
.L_x_48819:
[----:B------:R-:W-:Y:S05]  /*3da0*/  BSYNC.RECONVERGENT B0 ;  /* 0x0000000000007941 */ /* 0x000fea0003800200 */
.L_x_48818:
        /* <DEDUP_REMOVED lines=19> */
.L_x_48821:
[----:B------:R-:W-:Y:S05]  /*3ee0*/  BSYNC.RECONVERGENT B0 ;  /* 0x0000000000007941 */ /* 0x000fea0003800200 */
.L_x_48820:
        /* <DEDUP_REMOVED lines=19> */
.L_x_48823:
[----:B------:R-:W-:Y:S05]  /*4020*/  BSYNC.RECONVERGENT B0 ;  /* 0x0000000000007941 */ /* 0x000fea0003800200 */
.L_x_48822:
        /* <DEDUP_REMOVED lines=19> */
.L_x_48825:
[----:B------:R-:W-:Y:S05]  /*4160*/  BSYNC.RECONVERGENT B0 ;  /* 0x0000000000007941 */ /* 0x000fea0003800200 */
.L_x_48824:
        /* <DEDUP_REMOVED lines=19> */
.L_x_48827:
[----:B------:R-:W-:Y:S05]  /*42a0*/  BSYNC.RECONVERGENT B0 ;  /* 0x0000000000007941 */ /* 0x000fea0003800200 */
.L_x_48826:
        /* <DEDUP_REMOVED lines=19> */
.L_x_48829:
[----:B------:R-:W-:Y:S05]  /*43e0*/  BSYNC.RECONVERGENT B0 ;  /* 0x0000000000007941 */ /* 0x000fea0003800200 */
.L_x_48828:
        /* <DEDUP_REMOVED lines=18> */
.L_x_48831:
[----:B------:R-:W-:Y:S05]  /*4510*/  BSYNC.RECONVERGENT B0 ;  /* 0x0000000000007941 */ /* 0x000fea0003800200 */
.L_x_48830:
[----:B01----:R-:W0:Y:S02]  /*4520*/  LDC.64 R202, c[0x0][0x380] ;  /* 0x0000e000ffca7b82 */ /* 0x003e240000000a00 */
[----:B0-----:R-:W-:-:S04]  /*4530*/  LEA R200, R202, R200, 0x2 ;  /* 0x000000c8cac87211 */ /* 0x001fc800078e10ff */
[----:B------:R-:W-:-:S13]  /*4540*/  ISETP.GE.AND P0, PT, R200, R203, PT ;  /* 0x000000cbc800720c */ /* 0x000fda0003f06270 */
[----:B------:R-:W-:Y:S05]  /*4550*/  @!P0 BRA `(.L_x_48832) ;  /* 0xffffffcc00188947 */ /* 0x000fea000383ffff */
[----:B------:R-:W-:Y:S05]  /*4560*/  EXIT ;  /* 0x000000000000794d */ /* 0x000fea0003800000 */
.L_x_48807:
        /* <DEDUP_REMOVED lines=8> */
.L_x_48834:
[----:B------:R-:W-:Y:S05]  /*45f0*/  BSYNC B0 ;  /* 0x0000000000007941 */ /* 0x000fea0003800000 */
.L_x_48833:
        /* <DEDUP_REMOVED lines=10> */
.L_x_48835:
[----:B------:R-:W-:Y:S01]  /*46a0*/  HFMA2 R213, -RZ, RZ, 0, 2.384185791015625e-07 ;  /* 0x00000004ffd57431 */ /* 0x000fe200000001ff */
[----:B------:R-:W-:-:S05]  /*46b0*/  MOV R205, R209 ;  /* 0x000000d100cd7202 */ /* 0x000fca0000000f00 */
[----:B------:R-:W-:-:S05]  /*46c0*/  FADD.FTZ R205, R204, R205 ;  /* 0x000000cdcccd7221 */ /* 0x000fca0000010000 */
[----:B------:R-:W-:-:S07]  /*46d0*/  MOV R212, R205 ;  /* 0x000000cd00d47202 */ /* 0x000fce0000000f00 */
[----:B------:R-:W-:Y:S05]  /*46e0*/  WARPSYNC.COLLECTIVE R211, `(.L_x_48836) ;  /* 0x00000000d3087348 */ /* 0x000fea0003c00000 */
[----:B------:R0:W1:Y:S02]  /*46f0*/  SHFL.BFLY P6, R209, R212, R213, R214 ;  /* 0x0c0000d5d4d17389 */ /* 0x00006400000c00d6 */
[----:B01----:R-:W-:Y:S05]  /*4700*/  ENDCOLLECTIVE ;  /* 0x000000000000791b */ /* 0x003fea0003800000 */
.L_x_48836:
[----:B------:R-:W-:Y:S01]  /*4710*/  HFMA2 R213, -RZ, RZ, 0, 4.76837158203125e-07 ;  /* 0x00000008ffd57431 */ /* 0x000fe200000001ff */
[----:B------:R-:W-:-:S05]  /*4720*/  MOV R0, R209 ;  /* 0x000000d100007202 */ /* 0x000fca0000000f00 */
[----:B------:R-:W-:-:S05]  /*4730*/  FADD.FTZ R206, R205, R0 ;  /* 0x00000000cdce7221 */ /* 0x000fca0000010000 */
[----:B------:R-:W-:-:S07]  /*4740*/  MOV R212, R206 ;  /* 0x000000ce00d47202 */ /* 0x000fce0000000f00 */
[----:B------:R-:W-:Y:S05]  /*4750*/  WARPSYNC.COLLECTIVE R211, `(.L_x_48837) ;  /* 0x00000000d3087348 */ /* 0x000fea0003c00000 */
[----:B------:R0:W1:Y:S02]  /*4760*/  SHFL.BFLY P6, R209, R212, R213, R214 ;  /* 0x0c0000d5d4d17389 */ /* 0x00006400000c00d6 */
[----:B01----:R-:W-:Y:S05]  /*4770*/  ENDCOLLECTIVE ;  /* 0x000000000000791b */ /* 0x003fea0003800000 */
.L_x_48837:
[----:B------:R-:W-:Y:S01]  /*4780*/  HFMA2 R213, -RZ, RZ, 0, 9.5367431640625e-07 ;  /* 0x00000010ffd57431 */ /* 0x000fe200000001ff */
[----:B------:R-:W-:-:S05]  /*4790*/  MOV R207, R209 ;  /* 0x000000d100cf7202 */ /* 0x000fca0000000f00 */
[----:B------:R-:W-:-:S05]  /*47a0*/  FADD.FTZ R207, R206, R207 ;  /* 0x000000cfcecf7221 */ /* 0x000fca0000010000 */
[----:B------:R-:W-:-:S07]  /*47b0*/  MOV R212, R207 ;  /* 0x000000cf00d47202 */ /* 0x000fce0000000f00 */
[----:B------:R-:W-:Y:S05]  /*47c0*/  WARPSYNC.COLLECTIVE R211, `(.L_x_48838) ;  /* 0x00000000d3087348 */ /* 0x000fea0003c00000 */
[----:B------:R0:W1:Y:S02]  /*47d0*/  SHFL.BFLY P6, R209, R212, R213, R214 ;  /* 0x0c0000d5d4d17389 */ /* 0x00006400000c00d6 */
[----:B01----:R-:W-:Y:S05]  /*47e0*/  ENDCOLLECTIVE ;  /* 0x000000000000791b */ /* 0x003fea0003800000 */
.L_x_48838:
        /* <DEDUP_REMOVED lines=111> */
.L_x_48839:
[----:B------:R-:W-:Y:S01]  /*4ee0*/  HFMA2 R213, -RZ, RZ, 0, 1.1920928955078125e-07 ;  /* 0x00000002ffd57431 */ /* 0x000fe200000001ff */
[----:B------:R-:W-:-:S05]  /*4ef0*/  MOV R205, R209 ;  /* 0x000000d100cd7202 */ /* 0x000fca0000000f00 */
[----:B------:R-:W-:-:S05]  /*4f00*/  FADD.FTZ R205, R0, R205 ;  /* 0x000000cd00cd7221 */ /* 0x000fca0000010000 */
[----:B------:R-:W-:-:S07]  /*4f10*/  MOV R212, R205 ;  /* 0x000000cd00d47202 */ /* 0x000fce0000000f00 */
[----:B------:R-:W-:Y:S05]  /*4f20*/  WARPSYNC.COLLECTIVE R211, `(.L_x_48840) ;  /* 0x00000000d3087348 */ /* 0x000fea0003c00000 */
[----:B------:R0:W1:Y:S02]  /*4f30*/  SHFL.BFLY P6, R209, R212, R213, R214 ;  /* 0x0c0000d5d4d17389 */ /* 0x00006400000c00d6 */
[----:B01----:R-:W-:Y:S05]  /*4f40*/  ENDCOLLECTIVE ;  /* 0x000000000000791b */ /* 0x003fea0003800000 */
.L_x_48840:
[----:B------:R-:W-:Y:S01]  /*4f50*/  HFMA2 R213, -RZ, RZ, 0, 2.384185791015625e-07 ;  /* 0x00000004ffd57431 */ /* 0x000fe200000001ff */
[----:B------:R-:W-:-:S05]  /*4f60*/  MOV R204, R209 ;  /* 0x000000d100cc7202 */ /* 0x000fca0000000f00 */
[----:B------:R-:W-:-:S05]  /*4f70*/  FADD.FTZ R204, R205, R204 ;  /* 0x000000cccdcc7221 */ /* 0x000fca0000010000 */
[----:B------:R-:W-:-:S07]  /*4f80*/  MOV R212, R204 ;  /* 0x000000cc00d47202 */ /* 0x000fce0000000f00 */
[----:B------:R-:W-:Y:S05]  /*4f90*/  WARPSYNC.COLLECTIVE R211, `(.L_x_48841) ;  /* 0x00000000d3087348 */ /* 0x000fea0003c00000 */
[----:B------:R0:W1:Y:S02]  /*4fa0*/  SHFL.BFLY P6, R209, R212, R213, R214 ;  /* 0x0c0000d5d4d17389 */ /* 0x00006400000c00d6 */
[----:B01----:R-:W-:Y:S05]  /*4fb0*/  ENDCOLLECTIVE ;  /* 0x000000000000791b */ /* 0x003fea0003800000 */
.L_x_48841:
[----:B------:R-:W-:Y:S01]  /*4fc0*/  HFMA2 R213, -RZ, RZ, 0, 4.76837158203125e-07 ;  /* 0x00000008ffd57431 */ /* 0x000fe200000001ff */
[----:B------:R-:W-:-:S05]  /*4fd0*/  MOV R207, R209 ;  /* 0x000000d100cf7202 */ /* 0x000fca0000000f00 */
[----:B------:R-:W-:-:S05]  /*4fe0*/  FADD.FTZ R207, R204, R207 ;  /* 0x000000cfcccf7221 */ /* 0x000fca0000010000 */
[----:B------:R-:W-:-:S07]  /*4ff0*/  MOV R212, R207 ;  /* 0x000000cf00d47202 */ /* 0x000fce0000000f00 */
[----:B------:R-:W-:Y:S05]  /*5000*/  WARPSYNC.COLLECTIVE R211, `(.L_x_48842) ;  /* 0x00000000d3087348 */ /* 0x000fea0003c00000 */
[----:B------:R0:W1:Y:S02]  /*5010*/  SHFL.BFLY P6, R209, R212, R213, R214 ;  /* 0x0c0000d5d4d17389 */ /* 0x00006400000c00d6 */
[----:B01----:R-:W-:Y:S05]  /*5020*/  ENDCOLLECTIVE ;  /* 0x000000000000791b */ /* 0x003fea0003800000 */
.L_x_48842:
[----:B------:R-:W-:Y:S01]  /*5030*/  HFMA2 R213, -RZ, RZ, 0, 9.5367431640625e-07 ;  /* 0x00000010ffd57431 */ /* 0x000fe200000001ff */
[----:B------:R-:W-:-:S05]  /*5040*/  MOV R206, R209 ;  /* 0x000000d100ce7202 */ /* 0x000fca0000000f00 */
[----:B------:R-:W-:-:S05]  /*5050*/  FADD.FTZ R206, R207, R206 ;  /* 0x000000cecfce7221 */ /* 0x000fca0000010000 */
[----:B------:R-:W-:-:S07]  /*5060*/  MOV R212, R206 ;  /* 0x000000ce00d47202 */ /* 0x000fce0000000f00 */
[----:B------:R-:W-:Y:S05]  /*5070*/  WARPSYNC.COLLECTIVE R211, `(.L_x_48843) ;  /* 0x00000000d3087348 */ /* 0x000fea0003c00000 */
[----:B------:R0:W1:Y:S02]  /*5080*/  SHFL.BFLY P6, R209, R212, R213, R214 ;  /* 0x0c0000d5d4d17389 */ /* 0x00006400000c00d6 */
[----:B01----:R-:W-:Y:S05]  /*5090*/  ENDCOLLECTIVE ;  /* 0x000000000000791b */ /* 0x003fea0003800000 */
.L_x_48843:
[----:B------:R-:W-:Y:S05]  /*50a0*/  BRA `(.L_x_48844) ;  /* 0xffffffe400287947 */ /* 0x000fea000383ffff */
.L_x_48845:
        /* <DEDUP_REMOVED lines=13> */
.L_x_54476:


//--------------------- .text._ZN10layer_norm13ln_fwd_kernelINS_13Kernel_traitsIfffffjLj1536ELj1ELj4ELj1ELj16ENS_18Kernel_traits_baseILj1536EfffffjLj128EEEEELb0ELb1ELb0ELb1EEEvNS_9FwdParamsE --------------------------
	.section	.text._ZN10layer_norm13ln_fwd_kernelINS_13Kernel_traitsIfffffjLj1536ELj1ELj4ELj1ELj16ENS_18Kernel_traits_baseILj1536EfffffjLj128EEEEELb0ELb1ELb0ELb1EEEvNS_9FwdParamsE,"ax",@progbits
	.align	128
        .global         _ZN10layer_norm13ln_fwd_kernelINS_13Kernel_traitsIfffffjLj1536ELj1ELj4ELj1ELj16ENS_18Kernel_traits_baseILj1536EfffffjLj128EEEEELb0ELb1ELb0ELb1EEEvNS_9FwdParamsE
        .type           _ZN10layer_norm13ln_fwd_kernelINS_13Kernel_traitsIfffffjLj1536ELj1ELj4ELj1ELj16ENS_18Kernel_traits_baseILj1536EfffffjLj128EEEEELb0ELb1ELb0ELb1EEEvNS_9FwdParamsE,@function
        .size           _ZN10layer_norm13ln_fwd_kernelINS_13Kernel_traitsIfffffjLj1536ELj1ELj4ELj1ELj16ENS_18Kernel_traits_baseILj1536EfffffjLj128EEEEELb0ELb1ELb0ELb1EEEvNS_9FwdParamsE,(.L_x_54477 - _ZN10layer_norm13ln_fwd_kernelINS_13Kernel_traitsIfffffjLj1536ELj1ELj4ELj1ELj16ENS_18Kernel_traits_baseILj1536EfffffjLj128EEEEELb0ELb1ELb0ELb1EEEvNS_9FwdParamsE)
        .other          _ZN10layer_norm13ln_fwd_kernelINS_13Kernel_traitsIfffffjLj1536ELj1ELj4ELj1ELj16ENS_18Kernel_traits_baseILj1536EfffffjLj128EEEEELb0ELb1ELb0ELb1EEEvNS_9FwdParamsE,@"STO_CUDA_ENTRY STV_DEFAULT"
_ZN10layer_norm13ln_fwd_kernelINS_13Kernel_traitsIfffffjLj1536ELj1ELj4ELj1ELj16ENS_18Kernel_traits_baseILj1536EfffffjLj128EEEEELb0ELb1ELb0ELb1EEEvNS_9FwdParamsE:
.text._ZN10layer_norm13ln_fwd_kernelINS_13Kernel_traitsIfffffjLj1536ELj1ELj4ELj1ELj16ENS_18Kernel_traits_baseILj1536EfffffjLj128EEEEELb0ELb1ELb0ELb1EEEvNS_9FwdParamsE:
        /* <DEDUP_REMOVED lines=8> */
[----:B0-----:R-:W-:-:S05]  /*0080*/  SHF.R.U32.HI R0, RZ, 0x5, R3 ;  /* 0x00000005ff007819 */ /* 0x001fca0000011603 */
[----:B------:R-:W-:Y:S02]  /*0090*/  LOP3.LUT R2, R0, UR4, RZ, 0xfc, !PT ;  /* 0x0000000400027c12 */ /* 0x000fe4000f8efcff */
[----:B------:R-:W-:Y:S01]  /*00a0*/  LOP3.LUT R0, R3, 0x1f, RZ, 0xc0, !PT ;  /* 0x0000001f03007812 */ /* 0x000fe200078ec0ff */
        /* <DEDUP_REMOVED lines=44> */
.L_x_48846:
        /* <DEDUP_REMOVED lines=52> */
.L_x_48847:
        /* <DEDUP_REMOVED lines=15> */
.L_x_48850:
[----:B0---4-:R-:W0:Y:S01]  /*07a0*/  LDC.64 R4, c[0x0][0x3e0] ;  /* 0x0000f800ff047b82 */ /* 0x011e220000000a00 */
[----:B------:R-:W-:-:S05]  /*07b0*/  IMAD R3, R2, UR8, RZ ;  /* 0x0000000802037c24 */ /* 0x000fca000f8e02ff */
[----:B------:R-:W-:Y:S02]  /*07c0*/  SHF.R.S32.HI R6, RZ, 0x1f, R3 ;  /* 0x0000001fff067819 */ /* 0x000fe40000011403 */
[----:B------:R-:W2:Y:S02]  /*07d0*/  LDC.64 R208, c[0x0][0x390] ;  /* 0x0000e400ffd07b82 */ /* 0x000ea40000000a00 */
[----:B------:R-:W-:-:S04]  /*07e0*/  LEA.HI R3, R6, R3, RZ, 0x2 ;  /* 0x0000000306037211 */ /* 0x000fc800078f10ff */
[----:B------:R-:W-:Y:S02]  /*07f0*/  LEA.HI.SX32 R14, R3, R0, 0x1e ;  /* 0x00000000030e7211 */ /* 0x000fe400078ff2ff */
[----:B------:R-:W3:Y:S01]  /*0800*/  @P1 LDC.64 R8, c[0x0][0x3a0] ;  /* 0x0000e800ff081b82 */ /* 0x000ee20000000a00 */
[----:B0-----:R-:W-:Y:S01]  /*0810*/  IMAD.WIDE R4, R2, 0x4, R4 ;  /* 0x0000000402047825 */ /* 0x001fe200078e0204 */
[----:B------:R-:W-:-:S06]  /*0820*/  UISETP.NE.U32.AND UP0, UPT, UR10, URZ, UPT ;  /* 0x000000ff0a00728c */ /* 0x000fcc000bf05070 */
[----:B------:R-:W0:Y:S01]  /*0830*/  LDC.64 R212, c[0x0][0x3a8] ;  /* 0x0000ea00ffd47b82 */ /* 0x000e220000000a00 */
[----:B------:R4:W4:Y:S01]  /*0840*/  LDG.E R15, desc[UR6][R4.64] ;  /* 0x00000006040f7981 */ /* 0x000922000c1e1900 */
[----:B--2---:R-:W-:-:S05]  /*0850*/  IMAD.WIDE.U32 R6, R14, 0x10, R208 ;  /* 0x000000100e067825 */ /* 0x004fca00078e00d0 */
[----:B------:R0:W2:Y:S01]  /*0860*/  LDG.E.128 R164, desc[UR6][R6.64] ;  /* 0x0000000606a47981 */ /* 0x0000a2000c1e1d00 */
[----:B---3--:R-:W-:-:S05]  /*0870*/  @P1 IMAD.WIDE.U32 R8, R14, 0x10, R8 ;  /* 0x000000100e081825 */ /* 0x008fca00078e0008 */
[----:B------:R3:W2:Y:S01]  /*0880*/  @P1 LDG.E.128 R16, desc[UR6][R8.64] ;  /* 0x0000000608101981 */ /* 0x0006a2000c1e1d00 */
[----:B------:R-:W-:Y:S01]  /*0890*/  UISETP.NE.AND.EX UP0, UPT, UR11, URZ, UPT, UP0 ;  /* 0x000000ff0b00728c */ /* 0x000fe2000bf05300 */
[C---:B----4-:R-:W-:Y:S01]  /*08a0*/  IADD3 R4, PT, PT, R14.reuse, 0x20, RZ ;  /* 0x000000200e047810 */ /* 0x050fe20007ffe0ff */
[----:B0-----:R-:W-:-:S04]  /*08b0*/  IMAD.WIDE.U32 R6, R14, 0x10, R212 ;  /* 0x000000100e067825 */ /* 0x001fc800078e00d4 */
[----:B---3--:R-:W-:-:S04]  /*08c0*/  IMAD.WIDE.U32 R8, R4, 0x10, R208 ;  /* 0x0000001004087825 */ /* 0x008fc800078e00d0 */
[C---:B--2---:R-:W-:Y:S01]  /*08d0*/  FMUL.FTZ R3, R15.reuse, R164 ;  /* 0x000000a40f037220 */ /* 0x044fe20000410000 */
[C---:B------:R-:W-:Y:S01]  /*08e0*/  FMUL.FTZ R10, R15.reuse, R165 ;  /* 0x000000a50f0a7220 */ /* 0x040fe20000410000 */
[C---:B------:R-:W-:Y:S01]  /*08f0*/  FMUL.FTZ R11, R15.reuse, R166 ;  /* 0x000000a60f0b7220 */ /* 0x040fe20000410000 */
[----:B------:R-:W-:Y:S01]  /*0900*/  FMUL.FTZ R12, R15, R167 ;  /* 0x000000a70f0c7220 */ /* 0x000fe20000410000 */
[----:B-----5:R-:W-:Y:S01]  /*0910*/  @P1 FFMA.FTZ R164, R3, R116, R16 ;  /* 0x0000007403a41223 */ /* 0x020fe20000010010 */
        /* <DEDUP_REMOVED lines=10> */
[----:B------:R-:W3:Y:S03]  /*09c0*/  LDG.E.128 R168, desc[UR6][R8.64] ;  /* 0x0000000608a87981 */ /* 0x000ee6000c1e1d00 */
[----:B------:R-:W4:Y:S08]  /*09d0*/  @P1 LDC.64 R172, c[0x0][0x3a0] ;  /* 0x0000e800ffac1b82 */ /* 0x000f300000000a00 */
[----:B------:R-:W1:Y:S01]  /*09e0*/  @P1 LDC.64 R178, c[0x0][0x3a0] ;  /* 0x0000e800ffb21b82 */ /* 0x000e620000000a00 */
[----:B0-----:R-:W-:-:S07]  /*09f0*/  @P1 IMAD.WIDE.U32 R10, R4, 0x10, R10 ;  /* 0x00000010040a1825 */ /* 0x001fce00078e000a */
[----:B------:R-:W0:Y:S01]  /*0a00*/  @P1 LDC.64 R184, c[0x0][0x3a0] ;  /* 0x0000e800ffb81b82 */ /* 0x000e220000000a00 */
[----:B------:R-:W4:Y:S07]  /*0a10*/  @P1 LDG.E.128 R16, desc[UR6][R10.64] ;  /* 0x000000060a101981 */ /* 0x000f2e000c1e1d00 */
[----:B------:R-:W0:Y:S08]  /*0a20*/  @P1 LDC.64 R190, c[0x0][0x3a0] ;  /* 0x0000e800ffbe1b82 */ /* 0x000e300000000a00 */
[----:B------:R-:W0:Y:S08]  /*0a30*/  @P1 LDC.64 R194, c[0x0][0x3a0] ;  /* 0x0000e800ffc21b82 */ /* 0x000e300000000a00 */
[----:B------:R-:W0:Y:S08]  /*0a40*/  @P1 LDC.64 R198, c[0x0][0x3a0] ;  /* 0x0000e800ffc61b82 */ /* 0x000e300000000a00 */
[----:B------:R-:W0:Y:S01]  /*0a50*/  @P1 LDC.64 R216, c[0x0][0x3a0] ;  /* 0x0000e800ffd81b82 */ /* 0x000e220000000a00 */
[CC--:B---3--:R-:W-:Y:S01]  /*0a60*/  @P1 FMUL.FTZ R3, R15.reuse, R168.reuse ;  /* 0x000000a80f031220 */ /* 0x0c8fe20000410000 */
[CC--:B------:R-:W-:Y:S01]  /*0a70*/  @P1 FMUL.FTZ R12, R15.reuse, R169.reuse ;  /* 0x000000a90f0c1220 */ /* 0x0c0fe20000410000 */
[C---:B------:R-:W-:Y:S01]  /*0a80*/  @!P1 FMUL.FTZ R13, R15.reuse, R168 ;  /* 0x000000a80f0d9220 */ /* 0x040fe20000410000 */
[C---:B------:R-:W-:Y:S01]  /*0a90*/  @!P1 FMUL.FTZ R174, R15.reuse, R169 ;  /* 0x000000a90fae9220 */ /* 0x040fe20000410000 */
[C---:B------:R-:W-:Y:S01]  /*0aa0*/  @P1 FMUL.FTZ R5, R15.reuse, R170 ;  /* 0x000000aa0f051220 */ /* 0x040fe20000410000 */
[CC--:B--2---:R-:W-:Y:S01]  /*0ab0*/  @P1 FMUL.FTZ R6, R15.reuse, R171.reuse ;  /* 0x000000ab0f061220 */ /* 0x0c4fe20000410000 */
[----:B------:R-:W-:Y:S01]  /*0ac0*/  @!P1 FMUL.FTZ R8, R15, R171 ;  /* 0x000000ab0f089220 */ /* 0x000fe20000410000 */
[----:B----4-:R-:W-:Y:S01]  /*0ad0*/  @P1 FFMA.FTZ R168, R3, R120, R16 ;  /* 0x0000007803a81223 */ /* 0x010fe20000010010 */
[----:B------:R-:W-:Y:S01]  /*0ae0*/  @P1 FFMA.FTZ R169, R12, R121, R17 ;  /* 0x000000790ca91223 */ /* 0x000fe20000010011 */
[----:B------:R-:W-:Y:S01]  /*0af0*/  @!P1 FMUL.FTZ R3, R15, R170 ;  /* 0x000000aa0f039220 */ /* 0x000fe20000410000 */
[----:B------:R-:W-:Y:S01]  /*0b00*/  IADD3 R12, PT, PT, R14, 0x40, RZ ;  /* 0x000000400e0c7810 */ /* 0x000fe20007ffe0ff */
[----:B------:R-:W-:Y:S01]  /*0b10*/  @P1 FFMA.FTZ R170, R5, R122, R18 ;  /* 0x0000007a05aa1223 */ /* 0x000fe20000010012 */
[----:B------:R-:W-:Y:S01]  /*0b20*/  @P1 FFMA.FTZ R171, R6, R123, R19 ;  /* 0x0000007b06ab1223 */ /* 0x000fe20000010013 */
[----:B------:R-:W-:Y:S01]  /*0b30*/  @!P1 FMUL.FTZ R168, R13, R120 ;  /* 0x000000780da89220 */ /* 0x000fe20000410000 */
[----:B------:R-:W-:Y:S01]  /*0b40*/  @!P1 FMUL.FTZ R169, R174, R121 ;  /* 0x00000079aea99220 */ /* 0x000fe20000410000 */
[----:B------:R-:W-:Y:S01]  /*0b50*/  @!P1 FMUL.FTZ R170, R3, R122 ;  /* 0x0000007a03aa9220 */ /* 0x000fe20000410000 */
[----:B------:R-:W-:Y:S01]  /*0b60*/  @!P1 FMUL.FTZ R171, R8, R123 ;  /* 0x0000007b08ab9220 */ /* 0x000fe20000410000 */
[----:B------:R-:W-:-:S04]  /*0b70*/  IMAD.WIDE.U32 R6, R4, 0x10, R212 ;  /* 0x0000001004067825 */ /* 0x000fc800078e00d4 */
[C---:B------:R-:W-:Y:S01]  /*0b80*/  IMAD.WIDE.U32 R8, R12.reuse, 0x10, R208 ;  /* 0x000000100c087825 */ /* 0x040fe200078e00d0 */
[----:B------:R2:W-:Y:S03]  /*0b90*/  STG.E.128 desc[UR6][R6.64], R168 ;  /* 0x000000a806007986 */ /* 0x0005e6000c101d06 */
[----:B------:R-:W-:Y:S01]  /*0ba0*/  @P1 IMAD.WIDE.U32 R10, R12, 0x10, R172 ;  /* 0x000000100c0a1825 */ /* 0x000fe200078e00ac */
[----:B------:R-:W3:Y:S04]  /*0bb0*/  LDG.E.128 R180, desc[UR6][R8.64] ;  /* 0x0000000608b47981 */ /* 0x000ee8000c1e1d00 */
[----:B------:R-:W4:Y:S01]  /*0bc0*/  @P1 LDG.E.128 R16, desc[UR6][R10.64] ;  /* 0x000000060a101981 */ /* 0x000f22000c1e1d00 */
[C---:B---3--:R-:W-:Y:S01]  /*0bd0*/  @P1 FMUL.FTZ R3, R15.reuse, R180 ;  /* 0x000000b40f031220 */ /* 0x048fe20000410000 */
[C---:B--2---:R-:W-:Y:S01]  /*0be0*/  @P1 FMUL.FTZ R6, R15.reuse, R183 ;  /* 0x000000b70f061220 */ /* 0x044fe20000410000 */
[C---:B------:R-:W-:Y:S01]  /*0bf0*/  @P1 FMUL.FTZ R174, R15.reuse, R181 ;  /* 0x000000b50fae1220 */ /* 0x040fe20000410000 */
[----:B------:R-:W-:Y:S01]  /*0c00*/  @P1 FMUL.FTZ R5, R15, R182 ;  /* 0x000000b60f051220 */ /* 0x000fe20000410000 */
[----:B----4-:R-:W-:Y:S01]  /*0c10*/  @P1 FFMA.FTZ R172, R3, R124, R16 ;  /* 0x0000007c03ac1223 */ /* 0x010fe20000010010 */
[C---:B------:R-:W-:Y:S01]  /*0c20*/  @!P1 FMUL.FTZ R8, R15.reuse, R183 ;  /* 0x000000b70f089220 */ /* 0x040fe20000410000 */
[----:B------:R-:W-:Y:S01]  /*0c30*/  @P1 FFMA.FTZ R175, R6, R127, R19 ;  /* 0x0000007f06af1223 */ /* 0x000fe20000010013 */
[C---:B------:R-:W-:Y:S01]  /*0c40*/  @!P1 FMUL.FTZ R13, R15.reuse, R180 ;  /* 0x000000b40f0d9220 */ /* 0x040fe20000410000 */
[C---:B------:R-:W-:Y:S01]  /*0c50*/  @!P1 FMUL.FTZ R176, R15.reuse, R181 ;  /* 0x000000b50fb09220 */ /* 0x040fe20000410000 */
        /* <DEDUP_REMOVED lines=11> */
[----:B-1----:R-:W-:Y:S01]  /*0d10*/  @P1 IMAD.WIDE.U32 R178, R6, 0x10, R178 ;  /* 0x0000001006b21825 */ /* 0x002fe200078e00b2 */
[----:B------:R1:W3:Y:S04]  /*0d20*/  LDG.E.128 R180, desc[UR6][R10.64] ;  /* 0x000000060ab47981 */ /* 0x0002e8000c1e1d00 */
[----:B------:R-:W4:Y:S01]  /*0d30*/  @P1 LDG.E.128 R16, desc[UR6][R178.64] ;  /* 0x00000006b2101981 */ /* 0x000f22000c1e1d00 */
[----:B-1----:R-:W-:-:S05]  /*0d40*/  IADD3 R10, PT, PT, R14, 0x80, RZ ;  /* 0x000000800e0a7810 */ /* 0x002fca0007ffe0ff */
[----:B0-----:R-:W-:-:S04]  /*0d50*/  @P1 IMAD.WIDE.U32 R184, R10, 0x10, R184 ;  /* 0x000000100ab81825 */ /* 0x001fc800078e00b8 */
[CC--:B---3--:R-:W-:Y:S01]  /*0d60*/  @P1 FMUL.FTZ R3, R15.reuse, R180.reuse ;  /* 0x000000b40f031220 */ /* 0x0c8fe20000410000 */
[C---:B------:R-:W-:Y:S01]  /*0d70*/  @!P1 FMUL.FTZ R7, R15.reuse, R180 ;  /* 0x000000b40f079220 */ /* 0x040fe20000410000 */
[C---:B------:R-:W-:Y:S01]  /*0d80*/  @P1 FMUL.FTZ R5, R15.reuse, R182 ;  /* 0x000000b60f051220 */ /* 0x040fe20000410000 */
[----:B--2---:R-:W-:Y:S01]  /*0d90*/  @P1 FMUL.FTZ R8, R15, R183 ;  /* 0x000000b70f081220 */ /* 0x004fe20000410000 */
[----:B----4-:R-:W-:Y:S01]  /*0da0*/  @P1 FFMA.FTZ R176, R3, R128, R16 ;  /* 0x0000008003b01223 */ /* 0x010fe20000010010 */
[C---:B------:R-:W-:Y:S01]  /*0db0*/  @!P1 FMUL.FTZ R3, R15.reuse, R182 ;  /* 0x000000b60f039220 */ /* 0x040fe20000410000 */
[C---:B------:R-:W-:Y:S01]  /*0dc0*/  @P1 FMUL.FTZ R180, R15.reuse, R181 ;  /* 0x000000b50fb41220 */ /* 0x040fe20000410000 */
[C---:B------:R-:W-:Y:S01]  /*0dd0*/  @!P1 FMUL.FTZ R182, R15.reuse, R183 ;  /* 0x000000b70fb69220 */ /* 0x040fe20000410000 */
[----:B------:R-:W-:Y:S01]  /*0de0*/  @!P1 FMUL.FTZ R186, R15, R181 ;  /* 0x000000b50fba9220 */ /* 0x000fe20000410000 */
[----:B------:R-:W-:Y:S01]  /*0df0*/  @P1 FFMA.FTZ R179, R8, R131, R19 ;  /* 0x0000008308b31223 */ /* 0x000fe20000010013 */
[----:B------:R-:W-:Y:S01]  /*0e00*/  @P1 FFMA.FTZ R177, R180, R129, R17 ;  /* 0x00000081b4b11223 */ /* 0x000fe20000010011 */
[----:B------:R-:W-:Y:S01]  /*0e10*/  @P1 FFMA.FTZ R178, R5, R130, R18 ;  /* 0x0000008205b21223 */ /* 0x000fe20000010012 */
[----:B------:R-:W-:Y:S01]  /*0e20*/  @!P1 FMUL.FTZ R179, R182, R131 ;  /* 0x00000083b6b39220 */ /* 0x000fe20000410000 */
[----:B------:R-:W-:Y:S01]  /*0e30*/  @!P1 FMUL.FTZ R176, R7, R128 ;  /* 0x0000008007b09220 */ /* 0x000fe20000410000 */
[----:B------:R-:W-:Y:S01]  /*0e40*/  @!P1 FMUL.FTZ R177, R186, R129 ;  /* 0x00000081bab19220 */ /* 0x000fe20000410000 */
[----:B------:R-:W-:Y:S01]  /*0e50*/  @!P1 FMUL.FTZ R178, R3, R130 ;  /* 0x0000008203b29220 */ /* 0x000fe20000410000 */
[----:B------:R-:W-:-:S04]  /*0e60*/  IMAD.WIDE.U32 R8, R6, 0x10, R212 ;  /* 0x0000001006087825 */ /* 0x000fc800078e00d4 */
[----:B------:R-:W-:Y:S01]  /*0e70*/  IMAD.WIDE.U32 R182, R10, 0x10, R208 ;  /* 0x000000100ab67825 */ /* 0x000fe200078e00d0 */
[----:B------:R0:W-:Y:S04]  /*0e80*/  STG.E.128 desc[UR6][R8.64], R176 ;  /* 0x000000b008007986 */ /* 0x0001e8000c101d06 */
[----:B------:R-:W2:Y:S04]  /*0e90*/  @P1 LDG.E.128 R16, desc[UR6][R184.64] ;  /* 0x00000006b8101981 */ /* 0x000ea8000c1e1d00 */
[----:B------:R-:W3:Y:S01]  /*0ea0*/  LDG.E.128 R180, desc[UR6][R182.64] ;  /* 0x00000006b6b47981 */ /* 0x000ee2000c1e1d00 */
[----:B0-----:R-:W-:-:S05]  /*0eb0*/  IADD3 R9, PT, PT, R14, 0xa0, RZ ;  /* 0x000000a00e097810 */ /* 0x001fca0007ffe0ff */
[----:B------:R-:W-:-:S04]  /*0ec0*/  @P1 IMAD.WIDE.U32 R190, R9, 0x10, R190 ;  /* 0x0000001009be1825 */ /* 0x000fc800078e00be */
[CC--:B---3--:R-:W-:Y:S01]  /*0ed0*/  @P1 FMUL.FTZ R3, R15.reuse, R180.reuse ;  /* 0x000000b40f031220 */ /* 0x0c8fe20000410000 */
[C---:B------:R-:W-:Y:S01]  /*0ee0*/  @!P1 FMUL.FTZ R7, R15.reuse, R180 ;  /* 0x000000b40f079220 */ /* 0x040fe20000410000 */
[CC--:B------:R-:W-:Y:S01]  /*0ef0*/  @P1 FMUL.FTZ R186, R15.reuse, R181.reuse ;  /* 0x000000b50fba1220 */ /* 0x0c0fe20000410000 */
[C---:B------:R-:W-:Y:S01]  /*0f00*/  @!P1 FMUL.FTZ R188, R15.reuse, R181 ;  /* 0x000000b50fbc9220 */ /* 0x040fe20000410000 */
[----:B------:R-:W-:Y:S01]  /*0f10*/  @P1 FMUL.FTZ R5, R15, R182 ;  /* 0x000000b60f051220 */ /* 0x000fe20000410000 */
[----:B--2---:R-:W-:Y:S01]  /*0f20*/  @P1 FFMA.FTZ R180, R3, R132, R16 ;  /* 0x0000008403b41223 */ /* 0x004fe20000010010 */
[CC--:B------:R-:W-:Y:S01]  /*0f30*/  @P1 FMUL.FTZ R8, R15.reuse, R183.reuse ;  /* 0x000000b70f081220 */ /* 0x0c0fe20000410000 */
        /* <DEDUP_REMOVED lines=13> */
[----:B------:R-:W3:Y:S02]  /*1010*/  LDG.E.128 R184, desc[UR6][R186.64] ;  /* 0x00000006bab87981 */ /* 0x000ee4000c1e1d00 */
[CC--:B---3--:R-:W-:Y:S01]  /*1020*/  @P1 FMUL.FTZ R8, R15.reuse, R185.reuse ;  /* 0x000000b90f081220 */ /* 0x0c8fe20000410000 */
[CC--:B------:R-:W-:Y:S01]  /*1030*/  @P1 FMUL.FTZ R3, R15.reuse, R184.reuse ;  /* 0x000000b80f031220 */ /* 0x0c0fe20000410000 */
[C---:B------:R-:W-:Y:S01]  /*1040*/  @!P1 FMUL.FTZ R192, R15.reuse, R185 ;  /* 0x000000b90fc09220 */ /* 0x040fe20000410000 */
[C---:B------:R-:W-:Y:S01]  /*1050*/  @!P1 FMUL.FTZ R7, R15.reuse, R184 ;  /* 0x000000b80f079220 */ /* 0x040fe20000410000 */
[----:B--2---:R-:W-:Y:S01]  /*1060*/  @P1 FFMA.FTZ R185, R8, R137, R17 ;  /* 0x0000008908b91223 */ /* 0x004fe20000010011 */
[----:B------:R-:W-:Y:S01]  /*1070*/  @P1 FMUL.FTZ R5, R15, R186 ;  /* 0x000000ba0f051220 */ /* 0x000fe20000410000 */
[----:B------:R-:W-:Y:S01]  /*1080*/  @P1 FFMA.FTZ R184, R3, R136, R16 ;  /* 0x0000008803b81223 */ /* 0x000fe20000010010 */
[CC--:B0-----:R-:W-:Y:S01]  /*1090*/  @P1 FMUL.FTZ R188, R15.reuse, R187.reuse ;  /* 0x000000bb0fbc1220 */ /* 0x0c1fe20000410000 */
[----:B------:R-:W-:Y:S01]  /*10a0*/  IADD3 R8, PT, PT, R14, 0xc0, RZ ;  /* 0x000000c00e087810 */ /* 0x000fe20007ffe0ff */
[C---:B------:R-:W-:Y:S01]  /*10b0*/  @!P1 FMUL.FTZ R3, R15.reuse, R186 ;  /* 0x000000ba0f039220 */ /* 0x040fe20000410000 */
[----:B------:R-:W-:Y:S01]  /*10c0*/  @!P1 FMUL.FTZ R196, R15, R187 ;  /* 0x000000bb0fc49220 */ /* 0x000fe20000410000 */
        /* <DEDUP_REMOVED lines=9> */
[----:B------:R-:W-:Y:S02]  /*1160*/  @P1 IMAD.WIDE.U32 R194, R8, 0x10, R194 ;  /* 0x0000001008c21825 */ /* 0x000fe400078e00c2 */
[----:B------:R-:W2:Y:S04]  /*1170*/  LDG.E.128 R188, desc[UR6][R190.64] ;  /* 0x00000006bebc7981 */ /* 0x000ea8000c1e1d00 */
[----:B------:R-:W3:Y:S01]  /*1180*/  @P1 LDG.E.128 R16, desc[UR6][R194.64] ;  /* 0x00000006c2101981 */ /* 0x000ee2000c1e1d00 */
[CC--:B--2---:R-:W-:Y:S01]  /*1190*/  @P1 FMUL.FTZ R3, R15.reuse, R188.reuse ;  /* 0x000000bc0f031220 */ /* 0x0c4fe20000410000 */
[C---:B------:R-:W-:Y:S01]  /*11a0*/  @!P1 FMUL.FTZ R7, R15.reuse, R188 ;  /* 0x000000bc0f079220 */ /* 0x040fe20000410000 */
[----:B------:R-:W-:-:S02]  /*11b0*/  @P1 FMUL.FTZ R196, R15, R189 ;  /* 0x000000bd0fc41220 */ /* 0x000fc40000410000 */
[-C--:B---3--:R-:W-:Y:S01]  /*11c0*/  @P1 FFMA.FTZ R188, R3, R140.reuse, R16 ;  /* 0x0000008c03bc1223 */ /* 0x088fe20000010010 */
[----:B------:R-:W-:Y:S01]  /*11d0*/  @!P1 FMUL.FTZ R188, R7, R140 ;  /* 0x0000008c07bc9220 */ /* 0x000fe20000410000 */
[CC--:B------:R-:W-:Y:S01]  /*11e0*/  @P1 FMUL.FTZ R5, R15.reuse, R190.reuse ;  /* 0x000000be0f051220 */ /* 0x0c0fe20000410000 */
[C---:B0-----:R-:W-:Y:S01]  /*11f0*/  @P1 FMUL.FTZ R192, R15.reuse, R191 ;  /* 0x000000bf0fc01220 */ /* 0x041fe20000410000 */
[----:B------:R-:W-:Y:S01]  /*1200*/  IADD3 R7, PT, PT, R14, 0xe0, RZ ;  /* 0x000000e00e077810 */ /* 0x000fe20007ffe0ff */
[C---:B------:R-:W-:Y:S01]  /*1210*/  @!P1 FMUL.FTZ R200, R15.reuse, R189 ;  /* 0x000000bd0fc89220 */ /* 0x040fe20000410000 */
[C---:B------:R-:W-:Y:S01]  /*1220*/  @!P1 FMUL.FTZ R3, R15.reuse, R190 ;  /* 0x000000be0f039220 */ /* 0x040fe20000410000 */
[----:B------:R-:W-:Y:S01]  /*1230*/  @!P1 FMUL.FTZ R202, R15, R191 ;  /* 0x000000bf0fca9220 */ /* 0x000fe20000410000 */
[----:B------:R-:W-:Y:S01]  /*1240*/  @P1 FFMA.FTZ R189, R196, R141, R17 ;  /* 0x0000008dc4bd1223 */ /* 0x000fe20000010011 */
[-C--:B------:R-:W-:Y:S01]  /*1250*/  @P1 FFMA.FTZ R190, R5, R142.reuse, R18 ;  /* 0x0000008e05be1223 */ /* 0x080fe20000010012 */
[----:B------:R-:W-:Y:S01]  /*1260*/  @P1 FFMA.FTZ R191, R192, R143, R19 ;  /* 0x0000008fc0bf1223 */ /* 0x000fe20000010013 */
[----:B------:R-:W-:Y:S01]  /*1270*/  @!P1 FMUL.FTZ R189, R200, R141 ;  /* 0x0000008dc8bd9220 */ /* 0x000fe20000410000 */
[----:B------:R-:W-:Y:S01]  /*1280*/  @!P1 FMUL.FTZ R190, R3, R142 ;  /* 0x0000008e03be9220 */ /* 0x000fe20000410000 */
[----:B------:R-:W-:Y:S01]  /*1290*/  @!P1 FMUL.FTZ R191, R202, R143 ;  /* 0x0000008fcabf9220 */ /* 0x000fe20000410000 */
[----:B------:R-:W-:Y:S01]  /*12a0*/  IMAD.WIDE.U32 R196, R8, 0x10, R212 ;  /* 0x0000001008c47825 */ /* 0x000fe200078e00d4 */
[----:B------:R-:W0:Y:S03]  /*12b0*/  @P1 LDC.64 R202, c[0x0][0x3a0] ;  /* 0x0000e800ffca1b82 */ /* 0x000e260000000a00 */
[C---:B------:R-:W-:Y:S01]  /*12c0*/  IMAD.WIDE.U32 R194, R7.reuse, 0x10, R208 ;  /* 0x0000001007c27825 */ /* 0x040fe200078e00d0 */
[----:B------:R1:W-:Y:S03]  /*12d0*/  STG.E.128 desc[UR6][R196.64], R188 ;  /* 0x000000bcc4007986 */ /* 0x0003e6000c101d06 */
[----:B------:R-:W-:-:S02]  /*12e0*/  @P1 IMAD.WIDE.U32 R198, R7, 0x10, R198 ;  /* 0x0000001007c61825 */ /* 0x000fc400078e00c6 */
[----:B------:R-:W2:Y:S04]  /*12f0*/  LDG.E.128 R192, desc[UR6][R194.64] ;  /* 0x00000006c2c07981 */ /* 0x000ea8000c1e1d00 */
[----:B------:R-:W3:Y:S01]  /*1300*/  @P1 LDG.E.128 R16, desc[UR6][R198.64] ;  /* 0x00000006c6101981 */ /* 0x000ee2000c1e1d00 */
[CC--:B--2---:R-:W-:Y:S01]  /*1310*/  @P1 FMUL.FTZ R3, R15.reuse, R192.reuse ;  /* 0x000000c00f031220 */ /* 0x0c4fe20000410000 */
[C---:B------:R-:W-:Y:S01]  /*1320*/  @!P1 FMUL.FTZ R11, R15.reuse, R192 ;  /* 0x000000c00f0b9220 */ /* 0x040fe20000410000 */
[C---:B------:R-:W-:Y:S01]  /*1330*/  @P1 FMUL.FTZ R200, R15.reuse, R193 ;  /* 0x000000c10fc81220 */ /* 0x040fe20000410000 */
[----:B------:R-:W-:Y:S01]  /*1340*/  @P1 FMUL.FTZ R5, R15, R194 ;  /* 0x000000c20f051220 */ /* 0x000fe20000410000 */
[----:B---3--:R-:W-:Y:S01]  /*1350*/  @P1 FFMA.FTZ R192, R3, R144, R16 ;  /* 0x0000009003c01223 */ /* 0x008fe20000010010 */
[C---:B-1----:R-:W-:Y:S01]  /*1360*/  @P1 FMUL.FTZ R196, R15.reuse, R195 ;  /* 0x000000c30fc41220 */ /* 0x042fe20000410000 */
[----:B------:R-:W-:Y:S01]  /*1370*/  IADD3 R3, PT, PT, R14, 0x100, RZ ;  /* 0x000001000e037810 */ /* 0x000fe20007ffe0ff */
[C---:B------:R-:W-:Y:S01]  /*1380*/  @!P1 FMUL.FTZ R204, R15.reuse, R193 ;  /* 0x000000c10fcc9220 */ /* 0x040fe20000410000 */
        /* <DEDUP_REMOVED lines=9> */
[----:B------:R-:W-:Y:S01]  /*1420*/  IMAD.WIDE.U32 R200, R7, 0x10, R212 ;  /* 0x0000001007c87825 */ /* 0x000fe200078e00d4 */
[----:B------:R-:W1:Y:S03]  /*1430*/  @P1 LDC.64 R206, c[0x0][0x3a0] ;  /* 0x0000e800ffce1b82 */ /* 0x000e660000000a00 */
[C---:B------:R-:W-:Y:S01]  /*1440*/  IMAD.WIDE.U32 R198, R3.reuse, 0x10, R208 ;  /* 0x0000001003c67825 */ /* 0x040fe200078e00d0 */
[----:B------:R2:W-:Y:S03]  /*1450*/  STG.E.128 desc[UR6][R200.64], R192 ;  /* 0x000000c0c8007986 */ /* 0x0005e6000c101d06 */
[----:B0-----:R-:W-:-:S02]  /*1460*/  @P1 IMAD.WIDE.U32 R202, R3, 0x10, R202 ;  /* 0x0000001003ca1825 */ /* 0x001fc400078e00ca */
[----:B------:R-:W3:Y:S04]  /*1470*/  LDG.E.128 R196, desc[UR6][R198.64] ;  /* 0x00000006c6c47981 */ /* 0x000ee8000c1e1d00 */
[----:B------:R-:W4:Y:S01]  /*1480*/  @P1 LDG.E.128 R16, desc[UR6][R202.64] ;  /* 0x00000006ca101981 */ /* 0x000f22000c1e1d00 */
[C---:B---3--:R-:W-:Y:S01]  /*1490*/  @P1 FMUL.FTZ R5, R15.reuse, R196 ;  /* 0x000000c40f051220 */ /* 0x048fe20000410000 */
[C---:B------:R-:W-:Y:S01]  /*14a0*/  @P1 FMUL.FTZ R11, R15.reuse, R198 ;  /* 0x000000c60f0b1220 */ /* 0x040fe20000410000 */
[----:B------:R-:W-:Y:S02]  /*14b0*/  @!P1 FMUL.FTZ R13, R15, R196 ;  /* 0x000000c40f0d9220 */ /* 0x000fe40000410000 */
[----:B----4-:R-:W-:Y:S01]  /*14c0*/  @P1 FFMA.FTZ R196, R5, R148, R16 ;  /* 0x0000009405c41223 */ /* 0x010fe20000010010 */
[----:B------:R-:W-:Y:S01]  /*14d0*/  @!P1 FMUL.FTZ R5, R15, R198 ;  /* 0x000000c60f059220 */ /* 0x000fe20000410000 */
[----:B------:R-:W-:Y:S01]  /*14e0*/  @P1 FFMA.FTZ R198, R11, R150, R18 ;  /* 0x000000960bc61223 */ /* 0x000fe20000010012 */
[C---:B------:R-:W-:Y:S01]  /*14f0*/  @P1 FMUL.FTZ R204, R15.reuse, R197 ;  /* 0x000000c50fcc1220 */ /* 0x040fe20000410000 */
[C---:B--2---:R-:W-:Y:S01]  /*1500*/  @P1 FMUL.FTZ R200, R15.reuse, R199 ;  /* 0x000000c70fc81220 */ /* 0x044fe20000410000 */
        /* <DEDUP_REMOVED lines=12> */
[----:B-1----:R-:W-:Y:S02]  /*15d0*/  @P1 IMAD.WIDE.U32 R206, R11, 0x10, R206 ;  /* 0x000000100bce1825 */ /* 0x002fe400078e00ce */
[----:B------:R-:W2:Y:S04]  /*15e0*/  LDG.E.128 R200, desc[UR6][R202.64] ;  /* 0x00000006cac87981 */ /* 0x000ea8000c1e1d00 */
[----:B------:R-:W3:Y:S01]  /*15f0*/  @P1 LDG.E.128 R16, desc[UR6][R206.64] ;  /* 0x00000006ce101981 */ /* 0x000ee2000c1e1d00 */
[CC--:B--2---:R-:W-:Y:S01]  /*1600*/  @P1 FMUL.FTZ R5, R15.reuse, R200.reuse ;  /* 0x000000c80f051220 */ /* 0x0c4fe20000410000 */
[C---:B------:R-:W-:Y:S01]  /*1610*/  @!P1 FMUL.FTZ R211, R15.reuse, R200 ;  /* 0x000000c80fd39220 */ /* 0x040fe20000410000 */
[C---:B------:R-:W-:Y:S01]  /*1620*/  @P1 FMUL.FTZ R210, R15.reuse, R201 ;  /* 0x000000c90fd21220 */ /* 0x040fe20000410000 */
[----:B------:R-:W-:Y:S01]  /*1630*/  @P1 FMUL.FTZ R13, R15, R202 ;  /* 0x000000ca0f0d1220 */ /* 0x000fe20000410000 */
[----:B---3--:R-:W-:Y:S01]  /*1640*/  @P1 FFMA.FTZ R200, R5, R152, R16 ;  /* 0x0000009805c81223 */ /* 0x008fe20000010010 */
[C---:B0-----:R-:W-:Y:S01]  /*1650*/  @P1 FMUL.FTZ R204, R15.reuse, R203 ;  /* 0x000000cb0fcc1220 */ /* 0x041fe20000410000 */
[----:B------:R-:W-:Y:S01]  /*1660*/  IADD3 R5, PT, PT, R14, 0x140, RZ ;  /* 0x000001400e057810 */ /* 0x000fe20007ffe0ff */
[C---:B------:R-:W-:Y:S01]  /*1670*/  @!P1 FMUL.FTZ R214, R15.reuse, R201 ;  /* 0x000000c90fd69220 */ /* 0x040fe20000410000 */
[C---:B------:R-:W-:Y:S01]  /*1680*/  @!P1 FMUL.FTZ R215, R15.reuse, R202 ;  /* 0x000000ca0fd79220 */ /* 0x040fe20000410000 */
[----:B------:R-:W-:Y:S01]  /*1690*/  @!P1 FMUL.FTZ R218, R15, R203 ;  /* 0x000000cb0fda9220 */ /* 0x000fe20000410000 */
        /* <DEDUP_REMOVED lines=13> */
[----:B------:R3:W4:Y:S02]  /*1770*/  @P1 LDG.E.128 R16, desc[UR6][R216.64] ;  /* 0x00000006d8101981 */ /* 0x000724000c1e1d00 */
[----:B---3--:R-:W-:-:S04]  /*1780*/  IMAD.WIDE.U32 R216, R5, 0x10, R212 ;  /* 0x0000001005d87825 */ /* 0x008fc800078e00d4 */
[CC--:B--2---:R-:W-:Y:S01]  /*1790*/  @P1 FMUL.FTZ R13, R15.reuse, R204.reuse ;  /* 0x000000cc0f0d1220 */ /* 0x0c4fe20000410000 */
[C---:B------:R-:W-:Y:S01]  /*17a0*/  @!P1 FMUL.FTZ R221, R15.reuse, R204 ;  /* 0x000000cc0fdd9220 */ /* 0x040fe20000410000 */
[C---:B------:R-:W-:Y:S01]  /*17b0*/  @P1 FMUL.FTZ R218, R15.reuse, R205 ;  /* 0x000000cd0fda1220 */ /* 0x040fe20000410000 */
[----:B------:R-:W-:Y:S01]  /*17c0*/  @P1 FMUL.FTZ R219, R15, R206 ;  /* 0x000000ce0fdb1220 */ /* 0x000fe20000410000 */
[----:B----4-:R-:W-:Y:S01]  /*17d0*/  @P1 FFMA.FTZ R204, R13, R156, R16 ;  /* 0x0000009c0dcc1223 */ /* 0x010fe20000010010 */
        /* <DEDUP_REMOVED lines=13> */
[----:B------:R1:W-:Y:S01]  /*18b0*/  STG.E.128 desc[UR6][R216.64], R204 ;  /* 0x000000ccd8007986 */ /* 0x0003e2000c101d06 */
[----:B0-----:R-:W-:-:S03]  /*18c0*/  @P1 IMAD.WIDE.U32 R214, R13, 0x10, R214 ;  /* 0x000000100dd61825 */ /* 0x001fc600078e00d6 */
[----:B------:R-:W2:Y:S04]  /*18d0*/  LDG.E.128 R208, desc[UR6][R208.64] ;  /* 0x00000006d0d07981 */ /* 0x000ea8000c1e1d00 */
[----:B------:R0:W3:Y:S01]  /*18e0*/  @P1 LDG.E.128 R16, desc[UR6][R214.64] ;  /* 0x00000006d6101981 */ /* 0x0000e2000c1e1d00 */
[----:B------:R-:W-:-:S04]  /*18f0*/  FADD.FTZ R218, RZ, R164 ;  /* 0x000000a4ffda7221 */ /* 0x000fc80000010000 */
[----:B------:R-:W-:-:S04]  /*1900*/  FADD.FTZ R219, R218, R165 ;  /* 0x000000a5dadb7221 */ /* 0x000fc80000010000 */
[----:B------:R-:W-:-:S04]  /*1910*/  FADD.FTZ R218, R219, R166 ;  /* 0x000000a6dbda7221 */ /* 0x000fc80000010000 */
[----:B------:R-:W-:-:S04]  /*1920*/  FADD.FTZ R219, R218, R167 ;  /* 0x000000a7dadb7221 */ /* 0x000fc80000010000 */
[----:B------:R-:W-:-:S04]  /*1930*/  FADD.FTZ R218, R219, R168 ;  /* 0x000000a8dbda7221 */ /* 0x000fc80000010000 */
[----:B------:R-:W-:-:S04]  /*1940*/  FADD.FTZ R219, R218, R169 ;  /* 0x000000a9dadb7221 */ /* 0x000fc80000010000 */
[----:B------:R-:W-:-:S04]  /*1950*/  FADD.FTZ R218, R219, R170 ;  /* 0x000000aadbda7221 */ /* 0x000fc80000010000 */
[----:B-1----:R-:W-:-:S04]  /*1960*/  FADD.FTZ R217, R218, R171 ;  /* 0x000000abdad97221 */ /* 0x002fc80000010000 */
        /* <DEDUP_REMOVED lines=31> */
[----:B------:R-:W0:Y:S01]  /*1b60*/  S2R R223, SR_TID.X ;  /* 0x0000000000df7919 */ /* 0x000e220000002100 */
[----:B------:R-:W-:Y:S01]  /*1b70*/  IMAD.WIDE.U32 R212, R13, 0x10, R212 ;  /* 0x000000100dd47825 */ /* 0x000fe200078e00d4 */
[----:B------:R-:W-:Y:S01]  /*1b80*/  UMOV UR5, 0xffffffff ;  /* 0xffffffff00057882 */ /* 0x000fe20000000000 */
[----:B0-----:R-:W-:Y:S02]  /*1b90*/  LOP3.LUT P2, RZ, R223, 0x1f, RZ, 0xc0, !PT ;  /* 0x0000001fdfff7812 */ /* 0x001fe4000784c0ff */
[CC--:B--2---:R-:W-:Y:S01]  /*1ba0*/  @P1 FMUL.FTZ R216, R15.reuse, R211.reuse ;  /* 0x000000d30fd81220 */ /* 0x0c4fe20000410000 */
[C---:B------:R-:W-:Y:S01]  /*1bb0*/  @!P1 FMUL.FTZ R222, R15.reuse, R211 ;  /* 0x000000d30fde9220 */ /* 0x040fe20000410000 */
[CC--:B------:R-:W-:Y:S01]  /*1bc0*/  @P1 FMUL.FTZ R215, R15.reuse, R208.reuse ;  /* 0x000000d00fd71220 */ /* 0x0c0fe20000410000 */
[C---:B------:R-:W-:Y:S01]  /*1bd0*/  @!P1 FMUL.FTZ R219, R15.reuse, R208 ;  /* 0x000000d00fdb9220 */ /* 0x040fe20000410000 */
[CC--:B------:R-:W-:Y:S01]  /*1be0*/  @P1 FMUL.FTZ R214, R15.reuse, R209.reuse ;  /* 0x000000d10fd61220 */ /* 0x0c0fe20000410000 */
[C---:B------:R-:W-:Y:S01]  /*1bf0*/  @!P1 FMUL.FTZ R220, R15.reuse, R209 ;  /* 0x000000d10fdc9220 */ /* 0x040fe20000410000 */
[CC--:B------:R-:W-:Y:S01]  /*1c00*/  @P1 FMUL.FTZ R217, R15.reuse, R210.reuse ;  /* 0x000000d20fd91220 */ /* 0x0c0fe20000410000 */
[----:B------:R-:W-:Y:S01]  /*1c10*/  @!P1 FMUL.FTZ R221, R15, R210 ;  /* 0x000000d20fdd9220 */ /* 0x000fe20000410000 */
[----:B------:R-:W-:Y:S01]  /*1c20*/  FADD.FTZ R15, R218, R203 ;  /* 0x000000cbda0f7221 */ /* 0x000fe20000010000 */
[----:B---3--:R-:W-:Y:S01]  /*1c30*/  @P1 FFMA.FTZ R209, R214, R161, R17 ;  /* 0x000000a1d6d11223 */ /* 0x008fe20000010011 */
[----:B------:R-:W-:-:S02]  /*1c40*/  @P1 FFMA.FTZ R211, R216, R163, R19 ;  /* 0x000000a3d8d31223 */ /* 0x000fc40000010013 */
[----:B------:R-:W-:Y:S01]  /*1c50*/  FADD.FTZ R214, R15, R204 ;  /* 0x000000cc0fd67221 */ /* 0x000fe20000010000 */
[----:B------:R-:W-:Y:S01]  /*1c60*/  @P1 FFMA.FTZ R208, R215, R160, R16 ;  /* 0x000000a0d7d01223 */ /* 0x000fe20000010010 */
[----:B------:R-:W-:Y:S01]  /*1c70*/  @P1 FFMA.FTZ R210, R217, R162, R18 ;  /* 0x000000a2d9d21223 */ /* 0x000fe20000010012 */
[----:B------:R-:W-:Y:S01]  /*1c80*/  @!P1 FMUL.FTZ R211, R222, R163 ;  /* 0x000000a3ded39220 */ /* 0x000fe20000410000 */
[----:B------:R-:W-:Y:S01]  /*1c90*/  @!P1 FMUL.FTZ R208, R219, R160 ;  /* 0x000000a0dbd09220 */ /* 0x000fe20000410000 */
[----:B------:R-:W-:Y:S01]  /*1ca0*/  @!P1 FMUL.FTZ R209, R220, R161 ;  /* 0x000000a1dcd19220 */ /* 0x000fe20000410000 */
[----:B------:R-:W-:Y:S01]  /*1cb0*/  @!P1 FMUL.FTZ R210, R221, R162 ;  /* 0x000000a2ddd29220 */ /* 0x000fe20000410000 */
        /* <DEDUP_REMOVED lines=126> */
.L_x_48864:
        /* <DEDUP_REMOVED lines=36> */
[C---:B------:R-:W-:Y:S01]  /*26e0*/  FADD.FTZ R178, -R212.reuse, R178 ;  /* 0x000000b2d4b27221 */ /* 0x040fe20000010100 */
[C---:B------:R-:W-:Y:S01]  /*26f0*/  FMUL.FTZ R169, R217.reuse, R170 ;  /* 0x000000aad9a97220 */ /* 0x040fe20000410000 */
[C---:B------:R-:W-:Y:S01]  /*2700*/  FADD.FTZ R177, -R212.reuse, R177 ;  /* 0x000000b1d4b17221 */ /* 0x040fe20000010100 */
[C---:B------:R-:W-:Y:S01]  /*2710*/  FADD.FTZ R179, -R212.reuse, R179 ;  /* 0x000000b3d4b37221 */ /* 0x040fe20000010100 */
[----:B------:R1:W-:Y:S01]  /*2720*/  @!P2 STG.E desc[UR6][R230.64], R15 ;  /* 0x0000000fe600a986 */ /* 0x0003e2000c101906 */
[C---:B------:R-:W-:Y:S01]  /*2730*/  FMUL.FTZ R170, R217.reuse, R171 ;  /* 0x000000abd9aa7220 */ /* 0x040fe20000410000 */
[C---:B------:R-:W-:Y:S01]  /*2740*/  FADD.FTZ R180, -R212.reuse, R180 ;  /* 0x000000b4d4b47221 */ /* 0x040fe20000010100 */
[C---:B------:R-:W-:Y:S01]  /*2750*/  FADD.FTZ R182, -R212.reuse, R182 ;  /* 0x000000b6d4b67221 */ /* 0x040fe20000010100 */
[C---:B------:R-:W-:Y:S01]  /*2760*/  FMUL.FTZ R171, R217.reuse, R174 ;  /* 0x000000aed9ab7220 */ /* 0x040fe20000410000 */
[C---:B------:R-:W-:Y:S01]  /*2770*/  FADD.FTZ R181, -R212.reuse, R181 ;  /* 0x000000b5d4b57221 */ /* 0x040fe20000010100 */
[C---:B------:R-:W-:Y:S01]  /*2780*/  FADD.FTZ R183, -R212.reuse, R183 ;  /* 0x000000b7d4b77221 */ /* 0x040fe20000010100 */
[C---:B------:R-:W-:Y:S01]  /*2790*/  FADD.FTZ R185, -R212.reuse, R185 ;  /* 0x000000b9d4b97221 */ /* 0x040fe20000010100 */
[C---:B------:R-:W-:Y:S01]  /*27a0*/  FMUL.FTZ R174, R217.reuse, R175 ;  /* 0x000000afd9ae7220 */ /* 0x040fe20000410000 */
[C---:B------:R-:W-:Y:S01]  /*27b0*/  FADD.FTZ R184, -R212.reuse, R184 ;  /* 0x000000b8d4b87221 */ /* 0x040fe20000010100 */
[C---:B------:R-:W-:Y:S01]  /*27c0*/  FADD.FTZ R186, -R212.reuse, R186 ;  /* 0x000000bad4ba7221 */ /* 0x040fe20000010100 */
[C---:B------:R-:W-:Y:S01]  /*27d0*/  FADD.FTZ R187, -R212.reuse, R187 ;  /* 0x000000bbd4bb7221 */ /* 0x040fe20000010100 */
[C---:B-1----:R-:W-:Y:S01]  /*27e0*/  FMUL.FTZ R15, R217.reuse, R172 ;  /* 0x000000acd90f7220 */ /* 0x042fe20000410000 */
[C---:B------:R-:W-:Y:S01]  /*27f0*/  FMUL.FTZ R172, R217.reuse, R173 ;  /* 0x000000add9ac7220 */ /* 0x040fe20000410000 */
[C---:B------:R-:W-:Y:S01]  /*2800*/  FMUL.FTZ R173, R217.reuse, R176 ;  /* 0x000000b0d9ad7220 */ /* 0x040fe20000410000 */
[C---:B------:R-:W-:Y:S01]  /*2810*/  FMUL.FTZ R175, R217.reuse, R178 ;  /* 0x000000b2d9af7220 */ /* 0x040fe20000410000 */
[C---:B------:R-:W-:Y:S01]  /*2820*/  FADD.FTZ R190, -R212.reuse, R190 ;  /* 0x000000bed4be7221 */ /* 0x040fe20000010100 */
        /* <DEDUP_REMOVED lines=8> */
[----:B------:R-:W-:Y:S01]  /*28b0*/  FMUL.FTZ R230, R217, R185 ;  /* 0x000000b9d9e67220 */ /* 0x000fe20000410000 */
[C---:B------:R-:W-:Y:S01]  /*28c0*/  FADD.FTZ R193, -R212.reuse, R193 ;  /* 0x000000c1d4c17221 */ /* 0x040fe20000010100 */
[----:B------:R-:W-:Y:S01]  /*28d0*/  FADD.FTZ R224, -R212, R203 ;  /* 0x000000cbd4e07221 */ /* 0x000fe20000010100 */
[----:B---3--:R-:W-:-:S04]  /*28e0*/  @!P2 IMAD.WIDE R188, R2, 0x4, R188 ;  /* 0x0000000402bca825 */ /* 0x008fc800078e02bc */
[C---:B------:R-:W-:Y:S01]  /*28f0*/  FMUL.FTZ R181, R217.reuse, R184 ;  /* 0x000000b8d9b57220 */ /* 0x040fe20000410000 */
[C---:B------:R-:W-:Y:S01]  /*2900*/  FMUL.FTZ R183, R217.reuse, R186 ;  /* 0x000000bad9b77220 */ /* 0x040fe20000410000 */
[C---:B------:R-:W-:Y:S01]  /*2910*/  FMUL.FTZ R232, R217.reuse, R187 ;  /* 0x000000bbd9e87220 */ /* 0x040fe20000410000 */
[----:B------:R-:W-:Y:S01]  /*2920*/  FFMA.FTZ R185, R164, R21, R69 ;  /* 0x00000015a4b97223 */ /* 0x000fe20000010045 */
        /* <DEDUP_REMOVED lines=8> */
[----:B----4-:R-:W-:-:S04]  /*29b0*/  IMAD.WIDE.U32 R244, R14, 0x10, R200 ;  /* 0x000000100ef47825 */ /* 0x010fc800078e00c8 */
[----:B------:R-:W-:Y:S01]  /*29c0*/  FFMA.FTZ R184, R199, R20, R68 ;  /* 0x00000014c7b87223 */ /* 0x000fe20000010044 */
[----:B------:R-:W-:Y:S01]  /*29d0*/  FFMA.FTZ R186, R165, R22, R70 ;  /* 0x00000016a5ba7223 */ /* 0x000fe20000010046 */
[----:B------:R-:W-:Y:S01]  /*29e0*/  FFMA.FTZ R187, R166, R23, R71 ;  /* 0x00000017a6bb7223 */ /* 0x000fe20000010047 */
[----:B------:R-:W-:Y:S01]  /*29f0*/  FFMA.FTZ R164, R167, R24, R72 ;  /* 0x00000018a7a47223 */ /* 0x000fe20000010048 */
[----:B------:R-:W-:Y:S01]  /*2a00*/  FMUL.FTZ R190, R217, R191 ;  /* 0x000000bfd9be7220 */ /* 0x000fe20000410000 */
[----:B------:R-:W-:-:S04]  /*2a10*/  IMAD.WIDE.U32 R246, R4, 0x10, R200 ;  /* 0x0000001004f67825 */ /* 0x000fc800078e00c8 */
        /* <DEDUP_REMOVED lines=17> */
[C---:B0-----:R-:W-:Y:S01]  /*2b30*/  FMUL.FTZ R221, R217.reuse, R204 ;  /* 0x000000ccd9dd7220 */ /* 0x041fe20000410000 */
[----:B------:R-:W-:Y:S01]  /*2b40*/  FMUL.FTZ R223, R217, R206 ;  /* 0x000000ced9df7220 */ /* 0x000fe20000410000 */
[----:B------:R-:W-:Y:S01]  /*2b50*/  @!P2 STG.E desc[UR6][R188.64], R217 ;  /* 0x000000d9bc00a986 */ /* 0x000fe2000c101906 */
[----:B------:R-:W-:-:S04]  /*2b60*/  IMAD.WIDE.U32 R194, R12, 0x10, R200 ;  /* 0x000000100cc27825 */ /* 0x000fc800078e00c8 */
[C---:B------:R-:W-:Y:S01]  /*2b70*/  FMUL.FTZ R213, R217.reuse, R213 ;  /* 0x000000d5d9d57220 */ /* 0x040fe20000410000 */
[----:B------:R-:W-:Y:S01]  /*2b80*/  FMUL.FTZ R216, R217, R216 ;  /* 0x000000d8d9d87220 */ /* 0x000fe20000410000 */
[----:B------:R-:W-:Y:S01]  /*2b90*/  STG.E.128 desc[UR6][R244.64], R184 ;  /* 0x000000b8f4007986 */ /* 0x000fe2000c101d06 */
[----:B------:R-:W-:-:S04]  /*2ba0*/  IMAD.WIDE.U32 R196, R6, 0x10, R200 ;  /* 0x0000001006c47825 */ /* 0x000fc800078e00c8 */
[----:B------:R-:W-:Y:S01]  /*2bb0*/  FFMA.FTZ R4, R15, R28, R76 ;  /* 0x0000001c0f047223 */ /* 0x000fe2000001004c */
[----:B------:R-:W-:Y:S01]  /*2bc0*/  FFMA.FTZ R6, R171, R30, R78 ;  /* 0x0000001eab067223 */ /* 0x000fe2000001004e */
[----:B------:R0:W-:Y:S01]  /*2bd0*/  STG.E.128 desc[UR6][R246.64], R164 ;  /* 0x000000a4f6007986 */ /* 0x0001e2000c101d06 */
[----:B------:R-:W-:-:S04]  /*2be0*/  IMAD.WIDE.U32 R204, R10, 0x10, R200 ;  /* 0x000000100acc7825 */ /* 0x000fc800078e00c8 */
[----:B------:R-:W-:Y:S01]  /*2bf0*/  FFMA.FTZ R10, R175, R34, R82 ;  /* 0x00000022af0a7223 */ /* 0x000fe20000010052 */
        /* <DEDUP_REMOVED lines=12> */
[C---:B------:R-:W-:Y:S01]  /*2cc0*/  FMUL.FTZ R219, R217.reuse, R202 ;  /* 0x000000cad9db7220 */ /* 0x040fe20000410000 */
[----:B------:R-:W-:Y:S01]  /*2cd0*/  FMUL.FTZ R224, R217, R224 ;  /* 0x000000e0d9e07220 */ /* 0x000fe20000410000 */
[----:B------:R-:W-:-:S04]  /*2ce0*/  IMAD.WIDE.U32 R242, R3, 0x10, R200 ;  /* 0x0000001003f27825 */ /* 0x000fc800078e00c8 */
[----:B0-----:R-:W-:Y:S01]  /*2cf0*/  FFMA.FTZ R164, R181, R40, R88 ;  /* 0x00000028b5a47223 */ /* 0x001fe20000010058 */
[----:B------:R-:W-:Y:S01]  /*2d00*/  FFMA.FTZ R165, R230, R41, R89 ;  /* 0x00000029e6a57223 */ /* 0x000fe20000010059 */
[----:B------:R-:W-:Y:S01]  /*2d10*/  FFMA.FTZ R166, R183, R42, R90 ;  /* 0x0000002ab7a67223 */ /* 0x000fe2000001005a */
[----:B------:R-:W-:-:S04]  /*2d20*/  IMAD.WIDE.U32 R188, R11, 0x10, R200 ;  /* 0x000000100bbc7825 */ /* 0x000fc800078e00c8 */
[----:B------:R-:W-:Y:S01]  /*2d30*/  FFMA.FTZ R11, R178, R35, R83 ;  /* 0x00000023b20b7223 */ /* 0x000fe20000010053 */
[----:B------:R-:W-:Y:S01]  /*2d40*/  FFMA.FTZ R167, R232, R43, R91 ;  /* 0x0000002be8a77223 */ /* 0x000fe2000001005b */
[----:B------:R-:W-:Y:S01]  /*2d50*/  FMUL.FTZ R226, R217, R226 ;  /* 0x000000e2d9e27220 */ /* 0x000fe20000410000 */
[----:B------:R-:W-:-:S04]  /*2d60*/  IMAD.WIDE.U32 R198, R5, 0x10, R200 ;  /* 0x0000001005c67825 */ /* 0x000fc800078e00c8 */
[----:B------:R-:W-:Y:S01]  /*2d70*/  FFMA.FTZ R5, R172, R29, R77 ;  /* 0x0000001dac057223 */ /* 0x000fe2000001004d */
[----:B------:R-:W-:Y:S01]  /*2d80*/  FMUL.FTZ R228, R217, R228 ;  /* 0x000000e4d9e47220 */ /* 0x000fe20000410000 */
[----:B------:R-:W-:Y:S01]  /*2d90*/  FFMA.FTZ R168, R213, R44, R92 ;  /* 0x0000002cd5a87223 */ /* 0x000fe2000001005c */
[----:B------:R-:W-:-:S04]  /*2da0*/  IMAD.WIDE.U32 R200, R13, 0x10, R200 ;  /* 0x000000100dc87825 */ /* 0x000fc800078e00c8 */
[----:B------:R-:W-:Y:S01]  /*2db0*/  FFMA.FTZ R13, R180, R37, R85 ;  /* 0x00000025b40d7223 */ /* 0x000fe20000010055 */
[----:B------:R-:W-:Y:S01]  /*2dc0*/  FFMA.FTZ R169, R216, R45, R93 ;  /* 0x0000002dd8a97223 */ /* 0x000fe2000001005d */
[----:B------:R-:W0:Y:S01]  /*2dd0*/  LDC.64 R180, c[0x0][0x380] ;  /* 0x0000e000ffb47b82 */ /* 0x000e220000000a00 */
[----:B------:R-:W-:Y:S01]  /*2de0*/  FFMA.FTZ R170, R203, R46, R94 ;  /* 0x0000002ecbaa7223 */ /* 0x000fe2000001005e */
[----:B------:R-:W-:Y:S01]  /*2df0*/  FFMA.FTZ R171, R190, R47, R95 ;  /* 0x0000002fbeab7223 */ /* 0x000fe2000001005f */
[C---:B------:R-:W-:Y:S01]  /*2e00*/  FMUL.FTZ R225, R217.reuse, R208 ;  /* 0x000000d0d9e17220 */ /* 0x040fe20000410000 */
[C---:B------:R-:W-:Y:S01]  /*2e10*/  FMUL.FTZ R214, R217.reuse, R214 ;  /* 0x000000d6d9d67220 */ /* 0x040fe20000410000 */
[C---:B------:R-:W-:Y:S01]  /*2e20*/  FMUL.FTZ R227, R217.reuse, R210 ;  /* 0x000000d2d9e37220 */ /* 0x040fe20000410000 */
[----:B------:R-:W-:Y:S01]  /*2e30*/  FMUL.FTZ R212, R217, R212 ;  /* 0x000000d4d9d47220 */ /* 0x000fe20000410000 */
[----:B------:R1:W-:Y:S01]  /*2e40*/  STG.E.128 desc[UR6][R194.64], R4 ;  /* 0x00000004c2007986 */ /* 0x0003e2000c101d06 */
        /* <DEDUP_REMOVED lines=8> */
[----:B------:R-:W-:Y:S01]  /*2ed0*/  FFMA.FTZ R179, R218, R55, R103 ;  /* 0x00000037dab37223 */ /* 0x000fe20000010067 */
[----:B------:R3:W-:Y:S04]  /*2ee0*/  STG.E.128 desc[UR6][R204.64], R12 ;  /* 0x0000000ccc007986 */ /* 0x0007e8000c101d06 */
[----:B------:R4:W-:Y:S01]  /*2ef0*/  STG.E.128 desc[UR6][R206.64], R164 ;  /* 0x000000a4ce007986 */ /* 0x0009e2000c101d06 */
[----:B0-----:R-:W-:Y:S01]  /*2f00*/  LEA R2, R180, R2, 0x2 ;  /* 0x00000002b4027211 */ /* 0x001fe200078e10ff */
[----:B-1----:R-:W-:Y:S01]  /*2f10*/  FFMA.FTZ R4, R215, R56, R104 ;  /* 0x00000038d7047223 */ /* 0x002fe20000010068 */
        /* <DEDUP_REMOVED lines=9> */
[----:B---3--:R-:W-:Y:S01]  /*2fb0*/  FFMA.FTZ R12, R225, R64, R112 ;  /* 0x00000040e10c7223 */ /* 0x008fe20000010070 */
[----:B------:R-:W-:Y:S01]  /*2fc0*/  FFMA.FTZ R13, R214, R65, R113 ;  /* 0x00000041d60d7223 */ /* 0x000fe20000010071 */
[----:B------:R-:W-:Y:S01]  /*2fd0*/  FFMA.FTZ R14, R227, R66, R114 ;  /* 0x00000042e30e7223 */ /* 0x000fe20000010072 */
[----:B------:R-:W-:Y:S01]  /*2fe0*/  FFMA.FTZ R15, R212, R67, R115 ;  /* 0x00000043d40f7223 */ /* 0x000fe20000010073 */
[----:B------:R4:W-:Y:S01]  /*2ff0*/  STG.E.128 desc[UR6][R242.64], R176 ;  /* 0x000000b0f2007986 */ /* 0x0009e2000c101d06 */
[----:B------:R-:W-:-:S03]  /*3000*/  ISETP.GE.AND P0, PT, R2, R181, PT ;  /* 0x000000b50200720c */ /* 0x000fc60003f06270 */
[----:B------:R4:W-:Y:S04]  /*3010*/  STG.E.128 desc[UR6][R188.64], R4 ;  /* 0x00000004bc007986 */ /* 0x0009e8000c101d06 */
[----:B------:R4:W-:Y:S04]  /*3020*/  STG.E.128 desc[UR6][R198.64], R8 ;  /* 0x00000008c6007986 */ /* 0x0009e8000c101d06 */
[----:B------:R4:W-:Y:S02]  /*3030*/  STG.E.128 desc[UR6][R200.64], R12 ;  /* 0x0000000cc8007986 */ /* 0x0009e4000c101d06 */
[----:B------:R-:W-:Y:S05]  /*3040*/  @!P0 BRA `(.L_x_48850) ;  /* 0xffffffd400d48947 */ /* 0x000fea000383ffff */
[----:B------:R-:W-:Y:S05]  /*3050*/  EXIT ;  /* 0x000000000000794d */ /* 0x000fea0003800000 */
.L_x_48848:
        /* <DEDUP_REMOVED lines=8> */
.L_x_48852:
[----:B0---4-:R-:W0:Y:S01]  /*30e0*/  @P1 LDC.64 R6, c[0x0][0x3a0] ;  /* 0x0000e800ff061b82 */ /* 0x011e220000000a00 */
[----:B------:R-:W-:-:S05]  /*30f0*/  IMAD R3, R2, UR8, RZ ;  /* 0x0000000802037c24 */ /* 0x000fca000f8e02ff */
[----:B------:R-:W-:Y:S02]  /*3100*/  SHF.R.S32.HI R4, RZ, 0x1f, R3 ;  /* 0x0000001fff047819 */ /* 0x000fe40000011403 */
[----:B------:R-:W2:Y:S02]  /*3110*/  LDC.64 R212, c[0x0][0x390] ;  /* 0x0000e400ffd47b82 */ /* 0x000ea40000000a00 */
[----:B------:R-:W-:-:S04]  /*3120*/  LEA.HI R209, R4, R3, RZ, 0x2 ;  /* 0x0000000304d17211 */ /* 0x000fc800078f10ff */
[----:B------:R-:W-:Y:S01]  /*3130*/  LEA.HI.SX32 R209, R209, R0, 0x1e ;  /* 0x00000000d1d17211 */ /* 0x000fe200078ff2ff */
[----:B-1----:R-:W-:Y:S01]  /*3140*/  UISETP.NE.U32.AND UP0, UPT, UR4, URZ, UPT ;  /* 0x000000ff0400728c */ /* 0x002fe2000bf05070 */
[----:B------:R-:W1:Y:S03]  /*3150*/  LDC.64 R216, c[0x0][0x3a8] ;  /* 0x0000ea00ffd87b82 */ /* 0x000e660000000a00 */
[----:B0-----:R-:W-:-:S05]  /*3160*/  @P1 IMAD.WIDE.U32 R6, R209, 0x10, R6 ;  /* 0x00000010d1061825 */ /* 0x001fca00078e0006 */
[----:B------:R1:W3:Y:S01]  /*3170*/  @P1 LDG.E.128 R176, desc[UR6][R6.64] ;  /* 0x0000000606b01981 */ /* 0x0002e2000c1e1d00 */
[----:B--2---:R-:W-:-:S05]  /*3180*/  IMAD.WIDE.U32 R4, R209, 0x10, R212 ;  /* 0x00000010d1047825 */ /* 0x004fca00078e00d4 */
[----:B------:R0:W3:Y:S01]  /*3190*/  LDG.E.128 R8, desc[UR6][R4.64] ;  /* 0x0000000604087981 */ /* 0x0000e2000c1e1d00 */
[----:B------:R-:W-:Y:S01]  /*31a0*/  UISETP.NE.AND.EX UP0, UPT, UR5, URZ, UPT, UP0 ;  /* 0x000000ff0500728c */ /* 0x000fe2000bf05300 */
[C---:B-1----:R-:W-:Y:S01]  /*31b0*/  IMAD.WIDE.U32 R6, R209.reuse, 0x10, R216 ;  /* 0x00000010d1067825 */ /* 0x042fe200078e00d8 */
[----:B0-----:R-:W-:-:S03]  /*31c0*/  IADD3 R4, PT, PT, R209, 0x20, RZ ;  /* 0x00000020d1047810 */ /* 0x001fc60007ffe0ff */
[----:B---3-5:R-:W-:Y:S01]  /*31d0*/  @P1 FFMA.FTZ R172, R8, R116, R176 ;  /* 0x0000007408ac1223 */ /* 0x028fe200000100b0 */
        /* <DEDUP_REMOVED lines=9> */
[----:B------:R-:W-:Y:S01]  /*3270*/  IMAD.WIDE.U32 R8, R4, 0x10, R212 ;  /* 0x0000001004087825 */ /* 0x000fe200078e00d4 */
[----:B------:R1:W-:Y:S04]  /*3280*/  STG.E.128 desc[UR6][R6.64], R172 ;  /* 0x000000ac06007986 */ /* 0x0003e8000c101d06 */
[----:B------:R2:W3:Y:S02]  /*3290*/  LDG.E.128 R16, desc[UR6][R8.64] ;  /* 0x0000000608107981 */ /* 0x0004e4000c1e1d00 */
[----:B------:R-:W4:Y:S01]  /*32a0*/  @P1 LDC.64 R12, c[0x0][0x3a0] ;  /* 0x0000e800ff0c1b82 */ /* 0x000f220000000a00 */
[----:B------:R-:W-:-:S07]  /*32b0*/  IADD3 R208, PT, PT, R209, 0x40, RZ ;  /* 0x00000040d1d07810 */ /* 0x000fce0007ffe0ff */
[----:B------:R-:W1:Y:S01]  /*32c0*/  @P1 LDC.64 R14, c[0x0][0x3a0] ;  /* 0x0000e800ff0e1b82 */ /* 0x000e620000000a00 */
[----:B0-----:R-:W-:-:S07]  /*32d0*/  @P1 IMAD.WIDE.U32 R10, R4, 0x10, R10 ;  /* 0x00000010040a1825 */ /* 0x001fce00078e000a */
[----:B------:R-:W0:Y:S01]  /*32e0*/  @P1 LDC.64 R184, c[0x0][0x3a0] ;  /* 0x0000e800ffb81b82 */ /* 0x000e220000000a00 */
[----:B------:R1:W3:Y:S01]  /*32f0*/  @P1 LDG.E.128 R176, desc[UR6][R10.64] ;  /* 0x000000060ab01981 */ /* 0x0002e2000c1e1d00 */
[----:B--2---:R-:W-:-:S06]  /*3300*/  IMAD.WIDE.U32 R8, R4, 0x10, R216 ;  /* 0x0000001004087825 */ /* 0x004fcc00078e00d8 */
[----:B------:R-:W2:Y:S01]  /*3310*/  @P1 LDC.64 R188, c[0x0][0x3a0] ;  /* 0x0000e800ffbc1b82 */ /* 0x000ea20000000a00 */
[----:B----4-:R-:W-:-:S04]  /*3320*/  @P1 IMAD.WIDE.U32 R12, R208, 0x10, R12 ;  /* 0x00000010d00c1825 */ /* 0x010fc800078e000c */
[----:B-1----:R-:W-:Y:S01]  /*3330*/  IMAD.WIDE.U32 R10, R208, 0x10, R212 ;  /* 0x00000010d00a7825 */ /* 0x002fe200078e00d4 */
[----:B------:R-:W-:Y:S02]  /*3340*/  IADD3 R3, PT, PT, R209, 0x100, RZ ;  /* 0x00000100d1037810 */ /* 0x000fe40007ffe0ff */
[----:B------:R-:W1:Y:S01]  /*3350*/  @P1 LDC.64 R218, c[0x0][0x3a0] ;  /* 0x0000e800ffda1b82 */ /* 0x000e620000000a00 */
        /* <DEDUP_REMOVED lines=8> */
[----:B------:R3:W-:Y:S04]  /*33e0*/  STG.E.128 desc[UR6][R8.64], R168 ;  /* 0x000000a808007986 */ /* 0x0007e8000c101d06 */
[----:B------:R4:W2:Y:S04]  /*33f0*/  @P1 LDG.E.128 R176, desc[UR6][R12.64] ;  /* 0x000000060cb01981 */ /* 0x0008a8000c1e1d00 */
[----:B------:R-:W2:Y:S01]  /*3400*/  LDG.E.128 R16, desc[UR6][R10.64] ;  /* 0x000000060a107981 */ /* 0x000ea2000c1e1d00 */
[----:B------:R-:W-:-:S05]  /*3410*/  IADD3 R6, PT, PT, R209, 0x60, RZ ;  /* 0x00000060d1067810 */ /* 0x000fca0007ffe0ff */
[----:B------:R-:W-:-:S04]  /*3420*/  @P1 IMAD.WIDE.U32 R14, R6, 0x10, R14 ;  /* 0x00000010060e1825 */ /* 0x000fc800078e000e */
[----:B---3--:R-:W-:-:S04]  /*3430*/  IMAD.WIDE.U32 R8, R208, 0x10, R216 ;  /* 0x00000010d0087825 */ /* 0x008fc800078e00d8 */
[----:B----4-:R-:W-:-:S04]  /*3440*/  IMAD.WIDE.U32 R12, R6, 0x10, R212 ;  /* 0x00000010060c7825 */ /* 0x010fc800078e00d4 */
        /* <DEDUP_REMOVED lines=9> */
[----:B------:R-:W3:Y:S04]  /*34e0*/  @P1 LDG.E.128 R176, desc[UR6][R14.64] ;  /* 0x000000060eb01981 */ /* 0x000ee8000c1e1d00 */
[----:B------:R-:W3:Y:S01]  /*34f0*/  LDG.E.128 R180, desc[UR6][R12.64] ;  /* 0x000000060cb47981 */ /* 0x000ee2000c1e1d00 */
[----:B------:R-:W-:-:S05]  /*3500*/  IADD3 R10, PT, PT, R209, 0x80, RZ ;  /* 0x00000080d10a7810 */ /* 0x000fca0007ffe0ff */
[----:B0-----:R-:W-:-:S04]  /*3510*/  @P1 IMAD.WIDE.U32 R184, R10, 0x10, R184 ;  /* 0x000000100ab81825 */ /* 0x001fc800078e00b8 */
[CC--:B---3--:R-:W-:Y:S01]  /*3520*/  @P1 FFMA.FTZ R16, R180.reuse, R128.reuse, R176 ;  /* 0x00000080b4101223 */ /* 0x0c8fe200000100b0 */
[----:B------:R-:W-:Y:S01]  /*3530*/  @P1 FFMA.FTZ R17, R181, R129, R177 ;  /* 0x00000081b5111223 */ /* 0x000fe200000100b1 */
[----:B------:R-:W-:Y:S01]  /*3540*/  @!P1 FMUL.FTZ R16, R180, R128 ;  /* 0x00000080b4109220 */ /* 0x000fe20000410000 */
[CC--:B------:R-:W-:Y:S01]  /*3550*/  @P1 FFMA.FTZ R18, R182.reuse, R130.reuse, R178 ;  /* 0x00000082b6121223 */ /* 0x0c0fe200000100b2 */
[----:B------:R-:W-:Y:S01]  /*3560*/  @P1 FFMA.FTZ R19, R183, R131, R179 ;  /* 0x00000083b7131223 */ /* 0x000fe200000100b3 */
[----:B------:R-:W-:Y:S01]  /*3570*/  @!P1 FMUL.FTZ R17, R181, R129 ;  /* 0x00000081b5119220 */ /* 0x000fe20000410000 */
[----:B------:R-:W-:Y:S01]  /*3580*/  @!P1 FMUL.FTZ R18, R182, R130 ;  /* 0x00000082b6129220 */ /* 0x000fe20000410000 */
[----:B------:R-:W-:Y:S01]  /*3590*/  @!P1 FMUL.FTZ R19, R183, R131 ;  /* 0x00000083b7139220 */ /* 0x000fe20000410000 */
[----:B------:R-:W-:-:S04]  /*35a0*/  IMAD.WIDE.U32 R180, R6, 0x10, R216 ;  /* 0x0000001006b47825 */ /* 0x000fc800078e00d8 */
[C---:B------:R-:W-:Y:S01]  /*35b0*/  IMAD.WIDE.U32 R182, R10.reuse, 0x10, R212 ;  /* 0x000000100ab67825 */ /* 0x040fe200078e00d4 */
[----:B------:R0:W-:Y:S04]  /*35c0*/  STG.E.128 desc[UR6][R180.64], R16 ;  /* 0x00000010b4007986 */ /* 0x0001e8000c101d06 */
[----:B------:R3:W4:Y:S04]  /*35d0*/  @P1 LDG.E.128 R176, desc[UR6][R184.64] ;  /* 0x00000006b8b01981 */ /* 0x000728000c1e1d00 */
[----:B------:R-:W4:Y:S01]  /*35e0*/  LDG.E.128 R192, desc[UR6][R182.64] ;  /* 0x00000006b6c07981 */ /* 0x000f22000c1e1d00 */
[----:B--2---:R-:W-:Y:S01]  /*35f0*/  IADD3 R9, PT, PT, R209, 0xa0, RZ ;  /* 0x000000a0d1097810 */ /* 0x004fe20007ffe0ff */
[----:B---3--:R-:W-:-:S04]  /*3600*/  IMAD.WIDE.U32 R184, R10, 0x10, R216 ;  /* 0x000000100ab87825 */ /* 0x008fc800078e00d8 */
[----:B------:R-:W-:-:S04]  /*3610*/  @P1 IMAD.WIDE.U32 R188, R9, 0x10, R188 ;  /* 0x0000001009bc1825 */ /* 0x000fc800078e00bc */
[----:B------:R-:W-:-:S04]  /*3620*/  IMAD.WIDE.U32 R186, R9, 0x10, R212 ;  /* 0x0000001009ba7825 */ /* 0x000fc800078e00d4 */
[----:B----4-:R-:W-:Y:S01]  /*3630*/  @P1 FFMA.FTZ R12, R192, R132, R176 ;  /* 0x00000084c00c1223 */ /* 0x010fe200000100b0 */
[----:B------:R-:W-:Y:S01]  /*3640*/  @P1 FFMA.FTZ R13, R193, R133, R177 ;  /* 0x00000085c10d1223 */ /* 0x000fe200000100b1 */
[----:B------:R-:W-:Y:S01]  /*3650*/  @P1 FFMA.FTZ R14, R194, R134, R178 ;  /* 0x00000086c20e1223 */ /* 0x000fe200000100b2 */
[----:B------:R-:W-:Y:S01]  /*3660*/  @P1 FFMA.FTZ R15, R195, R135, R179 ;  /* 0x00000087c30f1223 */ /* 0x000fe200000100b3 */
[----:B------:R-:W-:Y:S01]  /*3670*/  @!P1 FMUL.FTZ R12, R192, R132 ;  /* 0x00000084c00c9220 */ /* 0x000fe20000410000 */
[----:B------:R-:W-:Y:S01]  /*3680*/  @!P1 FMUL.FTZ R13, R193, R133 ;  /* 0x00000085c10d9220 */ /* 0x000fe20000410000 */
[----:B------:R-:W-:Y:S01]  /*3690*/  @!P1 FMUL.FTZ R14, R194, R134 ;  /* 0x00000086c20e9220 */ /* 0x000fe20000410000 */
[----:B------:R-:W-:Y:S01]  /*36a0*/  @!P1 FMUL.FTZ R15, R195, R135 ;  /* 0x00000087c30f9220 */ /* 0x000fe20000410000 */
[----:B------:R-:W2:Y:S04]  /*36b0*/  @P1 LDC.64 R192, c[0x0][0x3a0] ;  /* 0x0000e800ffc01b82 */ /* 0x000ea80000000a00 */
[----:B------:R3:W-:Y:S04]  /*36c0*/  STG.E.128 desc[UR6][R184.64], R12 ;  /* 0x0000000cb8007986 */ /* 0x0007e8000c101d06 */
[----:B------:R4:W0:Y:S04]  /*36d0*/  @P1 LDG.E.128 R176, desc[UR6][R188.64] ;  /* 0x00000006bcb01981 */ /* 0x000828000c1e1d00 */
[----:B------:R-:W0:Y:S01]  /*36e0*/  LDG.E.128 R196, desc[UR6][R186.64] ;  /* 0x00000006bac47981 */ /* 0x000e22000c1e1d00 */
[----:B------:R-:W-:Y:S01]  /*36f0*/  IADD3 R8, PT, PT, R209, 0xc0, RZ ;  /* 0x000000c0d1087810 */ /* 0x000fe20007ffe0ff */
[----:B----4-:R-:W-:-:S04]  /*3700*/  IMAD.WIDE.U32 R188, R9, 0x10, R216 ;  /* 0x0000001009bc7825 */ /* 0x010fc800078e00d8 */
[----:B------:R-:W-:-:S04]  /*3710*/  IMAD.WIDE.U32 R190, R8, 0x10, R212 ;  /* 0x0000001008be7825 */ /* 0x000fc800078e00d4 */
[----:B--2---:R-:W-:-:S04]  /*3720*/  @P1 IMAD.WIDE.U32 R192, R8, 0x10, R192 ;  /* 0x0000001008c01825 */ /* 0x004fc800078e00c0 */
[----:B0-----:R-:W-:Y:S01]  /*3730*/  @P1 FFMA.FTZ R180, R196, R136, R176 ;  /* 0x00000088c4b41223 */ /* 0x001fe200000100b0 */
[----:B------:R-:W-:Y:S01]  /*3740*/  @P1 FFMA.FTZ R181, R197, R137, R177 ;  /* 0x00000089c5b51223 */ /* 0x000fe200000100b1 */
[----:B------:R-:W-:Y:S01]  /*3750*/  @P1 FFMA.FTZ R182, R198, R138, R178 ;  /* 0x0000008ac6b61223 */ /* 0x000fe200000100b2 */
[----:B------:R-:W-:Y:S01]  /*3760*/  @P1 FFMA.FTZ R183, R199, R139, R179 ;  /* 0x0000008bc7b71223 */ /* 0x000fe200000100b3 */
[----:B------:R-:W-:Y:S01]  /*3770*/  @!P1 FMUL.FTZ R180, R196, R136 ;  /* 0x00000088c4b49220 */ /* 0x000fe20000410000 */
[----:B------:R-:W-:Y:S01]  /*3780*/  @!P1 FMUL.FTZ R181, R197, R137 ;  /* 0x00000089c5b59220 */ /* 0x000fe20000410000 */
[----:B------:R-:W-:Y:S01]  /*3790*/  @!P1 FMUL.FTZ R182, R198, R138 ;  /* 0x0000008ac6b69220 */ /* 0x000fe20000410000 */
[----:B------:R-:W-:Y:S01]  /*37a0*/  @!P1 FMUL.FTZ R183, R199, R139 ;  /* 0x0000008bc7b79220 */ /* 0x000fe20000410000 */
[----:B------:R-:W0:Y:S04]  /*37b0*/  @P1 LDC.64 R196, c[0x0][0x3a0] ;  /* 0x0000e800ffc41b82 */ /* 0x000e280000000a00 */
[----:B------:R2:W-:Y:S04]  /*37c0*/  STG.E.128 desc[UR6][R188.64], R180 ;  /* 0x000000b4bc007986 */ /* 0x0005e8000c101d06 */
[----:B------:R4:W3:Y:S04]  /*37d0*/  @P1 LDG.E.128 R176, desc[UR6][R192.64] ;  /* 0x00000006c0b01981 */ /* 0x0008e8000c1e1d00 */
[----:B------:R-:W3:Y:S01]  /*37e0*/  LDG.E.128 R200, desc[UR6][R190.64] ;  /* 0x00000006bec87981 */ /* 0x000ee2000c1e1d00 */
[----:B------:R-:W-:Y:S01]  /*37f0*/  IADD3 R7, PT, PT, R209, 0xe0, RZ ;  /* 0x000000e0d1077810 */ /* 0x000fe20007ffe0ff */
[----:B----4-:R-:W-:-:S04]  /*3800*/  IMAD.WIDE.U32 R192, R8, 0x10, R216 ;  /* 0x0000001008c07825 */ /* 0x010fc800078e00d8 */
[----:B------:R-:W-:-:S04]  /*3810*/  IMAD.WIDE.U32 R194, R7, 0x10, R212 ;  /* 0x0000001007c27825 */ /* 0x000fc800078e00d4 */
[----:B0-----:R-:W-:-:S04]  /*3820*/  @P1 IMAD.WIDE.U32 R196, R7, 0x10, R196 ;  /* 0x0000001007c41825 */ /* 0x001fc800078e00c4 */
        /* <DEDUP_REMOVED lines=10> */
[----:B------:R4:W2:Y:S04]  /*38d0*/  @P1 LDG.E.128 R176, desc[UR6][R196.64] ;  /* 0x00000006c4b01981 */ /* 0x0008a8000c1e1d00 */
[----:B------:R-:W2:Y:S01]  /*38e0*/  LDG.E.128 R204, desc[UR6][R194.64] ;  /* 0x00000006c2cc7981 */ /* 0x000ea2000c1e1d00 */
[----:B------:R-:W-:-:S04]  /*38f0*/  IMAD.WIDE.U32 R198, R3, 0x10, R212 ;  /* 0x0000001003c67825 */ /* 0x000fc800078e00d4 */
[----:B----4-:R-:W-:-:S04]  /*3900*/  IMAD.WIDE.U32 R196, R7, 0x10, R216 ;  /* 0x0000001007c47825 */ /* 0x010fc800078e00d8 */
[----:B0-----:R-:W-:-:S04]  /*3910*/  @P1 IMAD.WIDE.U32 R200, R3, 0x10, R200 ;  /* 0x0000001003c81825 */ /* 0x001fc800078e00c8 */
[----:B--2---:R-:W-:Y:S01]  /*3920*/  @P1 FFMA.FTZ R188, R204, R144, R176 ;  /* 0x00000090ccbc1223 */ /* 0x004fe200000100b0 */
[----:B------:R-:W-:Y:S01]  /*3930*/  @P1 FFMA.FTZ R189, R205, R145, R177 ;  /* 0x00000091cdbd1223 */ /* 0x000fe200000100b1 */
[----:B------:R-:W-:Y:S01]  /*3940*/  @P1 FFMA.FTZ R190, R206, R146, R178 ;  /* 0x00000092cebe1223 */ /* 0x000fe200000100b2 */
[----:B------:R-:W-:Y:S01]  /*3950*/  @P1 FFMA.FTZ R191, R207, R147, R179 ;  /* 0x00000093cfbf1223 */ /* 0x000fe200000100b3 */
[----:B------:R-:W-:Y:S01]  /*3960*/  @!P1 FMUL.FTZ R188, R204, R144 ;  /* 0x00000090ccbc9220 */ /* 0x000fe20000410000 */
[----:B------:R-:W-:Y:S01]  /*3970*/  @!P1 FMUL.FTZ R189, R205, R145 ;  /* 0x00000091cdbd9220 */ /* 0x000fe20000410000 */
[----:B------:R-:W-:Y:S01]  /*3980*/  @!P1 FMUL.FTZ R190, R206, R146 ;  /* 0x00000092cebe9220 */ /* 0x000fe20000410000 */
[----:B------:R-:W-:Y:S02]  /*3990*/  @!P1 FMUL.FTZ R191, R207, R147 ;  /* 0x00000093cfbf9220 */ /* 0x000fe40000410000 */
[----:B------:R-:W0:Y:S03]  /*39a0*/  @P1 LDC.64 R206, c[0x0][0x3a0] ;  /* 0x0000e800ffce1b82 */ /* 0x000e260000000a00 */
[----:B------:R-:W-:Y:S04]  /*39b0*/  STG.E.128 desc[UR6][R196.64], R188 ;  /* 0x000000bcc4007986 */ /* 0x000fe8000c101d06 */
[----:B------:R2:W3:Y:S04]  /*39c0*/  @P1 LDG.E.128 R176, desc[UR6][R200.64] ;  /* 0x00000006c8b01981 */ /* 0x0004e8000c1e1d00 */
[----:B------:R-:W3:Y:S01]  /*39d0*/  LDG.E.128 R220, desc[UR6][R198.64] ;  /* 0x00000006c6dc7981 */ /* 0x000ee2000c1e1d00 */
[----:B------:R-:W-:Y:S01]  /*39e0*/  IADD3 R11, PT, PT, R209, 0x120, RZ ;  /* 0x00000120d10b7810 */ /* 0x000fe20007ffe0ff */
[----:B------:R-:W-:-:S04]  /*39f0*/  IMAD.WIDE.U32 R204, R3, 0x10, R216 ;  /* 0x0000001003cc7825 */ /* 0x000fc800078e00d8 */
[----:B--2---:R-:W-:-:S04]  /*3a00*/  IMAD.WIDE.U32 R200, R11, 0x10, R212 ;  /* 0x000000100bc87825 */ /* 0x004fc800078e00d4 */
        /* <DEDUP_REMOVED lines=9> */
[----:B------:R-:W-:Y:S01]  /*3aa0*/  IADD3 R5, PT, PT, R209, 0x140, RZ ;  /* 0x00000140d1057810 */ /* 0x000fe20007ffe0ff */
[----:B------:R-:W-:Y:S01]  /*3ab0*/  IMAD.WIDE.U32 R214, R11, 0x10, R216 ;  /* 0x000000100bd67825 */ /* 0x000fe200078e00d8 */
[----:B------:R-:W0:Y:S02]  /*3ac0*/  @P1 LDC.64 R220, c[0x0][0x3a0] ;  /* 0x0000e800ffdc1b82 */ /* 0x000e240000000a00 */
[----:B------:R2:W-:Y:S04]  /*3ad0*/  STG.E.128 desc[UR6][R204.64], R192 ;  /* 0x000000c0cc007986 */ /* 0x0005e8000c101d06 */
[----:B------:R-:W3:Y:S04]  /*3ae0*/  @P1 LDG.E.128 R176, desc[UR6][R206.64] ;  /* 0x00000006ceb01981 */ /* 0x000ee8000c1e1d00 */
[----:B------:R-:W3:Y:S01]  /*3af0*/  LDG.E.128 R200, desc[UR6][R200.64] ;  /* 0x00000006c8c87981 */ /* 0x000ee2000c1e1d00 */
[----:B-1----:R-:W-:-:S04]  /*3b00*/  @P1 IMAD.WIDE.U32 R218, R5, 0x10, R218 ;  /* 0x0000001005da1825 */ /* 0x002fc800078e00da */
[----:B--2---:R-:W-:-:S04]  /*3b10*/  IMAD.WIDE.U32 R204, R5, 0x10, R212 ;  /* 0x0000001005cc7825 */ /* 0x004fc800078e00d4 */
        /* <DEDUP_REMOVED lines=9> */
[----:B------:R2:W3:Y:S04]  /*3bb0*/  @P1 LDG.E.128 R176, desc[UR6][R218.64] ;  /* 0x00000006dab01981 */ /* 0x0004e8000c1e1d00 */
[----:B------:R-:W3:Y:S01]  /*3bc0*/  LDG.E.128 R204, desc[UR6][R204.64] ;  /* 0x00000006cccc7981 */ /* 0x000ee2000c1e1d00 */
[----:B------:R-:W-:-:S05]  /*3bd0*/  IADD3 R210, PT, PT, R209, 0x160, RZ ;  /* 0x00000160d1d27810 */ /* 0x000fca0007ffe0ff */
[----:B------:R-:W-:-:S04]  /*3be0*/  IMAD.WIDE.U32 R212, R210, 0x10, R212 ;  /* 0x00000010d2d47825 */ /* 0x000fc800078e00d4 */
[----:B--2---:R-:W-:-:S04]  /*3bf0*/  FADD.FTZ R218, RZ, R172 ;  /* 0x000000acffda7221 */ /* 0x004fc80000010000 */
[----:B------:R-:W-:-:S04]  /*3c00*/  FADD.FTZ R211, R218, R173 ;  /* 0x000000addad37221 */ /* 0x000fc80000010000 */
[----:B------:R-:W-:-:S04]  /*3c10*/  FADD.FTZ R218, R211, R174 ;  /* 0x000000aed3da7221 */ /* 0x000fc80000010000 */
[----:B------:R-:W-:-:S04]  /*3c20*/  FADD.FTZ R211, R218, R175 ;  /* 0x000000afdad37221 */ /* 0x000fc80000010000 */
[----:B------:R-:W-:-:S04]  /*3c30*/  FADD.FTZ R218, R211, R168 ;  /* 0x000000a8d3da7221 */ /* 0x000fc80000010000 */
[----:B------:R-:W-:-:S04]  /*3c40*/  FADD.FTZ R211, R218, R169 ;  /* 0x000000a9dad37221 */ /* 0x000fc80000010000 */
[----:B------:R-:W-:-:S04]  /*3c50*/  FADD.FTZ R218, R211, R170 ;  /* 0x000000aad3da7221 */ /* 0x000fc80000010000 */
[----:B------:R-:W-:Y:S01]  /*3c60*/  FADD.FTZ R211, R218, R171 ;  /* 0x000000abdad37221 */ /* 0x000fe20000010000 */
        /* <DEDUP_REMOVED lines=9> */
[----:B0-----:R-:W-:Y:S01]  /*3d00*/  @P1 IMAD.WIDE.U32 R206, R210, 0x10, R220 ;  /* 0x00000010d2ce1825 */ /* 0x001fe200078e00dc */
[----:B------:R0:W-:Y:S04]  /*3d10*/  STG.E.128 desc[UR6][R204.64], R200 ;  /* 0x000000c8cc007986 */ /* 0x0001e8000c101d06 */
[----:B------:R2:W3:Y:S04]  /*3d20*/  @P1 LDG.E.128 R176, desc[UR6][R206.64] ;  /* 0x00000006ceb01981 */ /* 0x0004e8000c1e1d00 */
[----:B-1----:R-:W3:Y:S01]  /*3d30*/  LDG.E.128 R212, desc[UR6][R212.64] ;  /* 0x00000006d4d47981 */ /* 0x002ee2000c1e1d00 */
        /* <DEDUP_REMOVED lines=30> */
[----:B--2---:R-:W-:Y:S01]  /*3f20*/  FADD.FTZ R206, R205, R198 ;  /* 0x000000c6cdce7221 */ /* 0x004fe20000010000 */
[----:B------:R-:W0:Y:S03]  /*3f30*/  S2R R218, SR_TID.X ;  /* 0x0000000000da7919 */ /* 0x000e260000002100 */
[----:B------:R-:W-:Y:S01]  /*3f40*/  FADD.FTZ R207, R206, R199 ;  /* 0x000000c7cecf7221 */ /* 0x000fe20000010000 */
[----:B------:R-:W-:Y:S01]  /*3f50*/  IMAD.WIDE.U32 R216, R210, 0x10, R216 ;  /* 0x00000010d2d87825 */ /* 0x000fe200078e00d8 */
[----:B------:R-:W-:Y:S01]  /*3f60*/  UMOV UR11, 0xffffffff ;  /* 0xffffffff000b7882 */ /* 0x000fe20000000000 */
[----:B0-----:R-:W-:Y:S02]  /*3f70*/  LOP3.LUT P2, RZ, R218, 0x1f, RZ, 0xc0, !PT ;  /* 0x0000001fdaff7812 */ /* 0x001fe4000784c0ff */
[CC--:B---3--:R-:W-:Y:S01]  /*3f80*/  @P1 FFMA.FTZ R204, R212.reuse, R160.reuse, R176 ;  /* 0x000000a0d4cc1223 */ /* 0x0c8fe200000100b0 */
[----:B------:R-:W-:Y:S01]  /*3f90*/  @!P1 FMUL.FTZ R204, R212, R160 ;  /* 0x000000a0d4cc9220 */ /* 0x000fe20000410000 */
[----:B------:R-:W-:Y:S01]  /*3fa0*/  FADD.FTZ R212, R207, R200 ;  /* 0x000000c8cfd47221 */ /* 0x000fe20000010000 */
[----:B------:R-:W-:Y:S01]  /*3fb0*/  @P1 FFMA.FTZ R205, R213, R161, R177 ;  /* 0x000000a1d5cd1223 */ /* 0x000fe200000100b1 */
[CC--:B------:R-:W-:Y:S01]  /*3fc0*/  @P1 FFMA.FTZ R206, R214.reuse, R162.reuse, R178 ;  /* 0x000000a2d6ce1223 */ /* 0x0c0fe200000100b2 */
[----:B------:R-:W-:Y:S01]  /*3fd0*/  @P1 FFMA.FTZ R207, R215, R163, R179 ;  /* 0x000000a3d7cf1223 */ /* 0x000fe200000100b3 */
        /* <DEDUP_REMOVED lines=129> */
.L_x_48876:
        /* <DEDUP_REMOVED lines=22> */
[C---:B------:R-:W-:Y:S01]  /*4950*/  FADD.FTZ R171, -R212.reuse, R171 ;  /* 0x000000abd4ab7221 */ /* 0x040fe20000010100 */
[----:B------:R-:W4:Y:S01]  /*4960*/  @!P2 LDC.64 R184, c[0x0][0x3c8] ;  /* 0x0000f200ffb8ab82 */ /* 0x000f220000000a00 */
[C---:B------:R-:W-:Y:S01]  /*4970*/  FADD.FTZ R164, -R212.reuse, R164 ;  /* 0x000000a4d4a47221 */ /* 0x040fe20000010100 */
[C---:B------:R-:W-:Y:S01]  /*4980*/  FADD.FTZ R165, -R212.reuse, R165 ;  /* 0x000000a5d4a57221 */ /* 0x040fe20000010100 */
[C---:B------:R-:W-:Y:S01]  /*4990*/  FADD.FTZ R166, -R212.reuse, R166 ;  /* 0x000000a6d4a67221 */ /* 0x040fe20000010100 */
[C---:B------:R-:W-:Y:S01]  /*49a0*/  FADD.FTZ R181, -R212.reuse, R181 ;  /* 0x000000b5d4b57221 */ /* 0x040fe20000010100 */
[----:B------:R-:W-:Y:S01]  /*49b0*/  FADD.FTZ R167, -R212, R167 ;  /* 0x000000a7d4a77221 */ /* 0x000fe20000010100 */
[C---:B--2---:R-:W-:Y:S01]  /*49c0*/  FMUL.FTZ R195, R217.reuse, R172 ;  /* 0x000000acd9c37220 */ /* 0x044fe20000410000 */
[C---:B------:R-:W-:Y:S01]  /*49d0*/  FMUL.FTZ R172, R217.reuse, R173 ;  /* 0x000000add9ac7220 */ /* 0x040fe20000410000 */
[C---:B------:R-:W-:Y:S01]  /*49e0*/  FMUL.FTZ R173, R217.reuse, R174 ;  /* 0x000000aed9ad7220 */ /* 0x040fe20000410000 */
        /* <DEDUP_REMOVED lines=9> */
[----:B------:R1:W-:Y:S01]  /*4a80*/  @!P2 STG.E desc[UR6][R230.64], R211 ;  /* 0x000000d3e600a986 */ /* 0x0003e2000c101906 */
[C---:B------:R-:W-:Y:S01]  /*4a90*/  FMUL.FTZ R164, R217.reuse, R165 ;  /* 0x000000a5d9a47220 */ /* 0x040fe20000410000 */
[C---:B------:R-:W-:Y:S01]  /*4aa0*/  FADD.FTZ R18, -R212.reuse, R18 ;  /* 0x00000012d4127221 */ /* 0x040fe20000010100 */
[C---:B------:R-:W-:Y:S01]  /*4ab0*/  FMUL.FTZ R165, R217.reuse, R166 ;  /* 0x000000a6d9a57220 */ /* 0x040fe20000410000 */
[C---:B------:R-:W-:Y:S01]  /*4ac0*/  FADD.FTZ R19, -R212.reuse, R19 ;  /* 0x00000013d4137221 */ /* 0x040fe20000010100 */
[C---:B------:R-:W-:Y:S01]  /*4ad0*/  FMUL.FTZ R166, R217.reuse, R167 ;  /* 0x000000a7d9a67220 */ /* 0x040fe20000410000 */
[----:B------:R-:W-:Y:S01]  /*4ae0*/  FADD.FTZ R12, -R212, R12 ;  /* 0x0000000cd40c7221 */ /* 0x000fe20000010100 */
[----:B------:R-:W-:Y:S01]  /*4af0*/  FMUL.FTZ R167, R217, R16 ;  /* 0x00000010d9a77220 */ /* 0x000fe20000410000 */
[----:B---3--:R-:W-:-:S04]  /*4b00*/  IMAD.WIDE.U32 R246, R4, 0x10, R196 ;  /* 0x0000001004f67825 */ /* 0x008fc800078e00c4 */
[C---:B------:R-:W-:Y:S01]  /*4b10*/  FADD.FTZ R13, -R212.reuse, R13 ;  /* 0x0000000dd40d7221 */ /* 0x040fe20000010100 */
[----:B------:R-:W-:Y:S01]  /*4b20*/  FADD.FTZ R186, -R212, R186 ;  /* 0x000000bad4ba7221 */ /* 0x000fe20000010100 */
[C---:B------:R-:W-:Y:S01]  /*4b30*/  FMUL.FTZ R16, R217.reuse, R17 ;  /* 0x00000011d9107220 */ /* 0x040fe20000410000 */
[----:B-1----:R-:W-:Y:S01]  /*4b40*/  FMUL.FTZ R230, R217, R181 ;  /* 0x000000b5d9e67220 */ /* 0x002fe20000410000 */
[----:B------:R-:W-:Y:S01]  /*4b50*/  FFMA.FTZ R181, R172, R21, R69 ;  /* 0x00000015acb57223 */ /* 0x000fe20000010045 */
[----:B------:R-:W-:Y:S01]  /*4b60*/  FFMA.FTZ R172, R175, R24, R72 ;  /* 0x00000018afac7223 */ /* 0x000fe20000010048 */
[----:B------:R-:W-:Y:S01]  /*4b70*/  FFMA.FTZ R175, R170, R27, R75 ;  /* 0x0000001baaaf7223 */ /* 0x000fe2000001004b */
[----:B------:R-:W-:Y:S01]  /*4b80*/  FFMA.FTZ R4, R171, R28, R76 ;  /* 0x0000001cab047223 */ /* 0x000fe2000001004c */
[C---:B------:R-:W-:Y:S01]  /*4b90*/  FADD.FTZ R14, -R212.reuse, R14 ;  /* 0x0000000ed40e7221 */ /* 0x040fe20000010100 */
[C---:B------:R-:W-:Y:S01]  /*4ba0*/  FADD.FTZ R187, -R212.reuse, R187 ;  /* 0x000000bbd4bb7221 */ /* 0x040fe20000010100 */
[C---:B------:R-:W-:Y:S01]  /*4bb0*/  FMUL.FTZ R17, R217.reuse, R18 ;  /* 0x00000012d9117220 */ /* 0x040fe20000410000 */
[----:B------:R-:W1:Y:S01]  /*4bc0*/  LDC.64 R170, c[0x0][0x380] ;  /* 0x0000e000ffaa7b82 */ /* 0x000e620000000a00 */
[C---:B------:R-:W-:Y:S01]  /*4bd0*/  FADD.FTZ R15, -R212.reuse, R15 ;  /* 0x0000000fd40f7221 */ /* 0x040fe20000010100 */
[C---:B------:R-:W-:Y:S01]  /*4be0*/  FADD.FTZ R188, -R212.reuse, R188 ;  /* 0x000000bcd4bc7221 */ /* 0x040fe20000010100 */
[----:B------:R-:W-:Y:S01]  /*4bf0*/  FMUL.FTZ R18, R217, R19 ;  /* 0x00000013d9127220 */ /* 0x000fe20000410000 */
[C---:B------:R-:W-:Y:S01]  /*4c00*/  FADD.FTZ R180, -R212.reuse, R180 ;  /* 0x000000b4d4b47221 */ /* 0x040fe20000010100 */
[C---:B------:R-:W-:Y:S01]  /*4c10*/  FADD.FTZ R182, -R212.reuse, R182 ;  /* 0x000000b6d4b67221 */ /* 0x040fe20000010100 */
[C---:B------:R-:W-:Y:S01]  /*4c20*/  FADD.FTZ R183, -R212.reuse, R183 ;  /* 0x000000b7d4b77221 */ /* 0x040fe20000010100 */
[C---:B------:R-:W-:Y:S01]  /*4c30*/  FADD.FTZ R189, -R212.reuse, R189 ;  /* 0x000000bdd4bd7221 */ /* 0x040fe20000010100 */
[----:B------:R-:W-:Y:S01]  /*4c40*/  FADD.FTZ R226, -R212, R201 ;  /* 0x000000c9d4e27221 */ /* 0x000fe20000010100 */
[----:B----4-:R-:W-:-:S04]  /*4c50*/  @!P2 IMAD.WIDE R184, R2, 0x4, R184 ;  /* 0x0000000402b8a825 */ /* 0x010fc800078e02b8 */
[C---:B------:R-:W-:Y:S01]  /*4c60*/  FMUL.FTZ R19, R217.reuse, R12 ;  /* 0x0000000cd9137220 */ /* 0x040fe20000410000 */
        /* <DEDUP_REMOVED lines=15> */
[C---:B------:R-:W-:Y:S01]  /*4d60*/  FMUL.FTZ R232, R217.reuse, R183 ;  /* 0x000000b7d9e87220 */ /* 0x040fe20000410000 */
[C---:B------:R-:W-:Y:S01]  /*4d70*/  FMUL.FTZ R188, R217.reuse, R189 ;  /* 0x000000bdd9bc7220 */ /* 0x040fe20000410000 */
[C---:B------:R-:W-:Y:S01]  /*4d80*/  FADD.FTZ R194, -R212.reuse, R194 ;  /* 0x000000c2d4c27221 */ /* 0x040fe20000010100 */
[----:B------:R-:W-:Y:S01]  /*4d90*/  FADD.FTZ R228, -R212, R203 ;  /* 0x000000cbd4e47221 */ /* 0x000fe20000010100 */
[C---:B------:R-:W-:Y:S01]  /*4da0*/  FMUL.FTZ R189, R217.reuse, R190 ;  /* 0x000000bed9bd7220 */ /* 0x040fe20000410000 */
[C---:B------:R-:W-:Y:S01]  /*4db0*/  FMUL.FTZ R234, R217.reuse, R191 ;  /* 0x000000bfd9ea7220 */ /* 0x040fe20000410000 */
[C---:B------:R-:W-:Y:S01]  /*4dc0*/  FMUL.FTZ R205, R217.reuse, R192 ;  /* 0x000000c0d9cd7220 */ /* 0x040fe20000410000 */
[C---:B------:R-:W-:Y:S01]  /*4dd0*/  FMUL.FTZ R236, R217.reuse, R193 ;  /* 0x000000c1d9ec7220 */ /* 0x040fe20000410000 */
[----:B0-----:R-:W-:Y:S01]  /*4de0*/  FMUL.FTZ R221, R217, R202 ;  /* 0x000000cad9dd7220 */ /* 0x001fe20000410000 */
[----:B------:R0:W-:Y:S01]  /*4df0*/  @!P2 STG.E desc[UR6][R184.64], R217 ;  /* 0x000000d9b800a986 */ /* 0x0001e2000c101906 */
[----:B------:R-:W-:-:S04]  /*4e00*/  IMAD.WIDE.U32 R244, R209, 0x10, R196 ;  /* 0x00000010d1f47825 */ /* 0x000fc800078e00c4 */
[----:B------:R-:W-:Y:S01]  /*4e10*/  FFMA.FTZ R180, R195, R20, R68 ;  /* 0x00000014c3b47223 */ /* 0x000fe20000010044 */
[----:B------:R-:W-:Y:S01]  /*4e20*/  FFMA.FTZ R182, R173, R22, R70 ;  /* 0x00000016adb67223 */ /* 0x000fe20000010046 */
[----:B------:R-:W-:Y:S01]  /*4e30*/  FFMA.FTZ R183, R174, R23, R71 ;  /* 0x00000017aeb77223 */ /* 0x000fe20000010047 */
[----:B------:R-:W-:Y:S01]  /*4e40*/  FADD.FTZ R198, -R212, R198 ;  /* 0x000000c6d4c67221 */ /* 0x000fe20000010100 */
[----:B------:R-:W-:-:S04]  /*4e50*/  IMAD.WIDE.U32 R190, R6, 0x10, R196 ;  /* 0x0000001006be7825 */ /* 0x000fc800078e00c4 */
[----:B------:R-:W-:Y:S01]  /*4e60*/  FFMA.FTZ R173, R168, R25, R73 ;  /* 0x00000019a8ad7223 */ /* 0x000fe20000010049 */
[----:B------:R-:W-:Y:S01]  /*4e70*/  FFMA.FTZ R174, R169, R26, R74 ;  /* 0x0000001aa9ae7223 */ /* 0x000fe2000001004a */
[----:B------:R-:W-:Y:S01]  /*4e80*/  FADD.FTZ R200, -R212, R200 ;  /* 0x000000c8d4c87221 */ /* 0x000fe20000010100 */
[----:B------:R-:W-:-:S04]  /*4e90*/  IMAD.WIDE.U32 R192, R10, 0x10, R196 ;  /* 0x000000100ac07825 */ /* 0x000fc800078e00c4 */
[C---:B------:R-:W-:Y:S01]  /*4ea0*/  FADD.FTZ R204, -R212.reuse, R204 ;  /* 0x000000ccd4cc7221 */ /* 0x040fe20000010100 */
[----:B------:R-:W-:Y:S01]  /*4eb0*/  FADD.FTZ R206, -R212, R206 ;  /* 0x000000ced4ce7221 */ /* 0x000fe20000010100 */
[----:B------:R-:W-:Y:S01]  /*4ec0*/  FMUL.FTZ R213, R217, R213 ;  /* 0x000000d5d9d57220 */ /* 0x000fe20000410000 */
[----:B------:R-:W-:-:S04]  /*4ed0*/  IMAD.WIDE.U32 R202, R9, 0x10, R196 ;  /* 0x0000001009ca7825 */ /* 0x000fc800078e00c4 */
[----:B------:R-:W-:Y:S01]  /*4ee0*/  FMUL.FTZ R216, R217, R216 ;  /* 0x000000d8d9d87220 */ /* 0x000fe20000410000 */
[----:B------:R-:W-:Y:S01]  /*4ef0*/  FFMA.FTZ R6, R165, R30, R78 ;  /* 0x0000001ea5067223 */ /* 0x000fe2000001004e */
[----:B------:R-:W-:Y:S01]  /*4f00*/  FFMA.FTZ R9, R16, R33, R81 ;  /* 0x0000002110097223 */ /* 0x000fe20000010051 */
[----:B------:R-:W-:-:S04]  /*4f10*/  IMAD.WIDE.U32 R240, R7, 0x10, R196 ;  /* 0x0000001007f07825 */ /* 0x000fc800078e00c4 */
[----:B------:R-:W-:Y:S01]  /*4f20*/  FFMA.FTZ R7, R166, R31, R79 ;  /* 0x0000001fa6077223 */ /* 0x000fe2000001004f */
[----:B------:R-:W-:Y:S01]  /*4f30*/  FFMA.FTZ R10, R17, R34, R82 ;  /* 0x00000022110a7223 */ /* 0x000fe20000010052 */
[----:B------:R-:W-:Y:S01]  /*4f40*/  FADD.FTZ R212, -R212, R207 ;  /* 0x000000cfd4d47221 */ /* 0x000fe20000010100 */
[----:B0-----:R-:W-:-:S04]  /*4f50*/  IMAD.WIDE.U32 R184, R5, 0x10, R196 ;  /* 0x0000001005b87825 */ /* 0x001fc800078e00c4 */
        /* <DEDUP_REMOVED lines=10> */
[----:B------:R-:W-:Y:S01]  /*5000*/  FMUL.FTZ R211, R217, R220 ;  /* 0x000000dcd9d37220 */ /* 0x000fe20000410000 */
[----:B------:R-:W-:-:S04]  /*5010*/  IMAD.WIDE.U32 R168, R11, 0x10, R196 ;  /* 0x000000100ba87825 */ /* 0x000fc800078e00c4 */
[----:B------:R-:W-:Y:S01]  /*5020*/  FFMA.FTZ R11, R18, R35, R83 ;  /* 0x00000023120b7223 */ /* 0x000fe20000010053 */
[----:B------:R-:W-:Y:S01]  /*5030*/  FFMA.FTZ R18, R13, R38, R86 ;  /* 0x000000260d127223 */ /* 0x000fe20000010056 */
[C---:B------:R-:W-:Y:S01]  /*5040*/  FMUL.FTZ R222, R217.reuse, R222 ;  /* 0x000000ded9de7220 */ /* 0x040fe20000410000 */
[C---:B------:R-:W-:Y:S01]  /*5050*/  FMUL.FTZ R215, R217.reuse, R198 ;  /* 0x000000c6d9d77220 */ /* 0x040fe20000410000 */
[----:B------:R-:W-:Y:S01]  /*5060*/  FMUL.FTZ R224, R217, R224 ;  /* 0x000000e0d9e07220 */ /* 0x000fe20000410000 */
[----:B------:R0:W-:Y:S01]  /*5070*/  STG.E.128 desc[UR6][R244.64], R180 ;  /* 0x000000b4f4007986 */ /* 0x0001e2000c101d06 */
[----:B------:R-:W-:Y:S01]  /*5080*/  FFMA.FTZ R13, R230, R41, R89 ;  /* 0x00000029e60d7223 */ /* 0x000fe20000010059 */
        /* <DEDUP_REMOVED lines=10> */
[C---:B------:R-:W-:Y:S01]  /*5130*/  FMUL.FTZ R223, R217.reuse, R204 ;  /* 0x000000ccd9df7220 */ /* 0x040fe20000410000 */
[C---:B------:R-:W-:Y:S01]  /*5140*/  FMUL.FTZ R214, R217.reuse, R214 ;  /* 0x000000d6d9d67220 */ /* 0x040fe20000410000 */
[C---:B------:R-:W-:Y:S01]  /*5150*/  FMUL.FTZ R225, R217.reuse, R206 ;  /* 0x000000ced9e17220 */ /* 0x040fe20000410000 */
[----:B------:R-:W-:Y:S01]  /*5160*/  FMUL.FTZ R212, R217, R212 ;  /* 0x000000d4d9d47220 */ /* 0x000fe20000410000 */
[----:B------:R3:W-:Y:S01]  /*5170*/  STG.E.128 desc[UR6][R208.64], R4 ;  /* 0x00000004d0007986 */ /* 0x0007e2000c101d06 */
[----:B------:R-:W-:-:S04]  /*5180*/  IMAD.WIDE.U32 R242, R3, 0x10, R196 ;  /* 0x0000001003f27825 */ /* 0x000fc800078e00c4 */
[----:B0-----:R-:W-:Y:S01]  /*5190*/  FFMA.FTZ R180, R205, R52, R100 ;  /* 0x00000034cdb47223 */ /* 0x001fe20000010064 */
[----:B------:R-:W-:Y:S01]  /*51a0*/  FFMA.FTZ R181, R236, R53, R101 ;  /* 0x00000035ecb57223 */ /* 0x000fe20000010065 */
[----:B------:R0:W-:Y:S01]  /*51b0*/  STG.E.128 desc[UR6][R190.64], R8 ;  /* 0x00000008be007986 */ /* 0x0001e2000c101d06 */
[----:B------:R-:W-:Y:S01]  /*51c0*/  FFMA.FTZ R182, R207, R54, R102 ;  /* 0x00000036cfb67223 */ /* 0x000fe20000010066 */
[----:B------:R-:W-:Y:S01]  /*51d0*/  FFMA.FTZ R183, R218, R55, R103 ;  /* 0x00000037dab77223 */ /* 0x000fe20000010067 */
[----:B------:R-:W-:Y:S01]  /*51e0*/  IMAD.WIDE.U32 R196, R210, 0x10, R196 ;  /* 0x00000010d2c47825 */ /* 0x000fe200078e00c4 */
[----:B------:R-:W-:Y:S03]  /*51f0*/  STG.E.128 desc[UR6][R192.64], R16 ;  /* 0x00000010c0007986 */ /* 0x000fe6000c101d06 */
[----:B--2---:R-:W-:Y:S01]  /*5200*/  FFMA.FTZ R172, R187, R48, R96 ;  /* 0x00000030bbac7223 */ /* 0x004fe20000010060 */
[----:B------:R-:W-:Y:S01]  /*5210*/  FFMA.FTZ R173, R188, R49, R97 ;  /* 0x00000031bcad7223 */ /* 0x000fe20000010061 */
[----:B------:R-:W-:Y:S01]  /*5220*/  FFMA.FTZ R174, R189, R50, R98 ;  /* 0x00000032bdae7223 */ /* 0x000fe20000010062 */
[----:B------:R-:W-:Y:S01]  /*5230*/  FFMA.FTZ R175, R234, R51, R99 ;  /* 0x00000033eaaf7223 */ /* 0x000fe20000010063 */
[----:B------:R2:W-:Y:S01]  /*5240*/  STG.E.128 desc[UR6][R202.64], R12 ;  /* 0x0000000cca007986 */ /* 0x0005e2000c101d06 */
[----:B-1----:R-:W-:-:S03]  /*5250*/  LEA R2, R170, R2, 0x2 ;  /* 0x00000002aa027211 */ /* 0x002fc600078e10ff */
[----:B------:R4:W-:Y:S01]  /*5260*/  STG.E.128 desc[UR6][R238.64], R164 ;  /* 0x000000a4ee007986 */ /* 0x0009e2000c101d06 */
[----:B---3--:R-:W-:Y:S01]  /*5270*/  FFMA.FTZ R4, R211, R56, R104 ;  /* 0x00000038d3047223 */ /* 0x008fe20000010068 */
[----:B------:R-:W-:Y:S01]  /*5280*/  FFMA.FTZ R5, R222, R57, R105 ;  /* 0x00000039de057223 */ /* 0x000fe20000010069 */
[----:B------:R-:W-:Y:S01]  /*5290*/  FFMA.FTZ R6, R215, R58, R106 ;  /* 0x0000003ad7067223 */ /* 0x000fe2000001006a */
[----:B------:R-:W-:Y:S01]  /*52a0*/  FFMA.FTZ R7, R224, R59, R107 ;  /* 0x0000003be0077223 */ /* 0x000fe2000001006b */
[----:B0-----:R-:W-:Y:S01]  /*52b0*/  FFMA.FTZ R8, R219, R60, R108 ;  /* 0x0000003cdb087223 */ /* 0x001fe2000001006c */
[----:B------:R-:W-:Y:S01]  /*52c0*/  FFMA.FTZ R9, R226, R61, R109 ;  /* 0x0000003de2097223 */ /* 0x000fe2000001006d */
[----:B------:R-:W-:Y:S01]  /*52d0*/  FFMA.FTZ R10, R221, R62, R110 ;  /* 0x0000003edd0a7223 */ /* 0x000fe2000001006e */
[----:B------:R-:W-:Y:S01]  /*52e0*/  FFMA.FTZ R11, R228, R63, R111 ;  /* 0x0000003fe40b7223 */ /* 0x000fe2000001006f */
[----:B------:R4:W-:Y:S01]  /*52f0*/  STG.E.128 desc[UR6][R240.64], R172 ;  /* 0x000000acf0007986 */ /* 0x0009e2000c101d06 */
[----:B------:R-:W-:-:S03]  /*5300*/  ISETP.GE.AND P0, PT, R2, R171, PT ;  /* 0x000000ab0200720c */ /* 0x000fc60003f06270 */
[----:B------:R4:W-:Y:S01]  /*5310*/  STG.E.128 desc[UR6][R242.64], R180 ;  /* 0x000000b4f2007986 */ /* 0x0009e2000c101d06 */
[----:B--2---:R-:W-:Y:S01]  /*5320*/  FFMA.FTZ R12, R223, R64, R112 ;  /* 0x00000040df0c7223 */ /* 0x004fe20000010070 */
        /* <DEDUP_REMOVED lines=8> */
.L_x_48849:
[----:B------:R-:W-:Y:S01]  /*53b0*/  HFMA2 R214, -RZ, RZ, 0, 5.9604644775390625e-08 ;  /* 0x00000001ffd67431 */ /* 0x000fe200000001ff */
[----:B------:R-:W-:Y:S01]  /*53c0*/  BSSY B0, `(.L_x_48853) ;  /* 0x0000006000007945 */ /* 0x000fe20003800000 */
[----:B------:R-:W-:Y:S02]  /*53d0*/  MOV R213, 0x1f ;  /* 0x0000001f00d57802 */ /* 0x000fe40000000f00 */
[----:B------:R-:W-:-:S07]  /*53e0*/  MOV R212, 0xffffffff ;  /* 0xffffffff00d47802 */ /* 0x000fce0000000f00 */
[----:B------:R-:W-:Y:S05]  /*53f0*/  WARPSYNC.COLLECTIVE R212, `(.L_x_48854) ;  /* 0x00000000d4087348 */ /* 0x000fea0003c00000 */
[----:B------:R0:W1:Y:S02]  /*5400*/  SHFL.BFLY P0, R216, R215, R214, R213 ;  /* 0x0c0000d6d7d87389 */ /* 0x00006400000000d5 */
[----:B01----:R-:W-:Y:S05]  /*5410*/  ENDCOLLECTIVE ;  /* 0x000000000000791b */ /* 0x003fea0003800000 */
.L_x_48854:
[----:B------:R-:W-:Y:S05]  /*5420*/  BSYNC B0 ;  /* 0x0000000000007941 */ /* 0x000fea0003800000 */
.L_x_48853:
        /* <DEDUP_REMOVED lines=8> */
.L_x_48855:
[----:B------:R-:W-:Y:S02]  /*54b0*/  HFMA2 R214, -RZ, RZ, 0, 2.384185791015625e-07 ;  /* 0x00000004ffd67431 */ /* 0x000fe400000001ff */
[----:B------:R-:W-:-:S05]  /*54c0*/  FADD.FTZ R218, R215, R216 ;  /* 0x000000d8d7da7221 */ /* 0x000fca0000010000 */
[----:B------:R-:W-:-:S07]  /*54d0*/  MOV R215, R218 ;  /* 0x000000da00d77202 */ /* 0x000fce0000000f00 */
[----:B------:R-:W-:Y:S05]  /*54e0*/  WARPSYNC.COLLECTIVE R212, `(.L_x_48856) ;  /* 0x00000000d4087348 */ /* 0x000fea0003c00000 */
[----:B------:R0:W1:Y:S02]  /*54f0*/  SHFL.BFLY P0, R216, R215, R214, R213 ;  /* 0x0c0000d6d7d87389 */ /* 0x00006400000000d5 */
[----:B01----:R-:W-:Y:S05]  /*5500*/  ENDCOLLECTIVE ;  /* 0x000000000000791b */ /* 0x003fea0003800000 */
.L_x_48856:
[----:B------:R-:W-:Y:S02]  /*5510*/  HFMA2 R214, -RZ, RZ, 0, 4.76837158203125e-07 ;  /* 0x00000008ffd67431 */ /* 0x000fe400000001ff */
[----:B------:R-:W-:-:S05]  /*5520*/  FADD.FTZ R219, R218, R216 ;  /* 0x000000d8dadb7221 */ /* 0x000fca0000010000 */
[----:B------:R-:W-:-:S07]  /*5530*/  MOV R215, R219 ;  /* 0x000000db00d77202 */ /* 0x000fce0000000f00 */
[----:B------:R-:W-:Y:S05]  /*5540*/  WARPSYNC.COLLECTIVE R212, `(.L_x_48857) ;  /* 0x00000000d4087348 */ /* 0x000fea0003c00000 */
[----:B------:R0:W1:Y:S02]  /*5550*/  SHFL.BFLY P0, R216, R215, R214, R213 ;  /* 0x0c0000d6d7d87389 */ /* 0x00006400000000d5 */
[----:B01----:R-:W-:Y:S05]  /*5560*/  ENDCOLLECTIVE ;  /* 0x000000000000791b */ /* 0x003fea0003800000 */
.L_x_48857:
[----:B------:R-:W-:Y:S02]  /*5570*/  HFMA2 R214, -RZ, RZ, 0, 9.5367431640625e-07 ;  /* 0x00000010ffd67431 */ /* 0x000fe400000001ff */
[----:B------:R-:W-:-:S05]  /*5580*/  FADD.FTZ R220, R219, R216 ;  /* 0x000000d8dbdc7221 */ /* 0x000fca0000010000 */
[----:B------:R-:W-:-:S07]  /*5590*/  MOV R215, R220 ;  /* 0x000000dc00d77202 */ /* 0x000fce0000000f00 */
[----:B------:R-:W-:Y:S05]  /*55a0*/  WARPSYNC.COLLECTIVE R212, `(.L_x_48858) ;  /* 0x00000000d4087348 */ /* 0x000fea0003c00000 */
[----:B------:R0:W1:Y:S02]  /*55b0*/  SHFL.BFLY P0, R216, R215, R214, R213 ;  /* 0x0c0000d6d7d87389 */ /* 0x00006400000000d5 */
[----:B01----:R-:W-:Y:S05]  /*55c0*/  ENDCOLLECTIVE ;  /* 0x000000000000791b */ /* 0x003fea0003800000 */
.L_x_48858:
        /* <DEDUP_REMOVED lines=103> */
.L_x_48859:
[----:B------:R-:W-:Y:S02]  /*5c40*/  HFMA2 R214, -RZ, RZ, 0, 1.1920928955078125e-07 ;  /* 0x00000002ffd67431 */ /* 0x000fe400000001ff */
[----:B------:R-:W-:-:S05]  /*5c50*/  FADD.FTZ R218, R215, R216 ;  /* 0x000000d8d7da7221 */ /* 0x000fca0000010000 */
[----:B------:R-:W-:-:S07]  /*5c60*/  MOV R215, R218 ;  /* 0x000000da00d77202 */ /* 0x000fce0000000f00 */
[----:B------:R-:W-:Y:S05]  /*5c70*/  WARPSYNC.COLLECTIVE R212, `(.L_x_48860) ;  /* 0x00000000d4087348 */ /* 0x000fea0003c00000 */
[----:B------:R0:W1:Y:S02]  /*5c80*/  SHFL.BFLY P0, R216, R215, R214, R213 ;  /* 0x0c0000d6d7d87389 */ /* 0x00006400000000d5 */
[----:B01----:R-:W-:Y:S05]  /*5c90*/  ENDCOLLECTIVE ;  /* 0x000000000000791b */ /* 0x003fea0003800000 */
.L_x_48860:
[----:B------:R-:W-:Y:S02]  /*5ca0*/  HFMA2 R214, -RZ, RZ, 0, 2.384185791015625e-07 ;  /* 0x00000004ffd67431 */ /* 0x000fe400000001ff */
[----:B------:R-:W-:-:S05]  /*5cb0*/  FADD.FTZ R219, R218, R216 ;  /* 0x000000d8dadb7221 */ /* 0x000fca0000010000 */
[----:B------:R-:W-:-:S07]  /*5cc0*/  MOV R215, R219 ;  /* 0x000000db00d77202 */ /* 0x000fce0000000f00 */
[----:B------:R-:W-:Y:S05]  /*5cd0*/  WARPSYNC.COLLECTIVE R212, `(.L_x_48861) ;  /* 0x00000000d4087348 */ /* 0x000fea0003c00000 */
[----:B------:R0:W1:Y:S02]  /*5ce0*/  SHFL.BFLY P0, R216, R215, R214, R213 ;  /* 0x0c0000d6d7d87389 */ /* 0x00006400000000d5 */
[----:B01----:R-:W-:Y:S05]  /*5cf0*/  ENDCOLLECTIVE ;  /* 0x000000000000791b */ /* 0x003fea0003800000 */
.L_x_48861:
[----:B------:R-:W-:Y:S02]  /*5d00*/  HFMA2 R214, -RZ, RZ, 0, 4.76837158203125e-07 ;  /* 0x00000008ffd67431 */ /* 0x000fe400000001ff */
[----:B------:R-:W-:-:S05]  /*5d10*/  FADD.FTZ R220, R219, R216 ;  /* 0x000000d8dbdc7221 */ /* 0x000fca0000010000 */
[----:B------:R-:W-:-:S07]  /*5d20*/  MOV R215, R220 ;  /* 0x000000dc00d77202 */ /* 0x000fce0000000f00 */
[----:B------:R-:W-:Y:S05]  /*5d30*/  WARPSYNC.COLLECTIVE R212, `(.L_x_48862) ;  /* 0x00000000d4087348 */ /* 0x000fea0003c00000 */
[----:B------:R0:W1:Y:S02]  /*5d40*/  SHFL.BFLY P0, R216, R215, R214, R213 ;  /* 0x0c0000d6d7d87389 */ /* 0x00006400000000d5 */
[----:B01----:R-:W-:Y:S05]  /*5d50*/  ENDCOLLECTIVE ;  /* 0x000000000000791b */ /* 0x003fea0003800000 */
.L_x_48862:
[----:B------:R-:W-:Y:S02]  /*5d60*/  HFMA2 R214, -RZ, RZ, 0, 9.5367431640625e-07 ;  /* 0x00000010ffd67431 */ /* 0x000fe400000001ff */
[----:B------:R-:W-:-:S05]  /*5d70*/  FADD.FTZ R221, R220, R216 ;  /* 0x000000d8dcdd7221 */ /* 0x000fca0000010000 */
[----:B------:R-:W-:-:S07]  /*5d80*/  MOV R215, R221 ;  /* 0x000000dd00d77202 */ /* 0x000fce0000000f00 */
[----:B------:R-:W-:Y:S05]  /*5d90*/  WARPSYNC.COLLECTIVE R212, `(.L_x_48863) ;  /* 0x00000000d4087348 */ /* 0x000fea0003c00000 */
[----:B------:R0:W1:Y:S02]  /*5da0*/  SHFL.BFLY P0, R216, R215, R214, R213 ;  /* 0x0c0000d6d7d87389 */ /* 0x00006400000000d5 */
[----:B01----:R-:W-:Y:S05]  /*5db0*/  ENDCOLLECTIVE ;  /* 0x000000000000791b */ /* 0x003fea0003800000 */
.L_x_48863:
[----:B------:R-:W-:Y:S05]  /*5dc0*/  BRA `(.L_x_48864) ;  /* 0xffffffc400b47947 */ /* 0x000fea000383ffff */
.L_x_48851:
[----:B------:R-:W-:Y:S01]  /*5dd0*/  HFMA2 R213, -RZ, RZ, 0, 1.847743988037109375e-06 ;  /* 0x0000001fffd57431 */ /* 0x000fe200000001ff */
[----:B------:R-:W-:Y:S01]  /*5de0*/  BSSY B0, `(.L_x_48865) ;  /* 0x0000006000007945 */ /* 0x000fe20003800000 */
[----:B------:R-:W-:Y:S02]  /*5df0*/  MOV R214, 0x1 ;  /* 0x0000000100d67802 */ /* 0x000fe40000000f00 */
[----:B------:R-:W-:-:S07]  /*5e00*/  MOV R212, 0xffffffff ;  /* 0xffffffff00d47802 */ /* 0x000fce0000000f00 */
[----:B------:R-:W-:Y:S05]  /*5e10*/  WARPSYNC.COLLECTIVE R212, `(.L_x_48866) ;  /* 0x00000000d4087348 */ /* 0x000fea0003c00000 */
[----:B------:R0:W1:Y:S02]  /*5e20*/  SHFL.BFLY P0, R216, R215, R214, R213 ;  /* 0x0c0000d6d7d87389 */ /* 0x00006400000000d5 */
[----:B01----:R-:W-:Y:S05]  /*5e30*/  ENDCOLLECTIVE ;  /* 0x000000000000791b */ /* 0x003fea0003800000 */
.L_x_48866:
[----:B------:R-:W-:Y:S05]  /*5e40*/  BSYNC B0 ;  /* 0x0000000000007941 */ /* 0x000fea0003800000 */
.L_x_48865:
        /* <DEDUP_REMOVED lines=8> */
.L_x_48867:
[----:B------:R-:W-:Y:S02]  /*5ed0*/  HFMA2 R214, -RZ, RZ, 0, 2.384185791015625e-07 ;  /* 0x00000004ffd67431 */ /* 0x000fe400000001ff */
[----:B------:R-:W-:-:S05]  /*5ee0*/  FADD.FTZ R218, R215, R216 ;  /* 0x000000d8d7da7221 */ /* 0x000fca0000010000 */
[----:B------:R-:W-:-:S07]  /*5ef0*/  MOV R215, R218 ;  /* 0x000000da00d77202 */ /* 0x000fce0000000f00 */
[----:B------:R-:W-:Y:S05]  /*5f00*/  WARPSYNC.COLLECTIVE R212, `(.L_x_48868) ;  /* 0x00000000d4087348 */ /* 0x000fea0003c00000 */
[----:B------:R0:W1:Y:S02]  /*5f10*/  SHFL.BFLY P0, R216, R215, R214, R213 ;  /* 0x0c0000d6d7d87389 */ /* 0x00006400000000d5 */
[----:B01----:R-:W-:Y:S05]  /*5f20*/  ENDCOLLECTIVE ;  /* 0x000000000000791b */ /* 0x003fea0003800000 */
.L_x_48868:
[----:B------:R-:W-:Y:S02]  /*5f30*/  HFMA2 R214, -RZ, RZ, 0, 4.76837158203125e-07 ;  /* 0x00000008ffd67431 */ /* 0x000fe400000001ff */
[----:B------:R-:W-:-:S05]  /*5f40*/  FADD.FTZ R219, R218, R216 ;  /* 0x000000d8dadb7221 */ /* 0x000fca0000010000 */
[----:B------:R-:W-:-:S07]  /*5f50*/  MOV R215, R219 ;  /* 0x000000db00d77202 */ /* 0x000fce0000000f00 */
[----:B------:R-:W-:Y:S05]  /*5f60*/  WARPSYNC.COLLECTIVE R212, `(.L_x_48869) ;  /* 0x00000000d4087348 */ /* 0x000fea0003c00000 */
[----:B------:R0:W1:Y:S02]  /*5f70*/  SHFL.BFLY P0, R216, R215, R214, R213 ;  /* 0x0c0000d6d7d87389 */ /* 0x00006400000000d5 */
[----:B01----:R-:W-:Y:S05]  /*5f80*/  ENDCOLLECTIVE ;  /* 0x000000000000791b */ /* 0x003fea0003800000 */
.L_x_48869:
[----:B------:R-:W-:Y:S02]  /*5f90*/  HFMA2 R214, -RZ, RZ, 0, 9.5367431640625e-07 ;  /* 0x00000010ffd67431 */ /* 0x000fe400000001ff */
[----:B------:R-:W-:-:S05]  /*5fa0*/  FADD.FTZ R220, R219, R216 ;  /* 0x000000d8dbdc7221 */ /* 0x000fca0000010000 */
[----:B------:R-:W-:-:S07]  /*5fb0*/  MOV R215, R220 ;  /* 0x000000dc00d77202 */ /* 0x000fce0000000f00 */
[----:B------:R-:W-:Y:S05]  /*5fc0*/  WARPSYNC.COLLECTIVE R212, `(.L_x_48870) ;  /* 0x00000000d4087348 */ /* 0x000fea0003c00000 */
[----:B------:R0:W1:Y:S02]  /*5fd0*/  SHFL.BFLY P0, R216, R215, R214, R213 ;  /* 0x0c0000d6d7d87389 */ /* 0x00006400000000d5 */
[----:B01----:R-:W-:Y:S05]  /*5fe0*/  ENDCOLLECTIVE ;  /* 0x000000000000791b */ /* 0x003fea0003800000 */
.L_x_48870:
        /* <DEDUP_REMOVED lines=103> */
.L_x_48871:
[----:B------:R-:W-:Y:S02]  /*6660*/  HFMA2 R214, -RZ, RZ, 0, 1.1920928955078125e-07 ;  /* 0x00000002ffd67431 */ /* 0x000fe400000001ff */
[----:B------:R-:W-:-:S05]  /*6670*/  FADD.FTZ R218, R215, R216 ;  /* 0x000000d8d7da7221 */ /* 0x000fca0000010000 */
[----:B------:R-:W-:-:S07]  /*6680*/  MOV R215, R218 ;  /* 0x000000da00d77202 */ /* 0x000fce0000000f00 */
[----:B------:R-:W-:Y:S05]  /*6690*/  WARPSYNC.COLLECTIVE R212, `(.L_x_48872) ;  /* 0x00000000d4087348 */ /* 0x000fea0003c00000 */
[----:B------:R0:W1:Y:S02]  /*66a0*/  SHFL.BFLY P0, R216, R215, R214, R213 ;  /* 0x0c0000d6d7d87389 */ /* 0x00006400000000d5 */
[----:B01----:R-:W-:Y:S05]  /*66b0*/  ENDCOLLECTIVE ;  /* 0x000000000000791b */ /* 0x003fea0003800000 */
.L_x_48872:
[----:B------:R-:W-:Y:S02]  /*66c0*/  HFMA2 R214, -RZ, RZ, 0, 2.384185791015625e-07 ;  /* 0x00000004ffd67431 */ /* 0x000fe400000001ff */
[----:B------:R-:W-:-:S05]  /*66d0*/  FADD.FTZ R219, R218, R216 ;  /* 0x000000d8dadb7221 */ /* 0x000fca0000010000 */
[----:B------:R-:W-:-:S07]  /*66e0*/  MOV R215, R219 ;  /* 0x000000db00d77202 */ /* 0x000fce0000000f00 */
[----:B------:R-:W-:Y:S05]  /*66f0*/  WARPSYNC.COLLECTIVE R212, `(.L_x_48873) ;  /* 0x00000000d4087348 */ /* 0x000fea0003c00000 */
[----:B------:R0:W1:Y:S02]  /*6700*/  SHFL.BFLY P0, R216, R215, R214, R213 ;  /* 0x0c0000d6d7d87389 */ /* 0x00006400000000d5 */
[----:B01----:R-:W-:Y:S05]  /*6710*/  ENDCOLLECTIVE ;  /* 0x000000000000791b */ /* 0x003fea0003800000 */
.L_x_48873:
[----:B------:R-:W-:Y:S02]  /*6720*/  HFMA2 R214, -RZ, RZ, 0, 4.76837158203125e-07 ;  /* 0x00000008ffd67431 */ /* 0x000fe400000001ff */
[----:B------:R-:W-:-:S05]  /*6730*/  FADD.FTZ R220, R219, R216 ;  /* 0x000000d8dbdc7221 */ /* 0x000fca0000010000 */
[----:B------:R-:W-:-:S07]  /*6740*/  MOV R215, R220 ;  /* 0x000000dc00d77202 */ /* 0x000fce0000000f00 */
[----:B------:R-:W-:Y:S05]  /*6750*/  WARPSYNC.COLLECTIVE R212, `(.L_x_48874) ;  /* 0x00000000d4087348 */ /* 0x000fea0003c00000 */
[----:B------:R0:W1:Y:S02]  /*6760*/  SHFL.BFLY P0, R216, R215, R214, R213 ;  /* 0x0c0000d6d7d87389 */ /* 0x00006400000000d5 */
[----:B01----:R-:W-:Y:S05]  /*6770*/  ENDCOLLECTIVE ;  /* 0x000000000000791b */ /* 0x003fea0003800000 */
.L_x_48874:
[----:B------:R-:W-:Y:S02]  /*6780*/  HFMA2 R214, -RZ, RZ, 0, 9.5367431640625e-07 ;  /* 0x00000010ffd67431 */ /* 0x000fe400000001ff */
[----:B------:R-:W-:-:S05]  /*6790*/  FADD.FTZ R221, R220, R216 ;  /* 0x000000d8dcdd7221 */ /* 0x000fca0000010000 */
[----:B------:R-:W-:-:S07]  /*67a0*/  MOV R215, R221 ;  /* 0x000000dd00d77202 */ /* 0x000fce0000000f00 */
[----:B------:R-:W-:Y:S05]  /*67b0*/  WARPSYNC.COLLECTIVE R212, `(.L_x_48875) ;  /* 0x00000000d4087348 */ /* 0x000fea0003c00000 */
[----:B------:R0:W1:Y:S02]  /*67c0*/  SHFL.BFLY P0, R216, R215, R214, R213 ;  /* 0x0c0000d6d7d87389 */ /* 0x00006400000000d5 */
[----:B01----:R-:W-:Y:S05]  /*67d0*/  ENDCOLLECTIVE ;  /* 0x000000000000791b */ /* 0x003fea0003800000 */
.L_x_48875:
[----:B------:R-:W-:Y:S05]  /*67e0*/  BRA `(.L_x_48876) ;  /* 0xffffffe000007947 */ /* 0x000fea000383ffff */
.L_x_48877:
        /* <DEDUP_REMOVED lines=9> */
.L_x_54477:


//--------------------- .text._ZN10layer_norm13ln_fwd_kernelINS_13Kernel_traitsIfffffjLj1536ELj1ELj4ELj1ELj16ENS_18Kernel_traits_baseILj1536EfffffjLj128EEEEELb0ELb1ELb1ELb0EEEvNS_9FwdParamsE --------------------------
	.section	.text._ZN10layer_norm13ln_fwd_kernelINS_13Kernel_traitsIfffffjLj1536ELj1ELj4ELj1ELj16ENS_18Kernel_traits_baseILj1536EfffffjLj128EEEEELb0ELb1ELb1ELb0EEEvNS_9FwdParamsE,"ax",@progbits
	.align	128
        .global         _ZN10layer_norm13ln_fwd_kernelINS_13Kernel_traitsIfffffjLj1536ELj1ELj4ELj1ELj16ENS_18Kernel_traits_baseILj1536EfffffjLj128EEEEELb0ELb1ELb1ELb0EEEvNS_9FwdParamsE
        .type           _ZN10layer_norm13ln_fwd_kernelINS_13Kernel_traitsIfffffjLj1536ELj1ELj4ELj1ELj16ENS_18Kernel_traits_baseILj1536EfffffjLj128EEEEELb0ELb1ELb1ELb0EEEvNS_9FwdParamsE,@function
        .size           _ZN10layer_norm13ln_fwd_kernelINS_13Kernel_traitsIfffffjLj1536ELj1ELj4ELj1ELj16ENS_18Kernel_traits_baseILj1536EfffffjLj128EEEEELb0ELb1ELb1ELb0EEEvNS_9FwdParamsE,(.L_x_54478 - _ZN10layer_norm13ln_fwd_kernelINS_13Kernel_traitsIfffffjLj1536ELj1ELj4ELj1ELj16ENS_18Kernel_traits_baseILj1536EfffffjLj128EEEEELb0ELb1ELb1ELb0EEEvNS_9FwdParamsE)
        .other          _ZN10layer_norm13ln_fwd_kernelINS_13Kernel_traitsIfffffjLj1536ELj1ELj4ELj1ELj16ENS_18Kernel_traits_baseILj1536EfffffjLj128EEEEELb0ELb1ELb1ELb0EEEvNS_9FwdParamsE,@"STO_CUDA_ENTRY STV_DEFAULT"
_ZN10layer_norm13ln_fwd_kernelINS_13Kernel_traitsIfffffjLj1536ELj1ELj4ELj1ELj16ENS_18Kernel_traits_baseILj1536EfffffjLj128EEEEELb0ELb1ELb1ELb0EEEvNS_9FwdParamsE:
.text._ZN10layer_norm13ln_fwd_kernelINS_13Kernel_traitsIfffffjLj1536ELj1ELj4ELj1ELj16ENS_18Kernel_traits_baseILj1536EfffffjLj128EEEEELb0ELb1ELb1ELb0EEEvNS_9FwdParamsE:
        /* <DEDUP_REMOVED lines=152> */
.L_x_48879:
        /* <DEDUP_REMOVED lines=119> */
.L_x_48880:
[----:B------:R-:W-:Y:S05]  /*10f0*/  BSYNC.RECONVERGENT B0 ;  /* 0x0000000000007941 */ /* 0x000fea0003800200 */
.L_x_48878:
[----:B------:R-:W0:Y:S01]  /*1100*/  LDCU UR4, c[0x0][0x384] ;  /* 0x00007080ff0477ac */ /* 0x000e220008000800 */
[----:B------:R-:W1:Y:S01]  /*1110*/  LDCU UR11, c[0x0][0x40c] ;  /* 0x00008180ff0b77ac */ /* 0x000e620008000800 */
[----:B------:R-:W2:Y:S01]  /*1120*/  LDCU.U8 UR5, c[0x0][0x410] ;  /* 0x00008200ff0577ac */ /* 0x000ea20008000000 */
[----:B------:R-:W3:Y:S01]  /*1130*/  LDCU UR10, c[0x0][0x448] ;  /* 0x00008900ff0a77ac */ /* 0x000ee20008000800 */
[----:B------:R-:W4:Y:S01]  /*1140*/  LDCU.64 UR8, c[0x0][0x3a0] ;  /* 0x00007400ff0877ac */ /* 0x000f220008000a00 */
[----:B0-----:R-:W-:-:S13]  /*1150*/  ISETP.GE.AND P0, PT, R208, UR4, PT ;  /* 0x00000004d0007c0c */ /* 0x001fda000bf06270 */
[----:B-1234-:R-:W-:Y:S05]  /*1160*/  @P0 EXIT ;  /* 0x000000000000094d */ /* 0x01efea0003800000 */
.L_x_48968:
[----:B------:R-:W0:Y:S08]  /*1170*/  LDC.64 R204, c[0x0][0x3f0] ;  /* 0x0000fc00ffcc7b82 */ /* 0x000e300000000a00 */
[----:B-1234-:R-:W1:Y:S08]  /*1180*/  LDC R211, c[0x0][0x388] ;  /* 0x0000e200ffd37b82 */ /* 0x01ee700000000800 */
[----:B------:R-:W2:Y:S01]  /*1190*/  LDC.64 R212, c[0x0][0x3f8] ;  /* 0x0000fe00ffd47b82 */ /* 0x000ea20000000a00 */
[----:B0-----:R-:W-:-:S05]  /*11a0*/  IMAD.WIDE R204, R208, 0x4, R204 ;  /* 0x00000004d0cc7825 */ /* 0x001fca00078e02cc */
[----:B------:R-:W3:Y:S01]  /*11b0*/  LDG.E R0, desc[UR6][R204.64] ;  /* 0x00000006cc007981 */ /* 0x000ee2000c1e1900 */
[----:B-1----:R-:W-:Y:S01]  /*11c0*/  IMAD R203, R208, R211, RZ ;  /* 0x000000d3d0cb7224 */ /* 0x002fe200078e02ff */
[----:B------:R-:W-:-:S04]  /*11d0*/  ISETP.GE.U32.AND P5, PT, R3, 0x20, PT ;  /* 0x000000200300780c */ /* 0x000fc80003fa6070 */
[----:B------:R-:W-:Y:S01]  /*11e0*/  SHF.R.S32.HI R206, RZ, 0x1f, R203 ;  /* 0x0000001fffce7819 */ /* 0x000fe200000114cb */
[----:B--2---:R-:W-:-:S03]  /*11f0*/  IMAD.WIDE R212, R208, 0x4, R212 ;  /* 0x00000004d0d47825 */ /* 0x004fc600078e02d4 */
[----:B------:R-:W-:Y:S01]  /*1200*/  LEA.HI R203, R206, R203, RZ, 0x2 ;  /* 0x000000cbcecb7211 */ /* 0x000fe200078f10ff */
[----:B------:R-:W-:Y:S01]  /*1210*/  BSSY.RECONVERGENT B0, `(.L_x_48881) ;  /* 0x0000040000007945 */ /* 0x000fe20003800200 */
[----:B-----5:R0:W5:Y:S02]  /*1220*/  LDG.E R209, desc[UR6][R212.64] ;  /* 0x00000006d4d17981 */ /* 0x020164000c1e1900 */
[----:B0-----:R-:W-:Y:S01]  /*1230*/  HFMA2 R212, -RZ, RZ, 0, 0 ;  /* 0x00000000ffd47431 */ /* 0x001fe200000001ff */
[----:B---3--:R-:W-:-:S13]  /*1240*/  ISETP.GE.AND P0, PT, R0, 0x1, PT ;  /* 0x000000010000780c */ /* 0x008fda0003f06270 */
[----:B------:R-:W0:Y:S01]  /*1250*/  @P0 S2R R215, SR_TID.X ;  /* 0x0000000000d70919 */ /* 0x000e220000002100 */
[----:B------:R-:W-:-:S05]  /*1260*/  @P0 IADD3 R210, PT, PT, R0, -0x1, RZ ;  /* 0xffffffff00d20810 */ /* 0x000fca0007ffe0ff */
[----:B------:R-:W-:Y:S01]  /*1270*/  @P0 IMAD R214, R210, R211, RZ ;  /* 0x000000d3d2d60224 */ /* 0x000fe200078e02ff */
[----:B------:R-:W-:-:S04]  /*1280*/  LEA.HI.SX32 R210, R203, R2, 0x1e ;  /* 0x00000002cbd27211 */ /* 0x000fc800078ff2ff */
[----:B------:R-:W-:-:S04]  /*1290*/  @P0 SHF.R.S32.HI R205, RZ, 0x1f, R214 ;  /* 0x0000001fffcd0819 */ /* 0x000fc800000114d6 */
[----:B------:R-:W-:Y:S02]  /*12a0*/  @P0 LEA.HI R205, R205, R214, RZ, 0x2 ;  /* 0x000000d6cdcd0211 */ /* 0x000fe400078f10ff */
[----:B0-----:R-:W-:-:S04]  /*12b0*/  @P0 LOP3.LUT R2, R215, 0x1f, RZ, 0xc0, !PT ;  /* 0x0000001fd7020812 */ /* 0x001fc800078ec0ff */
[----:B------:R-:W-:Y:S01]  /*12c0*/  @P0 LEA.HI.SX32 R212, R205, R2, 0x1e ;  /* 0x00000002cdd40211 */ /* 0x000fe200078ff2ff */
[----:B------:R-:W-:Y:S06]  /*12d0*/  @!P5 BRA `(.L_x_48882) ;  /* 0x0000000000ccd947 */ /* 0x000fec0003800000 */
[----:B------:R-:W-:Y:S04]  /*12e0*/  BSSY.RECONVERGENT B1, `(.L_x_48883) ;  /* 0x0000005000017945 */ /* 0x000fe80003800200 */
[----:B------:R-:W-:Y:S05]  /*12f0*/  @!P0 BRA `(.L_x_48884) ;  /* 0x00000000000c8947 */ /* 0x000fea0003800000 */
[----:B------:R-:W0:Y:S02]  /*1300*/  LDC.64 R148, c[0x0][0x390] ;  /* 0x0000e400ff947b82 */ /* 0x000e240000000a00 */
[----:B0-----:R-:W-:-:S06]  /*1310*/  IMAD.WIDE.U32 R148, R212, 0x10, R148 ;  /* 0x00000010d4947825 */ /* 0x001fcc00078e0094 */
[----:B------:R-:W5:Y:S02]  /*1320*/  LDG.E.128 R148, desc[UR6][R148.64] ;  /* 0x0000000694947981 */ /* 0x000f64000c1e1d00 */
.L_x_48884:
[----:B------:R-:W-:Y:S05]  /*1330*/  BSYNC.RECONVERGENT B1 ;  /* 0x0000000000017941 */ /* 0x000fea0003800200 */
.L_x_48883:
        /* <DEDUP_REMOVED lines=8> */
[----:B------:R-:W0:Y:S08]  /*13c0*/  @P1 LDC R203, c[0x0][0x40c] ;  /* 0x00010300ffcb1b82 */ /* 0x000e300000000800 */
        /* <DEDUP_REMOVED lines=13> */
[----:B------:R-:W-:-:S04]  /*14a0*/  FMUL.FTZ R204, R151, UR11 ;  /* 0x0000000b97cc7c20 */ /* 0x000fc80008410000 */
[----:B------:R-:W-:Y:S01]  /*14b0*/  FFMA.FTZ R155, R204, R139, R155 ;  /* 0x0000008bcc9b7223 */ /* 0x000fe2000001009b */
[----:B------:R-:W-:Y:S06]  /*14c0*/  BRA `(.L_x_48887) ;  /* 0x0000000000347947 */ /* 0x000fec0003800000 */
.L_x_48886:
[----:B-----5:R-:W-:Y:S01]  /*14d0*/  FMUL.FTZ R155, R148, UR11 ;  /* 0x0000000b949b7c20 */ /* 0x020fe20008410000 */
[----:B------:R-:W-:Y:S01]  /*14e0*/  FMUL.FTZ R202, R149, UR11 ;  /* 0x0000000b95ca7c20 */ /* 0x000fe20008410000 */
[----:B------:R-:W-:Y:S01]  /*14f0*/  FMUL.FTZ R203, R150, UR11 ;  /* 0x0000000b96cb7c20 */ /* 0x000fe20008410000 */
[----:B------:R-:W-:Y:S01]  /*1500*/  FMUL.FTZ R204, R151, UR11 ;  /* 0x0000000b97cc7c20 */ /* 0x000fe20008410000 */
[----:B------:R-:W-:Y:S01]  /*1510*/  FMUL.FTZ R200, R155, R136 ;  /* 0x000000889bc87220 */ /* 0x000fe20000410000 */
[----:B------:R-:W-:Y:S01]  /*1520*/  FMUL.FTZ R201, R202, R137 ;  /* 0x00000089cac97220 */ /* 0x000fe20000410000 */
[----:B------:R-:W-:Y:S01]  /*1530*/  FMUL.FTZ R202, R203, R138 ;  /* 0x0000008acbca7220 */ /* 0x000fe20000410000 */
[----:B------:R-:W-:Y:S01]  /*1540*/  FMUL.FTZ R155, R204, R139 ;  /* 0x0000008bcc9b7220 */ /* 0x000fe20000410000 */
[----:B------:R-:W-:-:S04]  /*1550*/  ISETP.GT.AND P1, PT, R0, RZ, PT ;  /* 0x000000ff0000720c */ /* 0x000fc80003f24270 */
[----:B------:R-:W-:Y:S02]  /*1560*/  FSEL R200, R200, RZ, P1 ;  /* 0x000000ffc8c87208 */ /* 0x000fe40000800000 */
[----:B------:R-:W-:Y:S02]  /*1570*/  FSEL R201, R201, RZ, P1 ;  /* 0x000000ffc9c97208 */ /* 0x000fe40000800000 */
[----:B------:R-:W-:Y:S02]  /*1580*/  FSEL R202, R202, RZ, P1 ;  /* 0x000000ffcaca7208 */ /* 0x000fe40000800000 */
[----:B------:R-:W-:-:S07]  /*1590*/  FSEL R155, R155, RZ, P1 ;  /* 0x000000ff9b9b7208 */ /* 0x000fce0000800000 */
.L_x_48887:
[----:B------:R-:W-:Y:S05]  /*15a0*/  BSYNC.RECONVERGENT B1 ;  /* 0x0000000000017941 */ /* 0x000fea0003800200 */
.L_x_48885:
[----:B------:R-:W0:Y:S01]  /*15b0*/  LDC.64 R204, c[0x0][0x3a8] ;  /* 0x0000ea00ffcc7b82 */ /* 0x000e220000000a00 */
[----:B------:R-:W-:Y:S02]  /*15c0*/  MOV R203, R155 ;  /* 0x0000009b00cb7202 */ /* 0x000fe40000000f00 */
[----:B------:R-:W-:Y:S01]  /*15d0*/  IADD3 R212, PT, PT, R212, 0x20, RZ ;  /* 0x00000020d4d47810 */ /* 0x000fe20007ffe0ff */
[C---:B0-----:R-:W-:Y:S01]  /*15e0*/  IMAD.WIDE.U32 R204, R210.reuse, 0x10, R204 ;  /* 0x00000010d2cc7825 */ /* 0x041fe200078e00cc */
[----:B------:R-:W-:-:S04]  /*15f0*/  IADD3 R210, PT, PT, R210, 0x20, RZ ;  /* 0x00000020d2d27810 */ /* 0x000fc80007ffe0ff */
[----:B------:R0:W-:Y:S03]  /*1600*/  STG.E.128 desc[UR6][R204.64], R200 ;  /* 0x000000c8cc007986 */ /* 0x0001e6000c101d06 */
.L_x_48882:
[----:B------:R-:W-:Y:S05]  /*1610*/  BSYNC.RECONVERGENT B0 ;  /* 0x0000000000007941 */ /* 0x000fea0003800200 */
.L_x_48881:
        /* <DEDUP_REMOVED lines=12> */
[----:B0-----:R-:W2:Y:S01]  /*16e0*/  @P1 LDG.E.128 R204, desc[UR6][R158.64] ;  /* 0x000000069ecc1981 */ /* 0x001ea2000c1e1d00 */
[----:B------:R-:W-:Y:S01]  /*16f0*/  BSSY.RECONVERGENT B1, `(.L_x_48890) ;  /* 0x0000024000017945 */ /* 0x000fe20003800200 */
[----:B--2---:R-:W-:Y:S02]  /*1700*/  @P1 MOV R154, R206 ;  /* 0x000000ce009a1202 */ /* 0x004fe40000000f00 */
[----:B------:R-:W-:Y:S02]  /*1710*/  @P1 MOV R153, R205 ;  /* 0x000000cd00991202 */ /* 0x000fe40000000f00 */
[----:B------:R-:W-:Y:S01]  /*1720*/  @P1 MOV R152, R204 ;  /* 0x000000cc00981202 */ /* 0x000fe20000000f00 */
[----:B-1----:R-:W-:Y:S06]  /*1730*/  @!P1 BRA `(.L_x_48891) ;  /* 0x0000000000489947 */ /* 0x002fec0003800000 */
[----:B------:R-:W-:Y:S02]  /*1740*/  ISETP.GT.AND P1, PT, R0, RZ, PT ;  /* 0x000000ff0000720c */ /* 0x000fe40003f24270 */
[----:B------:R-:W-:Y:S02]  /*1750*/  MOV R156, R152 ;  /* 0x00000098009c7202 */ /* 0x000fe40000000f00 */
[----:B------:R-:W-:Y:S02]  /*1760*/  MOV R157, R153 ;  /* 0x00000099009d7202 */ /* 0x000fe40000000f00 */
[----:B------:R-:W-:-:S07]  /*1770*/  MOV R158, R154 ;  /* 0x0000009a009e7202 */ /* 0x000fce0000000f00 */
[----:B------:R-:W0:Y:S08]  /*1780*/  @P1 LDC R159, c[0x0][0x40c] ;  /* 0x00010300ff9f1b82 */ /* 0x000e300000000800 */
[----:B------:R-:W1:Y:S08]  /*1790*/  @P1 LDC R204, c[0x0][0x40c] ;  /* 0x00010300ffcc1b82 */ /* 0x000e700000000800 */
[----:B------:R-:W2:Y:S01]  /*17a0*/  @P1 LDC R203, c[0x0][0x40c] ;  /* 0x00010300ffcb1b82 */ /* 0x000ea20000000800 */
[----:B0----5:R-:W-:-:S04]  /*17b0*/  @P1 FMUL.FTZ R159, R148, R159 ;  /* 0x0000009f949f1220 */ /* 0x021fc80000410000 */
[----:B------:R-:W-:Y:S01]  /*17c0*/  @P1 FFMA.FTZ R156, R159, R124, R152 ;  /* 0x0000007c9f9c1223 */ /* 0x000fe20000010098 */
[----:B------:R-:W-:Y:S01]  /*17d0*/  MOV R159, R207 ;  /* 0x000000cf009f7202 */ /* 0x000fe20000000f00 */
[----:B-1----:R-:W-:-:S04]  /*17e0*/  @P1 FMUL.FTZ R204, R149, R204 ;  /* 0x000000cc95cc1220 */ /* 0x002fc80000410000 */
[----:B------:R-:W-:Y:S01]  /*17f0*/  @P1 FFMA.FTZ R157, R204, R125, R153 ;  /* 0x0000007dcc9d1223 */ /* 0x000fe20000010099 */
[----:B--2---:R-:W-:-:S04]  /*1800*/  @P1 FMUL.FTZ R203, R150, R203 ;  /* 0x000000cb96cb1220 */ /* 0x004fc80000410000 */
[----:B------:R-:W-:Y:S01]  /*1810*/  @P1 FFMA.FTZ R158, R203, R126, R154 ;  /* 0x0000007ecb9e1223 */ /* 0x000fe2000001009a */
[----:B------:R-:W-:Y:S06]  /*1820*/  @!P1 BRA `(.L_x_48892) ;  /* 0x0000000000409947 */ /* 0x000fec0003800000 */
[----:B------:R-:W-:-:S04]  /*1830*/  FMUL.FTZ R204, R151, UR11 ;  /* 0x0000000b97cc7c20 */ /* 0x000fc80008410000 */
[----:B------:R-:W-:Y:S01]  /*1840*/  FFMA.FTZ R159, R204, R127, R207 ;  /* 0x0000007fcc9f7223 */ /* 0x000fe200000100cf */
[----:B------:R-:W-:Y:S06]  /*1850*/  BRA `(.L_x_48892) ;  /* 0x0000000000347947 */ /* 0x000fec0003800000 */
.L_x_48891:
        /* <DEDUP_REMOVED lines=13> */
.L_x_48892:
[----:B------:R-:W-:Y:S05]  /*1930*/  BSYNC.RECONVERGENT B1 ;  /* 0x0000000000017941 */ /* 0x000fea0003800200 */
.L_x_48890:
[----:B------:R-:W0:Y:S01]  /*1940*/  LDC.64 R204, c[0x0][0x3a8] ;  /* 0x0000ea00ffcc7b82 */ /* 0x000e220000000a00 */
[----:B------:R-:W-:Y:S01]  /*1950*/  IADD3 R212, PT, PT, R212, 0x20, RZ ;  /* 0x00000020d4d47810 */ /* 0x000fe20007ffe0ff */
[C---:B0-----:R-:W-:Y:S01]  /*1960*/  IMAD.WIDE.U32 R204, R210.reuse, 0x10, R204 ;  /* 0x00000010d2cc7825 */ /* 0x041fe200078e00cc */
[----:B------:R-:W-:-:S04]  /*1970*/  IADD3 R210, PT, PT, R210, 0x20, RZ ;  /* 0x00000020d2d27810 */ /* 0x000fc80007ffe0ff */
[----:B------:R1:W-:Y:S03]  /*1980*/  STG.E.128 desc[UR6][R204.64], R156 ;  /* 0x0000009ccc007986 */ /* 0x0003e6000c101d06 */
.L_x_48889:
[----:B------:R-:W-:Y:S05]  /*1990*/  BSYNC.RECONVERGENT B0 ;  /* 0x0000000000007941 */ /* 0x000fea0003800200 */
.L_x_48888:
        /* <DEDUP_REMOVED lines=12> */
[----:B------:R-:W3:Y:S01]  /*1a60*/  @P1 LDG.E.128 R220, desc[UR6][R162.64] ;  /* 0x00000006a2dc1981 */ /* 0x000ee2000c1e1d00 */
[----:B------:R-:W-:Y:S01]  /*1a70*/  BSSY.RECONVERGENT B1, `(.L_x_48895) ;  /* 0x0000025000017945 */ /* 0x000fe20003800200 */
[----:B---3--:R-:W-:Y:S02]  /*1a80*/  @P1 MOV R207, R223 ;  /* 0x000000df00cf1202 */ /* 0x008fe40000000f00 */
[----:B------:R-:W-:Y:S02]  /*1a90*/  @P1 MOV R154, R222 ;  /* 0x000000de009a1202 */ /* 0x000fe40000000f00 */
[----:B------:R-:W-:Y:S02]  /*1aa0*/  @P1 MOV R153, R221 ;  /* 0x000000dd00991202 */ /* 0x000fe40000000f00 */
[----:B------:R-:W-:Y:S01]  /*1ab0*/  @P1 MOV R152, R220 ;  /* 0x000000dc00981202 */ /* 0x000fe20000000f00 */
[----:B--2---:R-:W-:Y:S06]  /*1ac0*/  @!P1 BRA `(.L_x_48896) ;  /* 0x0000000000489947 */ /* 0x004fec0003800000 */
[----:B------:R-:W-:Y:S02]  /*1ad0*/  ISETP.GT.AND P1, PT, R0, RZ, PT ;  /* 0x000000ff0000720c */ /* 0x000fe40003f24270 */
[----:B------:R-:W-:Y:S02]  /*1ae0*/  MOV R160, R152 ;  /* 0x0000009800a07202 */ /* 0x000fe40000000f00 */
[----:B------:R-:W-:Y:S02]  /*1af0*/  MOV R161, R153 ;  /* 0x0000009900a17202 */ /* 0x000fe40000000f00 */
[----:B------:R-:W-:-:S07]  /*1b00*/  MOV R162, R154 ;  /* 0x0000009a00a27202 */ /* 0x000fce0000000f00 */
[----:B------:R-:W2:Y:S08]  /*1b10*/  @P1 LDC R163, c[0x0][0x40c] ;  /* 0x00010300ffa31b82 */ /* 0x000eb00000000800 */
[----:B01----:R-:W0:Y:S08]  /*1b20*/  @P1 LDC R204, c[0x0][0x40c] ;  /* 0x00010300ffcc1b82 */ /* 0x003e300000000800 */
[----:B------:R-:W1:Y:S01]  /*1b30*/  @P1 LDC R203, c[0x0][0x40c] ;  /* 0x00010300ffcb1b82 */ /* 0x000e620000000800 */
[----:B--2--5:R-:W-:-:S04]  /*1b40*/  @P1 FMUL.FTZ R163, R148, R163 ;  /* 0x000000a394a31220 */ /* 0x024fc80000410000 */
[----:B------:R-:W-:Y:S01]  /*1b50*/  @P1 FFMA.FTZ R160, R163, R112, R152 ;  /* 0x00000070a3a01223 */ /* 0x000fe20000010098 */
[----:B------:R-:W-:Y:S01]  /*1b60*/  MOV R163, R207 ;  /* 0x000000cf00a37202 */ /* 0x000fe20000000f00 */
[----:B0-----:R-:W-:-:S04]  /*1b70*/  @P1 FMUL.FTZ R204, R149, R204 ;  /* 0x000000cc95cc1220 */ /* 0x001fc80000410000 */
[----:B------:R-:W-:Y:S01]  /*1b80*/  @P1 FFMA.FTZ R161, R204, R113, R153 ;  /* 0x00000071cca11223 */ /* 0x000fe20000010099 */
[----:B-1----:R-:W-:-:S04]  /*1b90*/  @P1 FMUL.FTZ R203, R150, R203 ;  /* 0x000000cb96cb1220 */ /* 0x002fc80000410000 */
[----:B------:R-:W-:Y:S01]  /*1ba0*/  @P1 FFMA.FTZ R162, R203, R114, R154 ;  /* 0x00000072cba21223 */ /* 0x000fe2000001009a */
[----:B------:R-:W-:Y:S06]  /*1bb0*/  @!P1 BRA `(.L_x_48897) ;  /* 0x0000000000409947 */ /* 0x000fec0003800000 */
[----:B------:R-:W-:-:S04]  /*1bc0*/  FMUL.FTZ R204, R151, UR11 ;  /* 0x0000000b97cc7c20 */ /* 0x000fc80008410000 */
[----:B------:R-:W-:Y:S01]  /*1bd0*/  FFMA.FTZ R163, R204, R115, R207 ;  /* 0x00000073cca37223 */ /* 0x000fe200000100cf */
[----:B------:R-:W-:Y:S06]  /*1be0*/  BRA `(.L_x_48897) ;  /* 0x0000000000347947 */ /* 0x000fec0003800000 */
.L_x_48896:
[----:B-----5:R-:W-:Y:S01]  /*1bf0*/  FMUL.FTZ R161, R148, UR11 ;  /* 0x0000000b94a17c20 */ /* 0x020fe20008410000 */
[----:B------:R-:W-:Y:S01]  /*1c00*/  FMUL.FTZ R162, R149, UR11 ;  /* 0x0000000b95a27c20 */ /* 0x000fe20008410000 */
[----:B------:R-:W-:Y:S01]  /*1c10*/  FMUL.FTZ R163, R150, UR11 ;  /* 0x0000000b96a37c20 */ /* 0x000fe20008410000 */
[----:B01----:R-:W-:Y:S01]  /*1c20*/  FMUL.FTZ R204, R151, UR11 ;  /* 0x0000000b97cc7c20 */ /* 0x003fe20008410000 */
        /* <DEDUP_REMOVED lines=9> */
.L_x_48897:
[----:B------:R-:W-:Y:S05]  /*1cc0*/  BSYNC.RECONVERGENT B1 ;  /* 0x0000000000017941 */ /* 0x000fea0003800200 */
.L_x_48895:
[----:B------:R-:W0:Y:S01]  /*1cd0*/  LDC.64 R204, c[0x0][0x3a8] ;  /* 0x0000ea00ffcc7b82 */ /* 0x000e220000000a00 */
[----:B------:R-:W-:Y:S01]  /*1ce0*/  IADD3 R212, PT, PT, R212, 0x20, RZ ;  /* 0x00000020d4d47810 */ /* 0x000fe20007ffe0ff */
[C---:B0-----:R-:W-:Y:S01]  /*1cf0*/  IMAD.WIDE.U32 R204, R210.reuse, 0x10, R204 ;  /* 0x00000010d2cc7825 */ /* 0x041fe200078e00cc */
[----:B------:R-:W-:-:S04]  /*1d00*/  IADD3 R210, PT, PT, R210, 0x20, RZ ;  /* 0x00000020d2d27810 */ /* 0x000fc80007ffe0ff */
[----:B------:R2:W-:Y:S03]  /*1d10*/  STG.E.128 desc[UR6][R204.64], R160 ;  /* 0x000000a0cc007986 */ /* 0x0005e6000c101d06 */
.L_x_48894:
[----:B------:R-:W-:Y:S05]  /*1d20*/  BSYNC.RECONVERGENT B0 ;  /* 0x0000000000007941 */ /* 0x000fea0003800200 */
.L_x_48893:
        /* <DEDUP_REMOVED lines=12> */
[----:B------:R-:W4:Y:S01]  /*1df0*/  @P1 LDG.E.128 R220, desc[UR6][R166.64] ;  /* 0x00000006a6dc1981 */ /* 0x000f22000c1e1d00 */
[----:B------:R-:W-:Y:S01]  /*1e00*/  BSSY.RECONVERGENT B1, `(.L_x_48900) ;  /* 0x0000025000017945 */ /* 0x000fe20003800200 */
[----:B----4-:R-:W-:Y:S02]  /*1e10*/  @P1 MOV R207, R223 ;  /* 0x000000df00cf1202 */ /* 0x010fe40000000f00 */
[----:B------:R-:W-:Y:S02]  /*1e20*/  @P1 MOV R154, R222 ;  /* 0x000000de009a1202 */ /* 0x000fe40000000f00 */
[----:B------:R-:W-:Y:S02]  /*1e30*/  @P1 MOV R153, R221 ;  /* 0x000000dd00991202 */ /* 0x000fe40000000f00 */
[----:B------:R-:W-:Y:S01]  /*1e40*/  @P1 MOV R152, R220 ;  /* 0x000000dc00981202 */ /* 0x000fe20000000f00 */
[----:B---3--:R-:W-:Y:S06]  /*1e50*/  @!P1 BRA `(.L_x_48901) ;  /* 0x0000000000489947 */ /* 0x008fec0003800000 */
[----:B------:R-:W-:Y:S02]  /*1e60*/  ISETP.GT.AND P1, PT, R0, RZ, PT ;  /* 0x000000ff0000720c */ /* 0x000fe40003f24270 */
[----:B------:R-:W-:Y:S02]  /*1e70*/  MOV R164, R152 ;  /* 0x0000009800a47202 */ /* 0x000fe40000000f00 */
[----:B------:R-:W-:Y:S02]  /*1e80*/  MOV R165, R153 ;  /* 0x0000009900a57202 */ /* 0x000fe40000000f00 */
[----:B------:R-:W-:-:S07]  /*1e90*/  MOV R166, R154 ;  /* 0x0000009a00a67202 */ /* 0x000fce0000000f00 */
[----:B------:R-:W3:Y:S08]  /*1ea0*/  @P1 LDC R167, c[0x0][0x40c] ;  /* 0x00010300ffa71b82 */ /* 0x000ef00000000800 */
[----:B012---:R-:W0:Y:S08]  /*1eb0*/  @P1 LDC R204, c[0x0][0x40c] ;  /* 0x00010300ffcc1b82 */ /* 0x007e300000000800 */
[----:B------:R-:W1:Y:S01]  /*1ec0*/  @P1 LDC R203, c[0x0][0x40c] ;  /* 0x00010300ffcb1b82 */ /* 0x000e620000000800 */
[----:B---3-5:R-:W-:-:S04]  /*1ed0*/  @P1 FMUL.FTZ R167, R148, R167 ;  /* 0x000000a794a71220 */ /* 0x028fc80000410000 */
        /* <DEDUP_REMOVED lines=10> */
.L_x_48901:
[----:B-----5:R-:W-:Y:S01]  /*1f80*/  FMUL.FTZ R165, R148, UR11 ;  /* 0x0000000b94a57c20 */ /* 0x020fe20008410000 */
[----:B------:R-:W-:Y:S01]  /*1f90*/  FMUL.FTZ R166, R149, UR11 ;  /* 0x0000000b95a67c20 */ /* 0x000fe20008410000 */
[----:B------:R-:W-:Y:S01]  /*1fa0*/  FMUL.FTZ R167, R150, UR11 ;  /* 0x0000000b96a77c20 */ /* 0x000fe20008410000 */
[----:B012---:R-:W-:Y:S01]  /*1fb0*/  FMUL.FTZ R204, R151, UR11 ;  /* 0x0000000b97cc7c20 */ /* 0x007fe20008410000 */
        /* <DEDUP_REMOVED lines=9> */
.L_x_48902:
[----:B------:R-:W-:Y:S05]  /*2050*/  BSYNC.RECONVERGENT B1 ;  /* 0x0000000000017941 */ /* 0x000fea0003800200 */
.L_x_48900:
[----:B------:R-:W0:Y:S01]  /*2060*/  LDC.64 R204, c[0x0][0x3a8] ;  /* 0x0000ea00ffcc7b82 */ /* 0x000e220000000a00 */
[----:B------:R-:W-:Y:S01]  /*2070*/  IADD3 R212, PT, PT, R212, 0x20, RZ ;  /* 0x00000020d4d47810 */ /* 0x000fe20007ffe0ff */
[C---:B0-----:R-:W-:Y:S01]  /*2080*/  IMAD.WIDE.U32 R204, R210.reuse, 0x10, R204 ;  /* 0x00000010d2cc7825 */ /* 0x041fe200078e00cc */
[----:B------:R-:W-:-:S04]  /*2090*/  IADD3 R210, PT, PT, R210, 0x20, RZ ;  /* 0x00000020d2d27810 */ /* 0x000fc80007ffe0ff */
[----:B------:R3:W-:Y:S03]  /*20a0*/  STG.E.128 desc[UR6][R204.64], R164 ;  /* 0x000000a4cc007986 */ /* 0x0007e6000c101d06 */
.L_x_48899:
[----:B------:R-:W-:Y:S05]  /*20b0*/  BSYNC.RECONVERGENT B0 ;  /* 0x0000000000007941 */ /* 0x000fea0003800200 */
.L_x_48898:
        /* <DEDUP_REMOVED lines=12> */
[----:B------:R-:W2:Y:S01]  /*2180*/  @P1 LDG.E.128 R220, desc[UR6][R170.64] ;  /* 0x00000006aadc1981 */ /* 0x000ea2000c1e1d00 */
[----:B------:R-:W-:Y:S01]  /*2190*/  BSSY.RECONVERGENT B1, `(.L_x_48905) ;  /* 0x0000025000017945 */ /* 0x000fe20003800200 */
[----:B--2---:R-:W-:Y:S02]  /*21a0*/  @P1 MOV R207, R223 ;  /* 0x000000df00cf1202 */ /* 0x004fe40000000f00 */
[----:B------:R-:W-:Y:S02]  /*21b0*/  @P1 MOV R154, R222 ;  /* 0x000000de009a1202 */ /* 0x000fe40000000f00 */
[----:B------:R-:W-:Y:S02]  /*21c0*/  @P1 MOV R153, R221 ;  /* 0x000000dd00991202 */ /* 0x000fe40000000f00 */
[----:B------:R-:W-:Y:S01]  /*21d0*/  @P1 MOV R152, R220 ;  /* 0x000000dc00981202 */ /* 0x000fe20000000f00 */
[----:B----4-:R-:W-:Y:S06]  /*21e0*/  @!P1 BRA `(.L_x_48906) ;  /* 0x0000000000489947 */ /* 0x010fec0003800000 */
[----:B------:R-:W-:Y:S02]  /*21f0*/  ISETP.GT.AND P1, PT, R0, RZ, PT ;  /* 0x000000ff0000720c */ /* 0x000fe40003f24270 */
[----:B------:R-:W-:Y:S02]  /*2200*/  MOV R168, R152 ;  /* 0x0000009800a87202 */ /* 0x000fe40000000f00 */
[----:B------:R-:W-:Y:S02]  /*2210*/  MOV R169, R153 ;  /* 0x0000009900a97202 */ /* 0x000fe40000000f00 */
[----:B------:R-:W-:-:S07]  /*2220*/  MOV R170, R154 ;  /* 0x0000009a00aa7202 */ /* 0x000fce0000000f00 */
[----:B------:R-:W0:Y:S08]  /*2230*/  @P1 LDC R171, c[0x0][0x40c] ;  /* 0x00010300ffab1b82 */ /* 0x000e300000000800 */
[----:B-1-3--:R-:W1:Y:S08]  /*2240*/  @P1 LDC R204, c[0x0][0x40c] ;  /* 0x00010300ffcc1b82 */ /* 0x00ae700000000800 */
        /* <DEDUP_REMOVED lines=12> */
.L_x_48906:
[----:B-----5:R-:W-:Y:S01]  /*2310*/  FMUL.FTZ R169, R148, UR11 ;  /* 0x0000000b94a97c20 */ /* 0x020fe20008410000 */
[----:B------:R-:W-:Y:S01]  /*2320*/  FMUL.FTZ R170, R149, UR11 ;  /* 0x0000000b95aa7c20 */ /* 0x000fe20008410000 */
[----:B------:R-:W-:Y:S01]  /*2330*/  FMUL.FTZ R171, R150, UR11 ;  /* 0x0000000b96ab7c20 */ /* 0x000fe20008410000 */
[----:B-1-3--:R-:W-:Y:S01]  /*2340*/  FMUL.FTZ R204, R151, UR11 ;  /* 0x0000000b97cc7c20 */ /* 0x00afe20008410000 */
        /* <DEDUP_REMOVED lines=9> */
.L_x_48907:
[----:B------:R-:W-:Y:S05]  /*23e0*/  BSYNC.RECONVERGENT B1 ;  /* 0x0000000000017941 */ /* 0x000fea0003800200 */
.L_x_48905:
[----:B------:R-:W0:Y:S01]  /*23f0*/  LDC.64 R204, c[0x0][0x3a8] ;  /* 0x0000ea00ffcc7b82 */ /* 0x000e220000000a00 */
[----:B------:R-:W-:Y:S01]  /*2400*/  IADD3 R212, PT, PT, R212, 0x20, RZ ;  /* 0x00000020d4d47810 */ /* 0x000fe20007ffe0ff */
[C---:B0-----:R-:W-:Y:S01]  /*2410*/  IMAD.WIDE.U32 R204, R210.reuse, 0x10, R204 ;  /* 0x00000010d2cc7825 */ /* 0x041fe200078e00cc */
[----:B------:R-:W-:-:S04]  /*2420*/  IADD3 R210, PT, PT, R210, 0x20, RZ ;  /* 0x00000020d2d27810 */ /* 0x000fc80007ffe0ff */
[----:B------:R4:W-:Y:S03]  /*2430*/  STG.E.128 desc[UR6][R204.64], R168 ;  /* 0x000000a8cc007986 */ /* 0x0009e6000c101d06 */
.L_x_48904:
[----:B------:R-:W-:Y:S05]  /*2440*/  BSYNC.RECONVERGENT B0 ;  /* 0x0000000000007941 */ /* 0x000fea0003800200 */
.L_x_48903:
        /* <DEDUP_REMOVED lines=12> */
[----:B------:R-:W2:Y:S01]  /*2510*/  @P1 LDG.E.128 R220, desc[UR6][R174.64] ;  /* 0x00000006aedc1981 */ /* 0x000ea2000c1e1d00 */
[----:B------:R-:W-:Y:S01]  /*2520*/  BSSY.RECONVERGENT B1, `(.L_x_48910) ;  /* 0x0000025000017945 */ /* 0x000fe20003800200 */
[----:B--2---:R-:W-:Y:S02]  /*2530*/  @P1 MOV R207, R223 ;  /* 0x000000df00cf1202 */ /* 0x004fe40000000f00 */
[----:B------:R-:W-:Y:S02]  /*2540*/  @P1 MOV R154, R222 ;  /* 0x000000de009a1202 */ /* 0x000fe40000000f00 */
[----:B------:R-:W-:Y:S02]  /*2550*/  @P1 MOV R153, R221 ;  /* 0x000000dd00991202 */ /* 0x000fe40000000f00 */
[----:B------:R-:W-:Y:S01]  /*2560*/  @P1 MOV R152, R220 ;  /* 0x000000dc00981202 */ /* 0x000fe20000000f00 */
[----:B0-----:R-:W-:Y:S06]  /*2570*/  @!P1 BRA `(.L_x_48911) ;  /* 0x0000000000489947 */ /* 0x001fec0003800000 */
[----:B------:R-:W-:Y:S02]  /*2580*/  ISETP.GT.AND P1, PT, R0, RZ, PT ;  /* 0x000000ff0000720c */ /* 0x000fe40003f24270 */
[----:B------:R-:W-:Y:S02]  /*2590*/  MOV R172, R152 ;  /* 0x0000009800ac7202 */ /* 0x000fe40000000f00 */
[----:B------:R-:W-:Y:S02]  /*25a0*/  MOV R173, R153 ;  /* 0x0000009900ad7202 */ /* 0x000fe40000000f00 */
[----:B------:R-:W-:-:S07]  /*25b0*/  MOV R174, R154 ;  /* 0x0000009a00ae7202 */ /* 0x000fce0000000f00 */
[----:B------:R-:W0:Y:S08]  /*25c0*/  @P1 LDC R175, c[0x0][0x40c] ;  /* 0x00010300ffaf1b82 */ /* 0x000e300000000800 */
[----:B---34-:R-:W1:Y:S08]  /*25d0*/  @P1 LDC R204, c[0x0][0x40c] ;  /* 0x00010300ffcc1b82 */ /* 0x018e700000000800 */
        /* <DEDUP_REMOVED lines=12> */
.L_x_48911:
[----:B-----5:R-:W-:Y:S01]  /*26a0*/  FMUL.FTZ R173, R148, UR11 ;  /* 0x0000000b94ad7c20 */ /* 0x020fe20008410000 */
[----:B------:R-:W-:Y:S01]  /*26b0*/  FMUL.FTZ R174, R149, UR11 ;  /* 0x0000000b95ae7c20 */ /* 0x000fe20008410000 */
[----:B------:R-:W-:Y:S01]  /*26c0*/  FMUL.FTZ R175, R150, UR11 ;  /* 0x0000000b96af7c20 */ /* 0x000fe20008410000 */
[----:B---34-:R-:W-:Y:S01]  /*26d0*/  FMUL.FTZ R204, R151, UR11 ;  /* 0x0000000b97cc7c20 */ /* 0x018fe20008410000 */
        /* <DEDUP_REMOVED lines=9> */
.L_x_48912:
[----:B------:R-:W-:Y:S05]  /*2770*/  BSYNC.RECONVERGENT B1 ;  /* 0x0000000000017941 */ /* 0x000fea0003800200 */
.L_x_48910:
[----:B------:R-:W0:Y:S01]  /*2780*/  LDC.64 R204, c[0x0][0x3a8] ;  /* 0x0000ea00ffcc7b82 */ /* 0x000e220000000a00 */
[----:B------:R-:W-:Y:S01]  /*2790*/  IADD3 R212, PT, PT, R212, 0x20, RZ ;  /* 0x00000020d4d47810 */ /* 0x000fe20007ffe0ff */
[C---:B0-----:R-:W-:Y:S01]  /*27a0*/  IMAD.WIDE.U32 R204, R210.reuse, 0x10, R204 ;  /* 0x00000010d2cc7825 */ /* 0x041fe200078e00cc */
[----:B------:R-:W-:-:S04]  /*27b0*/  IADD3 R210, PT, PT, R210, 0x20, RZ ;  /* 0x00000020d2d27810 */ /* 0x000fc80007ffe0ff */
[----:B------:R0:W-:Y:S03]  /*27c0*/  STG.E.128 desc[UR6][R204.64], R172 ;  /* 0x000000accc007986 */ /* 0x0001e6000c101d06 */
.L_x_48909:
[----:B------:R-:W-:Y:S05]  /*27d0*/  BSYNC.RECONVERGENT B0 ;  /* 0x0000000000007941 */ /* 0x000fea0003800200 */
.L_x_48908:
        /* <DEDUP_REMOVED lines=37> */
.L_x_48916:
        /* <DEDUP_REMOVED lines=13> */
.L_x_48917:
[----:B------:R-:W-:Y:S05]  /*2b00*/  BSYNC.RECONVERGENT B1 ;  /* 0x0000000000017941 */ /* 0x000fea0003800200 */
.L_x_48915:
[----:B------:R-:W0:Y:S01]  /*2b10*/  LDC.64 R204, c[0x0][0x3a8] ;  /* 0x0000ea00ffcc7b82 */ /* 0x000e220000000a00 */
[----:B------:R-:W-:Y:S01]  /*2b20*/  IADD3 R212, PT, PT, R212, 0x20, RZ ;  /* 0x00000020d4d47810 */ /* 0x000fe20007ffe0ff */
[C---:B0-----:R-:W-:Y:S01]  /*2b30*/  IMAD.WIDE.U32 R204, R210.reuse, 0x10, R204 ;  /* 0x00000010d2cc7825 */ /* 0x041fe200078e00cc */
[----:B------:R-:W-:-:S04]  /*2b40*/  IADD3 R210, PT, PT, R210, 0x20, RZ ;  /* 0x00000020d2d27810 */ /* 0x000fc80007ffe0ff */
[----:B------:R0:W-:Y:S03]  /*2b50*/  STG.E.128 desc[UR6][R204.64], R176 ;  /* 0x000000b0cc007986 */ /* 0x0001e6000c101d06 */
.L_x_48914:
[----:B------:R-:W-:Y:S05]  /*2b60*/  BSYNC.RECONVERGENT B0 ;  /* 0x0000000000007941 */ /* 0x000fea0003800200 */
.L_x_48913:
        /* <DEDUP_REMOVED lines=37> */
.L_x_48921:
        /* <DEDUP_REMOVED lines=13> */
.L_x_48922:
[----:B------:R-:W-:Y:S05]  /*2e90*/  BSYNC.RECONVERGENT B1 ;  /* 0x0000000000017941 */ /* 0x000fea0003800200 */
.L_x_48920:
[----:B------:R-:W0:Y:S01]  /*2ea0*/  LDC.64 R204, c[0x0][0x3a8] ;  /* 0x0000ea00ffcc7b82 */ /* 0x000e220000000a00 */
[----:B------:R-:W-:Y:S01]  /*2eb0*/  IADD3 R212, PT, PT, R212, 0x20, RZ ;  /* 0x00000020d4d47810 */ /* 0x000fe20007ffe0ff */
[C---:B0-----:R-:W-:Y:S01]  /*2ec0*/  IMAD.WIDE.U32 R204, R210.reuse, 0x10, R204 ;  /* 0x00000010d2cc7825 */ /* 0x041fe200078e00cc */
[----:B------:R-:W-:-:S04]  /*2ed0*/  IADD3 R210, PT, PT, R210, 0x20, RZ ;  /* 0x00000020d2d27810 */ /* 0x000fc80007ffe0ff */
[----:B------:R0:W-:Y:S03]  /*2ee0*/  STG.E.128 desc[UR6][R204.64], R180 ;  /* 0x000000b4cc007986 */ /* 0x0001e6000c101d06 */
.L_x_48919:
[----:B------:R-:W-:Y:S05]  /*2ef0*/  BSYNC.RECONVERGENT B0 ;  /* 0x0000000000007941 */ /* 0x000fea0003800200 */
.L_x_48918:
        /* <DEDUP_REMOVED lines=37> */
.L_x_48926:
        /* <DEDUP_REMOVED lines=13> */
.L_x_48927:
[----:B------:R-:W-:Y:S05]  /*3220*/  BSYNC.RECONVERGENT B1 ;  /* 0x0000000000017941 */ /* 0x000fea0003800200 */
.L_x_48925:
[----:B------:R-:W0:Y:S01]  /*3230*/  LDC.64 R204, c[0x0][0x3a8] ;  /* 0x0000ea00ffcc7b82 */ /* 0x000e220000000a00 */
[----:B------:R-:W-:Y:S01]  /*3240*/  IADD3 R212, PT, PT, R212, 0x20, RZ ;  /* 0x00000020d4d47810 */ /* 0x000fe20007ffe0ff */
[C---:B0-----:R-:W-:Y:S01]  /*3250*/  IMAD.WIDE.U32 R204, R210.reuse, 0x10, R204 ;  /* 0x00000010d2cc7825 */ /* 0x041fe200078e00cc */
[----:B------:R-:W-:-:S04]  /*3260*/  IADD3 R210, PT, PT, R210, 0x20, RZ ;  /* 0x00000020d2d27810 */ /* 0x000fc80007ffe0ff */
[----:B------:R0:W-:Y:S03]  /*3270*/  STG.E.128 desc[UR6][R204.64], R184 ;  /* 0x000000b8cc007986 */ /* 0x0001e6000c101d06 */
.L_x_48924:
[----:B------:R-:W-:Y:S05]  /*3280*/  BSYNC.RECONVERGENT B0 ;  /* 0x0000000000007941 */ /* 0x000fea0003800200 */
.L_x_48923:
        /* <DEDUP_REMOVED lines=37> */
.L_x_48931:
        /* <DEDUP_REMOVED lines=13> */
.L_x_48932:
[----:B------:R-:W-:Y:S05]  /*35b0*/  BSYNC.RECONVERGENT B1 ;  /* 0x0000000000017941 */ /* 0x000fea0003800200 */
.L_x_48930:
[----:B------:R-:W0:Y:S01]  /*35c0*/  LDC.64 R204, c[0x0][0x3a8] ;  /* 0x0000ea00ffcc7b82 */ /* 0x000e220000000a00 */
[----:B------:R-:W-:Y:S01]  /*35d0*/  IADD3 R212, PT, PT, R212, 0x20, RZ ;  /* 0x00000020d4d47810 */ /* 0x000fe20007ffe0ff */
[C---:B0-----:R-:W-:Y:S01]  /*35e0*/  IMAD.WIDE.U32 R204, R210.reuse, 0x10, R204 ;  /* 0x00000010d2cc7825 */ /* 0x041fe200078e00cc */
[----:B------:R-:W-:-:S04]  /*35f0*/  IADD3 R210, PT, PT, R210, 0x20, RZ ;  /* 0x00000020d2d27810 */ /* 0x000fc80007ffe0ff */
[----:B------:R0:W-:Y:S03]  /*3600*/  STG.E.128 desc[UR6][R204.64], R188 ;  /* 0x000000bccc007986 */ /* 0x0001e6000c101d06 */
.L_x_48929:
[----:B------:R-:W-:Y:S05]  /*3610*/  BSYNC.RECONVERGENT B0 ;  /* 0x0000000000007941 */ /* 0x000fea0003800200 */
.L_x_48928:
        /* <DEDUP_REMOVED lines=37> */
.L_x_48936:
        /* <DEDUP_REMOVED lines=13> */
.L_x_48937:
[----:B------:R-:W-:Y:S05]  /*3940*/  BSYNC.RECONVERGENT B1 ;  /* 0x0000000000017941 */ /* 0x000fea0003800200 */
.L_x_48935:
[----:B------:R-:W0:Y:S01]  /*3950*/  LDC.64 R204, c[0x0][0x3a8] ;  /* 0x0000ea00ffcc7b82 */ /* 0x000e220000000a00 */
[----:B------:R-:W-:Y:S01]  /*3960*/  IADD3 R212, PT, PT, R212, 0x20, RZ ;  /* 0x00000020d4d47810 */ /* 0x000fe20007ffe0ff */
[C---:B0-----:R-:W-:Y:S01]  /*3970*/  IMAD.WIDE.U32 R204, R210.reuse, 0x10, R204 ;  /* 0x00000010d2cc7825 */ /* 0x041fe200078e00cc */
[----:B------:R-:W-:-:S04]  /*3980*/  IADD3 R210, PT, PT, R210, 0x20, RZ ;  /* 0x00000020d2d27810 */ /* 0x000fc80007ffe0ff */
[----:B------:R0:W-:Y:S03]  /*3990*/  STG.E.128 desc[UR6][R204.64], R192 ;  /* 0x000000c0cc007986 */ /* 0x0001e6000c101d06 */
.L_x_48934:
[----:B------:R-:W-:Y:S05]  /*39a0*/  BSYNC.RECONVERGENT B0 ;  /* 0x0000000000007941 */ /* 0x000fea0003800200 */
.L_x_48933:
[----:B------:R-:W-:Y:S01]  /*39b0*/  ISETP.GE.U32.AND P1, PT, R3, 0x180, PT ;  /* 0x000001800300780c */ /* 0x000fe20003f26070 */
[----:B------:R-:W-:Y:S01]  /*39c0*/  BSSY.RECONVERGENT B0, `(.L_x_48938) ;  /* 0x0000035000007945 */ /* 0x000fe20003800200 */
[----:B------:R-:W-:-:S11]  /*39d0*/  LOP3.LUT R216, R216, 0xffffffbf, RZ, 0xc0, !PT ;  /* 0xffffffbfd8d87812 */ /* 0x000fd600078ec0ff */
[----:B------:R-:W-:Y:S01]  /*39e0*/  @P1 LOP3.LUT R216, R216, 0x40, RZ, 0xfc, !PT ;  /* 0x00000040d8d81812 */ /* 0x000fe200078efcff */
[----:B------:R-:W-:Y:S06]  /*39f0*/  @!P1 BRA `(.L_x_48939) ;  /* 0x0000000000c49947 */ /* 0x000fec0003800000 */
[----:B------:R-:W0:Y:S02]  /*3a00*/  @P0 LDC.64 R196, c[0x0][0x390] ;  /* 0x0000e400ffc40b82 */ /* 0x000e240000000a00 */
[----:B0-----:R-:W-:-:S05]  /*3a10*/  @P0 IMAD.WIDE.U32 R212, R212, 0x10, R196 ;  /* 0x00000010d4d40825 */ /* 0x001fca00078e00c4 */
[----:B------:R0:W5:Y:S01]  /*3a20*/  @P0 LDG.E.128 R148, desc[UR6][R212.64] ;  /* 0x00000006d4940981 */ /* 0x000162000c1e1d00 */
[----:B------:R-:W-:-:S04]  /*3a30*/  ISETP.NE.U32.AND P0, PT, RZ, UR8, PT ;  /* 0x00000008ff007c0c */ /* 0x000fc8000bf05070 */
[----:B------:R-:W-:-:S13]  /*3a40*/  ISETP.NE.AND.EX P0, PT, RZ, UR9, PT, P0 ;  /* 0x00000009ff007c0c */ /* 0x000fda000bf05300 */
[----:B------:R-:W1:Y:S02]  /*3a50*/  @P0 LDC.64 R196, c[0x0][0x3a0] ;  /* 0x0000e800ffc40b82 */ /* 0x000e640000000a00 */
[----:B-1----:R-:W-:-:S06]  /*3a60*/  @P0 IMAD.WIDE.U32 R196, R210, 0x10, R196 ;  /* 0x00000010d2c40825 */ /* 0x002fcc00078e00c4 */
        /* <DEDUP_REMOVED lines=25> */
.L_x_48941:
        /* <DEDUP_REMOVED lines=13> */
.L_x_48942:
[----:B------:R-:W-:Y:S05]  /*3cd0*/  BSYNC.RECONVERGENT B1 ;  /* 0x0000000000017941 */ /* 0x000fea0003800200 */
.L_x_48940:
[----:B---34-:R-:W0:Y:S02]  /*3ce0*/  LDC.64 R204, c[0x0][0x3a8] ;  /* 0x0000ea00ffcc7b82 */ /* 0x018e240000000a00 */
[----:B0-----:R-:W-:-:S05]  /*3cf0*/  IMAD.WIDE.U32 R204, R210, 0x10, R204 ;  /* 0x00000010d2cc7825 */ /* 0x001fca00078e00cc */
[----:B------:R0:W-:Y:S02]  /*3d00*/  STG.E.128 desc[UR6][R204.64], R196 ;  /* 0x000000c4cc007986 */ /* 0x0001e4000c101d06 */
.L_x_48939:
[----:B------:R-:W-:Y:S05]  /*3d10*/  BSYNC.RECONVERGENT B0 ;  /* 0x0000000000007941 */ /* 0x000fea0003800200 */
.L_x_48938:
[----:B------:R-:W-:Y:S01]  /*3d20*/  FADD.FTZ R0, RZ, R200 ;  /* 0x000000c8ff007221 */ /* 0x000fe20000010000 */
[C---:B------:R-:W-:Y:S01]  /*3d30*/  ISETP.GT.U32.AND P4, PT, R3.reuse, 0x3f, PT ;  /* 0x0000003f0300780c */ /* 0x040fe20003f84070 */
[----:B01234-:R-:W0:Y:S01]  /*3d40*/  S2R R204, SR_TID.X ;  /* 0x0000000000cc7919 */ /* 0x01fe220000002100 */
        /* <DEDUP_REMOVED lines=199> */
.L_x_48980:
[----:B------:R-:W-:Y:S01]  /*49c0*/  LOP3.LUT P1, RZ, R204, 0x1f, RZ, 0xc0, !PT ;  /* 0x0000001fccff7812 */ /* 0x000fe2000782c0ff */
[----:B------:R-:W-:Y:S01]  /*49d0*/  FMUL.FTZ R0, R203, R203 ;  /* 0x000000cbcb007220 */ /* 0x000fe20000410000 */
[----:B------:R-:W-:Y:S01]  /*49e0*/  ISETP.NE.AND P0, PT, RZ, UR5, PT ;  /* 0x00000005ff007c0c */ /* 0x000fe2000bf05270 */
[----:B01----:R-:W-:Y:S01]  /*49f0*/  FADD.FTZ R210, R210, R217 ;  /* 0x000000d9d2d27221 */ /* 0x003fe20000010000 */
[----:B------:R-:W-:Y:S02]  /*4a00*/  BSSY.RECONVERGENT B0, `(.L_x_48944) ;  /* 0x0000100000007945 */ /* 0x000fe40003800200 */
[----:B------:R-:W-:Y:S01]  /*4a10*/  FSEL R0, R0, RZ, P0 ;  /* 0x000000ff00007208 */ /* 0x000fe20000000000 */
[----:B------:R-:W-:-:S04]  /*4a20*/  FFMA.FTZ R205, R210, R205, UR10 ;  /* 0x0000000ad2cd7e23 */ /* 0x000fc800080100cd */
        /* <DEDUP_REMOVED lines=35> */
.L_x_48947:
[----:B------:R-:W-:Y:S05]  /*4c60*/  BSYNC.RECONVERGENT B1 ;  /* 0x0000000000017941 */ /* 0x000fea0003800200 */
.L_x_48946:
[----:B------:R-:W-:Y:S01]  /*4c70*/  LOP3.LUT P0, RZ, R216, 0x2000, RZ, 0xc0, !PT ;  /* 0x00002000d8ff7812 */ /* 0x000fe2000780c0ff */
[----:B------:R-:W-:-:S12]  /*4c80*/  BSSY.RECONVERGENT B1, `(.L_x_48948) ;  /* 0x0000012000017945 */ /* 0x000fd80003800200 */
[----:B------:R-:W-:Y:S05]  /*4c90*/  @!P0 BRA `(.L_x_48949) ;  /* 0x0000000000408947 */ /* 0x000fea0003800000 */
[----:B0-----:R-:W0:Y:S01]  /*4ca0*/  LDC.64 R210, c[0x0][0x428] ;  /* 0x00010a00ffd27b82 */ /* 0x001e220000000a00 */
        /* <DEDUP_REMOVED lines=15> */
.L_x_48949:
[----:B------:R-:W-:Y:S05]  /*4da0*/  BSYNC.RECONVERGENT B1 ;  /* 0x0000000000017941 */ /* 0x000fea0003800200 */
.L_x_48948:
[----:B------:R-:W-:Y:S01]  /*4db0*/  LOP3.LUT P0, RZ, R216, 0x4000, RZ, 0xc0, !PT ;  /* 0x00004000d8ff7812 */ /* 0x000fe2000780c0ff */
        /* <DEDUP_REMOVED lines=18> */
.L_x_48951:
[----:B------:R-:W-:Y:S05]  /*4ee0*/  BSYNC.RECONVERGENT B1 ;  /* 0x0000000000017941 */ /* 0x000fea0003800200 */
.L_x_48950:
[----:B------:R-:W-:Y:S01]  /*4ef0*/  LOP3.LUT P0, RZ, R216, 0x8000, RZ, 0xc0, !PT ;  /* 0x00008000d8ff7812 */ /* 0x000fe2000780c0ff */
        /* <DEDUP_REMOVED lines=18> */
.L_x_48953:
[----:B------:R-:W-:Y:S05]  /*5020*/  BSYNC.RECONVERGENT B1 ;  /* 0x0000000000017941 */ /* 0x000fea0003800200 */
.L_x_48952:
[----:B------:R-:W-:Y:S01]  /*5030*/  LOP3.LUT P0, RZ, R216, 0x10000, RZ, 0xc0, !PT ;  /* 0x00010000d8ff7812 */ /* 0x000fe2000780c0ff */
        /* <DEDUP_REMOVED lines=18> */
.L_x_48955:
[----:B------:R-:W-:Y:S05]  /*5160*/  BSYNC.RECONVERGENT B1 ;  /* 0x0000000000017941 */ /* 0x000fea0003800200 */
.L_x_48954:
        /* <DEDUP_REMOVED lines=19> */
.L_x_48957:
[----:B------:R-:W-:Y:S05]  /*52a0*/  BSYNC.RECONVERGENT B1 ;  /* 0x0000000000017941 */ /* 0x000fea0003800200 */
.L_x_48956:
        /* <DEDUP_REMOVED lines=19> */
.L_x_48959:
[----:B------:R-:W-:Y:S05]  /*53e0*/  BSYNC.RECONVERGENT B1 ;  /* 0x0000000000017941 */ /* 0x000fea0003800200 */
.L_x_48958:
        /* <DEDUP_REMOVED lines=19> */
.L_x_48961:
[----:B------:R-:W-:Y:S05]  /*5520*/  BSYNC.RECONVERGENT B1 ;  /* 0x0000000000017941 */ /* 0x000fea0003800200 */
.L_x_48960:
        /* <DEDUP_REMOVED lines=19> */
.L_x_48963:
[----:B------:R-:W-:Y:S05]  /*5660*/  BSYNC.RECONVERGENT B1 ;  /* 0x0000000000017941 */ /* 0x000fea0003800200 */
.L_x_48962:
        /* <DEDUP_REMOVED lines=19> */
.L_x_48965:
[----:B------:R-:W-:Y:S05]  /*57a0*/  BSYNC.RECONVERGENT B1 ;  /* 0x0000000000017941 */ /* 0x000fea0003800200 */
.L_x_48964:
        /* <DEDUP_REMOVED lines=19> */
.L_x_48967:
[----:B------:R-:W-:Y:S05]  /*58e0*/  BSYNC.RECONVERGENT B1 ;  /* 0x0000000000017941 */ /* 0x000fea0003800200 */
.L_x_48966:
        /* <DEDUP_REMOVED lines=17> */
.L_x_48945:
[----:B------:R-:W-:Y:S05]  /*5a00*/  BSYNC.RECONVERGENT B0 ;  /* 0x0000000000007941 */ /* 0x000fea0003800200 */
.L_x_48944:
[----:B0-----:R-:W0:Y:S02]  /*5a10*/  LDC.64 R204, c[0x0][0x380] ;  /* 0x0000e000ffcc7b82 */ /* 0x001e240000000a00 */
[----:B0-----:R-:W-:-:S04]  /*5a20*/  LEA R208, R204, R208, 0x2 ;  /* 0x000000d0ccd07211 */ /* 0x001fc800078e10ff */
[----:B------:R-:W-:-:S13]  /*5a30*/  ISETP.GE.AND P0, PT, R208, R205, PT ;  /* 0x000000cdd000720c */ /* 0x000fda0003f06270 */
[----:B------:R-:W-:Y:S05]  /*5a40*/  @!P0 BRA `(.L_x_48968) ;  /* 0xffffffb400c88947 */ /* 0x000fea000383ffff */
[----:B------:R-:W-:Y:S05]  /*5a50*/  EXIT ;  /* 0x000000000000794d */ /* 0x000fea0003800000 */
.L_x_48943:
        /* <DEDUP_REMOVED lines=8> */
.L_x_48970:
[----:B------:R-:W-:Y:S05]  /*5ae0*/  BSYNC B0 ;  /* 0x0000000000007941 */ /* 0x000fea0003800000 */
.L_x_48969:
        /* <DEDUP_REMOVED lines=9> */
.L_x_48971:
[----:B------:R-:W-:Y:S01]  /*5b80*/  HFMA2 R218, -RZ, RZ, 0, 2.384185791015625e-07 ;  /* 0x00000004ffda7431 */ /* 0x000fe200000001ff */
[----:B------:R-:W-:-:S05]  /*5b90*/  MOV R205, R217 ;  /* 0x000000d900cd7202 */ /* 0x000fca0000000f00 */
[----:B------:R-:W-:-:S05]  /*5ba0*/  FADD.FTZ R210, R206, R205 ;  /* 0x000000cdced27221 */ /* 0x000fca0000010000 */
[----:B------:R-:W-:-:S07]  /*5bb0*/  MOV R219, R210 ;  /* 0x000000d200db7202 */ /* 0x000fce0000000f00 */
[----:B------:R-:W-:Y:S05]  /*5bc0*/  WARPSYNC.COLLECTIVE R214, `(.L_x_48972) ;  /* 0x00000000d6087348 */ /* 0x000fea0003c00000 */
[----:B------:R0:W1:Y:S02]  /*5bd0*/  SHFL.BFLY P6, R217, R219, R218, R221 ;  /* 0x0c0000dadbd97389 */ /* 0x00006400000c00dd */
[----:B01----:R-:W-:Y:S05]  /*5be0*/  ENDCOLLECTIVE ;  /* 0x000000000000791b */ /* 0x003fea0003800000 */
.L_x_48972:
[----:B------:R-:W-:Y:S01]  /*5bf0*/  HFMA2 R218, -RZ, RZ, 0, 4.76837158203125e-07 ;  /* 0x00000008ffda7431 */ /* 0x000fe200000001ff */
[----:B------:R-:W-:-:S05]  /*5c00*/  MOV R205, R217 ;  /* 0x000000d900cd7202 */ /* 0x000fca0000000f00 */
[----:B------:R-:W-:-:S05]  /*5c10*/  FADD.FTZ R212, R210, R205 ;  /* 0x000000cdd2d47221 */ /* 0x000fca0000010000 */
[----:B------:R-:W-:-:S07]  /*5c20*/  MOV R219, R212 ;  /* 0x000000d400db7202 */ /* 0x000fce0000000f00 */
[----:B------:R-:W-:Y:S05]  /*5c30*/  WARPSYNC.COLLECTIVE R214, `(.L_x_48973) ;  /* 0x00000000d6087348 */ /* 0x000fea0003c00000 */
[----:B------:R0:W1:Y:S02]  /*5c40*/  SHFL.BFLY P6, R217, R219, R218, R221 ;  /* 0x0c0000dadbd97389 */ /* 0x00006400000c00dd */
[----:B01----:R-:W-:Y:S05]  /*5c50*/  ENDCOLLECTIVE ;  /* 0x000000000000791b */ /* 0x003fea0003800000 */
.L_x_48973:
        /* <DEDUP_REMOVED lines=8> */
.L_x_48974:
        /* <DEDUP_REMOVED lines=24> */
[----:B------:R-:W-:Y:S02]  /*5e60*/  LOP3.LUT P4, RZ, R216, 0x1, RZ, 0xc0, !PT ;  /* 0x00000001d8ff7812 */ /* 0x000fe4000788c0ff */
        /* <DEDUP_REMOVED lines=86> */
.L_x_48975:
[----:B------:R-:W-:Y:S01]  /*63d0*/  HFMA2 R218, -RZ, RZ, 0, 1.1920928955078125e-07 ;  /* 0x00000002ffda7431 */ /* 0x000fe200000001ff */
[----:B------:R-:W-:-:S05]  /*63e0*/  MOV R213, R217 ;  /* 0x000000d900d57202 */ /* 0x000fca0000000f00 */
[----:B------:R-:W-:-:S05]  /*63f0*/  FADD.FTZ R213, R0, R213 ;  /* 0x000000d500d57221 */ /* 0x000fca0000010000 */
[----:B------:R-:W-:-:S07]  /*6400*/  MOV R219, R213 ;  /* 0x000000d500db7202 */ /* 0x000fce0000000f00 */
[----:B------:R-:W-:Y:S05]  /*6410*/  WARPSYNC.COLLECTIVE R214, `(.L_x_48976) ;  /* 0x00000000d6087348 */ /* 0x000fea0003c00000 */
[----:B------:R0:W1:Y:S02]  /*6420*/  SHFL.BFLY P6, R217, R219, R218, R221 ;  /* 0x0c0000dadbd97389 */ /* 0x00006400000c00dd */
[----:B01----:R-:W-:Y:S05]  /*6430*/  ENDCOLLECTIVE ;  /* 0x000000000000791b */ /* 0x003fea0003800000 */
.L_x_48976:
[----:B------:R-:W-:Y:S01]  /*6440*/  HFMA2 R218, -RZ, RZ, 0, 2.384185791015625e-07 ;  /* 0x00000004ffda7431 */ /* 0x000fe200000001ff */
[----:B------:R-:W-:-:S05]  /*6450*/  MOV R206, R217 ;  /* 0x000000d900ce7202 */ /* 0x000fca0000000f00 */
[----:B------:R-:W-:-:S05]  /*6460*/  FADD.FTZ R206, R213, R206 ;  /* 0x000000ced5ce7221 */ /* 0x000fca0000010000 */
[----:B------:R-:W-:-:S07]  /*6470*/  MOV R219, R206 ;  /* 0x000000ce00db7202 */ /* 0x000fce0000000f00 */
[----:B------:R-:W-:Y:S05]  /*6480*/  WARPSYNC.COLLECTIVE R214, `(.L_x_48977) ;  /* 0x00000000d6087348 */ /* 0x000fea0003c00000 */
[----:B------:R0:W1:Y:S02]  /*6490*/  SHFL.BFLY P6, R217, R219, R218, R221 ;  /* 0x0c0000dadbd97389 */ /* 0x00006400000c00dd */
[----:B01----:R-:W-:Y:S05]  /*64a0*/  ENDCOLLECTIVE ;  /* 0x000000000000791b */ /* 0x003fea0003800000 */
.L_x_48977:
[----:B------:R-:W-:Y:S01]  /*64b0*/  HFMA2 R218, -RZ, RZ, 0, 4.76837158203125e-07 ;  /* 0x00000008ffda7431 */ /* 0x000fe200000001ff */
[----:B------:R-:W-:-:S05]  /*64c0*/  MOV R215, R217 ;  /* 0x000000d900d77202 */ /* 0x000fca0000000f00 */
[----:B------:R-:W-:-:S05]  /*64d0*/  FADD.FTZ R215, R206, R215 ;  /* 0x000000d7ced77221 */ /* 0x000fca0000010000 */
[----:B------:R-:W-:-:S07]  /*64e0*/  MOV R219, R215 ;  /* 0x000000d700db7202 */ /* 0x000fce0000000f00 */
[----:B------:R-:W-:Y:S05]  /*64f0*/  WARPSYNC.COLLECTIVE R214, `(.L_x_48978) ;  /* 0x00000000d6087348 */ /* 0x000fea0003c00000 */
[----:B------:R0:W1:Y:S02]  /*6500*/  SHFL.BFLY P6, R217, R219, R218, R221 ;  /* 0x0c0000dadbd97389 */ /* 0x00006400000c00dd */
[----:B01----:R-:W-:Y:S05]  /*6510*/  ENDCOLLECTIVE ;  /* 0x000000000000791b */ /* 0x003fea0003800000 */
.L_x_48978:
[----:B------:R-:W-:Y:S01]  /*6520*/  HFMA2 R218, -RZ, RZ, 0, 9.5367431640625e-07 ;  /* 0x00000010ffda7431 */ /* 0x000fe200000001ff */
[----:B------:R-:W-:-:S05]  /*6530*/  MOV R210, R217 ;  /* 0x000000d900d27202 */ /* 0x000fca0000000f00 */
[----:B------:R-:W-:-:S05]  /*6540*/  FADD.FTZ R210, R215, R210 ;  /* 0x000000d2d7d27221 */ /* 0x000fca0000010000 */
[----:B------:R-:W-:-:S07]  /*6550*/  MOV R219, R210 ;  /* 0x000000d200db7202 */ /* 0x000fce0000000f00 */
[----:B------:R-:W-:Y:S05]  /*6560*/  WARPSYNC.COLLECTIVE R214, `(.L_x_48979) ;  /* 0x00000000d6087348 */ /* 0x000fea0003c00000 */
[----:B------:R0:W1:Y:S02]  /*6570*/  SHFL.BFLY P6, R217, R219, R218, R221 ;  /* 0x0c0000dadbd97389 */ /* 0x00006400000c00dd */
[----:B01----:R-:W-:Y:S05]  /*6580*/  ENDCOLLECTIVE ;  /* 0x000000000000791b */ /* 0x003fea0003800000 */
.L_x_48979:
[----:B------:R-:W-:Y:S05]  /*6590*/  BRA `(.L_x_48980) ;  /* 0xffffffe400087947 */ /* 0x000fea000383ffff */
.L_x_48981:
        /* <DEDUP_REMOVED lines=14> */
.L_x_54478:


//--------------------- .text._ZN10layer_norm13ln_fwd_kernelINS_13Kernel_traitsIfffffjLj1536ELj1ELj4ELj1ELj16ENS_18Kernel_traits_baseILj1536EfffffjLj128EEEEELb0ELb1ELb1ELb1EEEvNS_9FwdParamsE --------------------------
	.section	.text._ZN10layer_norm13ln_fwd_kernelINS_13Kernel_traitsIfffffjLj1536ELj1ELj4ELj1ELj16ENS_18Kernel_traits_baseILj1536EfffffjLj128EEEEELb0ELb1ELb1ELb1EEEvNS_9FwdParamsE,"ax",@progbits
	.align	128
        .global         _ZN10layer_norm13ln_fwd_kernelINS_13Kernel_traitsIfffffjLj1536ELj1ELj4ELj1ELj16ENS_18Kernel_traits_baseILj1536EfffffjLj128EEEEELb0ELb1ELb1ELb1EEEvNS_9FwdParamsE
        .type           _ZN10layer_norm13ln_fwd_kernelINS_13Kernel_traitsIfffffjLj1536ELj1ELj4ELj1ELj16ENS_18Kernel_traits_baseILj1536EfffffjLj128EEEEELb0ELb1ELb1ELb1EEEvNS_9FwdParamsE,@function
        .size           _ZN10layer_norm13ln_fwd_kernelINS_13Kernel_traitsIfffffjLj1536ELj1ELj4ELj1ELj16ENS_18Kernel_traits_baseILj1536EfffffjLj128EEEEELb0ELb1ELb1ELb1EEEvNS_9FwdParamsE,(.L_x_54479 - _ZN10layer_norm13ln_fwd_kernelINS_13Kernel_traitsIfffffjLj1536ELj1ELj4ELj1ELj16ENS_18Kernel_traits_baseILj1536EfffffjLj128EEEEELb0ELb1ELb1ELb1EEEvNS_9FwdParamsE)
        .other          _ZN10layer_norm13ln_fwd_kernelINS_13Kernel_traitsIfffffjLj1536ELj1ELj4ELj1ELj16ENS_18Kernel_traits_baseILj1536EfffffjLj128EEEEELb0ELb1ELb1ELb1EEEvNS_9FwdParamsE,@"STO_CUDA_ENTRY STV_DEFAULT"
_ZN10layer_norm13ln_fwd_kernelINS_13Kernel_traitsIfffffjLj1536ELj1ELj4ELj1ELj16ENS_18Kernel_traits_baseILj1536EfffffjLj128EEEEELb0ELb1ELb1ELb1EEEvNS_9FwdParamsE:
.text._ZN10layer_norm13ln_fwd_kernelINS_13Kernel_traitsIfffffjLj1536ELj1ELj4ELj1ELj16ENS_18Kernel_traits_baseILj1536EfffffjLj128EEEEELb0ELb1ELb1ELb1EEEvNS_9FwdParamsE:
        /* <DEDUP_REMOVED lines=55> */
.L_x_48982:
        /* <DEDUP_REMOVED lines=52> */
.L_x_48983:
[----:B------:R-:W1:Y:S01]  /*06b0*/  LDCU UR4, c[0x0][0x384] ;  /* 0x00007080ff0477ac */ /* 0x000e620008000800 */
[----:B------:R-:W2:Y:S01]  /*06c0*/  LDCU UR5, c[0x0][0x40c] ;  /* 0x00008180ff0577ac */ /* 0x000ea20008000800 */
[----:B------:R-:W3:Y:S01]  /*06d0*/  LDCU.U8 UR10, c[0x0][0x410] ;  /* 0x00008200ff0a77ac */ /* 0x000ee20008000000 */
[----:B------:R-:W4:Y:S01]  /*06e0*/  LDCU UR11, c[0x0][0x448] ;  /* 0x00008900ff0b77ac */ /* 0x000f220008000800 */
[----:B------:R-:W0:Y:S01]  /*06f0*/  LDCU.64 UR8, c[0x0][0x3a0] ;  /* 0x00007400ff0877ac */ /* 0x000e220008000a00 */
[----:B-1----:R-:W-:-:S13]  /*0700*/  ISETP.GE.AND P0, PT, R194, UR4, PT ;  /* 0x00000004c2007c0c */ /* 0x002fda000bf06270 */
[----:B0-234-:R-:W-:Y:S05]  /*0710*/  @P0 EXIT ;  /* 0x000000000000094d */ /* 0x01dfea0003800000 */
.L_x_49022:
[----:B------:R-:W0:Y:S08]  /*0720*/  LDC.64 R156, c[0x0][0x3f0] ;  /* 0x0000fc00ff9c7b82 */ /* 0x000e300000000a00 */
[----:B------:R-:W1:Y:S08]  /*0730*/  LDC R3, c[0x0][0x388] ;  /* 0x0000e200ff037b82 */ /* 0x000e700000000800 */
[----:B------:R-:W2:Y:S01]  /*0740*/  LDC.64 R192, c[0x0][0x3f8] ;  /* 0x0000fe00ffc07b82 */ /* 0x000ea20000000a00 */
[----:B0-----:R-:W-:-:S05]  /*0750*/  IMAD.WIDE R156, R194, 0x4, R156 ;  /* 0x00000004c29c7825 */ /* 0x001fca00078e029c */
[----:B------:R-:W3:Y:S01]  /*0760*/  LDG.E R158, desc[UR6][R156.64] ;  /* 0x000000069c9e7981 */ /* 0x000ee2000c1e1900 */
[----:B-1----:R-:W-:-:S05]  /*0770*/  IMAD R0, R194, R3, RZ ;  /* 0x00000003c2007224 */ /* 0x002fca00078e02ff */
[----:B------:R-:W-:Y:S01]  /*0780*/  SHF.R.S32.HI R155, RZ, 0x1f, R0 ;  /* 0x0000001fff9b7819 */ /* 0x000fe20000011400 */
[----:B--2---:R-:W-:-:S03]  /*0790*/  IMAD.WIDE R192, R194, 0x4, R192 ;  /* 0x00000004c2c07825 */ /* 0x004fc600078e02c0 */
[----:B------:R-:W-:-:S04]  /*07a0*/  LEA.HI R0, R155, R0, RZ, 0x2 ;  /* 0x000000009b007211 */ /* 0x000fc800078f10ff */
[----:B------:R-:W-:Y:S01]  /*07b0*/  LEA.HI.SX32 R161, R0, R195, 0x1e ;  /* 0x000000c300a17211 */ /* 0x000fe200078ff2ff */
[----:B------:R-:W-:Y:S01]  /*07c0*/  HFMA2 R0, -RZ, RZ, 0, 0 ;  /* 0x00000000ff007431 */ /* 0x000fe200000001ff */
        /* <DEDUP_REMOVED lines=14> */
[----:B0-----:R-:W-:Y:S05]  /*08b0*/  @P0 BRA `(.L_x_48984) ;  /* 0x0000000000380947 */ /* 0x001fea0003800000 */
[----:B-----5:R-:W-:Y:S01]  /*08c0*/  FMUL.FTZ R155, R148, UR5 ;  /* 0x00000005949b7c20 */ /* 0x020fe20008410000 */
[----:B------:R-:W-:Y:S01]  /*08d0*/  FMUL.FTZ R2, R149, UR5 ;  /* 0x0000000595027c20 */ /* 0x000fe20008410000 */
[----:B------:R-:W-:Y:S01]  /*08e0*/  FMUL.FTZ R157, R150, UR5 ;  /* 0x00000005969d7c20 */ /* 0x000fe20008410000 */
[----:B------:R-:W-:Y:S01]  /*08f0*/  FMUL.FTZ R156, R151, UR5 ;  /* 0x00000005979c7c20 */ /* 0x000fe20008410000 */
[----:B------:R-:W-:Y:S01]  /*0900*/  FMUL.FTZ R155, R155, R100 ;  /* 0x000000649b9b7220 */ /* 0x000fe20000410000 */
[----:B------:R-:W-:Y:S01]  /*0910*/  ISETP.GT.AND P2, PT, R158, RZ, PT ;  /* 0x000000ff9e00720c */ /* 0x000fe20003f44270 */
[----:B------:R-:W-:Y:S01]  /*0920*/  FMUL.FTZ R2, R2, R101 ;  /* 0x0000006502027220 */ /* 0x000fe20000410000 */
[----:B------:R-:W-:Y:S01]  /*0930*/  FMUL.FTZ R157, R157, R102 ;  /* 0x000000669d9d7220 */ /* 0x000fe20000410000 */
[----:B------:R-:W-:Y:S01]  /*0940*/  FMUL.FTZ R156, R156, R103 ;  /* 0x000000679c9c7220 */ /* 0x000fe20000410000 */
[----:B------:R-:W-:Y:S02]  /*0950*/  FSEL R208, R155, RZ, P2 ;  /* 0x000000ff9bd07208 */ /* 0x000fe40001000000 */
[----:B------:R-:W-:-:S02]  /*0960*/  FSEL R209, R2, RZ, P2 ;  /* 0x000000ff02d17208 */ /* 0x000fc40001000000 */
[----:B------:R-:W-:Y:S02]  /*0970*/  FSEL R210, R157, RZ, P2 ;  /* 0x000000ff9dd27208 */ /* 0x000fe40001000000 */
[----:B------:R-:W-:Y:S01]  /*0980*/  FSEL R155, R156, RZ, P2 ;  /* 0x000000ff9c9b7208 */ /* 0x000fe20001000000 */
[----:B------:R-:W-:Y:S06]  /*0990*/  BRA `(.L_x_48985) ;  /* 0x0000000000507947 */ /* 0x000fec0003800000 */
.L_x_48984:
[----:B------:R-:W0:Y:S02]  /*09a0*/  LDC.64 R152, c[0x0][0x3a0] ;  /* 0x0000e800ff987b82 */ /* 0x000e240000000a00 */
[----:B0-----:R-:W-:-:S06]  /*09b0*/  IMAD.WIDE.U32 R152, R161, 0x10, R152 ;  /* 0x00000010a1987825 */ /* 0x001fcc00078e0098 */
[----:B------:R-:W2:Y:S01]  /*09c0*/  LDG.E.128 R152, desc[UR6][R152.64] ;  /* 0x0000000698987981 */ /* 0x000ea2000c1e1d00 */
[----:B------:R-:W-:-:S13]  /*09d0*/  ISETP.GT.AND P2, PT, R158, RZ, PT ;  /* 0x000000ff9e00720c */ /* 0x000fda0003f44270 */
[----:B------:R-:W0:Y:S08]  /*09e0*/  @P2 LDC R159, c[0x0][0x40c] ;  /* 0x00010300ff9f2b82 */ /* 0x000e300000000800 */
[----:B------:R-:W1:Y:S08]  /*09f0*/  @P2 LDC R157, c[0x0][0x40c] ;  /* 0x00010300ff9d2b82 */ /* 0x000e700000000800 */
[----:B------:R-:W3:Y:S08]  /*0a00*/  @P2 LDC R2, c[0x0][0x40c] ;  /* 0x00010300ff022b82 */ /* 0x000ef00000000800 */
[----:B------:R-:W4:Y:S01]  /*0a10*/  @P2 LDC R156, c[0x0][0x40c] ;  /* 0x00010300ff9c2b82 */ /* 0x000f220000000800 */
[----:B0----5:R-:W-:Y:S01]  /*0a20*/  @P2 FMUL.FTZ R159, R150, R159 ;  /* 0x0000009f969f2220 */ /* 0x021fe20000410000 */
[----:B-1----:R-:W-:Y:S01]  /*0a30*/  @P2 FMUL.FTZ R157, R148, R157 ;  /* 0x0000009d949d2220 */ /* 0x002fe20000410000 */
[----:B---3--:R-:W-:Y:S01]  /*0a40*/  @P2 FMUL.FTZ R2, R149, R2 ;  /* 0x0000000295022220 */ /* 0x008fe20000410000 */
[----:B----4-:R-:W-:Y:S01]  /*0a50*/  @P2 FMUL.FTZ R156, R151, R156 ;  /* 0x0000009c979c2220 */ /* 0x010fe20000410000 */
[----:B--2---:R-:W-:Y:S01]  /*0a60*/  MOV R210, R154 ;  /* 0x0000009a00d27202 */ /* 0x004fe20000000f00 */
[----:B------:R-:W-:Y:S01]  /*0a70*/  @P2 FFMA.FTZ R210, R159, R102, R154 ;  /* 0x000000669fd22223 */ /* 0x000fe2000001009a */
[----:B------:R-:W-:Y:S01]  /*0a80*/  @!P2 MOV R208, R152 ;  /* 0x0000009800d0a202 */ /* 0x000fe20000000f00 */
[----:B------:R-:W-:Y:S01]  /*0a90*/  @P2 FFMA.FTZ R208, R157, R100, R152 ;  /* 0x000000649dd02223 */ /* 0x000fe20000010098 */
[----:B------:R-:W-:Y:S01]  /*0aa0*/  MOV R209, R153 ;  /* 0x0000009900d17202 */ /* 0x000fe20000000f00 */
[----:B------:R-:W-:Y:S01]  /*0ab0*/  @P2 FFMA.FTZ R209, R2, R101, R153 ;  /* 0x0000006502d12223 */ /* 0x000fe20000010099 */
[----:B------:R-:W-:Y:S01]  /*0ac0*/  MOV R159, R155 ;  /* 0x0000009b009f7202 */ /* 0x000fe20000000f00 */
[----:B------:R-:W-:-:S07]  /*0ad0*/  @P2 FFMA.FTZ R155, R156, R103, R155 ;  /* 0x000000679c9b2223 */ /* 0x000fce000001009b */
.L_x_48985:
[----:B------:R-:W0:Y:S01]  /*0ae0*/  @P0 LDC.64 R156, c[0x0][0x3a0] ;  /* 0x0000e800ff9c0b82 */ /* 0x000e220000000a00 */
[----:B------:R-:W-:Y:S02]  /*0af0*/  @P0 IADD3 R167, PT, PT, R161, 0x20, RZ ;  /* 0x00000020a1a70810 */ /* 0x000fe40007ffe0ff */
[----:B------:R-:W-:-:S05]  /*0b00*/  MOV R211, R155 ;  /* 0x0000009b00d37202 */ /* 0x000fca0000000f00 */
[----:B------:R-:W1:Y:S08]  /*0b10*/  LDC.64 R212, c[0x0][0x3a8] ;  /* 0x0000ea00ffd47b82 */ /* 0x000e700000000a00 */
[----:B------:R-:W2:Y:S01]  /*0b20*/  @P1 LDC.64 R164, c[0x0][0x390] ;  /* 0x0000e400ffa41b82 */ /* 0x000ea20000000a00 */
[----:B0-----:R-:W-:Y:S01]  /*0b30*/  @P0 IMAD.WIDE.U32 R156, R167, 0x10, R156 ;  /* 0x00000010a79c0825 */ /* 0x001fe200078e009c */
[----:B------:R-:W-:-:S03]  /*0b40*/  @P1 IADD3 R167, PT, PT, R0, 0x20, RZ ;  /* 0x0000002000a71810 */ /* 0x000fc60007ffe0ff */
[----:B-1----:R-:W-:-:S05]  /*0b50*/  IMAD.WIDE.U32 R162, R161, 0x10, R212 ;  /* 0x00000010a1a27825 */ /* 0x002fca00078e00d4 */
[----:B------:R0:W-:Y:S01]  /*0b60*/  STG.E.128 desc[UR6][R162.64], R208 ;  /* 0x000000d0a2007986 */ /* 0x0001e2000c101d06 */
[----:B--2---:R-:W-:-:S03]  /*0b70*/  @P1 IMAD.WIDE.U32 R164, R167, 0x10, R164 ;  /* 0x00000010a7a41825 */ /* 0x004fc600078e00a4 */
[----:B------:R-:W2:Y:S04]  /*0b80*/  @P0 LDG.E.128 R156, desc[UR6][R156.64] ;  /* 0x000000069c9c0981 */ /* 0x000ea8000c1e1d00 */
[----:B------:R0:W5:Y:S01]  /*0b90*/  @P1 LDG.E.128 R148, desc[UR6][R164.64] ;  /* 0x00000006a4941981 */ /* 0x000162000c1e1d00 */
[----:B------:R-:W-:Y:S01]  /*0ba0*/  BSSY.RECONVERGENT B0, `(.L_x_48986) ;  /* 0x0000022000007945 */ /* 0x000fe20003800200 */
[----:B--2---:R-:W-:Y:S02]  /*0bb0*/  @P0 MOV R154, R158 ;  /* 0x0000009e009a0202 */ /* 0x004fe40000000f00 */
[----:B------:R-:W-:Y:S02]  /*0bc0*/  @P0 MOV R153, R157 ;  /* 0x0000009d00990202 */ /* 0x000fe40000000f00 */
[----:B------:R-:W-:Y:S01]  /*0bd0*/  @P0 MOV R152, R156 ;  /* 0x0000009c00980202 */ /* 0x000fe20000000f00 */
[----:B0-----:R-:W-:Y:S06]  /*0be0*/  @!P0 BRA `(.L_x_48987) ;  /* 0x0000000000448947 */ /* 0x001fec0003800000 */
[----:B------:R-:W0:Y:S01]  /*0bf0*/  @P2 LDC R157, c[0x0][0x40c] ;  /* 0x00010300ff9d2b82 */ /* 0x000e220000000800 */
[----:B------:R-:W-:Y:S02]  /*0c00*/  MOV R164, R152 ;  /* 0x0000009800a47202 */ /* 0x000fe40000000f00 */
[----:B------:R-:W-:Y:S02]  /*0c10*/  MOV R165, R153 ;  /* 0x0000009900a57202 */ /* 0x000fe40000000f00 */
[----:B------:R-:W-:Y:S02]  /*0c20*/  MOV R166, R154 ;  /* 0x0000009a00a67202 */ /* 0x000fe40000000f00 */
[----:B------:R-:W-:Y:S01]  /*0c30*/  MOV R167, R159 ;  /* 0x0000009f00a77202 */ /* 0x000fe20000000f00 */
[----:B------:R-:W1:Y:S08]  /*0c40*/  @P2 LDC R2, c[0x0][0x40c] ;  /* 0x00010300ff022b82 */ /* 0x000e700000000800 */
[----:B------:R-:W2:Y:S01]  /*0c50*/  @P2 LDC R163, c[0x0][0x40c] ;  /* 0x00010300ffa32b82 */ /* 0x000ea20000000800 */
[----:B0----5:R-:W-:-:S04]  /*0c60*/  @P2 FMUL.FTZ R157, R148, R157 ;  /* 0x0000009d949d2220 */ /* 0x021fc80000410000 */
[----:B------:R-:W-:Y:S01]  /*0c70*/  @P2 FFMA.FTZ R164, R157, R104, R152 ;  /* 0x000000689da42223 */ /* 0x000fe20000010098 */
        /* <DEDUP_REMOVED lines=8> */
.L_x_48987:
[----:B-----5:R-:W-:Y:S01]  /*0d00*/  FMUL.FTZ R157, R148, UR5 ;  /* 0x00000005949d7c20 */ /* 0x020fe20008410000 */
[----:B------:R-:W-:Y:S01]  /*0d10*/  FMUL.FTZ R2, R149, UR5 ;  /* 0x0000000595027c20 */ /* 0x000fe20008410000 */
[----:B------:R-:W-:Y:S01]  /*0d20*/  FMUL.FTZ R163, R150, UR5 ;  /* 0x0000000596a37c20 */ /* 0x000fe20008410000 */
[----:B------:R-:W-:Y:S01]  /*0d30*/  FMUL.FTZ R156, R151, UR5 ;  /* 0x00000005979c7c20 */ /* 0x000fe20008410000 */
[----:B------:R-:W-:Y:S01]  /*0d40*/  FMUL.FTZ R164, R157, R104 ;  /* 0x000000689da47220 */ /* 0x000fe20000410000 */
[----:B------:R-:W-:Y:S01]  /*0d50*/  FMUL.FTZ R165, R2, R105 ;  /* 0x0000006902a57220 */ /* 0x000fe20000410000 */
[----:B------:R-:W-:Y:S01]  /*0d60*/  FMUL.FTZ R166, R163, R106 ;  /* 0x0000006aa3a67220 */ /* 0x000fe20000410000 */
[----:B------:R-:W-:Y:S02]  /*0d70*/  FMUL.FTZ R167, R156, R107 ;  /* 0x0000006b9ca77220 */ /* 0x000fe40000410000 */
[----:B------:R-:W-:Y:S02]  /*0d80*/  FSEL R164, R164, RZ, P2 ;  /* 0x000000ffa4a47208 */ /* 0x000fe40001000000 */
[----:B------:R-:W-:-:S02]  /*0d90*/  FSEL R165, R165, RZ, P2 ;  /* 0x000000ffa5a57208 */ /* 0x000fc40001000000 */
[----:B------:R-:W-:Y:S02]  /*0da0*/  FSEL R166, R166, RZ, P2 ;  /* 0x000000ffa6a67208 */ /* 0x000fe40001000000 */
[----:B------:R-:W-:-:S07]  /*0db0*/  FSEL R167, R167, RZ, P2 ;  /* 0x000000ffa7a77208 */ /* 0x000fce0001000000 */
.L_x_48988:
[----:B------:R-:W-:Y:S05]  /*0dc0*/  BSYNC.RECONVERGENT B0 ;  /* 0x0000000000007941 */ /* 0x000fea0003800200 */
.L_x_48986:
[----:B------:R-:W0:Y:S01]  /*0dd0*/  @P0 LDC.64 R168, c[0x0][0x3a0] ;  /* 0x0000e800ffa80b82 */ /* 0x000e220000000a00 */
[C---:B------:R-:W-:Y:S02]  /*0de0*/  @P0 IADD3 R171, PT, PT, R161.reuse, 0x40, RZ ;  /* 0x00000040a1ab0810 */ /* 0x040fe40007ffe0ff */
[----:B------:R-:W-:-:S05]  /*0df0*/  IADD3 R157, PT, PT, R161, 0x20, RZ ;  /* 0x00000020a19d7810 */ /* 0x000fca0007ffe0ff */
[----:B------:R-:W1:Y:S01]  /*0e00*/  @P1 LDC.64 R162, c[0x0][0x390] ;  /* 0x0000e400ffa21b82 */ /* 0x000e620000000a00 */
[----:B------:R-:W-:-:S05]  /*0e10*/  IMAD.WIDE.U32 R156, R157, 0x10, R212 ;  /* 0x000000109d9c7825 */ /* 0x000fca00078e00d4 */
[----:B------:R2:W-:Y:S01]  /*0e20*/  STG.E.128 desc[UR6][R156.64], R164 ;  /* 0x000000a49c007986 */ /* 0x0005e2000c101d06 */
[----:B0-----:R-:W-:Y:S01]  /*0e30*/  @P0 IMAD.WIDE.U32 R168, R171, 0x10, R168 ;  /* 0x00000010aba80825 */ /* 0x001fe200078e00a8 */
[----:B------:R-:W-:-:S04]  /*0e40*/  @P1 IADD3 R171, PT, PT, R0, 0x40, RZ ;  /* 0x0000004000ab1810 */ /* 0x000fc80007ffe0ff */
[----:B------:R-:W3:Y:S01]  /*0e50*/  @P0 LDG.E.128 R172, desc[UR6][R168.64] ;  /* 0x00000006a8ac0981 */ /* 0x000ee2000c1e1d00 */
[----:B-1----:R-:W-:-:S05]  /*0e60*/  @P1 IMAD.WIDE.U32 R162, R171, 0x10, R162 ;  /* 0x00000010aba21825 */ /* 0x002fca00078e00a2 */
[----:B------:R2:W5:Y:S01]  /*0e70*/  @P1 LDG.E.128 R148, desc[UR6][R162.64] ;  /* 0x00000006a2941981 */ /* 0x000562000c1e1d00 */
[----:B------:R-:W-:Y:S01]  /*0e80*/  BSSY.RECONVERGENT B0, `(.L_x_48989) ;  /* 0x0000023000007945 */ /* 0x000fe20003800200 */
[----:B---3--:R-:W-:Y:S02]  /*0e90*/  @P0 MOV R159, R175 ;  /* 0x000000af009f0202 */ /* 0x008fe40000000f00 */
[----:B------:R-:W-:Y:S02]  /*0ea0*/  @P0 MOV R154, R174 ;  /* 0x000000ae009a0202 */ /* 0x000fe40000000f00 */
[----:B------:R-:W-:Y:S02]  /*0eb0*/  @P0 MOV R153, R173 ;  /* 0x000000ad00990202 */ /* 0x000fe40000000f00 */
[----:B------:R-:W-:Y:S01]  /*0ec0*/  @P0 MOV R152, R172 ;  /* 0x000000ac00980202 */ /* 0x000fe20000000f00 */
[----:B--2---:R-:W-:Y:S06]  /*0ed0*/  @!P0 BRA `(.L_x_48990) ;  /* 0x0000000000448947 */ /* 0x004fec0003800000 */
        /* <DEDUP_REMOVED lines=17> */
.L_x_48990:
        /* <DEDUP_REMOVED lines=12> */
.L_x_48991:
[----:B------:R-:W-:Y:S05]  /*10b0*/  BSYNC.RECONVERGENT B0 ;  /* 0x0000000000007941 */ /* 0x000fea0003800200 */
.L_x_48989:
        /* <DEDUP_REMOVED lines=34> */
.L_x_48993:
        /* <DEDUP_REMOVED lines=12> */
.L_x_48994:
[----:B------:R-:W-:Y:S05]  /*13a0*/  BSYNC.RECONVERGENT B0 ;  /* 0x0000000000007941 */ /* 0x000fea0003800200 */
.L_x_48992:
        /* <DEDUP_REMOVED lines=34> */
.L_x_48996:
        /* <DEDUP_REMOVED lines=12> */
.L_x_48997:
[----:B------:R-:W-:Y:S05]  /*1690*/  BSYNC.RECONVERGENT B0 ;  /* 0x0000000000007941 */ /* 0x000fea0003800200 */
.L_x_48995:
        /* <DEDUP_REMOVED lines=34> */
.L_x_48999:
        /* <DEDUP_REMOVED lines=12> */
.L_x_49000:
[----:B------:R-:W-:Y:S05]  /*1980*/  BSYNC.RECONVERGENT B0 ;  /* 0x0000000000007941 */ /* 0x000fea0003800200 */
.L_x_48998:
        /* <DEDUP_REMOVED lines=34> */
.L_x_49002:
        /* <DEDUP_REMOVED lines=12> */
.L_x_49003:
[----:B------:R-:W-:Y:S05]  /*1c70*/  BSYNC.RECONVERGENT B0 ;  /* 0x0000000000007941 */ /* 0x000fea0003800200 */
.L_x_49001:
        /* <DEDUP_REMOVED lines=34> */
.L_x_49005:
        /* <DEDUP_REMOVED lines=12> */
.L_x_49006:
[----:B------:R-:W-:Y:S05]  /*1f60*/  BSYNC.RECONVERGENT B0 ;  /* 0x0000000000007941 */ /* 0x000fea0003800200 */
.L_x_49004:
[----:B------:R-:W0:Y:S01]  /*1f70*/  @P0 LDC.64 R196, c[0x0][0x3a0] ;  /* 0x0000e800ffc40b82 */ /* 0x000e220000000a00 */
[C---:B------:R-:W-:Y:S02]  /*1f80*/  @P0 IADD3 R193, PT, PT, R161.reuse, 0x100, RZ ;  /* 0x00000100a1c10810 */ /* 0x040fe40007ffe0ff */
[----:B------:R-:W-:-:S05]  /*1f90*/  IADD3 R157, PT, PT, R161, 0xe0, RZ ;  /* 0x000000e0a19d7810 */ /* 0x000fca0007ffe0ff */
[----:B------:R-:W1:Y:S01]  /*1fa0*/  @P1 LDC.64 R162, c[0x0][0x390] ;  /* 0x0000e400ffa21b82 */ /* 0x000e620000000a00 */
[----:B------:R-:W-:-:S05]  /*1fb0*/  IMAD.WIDE.U32 R156, R157, 0x10, R212 ;  /* 0x000000109d9c7825 */ /* 0x000fca00078e00d4 */
[----:B------:R2:W-:Y:S01]  /*1fc0*/  STG.E.128 desc[UR6][R156.64], R188 ;  /* 0x000000bc9c007986 */ /* 0x0005e2000c101d06 */
[----:B0-----:R-:W-:Y:S01]  /*1fd0*/  @P0 IMAD.WIDE.U32 R196, R193, 0x10, R196 ;  /* 0x00000010c1c40825 */ /* 0x001fe200078e00c4 */
[----:B------:R-:W-:-:S05]  /*1fe0*/  @P1 IADD3 R193, PT, PT, R0, 0x100, RZ ;  /* 0x0000010000c11810 */ /* 0x000fca0007ffe0ff */
        /* <DEDUP_REMOVED lines=26> */
.L_x_49008:
        /* <DEDUP_REMOVED lines=12> */
.L_x_49009:
[----:B------:R-:W-:Y:S05]  /*2250*/  BSYNC.RECONVERGENT B0 ;  /* 0x0000000000007941 */ /* 0x000fea0003800200 */
.L_x_49007:
        /* <DEDUP_REMOVED lines=34> */
.L_x_49011:
        /* <DEDUP_REMOVED lines=12> */
.L_x_49012:
[----:B------:R-:W-:Y:S05]  /*2540*/  BSYNC.RECONVERGENT B0 ;  /* 0x0000000000007941 */ /* 0x000fea0003800200 */
.L_x_49010:
        /* <DEDUP_REMOVED lines=34> */
.L_x_49014:
        /* <DEDUP_REMOVED lines=12> */
.L_x_49015:
[----:B------:R-:W-:Y:S05]  /*2830*/  BSYNC.RECONVERGENT B0 ;  /* 0x0000000000007941 */ /* 0x000fea0003800200 */
.L_x_49013:
[----:B------:R-:W0:Y:S01]  /*2840*/  @P0 LDC.64 R214, c[0x0][0x3a0] ;  /* 0x0000e800ffd60b82 */ /* 0x000e220000000a00 */
[C---:B------:R-:W-:Y:S02]  /*2850*/  IADD3 R193, PT, PT, R161.reuse, 0x140, RZ ;  /* 0x00000140a1c17810 */ /* 0x040fe40007ffe0ff */
[----:B------:R-:W-:-:S03]  /*2860*/  IADD3 R157, PT, PT, R161, 0x160, RZ ;  /* 0x00000160a19d7810 */ /* 0x000fc60007ffe0ff */
[----:B------:R-:W-:Y:S01]  /*2870*/  IMAD.WIDE.U32 R160, R193, 0x10, R212 ;  /* 0x00000010c1a07825 */ /* 0x000fe200078e00d4 */
[----:B------:R-:W-:Y:S01]  /*2880*/  @P1 IADD3 R193, PT, PT, R0, 0x160, RZ ;  /* 0x0000016000c11810 */ /* 0x000fe20007ffe0ff */
[----:B------:R-:W1:Y:S03]  /*2890*/  @P1 LDC.64 R162, c[0x0][0x390] ;  /* 0x0000e400ffa21b82 */ /* 0x000e660000000a00 */
[----:B------:R2:W-:Y:S01]  /*28a0*/  STG.E.128 desc[UR6][R160.64], R204 ;  /* 0x000000cca0007986 */ /* 0x0005e2000c101d06 */
[----:B0-----:R-:W-:-:S05]  /*28b0*/  @P0 IMAD.WIDE.U32 R214, R157, 0x10, R214 ;  /* 0x000000109dd60825 */ /* 0x001fca00078e00d6 */
        /* <DEDUP_REMOVED lines=12> */
[----:B------:R-:W-:-:S03]  /*2980*/  MOV R162, R154 ;  /* 0x0000009a00a27202 */ /* 0x000fc60000000f00 */
        /* <DEDUP_REMOVED lines=13> */
.L_x_49017:
        /* <DEDUP_REMOVED lines=12> */
.L_x_49018:
[----:B------:R-:W-:Y:S05]  /*2b20*/  BSYNC.RECONVERGENT B0 ;  /* 0x0000000000007941 */ /* 0x000fea0003800200 */
.L_x_49016:
        /* <DEDUP_REMOVED lines=171> */
.L_x_49034:
        /* <DEDUP_REMOVED lines=8> */
[----:B------:R-:W1:Y:S03]  /*3660*/  @!P0 LDC.64 R216, c[0x0][0x3c8] ;  /* 0x0000f200ffd88b82 */ /* 0x000e660000000a00 */
        /* <DEDUP_REMOVED lines=8> */
[----:B------:R-:W0:Y:S01]  /*36f0*/  LDC.64 R192, c[0x0][0x428] ;  /* 0x00010a00ffc07b82 */ /* 0x000e220000000a00 */
[----:B------:R-:W-:Y:S02]  /*3700*/  FSEL R156, R156, RZ, !P1 ;  /* 0x000000ff9c9c7208 */ /* 0x000fe40004800000 */
[----:B------:R-:W-:Y:S01]  /*3710*/  IMAD R0, R0, R3, RZ ;  /* 0x0000000300007224 */ /* 0x000fe200078e02ff */
[----:B------:R-:W-:Y:S02]  /*3720*/  LOP3.LUT R195, R2, 0x1f, RZ, 0xc0, !PT ;  /* 0x0000001f02c37812 */ /* 0x000fe400078ec0ff */
[C---:B------:R-:W-:Y:S01]  /*3730*/  FADD.FTZ R241, -R156.reuse, R185 ;  /* 0x000000b99cf17221 */ /* 0x040fe20000010100 */
        /* <DEDUP_REMOVED lines=11> */
[----:B------:R-:W-:Y:S01]  /*37f0*/  LEA.HI R160, R155, R0, RZ, 0x2 ;  /* 0x000000009ba07211 */ /* 0x000fe200078f10ff */
        /* <DEDUP_REMOVED lines=14> */
[C---:B------:R-:W-:Y:S01]  /*38e0*/  FADD.FTZ R235, -R156.reuse, R189 ;  /* 0x000000bd9ceb7221 */ /* 0x040fe20000010100 */
[C---:B------:R-:W-:Y:S01]  /*38f0*/  FADD.FTZ R233, -R156.reuse, R197 ;  /* 0x000000c59ce97221 */ /* 0x040fe20000010100 */
[C---:B------:R-:W-:Y:S01]  /*3900*/  FADD.FTZ R227, -R156.reuse, R199 ;  /* 0x000000c79ce37221 */ /* 0x040fe20000010100 */
[----:B------:R-:W-:Y:S01]  /*3910*/  FADD.FTZ R173, -R156, R163 ;  /* 0x000000a39cad7221 */ /* 0x000fe20000010100 */
[----:B------:R-:W-:Y:S01]  /*3920*/  LEA.HI.SX32 R187, R160, R195, 0x1e ;  /* 0x000000c3a0bb7211 */ /* 0x000fe200078ff2ff */
        /* <DEDUP_REMOVED lines=27> */
[----:B------:R-:W-:Y:S01]  /*3ae0*/  IADD3 R171, PT, PT, R187, 0x20, RZ ;  /* 0x00000020bbab7810 */ /* 0x000fe20007ffe0ff */
[C---:B------:R-:W-:Y:S01]  /*3af0*/  FMUL.FTZ R157, R212.reuse, R210 ;  /* 0x000000d2d49d7220 */ /* 0x040fe20000410000 */
[C---:B------:R-:W-:Y:S01]  /*3b00*/  FMUL.FTZ R249, R212.reuse, R249 ;  /* 0x000000f9d4f97220 */ /* 0x040fe20000410000 */
[----:B------:R-:W-:Y:S01]  /*3b10*/  FMUL.FTZ R166, R212, R169 ;  /* 0x000000a9d4a67220 */ /* 0x000fe20000410000 */
[----:B------:R-:W-:Y:S01]  /*3b20*/  FFMA.FTZ R160, R3, R4, R52 ;  /* 0x0000000403a07223 */ /* 0x000fe20000010034 */
[----:B------:R-:W-:Y:S01]  /*3b30*/  FFMA.FTZ R161, R2, R5, R53 ;  /* 0x0000000502a17223 */ /* 0x000fe20000010035 */
[----:B------:R-:W-:Y:S01]  /*3b40*/  FFMA.FTZ R162, R163, R6, R54 ;  /* 0x00000006a3a27223 */ /* 0x000fe20000010036 */
[C---:B------:R-:W-:Y:S01]  /*3b50*/  FMUL.FTZ R222, R212.reuse, R167 ;  /* 0x000000a7d4de7220 */ /* 0x040fe20000410000 */
[C---:B------:R-:W-:Y:S01]  /*3b60*/  FMUL.FTZ R169, R212.reuse, R158 ;  /* 0x0000009ed4a97220 */ /* 0x040fe20000410000 */
[C---:B------:R-:W-:Y:S01]  /*3b70*/  FMUL.FTZ R176, R212.reuse, R177 ;  /* 0x000000b1d4b07220 */ /* 0x040fe20000410000 */
[C---:B------:R-:W-:Y:S01]  /*3b80*/  FMUL.FTZ R180, R212.reuse, R181 ;  /* 0x000000b5d4b47220 */ /* 0x040fe20000410000 */
[----:B------:R-:W-:Y:S01]  /*3b90*/  FMUL.FTZ R184, R212, R185 ;  /* 0x000000b9d4b87220 */ /* 0x000fe20000410000 */
[----:B------:R-:W-:Y:S01]  /*3ba0*/  FFMA.FTZ R163, R172, R7, R55 ;  /* 0x00000007aca37223 */ /* 0x000fe20000010037 */
        /* <DEDUP_REMOVED lines=37> */
[----:B------:R-:W-:Y:S01]  /*3e00*/  IMAD.WIDE.U32 R170, R171, 0x10, R192 ;  /* 0x00000010abaa7825 */ /* 0x000fe200078e00c0 */
[----:B------:R0:W-:Y:S01]  /*3e10*/  STG.E.128 desc[UR6][R2.64], R160 ;  /* 0x000000a002007986 */ /* 0x0001e2000c101d06 */
[----:B------:R-:W-:-:S02]  /*3e20*/  IADD3 R157, PT, PT, R187, 0x40, RZ ;  /* 0x00000040bb9d7810 */ /* 0x000fc40007ffe0ff */
[C---:B------:R-:W-:Y:S01]  /*3e30*/  IADD3 R197, PT, PT, R187.reuse, 0x60, RZ ;  /* 0x00000060bbc57810 */ /* 0x040fe20007ffe0ff */
[----:B------:R1:W-:Y:S01]  /*3e40*/  STG.E.128 desc[UR6][R170.64], R172 ;  /* 0x000000acaa007986 */ /* 0x0003e2000c101d06 */
[C---:B------:R-:W-:Y:S02]  /*3e50*/  IADD3 R199, PT, PT, R187.reuse, 0x80, RZ ;  /* 0x00000080bbc77810 */ /* 0x040fe40007ffe0ff */
[----:B------:R-:W-:Y:S01]  /*3e60*/  IADD3 R201, PT, PT, R187, 0xa0, RZ ;  /* 0x000000a0bbc97810 */ /* 0x000fe20007ffe0ff */
[--C-:B------:R-:W-:Y:S01]  /*3e70*/  IMAD.WIDE.U32 R196, R197, 0x10, R192.reuse ;  /* 0x00000010c5c47825 */ /* 0x100fe200078e00c0 */
[C---:B------:R-:W-:Y:S02]  /*3e80*/  IADD3 R203, PT, PT, R187.reuse, 0xc0, RZ ;  /* 0x000000c0bbcb7810 */ /* 0x040fe40007ffe0ff */
[----:B------:R-:W-:Y:S01]  /*3e90*/  IADD3 R189, PT, PT, R187, 0x120, RZ ;  /* 0x00000120bbbd7810 */ /* 0x000fe20007ffe0ff */
[----:B------:R-:W-:Y:S01]  /*3ea0*/  IMAD.WIDE.U32 R198, R199, 0x10, R192 ;  /* 0x00000010c7c67825 */ /* 0x000fe200078e00c0 */
[----:B------:R-:W-:-:S03]  /*3eb0*/  IADD3 R191, PT, PT, R187, 0x140, RZ ;  /* 0x00000140bbbf7810 */ /* 0x000fc60007ffe0ff */
[----:B------:R-:W-:Y:S01]  /*3ec0*/  IMAD.WIDE.U32 R200, R201, 0x10, R192 ;  /* 0x00000010c9c87825 */ /* 0x000fe200078e00c0 */
[----:B0-----:R-:W-:-:S03]  /*3ed0*/  IADD3 R3, PT, PT, R187, 0xe0, RZ ;  /* 0x000000e0bb037810 */ /* 0x001fc60007ffe0ff */
[----:B------:R-:W-:Y:S01]  /*3ee0*/  FFMA.FTZ R162, R165, R14, R62 ;  /* 0x0000000ea5a27223 */ /* 0x000fe2000001003e */
[----:B------:R-:W-:Y:S01]  /*3ef0*/  IADD3 R161, PT, PT, R187, 0x100, RZ ;  /* 0x00000100bba17810 */ /* 0x000fe20007ffe0ff */
[----:B------:R-:W-:Y:S01]  /*3f00*/  IMAD.WIDE.U32 R202, R203, 0x10, R192 ;  /* 0x00000010cbca7825 */ /* 0x000fe200078e00c0 */
[----:B------:R-:W-:-:S03]  /*3f10*/  IADD3 R163, PT, PT, R187, 0x160, RZ ;  /* 0x00000160bba37810 */ /* 0x000fc60007ffe0ff */
[----:B-1----:R-:W-:Y:S01]  /*3f20*/  FFMA.FTZ R175, R176, R27, R75 ;  /* 0x0000001bb0af7223 */ /* 0x002fe2000001004b */
        /* <DEDUP_REMOVED lines=26> */
[----:B------:R-:W-:Y:S01]  /*40d0*/  FFMA.FTZ R182, R183, R34, R82 ;  /* 0x00000022b7b67223 */ /* 0x000fe20000010052 */
[----:B------:R-:W-:Y:S01]  /*40e0*/  FFMA.FTZ R183, R184, R35, R83 ;  /* 0x00000023b8b77223 */ /* 0x000fe20000010053 */
[----:B------:R0:W-:Y:S01]  /*40f0*/  STG.E.128 desc[UR6][R186.64], R160 ;  /* 0x000000a0ba007986 */ /* 0x0001e2000c101d06 */
[----:B------:R-:W-:Y:S01]  /*4100*/  FFMA.FTZ R184, R185, R36, R84 ;  /* 0x00000024b9b87223 */ /* 0x000fe20000010054 */
[----:B------:R-:W-:Y:S02]  /*4110*/  FFMA.FTZ R185, R214, R37, R85 ;  /* 0x00000025d6b97223 */ /* 0x000fe40000010055 */
[----:B------:R1:W-:Y:S04]  /*4120*/  STG.E.128 desc[UR6][R196.64], R164 ;  /* 0x000000a4c4007986 */ /* 0x0003e8000c101d06 */
[----:B------:R2:W-:Y:S04]  /*4130*/  STG.E.128 desc[UR6][R198.64], R168 ;  /* 0x000000a8c6007986 */ /* 0x0005e8000c101d06 */
[----:B------:R3:W-:Y:S04]  /*4140*/  STG.E.128 desc[UR6][R200.64], R172 ;  /* 0x000000acc8007986 */ /* 0x0007e8000c101d06 */
[----:B------:R3:W-:Y:S01]  /*4150*/  STG.E.128 desc[UR6][R202.64], R176 ;  /* 0x000000b0ca007986 */ /* 0x0007e2000c101d06 */
[----:B0-----:R-:W-:Y:S01]  /*4160*/  FFMA.FTZ R186, R215, R38, R86 ;  /* 0x00000026d7ba7223 */ /* 0x001fe20000010056 */
[----:B------:R-:W-:Y:S01]  /*4170*/  FFMA.FTZ R187, R210, R39, R87 ;  /* 0x00000027d2bb7223 */ /* 0x000fe20000010057 */
[----:B------:R-:W-:Y:S01]  /*4180*/  FFMA.FTZ R160, R155, R40, R88 ;  /* 0x000000289ba07223 */ /* 0x000fe20000010058 */
[----:B------:R-:W-:Y:S01]  /*4190*/  FFMA.FTZ R161, R0, R41, R89 ;  /* 0x0000002900a17223 */ /* 0x000fe20000010059 */
[----:B------:R-:W-:Y:S01]  /*41a0*/  FFMA.FTZ R162, R205, R42, R90 ;  /* 0x0000002acda27223 */ /* 0x000fe2000001005a */
[----:B------:R-:W-:Y:S01]  /*41b0*/  FFMA.FTZ R163, R158, R43, R91 ;  /* 0x0000002b9ea37223 */ /* 0x000fe2000001005b */
[----:B-1----:R-:W-:Y:S01]  /*41c0*/  FFMA.FTZ R164, R207, R44, R92 ;  /* 0x0000002ccfa47223 */ /* 0x002fe2000001005c */
[----:B------:R-:W-:Y:S01]  /*41d0*/  FFMA.FTZ R165, R204, R45, R93 ;  /* 0x0000002dcca57223 */ /* 0x000fe2000001005d */
[----:B------:R-:W-:Y:S01]  /*41e0*/  FFMA.FTZ R166, R209, R46, R94 ;  /* 0x0000002ed1a67223 */ /* 0x000fe2000001005e */
[----:B------:R-:W-:Y:S01]  /*41f0*/  FFMA.FTZ R167, R206, R47, R95 ;  /* 0x0000002fcea77223 */ /* 0x000fe2000001005f */
[----:B--2---:R-:W-:Y:S01]  /*4200*/  FFMA.FTZ R168, R211, R48, R96 ;  /* 0x00000030d3a87223 */ /* 0x004fe20000010060 */
[----:B------:R-:W-:Y:S01]  /*4210*/  FFMA.FTZ R169, R208, R49, R97 ;  /* 0x00000031d0a97223 */ /* 0x000fe20000010061 */
[----:B------:R-:W-:Y:S01]  /*4220*/  FFMA.FTZ R170, R213, R50, R98 ;  /* 0x00000032d5aa7223 */ /* 0x000fe20000010062 */
[----:B------:R-:W-:Y:S01]  /*4230*/  FFMA.FTZ R171, R212, R51, R99 ;  /* 0x00000033d4ab7223 */ /* 0x000fe20000010063 */
[----:B------:R3:W-:Y:S04]  /*4240*/  STG.E.128 desc[UR6][R2.64], R180 ;  /* 0x000000b402007986 */ /* 0x0007e8000c101d06 */
[----:B------:R3:W-:Y:S04]  /*4250*/  STG.E.128 desc[UR6][R156.64], R184 ;  /* 0x000000b89c007986 */ /* 0x0007e8000c101d06 */
[----:B------:R3:W-:Y:S04]  /*4260*/  STG.E.128 desc[UR6][R188.64], R160 ;  /* 0x000000a0bc007986 */ /* 0x0007e8000c101d06 */
[----:B------:R3:W-:Y:S04]  /*4270*/  STG.E.128 desc[UR6][R190.64], R164 ;  /* 0x000000a4be007986 */ /* 0x0007e8000c101d06 */
[----:B------:R3:W-:Y:S02]  /*4280*/  STG.E.128 desc[UR6][R192.64], R168 ;  /* 0x000000a8c0007986 */ /* 0x0007e4000c101d06 */
.L_x_49021:
[----:B------:R-:W-:Y:S05]  /*4290*/  BSYNC.RECONVERGENT B0 ;  /* 0x0000000000007941 */ /* 0x000fea0003800200 */
.L_x_49020:
[----:B---3--:R-:W0:Y:S02]  /*42a0*/  LDC.64 R2, c[0x0][0x380] ;  /* 0x0000e000ff027b82 */ /* 0x008e240000000a00 */
[----:B0-----:R-:W-:-:S04]  /*42b0*/  LEA R194, R2, R194, 0x2 ;  /* 0x000000c202c27211 */ /* 0x001fc800078e10ff */
[----:B------:R-:W-:-:S13]  /*42c0*/  ISETP.GE.AND P0, PT, R194, R3, PT ;  /* 0x00000003c200720c */ /* 0x000fda0003f06270 */
[----:B------:R-:W-:Y:S05]  /*42d0*/  @!P0 BRA `(.L_x_49022) ;  /* 0xffffffc400108947 */ /* 0x000fea000383ffff */
[----:B------:R-:W-:Y:S05]  /*42e0*/  EXIT ;  /* 0x000000000000794d */ /* 0x000fea0003800000 */
.L_x_49019:
        /* <DEDUP_REMOVED lines=8> */
.L_x_49024:
[----:B------:R-:W-:Y:S05]  /*4370*/  BSYNC B0 ;  /* 0x0000000000007941 */ /* 0x000fea0003800000 */
.L_x_49023:
        /* <DEDUP_REMOVED lines=9> */
.L_x_49025:
        /* <DEDUP_REMOVED lines=8> */
.L_x_49026:
[----:B------:R-:W-:Y:S01]  /*4490*/  HFMA2 R216, -RZ, RZ, 0, 4.76837158203125e-07 ;  /* 0x00000008ffd87431 */ /* 0x000fe200000001ff */
[----:B------:R-:W-:-:S05]  /*44a0*/  MOV R156, R213 ;  /* 0x000000d5009c7202 */ /* 0x000fca0000000f00 */
[----:B------:R-:W-:-:S05]  /*44b0*/  FADD.FTZ R211, R193, R156 ;  /* 0x0000009cc1d37221 */ /* 0x000fca0000010000 */
[----:B------:R-:W-:-:S07]  /*44c0*/  MOV R215, R211 ;  /* 0x000000d300d77202 */ /* 0x000fce0000000f00 */
[----:B------:R-:W-:Y:S05]  /*44d0*/  WARPSYNC.COLLECTIVE R214, `(.L_x_49027) ;  /* 0x00000000d6087348 */ /* 0x000fea0003c00000 */
[----:B------:R0:W1:Y:S02]  /*44e0*/  SHFL.BFLY P1, R213, R215, R216, R217 ;  /* 0x0c0000d8d7d57389 */ /* 0x00006400000200d9 */
[----:B01----:R-:W-:Y:S05]  /*44f0*/  ENDCOLLECTIVE ;  /* 0x000000000000791b */ /* 0x003fea0003800000 */
.L_x_49027:
[----:B------:R-:W-:Y:S01]  /*4500*/  HFMA2 R216, -RZ, RZ, 0, 9.5367431640625e-07 ;  /* 0x00000010ffd87431 */ /* 0x000fe200000001ff */
[----:B------:R-:W-:-:S05]  /*4510*/  MOV R156, R213 ;  /* 0x000000d5009c7202 */ /* 0x000fca0000000f00 */
[----:B------:R-:W-:-:S05]  /*4520*/  FADD.FTZ R212, R211, R156 ;  /* 0x0000009cd3d47221 */ /* 0x000fca0000010000 */
[----:B------:R-:W-:-:S07]  /*4530*/  MOV R215, R212 ;  /* 0x000000d400d77202 */ /* 0x000fce0000000f00 */
[----:B------:R-:W-:Y:S05]  /*4540*/  WARPSYNC.COLLECTIVE R214, `(.L_x_49028) ;  /* 0x00000000d6087348 */ /* 0x000fea0003c00000 */
[----:B------:R0:W1:Y:S02]  /*4550*/  SHFL.BFLY P1, R213, R215, R216, R217 ;  /* 0x0c0000d8d7d57389 */ /* 0x00006400000200d9 */
[----:B01----:R-:W-:Y:S05]  /*4560*/  ENDCOLLECTIVE ;  /* 0x000000000000791b */ /* 0x003fea0003800000 */
.L_x_49028:
        /* <DEDUP_REMOVED lines=103> */
.L_x_49029:
[----:B------:R-:W-:Y:S01]  /*4be0*/  HFMA2 R216, -RZ, RZ, 0, 1.1920928955078125e-07 ;  /* 0x00000002ffd87431 */ /* 0x000fe200000001ff */
[----:B------:R-:W-:-:S05]  /*4bf0*/  MOV R193, R213 ;  /* 0x000000d500c17202 */ /* 0x000fca0000000f00 */
[----:B------:R-:W-:-:S05]  /*4c00*/  FADD.FTZ R193, R0, R193 ;  /* 0x000000c100c17221 */ /* 0x000fca0000010000 */
[----:B------:R-:W-:-:S07]  /*4c10*/  MOV R215, R193 ;  /* 0x000000c100d77202 */ /* 0x000fce0000000f00 */
[----:B------:R-:W-:Y:S05]  /*4c20*/  WARPSYNC.COLLECTIVE R214, `(.L_x_49030) ;  /* 0x00000000d6087348 */ /* 0x000fea0003c00000 */
[----:B------:R0:W1:Y:S02]  /*4c30*/  SHFL.BFLY P1, R213, R215, R216, R217 ;  /* 0x0c0000d8d7d57389 */ /* 0x00006400000200d9 */
[----:B01----:R-:W-:Y:S05]  /*4c40*/  ENDCOLLECTIVE ;  /* 0x000000000000791b */ /* 0x003fea0003800000 */
.L_x_49030:
[----:B------:R-:W-:Y:S01]  /*4c50*/  HFMA2 R216, -RZ, RZ, 0, 2.384185791015625e-07 ;  /* 0x00000004ffd87431 */ /* 0x000fe200000001ff */
[----:B------:R-:W-:-:S05]  /*4c60*/  MOV R158, R213 ;  /* 0x000000d5009e7202 */ /* 0x000fca0000000f00 */
[----:B------:R-:W-:-:S05]  /*4c70*/  FADD.FTZ R158, R193, R158 ;  /* 0x0000009ec19e7221 */ /* 0x000fca0000010000 */
[----:B------:R-:W-:-:S07]  /*4c80*/  MOV R215, R158 ;  /* 0x0000009e00d77202 */ /* 0x000fce0000000f00 */
[----:B------:R-:W-:Y:S05]  /*4c90*/  WARPSYNC.COLLECTIVE R214, `(.L_x_49031) ;  /* 0x00000000d6087348 */ /* 0x000fea0003c00000 */
[----:B------:R0:W1:Y:S02]  /*4ca0*/  SHFL.BFLY P1, R213, R215, R216, R217 ;  /* 0x0c0000d8d7d57389 */ /* 0x00006400000200d9 */
[----:B01----:R-:W-:Y:S05]  /*4cb0*/  ENDCOLLECTIVE ;  /* 0x000000000000791b */ /* 0x003fea0003800000 */
.L_x_49031:
[----:B------:R-:W-:Y:S01]  /*4cc0*/  HFMA2 R216, -RZ, RZ, 0, 4.76837158203125e-07 ;  /* 0x00000008ffd87431 */ /* 0x000fe200000001ff */
[----:B------:R-:W-:-:S05]  /*4cd0*/  MOV R211, R213 ;  /* 0x000000d500d37202 */ /* 0x000fca0000000f00 */
[----:B------:R-:W-:-:S05]  /*4ce0*/  FADD.FTZ R211, R158, R211 ;  /* 0x000000d39ed37221 */ /* 0x000fca0000010000 */
[----:B------:R-:W-:-:S07]  /*4cf0*/  MOV R215, R211 ;  /* 0x000000d300d77202 */ /* 0x000fce0000000f00 */
[----:B------:R-:W-:Y:S05]  /*4d00*/  WARPSYNC.COLLECTIVE R214, `(.L_x_49032) ;  /* 0x00000000d6087348 */ /* 0x000fea0003c00000 */
[----:B------:R0:W1:Y:S02]  /*4d10*/  SHFL.BFLY P1, R213, R215, R216, R217 ;  /* 0x0c0000d8d7d57389 */ /* 0x00006400000200d9 */
[----:B01----:R-:W-:Y:S05]  /*4d20*/  ENDCOLLECTIVE ;  /* 0x000000000000791b */ /* 0x003fea0003800000 */
.L_x_49032:
[----:B------:R-:W-:Y:S01]  /*4d30*/  HFMA2 R216, -RZ, RZ, 0, 9.5367431640625e-07 ;  /* 0x00000010ffd87431 */ /* 0x000fe200000001ff */
[----:B------:R-:W-:-:S05]  /*4d40*/  MOV R212, R213 ;  /* 0x000000d500d47202 */ /* 0x000fca0000000f00 */
[----:B------:R-:W-:-:S05]  /*4d50*/  FADD.FTZ R212, R211, R212 ;  /* 0x000000d4d3d47221 */ /* 0x000fca0000010000 */
[----:B------:R-:W-:-:S07]  /*4d60*/  MOV R215, R212 ;  /* 0x000000d400d77202 */ /* 0x000fce0000000f00 */
[----:B------:R-:W-:Y:S05]  /*4d70*/  WARPSYNC.COLLECTIVE R214, `(.L_x_49033) ;  /* 0x00000000d6087348 */ /* 0x000fea0003c00000 */
[----:B------:R0:W1:Y:S02]  /*4d80*/  SHFL.BFLY P1, R213, R215, R216, R217 ;  /* 0x0c0000d8d7d57389 */ /* 0x00006400000200d9 */
[----:B01----:R-:W-:Y:S05]  /*4d90*/  ENDCOLLECTIVE ;  /* 0x000000000000791b */ /* 0x003fea0003800000 */
.L_x_49033:
[----:B------:R-:W-:Y:S05]  /*4da0*/  BRA `(.L_x_49034) ;  /* 0xffffffe8000c7947 */ /* 0x000fea000383ffff */
.L_x_49035:
        /* <DEDUP_REMOVED lines=13> */
.L_x_54479:


//--------------------- .text._ZN10layer_norm13ln_fwd_kernelINS_13Kernel_traitsIfffffjLj1536ELj1ELj4ELj1ELj16ENS_18Kernel_traits_baseILj1536EfffffjLj128EEEEELb1ELb0ELb0ELb0EEEvNS_9FwdParamsE --------------------------
	.section	.text._ZN10layer_norm13ln_fwd_kernelINS_13Kernel_traitsIfffffjLj1536ELj1ELj4ELj1ELj16ENS_18Kernel_traits_baseILj1536EfffffjLj128EEEEELb1ELb0ELb0ELb0EEEvNS_9FwdParamsE,"ax",@progbits
	.align	128
        .global         _ZN10layer_norm13ln_fwd_kernelINS_13Kernel_traitsIfffffjLj1536ELj1ELj4ELj1ELj16ENS_18Kernel_traits_baseILj1536EfffffjLj128EEEEELb1ELb0ELb0ELb0EEEvNS_9FwdParamsE
        .type           _ZN10layer_norm13ln_fwd_kernelINS_13Kernel_traitsIfffffjLj1536ELj1ELj4ELj1ELj16ENS_18Kernel_traits_baseILj1536EfffffjLj128EEEEELb1ELb0ELb0ELb0EEEvNS_9FwdParamsE,@function
        .size           _ZN10layer_norm13ln_fwd_kernelINS_13Kernel_traitsIfffffjLj1536ELj1ELj4ELj1ELj16ENS_18Kernel_traits_baseILj1536EfffffjLj128EEEEELb1ELb0ELb0ELb0EEEvNS_9FwdParamsE,(.L_x_54480 - _ZN10layer_norm13ln_fwd_kernelINS_13Kernel_traitsIfffffjLj1536ELj1ELj4ELj1ELj16ENS_18Kernel_traits_baseILj1536EfffffjLj128EEEEELb1ELb0ELb0ELb0EEEvNS_9FwdParamsE)
        .other          _ZN10layer_norm13ln_fwd_kernelINS_13Kernel_traitsIfffffjLj1536ELj1ELj4ELj1ELj16ENS_18Kernel_traits_baseILj1536EfffffjLj128EEEEELb1ELb0ELb0ELb0EEEvNS_9FwdParamsE,@"STO_CUDA_ENTRY STV_DEFAULT"
_ZN10layer_norm13ln_fwd_kernelINS_13Kernel_traitsIfffffjLj1536ELj1ELj4ELj1ELj16ENS_18Kernel_traits_baseILj1536EfffffjLj128EEEEELb1ELb0ELb0ELb0EEEvNS_9FwdParamsE:
.text._ZN10layer_norm13ln_fwd_kernelINS_13Kernel_traitsIfffffjLj1536ELj1ELj4ELj1ELj16ENS_18Kernel_traits_baseILj1536EfffffjLj128EEEEELb1ELb0ELb0ELb0EEEvNS_9FwdParamsE:
        /* <DEDUP_REMOVED lines=76> */
[----:B------:R-:W-:Y:S01]  /*04c0*/  ISETP.GE.U32.AND P5, PT, R150, 0x100, PT ;  /* 0x000001009600780c */ /* 0x000fe20003fa6070 */
[----:B------:R-:W2:Y:S01]  /*04d0*/  @P2 LDC.64 R106, c[0x0][0x3d0] ;  /* 0x0000f400ff6a2b82 */ /* 0x000ea20000000a00 */
[----:B------:R3:W5:Y:S01]  /*04e0*/  @P6 LDG.E.128 R88, desc[UR6][R6.64] ;  /* 0x0000000606586981 */ /* 0x000762000c1e1d00 */
[----:B------:R-:W-:-:S03]  /*04f0*/  @P6 VIADD R119, R119, 0x20 ;  /* 0x0000002077776836 */ /* 0x000fc60000000000 */
[----:B------:R3:W5:Y:S01]  /*0500*/  @P6 LDG.E.128 R84, desc[UR6][R8.64] ;  /* 0x0000000608546981 */ /* 0x000762000c1e1d00 */
[C---:B----4-:R-:W-:Y:S02]  /*0510*/  @P0 IMAD.WIDE.U32 R10, R119.reuse, 0x10, R10 ;  /* 0x00000010770a0825 */ /* 0x050fe400078e000a */
[----:B------:R-:W4:Y:S02]  /*0520*/  @P2 LDC.64 R108, c[0x0][0x438] ;  /* 0x00010e00ff6c2b82 */ /* 0x000f240000000a00 */
[C---:B0-----:R-:W-:Y:S01]  /*0530*/  @P0 IMAD.WIDE.U32 R100, R119.reuse, 0x10, R100 ;  /* 0x0000001077640825 */ /* 0x041fe200078e0064 */
[----:B------:R-:W-:Y:S01]  /*0540*/  ISETP.GE.U32.AND P6, PT, R150, 0x120, PT ;  /* 0x000001209600780c */ /* 0x000fe20003fc6070 */
[----:B------:R0:W5:Y:S02]  /*0550*/  @P0 LDG.E.128 R80, desc[UR6][R10.64] ;  /* 0x000000060a500981 */ /* 0x000164000c1e1d00 */
[----:B------:R-:W-:Y:S02]  /*0560*/  @P0 VIADD R119, R119, 0x20 ;  /* 0x0000002077770836 */ /* 0x000fe40000000000 */
[----:B------:R-:W4:Y:S01]  /*0570*/  @P3 LDC.64 R110, c[0x0][0x3d0] ;  /* 0x0000f400ff6e3b82 */ /* 0x000f220000000a00 */
[----:B------:R4:W5:Y:S01]  /*0580*/  @P0 LDG.E.128 R76, desc[UR6][R100.64] ;  /* 0x00000006644c0981 */ /* 0x000962000c1e1d00 */
[----:B-1----:R-:W-:-:S04]  /*0590*/  @P1 IMAD.WIDE.U32 R102, R119, 0x10, R102 ;  /* 0x0000001077661825 */ /* 0x002fc800078e0066 */
[C---:B------:R-:W-:Y:S01]  /*05a0*/  @P1 IMAD.WIDE.U32 R104, R119.reuse, 0x10, R104 ;  /* 0x0000001077681825 */ /* 0x040fe200078e0068 */
[----:B------:R1:W5:Y:S01]  /*05b0*/  @P1 LDG.E.128 R72, desc[UR6][R102.64] ;  /* 0x0000000666481981 */ /* 0x000362000c1e1d00 */
[----:B------:R-:W1:Y:S01]  /*05c0*/  @P3 LDC.64 R2, c[0x0][0x438] ;  /* 0x00010e00ff023b82 */ /* 0x000e620000000a00 */
[----:B------:R-:W-:Y:S02]  /*05d0*/  @P1 IADD3 R119, PT, PT, R119, 0x20, RZ ;  /* 0x0000002077771810 */ /* 0x000fe40007ffe0ff */
[----:B------:R1:W5:Y:S01]  /*05e0*/  @P1 LDG.E.128 R68, desc[UR6][R104.64] ;  /* 0x0000000668441981 */ /* 0x000362000c1e1d00 */
[----:B------:R-:W-:-:S04]  /*05f0*/  ISETP.GE.U32.AND P1, PT, R150, 0x140, PT ;  /* 0x000001409600780c */ /* 0x000fc80003f26070 */
[----:B------:R-:W1:Y:S08]  /*0600*/  @P4 LDC.64 R4, c[0x0][0x3d0] ;  /* 0x0000f400ff044b82 */ /* 0x000e700000000a00 */
[----:B---3--:R-:W3:Y:S01]  /*0610*/  @P4 LDC.64 R6, c[0x0][0x438] ;  /* 0x00010e00ff064b82 */ /* 0x008ee20000000a00 */
[----:B------:R-:W-:-:S07]  /*0620*/  ISETP.GE.U32.AND P0, PT, R150, 0x160, PT ;  /* 0x000001609600780c */ /* 0x000fce0003f06070 */
[----:B------:R-:W3:Y:S08]  /*0630*/  @P5 LDC.64 R8, c[0x0][0x3d0] ;  /* 0x0000f400ff085b82 */ /* 0x000ef00000000a00 */
[----:B0-----:R-:W0:Y:S01]  /*0640*/  @P5 LDC.64 R10, c[0x0][0x438] ;  /* 0x00010e00ff0a5b82 */ /* 0x001e220000000a00 */
[----:B--2---:R-:W-:-:S04]  /*0650*/  @P2 IMAD.WIDE.U32 R106, R119, 0x10, R106 ;  /* 0x00000010776a2825 */ /* 0x004fc800078e006a */
[C---:B----4-:R-:W-:Y:S01]  /*0660*/  @P2 IMAD.WIDE.U32 R108, R119.reuse, 0x10, R108 ;  /* 0x00000010776c2825 */ /* 0x050fe200078e006c */
[----:B------:R2:W5:Y:S02]  /*0670*/  @P2 LDG.E.128 R64, desc[UR6][R106.64] ;  /* 0x000000066a402981 */ /* 0x000564000c1e1d00 */
[----:B------:R-:W4:Y:S01]  /*0680*/  @P6 LDC.64 R100, c[0x0][0x3d0] ;  /* 0x0000f400ff646b82 */ /* 0x000f220000000a00 */
[----:B------:R-:W-:Y:S01]  /*0690*/  @P2 VIADD R119, R119, 0x20 ;  /* 0x0000002077772836 */ /* 0x000fe20000000000 */
[----:B------:R2:W5:Y:S06]  /*06a0*/  @P2 LDG.E.128 R60, desc[UR6][R108.64] ;  /* 0x000000066c3c2981 */ /* 0x00056c000c1e1d00 */
[----:B-1----:R-:W1:Y:S01]  /*06b0*/  @P6 LDC.64 R102, c[0x0][0x438] ;  /* 0x00010e00ff666b82 */ /* 0x002e620000000a00 */
[----:B------:R-:W-:-:S04]  /*06c0*/  @P3 IMAD.WIDE.U32 R110, R119, 0x10, R110 ;  /* 0x00000010776e3825 */ /* 0x000fc800078e006e */
[C---:B------:R-:W-:Y:S01]  /*06d0*/  @P3 IMAD.WIDE.U32 R2, R119.reuse, 0x10, R2 ;  /* 0x0000001077023825 */ /* 0x040fe200078e0002 */
[----:B------:R2:W5:Y:S02]  /*06e0*/  @P3 LDG.E.128 R56, desc[UR6][R110.64] ;  /* 0x000000066e383981 */ /* 0x000564000c1e1d00 */
[----:B------:R-:W2:Y:S01]  /*06f0*/  @P1 LDC.64 R104, c[0x0][0x3d0] ;  /* 0x0000f400ff681b82 */ /* 0x000ea20000000a00 */
[----:B------:R-:W-:Y:S01]  /*0700*/  @P3 VIADD R119, R119, 0x20 ;  /* 0x0000002077773836 */ /* 0x000fe20000000000 */
[----:B------:R0:W5:Y:S06]  /*0710*/  @P3 LDG.E.128 R52, desc[UR6][R2.64] ;  /* 0x0000000602343981 */ /* 0x00016c000c1e1d00 */
[----:B------:R-:W2:Y:S01]  /*0720*/  @P1 LDC.64 R112, c[0x0][0x438] ;  /* 0x00010e00ff701b82 */ /* 0x000ea20000000a00 */
[----:B------:R-:W-:-:S04]  /*0730*/  @P4 IMAD.WIDE.U32 R4, R119, 0x10, R4 ;  /* 0x0000001077044825 */ /* 0x000fc800078e0004 */
[----:B---3--:R-:W-:-:S03]  /*0740*/  @P4 IMAD.WIDE.U32 R6, R119, 0x10, R6 ;  /* 0x0000001077064825 */ /* 0x008fc600078e0006 */
[----:B------:R-:W3:Y:S01]  /*0750*/  @P0 LDC.64 R114, c[0x0][0x3d0] ;  /* 0x0000f400ff720b82 */ /* 0x000ee20000000a00 */
[----:B------:R-:W-:Y:S01]  /*0760*/  @P4 IADD3 R119, PT, PT, R119, 0x20, RZ ;  /* 0x0000002077774810 */ /* 0x000fe20007ffe0ff */
[----:B------:R0:W5:Y:S06]  /*0770*/  @P4 LDG.E.128 R48, desc[UR6][R4.64] ;  /* 0x0000000604304981 */ /* 0x00016c000c1e1d00 */
[----:B------:R-:W3:Y:S01]  /*0780*/  @P0 LDC.64 R116, c[0x0][0x438] ;  /* 0x00010e00ff740b82 */ /* 0x000ee20000000a00 */
[C---:B------:R-:W-:Y:S01]  /*0790*/  @P5 IMAD.WIDE.U32 R8, R119.reuse, 0x10, R8 ;  /* 0x0000001077085825 */ /* 0x040fe200078e0008 */
[----:B------:R1:W5:Y:S03]  /*07a0*/  @P4 LDG.E.128 R44, desc[UR6][R6.64] ;  /* 0x00000006062c4981 */ /* 0x000366000c1e1d00 */
[C---:B0-----:R-:W-:Y:S01]  /*07b0*/  @P5 IMAD.WIDE.U32 R10, R119.reuse, 0x10, R10 ;  /* 0x00000010770a5825 */ /* 0x041fe200078e000a */
[----:B------:R0:W5:Y:S03]  /*07c0*/  @P5 LDG.E.128 R40, desc[UR6][R8.64] ;  /* 0x0000000608285981 */ /* 0x000166000c1e1d00 */
[----:B------:R-:W-:Y:S01]  /*07d0*/  @P5 VIADD R119, R119, 0x20 ;  /* 0x0000002077775836 */ /* 0x000fe20000000000 */
[----:B------:R0:W5:Y:S03]  /*07e0*/  @P5 LDG.E.128 R36, desc[UR6][R10.64] ;  /* 0x000000060a245981 */ /* 0x000166000c1e1d00 */
[----:B----4-:R-:W-:-:S04]  /*07f0*/  @P6 IMAD.WIDE.U32 R100, R119, 0x10, R100 ;  /* 0x0000001077646825 */ /* 0x010fc800078e0064 */
[C---:B-1----:R-:W-:Y:S01]  /*0800*/  @P6 IMAD.WIDE.U32 R102, R119.reuse, 0x10, R102 ;  /* 0x0000001077666825 */ /* 0x042fe200078e0066 */
[----:B------:R0:W5:Y:S03]  /*0810*/  @P6 LDG.E.128 R32, desc[UR6][R100.64] ;  /* 0x0000000664206981 */ /* 0x000166000c1e1d00 */
[----:B------:R-:W-:Y:S01]  /*0820*/  @P6 VIADD R119, R119, 0x20 ;  /* 0x0000002077776836 */ /* 0x000fe20000000000 */
[----:B------:R0:W5:Y:S03]  /*0830*/  @P6 LDG.E.128 R28, desc[UR6][R102.64] ;  /* 0x00000006661c6981 */ /* 0x000166000c1e1d00 */
[----:B--2---:R-:W-:-:S04]  /*0840*/  @P1 IMAD.WIDE.U32 R104, R119, 0x10, R104 ;  /* 0x0000001077681825 */ /* 0x004fc800078e0068 */
[C---:B------:R-:W-:Y:S01]  /*0850*/  @P1 IMAD.WIDE.U32 R112, R119.reuse, 0x10, R112 ;  /* 0x0000001077701825 */ /* 0x040fe200078e0070 */
[----:B------:R-:W-:Y:S01]  /*0860*/  @P1 IADD3 R119, PT, PT, R119, 0x20, RZ ;  /* 0x0000002077771810 */ /* 0x000fe20007ffe0ff */
[----:B------:R0:W5:Y:S04]  /*0870*/  @P1 LDG.E.128 R24, desc[UR6][R104.64] ;  /* 0x0000000668181981 */ /* 0x000168000c1e1d00 */
[C---:B---3--:R-:W-:Y:S01]  /*0880*/  @P0 IMAD.WIDE.U32 R114, R119.reuse, 0x10, R114 ;  /* 0x0000001077720825 */ /* 0x048fe200078e0072 */
[----:B------:R0:W5:Y:S03]  /*0890*/  @P1 LDG.E.128 R20, desc[UR6][R112.64] ;  /* 0x0000000670141981 */ /* 0x000166000c1e1d00 */
[C---:B------:R-:W-:Y:S01]  /*08a0*/  @P0 IMAD.WIDE.U32 R116, R119.reuse, 0x10, R116 ;  /* 0x0000001077740825 */ /* 0x040fe200078e0074 */
[----:B------:R0:W5:Y:S04]  /*08b0*/  @P0 LDG.E.128 R16, desc[UR6][R114.64] ;  /* 0x0000000672100981 */ /* 0x000168000c1e1d00 */
[----:B------:R0:W5:Y:S01]  /*08c0*/  @P0 LDG.E.128 R12, desc[UR6][R116.64] ;  /* 0x00000006740c0981 */ /* 0x000162000c1e1d00 */
        /* <DEDUP_REMOVED lines=10> */
.L_x_49037:
        /* <DEDUP_REMOVED lines=15> */
[----:B-1----:R-:W-:Y:S01]  /*0a60*/  @P2 IMAD.WIDE.U32 R12, R119, 0x10, R12 ;  /* 0x00000010770c2825 */ /* 0x002fe200078e000c */
[----:B------:R-:W-:-:S03]  /*0a70*/  ISETP.GE.U32.AND P3, PT, R150, 0x100, PT ;  /* 0x000001009600780c */ /* 0x000fc60003f66070 */
[----:B------:R-:W-:Y:S01]  /*0a80*/  @P2 VIADD R119, R119, 0x20 ;  /* 0x0000002077772836 */ /* 0x000fe20000000000 */
[----:B------:R1:W5:Y:S02]  /*0a90*/  @P2 LDG.E.128 R88, desc[UR6][R12.64] ;  /* 0x000000060c582981 */ /* 0x000364000c1e1d00 */
[----:B------:R-:W1:Y:S01]  /*0aa0*/  @P0 LDC.64 R28, c[0x0][0x3d0] ;  /* 0x0000f400ff1c0b82 */ /* 0x000e620000000a00 */
[C---:B--2---:R-:W-:Y:S01]  /*0ab0*/  @P6 IMAD.WIDE.U32 R14, R119.reuse, 0x10, R14 ;  /* 0x00000010770e6825 */ /* 0x044fe200078e000e */
[----:B------:R-:W-:Y:S02]  /*0ac0*/  @P6 IADD3 R119, PT, PT, R119, 0x20, RZ ;  /* 0x0000002077776810 */ /* 0x000fe40007ffe0ff */
[C---:B------:R-:W-:Y:S02]  /*0ad0*/  ISETP.GE.U32.AND P2, PT, R150.reuse, 0x120, PT ;  /* 0x000001209600780c */ /* 0x040fe40003f46070 */
[----:B------:R2:W5:Y:S02]  /*0ae0*/  @P6 LDG.E.128 R80, desc[UR6][R14.64] ;  /* 0x000000060e506981 */ /* 0x000564000c1e1d00 */
[----:B------:R-:W2:Y:S01]  /*0af0*/  @P4 LDC.64 R30, c[0x0][0x3d0] ;  /* 0x0000f400ff1e4b82 */ /* 0x000ea20000000a00 */
[----:B---3--:R-:W-:Y:S01]  /*0b00*/  @P5 IMAD.WIDE.U32 R20, R119, 0x10, R20 ;  /* 0x0000001077145825 */ /* 0x008fe200078e0014 */
[----:B------:R-:W-:-:S03]  /*0b10*/  ISETP.GE.U32.AND P6, PT, R150, 0x140, PT ;  /* 0x000001409600780c */ /* 0x000fc60003fc6070 */
[----:B------:R-:W-:Y:S01]  /*0b20*/  @P5 VIADD R119, R119, 0x20 ;  /* 0x0000002077775836 */ /* 0x000fe20000000000 */
[----:B------:R3:W5:Y:S02]  /*0b30*/  @P5 LDG.E.128 R72, desc[UR6][R20.64] ;  /* 0x0000000614485981 */ /* 0x000764000c1e1d00 */
[----:B0-----:R-:W3:Y:S01]  /*0b40*/  @P3 LDC.64 R2, c[0x0][0x3d0] ;  /* 0x0000f400ff023b82 */ /* 0x001ee20000000a00 */
[----:B----4-:R-:W-:Y:S01]  /*0b50*/  @P1 IMAD.WIDE.U32 R22, R119, 0x10, R22 ;  /* 0x0000001077161825 */ /* 0x010fe200078e0016 */
[----:B------:R-:W-:-:S03]  /*0b60*/  ISETP.GE.U32.AND P5, PT, R150, 0x160, PT ;  /* 0x000001609600780c */ /* 0x000fc60003fa6070 */
[----:B------:R-:W-:Y:S01]  /*0b70*/  @P1 VIADD R119, R119, 0x20 ;  /* 0x0000002077771836 */ /* 0x000fe20000000000 */
[----:B------:R0:W5:Y:S02]  /*0b80*/  @P1 LDG.E.128 R64, desc[UR6][R22.64] ;  /* 0x0000000616401981 */ /* 0x000164000c1e1d00 */
        /* <DEDUP_REMOVED lines=9> */
[----:B--2---:R-:W-:-:S07]  /*0c20*/  @P4 IMAD.WIDE.U32 R30, R119, 0x10, R30 ;  /* 0x00000010771e4825 */ /* 0x004fce00078e001e */
[----:B------:R-:W2:Y:S01]  /*0c30*/  @P5 LDC.64 R14, c[0x0][0x3d0] ;  /* 0x0000f400ff0e5b82 */ /* 0x000ea20000000a00 */
[----:B------:R-:W-:Y:S01]  /*0c40*/  @P4 VIADD R119, R119, 0x20 ;  /* 0x0000002077774836 */ /* 0x000fe20000000000 */
[----:B------:R0:W5:Y:S03]  /*0c50*/  @P4 LDG.E.128 R48, desc[UR6][R30.64] ;  /* 0x000000061e304981 */ /* 0x000166000c1e1d00 */
[----:B---3--:R-:W-:-:S03]  /*0c60*/  @P3 IMAD.WIDE.U32 R20, R119, 0x10, R2 ;  /* 0x0000001077143825 */ /* 0x008fc600078e0002 */
[----:B------:R-:W3:Y:S01]  /*0c70*/  @P1 LDC.64 R46, c[0x0][0x3d0] ;  /* 0x0000f400ff2e1b82 */ /* 0x000ee20000000a00 */
[----:B------:R-:W-:Y:S01]  /*0c80*/  @P3 VIADD R119, R119, 0x20 ;  /* 0x0000002077773836 */ /* 0x000fe20000000000 */
[----:B------:R3:W5:Y:S03]  /*0c90*/  @P3 LDG.E.128 R40, desc[UR6][R20.64] ;  /* 0x0000000614283981 */ /* 0x000766000c1e1d00 */
[C---:B-1----:R-:W-:Y:S01]  /*0ca0*/  @P2 IMAD.WIDE.U32 R36, R119.reuse, 0x10, R12 ;  /* 0x0000001077242825 */ /* 0x042fe200078e000c */
[----:B------:R-:W-:Y:S02]  /*0cb0*/  @P2 IADD3 R119, PT, PT, R119, 0x20, RZ ;  /* 0x0000002077772810 */ /* 0x000fe40007ffe0ff */
[----:B------:R-:W-:Y:S02]  /*0cc0*/  CS2R R12, SRZ ;  /* 0x00000000000c7805 */ /* 0x000fe4000001ff00 */
[----:B0-----:R-:W-:-:S02]  /*0cd0*/  CS2R R22, SRZ ;  /* 0x0000000000167805 */ /* 0x001fc4000001ff00 */
[----:B------:R-:W-:Y:S01]  /*0ce0*/  CS2R R30, SRZ ;  /* 0x00000000001e7805 */ /* 0x000fe2000001ff00 */
[----:B------:R-:W5:Y:S01]  /*0cf0*/  @P2 LDG.E.128 R32, desc[UR6][R36.64] ;  /* 0x0000000624202981 */ /* 0x000f62000c1e1d00 */
[----:B----4-:R-:W-:-:S04]  /*0d00*/  @P6 IMAD.WIDE.U32 R38, R119, 0x10, R38 ;  /* 0x0000001077266825 */ /* 0x010fc800078e0026 */
[----:B------:R-:W-:Y:S01]  /*0d10*/  @P6 VIADD R119, R119, 0x20 ;  /* 0x0000002077776836 */ /* 0x000fe20000000000 */
[----:B------:R0:W5:Y:S03]  /*0d20*/  @P6 LDG.E.128 R24, desc[UR6][R38.64] ;  /* 0x0000000626186981 */ /* 0x000166000c1e1d00 */
[----:B--2---:R-:W-:-:S04]  /*0d30*/  @P5 IMAD.WIDE.U32 R44, R119, 0x10, R14 ;  /* 0x00000010772c5825 */ /* 0x004fc800078e000e */
[----:B------:R-:W-:Y:S01]  /*0d40*/  @P5 VIADD R119, R119, 0x20 ;  /* 0x0000002077775836 */ /* 0x000fe20000000000 */
[----:B------:R1:W5:Y:S03]  /*0d50*/  @P5 LDG.E.128 R16, desc[UR6][R44.64] ;  /* 0x000000062c105981 */ /* 0x000366000c1e1d00 */
[----:B---3--:R-:W-:-:S05]  /*0d60*/  @P1 IMAD.WIDE.U32 R2, R119, 0x10, R46 ;  /* 0x0000001077021825 */ /* 0x008fca00078e002e */
[----:B------:R2:W5:Y:S01]  /*0d70*/  @P1 LDG.E.128 R8, desc[UR6][R2.64] ;  /* 0x0000000602081981 */ /* 0x000562000c1e1d00 */
[----:B------:R-:W-:Y:S02]  /*0d80*/  CS2R R14, SRZ ;  /* 0x00000000000e7805 */ /* 0x000fe4000001ff00 */
[----:B------:R-:W-:Y:S02]  /*0d90*/  CS2R R20, SRZ ;  /* 0x0000000000147805 */ /* 0x000fe4000001ff00 */
[----:B------:R-:W-:Y:S02]  /*0da0*/  CS2R R28, SRZ ;  /* 0x00000000001c7805 */ /* 0x000fe4000001ff00 */
[----:B0-----:R-:W-:Y:S02]  /*0db0*/  CS2R R38, SRZ ;  /* 0x0000000000267805 */ /* 0x001fe4000001ff00 */
[----:B------:R-:W-:Y:S02]  /*0dc0*/  CS2R R36, SRZ ;  /* 0x0000000000247805 */ /* 0x000fe4000001ff00 */
[----:B------:R-:W-:-:S02]  /*0dd0*/  CS2R R46, SRZ ;  /* 0x00000000002e7805 */ /* 0x000fc4000001ff00 */
[----:B-1----:R-:W-:Y:S02]  /*0de0*/  CS2R R44, SRZ ;  /* 0x00000000002c7805 */ /* 0x002fe4000001ff00 */
        /* <DEDUP_REMOVED lines=10> */
[----:B--2---:R-:W-:-:S07]  /*0e90*/  @P1 CS2R R4, SRZ ;  /* 0x0000000000041805 */ /* 0x004fce000001ff00 */
.L_x_49038:
[----:B------:R-:W-:Y:S05]  /*0ea0*/  BSYNC.RECONVERGENT B0 ;  /* 0x0000000000007941 */ /* 0x000fea0003800200 */
.L_x_49036:
[----:B------:R-:W0:Y:S02]  /*0eb0*/  LDCU UR8, c[0x0][0x384] ;  /* 0x00007080ff0877ac */ /* 0x000e240008000800 */
[----:B0-----:R-:W-:-:S13]  /*0ec0*/  ISETP.GE.AND P0, PT, R149, UR8, PT ;  /* 0x0000000895007c0c */ /* 0x001fda000bf06270 */
[----:B------:R-:W-:Y:S05]  /*0ed0*/  @P0 EXIT ;  /* 0x000000000000094d */ /* 0x000fea0003800000 */
[----:B------:R-:W-:-:S04]  /*0ee0*/  IMAD.HI.U32 R3, R151, -0x326172a9, RZ ;  /* 0xcd9e8d5797037827 */ /* 0x000fc800078e00ff */
[----:B------:R-:W-:Y:S01]  /*0ef0*/  HFMA2 R155, -RZ, RZ, 0, 0 ;  /* 0x00000000ff9b7431 */ /* 0x000fe200000001ff */
[----:B------:R-:W-:Y:S01]  /*0f00*/  LOP3.LUT R156, R156, 0x3, RZ, 0xc0, !PT ;  /* 0x000000039c9c7812 */ /* 0x000fe200078ec0ff */
[----:B------:R-:W0:Y:S01]  /*0f10*/  LDCU.U8 UR11, c[0x0][0x410] ;  /* 0x00008200ff0b77ac */ /* 0x000e220008000000 */
        /* <DEDUP_REMOVED lines=64> */
[----:B012---:R-:W-:-:S07]  /*1320*/  IMAD R154, R101, -0x326172a9, RZ ;  /* 0xcd9e8d57659a7824 */ /* 0x007fce00078e02ff */
.L_x_49591:
[----:B------:R-:W0:Y:S01]  /*1330*/  @UP0 LDCU.64 UR14, c[0x0][0x3e0] ;  /* 0x00007c00ff0e07ac */ /* 0x000e220008000a00 */
[----:B------:R-:W-:Y:S01]  /*1340*/  PLOP3.LUT P0, PT, PT, PT, UP0, 0x80, 0x8 ;  /* 0x000000000008781c */ /* 0x000fe20003f0f008 */
[----:B--234-:R-:W-:Y:S01]  /*1350*/  IMAD.MOV.U32 R160, RZ, RZ, 0x4 ;  /* 0x00000004ffa07424 */ /* 0x01cfe200078e00ff */
[----:B------:R-:W-:Y:S01]  /*1360*/  PLOP3.LUT P1, PT, PT, PT, UP0, 0x80, 0x8 ;  /* 0x000000000008781c */ /* 0x000fe20003f2f008 */
[----:B------:R-:W-:-:S10]  /*1370*/  IMAD.MOV.U32 R0, RZ, RZ, 0x3f800000 ;  /* 0x3f800000ff007424 */ /* 0x000fd400078e00ff */
[----:B0-----:R-:W-:-:S05]  /*1380*/  @P0 IMAD.WIDE R160, R149, R160, UR14 ;  /* 0x0000000e95a00e25 */ /* 0x001fca000f8e02a0 */
[----:B-----5:R0:W5:Y:S01]  /*1390*/  @P1 LDG.E R0, desc[UR6][R160.64] ;  /* 0x00000006a0001981 */ /* 0x020162000c1e1900 */
        /* <DEDUP_REMOVED lines=13> */
[----:B---3--:R-:W-:-:S04]  /*1470*/  UISETP.NE.U32.AND UP1, UPT, UR8, URZ, UPT ;  /* 0x000000ff0800728c */ /* 0x008fc8000bf25070 */
        /* <DEDUP_REMOVED lines=16> */
.L_x_54312:
[----:B------:R-:W-:Y:S05]  /*1580*/  BRX R164 -0x1590                                       (*"BRANCH_TARGETS .L_x_54313,.L_x_54314,.L_x_54315"*) ;  /* 0xffffffe8a49c7949 */ /* 0x000fea000383ffff */
.L_x_54315:
[----:B------:R-:W-:Y:S01]  /*1590*/  IADD3 R165, PT, PT, R156, 0x1, RZ ;  /* 0x000000019ca57810 */ /* 0x000fe20007ffe0ff */
[----:B------:R-:W-:Y:S02]  /*15a0*/  IMAD.MOV.U32 R164, RZ, RZ, R158 ;  /* 0x000000ffffa47224 */ /* 0x000fe400078e009e */
[----:B------:R-:W-:Y:S01]  /*15b0*/  IMAD.MOV.U32 R159, RZ, RZ, R2 ;  /* 0x000000ffff9f7224 */ /* 0x000fe200078e0002 */
[----:B------:R-:W-:Y:S06]  /*15c0*/  BRA `(.L_x_49043) ;  /* 0x0000000400387947 */ /* 0x000fec0003800000 */
.L_x_54313:
[----:B------:R-:W-:Y:S01]  /*15d0*/  MOV R164, R158 ;  /* 0x0000009e00a47202 */ /* 0x000fe20000000f00 */
[----:B------:R-:W-:Y:S02]  /*15e0*/  IMAD.MOV.U32 R165, RZ, RZ, 0x3 ;  /* 0x00000003ffa57424 */ /* 0x000fe400078e00ff */
[----:B------:R-:W-:Y:S01]  /*15f0*/  IMAD.MOV.U32 R159, RZ, RZ, R3 ;  /* 0x000000ffff9f7224 */ /* 0x000fe200078e0003 */
[----:B------:R-:W-:Y:S06]  /*1600*/  BRA `(.L_x_49043) ;  /* 0x0000000400287947 */ /* 0x000fec0003800000 */
.L_x_54314:
        /* <DEDUP_REMOVED lines=13> */
.L_x_49045:
[----:B------:R-:W-:Y:S05]  /*16e0*/  BSYNC.RECONVERGENT B2 ;  /* 0x0000000000027941 */ /* 0x000fea0003800200 */
.L_x_49044:
        /* <DEDUP_REMOVED lines=59> */
[----:B------:R-:W-:-:S07]  /*1aa0*/  HFMA2 R165, -RZ, RZ, 0, 0 ;  /* 0x00000000ffa57431 */ /* 0x000fce00000001ff */
.L_x_49043:
[----:B------:R-:W-:Y:S05]  /*1ab0*/  BSYNC.RECONVERGENT B1 ;  /* 0x0000000000017941 */ /* 0x000fea0003800200 */
.L_x_49042:
[----:B------:R-:W0:Y:S01]  /*1ac0*/  LDC R157, c[0x0][0x408] ;  /* 0x00010200ff9d7b82 */ /* 0x000e220000000800 */
[----:B------:R-:W-:Y:S01]  /*1ad0*/  I2FP.F32.U32 R156, R159 ;  /* 0x0000009f009c7245 */ /* 0x000fe20000201000 */
[----:B------:R-:W-:Y:S01]  /*1ae0*/  IMAD.MOV.U32 R159, RZ, RZ, 0x2f800000 ;  /* 0x2f800000ff9f7424 */ /* 0x000fe200078e00ff */
[----:B------:R-:W-:Y:S01]  /*1af0*/  ISETP.NE.AND P1, PT, R165, 0x1, PT ;  /* 0x00000001a500780c */ /* 0x000fe20003f25270 */
[----:B-----5:R-:W-:Y:S01]  /*1b00*/  FMUL.FTZ R144, R144, R0 ;  /* 0x0000000090907220 */ /* 0x020fe20000410000 */
[----:B------:R-:W-:Y:S01]  /*1b10*/  BSSY.RECONVERGENT B1, `(.L_x_49046) ;  /* 0x000005e000017945 */ /* 0x000fe20003800200 */
[----:B------:R-:W-:Y:S01]  /*1b20*/  FFMA.FTZ R169, R156, R159, 1.1641532182693481445e-10 ;  /* 0x2f0000009ca97423 */ /* 0x000fe2000001009f */
[----:B------:R-:W-:Y:S01]  /*1b30*/  IMAD.MOV.U32 R168, RZ, RZ, 0x2 ;  /* 0x00000002ffa87424 */ /* 0x000fe200078e00ff */
[----:B------:R-:W1:Y:S01]  /*1b40*/  LDC R158, c[0x0][0x404] ;  /* 0x00010100ff9e7b82 */ /* 0x000e620000000800 */
[----:B------:R-:W-:Y:S01]  /*1b50*/  MOV R156, R154 ;  /* 0x0000009a009c7202 */ /* 0x000fe20000000f00 */
        /* <DEDUP_REMOVED lines=14> */
.L_x_49048:
        /* <DEDUP_REMOVED lines=13> */
.L_x_49050:
[----:B------:R-:W-:Y:S05]  /*1d10*/  BSYNC.RECONVERGENT B2 ;  /* 0x0000000000027941 */ /* 0x000fea0003800200 */
.L_x_49049:
        /* <DEDUP_REMOVED lines=61> */
.L_x_49047:
[----:B------:R-:W-:Y:S05]  /*20f0*/  BSYNC.RECONVERGENT B1 ;  /* 0x0000000000017941 */ /* 0x000fea0003800200 */
.L_x_49046:
[----:B------:R-:W-:Y:S01]  /*2100*/  I2FP.F32.U32 R156, R156 ;  /* 0x0000009c009c7245 */ /* 0x000fe20000201000 */
[----:B------:R-:W-:Y:S01]  /*2110*/  FMUL.FTZ R160, R145, R0 ;  /* 0x0000000091a07220 */ /* 0x000fe20000410000 */
[----:B------:R-:W-:Y:S01]  /*2120*/  ISETP.NE.AND P2, PT, R168, 0x1, PT ;  /* 0x00000001a800780c */ /* 0x000fe20003f45270 */
[----:B------:R-:W-:Y:S01]  /*2130*/  BSSY.RECONVERGENT B1, `(.L_x_49051) ;  /* 0x000005d000017945 */ /* 0x000fe20003800200 */
[----:B------:R-:W-:Y:S02]  /*2140*/  IMAD.MOV.U32 R165, RZ, RZ, 0x2 ;  /* 0x00000002ffa57424 */ /* 0x000fe400078e00ff */
        /* <DEDUP_REMOVED lines=16> */
.L_x_49053:
        /* <DEDUP_REMOVED lines=13> */
.L_x_49055:
[----:B------:R-:W-:Y:S05]  /*2320*/  BSYNC.RECONVERGENT B2 ;  /* 0x0000000000027941 */ /* 0x000fea0003800200 */
.L_x_49054:
        /* <DEDUP_REMOVED lines=61> */
.L_x_49052:
[----:B------:R-:W-:Y:S05]  /*2700*/  BSYNC.RECONVERGENT B1 ;  /* 0x0000000000017941 */ /* 0x000fea0003800200 */
.L_x_49051:
[----:B------:R-:W-:Y:S01]  /*2710*/  I2FP.F32.U32 R156, R156 ;  /* 0x0000009c009c7245 */ /* 0x000fe20000201000 */
[----:B------:R-:W-:Y:S01]  /*2720*/  FMUL.FTZ R146, R146, R0 ;  /* 0x0000000092927220 */ /* 0x000fe20000410000 */
[----:B------:R-:W-:Y:S01]  /*2730*/  ISETP.NE.AND P3, PT, R165, 0x1, PT ;  /* 0x00000001a500780c */ /* 0x000fe20003f65270 */
[----:B------:R-:W-:Y:S01]  /*2740*/  BSSY.RECONVERGENT B1, `(.L_x_49056) ;  /* 0x000005d000017945 */ /* 0x000fe20003800200 */
[----:B------:R-:W-:Y:S02]  /*2750*/  IMAD.MOV.U32 R160, RZ, RZ, R154 ;  /* 0x000000ffffa07224 */ /* 0x000fe400078e009a */
[----:B------:R-:W-:Y:S01]  /*2760*/  FFMA.FTZ R161, R156, R159, 1.1641532182693481445e-10 ;  /* 0x2f0000009ca17423 */ /* 0x000fe2000001009f */
[----:B------:R-:W-:Y:S01]  /*2770*/  FMUL.FTZ R146, R146, R157 ;  /* 0x0000009d92927220 */ /* 0x000fe20000410000 */
[----:B------:R-:W-:-:S03]  /*2780*/  HFMA2 R156, -RZ, RZ, 0, 1.1920928955078125e-07 ;  /* 0x00000002ff9c7431 */ /* 0x000fc600000001ff */
        /* <DEDUP_REMOVED lines=13> */
.L_x_49058:
        /* <DEDUP_REMOVED lines=13> */
.L_x_49060:
[----:B------:R-:W-:Y:S05]  /*2930*/  BSYNC.RECONVERGENT B2 ;  /* 0x0000000000027941 */ /* 0x000fea0003800200 */
.L_x_49059:
        /* <DEDUP_REMOVED lines=61> */
.L_x_49057:
[----:B------:R-:W-:Y:S05]  /*2d10*/  BSYNC.RECONVERGENT B1 ;  /* 0x0000000000017941 */ /* 0x000fea0003800200 */
.L_x_49056:
        /* <DEDUP_REMOVED lines=9> */
.L_x_49041:
        /* <DEDUP_REMOVED lines=16> */
.L_x_49064:
        /* <DEDUP_REMOVED lines=13> */
.L_x_49066:
[----:B------:R-:W-:Y:S05]  /*2f80*/  BSYNC.RECONVERGENT B2 ;  /* 0x0000000000027941 */ /* 0x000fea0003800200 */
.L_x_49065:
        /* <DEDUP_REMOVED lines=56> */
[----:B------:R-:W-:Y:S02]  /*3310*/  MOV R154, R160 ;  /* 0x000000a0009a7202 */ /* 0x000fe40000000f00 */
[----:B------:R-:W-:Y:S01]  /*3320*/  LOP3.LUT R2, R2, UR13, R161, 0x96, !PT ;  /* 0x0000000d02027c12 */ /* 0x000fe2000f8e96a1 */
[----:B------:R-:W-:Y:S01]  /*3330*/  IMAD.MOV.U32 R160, RZ, RZ, RZ ;  /* 0x000000ffffa07224 */ /* 0x000fe200078e00ff */
[----:B------:R-:W-:-:S07]  /*3340*/  LOP3.LUT R3, R156, UR14, R165, 0x96, !PT ;  /* 0x0000000e9c037c12 */ /* 0x000fce000f8e96a5 */
.L_x_49063:
[----:B------:R-:W-:Y:S05]  /*3350*/  BSYNC.RECONVERGENT B1 ;  /* 0x0000000000017941 */ /* 0x000fea0003800200 */
.L_x_49062:
[----:B------:R-:W0:Y:S01]  /*3360*/  LDC R157, c[0x0][0x404] ;  /* 0x00010100ff9d7b82 */ /* 0x000e220000000800 */
[----:B------:R-:W-:Y:S01]  /*3370*/  ISETP.NE.AND P1, PT, R160, 0x1, PT ;  /* 0x00000001a000780c */ /* 0x000fe20003f25270 */
[----:B-----5:R-:W-:Y:S01]  /*3380*/  FMUL.FTZ R161, R144, R0 ;  /* 0x0000000090a17220 */ /* 0x020fe20000410000 */
[----:B------:R-:W-:Y:S01]  /*3390*/  I2FP.F32.U32 R156, R159 ;  /* 0x0000009f009c7245 */ /* 0x000fe20000201000 */
[----:B------:R-:W-:Y:S01]  /*33a0*/  HFMA2 R159, -RZ, RZ, 0.1171875, 0 ;  /* 0x2f800000ff9f7431 */ /* 0x000fe200000001ff */
[----:B------:R-:W-:Y:S01]  /*33b0*/  BSSY.RECONVERGENT B1, `(.L_x_49067) ;  /* 0x000005b000017945 */ /* 0x000fe20003800200 */
[----:B------:R-:W-:Y:S02]  /*33c0*/  IMAD.MOV.U32 R162, RZ, RZ, 0x2 ;  /* 0x00000002ffa27424 */ /* 0x000fe400078e00ff */
[----:B------:R-:W1:Y:S01]  /*33d0*/  LDC R158, c[0x0][0x408] ;  /* 0x00010200ff9e7b82 */ /* 0x000e620000000800 */
[----:B------:R-:W-:-:S05]  /*33e0*/  FFMA.FTZ R156, R156, R159, 1.1641532182693481445e-10 ;  /* 0x2f0000009c9c7423 */ /* 0x000fca000001009f */
        /* <DEDUP_REMOVED lines=12> */
.L_x_49069:
        /* <DEDUP_REMOVED lines=13> */
.L_x_49071:
[----:B------:R-:W-:Y:S05]  /*3580*/  BSYNC.RECONVERGENT B2 ;  /* 0x0000000000027941 */ /* 0x000fea0003800200 */
.L_x_49070:
        /* <DEDUP_REMOVED lines=61> */
.L_x_49068:
[----:B------:R-:W-:Y:S05]  /*3960*/  BSYNC.RECONVERGENT B1 ;  /* 0x0000000000017941 */ /* 0x000fea0003800200 */
.L_x_49067:
        /* <DEDUP_REMOVED lines=18> */
.L_x_49074:
        /* <DEDUP_REMOVED lines=13> */
.L_x_49076:
[----:B------:R-:W-:Y:S05]  /*3b60*/  BSYNC.RECONVERGENT B2 ;  /* 0x0000000000027941 */ /* 0x000fea0003800200 */
.L_x_49075:
        /* <DEDUP_REMOVED lines=61> */
.L_x_49073:
[----:B------:R-:W-:Y:S05]  /*3f40*/  BSYNC.RECONVERGENT B1 ;  /* 0x0000000000017941 */ /* 0x000fea0003800200 */
.L_x_49072:
        /* <DEDUP_REMOVED lines=18> */
.L_x_49079:
        /* <DEDUP_REMOVED lines=13> */
.L_x_49081:
[----:B------:R-:W-:Y:S05]  /*4140*/  BSYNC.RECONVERGENT B2 ;  /* 0x0000000000027941 */ /* 0x000fea0003800200 */
.L_x_49080:
        /* <DEDUP_REMOVED lines=61> */
.L_x_49078:
[----:B------:R-:W-:Y:S05]  /*4520*/  BSYNC.RECONVERGENT B1 ;  /* 0x0000000000017941 */ /* 0x000fea0003800200 */
.L_x_49077:
[----:B------:R-:W-:Y:S01]  /*4530*/  I2FP.F32.U32 R146, R146 ;  /* 0x0000009200927245 */ /* 0x000fe20000201000 */
[----:B------:R-:W-:Y:S01]  /*4540*/  FMUL.FTZ R147, R147, R0 ;  /* 0x0000000093937220 */ /* 0x000fe20000410000 */
[----:B------:R-:W-:Y:S02]  /*4550*/  FSEL R144, R144, RZ, P0 ;  /* 0x000000ff90907208 */ /* 0x000fe40000000000 */
[----:B------:R-:W-:Y:S01]  /*4560*/  FSEL R145, R145, RZ, P1 ;  /* 0x000000ff91917208 */ /* 0x000fe20000800000 */
[----:B------:R-:W-:Y:S01]  /*4570*/  FFMA.FTZ R146, R146, R159, 1.1641532182693481445e-10 ;  /* 0x2f00000092927423 */ /* 0x000fe2000001009f */
[----:B------:R-:W-:-:S04]  /*4580*/  FMUL.FTZ R147, R147, R158 ;  /* 0x0000009e93937220 */ /* 0x000fc80000410000 */
[----:B------:R-:W-:Y:S02]  /*4590*/  FSETP.GTU.FTZ.AND P4, PT, R146, R157, PT ;  /* 0x0000009d9200720b */ /* 0x000fe40003f9c000 */
[----:B------:R-:W-:Y:S02]  /*45a0*/  FSEL R146, R165, RZ, P2 ;  /* 0x000000ffa5927208 */ /* 0x000fe40001000000 */
[----:B------:R-:W-:Y:S02]  /*45b0*/  PLOP3.LUT P3, PT, P4, PT, PT, 0x8, 0x80 ;  /* 0x000000000080781c */ /* 0x000fe4000276e170 */
[----:B------:R-:W-:-:S11]  /*45c0*/  FSEL R147, R147, RZ, !P4 ;  /* 0x000000ff93937208 */ /* 0x000fd60006000000 */
.L_x_49061:
        /* <DEDUP_REMOVED lines=8> */
[C---:B------:R-:W-:Y:S01]  /*4650*/  IADD3 R157, PT, PT, R152.reuse, 0x20, RZ ;  /* 0x00000020989d7810 */ /* 0x040fe20007ffe0ff */
[----:B------:R-:W-:Y:S02]  /*4660*/  IMAD.MOV.U32 R158, RZ, RZ, R164 ;  /* 0x000000ffff9e7224 */ /* 0x000fe400078e00a4 */
[----:B0-----:R-:W-:-:S05]  /*4670*/  IMAD.WIDE.U32 R160, R152, 0x10, R160 ;  /* 0x0000001098a07825 */ /* 0x001fca00078e00a0 */
[----:B------:R0:W-:Y:S01]  /*4680*/  STG.E.128 desc[UR6][R160.64], R144 ;  /* 0x00000090a0007986 */ /* 0x0001e2000c101d06 */
[----:B-1----:R-:W-:-:S05]  /*4690*/  IMAD.WIDE.U32 R162, R152, 0x4, R162 ;  /* 0x0000000498a27825 */ /* 0x002fca00078e00a2 */
[----:B------:R0:W-:Y:S02]  /*46a0*/  STG.E desc[UR6][R162.64], R159 ;  /* 0x0000009fa2007986 */ /* 0x0001e4000c101906 */
.L_x_49040:
[----:B---3--:R-:W-:Y:S05]  /*46b0*/  BSYNC.RECONVERGENT B0 ;  /* 0x0000000000007941 */ /* 0x008fea0003800200 */
.L_x_49039:
        /* <DEDUP_REMOVED lines=30> */
.L_x_49087:
        /* <DEDUP_REMOVED lines=13> */
.L_x_49089:
[----:B------:R-:W-:Y:S05]  /*4970*/  BSYNC.RECONVERGENT B2 ;  /* 0x0000000000027941 */ /* 0x000fea0003800200 */
.L_x_49088:
        /* <DEDUP_REMOVED lines=60> */
[----:B------:R-:W-:-:S07]  /*4d40*/  IMAD.MOV.U32 R168, RZ, RZ, RZ ;  /* 0x000000ffffa87224 */ /* 0x000fce00078e00ff */
.L_x_49086:
[----:B------:R-:W-:Y:S05]  /*4d50*/  BSYNC.RECONVERGENT B1 ;  /* 0x0000000000017941 */ /* 0x000fea0003800200 */
.L_x_49085:
        /* <DEDUP_REMOVED lines=24> */
.L_x_49092:
        /* <DEDUP_REMOVED lines=13> */
.L_x_49094:
[----:B------:R-:W-:Y:S05]  /*4fb0*/  BSYNC.RECONVERGENT B2 ;  /* 0x0000000000027941 */ /* 0x000fea0003800200 */
.L_x_49093:
        /* <DEDUP_REMOVED lines=61> */
.L_x_49091:
[----:B------:R-:W-:Y:S05]  /*5390*/  BSYNC.RECONVERGENT B1 ;  /* 0x0000000000017941 */ /* 0x000fea0003800200 */
.L_x_49090:
        /* <DEDUP_REMOVED lines=21> */
.L_x_49097:
        /* <DEDUP_REMOVED lines=13> */
.L_x_49099:
[----:B------:R-:W-:Y:S05]  /*55c0*/  BSYNC.RECONVERGENT B2 ;  /* 0x0000000000027941 */ /* 0x000fea0003800200 */
.L_x_49098:
        /* <DEDUP_REMOVED lines=58> */
[----:B------:R-:W-:Y:S01]  /*5970*/  MOV R164, R168 ;  /* 0x000000a800a47202 */ /* 0x000fe20000000f00 */
[----:B------:R-:W-:Y:S01]  /*5980*/  IMAD.MOV.U32 R168, RZ, RZ, RZ ;  /* 0x000000ffffa87224 */ /* 0x000fe200078e00ff */
[----:B------:R-:W-:-:S07]  /*5990*/  LOP3.LUT R3, R160, UR14, R169, 0x96, !PT ;  /* 0x0000000ea0037c12 */ /* 0x000fce000f8e96a9 */
.L_x_49096:
[----:B------:R-:W-:Y:S05]  /*59a0*/  BSYNC.RECONVERGENT B1 ;  /* 0x0000000000017941 */ /* 0x000fea0003800200 */
.L_x_49095:
        /* <DEDUP_REMOVED lines=21> */
.L_x_49102:
        /* <DEDUP_REMOVED lines=13> */
.L_x_49104:
[----:B------:R-:W-:Y:S05]  /*5bd0*/  BSYNC.RECONVERGENT B2 ;  /* 0x0000000000027941 */ /* 0x000fea0003800200 */
.L_x_49103:
        /* <DEDUP_REMOVED lines=61> */
.L_x_49101:
[----:B------:R-:W-:Y:S05]  /*5fb0*/  BSYNC.RECONVERGENT B1 ;  /* 0x0000000000017941 */ /* 0x000fea0003800200 */
.L_x_49100:
        /* <DEDUP_REMOVED lines=9> */
.L_x_49084:
        /* <DEDUP_REMOVED lines=16> */
.L_x_49108:
        /* <DEDUP_REMOVED lines=13> */
.L_x_49110:
[----:B------:R-:W-:Y:S05]  /*6220*/  BSYNC.RECONVERGENT B2 ;  /* 0x0000000000027941 */ /* 0x000fea0003800200 */
.L_x_49109:
        /* <DEDUP_REMOVED lines=60> */
.L_x_49107:
[----:B------:R-:W-:Y:S05]  /*65f0*/  BSYNC.RECONVERGENT B1 ;  /* 0x0000000000017941 */ /* 0x000fea0003800200 */
.L_x_49106:
[----:B------:R-:W0:Y:S01]  /*6600*/  LDC R158, c[0x0][0x404] ;  /* 0x00010100ff9e7b82 */ /* 0x000e220000000800 */
[----:B------:R-:W-:Y:S01]  /*6610*/  ISETP.NE.AND P1, PT, R162, 0x1, PT ;  /* 0x00000001a200780c */ /* 0x000fe20003f25270 */
[----:B-----5:R-:W-:Y:S01]  /*6620*/  FMUL.FTZ R136, R136, R0 ;  /* 0x0000000088887220 */ /* 0x020fe20000410000 */
[----:B------:R-:W-:Y:S01]  /*6630*/  I2FP.F32.U32 R161, R160 ;  /* 0x000000a000a17245 */ /* 0x000fe20000201000 */
[----:B------:R-:W-:Y:S01]  /*6640*/  IMAD.MOV.U32 R160, RZ, RZ, 0x2f800000 ;  /* 0x2f800000ffa07424 */ /* 0x000fe200078e00ff */
[----:B------:R-:W-:Y:S01]  /*6650*/  BSSY.RECONVERGENT B1, `(.L_x_49111) ;  /* 0x000005b000017945 */ /* 0x000fe20003800200 */
[----:B------:R-:W-:Y:S02]  /*6660*/  HFMA2 R163, -RZ, RZ, 0, 1.1920928955078125e-07 ;  /* 0x00000002ffa37431 */ /* 0x000fe400000001ff */
[----:B------:R-:W-:Y:S01]  /*6670*/  IMAD.MOV.U32 R156, RZ, RZ, R154 ;  /* 0x000000ffff9c7224 */ /* 0x000fe200078e009a */
[----:B------:R-:W1:Y:S01]  /*6680*/  LDC R159, c[0x0][0x408] ;  /* 0x00010200ff9f7b82 */ /* 0x000e620000000800 */
[----:B------:R-:W-:-:S05]  /*6690*/  FFMA.FTZ R161, R161, R160, 1.1641532182693481445e-10 ;  /* 0x2f000000a1a17423 */ /* 0x000fca00000100a0 */
[----:B0-----:R-:W-:Y:S01]  /*66a0*/  FSETP.LE.FTZ.AND P0, PT, R161, R158, PT ;  /* 0x0000009ea100720b */ /* 0x001fe20003f13000 */
[----:B-1----:R-:W-:Y:S01]  /*66b0*/  FMUL.FTZ R136, R136, R159 ;  /* 0x0000009f88887220 */ /* 0x002fe20000410000 */
        /* <DEDUP_REMOVED lines=9> */
.L_x_49113:
        /* <DEDUP_REMOVED lines=13> */
.L_x_49115:
[----:B------:R-:W-:Y:S05]  /*6820*/  BSYNC.RECONVERGENT B2 ;  /* 0x0000000000027941 */ /* 0x000fea0003800200 */
.L_x_49114:
        /* <DEDUP_REMOVED lines=61> */
.L_x_49112:
[----:B------:R-:W-:Y:S05]  /*6c00*/  BSYNC.RECONVERGENT B1 ;  /* 0x0000000000017941 */ /* 0x000fea0003800200 */
.L_x_49111:
        /* <DEDUP_REMOVED lines=18> */
.L_x_49118:
        /* <DEDUP_REMOVED lines=13> */
.L_x_49120:
[----:B------:R-:W-:Y:S05]  /*6e00*/  BSYNC.RECONVERGENT B2 ;  /* 0x0000000000027941 */ /* 0x000fea0003800200 */
.L_x_49119:
        /* <DEDUP_REMOVED lines=58> */
[----:B------:R-:W-:Y:S02]  /*71b0*/  IMAD.MOV.U32 R164, RZ, RZ, R168 ;  /* 0x000000ffffa47224 */ /* 0x000fe400078e00a8 */
[----:B------:R-:W-:Y:S01]  /*71c0*/  HFMA2 R168, -RZ, RZ, 0, 0 ;  /* 0x00000000ffa87431 */ /* 0x000fe200000001ff */
[----:B------:R-:W-:-:S07]  /*71d0*/  LOP3.LUT R3, R162, UR14, R169, 0x96, !PT ;  /* 0x0000000ea2037c12 */ /* 0x000fce000f8e96a9 */
.L_x_49117:
[----:B------:R-:W-:Y:S05]  /*71e0*/  BSYNC.RECONVERGENT B1 ;  /* 0x0000000000017941 */ /* 0x000fea0003800200 */
.L_x_49116:
[----:B------:R-:W-:Y:S01]  /*71f0*/  ISETP.NE.AND P3, PT, R168, 0x1, PT ;  /* 0x00000001a800780c */ /* 0x000fe20003f65270 */
[----:B------:R-:W-:Y:S01]  /*7200*/  FMUL.FTZ R162, R138, R0 ;  /* 0x000000008aa27220 */ /* 0x000fe20000410000 */
[----:B------:R-:W-:Y:S01]  /*7210*/  I2FP.F32.U32 R161, R156 ;  /* 0x0000009c00a17245 */ /* 0x000fe20000201000 */
[----:B------:R-:W-:Y:S01]  /*7220*/  BSSY.RECONVERGENT B1, `(.L_x_49121) ;  /* 0x000005a000017945 */ /* 0x000fe20003800200 */
[----:B------:R-:W-:Y:S02]  /*7230*/  IMAD.MOV.U32 R156, RZ, RZ, 0x2 ;  /* 0x00000002ff9c7424 */ /* 0x000fe400078e00ff */
[----:B------:R-:W-:Y:S01]  /*7240*/  FMUL.FTZ R165, R162, R159 ;  /* 0x0000009fa2a57220 */ /* 0x000fe20000410000 */
[----:B------:R-:W-:Y:S02]  /*7250*/  IMAD.MOV.U32 R138, RZ, RZ, R154 ;  /* 0x000000ffff8a7224 */ /* 0x000fe400078e009a */
[----:B------:R-:W-:-:S05]  /*7260*/  FFMA.FTZ R161, R161, R160, 1.1641532182693481445e-10 ;  /* 0x2f000000a1a17423 */ /* 0x000fca00000100a0 */
        /* <DEDUP_REMOVED lines=10> */
.L_x_49123:
        /* <DEDUP_REMOVED lines=13> */
.L_x_49125:
[----:B------:R-:W-:Y:S05]  /*73e0*/  BSYNC.RECONVERGENT B2 ;  /* 0x0000000000027941 */ /* 0x000fea0003800200 */
.L_x_49124:
        /* <DEDUP_REMOVED lines=61> */
.L_x_49122:
[----:B------:R-:W-:Y:S05]  /*77c0*/  BSYNC.RECONVERGENT B1 ;  /* 0x0000000000017941 */ /* 0x000fea0003800200 */
.L_x_49121:
        /* <DEDUP_REMOVED lines=10> */
.L_x_49105:
        /* <DEDUP_REMOVED lines=14> */
.L_x_49083:
[----:B------:R-:W-:Y:S05]  /*7950*/  BSYNC.RECONVERGENT B0 ;  /* 0x0000000000007941 */ /* 0x000fea0003800200 */
.L_x_49082:
        /* <DEDUP_REMOVED lines=30> */
.L_x_49131:
        /* <DEDUP_REMOVED lines=13> */
.L_x_49133:
[----:B------:R-:W-:Y:S05]  /*7c10*/  BSYNC.RECONVERGENT B2 ;  /* 0x0000000000027941 */ /* 0x000fea0003800200 */
.L_x_49132:
        /* <DEDUP_REMOVED lines=61> */
.L_x_49130:
[----:B------:R-:W-:Y:S05]  /*7ff0*/  BSYNC.RECONVERGENT B1 ;  /* 0x0000000000017941 */ /* 0x000fea0003800200 */
.L_x_49129:
        /* <DEDUP_REMOVED lines=24> */
.L_x_49136:
        /* <DEDUP_REMOVED lines=13> */
.L_x_49138:
[----:B------:R-:W-:Y:S05]  /*8250*/  BSYNC.RECONVERGENT B2 ;  /* 0x0000000000027941 */ /* 0x000fea0003800200 */
.L_x_49137:
        /* <DEDUP_REMOVED lines=61> */
.L_x_49135:
[----:B------:R-:W-:Y:S05]  /*8630*/  BSYNC.RECONVERGENT B1 ;  /* 0x0000000000017941 */ /* 0x000fea0003800200 */
.L_x_49134:
        /* <DEDUP_REMOVED lines=21> */
.L_x_49141:
        /* <DEDUP_REMOVED lines=13> */
.L_x_49143:
[----:B------:R-:W-:Y:S05]  /*8860*/  BSYNC.RECONVERGENT B2 ;  /* 0x0000000000027941 */ /* 0x000fea0003800200 */
.L_x_49142:
        /* <DEDUP_REMOVED lines=61> */
.L_x_49140:
[----:B------:R-:W-:Y:S05]  /*8c40*/  BSYNC.RECONVERGENT B1 ;  /* 0x0000000000017941 */ /* 0x000fea0003800200 */
.L_x_49139:
        /* <DEDUP_REMOVED lines=21> */
.L_x_49146:
        /* <DEDUP_REMOVED lines=13> */
.L_x_49148:
[----:B------:R-:W-:Y:S05]  /*8e70*/  BSYNC.RECONVERGENT B2 ;  /* 0x0000000000027941 */ /* 0x000fea0003800200 */
.L_x_49147:
        /* <DEDUP_REMOVED lines=61> */
.L_x_49145:
[----:B------:R-:W-:Y:S05]  /*9250*/  BSYNC.RECONVERGENT B1 ;  /* 0x0000000000017941 */ /* 0x000fea0003800200 */
.L_x_49144:
        /* <DEDUP_REMOVED lines=9> */
.L_x_49128:
[----:B------:R-:W-:Y:S01]  /*92f0*/  ISETP.NE.AND P0, PT, R156, 0x1, PT ;  /* 0x000000019c00780c */ /* 0x000fe20003f05270 */
[----:B------:R-:W-:Y:S01]  /*9300*/  BSSY.RECONVERGENT B1, `(.L_x_49150) ;  /* 0x0000059000017945 */ /* 0x000fe20003800200 */
[----:B0-2---:R-:W-:Y:S02]  /*9310*/  HFMA2 R162, -RZ, RZ, 0, 1.1920928955078125e-07 ;  /* 0x00000002ffa27431 */ /* 0x005fe400000001ff */
        /* <DEDUP_REMOVED lines=13> */
.L_x_49152:
        /* <DEDUP_REMOVED lines=13> */
.L_x_49154:
[----:B------:R-:W-:Y:S05]  /*94c0*/  BSYNC.RECONVERGENT B2 ;  /* 0x0000000000027941 */ /* 0x000fea0003800200 */
.L_x_49153:
        /* <DEDUP_REMOVED lines=58> */
[----:B------:R-:W-:Y:S01]  /*9870*/  LOP3.LUT R3, R160, UR14, R165, 0x96, !PT ;  /* 0x0000000ea0037c12 */ /* 0x000fe2000f8e96a5 */
[----:B------:R-:W-:-:S07]  /*9880*/  IMAD.MOV.U32 R160, RZ, RZ, R158 ;  /* 0x000000ffffa07224 */ /* 0x000fce00078e009e */
.L_x_49151:
[----:B------:R-:W-:Y:S05]  /*9890*/  BSYNC.RECONVERGENT B1 ;  /* 0x0000000000017941 */ /* 0x000fea0003800200 */
.L_x_49150:
[----:B------:R-:W0:Y:S01]  /*98a0*/  LDC R158, c[0x0][0x404] ;  /* 0x00010100ff9e7b82 */ /* 0x000e220000000800 */
[----:B------:R-:W-:Y:S01]  /*98b0*/  ISETP.NE.AND P1, PT, R162, 0x1, PT ;  /* 0x00000001a200780c */ /* 0x000fe20003f25270 */
[----:B-----5:R-:W-:Y:S01]  /*98c0*/  FMUL.FTZ R100, R100, R0 ;  /* 0x0000000064647220 */ /* 0x020fe20000410000 */
[----:B------:R-:W-:Y:S01]  /*98d0*/  I2FP.F32.U32 R161, R160 ;  /* 0x000000a000a17245 */ /* 0x000fe20000201000 */
[----:B------:R-:W-:Y:S01]  /*98e0*/  IMAD.MOV.U32 R160, RZ, RZ, 0x2f800000 ;  /* 0x2f800000ffa07424 */ /* 0x000fe200078e00ff */
[----:B------:R-:W-:Y:S01]  /*98f0*/  BSSY.RECONVERGENT B1, `(.L_x_49155) ;  /* 0x000005b000017945 */ /* 0x000fe20003800200 */
[----:B------:R-:W-:Y:S01]  /*9900*/  IMAD.MOV.U32 R163, RZ, RZ, 0x2 ;  /* 0x00000002ffa37424 */ /* 0x000fe200078e00ff */
[----:B------:R-:W-:Y:S01]  /*9910*/  MOV R156, R154 ;  /* 0x0000009a009c7202 */ /* 0x000fe20000000f00 */
        /* <DEDUP_REMOVED lines=13> */
.L_x_49157:
        /* <DEDUP_REMOVED lines=13> */
.L_x_49159:
[----:B------:R-:W-:Y:S05]  /*9ac0*/  BSYNC.RECONVERGENT B2 ;  /* 0x0000000000027941 */ /* 0x000fea0003800200 */
.L_x_49158:
        /* <DEDUP_REMOVED lines=61> */
.L_x_49156:
[----:B------:R-:W-:Y:S05]  /*9ea0*/  BSYNC.RECONVERGENT B1 ;  /* 0x0000000000017941 */ /* 0x000fea0003800200 */
.L_x_49155:
        /* <DEDUP_REMOVED lines=18> */
.L_x_49162:
        /* <DEDUP_REMOVED lines=13> */
.L_x_49164:
[----:B------:R-:W-:Y:S05]  /*a0a0*/  BSYNC.RECONVERGENT B2 ;  /* 0x0000000000027941 */ /* 0x000fea0003800200 */
.L_x_49163:
        /* <DEDUP_REMOVED lines=61> */
.L_x_49161:
[----:B------:R-:W-:Y:S05]  /*a480*/  BSYNC.RECONVERGENT B1 ;  /* 0x0000000000017941 */ /* 0x000fea0003800200 */
.L_x_49160:
[----:B------:R-:W-:Y:S01]  /*a490*/  ISETP.NE.AND P3, PT, R168, 0x1, PT ;  /* 0x00000001a800780c */ /* 0x000fe20003f65270 */
[----:B------:R-:W-:Y:S01]  /*a4a0*/  FMUL.FTZ R162, R102, R0 ;  /* 0x0000000066a27220 */ /* 0x000fe20000410000 */
[----:B------:R-:W-:Y:S01]  /*a4b0*/  I2FP.F32.U32 R161, R156 ;  /* 0x0000009c00a17245 */ /* 0x000fe20000201000 */
[----:B------:R-:W-:Y:S01]  /*a4c0*/  BSSY.RECONVERGENT B1, `(.L_x_49165) ;  /* 0x000005a000017945 */ /* 0x000fe20003800200 */
[----:B------:R-:W-:Y:S02]  /*a4d0*/  HFMA2 R156, -RZ, RZ, 0, 1.1920928955078125e-07 ;  /* 0x00000002ff9c7431 */ /* 0x000fe400000001ff */
[----:B------:R-:W-:Y:S02]  /*a4e0*/  IMAD.MOV.U32 R102, RZ, RZ, R154 ;  /* 0x000000ffff667224 */ /* 0x000fe400078e009a */
        /* <DEDUP_REMOVED lines=12> */
.L_x_49167:
        /* <DEDUP_REMOVED lines=13> */
.L_x_49169:
[----:B------:R-:W-:Y:S05]  /*a680*/  BSYNC.RECONVERGENT B2 ;  /* 0x0000000000027941 */ /* 0x000fea0003800200 */
.L_x_49168:
        /* <DEDUP_REMOVED lines=61> */
.L_x_49166:
[----:B------:R-:W-:Y:S05]  /*aa60*/  BSYNC.RECONVERGENT B1 ;  /* 0x0000000000017941 */ /* 0x000fea0003800200 */
.L_x_49165:
[----:B------:R-:W-:Y:S01]  /*aa70*/  I2FP.F32.U32 R161, R102 ;  /* 0x0000006600a17245 */ /* 0x000fe20000201000 */
[----:B------:R-:W-:Y:S01]  /*aa80*/  FMUL.FTZ R102, R103, R0 ;  /* 0x0000000067667220 */ /* 0x000fe20000410000 */
[----:B------:R-:W-:Y:S02]  /*aa90*/  FSEL R100, R100, RZ, P0 ;  /* 0x000000ff64647208 */ /* 0x000fe40000000000 */
[----:B------:R-:W-:Y:S01]  /*aaa0*/  FSEL R101, R101, RZ, P1 ;  /* 0x000000ff65657208 */ /* 0x000fe20000800000 */
[----:B------:R-:W-:Y:S01]  /*aab0*/  FFMA.FTZ R161, R161, R160, 1.1641532182693481445e-10 ;  /* 0x2f000000a1a17423 */ /* 0x000fe200000100a0 */
[----:B------:R-:W-:-:S04]  /*aac0*/  FMUL.FTZ R102, R102, R159 ;  /* 0x0000009f66667220 */ /* 0x000fc80000410000 */
[----:B------:R-:W-:-:S04]  /*aad0*/  FSETP.GTU.FTZ.AND P3, PT, R161, R158, PT ;  /* 0x0000009ea100720b */ /* 0x000fc80003f7c000 */
[----:B------:R-:W-:Y:S02]  /*aae0*/  FSEL R103, R102, RZ, !P3 ;  /* 0x000000ff66677208 */ /* 0x000fe40005800000 */
[----:B------:R-:W-:Y:S02]  /*aaf0*/  PLOP3.LUT P3, PT, P3, PT, PT, 0x8, 0x80 ;  /* 0x000000000080781c */ /* 0x000fe40001f6e170 */
[----:B------:R-:W-:-:S11]  /*ab00*/  FSEL R102, R165, RZ, P2 ;  /* 0x000000ffa5667208 */ /* 0x000fd60001000000 */
.L_x_49149:
[----:B------:R-:W0:Y:S01]  /*ab10*/  LDC.64 R158, c[0x0][0x3a8] ;  /* 0x0000ea00ff9e7b82 */ /* 0x000e220000000a00 */
[----:B------:R-:W-:Y:S02]  /*ab20*/  SEL R160, RZ, 0x1000000, !P3 ;  /* 0x01000000ffa07807 */ /* 0x000fe40005800000 */
[----:B------:R-:W-:Y:S02]  /*ab30*/  SEL R161, RZ, 0x10000, !P2 ;  /* 0x00010000ffa17807 */ /* 0x000fe40005000000 */
[----:B------:R-:W-:Y:S02]  /*ab40*/  SEL R165, RZ, 0x100, !P1 ;  /* 0x00000100ffa57807 */ /* 0x000fe40004800000 */
[----:B------:R-:W-:Y:S01]  /*ab50*/  SEL R168, RZ, 0x1, !P0 ;  /* 0x00000001ffa87807 */ /* 0x000fe20004000000 */
[----:B------:R-:W1:Y:S01]  /*ab60*/  LDC.64 R162, c[0x0][0x3b0] ;  /* 0x0000ec00ffa27b82 */ /* 0x000e620000000a00 */
[----:B------:R-:W-:-:S05]  /*ab70*/  IADD3 R165, PT, PT, R165, R160, R161 ;  /* 0x000000a0a5a57210 */ /* 0x000fca0007ffe0a1 */
[----:B------:R-:W-:Y:S02]  /*ab80*/  IMAD.IADD R165, R165, 0x1, R168 ;  /* 0x00000001a5a57824 */ /* 0x000fe400078e02a8 */
[----:B0-----:R-:W-:Y:S01]  /*ab90*/  IMAD.WIDE.U32 R160, R157, 0x10, R158 ;  /* 0x000000109da07825 */ /* 0x001fe200078e009e */
[----:B------:R-:W-:-:S04]  /*aba0*/  MOV R158, R164 ;  /* 0x000000a4009e7202 */ /* 0x000fc80000000f00 */
[----:B------:R3:W-:Y:S01]  /*abb0*/  STG.E.128 desc[UR6][R160.64], R100 ;  /* 0x00000064a0007986 */ /* 0x0007e2000c101d06 */
[----:B-1----:R-:W-:-:S04]  /*abc0*/  IMAD.WIDE.U32 R162, R157, 0x4, R162 ;  /* 0x000000049da27825 */ /* 0x002fc800078e00a2 */
[----:B------:R-:W-:Y:S01]  /*abd0*/  VIADD R157, R157, 0x20 ;  /* 0x000000209d9d7836 */ /* 0x000fe20000000000 */
[----:B------:R3:W-:Y:S06]  /*abe0*/  STG.E desc[UR6][R162.64], R165 ;  /* 0x000000a5a2007986 */ /* 0x0007ec000c101906 */
.L_x_49127:
[----:B------:R-:W-:Y:S05]  /*abf0*/  BSYNC.RECONVERGENT B0 ;  /* 0x0000000000007941 */ /* 0x000fea0003800200 */
.L_x_49126:
        /* <DEDUP_REMOVED lines=30> */
.L_x_49175:
        /* <DEDUP_REMOVED lines=13> */
.L_x_49177:
[----:B------:R-:W-:Y:S05]  /*aeb0*/  BSYNC.RECONVERGENT B2 ;  /* 0x0000000000027941 */ /* 0x000fea0003800200 */
.L_x_49176:
        /* <DEDUP_REMOVED lines=60> */
[----:B------:R-:W-:-:S07]  /*b280*/  HFMA2 R168, -RZ, RZ, 0, 0 ;  /* 0x00000000ffa87431 */ /* 0x000fce00000001ff */
.L_x_49174:
[----:B------:R-:W-:Y:S05]  /*b290*/  BSYNC.RECONVERGENT B1 ;  /* 0x0000000000017941 */ /* 0x000fea0003800200 */
.L_x_49173:
        /* <DEDUP_REMOVED lines=9> */
[----:B-1----:R-:W-:Y:S02]  /*b330*/  FSETP.GTU.FTZ.AND P0, PT, R156, R159, PT ;  /* 0x0000009f9c00720b */ /* 0x002fe40003f1c000 */
        /* <DEDUP_REMOVED lines=14> */
.L_x_49180:
        /* <DEDUP_REMOVED lines=13> */
.L_x_49182:
[----:B------:R-:W-:Y:S05]  /*b4f0*/  BSYNC.RECONVERGENT B2 ;  /* 0x0000000000027941 */ /* 0x000fea0003800200 */
.L_x_49181:
        /* <DEDUP_REMOVED lines=61> */
.L_x_49179:
[----:B------:R-:W-:Y:S05]  /*b8d0*/  BSYNC.RECONVERGENT B1 ;  /* 0x0000000000017941 */ /* 0x000fea0003800200 */
.L_x_49178:
        /* <DEDUP_REMOVED lines=21> */
.L_x_49185:
        /* <DEDUP_REMOVED lines=13> */
.L_x_49187:
[----:B------:R-:W-:Y:S05]  /*bb00*/  BSYNC.RECONVERGENT B2 ;  /* 0x0000000000027941 */ /* 0x000fea0003800200 */
.L_x_49186:
        /* <DEDUP_REMOVED lines=61> */
.L_x_49184:
[----:B------:R-:W-:Y:S05]  /*bee0*/  BSYNC.RECONVERGENT B1 ;  /* 0x0000000000017941 */ /* 0x000fea0003800200 */
.L_x_49183:
        /* <DEDUP_REMOVED lines=21> */
.L_x_49190:
        /* <DEDUP_REMOVED lines=13> */
.L_x_49192:
[----:B------:R-:W-:Y:S05]  /*c110*/  BSYNC.RECONVERGENT B2 ;  /* 0x0000000000027941 */ /* 0x000fea0003800200 */
.L_x_49191:
        /* <DEDUP_REMOVED lines=61> */
.L_x_49189:
[----:B------:R-:W-:Y:S05]  /*c4f0*/  BSYNC.RECONVERGENT B1 ;  /* 0x0000000000017941 */ /* 0x000fea0003800200 */
.L_x_49188:
        /* <DEDUP_REMOVED lines=9> */
.L_x_49172:
[----:B------:R-:W-:Y:S01]  /*c590*/  ISETP.NE.AND P0, PT, R156, 0x1, PT ;  /* 0x000000019c00780c */ /* 0x000fe20003f05270 */
[----:B------:R-:W-:Y:S01]  /*c5a0*/  BSSY.RECONVERGENT B1, `(.L_x_49194) ;  /* 0x0000059000017945 */ /* 0x000fe20003800200 */
[----:B0-23--:R-:W-:Y:S01]  /*c5b0*/  IMAD.MOV.U32 R162, RZ, RZ, 0x2 ;  /* 0x00000002ffa27424 */ /* 0x00dfe200078e00ff */
        /* <DEDUP_REMOVED lines=13> */
.L_x_49196:
        /* <DEDUP_REMOVED lines=13> */
.L_x_49198:
[----:B------:R-:W-:Y:S05]  /*c760*/  BSYNC.RECONVERGENT B2 ;  /* 0x0000000000027941 */ /* 0x000fea0003800200 */
.L_x_49197:
        /* <DEDUP_REMOVED lines=58> */
[----:B------:R-:W-:Y:S01]  /*cb10*/  LOP3.LUT R3, R160, UR14, R165, 0x96, !PT ;  /* 0x0000000ea0037c12 */ /* 0x000fe2000f8e96a5 */
[----:B------:R-:W-:-:S07]  /*cb20*/  IMAD.MOV.U32 R160, RZ, RZ, R158 ;  /* 0x000000ffffa07224 */ /* 0x000fce00078e009e */
.L_x_49195:
[----:B------:R-:W-:Y:S05]  /*cb30*/  BSYNC.RECONVERGENT B1 ;  /* 0x0000000000017941 */ /* 0x000fea0003800200 */
.L_x_49194:
        /* <DEDUP_REMOVED lines=8> */
[----:B------:R-:W-:Y:S01]  /*cbc0*/  FFMA.FTZ R161, R161, R160, 1.1641532182693481445e-10 ;  /* 0x2f000000a1a17423 */ /* 0x000fe200000100a0 */
[----:B------:R-:W-:-:S04]  /*cbd0*/  IMAD.MOV.U32 R156, RZ, RZ, R154 ;  /* 0x000000ffff9c7224 */ /* 0x000fc800078e009a */
[----:B0-----:R-:W-:Y:S01]  /*cbe0*/  FSETP.LE.FTZ.AND P0, PT, R161, R158, PT ;  /* 0x0000009ea100720b */ /* 0x001fe20003f13000 */
[----:B-1----:R-:W-:Y:S01]  /*cbf0*/  FMUL.FTZ R104, R104, R159 ;  /* 0x0000009f68687220 */ /* 0x002fe20000410000 */
        /* <DEDUP_REMOVED lines=9> */
.L_x_49201:
        /* <DEDUP_REMOVED lines=13> */
.L_x_49203:
[----:B------:R-:W-:Y:S05]  /*cd60*/  BSYNC.RECONVERGENT B2 ;  /* 0x0000000000027941 */ /* 0x000fea0003800200 */
.L_x_49202:
        /* <DEDUP_REMOVED lines=61> */
.L_x_49200:
[----:B------:R-:W-:Y:S05]  /*d140*/  BSYNC.RECONVERGENT B1 ;  /* 0x0000000000017941 */ /* 0x000fea0003800200 */
.L_x_49199:
        /* <DEDUP_REMOVED lines=18> */
.L_x_49206:
        /* <DEDUP_REMOVED lines=13> */
.L_x_49208:
[----:B------:R-:W-:Y:S05]  /*d340*/  BSYNC.RECONVERGENT B2 ;  /* 0x0000000000027941 */ /* 0x000fea0003800200 */
.L_x_49207:
        /* <DEDUP_REMOVED lines=61> */
.L_x_49205:
[----:B------:R-:W-:Y:S05]  /*d720*/  BSYNC.RECONVERGENT B1 ;  /* 0x0000000000017941 */ /* 0x000fea0003800200 */
.L_x_49204:
        /* <DEDUP_REMOVED lines=18> */
.L_x_49211:
        /* <DEDUP_REMOVED lines=13> */
.L_x_49213:
[----:B------:R-:W-:Y:S05]  /*d920*/  BSYNC.RECONVERGENT B2 ;  /* 0x0000000000027941 */ /* 0x000fea0003800200 */
.L_x_49212:
        /* <DEDUP_REMOVED lines=61> */
.L_x_49210:
[----:B------:R-:W-:Y:S05]  /*dd00*/  BSYNC.RECONVERGENT B1 ;  /* 0x0000000000017941 */ /* 0x000fea0003800200 */
.L_x_49209:
        /* <DEDUP_REMOVED lines=10> */
.L_x_49193:
        /* <DEDUP_REMOVED lines=8> */
[----:B0-----:R-:W-:-:S04]  /*de30*/  IMAD.WIDE.U32 R160, R157, 0x10, R158 ;  /* 0x000000109da07825 */ /* 0x001fc800078e009e */
[----:B------:R-:W-:Y:S01]  /*de40*/  IMAD.MOV.U32 R158, RZ, RZ, R164 ;  /* 0x000000ffff9e7224 */ /* 0x000fe200078e00a4 */
[----:B------:R4:W-:Y:S01]  /*de50*/  STG.E.128 desc[UR6][R160.64], R104 ;  /* 0x00000068a0007986 */ /* 0x0009e2000c101d06 */
[C---:B-1----:R-:W-:Y:S01]  /*de60*/  IMAD.WIDE.U32 R162, R157.reuse, 0x4, R162 ;  /* 0x000000049da27825 */ /* 0x042fe200078e00a2 */
[----:B------:R-:W-:-:S04]  /*de70*/  IADD3 R157, PT, PT, R157, 0x20, RZ ;  /* 0x000000209d9d7810 */ /* 0x000fc80007ffe0ff */
[----:B------:R4:W-:Y:S03]  /*de80*/  STG.E desc[UR6][R162.64], R165 ;  /* 0x000000a5a2007986 */ /* 0x0009e6000c101906 */
.L_x_49171:
[----:B------:R-:W-:Y:S05]  /*de90*/  BSYNC.RECONVERGENT B0 ;  /* 0x0000000000007941 */ /* 0x000fea0003800200 */
.L_x_49170:
        /* <DEDUP_REMOVED lines=30> */
.L_x_49219:
        /* <DEDUP_REMOVED lines=13> */
.L_x_49221:
[----:B------:R-:W-:Y:S05]  /*e150*/  BSYNC.RECONVERGENT B2 ;  /* 0x0000000000027941 */ /* 0x000fea0003800200 */
.L_x_49220:
        /* <DEDUP_REMOVED lines=61> */
.L_x_49218:
[----:B------:R-:W-:Y:S05]  /*e530*/  BSYNC.RECONVERGENT B1 ;  /* 0x0000000000017941 */ /* 0x000fea0003800200 */
.L_x_49217:
        /* <DEDUP_REMOVED lines=24> */
.L_x_49224:
        /* <DEDUP_REMOVED lines=13> */
.L_x_49226:
[----:B------:R-:W-:Y:S05]  /*e790*/  BSYNC.RECONVERGENT B2 ;  /* 0x0000000000027941 */ /* 0x000fea0003800200 */
.L_x_49225:
        /* <DEDUP_REMOVED lines=61> */
.L_x_49223:
[----:B------:R-:W-:Y:S05]  /*eb70*/  BSYNC.RECONVERGENT B1 ;  /* 0x0000000000017941 */ /* 0x000fea0003800200 */
.L_x_49222:
        /* <DEDUP_REMOVED lines=21> */
.L_x_49229:
        /* <DEDUP_REMOVED lines=13> */
.L_x_49231:
[----:B------:R-:W-:Y:S05]  /*eda0*/  BSYNC.RECONVERGENT B2 ;  /* 0x0000000000027941 */ /* 0x000fea0003800200 */
.L_x_49230:
        /* <DEDUP_REMOVED lines=61> */
.L_x_49228:
[----:B------:R-:W-:Y:S05]  /*f180*/  BSYNC.RECONVERGENT B1 ;  /* 0x0000000000017941 */ /* 0x000fea0003800200 */
.L_x_49227:
        /* <DEDUP_REMOVED lines=21> */
.L_x_49234:
        /* <DEDUP_REMOVED lines=13> */
.L_x_49236:
[----:B------:R-:W-:Y:S05]  /*f3b0*/  BSYNC.RECONVERGENT B2 ;  /* 0x0000000000027941 */ /* 0x000fea0003800200 */
.L_x_49235:
        /* <DEDUP_REMOVED lines=61> */
.L_x_49233:
[----:B------:R-:W-:Y:S05]  /*f790*/  BSYNC.RECONVERGENT B1 ;  /* 0x0000000000017941 */ /* 0x000fea0003800200 */
.L_x_49232:
        /* <DEDUP_REMOVED lines=9> */
.L_x_49216:
        /* <DEDUP_REMOVED lines=16> */
.L_x_49240:
        /* <DEDUP_REMOVED lines=13> */
.L_x_49242:
[----:B------:R-:W-:Y:S05]  /*fa00*/  BSYNC.RECONVERGENT B2 ;  /* 0x0000000000027941 */ /* 0x000fea0003800200 */
.L_x_49241:
        /* <DEDUP_REMOVED lines=60> */
.L_x_49239:
[----:B------:R-:W-:Y:S05]  /*fdd0*/  BSYNC.RECONVERGENT B1 ;  /* 0x0000000000017941 */ /* 0x000fea0003800200 */
.L_x_49238:
        /* <DEDUP_REMOVED lines=21> */
.L_x_49245:
        /* <DEDUP_REMOVED lines=13> */
.L_x_49247:
[----:B------:R-:W-:Y:S05]  /*10000*/  BSYNC.RECONVERGENT B2 ;  /* 0x0000000000027941 */ /* 0x000fea0003800200 */
.L_x_49246:
        /* <DEDUP_REMOVED lines=61> */
.L_x_49244:
[----:B------:R-:W-:Y:S05]  /*103e0*/  BSYNC.RECONVERGENT B1 ;  /* 0x0000000000017941 */ /* 0x000fea0003800200 */
.L_x_49243:
        /* <DEDUP_REMOVED lines=18> */
.L_x_49250:
        /* <DEDUP_REMOVED lines=13> */
.L_x_49252:
[----:B------:R-:W-:Y:S05]  /*105e0*/  BSYNC.RECONVERGENT B2 ;  /* 0x0000000000027941 */ /* 0x000fea0003800200 */
.L_x_49251:
        /* <DEDUP_REMOVED lines=61> */
.L_x_49249:
[----:B------:R-:W-:Y:S05]  /*109c0*/  BSYNC.RECONVERGENT B1 ;  /* 0x0000000000017941 */ /* 0x000fea0003800200 */
.L_x_49248:
        /* <DEDUP_REMOVED lines=18> */
.L_x_49255:
        /* <DEDUP_REMOVED lines=13> */
.L_x_49257:
[----:B------:R-:W-:Y:S05]  /*10bc0*/  BSYNC.RECONVERGENT B2 ;  /* 0x0000000000027941 */ /* 0x000fea0003800200 */
.L_x_49256:
        /* <DEDUP_REMOVED lines=61> */
.L_x_49254:
[----:B------:R-:W-:Y:S05]  /*10fa0*/  BSYNC.RECONVERGENT B1 ;  /* 0x0000000000017941 */ /* 0x000fea0003800200 */
.L_x_49253:
        /* <DEDUP_REMOVED lines=10> */
.L_x_49237:
        /* <DEDUP_REMOVED lines=8> */
[----:B0-----:R-:W-:-:S04]  /*110d0*/  IMAD.WIDE.U32 R160, R157, 0x10, R158 ;  /* 0x000000109da07825 */ /* 0x001fc800078e009e */
[----:B------:R-:W-:Y:S01]  /*110e0*/  IMAD.MOV.U32 R158, RZ, RZ, R164 ;  /* 0x000000ffff9e7224 */ /* 0x000fe200078e00a4 */
[----:B------:R0:W-:Y:S01]  /*110f0*/  STG.E.128 desc[UR6][R160.64], R108 ;  /* 0x0000006ca0007986 */ /* 0x0001e2000c101d06 */
[----:B-1----:R-:W-:-:S04]  /*11100*/  IMAD.WIDE.U32 R162, R157, 0x4, R162 ;  /* 0x000000049da27825 */ /* 0x002fc800078e00a2 */
[----:B------:R-:W-:Y:S01]  /*11110*/  VIADD R157, R157, 0x20 ;  /* 0x000000209d9d7836 */ /* 0x000fe20000000000 */
[----:B------:R0:W-:Y:S06]  /*11120*/  STG.E desc[UR6][R162.64], R165 ;  /* 0x000000a5a2007986 */ /* 0x0001ec000c101906 */
.L_x_49215:
[----:B------:R-:W-:Y:S05]  /*11130*/  BSYNC.RECONVERGENT B0 ;  /* 0x0000000000007941 */ /* 0x000fea0003800200 */
.L_x_49214:
        /* <DEDUP_REMOVED lines=30> */
.L_x_49263:
        /* <DEDUP_REMOVED lines=13> */
.L_x_49265:
[----:B------:R-:W-:Y:S05]  /*113f0*/  BSYNC.RECONVERGENT B2 ;  /* 0x0000000000027941 */ /* 0x000fea0003800200 */
.L_x_49264:
        /* <DEDUP_REMOVED lines=61> */
.L_x_49262:
[----:B------:R-:W-:Y:S05]  /*117d0*/  BSYNC.RECONVERGENT B1 ;  /* 0x0000000000017941 */ /* 0x000fea0003800200 */
.L_x_49261:
[----:B------:R-:W0:Y:S01]  /*117e0*/  LDC R158, c[0x0][0x408] ;  /* 0x00010200ff9e7b82 */ /* 0x000e220000000800 */
[----:B------:R-:W-:Y:S01]  /*117f0*/  I2FP.F32.U32 R156, R165 ;  /* 0x000000a5009c7245 */ /* 0x000fe20000201000 */
[----:B------:R-:W-:Y:S01]  /*11800*/  IMAD.MOV.U32 R165, RZ, RZ, 0x2f800000 ;  /* 0x2f800000ffa57424 */ /* 0x000fe200078e00ff */
[----:B------:R-:W-:Y:S01]  /*11810*/  ISETP.NE.AND P1, PT, R168, 0x1, PT ;  /* 0x00000001a800780c */ /* 0x000fe20003f25270 */
[----:B-----5:R-:W-:Y:S01]  /*11820*/  FMUL.FTZ R169, R112, R0 ;  /* 0x0000000070a97220 */ /* 0x020fe20000410000 */
[----:B------:R-:W-:Y:S01]  /*11830*/  BSSY.RECONVERGENT B1, `(.L_x_49266) ;  /* 0x000005e000017945 */ /* 0x000fe20003800200 */
[----:B------:R-:W-:Y:S01]  /*11840*/  FFMA.FTZ R156, R156, R165, 1.1641532182693481445e-10 ;  /* 0x2f0000009c9c7423 */ /* 0x000fe200000100a5 */
[----:B------:R-:W-:Y:S01]  /*11850*/  HFMA2 R170, -RZ, RZ, 0, 1.1920928955078125e-07 ;  /* 0x00000002ffaa7431 */ /* 0x000fe200000001ff */
[----:B------:R-:W1:Y:S01]  /*11860*/  LDC R159, c[0x0][0x404] ;  /* 0x00010100ff9f7b82 */ /* 0x000e620000000800 */
[----:B0-----:R-:W-:Y:S02]  /*11870*/  FMUL.FTZ R169, R169, R158 ;  /* 0x0000009ea9a97220 */ /* 0x001fe40000410000 */
[----:B-1----:R-:W-:Y:S01]  /*11880*/  FSETP.GTU.FTZ.AND P0, PT, R156, R159, PT ;  /* 0x0000009f9c00720b */ /* 0x002fe20003f1c000 */
        /* <DEDUP_REMOVED lines=13> */
.L_x_49268:
        /* <DEDUP_REMOVED lines=13> */
.L_x_49270:
[----:B------:R-:W-:Y:S05]  /*11a30*/  BSYNC.RECONVERGENT B2 ;  /* 0x0000000000027941 */ /* 0x000fea0003800200 */
.L_x_49269:
        /* <DEDUP_REMOVED lines=61> */
.L_x_49267:
[----:B------:R-:W-:Y:S05]  /*11e10*/  BSYNC.RECONVERGENT B1 ;  /* 0x0000000000017941 */ /* 0x000fea0003800200 */
.L_x_49266:
        /* <DEDUP_REMOVED lines=21> */
.L_x_49273:
        /* <DEDUP_REMOVED lines=13> */
.L_x_49275:
[----:B------:R-:W-:Y:S05]  /*12040*/  BSYNC.RECONVERGENT B2 ;  /* 0x0000000000027941 */ /* 0x000fea0003800200 */
.L_x_49274:
        /* <DEDUP_REMOVED lines=61> */
.L_x_49272:
[----:B------:R-:W-:Y:S05]  /*12420*/  BSYNC.RECONVERGENT B1 ;  /* 0x0000000000017941 */ /* 0x000fea0003800200 */
.L_x_49271:
        /* <DEDUP_REMOVED lines=21> */
.L_x_49278:
        /* <DEDUP_REMOVED lines=13> */
.L_x_49280:
[----:B------:R-:W-:Y:S05]  /*12650*/  BSYNC.RECONVERGENT B2 ;  /* 0x0000000000027941 */ /* 0x000fea0003800200 */
.L_x_49279:
        /* <DEDUP_REMOVED lines=61> */
.L_x_49277:
[----:B------:R-:W-:Y:S05]  /*12a30*/  BSYNC.RECONVERGENT B1 ;  /* 0x0000000000017941 */ /* 0x000fea0003800200 */
.L_x_49276:
        /* <DEDUP_REMOVED lines=9> */
.L_x_49260:
[----:B------:R-:W-:Y:S01]  /*12ad0*/  ISETP.NE.AND P0, PT, R156, 0x1, PT ;  /* 0x000000019c00780c */ /* 0x000fe20003f05270 */
[----:B------:R-:W-:Y:S01]  /*12ae0*/  BSSY.RECONVERGENT B1, `(.L_x_49282) ;  /* 0x0000059000017945 */ /* 0x000fe20003800200 */
[----:B0-234-:R-:W-:Y:S02]  /*12af0*/  HFMA2 R162, -RZ, RZ, 0, 1.1920928955078125e-07 ;  /* 0x00000002ffa27431 */ /* 0x01dfe400000001ff */
        /* <DEDUP_REMOVED lines=13> */
.L_x_49284:
        /* <DEDUP_REMOVED lines=13> */
.L_x_49286:
[----:B------:R-:W-:Y:S05]  /*12ca0*/  BSYNC.RECONVERGENT B2 ;  /* 0x0000000000027941 */ /* 0x000fea0003800200 */
.L_x_49285:
        /* <DEDUP_REMOVED lines=60> */
.L_x_49283:
[----:B------:R-:W-:Y:S05]  /*13070*/  BSYNC.RECONVERGENT B1 ;  /* 0x0000000000017941 */ /* 0x000fea0003800200 */
.L_x_49282:
[----:B------:R-:W0:Y:S01]  /*13080*/  LDC R158, c[0x0][0x404] ;  /* 0x00010100ff9e7b82 */ /* 0x000e220000000800 */
[----:B------:R-:W-:Y:S01]  /*13090*/  ISETP.NE.AND P1, PT, R162, 0x1, PT ;  /* 0x00000001a200780c */ /* 0x000fe20003f25270 */
[----:B-----5:R-:W-:Y:S01]  /*130a0*/  FMUL.FTZ R112, R112, R0 ;  /* 0x0000000070707220 */ /* 0x020fe20000410000 */
[----:B------:R-:W-:Y:S01]  /*130b0*/  I2FP.F32.U32 R161, R160 ;  /* 0x000000a000a17245 */ /* 0x000fe20000201000 */
[----:B------:R-:W-:Y:S01]  /*130c0*/  HFMA2 R160, -RZ, RZ, 0.1171875, 0 ;  /* 0x2f800000ffa07431 */ /* 0x000fe200000001ff */
        /* <DEDUP_REMOVED lines=16> */
.L_x_49289:
        /* <DEDUP_REMOVED lines=13> */
.L_x_49291:
[----:B------:R-:W-:Y:S05]  /*132a0*/  BSYNC.RECONVERGENT B2 ;  /* 0x0000000000027941 */ /* 0x000fea0003800200 */
.L_x_49290:
        /* <DEDUP_REMOVED lines=59> */
[----:B------:R-:W-:Y:S02]  /*13660*/  LOP3.LUT R3, R162, UR14, R169, 0x96, !PT ;  /* 0x0000000ea2037c12 */ /* 0x000fe4000f8e96a9 */
[----:B------:R-:W-:-:S07]  /*13670*/  MOV R164, R168 ;  /* 0x000000a800a47202 */ /* 0x000fce0000000f00 */
.L_x_49288:
[----:B------:R-:W-:Y:S05]  /*13680*/  BSYNC.RECONVERGENT B1 ;  /* 0x0000000000017941 */ /* 0x000fea0003800200 */
.L_x_49287:
        /* <DEDUP_REMOVED lines=18> */
.L_x_49294:
        /* <DEDUP_REMOVED lines=13> */
.L_x_49296:
[----:B------:R-:W-:Y:S05]  /*13880*/  BSYNC.RECONVERGENT B2 ;  /* 0x0000000000027941 */ /* 0x000fea0003800200 */
.L_x_49295:
        /* <DEDUP_REMOVED lines=57> */
[----:B------:R-:W-:Y:S02]  /*13c20*/  IMAD.MOV.U32 R164, RZ, RZ, R168 ;  /* 0x000000ffffa47224 */ /* 0x000fe400078e00a8 */
[----:B------:R-:W-:Y:S02]  /*13c30*/  HFMA2 R168, -RZ, RZ, 0, 0 ;  /* 0x00000000ffa87431 */ /* 0x000fe400000001ff */
[----:B------:R-:W-:Y:S01]  /*13c40*/  IMAD.MOV.U32 R154, RZ, RZ, R170 ;  /* 0x000000ffff9a7224 */ /* 0x000fe200078e00aa */
[----:B------:R-:W-:-:S07]  /*13c50*/  LOP3.LUT R3, R162, UR14, R169, 0x96, !PT ;  /* 0x0000000ea2037c12 */ /* 0x000fce000f8e96a9 */
.L_x_49293:
[----:B------:R-:W-:Y:S05]  /*13c60*/  BSYNC.RECONVERGENT B1 ;  /* 0x0000000000017941 */ /* 0x000fea0003800200 */
.L_x_49292:
        /* <DEDUP_REMOVED lines=18> */
.L_x_49299:
        /* <DEDUP_REMOVED lines=13> */
.L_x_49301:
[----:B------:R-:W-:Y:S05]  /*13e60*/  BSYNC.RECONVERGENT B2 ;  /* 0x0000000000027941 */ /* 0x000fea0003800200 */
.L_x_49300:
        /* <DEDUP_REMOVED lines=61> */
.L_x_49298:
[----:B------:R-:W-:Y:S05]  /*14240*/  BSYNC.RECONVERGENT B1 ;  /* 0x0000000000017941 */ /* 0x000fea0003800200 */
.L_x_49297:
        /* <DEDUP_REMOVED lines=10> */
.L_x_49281:
        /* <DEDUP_REMOVED lines=11> */
[C---:B-1----:R-:W-:Y:S01]  /*143a0*/  IMAD.WIDE.U32 R162, R157.reuse, 0x4, R162 ;  /* 0x000000049da27825 */ /* 0x042fe200078e00a2 */
[----:B------:R-:W-:-:S04]  /*143b0*/  IADD3 R157, PT, PT, R157, 0x20, RZ ;  /* 0x000000209d9d7810 */ /* 0x000fc80007ffe0ff */
[----:B------:R0:W-:Y:S03]  /*143c0*/  STG.E desc[UR6][R162.64], R165 ;  /* 0x000000a5a2007986 */ /* 0x0001e6000c101906 */
.L_x_49259:
[----:B------:R-:W-:Y:S05]  /*143d0*/  BSYNC.RECONVERGENT B0 ;  /* 0x0000000000007941 */ /* 0x000fea0003800200 */
.L_x_49258:
        /* <DEDUP_REMOVED lines=30> */
.L_x_49307:
        /* <DEDUP_REMOVED lines=13> */
.L_x_49309:
[----:B------:R-:W-:Y:S05]  /*14690*/  BSYNC.RECONVERGENT B2 ;  /* 0x0000000000027941 */ /* 0x000fea0003800200 */
.L_x_49308:
        /* <DEDUP_REMOVED lines=61> */
.L_x_49306:
[----:B------:R-:W-:Y:S05]  /*14a70*/  BSYNC.RECONVERGENT B1 ;  /* 0x0000000000017941 */ /* 0x000fea0003800200 */
.L_x_49305:
        /* <DEDUP_REMOVED lines=24> */
.L_x_49312:
        /* <DEDUP_REMOVED lines=13> */
.L_x_49314:
[----:B------:R-:W-:Y:S05]  /*14cd0*/  BSYNC.RECONVERGENT B2 ;  /* 0x0000000000027941 */ /* 0x000fea0003800200 */
.L_x_49313:
        /* <DEDUP_REMOVED lines=61> */
.L_x_49311:
[----:B------:R-:W-:Y:S05]  /*150b0*/  BSYNC.RECONVERGENT B1 ;  /* 0x0000000000017941 */ /* 0x000fea0003800200 */
.L_x_49310:
        /* <DEDUP_REMOVED lines=21> */
.L_x_49317:
        /* <DEDUP_REMOVED lines=13> */
.L_x_49319:
[----:B------:R-:W-:Y:S05]  /*152e0*/  BSYNC.RECONVERGENT B2 ;  /* 0x0000000000027941 */ /* 0x000fea0003800200 */
.L_x_49318:
        /* <DEDUP_REMOVED lines=61> */
.L_x_49316:
[----:B------:R-:W-:Y:S05]  /*156c0*/  BSYNC.RECONVERGENT B1 ;  /* 0x0000000000017941 */ /* 0x000fea0003800200 */
.L_x_49315:
        /* <DEDUP_REMOVED lines=21> */
.L_x_49322:
        /* <DEDUP_REMOVED lines=13> */
.L_x_49324:
[----:B------:R-:W-:Y:S05]  /*158f0*/  BSYNC.RECONVERGENT B2 ;  /* 0x0000000000027941 */ /* 0x000fea0003800200 */
.L_x_49323:
        /* <DEDUP_REMOVED lines=61> */
.L_x_49321:
[----:B------:R-:W-:Y:S05]  /*15cd0*/  BSYNC.RECONVERGENT B1 ;  /* 0x0000000000017941 */ /* 0x000fea0003800200 */
.L_x_49320:
        /* <DEDUP_REMOVED lines=9> */
.L_x_49304:
        /* <DEDUP_REMOVED lines=16> */
.L_x_49328:
        /* <DEDUP_REMOVED lines=13> */
.L_x_49330:
[----:B------:R-:W-:Y:S05]  /*15f40*/  BSYNC.RECONVERGENT B2 ;  /* 0x0000000000027941 */ /* 0x000fea0003800200 */
.L_x_49329:
        /* <DEDUP_REMOVED lines=60> */
.L_x_49327:
[----:B------:R-:W-:Y:S05]  /*16310*/  BSYNC.RECONVERGENT B1 ;  /* 0x0000000000017941 */ /* 0x000fea0003800200 */
.L_x_49326:
        /* <DEDUP_REMOVED lines=9> */
[----:B------:R-:W-:Y:S01]  /*163b0*/  MOV R161, R154 ;  /* 0x0000009a00a17202 */ /* 0x000fe20000000f00 */
[----:B0-----:R-:W-:-:S03]  /*163c0*/  FMUL.FTZ R116, R163, R158 ;  /* 0x0000009ea3747220 */ /* 0x001fc60000410000 */
        /* <DEDUP_REMOVED lines=10> */
.L_x_49333:
        /* <DEDUP_REMOVED lines=13> */
.L_x_49335:
[----:B------:R-:W-:Y:S05]  /*16540*/  BSYNC.RECONVERGENT B2 ;  /* 0x0000000000027941 */ /* 0x000fea0003800200 */
.L_x_49334:
        /* <DEDUP_REMOVED lines=61> */
.L_x_49332:
[----:B------:R-:W-:Y:S05]  /*16920*/  BSYNC.RECONVERGENT B1 ;  /* 0x0000000000017941 */ /* 0x000fea0003800200 */
.L_x_49331:
        /* <DEDUP_REMOVED lines=18> */
.L_x_49338:
        /* <DEDUP_REMOVED lines=13> */
.L_x_49340:
[----:B------:R-:W-:Y:S05]  /*16b20*/  BSYNC.RECONVERGENT B2 ;  /* 0x0000000000027941 */ /* 0x000fea0003800200 */
.L_x_49339:
        /* <DEDUP_REMOVED lines=61> */
.L_x_49337:
[----:B------:R-:W-:Y:S05]  /*16f00*/  BSYNC.RECONVERGENT B1 ;  /* 0x0000000000017941 */ /* 0x000fea0003800200 */
.L_x_49336:
        /* <DEDUP_REMOVED lines=18> */
.L_x_49343:
        /* <DEDUP_REMOVED lines=13> */
.L_x_49345:
[----:B------:R-:W-:Y:S05]  /*17100*/  BSYNC.RECONVERGENT B2 ;  /* 0x0000000000027941 */ /* 0x000fea0003800200 */
.L_x_49344:
        /* <DEDUP_REMOVED lines=61> */
.L_x_49342:
[----:B------:R-:W-:Y:S05]  /*174e0*/  BSYNC.RECONVERGENT B1 ;  /* 0x0000000000017941 */ /* 0x000fea0003800200 */
.L_x_49341:
        /* <DEDUP_REMOVED lines=10> */
.L_x_49325:
        /* <DEDUP_REMOVED lines=14> */
.L_x_49303:
[----:B------:R-:W-:Y:S05]  /*17670*/  BSYNC.RECONVERGENT B0 ;  /* 0x0000000000007941 */ /* 0x000fea0003800200 */
.L_x_49302:
        /* <DEDUP_REMOVED lines=30> */
.L_x_49351:
        /* <DEDUP_REMOVED lines=13> */
.L_x_49353:
[----:B------:R-:W-:Y:S05]  /*17930*/  BSYNC.RECONVERGENT B2 ;  /* 0x0000000000027941 */ /* 0x000fea0003800200 */
.L_x_49352:
        /* <DEDUP_REMOVED lines=61> */
.L_x_49350:
[----:B------:R-:W-:Y:S05]  /*17d10*/  BSYNC.RECONVERGENT B1 ;  /* 0x0000000000017941 */ /* 0x000fea0003800200 */
.L_x_49349:
        /* <DEDUP_REMOVED lines=24> */
.L_x_49356:
        /* <DEDUP_REMOVED lines=13> */
.L_x_49358:
[----:B------:R-:W-:Y:S05]  /*17f70*/  BSYNC.RECONVERGENT B2 ;  /* 0x0000000000027941 */ /* 0x000fea0003800200 */
.L_x_49357:
        /* <DEDUP_REMOVED lines=61> */
.L_x_49355:
[----:B------:R-:W-:Y:S05]  /*18350*/  BSYNC.RECONVERGENT B1 ;  /* 0x0000000000017941 */ /* 0x000fea0003800200 */
.L_x_49354:
        /* <DEDUP_REMOVED lines=21> */
.L_x_49361:
        /* <DEDUP_REMOVED lines=13> */
.L_x_49363:
[----:B------:R-:W-:Y:S05]  /*18580*/  BSYNC.RECONVERGENT B2 ;  /* 0x0000000000027941 */ /* 0x000fea0003800200 */
.L_x_49362:
        /* <DEDUP_REMOVED lines=61> */
.L_x_49360:
[----:B------:R-:W-:Y:S05]  /*18960*/  BSYNC.RECONVERGENT B1 ;  /* 0x0000000000017941 */ /* 0x000fea0003800200 */
.L_x_49359:
        /* <DEDUP_REMOVED lines=21> */
.L_x_49366:
        /* <DEDUP_REMOVED lines=13> */
.L_x_49368:
[----:B------:R-:W-:Y:S05]  /*18b90*/  BSYNC.RECONVERGENT B2 ;  /* 0x0000000000027941 */ /* 0x000fea0003800200 */
.L_x_49367:
        /* <DEDUP_REMOVED lines=61> */
.L_x_49365:
[----:B------:R-:W-:Y:S05]  /*18f70*/  BSYNC.RECONVERGENT B1 ;  /* 0x0000000000017941 */ /* 0x000fea0003800200 */
.L_x_49364:
        /* <DEDUP_REMOVED lines=9> */
.L_x_49348:
        /* <DEDUP_REMOVED lines=16> */
.L_x_49372:
        /* <DEDUP_REMOVED lines=13> */
.L_x_49374:
[----:B------:R-:W-:Y:S05]  /*191e0*/  BSYNC.RECONVERGENT B2 ;  /* 0x0000000000027941 */ /* 0x000fea0003800200 */
.L_x_49373:
        /* <DEDUP_REMOVED lines=60> */
.L_x_49371:
[----:B------:R-:W-:Y:S05]  /*195b0*/  BSYNC.RECONVERGENT B1 ;  /* 0x0000000000017941 */ /* 0x000fea0003800200 */
.L_x_49370:
        /* <DEDUP_REMOVED lines=21> */
.L_x_49377:
        /* <DEDUP_REMOVED lines=13> */
.L_x_49379:
[----:B------:R-:W-:Y:S05]  /*197e0*/  BSYNC.RECONVERGENT B2 ;  /* 0x0000000000027941 */ /* 0x000fea0003800200 */
.L_x_49378:
        /* <DEDUP_REMOVED lines=61> */
.L_x_49376:
[----:B------:R-:W-:Y:S05]  /*19bc0*/  BSYNC.RECONVERGENT B1 ;  /* 0x0000000000017941 */ /* 0x000fea0003800200 */
.L_x_49375:
        /* <DEDUP_REMOVED lines=18> */
.L_x_49382:
        /* <DEDUP_REMOVED lines=13> */
.L_x_49384:
[----:B------:R-:W-:Y:S05]  /*19dc0*/  BSYNC.RECONVERGENT B2 ;  /* 0x0000000000027941 */ /* 0x000fea0003800200 */
.L_x_49383:
        /* <DEDUP_REMOVED lines=61> */
.L_x_49381:
[----:B------:R-:W-:Y:S05]  /*1a1a0*/  BSYNC.RECONVERGENT B1 ;  /* 0x0000000000017941 */ /* 0x000fea0003800200 */
.L_x_49380:
        /* <DEDUP_REMOVED lines=18> */
.L_x_49387:
        /* <DEDUP_REMOVED lines=13> */
.L_x_49389:
[----:B------:R-:W-:Y:S05]  /*1a3a0*/  BSYNC.RECONVERGENT B2 ;  /* 0x0000000000027941 */ /* 0x000fea0003800200 */
.L_x_49388:
        /* <DEDUP_REMOVED lines=61> */
.L_x_49386:
[----:B------:R-:W-:Y:S05]  /*1a780*/  BSYNC.RECONVERGENT B1 ;  /* 0x0000000000017941 */ /* 0x000fea0003800200 */
.L_x_49385:
        /* <DEDUP_REMOVED lines=10> */
.L_x_49369:
        /* <DEDUP_REMOVED lines=14> */
.L_x_49347:
[----:B------:R-:W-:Y:S05]  /*1a910*/  BSYNC.RECONVERGENT B0 ;  /* 0x0000000000007941 */ /* 0x000fea0003800200 */
.L_x_49346:
        /* <DEDUP_REMOVED lines=30> */
.L_x_49395:
        /* <DEDUP_REMOVED lines=13> */
.L_x_49397:
[----:B------:R-:W-:Y:S05]  /*1abd0*/  BSYNC.RECONVERGENT B2 ;  /* 0x0000000000027941 */ /* 0x000fea0003800200 */
.L_x_49396:
        /* <DEDUP_REMOVED lines=61> */
.L_x_49394:
[----:B------:R-:W-:Y:S05]  /*1afb0*/  BSYNC.RECONVERGENT B1 ;  /* 0x0000000000017941 */ /* 0x000fea0003800200 */
.L_x_49393:
        /* <DEDUP_REMOVED lines=24> */
.L_x_49400:
        /* <DEDUP_REMOVED lines=13> */
.L_x_49402:
[----:B------:R-:W-:Y:S05]  /*1b210*/  BSYNC.RECONVERGENT B2 ;  /* 0x0000000000027941 */ /* 0x000fea0003800200 */
.L_x_49401:
        /* <DEDUP_REMOVED lines=61> */
.L_x_49399:
[----:B------:R-:W-:Y:S05]  /*1b5f0*/  BSYNC.RECONVERGENT B1 ;  /* 0x0000000000017941 */ /* 0x000fea0003800200 */
.L_x_49398:
        /* <DEDUP_REMOVED lines=21> */
.L_x_49405:
        /* <DEDUP_REMOVED lines=13> */
.L_x_49407:
[----:B------:R-:W-:Y:S05]  /*1b820*/  BSYNC.RECONVERGENT B2 ;  /* 0x0000000000027941 */ /* 0x000fea0003800200 */
.L_x_49406:
        /* <DEDUP_REMOVED lines=61> */
.L_x_49404:
[----:B------:R-:W-:Y:S05]  /*1bc00*/  BSYNC.RECONVERGENT B1 ;  /* 0x0000000000017941 */ /* 0x000fea0003800200 */
.L_x_49403:
        /* <DEDUP_REMOVED lines=21> */
.L_x_49410:
        /* <DEDUP_REMOVED lines=13> */
.L_x_49412:
[----:B------:R-:W-:Y:S05]  /*1be30*/  BSYNC.RECONVERGENT B2 ;  /* 0x0000000000027941 */ /* 0x000fea0003800200 */
.L_x_49411:
        /* <DEDUP_REMOVED lines=61> */
.L_x_49409:
[----:B------:R-:W-:Y:S05]  /*1c210*/  BSYNC.RECONVERGENT B1 ;  /* 0x0000000000017941 */ /* 0x000fea0003800200 */
.L_x_49408:
        /* <DEDUP_REMOVED lines=9> */
.L_x_49392:
        /* <DEDUP_REMOVED lines=16> */
.L_x_49416:
        /* <DEDUP_REMOVED lines=13> */
.L_x_49418:
[----:B------:R-:W-:Y:S05]  /*1c480*/  BSYNC.RECONVERGENT B2 ;  /* 0x0000000000027941 */ /* 0x000fea0003800200 */
.L_x_49417:
        /* <DEDUP_REMOVED lines=60> */
.L_x_49415:
[----:B------:R-:W-:Y:S05]  /*1c850*/  BSYNC.RECONVERGENT B1 ;  /* 0x0000000000017941 */ /* 0x000fea0003800200 */
.L_x_49414:
        /* <DEDUP_REMOVED lines=21> */
.L_x_49421:
        /* <DEDUP_REMOVED lines=13> */
.L_x_49423:
[----:B------:R-:W-:Y:S05]  /*1ca80*/  BSYNC.RECONVERGENT B2 ;  /* 0x0000000000027941 */ /* 0x000fea0003800200 */
.L_x_49422:
        /* <DEDUP_REMOVED lines=61> */
.L_x_49420:
[----:B------:R-:W-:Y:S05]  /*1ce60*/  BSYNC.RECONVERGENT B1 ;  /* 0x0000000000017941 */ /* 0x000fea0003800200 */
.L_x_49419:
        /* <DEDUP_REMOVED lines=18> */
.L_x_49426:
        /* <DEDUP_REMOVED lines=13> */
.L_x_49428:
[----:B------:R-:W-:Y:S05]  /*1d060*/  BSYNC.RECONVERGENT B2 ;  /* 0x0000000000027941 */ /* 0x000fea0003800200 */
.L_x_49427:
        /* <DEDUP_REMOVED lines=61> */
.L_x_49425:
[----:B------:R-:W-:Y:S05]  /*1d440*/  BSYNC.RECONVERGENT B1 ;  /* 0x0000000000017941 */ /* 0x000fea0003800200 */
.L_x_49424:
        /* <DEDUP_REMOVED lines=18> */
.L_x_49431:
        /* <DEDUP_REMOVED lines=13> */
.L_x_49433:
[----:B------:R-:W-:Y:S05]  /*1d640*/  BSYNC.RECONVERGENT B2 ;  /* 0x0000000000027941 */ /* 0x000fea0003800200 */
.L_x_49432:
        /* <DEDUP_REMOVED lines=61> */
.L_x_49430:
[----:B------:R-:W-:Y:S05]  /*1da20*/  BSYNC.RECONVERGENT B1 ;  /* 0x0000000000017941 */ /* 0x000fea0003800200 */
.L_x_49429:
        /* <DEDUP_REMOVED lines=10> */
.L_x_49413:
        /* <DEDUP_REMOVED lines=14> */
.L_x_49391:
[----:B------:R-:W-:Y:S05]  /*1dbb0*/  BSYNC.RECONVERGENT B0 ;  /* 0x0000000000007941 */ /* 0x000fea0003800200 */
.L_x_49390:
        /* <DEDUP_REMOVED lines=30> */
.L_x_49439:
        /* <DEDUP_REMOVED lines=13> */
.L_x_49441:
[----:B------:R-:W-:Y:S05]  /*1de70*/  BSYNC.RECONVERGENT B2 ;  /* 0x0000000000027941 */ /* 0x000fea0003800200 */
.L_x_49440:
        /* <DEDUP_REMOVED lines=61> */
.L_x_49438:
[----:B------:R-:W-:Y:S05]  /*1e250*/  BSYNC.RECONVERGENT B1 ;  /* 0x0000000000017941 */ /* 0x000fea0003800200 */
.L_x_49437:
        /* <DEDUP_REMOVED lines=24> */
.L_x_49444:
        /* <DEDUP_REMOVED lines=13> */
.L_x_49446:
[----:B------:R-:W-:Y:S05]  /*1e4b0*/  BSYNC.RECONVERGENT B2 ;  /* 0x0000000000027941 */ /* 0x000fea0003800200 */
.L_x_49445:
        /* <DEDUP_REMOVED lines=61> */
.L_x_49443:
[----:B------:R-:W-:Y:S05]  /*1e890*/  BSYNC.RECONVERGENT B1 ;  /* 0x0000000000017941 */ /* 0x000fea0003800200 */
.L_x_49442:
        /* <DEDUP_REMOVED lines=21> */
.L_x_49449:
        /* <DEDUP_REMOVED lines=13> */
.L_x_49451:
[----:B------:R-:W-:Y:S05]  /*1eac0*/  BSYNC.RECONVERGENT B2 ;  /* 0x0000000000027941 */ /* 0x000fea0003800200 */
.L_x_49450:
        /* <DEDUP_REMOVED lines=61> */
.L_x_49448:
[----:B------:R-:W-:Y:S05]  /*1eea0*/  BSYNC.RECONVERGENT B1 ;  /* 0x0000000000017941 */ /* 0x000fea0003800200 */
.L_x_49447:
        /* <DEDUP_REMOVED lines=21> */
.L_x_49454:
        /* <DEDUP_REMOVED lines=13> */
.L_x_49456:
[----:B------:R-:W-:Y:S05]  /*1f0d0*/  BSYNC.RECONVERGENT B2 ;  /* 0x0000000000027941 */ /* 0x000fea0003800200 */
.L_x_49455:
        /* <DEDUP_REMOVED lines=61> */
.L_x_49453:
[----:B------:R-:W-:Y:S05]  /*1f4b0*/  BSYNC.RECONVERGENT B1 ;  /* 0x0000000000017941 */ /* 0x000fea0003800200 */
.L_x_49452:
        /* <DEDUP_REMOVED lines=9> */
.L_x_49436:
        /* <DEDUP_REMOVED lines=16> */
.L_x_49460:
        /* <DEDUP_REMOVED lines=13> */
.L_x_49462:
[----:B------:R-:W-:Y:S05]  /*1f720*/  BSYNC.RECONVERGENT B2 ;  /* 0x0000000000027941 */ /* 0x000fea0003800200 */
.L_x_49461:
        /* <DEDUP_REMOVED lines=60> */
.L_x_49459:
[----:B------:R-:W-:Y:S05]  /*1faf0*/  BSYNC.RECONVERGENT B1 ;  /* 0x0000000000017941 */ /* 0x000fea0003800200 */
.L_x_49458:
        /* <DEDUP_REMOVED lines=21> */
.L_x_49465:
        /* <DEDUP_REMOVED lines=13> */
.L_x_49467:
[----:B------:R-:W-:Y:S05]  /*1fd20*/  BSYNC.RECONVERGENT B2 ;  /* 0x0000000000027941 */ /* 0x000fea0003800200 */
.L_x_49466:
        /* <DEDUP_REMOVED lines=61> */
.L_x_49464:
[----:B------:R-:W-:Y:S05]  /*20100*/  BSYNC.RECONVERGENT B1 ;  /* 0x0000000000017941 */ /* 0x000fea0003800200 */
.L_x_49463:
        /* <DEDUP_REMOVED lines=18> */
.L_x_49470:
        /* <DEDUP_REMOVED lines=13> */
.L_x_49472:
[----:B------:R-:W-:Y:S05]  /*20300*/  BSYNC.RECONVERGENT B2 ;  /* 0x0000000000027941 */ /* 0x000fea0003800200 */
.L_x_49471:
        /* <DEDUP_REMOVED lines=61> */
.L_x_49469:
[----:B------:R-:W-:Y:S05]  /*206e0*/  BSYNC.RECONVERGENT B1 ;  /* 0x0000000000017941 */ /* 0x000fea0003800200 */
.L_x_49468:
        /* <DEDUP_REMOVED lines=18> */
.L_x_49475:
        /* <DEDUP_REMOVED lines=13> */
.L_x_49477:
[----:B------:R-:W-:Y:S05]  /*208e0*/  BSYNC.RECONVERGENT B2 ;  /* 0x0000000000027941 */ /* 0x000fea0003800200 */
.L_x_49476:
        /* <DEDUP_REMOVED lines=61> */
.L_x_49474:
[----:B------:R-:W-:Y:S05]  /*20cc0*/  BSYNC.RECONVERGENT B1 ;  /* 0x0000000000017941 */ /* 0x000fea0003800200 */
.L_x_49473:
        /* <DEDUP_REMOVED lines=10> */
.L_x_49457:
        /* <DEDUP_REMOVED lines=14> */
.L_x_49435:
[----:B------:R-:W-:Y:S05]  /*20e50*/  BSYNC.RECONVERGENT B0 ;  /* 0x0000000000007941 */ /* 0x000fea0003800200 */
.L_x_49434:
        /* <DEDUP_REMOVED lines=30> */
.L_x_49483:
        /* <DEDUP_REMOVED lines=13> */
.L_x_49485:
[----:B------:R-:W-:Y:S05]  /*21110*/  BSYNC.RECONVERGENT B2 ;  /* 0x0000000000027941 */ /* 0x000fea0003800200 */
.L_x_49484:
        /* <DEDUP_REMOVED lines=61> */
.L_x_49482:
[----:B------:R-:W-:Y:S05]  /*214f0*/  BSYNC.RECONVERGENT B1 ;  /* 0x0000000000017941 */ /* 0x000fea0003800200 */
.L_x_49481:
        /* <DEDUP_REMOVED lines=24> */
.L_x_49488:
        /* <DEDUP_REMOVED lines=13> */
.L_x_49490:
[----:B------:R-:W-:Y:S05]  /*21750*/  BSYNC.RECONVERGENT B2 ;  /* 0x0000000000027941 */ /* 0x000fea0003800200 */
.L_x_49489:
        /* <DEDUP_REMOVED lines=61> */
.L_x_49487:
[----:B------:R-:W-:Y:S05]  /*21b30*/  BSYNC.RECONVERGENT B1 ;  /* 0x0000000000017941 */ /* 0x000fea0003800200 */
.L_x_49486:
        /* <DEDUP_REMOVED lines=21> */
.L_x_49493:
        /* <DEDUP_REMOVED lines=13> */
.L_x_49495:
[----:B------:R-:W-:Y:S05]  /*21d60*/  BSYNC.RECONVERGENT B2 ;  /* 0x0000000000027941 */ /* 0x000fea0003800200 */
.L_x_49494:
        /* <DEDUP_REMOVED lines=61> */
.L_x_49492:
[----:B------:R-:W-:Y:S05]  /*22140*/  BSYNC.RECONVERGENT B1 ;  /* 0x0000000000017941 */ /* 0x000fea0003800200 */
.L_x_49491:
        /* <DEDUP_REMOVED lines=21> */
.L_x_49498:
        /* <DEDUP_REMOVED lines=13> */
.L_x_49500:
[----:B------:R-:W-:Y:S05]  /*22370*/  BSYNC.RECONVERGENT B2 ;  /* 0x0000000000027941 */ /* 0x000fea0003800200 */
.L_x_49499:
        /* <DEDUP_REMOVED lines=61> */
.L_x_49497:
[----:B------:R-:W-:Y:S05]  /*22750*/  BSYNC.RECONVERGENT B1 ;  /* 0x0000000000017941 */ /* 0x000fea0003800200 */
.L_x_49496:
        /* <DEDUP_REMOVED lines=9> */
.L_x_49480:
        /* <DEDUP_REMOVED lines=16> */
.L_x_49504:
        /* <DEDUP_REMOVED lines=13> */
.L_x_49506:
[----:B------:R-:W-:Y:S05]  /*229c0*/  BSYNC.RECONVERGENT B2 ;  /* 0x0000000000027941 */ /* 0x000fea0003800200 */
.L_x_49505:
        /* <DEDUP_REMOVED lines=60> */
.L_x_49503:
[----:B------:R-:W-:Y:S05]  /*22d90*/  BSYNC.RECONVERGENT B1 ;  /* 0x0000000000017941 */ /* 0x000fea0003800200 */
.L_x_49502:
        /* <DEDUP_REMOVED lines=21> */
.L_x_49509:
        /* <DEDUP_REMOVED lines=13> */
.L_x_49511:
[----:B------:R-:W-:Y:S05]  /*22fc0*/  BSYNC.RECONVERGENT B2 ;  /* 0x0000000000027941 */ /* 0x000fea0003800200 */
.L_x_49510:
        /* <DEDUP_REMOVED lines=61> */
.L_x_49508:
[----:B------:R-:W-:Y:S05]  /*233a0*/  BSYNC.RECONVERGENT B1 ;  /* 0x0000000000017941 */ /* 0x000fea0003800200 */
.L_x_49507:
        /* <DEDUP_REMOVED lines=18> */
.L_x_49514:
        /* <DEDUP_REMOVED lines=13> */
.L_x_49516:
[----:B------:R-:W-:Y:S05]  /*235a0*/  BSYNC.RECONVERGENT B2 ;  /* 0x0000000000027941 */ /* 0x000fea0003800200 */
.L_x_49515:
        /* <DEDUP_REMOVED lines=61> */
.L_x_49513:
[----:B------:R-:W-:Y:S05]  /*23980*/  BSYNC.RECONVERGENT B1 ;  /* 0x0000000000017941 */ /* 0x000fea0003800200 */
.L_x_49512:
        /* <DEDUP_REMOVED lines=18> */
.L_x_49519:
        /* <DEDUP_REMOVED lines=13> */
.L_x_49521:
[----:B------:R-:W-:Y:S05]  /*23b80*/  BSYNC.RECONVERGENT B2 ;  /* 0x0000000000027941 */ /* 0x000fea0003800200 */
.L_x_49520:
        /* <DEDUP_REMOVED lines=61> */
.L_x_49518:
[----:B------:R-:W-:Y:S05]  /*23f60*/  BSYNC.RECONVERGENT B1 ;  /* 0x0000000000017941 */ /* 0x000fea0003800200 */
.L_x_49517:
        /* <DEDUP_REMOVED lines=10> */
.L_x_49501:
        /* <DEDUP_REMOVED lines=14> */
.L_x_49479:
[----:B------:R-:W-:Y:S05]  /*240f0*/  BSYNC.RECONVERGENT B0 ;  /* 0x0000000000007941 */ /* 0x000fea0003800200 */
.L_x_49478:
        /* <DEDUP_REMOVED lines=30> */
.L_x_49527:
        /* <DEDUP_REMOVED lines=13> */
.L_x_49529:
[----:B------:R-:W-:Y:S05]  /*243b0*/  BSYNC.RECONVERGENT B2 ;  /* 0x0000000000027941 */ /* 0x000fea0003800200 */
.L_x_49528:
        /* <DEDUP_REMOVED lines=61> */
.L_x_49526:
[----:B------:R-:W-:Y:S05]  /*24790*/  BSYNC.RECONVERGENT B1 ;  /* 0x0000000000017941 */ /* 0x000fea0003800200 */
.L_x_49525:
        /* <DEDUP_REMOVED lines=24> */
.L_x_49532:
        /* <DEDUP_REMOVED lines=13> */
.L_x_49534:
[----:B------:R-:W-:Y:S05]  /*249f0*/  BSYNC.RECONVERGENT B2 ;  /* 0x0000000000027941 */ /* 0x000fea0003800200 */
.L_x_49533:
        /* <DEDUP_REMOVED lines=61> */
.L_x_49531:
[----:B------:R-:W-:Y:S05]  /*24dd0*/  BSYNC.RECONVERGENT B1 ;  /* 0x0000000000017941 */ /* 0x000fea0003800200 */
.L_x_49530:
        /* <DEDUP_REMOVED lines=21> */
.L_x_49537:
        /* <DEDUP_REMOVED lines=13> */
.L_x_49539:
[----:B------:R-:W-:Y:S05]  /*25000*/  BSYNC.RECONVERGENT B2 ;  /* 0x0000000000027941 */ /* 0x000fea0003800200 */
.L_x_49538:
        /* <DEDUP_REMOVED lines=61> */
.L_x_49536:
[----:B------:R-:W-:Y:S05]  /*253e0*/  BSYNC.RECONVERGENT B1 ;  /* 0x0000000000017941 */ /* 0x000fea0003800200 */
.L_x_49535:
        /* <DEDUP_REMOVED lines=21> */
.L_x_49542:
        /* <DEDUP_REMOVED lines=13> */
.L_x_49544:
[----:B------:R-:W-:Y:S05]  /*25610*/  BSYNC.RECONVERGENT B2 ;  /* 0x0000000000027941 */ /* 0x000fea0003800200 */
.L_x_49543:
        /* <DEDUP_REMOVED lines=61> */
.L_x_49541:
[----:B------:R-:W-:Y:S05]  /*259f0*/  BSYNC.RECONVERGENT B1 ;  /* 0x0000000000017941 */ /* 0x000fea0003800200 */
.L_x_49540:
        /* <DEDUP_REMOVED lines=9> */
.L_x_49524:
        /* <DEDUP_REMOVED lines=16> */
.L_x_49548:
        /* <DEDUP_REMOVED lines=13> */
.L_x_49550:
[----:B------:R-:W-:Y:S05]  /*25c60*/  BSYNC.RECONVERGENT B2 ;  /* 0x0000000000027941 */ /* 0x000fea0003800200 */
.L_x_49549:
        /* <DEDUP_REMOVED lines=60> */
.L_x_49547:
[----:B------:R-:W-:Y:S05]  /*26030*/  BSYNC.RECONVERGENT B1 ;  /* 0x0000000000017941 */ /* 0x000fea0003800200 */
.L_x_49546:
        /* <DEDUP_REMOVED lines=21> */
.L_x_49553:
        /* <DEDUP_REMOVED lines=13> */
.L_x_49555:
[----:B------:R-:W-:Y:S05]  /*26260*/  BSYNC.RECONVERGENT B2 ;  /* 0x0000000000027941 */ /* 0x000fea0003800200 */
.L_x_49554:
        /* <DEDUP_REMOVED lines=61> */
.L_x_49552:
[----:B------:R-:W-:Y:S05]  /*26640*/  BSYNC.RECONVERGENT B1 ;  /* 0x0000000000017941 */ /* 0x000fea0003800200 */
.L_x_49551:
        /* <DEDUP_REMOVED lines=18> */
.L_x_49558:
        /* <DEDUP_REMOVED lines=13> */
.L_x_49560:
[----:B------:R-:W-:Y:S05]  /*26840*/  BSYNC.RECONVERGENT B2 ;  /* 0x0000000000027941 */ /* 0x000fea0003800200 */
.L_x_49559:
        /* <DEDUP_REMOVED lines=61> */
.L_x_49557:
[----:B------:R-:W-:Y:S05]  /*26c20*/  BSYNC.RECONVERGENT B1 ;  /* 0x0000000000017941 */ /* 0x000fea0003800200 */
.L_x_49556:
        /* <DEDUP_REMOVED lines=18> */
.L_x_49563:
        /* <DEDUP_REMOVED lines=13> */
.L_x_49565:
[----:B------:R-:W-:Y:S05]  /*26e20*/  BSYNC.RECONVERGENT B2 ;  /* 0x0000000000027941 */ /* 0x000fea0003800200 */
.L_x_49564:
        /* <DEDUP_REMOVED lines=61> */
.L_x_49562:
[----:B------:R-:W-:Y:S05]  /*27200*/  BSYNC.RECONVERGENT B1 ;  /* 0x0000000000017941 */ /* 0x000fea0003800200 */
.L_x_49561:
        /* <DEDUP_REMOVED lines=10> */
.L_x_49545:
[----:B------:R-:W0:Y:S01]  /*272b0*/  LDC.64 R160, c[0x0][0x3a8] ;  /* 0x0000ea00ffa07b82 */ /* 0x000e220000000a00 */
[----:B------:R-:W-:Y:S02]  /*272c0*/  SEL R0, RZ, 0x1000000, !P3 ;  /* 0x01000000ff007807 */ /* 0x000fe40005800000 */
[----:B------:R-:W-:Y:S02]  /*272d0*/  SEL R159, RZ, 0x10000, !P2 ;  /* 0x00010000ff9f7807 */ /* 0x000fe40005000000 */
[----:B------:R-:W-:Y:S02]  /*272e0*/  SEL R158, RZ, 0x100, !P1 ;  /* 0x00000100ff9e7807 */ /* 0x000fe40004800000 */
[----:B------:R-:W-:Y:S01]  /*272f0*/  SEL R165, RZ, 0x1, !P0 ;  /* 0x00000001ffa57807 */ /* 0x000fe20004000000 */
[----:B------:R-:W1:Y:S01]  /*27300*/  LDC.64 R162, c[0x0][0x3b0] ;  /* 0x0000ec00ffa27b82 */ /* 0x000e620000000a00 */
[----:B------:R-:W-:Y:S01]  /*27310*/  IADD3 R0, PT, PT, R158, R0, R159 ;  /* 0x000000009e007210 */ /* 0x000fe20007ffe09f */
[----:B------:R-:W-:-:S03]  /*27320*/  IMAD.MOV.U32 R158, RZ, RZ, R164 ;  /* 0x000000ffff9e7224 */ /* 0x000fc600078e00a4 */
[----:B------:R-:W-:Y:S01]  /*27330*/  IADD3 R165, PT, PT, R0, R165, RZ ;  /* 0x000000a500a57210 */ /* 0x000fe20007ffe0ff */
[----:B0-----:R-:W-:-:S05]  /*27340*/  IMAD.WIDE.U32 R160, R157, 0x10, R160 ;  /* 0x000000109da07825 */ /* 0x001fca00078e00a0 */
[----:B------:R0:W-:Y:S01]  /*27350*/  STG.E.128 desc[UR6][R160.64], R140 ;  /* 0x0000008ca0007986 */ /* 0x0001e2000c101d06 */
[----:B-1----:R-:W-:-:S05]  /*27360*/  IMAD.WIDE.U32 R162, R157, 0x4, R162 ;  /* 0x000000049da27825 */ /* 0x002fca00078e00a2 */
[----:B------:R0:W-:Y:S02]  /*27370*/  STG.E desc[UR6][R162.64], R165 ;  /* 0x000000a5a2007986 */ /* 0x0001e4000c101906 */
.L_x_49523:
[----:B------:R-:W-:Y:S05]  /*27380*/  BSYNC.RECONVERGENT B0 ;  /* 0x0000000000007941 */ /* 0x000fea0003800200 */
.L_x_49522:
[----:B-----5:R-:W-:Y:S01]  /*27390*/  FADD.FTZ R0, RZ, R144 ;  /* 0x00000090ff007221 */ /* 0x020fe20000010000 */
        /* <DEDUP_REMOVED lines=14> */
[----:B0-2---:R-:W-:Y:S02]  /*27480*/  FADD.FTZ R159, R137, R0 ;  /* 0x00000000899f7221 */ /* 0x005fe40000010000 */
        /* <DEDUP_REMOVED lines=61> */
[----:B------:R-:W3:Y:S01]  /*27860*/  SHFL.BFLY PT, R0, R157, 0x1, 0x1f ;  /* 0x0c201f009d007f89 */ /* 0x000ee200000e0000 */
[----:B------:R-:W-:Y:S01]  /*27870*/  LOP3.LUT P6, RZ, R167, 0x2, RZ, 0xc0, !PT ;  /* 0x00000002a7ff7812 */ /* 0x000fe200078cc0ff */
[----:B---34-:R-:W-:-:S05]  /*27880*/  FADD.FTZ R160, R157, R0 ;  /* 0x000000009da07221 */ /* 0x018fca0000010000 */
        /* <DEDUP_REMOVED lines=121> */
.L_x_49603:
[----:B------:R-:W-:Y:S01]  /*28020*/  LOP3.LUT P1, RZ, R153, 0x1f, RZ, 0xc0, !PT ;  /* 0x0000001f99ff7812 */ /* 0x000fe2000782c0ff */
[C---:B------:R-:W-:Y:S01]  /*28030*/  FMUL.FTZ R0, R157.reuse, R157 ;  /* 0x0000009d9d007220 */ /* 0x040fe20000410000 */
        /* <DEDUP_REMOVED lines=31> */
.L_x_49568:
[----:B------:R-:W-:Y:S05]  /*28230*/  BSYNC.RECONVERGENT B0 ;  /* 0x0000000000007941 */ /* 0x000fea0003800200 */
.L_x_49567:
        /* <DEDUP_REMOVED lines=16> */
[----:B0-----:R-:W-:-:S04]  /*28340*/  IMAD.WIDE.U32 R160, R152, 0x10, R160 ;  /* 0x0000001098a07825 */ /* 0x001fc800078e00a0 */
[----:B------:R-:W-:Y:S01]  /*28350*/  VIADD R152, R152, 0x20 ;  /* 0x0000002098987836 */ /* 0x000fe20000000000 */
[----:B------:R2:W-:Y:S06]  /*28360*/  STG.E.128 desc[UR6][R160.64], R168 ;  /* 0x000000a8a0007986 */ /* 0x0005ec000c101d06 */
.L_x_49570:
[----:B------:R-:W-:Y:S05]  /*28370*/  BSYNC.RECONVERGENT B0 ;  /* 0x0000000000007941 */ /* 0x000fea0003800200 */
.L_x_49569:
        /* <DEDUP_REMOVED lines=19> */
.L_x_49572:
[----:B------:R-:W-:Y:S05]  /*284b0*/  BSYNC.RECONVERGENT B0 ;  /* 0x0000000000007941 */ /* 0x000fea0003800200 */
.L_x_49571:
        /* <DEDUP_REMOVED lines=19> */
.L_x_49574:
[----:B------:R-:W-:Y:S05]  /*285f0*/  BSYNC.RECONVERGENT B0 ;  /* 0x0000000000007941 */ /* 0x000fea0003800200 */
.L_x_49573:
        /* <DEDUP_REMOVED lines=19> */
.L_x_49576:
[----:B------:R-:W-:Y:S05]  /*28730*/  BSYNC.RECONVERGENT B0 ;  /* 0x0000000000007941 */ /* 0x000fea0003800200 */
.L_x_49575:
        /* <DEDUP_REMOVED lines=19> */
.L_x_49578:
[----:B------:R-:W-:Y:S05]  /*28870*/  BSYNC.RECONVERGENT B0 ;  /* 0x0000000000007941 */ /* 0x000fea0003800200 */
.L_x_49577:
        /* <DEDUP_REMOVED lines=19> */
.L_x_49580:
[----:B------:R-:W-:Y:S05]  /*289b0*/  BSYNC.RECONVERGENT B0 ;  /* 0x0000000000007941 */ /* 0x000fea0003800200 */
.L_x_49579:
        /* <DEDUP_REMOVED lines=19> */
.L_x_49582:
[----:B------:R-:W-:Y:S05]  /*28af0*/  BSYNC.RECONVERGENT B0 ;  /* 0x0000000000007941 */ /* 0x000fea0003800200 */
.L_x_49581:
        /* <DEDUP_REMOVED lines=19> */
.L_x_49584:
[----:B------:R-:W-:Y:S05]  /*28c30*/  BSYNC.RECONVERGENT B0 ;  /* 0x0000000000007941 */ /* 0x000fea0003800200 */
.L_x_49583:
        /* <DEDUP_REMOVED lines=19> */
.L_x_49586:
[----:B------:R-:W-:Y:S05]  /*28d70*/  BSYNC.RECONVERGENT B0 ;  /* 0x0000000000007941 */ /* 0x000fea0003800200 */
.L_x_49585:
        /* <DEDUP_REMOVED lines=19> */
.L_x_49588:
[----:B------:R-:W-:Y:S05]  /*28eb0*/  BSYNC.RECONVERGENT B0 ;  /* 0x0000000000007941 */ /* 0x000fea0003800200 */
.L_x_49587:
        /* <DEDUP_REMOVED lines=13> */
[----:B------:R-:W-:Y:S01]  /*28f90*/  FFMA.FTZ R163, R0, R11, R7 ;  /* 0x0000000b00a37223 */ /* 0x000fe20000010007 */
[----:B0-----:R-:W-:-:S04]  /*28fa0*/  IMAD.WIDE.U32 R152, R152, 0x10, R160 ;  /* 0x0000001098987825 */ /* 0x001fc800078e00a0 */
[----:B------:R-:W-:Y:S01]  /*28fb0*/  FFMA.FTZ R160, R157, R8, R4 ;  /* 0x000000089da07223 */ /* 0x000fe20000010004 */
[----:B------:R-:W-:-:S05]  /*28fc0*/  FFMA.FTZ R161, R164, R9, R5 ;  /* 0x00000009a4a17223 */ /* 0x000fca0000010005 */
[----:B------:R0:W-:Y:S02]  /*28fd0*/  STG.E.128 desc[UR6][R152.64], R160 ;  /* 0x000000a098007986 */ /* 0x0001e4000c101d06 */
.L_x_49590:
[----:B------:R-:W-:Y:S05]  /*28fe0*/  BSYNC.RECONVERGENT B0 ;  /* 0x0000000000007941 */ /* 0x000fea0003800200 */
.L_x_49589:
[----:B01----:R-:W0:Y:S02]  /*28ff0*/  LDC.64 R152, c[0x0][0x380] ;  /* 0x0000e000ff987b82 */ /* 0x003e240000000a00 */
[----:B0-----:R-:W-:-:S05]  /*29000*/  IMAD R149, R152, 0x4, R149 ;  /* 0x0000000498957824 */ /* 0x001fca00078e0295 */
[----:B------:R-:W-:-:S13]  /*29010*/  ISETP.GE.AND P0, PT, R149, R153, PT ;  /* 0x000000999500720c */ /* 0x000fda0003f06270 */
[----:B------:R-:W-:Y:S05]  /*29020*/  @!P0 BRA `(.L_x_49591) ;  /* 0xfffffd8000c08947 */ /* 0x000fea000383ffff */
[----:B------:R-:W-:Y:S05]  /*29030*/  EXIT ;  /* 0x000000000000794d */ /* 0x000fea0003800000 */
.L_x_49566:
[----:B------:R-:W-:Y:S01]  /*29040*/  HFMA2 R171, -RZ, RZ, 0, 1.847743988037109375e-06 ;  /* 0x0000001fffab7431 */ /* 0x000fe200000001ff */
[----:B------:R-:W-:Y:S01]  /*29050*/  BSSY B0, `(.L_x_49592) ;  /* 0x0000007000007945 */ /* 0x000fe20003800000 */
[----:B------:R-:W-:Y:S01]  /*29060*/  MOV R169, R157 ;  /* 0x0000009d00a97202 */ /* 0x000fe20000000f00 */
[----:B------:R-:W-:Y:S02]  /*29070*/  IMAD.MOV.U32 R168, RZ, RZ, 0x1 ;  /* 0x00000001ffa87424 */ /* 0x000fe400078e00ff */
[----:B------:R-:W-:-:S07]  /*29080*/  IMAD.MOV.U32 R164, RZ, RZ, -0x1 ;  /* 0xffffffffffa47424 */ /* 0x000fce00078e00ff */
[----:B---34-:R-:W-:Y:S05]  /*29090*/  WARPSYNC.COLLECTIVE R164, `(.L_x_49593) ;  /* 0x00000000a4087348 */ /* 0x018fea0003c00000 */
[----:B---34-:R0:W1:Y:S02]  /*290a0*/  SHFL.BFLY P6, R165, R169, R168, R171 ;  /* 0x0c0000a8a9a57389 */ /* 0x01806400000c00ab */
[----:B01----:R-:W-:Y:S05]  /*290b0*/  ENDCOLLECTIVE ;  /* 0x000000000000791b */ /* 0x003fea0003800000 */
.L_x_49593:
[----:B------:R-:W-:Y:S05]  /*290c0*/  BSYNC B0 ;  /* 0x0000000000007941 */ /* 0x000fea0003800000 */
.L_x_49592:
        /* <DEDUP_REMOVED lines=9> */
.L_x_49594:
[----:B------:R-:W-:Y:S02]  /*29160*/  IMAD.MOV.U32 R168, RZ, RZ, 0x4 ;  /* 0x00000004ffa87424 */ /* 0x000fe400078e00ff */
[----:B------:R-:W-:-:S04]  /*29170*/  IMAD.MOV.U32 R159, RZ, RZ, R165 ;  /* 0x000000ffff9f7224 */ /* 0x000fc800078e00a5 */
[----:B------:R-:W-:-:S05]  /*29180*/  FADD.FTZ R161, R160, R159 ;  /* 0x0000009fa0a17221 */ /* 0x000fca0000010000 */
[----:B------:R-:W-:-:S07]  /*29190*/  MOV R169, R161 ;  /* 0x000000a100a97202 */ /* 0x000fce0000000f00 */
[----:B------:R-:W-:Y:S05]  /*291a0*/  WARPSYNC.COLLECTIVE R164, `(.L_x_49595) ;  /* 0x00000000a4087348 */ /* 0x000fea0003c00000 */
[----:B------:R0:W1:Y:S02]  /*291b0*/  SHFL.BFLY P6, R165, R169, R168, R171 ;  /* 0x0c0000a8a9a57389 */ /* 0x00006400000c00ab */
[----:B01----:R-:W-:Y:S05]  /*291c0*/  ENDCOLLECTIVE ;  /* 0x000000000000791b */ /* 0x003fea0003800000 */
.L_x_49595:
[----:B------:R-:W-:Y:S01]  /*291d0*/  HFMA2 R168, -RZ, RZ, 0, 4.76837158203125e-07 ;  /* 0x00000008ffa87431 */ /* 0x000fe200000001ff */
[----:B------:R-:W-:-:S05]  /*291e0*/  MOV R0, R165 ;  /* 0x000000a500007202 */ /* 0x000fca0000000f00 */
[----:B------:R-:W-:-:S04]  /*291f0*/  FADD.FTZ R162, R161, R0 ;  /* 0x00000000a1a27221 */ /* 0x000fc80000010000 */
[----:B------:R-:W-:-:S07]  /*29200*/  IMAD.MOV.U32 R169, RZ, RZ, R162 ;  /* 0x000000ffffa97224 */ /* 0x000fce00078e00a2 */
[----:B------:R-:W-:Y:S05]  /*29210*/  WARPSYNC.COLLECTIVE R164, `(.L_x_49596) ;  /* 0x00000000a4087348 */ /* 0x000fea0003c00000 */
[----:B------:R0:W1:Y:S02]  /*29220*/  SHFL.BFLY P6, R165, R169, R168, R171 ;  /* 0x0c0000a8a9a57389 */ /* 0x00006400000c00ab */
[----:B01----:R-:W-:Y:S05]  /*29230*/  ENDCOLLECTIVE ;  /* 0x000000000000791b */ /* 0x003fea0003800000 */
.L_x_49596:
        /* <DEDUP_REMOVED lines=8> */
.L_x_49597:
        /* <DEDUP_REMOVED lines=111> */
.L_x_49598:
[----:B------:R-:W-:Y:S02]  /*299b0*/  IMAD.MOV.U32 R168, RZ, RZ, 0x2 ;  /* 0x00000002ffa87424 */ /* 0x000fe400078e00ff */
[----:B------:R-:W-:-:S04]  /*299c0*/  IMAD.MOV.U32 R161, RZ, RZ, R165 ;  /* 0x000000ffffa17224 */ /* 0x000fc800078e00a5 */
[----:B------:R-:W-:-:S05]  /*299d0*/  FADD.FTZ R161, R0, R161 ;  /* 0x000000a100a17221 */ /* 0x000fca0000010000 */
[----:B------:R-:W-:-:S07]  /*299e0*/  MOV R169, R161 ;  /* 0x000000a100a97202 */ /* 0x000fce0000000f00 */
[----:B------:R-:W-:Y:S05]  /*299f0*/  WARPSYNC.COLLECTIVE R164, `(.L_x_49599) ;  /* 0x00000000a4087348 */ /* 0x000fea0003c00000 */
[----:B------:R0:W1:Y:S02]  /*29a00*/  SHFL.BFLY P6, R165, R169, R168, R171 ;  /* 0x0c0000a8a9a57389 */ /* 0x00006400000c00ab */
[----:B01----:R-:W-:Y:S05]  /*29a10*/  ENDCOLLECTIVE ;  /* 0x000000000000791b */ /* 0x003fea0003800000 */
.L_x_49599:
[----:B------:R-:W-:Y:S01]  /*29a20*/  HFMA2 R168, -RZ, RZ, 0, 2.384185791015625e-07 ;  /* 0x00000004ffa87431 */ /* 0x000fe200000001ff */
[----:B------:R-:W-:-:S05]  /*29a30*/  MOV R160, R165 ;  /* 0x000000a500a07202 */ /* 0x000fca0000000f00 */
[----:B------:R-:W-:-:S04]  /*29a40*/  FADD.FTZ R160, R161, R160 ;  /* 0x000000a0a1a07221 */ /* 0x000fc80000010000 */
[----:B------:R-:W-:-:S07]  /*29a50*/  IMAD.MOV.U32 R169, RZ, RZ, R160 ;  /* 0x000000ffffa97224 */ /* 0x000fce00078e00a0 */
[----:B------:R-:W-:Y:S05]  /*29a60*/  WARPSYNC.COLLECTIVE R164, `(.L_x_49600) ;  /* 0x00000000a4087348 */ /* 0x000fea0003c00000 */
[----:B------:R0:W1:Y:S02]  /*29a70*/  SHFL.BFLY P6, R165, R169, R168, R171 ;  /* 0x0c0000a8a9a57389 */ /* 0x00006400000c00ab */
[----:B01----:R-:W-:Y:S05]  /*29a80*/  ENDCOLLECTIVE ;  /* 0x000000000000791b */ /* 0x003fea0003800000 */
.L_x_49600:
[----:B------:R-:W-:Y:S02]  /*29a90*/  IMAD.MOV.U32 R168, RZ, RZ, 0x8 ;  /* 0x00000008ffa87424 */ /* 0x000fe400078e00ff */
[----:B------:R-:W-:-:S04]  /*29aa0*/  IMAD.MOV.U32 R163, RZ, RZ, R165 ;  /* 0x000000ffffa37224 */ /* 0x000fc800078e00a5 */
[----:B------:R-:W-:-:S05]  /*29ab0*/  FADD.FTZ R163, R160, R163 ;  /* 0x000000a3a0a37221 */ /* 0x000fca0000010000 */
[----:B------:R-:W-:-:S07]  /*29ac0*/  MOV R169, R163 ;  /* 0x000000a300a97202 */ /* 0x000fce0000000f00 */
[----:B------:R-:W-:Y:S05]  /*29ad0*/  WARPSYNC.COLLECTIVE R164, `(.L_x_49601) ;  /* 0x00000000a4087348 */ /* 0x000fea0003c00000 */
[----:B------:R0:W1:Y:S02]  /*29ae0*/  SHFL.BFLY P6, R165, R169, R168, R171 ;  /* 0x0c0000a8a9a57389 */ /* 0x00006400000c00ab */
[----:B01----:R-:W-:Y:S05]  /*29af0*/  ENDCOLLECTIVE ;  /* 0x000000000000791b */ /* 0x003fea0003800000 */
.L_x_49601:
[----:B------:R-:W-:Y:S01]  /*29b00*/  HFMA2 R168, -RZ, RZ, 0, 9.5367431640625e-07 ;  /* 0x00000010ffa87431 */ /* 0x000fe200000001ff */
[----:B------:R-:W-:-:S05]  /*29b10*/  MOV R162, R165 ;  /* 0x000000a500a27202 */ /* 0x000fca0000000f00 */
[----:B------:R-:W-:-:S04]  /*29b20*/  FADD.FTZ R162, R163, R162 ;  /* 0x000000a2a3a27221 */ /* 0x000fc80000010000 */
[----:B------:R-:W-:-:S07]  /*29b30*/  IMAD.MOV.U32 R169, RZ, RZ, R162 ;  /* 0x000000ffffa97224 */ /* 0x000fce00078e00a2 */
[----:B------:R-:W-:Y:S05]  /*29b40*/  WARPSYNC.COLLECTIVE R164, `(.L_x_49602) ;  /* 0x00000000a4087348 */ /* 0x000fea0003c00000 */
[----:B------:R0:W1:Y:S02]  /*29b50*/  SHFL.BFLY P6, R165, R169, R168, R171 ;  /* 0x0c0000a8a9a57389 */ /* 0x00006400000c00ab */
[----:B01----:R-:W-:Y:S05]  /*29b60*/  ENDCOLLECTIVE ;  /* 0x000000000000791b */ /* 0x003fea0003800000 */
.L_x_49602:
[----:B------:R-:W-:Y:S05]  /*29b70*/  BRA `(.L_x_49603) ;  /* 0xffffffe400287947 */ /* 0x000fea000383ffff */
.L_x_49604:
        /* <DEDUP_REMOVED lines=16> */
.L_x_54480:


//--------------------- .text._ZN10layer_norm13ln_fwd_kernelINS_13Kernel_traitsIfffffjLj1536ELj1ELj4ELj1ELj16ENS_18Kernel_traits_baseILj1536EfffffjLj128EEEEELb1ELb0ELb0ELb1EEEvNS_9FwdParamsE --------------------------
	.section	.text._ZN10layer_norm13ln_fwd_kernelINS_13Kernel_traitsIfffffjLj1536ELj1ELj4ELj1ELj16ENS_18Kernel_traits_baseILj1536EfffffjLj128EEEEELb1ELb0ELb0ELb1EEEvNS_9FwdParamsE,"ax",@progbits
	.align	128
        .global         _ZN10layer_norm13ln_fwd_kernelINS_13Kernel_traitsIfffffjLj1536ELj1ELj4ELj1ELj16ENS_18Kernel_traits_baseILj1536EfffffjLj128EEEEELb1ELb0ELb0ELb1EEEvNS_9FwdParamsE
        .type           _ZN10layer_norm13ln_fwd_kernelINS_13Kernel_traitsIfffffjLj1536ELj1ELj4ELj1ELj16ENS_18Kernel_traits_baseILj1536EfffffjLj128EEEEELb1ELb0ELb0ELb1EEEvNS_9FwdParamsE,@function
        .size           _ZN10layer_norm13ln_fwd_kernelINS_13Kernel_traitsIfffffjLj1536ELj1ELj4ELj1ELj16ENS_18Kernel_traits_baseILj1536EfffffjLj128EEEEELb1ELb0ELb0ELb1EEEvNS_9FwdParamsE,(.L_x_54481 - _ZN10layer_norm13ln_fwd_kernelINS_13Kernel_traitsIfffffjLj1536ELj1ELj4ELj1ELj16ENS_18Kernel_traits_baseILj1536EfffffjLj128EEEEELb1ELb0ELb0ELb1EEEvNS_9FwdParamsE)
        .other          _ZN10layer_norm13ln_fwd_kernelINS_13Kernel_traitsIfffffjLj1536ELj1ELj4ELj1ELj16ENS_18Kernel_traits_baseILj1536EfffffjLj128EEEEELb1ELb0ELb0ELb1EEEvNS_9FwdParamsE,@"STO_CUDA_ENTRY STV_DEFAULT"
_ZN10layer_norm13ln_fwd_kernelINS_13Kernel_traitsIfffffjLj1536ELj1ELj4ELj1ELj16ENS_18Kernel_traits_baseILj1536EfffffjLj128EEEEELb1ELb0ELb0ELb1EEEvNS_9FwdParamsE:
.text._ZN10layer_norm13ln_fwd_kernelINS_13Kernel_traitsIfffffjLj1536ELj1ELj4ELj1ELj16ENS_18Kernel_traits_baseILj1536EfffffjLj128EEEEELb1ELb0ELb0ELb1EEEvNS_9FwdParamsE:
        /* <DEDUP_REMOVED lines=77> */
.L_x_49605:
        /* <DEDUP_REMOVED lines=38> */
.L_x_49606:
[----:B------:R-:W1:Y:S02]  /*0730*/  LDCU UR4, c[0x0][0x384] ;  /* 0x00007080ff0477ac */ /* 0x000e640008000800 */
[----:B-1----:R-:W-:-:S13]  /*0740*/  ISETP.GE.AND P0, PT, R11, UR4, PT ;  /* 0x000000040b007c0c */ /* 0x002fda000bf06270 */
[----:B------:R-:W-:Y:S05]  /*0750*/  @P0 EXIT ;  /* 0x000000000000094d */ /* 0x000fea0003800000 */
[----:B------:R-:W-:Y:S01]  /*0760*/  IMAD.HI.U32 R0, R12, -0x326172a9, RZ ;  /* 0xcd9e8d570c007827 */ /* 0x000fe200078e00ff */
[----:B------:R-:W1:Y:S01]  /*0770*/  LDCU.64 UR4, c[0x0][0x3e0] ;  /* 0x00007c00ff0477ac */ /* 0x000e620008000a00 */
[----:B------:R-:W-:Y:S02]  /*0780*/  LOP3.LUT R168, R168, 0x3, RZ, 0xc0, !PT ;  /* 0x00000003a8a87812 */ /* 0x000fe400078ec0ff */
[C---:B0-----:R-:W-:Y:S01]  /*0790*/  IMAD.HI.U32 R3, R10.reuse, -0x2daee0ad, RZ ;  /* 0xd2511f530a037827 */ /* 0x041fe200078e00ff */
[----:B------:R-:W-:Y:S01]  /*07a0*/  LOP3.LUT R0, R9, R0, R188, 0x96, !PT ;  /* 0x0000000009007212 */ /* 0x000fe200078e96bc */
[----:B------:R-:W0:Y:S02]  /*07b0*/  LDCU UR13, c[0x0][0x404] ;  /* 0x00008080ff0d77ac */ /* 0x000e240008000800 */
        /* <DEDUP_REMOVED lines=55> */
[----:B------:R-:W-:Y:S02]  /*0b30*/  HFMA2 R5, -RZ, RZ, 0, 0 ;  /* 0x00000000ff057431 */ /* 0x000fe400000001ff */
        /* <DEDUP_REMOVED lines=9> */
.L_x_50111:
[----:B------:R-:W0:Y:S01]  /*0bd0*/  S2R R4, SR_TID.X ;  /* 0x0000000000047919 */ /* 0x000e220000002100 */
[----:B-1----:R-:W1:Y:S01]  /*0be0*/  LDC.64 R172, c[0x0][0x390] ;  /* 0x0000e400ffac7b82 */ /* 0x002e620000000a00 */
        /* <DEDUP_REMOVED lines=8> */
[----:B------:R-:W-:Y:S01]  /*0c70*/  ISETP.NE.U32.AND P0, PT, RZ, UR8, PT ;  /* 0x00000008ff007c0c */ /* 0x000fe2000bf05070 */
[----:B-----5:R0:W5:Y:S02]  /*0c80*/  @P1 LDG.E R183, desc[UR6][R14.64] ;  /* 0x000000060eb71981 */ /* 0x020164000c1e1900 */
[----:B-1----:R-:W-:-:S06]  /*0c90*/  IMAD.WIDE.U32 R28, R3, 0x10, R172 ;  /* 0x00000010031c7825 */ /* 0x002fcc00078e00ac */
[----:B------:R-:W5:Y:S01]  /*0ca0*/  LDG.E.128 R28, desc[UR6][R28.64] ;  /* 0x000000061c1c7981 */ /* 0x000f62000c1e1d00 */
        /* <DEDUP_REMOVED lines=13> */
[----:B------:R-:W-:-:S02]  /*0d80*/  VIADD R24, R188, 0x9e3779b9 ;  /* 0x9e3779b9bc187836 */ /* 0x000fc40000000000 */
[C---:B------:R-:W-:Y:S02]  /*0d90*/  VIADD R22, R188.reuse, 0x5384540f ;  /* 0x5384540fbc167836 */ /* 0x040fe40000000000 */
[C---:B------:R-:W-:Y:S02]  /*0da0*/  VIADD R21, R188.reuse, 0x1715609d ;  /* 0x1715609dbc157836 */ /* 0x040fe40000000000 */
[C---:B------:R-:W-:Y:S02]  /*0db0*/  VIADD R19, R189.reuse, 0xbb67ae85 ;  /* 0xbb67ae85bd137836 */ /* 0x040fe40000000000 */
[----:B------:R-:W-:Y:S02]  /*0dc0*/  VIADD R18, R188, 0xf1bbcdc8 ;  /* 0xf1bbcdc8bc127836 */ /* 0x000fe40000000000 */
[----:B------:R-:W-:Y:S02]  /*0dd0*/  VIADD R16, R189, 0xdb3d7428 ;  /* 0xdb3d7428bd107836 */ /* 0x000fe40000000000 */
[----:B0-----:R-:W-:Y:S01]  /*0de0*/  IMAD.MOV.U32 R15, RZ, RZ, 0x2f800000 ;  /* 0x2f800000ff0f7424 */ /* 0x001fe200078e00ff */
        /* <DEDUP_REMOVED lines=15> */
.L_x_54316:
[----:B------:R-:W-:Y:S05]  /*0ee0*/  BRX R32 -0xef0                                         (*"BRANCH_TARGETS .L_x_54317,.L_x_54318,.L_x_54319"*) ;  /* 0xfffffff020447949 */ /* 0x000fea000383ffff */
.L_x_54319:
[----:B------:R-:W-:Y:S01]  /*0ef0*/  VIADD R2, R168, 0x1 ;  /* 0x00000001a8027836 */ /* 0x000fe20000000000 */
[----:B------:R-:W-:Y:S01]  /*0f00*/  MOV R0, R190 ;  /* 0x000000be00007202 */ /* 0x000fe20000000f00 */
[----:B------:R-:W-:Y:S01]  /*0f10*/  IMAD.MOV.U32 R13, RZ, RZ, R7 ;  /* 0x000000ffff0d7224 */ /* 0x000fe200078e0007 */
[----:B------:R-:W-:Y:S06]  /*0f20*/  BRA `(.L_x_49609) ;  /* 0x0000000000f47947 */ /* 0x000fec0003800000 */
.L_x_54317:
[----:B------:R-:W-:Y:S01]  /*0f30*/  IMAD.MOV.U32 R0, RZ, RZ, R190 ;  /* 0x000000ffff007224 */ /* 0x000fe200078e00be */
[----:B------:R-:W-:Y:S01]  /*0f40*/  MOV R2, 0x3 ;  /* 0x0000000300027802 */ /* 0x000fe20000000f00 */
[----:B------:R-:W-:Y:S01]  /*0f50*/  IMAD.MOV.U32 R13, RZ, RZ, R8 ;  /* 0x000000ffff0d7224 */ /* 0x000fe200078e0008 */
[----:B------:R-:W-:Y:S06]  /*0f60*/  BRA `(.L_x_49609) ;  /* 0x0000000000e47947 */ /* 0x000fec0003800000 */
.L_x_54318:
        /* <DEDUP_REMOVED lines=13> */
.L_x_49611:
[----:B------:R-:W-:Y:S05]  /*1040*/  BSYNC.RECONVERGENT B1 ;  /* 0x0000000000017941 */ /* 0x000fea0003800200 */
.L_x_49610:
        /* <DEDUP_REMOVED lines=43> */
.L_x_49609:
[----:B------:R-:W-:Y:S05]  /*1300*/  BSYNC.RECONVERGENT B0 ;  /* 0x0000000000007941 */ /* 0x000fea0003800200 */
.L_x_49608:
[----:B------:R-:W-:Y:S01]  /*1310*/  I2FP.F32.U32 R26, R13 ;  /* 0x0000000d001a7245 */ /* 0x000fe20000201000 */
[----:B-----5:R-:W-:Y:S01]  /*1320*/  FMUL.FTZ R33, R28, R183 ;  /* 0x000000b71c217220 */ /* 0x020fe20000410000 */
[----:B------:R-:W-:Y:S01]  /*1330*/  ISETP.NE.AND P3, PT, R2, 0x1, PT ;  /* 0x000000010200780c */ /* 0x000fe20003f65270 */
[----:B------:R-:W-:Y:S01]  /*1340*/  IMAD.U32 R14, RZ, RZ, UR14 ;  /* 0x0000000eff0e7e24 */ /* 0x000fe2000f8e00ff */
[----:B------:R-:W-:Y:S01]  /*1350*/  BSSY.RECONVERGENT B0, `(.L_x_49612) ;  /* 0x000004c000007945 */ /* 0x000fe20003800200 */
[----:B------:R-:W-:Y:S01]  /*1360*/  FFMA.FTZ R26, R26, R15, 1.1641532182693481445e-10 ;  /* 0x2f0000001a1a7423 */ /* 0x000fe2000001000f */
[----:B------:R-:W-:Y:S02]  /*1370*/  IMAD.U32 R13, RZ, RZ, UR13 ;  /* 0x0000000dff0d7e24 */ /* 0x000fe4000f8e00ff */
[----:B------:R-:W-:Y:S01]  /*1380*/  FMUL.FTZ R33, R33, R14 ;  /* 0x0000000e21217220 */ /* 0x000fe20000410000 */
[----:B------:R-:W-:Y:S02]  /*1390*/  HFMA2 R28, -RZ, RZ, 0, 1.1920928955078125e-07 ;  /* 0x00000002ff1c7431 */ /* 0x000fe400000001ff */
        /* <DEDUP_REMOVED lines=14> */
.L_x_49614:
        /* <DEDUP_REMOVED lines=13> */
.L_x_49616:
[----:B------:R-:W-:Y:S05]  /*1550*/  BSYNC.RECONVERGENT B1 ;  /* 0x0000000000017941 */ /* 0x000fea0003800200 */
.L_x_49615:
        /* <DEDUP_REMOVED lines=43> */
.L_x_49613:
[----:B------:R-:W-:Y:S05]  /*1810*/  BSYNC.RECONVERGENT B0 ;  /* 0x0000000000007941 */ /* 0x000fea0003800200 */
.L_x_49612:
        /* <DEDUP_REMOVED lines=21> */
.L_x_49619:
        /* <DEDUP_REMOVED lines=13> */
.L_x_49621:
[----:B------:R-:W-:Y:S05]  /*1a40*/  BSYNC.RECONVERGENT B1 ;  /* 0x0000000000017941 */ /* 0x000fea0003800200 */
.L_x_49620:
        /* <DEDUP_REMOVED lines=43> */
.L_x_49618:
[----:B------:R-:W-:Y:S05]  /*1d00*/  BSYNC.RECONVERGENT B0 ;  /* 0x0000000000007941 */ /* 0x000fea0003800200 */
.L_x_49617:
[----:B------:R-:W-:Y:S01]  /*1d10*/  I2FP.F32.U32 R2, R2 ;  /* 0x0000000200027245 */ /* 0x000fe20000201000 */
[----:B------:R-:W-:Y:S01]  /*1d20*/  FMUL.FTZ R29, R30, R183 ;  /* 0x000000b71e1d7220 */ /* 0x000fe20000410000 */
[----:B------:R-:W-:Y:S01]  /*1d30*/  ISETP.NE.AND P5, PT, R26, 0x1, PT ;  /* 0x000000011a00780c */ /* 0x000fe20003fa5270 */
[----:B------:R-:W-:Y:S01]  /*1d40*/  BSSY.RECONVERGENT B0, `(.L_x_49622) ;  /* 0x000004b000007945 */ /* 0x000fe20003800200 */
[----:B------:R-:W-:Y:S02]  /*1d50*/  IMAD.MOV.U32 R138, RZ, RZ, 0x2 ;  /* 0x00000002ff8a7424 */ /* 0x000fe400078e00ff */
        /* <DEDUP_REMOVED lines=16> */
.L_x_49624:
        /* <DEDUP_REMOVED lines=13> */
.L_x_49626:
[----:B------:R-:W-:Y:S05]  /*1f30*/  BSYNC.RECONVERGENT B1 ;  /* 0x0000000000017941 */ /* 0x000fea0003800200 */
.L_x_49625:
        /* <DEDUP_REMOVED lines=43> */
.L_x_49623:
[----:B------:R-:W-:Y:S05]  /*21f0*/  BSYNC.RECONVERGENT B0 ;  /* 0x0000000000007941 */ /* 0x000fea0003800200 */
.L_x_49622:
        /* <DEDUP_REMOVED lines=9> */
.L_x_49607:
        /* <DEDUP_REMOVED lines=16> */
.L_x_49630:
        /* <DEDUP_REMOVED lines=13> */
.L_x_49632:
[----:B------:R-:W-:Y:S05]  /*2460*/  BSYNC.RECONVERGENT B1 ;  /* 0x0000000000017941 */ /* 0x000fea0003800200 */
.L_x_49631:
        /* <DEDUP_REMOVED lines=43> */
.L_x_49629:
[----:B------:R-:W-:Y:S05]  /*2720*/  BSYNC.RECONVERGENT B0 ;  /* 0x0000000000007941 */ /* 0x000fea0003800200 */
.L_x_49628:
[----:B------:R-:W-:Y:S01]  /*2730*/  ISETP.NE.AND P3, PT, R26, 0x1, PT ;  /* 0x000000011a00780c */ /* 0x000fe20003f65270 */
[----:B------:R-:W-:Y:S01]  /*2740*/  IMAD.U32 R13, RZ, RZ, UR13 ;  /* 0x0000000dff0d7e24 */ /* 0x000fe2000f8e00ff */
[----:B------:R-:W-:Y:S01]  /*2750*/  I2FP.F32.U32 R2, R2 ;  /* 0x0000000200027245 */ /* 0x000fe20000201000 */
[----:B-----5:R-:W-:Y:S01]  /*2760*/  FMUL.FTZ R33, R28, R183 ;  /* 0x000000b71c217220 */ /* 0x020fe20000410000 */
[----:B------:R-:W-:Y:S01]  /*2770*/  MOV R14, UR14 ;  /* 0x0000000e000e7c02 */ /* 0x000fe20008000f00 */
[----:B------:R-:W-:Y:S01]  /*2780*/  BSSY.RECONVERGENT B0, `(.L_x_49633) ;  /* 0x0000048000007945 */ /* 0x000fe20003800200 */
[----:B------:R-:W-:Y:S02]  /*2790*/  IMAD.MOV.U32 R28, RZ, RZ, 0x2 ;  /* 0x00000002ff1c7424 */ /* 0x000fe400078e00ff */
[----:B------:R-:W-:Y:S01]  /*27a0*/  FFMA.FTZ R2, R2, R15, 1.1641532182693481445e-10 ;  /* 0x2f00000002027423 */ /* 0x000fe2000001000f */
[----:B------:R-:W-:-:S04]  /*27b0*/  FMUL.FTZ R36, R33, R14 ;  /* 0x0000000e21247220 */ /* 0x000fc80000410000 */
        /* <DEDUP_REMOVED lines=11> */
.L_x_49635:
        /* <DEDUP_REMOVED lines=13> */
.L_x_49637:
[----:B------:R-:W-:Y:S05]  /*2940*/  BSYNC.RECONVERGENT B1 ;  /* 0x0000000000017941 */ /* 0x000fea0003800200 */
.L_x_49636:
        /* <DEDUP_REMOVED lines=43> */
.L_x_49634:
[----:B------:R-:W-:Y:S05]  /*2c00*/  BSYNC.RECONVERGENT B0 ;  /* 0x0000000000007941 */ /* 0x000fea0003800200 */
.L_x_49633:
        /* <DEDUP_REMOVED lines=18> */
.L_x_49640:
        /* <DEDUP_REMOVED lines=13> */
.L_x_49642:
[----:B------:R-:W-:Y:S05]  /*2e00*/  BSYNC.RECONVERGENT B1 ;  /* 0x0000000000017941 */ /* 0x000fea0003800200 */
.L_x_49641:
        /* <DEDUP_REMOVED lines=43> */
.L_x_49639:
[----:B------:R-:W-:Y:S05]  /*30c0*/  BSYNC.RECONVERGENT B0 ;  /* 0x0000000000007941 */ /* 0x000fea0003800200 */
.L_x_49638:
        /* <DEDUP_REMOVED lines=18> */
.L_x_49645:
        /* <DEDUP_REMOVED lines=13> */
.L_x_49647:
[----:B------:R-:W-:Y:S05]  /*32c0*/  BSYNC.RECONVERGENT B1 ;  /* 0x0000000000017941 */ /* 0x000fea0003800200 */
.L_x_49646:
        /* <DEDUP_REMOVED lines=43> */
.L_x_49644:
[----:B------:R-:W-:Y:S05]  /*3580*/  BSYNC.RECONVERGENT B0 ;  /* 0x0000000000007941 */ /* 0x000fea0003800200 */
.L_x_49643:
        /* <DEDUP_REMOVED lines=10> */
.L_x_49627:
[----:B------:R-:W0:Y:S01]  /*3630*/  LDC.64 R186, c[0x0][0x3a8] ;  /* 0x0000ea00ffba7b82 */ /* 0x000e220000000a00 */
[----:B------:R-:W-:Y:S02]  /*3640*/  SEL R2, RZ, 0x1000000, !P5 ;  /* 0x01000000ff027807 */ /* 0x000fe40006800000 */
[----:B------:R-:W-:Y:S02]  /*3650*/  SEL R29, RZ, 0x10000, !P4 ;  /* 0x00010000ff1d7807 */ /* 0x000fe40006000000 */
[----:B------:R-:W-:-:S03]  /*3660*/  SEL R26, RZ, 0x100, !P3 ;  /* 0x00000100ff1a7807 */ /* 0x000fc60005800000 */
[----:B------:R-:W1:Y:S01]  /*3670*/  LDC.64 R184, c[0x0][0x3b0] ;  /* 0x0000ec00ffb87b82 */ /* 0x000e620000000a00 */
[----:B------:R-:W-:Y:S01]  /*3680*/  IADD3 R26, PT, PT, R26, R2, R29 ;  /* 0x000000021a1a7210 */ /* 0x000fe20007ffe01d */
[----:B------:R-:W-:Y:S01]  /*3690*/  VIADD R2, R3, 0x20 ;  /* 0x0000002003027836 */ /* 0x000fe20000000000 */
[----:B------:R-:W-:-:S05]  /*36a0*/  SEL R29, RZ, 0x1, !P2 ;  /* 0x00000001ff1d7807 */ /* 0x000fca0005000000 */
[----:B------:R-:W-:Y:S02]  /*36b0*/  IMAD.IADD R137, R26, 0x1, R29 ;  /* 0x000000011a897824 */ /* 0x000fe400078e021d */
[----:B------:R-:W-:-:S04]  /*36c0*/  IMAD.WIDE.U32 R28, R2, 0x10, R172 ;  /* 0x00000010021c7825 */ /* 0x000fc800078e00ac */
[----:B0-----:R-:W-:-:S05]  /*36d0*/  IMAD.WIDE.U32 R32, R3, 0x10, R186 ;  /* 0x0000001003207825 */ /* 0x001fca00078e00ba */
[----:B------:R0:W-:Y:S01]  /*36e0*/  STG.E.128 desc[UR6][R32.64], R36 ;  /* 0x0000002420007986 */ /* 0x0001e2000c101d06 */
[----:B-1----:R-:W-:-:S05]  /*36f0*/  IMAD.WIDE.U32 R34, R3, 0x4, R184 ;  /* 0x0000000403227825 */ /* 0x002fca00078e00b8 */
[----:B------:R0:W-:Y:S04]  /*3700*/  STG.E desc[UR6][R34.64], R137 ;  /* 0x0000008922007986 */ /* 0x0001e8000c101906 */
        /* <DEDUP_REMOVED lines=21> */
.L_x_49651:
        /* <DEDUP_REMOVED lines=13> */
.L_x_49653:
[----:B------:R-:W-:Y:S05]  /*3930*/  BSYNC.RECONVERGENT B1 ;  /* 0x0000000000017941 */ /* 0x000fea0003800200 */
.L_x_49652:
        /* <DEDUP_REMOVED lines=43> */
.L_x_49650:
[----:B------:R-:W-:Y:S05]  /*3bf0*/  BSYNC.RECONVERGENT B0 ;  /* 0x0000000000007941 */ /* 0x000fea0003800200 */
.L_x_49649:
[----:B------:R-:W-:Y:S01]  /*3c00*/  I2FP.F32.U32 R0, R137 ;  /* 0x0000008900007245 */ /* 0x000fe20000201000 */
[----:B-----5:R-:W-:Y:S01]  /*3c10*/  FMUL.FTZ R137, R28, R183 ;  /* 0x000000b71c897220 */ /* 0x020fe20000410000 */
[----:B------:R-:W-:Y:S01]  /*3c20*/  ISETP.NE.AND P3, PT, R136, 0x1, PT ;  /* 0x000000018800780c */ /* 0x000fe20003f65270 */
[----:B------:R-:W-:Y:S01]  /*3c30*/  BSSY.RECONVERGENT B0, `(.L_x_49654) ;  /* 0x000004b000007945 */ /* 0x000fe20003800200 */
[----:B------:R-:W-:Y:S02]  /*3c40*/  IMAD.MOV.U32 R28, RZ, RZ, 0x2 ;  /* 0x00000002ff1c7424 */ /* 0x000fe400078e00ff */
[----:B------:R-:W-:Y:S01]  /*3c50*/  FFMA.FTZ R0, R0, R15, 1.1641532182693481445e-10 ;  /* 0x2f00000000007423 */ /* 0x000fe2000001000f */
[----:B------:R-:W-:-:S04]  /*3c60*/  FMUL.FTZ R137, R137, R14 ;  /* 0x0000000e89897220 */ /* 0x000fc80000410000 */
        /* <DEDUP_REMOVED lines=14> */
.L_x_49656:
        /* <DEDUP_REMOVED lines=13> */
.L_x_49658:
[----:B------:R-:W-:Y:S05]  /*3e20*/  BSYNC.RECONVERGENT B1 ;  /* 0x0000000000017941 */ /* 0x000fea0003800200 */
.L_x_49657:
        /* <DEDUP_REMOVED lines=43> */
.L_x_49655:
[----:B------:R-:W-:Y:S05]  /*40e0*/  BSYNC.RECONVERGENT B0 ;  /* 0x0000000000007941 */ /* 0x000fea0003800200 */
.L_x_49654:
        /* <DEDUP_REMOVED lines=21> */
.L_x_49661:
        /* <DEDUP_REMOVED lines=13> */
.L_x_49663:
[----:B------:R-:W-:Y:S05]  /*4310*/  BSYNC.RECONVERGENT B1 ;  /* 0x0000000000017941 */ /* 0x000fea0003800200 */
.L_x_49662:
        /* <DEDUP_REMOVED lines=43> */
.L_x_49660:
[----:B------:R-:W-:Y:S05]  /*45d0*/  BSYNC.RECONVERGENT B0 ;  /* 0x0000000000007941 */ /* 0x000fea0003800200 */
.L_x_49659:
        /* <DEDUP_REMOVED lines=21> */
.L_x_49666:
        /* <DEDUP_REMOVED lines=13> */
.L_x_49668:
[----:B------:R-:W-:Y:S05]  /*4800*/  BSYNC.RECONVERGENT B1 ;  /* 0x0000000000017941 */ /* 0x000fea0003800200 */
.L_x_49667:
        /* <DEDUP_REMOVED lines=43> */
.L_x_49665:
[----:B------:R-:W-:Y:S05]  /*4ac0*/  BSYNC.RECONVERGENT B0 ;  /* 0x0000000000007941 */ /* 0x000fea0003800200 */
.L_x_49664:
        /* <DEDUP_REMOVED lines=9> */
.L_x_49648:
        /* <DEDUP_REMOVED lines=16> */
.L_x_49672:
        /* <DEDUP_REMOVED lines=13> */
.L_x_49674:
[----:B------:R-:W-:Y:S05]  /*4d30*/  BSYNC.RECONVERGENT B1 ;  /* 0x0000000000017941 */ /* 0x000fea0003800200 */
.L_x_49673:
        /* <DEDUP_REMOVED lines=43> */
.L_x_49671:
[----:B------:R-:W-:Y:S05]  /*4ff0*/  BSYNC.RECONVERGENT B0 ;  /* 0x0000000000007941 */ /* 0x000fea0003800200 */
.L_x_49670:
        /* <DEDUP_REMOVED lines=18> */
.L_x_49677:
        /* <DEDUP_REMOVED lines=13> */
.L_x_49679:
[----:B------:R-:W-:Y:S05]  /*51f0*/  BSYNC.RECONVERGENT B1 ;  /* 0x0000000000017941 */ /* 0x000fea0003800200 */
.L_x_49678:
        /* <DEDUP_REMOVED lines=43> */
.L_x_49676:
[----:B------:R-:W-:Y:S05]  /*54b0*/  BSYNC.RECONVERGENT B0 ;  /* 0x0000000000007941 */ /* 0x000fea0003800200 */
.L_x_49675:
        /* <DEDUP_REMOVED lines=18> */
.L_x_49682:
        /* <DEDUP_REMOVED lines=13> */
.L_x_49684:
[----:B------:R-:W-:Y:S05]  /*56b0*/  BSYNC.RECONVERGENT B1 ;  /* 0x0000000000017941 */ /* 0x000fea0003800200 */
.L_x_49683:
        /* <DEDUP_REMOVED lines=43> */
.L_x_49681:
[----:B------:R-:W-:Y:S05]  /*5970*/  BSYNC.RECONVERGENT B0 ;  /* 0x0000000000007941 */ /* 0x000fea0003800200 */
.L_x_49680:
        /* <DEDUP_REMOVED lines=18> */
.L_x_49687:
        /* <DEDUP_REMOVED lines=13> */
.L_x_49689:
[----:B------:R-:W-:Y:S05]  /*5b70*/  BSYNC.RECONVERGENT B1 ;  /* 0x0000000000017941 */ /* 0x000fea0003800200 */
.L_x_49688:
        /* <DEDUP_REMOVED lines=43> */
.L_x_49686:
[----:B------:R-:W-:Y:S05]  /*5e30*/  BSYNC.RECONVERGENT B0 ;  /* 0x0000000000007941 */ /* 0x000fea0003800200 */
.L_x_49685:
        /* <DEDUP_REMOVED lines=10> */
.L_x_49669:
[----:B------:R-:W-:Y:S01]  /*5ee0*/  SEL R0, RZ, 0x1000000, !P5 ;  /* 0x01000000ff007807 */ /* 0x000fe20006800000 */
[C---:B------:R-:W-:Y:S01]  /*5ef0*/  IMAD.WIDE.U32 R136, R2.reuse, 0x10, R186 ;  /* 0x0000001002887825 */ /* 0x040fe200078e00ba */
[----:B------:R-:W-:Y:S02]  /*5f00*/  SEL R29, RZ, 0x10000, !P4 ;  /* 0x00010000ff1d7807 */ /* 0x000fe40006000000 */
[----:B------:R-:W-:Y:S01]  /*5f10*/  SEL R28, RZ, 0x100, !P3 ;  /* 0x00000100ff1c7807 */ /* 0x000fe20005800000 */
[----:B------:R-:W-:Y:S01]  /*5f20*/  IMAD.WIDE.U32 R138, R2, 0x4, R184 ;  /* 0x00000004028a7825 */ /* 0x000fe200078e00b8 */
[----:B------:R-:W-:Y:S01]  /*5f30*/  SEL R31, RZ, 0x1, !P2 ;  /* 0x00000001ff1f7807 */ /* 0x000fe20005000000 */
[----:B------:R0:W-:Y:S01]  /*5f40*/  STG.E.128 desc[UR6][R136.64], R32 ;  /* 0x0000002088007986 */ /* 0x0001e2000c101d06 */
[----:B------:R-:W-:Y:S01]  /*5f50*/  IADD3 R28, PT, PT, R28, R0, R29 ;  /* 0x000000001c1c7210 */ /* 0x000fe20007ffe01d */
[----:B------:R-:W-:-:S04]  /*5f60*/  VIADD R0, R3, 0x40 ;  /* 0x0000004003007836 */ /* 0x000fc80000000000 */
[----:B------:R-:W-:Y:S02]  /*5f70*/  IMAD.IADD R141, R28, 0x1, R31 ;  /* 0x000000011c8d7824 */ /* 0x000fe400078e021f */
[----:B------:R-:W-:-:S03]  /*5f80*/  IMAD.WIDE.U32 R28, R0, 0x10, R172 ;  /* 0x00000010001c7825 */ /* 0x000fc600078e00ac */
        /* <DEDUP_REMOVED lines=22> */
.L_x_49693:
        /* <DEDUP_REMOVED lines=13> */
.L_x_49695:
[----:B------:R-:W-:Y:S05]  /*61c0*/  BSYNC.RECONVERGENT B1 ;  /* 0x0000000000017941 */ /* 0x000fea0003800200 */
.L_x_49694:
        /* <DEDUP_REMOVED lines=42> */
.L_x_49692:
[----:B------:R-:W-:Y:S05]  /*6470*/  BSYNC.RECONVERGENT B0 ;  /* 0x0000000000007941 */ /* 0x000fea0003800200 */
.L_x_49691:
[----:B------:R-:W-:Y:S01]  /*6480*/  I2FP.F32.U32 R26, R141 ;  /* 0x0000008d001a7245 */ /* 0x000fe20000201000 */
[----:B-----5:R-:W-:Y:S01]  /*6490*/  FMUL.FTZ R141, R28, R183 ;  /* 0x000000b71c8d7220 */ /* 0x020fe20000410000 */
[----:B------:R-:W-:Y:S01]  /*64a0*/  ISETP.NE.AND P3, PT, R140, 0x1, PT ;  /* 0x000000018c00780c */ /* 0x000fe20003f65270 */
[----:B------:R-:W-:Y:S02]  /*64b0*/  BSSY.RECONVERGENT B0, `(.L_x_49696) ;  /* 0x000004b000007945 */ /* 0x000fe40003800200 */
[----:B------:R-:W-:Y:S01]  /*64c0*/  FFMA.FTZ R26, R26, R15, 1.1641532182693481445e-10 ;  /* 0x2f0000001a1a7423 */ /* 0x000fe2000001000f */
[----:B------:R-:W-:-:S04]  /*64d0*/  FMUL.FTZ R141, R141, R14 ;  /* 0x0000000e8d8d7220 */ /* 0x000fc80000410000 */
        /* <DEDUP_REMOVED lines=15> */
.L_x_49698:
        /* <DEDUP_REMOVED lines=13> */
.L_x_49700:
[----:B------:R-:W-:Y:S05]  /*66a0*/  BSYNC.RECONVERGENT B1 ;  /* 0x0000000000017941 */ /* 0x000fea0003800200 */
.L_x_49699:
        /* <DEDUP_REMOVED lines=43> */
.L_x_49697:
[----:B------:R-:W-:Y:S05]  /*6960*/  BSYNC.RECONVERGENT B0 ;  /* 0x0000000000007941 */ /* 0x000fea0003800200 */
.L_x_49696:
        /* <DEDUP_REMOVED lines=21> */
.L_x_49703:
        /* <DEDUP_REMOVED lines=13> */
.L_x_49705:
[----:B------:R-:W-:Y:S05]  /*6b90*/  BSYNC.RECONVERGENT B1 ;  /* 0x0000000000017941 */ /* 0x000fea0003800200 */
.L_x_49704:
        /* <DEDUP_REMOVED lines=43> */
.L_x_49702:
[----:B------:R-:W-:Y:S05]  /*6e50*/  BSYNC.RECONVERGENT B0 ;  /* 0x0000000000007941 */ /* 0x000fea0003800200 */
.L_x_49701:
[----:B------:R-:W-:Y:S01]  /*6e60*/  I2FP.F32.U32 R26, R26 ;  /* 0x0000001a001a7245 */ /* 0x000fe20000201000 */
[----:B------:R-:W-:Y:S01]  /*6e70*/  FMUL.FTZ R137, R30, R183 ;  /* 0x000000b71e897220 */ /* 0x000fe20000410000 */
        /* <DEDUP_REMOVED lines=19> */
.L_x_49708:
        /* <DEDUP_REMOVED lines=13> */
.L_x_49710:
[----:B------:R-:W-:Y:S05]  /*7080*/  BSYNC.RECONVERGENT B1 ;  /* 0x0000000000017941 */ /* 0x000fea0003800200 */
.L_x_49709:
        /* <DEDUP_REMOVED lines=43> */
.L_x_49707:
[----:B------:R-:W-:Y:S05]  /*7340*/  BSYNC.RECONVERGENT B0 ;  /* 0x0000000000007941 */ /* 0x000fea0003800200 */
.L_x_49706:
        /* <DEDUP_REMOVED lines=9> */
.L_x_49690:
        /* <DEDUP_REMOVED lines=16> */
.L_x_49714:
        /* <DEDUP_REMOVED lines=13> */
.L_x_49716:
[----:B------:R-:W-:Y:S05]  /*75b0*/  BSYNC.RECONVERGENT B1 ;  /* 0x0000000000017941 */ /* 0x000fea0003800200 */
.L_x_49715:
        /* <DEDUP_REMOVED lines=42> */
.L_x_49713:
[----:B------:R-:W-:Y:S05]  /*7860*/  BSYNC.RECONVERGENT B0 ;  /* 0x0000000000007941 */ /* 0x000fea0003800200 */
.L_x_49712:
[----:B------:R-:W-:Y:S01]  /*7870*/  ISETP.NE.AND P3, PT, R138, 0x1, PT ;  /* 0x000000018a00780c */ /* 0x000fe20003f65270 */
[----:B-----5:R-:W-:Y:S01]  /*7880*/  FMUL.FTZ R137, R28, R183 ;  /* 0x000000b71c897220 */ /* 0x020fe20000410000 */
        /* <DEDUP_REMOVED lines=16> */
.L_x_49719:
        /* <DEDUP_REMOVED lines=13> */
.L_x_49721:
[----:B------:R-:W-:Y:S05]  /*7a60*/  BSYNC.RECONVERGENT B1 ;  /* 0x0000000000017941 */ /* 0x000fea0003800200 */
.L_x_49720:
        /* <DEDUP_REMOVED lines=43> */
.L_x_49718:
[----:B------:R-:W-:Y:S05]  /*7d20*/  BSYNC.RECONVERGENT B0 ;  /* 0x0000000000007941 */ /* 0x000fea0003800200 */
.L_x_49717:
        /* <DEDUP_REMOVED lines=18> */
.L_x_49724:
        /* <DEDUP_REMOVED lines=13> */
.L_x_49726:
[----:B------:R-:W-:Y:S05]  /*7f20*/  BSYNC.RECONVERGENT B1 ;  /* 0x0000000000017941 */ /* 0x000fea0003800200 */
.L_x_49725:
        /* <DEDUP_REMOVED lines=43> */
.L_x_49723:
[----:B------:R-:W-:Y:S05]  /*81e0*/  BSYNC.RECONVERGENT B0 ;  /* 0x0000000000007941 */ /* 0x000fea0003800200 */
.L_x_49722:
        /* <DEDUP_REMOVED lines=18> */
.L_x_49729:
        /* <DEDUP_REMOVED lines=13> */
.L_x_49731:
[----:B------:R-:W-:Y:S05]  /*83e0*/  BSYNC.RECONVERGENT B1 ;  /* 0x0000000000017941 */ /* 0x000fea0003800200 */
.L_x_49730:
        /* <DEDUP_REMOVED lines=43> */
.L_x_49728:
[----:B------:R-:W-:Y:S05]  /*86a0*/  BSYNC.RECONVERGENT B0 ;  /* 0x0000000000007941 */ /* 0x000fea0003800200 */
.L_x_49727:
        /* <DEDUP_REMOVED lines=10> */
.L_x_49711:
        /* <DEDUP_REMOVED lines=8> */
[----:B------:R-:W-:-:S03]  /*87d0*/  VIADD R26, R3, 0x60 ;  /* 0x00000060031a7836 */ /* 0x000fc60000000000 */
[----:B------:R-:W-:Y:S01]  /*87e0*/  IADD3 R145, PT, PT, R136, R139, RZ ;  /* 0x0000008b88917210 */ /* 0x000fe20007ffe0ff */
[----:B------:R-:W-:-:S04]  /*87f0*/  IMAD.WIDE.U32 R136, R26, 0x10, R172 ;  /* 0x000000101a887825 */ /* 0x000fc800078e00ac */
        /* <DEDUP_REMOVED lines=22> */
.L_x_49735:
        /* <DEDUP_REMOVED lines=13> */
.L_x_49737:
[----:B------:R-:W-:Y:S05]  /*8a30*/  BSYNC.RECONVERGENT B1 ;  /* 0x0000000000017941 */ /* 0x000fea0003800200 */
.L_x_49736:
        /* <DEDUP_REMOVED lines=42> */
.L_x_49734:
[----:B------:R-:W-:Y:S05]  /*8ce0*/  BSYNC.RECONVERGENT B0 ;  /* 0x0000000000007941 */ /* 0x000fea0003800200 */
.L_x_49733:
        /* <DEDUP_REMOVED lines=21> */
.L_x_49740:
        /* <DEDUP_REMOVED lines=13> */
.L_x_49742:
[----:B------:R-:W-:Y:S05]  /*8f10*/  BSYNC.RECONVERGENT B1 ;  /* 0x0000000000017941 */ /* 0x000fea0003800200 */
.L_x_49741:
        /* <DEDUP_REMOVED lines=43> */
.L_x_49739:
[----:B------:R-:W-:Y:S05]  /*91d0*/  BSYNC.RECONVERGENT B0 ;  /* 0x0000000000007941 */ /* 0x000fea0003800200 */
.L_x_49738:
        /* <DEDUP_REMOVED lines=21> */
.L_x_49745:
        /* <DEDUP_REMOVED lines=13> */
.L_x_49747:
[----:B------:R-:W-:Y:S05]  /*9400*/  BSYNC.RECONVERGENT B1 ;  /* 0x0000000000017941 */ /* 0x000fea0003800200 */
.L_x_49746:
        /* <DEDUP_REMOVED lines=43> */
.L_x_49744:
[----:B------:R-:W-:Y:S05]  /*96c0*/  BSYNC.RECONVERGENT B0 ;  /* 0x0000000000007941 */ /* 0x000fea0003800200 */
.L_x_49743:
        /* <DEDUP_REMOVED lines=21> */
.L_x_49750:
        /* <DEDUP_REMOVED lines=13> */
.L_x_49752:
[----:B------:R-:W-:Y:S05]  /*98f0*/  BSYNC.RECONVERGENT B1 ;  /* 0x0000000000017941 */ /* 0x000fea0003800200 */
.L_x_49751:
        /* <DEDUP_REMOVED lines=43> */
.L_x_49749:
[----:B------:R-:W-:Y:S05]  /*9bb0*/  BSYNC.RECONVERGENT B0 ;  /* 0x0000000000007941 */ /* 0x000fea0003800200 */
.L_x_49748:
        /* <DEDUP_REMOVED lines=9> */
.L_x_49732:
        /* <DEDUP_REMOVED lines=16> */
.L_x_49756:
        /* <DEDUP_REMOVED lines=13> */
.L_x_49758:
[----:B------:R-:W-:Y:S05]  /*9e20*/  BSYNC.RECONVERGENT B1 ;  /* 0x0000000000017941 */ /* 0x000fea0003800200 */
.L_x_49757:
        /* <DEDUP_REMOVED lines=42> */
.L_x_49755:
[----:B------:R-:W-:Y:S05]  /*a0d0*/  BSYNC.RECONVERGENT B0 ;  /* 0x0000000000007941 */ /* 0x000fea0003800200 */
.L_x_49754:
        /* <DEDUP_REMOVED lines=18> */
.L_x_49761:
        /* <DEDUP_REMOVED lines=13> */
.L_x_49763:
[----:B------:R-:W-:Y:S05]  /*a2d0*/  BSYNC.RECONVERGENT B1 ;  /* 0x0000000000017941 */ /* 0x000fea0003800200 */
.L_x_49762:
        /* <DEDUP_REMOVED lines=43> */
.L_x_49760:
[----:B------:R-:W-:Y:S05]  /*a590*/  BSYNC.RECONVERGENT B0 ;  /* 0x0000000000007941 */ /* 0x000fea0003800200 */
.L_x_49759:
        /* <DEDUP_REMOVED lines=18> */
.L_x_49766:
        /* <DEDUP_REMOVED lines=13> */
.L_x_49768:
[----:B------:R-:W-:Y:S05]  /*a790*/  BSYNC.RECONVERGENT B1 ;  /* 0x0000000000017941 */ /* 0x000fea0003800200 */
.L_x_49767:
        /* <DEDUP_REMOVED lines=43> */
.L_x_49765:
[----:B------:R-:W-:Y:S05]  /*aa50*/  BSYNC.RECONVERGENT B0 ;  /* 0x0000000000007941 */ /* 0x000fea0003800200 */
.L_x_49764:
        /* <DEDUP_REMOVED lines=18> */
.L_x_49771:
        /* <DEDUP_REMOVED lines=13> */
.L_x_49773:
[----:B------:R-:W-:Y:S05]  /*ac50*/  BSYNC.RECONVERGENT B1 ;  /* 0x0000000000017941 */ /* 0x000fea0003800200 */
.L_x_49772:
        /* <DEDUP_REMOVED lines=43> */
.L_x_49770:
[----:B------:R-:W-:Y:S05]  /*af10*/  BSYNC.RECONVERGENT B0 ;  /* 0x0000000000007941 */ /* 0x000fea0003800200 */
.L_x_49769:
        /* <DEDUP_REMOVED lines=10> */
.L_x_49753:
[----:B------:R-:W-:Y:S01]  /*afc0*/  SEL R140, RZ, 0x1000000, !P5 ;  /* 0x01000000ff8c7807 */ /* 0x000fe20006800000 */
[C---:B------:R-:W-:Y:S01]  /*afd0*/  IMAD.WIDE.U32 R144, R26.reuse, 0x10, R186 ;  /* 0x000000101a907825 */ /* 0x040fe200078e00ba */
[----:B------:R-:W-:Y:S02]  /*afe0*/  SEL R141, RZ, 0x10000, !P4 ;  /* 0x00010000ff8d7807 */ /* 0x000fe40006000000 */
[----:B------:R-:W-:Y:S01]  /*aff0*/  SEL R142, RZ, 0x100, !P3 ;  /* 0x00000100ff8e7807 */ /* 0x000fe20005800000 */
[----:B------:R-:W-:Y:S01]  /*b000*/  IMAD.WIDE.U32 R146, R26, 0x4, R184 ;  /* 0x000000041a927825 */ /* 0x000fe200078e00b8 */
[----:B------:R-:W-:Y:S01]  /*b010*/  SEL R143, RZ, 0x1, !P2 ;  /* 0x00000001ff8f7807 */ /* 0x000fe20005000000 */
[----:B------:R0:W-:Y:S01]  /*b020*/  STG.E.128 desc[UR6][R144.64], R136 ;  /* 0x0000008890007986 */ /* 0x0001e2000c101d06 */
[----:B------:R-:W-:Y:S02]  /*b030*/  IADD3 R140, PT, PT, R142, R140, R141 ;  /* 0x0000008c8e8c7210 */ /* 0x000fe40007ffe08d */
[----:B------:R-:W-:-:S03]  /*b040*/  IADD3 R191, PT, PT, R3, 0x80, RZ ;  /* 0x0000008003bf7810 */ /* 0x000fc60007ffe0ff */
        /* <DEDUP_REMOVED lines=24> */
.L_x_49777:
        /* <DEDUP_REMOVED lines=13> */
.L_x_49779:
[----:B------:R-:W-:Y:S05]  /*b2a0*/  BSYNC.RECONVERGENT B1 ;  /* 0x0000000000017941 */ /* 0x000fea0003800200 */
.L_x_49778:
        /* <DEDUP_REMOVED lines=42> */
.L_x_49776:
[----:B------:R-:W-:Y:S05]  /*b550*/  BSYNC.RECONVERGENT B0 ;  /* 0x0000000000007941 */ /* 0x000fea0003800200 */
.L_x_49775:
        /* <DEDUP_REMOVED lines=21> */
.L_x_49782:
        /* <DEDUP_REMOVED lines=13> */
.L_x_49784:
[----:B------:R-:W-:Y:S05]  /*b780*/  BSYNC.RECONVERGENT B1 ;  /* 0x0000000000017941 */ /* 0x000fea0003800200 */
.L_x_49783:
        /* <DEDUP_REMOVED lines=43> */
.L_x_49781:
[----:B------:R-:W-:Y:S05]  /*ba40*/  BSYNC.RECONVERGENT B0 ;  /* 0x0000000000007941 */ /* 0x000fea0003800200 */
.L_x_49780:
        /* <DEDUP_REMOVED lines=21> */
.L_x_49787:
        /* <DEDUP_REMOVED lines=13> */
.L_x_49789:
[----:B------:R-:W-:Y:S05]  /*bc70*/  BSYNC.RECONVERGENT B1 ;  /* 0x0000000000017941 */ /* 0x000fea0003800200 */
.L_x_49788:
        /* <DEDUP_REMOVED lines=43> */
.L_x_49786:
[----:B------:R-:W-:Y:S05]  /*bf30*/  BSYNC.RECONVERGENT B0 ;  /* 0x0000000000007941 */ /* 0x000fea0003800200 */
.L_x_49785:
        /* <DEDUP_REMOVED lines=21> */
.L_x_49792:
        /* <DEDUP_REMOVED lines=13> */
.L_x_49794:
[----:B------:R-:W-:Y:S05]  /*c160*/  BSYNC.RECONVERGENT B1 ;  /* 0x0000000000017941 */ /* 0x000fea0003800200 */
.L_x_49793:
        /* <DEDUP_REMOVED lines=43> */
.L_x_49791:
[----:B------:R-:W-:Y:S05]  /*c420*/  BSYNC.RECONVERGENT B0 ;  /* 0x0000000000007941 */ /* 0x000fea0003800200 */
.L_x_49790:
        /* <DEDUP_REMOVED lines=9> */
.L_x_49774:
        /* <DEDUP_REMOVED lines=16> */
.L_x_49798:
        /* <DEDUP_REMOVED lines=13> */
.L_x_49800:
[----:B------:R-:W-:Y:S05]  /*c690*/  BSYNC.RECONVERGENT B1 ;  /* 0x0000000000017941 */ /* 0x000fea0003800200 */
.L_x_49799:
        /* <DEDUP_REMOVED lines=42> */
.L_x_49797:
[----:B------:R-:W-:Y:S05]  /*c940*/  BSYNC.RECONVERGENT B0 ;  /* 0x0000000000007941 */ /* 0x000fea0003800200 */
.L_x_49796:
        /* <DEDUP_REMOVED lines=18> */
.L_x_49803:
        /* <DEDUP_REMOVED lines=13> */
.L_x_49805:
[----:B------:R-:W-:Y:S05]  /*cb40*/  BSYNC.RECONVERGENT B1 ;  /* 0x0000000000017941 */ /* 0x000fea0003800200 */
.L_x_49804:
        /* <DEDUP_REMOVED lines=43> */
.L_x_49802:
[----:B------:R-:W-:Y:S05]  /*ce00*/  BSYNC.RECONVERGENT B0 ;  /* 0x0000000000007941 */ /* 0x000fea0003800200 */
.L_x_49801:
        /* <DEDUP_REMOVED lines=18> */
.L_x_49808:
        /* <DEDUP_REMOVED lines=13> */
.L_x_49810:
[----:B------:R-:W-:Y:S05]  /*d000*/  BSYNC.RECONVERGENT B1 ;  /* 0x0000000000017941 */ /* 0x000fea0003800200 */
.L_x_49809:
        /* <DEDUP_REMOVED lines=43> */
.L_x_49807:
[----:B------:R-:W-:Y:S05]  /*d2c0*/  BSYNC.RECONVERGENT B0 ;  /* 0x0000000000007941 */ /* 0x000fea0003800200 */
.L_x_49806:
        /* <DEDUP_REMOVED lines=18> */
.L_x_49813:
        /* <DEDUP_REMOVED lines=13> */
.L_x_49815:
[----:B------:R-:W-:Y:S05]  /*d4c0*/  BSYNC.RECONVERGENT B1 ;  /* 0x0000000000017941 */ /* 0x000fea0003800200 */
.L_x_49814:
        /* <DEDUP_REMOVED lines=43> */
.L_x_49812:
[----:B------:R-:W-:Y:S05]  /*d780*/  BSYNC.RECONVERGENT B0 ;  /* 0x0000000000007941 */ /* 0x000fea0003800200 */
.L_x_49811:
        /* <DEDUP_REMOVED lines=10> */
.L_x_49795:
        /* <DEDUP_REMOVED lines=33> */
.L_x_49819:
        /* <DEDUP_REMOVED lines=13> */
.L_x_49821:
[----:B------:R-:W-:Y:S05]  /*db10*/  BSYNC.RECONVERGENT B1 ;  /* 0x0000000000017941 */ /* 0x000fea0003800200 */
.L_x_49820:
        /* <DEDUP_REMOVED lines=42> */
.L_x_49818:
[----:B------:R-:W-:Y:S05]  /*ddc0*/  BSYNC.RECONVERGENT B0 ;  /* 0x0000000000007941 */ /* 0x000fea0003800200 */
.L_x_49817:
        /* <DEDUP_REMOVED lines=21> */
.L_x_49824:
        /* <DEDUP_REMOVED lines=13> */
.L_x_49826:
[----:B------:R-:W-:Y:S05]  /*dff0*/  BSYNC.RECONVERGENT B1 ;  /* 0x0000000000017941 */ /* 0x000fea0003800200 */
.L_x_49825:
        /* <DEDUP_REMOVED lines=42> */
.L_x_49823:
[----:B------:R-:W-:Y:S05]  /*e2a0*/  BSYNC.RECONVERGENT B0 ;  /* 0x0000000000007941 */ /* 0x000fea0003800200 */
.L_x_49822:
        /* <DEDUP_REMOVED lines=21> */
.L_x_49829:
        /* <DEDUP_REMOVED lines=13> */
.L_x_49831:
[----:B------:R-:W-:Y:S05]  /*e4d0*/  BSYNC.RECONVERGENT B1 ;  /* 0x0000000000017941 */ /* 0x000fea0003800200 */
.L_x_49830:
        /* <DEDUP_REMOVED lines=42> */
.L_x_49828:
[----:B------:R-:W-:Y:S05]  /*e780*/  BSYNC.RECONVERGENT B0 ;  /* 0x0000000000007941 */ /* 0x000fea0003800200 */
.L_x_49827:
        /* <DEDUP_REMOVED lines=21> */
.L_x_49834:
        /* <DEDUP_REMOVED lines=13> */
.L_x_49836:
[----:B------:R-:W-:Y:S05]  /*e9b0*/  BSYNC.RECONVERGENT B1 ;  /* 0x0000000000017941 */ /* 0x000fea0003800200 */
.L_x_49835:
        /* <DEDUP_REMOVED lines=43> */
.L_x_49833:
[----:B------:R-:W-:Y:S05]  /*ec70*/  BSYNC.RECONVERGENT B0 ;  /* 0x0000000000007941 */ /* 0x000fea0003800200 */
.L_x_49832:
        /* <DEDUP_REMOVED lines=9> */
.L_x_49816:
        /* <DEDUP_REMOVED lines=16> */
.L_x_49840:
        /* <DEDUP_REMOVED lines=13> */
.L_x_49842:
[----:B------:R-:W-:Y:S05]  /*eee0*/  BSYNC.RECONVERGENT B1 ;  /* 0x0000000000017941 */ /* 0x000fea0003800200 */
.L_x_49841:
        /* <DEDUP_REMOVED lines=42> */
.L_x_49839:
[----:B------:R-:W-:Y:S05]  /*f190*/  BSYNC.RECONVERGENT B0 ;  /* 0x0000000000007941 */ /* 0x000fea0003800200 */
.L_x_49838:
        /* <DEDUP_REMOVED lines=18> */
.L_x_49845:
        /* <DEDUP_REMOVED lines=13> */
.L_x_49847:
[----:B------:R-:W-:Y:S05]  /*f390*/  BSYNC.RECONVERGENT B1 ;  /* 0x0000000000017941 */ /* 0x000fea0003800200 */
.L_x_49846:
        /* <DEDUP_REMOVED lines=43> */
.L_x_49844:
[----:B------:R-:W-:Y:S05]  /*f650*/  BSYNC.RECONVERGENT B0 ;  /* 0x0000000000007941 */ /* 0x000fea0003800200 */
.L_x_49843:
        /* <DEDUP_REMOVED lines=18> */
.L_x_49850:
        /* <DEDUP_REMOVED lines=13> */
.L_x_49852:
[----:B------:R-:W-:Y:S05]  /*f850*/  BSYNC.RECONVERGENT B1 ;  /* 0x0000000000017941 */ /* 0x000fea0003800200 */
.L_x_49851:
        /* <DEDUP_REMOVED lines=43> */
.L_x_49849:
[----:B------:R-:W-:Y:S05]  /*fb10*/  BSYNC.RECONVERGENT B0 ;  /* 0x0000000000007941 */ /* 0x000fea0003800200 */
.L_x_49848:
        /* <DEDUP_REMOVED lines=18> */
.L_x_49855:
        /* <DEDUP_REMOVED lines=13> */
.L_x_49857:
[----:B------:R-:W-:Y:S05]  /*fd10*/  BSYNC.RECONVERGENT B1 ;  /* 0x0000000000017941 */ /* 0x000fea0003800200 */
.L_x_49856:
        /* <DEDUP_REMOVED lines=43> */
.L_x_49854:
[----:B------:R-:W-:Y:S05]  /*ffd0*/  BSYNC.RECONVERGENT B0 ;  /* 0x0000000000007941 */ /* 0x000fea0003800200 */
.L_x_49853:
        /* <DEDUP_REMOVED lines=10> */
.L_x_49837:
        /* <DEDUP_REMOVED lines=33> */
.L_x_49861:
        /* <DEDUP_REMOVED lines=13> */
.L_x_49863:
[----:B------:R-:W-:Y:S05]  /*10360*/  BSYNC.RECONVERGENT B1 ;  /* 0x0000000000017941 */ /* 0x000fea0003800200 */
.L_x_49862:
        /* <DEDUP_REMOVED lines=42> */
.L_x_49860:
[----:B------:R-:W-:Y:S05]  /*10610*/  BSYNC.RECONVERGENT B0 ;  /* 0x0000000000007941 */ /* 0x000fea0003800200 */
.L_x_49859:
        /* <DEDUP_REMOVED lines=21> */
.L_x_49866:
        /* <DEDUP_REMOVED lines=13> */
.L_x_49868:
[----:B------:R-:W-:Y:S05]  /*10840*/  BSYNC.RECONVERGENT B1 ;  /* 0x0000000000017941 */ /* 0x000fea0003800200 */
.L_x_49867:
        /* <DEDUP_REMOVED lines=43> */
.L_x_49865:
[----:B------:R-:W-:Y:S05]  /*10b00*/  BSYNC.RECONVERGENT B0 ;  /* 0x0000000000007941 */ /* 0x000fea0003800200 */
.L_x_49864:
        /* <DEDUP_REMOVED lines=21> */
.L_x_49871:
        /* <DEDUP_REMOVED lines=13> */
.L_x_49873:
[----:B------:R-:W-:Y:S05]  /*10d30*/  BSYNC.RECONVERGENT B1 ;  /* 0x0000000000017941 */ /* 0x000fea0003800200 */
.L_x_49872:
        /* <DEDUP_REMOVED lines=42> */
.L_x_49870:
[----:B------:R-:W-:Y:S05]  /*10fe0*/  BSYNC.RECONVERGENT B0 ;  /* 0x0000000000007941 */ /* 0x000fea0003800200 */
.L_x_49869:
        /* <DEDUP_REMOVED lines=21> */
.L_x_49876:
        /* <DEDUP_REMOVED lines=13> */
.L_x_49878:
[----:B------:R-:W-:Y:S05]  /*11210*/  BSYNC.RECONVERGENT B1 ;  /* 0x0000000000017941 */ /* 0x000fea0003800200 */
.L_x_49877:
        /* <DEDUP_REMOVED lines=43> */
.L_x_49875:
[----:B------:R-:W-:Y:S05]  /*114d0*/  BSYNC.RECONVERGENT B0 ;  /* 0x0000000000007941 */ /* 0x000fea0003800200 */
.L_x_49874:
        /* <DEDUP_REMOVED lines=9> */
.L_x_49858:
        /* <DEDUP_REMOVED lines=16> */
.L_x_49882:
        /* <DEDUP_REMOVED lines=13> */
.L_x_49884:
[----:B------:R-:W-:Y:S05]  /*11740*/  BSYNC.RECONVERGENT B1 ;  /* 0x0000000000017941 */ /* 0x000fea0003800200 */
.L_x_49883:
        /* <DEDUP_REMOVED lines=42> */
.L_x_49881:
[----:B------:R-:W-:Y:S05]  /*119f0*/  BSYNC.RECONVERGENT B0 ;  /* 0x0000000000007941 */ /* 0x000fea0003800200 */
.L_x_49880:
        /* <DEDUP_REMOVED lines=18> */
.L_x_49887:
        /* <DEDUP_REMOVED lines=13> */
.L_x_49889:
[----:B------:R-:W-:Y:S05]  /*11bf0*/  BSYNC.RECONVERGENT B1 ;  /* 0x0000000000017941 */ /* 0x000fea0003800200 */
.L_x_49888:
        /* <DEDUP_REMOVED lines=43> */
.L_x_49886:
[----:B------:R-:W-:Y:S05]  /*11eb0*/  BSYNC.RECONVERGENT B0 ;  /* 0x0000000000007941 */ /* 0x000fea0003800200 */
.L_x_49885:
        /* <DEDUP_REMOVED lines=18> */
.L_x_49892:
        /* <DEDUP_REMOVED lines=13> */
.L_x_49894:
[----:B------:R-:W-:Y:S05]  /*120b0*/  BSYNC.RECONVERGENT B1 ;  /* 0x0000000000017941 */ /* 0x000fea0003800200 */
.L_x_49893:
        /* <DEDUP_REMOVED lines=43> */
.L_x_49891:
[----:B------:R-:W-:Y:S05]  /*12370*/  BSYNC.RECONVERGENT B0 ;  /* 0x0000000000007941 */ /* 0x000fea0003800200 */
.L_x_49890:
        /* <DEDUP_REMOVED lines=18> */
.L_x_49897:
        /* <DEDUP_REMOVED lines=13> */
.L_x_49899:
[----:B------:R-:W-:Y:S05]  /*12570*/  BSYNC.RECONVERGENT B1 ;  /* 0x0000000000017941 */ /* 0x000fea0003800200 */
.L_x_49898:
        /* <DEDUP_REMOVED lines=43> */
.L_x_49896:
[----:B------:R-:W-:Y:S05]  /*12830*/  BSYNC.RECONVERGENT B0 ;  /* 0x0000000000007941 */ /* 0x000fea0003800200 */
.L_x_49895:
        /* <DEDUP_REMOVED lines=10> */
.L_x_49879:
        /* <DEDUP_REMOVED lines=33> */
.L_x_49903:
        /* <DEDUP_REMOVED lines=13> */
.L_x_49905:
[----:B------:R-:W-:Y:S05]  /*12bc0*/  BSYNC.RECONVERGENT B1 ;  /* 0x0000000000017941 */ /* 0x000fea0003800200 */
.L_x_49904:
        /* <DEDUP_REMOVED lines=42> */
.L_x_49902:
[----:B------:R-:W-:Y:S05]  /*12e70*/  BSYNC.RECONVERGENT B0 ;  /* 0x0000000000007941 */ /* 0x000fea0003800200 */
.L_x_49901:
        /* <DEDUP_REMOVED lines=21> */
.L_x_49908:
        /* <DEDUP_REMOVED lines=13> */
.L_x_49910:
[----:B------:R-:W-:Y:S05]  /*130a0*/  BSYNC.RECONVERGENT B1 ;  /* 0x0000000000017941 */ /* 0x000fea0003800200 */
.L_x_49909:
        /* <DEDUP_REMOVED lines=43> */
.L_x_49907:
[----:B------:R-:W-:Y:S05]  /*13360*/  BSYNC.RECONVERGENT B0 ;  /* 0x0000000000007941 */ /* 0x000fea0003800200 */
.L_x_49906:
        /* <DEDUP_REMOVED lines=21> */
.L_x_49913:
        /* <DEDUP_REMOVED lines=13> */
.L_x_49915:
[----:B------:R-:W-:Y:S05]  /*13590*/  BSYNC.RECONVERGENT B1 ;  /* 0x0000000000017941 */ /* 0x000fea0003800200 */
.L_x_49914:
        /* <DEDUP_REMOVED lines=43> */
.L_x_49912:
[----:B------:R-:W-:Y:S05]  /*13850*/  BSYNC.RECONVERGENT B0 ;  /* 0x0000000000007941 */ /* 0x000fea0003800200 */
.L_x_49911:
        /* <DEDUP_REMOVED lines=21> */
.L_x_49918:
        /* <DEDUP_REMOVED lines=13> */
.L_x_49920:
[----:B------:R-:W-:Y:S05]  /*13a80*/  BSYNC.RECONVERGENT B1 ;  /* 0x0000000000017941 */ /* 0x000fea0003800200 */
.L_x_49919:
        /* <DEDUP_REMOVED lines=43> */
.L_x_49917:
[----:B------:R-:W-:Y:S05]  /*13d40*/  BSYNC.RECONVERGENT B0 ;  /* 0x0000000000007941 */ /* 0x000fea0003800200 */
.L_x_49916:
        /* <DEDUP_REMOVED lines=9> */
.L_x_49900:
        /* <DEDUP_REMOVED lines=16> */
.L_x_49924:
        /* <DEDUP_REMOVED lines=13> */
.L_x_49926:
[----:B------:R-:W-:Y:S05]  /*13fb0*/  BSYNC.RECONVERGENT B1 ;  /* 0x0000000000017941 */ /* 0x000fea0003800200 */
.L_x_49925:
        /* <DEDUP_REMOVED lines=42> */
.L_x_49923:
[----:B------:R-:W-:Y:S05]  /*14260*/  BSYNC.RECONVERGENT B0 ;  /* 0x0000000000007941 */ /* 0x000fea0003800200 */
.L_x_49922:
        /* <DEDUP_REMOVED lines=18> */
.L_x_49929:
        /* <DEDUP_REMOVED lines=13> */
.L_x_49931:
[----:B------:R-:W-:Y:S05]  /*14460*/  BSYNC.RECONVERGENT B1 ;  /* 0x0000000000017941 */ /* 0x000fea0003800200 */
.L_x_49930:
        /* <DEDUP_REMOVED lines=43> */
.L_x_49928:
[----:B------:R-:W-:Y:S05]  /*14720*/  BSYNC.RECONVERGENT B0 ;  /* 0x0000000000007941 */ /* 0x000fea0003800200 */
.L_x_49927:
        /* <DEDUP_REMOVED lines=18> */
.L_x_49934:
        /* <DEDUP_REMOVED lines=13> */
.L_x_49936:
[----:B------:R-:W-:Y:S05]  /*14920*/  BSYNC.RECONVERGENT B1 ;  /* 0x0000000000017941 */ /* 0x000fea0003800200 */
.L_x_49935:
        /* <DEDUP_REMOVED lines=43> */
.L_x_49933:
[----:B------:R-:W-:Y:S05]  /*14be0*/  BSYNC.RECONVERGENT B0 ;  /* 0x0000000000007941 */ /* 0x000fea0003800200 */
.L_x_49932:
        /* <DEDUP_REMOVED lines=18> */
.L_x_49939:
        /* <DEDUP_REMOVED lines=13> */
.L_x_49941:
[----:B------:R-:W-:Y:S05]  /*14de0*/  BSYNC.RECONVERGENT B1 ;  /* 0x0000000000017941 */ /* 0x000fea0003800200 */
.L_x_49940:
        /* <DEDUP_REMOVED lines=43> */
.L_x_49938:
[----:B------:R-:W-:Y:S05]  /*150a0*/  BSYNC.RECONVERGENT B0 ;  /* 0x0000000000007941 */ /* 0x000fea0003800200 */
.L_x_49937:
        /* <DEDUP_REMOVED lines=10> */
.L_x_49921:
        /* <DEDUP_REMOVED lines=33> */
.L_x_49945:
        /* <DEDUP_REMOVED lines=13> */
.L_x_49947:
[----:B------:R-:W-:Y:S05]  /*15430*/  BSYNC.RECONVERGENT B1 ;  /* 0x0000000000017941 */ /* 0x000fea0003800200 */
.L_x_49946:
        /* <DEDUP_REMOVED lines=42> */
.L_x_49944:
[----:B------:R-:W-:Y:S05]  /*156e0*/  BSYNC.RECONVERGENT B0 ;  /* 0x0000000000007941 */ /* 0x000fea0003800200 */
.L_x_49943:
        /* <DEDUP_REMOVED lines=21> */
.L_x_49950:
        /* <DEDUP_REMOVED lines=13> */
.L_x_49952:
[----:B------:R-:W-:Y:S05]  /*15910*/  BSYNC.RECONVERGENT B1 ;  /* 0x0000000000017941 */ /* 0x000fea0003800200 */
.L_x_49951:
        /* <DEDUP_REMOVED lines=43> */
.L_x_49949:
[----:B------:R-:W-:Y:S05]  /*15bd0*/  BSYNC.RECONVERGENT B0 ;  /* 0x0000000000007941 */ /* 0x000fea0003800200 */
.L_x_49948:
        /* <DEDUP_REMOVED lines=21> */
.L_x_49955:
        /* <DEDUP_REMOVED lines=13> */
.L_x_49957:
[----:B------:R-:W-:Y:S05]  /*15e00*/  BSYNC.RECONVERGENT B1 ;  /* 0x0000000000017941 */ /* 0x000fea0003800200 */
.L_x_49956:
        /* <DEDUP_REMOVED lines=43> */
.L_x_49954:
[----:B------:R-:W-:Y:S05]  /*160c0*/  BSYNC.RECONVERGENT B0 ;  /* 0x0000000000007941 */ /* 0x000fea0003800200 */
.L_x_49953:
        /* <DEDUP_REMOVED lines=21> */
.L_x_49960:
        /* <DEDUP_REMOVED lines=13> */
.L_x_49962:
[----:B------:R-:W-:Y:S05]  /*162f0*/  BSYNC.RECONVERGENT B1 ;  /* 0x0000000000017941 */ /* 0x000fea0003800200 */
.L_x_49961:
        /* <DEDUP_REMOVED lines=43> */
.L_x_49959:
[----:B------:R-:W-:Y:S05]  /*165b0*/  BSYNC.RECONVERGENT B0 ;  /* 0x0000000000007941 */ /* 0x000fea0003800200 */
.L_x_49958:
        /* <DEDUP_REMOVED lines=9> */
.L_x_49942:
        /* <DEDUP_REMOVED lines=16> */
.L_x_49966:
        /* <DEDUP_REMOVED lines=13> */
.L_x_49968:
[----:B------:R-:W-:Y:S05]  /*16820*/  BSYNC.RECONVERGENT B1 ;  /* 0x0000000000017941 */ /* 0x000fea0003800200 */
.L_x_49967:
        /* <DEDUP_REMOVED lines=42> */
.L_x_49965:
[----:B------:R-:W-:Y:S05]  /*16ad0*/  BSYNC.RECONVERGENT B0 ;  /* 0x0000000000007941 */ /* 0x000fea0003800200 */
.L_x_49964:
        /* <DEDUP_REMOVED lines=18> */
.L_x_49971:
        /* <DEDUP_REMOVED lines=13> */
.L_x_49973:
[----:B------:R-:W-:Y:S05]  /*16cd0*/  BSYNC.RECONVERGENT B1 ;  /* 0x0000000000017941 */ /* 0x000fea0003800200 */
.L_x_49972:
        /* <DEDUP_REMOVED lines=43> */
.L_x_49970:
[----:B------:R-:W-:Y:S05]  /*16f90*/  BSYNC.RECONVERGENT B0 ;  /* 0x0000000000007941 */ /* 0x000fea0003800200 */
.L_x_49969:
        /* <DEDUP_REMOVED lines=18> */
.L_x_49976:
        /* <DEDUP_REMOVED lines=13> */
.L_x_49978:
[----:B------:R-:W-:Y:S05]  /*17190*/  BSYNC.RECONVERGENT B1 ;  /* 0x0000000000017941 */ /* 0x000fea0003800200 */
.L_x_49977:
        /* <DEDUP_REMOVED lines=43> */
.L_x_49975:
[----:B------:R-:W-:Y:S05]  /*17450*/  BSYNC.RECONVERGENT B0 ;  /* 0x0000000000007941 */ /* 0x000fea0003800200 */
.L_x_49974:
        /* <DEDUP_REMOVED lines=18> */
.L_x_49981:
        /* <DEDUP_REMOVED lines=13> */
.L_x_49983:
[----:B------:R-:W-:Y:S05]  /*17650*/  BSYNC.RECONVERGENT B1 ;  /* 0x0000000000017941 */ /* 0x000fea0003800200 */
.L_x_49982:
        /* <DEDUP_REMOVED lines=43> */
.L_x_49980:
[----:B------:R-:W-:Y:S05]  /*17910*/  BSYNC.RECONVERGENT B0 ;  /* 0x0000000000007941 */ /* 0x000fea0003800200 */
.L_x_49979:
        /* <DEDUP_REMOVED lines=10> */
.L_x_49963:
        /* <DEDUP_REMOVED lines=33> */
.L_x_49987:
        /* <DEDUP_REMOVED lines=13> */
.L_x_49989:
[----:B------:R-:W-:Y:S05]  /*17ca0*/  BSYNC.RECONVERGENT B1 ;  /* 0x0000000000017941 */ /* 0x000fea0003800200 */
.L_x_49988:
        /* <DEDUP_REMOVED lines=42> */
.L_x_49986:
[----:B------:R-:W-:Y:S05]  /*17f50*/  BSYNC.RECONVERGENT B0 ;  /* 0x0000000000007941 */ /* 0x000fea0003800200 */
.L_x_49985:
        /* <DEDUP_REMOVED lines=21> */
.L_x_49992:
        /* <DEDUP_REMOVED lines=13> */
.L_x_49994:
[----:B------:R-:W-:Y:S05]  /*18180*/  BSYNC.RECONVERGENT B1 ;  /* 0x0000000000017941 */ /* 0x000fea0003800200 */
.L_x_49993:
        /* <DEDUP_REMOVED lines=43> */
.L_x_49991:
[----:B------:R-:W-:Y:S05]  /*18440*/  BSYNC.RECONVERGENT B0 ;  /* 0x0000000000007941 */ /* 0x000fea0003800200 */
.L_x_49990:
        /* <DEDUP_REMOVED lines=21> */
.L_x_49997:
        /* <DEDUP_REMOVED lines=13> */
.L_x_49999:
[----:B------:R-:W-:Y:S05]  /*18670*/  BSYNC.RECONVERGENT B1 ;  /* 0x0000000000017941 */ /* 0x000fea0003800200 */
.L_x_49998:
        /* <DEDUP_REMOVED lines=43> */
.L_x_49996:
[----:B------:R-:W-:Y:S05]  /*18930*/  BSYNC.RECONVERGENT B0 ;  /* 0x0000000000007941 */ /* 0x000fea0003800200 */
.L_x_49995:
        /* <DEDUP_REMOVED lines=21> */
.L_x_50002:
        /* <DEDUP_REMOVED lines=13> */
.L_x_50004:
[----:B------:R-:W-:Y:S05]  /*18b60*/  BSYNC.RECONVERGENT B1 ;  /* 0x0000000000017941 */ /* 0x000fea0003800200 */
.L_x_50003:
        /* <DEDUP_REMOVED lines=43> */
.L_x_50001:
[----:B------:R-:W-:Y:S05]  /*18e20*/  BSYNC.RECONVERGENT B0 ;  /* 0x0000000000007941 */ /* 0x000fea0003800200 */
.L_x_50000:
        /* <DEDUP_REMOVED lines=9> */
.L_x_49984:
        /* <DEDUP_REMOVED lines=16> */
.L_x_50008:
        /* <DEDUP_REMOVED lines=13> */
.L_x_50010:
[----:B------:R-:W-:Y:S05]  /*19090*/  BSYNC.RECONVERGENT B1 ;  /* 0x0000000000017941 */ /* 0x000fea0003800200 */
.L_x_50009:
        /* <DEDUP_REMOVED lines=42> */
.L_x_50007:
[----:B------:R-:W-:Y:S05]  /*19340*/  BSYNC.RECONVERGENT B0 ;  /* 0x0000000000007941 */ /* 0x000fea0003800200 */
.L_x_50006:
        /* <DEDUP_REMOVED lines=18> */
.L_x_50013:
        /* <DEDUP_REMOVED lines=13> */
.L_x_50015:
[----:B------:R-:W-:Y:S05]  /*19540*/  BSYNC.RECONVERGENT B1 ;  /* 0x0000000000017941 */ /* 0x000fea0003800200 */
.L_x_50014:
        /* <DEDUP_REMOVED lines=43> */
.L_x_50012:
[----:B------:R-:W-:Y:S05]  /*19800*/  BSYNC.RECONVERGENT B0 ;  /* 0x0000000000007941 */ /* 0x000fea0003800200 */
.L_x_50011:
        /* <DEDUP_REMOVED lines=18> */
.L_x_50018:
        /* <DEDUP_REMOVED lines=13> */
.L_x_50020:
[----:B------:R-:W-:Y:S05]  /*19a00*/  BSYNC.RECONVERGENT B1 ;  /* 0x0000000000017941 */ /* 0x000fea0003800200 */
.L_x_50019:
        /* <DEDUP_REMOVED lines=43> */
.L_x_50017:
[----:B------:R-:W-:Y:S05]  /*19cc0*/  BSYNC.RECONVERGENT B0 ;  /* 0x0000000000007941 */ /* 0x000fea0003800200 */
.L_x_50016:
        /* <DEDUP_REMOVED lines=18> */
.L_x_50023:
        /* <DEDUP_REMOVED lines=13> */
.L_x_50025:
[----:B------:R-:W-:Y:S05]  /*19ec0*/  BSYNC.RECONVERGENT B1 ;  /* 0x0000000000017941 */ /* 0x000fea0003800200 */
.L_x_50024:
        /* <DEDUP_REMOVED lines=43> */
.L_x_50022:
[----:B------:R-:W-:Y:S05]  /*1a180*/  BSYNC.RECONVERGENT B0 ;  /* 0x0000000000007941 */ /* 0x000fea0003800200 */
.L_x_50021:
        /* <DEDUP_REMOVED lines=10> */
.L_x_50005:
        /* <DEDUP_REMOVED lines=33> */
.L_x_50029:
        /* <DEDUP_REMOVED lines=13> */
.L_x_50031:
[----:B------:R-:W-:Y:S05]  /*1a510*/  BSYNC.RECONVERGENT B1 ;  /* 0x0000000000017941 */ /* 0x000fea0003800200 */
.L_x_50030:
        /* <DEDUP_REMOVED lines=43> */
.L_x_50028:
[----:B------:R-:W-:Y:S05]  /*1a7d0*/  BSYNC.RECONVERGENT B0 ;  /* 0x0000000000007941 */ /* 0x000fea0003800200 */
.L_x_50027:
        /* <DEDUP_REMOVED lines=21> */
.L_x_50034:
        /* <DEDUP_REMOVED lines=13> */
.L_x_50036:
[----:B------:R-:W-:Y:S05]  /*1aa00*/  BSYNC.RECONVERGENT B1 ;  /* 0x0000000000017941 */ /* 0x000fea0003800200 */
.L_x_50035:
        /* <DEDUP_REMOVED lines=42> */
.L_x_50033:
[----:B------:R-:W-:Y:S05]  /*1acb0*/  BSYNC.RECONVERGENT B0 ;  /* 0x0000000000007941 */ /* 0x000fea0003800200 */
.L_x_50032:
        /* <DEDUP_REMOVED lines=21> */
.L_x_50039:
        /* <DEDUP_REMOVED lines=13> */
.L_x_50041:
[----:B------:R-:W-:Y:S05]  /*1aee0*/  BSYNC.RECONVERGENT B1 ;  /* 0x0000000000017941 */ /* 0x000fea0003800200 */
.L_x_50040:
        /* <DEDUP_REMOVED lines=43> */
.L_x_50038:
[----:B------:R-:W-:Y:S05]  /*1b1a0*/  BSYNC.RECONVERGENT B0 ;  /* 0x0000000000007941 */ /* 0x000fea0003800200 */
.L_x_50037:
        /* <DEDUP_REMOVED lines=21> */
.L_x_50044:
        /* <DEDUP_REMOVED lines=13> */
.L_x_50046:
[----:B------:R-:W-:Y:S05]  /*1b3d0*/  BSYNC.RECONVERGENT B1 ;  /* 0x0000000000017941 */ /* 0x000fea0003800200 */
.L_x_50045:
        /* <DEDUP_REMOVED lines=42> */
.L_x_50043:
[----:B------:R-:W-:Y:S05]  /*1b680*/  BSYNC.RECONVERGENT B0 ;  /* 0x0000000000007941 */ /* 0x000fea0003800200 */
.L_x_50042:
        /* <DEDUP_REMOVED lines=9> */
.L_x_50026:
        /* <DEDUP_REMOVED lines=16> */
.L_x_50050:
        /* <DEDUP_REMOVED lines=13> */
.L_x_50052:
[----:B------:R-:W-:Y:S05]  /*1b8f0*/  BSYNC.RECONVERGENT B1 ;  /* 0x0000000000017941 */ /* 0x000fea0003800200 */
.L_x_50051:
        /* <DEDUP_REMOVED lines=43> */
.L_x_50049:
[----:B------:R-:W-:Y:S05]  /*1bbb0*/  BSYNC.RECONVERGENT B0 ;  /* 0x0000000000007941 */ /* 0x000fea0003800200 */
.L_x_50048:
        /* <DEDUP_REMOVED lines=18> */
.L_x_50055:
        /* <DEDUP_REMOVED lines=13> */
.L_x_50057:
[----:B------:R-:W-:Y:S05]  /*1bdb0*/  BSYNC.RECONVERGENT B1 ;  /* 0x0000000000017941 */ /* 0x000fea0003800200 */
.L_x_50056:
        /* <DEDUP_REMOVED lines=43> */
.L_x_50054:
[----:B------:R-:W-:Y:S05]  /*1c070*/  BSYNC.RECONVERGENT B0 ;  /* 0x0000000000007941 */ /* 0x000fea0003800200 */
.L_x_50053:
        /* <DEDUP_REMOVED lines=18> */
.L_x_50060:
        /* <DEDUP_REMOVED lines=13> */
.L_x_50062:
[----:B------:R-:W-:Y:S05]  /*1c270*/  BSYNC.RECONVERGENT B1 ;  /* 0x0000000000017941 */ /* 0x000fea0003800200 */
.L_x_50061:
        /* <DEDUP_REMOVED lines=43> */
.L_x_50059:
[----:B------:R-:W-:Y:S05]  /*1c530*/  BSYNC.RECONVERGENT B0 ;  /* 0x0000000000007941 */ /* 0x000fea0003800200 */
.L_x_50058:
        /* <DEDUP_REMOVED lines=18> */
.L_x_50065:
        /* <DEDUP_REMOVED lines=13> */
.L_x_50067:
[----:B------:R-:W-:Y:S05]  /*1c730*/  BSYNC.RECONVERGENT B1 ;  /* 0x0000000000017941 */ /* 0x000fea0003800200 */
.L_x_50066:
        /* <DEDUP_REMOVED lines=42> */
.L_x_50064:
[----:B------:R-:W-:Y:S05]  /*1c9e0*/  BSYNC.RECONVERGENT B0 ;  /* 0x0000000000007941 */ /* 0x000fea0003800200 */
.L_x_50063:
        /* <DEDUP_REMOVED lines=10> */
.L_x_50047:
        /* <DEDUP_REMOVED lines=14> */
[----:B------:R-:W1:Y:S02]  /*1cb70*/  LDC.64 R172, c[0x0][0x3a0] ;  /* 0x0000e800ffac7b82 */ /* 0x000e640000000a00 */
[----:B-1----:R-:W-:-:S06]  /*1cb80*/  IMAD.WIDE.U32 R172, R205, 0x10, R172 ;  /* 0x00000010cdac7825 */ /* 0x002fcc00078e00ac */
[----:B0-----:R-:W5:Y:S01]  /*1cb90*/  LDG.E.128 R172, desc[UR6][R172.64] ;  /* 0x00000006acac7981 */ /* 0x001f62000c1e1d00 */
        /* <DEDUP_REMOVED lines=16> */
.L_x_50071:
        /* <DEDUP_REMOVED lines=13> */
.L_x_50073:
[----:B------:R-:W-:Y:S05]  /*1cd70*/  BSYNC.RECONVERGENT B1 ;  /* 0x0000000000017941 */ /* 0x000fea0003800200 */
.L_x_50072:
        /* <DEDUP_REMOVED lines=42> */
.L_x_50070:
[----:B------:R-:W-:Y:S05]  /*1d020*/  BSYNC.RECONVERGENT B0 ;  /* 0x0000000000007941 */ /* 0x000fea0003800200 */
.L_x_50069:
        /* <DEDUP_REMOVED lines=21> */
.L_x_50076:
        /* <DEDUP_REMOVED lines=13> */
.L_x_50078:
[----:B------:R-:W-:Y:S05]  /*1d250*/  BSYNC.RECONVERGENT B1 ;  /* 0x0000000000017941 */ /* 0x000fea0003800200 */
.L_x_50077:
        /* <DEDUP_REMOVED lines=42> */
.L_x_50075:
[----:B------:R-:W-:Y:S05]  /*1d500*/  BSYNC.RECONVERGENT B0 ;  /* 0x0000000000007941 */ /* 0x000fea0003800200 */
.L_x_50074:
        /* <DEDUP_REMOVED lines=21> */
.L_x_50081:
        /* <DEDUP_REMOVED lines=13> */
.L_x_50083:
[----:B------:R-:W-:Y:S05]  /*1d730*/  BSYNC.RECONVERGENT B1 ;  /* 0x0000000000017941 */ /* 0x000fea0003800200 */
.L_x_50082:
        /* <DEDUP_REMOVED lines=42> */
.L_x_50080:
[----:B------:R-:W-:Y:S05]  /*1d9e0*/  BSYNC.RECONVERGENT B0 ;  /* 0x0000000000007941 */ /* 0x000fea0003800200 */
.L_x_50079:
        /* <DEDUP_REMOVED lines=21> */
.L_x_50086:
        /* <DEDUP_REMOVED lines=13> */
.L_x_50088:
[----:B------:R-:W-:Y:S05]  /*1dc10*/  BSYNC.RECONVERGENT B1 ;  /* 0x0000000000017941 */ /* 0x000fea0003800200 */
.L_x_50087:
        /* <DEDUP_REMOVED lines=42> */
.L_x_50085:
[----:B------:R-:W-:Y:S05]  /*1dec0*/  BSYNC.RECONVERGENT B0 ;  /* 0x0000000000007941 */ /* 0x000fea0003800200 */
.L_x_50084:
        /* <DEDUP_REMOVED lines=9> */
.L_x_50068:
        /* <DEDUP_REMOVED lines=16> */
.L_x_50092:
        /* <DEDUP_REMOVED lines=13> */
.L_x_50094:
[----:B------:R-:W-:Y:S05]  /*1e130*/  BSYNC.RECONVERGENT B1 ;  /* 0x0000000000017941 */ /* 0x000fea0003800200 */
.L_x_50093:
        /* <DEDUP_REMOVED lines=42> */
.L_x_50091:
[----:B------:R-:W-:Y:S05]  /*1e3e0*/  BSYNC.RECONVERGENT B0 ;  /* 0x0000000000007941 */ /* 0x000fea0003800200 */
.L_x_50090:
[----:B------:R-:W-:Y:S01]  /*1e3f0*/  ISETP.NE.AND P2, PT, R174, 0x1, PT ;  /* 0x00000001ae00780c */ /* 0x000fe20003f45270 */
[----:B-----5:R-:W-:Y:S01]  /*1e400*/  FMUL.FTZ R173, R168, R183 ;  /* 0x000000b7a8ad7220 */ /* 0x020fe20000410000 */
[----:B------:R-:W-:Y:S01]  /*1e410*/  I2FP.F32.U32 R172, R172 ;  /* 0x000000ac00ac7245 */ /* 0x000fe20000201000 */
[----:B------:R-:W-:Y:S01]  /*1e420*/  BSSY.RECONVERGENT B0, `(.L_x_50095) ;  /* 0x0000047000007945 */ /* 0x000fe20003800200 */
[----:B------:R-:W-:Y:S02]  /*1e430*/  HFMA2 R175, -RZ, RZ, 0, 1.1920928955078125e-07 ;  /* 0x00000002ffaf7431 */ /* 0x000fe400000001ff */
        /* <DEDUP_REMOVED lines=13> */
.L_x_50097:
        /* <DEDUP_REMOVED lines=13> */
.L_x_50099:
[----:B------:R-:W-:Y:S05]  /*1e5e0*/  BSYNC.RECONVERGENT B1 ;  /* 0x0000000000017941 */ /* 0x000fea0003800200 */
.L_x_50098:
        /* <DEDUP_REMOVED lines=42> */
.L_x_50096:
[----:B------:R-:W-:Y:S05]  /*1e890*/  BSYNC.RECONVERGENT B0 ;  /* 0x0000000000007941 */ /* 0x000fea0003800200 */
.L_x_50095:
        /* <DEDUP_REMOVED lines=18> */
.L_x_50102:
        /* <DEDUP_REMOVED lines=13> */
.L_x_50104:
[----:B------:R-:W-:Y:S05]  /*1ea90*/  BSYNC.RECONVERGENT B1 ;  /* 0x0000000000017941 */ /* 0x000fea0003800200 */
.L_x_50103:
        /* <DEDUP_REMOVED lines=42> */
.L_x_50101:
[----:B------:R-:W-:Y:S05]  /*1ed40*/  BSYNC.RECONVERGENT B0 ;  /* 0x0000000000007941 */ /* 0x000fea0003800200 */
.L_x_50100:
        /* <DEDUP_REMOVED lines=18> */
.L_x_50107:
        /* <DEDUP_REMOVED lines=13> */
.L_x_50109:
[----:B------:R-:W-:Y:S05]  /*1ef40*/  BSYNC.RECONVERGENT B1 ;  /* 0x0000000000017941 */ /* 0x000fea0003800200 */
.L_x_50108:
        /* <DEDUP_REMOVED lines=42> */
.L_x_50106:
[----:B------:R-:W-:Y:S05]  /*1f1f0*/  BSYNC.RECONVERGENT B0 ;  /* 0x0000000000007941 */ /* 0x000fea0003800200 */
.L_x_50105:
        /* <DEDUP_REMOVED lines=10> */
.L_x_50089:
        /* <DEDUP_REMOVED lines=50> */
[----:B------:R-:W-:Y:S02]  /*1f5c0*/  LOP3.LUT P0, RZ, R4, 0x1f, RZ, 0xc0, !PT ;  /* 0x0000001f04ff7812 */ /* 0x000fe4000780c0ff */
[----:B------:R-:W-:Y:S01]  /*1f5d0*/  IADD3 R13, PT, PT, R13, R16, RZ ;  /* 0x000000100d0d7210 */ /* 0x000fe20007ffe0ff */
        /* <DEDUP_REMOVED lines=126> */
.L_x_50123:
[----:B------:R-:W-:Y:S01]  /*1fdc0*/  FMUL.FTZ R4, R13, R13 ;  /* 0x0000000d0d047220 */ /* 0x000fe20000410000 */
[----:B-1----:R-:W-:Y:S01]  /*1fdd0*/  FADD.FTZ R19, R18, R19 ;  /* 0x0000001312137221 */ /* 0x002fe20000010000 */
[----:B------:R-:W-:-:S03]  /*1fde0*/  ISETP.NE.AND P2, PT, RZ, UR12, PT ;  /* 0x0000000cff007c0c */ /* 0x000fc6000bf45270 */
[----:B------:R-:W-:Y:S01]  /*1fdf0*/  FFMA.FTZ R14, R19, R14, UR11 ;  /* 0x0000000b130e7e23 */ /* 0x000fe2000801000e */
[----:B------:R-:W-:Y:S01]  /*1fe00*/  FSEL R15, R4, RZ, P2 ;  /* 0x000000ff040f7208 */ /* 0x000fe20001000000 */
[----:B0-----:R-:W0:Y:S01]  /*1fe10*/  @!P0 LDC.64 R18, c[0x0][0x3c8] ;  /* 0x0000f200ff128b82 */ /* 0x001e220000000a00 */
[----:B------:R-:W-:-:S03]  /*1fe20*/  FSEL R20, R13, RZ, !P2 ;  /* 0x000000ff0d147208 */ /* 0x000fc60005000000 */
[----:B------:R-:W-:Y:S02]  /*1fe30*/  FADD.FTZ R4, R14, R15 ;  /* 0x0000000f0e047221 */ /* 0x000fe40000010000 */
[C---:B------:R-:W-:Y:S01]  /*1fe40*/  FADD.FTZ R36, -R20.reuse, R36 ;  /* 0x0000002414247221 */ /* 0x040fe20000010100 */
[C---:B------:R-:W-:Y:S01]  /*1fe50*/  FADD.FTZ R37, -R20.reuse, R37 ;  /* 0x0000002514257221 */ /* 0x040fe20000010100 */
[----:B------:R-:W1:Y:S01]  /*1fe60*/  @!P0 LDC.64 R14, c[0x0][0x3c0] ;  /* 0x0000f000ff0e8b82 */ /* 0x000e620000000a00 */
        /* <DEDUP_REMOVED lines=61> */
[--C-:B0-----:R-:W-:Y:S01]  /*20240*/  IMAD.WIDE.U32 R34, R3, 0x10, R14.reuse ;  /* 0x0000001003227825 */ /* 0x101fe200078e000e */
[----:B------:R0:W-:Y:S03]  /*20250*/  @!P0 STG.E desc[UR6][R18.64], R194 ;  /* 0x000000c212008986 */ /* 0x0001e6000c101906 */
[C---:B------:R-:W-:Y:S01]  /*20260*/  FMUL.FTZ R32, R194.reuse, R137 ;  /* 0x00000089c2207220 */ /* 0x040fe20000410000 */
[----:B------:R-:W-:Y:S01]  /*20270*/  FMUL.FTZ R33, R194, R138 ;  /* 0x0000008ac2217220 */ /* 0x000fe20000410000 */
[----:B------:R-:W-:-:S04]  /*20280*/  IMAD.WIDE.U32 R144, R2, 0x10, R14 ;  /* 0x0000001002907825 */ /* 0x000fc800078e000e */
[C---:B------:R-:W-:Y:S01]  /*20290*/  FMUL.FTZ R150, R194.reuse, R139 ;  /* 0x0000008bc2967220 */ /* 0x040fe20000410000 */
[C---:B------:R-:W-:Y:S01]  /*202a0*/  FMUL.FTZ R151, R194.reuse, R140 ;  /* 0x0000008cc2977220 */ /* 0x040fe20000410000 */
[C---:B------:R-:W-:Y:S01]  /*202b0*/  FMUL.FTZ R152, R194.reuse, R141 ;  /* 0x0000008dc2987220 */ /* 0x040fe20000410000 */
[----:B------:R-:W-:Y:S01]  /*202c0*/  FMUL.FTZ R153, R194, R142 ;  /* 0x0000008ec2997220 */ /* 0x000fe20000410000 */
[----:B-1----:R-:W-:Y:S01]  /*202d0*/  FFMA.FTZ R16, R21, R132, R84 ;  /* 0x0000008415107223 */ /* 0x002fe20000010054 */
[----:B------:R-:W-:Y:S01]  /*202e0*/  FFMA.FTZ R17, R4, R133, R85 ;  /* 0x0000008504117223 */ /* 0x000fe20000010055 */
[----:B------:R-:W-:Y:S01]  /*202f0*/  FFMA.FTZ R21, R22, R129, R81 ;  /* 0x0000008116157223 */ /* 0x000fe20000010051 */
[----:B------:R-:W-:Y:S01]  /*20300*/  FFMA.FTZ R22, R27, R130, R82 ;  /* 0x000000821b167223 */ /* 0x000fe20000010052 */
[----:B0-----:R-:W-:Y:S01]  /*20310*/  FFMA.FTZ R18, R23, R134, R86 ;  /* 0x0000008617127223 */ /* 0x001fe20000010056 */
[----:B------:R-:W-:Y:S01]  /*20320*/  FFMA.FTZ R19, R20, R135, R87 ;  /* 0x0000008714137223 */ /* 0x000fe20000010057 */
[----:B------:R-:W-:Y:S01]  /*20330*/  FFMA.FTZ R20, R25, R128, R80 ;  /* 0x0000008019147223 */ /* 0x000fe20000010050 */
[----:B------:R-:W-:Y:S01]  /*20340*/  FFMA.FTZ R23, R24, R131, R83 ;  /* 0x0000008318177223 */ /* 0x000fe20000010053 */
[C---:B------:R-:W-:Y:S01]  /*20350*/  FMUL.FTZ R13, R194.reuse, R28 ;  /* 0x0000001cc20d7220 */ /* 0x040fe20000410000 */
[C---:B------:R-:W-:Y:S01]  /*20360*/  FMUL.FTZ R28, R194.reuse, R29 ;  /* 0x0000001dc21c7220 */ /* 0x040fe20000410000 */
[----:B------:R-:W-:Y:S01]  /*20370*/  STG.E.128 desc[UR6][R34.64], R16 ;  /* 0x0000001022007986 */ /* 0x000fe2000c101d06 */
[C---:B------:R-:W-:Y:S01]  /*20380*/  FMUL.FTZ R29, R194.reuse, R30 ;  /* 0x0000001ec21d7220 */ /* 0x040fe20000410000 */
[C---:B------:R-:W-:Y:S01]  /*20390*/  FMUL.FTZ R30, R194.reuse, R31 ;  /* 0x0000001fc21e7220 */ /* 0x040fe20000410000 */
[C---:B------:R-:W-:Y:S01]  /*203a0*/  FMUL.FTZ R31, R194.reuse, R136 ;  /* 0x00000088c21f7220 */ /* 0x040fe20000410000 */
[----:B------:R0:W-:Y:S01]  /*203b0*/  STG.E.128 desc[UR6][R144.64], R20 ;  /* 0x0000001490007986 */ /* 0x0001e2000c101d06 */
        /* <DEDUP_REMOVED lines=17> */
[----:B0-----:R-:W0:Y:S01]  /*204d0*/  LDC.64 R144, c[0x0][0x380] ;  /* 0x0000e000ff907b82 */ /* 0x001e220000000a00 */
[----:B------:R-:W-:-:S04]  /*204e0*/  IMAD.WIDE.U32 R38, R191, 0x10, R14 ;  /* 0x00000010bf267825 */ /* 0x000fc800078e000e */
        /* <DEDUP_REMOVED lines=34> */
[C---:B------:R-:W-:Y:S01]  /*20710*/  FMUL.FTZ R165, R194.reuse, R192 ;  /* 0x000000c0c2a57220 */ /* 0x040fe20000410000 */
[----:B------:R-:W-:Y:S01]  /*20720*/  FMUL.FTZ R184, R194, R175 ;  /* 0x000000afc2b87220 */ /* 0x000fe20000410000 */
[----:B------:R-:W-:Y:S01]  /*20730*/  IMAD.WIDE.U32 R136, R197, 0x10, R14 ;  /* 0x00000010c5887825 */ /* 0x000fe200078e000e */
[----:B------:R-:W-:Y:S03]  /*20740*/  STG.E.128 desc[UR6][R38.64], R32 ;  /* 0x0000002026007986 */ /* 0x000fe6000c101d06 */
        /* <DEDUP_REMOVED lines=9> */
[----:B------:R-:W-:Y:S01]  /*207e0*/  FFMA.FTZ R159, R182, R103, R55 ;  /* 0x00000067b69f7223 */ /* 0x000fe20000010037 */
[----:B------:R-:W-:Y:S01]  /*207f0*/  IMAD.WIDE.U32 R146, R201, 0x10, R14 ;  /* 0x00000010c9927825 */ /* 0x000fe200078e000e */
[----:B------:R3:W-:Y:S03]  /*20800*/  STG.E.128 desc[UR6][R142.64], R20 ;  /* 0x000000148e007986 */ /* 0x0007e6000c101d06 */
[----:B-1----:R-:W-:Y:S01]  /*20810*/  FFMA.FTZ R24, R187, R88, R40 ;  /* 0x00000058bb187223 */ /* 0x002fe20000010028 */
[----:B------:R-:W-:Y:S01]  /*20820*/  FFMA.FTZ R25, R174, R89, R41 ;  /* 0x00000059ae197223 */ /* 0x000fe20000010029 */
[----:B------:R-:W-:-:S04]  /*20830*/  IMAD.WIDE.U32 R148, R203, 0x10, R14 ;  /* 0x00000010cb947825 */ /* 0x000fc800078e000e */
[----:B------:R-:W-:Y:S01]  /*20840*/  FFMA.FTZ R26, R165, R90, R42 ;  /* 0x0000005aa51a7223 */ /* 0x000fe2000001002a */
[----:B------:R-:W-:Y:S01]  /*20850*/  FFMA.FTZ R27, R184, R91, R43 ;  /* 0x0000005bb81b7223 */ /* 0x000fe2000001002b */
[----:B------:R1:W-:Y:S01]  /*20860*/  STG.E.128 desc[UR6][R136.64], R152 ;  /* 0x0000009888007986 */ /* 0x0003e2000c101d06 */
[----:B------:R-:W-:-:S03]  /*20870*/  IMAD.WIDE.U32 R14, R205, 0x10, R14 ;  /* 0x00000010cd0e7825 */ /* 0x000fc600078e000e */
[----:B------:R1:W-:Y:S01]  /*20880*/  STG.E.128 desc[UR6][R138.64], R156 ;  /* 0x0000009c8a007986 */ /* 0x0003e2000c101d06 */
[----:B0-----:R-:W-:Y:S02]  /*20890*/  IMAD R11, R144, 0x4, R11 ;  /* 0x00000004900b7824 */ /* 0x001fe400078e020b */
[----:B--2---:R-:W-:Y:S01]  /*208a0*/  FFMA.FTZ R16, R183, R96, R48 ;  /* 0x00000060b7107223 */ /* 0x004fe20000010030 */
[----:B------:R-:W-:Y:S01]  /*208b0*/  FFMA.FTZ R17, R162, R97, R49 ;  /* 0x00000061a2117223 */ /* 0x000fe20000010031 */
[----:B------:R-:W-:Y:S01]  /*208c0*/  FFMA.FTZ R18, R161, R98, R50 ;  /* 0x00000062a1127223 */ /* 0x000fe20000010032 */
[----:B------:R-:W-:Y:S01]  /*208d0*/  FFMA.FTZ R19, R164, R99, R51 ;  /* 0x00000063a4137223 */ /* 0x000fe20000010033 */
[----:B------:R-:W-:Y:S01]  /*208e0*/  ISETP.GE.AND P0, PT, R11, R145, PT ;  /* 0x000000910b00720c */ /* 0x000fe20003f06270 */
        /* <DEDUP_REMOVED lines=9> */
.L_x_50110:
        /* <DEDUP_REMOVED lines=8> */
.L_x_50113:
[----:B------:R-:W-:Y:S05]  /*20a00*/  BSYNC B0 ;  /* 0x0000000000007941 */ /* 0x000fea0003800000 */
.L_x_50112:
        /* <DEDUP_REMOVED lines=9> */
.L_x_50114:
[----:B------:R-:W-:Y:S02]  /*20aa0*/  IMAD.MOV.U32 R22, RZ, RZ, 0x4 ;  /* 0x00000004ff167424 */ /* 0x000fe400078e00ff */
[----:B------:R-:W-:-:S04]  /*20ab0*/  IMAD.MOV.U32 R14, RZ, RZ, R19 ;  /* 0x000000ffff0e7224 */ /* 0x000fc800078e0013 */
[----:B------:R-:W-:-:S05]  /*20ac0*/  FADD.FTZ R16, R15, R14 ;  /* 0x0000000e0f107221 */ /* 0x000fca0000010000 */
[----:B------:R-:W-:-:S07]  /*20ad0*/  MOV R21, R16 ;  /* 0x0000001000157202 */ /* 0x000fce0000000f00 */
[----:B------:R-:W-:Y:S05]  /*20ae0*/  WARPSYNC.COLLECTIVE R20, `(.L_x_50115) ;  /* 0x0000000014087348 */ /* 0x000fea0003c00000 */
[----:B------:R0:W1:Y:S02]  /*20af0*/  SHFL.BFLY P2, R19, R21, R22, R23 ;  /* 0x0c00001615137389 */ /* 0x0000640000040017 */
[----:B01----:R-:W-:Y:S05]  /*20b00*/  ENDCOLLECTIVE ;  /* 0x000000000000791b */ /* 0x003fea0003800000 */
.L_x_50115:
[----:B------:R-:W-:Y:S01]  /*20b10*/  HFMA2 R22, -RZ, RZ, 0, 4.76837158203125e-07 ;  /* 0x00000008ff167431 */ /* 0x000fe200000001ff */
[----:B------:R-:W-:-:S05]  /*20b20*/  MOV R13, R19 ;  /* 0x00000013000d7202 */ /* 0x000fca0000000f00 */
[----:B------:R-:W-:-:S04]  /*20b30*/  FADD.FTZ R17, R16, R13 ;  /* 0x0000000d10117221 */ /* 0x000fc80000010000 */
[----:B------:R-:W-:-:S07]  /*20b40*/  IMAD.MOV.U32 R21, RZ, RZ, R17 ;  /* 0x000000ffff157224 */ /* 0x000fce00078e0011 */
[----:B------:R-:W-:Y:S05]  /*20b50*/  WARPSYNC.COLLECTIVE R20, `(.L_x_50116) ;  /* 0x0000000014087348 */ /* 0x000fea0003c00000 */
[----:B------:R0:W1:Y:S02]  /*20b60*/  SHFL.BFLY P2, R19, R21, R22, R23 ;  /* 0x0c00001615137389 */ /* 0x0000640000040017 */
[----:B01----:R-:W-:Y:S05]  /*20b70*/  ENDCOLLECTIVE ;  /* 0x000000000000791b */ /* 0x003fea0003800000 */
.L_x_50116:
        /* <DEDUP_REMOVED lines=8> */
.L_x_50117:
        /* <DEDUP_REMOVED lines=104> */
.L_x_50118:
[----:B------:R-:W-:Y:S02]  /*21280*/  IMAD.MOV.U32 R22, RZ, RZ, 0x2 ;  /* 0x00000002ff167424 */ /* 0x000fe400078e00ff */
[----:B------:R-:W-:-:S04]  /*21290*/  IMAD.MOV.U32 R15, RZ, RZ, R19 ;  /* 0x000000ffff0f7224 */ /* 0x000fc800078e0013 */
[----:B------:R-:W-:-:S05]  /*212a0*/  FADD.FTZ R15, R4, R15 ;  /* 0x0000000f040f7221 */ /* 0x000fca0000010000 */
[----:B------:R-:W-:-:S07]  /*212b0*/  MOV R21, R15 ;  /* 0x0000000f00157202 */ /* 0x000fce0000000f00 */
[----:B------:R-:W-:Y:S05]  /*212c0*/  WARPSYNC.COLLECTIVE R20, `(.L_x_50119) ;  /* 0x0000000014087348 */ /* 0x000fea0003c00000 */
[----:B------:R0:W1:Y:S02]  /*212d0*/  SHFL.BFLY P2, R19, R21, R22, R23 ;  /* 0x0c00001615137389 */ /* 0x0000640000040017 */
[----:B01----:R-:W-:Y:S05]  /*212e0*/  ENDCOLLECTIVE ;  /* 0x000000000000791b */ /* 0x003fea0003800000 */
.L_x_50119:
[----:B------:R-:W-:Y:S01]  /*212f0*/  HFMA2 R22, -RZ, RZ, 0, 2.384185791015625e-07 ;  /* 0x00000004ff167431 */ /* 0x000fe200000001ff */
[----:B------:R-:W-:-:S05]  /*21300*/  MOV R16, R19 ;  /* 0x0000001300107202 */ /* 0x000fca0000000f00 */
[----:B------:R-:W-:-:S04]  /*21310*/  FADD.FTZ R16, R15, R16 ;  /* 0x000000100f107221 */ /* 0x000fc80000010000 */
[----:B------:R-:W-:-:S07]  /*21320*/  IMAD.MOV.U32 R21, RZ, RZ, R16 ;  /* 0x000000ffff157224 */ /* 0x000fce00078e0010 */
[----:B------:R-:W-:Y:S05]  /*21330*/  WARPSYNC.COLLECTIVE R20, `(.L_x_50120) ;  /* 0x0000000014087348 */ /* 0x000fea0003c00000 */
[----:B------:R0:W1:Y:S02]  /*21340*/  SHFL.BFLY P2, R19, R21, R22, R23 ;  /* 0x0c00001615137389 */ /* 0x0000640000040017 */
[----:B01----:R-:W-:Y:S05]  /*21350*/  ENDCOLLECTIVE ;  /* 0x000000000000791b */ /* 0x003fea0003800000 */
.L_x_50120:
[----:B------:R-:W-:Y:S02]  /*21360*/  IMAD.MOV.U32 R22, RZ, RZ, 0x8 ;  /* 0x00000008ff167424 */ /* 0x000fe400078e00ff */
[----:B------:R-:W-:-:S04]  /*21370*/  IMAD.MOV.U32 R17, RZ, RZ, R19 ;  /* 0x000000ffff117224 */ /* 0x000fc800078e0013 */
[----:B------:R-:W-:-:S05]  /*21380*/  FADD.FTZ R17, R16, R17 ;  /* 0x0000001110117221 */ /* 0x000fca0000010000 */
[----:B------:R-:W-:-:S07]  /*21390*/  MOV R21, R17 ;  /* 0x0000001100157202 */ /* 0x000fce0000000f00 */
[----:B------:R-:W-:Y:S05]  /*213a0*/  WARPSYNC.COLLECTIVE R20, `(.L_x_50121) ;  /* 0x0000000014087348 */ /* 0x000fea0003c00000 */
[----:B------:R0:W1:Y:S02]  /*213b0*/  SHFL.BFLY P2, R19, R21, R22, R23 ;  /* 0x0c00001615137389 */ /* 0x0000640000040017 */
[----:B01----:R-:W-:Y:S05]  /*213c0*/  ENDCOLLECTIVE ;  /* 0x000000000000791b */ /* 0x003fea0003800000 */
.L_x_50121:
[----:B------:R-:W-:Y:S01]  /*213d0*/  HFMA2 R22, -RZ, RZ, 0, 9.5367431640625e-07 ;  /* 0x00000010ff167431 */ /* 0x000fe200000001ff */
[----:B------:R-:W-:-:S05]  /*213e0*/  MOV R18, R19 ;  /* 0x0000001300127202 */ /* 0x000fca0000000f00 */
[----:B------:R-:W-:-:S04]  /*213f0*/  FADD.FTZ R18, R17, R18 ;  /* 0x0000001211127221 */ /* 0x000fc80000010000 */
[----:B------:R-:W-:-:S07]  /*21400*/  IMAD.MOV.U32 R21, RZ, RZ, R18 ;  /* 0x000000ffff157224 */ /* 0x000fce00078e0012 */
[----:B------:R-:W-:Y:S05]  /*21410*/  WARPSYNC.COLLECTIVE R20, `(.L_x_50122) ;  /* 0x0000000014087348 */ /* 0x000fea0003c00000 */
[----:B------:R0:W1:Y:S02]  /*21420*/  SHFL.BFLY P2, R19, R21, R22, R23 ;  /* 0x0c00001615137389 */ /* 0x0000640000040017 */
[----:B01----:R-:W-:Y:S05]  /*21430*/  ENDCOLLECTIVE ;  /* 0x000000000000791b */ /* 0x003fea0003800000 */
.L_x_50122:
[----:B------:R-:W-:Y:S05]  /*21440*/  BRA `(.L_x_50123) ;  /* 0xffffffe8005c7947 */ /* 0x000fea000383ffff */
.L_x_50124:
        /* <DEDUP_REMOVED lines=11> */
.L_x_54481:


//--------------------- .text._ZN10layer_norm13ln_fwd_kernelINS_13Kernel_traitsIfffffjLj1536ELj1ELj4ELj1ELj16ENS_18Kernel_traits_baseILj1536EfffffjLj128EEEEELb1ELb0ELb1ELb0EEEvNS_9FwdParamsE --------------------------
	.section	.text._ZN10layer_norm13ln_fwd_kernelINS_13Kernel_traitsIfffffjLj1536ELj1ELj4ELj1ELj16ENS_18Kernel_traits_baseILj1536EfffffjLj128EEEEELb1ELb0ELb1ELb0EEEvNS_9FwdParamsE,"ax",@progbits
	.align	128
        .global         _ZN10layer_norm13ln_fwd_kernelINS_13Kernel_traitsIfffffjLj1536ELj1ELj4ELj1ELj16ENS_18Kernel_traits_baseILj1536EfffffjLj128EEEEELb1ELb0ELb1ELb0EEEvNS_9FwdParamsE
        .type           _ZN10layer_norm13ln_fwd_kernelINS_13Kernel_traitsIfffffjLj1536ELj1ELj4ELj1ELj16ENS_18Kernel_traits_baseILj1536EfffffjLj128EEEEELb1ELb0ELb1ELb0EEEvNS_9FwdParamsE,@function
        .size           _ZN10layer_norm13ln_fwd_kernelINS_13Kernel_traitsIfffffjLj1536ELj1ELj4ELj1ELj16ENS_18Kernel_traits_baseILj1536EfffffjLj128EEEEELb1ELb0ELb1ELb0EEEvNS_9FwdParamsE,(.L_x_54482 - _ZN10layer_norm13ln_fwd_kernelINS_13Kernel_traitsIfffffjLj1536ELj1ELj4ELj1ELj16ENS_18Kernel_traits_baseILj1536EfffffjLj128EEEEELb1ELb0ELb1ELb0EEEvNS_9FwdParamsE)
        .other          _ZN10layer_norm13ln_fwd_kernelINS_13Kernel_traitsIfffffjLj1536ELj1ELj4ELj1ELj16ENS_18Kernel_traits_baseILj1536EfffffjLj128EEEEELb1ELb0ELb1ELb0EEEvNS_9FwdParamsE,@"STO_CUDA_ENTRY STV_DEFAULT"
_ZN10layer_norm13ln_fwd_kernelINS_13Kernel_traitsIfffffjLj1536ELj1ELj4ELj1ELj16ENS_18Kernel_traits_baseILj1536EfffffjLj128EEEEELb1ELb0ELb1ELb0EEEvNS_9FwdParamsE:
.text._ZN10layer_norm13ln_fwd_kernelINS_13Kernel_traitsIfffffjLj1536ELj1ELj4ELj1ELj16ENS_18Kernel_traits_baseILj1536EfffffjLj128EEEEELb1ELb0ELb1ELb0EEEvNS_9FwdParamsE:
        /* <DEDUP_REMOVED lines=73> */
[----:B--2---:R-:W-:Y:S01]  /*0490*/  @P6 IMAD.WIDE.U32 R12, R115, 0x10, R12 ;  /* 0x00000010730c6825 */ /* 0x004fe200078e000c */
[----:B------:R-:W-:-:S03]  /*04a0*/  ISETP.GE.U32.AND P4, PT, R154, 0xe0, PT ;  /* 0x000000e09a00780c */ /* 0x000fc60003f86070 */
[C---:B---3--:R-:W-:Y:S01]  /*04b0*/  @P6 IMAD.WIDE.U32 R14, R115.reuse, 0x10, R14 ;  /* 0x00000010730e6825 */ /* 0x048fe200078e000e */
[----:B------:R-:W-:Y:S01]  /*04c0*/  @P6 IADD3 R115, PT, PT, R115, 0x20, RZ ;  /* 0x0000002073736810 */ /* 0x000fe20007ffe0ff */
[----:B------:R2:W5:Y:S01]  /*04d0*/  @P6 LDG.E.128 R92, desc[UR6][R12.64] ;  /* 0x000000060c5c6981 */ /* 0x000562000c1e1d00 */
[----:B------:R-:W3:Y:S01]  /*04e0*/  @P2 LDC.64 R124, c[0x0][0x3d0] ;  /* 0x0000f400ff7c2b82 */ /* 0x000ee20000000a00 */
[----:B------:R-:W-:Y:S02]  /*04f0*/  ISETP.GE.U32.AND P5, PT, R154, 0x100, PT ;  /* 0x000001009a00780c */ /* 0x000fe40003fa6070 */
[C---:B----4-:R-:W-:Y:S01]  /*0500*/  @P0 IMAD.WIDE.U32 R116, R115.reuse, 0x10, R116 ;  /* 0x0000001073740825 */ /* 0x050fe200078e0074 */
[----:B------:R4:W5:Y:S04]  /*0510*/  @P6 LDG.E.128 R88, desc[UR6][R14.64] ;  /* 0x000000060e586981 */ /* 0x000968000c1e1d00 */
[----:B------:R-:W3:Y:S01]  /*0520*/  @P2 LDC.64 R126, c[0x0][0x438] ;  /* 0x00010e00ff7e2b82 */ /* 0x000ee20000000a00 */
[C---:B0-----:R-:W-:Y:S01]  /*0530*/  @P0 IMAD.WIDE.U32 R118, R115.reuse, 0x10, R118 ;  /* 0x0000001073760825 */ /* 0x041fe200078e0076 */
[----:B------:R0:W5:Y:S03]  /*0540*/  @P0 LDG.E.128 R84, desc[UR6][R116.64] ;  /* 0x0000000674540981 */ /* 0x000166000c1e1d00 */
[----:B------:R-:W-:-:S03]  /*0550*/  @P0 VIADD R115, R115, 0x20 ;  /* 0x0000002073730836 */ /* 0x000fc60000000000 */
[----:B------:R-:W3:Y:S01]  /*0560*/  @P3 LDC.64 R128, c[0x0][0x3d0] ;  /* 0x0000f400ff803b82 */ /* 0x000ee20000000a00 */
[C---:B-1----:R-:W-:Y:S01]  /*0570*/  @P1 IMAD.WIDE.U32 R120, R115.reuse, 0x10, R120 ;  /* 0x0000001073781825 */ /* 0x042fe200078e0078 */
[C---:B------:R-:W-:Y:S01]  /*0580*/  ISETP.GE.U32.AND P6, PT, R154.reuse, 0x120, PT ;  /* 0x000001209a00780c */ /* 0x040fe20003fc6070 */
[----:B------:R1:W5:Y:S02]  /*0590*/  @P0 LDG.E.128 R80, desc[UR6][R118.64] ;  /* 0x0000000676500981 */ /* 0x000364000c1e1d00 */
[C---:B------:R-:W-:Y:S02]  /*05a0*/  @P1 IMAD.WIDE.U32 R122, R115.reuse, 0x10, R122 ;  /* 0x00000010737a1825 */ /* 0x040fe400078e007a */
[----:B------:R1:W5:Y:S01]  /*05b0*/  @P1 LDG.E.128 R76, desc[UR6][R120.64] ;  /* 0x00000006784c1981 */ /* 0x000362000c1e1d00 */
[----:B------:R-:W1:Y:S01]  /*05c0*/  @P3 LDC.64 R8, c[0x0][0x438] ;  /* 0x00010e00ff083b82 */ /* 0x000e620000000a00 */
[----:B------:R-:W-:Y:S02]  /*05d0*/  @P1 VIADD R115, R115, 0x20 ;  /* 0x0000002073731836 */ /* 0x000fe40000000000 */
[----:B------:R1:W5:Y:S01]  /*05e0*/  @P1 LDG.E.128 R72, desc[UR6][R122.64] ;  /* 0x000000067a481981 */ /* 0x000362000c1e1d00 */
[----:B------:R-:W-:-:S04]  /*05f0*/  ISETP.GE.U32.AND P1, PT, R154, 0x140, PT ;  /* 0x000001409a00780c */ /* 0x000fc80003f26070 */
[----:B------:R-:W1:Y:S08]  /*0600*/  @P4 LDC.64 R10, c[0x0][0x3d0] ;  /* 0x0000f400ff0a4b82 */ /* 0x000e700000000a00 */
[----:B--2---:R-:W2:Y:S01]  /*0610*/  @P4 LDC.64 R12, c[0x0][0x438] ;  /* 0x00010e00ff0c4b82 */ /* 0x004ea20000000a00 */
[----:B------:R-:W-:-:S07]  /*0620*/  ISETP.GE.U32.AND P0, PT, R154, 0x160, PT ;  /* 0x000001609a00780c */ /* 0x000fce0003f06070 */
[----:B----4-:R-:W4:Y:S08]  /*0630*/  @P5 LDC.64 R14, c[0x0][0x3d0] ;  /* 0x0000f400ff0e5b82 */ /* 0x010f300000000a00 */
[----:B0-----:R-:W0:Y:S01]  /*0640*/  @P5 LDC.64 R116, c[0x0][0x438] ;  /* 0x00010e00ff745b82 */ /* 0x001e220000000a00 */
[----:B---3--:R-:W-:-:S04]  /*0650*/  @P2 IMAD.WIDE.U32 R124, R115, 0x10, R124 ;  /* 0x00000010737c2825 */ /* 0x008fc800078e007c */
[----:B------:R-:W-:-:S03]  /*0660*/  @P2 IMAD.WIDE.U32 R126, R115, 0x10, R126 ;  /* 0x00000010737e2825 */ /* 0x000fc600078e007e */
[----:B-1----:R-:W1:Y:S01]  /*0670*/  @P6 LDC.64 R118, c[0x0][0x3d0] ;  /* 0x0000f400ff766b82 */ /* 0x002e620000000a00 */
[----:B------:R-:W-:Y:S01]  /*0680*/  @P2 IADD3 R115, PT, PT, R115, 0x20, RZ ;  /* 0x0000002073732810 */ /* 0x000fe20007ffe0ff */
[----:B------:R3:W5:Y:S06]  /*0690*/  @P2 LDG.E.128 R68, desc[UR6][R124.64] ;  /* 0x000000067c442981 */ /* 0x00076c000c1e1d00 */
[----:B------:R-:W3:Y:S01]  /*06a0*/  @P6 LDC.64 R120, c[0x0][0x438] ;  /* 0x00010e00ff786b82 */ /* 0x000ee20000000a00 */
[C---:B------:R-:W-:Y:S01]  /*06b0*/  @P3 IMAD.WIDE.U32 R128, R115.reuse, 0x10, R128 ;  /* 0x0000001073803825 */ /* 0x040fe200078e0080 */
[----:B------:R0:W5:Y:S03]  /*06c0*/  @P2 LDG.E.128 R64, desc[UR6][R126.64] ;  /* 0x000000067e402981 */ /* 0x000166000c1e1d00 */
[C---:B------:R-:W-:Y:S01]  /*06d0*/  @P3 IMAD.WIDE.U32 R8, R115.reuse, 0x10, R8 ;  /* 0x0000001073083825 */ /* 0x040fe200078e0008 */
[----:B------:R0:W5:Y:S02]  /*06e0*/  @P3 LDG.E.128 R60, desc[UR6][R128.64] ;  /* 0x00000006803c3981 */ /* 0x000164000c1e1d00 */
[----:B------:R-:W3:Y:S01]  /*06f0*/  @P1 LDC.64 R122, c[0x0][0x3d0] ;  /* 0x0000f400ff7a1b82 */ /* 0x000ee20000000a00 */
[----:B------:R-:W-:Y:S01]  /*0700*/  @P3 VIADD R115, R115, 0x20 ;  /* 0x0000002073733836 */ /* 0x000fe20000000000 */
[----:B------:R0:W5:Y:S06]  /*0710*/  @P3 LDG.E.128 R56, desc[UR6][R8.64] ;  /* 0x0000000608383981 */ /* 0x00016c000c1e1d00 */
[----:B------:R-:W3:Y:S01]  /*0720*/  @P1 LDC.64 R130, c[0x0][0x438] ;  /* 0x00010e00ff821b82 */ /* 0x000ee20000000a00 */
[----:B------:R-:W-:-:S04]  /*0730*/  @P4 IMAD.WIDE.U32 R10, R115, 0x10, R10 ;  /* 0x00000010730a4825 */ /* 0x000fc800078e000a */
[C---:B--2---:R-:W-:Y:S01]  /*0740*/  @P4 IMAD.WIDE.U32 R12, R115.reuse, 0x10, R12 ;  /* 0x00000010730c4825 */ /* 0x044fe200078e000c */
[----:B------:R2:W5:Y:S02]  /*0750*/  @P4 LDG.E.128 R52, desc[UR6][R10.64] ;  /* 0x000000060a344981 */ /* 0x000564000c1e1d00 */
[----:B------:R-:W2:Y:S01]  /*0760*/  @P0 LDC.64 R132, c[0x0][0x3d0] ;  /* 0x0000f400ff840b82 */ /* 0x000ea20000000a00 */
[----:B------:R-:W-:Y:S01]  /*0770*/  @P4 VIADD R115, R115, 0x20 ;  /* 0x0000002073734836 */ /* 0x000fe20000000000 */
[----:B------:R0:W5:Y:S06]  /*0780*/  @P4 LDG.E.128 R48, desc[UR6][R12.64] ;  /* 0x000000060c304981 */ /* 0x00016c000c1e1d00 */
[----:B------:R-:W2:Y:S01]  /*0790*/  @P0 LDC.64 R134, c[0x0][0x438] ;  /* 0x00010e00ff860b82 */ /* 0x000ea20000000a00 */
[----:B----4-:R-:W-:-:S04]  /*07a0*/  @P5 IMAD.WIDE.U32 R14, R115, 0x10, R14 ;  /* 0x00000010730e5825 */ /* 0x010fc800078e000e */
[C---:B0-----:R-:W-:Y:S01]  /*07b0*/  @P5 IMAD.WIDE.U32 R116, R115.reuse, 0x10, R116 ;  /* 0x0000001073745825 */ /* 0x041fe200078e0074 */
[----:B------:R-:W-:Y:S01]  /*07c0*/  @P5 IADD3 R115, PT, PT, R115, 0x20, RZ ;  /* 0x0000002073735810 */ /* 0x000fe20007ffe0ff */
[----:B------:R0:W5:Y:S04]  /*07d0*/  @P5 LDG.E.128 R44, desc[UR6][R14.64] ;  /* 0x000000060e2c5981 */ /* 0x000168000c1e1d00 */
[C---:B-1----:R-:W-:Y:S01]  /*07e0*/  @P6 IMAD.WIDE.U32 R118, R115.reuse, 0x10, R118 ;  /* 0x0000001073766825 */ /* 0x042fe200078e0076 */
[----:B------:R0:W5:Y:S03]  /*07f0*/  @P5 LDG.E.128 R40, desc[UR6][R116.64] ;  /* 0x0000000674285981 */ /* 0x000166000c1e1d00 */
[C---:B---3--:R-:W-:Y:S01]  /*0800*/  @P6 IMAD.WIDE.U32 R120, R115.reuse, 0x10, R120 ;  /* 0x0000001073786825 */ /* 0x048fe200078e0078 */
[----:B------:R0:W5:Y:S03]  /*0810*/  @P6 LDG.E.128 R36, desc[UR6][R118.64] ;  /* 0x0000000676246981 */ /* 0x000166000c1e1d00 */
[----:B------:R-:W-:Y:S01]  /*0820*/  @P6 VIADD R115, R115, 0x20 ;  /* 0x0000002073736836 */ /* 0x000fe20000000000 */
[----:B------:R0:W5:Y:S03]  /*0830*/  @P6 LDG.E.128 R32, desc[UR6][R120.64] ;  /* 0x0000000678206981 */ /* 0x000166000c1e1d00 */
[----:B------:R-:W-:-:S04]  /*0840*/  @P1 IMAD.WIDE.U32 R122, R115, 0x10, R122 ;  /* 0x00000010737a1825 */ /* 0x000fc800078e007a */
[C---:B------:R-:W-:Y:S01]  /*0850*/  @P1 IMAD.WIDE.U32 R130, R115.reuse, 0x10, R130 ;  /* 0x0000001073821825 */ /* 0x040fe200078e0082 */
[----:B------:R0:W5:Y:S03]  /*0860*/  @P1 LDG.E.128 R28, desc[UR6][R122.64] ;  /* 0x000000067a1c1981 */ /* 0x000166000c1e1d00 */
[----:B------:R-:W-:Y:S01]  /*0870*/  @P1 VIADD R115, R115, 0x20 ;  /* 0x0000002073731836 */ /* 0x000fe20000000000 */
[----:B------:R0:W5:Y:S03]  /*0880*/  @P1 LDG.E.128 R24, desc[UR6][R130.64] ;  /* 0x0000000682181981 */ /* 0x000166000c1e1d00 */
[----:B--2---:R-:W-:-:S04]  /*0890*/  @P0 IMAD.WIDE.U32 R132, R115, 0x10, R132 ;  /* 0x0000001073840825 */ /* 0x004fc800078e0084 */
[C---:B------:R-:W-:Y:S01]  /*08a0*/  @P0 IMAD.WIDE.U32 R134, R115.reuse, 0x10, R134 ;  /* 0x0000001073860825 */ /* 0x040fe200078e0086 */
[----:B------:R0:W5:Y:S04]  /*08b0*/  @P0 LDG.E.128 R20, desc[UR6][R132.64] ;  /* 0x0000000684140981 */ /* 0x000168000c1e1d00 */
[----:B------:R0:W5:Y:S01]  /*08c0*/  @P0 LDG.E.128 R16, desc[UR6][R134.64] ;  /* 0x0000000686100981 */ /* 0x000162000c1e1d00 */
        /* <DEDUP_REMOVED lines=10> */
.L_x_50126:
        /* <DEDUP_REMOVED lines=20> */
[----:B--2---:R-:W-:Y:S01]  /*0ab0*/  @P6 IMAD.WIDE.U32 R24, R115, 0x10, R24 ;  /* 0x0000001073186825 */ /* 0x004fe200078e0018 */
[----:B------:R-:W-:-:S03]  /*0ac0*/  ISETP.GE.U32.AND P2, PT, R154, 0x120, PT ;  /* 0x000001209a00780c */ /* 0x000fc60003f46070 */
[----:B------:R-:W-:Y:S01]  /*0ad0*/  @P6 VIADD R115, R115, 0x20 ;  /* 0x0000002073736836 */ /* 0x000fe20000000000 */
[----:B------:R-:W5:Y:S02]  /*0ae0*/  @P6 LDG.E.128 R84, desc[UR6][R24.64] ;  /* 0x0000000618546981 */ /* 0x000f64000c1e1d00 */
[----:B------:R-:W2:Y:S01]  /*0af0*/  @P4 LDC.64 R40, c[0x0][0x3d0] ;  /* 0x0000f400ff284b82 */ /* 0x000ea20000000a00 */
[C---:B---3--:R-:W-:Y:S01]  /*0b00*/  @P5 IMAD.WIDE.U32 R26, R115.reuse, 0x10, R26 ;  /* 0x00000010731a5825 */ /* 0x048fe200078e001a */
[----:B------:R-:W-:Y:S02]  /*0b10*/  @P5 IADD3 R115, PT, PT, R115, 0x20, RZ ;  /* 0x0000002073735810 */ /* 0x000fe40007ffe0ff */
[C---:B------:R-:W-:Y:S02]  /*0b20*/  ISETP.GE.U32.AND P6, PT, R154.reuse, 0x140, PT ;  /* 0x000001409a00780c */ /* 0x040fe40003fc6070 */
[----:B------:R3:W5:Y:S02]  /*0b30*/  @P5 LDG.E.128 R76, desc[UR6][R26.64] ;  /* 0x000000061a4c5981 */ /* 0x000764000c1e1d00 */
[----:B0-----:R-:W0:Y:S01]  /*0b40*/  @P3 LDC.64 R16, c[0x0][0x3d0] ;  /* 0x0000f400ff103b82 */ /* 0x001e220000000a00 */
[----:B----4-:R-:W-:Y:S01]  /*0b50*/  @P1 IMAD.WIDE.U32 R32, R115, 0x10, R32 ;  /* 0x0000001073201825 */ /* 0x010fe200078e0020 */
[----:B------:R-:W-:-:S03]  /*0b60*/  ISETP.GE.U32.AND P5, PT, R154, 0x160, PT ;  /* 0x000001609a00780c */ /* 0x000fc60003fa6070 */
[----:B------:R-:W-:Y:S01]  /*0b70*/  @P1 VIADD R115, R115, 0x20 ;  /* 0x0000002073731836 */ /* 0x000fe20000000000 */
[----:B------:R-:W5:Y:S02]  /*0b80*/  @P1 LDG.E.128 R68, desc[UR6][R32.64] ;  /* 0x0000000620441981 */ /* 0x000f64000c1e1d00 */
[----:B-1----:R-:W1:Y:S01]  /*0b90*/  @P2 LDC.64 R18, c[0x0][0x3d0] ;  /* 0x0000f400ff122b82 */ /* 0x002e620000000a00 */
[----:B------:R-:W-:Y:S01]  /*0ba0*/  ISETP.GE.U32.AND P1, PT, R154, 0x180, PT ;  /* 0x000001809a00780c */ /* 0x000fe20003f26070 */
[----:B------:R-:W-:-:S06]  /*0bb0*/  @P0 IMAD.WIDE.U32 R34, R115, 0x10, R34 ;  /* 0x0000001073220825 */ /* 0x000fcc00078e0022 */
[----:B------:R-:W4:Y:S01]  /*0bc0*/  @P6 LDC.64 R48, c[0x0][0x3d0] ;  /* 0x0000f400ff306b82 */ /* 0x000f220000000a00 */
[----:B------:R-:W-:Y:S01]  /*0bd0*/  @P0 VIADD R115, R115, 0x20 ;  /* 0x0000002073730836 */ /* 0x000fe20000000000 */
[----:B------:R-:W5:Y:S03]  /*0be0*/  @P0 LDG.E.128 R60, desc[UR6][R34.64] ;  /* 0x00000006223c0981 */ /* 0x000f66000c1e1d00 */
[----:B--2---:R-:W-:-:S03]  /*0bf0*/  @P4 IMAD.WIDE.U32 R40, R115, 0x10, R40 ;  /* 0x0000001073284825 */ /* 0x004fc600078e0028 */
[----:B------:R-:W2:Y:S01]  /*0c00*/  @P5 LDC.64 R50, c[0x0][0x3d0] ;  /* 0x0000f400ff325b82 */ /* 0x000ea20000000a00 */
[----:B------:R-:W-:Y:S01]  /*0c10*/  @P4 IADD3 R115, PT, PT, R115, 0x20, RZ ;  /* 0x0000002073734810 */ /* 0x000fe20007ffe0ff */
[----:B------:R-:W5:Y:S06]  /*0c20*/  @P4 LDG.E.128 R52, desc[UR6][R40.64] ;  /* 0x0000000628344981 */ /* 0x000f6c000c1e1d00 */
[----:B---3--:R-:W3:Y:S01]  /*0c30*/  @P1 LDC.64 R26, c[0x0][0x3d0] ;  /* 0x0000f400ff1a1b82 */ /* 0x008ee20000000a00 */
[----:B0-----:R-:W-:-:S04]  /*0c40*/  @P3 IMAD.WIDE.U32 R24, R115, 0x10, R16 ;  /* 0x0000001073183825 */ /* 0x001fc800078e0010 */
[----:B------:R-:W-:Y:S01]  /*0c50*/  @P3 VIADD R115, R115, 0x20 ;  /* 0x0000002073733836 */ /* 0x000fe20000000000 */
[----:B------:R0:W5:Y:S03]  /*0c60*/  @P3 LDG.E.128 R44, desc[UR6][R24.64] ;  /* 0x00000006182c3981 */ /* 0x000166000c1e1d00 */
[----:B-1----:R-:W-:-:S04]  /*0c70*/  @P2 IMAD.WIDE.U32 R42, R115, 0x10, R18 ;  /* 0x00000010732a2825 */ /* 0x002fc800078e0012 */
[----:B------:R-:W-:Y:S01]  /*0c80*/  @P2 VIADD R115, R115, 0x20 ;  /* 0x0000002073732836 */ /* 0x000fe20000000000 */
[----:B------:R1:W5:Y:S03]  /*0c90*/  @P2 LDG.E.128 R36, desc[UR6][R42.64] ;  /* 0x000000062a242981 */ /* 0x000366000c1e1d00 */
[C---:B----4-:R-:W-:Y:S01]  /*0ca0*/  @P6 IMAD.WIDE.U32 R48, R115.reuse, 0x10, R48 ;  /* 0x0000001073306825 */ /* 0x050fe200078e0030 */
[----:B------:R-:W-:Y:S02]  /*0cb0*/  @P6 IADD3 R115, PT, PT, R115, 0x20, RZ ;  /* 0x0000002073736810 */ /* 0x000fe40007ffe0ff */
[----:B------:R-:W-:Y:S02]  /*0cc0*/  CS2R R18, SRZ ;  /* 0x0000000000127805 */ /* 0x000fe4000001ff00 */
[----:B------:R-:W-:Y:S02]  /*0cd0*/  CS2R R16, SRZ ;  /* 0x0000000000107805 */ /* 0x000fe4000001ff00 */
[----:B0-----:R-:W-:Y:S01]  /*0ce0*/  CS2R R24, SRZ ;  /* 0x0000000000187805 */ /* 0x001fe2000001ff00 */
[----:B------:R0:W5:Y:S01]  /*0cf0*/  @P6 LDG.E.128 R28, desc[UR6][R48.64] ;  /* 0x00000006301c6981 */ /* 0x000162000c1e1d00 */
[----:B--2---:R-:W-:-:S04]  /*0d00*/  @P5 IMAD.WIDE.U32 R50, R115, 0x10, R50 ;  /* 0x0000001073325825 */ /* 0x004fc800078e0032 */
[----:B------:R-:W-:Y:S01]  /*0d10*/  @P5 VIADD R115, R115, 0x20 ;  /* 0x0000002073735836 */ /* 0x000fe20000000000 */
[----:B------:R2:W5:Y:S03]  /*0d20*/  @P5 LDG.E.128 R20, desc[UR6][R50.64] ;  /* 0x0000000632145981 */ /* 0x000566000c1e1d00 */
[----:B---3--:R-:W-:Y:S01]  /*0d30*/  @P1 IMAD.WIDE.U32 R32, R115, 0x10, R26 ;  /* 0x0000001073201825 */ /* 0x008fe200078e001a */
[----:B------:R-:W-:Y:S02]  /*0d40*/  CS2R R26, SRZ ;  /* 0x00000000001a7805 */ /* 0x000fe4000001ff00 */
[----:B------:R-:W-:Y:S02]  /*0d50*/  CS2R R34, SRZ ;  /* 0x0000000000227805 */ /* 0x000fe4000001ff00 */
[----:B-1----:R-:W-:Y:S02]  /*0d60*/  CS2R R42, SRZ ;  /* 0x00000000002a7805 */ /* 0x002fe4000001ff00 */
[----:B------:R-:W-:Y:S01]  /*0d70*/  CS2R R40, SRZ ;  /* 0x0000000000287805 */ /* 0x000fe2000001ff00 */
[----:B------:R1:W5:Y:S01]  /*0d80*/  @P1 LDG.E.128 R12, desc[UR6][R32.64] ;  /* 0x00000006200c1981 */ /* 0x000362000c1e1d00 */
[----:B0-----:R-:W-:-:S02]  /*0d90*/  CS2R R48, SRZ ;  /* 0x0000000000307805 */ /* 0x001fc4000001ff00 */
[----:B--2---:R-:W-:Y:S02]  /*0da0*/  CS2R R50, SRZ ;  /* 0x0000000000327805 */ /* 0x004fe4000001ff00 */
[----:B------:R-:W-:Y:S02]  /*0db0*/  CS2R R58, SRZ ;  /* 0x00000000003a7805 */ /* 0x000fe4000001ff00 */
[----:B------:R-:W-:Y:S02]  /*0dc0*/  CS2R R56, SRZ ;  /* 0x0000000000387805 */ /* 0x000fe4000001ff00 */
[----:B------:R-:W-:Y:S02]  /*0dd0*/  CS2R R66, SRZ ;  /* 0x0000000000427805 */ /* 0x000fe4000001ff00 */
[----:B------:R-:W-:Y:S02]  /*0de0*/  CS2R R64, SRZ ;  /* 0x0000000000407805 */ /* 0x000fe4000001ff00 */
[----:B------:R-:W-:-:S02]  /*0df0*/  CS2R R74, SRZ ;  /* 0x00000000004a7805 */ /* 0x000fc4000001ff00 */
[----:B------:R-:W-:Y:S02]  /*0e00*/  CS2R R72, SRZ ;  /* 0x0000000000487805 */ /* 0x000fe4000001ff00 */
[----:B------:R-:W-:Y:S02]  /*0e10*/  CS2R R82, SRZ ;  /* 0x0000000000527805 */ /* 0x000fe4000001ff00 */
[----:B-1----:R-:W-:Y:S02]  /*0e20*/  CS2R R32, SRZ ;  /* 0x0000000000207805 */ /* 0x002fe4000001ff00 */
[----:B------:R-:W-:Y:S02]  /*0e30*/  CS2R R80, SRZ ;  /* 0x0000000000507805 */ /* 0x000fe4000001ff00 */
[----:B------:R-:W-:Y:S02]  /*0e40*/  CS2R R90, SRZ ;  /* 0x00000000005a7805 */ /* 0x000fe4000001ff00 */
[----:B------:R-:W-:-:S02]  /*0e50*/  CS2R R88, SRZ ;  /* 0x0000000000587805 */ /* 0x000fc4000001ff00 */
[----:B------:R-:W-:Y:S02]  /*0e60*/  CS2R R98, SRZ ;  /* 0x0000000000627805 */ /* 0x000fe4000001ff00 */
[----:B------:R-:W-:Y:S02]  /*0e70*/  CS2R R96, SRZ ;  /* 0x0000000000607805 */ /* 0x000fe4000001ff00 */
[----:B------:R-:W-:Y:S02]  /*0e80*/  @P1 CS2R R10, SRZ ;  /* 0x00000000000a1805 */ /* 0x000fe4000001ff00 */
[----:B------:R-:W-:-:S07]  /*0e90*/  @P1 CS2R R8, SRZ ;  /* 0x0000000000081805 */ /* 0x000fce000001ff00 */
.L_x_50127:
[----:B------:R-:W-:Y:S05]  /*0ea0*/  BSYNC.RECONVERGENT B0 ;  /* 0x0000000000007941 */ /* 0x000fea0003800200 */
.L_x_50125:
[----:B------:R-:W0:Y:S02]  /*0eb0*/  LDCU UR4, c[0x0][0x384] ;  /* 0x00007080ff0477ac */ /* 0x000e240008000800 */
[----:B0-----:R-:W-:-:S13]  /*0ec0*/  ISETP.GE.AND P0, PT, R152, UR4, PT ;  /* 0x0000000498007c0c */ /* 0x001fda000bf06270 */
[----:B------:R-:W-:Y:S05]  /*0ed0*/  @P0 EXIT ;  /* 0x000000000000094d */ /* 0x000fea0003800000 */
[----:B------:R-:W-:Y:S01]  /*0ee0*/  IMAD.HI.U32 R115, R155, -0x326172a9, RZ ;  /* 0xcd9e8d579b737827 */ /* 0x000fe200078e00ff */
[----:B------:R-:W-:Y:S01]  /*0ef0*/  LOP3.LUT R168, R168, 0x3, RZ, 0xc0, !PT ;  /* 0x00000003a8a87812 */ /* 0x000fe200078ec0ff */
[----:B------:R-:W0:Y:S02]  /*0f00*/  LDCU UR8, c[0x0][0x404] ;  /* 0x00008080ff0877ac */ /* 0x000e240008000800 */
        /* <DEDUP_REMOVED lines=63> */
[----:B01234-:R-:W-:-:S07]  /*1300*/  IMAD R172, R4, -0x2daee0ad, RZ ;  /* 0xd2511f5304ac7824 */ /* 0x01ffce00078e02ff */
.L_x_50883:
[----:B------:R-:W0:Y:S08]  /*1310*/  LDC.64 R174, c[0x0][0x3f0] ;  /* 0x0000fc00ffae7b82 */ /* 0x000e300000000a00 */
[----:B-1234-:R-:W1:Y:S08]  /*1320*/  LDC.64 R176, c[0x0][0x3f8] ;  /* 0x0000fe00ffb07b82 */ /* 0x01ee700000000a00 */
[----:B------:R-:W2:Y:S01]  /*1330*/  LDC R165, c[0x0][0x388] ;  /* 0x0000e200ffa57b82 */ /* 0x000ea20000000800 */
[----:B0-----:R-:W-:-:S05]  /*1340*/  IMAD.WIDE R174, R152, 0x4, R174 ;  /* 0x0000000498ae7825 */ /* 0x001fca00078e02ae */
[----:B------:R-:W3:Y:S01]  /*1350*/  LDG.E R170, desc[UR6][R174.64] ;  /* 0x00000006aeaa7981 */ /* 0x000ee2000c1e1900 */
[----:B-1----:R-:W-:-:S05]  /*1360*/  IMAD.WIDE R176, R152, 0x4, R176 ;  /* 0x0000000498b07825 */ /* 0x002fca00078e02b0 */
[----:B-----5:R0:W5:Y:S01]  /*1370*/  LDG.E R166, desc[UR6][R176.64] ;  /* 0x00000006b0a67981 */ /* 0x020162000c1e1900 */
[----:B------:R-:W-:Y:S01]  /*1380*/  ISETP.GE.U32.AND P5, PT, R154, 0x20, PT ;  /* 0x000000209a00780c */ /* 0x000fe20003fa6070 */
[----:B------:R-:W-:Y:S01]  /*1390*/  BSSY.RECONVERGENT B0, `(.L_x_50128) ;  /* 0x0000372000007945 */ /* 0x000fe20003800200 */
[----:B------:R-:W1:Y:S01]  /*13a0*/  S2R R167, SR_TID.X ;  /* 0x0000000000a77919 */ /* 0x000e620000002100 */
[----:B---3--:R-:W-:-:S13]  /*13b0*/  ISETP.GE.AND P0, PT, R170, 0x1, PT ;  /* 0x00000001aa00780c */ /* 0x008fda0003f06270 */
[----:B------:R-:W-:-:S05]  /*13c0*/  @P0 IADD3 R0, PT, PT, R170, -0x1, RZ ;  /* 0xffffffffaa000810 */ /* 0x000fca0007ffe0ff */
[-C--:B--2---:R-:W-:Y:S02]  /*13d0*/  @P0 IMAD R164, R0, R165.reuse, RZ ;  /* 0x000000a500a40224 */ /* 0x084fe400078e02ff */
[----:B------:R-:W-:-:S03]  /*13e0*/  IMAD R0, R152, R165, RZ ;  /* 0x000000a598007224 */ /* 0x000fc600078e02ff */
[----:B------:R-:W-:Y:S02]  /*13f0*/  @P0 SHF.R.S32.HI R169, RZ, 0x1f, R164 ;  /* 0x0000001fffa90819 */ /* 0x000fe400000114a4 */
[----:B------:R-:W-:Y:S02]  /*1400*/  SHF.R.S32.HI R175, RZ, 0x1f, R0 ;  /* 0x0000001fffaf7819 */ /* 0x000fe40000011400 */
[----:B------:R-:W-:Y:S01]  /*1410*/  @P0 LEA.HI R179, R169, R164, RZ, 0x2 ;  /* 0x000000a4a9b30211 */ /* 0x000fe200078f10ff */
[----:B------:R-:W-:Y:S01]  /*1420*/  IMAD.MOV.U32 R169, RZ, RZ, RZ ;  /* 0x000000ffffa97224 */ /* 0x000fe200078e00ff */
[----:B-1----:R-:W-:Y:S02]  /*1430*/  LOP3.LUT R164, R167, 0x1f, RZ, 0xc0, !PT ;  /* 0x0000001fa7a47812 */ /* 0x002fe400078ec0ff */
[----:B------:R-:W-:Y:S02]  /*1440*/  LEA.HI R175, R175, R0, RZ, 0x2 ;  /* 0x00000000afaf7211 */ /* 0x000fe400078f10ff */
[----:B------:R-:W-:-:S02]  /*1450*/  @P0 LEA.HI.SX32 R169, R179, R164, 0x1e ;  /* 0x000000a4b3a90211 */ /* 0x000fc400078ff2ff */
[----:B------:R-:W-:Y:S01]  /*1460*/  LEA.HI.SX32 R0, R175, R164, 0x1e ;  /* 0x000000a4af007211 */ /* 0x000fe200078ff2ff */
[----:B0-----:R-:W-:Y:S06]  /*1470*/  @!P5 BRA `(.L_x_50129) ;  /* 0x00000034008cd947 */ /* 0x001fec0003800000 */
[----:B------:R-:W-:Y:S04]  /*1480*/  BSSY.RECONVERGENT B1, `(.L_x_50130) ;  /* 0x0000005000017945 */ /* 0x000fe80003800200 */
[----:B------:R-:W-:Y:S05]  /*1490*/  @!P0 BRA `(.L_x_50131) ;  /* 0x00000000000c8947 */ /* 0x000fea0003800000 */
[----:B------:R-:W0:Y:S02]  /*14a0*/  LDC.64 R4, c[0x0][0x390] ;  /* 0x0000e400ff047b82 */ /* 0x000e240000000a00 */
[----:B0-----:R-:W-:-:S06]  /*14b0*/  IMAD.WIDE.U32 R4, R169, 0x10, R4 ;  /* 0x00000010a9047825 */ /* 0x001fcc00078e0004 */
[----:B------:R-:W5:Y:S02]  /*14c0*/  LDG.E.128 R4, desc[UR6][R4.64] ;  /* 0x0000000604047981 */ /* 0x000f64000c1e1d00 */
.L_x_50131:
[----:B------:R-:W-:Y:S05]  /*14d0*/  BSYNC.RECONVERGENT B1 ;  /* 0x0000000000017941 */ /* 0x000fea0003800200 */
.L_x_50130:
        /* <DEDUP_REMOVED lines=28> */
.L_x_50138:
        /* <DEDUP_REMOVED lines=13> */
.L_x_50140:
[----:B------:R-:W-:Y:S05]  /*1770*/  BSYNC.RECONVERGENT B4 ;  /* 0x0000000000047941 */ /* 0x000fea0003800200 */
.L_x_50139:
        /* <DEDUP_REMOVED lines=55> */
[----:B------:R-:W-:Y:S01]  /*1af0*/  VIADD R161, R3, 0x96a522ad ;  /* 0x96a522ad03a17836 */ /* 0x000fe20000000000 */
[----:B------:R-:W-:Y:S01]  /*1b00*/  MOV R174, R176 ;  /* 0x000000b000ae7202 */ /* 0x000fe20000000f00 */
[----:B------:R-:W-:Y:S02]  /*1b10*/  IMAD.MOV.U32 R162, RZ, RZ, R178 ;  /* 0x000000ffffa27224 */ /* 0x000fe400078e00b2 */
[----:B------:R-:W-:Y:S01]  /*1b20*/  IMAD.MOV.U32 R175, RZ, RZ, RZ ;  /* 0x000000ffffaf7224 */ /* 0x000fe200078e00ff */
[----:B------:R-:W-:Y:S01]  /*1b30*/  LOP3.LUT R156, R161, R156, R177, 0x96, !PT ;  /* 0x0000009ca19c7212 */ /* 0x000fe200078e96b1 */
[----:B------:R-:W-:-:S07]  /*1b40*/  IMAD.MOV.U32 R161, RZ, RZ, R172 ;  /* 0x000000ffffa17224 */ /* 0x000fce00078e00ac */
.L_x_50137:
[----:B------:R-:W-:Y:S05]  /*1b50*/  BSYNC.RECONVERGENT B3 ;  /* 0x0000000000037941 */ /* 0x000fea0003800200 */
.L_x_50136:
        /* <DEDUP_REMOVED lines=8> */
[----:B------:R-:W-:-:S07]  /*1be0*/  FADD.FTZ R124, R124, R177 ;  /* 0x000000b17c7c7221 */ /* 0x000fce0000010000 */
.L_x_50135:
[----:B------:R-:W-:Y:S05]  /*1bf0*/  BSYNC.RECONVERGENT B2 ;  /* 0x0000000000027941 */ /* 0x000fea0003800200 */
.L_x_50134:
        /* <DEDUP_REMOVED lines=20> */
.L_x_50145:
        /* <DEDUP_REMOVED lines=13> */
.L_x_50147:
[----:B------:R-:W-:Y:S05]  /*1e10*/  BSYNC.RECONVERGENT B4 ;  /* 0x0000000000047941 */ /* 0x000fea0003800200 */
.L_x_50146:
        /* <DEDUP_REMOVED lines=59> */
[----:B------:R-:W-:Y:S02]  /*21d0*/  IMAD.MOV.U32 R168, RZ, RZ, R178 ;  /* 0x000000ffffa87224 */ /* 0x000fe400078e00b2 */
[----:B------:R-:W-:-:S07]  /*21e0*/  IMAD.MOV.U32 R176, RZ, RZ, RZ ;  /* 0x000000ffffb07224 */ /* 0x000fce00078e00ff */
.L_x_50144:
[----:B------:R-:W-:Y:S05]  /*21f0*/  BSYNC.RECONVERGENT B3 ;  /* 0x0000000000037941 */ /* 0x000fea0003800200 */
.L_x_50143:
        /* <DEDUP_REMOVED lines=8> */
[----:B------:R-:W-:-:S07]  /*2280*/  FADD.FTZ R125, R125, R172 ;  /* 0x000000ac7d7d7221 */ /* 0x000fce0000010000 */
.L_x_50142:
[----:B------:R-:W-:Y:S05]  /*2290*/  BSYNC.RECONVERGENT B2 ;  /* 0x0000000000027941 */ /* 0x000fea0003800200 */
.L_x_50141:
        /* <DEDUP_REMOVED lines=20> */
.L_x_50152:
        /* <DEDUP_REMOVED lines=13> */
.L_x_50154:
[----:B------:R-:W-:Y:S05]  /*24b0*/  BSYNC.RECONVERGENT B4 ;  /* 0x0000000000047941 */ /* 0x000fea0003800200 */
.L_x_50153:
        /* <DEDUP_REMOVED lines=52> */
[----:B------:R-:W-:Y:S02]  /*2800*/  HFMA2 R175, -RZ, RZ, 0, 0 ;  /* 0x00000000ffaf7431 */ /* 0x000fe400000001ff */
[----:B------:R-:W-:-:S04]  /*2810*/  IMAD.WIDE.U32 R178, R177, -0x326172a9, RZ ;  /* 0xcd9e8d57b1b27825 */ /* 0x000fc800078e00ff */
[----:B------:R-:W-:Y:S01]  /*2820*/  IMAD.WIDE.U32 R176, R159, -0x2daee0ad, RZ ;  /* 0xd2511f539fb07825 */ /* 0x000fe200078e00ff */
[----:B------:R-:W-:Y:S02]  /*2830*/  LOP3.LUT R157, R157, R174, R179, 0x96, !PT ;  /* 0x000000ae9d9d7212 */ /* 0x000fe400078e96b3 */
[----:B------:R-:W-:Y:S01]  /*2840*/  MOV R162, R178 ;  /* 0x000000b200a27202 */ /* 0x000fe20000000f00 */
[----:B------:R-:W-:Y:S02]  /*2850*/  VIADD R159, R3, 0x96a522ad ;  /* 0x96a522ad039f7836 */ /* 0x000fe40000000000 */
[----:B------:R-:W-:-:S03]  /*2860*/  IMAD.MOV.U32 R172, RZ, RZ, R176 ;  /* 0x000000ffffac7224 */ /* 0x000fc600078e00b0 */
[----:B------:R-:W-:Y:S01]  /*2870*/  LOP3.LUT R156, R159, R156, R177, 0x96, !PT ;  /* 0x0000009c9f9c7212 */ /* 0x000fe200078e96b1 */
[----:B------:R-:W-:-:S07]  /*2880*/  IMAD.MOV.U32 R159, RZ, RZ, R168 ;  /* 0x000000ffff9f7224 */ /* 0x000fce00078e00a8 */
.L_x_50151:
[----:B------:R-:W-:Y:S05]  /*2890*/  BSYNC.RECONVERGENT B3 ;  /* 0x0000000000037941 */ /* 0x000fea0003800200 */
.L_x_50150:
        /* <DEDUP_REMOVED lines=9> */
.L_x_50149:
[----:B------:R-:W-:Y:S05]  /*2930*/  BSYNC.RECONVERGENT B2 ;  /* 0x0000000000027941 */ /* 0x000fea0003800200 */
.L_x_50148:
        /* <DEDUP_REMOVED lines=19> */
.L_x_50158:
        /* <DEDUP_REMOVED lines=13> */
.L_x_50160:
[----:B------:R-:W-:Y:S05]  /*2b40*/  BSYNC.RECONVERGENT B3 ;  /* 0x0000000000037941 */ /* 0x000fea0003800200 */
.L_x_50159:
        /* <DEDUP_REMOVED lines=15> */
[----:B------:R-:W-:Y:S02]  /*2c40*/  IMAD.MOV.U32 R158, RZ, RZ, R172 ;  /* 0x000000ffff9e7224 */ /* 0x000fe400078e00ac */
        /* <DEDUP_REMOVED lines=43> */
[----:B------:R-:W-:-:S03]  /*2f00*/  IMAD.MOV.U32 R162, RZ, RZ, R178 ;  /* 0x000000ffffa27224 */ /* 0x000fc600078e00b2 */
[----:B------:R-:W-:-:S07]  /*2f10*/  LOP3.LUT R156, R175, R156, R177, 0x96, !PT ;  /* 0x0000009caf9c7212 */ /* 0x000fce00078e96b1 */
.L_x_50157:
[----:B------:R-:W-:Y:S05]  /*2f20*/  BSYNC.RECONVERGENT B2 ;  /* 0x0000000000027941 */ /* 0x000fea0003800200 */
.L_x_50156:
        /* <DEDUP_REMOVED lines=9> */
[----:B------:R-:W-:Y:S06]  /*2fc0*/  BRA `(.L_x_50155) ;  /* 0x0000001800647947 */ /* 0x000fec0003800000 */
.L_x_50133:
        /* <DEDUP_REMOVED lines=21> */
.L_x_50165:
        /* <DEDUP_REMOVED lines=13> */
.L_x_50167:
[----:B------:R-:W-:Y:S05]  /*31f0*/  BSYNC.RECONVERGENT B4 ;  /* 0x0000000000047941 */ /* 0x000fea0003800200 */
.L_x_50166:
        /* <DEDUP_REMOVED lines=59> */
[----:B------:R-:W-:-:S07]  /*35b0*/  MOV R124, R172 ;  /* 0x000000ac007c7202 */ /* 0x000fce0000000f00 */
.L_x_50164:
[----:B------:R-:W-:Y:S05]  /*35c0*/  BSYNC.RECONVERGENT B3 ;  /* 0x0000000000037941 */ /* 0x000fea0003800200 */
.L_x_50163:
[----:B------:R-:W-:Y:S01]  /*35d0*/  I2FP.F32.U32 R124, R124 ;  /* 0x0000007c007c7245 */ /* 0x000fe20000201000 */
[----:B------:R-:W-:-:S04]  /*35e0*/  IMAD.MOV.U32 R125, RZ, RZ, 0x2f800000 ;  /* 0x2f800000ff7d7424 */ /* 0x000fc800078e00ff */
[----:B------:R-:W-:Y:S01]  /*35f0*/  FFMA.FTZ R124, R124, R125, 1.1641532182693481445e-10 ;  /* 0x2f0000007c7c7423 */ /* 0x000fe2000001007d */
[----:B-----5:R-:W-:-:S04]  /*3600*/  FMUL.FTZ R125, R4, UR11 ;  /* 0x0000000b047d7c20 */ /* 0x020fc80008410000 */
[----:B------:R-:W-:Y:S01]  /*3610*/  FMUL.FTZ R125, R125, UR10 ;  /* 0x0000000a7d7d7c20 */ /* 0x000fe20008410000 */
[----:B------:R-:W-:-:S04]  /*3620*/  FSETP.GTU.FTZ.AND P1, PT, R124, UR8, PT ;  /* 0x000000087c007c0b */ /* 0x000fc8000bf3c000 */
[----:B------:R-:W-:Y:S02]  /*3630*/  SEL R161, RZ, 0x1, P1 ;  /* 0x00000001ffa17807 */ /* 0x000fe40000800000 */
[----:B------:R-:W-:-:S07]  /*3640*/  FSEL R124, R125, RZ, !P1 ;  /* 0x000000ff7d7c7208 */ /* 0x000fce0004800000 */
.L_x_50162:
[----:B------:R-:W-:Y:S05]  /*3650*/  BSYNC.RECONVERGENT B2 ;  /* 0x0000000000027941 */ /* 0x000fea0003800200 */
.L_x_50161:
        /* <DEDUP_REMOVED lines=17> */
.L_x_50172:
        /* <DEDUP_REMOVED lines=13> */
.L_x_50174:
[----:B------:R-:W-:Y:S05]  /*3840*/  BSYNC.RECONVERGENT B4 ;  /* 0x0000000000047941 */ /* 0x000fea0003800200 */
.L_x_50173:
        /* <DEDUP_REMOVED lines=61> */
.L_x_50171:
[----:B------:R-:W-:Y:S05]  /*3c20*/  BSYNC.RECONVERGENT B3 ;  /* 0x0000000000037941 */ /* 0x000fea0003800200 */
.L_x_50170:
        /* <DEDUP_REMOVED lines=8> */
.L_x_50169:
[----:B------:R-:W-:Y:S05]  /*3cb0*/  BSYNC.RECONVERGENT B2 ;  /* 0x0000000000027941 */ /* 0x000fea0003800200 */
.L_x_50168:
        /* <DEDUP_REMOVED lines=17> */
.L_x_50179:
        /* <DEDUP_REMOVED lines=13> */
.L_x_50181:
[----:B------:R-:W-:Y:S05]  /*3ea0*/  BSYNC.RECONVERGENT B4 ;  /* 0x0000000000047941 */ /* 0x000fea0003800200 */
.L_x_50180:
        /* <DEDUP_REMOVED lines=61> */
.L_x_50178:
[----:B------:R-:W-:Y:S05]  /*4280*/  BSYNC.RECONVERGENT B3 ;  /* 0x0000000000037941 */ /* 0x000fea0003800200 */
.L_x_50177:
[----:B------:R-:W-:Y:S01]  /*4290*/  I2FP.F32.U32 R126, R126 ;  /* 0x0000007e007e7245 */ /* 0x000fe20000201000 */
[----:B------:R-:W-:-:S05]  /*42a0*/  HFMA2 R127, -RZ, RZ, 0.1171875, 0 ;  /* 0x2f800000ff7f7431 */ /* 0x000fca00000001ff */
[----:B------:R-:W-:Y:S01]  /*42b0*/  FFMA.FTZ R126, R126, R127, 1.1641532182693481445e-10 ;  /* 0x2f0000007e7e7423 */ /* 0x000fe2000001007f */
[----:B-----5:R-:W-:-:S04]  /*42c0*/  FMUL.FTZ R127, R6, UR11 ;  /* 0x0000000b067f7c20 */ /* 0x020fc80008410000 */
[----:B------:R-:W-:Y:S01]  /*42d0*/  FMUL.FTZ R127, R127, UR10 ;  /* 0x0000000a7f7f7c20 */ /* 0x000fe20008410000 */
[----:B------:R-:W-:-:S04]  /*42e0*/  FSETP.GTU.FTZ.AND P1, PT, R126, UR8, PT ;  /* 0x000000087e007c0b */ /* 0x000fc8000bf3c000 */
[----:B------:R-:W-:Y:S02]  /*42f0*/  SEL R159, RZ, 0x1, P1 ;  /* 0x00000001ff9f7807 */ /* 0x000fe40000800000 */
[----:B------:R-:W-:-:S07]  /*4300*/  FSEL R126, R127, RZ, !P1 ;  /* 0x000000ff7f7e7208 */ /* 0x000fce0004800000 */
.L_x_50176:
[----:B------:R-:W-:Y:S05]  /*4310*/  BSYNC.RECONVERGENT B2 ;  /* 0x0000000000027941 */ /* 0x000fea0003800200 */
.L_x_50175:
        /* <DEDUP_REMOVED lines=16> */
.L_x_50184:
        /* <DEDUP_REMOVED lines=13> */
.L_x_50186:
[----:B------:R-:W-:Y:S05]  /*44f0*/  BSYNC.RECONVERGENT B3 ;  /* 0x0000000000037941 */ /* 0x000fea0003800200 */
.L_x_50185:
        /* <DEDUP_REMOVED lines=60> */
[----:B------:R-:W-:-:S07]  /*48c0*/  MOV R174, R178 ;  /* 0x000000b200ae7202 */ /* 0x000fce0000000f00 */
.L_x_50183:
[----:B------:R-:W-:Y:S05]  /*48d0*/  BSYNC.RECONVERGENT B2 ;  /* 0x0000000000027941 */ /* 0x000fea0003800200 */
.L_x_50182:
[----:B------:R-:W-:Y:S01]  /*48e0*/  I2FP.F32.U32 R127, R127 ;  /* 0x0000007f007f7245 */ /* 0x000fe20000201000 */
[----:B------:R-:W-:-:S04]  /*48f0*/  IMAD.MOV.U32 R158, RZ, RZ, 0x2f800000 ;  /* 0x2f800000ff9e7424 */ /* 0x000fc800078e00ff */
[----:B------:R-:W-:Y:S01]  /*4900*/  FFMA.FTZ R127, R127, R158, 1.1641532182693481445e-10 ;  /* 0x2f0000007f7f7423 */ /* 0x000fe2000001009e */
[----:B-----5:R-:W-:-:S04]  /*4910*/  FMUL.FTZ R158, R7, UR11 ;  /* 0x0000000b079e7c20 */ /* 0x020fc80008410000 */
[----:B------:R-:W-:Y:S01]  /*4920*/  FSETP.GTU.FTZ.AND P1, PT, R127, UR8, PT ;  /* 0x000000087f007c0b */ /* 0x000fe2000bf3c000 */
[----:B------:R-:W-:-:S03]  /*4930*/  FMUL.FTZ R127, R158, UR10 ;  /* 0x0000000a9e7f7c20 */ /* 0x000fc60008410000 */
[----:B------:R-:W-:Y:S02]  /*4940*/  SEL R158, RZ, 0x1, P1 ;  /* 0x00000001ff9e7807 */ /* 0x000fe40000800000 */
[----:B------:R-:W-:-:S07]  /*4950*/  FSEL R127, R127, RZ, !P1 ;  /* 0x000000ff7f7f7208 */ /* 0x000fce0004800000 */
.L_x_50155:
[----:B------:R-:W-:Y:S05]  /*4960*/  BSYNC.RECONVERGENT B1 ;  /* 0x0000000000017941 */ /* 0x000fea0003800200 */
.L_x_50132:
        /* <DEDUP_REMOVED lines=10> */
[----:B------:R-:W-:-:S05]  /*4a10*/  LOP3.LUT R177, R177, 0xff0000, RZ, 0xc0, !PT ;  /* 0x00ff0000b1b17812 */ /* 0x000fca00078ec0ff */
[----:B------:R-:W-:Y:S01]  /*4a20*/  IMAD R176, R176, 0x1000000, R177 ;  /* 0x01000000b0b07824 */ /* 0x000fe200078e02b1 */
[----:B------:R-:W-:-:S04]  /*4a30*/  LOP3.LUT R177, R161, 0xff, RZ, 0xc0, !PT ;  /* 0x000000ffa1b17812 */ /* 0x000fc800078ec0ff */
[----:B------:R-:W-:-:S05]  /*4a40*/  LEA R176, R179, R176, 0x8 ;  /* 0x000000b0b3b07211 */ /* 0x000fca00078e40ff */
[----:B------:R-:W-:Y:S02]  /*4a50*/  IMAD.IADD R177, R176, 0x1, R177 ;  /* 0x00000001b0b17824 */ /* 0x000fe400078e02b1 */
[----:B-1----:R-:W-:-:S05]  /*4a60*/  IMAD.WIDE.U32 R174, R169, 0x4, R174 ;  /* 0x00000004a9ae7825 */ /* 0x002fca00078e00ae */
[----:B------:R1:W-:Y:S02]  /*4a70*/  STG.E desc[UR6][R174.64], R177 ;  /* 0x000000b1ae007986 */ /* 0x0003e4000c101906 */
.L_x_50188:
[----:B------:R-:W-:Y:S05]  /*4a80*/  BSYNC.RECONVERGENT B1 ;  /* 0x0000000000017941 */ /* 0x000fea0003800200 */
.L_x_50187:
[----:B------:R-:W-:Y:S01]  /*4a90*/  VIADD R0, R0, 0x20 ;  /* 0x0000002000007836 */ /* 0x000fe20000000000 */
[----:B------:R-:W-:-:S07]  /*4aa0*/  IADD3 R169, PT, PT, R169, 0x20, RZ ;  /* 0x00000020a9a97810 */ /* 0x000fce0007ffe0ff */
.L_x_50129:
[----:B------:R-:W-:Y:S05]  /*4ab0*/  BSYNC.RECONVERGENT B0 ;  /* 0x0000000000007941 */ /* 0x000fea0003800200 */
.L_x_50128:
[----:B------:R-:W-:Y:S01]  /*4ac0*/  ISETP.GE.U32.AND P1, PT, R154, 0x40, PT ;  /* 0x000000409a00780c */ /* 0x000fe20003f26070 */
[----:B------:R-:W-:Y:S01]  /*4ad0*/  BSSY.RECONVERGENT B0, `(.L_x_50189) ;  /* 0x0000367000007945 */ /* 0x000fe20003800200 */
[----:B------:R-:W-:-:S11]  /*4ae0*/  LOP3.LUT R173, R173, 0xffffdfff, RZ, 0xc0, !PT ;  /* 0xffffdfffadad7812 */ /* 0x000fd600078ec0ff */
[----:B------:R-:W-:Y:S01]  /*4af0*/  @P1 LOP3.LUT R173, R173, 0x2000, RZ, 0xfc, !PT ;  /* 0x00002000adad1812 */ /* 0x000fe200078efcff */
[----:B------:R-:W-:Y:S06]  /*4b00*/  @!P1 BRA `(.L_x_50190) ;  /* 0x00000034008c9947 */ /* 0x000fec0003800000 */
[----:B------:R-:W-:Y:S04]  /*4b10*/  BSSY.RECONVERGENT B1, `(.L_x_50191) ;  /* 0x0000005000017945 */ /* 0x000fe80003800200 */
[----:B------:R-:W-:Y:S05]  /*4b20*/  @!P0 BRA `(.L_x_50192) ;  /* 0x00000000000c8947 */ /* 0x000fea0003800000 */
[----:B------:R-:W2:Y:S02]  /*4b30*/  LDC.64 R4, c[0x0][0x390] ;  /* 0x0000e400ff047b82 */ /* 0x000ea40000000a00 */
[----:B--2---:R-:W-:-:S06]  /*4b40*/  IMAD.WIDE.U32 R4, R169, 0x10, R4 ;  /* 0x00000010a9047825 */ /* 0x004fcc00078e0004 */
[----:B------:R-:W5:Y:S02]  /*4b50*/  LDG.E.128 R4, desc[UR6][R4.64] ;  /* 0x0000000604047981 */ /* 0x000f64000c1e1d00 */
.L_x_50192:
[----:B------:R-:W-:Y:S05]  /*4b60*/  BSYNC.RECONVERGENT B1 ;  /* 0x0000000000017941 */ /* 0x000fea0003800200 */
.L_x_50191:
[----:B------:R-:W-:Y:S01]  /*4b70*/  UISETP.NE.U32.AND UP0, UPT, UR4, URZ, UPT ;  /* 0x000000ff0400728c */ /* 0x000fe2000bf05070 */
[----:B------:R-:W-:Y:S03]  /*4b80*/  BSSY.RECONVERGENT B1, `(.L_x_50193) ;  /* 0x0000347000017945 */ /* 0x000fe60003800200 */
[----:B------:R-:W-:-:S09]  /*4b90*/  UISETP.NE.AND.EX UP0, UPT, UR5, URZ, UPT, UP0 ;  /* 0x000000ff0500728c */ /* 0x000fd2000bf05300 */
[----:B------:R-:W-:Y:S05]  /*4ba0*/  BRA.U !UP0, `(.L_x_50194) ;  /* 0x0000001908ac7547 */ /* 0x000fea000b800000 */
[----:B------:R-:W2:Y:S02]  /*4bb0*/  LDC.64 R128, c[0x0][0x3a0] ;  /* 0x0000e800ff807b82 */ /* 0x000ea40000000a00 */
[----:B--2---:R-:W-:-:S06]  /*4bc0*/  IMAD.WIDE.U32 R130, R0, 0x10, R128 ;  /* 0x0000001000827825 */ /* 0x004fcc00078e0080 */
[----:B------:R-:W5:Y:S01]  /*4bd0*/  LDG.E.128 R128, desc[UR6][R130.64] ;  /* 0x0000000682807981 */ /* 0x000f62000c1e1d00 */
[----:B------:R-:W-:Y:S01]  /*4be0*/  ISETP.GT.AND P1, PT, R170, RZ, PT ;  /* 0x000000ffaa00720c */ /* 0x000fe20003f24270 */
[----:B------:R-:W-:-:S12]  /*4bf0*/  BSSY.RECONVERGENT B2, `(.L_x_50195) ;  /* 0x0000069000027945 */ /* 0x000fd80003800200 */
[----:B-1----:R-:W-:Y:S02]  /*4c00*/  @!P1 IMAD.MOV.U32 R175, RZ, RZ, R168 ;  /* 0x000000ffffaf9224 */ /* 0x002fe400078e00a8 */
        /* <DEDUP_REMOVED lines=18> */
.L_x_50199:
        /* <DEDUP_REMOVED lines=13> */
.L_x_50201:
[----:B------:R-:W-:Y:S05]  /*4e00*/  BSYNC.RECONVERGENT B4 ;  /* 0x0000000000047941 */ /* 0x000fea0003800200 */
.L_x_50200:
[----:B------:R-:W-:Y:S01]  /*4e10*/  IMAD.WIDE.U32 R174, R155, -0x326172a9, RZ ;  /* 0xcd9e8d579bae7825 */ /* 0x000fe200078e00ff */
[----:B------:R-:W-:-:S03]  /*4e20*/  LOP3.LUT R178, R163, R157, R3, 0x96, !PT ;  /* 0x0000009da3b27212 */ /* 0x000fc600078e9603 */
[----:B------:R-:W-:Y:S01]  /*4e30*/  VIADD R157, R2, 0x9e3779b9 ;  /* 0x9e3779b9029d7836 */ /* 0x000fe20000000000 */
[----:B0-----:R-:W-:Y:S01]  /*4e40*/  LOP3.LUT R176, R153, R175, R2, 0x96, !PT ;  /* 0x000000af99b07212 */ /* 0x001fe200078e9602 */
        /* <DEDUP_REMOVED lines=57> */
.L_x_50198:
[----:B------:R-:W-:Y:S05]  /*51e0*/  BSYNC.RECONVERGENT B3 ;  /* 0x0000000000037941 */ /* 0x000fea0003800200 */
.L_x_50197:
[----:B------:R-:W-:Y:S01]  /*51f0*/  I2FP.F32.U32 R161, R161 ;  /* 0x000000a100a17245 */ /* 0x000fe20000201000 */
[----:B------:R-:W-:Y:S02]  /*5200*/  IMAD.MOV.U32 R168, RZ, RZ, 0x2f800000 ;  /* 0x2f800000ffa87424 */ /* 0x000fe400078e00ff */
[----:B-----5:R-:W-:Y:S02]  /*5210*/  FMUL.FTZ R172, R4, UR11 ;  /* 0x0000000b04ac7c20 */ /* 0x020fe40008410000 */
[----:B------:R-:W-:Y:S02]  /*5220*/  FFMA.FTZ R161, R161, R168, 1.1641532182693481445e-10 ;  /* 0x2f000000a1a17423 */ /* 0x000fe400000100a8 */
[----:B------:R-:W-:-:S03]  /*5230*/  FMUL.FTZ R172, R172, UR10 ;  /* 0x0000000aacac7c20 */ /* 0x000fc60008410000 */
[----:B------:R-:W-:-:S04]  /*5240*/  FSETP.GTU.FTZ.AND P2, PT, R161, UR8, PT ;  /* 0x00000008a1007c0b */ /* 0x000fc8000bf5c000 */
[----:B0-----:R-:W-:Y:S02]  /*5250*/  FSEL R177, R172, RZ, !P2 ;  /* 0x000000ffacb17208 */ /* 0x001fe40005000000 */
[----:B------:R-:W-:-:S03]  /*5260*/  SEL R161, RZ, 0x1, P2 ;  /* 0x00000001ffa17807 */ /* 0x000fc60001000000 */
[----:B------:R-:W-:-:S07]  /*5270*/  FADD.FTZ R128, R128, R177 ;  /* 0x000000b180807221 */ /* 0x000fce0000010000 */
.L_x_50196:
[----:B------:R-:W-:Y:S05]  /*5280*/  BSYNC.RECONVERGENT B2 ;  /* 0x0000000000027941 */ /* 0x000fea0003800200 */
.L_x_50195:
[----:B------:R-:W-:Y:S01]  /*5290*/  BSSY.RECONVERGENT B2, `(.L_x_50202) ;  /* 0x0000069000027945 */ /* 0x000fe20003800200 */
[----:B0-----:R-:W-:Y:S01]  /*52a0*/  @!P1 MOV R176, R175 ;  /* 0x000000af00b09202 */ /* 0x001fe20000000f00 */
        /* <DEDUP_REMOVED lines=18> */
.L_x_50206:
        /* <DEDUP_REMOVED lines=13> */
.L_x_50208:
[----:B------:R-:W-:Y:S05]  /*54a0*/  BSYNC.RECONVERGENT B4 ;  /* 0x0000000000047941 */ /* 0x000fea0003800200 */
.L_x_50207:
        /* <DEDUP_REMOVED lines=61> */
.L_x_50205:
[----:B------:R-:W-:Y:S05]  /*5880*/  BSYNC.RECONVERGENT B3 ;  /* 0x0000000000037941 */ /* 0x000fea0003800200 */
.L_x_50204:
        /* <DEDUP_REMOVED lines=9> */
.L_x_50203:
[----:B------:R-:W-:Y:S05]  /*5920*/  BSYNC.RECONVERGENT B2 ;  /* 0x0000000000027941 */ /* 0x000fea0003800200 */
.L_x_50202:
        /* <DEDUP_REMOVED lines=20> */
.L_x_50213:
        /* <DEDUP_REMOVED lines=13> */
.L_x_50215:
[----:B------:R-:W-:Y:S05]  /*5b40*/  BSYNC.RECONVERGENT B4 ;  /* 0x0000000000047941 */ /* 0x000fea0003800200 */
.L_x_50214:
        /* <DEDUP_REMOVED lines=61> */
.L_x_50212:
[----:B------:R-:W-:Y:S05]  /*5f20*/  BSYNC.RECONVERGENT B3 ;  /* 0x0000000000037941 */ /* 0x000fea0003800200 */
.L_x_50211:
        /* <DEDUP_REMOVED lines=9> */
.L_x_50210:
[----:B------:R-:W-:Y:S05]  /*5fc0*/  BSYNC.RECONVERGENT B2 ;  /* 0x0000000000027941 */ /* 0x000fea0003800200 */
.L_x_50209:
        /* <DEDUP_REMOVED lines=19> */
.L_x_50219:
        /* <DEDUP_REMOVED lines=13> */
.L_x_50221:
[----:B------:R-:W-:Y:S05]  /*61d0*/  BSYNC.RECONVERGENT B3 ;  /* 0x0000000000037941 */ /* 0x000fea0003800200 */
.L_x_50220:
[----:B------:R-:W-:Y:S01]  /*61e0*/  IMAD.WIDE.U32 R174, R155, -0x326172a9, RZ ;  /* 0xcd9e8d579bae7825 */ /* 0x000fe200078e00ff */
[----:B------:R-:W-:Y:S02]  /*61f0*/  LOP3.LUT R178, R163, R157, R3, 0x96, !PT ;  /* 0x0000009da3b27212 */ /* 0x000fe400078e9603 */
[----:B------:R-:W-:Y:S01]  /*6200*/  MOV R158, R172 ;  /* 0x000000ac009e7202 */ /* 0x000fe20000000f00 */
        /* <DEDUP_REMOVED lines=58> */
.L_x_50218:
[----:B------:R-:W-:Y:S05]  /*65b0*/  BSYNC.RECONVERGENT B2 ;  /* 0x0000000000027941 */ /* 0x000fea0003800200 */
.L_x_50217:
        /* <DEDUP_REMOVED lines=9> */
[----:B------:R-:W-:Y:S06]  /*6650*/  BRA `(.L_x_50216) ;  /* 0x0000001800647947 */ /* 0x000fec0003800000 */
.L_x_50194:
[----:B------:R-:W-:Y:S01]  /*6660*/  BSSY.RECONVERGENT B2, `(.L_x_50222) ;  /* 0x0000068000027945 */ /* 0x000fe20003800200 */
[----:B------:R-:W-:Y:S01]  /*6670*/  MOV R130, R168 ;  /* 0x000000a800827202 */ /* 0x000fe20000000f00 */
[----:B-1----:R-:W-:Y:S02]  /*6680*/  IMAD.MOV.U32 R174, RZ, RZ, R172 ;  /* 0x000000ffffae7224 */ /* 0x002fe400078e00ac */
        /* <DEDUP_REMOVED lines=18> */
.L_x_50226:
        /* <DEDUP_REMOVED lines=13> */
.L_x_50228:
[----:B------:R-:W-:Y:S05]  /*6880*/  BSYNC.RECONVERGENT B4 ;  /* 0x0000000000047941 */ /* 0x000fea0003800200 */
.L_x_50227:
        /* <DEDUP_REMOVED lines=56> */
[----:B------:R-:W-:Y:S02]  /*6c10*/  HFMA2 R130, -RZ, RZ, 0, 0 ;  /* 0x00000000ff827431 */ /* 0x000fe400000001ff */
[----:B------:R-:W-:Y:S01]  /*6c20*/  IMAD.MOV.U32 R162, RZ, RZ, R156 ;  /* 0x000000ffffa27224 */ /* 0x000fe200078e009c */
[----:B------:R-:W-:Y:S01]  /*6c30*/  LOP3.LUT R156, R131, R128, R175, 0x96, !PT ;  /* 0x00000080839c7212 */ /* 0x000fe200078e96af */
[----:B------:R-:W-:-:S07]  /*6c40*/  IMAD.MOV.U32 R128, RZ, RZ, R172 ;  /* 0x000000ffff807224 */ /* 0x000fce00078e00ac */
.L_x_50225:
[----:B------:R-:W-:Y:S05]  /*6c50*/  BSYNC.RECONVERGENT B3 ;  /* 0x0000000000037941 */ /* 0x000fea0003800200 */
.L_x_50224:
        /* <DEDUP_REMOVED lines=8> */
.L_x_50223:
[----:B------:R-:W-:Y:S05]  /*6ce0*/  BSYNC.RECONVERGENT B2 ;  /* 0x0000000000027941 */ /* 0x000fea0003800200 */
.L_x_50222:
        /* <DEDUP_REMOVED lines=17> */
.L_x_50233:
        /* <DEDUP_REMOVED lines=13> */
.L_x_50235:
[----:B------:R-:W-:Y:S05]  /*6ed0*/  BSYNC.RECONVERGENT B4 ;  /* 0x0000000000047941 */ /* 0x000fea0003800200 */
.L_x_50234:
        /* <DEDUP_REMOVED lines=61> */
.L_x_50232:
[----:B------:R-:W-:Y:S05]  /*72b0*/  BSYNC.RECONVERGENT B3 ;  /* 0x0000000000037941 */ /* 0x000fea0003800200 */
.L_x_50231:
        /* <DEDUP_REMOVED lines=8> */
.L_x_50230:
[----:B------:R-:W-:Y:S05]  /*7340*/  BSYNC.RECONVERGENT B2 ;  /* 0x0000000000027941 */ /* 0x000fea0003800200 */
.L_x_50229:
        /* <DEDUP_REMOVED lines=17> */
.L_x_50240:
        /* <DEDUP_REMOVED lines=13> */
.L_x_50242:
[----:B------:R-:W-:Y:S05]  /*7530*/  BSYNC.RECONVERGENT B4 ;  /* 0x0000000000047941 */ /* 0x000fea0003800200 */
.L_x_50241:
[----:B------:R-:W-:Y:S01]  /*7540*/  IMAD.WIDE.U32 R156, R155, -0x326172a9, RZ ;  /* 0xcd9e8d579b9c7825 */ /* 0x000fe200078e00ff */
[----:B------:R-:W-:Y:S02]  /*7550*/  LOP3.LUT R178, R163, R131, R3, 0x96, !PT ;  /* 0x00000083a3b27212 */ /* 0x000fe400078e9603 */
[----:B------:R-:W-:Y:S01]  /*7560*/  IADD3 R175, PT, PT, R3, 0x76cf5d0a, RZ ;  /* 0x76cf5d0a03af7810 */ /* 0x000fe20007ffe0ff */
[----:B------:R-:W-:Y:S01]  /*7570*/  VIADD R131, R2, 0x9e3779b9 ;  /* 0x9e3779b902837836 */ /* 0x000fe20000000000 */
[----:B0-----:R-:W-:Y:S01]  /*7580*/  LOP3.LUT R176, R153, R157, R2, 0x96, !PT ;  /* 0x0000009d99b07212 */ /* 0x001fe200078e9602 */
[----:B------:R-:W-:-:S04]  /*7590*/  IMAD.WIDE.U32 R178, R178, -0x326172a9, RZ ;  /* 0xcd9e8d57b2b27825 */ /* 0x000fc800078e00ff */
        /* <DEDUP_REMOVED lines=55> */
.L_x_50239:
[----:B------:R-:W-:Y:S05]  /*7910*/  BSYNC.RECONVERGENT B3 ;  /* 0x0000000000037941 */ /* 0x000fea0003800200 */
.L_x_50238:
        /* <DEDUP_REMOVED lines=8> */
.L_x_50237:
[----:B------:R-:W-:Y:S05]  /*79a0*/  BSYNC.RECONVERGENT B2 ;  /* 0x0000000000027941 */ /* 0x000fea0003800200 */
.L_x_50236:
        /* <DEDUP_REMOVED lines=16> */
.L_x_50245:
        /* <DEDUP_REMOVED lines=13> */
.L_x_50247:
[----:B------:R-:W-:Y:S05]  /*7b80*/  BSYNC.RECONVERGENT B3 ;  /* 0x0000000000037941 */ /* 0x000fea0003800200 */
.L_x_50246:
[----:B0-----:R-:W-:Y:S01]  /*7b90*/  IMAD.WIDE.U32 R176, R155, -0x326172a9, RZ ;  /* 0xcd9e8d579bb07825 */ /* 0x001fe200078e00ff */
        /* <DEDUP_REMOVED lines=60> */
.L_x_50244:
[----:B------:R-:W-:Y:S05]  /*7f60*/  BSYNC.RECONVERGENT B2 ;  /* 0x0000000000027941 */ /* 0x000fea0003800200 */
.L_x_50243:
        /* <DEDUP_REMOVED lines=8> */
.L_x_50216:
[----:B------:R-:W-:Y:S05]  /*7ff0*/  BSYNC.RECONVERGENT B1 ;  /* 0x0000000000017941 */ /* 0x000fea0003800200 */
.L_x_50193:
[----:B0-----:R-:W0:Y:S01]  /*8000*/  LDC.64 R176, c[0x0][0x3a8] ;  /* 0x0000ea00ffb07b82 */ /* 0x001e220000000a00 */
[----:B------:R-:W-:Y:S01]  /*8010*/  BSSY.RECONVERGENT B1, `(.L_x_50248) ;  /* 0x0000010000017945 */ /* 0x000fe20003800200 */
[----:B------:R-:W-:Y:S02]  /*8020*/  IMAD.MOV.U32 R172, RZ, RZ, R174 ;  /* 0x000000ffffac7224 */ /* 0x000fe400078e00ae */
[----:B0-----:R-:W-:-:S05]  /*8030*/  IMAD.WIDE.U32 R176, R0, 0x10, R176 ;  /* 0x0000001000b07825 */ /* 0x001fca00078e00b0 */
[----:B-----5:R0:W-:Y:S01]  /*8040*/  STG.E.128 desc[UR6][R176.64], R128 ;  /* 0x00000080b0007986 */ /* 0x0201e2000c101d06 */
[----:B------:R-:W-:Y:S05]  /*8050*/  @!P0 BRA `(.L_x_50249) ;  /* 0x00000000002c8947 */ /* 0x000fea0003800000 */
[----:B------:R-:W1:Y:S01]  /*8060*/  LDC.64 R174, c[0x0][0x3b0] ;  /* 0x0000ec00ffae7b82 */ /* 0x000e620000000a00 */
[----:B0-----:R-:W-:Y:S02]  /*8070*/  SHF.L.U32 R177, R159, 0x10, RZ ;  /* 0x000000109fb17819 */ /* 0x001fe400000006ff */
[----:B------:R-:W-:Y:S02]  /*8080*/  LOP3.LUT R176, R158, 0xffff, RZ, 0xc0, !PT ;  /* 0x0000ffff9eb07812 */ /* 0x000fe400078ec0ff */
[----:B------:R-:W-:Y:S02]  /*8090*/  LOP3.LUT R177, R177, 0xff0000, RZ, 0xc0, !PT ;  /* 0x00ff0000b1b17812 */ /* 0x000fe400078ec0ff */
[----:B------:R-:W-:-:S03]  /*80a0*/  LOP3.LUT R179, R160, 0xff, RZ, 0xc0, !PT ;  /* 0x000000ffa0b37812 */ /* 0x000fc600078ec0ff */
[----:B------:R-:W-:Y:S01]  /*80b0*/  IMAD R176, R176, 0x1000000, R177 ;  /* 0x01000000b0b07824 */ /* 0x000fe200078e02b1 */
[----:B------:R-:W-:-:S03]  /*80c0*/  LOP3.LUT R177, R161, 0xff, RZ, 0xc0, !PT ;  /* 0x000000ffa1b17812 */ /* 0x000fc600078ec0ff */
[----:B------:R-:W-:-:S05]  /*80d0*/  IMAD R176, R179, 0x100, R176 ;  /* 0x00000100b3b07824 */ /* 0x000fca00078e02b0 */
[----:B------:R-:W-:Y:S01]  /*80e0*/  IADD3 R177, PT, PT, R176, R177, RZ ;  /* 0x000000b1b0b17210 */ /* 0x000fe20007ffe0ff */
[----:B-1----:R-:W-:-:S05]  /*80f0*/  IMAD.WIDE.U32 R174, R169, 0x4, R174 ;  /* 0x00000004a9ae7825 */ /* 0x002fca00078e00ae */
[----:B------:R1:W-:Y:S02]  /*8100*/  STG.E desc[UR6][R174.64], R177 ;  /* 0x000000b1ae007986 */ /* 0x0003e4000c101906 */
.L_x_50249:
[----:B------:R-:W-:Y:S05]  /*8110*/  BSYNC.RECONVERGENT B1 ;  /* 0x0000000000017941 */ /* 0x000fea0003800200 */
.L_x_50248:
[----:B------:R-:W-:Y:S02]  /*8120*/  VIADD R0, R0, 0x20 ;  /* 0x0000002000007836 */ /* 0x000fe40000000000 */
[----:B------:R-:W-:-:S07]  /*8130*/  VIADD R169, R169, 0x20 ;  /* 0x00000020a9a97836 */ /* 0x000fce0000000000 */
.L_x_50190:
[----:B------:R-:W-:Y:S05]  /*8140*/  BSYNC.RECONVERGENT B0 ;  /* 0x0000000000007941 */ /* 0x000fea0003800200 */
.L_x_50189:
        /* <DEDUP_REMOVED lines=10> */
.L_x_50253:
[----:B------:R-:W-:Y:S05]  /*81f0*/  BSYNC.RECONVERGENT B1 ;  /* 0x0000000000017941 */ /* 0x000fea0003800200 */
.L_x_50252:
        /* <DEDUP_REMOVED lines=9> */
[----:B-1----:R-:W-:Y:S01]  /*8290*/  @!P1 MOV R175, R168 ;  /* 0x000000a800af9202 */ /* 0x002fe20000000f00 */
        /* <DEDUP_REMOVED lines=18> */
.L_x_50260:
        /* <DEDUP_REMOVED lines=13> */
.L_x_50262:
[----:B------:R-:W-:Y:S05]  /*8490*/  BSYNC.RECONVERGENT B4 ;  /* 0x0000000000047941 */ /* 0x000fea0003800200 */
.L_x_50261:
[----:B------:R-:W-:Y:S01]  /*84a0*/  IMAD.WIDE.U32 R174, R155, -0x326172a9, RZ ;  /* 0xcd9e8d579bae7825 */ /* 0x000fe200078e00ff */
[----:B------:R-:W-:Y:S02]  /*84b0*/  LOP3.LUT R178, R163, R157, R3, 0x96, !PT ;  /* 0x0000009da3b27212 */ /* 0x000fe400078e9603 */
[----:B------:R-:W-:Y:S01]  /*84c0*/  IADD3 R157, PT, PT, R2, -0x61c88647, RZ ;  /* 0x9e3779b9029d7810 */ /* 0x000fe20007ffe0ff */
[----:B------:R-:W-:Y:S01]  /*84d0*/  VIADD R161, R3, 0xbb67ae85 ;  /* 0xbb67ae8503a17836 */ /* 0x000fe20000000000 */
[----:B0-----:R-:W-:Y:S01]  /*84e0*/  LOP3.LUT R176, R153, R175, R2, 0x96, !PT ;  /* 0x000000af99b07212 */ /* 0x001fe200078e9602 */
        /* <DEDUP_REMOVED lines=56> */
.L_x_50259:
[----:B------:R-:W-:Y:S05]  /*8870*/  BSYNC.RECONVERGENT B3 ;  /* 0x0000000000037941 */ /* 0x000fea0003800200 */
.L_x_50258:
        /* <DEDUP_REMOVED lines=9> */
.L_x_50257:
[----:B------:R-:W-:Y:S05]  /*8910*/  BSYNC.RECONVERGENT B2 ;  /* 0x0000000000027941 */ /* 0x000fea0003800200 */
.L_x_50256:
[----:B------:R-:W-:Y:S01]  /*8920*/  BSSY.RECONVERGENT B2, `(.L_x_50263) ;  /* 0x0000069000027945 */ /* 0x000fe20003800200 */
[----:B0-----:R-:W-:Y:S01]  /*8930*/  @!P1 IMAD.MOV.U32 R176, RZ, RZ, R175 ;  /* 0x000000ffffb09224 */ /* 0x001fe200078e00af */
        /* <DEDUP_REMOVED lines=18> */
.L_x_50267:
        /* <DEDUP_REMOVED lines=13> */
.L_x_50269:
[----:B------:R-:W-:Y:S05]  /*8b30*/  BSYNC.RECONVERGENT B4 ;  /* 0x0000000000047941 */ /* 0x000fea0003800200 */
.L_x_50268:
        /* <DEDUP_REMOVED lines=60> */
[----:B------:R-:W-:-:S07]  /*8f00*/  LOP3.LUT R156, R175, R156, R179, 0x96, !PT ;  /* 0x0000009caf9c7212 */ /* 0x000fce00078e96b3 */
.L_x_50266:
[----:B------:R-:W-:Y:S05]  /*8f10*/  BSYNC.RECONVERGENT B3 ;  /* 0x0000000000037941 */ /* 0x000fea0003800200 */
.L_x_50265:
        /* <DEDUP_REMOVED lines=9> */
.L_x_50264:
[----:B------:R-:W-:Y:S05]  /*8fb0*/  BSYNC.RECONVERGENT B2 ;  /* 0x0000000000027941 */ /* 0x000fea0003800200 */
.L_x_50263:
        /* <DEDUP_REMOVED lines=20> */
.L_x_50274:
        /* <DEDUP_REMOVED lines=13> */
.L_x_50276:
[----:B------:R-:W-:Y:S05]  /*91d0*/  BSYNC.RECONVERGENT B4 ;  /* 0x0000000000047941 */ /* 0x000fea0003800200 */
.L_x_50275:
        /* <DEDUP_REMOVED lines=61> */
.L_x_50273:
[----:B------:R-:W-:Y:S05]  /*95b0*/  BSYNC.RECONVERGENT B3 ;  /* 0x0000000000037941 */ /* 0x000fea0003800200 */
.L_x_50272:
        /* <DEDUP_REMOVED lines=9> */
.L_x_50271:
[----:B------:R-:W-:Y:S05]  /*9650*/  BSYNC.RECONVERGENT B2 ;  /* 0x0000000000027941 */ /* 0x000fea0003800200 */
.L_x_50270:
        /* <DEDUP_REMOVED lines=19> */
.L_x_50280:
        /* <DEDUP_REMOVED lines=13> */
.L_x_50282:
[----:B------:R-:W-:Y:S05]  /*9860*/  BSYNC.RECONVERGENT B3 ;  /* 0x0000000000037941 */ /* 0x000fea0003800200 */
.L_x_50281:
[----:B------:R-:W-:Y:S01]  /*9870*/  IMAD.WIDE.U32 R174, R155, -0x326172a9, RZ ;  /* 0xcd9e8d579bae7825 */ /* 0x000fe200078e00ff */
[----:B------:R-:W-:-:S03]  /*9880*/  LOP3.LUT R178, R163, R157, R3, 0x96, !PT ;  /* 0x0000009da3b27212 */ /* 0x000fc600078e9603 */
[----:B------:R-:W-:Y:S01]  /*9890*/  HFMA2 R168, -RZ, RZ, 0, 0 ;  /* 0x00000000ffa87431 */ /* 0x000fe200000001ff */
        /* <DEDUP_REMOVED lines=58> */
.L_x_50279:
[----:B------:R-:W-:Y:S05]  /*9c40*/  BSYNC.RECONVERGENT B2 ;  /* 0x0000000000027941 */ /* 0x000fea0003800200 */
.L_x_50278:
        /* <DEDUP_REMOVED lines=10> */
.L_x_50255:
[----:B------:R-:W-:Y:S01]  /*9cf0*/  BSSY.RECONVERGENT B2, `(.L_x_50283) ;  /* 0x0000068000027945 */ /* 0x000fe20003800200 */
[----:B------:R-:W-:Y:S01]  /*9d00*/  IMAD.MOV.U32 R134, RZ, RZ, R168 ;  /* 0x000000ffff867224 */ /* 0x000fe200078e00a8 */
[----:B-1----:R-:W-:Y:S01]  /*9d10*/  MOV R174, R172 ;  /* 0x000000ac00ae7202 */ /* 0x002fe20000000f00 */
        /* <DEDUP_REMOVED lines=18> */
.L_x_50287:
        /* <DEDUP_REMOVED lines=13> */
.L_x_50289:
[----:B------:R-:W-:Y:S05]  /*9f10*/  BSYNC.RECONVERGENT B4 ;  /* 0x0000000000047941 */ /* 0x000fea0003800200 */
.L_x_50288:
        /* <DEDUP_REMOVED lines=56> */
[----:B------:R-:W-:Y:S02]  /*a2a0*/  VIADD R135, R3, 0x96a522ad ;  /* 0x96a522ad03877836 */ /* 0x000fe40000000000 */
[----:B------:R-:W-:-:S03]  /*a2b0*/  IMAD.MOV.U32 R134, RZ, RZ, RZ ;  /* 0x000000ffff867224 */ /* 0x000fc600078e00ff */
[----:B------:R-:W-:Y:S01]  /*a2c0*/  LOP3.LUT R156, R135, R132, R175, 0x96, !PT ;  /* 0x00000084879c7212 */ /* 0x000fe200078e96af */
[----:B------:R-:W-:-:S07]  /*a2d0*/  IMAD.MOV.U32 R132, RZ, RZ, R172 ;  /* 0x000000ffff847224 */ /* 0x000fce00078e00ac */
.L_x_50286:
[----:B------:R-:W-:Y:S05]  /*a2e0*/  BSYNC.RECONVERGENT B3 ;  /* 0x0000000000037941 */ /* 0x000fea0003800200 */
.L_x_50285:
        /* <DEDUP_REMOVED lines=8> */
.L_x_50284:
[----:B------:R-:W-:Y:S05]  /*a370*/  BSYNC.RECONVERGENT B2 ;  /* 0x0000000000027941 */ /* 0x000fea0003800200 */
.L_x_50283:
        /* <DEDUP_REMOVED lines=17> */
.L_x_50294:
        /* <DEDUP_REMOVED lines=13> */
.L_x_50296:
[----:B------:R-:W-:Y:S05]  /*a560*/  BSYNC.RECONVERGENT B4 ;  /* 0x0000000000047941 */ /* 0x000fea0003800200 */
.L_x_50295:
        /* <DEDUP_REMOVED lines=61> */
.L_x_50293:
[----:B------:R-:W-:Y:S05]  /*a940*/  BSYNC.RECONVERGENT B3 ;  /* 0x0000000000037941 */ /* 0x000fea0003800200 */
.L_x_50292:
        /* <DEDUP_REMOVED lines=8> */
.L_x_50291:
[----:B------:R-:W-:Y:S05]  /*a9d0*/  BSYNC.RECONVERGENT B2 ;  /* 0x0000000000027941 */ /* 0x000fea0003800200 */
.L_x_50290:
        /* <DEDUP_REMOVED lines=17> */
.L_x_50301:
        /* <DEDUP_REMOVED lines=13> */
.L_x_50303:
[----:B------:R-:W-:Y:S05]  /*abc0*/  BSYNC.RECONVERGENT B4 ;  /* 0x0000000000047941 */ /* 0x000fea0003800200 */
.L_x_50302:
[----:B------:R-:W-:Y:S01]  /*abd0*/  IMAD.WIDE.U32 R156, R155, -0x326172a9, RZ ;  /* 0xcd9e8d579b9c7825 */ /* 0x000fe200078e00ff */
[----:B------:R-:W-:-:S03]  /*abe0*/  LOP3.LUT R178, R163, R135, R3, 0x96, !PT ;  /* 0x00000087a3b27212 */ /* 0x000fc600078e9603 */
[----:B------:R-:W-:Y:S01]  /*abf0*/  HFMA2 R172, -RZ, RZ, 0, 0 ;  /* 0x00000000ffac7431 */ /* 0x000fe200000001ff */
[C---:B------:R-:W-:Y:S01]  /*ac00*/  IADD3 R159, PT, PT, R2.reuse, 0x3c6ef372, RZ ;  /* 0x3c6ef372029f7810 */ /* 0x040fe20007ffe0ff */
[----:B------:R-:W-:Y:S01]  /*ac10*/  VIADD R135, R2, 0x9e3779b9 ;  /* 0x9e3779b902877836 */ /* 0x000fe20000000000 */
[----:B0-----:R-:W-:Y:S01]  /*ac20*/  LOP3.LUT R176, R153, R157, R2, 0x96, !PT ;  /* 0x0000009d99b07212 */ /* 0x001fe200078e9602 */
        /* <DEDUP_REMOVED lines=55> */
.L_x_50300:
[----:B------:R-:W-:Y:S05]  /*afa0*/  BSYNC.RECONVERGENT B3 ;  /* 0x0000000000037941 */ /* 0x000fea0003800200 */
.L_x_50299:
        /* <DEDUP_REMOVED lines=8> */
.L_x_50298:
[----:B------:R-:W-:Y:S05]  /*b030*/  BSYNC.RECONVERGENT B2 ;  /* 0x0000000000027941 */ /* 0x000fea0003800200 */
.L_x_50297:
        /* <DEDUP_REMOVED lines=16> */
.L_x_50306:
        /* <DEDUP_REMOVED lines=13> */
.L_x_50308:
[----:B------:R-:W-:Y:S05]  /*b210*/  BSYNC.RECONVERGENT B3 ;  /* 0x0000000000037941 */ /* 0x000fea0003800200 */
.L_x_50307:
        /* <DEDUP_REMOVED lines=60> */
[----:B------:R-:W-:-:S07]  /*b5e0*/  IMAD.MOV.U32 R174, RZ, RZ, R178 ;  /* 0x000000ffffae7224 */ /* 0x000fce00078e00b2 */
.L_x_50305:
[----:B------:R-:W-:Y:S05]  /*b5f0*/  BSYNC.RECONVERGENT B2 ;  /* 0x0000000000027941 */ /* 0x000fea0003800200 */
.L_x_50304:
        /* <DEDUP_REMOVED lines=8> */
.L_x_50277:
[----:B------:R-:W-:Y:S05]  /*b680*/  BSYNC.RECONVERGENT B1 ;  /* 0x0000000000017941 */ /* 0x000fea0003800200 */
.L_x_50254:
[----:B0-----:R-:W0:Y:S01]  /*b690*/  LDC.64 R176, c[0x0][0x3a8] ;  /* 0x0000ea00ffb07b82 */ /* 0x001e220000000a00 */
        /* <DEDUP_REMOVED lines=9> */
[----:B------:R-:W-:-:S04]  /*b730*/  LOP3.LUT R177, R177, 0xff0000, RZ, 0xc0, !PT ;  /* 0x00ff0000b1b17812 */ /* 0x000fc800078ec0ff */
[----:B------:R-:W-:Y:S02]  /*b740*/  LEA R176, R176, R177, 0x18 ;  /* 0x000000b1b0b07211 */ /* 0x000fe400078ec0ff */
[----:B------:R-:W-:-:S03]  /*b750*/  LOP3.LUT R177, R161, 0xff, RZ, 0xc0, !PT ;  /* 0x000000ffa1b17812 */ /* 0x000fc600078ec0ff */
[----:B------:R-:W-:-:S05]  /*b760*/  IMAD R176, R179, 0x100, R176 ;  /* 0x00000100b3b07824 */ /* 0x000fca00078e02b0 */
[----:B------:R-:W-:Y:S01]  /*b770*/  IADD3 R177, PT, PT, R176, R177, RZ ;  /* 0x000000b1b0b17210 */ /* 0x000fe20007ffe0ff */
[----:B-1----:R-:W-:-:S05]  /*b780*/  IMAD.WIDE.U32 R174, R169, 0x4, R174 ;  /* 0x00000004a9ae7825 */ /* 0x002fca00078e00ae */
[----:B------:R1:W-:Y:S02]  /*b790*/  STG.E desc[UR6][R174.64], R177 ;  /* 0x000000b1ae007986 */ /* 0x0003e4000c101906 */
.L_x_50310:
[----:B------:R-:W-:Y:S05]  /*b7a0*/  BSYNC.RECONVERGENT B1 ;  /* 0x0000000000017941 */ /* 0x000fea0003800200 */
.L_x_50309:
[----:B------:R-:W-:Y:S01]  /*b7b0*/  VIADD R0, R0, 0x20 ;  /* 0x0000002000007836 */ /* 0x000fe20000000000 */
[----:B------:R-:W-:-:S07]  /*b7c0*/  IADD3 R169, PT, PT, R169, 0x20, RZ ;  /* 0x00000020a9a97810 */ /* 0x000fce0007ffe0ff */
.L_x_50251:
[----:B------:R-:W-:Y:S05]  /*b7d0*/  BSYNC.RECONVERGENT B0 ;  /* 0x0000000000007941 */ /* 0x000fea0003800200 */
.L_x_50250:
        /* <DEDUP_REMOVED lines=10> */
.L_x_50314:
[----:B------:R-:W-:Y:S05]  /*b880*/  BSYNC.RECONVERGENT B1 ;  /* 0x0000000000017941 */ /* 0x000fea0003800200 */
.L_x_50313:
        /* <DEDUP_REMOVED lines=9> */
[----:B-1----:R-:W-:Y:S01]  /*b920*/  @!P1 IMAD.MOV.U32 R175, RZ, RZ, R168 ;  /* 0x000000ffffaf9224 */ /* 0x002fe200078e00a8 */
        /* <DEDUP_REMOVED lines=18> */
.L_x_50321:
        /* <DEDUP_REMOVED lines=13> */
.L_x_50323:
[----:B------:R-:W-:Y:S05]  /*bb20*/  BSYNC.RECONVERGENT B4 ;  /* 0x0000000000047941 */ /* 0x000fea0003800200 */
.L_x_50322:
        /* <DEDUP_REMOVED lines=61> */
.L_x_50320:
[----:B------:R-:W-:Y:S05]  /*bf00*/  BSYNC.RECONVERGENT B3 ;  /* 0x0000000000037941 */ /* 0x000fea0003800200 */
.L_x_50319:
        /* <DEDUP_REMOVED lines=9> */
.L_x_50318:
[----:B------:R-:W-:Y:S05]  /*bfa0*/  BSYNC.RECONVERGENT B2 ;  /* 0x0000000000027941 */ /* 0x000fea0003800200 */
.L_x_50317:
[----:B------:R-:W-:Y:S01]  /*bfb0*/  BSSY.RECONVERGENT B2, `(.L_x_50324) ;  /* 0x0000069000027945 */ /* 0x000fe20003800200 */
[----:B0-----:R-:W-:Y:S01]  /*bfc0*/  @!P1 MOV R176, R175 ;  /* 0x000000af00b09202 */ /* 0x001fe20000000f00 */
        /* <DEDUP_REMOVED lines=18> */
.L_x_50328:
        /* <DEDUP_REMOVED lines=13> */
.L_x_50330:
[----:B------:R-:W-:Y:S05]  /*c1c0*/  BSYNC.RECONVERGENT B4 ;  /* 0x0000000000047941 */ /* 0x000fea0003800200 */
.L_x_50329:
        /* <DEDUP_REMOVED lines=61> */
.L_x_50327:
[----:B------:R-:W-:Y:S05]  /*c5a0*/  BSYNC.RECONVERGENT B3 ;  /* 0x0000000000037941 */ /* 0x000fea0003800200 */
.L_x_50326:
        /* <DEDUP_REMOVED lines=9> */
.L_x_50325:
[----:B------:R-:W-:Y:S05]  /*c640*/  BSYNC.RECONVERGENT B2 ;  /* 0x0000000000027941 */ /* 0x000fea0003800200 */
.L_x_50324:
        /* <DEDUP_REMOVED lines=20> */
.L_x_50335:
        /* <DEDUP_REMOVED lines=13> */
.L_x_50337:
[----:B------:R-:W-:Y:S05]  /*c860*/  BSYNC.RECONVERGENT B4 ;  /* 0x0000000000047941 */ /* 0x000fea0003800200 */
.L_x_50336:
        /* <DEDUP_REMOVED lines=61> */
.L_x_50334:
[----:B------:R-:W-:Y:S05]  /*cc40*/  BSYNC.RECONVERGENT B3 ;  /* 0x0000000000037941 */ /* 0x000fea0003800200 */
.L_x_50333:
        /* <DEDUP_REMOVED lines=9> */
.L_x_50332:
[----:B------:R-:W-:Y:S05]  /*cce0*/  BSYNC.RECONVERGENT B2 ;  /* 0x0000000000027941 */ /* 0x000fea0003800200 */
.L_x_50331:
        /* <DEDUP_REMOVED lines=19> */
.L_x_50341:
        /* <DEDUP_REMOVED lines=13> */
.L_x_50343:
[----:B------:R-:W-:Y:S05]  /*cef0*/  BSYNC.RECONVERGENT B3 ;  /* 0x0000000000037941 */ /* 0x000fea0003800200 */
.L_x_50342:
[----:B------:R-:W-:Y:S01]  /*cf00*/  IMAD.WIDE.U32 R174, R155, -0x326172a9, RZ ;  /* 0xcd9e8d579bae7825 */ /* 0x000fe200078e00ff */
[----:B------:R-:W-:Y:S02]  /*cf10*/  LOP3.LUT R178, R163, R157, R3, 0x96, !PT ;  /* 0x0000009da3b27212 */ /* 0x000fe400078e9603 */
[----:B------:R-:W-:Y:S01]  /*cf20*/  IADD3 R157, PT, PT, R2, -0x61c88647, RZ ;  /* 0x9e3779b9029d7810 */ /* 0x000fe20007ffe0ff */
[----:B------:R-:W-:Y:S01]  /*cf30*/  IMAD.MOV.U32 R168, RZ, RZ, RZ ;  /* 0x000000ffffa87224 */ /* 0x000fe200078e00ff */
        /* <DEDUP_REMOVED lines=57> */
.L_x_50340:
[----:B------:R-:W-:Y:S05]  /*d2d0*/  BSYNC.RECONVERGENT B2 ;  /* 0x0000000000027941 */ /* 0x000fea0003800200 */
.L_x_50339:
        /* <DEDUP_REMOVED lines=10> */
.L_x_50316:
        /* <DEDUP_REMOVED lines=21> */
.L_x_50348:
        /* <DEDUP_REMOVED lines=13> */
.L_x_50350:
[----:B------:R-:W-:Y:S05]  /*d5a0*/  BSYNC.RECONVERGENT B4 ;  /* 0x0000000000047941 */ /* 0x000fea0003800200 */
.L_x_50349:
        /* <DEDUP_REMOVED lines=60> */
.L_x_50347:
[----:B------:R-:W-:Y:S05]  /*d970*/  BSYNC.RECONVERGENT B3 ;  /* 0x0000000000037941 */ /* 0x000fea0003800200 */
.L_x_50346:
        /* <DEDUP_REMOVED lines=8> */
.L_x_50345:
[----:B------:R-:W-:Y:S05]  /*da00*/  BSYNC.RECONVERGENT B2 ;  /* 0x0000000000027941 */ /* 0x000fea0003800200 */
.L_x_50344:
        /* <DEDUP_REMOVED lines=17> */
.L_x_50355:
        /* <DEDUP_REMOVED lines=13> */
.L_x_50357:
[----:B------:R-:W-:Y:S05]  /*dbf0*/  BSYNC.RECONVERGENT B4 ;  /* 0x0000000000047941 */ /* 0x000fea0003800200 */
.L_x_50356:
        /* <DEDUP_REMOVED lines=53> */
[----:B------:R-:W-:Y:S02]  /*df50*/  HFMA2 R139, -RZ, RZ, 0, 0 ;  /* 0x00000000ff8b7431 */ /* 0x000fe400000001ff */
[----:B------:R-:W-:Y:S01]  /*df60*/  IMAD.WIDE.U32 R176, R137, -0x2daee0ad, RZ ;  /* 0xd2511f5389b07825 */ /* 0x000fe200078e00ff */
[----:B------:R-:W-:Y:S02]  /*df70*/  IADD3 R137, PT, PT, R3, -0x695add53, RZ ;  /* 0x96a522ad03897810 */ /* 0x000fe40007ffe0ff */
[----:B------:R-:W-:Y:S01]  /*df80*/  LOP3.LUT R157, R157, R138, R179, 0x96, !PT ;  /* 0x0000008a9d9d7212 */ /* 0x000fe200078e96b3 */
[----:B------:R-:W-:Y:S01]  /*df90*/  IMAD.MOV.U32 R162, RZ, RZ, R178 ;  /* 0x000000ffffa27224 */ /* 0x000fe200078e00b2 */
[----:B------:R-:W-:Y:S02]  /*dfa0*/  LOP3.LUT R156, R137, R156, R177, 0x96, !PT ;  /* 0x0000009c899c7212 */ /* 0x000fe400078e96b1 */
[----:B------:R-:W-:Y:S01]  /*dfb0*/  MOV R137, R174 ;  /* 0x000000ae00897202 */ /* 0x000fe20000000f00 */
[----:B------:R-:W-:-:S07]  /*dfc0*/  IMAD.MOV.U32 R174, RZ, RZ, R176 ;  /* 0x000000ffffae7224 */ /* 0x000fce00078e00b0 */
.L_x_50354:
[----:B------:R-:W-:Y:S05]  /*dfd0*/  BSYNC.RECONVERGENT B3 ;  /* 0x0000000000037941 */ /* 0x000fea0003800200 */
.L_x_50353:
        /* <DEDUP_REMOVED lines=8> */
.L_x_50352:
[----:B------:R-:W-:Y:S05]  /*e060*/  BSYNC.RECONVERGENT B2 ;  /* 0x0000000000027941 */ /* 0x000fea0003800200 */
.L_x_50351:
        /* <DEDUP_REMOVED lines=17> */
.L_x_50362:
        /* <DEDUP_REMOVED lines=13> */
.L_x_50364:
[----:B------:R-:W-:Y:S05]  /*e250*/  BSYNC.RECONVERGENT B4 ;  /* 0x0000000000047941 */ /* 0x000fea0003800200 */
.L_x_50363:
        /* <DEDUP_REMOVED lines=61> */
.L_x_50361:
[----:B------:R-:W-:Y:S05]  /*e630*/  BSYNC.RECONVERGENT B3 ;  /* 0x0000000000037941 */ /* 0x000fea0003800200 */
.L_x_50360:
        /* <DEDUP_REMOVED lines=8> */
.L_x_50359:
[----:B------:R-:W-:Y:S05]  /*e6c0*/  BSYNC.RECONVERGENT B2 ;  /* 0x0000000000027941 */ /* 0x000fea0003800200 */
.L_x_50358:
        /* <DEDUP_REMOVED lines=16> */
.L_x_50367:
        /* <DEDUP_REMOVED lines=13> */
.L_x_50369:
[----:B------:R-:W-:Y:S05]  /*e8a0*/  BSYNC.RECONVERGENT B3 ;  /* 0x0000000000037941 */ /* 0x000fea0003800200 */
.L_x_50368:
        /* <DEDUP_REMOVED lines=61> */
.L_x_50366:
[----:B------:R-:W-:Y:S05]  /*ec80*/  BSYNC.RECONVERGENT B2 ;  /* 0x0000000000027941 */ /* 0x000fea0003800200 */
.L_x_50365:
        /* <DEDUP_REMOVED lines=8> */
.L_x_50338:
[----:B------:R-:W-:Y:S05]  /*ed10*/  BSYNC.RECONVERGENT B1 ;  /* 0x0000000000017941 */ /* 0x000fea0003800200 */
.L_x_50315:
        /* <DEDUP_REMOVED lines=17> */
.L_x_50371:
[----:B------:R-:W-:Y:S05]  /*ee30*/  BSYNC.RECONVERGENT B1 ;  /* 0x0000000000017941 */ /* 0x000fea0003800200 */
.L_x_50370:
[----:B------:R-:W-:Y:S01]  /*ee40*/  VIADD R0, R0, 0x20 ;  /* 0x0000002000007836 */ /* 0x000fe20000000000 */
[----:B------:R-:W-:-:S07]  /*ee50*/  IADD3 R169, PT, PT, R169, 0x20, RZ ;  /* 0x00000020a9a97810 */ /* 0x000fce0007ffe0ff */
.L_x_50312:
[----:B------:R-:W-:Y:S05]  /*ee60*/  BSYNC.RECONVERGENT B0 ;  /* 0x0000000000007941 */ /* 0x000fea0003800200 */
.L_x_50311:
        /* <DEDUP_REMOVED lines=10> */
.L_x_50375:
[----:B------:R-:W-:Y:S05]  /*ef10*/  BSYNC.RECONVERGENT B1 ;  /* 0x0000000000017941 */ /* 0x000fea0003800200 */
.L_x_50374:
        /* <DEDUP_REMOVED lines=28> */
.L_x_50382:
        /* <DEDUP_REMOVED lines=13> */
.L_x_50384:
[----:B------:R-:W-:Y:S05]  /*f1b0*/  BSYNC.RECONVERGENT B4 ;  /* 0x0000000000047941 */ /* 0x000fea0003800200 */
.L_x_50383:
        /* <DEDUP_REMOVED lines=61> */
.L_x_50381:
[----:B------:R-:W-:Y:S05]  /*f590*/  BSYNC.RECONVERGENT B3 ;  /* 0x0000000000037941 */ /* 0x000fea0003800200 */
.L_x_50380:
        /* <DEDUP_REMOVED lines=9> */
.L_x_50379:
[----:B------:R-:W-:Y:S05]  /*f630*/  BSYNC.RECONVERGENT B2 ;  /* 0x0000000000027941 */ /* 0x000fea0003800200 */
.L_x_50378:
        /* <DEDUP_REMOVED lines=20> */
.L_x_50389:
        /* <DEDUP_REMOVED lines=13> */
.L_x_50391:
[----:B------:R-:W-:Y:S05]  /*f850*/  BSYNC.RECONVERGENT B4 ;  /* 0x0000000000047941 */ /* 0x000fea0003800200 */
.L_x_50390:
        /* <DEDUP_REMOVED lines=61> */
.L_x_50388:
[----:B------:R-:W-:Y:S05]  /*fc30*/  BSYNC.RECONVERGENT B3 ;  /* 0x0000000000037941 */ /* 0x000fea0003800200 */
.L_x_50387:
        /* <DEDUP_REMOVED lines=9> */
.L_x_50386:
[----:B------:R-:W-:Y:S05]  /*fcd0*/  BSYNC.RECONVERGENT B2 ;  /* 0x0000000000027941 */ /* 0x000fea0003800200 */
.L_x_50385:
        /* <DEDUP_REMOVED lines=20> */
.L_x_50396:
        /* <DEDUP_REMOVED lines=13> */
.L_x_50398:
[----:B------:R-:W-:Y:S05]  /*fef0*/  BSYNC.RECONVERGENT B4 ;  /* 0x0000000000047941 */ /* 0x000fea0003800200 */
.L_x_50397:
        /* <DEDUP_REMOVED lines=61> */
.L_x_50395:
[----:B------:R-:W-:Y:S05]  /*102d0*/  BSYNC.RECONVERGENT B3 ;  /* 0x0000000000037941 */ /* 0x000fea0003800200 */
.L_x_50394:
        /* <DEDUP_REMOVED lines=9> */
.L_x_50393:
[----:B------:R-:W-:Y:S05]  /*10370*/  BSYNC.RECONVERGENT B2 ;  /* 0x0000000000027941 */ /* 0x000fea0003800200 */
.L_x_50392:
        /* <DEDUP_REMOVED lines=19> */
.L_x_50402:
        /* <DEDUP_REMOVED lines=13> */
.L_x_50404:
[----:B------:R-:W-:Y:S05]  /*10580*/  BSYNC.RECONVERGENT B3 ;  /* 0x0000000000037941 */ /* 0x000fea0003800200 */
.L_x_50403:
        /* <DEDUP_REMOVED lines=61> */
.L_x_50401:
[----:B------:R-:W-:Y:S05]  /*10960*/  BSYNC.RECONVERGENT B2 ;  /* 0x0000000000027941 */ /* 0x000fea0003800200 */
.L_x_50400:
        /* <DEDUP_REMOVED lines=10> */
.L_x_50377:
        /* <DEDUP_REMOVED lines=21> */
.L_x_50409:
        /* <DEDUP_REMOVED lines=13> */
.L_x_50411:
[----:B------:R-:W-:Y:S05]  /*10c30*/  BSYNC.RECONVERGENT B4 ;  /* 0x0000000000047941 */ /* 0x000fea0003800200 */
.L_x_50410:
        /* <DEDUP_REMOVED lines=60> */
.L_x_50408:
[----:B------:R-:W-:Y:S05]  /*11000*/  BSYNC.RECONVERGENT B3 ;  /* 0x0000000000037941 */ /* 0x000fea0003800200 */
.L_x_50407:
[----:B------:R-:W-:Y:S01]  /*11010*/  I2FP.F32.U32 R140, R140 ;  /* 0x0000008c008c7245 */ /* 0x000fe20000201000 */
[----:B------:R-:W-:Y:S02]  /*11020*/  IMAD.MOV.U32 R141, RZ, RZ, 0x2f800000 ;  /* 0x2f800000ff8d7424 */ /* 0x000fe400078e00ff */
[----:B-----5:R-:W-:Y:S02]  /*11030*/  FMUL.FTZ R143, R4, UR11 ;  /* 0x0000000b048f7c20 */ /* 0x020fe40008410000 */
[----:B------:R-:W-:Y:S02]  /*11040*/  FFMA.FTZ R140, R140, R141, 1.1641532182693481445e-10 ;  /* 0x2f0000008c8c7423 */ /* 0x000fe4000001008d */
[----:B------:R-:W-:-:S03]  /*11050*/  FMUL.FTZ R143, R143, UR10 ;  /* 0x0000000a8f8f7c20 */ /* 0x000fc60008410000 */
[----:B------:R-:W-:-:S04]  /*11060*/  FSETP.GTU.FTZ.AND P1, PT, R140, UR8, PT ;  /* 0x000000088c007c0b */ /* 0x000fc8000bf3c000 */
[----:B------:R-:W-:Y:S02]  /*11070*/  FSEL R140, R143, RZ, !P1 ;  /* 0x000000ff8f8c7208 */ /* 0x000fe40004800000 */
[----:B------:R-:W-:-:S07]  /*11080*/  SEL R161, RZ, 0x1, P1 ;  /* 0x00000001ffa17807 */ /* 0x000fce0000800000 */
.L_x_50406:
[----:B------:R-:W-:Y:S05]  /*11090*/  BSYNC.RECONVERGENT B2 ;  /* 0x0000000000027941 */ /* 0x000fea0003800200 */
.L_x_50405:
        /* <DEDUP_REMOVED lines=17> */
.L_x_50416:
        /* <DEDUP_REMOVED lines=13> */
.L_x_50418:
[----:B------:R-:W-:Y:S05]  /*11280*/  BSYNC.RECONVERGENT B4 ;  /* 0x0000000000047941 */ /* 0x000fea0003800200 */
.L_x_50417:
        /* <DEDUP_REMOVED lines=61> */
.L_x_50415:
[----:B------:R-:W-:Y:S05]  /*11660*/  BSYNC.RECONVERGENT B3 ;  /* 0x0000000000037941 */ /* 0x000fea0003800200 */
.L_x_50414:
        /* <DEDUP_REMOVED lines=8> */
.L_x_50413:
[----:B------:R-:W-:Y:S05]  /*116f0*/  BSYNC.RECONVERGENT B2 ;  /* 0x0000000000027941 */ /* 0x000fea0003800200 */
.L_x_50412:
        /* <DEDUP_REMOVED lines=17> */
.L_x_50423:
        /* <DEDUP_REMOVED lines=13> */
.L_x_50425:
[----:B------:R-:W-:Y:S05]  /*118e0*/  BSYNC.RECONVERGENT B4 ;  /* 0x0000000000047941 */ /* 0x000fea0003800200 */
.L_x_50424:
        /* <DEDUP_REMOVED lines=61> */
.L_x_50422:
[----:B------:R-:W-:Y:S05]  /*11cc0*/  BSYNC.RECONVERGENT B3 ;  /* 0x0000000000037941 */ /* 0x000fea0003800200 */
.L_x_50421:
        /* <DEDUP_REMOVED lines=8> */
.L_x_50420:
[----:B------:R-:W-:Y:S05]  /*11d50*/  BSYNC.RECONVERGENT B2 ;  /* 0x0000000000027941 */ /* 0x000fea0003800200 */
.L_x_50419:
        /* <DEDUP_REMOVED lines=16> */
.L_x_50428:
        /* <DEDUP_REMOVED lines=13> */
.L_x_50430:
[----:B------:R-:W-:Y:S05]  /*11f30*/  BSYNC.RECONVERGENT B3 ;  /* 0x0000000000037941 */ /* 0x000fea0003800200 */
.L_x_50429:
        /* <DEDUP_REMOVED lines=61> */
.L_x_50427:
[----:B------:R-:W-:Y:S05]  /*12310*/  BSYNC.RECONVERGENT B2 ;  /* 0x0000000000027941 */ /* 0x000fea0003800200 */
.L_x_50426:
        /* <DEDUP_REMOVED lines=8> */
.L_x_50399:
[----:B------:R-:W-:Y:S05]  /*123a0*/  BSYNC.RECONVERGENT B1 ;  /* 0x0000000000017941 */ /* 0x000fea0003800200 */
.L_x_50376:
        /* <DEDUP_REMOVED lines=17> */
.L_x_50432:
[----:B------:R-:W-:Y:S05]  /*124c0*/  BSYNC.RECONVERGENT B1 ;  /* 0x0000000000017941 */ /* 0x000fea0003800200 */
.L_x_50431:
[----:B------:R-:W-:Y:S01]  /*124d0*/  VIADD R0, R0, 0x20 ;  /* 0x0000002000007836 */ /* 0x000fe20000000000 */
[----:B------:R-:W-:-:S07]  /*124e0*/  IADD3 R169, PT, PT, R169, 0x20, RZ ;  /* 0x00000020a9a97810 */ /* 0x000fce0007ffe0ff */
.L_x_50373:
[----:B------:R-:W-:Y:S05]  /*124f0*/  BSYNC.RECONVERGENT B0 ;  /* 0x0000000000007941 */ /* 0x000fea0003800200 */
.L_x_50372:
        /* <DEDUP_REMOVED lines=10> */
.L_x_50436:
[----:B------:R-:W-:Y:S05]  /*125a0*/  BSYNC.RECONVERGENT B1 ;  /* 0x0000000000017941 */ /* 0x000fea0003800200 */
.L_x_50435:
        /* <DEDUP_REMOVED lines=28> */
.L_x_50443:
        /* <DEDUP_REMOVED lines=13> */
.L_x_50445:
[----:B------:R-:W-:Y:S05]  /*12840*/  BSYNC.RECONVERGENT B4 ;  /* 0x0000000000047941 */ /* 0x000fea0003800200 */
.L_x_50444:
        /* <DEDUP_REMOVED lines=61> */
.L_x_50442:
[----:B------:R-:W-:Y:S05]  /*12c20*/  BSYNC.RECONVERGENT B3 ;  /* 0x0000000000037941 */ /* 0x000fea0003800200 */
.L_x_50441:
        /* <DEDUP_REMOVED lines=9> */
.L_x_50440:
[----:B------:R-:W-:Y:S05]  /*12cc0*/  BSYNC.RECONVERGENT B2 ;  /* 0x0000000000027941 */ /* 0x000fea0003800200 */
.L_x_50439:
        /* <DEDUP_REMOVED lines=20> */
.L_x_50450:
        /* <DEDUP_REMOVED lines=13> */
.L_x_50452:
[----:B------:R-:W-:Y:S05]  /*12ee0*/  BSYNC.RECONVERGENT B4 ;  /* 0x0000000000047941 */ /* 0x000fea0003800200 */
.L_x_50451:
        /* <DEDUP_REMOVED lines=61> */
.L_x_50449:
[----:B------:R-:W-:Y:S05]  /*132c0*/  BSYNC.RECONVERGENT B3 ;  /* 0x0000000000037941 */ /* 0x000fea0003800200 */
.L_x_50448:
        /* <DEDUP_REMOVED lines=9> */
.L_x_50447:
[----:B------:R-:W-:Y:S05]  /*13360*/  BSYNC.RECONVERGENT B2 ;  /* 0x0000000000027941 */ /* 0x000fea0003800200 */
.L_x_50446:
        /* <DEDUP_REMOVED lines=20> */
.L_x_50457:
        /* <DEDUP_REMOVED lines=13> */
.L_x_50459:
[----:B------:R-:W-:Y:S05]  /*13580*/  BSYNC.RECONVERGENT B4 ;  /* 0x0000000000047941 */ /* 0x000fea0003800200 */
.L_x_50458:
        /* <DEDUP_REMOVED lines=61> */
.L_x_50456:
[----:B------:R-:W-:Y:S05]  /*13960*/  BSYNC.RECONVERGENT B3 ;  /* 0x0000000000037941 */ /* 0x000fea0003800200 */
.L_x_50455:
        /* <DEDUP_REMOVED lines=9> */
.L_x_50454:
[----:B------:R-:W-:Y:S05]  /*13a00*/  BSYNC.RECONVERGENT B2 ;  /* 0x0000000000027941 */ /* 0x000fea0003800200 */
.L_x_50453:
        /* <DEDUP_REMOVED lines=19> */
.L_x_50463:
        /* <DEDUP_REMOVED lines=13> */
.L_x_50465:
[----:B------:R-:W-:Y:S05]  /*13c10*/  BSYNC.RECONVERGENT B3 ;  /* 0x0000000000037941 */ /* 0x000fea0003800200 */
.L_x_50464:
        /* <DEDUP_REMOVED lines=61> */
.L_x_50462:
[----:B------:R-:W-:Y:S05]  /*13ff0*/  BSYNC.RECONVERGENT B2 ;  /* 0x0000000000027941 */ /* 0x000fea0003800200 */
.L_x_50461:
        /* <DEDUP_REMOVED lines=10> */
.L_x_50438:
        /* <DEDUP_REMOVED lines=21> */
.L_x_50470:
        /* <DEDUP_REMOVED lines=13> */
.L_x_50472:
[----:B------:R-:W-:Y:S05]  /*142c0*/  BSYNC.RECONVERGENT B4 ;  /* 0x0000000000047941 */ /* 0x000fea0003800200 */
.L_x_50471:
        /* <DEDUP_REMOVED lines=60> */
.L_x_50469:
[----:B------:R-:W-:Y:S05]  /*14690*/  BSYNC.RECONVERGENT B3 ;  /* 0x0000000000037941 */ /* 0x000fea0003800200 */
.L_x_50468:
[----:B------:R-:W-:Y:S01]  /*146a0*/  I2FP.F32.U32 R144, R144 ;  /* 0x0000009000907245 */ /* 0x000fe20000201000 */
[----:B------:R-:W-:Y:S02]  /*146b0*/  IMAD.MOV.U32 R145, RZ, RZ, 0x2f800000 ;  /* 0x2f800000ff917424 */ /* 0x000fe400078e00ff */
[----:B-----5:R-:W-:Y:S02]  /*146c0*/  FMUL.FTZ R147, R4, UR11 ;  /* 0x0000000b04937c20 */ /* 0x020fe40008410000 */
[----:B------:R-:W-:Y:S02]  /*146d0*/  FFMA.FTZ R144, R144, R145, 1.1641532182693481445e-10 ;  /* 0x2f00000090907423 */ /* 0x000fe40000010091 */
[----:B------:R-:W-:-:S03]  /*146e0*/  FMUL.FTZ R147, R147, UR10 ;  /* 0x0000000a93937c20 */ /* 0x000fc60008410000 */
[----:B------:R-:W-:-:S04]  /*146f0*/  FSETP.GTU.FTZ.AND P1, PT, R144, UR8, PT ;  /* 0x0000000890007c0b */ /* 0x000fc8000bf3c000 */
[----:B------:R-:W-:Y:S02]  /*14700*/  SEL R161, RZ, 0x1, P1 ;  /* 0x00000001ffa17807 */ /* 0x000fe40000800000 */
[----:B------:R-:W-:-:S07]  /*14710*/  FSEL R144, R147, RZ, !P1 ;  /* 0x000000ff93907208 */ /* 0x000fce0004800000 */
.L_x_50467:
[----:B------:R-:W-:Y:S05]  /*14720*/  BSYNC.RECONVERGENT B2 ;  /* 0x0000000000027941 */ /* 0x000fea0003800200 */
.L_x_50466:
        /* <DEDUP_REMOVED lines=17> */
.L_x_50477:
        /* <DEDUP_REMOVED lines=13> */
.L_x_50479:
[----:B------:R-:W-:Y:S05]  /*14910*/  BSYNC.RECONVERGENT B4 ;  /* 0x0000000000047941 */ /* 0x000fea0003800200 */
.L_x_50478:
        /* <DEDUP_REMOVED lines=61> */
.L_x_50476:
[----:B------:R-:W-:Y:S05]  /*14cf0*/  BSYNC.RECONVERGENT B3 ;  /* 0x0000000000037941 */ /* 0x000fea0003800200 */
.L_x_50475:
        /* <DEDUP_REMOVED lines=8> */
.L_x_50474:
[----:B------:R-:W-:Y:S05]  /*14d80*/  BSYNC.RECONVERGENT B2 ;  /* 0x0000000000027941 */ /* 0x000fea0003800200 */
.L_x_50473:
        /* <DEDUP_REMOVED lines=17> */
.L_x_50484:
        /* <DEDUP_REMOVED lines=13> */
.L_x_50486:
[----:B------:R-:W-:Y:S05]  /*14f70*/  BSYNC.RECONVERGENT B4 ;  /* 0x0000000000047941 */ /* 0x000fea0003800200 */
.L_x_50485:
        /* <DEDUP_REMOVED lines=61> */
.L_x_50483:
[----:B------:R-:W-:Y:S05]  /*15350*/  BSYNC.RECONVERGENT B3 ;  /* 0x0000000000037941 */ /* 0x000fea0003800200 */
.L_x_50482:
        /* <DEDUP_REMOVED lines=8> */
.L_x_50481:
[----:B------:R-:W-:Y:S05]  /*153e0*/  BSYNC.RECONVERGENT B2 ;  /* 0x0000000000027941 */ /* 0x000fea0003800200 */
.L_x_50480:
        /* <DEDUP_REMOVED lines=16> */
.L_x_50489:
        /* <DEDUP_REMOVED lines=13> */
.L_x_50491:
[----:B------:R-:W-:Y:S05]  /*155c0*/  BSYNC.RECONVERGENT B3 ;  /* 0x0000000000037941 */ /* 0x000fea0003800200 */
.L_x_50490:
        /* <DEDUP_REMOVED lines=61> */
.L_x_50488:
[----:B------:R-:W-:Y:S05]  /*159a0*/  BSYNC.RECONVERGENT B2 ;  /* 0x0000000000027941 */ /* 0x000fea0003800200 */
.L_x_50487:
        /* <DEDUP_REMOVED lines=8> */
.L_x_50460:
[----:B------:R-:W-:Y:S05]  /*15a30*/  BSYNC.RECONVERGENT B1 ;  /* 0x0000000000017941 */ /* 0x000fea0003800200 */
.L_x_50437:
        /* <DEDUP_REMOVED lines=17> */
.L_x_50493:
[----:B------:R-:W-:Y:S05]  /*15b50*/  BSYNC.RECONVERGENT B1 ;  /* 0x0000000000017941 */ /* 0x000fea0003800200 */
.L_x_50492:
[----:B------:R-:W-:Y:S01]  /*15b60*/  VIADD R0, R0, 0x20 ;  /* 0x0000002000007836 */ /* 0x000fe20000000000 */
[----:B------:R-:W-:-:S07]  /*15b70*/  IADD3 R169, PT, PT, R169, 0x20, RZ ;  /* 0x00000020a9a97810 */ /* 0x000fce0007ffe0ff */
.L_x_50434:
[----:B------:R-:W-:Y:S05]  /*15b80*/  BSYNC.RECONVERGENT B0 ;  /* 0x0000000000007941 */ /* 0x000fea0003800200 */
.L_x_50433:
        /* <DEDUP_REMOVED lines=10> */
.L_x_50497:
[----:B------:R-:W-:Y:S05]  /*15c30*/  BSYNC.RECONVERGENT B1 ;  /* 0x0000000000017941 */ /* 0x000fea0003800200 */
.L_x_50496:
        /* <DEDUP_REMOVED lines=28> */
.L_x_50504:
        /* <DEDUP_REMOVED lines=13> */
.L_x_50506:
[----:B------:R-:W-:Y:S05]  /*15ed0*/  BSYNC.RECONVERGENT B4 ;  /* 0x0000000000047941 */ /* 0x000fea0003800200 */
.L_x_50505:
        /* <DEDUP_REMOVED lines=61> */
.L_x_50503:
[----:B------:R-:W-:Y:S05]  /*162b0*/  BSYNC.RECONVERGENT B3 ;  /* 0x0000000000037941 */ /* 0x000fea0003800200 */
.L_x_50502:
        /* <DEDUP_REMOVED lines=9> */
.L_x_50501:
[----:B------:R-:W-:Y:S05]  /*16350*/  BSYNC.RECONVERGENT B2 ;  /* 0x0000000000027941 */ /* 0x000fea0003800200 */
.L_x_50500:
        /* <DEDUP_REMOVED lines=20> */
.L_x_50511:
        /* <DEDUP_REMOVED lines=13> */
.L_x_50513:
[----:B------:R-:W-:Y:S05]  /*16570*/  BSYNC.RECONVERGENT B4 ;  /* 0x0000000000047941 */ /* 0x000fea0003800200 */
.L_x_50512:
        /* <DEDUP_REMOVED lines=61> */
.L_x_50510:
[----:B------:R-:W-:Y:S05]  /*16950*/  BSYNC.RECONVERGENT B3 ;  /* 0x0000000000037941 */ /* 0x000fea0003800200 */
.L_x_50509:
        /* <DEDUP_REMOVED lines=9> */
.L_x_50508:
[----:B------:R-:W-:Y:S05]  /*169f0*/  BSYNC.RECONVERGENT B2 ;  /* 0x0000000000027941 */ /* 0x000fea0003800200 */
.L_x_50507:
        /* <DEDUP_REMOVED lines=20> */
.L_x_50518:
        /* <DEDUP_REMOVED lines=13> */
.L_x_50520:
[----:B------:R-:W-:Y:S05]  /*16c10*/  BSYNC.RECONVERGENT B4 ;  /* 0x0000000000047941 */ /* 0x000fea0003800200 */
.L_x_50519:
        /* <DEDUP_REMOVED lines=61> */
.L_x_50517:
[----:B------:R-:W-:Y:S05]  /*16ff0*/  BSYNC.RECONVERGENT B3 ;  /* 0x0000000000037941 */ /* 0x000fea0003800200 */
.L_x_50516:
        /* <DEDUP_REMOVED lines=9> */
.L_x_50515:
[----:B------:R-:W-:Y:S05]  /*17090*/  BSYNC.RECONVERGENT B2 ;  /* 0x0000000000027941 */ /* 0x000fea0003800200 */
.L_x_50514:
        /* <DEDUP_REMOVED lines=19> */
.L_x_50524:
        /* <DEDUP_REMOVED lines=13> */
.L_x_50526:
[----:B------:R-:W-:Y:S05]  /*172a0*/  BSYNC.RECONVERGENT B3 ;  /* 0x0000000000037941 */ /* 0x000fea0003800200 */
.L_x_50525:
        /* <DEDUP_REMOVED lines=61> */
.L_x_50523:
[----:B------:R-:W-:Y:S05]  /*17680*/  BSYNC.RECONVERGENT B2 ;  /* 0x0000000000027941 */ /* 0x000fea0003800200 */
.L_x_50522:
        /* <DEDUP_REMOVED lines=10> */
.L_x_50499:
        /* <DEDUP_REMOVED lines=21> */
.L_x_50531:
        /* <DEDUP_REMOVED lines=13> */
.L_x_50533:
[----:B------:R-:W-:Y:S05]  /*17950*/  BSYNC.RECONVERGENT B4 ;  /* 0x0000000000047941 */ /* 0x000fea0003800200 */
.L_x_50532:
        /* <DEDUP_REMOVED lines=60> */
.L_x_50530:
[----:B------:R-:W-:Y:S05]  /*17d20*/  BSYNC.RECONVERGENT B3 ;  /* 0x0000000000037941 */ /* 0x000fea0003800200 */
.L_x_50529:
        /* <DEDUP_REMOVED lines=8> */
.L_x_50528:
[----:B------:R-:W-:Y:S05]  /*17db0*/  BSYNC.RECONVERGENT B2 ;  /* 0x0000000000027941 */ /* 0x000fea0003800200 */
.L_x_50527:
        /* <DEDUP_REMOVED lines=17> */
.L_x_50538:
        /* <DEDUP_REMOVED lines=13> */
.L_x_50540:
[----:B------:R-:W-:Y:S05]  /*17fa0*/  BSYNC.RECONVERGENT B4 ;  /* 0x0000000000047941 */ /* 0x000fea0003800200 */
.L_x_50539:
        /* <DEDUP_REMOVED lines=61> */
.L_x_50537:
[----:B------:R-:W-:Y:S05]  /*18380*/  BSYNC.RECONVERGENT B3 ;  /* 0x0000000000037941 */ /* 0x000fea0003800200 */
.L_x_50536:
        /* <DEDUP_REMOVED lines=8> */
.L_x_50535:
[----:B------:R-:W-:Y:S05]  /*18410*/  BSYNC.RECONVERGENT B2 ;  /* 0x0000000000027941 */ /* 0x000fea0003800200 */
.L_x_50534:
        /* <DEDUP_REMOVED lines=17> */
.L_x_50545:
        /* <DEDUP_REMOVED lines=13> */
.L_x_50547:
[----:B------:R-:W-:Y:S05]  /*18600*/  BSYNC.RECONVERGENT B4 ;  /* 0x0000000000047941 */ /* 0x000fea0003800200 */
.L_x_50546:
        /* <DEDUP_REMOVED lines=61> */
.L_x_50544:
[----:B------:R-:W-:Y:S05]  /*189e0*/  BSYNC.RECONVERGENT B3 ;  /* 0x0000000000037941 */ /* 0x000fea0003800200 */
.L_x_50543:
        /* <DEDUP_REMOVED lines=8> */
.L_x_50542:
[----:B------:R-:W-:Y:S05]  /*18a70*/  BSYNC.RECONVERGENT B2 ;  /* 0x0000000000027941 */ /* 0x000fea0003800200 */
.L_x_50541:
        /* <DEDUP_REMOVED lines=16> */
.L_x_50550:
        /* <DEDUP_REMOVED lines=13> */
.L_x_50552:
[----:B------:R-:W-:Y:S05]  /*18c50*/  BSYNC.RECONVERGENT B3 ;  /* 0x0000000000037941 */ /* 0x000fea0003800200 */
.L_x_50551:
        /* <DEDUP_REMOVED lines=61> */
.L_x_50549:
[----:B------:R-:W-:Y:S05]  /*19030*/  BSYNC.RECONVERGENT B2 ;  /* 0x0000000000027941 */ /* 0x000fea0003800200 */
.L_x_50548:
        /* <DEDUP_REMOVED lines=8> */
.L_x_50521:
[----:B------:R-:W-:Y:S05]  /*190c0*/  BSYNC.RECONVERGENT B1 ;  /* 0x0000000000017941 */ /* 0x000fea0003800200 */
.L_x_50498:
        /* <DEDUP_REMOVED lines=17> */
.L_x_50554:
[----:B------:R-:W-:Y:S05]  /*191e0*/  BSYNC.RECONVERGENT B1 ;  /* 0x0000000000017941 */ /* 0x000fea0003800200 */
.L_x_50553:
[----:B------:R-:W-:Y:S01]  /*191f0*/  VIADD R0, R0, 0x20 ;  /* 0x0000002000007836 */ /* 0x000fe20000000000 */
[----:B------:R-:W-:-:S07]  /*19200*/  IADD3 R169, PT, PT, R169, 0x20, RZ ;  /* 0x00000020a9a97810 */ /* 0x000fce0007ffe0ff */
.L_x_50495:
[----:B------:R-:W-:Y:S05]  /*19210*/  BSYNC.RECONVERGENT B0 ;  /* 0x0000000000007941 */ /* 0x000fea0003800200 */
.L_x_50494:
        /* <DEDUP_REMOVED lines=10> */
.L_x_50558:
[----:B------:R-:W-:Y:S05]  /*192c0*/  BSYNC.RECONVERGENT B1 ;  /* 0x0000000000017941 */ /* 0x000fea0003800200 */
.L_x_50557:
        /* <DEDUP_REMOVED lines=28> */
.L_x_50565:
        /* <DEDUP_REMOVED lines=13> */
.L_x_50567:
[----:B------:R-:W-:Y:S05]  /*19560*/  BSYNC.RECONVERGENT B4 ;  /* 0x0000000000047941 */ /* 0x000fea0003800200 */
.L_x_50566:
        /* <DEDUP_REMOVED lines=61> */
.L_x_50564:
[----:B------:R-:W-:Y:S05]  /*19940*/  BSYNC.RECONVERGENT B3 ;  /* 0x0000000000037941 */ /* 0x000fea0003800200 */
.L_x_50563:
        /* <DEDUP_REMOVED lines=9> */
.L_x_50562:
[----:B------:R-:W-:Y:S05]  /*199e0*/  BSYNC.RECONVERGENT B2 ;  /* 0x0000000000027941 */ /* 0x000fea0003800200 */
.L_x_50561:
        /* <DEDUP_REMOVED lines=20> */
.L_x_50572:
        /* <DEDUP_REMOVED lines=13> */
.L_x_50574:
[----:B------:R-:W-:Y:S05]  /*19c00*/  BSYNC.RECONVERGENT B4 ;  /* 0x0000000000047941 */ /* 0x000fea0003800200 */
.L_x_50573:
        /* <DEDUP_REMOVED lines=61> */
.L_x_50571:
[----:B------:R-:W-:Y:S05]  /*19fe0*/  BSYNC.RECONVERGENT B3 ;  /* 0x0000000000037941 */ /* 0x000fea0003800200 */
.L_x_50570:
        /* <DEDUP_REMOVED lines=9> */
.L_x_50569:
[----:B------:R-:W-:Y:S05]  /*1a080*/  BSYNC.RECONVERGENT B2 ;  /* 0x0000000000027941 */ /* 0x000fea0003800200 */
.L_x_50568:
        /* <DEDUP_REMOVED lines=20> */
.L_x_50579:
        /* <DEDUP_REMOVED lines=13> */
.L_x_50581:
[----:B------:R-:W-:Y:S05]  /*1a2a0*/  BSYNC.RECONVERGENT B4 ;  /* 0x0000000000047941 */ /* 0x000fea0003800200 */
.L_x_50580:
        /* <DEDUP_REMOVED lines=61> */
.L_x_50578:
[----:B------:R-:W-:Y:S05]  /*1a680*/  BSYNC.RECONVERGENT B3 ;  /* 0x0000000000037941 */ /* 0x000fea0003800200 */
.L_x_50577:
        /* <DEDUP_REMOVED lines=9> */
.L_x_50576:
[----:B------:R-:W-:Y:S05]  /*1a720*/  BSYNC.RECONVERGENT B2 ;  /* 0x0000000000027941 */ /* 0x000fea0003800200 */
.L_x_50575:
        /* <DEDUP_REMOVED lines=19> */
.L_x_50585:
        /* <DEDUP_REMOVED lines=13> */
.L_x_50587:
[----:B------:R-:W-:Y:S05]  /*1a930*/  BSYNC.RECONVERGENT B3 ;  /* 0x0000000000037941 */ /* 0x000fea0003800200 */
.L_x_50586:
        /* <DEDUP_REMOVED lines=61> */
.L_x_50584:
[----:B------:R-:W-:Y:S05]  /*1ad10*/  BSYNC.RECONVERGENT B2 ;  /* 0x0000000000027941 */ /* 0x000fea0003800200 */
.L_x_50583:
        /* <DEDUP_REMOVED lines=10> */
.L_x_50560:
        /* <DEDUP_REMOVED lines=21> */
.L_x_50592:
        /* <DEDUP_REMOVED lines=13> */
.L_x_50594:
[----:B------:R-:W-:Y:S05]  /*1afe0*/  BSYNC.RECONVERGENT B4 ;  /* 0x0000000000047941 */ /* 0x000fea0003800200 */
.L_x_50593:
        /* <DEDUP_REMOVED lines=60> */
.L_x_50591:
[----:B------:R-:W-:Y:S05]  /*1b3b0*/  BSYNC.RECONVERGENT B3 ;  /* 0x0000000000037941 */ /* 0x000fea0003800200 */
.L_x_50590:
        /* <DEDUP_REMOVED lines=8> */
.L_x_50589:
[----:B------:R-:W-:Y:S05]  /*1b440*/  BSYNC.RECONVERGENT B2 ;  /* 0x0000000000027941 */ /* 0x000fea0003800200 */
.L_x_50588:
        /* <DEDUP_REMOVED lines=17> */
.L_x_50599:
        /* <DEDUP_REMOVED lines=13> */
.L_x_50601:
[----:B------:R-:W-:Y:S05]  /*1b630*/  BSYNC.RECONVERGENT B4 ;  /* 0x0000000000047941 */ /* 0x000fea0003800200 */
.L_x_50600:
        /* <DEDUP_REMOVED lines=61> */
.L_x_50598:
[----:B------:R-:W-:Y:S05]  /*1ba10*/  BSYNC.RECONVERGENT B3 ;  /* 0x0000000000037941 */ /* 0x000fea0003800200 */
.L_x_50597:
        /* <DEDUP_REMOVED lines=8> */
.L_x_50596:
[----:B------:R-:W-:Y:S05]  /*1baa0*/  BSYNC.RECONVERGENT B2 ;  /* 0x0000000000027941 */ /* 0x000fea0003800200 */
.L_x_50595:
        /* <DEDUP_REMOVED lines=17> */
.L_x_50606:
        /* <DEDUP_REMOVED lines=13> */
.L_x_50608:
[----:B------:R-:W-:Y:S05]  /*1bc90*/  BSYNC.RECONVERGENT B4 ;  /* 0x0000000000047941 */ /* 0x000fea0003800200 */
.L_x_50607:
        /* <DEDUP_REMOVED lines=61> */
.L_x_50605:
[----:B------:R-:W-:Y:S05]  /*1c070*/  BSYNC.RECONVERGENT B3 ;  /* 0x0000000000037941 */ /* 0x000fea0003800200 */
.L_x_50604:
        /* <DEDUP_REMOVED lines=8> */
.L_x_50603:
[----:B------:R-:W-:Y:S05]  /*1c100*/  BSYNC.RECONVERGENT B2 ;  /* 0x0000000000027941 */ /* 0x000fea0003800200 */
.L_x_50602:
        /* <DEDUP_REMOVED lines=16> */
.L_x_50611:
        /* <DEDUP_REMOVED lines=13> */
.L_x_50613:
[----:B------:R-:W-:Y:S05]  /*1c2e0*/  BSYNC.RECONVERGENT B3 ;  /* 0x0000000000037941 */ /* 0x000fea0003800200 */
.L_x_50612:
        /* <DEDUP_REMOVED lines=61> */
.L_x_50610:
[----:B------:R-:W-:Y:S05]  /*1c6c0*/  BSYNC.RECONVERGENT B2 ;  /* 0x0000000000027941 */ /* 0x000fea0003800200 */
.L_x_50609:
        /* <DEDUP_REMOVED lines=8> */
.L_x_50582:
[----:B------:R-:W-:Y:S05]  /*1c750*/  BSYNC.RECONVERGENT B1 ;  /* 0x0000000000017941 */ /* 0x000fea0003800200 */
.L_x_50559:
        /* <DEDUP_REMOVED lines=17> */
.L_x_50615:
[----:B------:R-:W-:Y:S05]  /*1c870*/  BSYNC.RECONVERGENT B1 ;  /* 0x0000000000017941 */ /* 0x000fea0003800200 */
.L_x_50614:
[----:B------:R-:W-:Y:S01]  /*1c880*/  VIADD R0, R0, 0x20 ;  /* 0x0000002000007836 */ /* 0x000fe20000000000 */
[----:B------:R-:W-:-:S07]  /*1c890*/  IADD3 R169, PT, PT, R169, 0x20, RZ ;  /* 0x00000020a9a97810 */ /* 0x000fce0007ffe0ff */
.L_x_50556:
[----:B------:R-:W-:Y:S05]  /*1c8a0*/  BSYNC.RECONVERGENT B0 ;  /* 0x0000000000007941 */ /* 0x000fea0003800200 */
.L_x_50555:
        /* <DEDUP_REMOVED lines=10> */
.L_x_50619:
[----:B------:R-:W-:Y:S05]  /*1c950*/  BSYNC.RECONVERGENT B1 ;  /* 0x0000000000017941 */ /* 0x000fea0003800200 */
.L_x_50618:
        /* <DEDUP_REMOVED lines=28> */
.L_x_50626:
        /* <DEDUP_REMOVED lines=13> */
.L_x_50628:
[----:B------:R-:W-:Y:S05]  /*1cbf0*/  BSYNC.RECONVERGENT B4 ;  /* 0x0000000000047941 */ /* 0x000fea0003800200 */
.L_x_50627:
        /* <DEDUP_REMOVED lines=61> */
.L_x_50625:
[----:B------:R-:W-:Y:S05]  /*1cfd0*/  BSYNC.RECONVERGENT B3 ;  /* 0x0000000000037941 */ /* 0x000fea0003800200 */
.L_x_50624:
        /* <DEDUP_REMOVED lines=9> */
.L_x_50623:
[----:B------:R-:W-:Y:S05]  /*1d070*/  BSYNC.RECONVERGENT B2 ;  /* 0x0000000000027941 */ /* 0x000fea0003800200 */
.L_x_50622:
        /* <DEDUP_REMOVED lines=20> */
.L_x_50633:
        /* <DEDUP_REMOVED lines=13> */
.L_x_50635:
[----:B------:R-:W-:Y:S05]  /*1d290*/  BSYNC.RECONVERGENT B4 ;  /* 0x0000000000047941 */ /* 0x000fea0003800200 */
.L_x_50634:
        /* <DEDUP_REMOVED lines=61> */
.L_x_50632:
[----:B------:R-:W-:Y:S05]  /*1d670*/  BSYNC.RECONVERGENT B3 ;  /* 0x0000000000037941 */ /* 0x000fea0003800200 */
.L_x_50631:
        /* <DEDUP_REMOVED lines=9> */
.L_x_50630:
[----:B------:R-:W-:Y:S05]  /*1d710*/  BSYNC.RECONVERGENT B2 ;  /* 0x0000000000027941 */ /* 0x000fea0003800200 */
.L_x_50629:
        /* <DEDUP_REMOVED lines=20> */
.L_x_50640:
        /* <DEDUP_REMOVED lines=13> */
.L_x_50642:
[----:B------:R-:W-:Y:S05]  /*1d930*/  BSYNC.RECONVERGENT B4 ;  /* 0x0000000000047941 */ /* 0x000fea0003800200 */
.L_x_50641:
        /* <DEDUP_REMOVED lines=61> */
.L_x_50639:
[----:B------:R-:W-:Y:S05]  /*1dd10*/  BSYNC.RECONVERGENT B3 ;  /* 0x0000000000037941 */ /* 0x000fea0003800200 */
.L_x_50638:
        /* <DEDUP_REMOVED lines=9> */
.L_x_50637:
[----:B------:R-:W-:Y:S05]  /*1ddb0*/  BSYNC.RECONVERGENT B2 ;  /* 0x0000000000027941 */ /* 0x000fea0003800200 */
.L_x_50636:
        /* <DEDUP_REMOVED lines=19> */
.L_x_50646:
        /* <DEDUP_REMOVED lines=13> */
.L_x_50648:
[----:B------:R-:W-:Y:S05]  /*1dfc0*/  BSYNC.RECONVERGENT B3 ;  /* 0x0000000000037941 */ /* 0x000fea0003800200 */
.L_x_50647:
        /* <DEDUP_REMOVED lines=61> */
.L_x_50645:
[----:B------:R-:W-:Y:S05]  /*1e3a0*/  BSYNC.RECONVERGENT B2 ;  /* 0x0000000000027941 */ /* 0x000fea0003800200 */
.L_x_50644:
        /* <DEDUP_REMOVED lines=10> */
.L_x_50621:
        /* <DEDUP_REMOVED lines=21> */
.L_x_50653:
        /* <DEDUP_REMOVED lines=13> */
.L_x_50655:
[----:B------:R-:W-:Y:S05]  /*1e670*/  BSYNC.RECONVERGENT B4 ;  /* 0x0000000000047941 */ /* 0x000fea0003800200 */
.L_x_50654:
        /* <DEDUP_REMOVED lines=60> */
.L_x_50652:
[----:B------:R-:W-:Y:S05]  /*1ea40*/  BSYNC.RECONVERGENT B3 ;  /* 0x0000000000037941 */ /* 0x000fea0003800200 */
.L_x_50651:
        /* <DEDUP_REMOVED lines=8> */
.L_x_50650:
[----:B------:R-:W-:Y:S05]  /*1ead0*/  BSYNC.RECONVERGENT B2 ;  /* 0x0000000000027941 */ /* 0x000fea0003800200 */
.L_x_50649:
        /* <DEDUP_REMOVED lines=17> */
.L_x_50660:
        /* <DEDUP_REMOVED lines=13> */
.L_x_50662:
[----:B------:R-:W-:Y:S05]  /*1ecc0*/  BSYNC.RECONVERGENT B4 ;  /* 0x0000000000047941 */ /* 0x000fea0003800200 */
.L_x_50661:
        /* <DEDUP_REMOVED lines=61> */
.L_x_50659:
[----:B------:R-:W-:Y:S05]  /*1f0a0*/  BSYNC.RECONVERGENT B3 ;  /* 0x0000000000037941 */ /* 0x000fea0003800200 */
.L_x_50658:
        /* <DEDUP_REMOVED lines=8> */
.L_x_50657:
[----:B------:R-:W-:Y:S05]  /*1f130*/  BSYNC.RECONVERGENT B2 ;  /* 0x0000000000027941 */ /* 0x000fea0003800200 */
.L_x_50656:
        /* <DEDUP_REMOVED lines=17> */
.L_x_50667:
        /* <DEDUP_REMOVED lines=13> */
.L_x_50669:
[----:B------:R-:W-:Y:S05]  /*1f320*/  BSYNC.RECONVERGENT B4 ;  /* 0x0000000000047941 */ /* 0x000fea0003800200 */
.L_x_50668:
        /* <DEDUP_REMOVED lines=61> */
.L_x_50666:
[----:B------:R-:W-:Y:S05]  /*1f700*/  BSYNC.RECONVERGENT B3 ;  /* 0x0000000000037941 */ /* 0x000fea0003800200 */
.L_x_50665:
        /* <DEDUP_REMOVED lines=8> */
.L_x_50664:
[----:B------:R-:W-:Y:S05]  /*1f790*/  BSYNC.RECONVERGENT B2 ;  /* 0x0000000000027941 */ /* 0x000fea0003800200 */
.L_x_50663:
        /* <DEDUP_REMOVED lines=16> */
.L_x_50672:
        /* <DEDUP_REMOVED lines=13> */
.L_x_50674:
[----:B------:R-:W-:Y:S05]  /*1f970*/  BSYNC.RECONVERGENT B3 ;  /* 0x0000000000037941 */ /* 0x000fea0003800200 */
.L_x_50673:
        /* <DEDUP_REMOVED lines=61> */
.L_x_50671:
[----:B------:R-:W-:Y:S05]  /*1fd50*/  BSYNC.RECONVERGENT B2 ;  /* 0x0000000000027941 */ /* 0x000fea0003800200 */
.L_x_50670:
        /* <DEDUP_REMOVED lines=8> */
.L_x_50643:
[----:B------:R-:W-:Y:S05]  /*1fde0*/  BSYNC.RECONVERGENT B1 ;  /* 0x0000000000017941 */ /* 0x000fea0003800200 */
.L_x_50620:
        /* <DEDUP_REMOVED lines=17> */
.L_x_50676:
[----:B------:R-:W-:Y:S05]  /*1ff00*/  BSYNC.RECONVERGENT B1 ;  /* 0x0000000000017941 */ /* 0x000fea0003800200 */
.L_x_50675:
[----:B------:R-:W-:Y:S01]  /*1ff10*/  VIADD R0, R0, 0x20 ;  /* 0x0000002000007836 */ /* 0x000fe20000000000 */
[----:B------:R-:W-:-:S07]  /*1ff20*/  IADD3 R169, PT, PT, R169, 0x20, RZ ;  /* 0x00000020a9a97810 */ /* 0x000fce0007ffe0ff */
.L_x_50617:
[----:B------:R-:W-:Y:S05]  /*1ff30*/  BSYNC.RECONVERGENT B0 ;  /* 0x0000000000007941 */ /* 0x000fea0003800200 */
.L_x_50616:
        /* <DEDUP_REMOVED lines=10> */
.L_x_50680:
[----:B------:R-:W-:Y:S05]  /*1ffe0*/  BSYNC.RECONVERGENT B1 ;  /* 0x0000000000017941 */ /* 0x000fea0003800200 */
.L_x_50679:
        /* <DEDUP_REMOVED lines=28> */
.L_x_50687:
        /* <DEDUP_REMOVED lines=13> */
.L_x_50689:
[----:B------:R-:W-:Y:S05]  /*20280*/  BSYNC.RECONVERGENT B4 ;  /* 0x0000000000047941 */ /* 0x000fea0003800200 */
.L_x_50688:
        /* <DEDUP_REMOVED lines=61> */
.L_x_50686:
[----:B------:R-:W-:Y:S05]  /*20660*/  BSYNC.RECONVERGENT B3 ;  /* 0x0000000000037941 */ /* 0x000fea0003800200 */
.L_x_50685:
        /* <DEDUP_REMOVED lines=9> */
.L_x_50684:
[----:B------:R-:W-:Y:S05]  /*20700*/  BSYNC.RECONVERGENT B2 ;  /* 0x0000000000027941 */ /* 0x000fea0003800200 */
.L_x_50683:
        /* <DEDUP_REMOVED lines=20> */
.L_x_50694:
        /* <DEDUP_REMOVED lines=13> */
.L_x_50696:
[----:B------:R-:W-:Y:S05]  /*20920*/  BSYNC.RECONVERGENT B4 ;  /* 0x0000000000047941 */ /* 0x000fea0003800200 */
.L_x_50695:
        /* <DEDUP_REMOVED lines=61> */
.L_x_50693:
[----:B------:R-:W-:Y:S05]  /*20d00*/  BSYNC.RECONVERGENT B3 ;  /* 0x0000000000037941 */ /* 0x000fea0003800200 */
.L_x_50692:
        /* <DEDUP_REMOVED lines=9> */
.L_x_50691:
[----:B------:R-:W-:Y:S05]  /*20da0*/  BSYNC.RECONVERGENT B2 ;  /* 0x0000000000027941 */ /* 0x000fea0003800200 */
.L_x_50690:
        /* <DEDUP_REMOVED lines=20> */
.L_x_50701:
        /* <DEDUP_REMOVED lines=13> */
.L_x_50703:
[----:B------:R-:W-:Y:S05]  /*20fc0*/  BSYNC.RECONVERGENT B4 ;  /* 0x0000000000047941 */ /* 0x000fea0003800200 */
.L_x_50702:
        /* <DEDUP_REMOVED lines=61> */
.L_x_50700:
[----:B------:R-:W-:Y:S05]  /*213a0*/  BSYNC.RECONVERGENT B3 ;  /* 0x0000000000037941 */ /* 0x000fea0003800200 */
.L_x_50699:
        /* <DEDUP_REMOVED lines=9> */
.L_x_50698:
[----:B------:R-:W-:Y:S05]  /*21440*/  BSYNC.RECONVERGENT B2 ;  /* 0x0000000000027941 */ /* 0x000fea0003800200 */
.L_x_50697:
        /* <DEDUP_REMOVED lines=19> */
.L_x_50707:
        /* <DEDUP_REMOVED lines=13> */
.L_x_50709:
[----:B------:R-:W-:Y:S05]  /*21650*/  BSYNC.RECONVERGENT B3 ;  /* 0x0000000000037941 */ /* 0x000fea0003800200 */
.L_x_50708:
        /* <DEDUP_REMOVED lines=61> */
.L_x_50706:
[----:B------:R-:W-:Y:S05]  /*21a30*/  BSYNC.RECONVERGENT B2 ;  /* 0x0000000000027941 */ /* 0x000fea0003800200 */
.L_x_50705:
        /* <DEDUP_REMOVED lines=10> */
.L_x_50682:
        /* <DEDUP_REMOVED lines=21> */
.L_x_50714:
        /* <DEDUP_REMOVED lines=13> */
.L_x_50716:
[----:B------:R-:W-:Y:S05]  /*21d00*/  BSYNC.RECONVERGENT B4 ;  /* 0x0000000000047941 */ /* 0x000fea0003800200 */
.L_x_50715:
        /* <DEDUP_REMOVED lines=60> */
.L_x_50713:
[----:B------:R-:W-:Y:S05]  /*220d0*/  BSYNC.RECONVERGENT B3 ;  /* 0x0000000000037941 */ /* 0x000fea0003800200 */
.L_x_50712:
        /* <DEDUP_REMOVED lines=8> */
.L_x_50711:
[----:B------:R-:W-:Y:S05]  /*22160*/  BSYNC.RECONVERGENT B2 ;  /* 0x0000000000027941 */ /* 0x000fea0003800200 */
.L_x_50710:
        /* <DEDUP_REMOVED lines=17> */
.L_x_50721:
        /* <DEDUP_REMOVED lines=13> */
.L_x_50723:
[----:B------:R-:W-:Y:S05]  /*22350*/  BSYNC.RECONVERGENT B4 ;  /* 0x0000000000047941 */ /* 0x000fea0003800200 */
.L_x_50722:
        /* <DEDUP_REMOVED lines=61> */
.L_x_50720:
[----:B------:R-:W-:Y:S05]  /*22730*/  BSYNC.RECONVERGENT B3 ;  /* 0x0000000000037941 */ /* 0x000fea0003800200 */
.L_x_50719:
        /* <DEDUP_REMOVED lines=8> */
.L_x_50718:
[----:B------:R-:W-:Y:S05]  /*227c0*/  BSYNC.RECONVERGENT B2 ;  /* 0x0000000000027941 */ /* 0x000fea0003800200 */
.L_x_50717:
        /* <DEDUP_REMOVED lines=17> */
.L_x_50728:
        /* <DEDUP_REMOVED lines=13> */
.L_x_50730:
[----:B------:R-:W-:Y:S05]  /*229b0*/  BSYNC.RECONVERGENT B4 ;  /* 0x0000000000047941 */ /* 0x000fea0003800200 */
.L_x_50729:
        /* <DEDUP_REMOVED lines=61> */
.L_x_50727:
[----:B------:R-:W-:Y:S05]  /*22d90*/  BSYNC.RECONVERGENT B3 ;  /* 0x0000000000037941 */ /* 0x000fea0003800200 */
.L_x_50726:
        /* <DEDUP_REMOVED lines=8> */
.L_x_50725:
[----:B------:R-:W-:Y:S05]  /*22e20*/  BSYNC.RECONVERGENT B2 ;  /* 0x0000000000027941 */ /* 0x000fea0003800200 */
.L_x_50724:
        /* <DEDUP_REMOVED lines=16> */
.L_x_50733:
        /* <DEDUP_REMOVED lines=13> */
.L_x_50735:
[----:B------:R-:W-:Y:S05]  /*23000*/  BSYNC.RECONVERGENT B3 ;  /* 0x0000000000037941 */ /* 0x000fea0003800200 */
.L_x_50734:
        /* <DEDUP_REMOVED lines=61> */
.L_x_50732:
[----:B------:R-:W-:Y:S05]  /*233e0*/  BSYNC.RECONVERGENT B2 ;  /* 0x0000000000027941 */ /* 0x000fea0003800200 */
.L_x_50731:
        /* <DEDUP_REMOVED lines=8> */
.L_x_50704:
[----:B------:R-:W-:Y:S05]  /*23470*/  BSYNC.RECONVERGENT B1 ;  /* 0x0000000000017941 */ /* 0x000fea0003800200 */
.L_x_50681:
        /* <DEDUP_REMOVED lines=17> */
.L_x_50737:
[----:B------:R-:W-:Y:S05]  /*23590*/  BSYNC.RECONVERGENT B1 ;  /* 0x0000000000017941 */ /* 0x000fea0003800200 */
.L_x_50736:
[----:B------:R-:W-:Y:S01]  /*235a0*/  VIADD R0, R0, 0x20 ;  /* 0x0000002000007836 */ /* 0x000fe20000000000 */
[----:B------:R-:W-:-:S07]  /*235b0*/  IADD3 R169, PT, PT, R169, 0x20, RZ ;  /* 0x00000020a9a97810 */ /* 0x000fce0007ffe0ff */
.L_x_50678:
[----:B------:R-:W-:Y:S05]  /*235c0*/  BSYNC.RECONVERGENT B0 ;  /* 0x0000000000007941 */ /* 0x000fea0003800200 */
.L_x_50677:
        /* <DEDUP_REMOVED lines=10> */
.L_x_50741:
[----:B------:R-:W-:Y:S05]  /*23670*/  BSYNC.RECONVERGENT B1 ;  /* 0x0000000000017941 */ /* 0x000fea0003800200 */
.L_x_50740:
        /* <DEDUP_REMOVED lines=28> */
.L_x_50748:
        /* <DEDUP_REMOVED lines=13> */
.L_x_50750:
[----:B------:R-:W-:Y:S05]  /*23910*/  BSYNC.RECONVERGENT B4 ;  /* 0x0000000000047941 */ /* 0x000fea0003800200 */
.L_x_50749:
        /* <DEDUP_REMOVED lines=61> */
.L_x_50747:
[----:B------:R-:W-:Y:S05]  /*23cf0*/  BSYNC.RECONVERGENT B3 ;  /* 0x0000000000037941 */ /* 0x000fea0003800200 */
.L_x_50746:
        /* <DEDUP_REMOVED lines=9> */
.L_x_50745:
[----:B------:R-:W-:Y:S05]  /*23d90*/  BSYNC.RECONVERGENT B2 ;  /* 0x0000000000027941 */ /* 0x000fea0003800200 */
.L_x_50744:
        /* <DEDUP_REMOVED lines=20> */
.L_x_50755:
        /* <DEDUP_REMOVED lines=13> */
.L_x_50757:
[----:B------:R-:W-:Y:S05]  /*23fb0*/  BSYNC.RECONVERGENT B4 ;  /* 0x0000000000047941 */ /* 0x000fea0003800200 */
.L_x_50756:
        /* <DEDUP_REMOVED lines=61> */
.L_x_50754:
[----:B------:R-:W-:Y:S05]  /*24390*/  BSYNC.RECONVERGENT B3 ;  /* 0x0000000000037941 */ /* 0x000fea0003800200 */
.L_x_50753:
        /* <DEDUP_REMOVED lines=9> */
.L_x_50752:
[----:B------:R-:W-:Y:S05]  /*24430*/  BSYNC.RECONVERGENT B2 ;  /* 0x0000000000027941 */ /* 0x000fea0003800200 */
.L_x_50751:
        /* <DEDUP_REMOVED lines=20> */
.L_x_50762:
        /* <DEDUP_REMOVED lines=13> */
.L_x_50764:
[----:B------:R-:W-:Y:S05]  /*24650*/  BSYNC.RECONVERGENT B4 ;  /* 0x0000000000047941 */ /* 0x000fea0003800200 */
.L_x_50763:
        /* <DEDUP_REMOVED lines=61> */
.L_x_50761:
[----:B------:R-:W-:Y:S05]  /*24a30*/  BSYNC.RECONVERGENT B3 ;  /* 0x0000000000037941 */ /* 0x000fea0003800200 */
.L_x_50760:
        /* <DEDUP_REMOVED lines=9> */
.L_x_50759:
[----:B------:R-:W-:Y:S05]  /*24ad0*/  BSYNC.RECONVERGENT B2 ;  /* 0x0000000000027941 */ /* 0x000fea0003800200 */
.L_x_50758:
        /* <DEDUP_REMOVED lines=19> */
.L_x_50768:
        /* <DEDUP_REMOVED lines=13> */
.L_x_50770:
[----:B------:R-:W-:Y:S05]  /*24ce0*/  BSYNC.RECONVERGENT B3 ;  /* 0x0000000000037941 */ /* 0x000fea0003800200 */
.L_x_50769:
        /* <DEDUP_REMOVED lines=61> */
.L_x_50767:
[----:B------:R-:W-:Y:S05]  /*250c0*/  BSYNC.RECONVERGENT B2 ;  /* 0x0000000000027941 */ /* 0x000fea0003800200 */
.L_x_50766:
        /* <DEDUP_REMOVED lines=10> */
.L_x_50743:
        /* <DEDUP_REMOVED lines=21> */
.L_x_50775:
        /* <DEDUP_REMOVED lines=13> */
.L_x_50777:
[----:B------:R-:W-:Y:S05]  /*25390*/  BSYNC.RECONVERGENT B4 ;  /* 0x0000000000047941 */ /* 0x000fea0003800200 */
.L_x_50776:
        /* <DEDUP_REMOVED lines=60> */
.L_x_50774:
[----:B------:R-:W-:Y:S05]  /*25760*/  BSYNC.RECONVERGENT B3 ;  /* 0x0000000000037941 */ /* 0x000fea0003800200 */
.L_x_50773:
        /* <DEDUP_REMOVED lines=8> */
.L_x_50772:
[----:B------:R-:W-:Y:S05]  /*257f0*/  BSYNC.RECONVERGENT B2 ;  /* 0x0000000000027941 */ /* 0x000fea0003800200 */
.L_x_50771:
        /* <DEDUP_REMOVED lines=17> */
.L_x_50782:
        /* <DEDUP_REMOVED lines=13> */
.L_x_50784:
[----:B------:R-:W-:Y:S05]  /*259e0*/  BSYNC.RECONVERGENT B4 ;  /* 0x0000000000047941 */ /* 0x000fea0003800200 */
.L_x_50783:
        /* <DEDUP_REMOVED lines=61> */
.L_x_50781:
[----:B------:R-:W-:Y:S05]  /*25dc0*/  BSYNC.RECONVERGENT B3 ;  /* 0x0000000000037941 */ /* 0x000fea0003800200 */
.L_x_50780:
        /* <DEDUP_REMOVED lines=8> */
.L_x_50779:
[----:B------:R-:W-:Y:S05]  /*25e50*/  BSYNC.RECONVERGENT B2 ;  /* 0x0000000000027941 */ /* 0x000fea0003800200 */
.L_x_50778:
        /* <DEDUP_REMOVED lines=17> */
.L_x_50789:
        /* <DEDUP_REMOVED lines=13> */
.L_x_50791:
[----:B------:R-:W-:Y:S05]  /*26040*/  BSYNC.RECONVERGENT B4 ;  /* 0x0000000000047941 */ /* 0x000fea0003800200 */
.L_x_50790:
        /* <DEDUP_REMOVED lines=61> */
.L_x_50788:
[----:B------:R-:W-:Y:S05]  /*26420*/  BSYNC.RECONVERGENT B3 ;  /* 0x0000000000037941 */ /* 0x000fea0003800200 */
.L_x_50787:
        /* <DEDUP_REMOVED lines=8> */
.L_x_50786:
[----:B------:R-:W-:Y:S05]  /*264b0*/  BSYNC.RECONVERGENT B2 ;  /* 0x0000000000027941 */ /* 0x000fea0003800200 */
.L_x_50785:
        /* <DEDUP_REMOVED lines=16> */
.L_x_50794:
        /* <DEDUP_REMOVED lines=13> */
.L_x_50796:
[----:B------:R-:W-:Y:S05]  /*26690*/  BSYNC.RECONVERGENT B3 ;  /* 0x0000000000037941 */ /* 0x000fea0003800200 */
.L_x_50795:
        /* <DEDUP_REMOVED lines=61> */
.L_x_50793:
[----:B------:R-:W-:Y:S05]  /*26a70*/  BSYNC.RECONVERGENT B2 ;  /* 0x0000000000027941 */ /* 0x000fea0003800200 */
.L_x_50792:
        /* <DEDUP_REMOVED lines=8> */
.L_x_50765:
[----:B------:R-:W-:Y:S05]  /*26b00*/  BSYNC.RECONVERGENT B1 ;  /* 0x0000000000017941 */ /* 0x000fea0003800200 */
.L_x_50742:
        /* <DEDUP_REMOVED lines=17> */
.L_x_50798:
[----:B------:R-:W-:Y:S05]  /*26c20*/  BSYNC.RECONVERGENT B1 ;  /* 0x0000000000017941 */ /* 0x000fea0003800200 */
.L_x_50797:
[----:B------:R-:W-:Y:S01]  /*26c30*/  VIADD R0, R0, 0x20 ;  /* 0x0000002000007836 */ /* 0x000fe20000000000 */
[----:B------:R-:W-:-:S07]  /*26c40*/  IADD3 R169, PT, PT, R169, 0x20, RZ ;  /* 0x00000020a9a97810 */ /* 0x000fce0007ffe0ff */
.L_x_50739:
[----:B------:R-:W-:Y:S05]  /*26c50*/  BSYNC.RECONVERGENT B0 ;  /* 0x0000000000007941 */ /* 0x000fea0003800200 */
.L_x_50738:
        /* <DEDUP_REMOVED lines=10> */
.L_x_50802:
[----:B------:R-:W-:Y:S05]  /*26d00*/  BSYNC.RECONVERGENT B1 ;  /* 0x0000000000017941 */ /* 0x000fea0003800200 */
.L_x_50801:
        /* <DEDUP_REMOVED lines=28> */
.L_x_50809:
        /* <DEDUP_REMOVED lines=13> */
.L_x_50811:
[----:B------:R-:W-:Y:S05]  /*26fa0*/  BSYNC.RECONVERGENT B4 ;  /* 0x0000000000047941 */ /* 0x000fea0003800200 */
.L_x_50810:
        /* <DEDUP_REMOVED lines=61> */
.L_x_50808:
[----:B------:R-:W-:Y:S05]  /*27380*/  BSYNC.RECONVERGENT B3 ;  /* 0x0000000000037941 */ /* 0x000fea0003800200 */
.L_x_50807:
        /* <DEDUP_REMOVED lines=9> */
.L_x_50806:
[----:B------:R-:W-:Y:S05]  /*27420*/  BSYNC.RECONVERGENT B2 ;  /* 0x0000000000027941 */ /* 0x000fea0003800200 */
.L_x_50805:
        /* <DEDUP_REMOVED lines=20> */
.L_x_50816:
        /* <DEDUP_REMOVED lines=13> */
.L_x_50818:
[----:B------:R-:W-:Y:S05]  /*27640*/  BSYNC.RECONVERGENT B4 ;  /* 0x0000000000047941 */ /* 0x000fea0003800200 */
.L_x_50817:
[----:B------:R-:W-:Y:S01]  /*27650*/  IMAD.WIDE.U32 R174, R155, -0x326172a9, RZ ;  /* 0xcd9e8d579bae7825 */ /* 0x000fe200078e00ff */
[----:B------:R-:W-:Y:S02]  /*27660*/  LOP3.LUT R178, R163, R157, R3, 0x96, !PT ;  /* 0x0000009da3b27212 */ /* 0x000fe400078e9603 */
[----:B------:R-:W-:Y:S01]  /*27670*/  IADD3 R157, PT, PT, R2, -0x61c88647, RZ ;  /* 0x9e3779b9029d7810 */ /* 0x000fe20007ffe0ff */
[----:B------:R-:W-:Y:S01]  /*27680*/  IMAD.MOV.U32 R172, RZ, RZ, RZ ;  /* 0x000000ffffac7224 */ /* 0x000fe200078e00ff */
[----:B0-----:R-:W-:Y:S01]  /*27690*/  LOP3.LUT R176, R153, R175, R2, 0x96, !PT ;  /* 0x000000af99b07212 */ /* 0x001fe200078e9602 */
        /* <DEDUP_REMOVED lines=56> */
.L_x_50815:
[----:B------:R-:W-:Y:S05]  /*27a20*/  BSYNC.RECONVERGENT B3 ;  /* 0x0000000000037941 */ /* 0x000fea0003800200 */
.L_x_50814:
        /* <DEDUP_REMOVED lines=9> */
.L_x_50813:
[----:B------:R-:W-:Y:S05]  /*27ac0*/  BSYNC.RECONVERGENT B2 ;  /* 0x0000000000027941 */ /* 0x000fea0003800200 */
.L_x_50812:
        /* <DEDUP_REMOVED lines=20> */
.L_x_50823:
        /* <DEDUP_REMOVED lines=13> */
.L_x_50825:
[----:B------:R-:W-:Y:S05]  /*27ce0*/  BSYNC.RECONVERGENT B4 ;  /* 0x0000000000047941 */ /* 0x000fea0003800200 */
.L_x_50824:
        /* <DEDUP_REMOVED lines=61> */
.L_x_50822:
[----:B------:R-:W-:Y:S05]  /*280c0*/  BSYNC.RECONVERGENT B3 ;  /* 0x0000000000037941 */ /* 0x000fea0003800200 */
.L_x_50821:
        /* <DEDUP_REMOVED lines=9> */
.L_x_50820:
[----:B------:R-:W-:Y:S05]  /*28160*/  BSYNC.RECONVERGENT B2 ;  /* 0x0000000000027941 */ /* 0x000fea0003800200 */
.L_x_50819:
        /* <DEDUP_REMOVED lines=19> */
.L_x_50829:
        /* <DEDUP_REMOVED lines=13> */
.L_x_50831:
[----:B------:R-:W-:Y:S05]  /*28370*/  BSYNC.RECONVERGENT B3 ;  /* 0x0000000000037941 */ /* 0x000fea0003800200 */
.L_x_50830:
        /* <DEDUP_REMOVED lines=61> */
.L_x_50828:
[----:B------:R-:W-:Y:S05]  /*28750*/  BSYNC.RECONVERGENT B2 ;  /* 0x0000000000027941 */ /* 0x000fea0003800200 */
.L_x_50827:
        /* <DEDUP_REMOVED lines=10> */
.L_x_50804:
        /* <DEDUP_REMOVED lines=21> */
.L_x_50836:
        /* <DEDUP_REMOVED lines=13> */
.L_x_50838:
[----:B------:R-:W-:Y:S05]  /*28a20*/  BSYNC.RECONVERGENT B4 ;  /* 0x0000000000047941 */ /* 0x000fea0003800200 */
.L_x_50837:
[----:B------:R-:W-:Y:S01]  /*28a30*/  IMAD.WIDE.U32 R122, R155, -0x326172a9, RZ ;  /* 0xcd9e8d579b7a7825 */ /* 0x000fe200078e00ff */
[----:B-1----:R-:W-:Y:S02]  /*28a40*/  LOP3.LUT R174, R163, R121, R3, 0x96, !PT ;  /* 0x00000079a3ae7212 */ /* 0x002fe400078e9603 */
        /* <DEDUP_REMOVED lines=52> */
[----:B------:R-:W-:Y:S02]  /*28d90*/  MOV R162, R156 ;  /* 0x0000009c00a27202 */ /* 0x000fe40000000f00 */
[----:B------:R-:W-:Y:S01]  /*28da0*/  LOP3.LUT R157, R121, R122, R157, 0x96, !PT ;  /* 0x0000007a799d7212 */ /* 0x000fe200078e969d */
[----:B------:R-:W-:Y:S02]  /*28db0*/  VIADD R123, R3, 0x96a522ad ;  /* 0x96a522ad037b7836 */ /* 0x000fe40000000000 */
[----:B------:R-:W-:Y:S02]  /*28dc0*/  IMAD.MOV.U32 R170, RZ, RZ, R174 ;  /* 0x000000ffffaa7224 */ /* 0x000fe400078e00ae */
[----:B------:R-:W-:Y:S01]  /*28dd0*/  IMAD.MOV.U32 R122, RZ, RZ, RZ ;  /* 0x000000ffff7a7224 */ /* 0x000fe200078e00ff */
[----:B------:R-:W-:Y:S02]  /*28de0*/  LOP3.LUT R156, R123, R120, R175, 0x96, !PT ;  /* 0x000000787b9c7212 */ /* 0x000fe400078e96af */
[----:B------:R-:W-:-:S07]  /*28df0*/  MOV R120, R172 ;  /* 0x000000ac00787202 */ /* 0x000fce0000000f00 */
.L_x_50835:
[----:B------:R-:W-:Y:S05]  /*28e00*/  BSYNC.RECONVERGENT B3 ;  /* 0x0000000000037941 */ /* 0x000fea0003800200 */
.L_x_50834:
[----:B------:R-:W-:Y:S01]  /*28e10*/  I2FP.F32.U32 R120, R120 ;  /* 0x0000007800787245 */ /* 0x000fe20000201000 */
[----:B------:R-:W-:Y:S02]  /*28e20*/  HFMA2 R121, -RZ, RZ, 0.1171875, 0 ;  /* 0x2f800000ff797431 */ /* 0x000fe400000001ff */
[----:B-----5:R-:W-:-:S03]  /*28e30*/  FMUL.FTZ R123, R4, UR11 ;  /* 0x0000000b047b7c20 */ /* 0x020fc60008410000 */
[----:B------:R-:W-:Y:S01]  /*28e40*/  FFMA.FTZ R120, R120, R121, 1.1641532182693481445e-10 ;  /* 0x2f00000078787423 */ /* 0x000fe20000010079 */
[----:B------:R-:W-:-:S04]  /*28e50*/  FMUL.FTZ R123, R123, UR10 ;  /* 0x0000000a7b7b7c20 */ /* 0x000fc80008410000 */
[----:B------:R-:W-:-:S04]  /*28e60*/  FSETP.GTU.FTZ.AND P1, PT, R120, UR8, PT ;  /* 0x0000000878007c0b */ /* 0x000fc8000bf3c000 */
[----:B------:R-:W-:Y:S02]  /*28e70*/  SEL R161, RZ, 0x1, P1 ;  /* 0x00000001ffa17807 */ /* 0x000fe40000800000 */
[----:B------:R-:W-:-:S07]  /*28e80*/  FSEL R120, R123, RZ, !P1 ;  /* 0x000000ff7b787208 */ /* 0x000fce0004800000 */
.L_x_50833:
[----:B------:R-:W-:Y:S05]  /*28e90*/  BSYNC.RECONVERGENT B2 ;  /* 0x0000000000027941 */ /* 0x000fea0003800200 */
.L_x_50832:
        /* <DEDUP_REMOVED lines=17> */
.L_x_50843:
        /* <DEDUP_REMOVED lines=13> */
.L_x_50845:
[----:B------:R-:W-:Y:S05]  /*29080*/  BSYNC.RECONVERGENT B4 ;  /* 0x0000000000047941 */ /* 0x000fea0003800200 */
.L_x_50844:
[----:B------:R-:W-:Y:S01]  /*29090*/  IMAD.WIDE.U32 R156, R155, -0x326172a9, RZ ;  /* 0xcd9e8d579b9c7825 */ /* 0x000fe200078e00ff */
[----:B0-----:R-:W-:Y:S02]  /*290a0*/  LOP3.LUT R176, R163, R123, R3, 0x96, !PT ;  /* 0x0000007ba3b07212 */ /* 0x001fe400078e9603 */
[----:B------:R-:W-:Y:S01]  /*290b0*/  IADD3 R121, PT, PT, R2, -0x61c88647, RZ ;  /* 0x9e3779b902797810 */ /* 0x000fe20007ffe0ff */
[----:B------:R-:W-:Y:S01]  /*290c0*/  VIADD R123, R3, 0xbb67ae85 ;  /* 0xbb67ae85037b7836 */ /* 0x000fe20000000000 */
[----:B-1----:R-:W-:Y:S01]  /*290d0*/  LOP3.LUT R174, R153, R157, R2, 0x96, !PT ;  /* 0x0000009d99ae7212 */ /* 0x002fe200078e9602 */
        /* <DEDUP_REMOVED lines=52> */
[----:B------:R-:W-:-:S03]  /*29420*/  IMAD.MOV.U32 R123, RZ, RZ, RZ ;  /* 0x000000ffff7b7224 */ /* 0x000fc600078e00ff */
[----:B------:R-:W-:Y:S01]  /*29430*/  LOP3.LUT R156, R121, R156, R175, 0x96, !PT ;  /* 0x0000009c799c7212 */ /* 0x000fe200078e96af */
[----:B------:R-:W-:Y:S01]  /*29440*/  IMAD.MOV.U32 R121, RZ, RZ, R170 ;  /* 0x000000ffff797224 */ /* 0x000fe200078e00aa */
[----:B------:R-:W-:-:S07]  /*29450*/  MOV R170, R174 ;  /* 0x000000ae00aa7202 */ /* 0x000fce0000000f00 */
.L_x_50842:
[----:B------:R-:W-:Y:S05]  /*29460*/  BSYNC.RECONVERGENT B3 ;  /* 0x0000000000037941 */ /* 0x000fea0003800200 */
.L_x_50841:
        /* <DEDUP_REMOVED lines=8> */
.L_x_50840:
[----:B------:R-:W-:Y:S05]  /*294f0*/  BSYNC.RECONVERGENT B2 ;  /* 0x0000000000027941 */ /* 0x000fea0003800200 */
.L_x_50839:
        /* <DEDUP_REMOVED lines=17> */
.L_x_50850:
        /* <DEDUP_REMOVED lines=13> */
.L_x_50852:
[----:B------:R-:W-:Y:S05]  /*296e0*/  BSYNC.RECONVERGENT B4 ;  /* 0x0000000000047941 */ /* 0x000fea0003800200 */
.L_x_50851:
[----:B------:R-:W-:Y:S01]  /*296f0*/  IMAD.WIDE.U32 R156, R155, -0x326172a9, RZ ;  /* 0xcd9e8d579b9c7825 */ /* 0x000fe200078e00ff */
[----:B0-----:R-:W-:Y:S02]  /*29700*/  LOP3.LUT R176, R163, R123, R3, 0x96, !PT ;  /* 0x0000007ba3b07212 */ /* 0x001fe400078e9603 */
        /* <DEDUP_REMOVED lines=59> */
.L_x_50849:
[----:B------:R-:W-:Y:S05]  /*29ac0*/  BSYNC.RECONVERGENT B3 ;  /* 0x0000000000037941 */ /* 0x000fea0003800200 */
.L_x_50848:
        /* <DEDUP_REMOVED lines=8> */
.L_x_50847:
[----:B------:R-:W-:Y:S05]  /*29b50*/  BSYNC.RECONVERGENT B2 ;  /* 0x0000000000027941 */ /* 0x000fea0003800200 */
.L_x_50846:
        /* <DEDUP_REMOVED lines=20> */
.L_x_50855:
        /* <DEDUP_REMOVED lines=13> */
.L_x_50857:
[----:B------:R-:W-:Y:S05]  /*29d70*/  BSYNC.RECONVERGENT B3 ;  /* 0x0000000000037941 */ /* 0x000fea0003800200 */
.L_x_50856:
        /* <DEDUP_REMOVED lines=59> */
[----:B------:R-:W-:Y:S02]  /*2a130*/  LOP3.LUT R156, R123, R156, R177, 0x96, !PT ;  /* 0x0000009c7b9c7212 */ /* 0x000fe400078e96b1 */
[----:B------:R-:W-:-:S07]  /*2a140*/  MOV R123, R170 ;  /* 0x000000aa007b7202 */ /* 0x000fce0000000f00 */
.L_x_50854:
[----:B------:R-:W-:Y:S05]  /*2a150*/  BSYNC.RECONVERGENT B2 ;  /* 0x0000000000027941 */ /* 0x000fea0003800200 */
.L_x_50853:
        /* <DEDUP_REMOVED lines=8> */
.L_x_50826:
[----:B------:R-:W-:Y:S05]  /*2a1e0*/  BSYNC.RECONVERGENT B1 ;  /* 0x0000000000017941 */ /* 0x000fea0003800200 */
.L_x_50803:
[----:B------:R-:W1:Y:S02]  /*2a1f0*/  LDC.64 R174, c[0x0][0x3a8] ;  /* 0x0000ea00ffae7b82 */ /* 0x000e640000000a00 */
[----:B-1----:R-:W-:-:S05]  /*2a200*/  IMAD.WIDE.U32 R174, R0, 0x10, R174 ;  /* 0x0000001000ae7825 */ /* 0x002fca00078e00ae */
[----:B-----5:R2:W-:Y:S01]  /*2a210*/  STG.E.128 desc[UR6][R174.64], R120 ;  /* 0x00000078ae007986 */ /* 0x0205e2000c101d06 */
[----:B------:R-:W-:Y:S05]  /*2a220*/  @!P0 BRA `(.L_x_50800) ;  /* 0x00000000002c8947 */ /* 0x000fea0003800000 */
[----:B--2---:R-:W1:Y:S01]  /*2a230*/  LDC.64 R174, c[0x0][0x3b0] ;  /* 0x0000ec00ffae7b82 */ /* 0x004e620000000a00 */
[----:B------:R-:W-:Y:S01]  /*2a240*/  IMAD.U32 R170, R159, 0x10000, RZ ;  /* 0x000100009faa7824 */ /* 0x000fe200078e00ff */
[----:B------:R-:W-:Y:S02]  /*2a250*/  LOP3.LUT R0, R158, 0xffff, RZ, 0xc0, !PT ;  /* 0x0000ffff9e007812 */ /* 0x000fe400078ec0ff */
[----:B------:R-:W-:Y:S02]  /*2a260*/  LOP3.LUT R179, R160, 0xff, RZ, 0xc0, !PT ;  /* 0x000000ffa0b37812 */ /* 0x000fe400078ec0ff */
[----:B0-----:R-:W-:-:S04]  /*2a270*/  LOP3.LUT R177, R170, 0xff0000, RZ, 0xc0, !PT ;  /* 0x00ff0000aab17812 */ /* 0x001fc800078ec0ff */
[----:B------:R-:W-:Y:S02]  /*2a280*/  LEA R0, R0, R177, 0x18 ;  /* 0x000000b100007211 */ /* 0x000fe400078ec0ff */
[----:B------:R-:W-:-:S03]  /*2a290*/  LOP3.LUT R177, R161, 0xff, RZ, 0xc0, !PT ;  /* 0x000000ffa1b17812 */ /* 0x000fc600078ec0ff */
[----:B------:R-:W-:-:S05]  /*2a2a0*/  IMAD R0, R179, 0x100, R0 ;  /* 0x00000100b3007824 */ /* 0x000fca00078e0200 */
[----:B------:R-:W-:Y:S01]  /*2a2b0*/  IADD3 R177, PT, PT, R0, R177, RZ ;  /* 0x000000b100b17210 */ /* 0x000fe20007ffe0ff */
[----:B-1----:R-:W-:-:S05]  /*2a2c0*/  IMAD.WIDE.U32 R174, R169, 0x4, R174 ;  /* 0x00000004a9ae7825 */ /* 0x002fca00078e00ae */
[----:B------:R3:W-:Y:S02]  /*2a2d0*/  STG.E desc[UR6][R174.64], R177 ;  /* 0x000000b1ae007986 */ /* 0x0007e4000c101906 */
.L_x_50800:
[----:B------:R-:W-:Y:S05]  /*2a2e0*/  BSYNC.RECONVERGENT B0 ;  /* 0x0000000000007941 */ /* 0x000fea0003800200 */
.L_x_50799:
        /* <DEDUP_REMOVED lines=15> */
[----:B-123--:R-:W-:Y:S02]  /*2a3e0*/  FADD.FTZ R175, R129, R0 ;  /* 0x0000000081af7221 */ /* 0x00efe40000010000 */
        /* <DEDUP_REMOVED lines=61> */
[----:B------:R-:W1:Y:S01]  /*2a7c0*/  SHFL.BFLY PT, R0, R169, 0x1, 0x1f ;  /* 0x0c201f00a9007f89 */ /* 0x000e6200000e0000 */
[----:B------:R-:W2:Y:S01]  /*2a7d0*/  LDC R170, c[0x0][0x400] ;  /* 0x00010000ffaa7b82 */ /* 0x000ea20000000800 */
[----:B------:R-:W-:Y:S01]  /*2a7e0*/  LOP3.LUT P6, RZ, R173, 0x2, RZ, 0xc0, !PT ;  /* 0x00000002adff7812 */ /* 0x000fe200078cc0ff */
[----:B-1----:R-:W-:-:S05]  /*2a7f0*/  FADD.FTZ R174, R169, R0 ;  /* 0x00000000a9ae7221 */ /* 0x002fca0000010000 */
        /* <DEDUP_REMOVED lines=120> */
.L_x_50895:
        /* <DEDUP_REMOVED lines=41> */
.L_x_50862:
[----:B------:R-:W-:Y:S05]  /*2b210*/  BSYNC.RECONVERGENT B1 ;  /* 0x0000000000017941 */ /* 0x000fea0003800200 */
.L_x_50861:
        /* <DEDUP_REMOVED lines=19> */
.L_x_50864:
[----:B------:R-:W-:Y:S05]  /*2b350*/  BSYNC.RECONVERGENT B1 ;  /* 0x0000000000017941 */ /* 0x000fea0003800200 */
.L_x_50863:
        /* <DEDUP_REMOVED lines=19> */
.L_x_50866:
[----:B------:R-:W-:Y:S05]  /*2b490*/  BSYNC.RECONVERGENT B1 ;  /* 0x0000000000017941 */ /* 0x000fea0003800200 */
.L_x_50865:
        /* <DEDUP_REMOVED lines=19> */
.L_x_50868:
[----:B------:R-:W-:Y:S05]  /*2b5d0*/  BSYNC.RECONVERGENT B1 ;  /* 0x0000000000017941 */ /* 0x000fea0003800200 */
.L_x_50867:
        /* <DEDUP_REMOVED lines=19> */
.L_x_50870:
[----:B------:R-:W-:Y:S05]  /*2b710*/  BSYNC.RECONVERGENT B1 ;  /* 0x0000000000017941 */ /* 0x000fea0003800200 */
.L_x_50869:
        /* <DEDUP_REMOVED lines=19> */
.L_x_50872:
[----:B------:R-:W-:Y:S05]  /*2b850*/  BSYNC.RECONVERGENT B1 ;  /* 0x0000000000017941 */ /* 0x000fea0003800200 */
.L_x_50871:
        /* <DEDUP_REMOVED lines=19> */
.L_x_50874:
[----:B------:R-:W-:Y:S05]  /*2b990*/  BSYNC.RECONVERGENT B1 ;  /* 0x0000000000017941 */ /* 0x000fea0003800200 */
.L_x_50873:
        /* <DEDUP_REMOVED lines=19> */
.L_x_50876:
[----:B------:R-:W-:Y:S05]  /*2bad0*/  BSYNC.RECONVERGENT B1 ;  /* 0x0000000000017941 */ /* 0x000fea0003800200 */
.L_x_50875:
        /* <DEDUP_REMOVED lines=19> */
.L_x_50878:
[----:B------:R-:W-:Y:S05]  /*2bc10*/  BSYNC.RECONVERGENT B1 ;  /* 0x0000000000017941 */ /* 0x000fea0003800200 */
.L_x_50877:
        /* <DEDUP_REMOVED lines=19> */
.L_x_50880:
[----:B------:R-:W-:Y:S05]  /*2bd50*/  BSYNC.RECONVERGENT B1 ;  /* 0x0000000000017941 */ /* 0x000fea0003800200 */
.L_x_50879:
        /* <DEDUP_REMOVED lines=19> */
.L_x_50882:
[----:B------:R-:W-:Y:S05]  /*2be90*/  BSYNC.RECONVERGENT B1 ;  /* 0x0000000000017941 */ /* 0x000fea0003800200 */
.L_x_50881:
        /* <DEDUP_REMOVED lines=17> */
.L_x_50860:
[----:B------:R-:W-:Y:S05]  /*2bfb0*/  BSYNC.RECONVERGENT B0 ;  /* 0x0000000000007941 */ /* 0x000fea0003800200 */
.L_x_50859:
[----:B0-----:R-:W0:Y:S02]  /*2bfc0*/  LDC.64 R164, c[0x0][0x380] ;  /* 0x0000e000ffa47b82 */ /* 0x001e240000000a00 */
[----:B0-----:R-:W-:-:S05]  /*2bfd0*/  IMAD R152, R164, 0x4, R152 ;  /* 0x00000004a4987824 */ /* 0x001fca00078e0298 */
[----:B------:R-:W-:-:S13]  /*2bfe0*/  ISETP.GE.AND P0, PT, R152, R165, PT ;  /* 0x000000a59800720c */ /* 0x000fda0003f06270 */
[----:B------:R-:W-:Y:S05]  /*2bff0*/  @!P0 BRA `(.L_x_50883) ;  /* 0xfffffd5000c48947 */ /* 0x000fea000383ffff */
[----:B------:R-:W-:Y:S05]  /*2c000*/  EXIT ;  /* 0x000000000000794d */ /* 0x000fea0003800000 */
.L_x_50858:
        /* <DEDUP_REMOVED lines=8> */
.L_x_50885:
[----:B------:R-:W-:Y:S05]  /*2c090*/  BSYNC B0 ;  /* 0x0000000000007941 */ /* 0x000fea0003800000 */
.L_x_50884:
        /* <DEDUP_REMOVED lines=10> */
.L_x_50886:
[----:B------:R-:W-:Y:S02]  /*2c140*/  IMAD.MOV.U32 R180, RZ, RZ, 0x4 ;  /* 0x00000004ffb47424 */ /* 0x000fe400078e00ff */
[----:B------:R-:W-:-:S04]  /*2c150*/  IMAD.MOV.U32 R175, RZ, RZ, R179 ;  /* 0x000000ffffaf7224 */ /* 0x000fc800078e00b3 */
[----:B------:R-:W-:-:S05]  /*2c160*/  FADD.FTZ R175, R174, R175 ;  /* 0x000000afaeaf7221 */ /* 0x000fca0000010000 */
[----:B------:R-:W-:-:S07]  /*2c170*/  MOV R181, R175 ;  /* 0x000000af00b57202 */ /* 0x000fce0000000f00 */
[----:B------:R-:W-:Y:S05]  /*2c180*/  WARPSYNC.COLLECTIVE R178, `(.L_x_50887) ;  /* 0x00000000b2087348 */ /* 0x000fea0003c00000 */
[----:B------:R0:W1:Y:S02]  /*2c190*/  SHFL.BFLY P6, R179, R181, R180, R183 ;  /* 0x0c0000b4b5b37389 */ /* 0x00006400000c00b7 */
[----:B01----:R-:W-:Y:S05]  /*2c1a0*/  ENDCOLLECTIVE ;  /* 0x000000000000791b */ /* 0x003fea0003800000 */
.L_x_50887:
[----:B------:R-:W-:Y:S01]  /*2c1b0*/  HFMA2 R180, -RZ, RZ, 0, 4.76837158203125e-07 ;  /* 0x00000008ffb47431 */ /* 0x000fe200000001ff */
[----:B------:R-:W-:-:S05]  /*2c1c0*/  MOV R0, R179 ;  /* 0x000000b300007202 */ /* 0x000fca0000000f00 */
[----:B------:R-:W-:-:S04]  /*2c1d0*/  FADD.FTZ R176, R175, R0 ;  /* 0x00000000afb07221 */ /* 0x000fc80000010000 */
[----:B------:R-:W-:-:S07]  /*2c1e0*/  IMAD.MOV.U32 R181, RZ, RZ, R176 ;  /* 0x000000ffffb57224 */ /* 0x000fce00078e00b0 */
[----:B------:R-:W-:Y:S05]  /*2c1f0*/  WARPSYNC.COLLECTIVE R178, `(.L_x_50888) ;  /* 0x00000000b2087348 */ /* 0x000fea0003c00000 */
[----:B------:R0:W1:Y:S02]  /*2c200*/  SHFL.BFLY P6, R179, R181, R180, R183 ;  /* 0x0c0000b4b5b37389 */ /* 0x00006400000c00b7 */
[----:B01----:R-:W-:Y:S05]  /*2c210*/  ENDCOLLECTIVE ;  /* 0x000000000000791b */ /* 0x003fea0003800000 */
.L_x_50888:
[----:B------:R-:W-:Y:S02]  /*2c220*/  IMAD.MOV.U32 R180, RZ, RZ, 0x10 ;  /* 0x00000010ffb47424 */ /* 0x000fe400078e00ff */
[----:B------:R-:W-:-:S04]  /*2c230*/  IMAD.MOV.U32 R177, RZ, RZ, R179 ;  /* 0x000000ffffb17224 */ /* 0x000fc800078e00b3 */
[----:B------:R-:W-:-:S05]  /*2c240*/  FADD.FTZ R177, R176, R177 ;  /* 0x000000b1b0b17221 */ /* 0x000fca0000010000 */
[----:B------:R-:W-:-:S07]  /*2c250*/  MOV R181, R177 ;  /* 0x000000b100b57202 */ /* 0x000fce0000000f00 */
[----:B------:R-:W-:Y:S05]  /*2c260*/  WARPSYNC.COLLECTIVE R178, `(.L_x_50889) ;  /* 0x00000000b2087348 */ /* 0x000fea0003c00000 */
[----:B------:R0:W1:Y:S02]  /*2c270*/  SHFL.BFLY P6, R179, R181, R180, R183 ;  /* 0x0c0000b4b5b37389 */ /* 0x00006400000c00b7 */
[----:B01----:R-:W-:Y:S05]  /*2c280*/  ENDCOLLECTIVE ;  /* 0x000000000000791b */ /* 0x003fea0003800000 */
.L_x_50889:
        /* <DEDUP_REMOVED lines=111> */
.L_x_50890:
[----:B------:R-:W-:Y:S02]  /*2c980*/  IMAD.MOV.U32 R180, RZ, RZ, 0x2 ;  /* 0x00000002ffb47424 */ /* 0x000fe400078e00ff */
[----:B------:R-:W-:-:S04]  /*2c990*/  IMAD.MOV.U32 R175, RZ, RZ, R179 ;  /* 0x000000ffffaf7224 */ /* 0x000fc800078e00b3 */
[----:B------:R-:W-:-:S05]  /*2c9a0*/  FADD.FTZ R175, R0, R175 ;  /* 0x000000af00af7221 */ /* 0x000fca0000010000 */
[----:B------:R-:W-:-:S07]  /*2c9b0*/  MOV R181, R175 ;  /* 0x000000af00b57202 */ /* 0x000fce0000000f00 */
[----:B------:R-:W-:Y:S05]  /*2c9c0*/  WARPSYNC.COLLECTIVE R178, `(.L_x_50891) ;  /* 0x00000000b2087348 */ /* 0x000fea0003c00000 */
[----:B------:R0:W1:Y:S02]  /*2c9d0*/  SHFL.BFLY P6, R179, R181, R180, R183 ;  /* 0x0c0000b4b5b37389 */ /* 0x00006400000c00b7 */
[----:B01----:R-:W-:Y:S05]  /*2c9e0*/  ENDCOLLECTIVE ;  /* 0x000000000000791b */ /* 0x003fea0003800000 */
.L_x_50891:
[----:B------:R-:W-:Y:S01]  /*2c9f0*/  HFMA2 R180, -RZ, RZ, 0, 2.384185791015625e-07 ;  /* 0x00000004ffb47431 */ /* 0x000fe200000001ff */
[----:B------:R-:W-:-:S05]  /*2ca00*/  MOV R174, R179 ;  /* 0x000000b300ae7202 */ /* 0x000fca0000000f00 */
[----:B------:R-:W-:-:S04]  /*2ca10*/  FADD.FTZ R174, R175, R174 ;  /* 0x000000aeafae7221 */ /* 0x000fc80000010000 */
[----:B------:R-:W-:-:S07]  /*2ca20*/  IMAD.MOV.U32 R181, RZ, RZ, R174 ;  /* 0x000000ffffb57224 */ /* 0x000fce00078e00ae */
[----:B------:R-:W-:Y:S05]  /*2ca30*/  WARPSYNC.COLLECTIVE R178, `(.L_x_50892) ;  /* 0x00000000b2087348 */ /* 0x000fea0003c00000 */
[----:B------:R0:W1:Y:S02]  /*2ca40*/  SHFL.BFLY P6, R179, R181, R180, R183 ;  /* 0x0c0000b4b5b37389 */ /* 0x00006400000c00b7 */
[----:B01----:R-:W-:Y:S05]  /*2ca50*/  ENDCOLLECTIVE ;  /* 0x000000000000791b */ /* 0x003fea0003800000 */
.L_x_50892:
[----:B------:R-:W-:Y:S02]  /*2ca60*/  IMAD.MOV.U32 R180, RZ, RZ, 0x8 ;  /* 0x00000008ffb47424 */ /* 0x000fe400078e00ff */
[----:B------:R-:W-:-:S04]  /*2ca70*/  IMAD.MOV.U32 R177, RZ, RZ, R179 ;  /* 0x000000ffffb17224 */ /* 0x000fc800078e00b3 */
[----:B------:R-:W-:-:S05]  /*2ca80*/  FADD.FTZ R177, R174, R177 ;  /* 0x000000b1aeb17221 */ /* 0x000fca0000010000 */
[----:B------:R-:W-:-:S07]  /*2ca90*/  MOV R181, R177 ;  /* 0x000000b100b57202 */ /* 0x000fce0000000f00 */
[----:B------:R-:W-:Y:S05]  /*2caa0*/  WARPSYNC.COLLECTIVE R178, `(.L_x_50893) ;  /* 0x00000000b2087348 */ /* 0x000fea0003c00000 */
[----:B------:R0:W1:Y:S02]  /*2cab0*/  SHFL.BFLY P6, R179, R181, R180, R183 ;  /* 0x0c0000b4b5b37389 */ /* 0x00006400000c00b7 */
[----:B01----:R-:W-:Y:S05]  /*2cac0*/  ENDCOLLECTIVE ;  /* 0x000000000000791b */ /* 0x003fea0003800000 */
.L_x_50893:
[----:B------:R-:W-:Y:S01]  /*2cad0*/  HFMA2 R180, -RZ, RZ, 0, 9.5367431640625e-07 ;  /* 0x00000010ffb47431 */ /* 0x000fe200000001ff */
[----:B------:R-:W-:-:S05]  /*2cae0*/  MOV R176, R179 ;  /* 0x000000b300b07202 */ /* 0x000fca0000000f00 */
[----:B------:R-:W-:-:S04]  /*2caf0*/  FADD.FTZ R176, R177, R176 ;  /* 0x000000b0b1b07221 */ /* 0x000fc80000010000 */
[----:B------:R-:W-:-:S07]  /*2cb00*/  IMAD.MOV.U32 R181, RZ, RZ, R176 ;  /* 0x000000ffffb57224 */ /* 0x000fce00078e00b0 */
[----:B------:R-:W-:Y:S05]  /*2cb10*/  WARPSYNC.COLLECTIVE R178, `(.L_x_50894) ;  /* 0x00000000b2087348 */ /* 0x000fea0003c00000 */
[----:B------:R0:W1:Y:S02]  /*2cb20*/  SHFL.BFLY P6, R179, R181, R180, R183 ;  /* 0x0c0000b4b5b37389 */ /* 0x00006400000c00b7 */
[----:B01----:R-:W-:Y:S05]  /*2cb30*/  ENDCOLLECTIVE ;  /* 0x000000000000791b */ /* 0x003fea0003800000 */
.L_x_50894:
[----:B------:R-:W-:Y:S05]  /*2cb40*/  BRA `(.L_x_50895) ;  /* 0xffffffe4000c7947 */ /* 0x000fea000383ffff */
.L_x_50896:
        /* <DEDUP_REMOVED lines=11> */
.L_x_54482:


//--------------------- .text._ZN10layer_norm13ln_fwd_kernelINS_13Kernel_traitsIfffffjLj1536ELj1ELj4ELj1ELj16ENS_18Kernel_traits_baseILj1536EfffffjLj128EEEEELb1ELb0ELb1ELb1EEEvNS_9FwdParamsE --------------------------
	.section	.text._ZN10layer_norm13ln_fwd_kernelINS_13Kernel_traitsIfffffjLj1536ELj1ELj4ELj1ELj16ENS_18Kernel_traits_baseILj1536EfffffjLj128EEEEELb1ELb0ELb1ELb1EEEvNS_9FwdParamsE,"ax",@progbits
	.align	128
        .global         _ZN10layer_norm13ln_fwd_kernelINS_13Kernel_traitsIfffffjLj1536ELj1ELj4ELj1ELj16ENS_18Kernel_traits_baseILj1536EfffffjLj128EEEEELb1ELb0ELb1ELb1EEEvNS_9FwdParamsE
        .type           _ZN10layer_norm13ln_fwd_kernelINS_13Kernel_traitsIfffffjLj1536ELj1ELj4ELj1ELj16ENS_18Kernel_traits_baseILj1536EfffffjLj128EEEEELb1ELb0ELb1ELb1EEEvNS_9FwdParamsE,@function
        .size           _ZN10layer_norm13ln_fwd_kernelINS_13Kernel_traitsIfffffjLj1536ELj1ELj4ELj1ELj16ENS_18Kernel_traits_baseILj1536EfffffjLj128EEEEELb1ELb0ELb1ELb1EEEvNS_9FwdParamsE,(.L_x_54483 - _ZN10layer_norm13ln_fwd_kernelINS_13Kernel_traitsIfffffjLj1536ELj1ELj4ELj1ELj16ENS_18Kernel_traits_baseILj1536EfffffjLj128EEEEELb1ELb0ELb1ELb1EEEvNS_9FwdParamsE)
        .other          _ZN10layer_norm13ln_fwd_kernelINS_13Kernel_traitsIfffffjLj1536ELj1ELj4ELj1ELj16ENS_18Kernel_traits_baseILj1536EfffffjLj128EEEEELb1ELb0ELb1ELb1EEEvNS_9FwdParamsE,@"STO_CUDA_ENTRY STV_DEFAULT"
_ZN10layer_norm13ln_fwd_kernelINS_13Kernel_traitsIfffffjLj1536ELj1ELj4ELj1ELj16ENS_18Kernel_traits_baseILj1536EfffffjLj128EEEEELb1ELb0ELb1ELb1EEEvNS_9FwdParamsE:
.text._ZN10layer_norm13ln_fwd_kernelINS_13Kernel_traitsIfffffjLj1536ELj1ELj4ELj1ELj16ENS_18Kernel_traits_baseILj1536EfffffjLj128EEEEELb1ELb0ELb1ELb1EEEvNS_9FwdParamsE:
        /* <DEDUP_REMOVED lines=77> */
.L_x_50897:
        /* <DEDUP_REMOVED lines=38> */
.L_x_50898:
        /* <DEDUP_REMOVED lines=70> */
.L_x_51608:
        /* <DEDUP_REMOVED lines=34> */
[----:B------:R-:W-:Y:S01]  /*0db0*/  IADD3 R171, PT, PT, R3, 0x646e171e, RZ ;  /* 0x646e171e03ab7810 */ /* 0x000fe20007ffe0ff */
[C---:B------:R-:W-:Y:S01]  /*0dc0*/  VIADD R176, R2.reuse, 0x9e3779b9 ;  /* 0x9e3779b902b07836 */ /* 0x040fe20000000000 */
[----:B------:R-:W-:Y:S01]  /*0dd0*/  LEA.HI.SX32 R149, R109, R166, 0x1e ;  /* 0x000000a66d957211 */ /* 0x000fe200078ff2ff */
[----:B------:R-:W-:-:S02]  /*0de0*/  VIADD R175, R2, 0xdaa66d2b ;  /* 0xdaa66d2b02af7836 */ /* 0x000fc40000000000 */
[C---:B------:R-:W-:Y:S02]  /*0df0*/  VIADD R173, R2.reuse, 0x8ff34781 ;  /* 0x8ff3478102ad7836 */ /* 0x040fe40000000000 */
[C---:B------:R-:W-:Y:S02]  /*0e00*/  VIADD R172, R3.reuse, 0xed9eba14 ;  /* 0xed9eba1403ac7836 */ /* 0x040fe40000000000 */
[----:B------:R-:W-:Y:S02]  /*0e10*/  VIADD R170, R3, 0xdb3d7428 ;  /* 0xdb3d742803aa7836 */ /* 0x000fe40000000000 */
[----:B------:R-:W-:Y:S01]  /*0e20*/  VIADD R0, R2, 0x3c6ef372 ;  /* 0x3c6ef37202007836 */ /* 0x000fe20000000000 */
[----:B0-----:R-:W-:Y:S06]  /*0e30*/  @!P0 BRA `(.L_x_50900) ;  /* 0x0000001400888947 */ /* 0x001fec0003800000 */
        /* <DEDUP_REMOVED lines=24> */
.L_x_50905:
        /* <DEDUP_REMOVED lines=13> */
.L_x_50907:
[----:B------:R-:W-:Y:S05]  /*1090*/  BSYNC.RECONVERGENT B3 ;  /* 0x0000000000037941 */ /* 0x000fea0003800200 */
.L_x_50906:
        /* <DEDUP_REMOVED lines=43> */
.L_x_50904:
[----:B------:R-:W-:Y:S05]  /*1350*/  BSYNC.RECONVERGENT B2 ;  /* 0x0000000000027941 */ /* 0x000fea0003800200 */
.L_x_50903:
        /* <DEDUP_REMOVED lines=9> */
.L_x_50902:
[----:B------:R-:W-:Y:S05]  /*13f0*/  BSYNC.RECONVERGENT B1 ;  /* 0x0000000000017941 */ /* 0x000fea0003800200 */
.L_x_50901:
        /* <DEDUP_REMOVED lines=20> */
.L_x_50912:
        /* <DEDUP_REMOVED lines=13> */
.L_x_50914:
[----:B------:R-:W-:Y:S05]  /*1610*/  BSYNC.RECONVERGENT B3 ;  /* 0x0000000000037941 */ /* 0x000fea0003800200 */
.L_x_50913:
        /* <DEDUP_REMOVED lines=43> */
.L_x_50911:
[----:B------:R-:W-:Y:S05]  /*18d0*/  BSYNC.RECONVERGENT B2 ;  /* 0x0000000000027941 */ /* 0x000fea0003800200 */
.L_x_50910:
        /* <DEDUP_REMOVED lines=9> */
.L_x_50909:
[----:B------:R-:W-:Y:S05]  /*1970*/  BSYNC.RECONVERGENT B1 ;  /* 0x0000000000017941 */ /* 0x000fea0003800200 */
.L_x_50908:
        /* <DEDUP_REMOVED lines=20> */
.L_x_50919:
        /* <DEDUP_REMOVED lines=13> */
.L_x_50921:
[----:B------:R-:W-:Y:S05]  /*1b90*/  BSYNC.RECONVERGENT B3 ;  /* 0x0000000000037941 */ /* 0x000fea0003800200 */
.L_x_50920:
        /* <DEDUP_REMOVED lines=43> */
.L_x_50918:
[----:B------:R-:W-:Y:S05]  /*1e50*/  BSYNC.RECONVERGENT B2 ;  /* 0x0000000000027941 */ /* 0x000fea0003800200 */
.L_x_50917:
        /* <DEDUP_REMOVED lines=9> */
.L_x_50916:
[----:B------:R-:W-:Y:S05]  /*1ef0*/  BSYNC.RECONVERGENT B1 ;  /* 0x0000000000017941 */ /* 0x000fea0003800200 */
.L_x_50915:
        /* <DEDUP_REMOVED lines=19> */
.L_x_50925:
        /* <DEDUP_REMOVED lines=13> */
.L_x_50927:
[----:B------:R-:W-:Y:S05]  /*2100*/  BSYNC.RECONVERGENT B2 ;  /* 0x0000000000027941 */ /* 0x000fea0003800200 */
.L_x_50926:
        /* <DEDUP_REMOVED lines=42> */
.L_x_50924:
[----:B------:R-:W-:Y:S05]  /*23b0*/  BSYNC.RECONVERGENT B1 ;  /* 0x0000000000017941 */ /* 0x000fea0003800200 */
.L_x_50923:
        /* <DEDUP_REMOVED lines=10> */
.L_x_50900:
        /* <DEDUP_REMOVED lines=21> */
.L_x_50932:
        /* <DEDUP_REMOVED lines=13> */
.L_x_50934:
[----:B------:R-:W-:Y:S05]  /*2680*/  BSYNC.RECONVERGENT B3 ;  /* 0x0000000000037941 */ /* 0x000fea0003800200 */
.L_x_50933:
        /* <DEDUP_REMOVED lines=42> */
.L_x_50931:
[----:B------:R-:W-:Y:S05]  /*2930*/  BSYNC.RECONVERGENT B2 ;  /* 0x0000000000027941 */ /* 0x000fea0003800200 */
.L_x_50930:
        /* <DEDUP_REMOVED lines=8> */
.L_x_50929:
[----:B------:R-:W-:Y:S05]  /*29c0*/  BSYNC.RECONVERGENT B1 ;  /* 0x0000000000017941 */ /* 0x000fea0003800200 */
.L_x_50928:
        /* <DEDUP_REMOVED lines=17> */
.L_x_50939:
        /* <DEDUP_REMOVED lines=13> */
.L_x_50941:
[----:B------:R-:W-:Y:S05]  /*2bb0*/  BSYNC.RECONVERGENT B3 ;  /* 0x0000000000037941 */ /* 0x000fea0003800200 */
.L_x_50940:
        /* <DEDUP_REMOVED lines=43> */
.L_x_50938:
[----:B------:R-:W-:Y:S05]  /*2e70*/  BSYNC.RECONVERGENT B2 ;  /* 0x0000000000027941 */ /* 0x000fea0003800200 */
.L_x_50937:
        /* <DEDUP_REMOVED lines=8> */
.L_x_50936:
[----:B------:R-:W-:Y:S05]  /*2f00*/  BSYNC.RECONVERGENT B1 ;  /* 0x0000000000017941 */ /* 0x000fea0003800200 */
.L_x_50935:
        /* <DEDUP_REMOVED lines=17> */
.L_x_50946:
        /* <DEDUP_REMOVED lines=13> */
.L_x_50948:
[----:B------:R-:W-:Y:S05]  /*30f0*/  BSYNC.RECONVERGENT B3 ;  /* 0x0000000000037941 */ /* 0x000fea0003800200 */
.L_x_50947:
        /* <DEDUP_REMOVED lines=43> */
.L_x_50945:
[----:B------:R-:W-:Y:S05]  /*33b0*/  BSYNC.RECONVERGENT B2 ;  /* 0x0000000000027941 */ /* 0x000fea0003800200 */
.L_x_50944:
        /* <DEDUP_REMOVED lines=8> */
.L_x_50943:
[----:B------:R-:W-:Y:S05]  /*3440*/  BSYNC.RECONVERGENT B1 ;  /* 0x0000000000017941 */ /* 0x000fea0003800200 */
.L_x_50942:
        /* <DEDUP_REMOVED lines=16> */
.L_x_50951:
        /* <DEDUP_REMOVED lines=13> */
.L_x_50953:
[----:B------:R-:W-:Y:S05]  /*3620*/  BSYNC.RECONVERGENT B2 ;  /* 0x0000000000027941 */ /* 0x000fea0003800200 */
.L_x_50952:
        /* <DEDUP_REMOVED lines=43> */
.L_x_50950:
[----:B------:R-:W-:Y:S05]  /*38e0*/  BSYNC.RECONVERGENT B1 ;  /* 0x0000000000017941 */ /* 0x000fea0003800200 */
.L_x_50949:
        /* <DEDUP_REMOVED lines=8> */
.L_x_50922:
[----:B------:R-:W-:Y:S05]  /*3970*/  BSYNC.RECONVERGENT B0 ;  /* 0x0000000000007941 */ /* 0x000fea0003800200 */
.L_x_50899:
[----:B------:R-:W0:Y:S01]  /*3980*/  LDC.64 R152, c[0x0][0x3a8] ;  /* 0x0000ea00ff987b82 */ /* 0x000e220000000a00 */
[----:B------:R-:W-:Y:S01]  /*3990*/  BSSY.RECONVERGENT B0, `(.L_x_50954) ;  /* 0x000000f000007945 */ /* 0x000fe20003800200 */
[----:B0-----:R-:W-:-:S05]  /*39a0*/  IMAD.WIDE.U32 R108, R149, 0x10, R152 ;  /* 0x00000010956c7825 */ /* 0x001fca00078e0098 */
[----:B-----5:R0:W-:Y:S01]  /*39b0*/  STG.E.128 desc[UR6][R108.64], R104 ;  /* 0x000000686c007986 */ /* 0x0201e2000c101d06 */
        /* <DEDUP_REMOVED lines=12> */
.L_x_50955:
[----:B------:R-:W-:Y:S05]  /*3a80*/  BSYNC.RECONVERGENT B0 ;  /* 0x0000000000007941 */ /* 0x000fea0003800200 */
.L_x_50954:
[----:B------:R-:W-:Y:S04]  /*3a90*/  BSSY.RECONVERGENT B0, `(.L_x_50956) ;  /* 0x0000006000007945 */ /* 0x000fe80003800200 */
[----:B------:R-:W-:Y:S05]  /*3aa0*/  @!P1 BRA `(.L_x_50957) ;  /* 0x0000000000109947 */ /* 0x000fea0003800000 */
[----:B------:R-:W2:Y:S01]  /*3ab0*/  LDC.64 R100, c[0x0][0x390] ;  /* 0x0000e400ff647b82 */ /* 0x000ea20000000a00 */
[----:B------:R-:W-:-:S04]  /*3ac0*/  VIADD R103, R148, 0x20 ;  /* 0x0000002094677836 */ /* 0x000fc80000000000 */
[----:B--2---:R-:W-:-:S06]  /*3ad0*/  IMAD.WIDE.U32 R100, R103, 0x10, R100 ;  /* 0x0000001067647825 */ /* 0x004fcc00078e0064 */
[----:B------:R-:W5:Y:S02]  /*3ae0*/  LDG.E.128 R100, desc[UR6][R100.64] ;  /* 0x0000000664647981 */ /* 0x000f64000c1e1d00 */
.L_x_50957:
[----:B------:R-:W-:Y:S05]  /*3af0*/  BSYNC.RECONVERGENT B0 ;  /* 0x0000000000007941 */ /* 0x000fea0003800200 */
.L_x_50956:
[----:B------:R-:W-:Y:S04]  /*3b00*/  BSSY.RECONVERGENT B0, `(.L_x_50958) ;  /* 0x00002b6000007945 */ /* 0x000fe80003800200 */
[----:B------:R-:W-:Y:S05]  /*3b10*/  @!P0 BRA `(.L_x_50959) ;  /* 0x00000014008c8947 */ /* 0x000fea0003800000 */
[----:B-1----:R-:W1:Y:S01]  /*3b20*/  LDC.64 R110, c[0x0][0x3a0] ;  /* 0x0000e800ff6e7b82 */ /* 0x002e620000000a00 */
[----:B0-----:R-:W-:-:S04]  /*3b30*/  VIADD R109, R149, 0x20 ;  /* 0x00000020956d7836 */ /* 0x001fc80000000000 */
[----:B-1----:R-:W-:-:S06]  /*3b40*/  IMAD.WIDE.U32 R110, R109, 0x10, R110 ;  /* 0x000000106d6e7825 */ /* 0x002fcc00078e006e */
        /* <DEDUP_REMOVED lines=22> */
.L_x_50964:
        /* <DEDUP_REMOVED lines=13> */
.L_x_50966:
[----:B------:R-:W-:Y:S05]  /*3d80*/  BSYNC.RECONVERGENT B3 ;  /* 0x0000000000037941 */ /* 0x000fea0003800200 */
.L_x_50965:
        /* <DEDUP_REMOVED lines=43> */
.L_x_50963:
[----:B------:R-:W-:Y:S05]  /*4040*/  BSYNC.RECONVERGENT B2 ;  /* 0x0000000000027941 */ /* 0x000fea0003800200 */
.L_x_50962:
        /* <DEDUP_REMOVED lines=9> */
.L_x_50961:
[----:B------:R-:W-:Y:S05]  /*40e0*/  BSYNC.RECONVERGENT B1 ;  /* 0x0000000000017941 */ /* 0x000fea0003800200 */
.L_x_50960:
        /* <DEDUP_REMOVED lines=20> */
.L_x_50971:
        /* <DEDUP_REMOVED lines=13> */
.L_x_50973:
[----:B------:R-:W-:Y:S05]  /*4300*/  BSYNC.RECONVERGENT B3 ;  /* 0x0000000000037941 */ /* 0x000fea0003800200 */
.L_x_50972:
        /* <DEDUP_REMOVED lines=43> */
.L_x_50970:
[----:B------:R-:W-:Y:S05]  /*45c0*/  BSYNC.RECONVERGENT B2 ;  /* 0x0000000000027941 */ /* 0x000fea0003800200 */
.L_x_50969:
        /* <DEDUP_REMOVED lines=9> */
.L_x_50968:
[----:B------:R-:W-:Y:S05]  /*4660*/  BSYNC.RECONVERGENT B1 ;  /* 0x0000000000017941 */ /* 0x000fea0003800200 */
.L_x_50967:
        /* <DEDUP_REMOVED lines=20> */
.L_x_50978:
        /* <DEDUP_REMOVED lines=13> */
.L_x_50980:
[----:B------:R-:W-:Y:S05]  /*4880*/  BSYNC.RECONVERGENT B3 ;  /* 0x0000000000037941 */ /* 0x000fea0003800200 */
.L_x_50979:
        /* <DEDUP_REMOVED lines=43> */
.L_x_50977:
[----:B------:R-:W-:Y:S05]  /*4b40*/  BSYNC.RECONVERGENT B2 ;  /* 0x0000000000027941 */ /* 0x000fea0003800200 */
.L_x_50976:
        /* <DEDUP_REMOVED lines=9> */
.L_x_50975:
[----:B------:R-:W-:Y:S05]  /*4be0*/  BSYNC.RECONVERGENT B1 ;  /* 0x0000000000017941 */ /* 0x000fea0003800200 */
.L_x_50974:
        /* <DEDUP_REMOVED lines=19> */
.L_x_50984:
        /* <DEDUP_REMOVED lines=13> */
.L_x_50986:
[----:B------:R-:W-:Y:S05]  /*4df0*/  BSYNC.RECONVERGENT B2 ;  /* 0x0000000000027941 */ /* 0x000fea0003800200 */
.L_x_50985:
        /* <DEDUP_REMOVED lines=41> */
[----:B------:R-:W-:-:S07]  /*5090*/  IMAD.MOV.U32 R117, RZ, RZ, RZ ;  /* 0x000000ffff757224 */ /* 0x000fce00078e00ff */
.L_x_50983:
[----:B------:R-:W-:Y:S05]  /*50a0*/  BSYNC.RECONVERGENT B1 ;  /* 0x0000000000017941 */ /* 0x000fea0003800200 */
.L_x_50982:
        /* <DEDUP_REMOVED lines=10> */
.L_x_50959:
[----:B------:R-:W-:Y:S01]  /*5150*/  BSSY.RECONVERGENT B1, `(.L_x_50987) ;  /* 0x0000056000017945 */ /* 0x000fe20003800200 */
[----:B------:R-:W-:Y:S01]  /*5160*/  IMAD.MOV.U32 R110, RZ, RZ, R113 ;  /* 0x000000ffff6e7224 */ /* 0x000fe200078e0071 */
[----:B01----:R-:W-:Y:S01]  /*5170*/  MOV R108, RZ ;  /* 0x000000ff006c7202 */ /* 0x003fe20000000f00 */
        /* <DEDUP_REMOVED lines=18> */
.L_x_50991:
        /* <DEDUP_REMOVED lines=13> */
.L_x_50993:
[----:B------:R-:W-:Y:S05]  /*5370*/  BSYNC.RECONVERGENT B3 ;  /* 0x0000000000037941 */ /* 0x000fea0003800200 */
.L_x_50992:
        /* <DEDUP_REMOVED lines=42> */
.L_x_50990:
[----:B------:R-:W-:Y:S05]  /*5620*/  BSYNC.RECONVERGENT B2 ;  /* 0x0000000000027941 */ /* 0x000fea0003800200 */
.L_x_50989:
        /* <DEDUP_REMOVED lines=8> */
.L_x_50988:
[----:B------:R-:W-:Y:S05]  /*56b0*/  BSYNC.RECONVERGENT B1 ;  /* 0x0000000000017941 */ /* 0x000fea0003800200 */
.L_x_50987:
        /* <DEDUP_REMOVED lines=17> */
.L_x_50998:
        /* <DEDUP_REMOVED lines=13> */
.L_x_51000:
[----:B------:R-:W-:Y:S05]  /*58a0*/  BSYNC.RECONVERGENT B3 ;  /* 0x0000000000037941 */ /* 0x000fea0003800200 */
.L_x_50999:
        /* <DEDUP_REMOVED lines=43> */
.L_x_50997:
[----:B------:R-:W-:Y:S05]  /*5b60*/  BSYNC.RECONVERGENT B2 ;  /* 0x0000000000027941 */ /* 0x000fea0003800200 */
.L_x_50996:
        /* <DEDUP_REMOVED lines=8> */
.L_x_50995:
[----:B------:R-:W-:Y:S05]  /*5bf0*/  BSYNC.RECONVERGENT B1 ;  /* 0x0000000000017941 */ /* 0x000fea0003800200 */
.L_x_50994:
        /* <DEDUP_REMOVED lines=17> */
.L_x_51005:
        /* <DEDUP_REMOVED lines=13> */
.L_x_51007:
[----:B------:R-:W-:Y:S05]  /*5de0*/  BSYNC.RECONVERGENT B3 ;  /* 0x0000000000037941 */ /* 0x000fea0003800200 */
.L_x_51006:
        /* <DEDUP_REMOVED lines=43> */
.L_x_51004:
[----:B------:R-:W-:Y:S05]  /*60a0*/  BSYNC.RECONVERGENT B2 ;  /* 0x0000000000027941 */ /* 0x000fea0003800200 */
.L_x_51003:
        /* <DEDUP_REMOVED lines=8> */
.L_x_51002:
[----:B------:R-:W-:Y:S05]  /*6130*/  BSYNC.RECONVERGENT B1 ;  /* 0x0000000000017941 */ /* 0x000fea0003800200 */
.L_x_51001:
        /* <DEDUP_REMOVED lines=16> */
.L_x_51010:
        /* <DEDUP_REMOVED lines=13> */
.L_x_51012:
[----:B------:R-:W-:Y:S05]  /*6310*/  BSYNC.RECONVERGENT B2 ;  /* 0x0000000000027941 */ /* 0x000fea0003800200 */
.L_x_51011:
        /* <DEDUP_REMOVED lines=43> */
.L_x_51009:
[----:B------:R-:W-:Y:S05]  /*65d0*/  BSYNC.RECONVERGENT B1 ;  /* 0x0000000000017941 */ /* 0x000fea0003800200 */
.L_x_51008:
        /* <DEDUP_REMOVED lines=8> */
.L_x_50981:
[----:B------:R-:W-:Y:S05]  /*6660*/  BSYNC.RECONVERGENT B0 ;  /* 0x0000000000007941 */ /* 0x000fea0003800200 */
.L_x_50958:
        /* <DEDUP_REMOVED lines=11> */
[----:B------:R-:W-:-:S03]  /*6720*/  IADD3 R115, PT, PT, R148, 0x20, RZ ;  /* 0x0000002094737810 */ /* 0x000fc60007ffe0ff */
[----:B------:R-:W-:Y:S01]  /*6730*/  IMAD R114, R119, 0x100, R114 ;  /* 0x0000010077727824 */ /* 0x000fe200078e0272 */
[----:B------:R-:W-:-:S05]  /*6740*/  LOP3.LUT R119, R157, 0xff, RZ, 0xc0, !PT ;  /* 0x000000ff9d777812 */ /* 0x000fca00078ec0ff */
[----:B------:R-:W-:Y:S02]  /*6750*/  IMAD.IADD R119, R114, 0x1, R119 ;  /* 0x0000000172777824 */ /* 0x000fe400078e0277 */
[----:B0-----:R-:W-:-:S05]  /*6760*/  IMAD.WIDE.U32 R112, R115, 0x4, R112 ;  /* 0x0000000473707825 */ /* 0x001fca00078e0070 */
[----:B------:R1:W-:Y:S02]  /*6770*/  STG.E desc[UR6][R112.64], R119 ;  /* 0x0000007770007986 */ /* 0x0003e4000c101906 */
.L_x_51014:
[----:B------:R-:W-:Y:S05]  /*6780*/  BSYNC.RECONVERGENT B0 ;  /* 0x0000000000007941 */ /* 0x000fea0003800200 */
.L_x_51013:
[----:B------:R-:W-:Y:S04]  /*6790*/  BSSY.RECONVERGENT B0, `(.L_x_51015) ;  /* 0x0000006000007945 */ /* 0x000fe80003800200 */
[----:B------:R-:W-:Y:S05]  /*67a0*/  @!P1 BRA `(.L_x_51016) ;  /* 0x0000000000109947 */ /* 0x000fea0003800000 */
[----:B------:R-:W2:Y:S01]  /*67b0*/  LDC.64 R100, c[0x0][0x390] ;  /* 0x0000e400ff647b82 */ /* 0x000ea20000000a00 */
[----:B------:R-:W-:-:S05]  /*67c0*/  IADD3 R103, PT, PT, R148, 0x40, RZ ;  /* 0x0000004094677810 */ /* 0x000fca0007ffe0ff */
[----:B--2---:R-:W-:-:S06]  /*67d0*/  IMAD.WIDE.U32 R100, R103, 0x10, R100 ;  /* 0x0000001067647825 */ /* 0x004fcc00078e0064 */
[----:B------:R-:W5:Y:S02]  /*67e0*/  LDG.E.128 R100, desc[UR6][R100.64] ;  /* 0x0000000664647981 */ /* 0x000f64000c1e1d00 */
.L_x_51016:
[----:B------:R-:W-:Y:S05]  /*67f0*/  BSYNC.RECONVERGENT B0 ;  /* 0x0000000000007941 */ /* 0x000fea0003800200 */
.L_x_51015:
[----:B------:R-:W-:Y:S04]  /*6800*/  BSSY.RECONVERGENT B0, `(.L_x_51017) ;  /* 0x00002b6000007945 */ /* 0x000fe80003800200 */
[----:B------:R-:W-:Y:S05]  /*6810*/  @!P0 BRA `(.L_x_51018) ;  /* 0x00000014008c8947 */ /* 0x000fea0003800000 */
[----:B------:R-:W2:Y:S01]  /*6820*/  LDC.64 R114, c[0x0][0x3a0] ;  /* 0x0000e800ff727b82 */ /* 0x000ea20000000a00 */
[----:B01----:R-:W-:-:S04]  /*6830*/  VIADD R113, R149, 0x40 ;  /* 0x0000004095717836 */ /* 0x003fc80000000000 */
[----:B--2---:R-:W-:-:S06]  /*6840*/  IMAD.WIDE.U32 R114, R113, 0x10, R114 ;  /* 0x0000001071727825 */ /* 0x004fcc00078e0072 */
        /* <DEDUP_REMOVED lines=22> */
.L_x_51023:
        /* <DEDUP_REMOVED lines=13> */
.L_x_51025:
[----:B------:R-:W-:Y:S05]  /*6a80*/  BSYNC.RECONVERGENT B3 ;  /* 0x0000000000037941 */ /* 0x000fea0003800200 */
.L_x_51024:
        /* <DEDUP_REMOVED lines=43> */
.L_x_51022:
[----:B------:R-:W-:Y:S05]  /*6d40*/  BSYNC.RECONVERGENT B2 ;  /* 0x0000000000027941 */ /* 0x000fea0003800200 */
.L_x_51021:
        /* <DEDUP_REMOVED lines=9> */
.L_x_51020:
[----:B------:R-:W-:Y:S05]  /*6de0*/  BSYNC.RECONVERGENT B1 ;  /* 0x0000000000017941 */ /* 0x000fea0003800200 */
.L_x_51019:
        /* <DEDUP_REMOVED lines=20> */
.L_x_51030:
        /* <DEDUP_REMOVED lines=13> */
.L_x_51032:
[----:B------:R-:W-:Y:S05]  /*7000*/  BSYNC.RECONVERGENT B3 ;  /* 0x0000000000037941 */ /* 0x000fea0003800200 */
.L_x_51031:
        /* <DEDUP_REMOVED lines=43> */
.L_x_51029:
[----:B------:R-:W-:Y:S05]  /*72c0*/  BSYNC.RECONVERGENT B2 ;  /* 0x0000000000027941 */ /* 0x000fea0003800200 */
.L_x_51028:
        /* <DEDUP_REMOVED lines=9> */
.L_x_51027:
[----:B------:R-:W-:Y:S05]  /*7360*/  BSYNC.RECONVERGENT B1 ;  /* 0x0000000000017941 */ /* 0x000fea0003800200 */
.L_x_51026:
        /* <DEDUP_REMOVED lines=20> */
.L_x_51037:
        /* <DEDUP_REMOVED lines=13> */
.L_x_51039:
[----:B------:R-:W-:Y:S05]  /*7580*/  BSYNC.RECONVERGENT B3 ;  /* 0x0000000000037941 */ /* 0x000fea0003800200 */
.L_x_51038:
        /* <DEDUP_REMOVED lines=43> */
.L_x_51036:
[----:B------:R-:W-:Y:S05]  /*7840*/  BSYNC.RECONVERGENT B2 ;  /* 0x0000000000027941 */ /* 0x000fea0003800200 */
.L_x_51035:
        /* <DEDUP_REMOVED lines=9> */
.L_x_51034:
[----:B------:R-:W-:Y:S05]  /*78e0*/  BSYNC.RECONVERGENT B1 ;  /* 0x0000000000017941 */ /* 0x000fea0003800200 */
.L_x_51033:
        /* <DEDUP_REMOVED lines=19> */
.L_x_51043:
        /* <DEDUP_REMOVED lines=13> */
.L_x_51045:
[----:B------:R-:W-:Y:S05]  /*7af0*/  BSYNC.RECONVERGENT B2 ;  /* 0x0000000000027941 */ /* 0x000fea0003800200 */
.L_x_51044:
        /* <DEDUP_REMOVED lines=42> */
.L_x_51042:
[----:B------:R-:W-:Y:S05]  /*7da0*/  BSYNC.RECONVERGENT B1 ;  /* 0x0000000000017941 */ /* 0x000fea0003800200 */
.L_x_51041:
        /* <DEDUP_REMOVED lines=10> */
.L_x_51018:
[----:B------:R-:W-:Y:S01]  /*7e50*/  BSSY.RECONVERGENT B1, `(.L_x_51046) ;  /* 0x0000056000017945 */ /* 0x000fe20003800200 */
[----:B------:R-:W-:Y:S01]  /*7e60*/  MOV R114, R117 ;  /* 0x0000007500727202 */ /* 0x000fe20000000f00 */
[----:B------:R-:W-:Y:S02]  /*7e70*/  IMAD.MOV.U32 R120, RZ, RZ, R116 ;  /* 0x000000ffff787224 */ /* 0x000fe400078e0074 */
[----:B01----:R-:W-:Y:S01]  /*7e80*/  IMAD.MOV.U32 R112, RZ, RZ, RZ ;  /* 0x000000ffff707224 */ /* 0x003fe200078e00ff */
        /* <DEDUP_REMOVED lines=17> */
.L_x_51050:
        /* <DEDUP_REMOVED lines=13> */
.L_x_51052:
[----:B------:R-:W-:Y:S05]  /*8070*/  BSYNC.RECONVERGENT B3 ;  /* 0x0000000000037941 */ /* 0x000fea0003800200 */
.L_x_51051:
        /* <DEDUP_REMOVED lines=42> */
.L_x_51049:
[----:B------:R-:W-:Y:S05]  /*8320*/  BSYNC.RECONVERGENT B2 ;  /* 0x0000000000027941 */ /* 0x000fea0003800200 */
.L_x_51048:
        /* <DEDUP_REMOVED lines=8> */
.L_x_51047:
[----:B------:R-:W-:Y:S05]  /*83b0*/  BSYNC.RECONVERGENT B1 ;  /* 0x0000000000017941 */ /* 0x000fea0003800200 */
.L_x_51046:
        /* <DEDUP_REMOVED lines=17> */
.L_x_51057:
        /* <DEDUP_REMOVED lines=13> */
.L_x_51059:
[----:B------:R-:W-:Y:S05]  /*85a0*/  BSYNC.RECONVERGENT B3 ;  /* 0x0000000000037941 */ /* 0x000fea0003800200 */
.L_x_51058:
        /* <DEDUP_REMOVED lines=43> */
.L_x_51056:
[----:B------:R-:W-:Y:S05]  /*8860*/  BSYNC.RECONVERGENT B2 ;  /* 0x0000000000027941 */ /* 0x000fea0003800200 */
.L_x_51055:
        /* <DEDUP_REMOVED lines=8> */
.L_x_51054:
[----:B------:R-:W-:Y:S05]  /*88f0*/  BSYNC.RECONVERGENT B1 ;  /* 0x0000000000017941 */ /* 0x000fea0003800200 */
.L_x_51053:
        /* <DEDUP_REMOVED lines=17> */
.L_x_51064:
        /* <DEDUP_REMOVED lines=13> */
.L_x_51066:
[----:B------:R-:W-:Y:S05]  /*8ae0*/  BSYNC.RECONVERGENT B3 ;  /* 0x0000000000037941 */ /* 0x000fea0003800200 */
.L_x_51065:
        /* <DEDUP_REMOVED lines=43> */
.L_x_51063:
[----:B------:R-:W-:Y:S05]  /*8da0*/  BSYNC.RECONVERGENT B2 ;  /* 0x0000000000027941 */ /* 0x000fea0003800200 */
.L_x_51062:
        /* <DEDUP_REMOVED lines=8> */
.L_x_51061:
[----:B------:R-:W-:Y:S05]  /*8e30*/  BSYNC.RECONVERGENT B1 ;  /* 0x0000000000017941 */ /* 0x000fea0003800200 */
.L_x_51060:
        /* <DEDUP_REMOVED lines=16> */
.L_x_51069:
        /* <DEDUP_REMOVED lines=13> */
.L_x_51071:
[----:B------:R-:W-:Y:S05]  /*9010*/  BSYNC.RECONVERGENT B2 ;  /* 0x0000000000027941 */ /* 0x000fea0003800200 */
.L_x_51070:
        /* <DEDUP_REMOVED lines=43> */
.L_x_51068:
[----:B------:R-:W-:Y:S05]  /*92d0*/  BSYNC.RECONVERGENT B1 ;  /* 0x0000000000017941 */ /* 0x000fea0003800200 */
.L_x_51067:
        /* <DEDUP_REMOVED lines=8> */
.L_x_51040:
[----:B------:R-:W-:Y:S05]  /*9360*/  BSYNC.RECONVERGENT B0 ;  /* 0x0000000000007941 */ /* 0x000fea0003800200 */
.L_x_51017:
        /* <DEDUP_REMOVED lines=17> */
.L_x_51073:
[----:B------:R-:W-:Y:S05]  /*9480*/  BSYNC.RECONVERGENT B0 ;  /* 0x0000000000007941 */ /* 0x000fea0003800200 */
.L_x_51072:
[----:B------:R-:W-:Y:S04]  /*9490*/  BSSY.RECONVERGENT B0, `(.L_x_51074) ;  /* 0x0000006000007945 */ /* 0x000fe80003800200 */
[----:B------:R-:W-:Y:S05]  /*94a0*/  @!P1 BRA `(.L_x_51075) ;  /* 0x0000000000109947 */ /* 0x000fea0003800000 */
[----:B------:R-:W2:Y:S01]  /*94b0*/  LDC.64 R100, c[0x0][0x390] ;  /* 0x0000e400ff647b82 */ /* 0x000ea20000000a00 */
[----:B------:R-:W-:-:S04]  /*94c0*/  VIADD R103, R148, 0x60 ;  /* 0x0000006094677836 */ /* 0x000fc80000000000 */
[----:B--2---:R-:W-:-:S06]  /*94d0*/  IMAD.WIDE.U32 R100, R103, 0x10, R100 ;  /* 0x0000001067647825 */ /* 0x004fcc00078e0064 */
[----:B------:R-:W5:Y:S02]  /*94e0*/  LDG.E.128 R100, desc[UR6][R100.64] ;  /* 0x0000000664647981 */ /* 0x000f64000c1e1d00 */
.L_x_51075:
[----:B------:R-:W-:Y:S05]  /*94f0*/  BSYNC.RECONVERGENT B0 ;  /* 0x0000000000007941 */ /* 0x000fea0003800200 */
.L_x_51074:
[----:B------:R-:W-:Y:S04]  /*9500*/  BSSY.RECONVERGENT B0, `(.L_x_51076) ;  /* 0x00002b6000007945 */ /* 0x000fe80003800200 */
[----:B------:R-:W-:Y:S05]  /*9510*/  @!P0 BRA `(.L_x_51077) ;  /* 0x00000014008c8947 */ /* 0x000fea0003800000 */
[----:B------:R-:W2:Y:S01]  /*9520*/  LDC.64 R118, c[0x0][0x3a0] ;  /* 0x0000e800ff767b82 */ /* 0x000ea20000000a00 */
[----:B01----:R-:W-:-:S05]  /*9530*/  IADD3 R117, PT, PT, R149, 0x60, RZ ;  /* 0x0000006095757810 */ /* 0x003fca0007ffe0ff */
[----:B--2---:R-:W-:-:S06]  /*9540*/  IMAD.WIDE.U32 R118, R117, 0x10, R118 ;  /* 0x0000001075767825 */ /* 0x004fcc00078e0076 */
[----:B------:R-:W5:Y:S01]  /*9550*/  LDG.E.128 R116, desc[UR6][R118.64] ;  /* 0x0000000676747981 */ /* 0x000f62000c1e1d00 */
[----:B------:R-:W-:Y:S01]  /*9560*/  ISETP.GT.AND P2, PT, R187, RZ, PT ;  /* 0x000000ffbb00720c */ /* 0x000fe20003f44270 */
[----:B------:R-:W-:-:S12]  /*9570*/  BSSY.RECONVERGENT B1, `(.L_x_51078) ;  /* 0x0000057000017945 */ /* 0x000fd80003800200 */
        /* <DEDUP_REMOVED lines=19> */
.L_x_51082:
        /* <DEDUP_REMOVED lines=13> */
.L_x_51084:
[----:B------:R-:W-:Y:S05]  /*9780*/  BSYNC.RECONVERGENT B3 ;  /* 0x0000000000037941 */ /* 0x000fea0003800200 */
.L_x_51083:
        /* <DEDUP_REMOVED lines=43> */
.L_x_51081:
[----:B------:R-:W-:Y:S05]  /*9a40*/  BSYNC.RECONVERGENT B2 ;  /* 0x0000000000027941 */ /* 0x000fea0003800200 */
.L_x_51080:
        /* <DEDUP_REMOVED lines=9> */
.L_x_51079:
[----:B------:R-:W-:Y:S05]  /*9ae0*/  BSYNC.RECONVERGENT B1 ;  /* 0x0000000000017941 */ /* 0x000fea0003800200 */
.L_x_51078:
        /* <DEDUP_REMOVED lines=20> */
.L_x_51089:
        /* <DEDUP_REMOVED lines=13> */
.L_x_51091:
[----:B------:R-:W-:Y:S05]  /*9d00*/  BSYNC.RECONVERGENT B3 ;  /* 0x0000000000037941 */ /* 0x000fea0003800200 */
.L_x_51090:
        /* <DEDUP_REMOVED lines=43> */
.L_x_51088:
[----:B------:R-:W-:Y:S05]  /*9fc0*/  BSYNC.RECONVERGENT B2 ;  /* 0x0000000000027941 */ /* 0x000fea0003800200 */
.L_x_51087:
        /* <DEDUP_REMOVED lines=9> */
.L_x_51086:
[----:B------:R-:W-:Y:S05]  /*a060*/  BSYNC.RECONVERGENT B1 ;  /* 0x0000000000017941 */ /* 0x000fea0003800200 */
.L_x_51085:
        /* <DEDUP_REMOVED lines=20> */
.L_x_51096:
        /* <DEDUP_REMOVED lines=13> */
.L_x_51098:
[----:B------:R-:W-:Y:S05]  /*a280*/  BSYNC.RECONVERGENT B3 ;  /* 0x0000000000037941 */ /* 0x000fea0003800200 */
.L_x_51097:
        /* <DEDUP_REMOVED lines=43> */
.L_x_51095:
[----:B------:R-:W-:Y:S05]  /*a540*/  BSYNC.RECONVERGENT B2 ;  /* 0x0000000000027941 */ /* 0x000fea0003800200 */
.L_x_51094:
        /* <DEDUP_REMOVED lines=9> */
.L_x_51093:
[----:B------:R-:W-:Y:S05]  /*a5e0*/  BSYNC.RECONVERGENT B1 ;  /* 0x0000000000017941 */ /* 0x000fea0003800200 */
.L_x_51092:
        /* <DEDUP_REMOVED lines=19> */
.L_x_51102:
        /* <DEDUP_REMOVED lines=13> */
.L_x_51104:
[----:B------:R-:W-:Y:S05]  /*a7f0*/  BSYNC.RECONVERGENT B2 ;  /* 0x0000000000027941 */ /* 0x000fea0003800200 */
.L_x_51103:
        /* <DEDUP_REMOVED lines=42> */
.L_x_51101:
[----:B------:R-:W-:Y:S05]  /*aaa0*/  BSYNC.RECONVERGENT B1 ;  /* 0x0000000000017941 */ /* 0x000fea0003800200 */
.L_x_51100:
        /* <DEDUP_REMOVED lines=10> */
.L_x_51077:
[----:B------:R-:W-:Y:S01]  /*ab50*/  BSSY.RECONVERGENT B1, `(.L_x_51105) ;  /* 0x0000056000017945 */ /* 0x000fe20003800200 */
[----:B------:R-:W-:Y:S01]  /*ab60*/  IMAD.MOV.U32 R118, RZ, RZ, R121 ;  /* 0x000000ffff767224 */ /* 0x000fe200078e0079 */
[----:B------:R-:W-:Y:S01]  /*ab70*/  MOV R124, R120 ;  /* 0x00000078007c7202 */ /* 0x000fe20000000f00 */
[----:B01----:R-:W-:Y:S01]  /*ab80*/  IMAD.MOV.U32 R116, RZ, RZ, RZ ;  /* 0x000000ffff747224 */ /* 0x003fe200078e00ff */
        /* <DEDUP_REMOVED lines=17> */
.L_x_51109:
        /* <DEDUP_REMOVED lines=13> */
.L_x_51111:
[----:B------:R-:W-:Y:S05]  /*ad70*/  BSYNC.RECONVERGENT B3 ;  /* 0x0000000000037941 */ /* 0x000fea0003800200 */
.L_x_51110:
        /* <DEDUP_REMOVED lines=42> */
.L_x_51108:
[----:B------:R-:W-:Y:S05]  /*b020*/  BSYNC.RECONVERGENT B2 ;  /* 0x0000000000027941 */ /* 0x000fea0003800200 */
.L_x_51107:
        /* <DEDUP_REMOVED lines=8> */
.L_x_51106:
[----:B------:R-:W-:Y:S05]  /*b0b0*/  BSYNC.RECONVERGENT B1 ;  /* 0x0000000000017941 */ /* 0x000fea0003800200 */
.L_x_51105:
        /* <DEDUP_REMOVED lines=17> */
.L_x_51116:
        /* <DEDUP_REMOVED lines=13> */
.L_x_51118:
[----:B------:R-:W-:Y:S05]  /*b2a0*/  BSYNC.RECONVERGENT B3 ;  /* 0x0000000000037941 */ /* 0x000fea0003800200 */
.L_x_51117:
        /* <DEDUP_REMOVED lines=43> */
.L_x_51115:
[----:B------:R-:W-:Y:S05]  /*b560*/  BSYNC.RECONVERGENT B2 ;  /* 0x0000000000027941 */ /* 0x000fea0003800200 */
.L_x_51114:
        /* <DEDUP_REMOVED lines=8> */
.L_x_51113:
[----:B------:R-:W-:Y:S05]  /*b5f0*/  BSYNC.RECONVERGENT B1 ;  /* 0x0000000000017941 */ /* 0x000fea0003800200 */
.L_x_51112:
        /* <DEDUP_REMOVED lines=17> */
.L_x_51123:
        /* <DEDUP_REMOVED lines=13> */
.L_x_51125:
[----:B------:R-:W-:Y:S05]  /*b7e0*/  BSYNC.RECONVERGENT B3 ;  /* 0x0000000000037941 */ /* 0x000fea0003800200 */
.L_x_51124:
        /* <DEDUP_REMOVED lines=43> */
.L_x_51122:
[----:B------:R-:W-:Y:S05]  /*baa0*/  BSYNC.RECONVERGENT B2 ;  /* 0x0000000000027941 */ /* 0x000fea0003800200 */
.L_x_51121:
        /* <DEDUP_REMOVED lines=8> */
.L_x_51120:
[----:B------:R-:W-:Y:S05]  /*bb30*/  BSYNC.RECONVERGENT B1 ;  /* 0x0000000000017941 */ /* 0x000fea0003800200 */
.L_x_51119:
        /* <DEDUP_REMOVED lines=16> */
.L_x_51128:
        /* <DEDUP_REMOVED lines=13> */
.L_x_51130:
[----:B------:R-:W-:Y:S05]  /*bd10*/  BSYNC.RECONVERGENT B2 ;  /* 0x0000000000027941 */ /* 0x000fea0003800200 */
.L_x_51129:
        /* <DEDUP_REMOVED lines=43> */
.L_x_51127:
[----:B------:R-:W-:Y:S05]  /*bfd0*/  BSYNC.RECONVERGENT B1 ;  /* 0x0000000000017941 */ /* 0x000fea0003800200 */
.L_x_51126:
        /* <DEDUP_REMOVED lines=8> */
.L_x_51099:
[----:B------:R-:W-:Y:S05]  /*c060*/  BSYNC.RECONVERGENT B0 ;  /* 0x0000000000007941 */ /* 0x000fea0003800200 */
.L_x_51076:
        /* <DEDUP_REMOVED lines=17> */
.L_x_51132:
[----:B------:R-:W-:Y:S05]  /*c180*/  BSYNC.RECONVERGENT B0 ;  /* 0x0000000000007941 */ /* 0x000fea0003800200 */
.L_x_51131:
[----:B------:R-:W-:Y:S04]  /*c190*/  BSSY.RECONVERGENT B0, `(.L_x_51133) ;  /* 0x0000006000007945 */ /* 0x000fe80003800200 */
[----:B------:R-:W-:Y:S05]  /*c1a0*/  @!P1 BRA `(.L_x_51134) ;  /* 0x0000000000109947 */ /* 0x000fea0003800000 */
[----:B------:R-:W2:Y:S01]  /*c1b0*/  LDC.64 R100, c[0x0][0x390] ;  /* 0x0000e400ff647b82 */ /* 0x000ea20000000a00 */
[----:B------:R-:W-:-:S05]  /*c1c0*/  IADD3 R103, PT, PT, R148, 0x80, RZ ;  /* 0x0000008094677810 */ /* 0x000fca0007ffe0ff */
[----:B--2---:R-:W-:-:S06]  /*c1d0*/  IMAD.WIDE.U32 R100, R103, 0x10, R100 ;  /* 0x0000001067647825 */ /* 0x004fcc00078e0064 */
[----:B------:R-:W5:Y:S02]  /*c1e0*/  LDG.E.128 R100, desc[UR6][R100.64] ;  /* 0x0000000664647981 */ /* 0x000f64000c1e1d00 */
.L_x_51134:
[----:B------:R-:W-:Y:S05]  /*c1f0*/  BSYNC.RECONVERGENT B0 ;  /* 0x0000000000007941 */ /* 0x000fea0003800200 */
.L_x_51133:
        /* <DEDUP_REMOVED lines=27> */
.L_x_51141:
        /* <DEDUP_REMOVED lines=13> */
.L_x_51143:
[----:B------:R-:W-:Y:S05]  /*c480*/  BSYNC.RECONVERGENT B3 ;  /* 0x0000000000037941 */ /* 0x000fea0003800200 */
.L_x_51142:
        /* <DEDUP_REMOVED lines=43> */
.L_x_51140:
[----:B------:R-:W-:Y:S05]  /*c740*/  BSYNC.RECONVERGENT B2 ;  /* 0x0000000000027941 */ /* 0x000fea0003800200 */
.L_x_51139:
        /* <DEDUP_REMOVED lines=9> */
.L_x_51138:
[----:B------:R-:W-:Y:S05]  /*c7e0*/  BSYNC.RECONVERGENT B1 ;  /* 0x0000000000017941 */ /* 0x000fea0003800200 */
.L_x_51137:
        /* <DEDUP_REMOVED lines=20> */
.L_x_51148:
        /* <DEDUP_REMOVED lines=13> */
.L_x_51150:
[----:B------:R-:W-:Y:S05]  /*ca00*/  BSYNC.RECONVERGENT B3 ;  /* 0x0000000000037941 */ /* 0x000fea0003800200 */
.L_x_51149:
        /* <DEDUP_REMOVED lines=43> */
.L_x_51147:
[----:B------:R-:W-:Y:S05]  /*ccc0*/  BSYNC.RECONVERGENT B2 ;  /* 0x0000000000027941 */ /* 0x000fea0003800200 */
.L_x_51146:
        /* <DEDUP_REMOVED lines=9> */
.L_x_51145:
[----:B------:R-:W-:Y:S05]  /*cd60*/  BSYNC.RECONVERGENT B1 ;  /* 0x0000000000017941 */ /* 0x000fea0003800200 */
.L_x_51144:
        /* <DEDUP_REMOVED lines=20> */
.L_x_51155:
        /* <DEDUP_REMOVED lines=13> */
.L_x_51157:
[----:B------:R-:W-:Y:S05]  /*cf80*/  BSYNC.RECONVERGENT B3 ;  /* 0x0000000000037941 */ /* 0x000fea0003800200 */
.L_x_51156:
        /* <DEDUP_REMOVED lines=43> */
.L_x_51154:
[----:B------:R-:W-:Y:S05]  /*d240*/  BSYNC.RECONVERGENT B2 ;  /* 0x0000000000027941 */ /* 0x000fea0003800200 */
.L_x_51153:
        /* <DEDUP_REMOVED lines=9> */
.L_x_51152:
[----:B------:R-:W-:Y:S05]  /*d2e0*/  BSYNC.RECONVERGENT B1 ;  /* 0x0000000000017941 */ /* 0x000fea0003800200 */
.L_x_51151:
        /* <DEDUP_REMOVED lines=19> */
.L_x_51161:
        /* <DEDUP_REMOVED lines=13> */
.L_x_51163:
[----:B------:R-:W-:Y:S05]  /*d4f0*/  BSYNC.RECONVERGENT B2 ;  /* 0x0000000000027941 */ /* 0x000fea0003800200 */
.L_x_51162:
        /* <DEDUP_REMOVED lines=42> */
.L_x_51160:
[----:B------:R-:W-:Y:S05]  /*d7a0*/  BSYNC.RECONVERGENT B1 ;  /* 0x0000000000017941 */ /* 0x000fea0003800200 */
.L_x_51159:
        /* <DEDUP_REMOVED lines=10> */
.L_x_51136:
        /* <DEDUP_REMOVED lines=21> */
.L_x_51168:
        /* <DEDUP_REMOVED lines=13> */
.L_x_51170:
[----:B------:R-:W-:Y:S05]  /*da70*/  BSYNC.RECONVERGENT B3 ;  /* 0x0000000000037941 */ /* 0x000fea0003800200 */
.L_x_51169:
        /* <DEDUP_REMOVED lines=42> */
.L_x_51167:
[----:B------:R-:W-:Y:S05]  /*dd20*/  BSYNC.RECONVERGENT B2 ;  /* 0x0000000000027941 */ /* 0x000fea0003800200 */
.L_x_51166:
        /* <DEDUP_REMOVED lines=8> */
.L_x_51165:
[----:B------:R-:W-:Y:S05]  /*ddb0*/  BSYNC.RECONVERGENT B1 ;  /* 0x0000000000017941 */ /* 0x000fea0003800200 */
.L_x_51164:
        /* <DEDUP_REMOVED lines=17> */
.L_x_51175:
        /* <DEDUP_REMOVED lines=13> */
.L_x_51177:
[----:B------:R-:W-:Y:S05]  /*dfa0*/  BSYNC.RECONVERGENT B3 ;  /* 0x0000000000037941 */ /* 0x000fea0003800200 */
.L_x_51176:
        /* <DEDUP_REMOVED lines=43> */
.L_x_51174:
[----:B------:R-:W-:Y:S05]  /*e260*/  BSYNC.RECONVERGENT B2 ;  /* 0x0000000000027941 */ /* 0x000fea0003800200 */
.L_x_51173:
        /* <DEDUP_REMOVED lines=8> */
.L_x_51172:
[----:B------:R-:W-:Y:S05]  /*e2f0*/  BSYNC.RECONVERGENT B1 ;  /* 0x0000000000017941 */ /* 0x000fea0003800200 */
.L_x_51171:
        /* <DEDUP_REMOVED lines=17> */
.L_x_51182:
        /* <DEDUP_REMOVED lines=13> */
.L_x_51184:
[----:B------:R-:W-:Y:S05]  /*e4e0*/  BSYNC.RECONVERGENT B3 ;  /* 0x0000000000037941 */ /* 0x000fea0003800200 */
.L_x_51183:
        /* <DEDUP_REMOVED lines=43> */
.L_x_51181:
[----:B------:R-:W-:Y:S05]  /*e7a0*/  BSYNC.RECONVERGENT B2 ;  /* 0x0000000000027941 */ /* 0x000fea0003800200 */
.L_x_51180:
        /* <DEDUP_REMOVED lines=8> */
.L_x_51179:
[----:B------:R-:W-:Y:S05]  /*e830*/  BSYNC.RECONVERGENT B1 ;  /* 0x0000000000017941 */ /* 0x000fea0003800200 */
.L_x_51178:
        /* <DEDUP_REMOVED lines=16> */
.L_x_51187:
        /* <DEDUP_REMOVED lines=13> */
.L_x_51189:
[----:B------:R-:W-:Y:S05]  /*ea10*/  BSYNC.RECONVERGENT B2 ;  /* 0x0000000000027941 */ /* 0x000fea0003800200 */
.L_x_51188:
        /* <DEDUP_REMOVED lines=43> */
.L_x_51186:
[----:B------:R-:W-:Y:S05]  /*ecd0*/  BSYNC.RECONVERGENT B1 ;  /* 0x0000000000017941 */ /* 0x000fea0003800200 */
.L_x_51185:
        /* <DEDUP_REMOVED lines=8> */
.L_x_51158:
[----:B------:R-:W-:Y:S05]  /*ed60*/  BSYNC.RECONVERGENT B0 ;  /* 0x0000000000007941 */ /* 0x000fea0003800200 */
.L_x_51135:
        /* <DEDUP_REMOVED lines=17> */
.L_x_51191:
[----:B------:R-:W-:Y:S05]  /*ee80*/  BSYNC.RECONVERGENT B0 ;  /* 0x0000000000007941 */ /* 0x000fea0003800200 */
.L_x_51190:
[----:B------:R-:W-:Y:S04]  /*ee90*/  BSSY.RECONVERGENT B0, `(.L_x_51192) ;  /* 0x0000006000007945 */ /* 0x000fe80003800200 */
[----:B------:R-:W-:Y:S05]  /*eea0*/  @!P1 BRA `(.L_x_51193) ;  /* 0x0000000000109947 */ /* 0x000fea0003800000 */
[----:B------:R-:W2:Y:S01]  /*eeb0*/  LDC.64 R100, c[0x0][0x390] ;  /* 0x0000e400ff647b82 */ /* 0x000ea20000000a00 */
[----:B------:R-:W-:-:S05]  /*eec0*/  IADD3 R103, PT, PT, R148, 0xa0, RZ ;  /* 0x000000a094677810 */ /* 0x000fca0007ffe0ff */
[----:B--2---:R-:W-:-:S06]  /*eed0*/  IMAD.WIDE.U32 R100, R103, 0x10, R100 ;  /* 0x0000001067647825 */ /* 0x004fcc00078e0064 */
[----:B------:R-:W5:Y:S02]  /*eee0*/  LDG.E.128 R100, desc[UR6][R100.64] ;  /* 0x0000000664647981 */ /* 0x000f64000c1e1d00 */
.L_x_51193:
[----:B------:R-:W-:Y:S05]  /*eef0*/  BSYNC.RECONVERGENT B0 ;  /* 0x0000000000007941 */ /* 0x000fea0003800200 */
.L_x_51192:
        /* <DEDUP_REMOVED lines=27> */
.L_x_51200:
        /* <DEDUP_REMOVED lines=13> */
.L_x_51202:
[----:B------:R-:W-:Y:S05]  /*f180*/  BSYNC.RECONVERGENT B3 ;  /* 0x0000000000037941 */ /* 0x000fea0003800200 */
.L_x_51201:
        /* <DEDUP_REMOVED lines=43> */
.L_x_51199:
[----:B------:R-:W-:Y:S05]  /*f440*/  BSYNC.RECONVERGENT B2 ;  /* 0x0000000000027941 */ /* 0x000fea0003800200 */
.L_x_51198:
        /* <DEDUP_REMOVED lines=9> */
.L_x_51197:
[----:B------:R-:W-:Y:S05]  /*f4e0*/  BSYNC.RECONVERGENT B1 ;  /* 0x0000000000017941 */ /* 0x000fea0003800200 */
.L_x_51196:
        /* <DEDUP_REMOVED lines=20> */
.L_x_51207:
        /* <DEDUP_REMOVED lines=13> */
.L_x_51209:
[----:B------:R-:W-:Y:S05]  /*f700*/  BSYNC.RECONVERGENT B3 ;  /* 0x0000000000037941 */ /* 0x000fea0003800200 */
.L_x_51208:
        /* <DEDUP_REMOVED lines=43> */
.L_x_51206:
[----:B------:R-:W-:Y:S05]  /*f9c0*/  BSYNC.RECONVERGENT B2 ;  /* 0x0000000000027941 */ /* 0x000fea0003800200 */
.L_x_51205:
        /* <DEDUP_REMOVED lines=9> */
.L_x_51204:
[----:B------:R-:W-:Y:S05]  /*fa60*/  BSYNC.RECONVERGENT B1 ;  /* 0x0000000000017941 */ /* 0x000fea0003800200 */
.L_x_51203:
        /* <DEDUP_REMOVED lines=20> */
.L_x_51214:
        /* <DEDUP_REMOVED lines=13> */
.L_x_51216:
[----:B------:R-:W-:Y:S05]  /*fc80*/  BSYNC.RECONVERGENT B3 ;  /* 0x0000000000037941 */ /* 0x000fea0003800200 */
.L_x_51215:
        /* <DEDUP_REMOVED lines=43> */
.L_x_51213:
[----:B------:R-:W-:Y:S05]  /*ff40*/  BSYNC.RECONVERGENT B2 ;  /* 0x0000000000027941 */ /* 0x000fea0003800200 */
.L_x_51212:
        /* <DEDUP_REMOVED lines=9> */
.L_x_51211:
[----:B------:R-:W-:Y:S05]  /*ffe0*/  BSYNC.RECONVERGENT B1 ;  /* 0x0000000000017941 */ /* 0x000fea0003800200 */
.L_x_51210:
        /* <DEDUP_REMOVED lines=19> */
.L_x_51220:
        /* <DEDUP_REMOVED lines=13> */
.L_x_51222:
[----:B------:R-:W-:Y:S05]  /*101f0*/  BSYNC.RECONVERGENT B2 ;  /* 0x0000000000027941 */ /* 0x000fea0003800200 */
.L_x_51221:
        /* <DEDUP_REMOVED lines=42> */
.L_x_51219:
[----:B------:R-:W-:Y:S05]  /*104a0*/  BSYNC.RECONVERGENT B1 ;  /* 0x0000000000017941 */ /* 0x000fea0003800200 */
.L_x_51218:
        /* <DEDUP_REMOVED lines=10> */
.L_x_51195:
        /* <DEDUP_REMOVED lines=21> */
.L_x_51227:
        /* <DEDUP_REMOVED lines=13> */
.L_x_51229:
[----:B------:R-:W-:Y:S05]  /*10770*/  BSYNC.RECONVERGENT B3 ;  /* 0x0000000000037941 */ /* 0x000fea0003800200 */
.L_x_51228:
        /* <DEDUP_REMOVED lines=42> */
.L_x_51226:
[----:B------:R-:W-:Y:S05]  /*10a20*/  BSYNC.RECONVERGENT B2 ;  /* 0x0000000000027941 */ /* 0x000fea0003800200 */
.L_x_51225:
        /* <DEDUP_REMOVED lines=8> */
.L_x_51224:
[----:B------:R-:W-:Y:S05]  /*10ab0*/  BSYNC.RECONVERGENT B1 ;  /* 0x0000000000017941 */ /* 0x000fea0003800200 */
.L_x_51223:
        /* <DEDUP_REMOVED lines=17> */
.L_x_51234:
        /* <DEDUP_REMOVED lines=13> */
.L_x_51236:
[----:B------:R-:W-:Y:S05]  /*10ca0*/  BSYNC.RECONVERGENT B3 ;  /* 0x0000000000037941 */ /* 0x000fea0003800200 */
.L_x_51235:
        /* <DEDUP_REMOVED lines=43> */
.L_x_51233:
[----:B------:R-:W-:Y:S05]  /*10f60*/  BSYNC.RECONVERGENT B2 ;  /* 0x0000000000027941 */ /* 0x000fea0003800200 */
.L_x_51232:
        /* <DEDUP_REMOVED lines=8> */
.L_x_51231:
[----:B------:R-:W-:Y:S05]  /*10ff0*/  BSYNC.RECONVERGENT B1 ;  /* 0x0000000000017941 */ /* 0x000fea0003800200 */
.L_x_51230:
        /* <DEDUP_REMOVED lines=17> */
.L_x_51241:
        /* <DEDUP_REMOVED lines=13> */
.L_x_51243:
[----:B------:R-:W-:Y:S05]  /*111e0*/  BSYNC.RECONVERGENT B3 ;  /* 0x0000000000037941 */ /* 0x000fea0003800200 */
.L_x_51242:
        /* <DEDUP_REMOVED lines=43> */
.L_x_51240:
[----:B------:R-:W-:Y:S05]  /*114a0*/  BSYNC.RECONVERGENT B2 ;  /* 0x0000000000027941 */ /* 0x000fea0003800200 */
.L_x_51239:
        /* <DEDUP_REMOVED lines=8> */
.L_x_51238:
[----:B------:R-:W-:Y:S05]  /*11530*/  BSYNC.RECONVERGENT B1 ;  /* 0x0000000000017941 */ /* 0x000fea0003800200 */
.L_x_51237:
        /* <DEDUP_REMOVED lines=16> */
.L_x_51246:
        /* <DEDUP_REMOVED lines=13> */
.L_x_51248:
[----:B------:R-:W-:Y:S05]  /*11710*/  BSYNC.RECONVERGENT B2 ;  /* 0x0000000000027941 */ /* 0x000fea0003800200 */
.L_x_51247:
        /* <DEDUP_REMOVED lines=43> */
.L_x_51245:
[----:B------:R-:W-:Y:S05]  /*119d0*/  BSYNC.RECONVERGENT B1 ;  /* 0x0000000000017941 */ /* 0x000fea0003800200 */
.L_x_51244:
        /* <DEDUP_REMOVED lines=8> */
.L_x_51217:
[----:B------:R-:W-:Y:S05]  /*11a60*/  BSYNC.RECONVERGENT B0 ;  /* 0x0000000000007941 */ /* 0x000fea0003800200 */
.L_x_51194:
        /* <DEDUP_REMOVED lines=17> */
.L_x_51250:
[----:B------:R-:W-:Y:S05]  /*11b80*/  BSYNC.RECONVERGENT B0 ;  /* 0x0000000000007941 */ /* 0x000fea0003800200 */
.L_x_51249:
[----:B------:R-:W-:Y:S04]  /*11b90*/  BSSY.RECONVERGENT B0, `(.L_x_51251) ;  /* 0x0000006000007945 */ /* 0x000fe80003800200 */
[----:B------:R-:W-:Y:S05]  /*11ba0*/  @!P1 BRA `(.L_x_51252) ;  /* 0x0000000000109947 */ /* 0x000fea0003800000 */
[----:B------:R-:W2:Y:S01]  /*11bb0*/  LDC.64 R100, c[0x0][0x390] ;  /* 0x0000e400ff647b82 */ /* 0x000ea20000000a00 */
[----:B------:R-:W-:-:S05]  /*11bc0*/  IADD3 R103, PT, PT, R148, 0xc0, RZ ;  /* 0x000000c094677810 */ /* 0x000fca0007ffe0ff */
[----:B--2---:R-:W-:-:S06]  /*11bd0*/  IMAD.WIDE.U32 R100, R103, 0x10, R100 ;  /* 0x0000001067647825 */ /* 0x004fcc00078e0064 */
[----:B------:R-:W5:Y:S02]  /*11be0*/  LDG.E.128 R100, desc[UR6][R100.64] ;  /* 0x0000000664647981 */ /* 0x000f64000c1e1d00 */
.L_x_51252:
[----:B------:R-:W-:Y:S05]  /*11bf0*/  BSYNC.RECONVERGENT B0 ;  /* 0x0000000000007941 */ /* 0x000fea0003800200 */
.L_x_51251:
        /* <DEDUP_REMOVED lines=27> */
.L_x_51259:
        /* <DEDUP_REMOVED lines=13> */
.L_x_51261:
[----:B------:R-:W-:Y:S05]  /*11e80*/  BSYNC.RECONVERGENT B3 ;  /* 0x0000000000037941 */ /* 0x000fea0003800200 */
.L_x_51260:
        /* <DEDUP_REMOVED lines=43> */
.L_x_51258:
[----:B------:R-:W-:Y:S05]  /*12140*/  BSYNC.RECONVERGENT B2 ;  /* 0x0000000000027941 */ /* 0x000fea0003800200 */
.L_x_51257:
        /* <DEDUP_REMOVED lines=9> */
.L_x_51256:
[----:B------:R-:W-:Y:S05]  /*121e0*/  BSYNC.RECONVERGENT B1 ;  /* 0x0000000000017941 */ /* 0x000fea0003800200 */
.L_x_51255:
        /* <DEDUP_REMOVED lines=20> */
.L_x_51266:
        /* <DEDUP_REMOVED lines=13> */
.L_x_51268:
[----:B------:R-:W-:Y:S05]  /*12400*/  BSYNC.RECONVERGENT B3 ;  /* 0x0000000000037941 */ /* 0x000fea0003800200 */
.L_x_51267:
        /* <DEDUP_REMOVED lines=43> */
.L_x_51265:
[----:B------:R-:W-:Y:S05]  /*126c0*/  BSYNC.RECONVERGENT B2 ;  /* 0x0000000000027941 */ /* 0x000fea0003800200 */
.L_x_51264:
        /* <DEDUP_REMOVED lines=9> */
.L_x_51263:
[----:B------:R-:W-:Y:S05]  /*12760*/  BSYNC.RECONVERGENT B1 ;  /* 0x0000000000017941 */ /* 0x000fea0003800200 */
.L_x_51262:
        /* <DEDUP_REMOVED lines=20> */
.L_x_51273:
        /* <DEDUP_REMOVED lines=13> */
.L_x_51275:
[----:B------:R-:W-:Y:S05]  /*12980*/  BSYNC.RECONVERGENT B3 ;  /* 0x0000000000037941 */ /* 0x000fea0003800200 */
.L_x_51274:
        /* <DEDUP_REMOVED lines=43> */
.L_x_51272:
[----:B------:R-:W-:Y:S05]  /*12c40*/  BSYNC.RECONVERGENT B2 ;  /* 0x0000000000027941 */ /* 0x000fea0003800200 */
.L_x_51271:
        /* <DEDUP_REMOVED lines=9> */
.L_x_51270:
[----:B------:R-:W-:Y:S05]  /*12ce0*/  BSYNC.RECONVERGENT B1 ;  /* 0x0000000000017941 */ /* 0x000fea0003800200 */
.L_x_51269:
        /* <DEDUP_REMOVED lines=19> */
.L_x_51279:
        /* <DEDUP_REMOVED lines=13> */
.L_x_51281:
[----:B------:R-:W-:Y:S05]  /*12ef0*/  BSYNC.RECONVERGENT B2 ;  /* 0x0000000000027941 */ /* 0x000fea0003800200 */
.L_x_51280:
        /* <DEDUP_REMOVED lines=42> */
.L_x_51278:
[----:B------:R-:W-:Y:S05]  /*131a0*/  BSYNC.RECONVERGENT B1 ;  /* 0x0000000000017941 */ /* 0x000fea0003800200 */
.L_x_51277:
        /* <DEDUP_REMOVED lines=10> */
.L_x_51254:
        /* <DEDUP_REMOVED lines=21> */
.L_x_51286:
        /* <DEDUP_REMOVED lines=13> */
.L_x_51288:
[----:B------:R-:W-:Y:S05]  /*13470*/  BSYNC.RECONVERGENT B3 ;  /* 0x0000000000037941 */ /* 0x000fea0003800200 */
.L_x_51287:
        /* <DEDUP_REMOVED lines=42> */
.L_x_51285:
[----:B------:R-:W-:Y:S05]  /*13720*/  BSYNC.RECONVERGENT B2 ;  /* 0x0000000000027941 */ /* 0x000fea0003800200 */
.L_x_51284:
        /* <DEDUP_REMOVED lines=8> */
.L_x_51283:
[----:B------:R-:W-:Y:S05]  /*137b0*/  BSYNC.RECONVERGENT B1 ;  /* 0x0000000000017941 */ /* 0x000fea0003800200 */
.L_x_51282:
        /* <DEDUP_REMOVED lines=17> */
.L_x_51293:
        /* <DEDUP_REMOVED lines=13> */
.L_x_51295:
[----:B------:R-:W-:Y:S05]  /*139a0*/  BSYNC.RECONVERGENT B3 ;  /* 0x0000000000037941 */ /* 0x000fea0003800200 */
.L_x_51294:
        /* <DEDUP_REMOVED lines=43> */
.L_x_51292:
[----:B------:R-:W-:Y:S05]  /*13c60*/  BSYNC.RECONVERGENT B2 ;  /* 0x0000000000027941 */ /* 0x000fea0003800200 */
.L_x_51291:
        /* <DEDUP_REMOVED lines=8> */
.L_x_51290:
[----:B------:R-:W-:Y:S05]  /*13cf0*/  BSYNC.RECONVERGENT B1 ;  /* 0x0000000000017941 */ /* 0x000fea0003800200 */
.L_x_51289:
        /* <DEDUP_REMOVED lines=17> */
.L_x_51300:
        /* <DEDUP_REMOVED lines=13> */
.L_x_51302:
[----:B------:R-:W-:Y:S05]  /*13ee0*/  BSYNC.RECONVERGENT B3 ;  /* 0x0000000000037941 */ /* 0x000fea0003800200 */
.L_x_51301:
        /* <DEDUP_REMOVED lines=43> */
.L_x_51299:
[----:B------:R-:W-:Y:S05]  /*141a0*/  BSYNC.RECONVERGENT B2 ;  /* 0x0000000000027941 */ /* 0x000fea0003800200 */
.L_x_51298:
        /* <DEDUP_REMOVED lines=8> */
.L_x_51297:
[----:B------:R-:W-:Y:S05]  /*14230*/  BSYNC.RECONVERGENT B1 ;  /* 0x0000000000017941 */ /* 0x000fea0003800200 */
.L_x_51296:
        /* <DEDUP_REMOVED lines=16> */
.L_x_51305:
        /* <DEDUP_REMOVED lines=13> */
.L_x_51307:
[----:B------:R-:W-:Y:S05]  /*14410*/  BSYNC.RECONVERGENT B2 ;  /* 0x0000000000027941 */ /* 0x000fea0003800200 */
.L_x_51306:
        /* <DEDUP_REMOVED lines=43> */
.L_x_51304:
[----:B------:R-:W-:Y:S05]  /*146d0*/  BSYNC.RECONVERGENT B1 ;  /* 0x0000000000017941 */ /* 0x000fea0003800200 */
.L_x_51303:
        /* <DEDUP_REMOVED lines=8> */
.L_x_51276:
[----:B------:R-:W-:Y:S05]  /*14760*/  BSYNC.RECONVERGENT B0 ;  /* 0x0000000000007941 */ /* 0x000fea0003800200 */
.L_x_51253:
        /* <DEDUP_REMOVED lines=17> */
.L_x_51309:
[----:B------:R-:W-:Y:S05]  /*14880*/  BSYNC.RECONVERGENT B0 ;  /* 0x0000000000007941 */ /* 0x000fea0003800200 */
.L_x_51308:
[----:B------:R-:W-:Y:S04]  /*14890*/  BSSY.RECONVERGENT B0, `(.L_x_51310) ;  /* 0x0000006000007945 */ /* 0x000fe80003800200 */
[----:B------:R-:W-:Y:S05]  /*148a0*/  @!P1 BRA `(.L_x_51311) ;  /* 0x0000000000109947 */ /* 0x000fea0003800000 */
[----:B------:R-:W2:Y:S01]  /*148b0*/  LDC.64 R100, c[0x0][0x390] ;  /* 0x0000e400ff647b82 */ /* 0x000ea20000000a00 */
[----:B------:R-:W-:-:S05]  /*148c0*/  IADD3 R103, PT, PT, R148, 0xe0, RZ ;  /* 0x000000e094677810 */ /* 0x000fca0007ffe0ff */
[----:B--2---:R-:W-:-:S06]  /*148d0*/  IMAD.WIDE.U32 R100, R103, 0x10, R100 ;  /* 0x0000001067647825 */ /* 0x004fcc00078e0064 */
[----:B------:R-:W5:Y:S02]  /*148e0*/  LDG.E.128 R100, desc[UR6][R100.64] ;  /* 0x0000000664647981 */ /* 0x000f64000c1e1d00 */
.L_x_51311:
[----:B------:R-:W-:Y:S05]  /*148f0*/  BSYNC.RECONVERGENT B0 ;  /* 0x0000000000007941 */ /* 0x000fea0003800200 */
.L_x_51310:
        /* <DEDUP_REMOVED lines=27> */
.L_x_51318:
        /* <DEDUP_REMOVED lines=13> */
.L_x_51320:
[----:B------:R-:W-:Y:S05]  /*14b80*/  BSYNC.RECONVERGENT B3 ;  /* 0x0000000000037941 */ /* 0x000fea0003800200 */
.L_x_51319:
        /* <DEDUP_REMOVED lines=43> */
.L_x_51317:
[----:B------:R-:W-:Y:S05]  /*14e40*/  BSYNC.RECONVERGENT B2 ;  /* 0x0000000000027941 */ /* 0x000fea0003800200 */
.L_x_51316:
        /* <DEDUP_REMOVED lines=9> */
.L_x_51315:
[----:B------:R-:W-:Y:S05]  /*14ee0*/  BSYNC.RECONVERGENT B1 ;  /* 0x0000000000017941 */ /* 0x000fea0003800200 */
.L_x_51314:
        /* <DEDUP_REMOVED lines=20> */
.L_x_51325:
        /* <DEDUP_REMOVED lines=13> */
.L_x_51327:
[----:B------:R-:W-:Y:S05]  /*15100*/  BSYNC.RECONVERGENT B3 ;  /* 0x0000000000037941 */ /* 0x000fea0003800200 */
.L_x_51326:
        /* <DEDUP_REMOVED lines=43> */
.L_x_51324:
[----:B------:R-:W-:Y:S05]  /*153c0*/  BSYNC.RECONVERGENT B2 ;  /* 0x0000000000027941 */ /* 0x000fea0003800200 */
.L_x_51323:
        /* <DEDUP_REMOVED lines=9> */
.L_x_51322:
[----:B------:R-:W-:Y:S05]  /*15460*/  BSYNC.RECONVERGENT B1 ;  /* 0x0000000000017941 */ /* 0x000fea0003800200 */
.L_x_51321:
        /* <DEDUP_REMOVED lines=20> */
.L_x_51332:
        /* <DEDUP_REMOVED lines=13> */
.L_x_51334:
[----:B------:R-:W-:Y:S05]  /*15680*/  BSYNC.RECONVERGENT B3 ;  /* 0x0000000000037941 */ /* 0x000fea0003800200 */
.L_x_51333:
        /* <DEDUP_REMOVED lines=43> */
.L_x_51331:
[----:B------:R-:W-:Y:S05]  /*15940*/  BSYNC.RECONVERGENT B2 ;  /* 0x0000000000027941 */ /* 0x000fea0003800200 */
.L_x_51330:
        /* <DEDUP_REMOVED lines=9> */
.L_x_51329:
[----:B------:R-:W-:Y:S05]  /*159e0*/  BSYNC.RECONVERGENT B1 ;  /* 0x0000000000017941 */ /* 0x000fea0003800200 */
.L_x_51328:
        /* <DEDUP_REMOVED lines=19> */
.L_x_51338:
        /* <DEDUP_REMOVED lines=13> */
.L_x_51340:
[----:B------:R-:W-:Y:S05]  /*15bf0*/  BSYNC.RECONVERGENT B2 ;  /* 0x0000000000027941 */ /* 0x000fea0003800200 */
.L_x_51339:
        /* <DEDUP_REMOVED lines=42> */
.L_x_51337:
[----:B------:R-:W-:Y:S05]  /*15ea0*/  BSYNC.RECONVERGENT B1 ;  /* 0x0000000000017941 */ /* 0x000fea0003800200 */
.L_x_51336:
        /* <DEDUP_REMOVED lines=10> */
.L_x_51313:
        /* <DEDUP_REMOVED lines=21> */
.L_x_51345:
        /* <DEDUP_REMOVED lines=13> */
.L_x_51347:
[----:B------:R-:W-:Y:S05]  /*16170*/  BSYNC.RECONVERGENT B3 ;  /* 0x0000000000037941 */ /* 0x000fea0003800200 */
.L_x_51346:
        /* <DEDUP_REMOVED lines=42> */
.L_x_51344:
[----:B------:R-:W-:Y:S05]  /*16420*/  BSYNC.RECONVERGENT B2 ;  /* 0x0000000000027941 */ /* 0x000fea0003800200 */
.L_x_51343:
        /* <DEDUP_REMOVED lines=8> */
.L_x_51342:
[----:B------:R-:W-:Y:S05]  /*164b0*/  BSYNC.RECONVERGENT B1 ;  /* 0x0000000000017941 */ /* 0x000fea0003800200 */
.L_x_51341:
        /* <DEDUP_REMOVED lines=17> */
.L_x_51352:
        /* <DEDUP_REMOVED lines=13> */
.L_x_51354:
[----:B------:R-:W-:Y:S05]  /*166a0*/  BSYNC.RECONVERGENT B3 ;  /* 0x0000000000037941 */ /* 0x000fea0003800200 */
.L_x_51353:
        /* <DEDUP_REMOVED lines=43> */
.L_x_51351:
[----:B------:R-:W-:Y:S05]  /*16960*/  BSYNC.RECONVERGENT B2 ;  /* 0x0000000000027941 */ /* 0x000fea0003800200 */
.L_x_51350:
        /* <DEDUP_REMOVED lines=8> */
.L_x_51349:
[----:B------:R-:W-:Y:S05]  /*169f0*/  BSYNC.RECONVERGENT B1 ;  /* 0x0000000000017941 */ /* 0x000fea0003800200 */
.L_x_51348:
        /* <DEDUP_REMOVED lines=17> */
.L_x_51359:
        /* <DEDUP_REMOVED lines=13> */
.L_x_51361:
[----:B------:R-:W-:Y:S05]  /*16be0*/  BSYNC.RECONVERGENT B3 ;  /* 0x0000000000037941 */ /* 0x000fea0003800200 */
.L_x_51360:
        /* <DEDUP_REMOVED lines=43> */
.L_x_51358:
[----:B------:R-:W-:Y:S05]  /*16ea0*/  BSYNC.RECONVERGENT B2 ;  /* 0x0000000000027941 */ /* 0x000fea0003800200 */
.L_x_51357:
        /* <DEDUP_REMOVED lines=8> */
.L_x_51356:
[----:B------:R-:W-:Y:S05]  /*16f30*/  BSYNC.RECONVERGENT B1 ;  /* 0x0000000000017941 */ /* 0x000fea0003800200 */
.L_x_51355:
        /* <DEDUP_REMOVED lines=16> */
.L_x_51364:
        /* <DEDUP_REMOVED lines=13> */
.L_x_51366:
[----:B------:R-:W-:Y:S05]  /*17110*/  BSYNC.RECONVERGENT B2 ;  /* 0x0000000000027941 */ /* 0x000fea0003800200 */
.L_x_51365:
        /* <DEDUP_REMOVED lines=43> */
.L_x_51363:
[----:B------:R-:W-:Y:S05]  /*173d0*/  BSYNC.RECONVERGENT B1 ;  /* 0x0000000000017941 */ /* 0x000fea0003800200 */
.L_x_51362:
        /* <DEDUP_REMOVED lines=8> */
.L_x_51335:
[----:B------:R-:W-:Y:S05]  /*17460*/  BSYNC.RECONVERGENT B0 ;  /* 0x0000000000007941 */ /* 0x000fea0003800200 */
.L_x_51312:
        /* <DEDUP_REMOVED lines=17> */
.L_x_51368:
[----:B------:R-:W-:Y:S05]  /*17580*/  BSYNC.RECONVERGENT B0 ;  /* 0x0000000000007941 */ /* 0x000fea0003800200 */
.L_x_51367:
[----:B------:R-:W-:Y:S04]  /*17590*/  BSSY.RECONVERGENT B0, `(.L_x_51369) ;  /* 0x0000006000007945 */ /* 0x000fe80003800200 */
[----:B------:R-:W-:Y:S05]  /*175a0*/  @!P1 BRA `(.L_x_51370) ;  /* 0x0000000000109947 */ /* 0x000fea0003800000 */
[----:B------:R-:W2:Y:S01]  /*175b0*/  LDC.64 R100, c[0x0][0x390] ;  /* 0x0000e400ff647b82 */ /* 0x000ea20000000a00 */
[----:B------:R-:W-:-:S05]  /*175c0*/  IADD3 R103, PT, PT, R148, 0x100, RZ ;  /* 0x0000010094677810 */ /* 0x000fca0007ffe0ff */
[----:B--2---:R-:W-:-:S06]  /*175d0*/  IMAD.WIDE.U32 R100, R103, 0x10, R100 ;  /* 0x0000001067647825 */ /* 0x004fcc00078e0064 */
[----:B------:R-:W5:Y:S02]  /*175e0*/  LDG.E.128 R100, desc[UR6][R100.64] ;  /* 0x0000000664647981 */ /* 0x000f64000c1e1d00 */
.L_x_51370:
[----:B------:R-:W-:Y:S05]  /*175f0*/  BSYNC.RECONVERGENT B0 ;  /* 0x0000000000007941 */ /* 0x000fea0003800200 */
.L_x_51369:
        /* <DEDUP_REMOVED lines=27> */
.L_x_51377:
        /* <DEDUP_REMOVED lines=13> */
.L_x_51379:
[----:B------:R-:W-:Y:S05]  /*17880*/  BSYNC.RECONVERGENT B3 ;  /* 0x0000000000037941 */ /* 0x000fea0003800200 */
.L_x_51378:
        /* <DEDUP_REMOVED lines=43> */
.L_x_51376:
[----:B------:R-:W-:Y:S05]  /*17b40*/  BSYNC.RECONVERGENT B2 ;  /* 0x0000000000027941 */ /* 0x000fea0003800200 */
.L_x_51375:
        /* <DEDUP_REMOVED lines=9> */
.L_x_51374:
[----:B------:R-:W-:Y:S05]  /*17be0*/  BSYNC.RECONVERGENT B1 ;  /* 0x0000000000017941 */ /* 0x000fea0003800200 */
.L_x_51373:
        /* <DEDUP_REMOVED lines=20> */
.L_x_51384:
        /* <DEDUP_REMOVED lines=13> */
.L_x_51386:
[----:B------:R-:W-:Y:S05]  /*17e00*/  BSYNC.RECONVERGENT B3 ;  /* 0x0000000000037941 */ /* 0x000fea0003800200 */
.L_x_51385:
        /* <DEDUP_REMOVED lines=43> */
.L_x_51383:
[----:B------:R-:W-:Y:S05]  /*180c0*/  BSYNC.RECONVERGENT B2 ;  /* 0x0000000000027941 */ /* 0x000fea0003800200 */
.L_x_51382:
        /* <DEDUP_REMOVED lines=9> */
.L_x_51381:
[----:B------:R-:W-:Y:S05]  /*18160*/  BSYNC.RECONVERGENT B1 ;  /* 0x0000000000017941 */ /* 0x000fea0003800200 */
.L_x_51380:
        /* <DEDUP_REMOVED lines=20> */
.L_x_51391:
        /* <DEDUP_REMOVED lines=13> */
.L_x_51393:
[----:B------:R-:W-:Y:S05]  /*18380*/  BSYNC.RECONVERGENT B3 ;  /* 0x0000000000037941 */ /* 0x000fea0003800200 */
.L_x_51392:
        /* <DEDUP_REMOVED lines=43> */
.L_x_51390:
[----:B------:R-:W-:Y:S05]  /*18640*/  BSYNC.RECONVERGENT B2 ;  /* 0x0000000000027941 */ /* 0x000fea0003800200 */
.L_x_51389:
        /* <DEDUP_REMOVED lines=9> */
.L_x_51388:
[----:B------:R-:W-:Y:S05]  /*186e0*/  BSYNC.RECONVERGENT B1 ;  /* 0x0000000000017941 */ /* 0x000fea0003800200 */
.L_x_51387:
        /* <DEDUP_REMOVED lines=19> */
.L_x_51397:
        /* <DEDUP_REMOVED lines=13> */
.L_x_51399:
[----:B------:R-:W-:Y:S05]  /*188f0*/  BSYNC.RECONVERGENT B2 ;  /* 0x0000000000027941 */ /* 0x000fea0003800200 */
.L_x_51398:
        /* <DEDUP_REMOVED lines=42> */
.L_x_51396:
[----:B------:R-:W-:Y:S05]  /*18ba0*/  BSYNC.RECONVERGENT B1 ;  /* 0x0000000000017941 */ /* 0x000fea0003800200 */
.L_x_51395:
        /* <DEDUP_REMOVED lines=10> */
.L_x_51372:
        /* <DEDUP_REMOVED lines=21> */
.L_x_51404:
        /* <DEDUP_REMOVED lines=13> */
.L_x_51406:
[----:B------:R-:W-:Y:S05]  /*18e70*/  BSYNC.RECONVERGENT B3 ;  /* 0x0000000000037941 */ /* 0x000fea0003800200 */
.L_x_51405:
        /* <DEDUP_REMOVED lines=38> */
[----:B------:R-:W-:Y:S02]  /*190e0*/  MOV R160, R136 ;  /* 0x0000008800a07202 */ /* 0x000fe40000000f00 */
[----:B------:R-:W-:Y:S01]  /*190f0*/  LOP3.LUT R162, R173, R162, R137, 0x96, !PT ;  /* 0x000000a2ada27212 */ /* 0x000fe200078e9689 */
[----:B------:R-:W-:Y:S01]  /*19100*/  IMAD.MOV.U32 R136, RZ, RZ, R140 ;  /* 0x000000ffff887224 */ /* 0x000fe200078e008c */
[----:B------:R-:W-:-:S07]  /*19110*/  LOP3.LUT R163, R178, R142, R145, 0x96, !PT ;  /* 0x0000008eb2a37212 */ /* 0x000fce00078e9691 */
.L_x_51403:
[----:B------:R-:W-:Y:S05]  /*19120*/  BSYNC.RECONVERGENT B2 ;  /* 0x0000000000027941 */ /* 0x000fea0003800200 */
.L_x_51402:
        /* <DEDUP_REMOVED lines=8> */
.L_x_51401:
[----:B------:R-:W-:Y:S05]  /*191b0*/  BSYNC.RECONVERGENT B1 ;  /* 0x0000000000017941 */ /* 0x000fea0003800200 */
.L_x_51400:
        /* <DEDUP_REMOVED lines=17> */
.L_x_51411:
        /* <DEDUP_REMOVED lines=13> */
.L_x_51413:
[----:B------:R-:W-:Y:S05]  /*193a0*/  BSYNC.RECONVERGENT B3 ;  /* 0x0000000000037941 */ /* 0x000fea0003800200 */
.L_x_51412:
        /* <DEDUP_REMOVED lines=43> */
.L_x_51410:
[----:B------:R-:W-:Y:S05]  /*19660*/  BSYNC.RECONVERGENT B2 ;  /* 0x0000000000027941 */ /* 0x000fea0003800200 */
.L_x_51409:
        /* <DEDUP_REMOVED lines=8> */
.L_x_51408:
[----:B------:R-:W-:Y:S05]  /*196f0*/  BSYNC.RECONVERGENT B1 ;  /* 0x0000000000017941 */ /* 0x000fea0003800200 */
.L_x_51407:
        /* <DEDUP_REMOVED lines=17> */
.L_x_51418:
        /* <DEDUP_REMOVED lines=13> */
.L_x_51420:
[----:B------:R-:W-:Y:S05]  /*198e0*/  BSYNC.RECONVERGENT B3 ;  /* 0x0000000000037941 */ /* 0x000fea0003800200 */
.L_x_51419:
        /* <DEDUP_REMOVED lines=43> */
.L_x_51417:
[----:B------:R-:W-:Y:S05]  /*19ba0*/  BSYNC.RECONVERGENT B2 ;  /* 0x0000000000027941 */ /* 0x000fea0003800200 */
.L_x_51416:
        /* <DEDUP_REMOVED lines=8> */
.L_x_51415:
[----:B------:R-:W-:Y:S05]  /*19c30*/  BSYNC.RECONVERGENT B1 ;  /* 0x0000000000017941 */ /* 0x000fea0003800200 */
.L_x_51414:
        /* <DEDUP_REMOVED lines=16> */
.L_x_51423:
        /* <DEDUP_REMOVED lines=13> */
.L_x_51425:
[----:B------:R-:W-:Y:S05]  /*19e10*/  BSYNC.RECONVERGENT B2 ;  /* 0x0000000000027941 */ /* 0x000fea0003800200 */
.L_x_51424:
        /* <DEDUP_REMOVED lines=43> */
.L_x_51422:
[----:B------:R-:W-:Y:S05]  /*1a0d0*/  BSYNC.RECONVERGENT B1 ;  /* 0x0000000000017941 */ /* 0x000fea0003800200 */
.L_x_51421:
        /* <DEDUP_REMOVED lines=8> */
.L_x_51394:
[----:B------:R-:W-:Y:S05]  /*1a160*/  BSYNC.RECONVERGENT B0 ;  /* 0x0000000000007941 */ /* 0x000fea0003800200 */
.L_x_51371:
        /* <DEDUP_REMOVED lines=17> */
.L_x_51427:
[----:B------:R-:W-:Y:S05]  /*1a280*/  BSYNC.RECONVERGENT B0 ;  /* 0x0000000000007941 */ /* 0x000fea0003800200 */
.L_x_51426:
[----:B------:R-:W-:Y:S04]  /*1a290*/  BSSY.RECONVERGENT B0, `(.L_x_51428) ;  /* 0x0000006000007945 */ /* 0x000fe80003800200 */
[----:B------:R-:W-:Y:S05]  /*1a2a0*/  @!P1 BRA `(.L_x_51429) ;  /* 0x0000000000109947 */ /* 0x000fea0003800000 */
[----:B------:R-:W2:Y:S01]  /*1a2b0*/  LDC.64 R100, c[0x0][0x390] ;  /* 0x0000e400ff647b82 */ /* 0x000ea20000000a00 */
[----:B------:R-:W-:-:S05]  /*1a2c0*/  IADD3 R103, PT, PT, R148, 0x120, RZ ;  /* 0x0000012094677810 */ /* 0x000fca0007ffe0ff */
[----:B--2---:R-:W-:-:S06]  /*1a2d0*/  IMAD.WIDE.U32 R100, R103, 0x10, R100 ;  /* 0x0000001067647825 */ /* 0x004fcc00078e0064 */
[----:B------:R-:W5:Y:S02]  /*1a2e0*/  LDG.E.128 R100, desc[UR6][R100.64] ;  /* 0x0000000664647981 */ /* 0x000f64000c1e1d00 */
.L_x_51429:
[----:B------:R-:W-:Y:S05]  /*1a2f0*/  BSYNC.RECONVERGENT B0 ;  /* 0x0000000000007941 */ /* 0x000fea0003800200 */
.L_x_51428:
        /* <DEDUP_REMOVED lines=27> */
.L_x_51436:
        /* <DEDUP_REMOVED lines=13> */
.L_x_51438:
[----:B------:R-:W-:Y:S05]  /*1a580*/  BSYNC.RECONVERGENT B3 ;  /* 0x0000000000037941 */ /* 0x000fea0003800200 */
.L_x_51437:
        /* <DEDUP_REMOVED lines=43> */
.L_x_51435:
[----:B------:R-:W-:Y:S05]  /*1a840*/  BSYNC.RECONVERGENT B2 ;  /* 0x0000000000027941 */ /* 0x000fea0003800200 */
.L_x_51434:
        /* <DEDUP_REMOVED lines=9> */
.L_x_51433:
[----:B------:R-:W-:Y:S05]  /*1a8e0*/  BSYNC.RECONVERGENT B1 ;  /* 0x0000000000017941 */ /* 0x000fea0003800200 */
.L_x_51432:
        /* <DEDUP_REMOVED lines=20> */
.L_x_51443:
        /* <DEDUP_REMOVED lines=13> */
.L_x_51445:
[----:B------:R-:W-:Y:S05]  /*1ab00*/  BSYNC.RECONVERGENT B3 ;  /* 0x0000000000037941 */ /* 0x000fea0003800200 */
.L_x_51444:
        /* <DEDUP_REMOVED lines=43> */
.L_x_51442:
[----:B------:R-:W-:Y:S05]  /*1adc0*/  BSYNC.RECONVERGENT B2 ;  /* 0x0000000000027941 */ /* 0x000fea0003800200 */
.L_x_51441:
        /* <DEDUP_REMOVED lines=9> */
.L_x_51440:
[----:B------:R-:W-:Y:S05]  /*1ae60*/  BSYNC.RECONVERGENT B1 ;  /* 0x0000000000017941 */ /* 0x000fea0003800200 */
.L_x_51439:
        /* <DEDUP_REMOVED lines=20> */
.L_x_51450:
        /* <DEDUP_REMOVED lines=13> */
.L_x_51452:
[----:B------:R-:W-:Y:S05]  /*1b080*/  BSYNC.RECONVERGENT B3 ;  /* 0x0000000000037941 */ /* 0x000fea0003800200 */
.L_x_51451:
        /* <DEDUP_REMOVED lines=43> */
.L_x_51449:
[----:B------:R-:W-:Y:S05]  /*1b340*/  BSYNC.RECONVERGENT B2 ;  /* 0x0000000000027941 */ /* 0x000fea0003800200 */
.L_x_51448:
        /* <DEDUP_REMOVED lines=9> */
.L_x_51447:
[----:B------:R-:W-:Y:S05]  /*1b3e0*/  BSYNC.RECONVERGENT B1 ;  /* 0x0000000000017941 */ /* 0x000fea0003800200 */
.L_x_51446:
        /* <DEDUP_REMOVED lines=19> */
.L_x_51456:
        /* <DEDUP_REMOVED lines=13> */
.L_x_51458:
[----:B------:R-:W-:Y:S05]  /*1b5f0*/  BSYNC.RECONVERGENT B2 ;  /* 0x0000000000027941 */ /* 0x000fea0003800200 */
.L_x_51457:
        /* <DEDUP_REMOVED lines=43> */
.L_x_51455:
[----:B------:R-:W-:Y:S05]  /*1b8b0*/  BSYNC.RECONVERGENT B1 ;  /* 0x0000000000017941 */ /* 0x000fea0003800200 */
.L_x_51454:
        /* <DEDUP_REMOVED lines=10> */
.L_x_51431:
        /* <DEDUP_REMOVED lines=21> */
.L_x_51463:
        /* <DEDUP_REMOVED lines=13> */
.L_x_51465:
[----:B------:R-:W-:Y:S05]  /*1bb80*/  BSYNC.RECONVERGENT B3 ;  /* 0x0000000000037941 */ /* 0x000fea0003800200 */
.L_x_51464:
        /* <DEDUP_REMOVED lines=42> */
.L_x_51462:
[----:B------:R-:W-:Y:S05]  /*1be30*/  BSYNC.RECONVERGENT B2 ;  /* 0x0000000000027941 */ /* 0x000fea0003800200 */
.L_x_51461:
        /* <DEDUP_REMOVED lines=8> */
.L_x_51460:
[----:B------:R-:W-:Y:S05]  /*1bec0*/  BSYNC.RECONVERGENT B1 ;  /* 0x0000000000017941 */ /* 0x000fea0003800200 */
.L_x_51459:
        /* <DEDUP_REMOVED lines=17> */
.L_x_51470:
        /* <DEDUP_REMOVED lines=13> */
.L_x_51472:
[----:B------:R-:W-:Y:S05]  /*1c0b0*/  BSYNC.RECONVERGENT B3 ;  /* 0x0000000000037941 */ /* 0x000fea0003800200 */
.L_x_51471:
        /* <DEDUP_REMOVED lines=43> */
.L_x_51469:
[----:B------:R-:W-:Y:S05]  /*1c370*/  BSYNC.RECONVERGENT B2 ;  /* 0x0000000000027941 */ /* 0x000fea0003800200 */
.L_x_51468:
        /* <DEDUP_REMOVED lines=8> */
.L_x_51467:
[----:B------:R-:W-:Y:S05]  /*1c400*/  BSYNC.RECONVERGENT B1 ;  /* 0x0000000000017941 */ /* 0x000fea0003800200 */
.L_x_51466:
        /* <DEDUP_REMOVED lines=17> */
.L_x_51477:
        /* <DEDUP_REMOVED lines=13> */
.L_x_51479:
[----:B------:R-:W-:Y:S05]  /*1c5f0*/  BSYNC.RECONVERGENT B3 ;  /* 0x0000000000037941 */ /* 0x000fea0003800200 */
.L_x_51478:
        /* <DEDUP_REMOVED lines=43> */
.L_x_51476:
[----:B------:R-:W-:Y:S05]  /*1c8b0*/  BSYNC.RECONVERGENT B2 ;  /* 0x0000000000027941 */ /* 0x000fea0003800200 */
.L_x_51475:
        /* <DEDUP_REMOVED lines=8> */
.L_x_51474:
[----:B------:R-:W-:Y:S05]  /*1c940*/  BSYNC.RECONVERGENT B1 ;  /* 0x0000000000017941 */ /* 0x000fea0003800200 */
.L_x_51473:
        /* <DEDUP_REMOVED lines=16> */
.L_x_51482:
        /* <DEDUP_REMOVED lines=13> */
.L_x_51484:
[----:B------:R-:W-:Y:S05]  /*1cb20*/  BSYNC.RECONVERGENT B2 ;  /* 0x0000000000027941 */ /* 0x000fea0003800200 */
.L_x_51483:
        /* <DEDUP_REMOVED lines=43> */
.L_x_51481:
[----:B------:R-:W-:Y:S05]  /*1cde0*/  BSYNC.RECONVERGENT B1 ;  /* 0x0000000000017941 */ /* 0x000fea0003800200 */
.L_x_51480:
        /* <DEDUP_REMOVED lines=8> */
.L_x_51453:
[----:B------:R-:W-:Y:S05]  /*1ce70*/  BSYNC.RECONVERGENT B0 ;  /* 0x0000000000007941 */ /* 0x000fea0003800200 */
.L_x_51430:
        /* <DEDUP_REMOVED lines=11> */
[----:B------:R-:W-:-:S03]  /*1cf30*/  IADD3 R147, PT, PT, R148, 0x120, RZ ;  /* 0x0000012094937810 */ /* 0x000fc60007ffe0ff */
[----:B------:R-:W-:Y:S01]  /*1cf40*/  IMAD R146, R169, 0x100, R146 ;  /* 0x00000100a9927824 */ /* 0x000fe200078e0292 */
[----:B------:R-:W-:-:S04]  /*1cf50*/  LOP3.LUT R169, R157, 0xff, RZ, 0xc0, !PT ;  /* 0x000000ff9da97812 */ /* 0x000fc800078ec0ff */
[----:B------:R-:W-:Y:S01]  /*1cf60*/  IADD3 R169, PT, PT, R146, R169, RZ ;  /* 0x000000a992a97210 */ /* 0x000fe20007ffe0ff */
[----:B0-----:R-:W-:-:S05]  /*1cf70*/  IMAD.WIDE.U32 R144, R147, 0x4, R144 ;  /* 0x0000000493907825 */ /* 0x001fca00078e0090 */
[----:B------:R1:W-:Y:S02]  /*1cf80*/  STG.E desc[UR6][R144.64], R169 ;  /* 0x000000a990007986 */ /* 0x0003e4000c101906 */
.L_x_51486:
[----:B------:R-:W-:Y:S05]  /*1cf90*/  BSYNC.RECONVERGENT B0 ;  /* 0x0000000000007941 */ /* 0x000fea0003800200 */
.L_x_51485:
[----:B------:R-:W-:Y:S04]  /*1cfa0*/  BSSY.RECONVERGENT B0, `(.L_x_51487) ;  /* 0x0000006000007945 */ /* 0x000fe80003800200 */
[----:B------:R-:W-:Y:S05]  /*1cfb0*/  @!P1 BRA `(.L_x_51488) ;  /* 0x0000000000109947 */ /* 0x000fea0003800000 */
[----:B------:R-:W2:Y:S01]  /*1cfc0*/  LDC.64 R100, c[0x0][0x390] ;  /* 0x0000e400ff647b82 */ /* 0x000ea20000000a00 */
[----:B------:R-:W-:-:S04]  /*1cfd0*/  VIADD R103, R148, 0x140 ;  /* 0x0000014094677836 */ /* 0x000fc80000000000 */
[----:B--2---:R-:W-:-:S06]  /*1cfe0*/  IMAD.WIDE.U32 R100, R103, 0x10, R100 ;  /* 0x0000001067647825 */ /* 0x004fcc00078e0064 */
[----:B------:R-:W5:Y:S02]  /*1cff0*/  LDG.E.128 R100, desc[UR6][R100.64] ;  /* 0x0000000664647981 */ /* 0x000f64000c1e1d00 */
.L_x_51488:
[----:B------:R-:W-:Y:S05]  /*1d000*/  BSYNC.RECONVERGENT B0 ;  /* 0x0000000000007941 */ /* 0x000fea0003800200 */
.L_x_51487:
        /* <DEDUP_REMOVED lines=27> */
.L_x_51495:
        /* <DEDUP_REMOVED lines=13> */
.L_x_51497:
[----:B------:R-:W-:Y:S05]  /*1d290*/  BSYNC.RECONVERGENT B3 ;  /* 0x0000000000037941 */ /* 0x000fea0003800200 */
.L_x_51496:
        /* <DEDUP_REMOVED lines=42> */
.L_x_51494:
[----:B------:R-:W-:Y:S05]  /*1d540*/  BSYNC.RECONVERGENT B2 ;  /* 0x0000000000027941 */ /* 0x000fea0003800200 */
.L_x_51493:
        /* <DEDUP_REMOVED lines=9> */
.L_x_51492:
[----:B------:R-:W-:Y:S05]  /*1d5e0*/  BSYNC.RECONVERGENT B1 ;  /* 0x0000000000017941 */ /* 0x000fea0003800200 */
.L_x_51491:
        /* <DEDUP_REMOVED lines=20> */
.L_x_51502:
        /* <DEDUP_REMOVED lines=13> */
.L_x_51504:
[----:B------:R-:W-:Y:S05]  /*1d800*/  BSYNC.RECONVERGENT B3 ;  /* 0x0000000000037941 */ /* 0x000fea0003800200 */
.L_x_51503:
        /* <DEDUP_REMOVED lines=43> */
.L_x_51501:
[----:B------:R-:W-:Y:S05]  /*1dac0*/  BSYNC.RECONVERGENT B2 ;  /* 0x0000000000027941 */ /* 0x000fea0003800200 */
.L_x_51500:
        /* <DEDUP_REMOVED lines=9> */
.L_x_51499:
[----:B------:R-:W-:Y:S05]  /*1db60*/  BSYNC.RECONVERGENT B1 ;  /* 0x0000000000017941 */ /* 0x000fea0003800200 */
.L_x_51498:
        /* <DEDUP_REMOVED lines=20> */
.L_x_51509:
        /* <DEDUP_REMOVED lines=13> */
.L_x_51511:
[----:B------:R-:W-:Y:S05]  /*1dd80*/  BSYNC.RECONVERGENT B3 ;  /* 0x0000000000037941 */ /* 0x000fea0003800200 */
.L_x_51510:
        /* <DEDUP_REMOVED lines=43> */
.L_x_51508:
[----:B------:R-:W-:Y:S05]  /*1e040*/  BSYNC.RECONVERGENT B2 ;  /* 0x0000000000027941 */ /* 0x000fea0003800200 */
.L_x_51507:
        /* <DEDUP_REMOVED lines=9> */
.L_x_51506:
[----:B------:R-:W-:Y:S05]  /*1e0e0*/  BSYNC.RECONVERGENT B1 ;  /* 0x0000000000017941 */ /* 0x000fea0003800200 */
.L_x_51505:
        /* <DEDUP_REMOVED lines=19> */
.L_x_51515:
        /* <DEDUP_REMOVED lines=13> */
.L_x_51517:
[----:B------:R-:W-:Y:S05]  /*1e2f0*/  BSYNC.RECONVERGENT B2 ;  /* 0x0000000000027941 */ /* 0x000fea0003800200 */
.L_x_51516:
        /* <DEDUP_REMOVED lines=42> */
.L_x_51514:
[----:B------:R-:W-:Y:S05]  /*1e5a0*/  BSYNC.RECONVERGENT B1 ;  /* 0x0000000000017941 */ /* 0x000fea0003800200 */
.L_x_51513:
        /* <DEDUP_REMOVED lines=10> */
.L_x_51490:
        /* <DEDUP_REMOVED lines=21> */
.L_x_51522:
        /* <DEDUP_REMOVED lines=13> */
.L_x_51524:
[----:B------:R-:W-:Y:S05]  /*1e870*/  BSYNC.RECONVERGENT B3 ;  /* 0x0000000000037941 */ /* 0x000fea0003800200 */
.L_x_51523:
        /* <DEDUP_REMOVED lines=41> */
[----:B------:R-:W-:-:S07]  /*1eb10*/  IMAD.MOV.U32 R144, RZ, RZ, R150 ;  /* 0x000000ffff907224 */ /* 0x000fce00078e0096 */
.L_x_51521:
[----:B------:R-:W-:Y:S05]  /*1eb20*/  BSYNC.RECONVERGENT B2 ;  /* 0x0000000000027941 */ /* 0x000fea0003800200 */
.L_x_51520:
        /* <DEDUP_REMOVED lines=8> */
.L_x_51519:
[----:B------:R-:W-:Y:S05]  /*1ebb0*/  BSYNC.RECONVERGENT B1 ;  /* 0x0000000000017941 */ /* 0x000fea0003800200 */
.L_x_51518:
        /* <DEDUP_REMOVED lines=17> */
.L_x_51529:
        /* <DEDUP_REMOVED lines=13> */
.L_x_51531:
[----:B------:R-:W-:Y:S05]  /*1eda0*/  BSYNC.RECONVERGENT B3 ;  /* 0x0000000000037941 */ /* 0x000fea0003800200 */
.L_x_51530:
        /* <DEDUP_REMOVED lines=43> */
.L_x_51528:
[----:B------:R-:W-:Y:S05]  /*1f060*/  BSYNC.RECONVERGENT B2 ;  /* 0x0000000000027941 */ /* 0x000fea0003800200 */
.L_x_51527:
        /* <DEDUP_REMOVED lines=8> */
.L_x_51526:
[----:B------:R-:W-:Y:S05]  /*1f0f0*/  BSYNC.RECONVERGENT B1 ;  /* 0x0000000000017941 */ /* 0x000fea0003800200 */
.L_x_51525:
        /* <DEDUP_REMOVED lines=17> */
.L_x_51536:
        /* <DEDUP_REMOVED lines=13> */
.L_x_51538:
[----:B------:R-:W-:Y:S05]  /*1f2e0*/  BSYNC.RECONVERGENT B3 ;  /* 0x0000000000037941 */ /* 0x000fea0003800200 */
.L_x_51537:
        /* <DEDUP_REMOVED lines=43> */
.L_x_51535:
[----:B------:R-:W-:Y:S05]  /*1f5a0*/  BSYNC.RECONVERGENT B2 ;  /* 0x0000000000027941 */ /* 0x000fea0003800200 */
.L_x_51534:
        /* <DEDUP_REMOVED lines=8> */
.L_x_51533:
[----:B------:R-:W-:Y:S05]  /*1f630*/  BSYNC.RECONVERGENT B1 ;  /* 0x0000000000017941 */ /* 0x000fea0003800200 */
.L_x_51532:
        /* <DEDUP_REMOVED lines=16> */
.L_x_51541:
        /* <DEDUP_REMOVED lines=13> */
.L_x_51543:
[----:B------:R-:W-:Y:S05]  /*1f810*/  BSYNC.RECONVERGENT B2 ;  /* 0x0000000000027941 */ /* 0x000fea0003800200 */
.L_x_51542:
        /* <DEDUP_REMOVED lines=43> */
.L_x_51540:
[----:B------:R-:W-:Y:S05]  /*1fad0*/  BSYNC.RECONVERGENT B1 ;  /* 0x0000000000017941 */ /* 0x000fea0003800200 */
.L_x_51539:
        /* <DEDUP_REMOVED lines=8> */
.L_x_51512:
[----:B------:R-:W-:Y:S05]  /*1fb60*/  BSYNC.RECONVERGENT B0 ;  /* 0x0000000000007941 */ /* 0x000fea0003800200 */
.L_x_51489:
[----:B------:R-:W-:Y:S01]  /*1fb70*/  IADD3 R151, PT, PT, R149, 0x140, RZ ;  /* 0x0000014095977810 */ /* 0x000fe20007ffe0ff */
[----:B------:R-:W-:Y:S01]  /*1fb80*/  BSSY.RECONVERGENT B0, `(.L_x_51544) ;  /* 0x0000011000007945 */ /* 0x000fe20003800200 */
[----:B------:R-:W-:-:S03]  /*1fb90*/  VIADD R189, R148, 0x160 ;  /* 0x0000016094bd7836 */ /* 0x000fc60000000000 */
        /* <DEDUP_REMOVED lines=15> */
.L_x_51545:
[----:B------:R-:W-:Y:S05]  /*1fc90*/  BSYNC.RECONVERGENT B0 ;  /* 0x0000000000007941 */ /* 0x000fea0003800200 */
.L_x_51544:
[----:B------:R-:W-:Y:S04]  /*1fca0*/  BSSY.RECONVERGENT B0, `(.L_x_51546) ;  /* 0x0000005000007945 */ /* 0x000fe80003800200 */
[----:B------:R-:W-:Y:S05]  /*1fcb0*/  @!P1 BRA `(.L_x_51547) ;  /* 0x00000000000c9947 */ /* 0x000fea0003800000 */
[----:B------:R-:W2:Y:S02]  /*1fcc0*/  LDC.64 R100, c[0x0][0x390] ;  /* 0x0000e400ff647b82 */ /* 0x000ea40000000a00 */
[----:B--2---:R-:W-:-:S06]  /*1fcd0*/  IMAD.WIDE.U32 R100, R189, 0x10, R100 ;  /* 0x00000010bd647825 */ /* 0x004fcc00078e0064 */
[----:B------:R-:W5:Y:S02]  /*1fce0*/  LDG.E.128 R100, desc[UR6][R100.64] ;  /* 0x0000000664647981 */ /* 0x000f64000c1e1d00 */
.L_x_51547:
[----:B------:R-:W-:Y:S05]  /*1fcf0*/  BSYNC.RECONVERGENT B0 ;  /* 0x0000000000007941 */ /* 0x000fea0003800200 */
.L_x_51546:
[----:B------:R-:W-:Y:S01]  /*1fd00*/  BSSY.RECONVERGENT B0, `(.L_x_51548) ;  /* 0x00002b6000007945 */ /* 0x000fe20003800200 */
[----:B-1----:R-:W-:-:S03]  /*1fd10*/  VIADD R191, R149, 0x160 ;  /* 0x0000016095bf7836 */ /* 0x002fc60000000000 */
[----:B------:R-:W-:Y:S05]  /*1fd20*/  @!P0 BRA `(.L_x_51549) ;  /* 0x0000001400888947 */ /* 0x000fea0003800000 */
[----:B0-----:R-:W0:Y:S02]  /*1fd30*/  LDC.64 R150, c[0x0][0x3a0] ;  /* 0x0000e800ff967b82 */ /* 0x001e240000000a00 */
        /* <DEDUP_REMOVED lines=23> */
.L_x_51554:
        /* <DEDUP_REMOVED lines=13> */
.L_x_51556:
[----:B------:R-:W-:Y:S05]  /*1ff80*/  BSYNC.RECONVERGENT B3 ;  /* 0x0000000000037941 */ /* 0x000fea0003800200 */
.L_x_51555:
        /* <DEDUP_REMOVED lines=43> */
.L_x_51553:
[----:B------:R-:W-:Y:S05]  /*20240*/  BSYNC.RECONVERGENT B2 ;  /* 0x0000000000027941 */ /* 0x000fea0003800200 */
.L_x_51552:
        /* <DEDUP_REMOVED lines=9> */
.L_x_51551:
[----:B------:R-:W-:Y:S05]  /*202e0*/  BSYNC.RECONVERGENT B1 ;  /* 0x0000000000017941 */ /* 0x000fea0003800200 */
.L_x_51550:
        /* <DEDUP_REMOVED lines=20> */
.L_x_51561:
        /* <DEDUP_REMOVED lines=13> */
.L_x_51563:
[----:B------:R-:W-:Y:S05]  /*20500*/  BSYNC.RECONVERGENT B3 ;  /* 0x0000000000037941 */ /* 0x000fea0003800200 */
.L_x_51562:
        /* <DEDUP_REMOVED lines=43> */
.L_x_51560:
[----:B------:R-:W-:Y:S05]  /*207c0*/  BSYNC.RECONVERGENT B2 ;  /* 0x0000000000027941 */ /* 0x000fea0003800200 */
.L_x_51559:
        /* <DEDUP_REMOVED lines=9> */
.L_x_51558:
[----:B------:R-:W-:Y:S05]  /*20860*/  BSYNC.RECONVERGENT B1 ;  /* 0x0000000000017941 */ /* 0x000fea0003800200 */
.L_x_51557:
        /* <DEDUP_REMOVED lines=20> */
.L_x_51568:
        /* <DEDUP_REMOVED lines=13> */
.L_x_51570:
[----:B------:R-:W-:Y:S05]  /*20a80*/  BSYNC.RECONVERGENT B3 ;  /* 0x0000000000037941 */ /* 0x000fea0003800200 */
.L_x_51569:
        /* <DEDUP_REMOVED lines=41> */
[----:B------:R-:W-:-:S07]  /*20d20*/  HFMA2 R193, -RZ, RZ, 0, 0 ;  /* 0x00000000ffc17431 */ /* 0x000fce00000001ff */
.L_x_51567:
[----:B------:R-:W-:Y:S05]  /*20d30*/  BSYNC.RECONVERGENT B2 ;  /* 0x0000000000027941 */ /* 0x000fea0003800200 */
.L_x_51566:
        /* <DEDUP_REMOVED lines=9> */
.L_x_51565:
[----:B------:R-:W-:Y:S05]  /*20dd0*/  BSYNC.RECONVERGENT B1 ;  /* 0x0000000000017941 */ /* 0x000fea0003800200 */
.L_x_51564:
        /* <DEDUP_REMOVED lines=19> */
.L_x_51574:
        /* <DEDUP_REMOVED lines=13> */
.L_x_51576:
[----:B------:R-:W-:Y:S05]  /*20fe0*/  BSYNC.RECONVERGENT B2 ;  /* 0x0000000000027941 */ /* 0x000fea0003800200 */
.L_x_51575:
        /* <DEDUP_REMOVED lines=43> */
.L_x_51573:
[----:B------:R-:W-:Y:S05]  /*212a0*/  BSYNC.RECONVERGENT B1 ;  /* 0x0000000000017941 */ /* 0x000fea0003800200 */
.L_x_51572:
        /* <DEDUP_REMOVED lines=10> */
.L_x_51549:
[----:B------:R-:W-:Y:S01]  /*21350*/  BSSY.RECONVERGENT B1, `(.L_x_51577) ;  /* 0x0000056000017945 */ /* 0x000fe20003800200 */
[----:B0-----:R-:W-:Y:S01]  /*21360*/  IMAD.MOV.U32 R150, RZ, RZ, R192 ;  /* 0x000000ffff967224 */ /* 0x001fe200078e00c0 */
        /* <DEDUP_REMOVED lines=19> */
.L_x_51581:
        /* <DEDUP_REMOVED lines=13> */
.L_x_51583:
[----:B------:R-:W-:Y:S05]  /*21570*/  BSYNC.RECONVERGENT B3 ;  /* 0x0000000000037941 */ /* 0x000fea0003800200 */
.L_x_51582:
        /* <DEDUP_REMOVED lines=42> */
.L_x_51580:
[----:B------:R-:W-:Y:S05]  /*21820*/  BSYNC.RECONVERGENT B2 ;  /* 0x0000000000027941 */ /* 0x000fea0003800200 */
.L_x_51579:
        /* <DEDUP_REMOVED lines=8> */
.L_x_51578:
[----:B------:R-:W-:Y:S05]  /*218b0*/  BSYNC.RECONVERGENT B1 ;  /* 0x0000000000017941 */ /* 0x000fea0003800200 */
.L_x_51577:
        /* <DEDUP_REMOVED lines=17> */
.L_x_51588:
        /* <DEDUP_REMOVED lines=13> */
.L_x_51590:
[----:B------:R-:W-:Y:S05]  /*21aa0*/  BSYNC.RECONVERGENT B3 ;  /* 0x0000000000037941 */ /* 0x000fea0003800200 */
.L_x_51589:
        /* <DEDUP_REMOVED lines=43> */
.L_x_51587:
[----:B------:R-:W-:Y:S05]  /*21d60*/  BSYNC.RECONVERGENT B2 ;  /* 0x0000000000027941 */ /* 0x000fea0003800200 */
.L_x_51586:
        /* <DEDUP_REMOVED lines=8> */
.L_x_51585:
[----:B------:R-:W-:Y:S05]  /*21df0*/  BSYNC.RECONVERGENT B1 ;  /* 0x0000000000017941 */ /* 0x000fea0003800200 */
.L_x_51584:
        /* <DEDUP_REMOVED lines=17> */
.L_x_51595:
        /* <DEDUP_REMOVED lines=13> */
.L_x_51597:
[----:B------:R-:W-:Y:S05]  /*21fe0*/  BSYNC.RECONVERGENT B3 ;  /* 0x0000000000037941 */ /* 0x000fea0003800200 */
.L_x_51596:
        /* <DEDUP_REMOVED lines=43> */
.L_x_51594:
[----:B------:R-:W-:Y:S05]  /*222a0*/  BSYNC.RECONVERGENT B2 ;  /* 0x0000000000027941 */ /* 0x000fea0003800200 */
.L_x_51593:
        /* <DEDUP_REMOVED lines=8> */
.L_x_51592:
[----:B------:R-:W-:Y:S05]  /*22330*/  BSYNC.RECONVERGENT B1 ;  /* 0x0000000000017941 */ /* 0x000fea0003800200 */
.L_x_51591:
        /* <DEDUP_REMOVED lines=16> */
.L_x_51600:
        /* <DEDUP_REMOVED lines=13> */
.L_x_51602:
[----:B------:R-:W-:Y:S05]  /*22510*/  BSYNC.RECONVERGENT B2 ;  /* 0x0000000000027941 */ /* 0x000fea0003800200 */
.L_x_51601:
        /* <DEDUP_REMOVED lines=43> */
.L_x_51599:
[----:B------:R-:W-:Y:S05]  /*227d0*/  BSYNC.RECONVERGENT B1 ;  /* 0x0000000000017941 */ /* 0x000fea0003800200 */
.L_x_51598:
        /* <DEDUP_REMOVED lines=8> */
.L_x_51571:
[----:B------:R-:W-:Y:S05]  /*22860*/  BSYNC.RECONVERGENT B0 ;  /* 0x0000000000007941 */ /* 0x000fea0003800200 */
.L_x_51548:
        /* <DEDUP_REMOVED lines=64> */
.L_x_51604:
[----:B------:R-:W-:Y:S05]  /*22c70*/  BSYNC.RECONVERGENT B0 ;  /* 0x0000000000007941 */ /* 0x000fea0003800200 */
.L_x_51603:
        /* <DEDUP_REMOVED lines=120> */
.L_x_51620:
        /* <DEDUP_REMOVED lines=16> */
[----:B------:R-:W-:Y:S02]  /*23500*/  FSEL R152, R152, RZ, !P1 ;  /* 0x000000ff98987208 */ /* 0x000fe40004800000 */
[----:B------:R-:W-:Y:S02]  /*23510*/  IADD3 R158, PT, PT, R158, -0x1, RZ ;  /* 0xffffffff9e9e7810 */ /* 0x000fe40007ffe0ff */
[----:B------:R-:W-:Y:S01]  /*23520*/  LOP3.LUT R166, R170, 0x1f, RZ, 0xc0, !PT ;  /* 0x0000001faaa67812 */ /* 0x000fe200078ec0ff */
[C---:B------:R-:W-:Y:S01]  /*23530*/  FADD.FTZ R177, -R152.reuse, R112 ;  /* 0x0000007098b17221 */ /* 0x040fe20000010100 */
[----:B------:R-:W-:Y:S01]  /*23540*/  FADD.FTZ R179, -R152, R113 ;  /* 0x0000007198b37221 */ /* 0x000fe20000010100 */
[----:B------:R-:W-:Y:S01]  /*23550*/  IMAD R158, R158, R159, RZ ;  /* 0x0000009f9e9e7224 */ /* 0x000fe200078e02ff */
[----:B------:R-:W0:Y:S01]  /*23560*/  LDC.64 R112, c[0x0][0x428] ;  /* 0x00010a00ff707b82 */ /* 0x000e220000000a00 */
[C---:B------:R-:W-:Y:S01]  /*23570*/  FADD.FTZ R159, -R152.reuse, R105 ;  /* 0x00000069989f7221 */ /* 0x040fe20000010100 */
[C---:B------:R-:W-:Y:S01]  /*23580*/  FADD.FTZ R117, -R152.reuse, R117 ;  /* 0x0000007598757221 */ /* 0x040fe20000010100 */
[C---:B------:R-:W-:Y:S01]  /*23590*/  FADD.FTZ R211, -R152.reuse, R144 ;  /* 0x0000009098d37221 */ /* 0x040fe20000010100 */
[----:B------:R-:W-:Y:S01]  /*235a0*/  SHF.R.S32.HI R105, RZ, 0x1f, R158 ;  /* 0x0000001fff697819 */ /* 0x000fe2000001149e */
[C---:B------:R-:W-:Y:S01]  /*235b0*/  FADD.FTZ R153, -R152.reuse, R104 ;  /* 0x0000006898997221 */ /* 0x040fe20000010100 */
[C---:B------:R-:W-:Y:S01]  /*235c0*/  FADD.FTZ R171, -R152.reuse, R106 ;  /* 0x0000006a98ab7221 */ /* 0x040fe20000010100 */
[----:B------:R-:W-:Y:S01]  /*235d0*/  FADD.FTZ R107, -R152, R107 ;  /* 0x0000006b986b7221 */ /* 0x000fe20000010100 */
[----:B------:R-:W-:Y:S01]  /*235e0*/  LEA.HI R105, R105, R158, RZ, 0x2 ;  /* 0x0000009e69697211 */ /* 0x000fe200078f10ff */
[----:B------:R-:W-:Y:S01]  /*235f0*/  FMUL.FTZ R144, R0, R117 ;  /* 0x0000007500907220 */ /* 0x000fe20000410000 */
[C---:B------:R-:W-:Y:S01]  /*23600*/  FADD.FTZ R111, -R152.reuse, R111 ;  /* 0x0000006f986f7221 */ /* 0x040fe20000010100 */
[C---:B------:R-:W-:Y:S01]  /*23610*/  FADD.FTZ R119, -R152.reuse, R119 ;  /* 0x0000007798777221 */ /* 0x040fe20000010100 */
        /* <DEDUP_REMOVED lines=27> */
[C---:B------:R-:W-:Y:S01]  /*237d0*/  FMUL.FTZ R116, R0.reuse, R109 ;  /* 0x0000006d00747220 */ /* 0x040fe20000410000 */
[----:B------:R-:W-:Y:S01]  /*237e0*/  FMUL.FTZ R175, R0, R175 ;  /* 0x000000af00af7220 */ /* 0x000fe20000410000 */
[----:B------:R-:W-:-:S02]  /*237f0*/  VIADD R119, R117, 0x20 ;  /* 0x0000002075777836 */ /* 0x000fc40000000000 */
        /* <DEDUP_REMOVED lines=30> */
[C---:B------:R-:W-:Y:S01]  /*239e0*/  FMUL.FTZ R158, R0.reuse, R127 ;  /* 0x0000007f009e7220 */ /* 0x040fe20000410000 */
[C---:B------:R-:W-:Y:S01]  /*239f0*/  FMUL.FTZ R172, R0.reuse, R131 ;  /* 0x0000008300ac7220 */ /* 0x040fe20000410000 */
[C---:B------:R-:W-:Y:S01]  /*23a00*/  FMUL.FTZ R174, R0.reuse, R133 ;  /* 0x0000008500ae7220 */ /* 0x040fe20000410000 */
[C---:B------:R-:W-:Y:S01]  /*23a10*/  FMUL.FTZ R180, R0.reuse, R139 ;  /* 0x0000008b00b47220 */ /* 0x040fe20000410000 */
[----:B------:R-:W-:Y:S01]  /*23a20*/  FMUL.FTZ R182, R0, R141 ;  /* 0x0000008d00b67220 */ /* 0x000fe20000410000 */
[----:B------:R-:W-:Y:S01]  /*23a30*/  FFMA.FTZ R107, R118, R95, R47 ;  /* 0x0000005f766b7223 */ /* 0x000fe2000001002f */
[C---:B------:R-:W-:Y:S01]  /*23a40*/  IADD3 R125, PT, PT, R117.reuse, 0x40, RZ ;  /* 0x00000040757d7810 */ /* 0x040fe20007ffe0ff */
[C---:B------:R-:W-:Y:S01]  /*23a50*/  FMUL.FTZ R177, R0.reuse, R177 ;  /* 0x000000b100b17220 */ /* 0x040fe20000410000 */
[C---:B------:R-:W-:Y:S01]  /*23a60*/  IADD3 R137, PT, PT, R117.reuse, 0x80, RZ ;  /* 0x0000008075897810 */ /* 0x040fe20007ffe0ff */
[C---:B------:R-:W-:Y:S01]  /*23a70*/  FMUL.FTZ R120, R0.reuse, R179 ;  /* 0x000000b300787220 */ /* 0x040fe20000410000 */
[C---:B------:R-:W-:Y:S01]  /*23a80*/  IADD3 R143, PT, PT, R117.reuse, 0xc0, RZ ;  /* 0x000000c0758f7810 */ /* 0x040fe20007ffe0ff */
[----:B------:R-:W-:Y:S01]  /*23a90*/  FMUL.FTZ R181, R0, R181 ;  /* 0x000000b500b57220 */ /* 0x000fe20000410000 */
[----:B------:R-:W-:Y:S01]  /*23aa0*/  IADD3 R129, PT, PT, R117, 0x100, RZ ;  /* 0x0000010075817810 */ /* 0x000fe20007ffe0ff */
[----:B------:R-:W-:Y:S01]  /*23ab0*/  FFMA.FTZ R104, R173, R92, R44 ;  /* 0x0000005cad687223 */ /* 0x000fe2000001002c */
[----:B------:R-:W-:Y:S01]  /*23ac0*/  IADD3 R135, PT, PT, R117, 0x140, RZ ;  /* 0x0000014075877810 */ /* 0x000fe20007ffe0ff */
[----:B------:R-:W-:Y:S01]  /*23ad0*/  FFMA.FTZ R105, R116, R93, R45 ;  /* 0x0000005d74697223 */ /* 0x000fe2000001002d */
[----:B------:R-:W-:Y:S01]  /*23ae0*/  FFMA.FTZ R106, R175, R94, R46 ;  /* 0x0000005eaf6a7223 */ /* 0x000fe2000001002e */
[----:B------:R-:W-:-:S02]  /*23af0*/  VIADD R131, R117, 0x60 ;  /* 0x0000006075837836 */ /* 0x000fc40000000000 */
[C---:B------:R-:W-:Y:S01]  /*23b00*/  FMUL.FTZ R183, R0.reuse, R183 ;  /* 0x000000b700b77220 */ /* 0x040fe20000410000 */
[C---:B------:R-:W-:Y:S02]  /*23b10*/  VIADD R141, R117.reuse, 0xa0 ;  /* 0x000000a0758d7836 */ /* 0x040fe40000000000 */
[C---:B------:R-:W-:Y:S01]  /*23b20*/  FMUL.FTZ R185, R0.reuse, R185 ;  /* 0x000000b900b97220 */ /* 0x040fe20000410000 */
[C---:B------:R-:W-:Y:S02]  /*23b30*/  VIADD R127, R117.reuse, 0xe0 ;  /* 0x000000e0757f7836 */ /* 0x040fe40000000000 */
[C---:B------:R-:W-:Y:S01]  /*23b40*/  FMUL.FTZ R187, R0.reuse, R187 ;  /* 0x000000bb00bb7220 */ /* 0x040fe20000410000 */
[C---:B------:R-:W-:Y:S02]  /*23b50*/  VIADD R133, R117.reuse, 0x120 ;  /* 0x0000012075857836 */ /* 0x040fe40000000000 */
[----:B------:R-:W-:Y:S01]  /*23b60*/  FMUL.FTZ R148, R0, R121 ;  /* 0x0000007900947220 */ /* 0x000fe20000410000 */
[----:B------:R-:W-:-:S02]  /*23b70*/  VIADD R139, R117, 0x160 ;  /* 0x00000160758b7836 */ /* 0x000fc40000000000 */
[----:B------:R-:W-:Y:S01]  /*23b80*/  FMUL.FTZ R189, R0, R189 ;  /* 0x000000bd00bd7220 */ /* 0x000fe20000410000 */
[----:B------:R-:W-:-:S04]  /*23b90*/  IMAD.WIDE.U32 R118, R119, 0x10, R112 ;  /* 0x0000001077767825 */ /* 0x000fc800078e0070 */
[C---:B------:R-:W-:Y:S01]  /*23ba0*/  FMUL.FTZ R150, R0.reuse, R123 ;  /* 0x0000007b00967220 */ /* 0x040fe20000410000 */
[C---:B------:R-:W-:Y:S01]  /*23bb0*/  FMUL.FTZ R191, R0.reuse, R191 ;  /* 0x000000bf00bf7220 */ /* 0x040fe20000410000 */
[----:B------:R-:W-:Y:S01]  /*23bc0*/  FMUL.FTZ R193, R0, R193 ;  /* 0x000000c100c17220 */ /* 0x000fe20000410000 */
[----:B------:R0:W-:Y:S01]  /*23bd0*/  STG.E.128 desc[UR6][R114.64], R108 ;  /* 0x0000006c72007986 */ /* 0x0001e2000c101d06 */
[----:B------:R-:W-:-:S04]  /*23be0*/  IMAD.WIDE.U32 R124, R125, 0x10, R112 ;  /* 0x000000107d7c7825 */ /* 0x000fc800078e0070 */
[C---:B------:R-:W-:Y:S01]  /*23bf0*/  FMUL.FTZ R195, R0.reuse, R195 ;  /* 0x000000c300c37220 */ /* 0x040fe20000410000 */
[----:B------:R-:W-:Y:S01]  /*23c00*/  FMUL.FTZ R197, R0, R197 ;  /* 0x000000c500c57220 */ /* 0x000fe20000410000 */
[----:B------:R1:W-:Y:S01]  /*23c10*/  STG.E.128 desc[UR6][R118.64], R104 ;  /* 0x0000006876007986 */ /* 0x0003e2000c101d06 */
[----:B------:R-:W-:-:S04]  /*23c20*/  IMAD.WIDE.U32 R130, R131, 0x10, R112 ;  /* 0x0000001083827825 */ /* 0x000fc800078e0070 */
[C---:B------:R-:W-:Y:S01]  /*23c30*/  FMUL.FTZ R199, R0.reuse, R199 ;  /* 0x000000c700c77220 */ /* 0x040fe20000410000 */
[----:B------:R-:W-:Y:S01]  /*23c40*/  FMUL.FTZ R201, R0, R201 ;  /* 0x000000c900c97220 */ /* 0x000fe20000410000 */
[----:B------:R-:W-:Y:S01]  /*23c50*/  FFMA.FTZ R116, R187, R80, R32 ;  /* 0x00000050bb747223 */ /* 0x000fe20000010020 */
[----:B------:R-:W-:-:S04]  /*23c60*/  IMAD.WIDE.U32 R136, R137, 0x10, R112 ;  /* 0x0000001089887825 */ /* 0x000fc800078e0070 */
[----:B------:R-:W-:Y:S01]  /*23c70*/  FFMA.FTZ R117, R148, R81, R33 ;  /* 0x0000005194757223 */ /* 0x000fe20000010021 */
[C---:B------:R-:W-:Y:S01]  /*23c80*/  FMUL.FTZ R203, R0.reuse, R203 ;  /* 0x000000cb00cb7220 */ /* 0x040fe20000410000 */
[----:B------:R-:W-:Y:S01]  /*23c90*/  FMUL.FTZ R205, R0, R205 ;  /* 0x000000cd00cd7220 */ /* 0x000fe20000410000 */
[----:B------:R-:W-:-:S04]  /*23ca0*/  IMAD.WIDE.U32 R140, R141, 0x10, R112 ;  /* 0x000000108d8c7825 */ /* 0x000fc800078e0070 */
[C---:B------:R-:W-:Y:S01]  /*23cb0*/  FMUL.FTZ R207, R0.reuse, R207 ;  /* 0x000000cf00cf7220 */ /* 0x040fe20000410000 */
        /* <DEDUP_REMOVED lines=9> */
[----:B------:R-:W-:Y:S01]  /*23d50*/  FFMA.FTZ R115, R146, R87, R39 ;  /* 0x0000005792737223 */ /* 0x000fe20000010027 */
[----:B------:R-:W-:-:S04]  /*23d60*/  IMAD.WIDE.U32 R128, R129, 0x10, R112 ;  /* 0x0000001081807825 */ /* 0x000fc800078e0070 */
[----:B-1----:R-:W-:Y:S01]  /*23d70*/  FFMA.FTZ R118, R189, R82, R34 ;  /* 0x00000052bd767223 */ /* 0x002fe20000010022 */
        /* <DEDUP_REMOVED lines=8> */
[C---:B------:R-:W-:Y:S01]  /*23e00*/  FMUL.FTZ R213, R0.reuse, R213 ;  /* 0x000000d500d57220 */ /* 0x040fe20000410000 */
[----:B------:R-:W-:Y:S01]  /*23e10*/  FMUL.FTZ R188, R0, R147 ;  /* 0x0000009300bc7220 */ /* 0x000fe20000410000 */
[----:B------:R-:W-:-:S04]  /*23e20*/  IMAD.WIDE.U32 R138, R139, 0x10, R112 ;  /* 0x000000108b8a7825 */ /* 0x000fc800078e0070 */
[----:B------:R-:W-:Y:S01]  /*23e30*/  FFMA.FTZ R112, R183, R84, R36 ;  /* 0x00000054b7707223 */ /* 0x000fe20000010024 */
[----:B------:R-:W-:Y:S01]  /*23e40*/  FFMA.FTZ R113, R144, R85, R37 ;  /* 0x0000005590717223 */ /* 0x000fe20000010025 */
[C---:B------:R-:W-:Y:S01]  /*23e50*/  FMUL.FTZ R215, R0.reuse, R215 ;  /* 0x000000d700d77220 */ /* 0x040fe20000410000 */
[C---:B------:R-:W-:Y:S01]  /*23e60*/  FMUL.FTZ R192, R0.reuse, R149 ;  /* 0x0000009500c07220 */ /* 0x040fe20000410000 */
[----:B------:R-:W-:Y:S01]  /*23e70*/  FMUL.FTZ R217, R0, R217 ;  /* 0x000000d900d97220 */ /* 0x000fe20000410000 */
[----:B------:R-:W-:Y:S01]  /*23e80*/  FFMA.FTZ R120, R195, R72, R24 ;  /* 0x00000048c3787223 */ /* 0x000fe20000010018 */
[----:B------:R-:W-:Y:S01]  /*23e90*/  FFMA.FTZ R121, R170, R73, R25 ;  /* 0x00000049aa797223 */ /* 0x000fe20000010019 */
[----:B------:R-:W-:Y:S01]  /*23ea0*/  FFMA.FTZ R122, R197, R74, R26 ;  /* 0x0000004ac57a7223 */ /* 0x000fe2000001001a */
[----:B------:R-:W-:Y:S01]  /*23eb0*/  FFMA.FTZ R123, R172, R75, R27 ;  /* 0x0000004bac7b7223 */ /* 0x000fe2000001001b */
[----:B------:R0:W-:Y:S01]  /*23ec0*/  STG.E.128 desc[UR6][R124.64], R108 ;  /* 0x0000006c7c007986 */ /* 0x0001e2000c101d06 */
[----:B------:R-:W-:Y:S01]  /*23ed0*/  FMUL.FTZ R0, R0, R151 ;  /* 0x0000009700007220 */ /* 0x000fe20000410000 */
[----:B------:R-:W-:Y:S01]  /*23ee0*/  FFMA.FTZ R144, R199, R68, R20 ;  /* 0x00000044c7907223 */ /* 0x000fe20000010014 */
[----:B------:R-:W-:Y:S01]  /*23ef0*/  FFMA.FTZ R145, R174, R69, R21 ;  /* 0x00000045ae917223 */ /* 0x000fe20000010015 */
[----:B------:R1:W-:Y:S01]  /*23f00*/  STG.E.128 desc[UR6][R130.64], R112 ;  /* 0x0000007082007986 */ /* 0x0003e2000c101d06 */
[----:B------:R-:W-:Y:S01]  /*23f10*/  FFMA.FTZ R146, R201, R70, R22 ;  /* 0x00000046c9927223 */ /* 0x000fe20000010016 */
[----:B------:R-:W-:Y:S01]  /*23f20*/  FFMA.FTZ R147, R176, R71, R23 ;  /* 0x00000047b0937223 */ /* 0x000fe20000010017 */
[----:B------:R-:W-:Y:S01]  /*23f30*/  FFMA.FTZ R148, R203, R64, R16 ;  /* 0x00000040cb947223 */ /* 0x000fe20000010010 */
[----:B------:R-:W-:Y:S01]  /*23f40*/  STG.E.128 desc[UR6][R136.64], R116 ;  /* 0x0000007488007986 */ /* 0x000fe2000c101d06 */
[----:B------:R-:W-:Y:S01]  /*23f50*/  FFMA.FTZ R149, R178, R65, R17 ;  /* 0x00000041b2957223 */ /* 0x000fe20000010011 */
[----:B------:R-:W-:Y:S01]  /*23f60*/  FFMA.FTZ R150, R205, R66, R18 ;  /* 0x00000042cd967223 */ /* 0x000fe20000010012 */
[----:B------:R-:W-:Y:S01]  /*23f70*/  FFMA.FTZ R151, R180, R67, R19 ;  /* 0x00000043b4977223 */ /* 0x000fe20000010013 */
        /* <DEDUP_REMOVED lines=15> */
[----:B------:R3:W-:Y:S04]  /*24070*/  STG.E.128 desc[UR6][R128.64], R148 ;  /* 0x0000009480007986 */ /* 0x0007e8000c101d06 */
[----:B------:R3:W-:Y:S04]  /*24080*/  STG.E.128 desc[UR6][R132.64], R108 ;  /* 0x0000006c84007986 */ /* 0x0007e8000c101d06 */
[----:B------:R3:W-:Y:S04]  /*24090*/  STG.E.128 desc[UR6][R134.64], R104 ;  /* 0x0000006886007986 */ /* 0x0007e8000c101d06 */
[----:B------:R3:W-:Y:S02]  /*240a0*/  STG.E.128 desc[UR6][R138.64], R112 ;  /* 0x000000708a007986 */ /* 0x0007e4000c101d06 */
.L_x_51607:
[----:B------:R-:W-:Y:S05]  /*240b0*/  BSYNC.RECONVERGENT B0 ;  /* 0x0000000000007941 */ /* 0x000fea0003800200 */
.L_x_51606:
[----:B---3--:R-:W0:Y:S02]  /*240c0*/  LDC.64 R104, c[0x0][0x380] ;  /* 0x0000e000ff687b82 */ /* 0x008e240000000a00 */
[----:B0-----:R-:W-:-:S04]  /*240d0*/  LEA R164, R104, R164, 0x2 ;  /* 0x000000a468a47211 */ /* 0x001fc800078e10ff */
[----:B------:R-:W-:-:S13]  /*240e0*/  ISETP.GE.AND P0, PT, R164, R105, PT ;  /* 0x00000069a400720c */ /* 0x000fda0003f06270 */
[----:B------:R-:W-:Y:S05]  /*240f0*/  @!P0 BRA `(.L_x_51608) ;  /* 0xfffffdc800a48947 */ /* 0x000fea000383ffff */
[----:B------:R-:W-:Y:S05]  /*24100*/  EXIT ;  /* 0x000000000000794d */ /* 0x000fea0003800000 */
.L_x_51605:
        /* <DEDUP_REMOVED lines=8> */
.L_x_51610:
[----:B------:R-:W-:Y:S05]  /*24190*/  BSYNC B0 ;  /* 0x0000000000007941 */ /* 0x000fea0003800000 */
.L_x_51609:
        /* <DEDUP_REMOVED lines=9> */
.L_x_51611:
[----:B------:R-:W-:Y:S01]  /*24230*/  HFMA2 R178, -RZ, RZ, 0, 2.384185791015625e-07 ;  /* 0x00000004ffb27431 */ /* 0x000fe200000001ff */
[----:B------:R-:W-:-:S05]  /*24240*/  MOV R152, R175 ;  /* 0x000000af00987202 */ /* 0x000fca0000000f00 */
[----:B------:R-:W-:-:S04]  /*24250*/  FADD.FTZ R172, R171, R152 ;  /* 0x00000098abac7221 */ /* 0x000fc80000010000 */
[----:B------:R-:W-:-:S07]  /*24260*/  IMAD.MOV.U32 R177, RZ, RZ, R172 ;  /* 0x000000ffffb17224 */ /* 0x000fce00078e00ac */
[----:B------:R-:W-:Y:S05]  /*24270*/  WARPSYNC.COLLECTIVE R176, `(.L_x_51612) ;  /* 0x00000000b0087348 */ /* 0x000fea0003c00000 */
[----:B------:R0:W1:Y:S02]  /*24280*/  SHFL.BFLY P1, R175, R177, R178, R179 ;  /* 0x0c0000b2b1af7389 */ /* 0x00006400000200b3 */
[----:B01----:R-:W-:Y:S05]  /*24290*/  ENDCOLLECTIVE ;  /* 0x000000000000791b */ /* 0x003fea0003800000 */
.L_x_51612:
        /* <DEDUP_REMOVED lines=8> */
.L_x_51613:
[----:B------:R-:W-:Y:S01]  /*24320*/  HFMA2 R178, -RZ, RZ, 0, 9.5367431640625e-07 ;  /* 0x00000010ffb27431 */ /* 0x000fe200000001ff */
[----:B------:R-:W-:-:S05]  /*24330*/  MOV R152, R175 ;  /* 0x000000af00987202 */ /* 0x000fca0000000f00 */
[----:B------:R-:W-:-:S04]  /*24340*/  FADD.FTZ R174, R173, R152 ;  /* 0x00000098adae7221 */ /* 0x000fc80000010000 */
[----:B------:R-:W-:-:S07]  /*24350*/  IMAD.MOV.U32 R177, RZ, RZ, R174 ;  /* 0x000000ffffb17224 */ /* 0x000fce00078e00ae */
[----:B------:R-:W-:Y:S05]  /*24360*/  WARPSYNC.COLLECTIVE R176, `(.L_x_51614) ;  /* 0x00000000b0087348 */ /* 0x000fea0003c00000 */
[----:B------:R0:W1:Y:S02]  /*24370*/  SHFL.BFLY P1, R175, R177, R178, R179 ;  /* 0x0c0000b2b1af7389 */ /* 0x00006400000200b3 */
[----:B01----:R-:W-:Y:S05]  /*24380*/  ENDCOLLECTIVE ;  /* 0x000000000000791b */ /* 0x003fea0003800000 */
.L_x_51614:
        /* <DEDUP_REMOVED lines=103> */
.L_x_51615:
[----:B------:R-:W-:Y:S02]  /*24a00*/  IMAD.MOV.U32 R178, RZ, RZ, 0x2 ;  /* 0x00000002ffb27424 */ /* 0x000fe400078e00ff */
[----:B------:R-:W-:-:S04]  /*24a10*/  IMAD.MOV.U32 R171, RZ, RZ, R175 ;  /* 0x000000ffffab7224 */ /* 0x000fc800078e00af */
[----:B------:R-:W-:-:S05]  /*24a20*/  FADD.FTZ R171, R0, R171 ;  /* 0x000000ab00ab7221 */ /* 0x000fca0000010000 */
[----:B------:R-:W-:-:S07]  /*24a30*/  MOV R177, R171 ;  /* 0x000000ab00b17202 */ /* 0x000fce0000000f00 */
[----:B------:R-:W-:Y:S05]  /*24a40*/  WARPSYNC.COLLECTIVE R176, `(.L_x_51616) ;  /* 0x00000000b0087348 */ /* 0x000fea0003c00000 */
[----:B------:R0:W1:Y:S02]  /*24a50*/  SHFL.BFLY P1, R175, R177, R178, R179 ;  /* 0x0c0000b2b1af7389 */ /* 0x00006400000200b3 */
[----:B01----:R-:W-:Y:S05]  /*24a60*/  ENDCOLLECTIVE ;  /* 0x000000000000791b */ /* 0x003fea0003800000 */
.L_x_51616:
[----:B------:R-:W-:Y:S01]  /*24a70*/  HFMA2 R178, -RZ, RZ, 0, 2.384185791015625e-07 ;  /* 0x00000004ffb27431 */ /* 0x000fe200000001ff */
[----:B------:R-:W-:-:S05]  /*24a80*/  MOV R172, R175 ;  /* 0x000000af00ac7202 */ /* 0x000fca0000000f00 */
[----:B------:R-:W-:-:S04]  /*24a90*/  FADD.FTZ R172, R171, R172 ;  /* 0x000000acabac7221 */ /* 0x000fc80000010000 */
[----:B------:R-:W-:-:S07]  /*24aa0*/  IMAD.MOV.U32 R177, RZ, RZ, R172 ;  /* 0x000000ffffb17224 */ /* 0x000fce00078e00ac */
[----:B------:R-:W-:Y:S05]  /*24ab0*/  WARPSYNC.COLLECTIVE R176, `(.L_x_51617) ;  /* 0x00000000b0087348 */ /* 0x000fea0003c00000 */
[----:B------:R0:W1:Y:S02]  /*24ac0*/  SHFL.BFLY P1, R175, R177, R178, R179 ;  /* 0x0c0000b2b1af7389 */ /* 0x00006400000200b3 */
[----:B01----:R-:W-:Y:S05]  /*24ad0*/  ENDCOLLECTIVE ;  /* 0x000000000000791b */ /* 0x003fea0003800000 */
.L_x_51617:
[----:B------:R-:W-:Y:S02]  /*24ae0*/  IMAD.MOV.U32 R178, RZ, RZ, 0x8 ;  /* 0x00000008ffb27424 */ /* 0x000fe400078e00ff */
[----:B------:R-:W-:-:S04]  /*24af0*/  IMAD.MOV.U32 R173, RZ, RZ, R175 ;  /* 0x000000ffffad7224 */ /* 0x000fc800078e00af */
[----:B------:R-:W-:-:S05]  /*24b00*/  FADD.FTZ R173, R172, R173 ;  /* 0x000000adacad7221 */ /* 0x000fca0000010000 */
[----:B------:R-:W-:-:S07]  /*24b10*/  MOV R177, R173 ;  /* 0x000000ad00b17202 */ /* 0x000fce0000000f00 */
[----:B------:R-:W-:Y:S05]  /*24b20*/  WARPSYNC.COLLECTIVE R176, `(.L_x_51618) ;  /* 0x00000000b0087348 */ /* 0x000fea0003c00000 */
[----:B------:R0:W1:Y:S02]  /*24b30*/  SHFL.BFLY P1, R175, R177, R178, R179 ;  /* 0x0c0000b2b1af7389 */ /* 0x00006400000200b3 */
[----:B01----:R-:W-:Y:S05]  /*24b40*/  ENDCOLLECTIVE ;  /* 0x000000000000791b */ /* 0x003fea0003800000 */
.L_x_51618:
[----:B------:R-:W-:Y:S01]  /*24b50*/  HFMA2 R178, -RZ, RZ, 0, 9.5367431640625e-07 ;  /* 0x00000010ffb27431 */ /* 0x000fe200000001ff */
[----:B------:R-:W-:-:S05]  /*24b60*/  MOV R174, R175 ;  /* 0x000000af00ae7202 */ /* 0x000fca0000000f00 */
[----:B------:R-:W-:-:S04]  /*24b70*/  FADD.FTZ R174, R173, R174 ;  /* 0x000000aeadae7221 */ /* 0x000fc80000010000 */
[----:B------:R-:W-:-:S07]  /*24b80*/  IMAD.MOV.U32 R177, RZ, RZ, R174 ;  /* 0x000000ffffb17224 */ /* 0x000fce00078e00ae */
[----:B------:R-:W-:Y:S05]  /*24b90*/  WARPSYNC.COLLECTIVE R176, `(.L_x_51619) ;  /* 0x00000000b0087348 */ /* 0x000fea0003c00000 */
[----:B------:R0:W1:Y:S02]  /*24ba0*/  SHFL.BFLY P1, R175, R177, R178, R179 ;  /* 0x0c0000b2b1af7389 */ /* 0x00006400000200b3 */
[----:B01----:R-:W-:Y:S05]  /*24bb0*/  ENDCOLLECTIVE ;  /* 0x000000000000791b */ /* 0x003fea0003800000 */
.L_x_51619:
[----:B------:R-:W-:Y:S05]  /*24bc0*/  BRA `(.L_x_51620) ;  /* 0xffffffe8000c7947 */ /* 0x000fea000383ffff */
.L_x_51621:
        /* <DEDUP_REMOVED lines=11> */
.L_x_54483:


//--------------------- .text._ZN10layer_norm13ln_fwd_kernelINS_13Kernel_traitsIfffffjLj1536ELj1ELj4ELj1ELj16ENS_18Kernel_traits_baseILj1536EfffffjLj128EEEEELb1ELb1ELb0ELb0EEEvNS_9FwdParamsE --------------------------
	.section	.text._ZN10layer_norm13ln_fwd_kernelINS_13Kernel_traitsIfffffjLj1536ELj1ELj4ELj1ELj16ENS_18Kernel_traits_baseILj1536EfffffjLj128EEEEELb1ELb1ELb0ELb0EEEvNS_9FwdParamsE,"ax",@progbits
	.align	128
        .global         _ZN10layer_norm13ln_fwd_kernelINS_13Kernel_traitsIfffffjLj1536ELj1ELj4ELj1ELj16ENS_18Kernel_traits_baseILj1536EfffffjLj128EEEEELb1ELb1ELb0ELb0EEEvNS_9FwdParamsE
        .type           _ZN10layer_norm13ln_fwd_kernelINS_13Kernel_traitsIfffffjLj1536ELj1ELj4ELj1ELj16ENS_18Kernel_traits_baseILj1536EfffffjLj128EEEEELb1ELb1ELb0ELb0EEEvNS_9FwdParamsE,@function
        .size           _ZN10layer_norm13ln_fwd_kernelINS_13Kernel_traitsIfffffjLj1536ELj1ELj4ELj1ELj16ENS_18Kernel_traits_baseILj1536EfffffjLj128EEEEELb1ELb1ELb0ELb0EEEvNS_9FwdParamsE,(.L_x_54484 - _ZN10layer_norm13ln_fwd_kernelINS_13Kernel_traitsIfffffjLj1536ELj1ELj4ELj1ELj16ENS_18Kernel_traits_baseILj1536EfffffjLj128EEEEELb1ELb1ELb0ELb0EEEvNS_9FwdParamsE)
        .other          _ZN10layer_norm13ln_fwd_kernelINS_13Kernel_traitsIfffffjLj1536ELj1ELj4ELj1ELj16ENS_18Kernel_traits_baseILj1536EfffffjLj128EEEEELb1ELb1ELb0ELb0EEEvNS_9FwdParamsE,@"STO_CUDA_ENTRY STV_DEFAULT"
_ZN10layer_norm13ln_fwd_kernelINS_13Kernel_traitsIfffffjLj1536ELj1ELj4ELj1ELj16ENS_18Kernel_traits_baseILj1536EfffffjLj128EEEEELb1ELb1ELb0ELb0EEEvNS_9FwdParamsE:
.text._ZN10layer_norm13ln_fwd_kernelINS_13Kernel_traitsIfffffjLj1536ELj1ELj4ELj1ELj16ENS_18Kernel_traits_baseILj1536EfffffjLj128EEEEELb1ELb1ELb0ELb0EEEvNS_9FwdParamsE:
        /* <DEDUP_REMOVED lines=64> */
[C---:B0-----:R-:W-:Y:S01]  /*0400*/  @P2 IMAD.WIDE.U32 R8, R3.reuse, 0x10, R8 ;  /* 0x0000001003082825 */ /* 0x041fe200078e0008 */
[----:B------:R-:W-:-:S04]  /*0410*/  @P2 LOP3.LUT R7, R3, 0x20, RZ, 0xfc, !PT ;  /* 0x0000002003072812 */ /* 0x000fc800078efcff */
[----:B------:R0:W5:Y:S01]  /*0420*/  @P2 LDG.E.128 R16, desc[UR8][R8.64] ;  /* 0x0000000808102981 */ /* 0x000162000c1e1d00 */
[----:B------:R-:W4:Y:S01]  /*0430*/  @P3 LDC.64 R150, c[0x0][0x438] ;  /* 0x00010e00ff963b82 */ /* 0x000f220000000a00 */
[----:B-1----:R-:W-:-:S05]  /*0440*/  @P2 IMAD.WIDE.U32 R12, R3, 0x10, R12 ;  /* 0x00000010030c2825 */ /* 0x002fca00078e000c */
[----:B------:R1:W5:Y:S02]  /*0450*/  @P2 LDG.E.128 R20, desc[UR8][R12.64] ;  /* 0x000000080c142981 */ /* 0x000364000c1e1d00 */
[----:B------:R-:W0:Y:S01]  /*0460*/  @P3 LDC.64 R152, c[0x0][0x3e8] ;  /* 0x0000fa00ff983b82 */ /* 0x000e220000000a00 */
[----:B--2---:R-:W-:-:S05]  /*0470*/  @P2 IMAD.WIDE.U32 R14, R3, 0x10, R14 ;  /* 0x00000010030e2825 */ /* 0x004fca00078e000e */
[----:B------:R2:W5:Y:S02]  /*0480*/  @P2 LDG.E.128 R24, desc[UR8][R14.64] ;  /* 0x000000080e182981 */ /* 0x000564000c1e1d00 */
[----:B------:R-:W1:Y:S08]  /*0490*/  @P4 LDC.64 R154, c[0x0][0x3d0] ;  /* 0x0000f400ff9a4b82 */ /* 0x000e700000000a00 */
[----:B------:R-:W2:Y:S08]  /*04a0*/  @P4 LDC.64 R156, c[0x0][0x438] ;  /* 0x00010e00ff9c4b82 */ /* 0x000eb00000000a00 */
[----:B------:R-:W2:Y:S01]  /*04b0*/  @P4 LDC.64 R158, c[0x0][0x3e8] ;  /* 0x0000fa00ff9e4b82 */ /* 0x000ea20000000a00 */
[----:B---3--:R-:W-:Y:S01]  /*04c0*/  @P3 IMAD.WIDE.U32 R148, R7, 0x10, R148 ;  /* 0x0000001007943825 */ /* 0x008fe200078e0094 */
[----:B------:R-:W-:-:S06]  /*04d0*/  ISETP.GE.U32.AND P2, PT, R0, 0xc0, PT ;  /* 0x000000c00000780c */ /* 0x000fcc0003f46070 */
[----:B------:R-:W3:Y:S01]  /*04e0*/  @P1 LDC.64 R160, c[0x0][0x3d0] ;  /* 0x0000f400ffa01b82 */ /* 0x000ee20000000a00 */
[C---:B----4-:R-:W-:Y:S01]  /*04f0*/  @P3 IMAD.WIDE.U32 R150, R7.reuse, 0x10, R150 ;  /* 0x0000001007963825 */ /* 0x050fe200078e0096 */
[----:B------:R4:W5:Y:S06]  /*0500*/  @P3 LDG.E.128 R28, desc[UR8][R148.64] ;  /* 0x00000008941c3981 */ /* 0x00096c000c1e1d00 */
[----:B------:R-:W3:Y:S01]  /*0510*/  @P1 LDC.64 R162, c[0x0][0x438] ;  /* 0x00010e00ffa21b82 */ /* 0x000ee20000000a00 */
[C---:B0-----:R-:W-:Y:S01]  /*0520*/  @P3 IMAD.WIDE.U32 R152, R7.reuse, 0x10, R152 ;  /* 0x0000001007983825 */ /* 0x041fe200078e0098 */
[----:B------:R0:W5:Y:S06]  /*0530*/  @P3 LDG.E.128 R32, desc[UR8][R150.64] ;  /* 0x0000000896203981 */ /* 0x00016c000c1e1d00 */
[----:B------:R-:W0:Y:S01]  /*0540*/  @P1 LDC.64 R164, c[0x0][0x3e8] ;  /* 0x0000fa00ffa41b82 */ /* 0x000e220000000a00 */
[----:B------:R-:W-:Y:S01]  /*0550*/  @P3 VIADD R7, R7, 0x20 ;  /* 0x0000002007073836 */ /* 0x000fe20000000000 */
[----:B------:R0:W5:Y:S06]  /*0560*/  @P3 LDG.E.128 R36, desc[UR8][R152.64] ;  /* 0x0000000898243981 */ /* 0x00016c000c1e1d00 */
[----:B------:R-:W0:Y:S01]  /*0570*/  @P0 LDC.64 R8, c[0x0][0x3d0] ;  /* 0x0000f400ff080b82 */ /* 0x000e220000000a00 */
[----:B------:R-:W-:Y:S01]  /*0580*/  ISETP.GE.U32.AND P3, PT, R0, 0xe0, PT ;  /* 0x000000e00000780c */ /* 0x000fe20003f66070 */
[----:B-1----:R-:W-:-:S06]  /*0590*/  @P4 IMAD.WIDE.U32 R154, R7, 0x10, R154 ;  /* 0x00000010079a4825 */ /* 0x002fcc00078e009a */
[----:B------:R-:W1:Y:S01]  /*05a0*/  @P0 LDC.64 R12, c[0x0][0x438] ;  /* 0x00010e00ff0c0b82 */ /* 0x000e620000000a00 */
[C---:B--2---:R-:W-:Y:S01]  /*05b0*/  @P4 IMAD.WIDE.U32 R156, R7.reuse, 0x10, R156 ;  /* 0x00000010079c4825 */ /* 0x044fe200078e009c */
[----:B------:R-:W-:Y:S01]  /*05c0*/  ISETP.GE.U32.AND P5, PT, R0, 0x100, PT ;  /* 0x000001000000780c */ /* 0x000fe20003fa6070 */
[----:B------:R2:W5:Y:S02]  /*05d0*/  @P4 LDG.E.128 R40, desc[UR8][R154.64] ;  /* 0x000000089a284981 */ /* 0x000564000c1e1d00 */
[----:B------:R-:W-:-:S03]  /*05e0*/  @P4 IMAD.WIDE.U32 R158, R7, 0x10, R158 ;  /* 0x00000010079e4825 */ /* 0x000fc600078e009e */
[----:B------:R-:W1:Y:S01]  /*05f0*/  @P0 LDC.64 R14, c[0x0][0x3e8] ;  /* 0x0000fa00ff0e0b82 */ /* 0x000e620000000a00 */
[----:B------:R-:W-:Y:S01]  /*0600*/  @P4 IADD3 R7, PT, PT, R7, 0x20, RZ ;  /* 0x0000002007074810 */ /* 0x000fe20007ffe0ff */
[----:B------:R2:W5:Y:S04]  /*0610*/  @P4 LDG.E.128 R44, desc[UR8][R156.64] ;  /* 0x000000089c2c4981 */ /* 0x000568000c1e1d00 */
[----:B------:R1:W5:Y:S02]  /*0620*/  @P4 LDG.E.128 R48, desc[UR8][R158.64] ;  /* 0x000000089e304981 */ /* 0x000364000c1e1d00 */
[----:B----4-:R-:W4:Y:S01]  /*0630*/  @P2 LDC.64 R148, c[0x0][0x3d0] ;  /* 0x0000f400ff942b82 */ /* 0x010f220000000a00 */
[----:B------:R-:W-:Y:S01]  /*0640*/  ISETP.GE.U32.AND P4, PT, R0, 0x120, PT ;  /* 0x000001200000780c */ /* 0x000fe20003f86070 */
[----:B---3--:R-:W-:-:S06]  /*0650*/  @P1 IMAD.WIDE.U32 R160, R7, 0x10, R160 ;  /* 0x0000001007a01825 */ /* 0x008fcc00078e00a0 */
[----:B------:R-:W3:Y:S01]  /*0660*/  @P2 LDC.64 R166, c[0x0][0x438] ;  /* 0x00010e00ffa62b82 */ /* 0x000ee20000000a00 */
[C---:B------:R-:W-:Y:S01]  /*0670*/  @P1 IMAD.WIDE.U32 R162, R7.reuse, 0x10, R162 ;  /* 0x0000001007a21825 */ /* 0x040fe200078e00a2 */
[----:B------:R-:W-:Y:S01]  /*0680*/  ISETP.GE.U32.AND P6, PT, R0, 0x140, PT ;  /* 0x000001400000780c */ /* 0x000fe20003fc6070 */
[----:B------:R1:W5:Y:S05]  /*0690*/  @P1 LDG.E.128 R52, desc[UR8][R160.64] ;  /* 0x00000008a0341981 */ /* 0x00036a000c1e1d00 */
[----:B0-----:R-:W0:Y:S01]  /*06a0*/  @P2 LDC.64 R150, c[0x0][0x3e8] ;  /* 0x0000fa00ff962b82 */ /* 0x001e220000000a00 */
[C---:B------:R-:W-:Y:S01]  /*06b0*/  @P1 IMAD.WIDE.U32 R164, R7.reuse, 0x10, R164 ;  /* 0x0000001007a41825 */ /* 0x040fe200078e00a4 */
[----:B------:R4:W5:Y:S03]  /*06c0*/  @P1 LDG.E.128 R56, desc[UR8][R162.64] ;  /* 0x00000008a2381981 */ /* 0x000966000c1e1d00 */
[----:B------:R-:W-:Y:S01]  /*06d0*/  @P1 VIADD R7, R7, 0x20 ;  /* 0x0000002007071836 */ /* 0x000fe20000000000 */
[----:B------:R4:W5:Y:S02]  /*06e0*/  @P1 LDG.E.128 R60, desc[UR8][R164.64] ;  /* 0x00000008a43c1981 */ /* 0x000964000c1e1d00 */
[----:B------:R-:W0:Y:S01]  /*06f0*/  @P3 LDC.64 R152, c[0x0][0x3d0] ;  /* 0x0000f400ff983b82 */ /* 0x000e220000000a00 */
[----:B------:R-:W-:-:S07]  /*0700*/  @P0 IMAD.WIDE.U32 R8, R7, 0x10, R8 ;  /* 0x0000001007080825 */ /* 0x000fce00078e0008 */
[----:B--2---:R-:W2:Y:S08]  /*0710*/  @P3 LDC.64 R154, c[0x0][0x438] ;  /* 0x00010e00ff9a3b82 */ /* 0x004eb00000000a00 */
[----:B------:R-:W2:Y:S01]  /*0720*/  @P3 LDC.64 R156, c[0x0][0x3e8] ;  /* 0x0000fa00ff9c3b82 */ /* 0x000ea20000000a00 */
[----:B------:R-:W-:Y:S01]  /*0730*/  ISETP.GE.U32.AND P1, PT, R0, 0x160, PT ;  /* 0x000001600000780c */ /* 0x000fe20003f26070 */
[----:B------:R3:W5:Y:S01]  /*0740*/  @P0 LDG.E.128 R64, desc[UR8][R8.64] ;  /* 0x0000000808400981 */ /* 0x000762000c1e1d00 */
[----:B-1----:R-:W-:-:S05]  /*0750*/  @P0 IMAD.WIDE.U32 R12, R7, 0x10, R12 ;  /* 0x00000010070c0825 */ /* 0x002fca00078e000c */
[----:B------:R-:W1:Y:S08]  /*0760*/  @P5 LDC.64 R158, c[0x0][0x3d0] ;  /* 0x0000f400ff9e5b82 */ /* 0x000e700000000a00 */
[----:B------:R-:W1:Y:S08]  /*0770*/  @P5 LDC.64 R160, c[0x0][0x438] ;  /* 0x00010e00ffa05b82 */ /* 0x000e700000000a00 */
[----:B----4-:R-:W4:Y:S01]  /*0780*/  @P5 LDC.64 R162, c[0x0][0x3e8] ;  /* 0x0000fa00ffa25b82 */ /* 0x010f220000000a00 */
[C---:B------:R-:W-:Y:S01]  /*0790*/  @P0 IMAD.WIDE.U32 R14, R7.reuse, 0x10, R14 ;  /* 0x00000010070e0825 */ /* 0x040fe200078e000e */
[----:B------:R0:W5:Y:S06]  /*07a0*/  @P0 LDG.E.128 R68, desc[UR8][R12.64] ;  /* 0x000000080c440981 */ /* 0x00016c000c1e1d00 */
[----:B------:R-:W4:Y:S01]  /*07b0*/  @P4 LDC.64 R168, c[0x0][0x3d0] ;  /* 0x0000f400ffa84b82 */ /* 0x000f220000000a00 */
[----:B------:R-:W-:Y:S01]  /*07c0*/  @P0 VIADD R7, R7, 0x20 ;  /* 0x0000002007070836 */ /* 0x000fe20000000000 */
[----:B------:R2:W5:Y:S06]  /*07d0*/  @P0 LDG.E.128 R72, desc[UR8][R14.64] ;  /* 0x000000080e480981 */ /* 0x00056c000c1e1d00 */
[----:B------:R-:W4:Y:S08]  /*07e0*/  @P4 LDC.64 R164, c[0x0][0x438] ;  /* 0x00010e00ffa44b82 */ /* 0x000f300000000a00 */
[----:B---3--:R-:W3:Y:S01]  /*07f0*/  @P4 LDC.64 R8, c[0x0][0x3e8] ;  /* 0x0000fa00ff084b82 */ /* 0x008ee20000000a00 */
[----:B------:R-:W-:-:S04]  /*0800*/  @P2 IMAD.WIDE.U32 R148, R7, 0x10, R148 ;  /* 0x0000001007942825 */ /* 0x000fc800078e0094 */
[C---:B------:R-:W-:Y:S01]  /*0810*/  @P2 IMAD.WIDE.U32 R166, R7.reuse, 0x10, R166 ;  /* 0x0000001007a62825 */ /* 0x040fe200078e00a6 */
[----:B------:R1:W5:Y:S02]  /*0820*/  @P2 LDG.E.128 R76, desc[UR8][R148.64] ;  /* 0x00000008944c2981 */ /* 0x000364000c1e1d00 */
[----:B0-----:R-:W0:Y:S01]  /*0830*/  @P6 LDC.64 R12, c[0x0][0x3d0] ;  /* 0x0000f400ff0c6b82 */ /* 0x001e220000000a00 */
[C---:B------:R-:W-:Y:S01]  /*0840*/  @P2 IMAD.WIDE.U32 R150, R7.reuse, 0x10, R150 ;  /* 0x0000001007962825 */ /* 0x040fe200078e0096 */
[----:B------:R-:W-:Y:S01]  /*0850*/  @P2 IADD3 R7, PT, PT, R7, 0x20, RZ ;  /* 0x0000002007072810 */ /* 0x000fe20007ffe0ff */
[----:B------:R0:W5:Y:S05]  /*0860*/  @P2 LDG.E.128 R80, desc[UR8][R166.64] ;  /* 0x00000008a6502981 */ /* 0x00016a000c1e1d00 */
[----:B------:R-:W0:Y:S08]  /*0870*/  @P6 LDC.64 R170, c[0x0][0x438] ;  /* 0x00010e00ffaa6b82 */ /* 0x000e300000000a00 */
[----:B------:R-:W0:Y:S01]  /*0880*/  @P6 LDC.64 R172, c[0x0][0x3e8] ;  /* 0x0000fa00ffac6b82 */ /* 0x000e220000000a00 */
[C---:B------:R-:W-:Y:S01]  /*0890*/  @P3 IMAD.WIDE.U32 R152, R7.reuse, 0x10, R152 ;  /* 0x0000001007983825 */ /* 0x040fe200078e0098 */
[----:B------:R0:W5:Y:S03]  /*08a0*/  @P2 LDG.E.128 R84, desc[UR8][R150.64] ;  /* 0x0000000896542981 */ /* 0x000166000c1e1d00 */
[C---:B--2---:R-:W-:Y:S01]  /*08b0*/  @P3 IMAD.WIDE.U32 R154, R7.reuse, 0x10, R154 ;  /* 0x00000010079a3825 */ /* 0x044fe200078e009a */
[----:B------:R2:W5:Y:S02]  /*08c0*/  @P3 LDG.E.128 R88, desc[UR8][R152.64] ;  /* 0x0000000898583981 */ /* 0x000564000c1e1d00 */
[----:B------:R-:W2:Y:S01]  /*08d0*/  @P1 LDC.64 R174, c[0x0][0x3d0] ;  /* 0x0000f400ffae1b82 */ /* 0x000ea20000000a00 */
[C---:B------:R-:W-:Y:S01]  /*08e0*/  @P3 IMAD.WIDE.U32 R156, R7.reuse, 0x10, R156 ;  /* 0x00000010079c3825 */ /* 0x040fe200078e009c */
[----:B------:R0:W5:Y:S06]  /*08f0*/  @P3 LDG.E.128 R92, desc[UR8][R154.64] ;  /* 0x000000089a5c3981 */ /* 0x00016c000c1e1d00 */
[----:B------:R-:W2:Y:S01]  /*0900*/  @P1 LDC.64 R176, c[0x0][0x438] ;  /* 0x00010e00ffb01b82 */ /* 0x000ea20000000a00 */
[----:B------:R-:W-:Y:S01]  /*0910*/  @P3 VIADD R7, R7, 0x20 ;  /* 0x0000002007073836 */ /* 0x000fe20000000000 */
[----:B------:R0:W5:Y:S06]  /*0920*/  @P3 LDG.E.128 R96, desc[UR8][R156.64] ;  /* 0x000000089c603981 */ /* 0x00016c000c1e1d00 */
[----:B------:R-:W2:Y:S01]  /*0930*/  @P1 LDC.64 R14, c[0x0][0x3e8] ;  /* 0x0000fa00ff0e1b82 */ /* 0x000ea20000000a00 */
[----:B-1----:R-:W-:-:S04]  /*0940*/  @P5 IMAD.WIDE.U32 R158, R7, 0x10, R158 ;  /* 0x00000010079e5825 */ /* 0x002fc800078e009e */
[C---:B------:R-:W-:Y:S01]  /*0950*/  @P5 IMAD.WIDE.U32 R160, R7.reuse, 0x10, R160 ;  /* 0x0000001007a05825 */ /* 0x040fe200078e00a0 */
[----:B------:R1:W5:Y:S03]  /*0960*/  @P5 LDG.E.128 R100, desc[UR8][R158.64] ;  /* 0x000000089e645981 */ /* 0x000366000c1e1d00 */
[C---:B----4-:R-:W-:Y:S01]  /*0970*/  @P5 IMAD.WIDE.U32 R162, R7.reuse, 0x10, R162 ;  /* 0x0000001007a25825 */ /* 0x050fe200078e00a2 */
[----:B------:R1:W5:Y:S03]  /*0980*/  @P5 LDG.E.128 R104, desc[UR8][R160.64] ;  /* 0x00000008a0685981 */ /* 0x000366000c1e1d00 */
[----:B------:R-:W-:Y:S01]  /*0990*/  @P5 VIADD R7, R7, 0x20 ;  /* 0x0000002007075836 */ /* 0x000fe20000000000 */
[----:B------:R1:W5:Y:S03]  /*09a0*/  @P5 LDG.E.128 R108, desc[UR8][R162.64] ;  /* 0x00000008a26c5981 */ /* 0x000366000c1e1d00 */
[----:B------:R-:W-:-:S04]  /*09b0*/  @P4 IMAD.WIDE.U32 R168, R7, 0x10, R168 ;  /* 0x0000001007a84825 */ /* 0x000fc800078e00a8 */
[C---:B------:R-:W-:Y:S01]  /*09c0*/  @P4 IMAD.WIDE.U32 R164, R7.reuse, 0x10, R164 ;  /* 0x0000001007a44825 */ /* 0x040fe200078e00a4 */
[----:B------:R1:W5:Y:S03]  /*09d0*/  @P4 LDG.E.128 R112, desc[UR8][R168.64] ;  /* 0x00000008a8704981 */ /* 0x000366000c1e1d00 */
[C---:B---3--:R-:W-:Y:S01]  /*09e0*/  @P4 IMAD.WIDE.U32 R8, R7.reuse, 0x10, R8 ;  /* 0x0000001007084825 */ /* 0x048fe200078e0008 */
[----:B------:R-:W-:Y:S01]  /*09f0*/  @P4 IADD3 R7, PT, PT, R7, 0x20, RZ ;  /* 0x0000002007074810 */ /* 0x000fe20007ffe0ff */
[----:B------:R1:W5:Y:S04]  /*0a00*/  @P4 LDG.E.128 R116, desc[UR8][R164.64] ;  /* 0x00000008a4744981 */ /* 0x000368000c1e1d00 */
[C---:B0-----:R-:W-:Y:S01]  /*0a10*/  @P6 IMAD.WIDE.U32 R12, R7.reuse, 0x10, R12 ;  /* 0x00000010070c6825 */ /* 0x041fe200078e000c */
[----:B------:R1:W5:Y:S03]  /*0a20*/  @P4 LDG.E.128 R120, desc[UR8][R8.64] ;  /* 0x0000000808784981 */ /* 0x000366000c1e1d00 */
[C---:B------:R-:W-:Y:S01]  /*0a30*/  @P6 IMAD.WIDE.U32 R170, R7.reuse, 0x10, R170 ;  /* 0x0000001007aa6825 */ /* 0x040fe200078e00aa */
[----:B------:R1:W5:Y:S03]  /*0a40*/  @P6 LDG.E.128 R124, desc[UR8][R12.64] ;  /* 0x000000080c7c6981 */ /* 0x000366000c1e1d00 */
[C---:B------:R-:W-:Y:S01]  /*0a50*/  @P6 IMAD.WIDE.U32 R172, R7.reuse, 0x10, R172 ;  /* 0x0000001007ac6825 */ /* 0x040fe200078e00ac */
[----:B------:R1:W5:Y:S03]  /*0a60*/  @P6 LDG.E.128 R128, desc[UR8][R170.64] ;  /* 0x00000008aa806981 */ /* 0x000366000c1e1d00 */
[----:B------:R-:W-:Y:S01]  /*0a70*/  @P6 VIADD R7, R7, 0x20 ;  /* 0x0000002007076836 */ /* 0x000fe20000000000 */
[----:B------:R1:W5:Y:S03]  /*0a80*/  @P6 LDG.E.128 R132, desc[UR8][R172.64] ;  /* 0x00000008ac846981 */ /* 0x000366000c1e1d00 */
[----:B--2---:R-:W-:-:S04]  /*0a90*/  @P1 IMAD.WIDE.U32 R174, R7, 0x10, R174 ;  /* 0x0000001007ae1825 */ /* 0x004fc800078e00ae */
[C---:B------:R-:W-:Y:S01]  /*0aa0*/  @P1 IMAD.WIDE.U32 R176, R7.reuse, 0x10, R176 ;  /* 0x0000001007b01825 */ /* 0x040fe200078e00b0 */
[----:B------:R1:W5:Y:S03]  /*0ab0*/  @P1 LDG.E.128 R136, desc[UR8][R174.64] ;  /* 0x00000008ae881981 */ /* 0x000366000c1e1d00 */
[C---:B------:R-:W-:Y:S01]  /*0ac0*/  @P1 IMAD.WIDE.U32 R14, R7.reuse, 0x10, R14 ;  /* 0x00000010070e1825 */ /* 0x040fe200078e000e */
[----:B------:R1:W5:Y:S04]  /*0ad0*/  @P1 LDG.E.128 R140, desc[UR8][R176.64] ;  /* 0x00000008b08c1981 */ /* 0x000368000c1e1d00 */
[----:B------:R1:W5:Y:S01]  /*0ae0*/  @P1 LDG.E.128 R144, desc[UR8][R14.64] ;  /* 0x000000080e901981 */ /* 0x000362000c1e1d00 */
[----:B------:R-:W-:Y:S01]  /*0af0*/  ISETP.GE.U32.AND P0, PT, R0, 0x180, PT ;  /* 0x000001800000780c */ /* 0x000fe20003f06070 */
[----:B------:R-:W-:-:S12]  /*0b00*/  @P1 VIADD R7, R7, 0x20 ;  /* 0x0000002007071836 */ /* 0x000fd80000000000 */
[----:B-1----:R-:W-:Y:S05]  /*0b10*/  @!P0 BRA `(.L_x_51624) ;  /* 0x0000000800088947 */ /* 0x002fea0003800000 */
        /* <DEDUP_REMOVED lines=10> */
.L_x_51623:
[C---:B------:R-:W-:Y:S02]  /*0bc0*/  ISETP.GE.U32.AND P2, PT, R0.reuse, 0x20, PT ;  /* 0x000000200000780c */ /* 0x040fe40003f46070 */
[C---:B------:R-:W-:Y:S02]  /*0bd0*/  ISETP.GE.U32.AND P3, PT, R0.reuse, 0x40, PT ;  /* 0x000000400000780c */ /* 0x040fe40003f66070 */
[C---:B------:R-:W-:Y:S02]  /*0be0*/  ISETP.GE.U32.AND P6, PT, R0.reuse, 0x60, PT ;  /* 0x000000600000780c */ /* 0x040fe40003fc6070 */
[C---:B------:R-:W-:Y:S02]  /*0bf0*/  ISETP.GE.U32.AND P5, PT, R0.reuse, 0x80, PT ;  /* 0x000000800000780c */ /* 0x040fe40003fa6070 */
[----:B------:R-:W-:Y:S02]  /*0c00*/  ISETP.GE.U32.AND P4, PT, R0, 0xa0, PT ;  /* 0x000000a00000780c */ /* 0x000fe40003f86070 */
[----:B------:R-:W-:-:S03]  /*0c10*/  MOV R7, R3 ;  /* 0x0000000300077202 */ /* 0x000fc60000000f00 */
[----:B------:R-:W0:Y:S08]  /*0c20*/  @P2 LDC.64 R8, c[0x0][0x3d0] ;  /* 0x0000f400ff082b82 */ /* 0x000e300000000a00 */
[----:B------:R-:W1:Y:S08]  /*0c30*/  @P2 LDC.64 R12, c[0x0][0x3e8] ;  /* 0x0000fa00ff0c2b82 */ /* 0x000e700000000a00 */
[----:B------:R-:W2:Y:S08]  /*0c40*/  @P3 LDC.64 R22, c[0x0][0x3d0] ;  /* 0x0000f400ff163b82 */ /* 0x000eb00000000a00 */
[----:B------:R-:W3:Y:S08]  /*0c50*/  @P3 LDC.64 R32, c[0x0][0x3e8] ;  /* 0x0000fa00ff203b82 */ /* 0x000ef00000000a00 */
[----:B------:R-:W4:Y:S08]  /*0c60*/  @P6 LDC.64 R34, c[0x0][0x3d0] ;  /* 0x0000f400ff226b82 */ /* 0x000f300000000a00 */
[----:B------:R-:W4:Y:S01]  /*0c70*/  @P6 LDC.64 R44, c[0x0][0x3e8] ;  /* 0x0000fa00ff2c6b82 */ /* 0x000f220000000a00 */
[C---:B------:R-:W-:Y:S01]  /*0c80*/  @P2 LOP3.LUT R7, R3.reuse, 0x20, RZ, 0xfc, !PT ;  /* 0x0000002003072812 */ /* 0x040fe200078efcff */
[----:B0-----:R-:W-:Y:S01]  /*0c90*/  @P2 IMAD.WIDE.U32 R14, R3, 0x10, R8 ;  /* 0x00000010030e2825 */ /* 0x001fe200078e0008 */
[----:B------:R-:W-:-:S05]  /*0ca0*/  ISETP.GE.U32.AND P0, PT, R0, 0xc0, PT ;  /* 0x000000c00000780c */ /* 0x000fca0003f06070 */
[----:B------:R-:W0:Y:S08]  /*0cb0*/  @P5 LDC.64 R46, c[0x0][0x3d0] ;  /* 0x0000f400ff2e5b82 */ /* 0x000e300000000a00 */
[----:B------:R-:W0:Y:S01]  /*0cc0*/  @P5 LDC.64 R56, c[0x0][0x3e8] ;  /* 0x0000fa00ff385b82 */ /* 0x000e220000000a00 */
[----:B-1----:R-:W-:Y:S01]  /*0cd0*/  @P2 IMAD.WIDE.U32 R20, R3, 0x10, R12 ;  /* 0x0000001003142825 */ /* 0x002fe200078e000c */
[----:B------:R-:W-:Y:S01]  /*0ce0*/  ISETP.GE.U32.AND P1, PT, R0, 0xe0, PT ;  /* 0x000000e00000780c */ /* 0x000fe20003f26070 */
[----:B------:R1:W5:Y:S02]  /*0cf0*/  @P2 LDG.E.128 R16, desc[UR8][R14.64] ;  /* 0x000000080e102981 */ /* 0x000364000c1e1d00 */
[----:B--2---:R-:W-:-:S02]  /*0d00*/  @P3 IMAD.WIDE.U32 R8, R7, 0x10, R22 ;  /* 0x0000001007083825 */ /* 0x004fc400078e0016 */
[----:B------:R2:W5:Y:S01]  /*0d10*/  @P2 LDG.E.128 R24, desc[UR8][R20.64] ;  /* 0x0000000814182981 */ /* 0x000562000c1e1d00 */
[----:B------:R-:W2:Y:S01]  /*0d20*/  @P4 LDC.64 R58, c[0x0][0x3d0] ;  /* 0x0000f400ff3a4b82 */ /* 0x000ea20000000a00 */
[C---:B---3--:R-:W-:Y:S02]  /*0d30*/  @P3 IMAD.WIDE.U32 R12, R7.reuse, 0x10, R32 ;  /* 0x00000010070c3825 */ /* 0x048fe400078e0020 */
[----:B------:R3:W5:Y:S02]  /*0d40*/  @P3 LDG.E.128 R28, desc[UR8][R8.64] ;  /* 0x00000008081c3981 */ /* 0x000764000c1e1d00 */
[----:B------:R-:W-:Y:S02]  /*0d50*/  @P3 VIADD R7, R7, 0x20 ;  /* 0x0000002007073836 */ /* 0x000fe40000000000 */
[----:B------:R3:W5:Y:S01]  /*0d60*/  @P3 LDG.E.128 R36, desc[UR8][R12.64] ;  /* 0x000000080c243981 */ /* 0x000762000c1e1d00 */
[----:B------:R-:W3:Y:S01]  /*0d70*/  @P4 LDC.64 R68, c[0x0][0x3e8] ;  /* 0x0000fa00ff444b82 */ /* 0x000ee20000000a00 */
[----:B------:R-:W-:Y:S01]  /*0d80*/  ISETP.GE.U32.AND P3, PT, R0, 0x100, PT ;  /* 0x000001000000780c */ /* 0x000fe20003f66070 */
[----:B----4-:R-:W-:-:S04]  /*0d90*/  @P6 IMAD.WIDE.U32 R34, R7, 0x10, R34 ;  /* 0x0000001007226825 */ /* 0x010fc800078e0022 */
[C---:B------:R-:W-:Y:S02]  /*0da0*/  @P6 IMAD.WIDE.U32 R44, R7.reuse, 0x10, R44 ;  /* 0x00000010072c6825 */ /* 0x040fe400078e002c */
[----:B-1----:R-:W1:Y:S01]  /*0db0*/  @P0 LDC.64 R14, c[0x0][0x3d0] ;  /* 0x0000f400ff0e0b82 */ /* 0x002e620000000a00 */
[C---:B------:R-:W-:Y:S01]  /*0dc0*/  ISETP.GE.U32.AND P2, PT, R0.reuse, 0x120, PT ;  /* 0x000001200000780c */ /* 0x040fe20003f46070 */
[----:B------:R-:W-:Y:S01]  /*0dd0*/  @P6 VIADD R7, R7, 0x20 ;  /* 0x0000002007076836 */ /* 0x000fe20000000000 */
[----:B------:R-:W5:Y:S05]  /*0de0*/  @P6 LDG.E.128 R40, desc[UR8][R34.64] ;  /* 0x0000000822286981 */ /* 0x000f6a000c1e1d00 */
[----:B------:R-:W4:Y:S01]  /*0df0*/  @P0 LDC.64 R22, c[0x0][0x3e8] ;  /* 0x0000fa00ff160b82 */ /* 0x000f220000000a00 */
[C---:B0-----:R-:W-:Y:S01]  /*0e00*/  @P5 IMAD.WIDE.U32 R46, R7.reuse, 0x10, R46 ;  /* 0x00000010072e5825 */ /* 0x041fe200078e002e */
[----:B------:R0:W5:Y:S03]  /*0e10*/  @P6 LDG.E.128 R48, desc[UR8][R44.64] ;  /* 0x000000082c306981 */ /* 0x000166000c1e1d00 */
[C---:B------:R-:W-:Y:S01]  /*0e20*/  @P5 IMAD.WIDE.U32 R56, R7.reuse, 0x10, R56 ;  /* 0x0000001007385825 */ /* 0x040fe200078e0038 */
[----:B------:R-:W-:Y:S01]  /*0e30*/  @P5 IADD3 R7, PT, PT, R7, 0x20, RZ ;  /* 0x0000002007075810 */ /* 0x000fe20007ffe0ff */
[----:B------:R4:W5:Y:S01]  /*0e40*/  @P5 LDG.E.128 R52, desc[UR8][R46.64] ;  /* 0x000000082e345981 */ /* 0x000962000c1e1d00 */
[----:B--2---:R-:W2:Y:S01]  /*0e50*/  @P1 LDC.64 R20, c[0x0][0x3d0] ;  /* 0x0000f400ff141b82 */ /* 0x004ea20000000a00 */
[----:B------:R-:W-:-:S07]  /*0e60*/  ISETP.GE.U32.AND P6, PT, R0, 0x140, PT ;  /* 0x000001400000780c */ /* 0x000fce0003fc6070 */
[----:B---3--:R-:W3:Y:S01]  /*0e70*/  @P1 LDC.64 R8, c[0x0][0x3e8] ;  /* 0x0000fa00ff081b82 */ /* 0x008ee20000000a00 */
[C---:B------:R-:W-:Y:S01]  /*0e80*/  @P4 IMAD.WIDE.U32 R58, R7.reuse, 0x10, R58 ;  /* 0x00000010073a4825 */ /* 0x040fe200078e003a */
[----:B------:R4:W5:Y:S03]  /*0e90*/  @P5 LDG.E.128 R60, desc[UR8][R56.64] ;  /* 0x00000008383c5981 */ /* 0x000966000c1e1d00 */
[C---:B------:R-:W-:Y:S01]  /*0ea0*/  @P4 IMAD.WIDE.U32 R68, R7.reuse, 0x10, R68 ;  /* 0x0000001007444825 */ /* 0x040fe200078e0044 */
[----:B------:R2:W5:Y:S02]  /*0eb0*/  @P4 LDG.E.128 R64, desc[UR8][R58.64] ;  /* 0x000000083a404981 */ /* 0x000564000c1e1d00 */
[----:B------:R-:W3:Y:S01]  /*0ec0*/  @P3 LDC.64 R12, c[0x0][0x3d0] ;  /* 0x0000f400ff0c3b82 */ /* 0x000ee20000000a00 */
[----:B------:R-:W-:Y:S01]  /*0ed0*/  @P4 VIADD R7, R7, 0x20 ;  /* 0x0000002007074836 */ /* 0x000fe20000000000 */
[----:B------:R3:W5:Y:S01]  /*0ee0*/  @P4 LDG.E.128 R72, desc[UR8][R68.64] ;  /* 0x0000000844484981 */ /* 0x000762000c1e1d00 */
[----:B------:R-:W-:-:S05]  /*0ef0*/  ISETP.GE.U32.AND P4, PT, R0, 0x160, PT ;  /* 0x000001600000780c */ /* 0x000fca0003f86070 */
[----:B------:R-:W3:Y:S01]  /*0f00*/  @P3 LDC.64 R70, c[0x0][0x3e8] ;  /* 0x0000fa00ff463b82 */ /* 0x000ee20000000a00 */
[----:B------:R-:W-:Y:S01]  /*0f10*/  ISETP.GE.U32.AND P5, PT, R0, 0x180, PT ;  /* 0x000001800000780c */ /* 0x000fe20003fa6070 */
[----:B-1----:R-:W-:-:S06]  /*0f20*/  @P0 IMAD.WIDE.U32 R14, R7, 0x10, R14 ;  /* 0x00000010070e0825 */ /* 0x002fcc00078e000e */
[----:B0-----:R-:W0:Y:S01]  /*0f30*/  @P2 LDC.64 R44, c[0x0][0x3d0] ;  /* 0x0000f400ff2c2b82 */ /* 0x001e220000000a00 */
[C---:B----4-:R-:W-:Y:S01]  /*0f40*/  @P0 IMAD.WIDE.U32 R22, R7.reuse, 0x10, R22 ;  /* 0x0000001007160825 */ /* 0x050fe200078e0016 */
[----:B------:R-:W5:Y:S06]  /*0f50*/  @P0 LDG.E.128 R76, desc[UR8][R14.64] ;  /* 0x000000080e4c0981 */ /* 0x000f6c000c1e1d00 */
[----:B------:R-:W1:Y:S01]  /*0f60*/  @P2 LDC.64 R46, c[0x0][0x3e8] ;  /* 0x0000fa00ff2e2b82 */ /* 0x000e620000000a00 */
[----:B------:R-:W-:Y:S01]  /*0f70*/  @P0 VIADD R7, R7, 0x20 ;  /* 0x0000002007070836 */ /* 0x000fe20000000000 */
[----:B------:R-:W5:Y:S06]  /*0f80*/  @P0 LDG.E.128 R84, desc[UR8][R22.64] ;  /* 0x0000000816540981 */ /* 0x000f6c000c1e1d00 */
[----:B------:R-:W4:Y:S01]  /*0f90*/  @P6 LDC.64 R56, c[0x0][0x3d0] ;  /* 0x0000f400ff386b82 */ /* 0x000f220000000a00 */
[----:B--2---:R-:W-:-:S07]  /*0fa0*/  @P1 IMAD.WIDE.U32 R20, R7, 0x10, R20 ;  /* 0x0000001007141825 */ /* 0x004fce00078e0014 */
[----:B------:R-:W2:Y:S01]  /*0fb0*/  @P6 LDC.64 R58, c[0x0][0x3e8] ;  /* 0x0000fa00ff3a6b82 */ /* 0x000ea20000000a00 */
[C---:B---3--:R-:W-:Y:S01]  /*0fc0*/  @P1 IMAD.WIDE.U32 R32, R7.reuse, 0x10, R8 ;  /* 0x0000001007201825 */ /* 0x048fe200078e0008 */
[----:B------:R-:W-:Y:S01]  /*0fd0*/  @P1 IADD3 R7, PT, PT, R7, 0x20, RZ ;  /* 0x0000002007071810 */ /* 0x000fe20007ffe0ff */
[----:B------:R-:W5:Y:S05]  /*0fe0*/  @P1 LDG.E.128 R88, desc[UR8][R20.64] ;  /* 0x0000000814581981 */ /* 0x000f6a000c1e1d00 */
[----:B------:R-:W3:Y:S01]  /*0ff0*/  @P4 LDC.64 R8, c[0x0][0x3d0] ;  /* 0x0000f400ff084b82 */ /* 0x000ee20000000a00 */
[C---:B------:R-:W-:Y:S01]  /*1000*/  @P3 IMAD.WIDE.U32 R34, R7.reuse, 0x10, R12 ;  /* 0x0000001007223825 */ /* 0x040fe200078e000c */
[----:B------:R-:W5:Y:S06]  /*1010*/  @P1 LDG.E.128 R96, desc[UR8][R32.64] ;  /* 0x0000000820601981 */ /* 0x000f6c000c1e1d00 */
[----:B------:R-:W3:Y:S01]  /*1020*/  @P4 LDC.64 R80, c[0x0][0x3e8] ;  /* 0x0000fa00ff504b82 */ /* 0x000ee20000000a00 */
[C---:B------:R-:W-:Y:S01]  /*1030*/  @P3 IMAD.WIDE.U32 R70, R7.reuse, 0x10, R70 ;  /* 0x0000001007463825 */ /* 0x040fe200078e0046 */
[----:B------:R-:W5:Y:S06]  /*1040*/  @P3 LDG.E.128 R100, desc[UR8][R34.64] ;  /* 0x0000000822643981 */ /* 0x000f6c000c1e1d00 */
[----:B------:R-:W3:Y:S01]  /*1050*/  @P5 LDC.64 R12, c[0x0][0x3d0] ;  /* 0x0000f400ff0c5b82 */ /* 0x000ee20000000a00 */
[----:B------:R-:W-:Y:S01]  /*1060*/  @P3 VIADD R7, R7, 0x20 ;  /* 0x0000002007073836 */ /* 0x000fe20000000000 */
[----:B------:R-:W5:Y:S06]  /*1070*/  @P3 LDG.E.128 R108, desc[UR8][R70.64] ;  /* 0x00000008466c3981 */ /* 0x000f6c000c1e1d00 */
[----:B------:R-:W3:Y:S01]  /*1080*/  @P5 LDC.64 R82, c[0x0][0x3e8] ;  /* 0x0000fa00ff525b82 */ /* 0x000ee20000000a00 */
[----:B0-----:R-:W-:-:S04]  /*1090*/  @P2 IMAD.WIDE.U32 R44, R7, 0x10, R44 ;  /* 0x00000010072c2825 */ /* 0x001fc800078e002c */
[C---:B-1----:R-:W-:Y:S01]  /*10a0*/  @P2 IMAD.WIDE.U32 R46, R7.reuse, 0x10, R46 ;  /* 0x00000010072e2825 */ /* 0x042fe200078e002e */
[----:B------:R-:W5:Y:S03]  /*10b0*/  @P2 LDG.E.128 R112, desc[UR8][R44.64] ;  /* 0x000000082c702981 */ /* 0x000f66000c1e1d00 */
[----:B------:R-:W-:Y:S01]  /*10c0*/  @P2 VIADD R7, R7, 0x20 ;  /* 0x0000002007072836 */ /* 0x000fe20000000000 */
[----:B------:R-:W5:Y:S03]  /*10d0*/  @P2 LDG.E.128 R120, desc[UR8][R46.64] ;  /* 0x000000082e782981 */ /* 0x000f66000c1e1d00 */
[----:B----4-:R-:W-:-:S04]  /*10e0*/  @P6 IMAD.WIDE.U32 R56, R7, 0x10, R56 ;  /* 0x0000001007386825 */ /* 0x010fc800078e0038 */
[C---:B--2---:R-:W-:Y:S01]  /*10f0*/  @P6 IMAD.WIDE.U32 R58, R7.reuse, 0x10, R58 ;  /* 0x00000010073a6825 */ /* 0x044fe200078e003a */
[----:B------:R-:W-:Y:S01]  /*1100*/  @P6 IADD3 R7, PT, PT, R7, 0x20, RZ ;  /* 0x0000002007076810 */ /* 0x000fe20007ffe0ff */
[----:B------:R-:W5:Y:S04]  /*1110*/  @P6 LDG.E.128 R124, desc[UR8][R56.64] ;  /* 0x00000008387c6981 */ /* 0x000f68000c1e1d00 */
[C---:B---3--:R-:W-:Y:S01]  /*1120*/  @P4 IMAD.WIDE.U32 R68, R7.reuse, 0x10, R8 ;  /* 0x0000001007444825 */ /* 0x048fe200078e0008 */
[----:B------:R-:W5:Y:S03]  /*1130*/  @P6 LDG.E.128 R132, desc[UR8][R58.64] ;  /* 0x000000083a846981 */ /* 0x000f66000c1e1d00 */
[C---:B------:R-:W-:Y:S01]  /*1140*/  @P4 IMAD.WIDE.U32 R80, R7.reuse, 0x10, R80 ;  /* 0x0000001007504825 */ /* 0x040fe200078e0050 */
[----:B------:R-:W5:Y:S03]  /*1150*/  @P4 LDG.E.128 R136, desc[UR8][R68.64] ;  /* 0x0000000844884981 */ /* 0x000f66000c1e1d00 */
[----:B------:R-:W-:Y:S01]  /*1160*/  @P4 VIADD R7, R7, 0x20 ;  /* 0x0000002007074836 */ /* 0x000fe20000000000 */
[----:B------:R0:W5:Y:S03]  /*1170*/  @P4 LDG.E.128 R144, desc[UR8][R80.64] ;  /* 0x0000000850904981 */ /* 0x000166000c1e1d00 */
[----:B------:R-:W-:-:S04]  /*1180*/  @P5 IMAD.WIDE.U32 R8, R7, 0x10, R12 ;  /* 0x0000001007085825 */ /* 0x000fc800078e000c */
[----:B------:R-:W-:Y:S01]  /*1190*/  @P5 IMAD.WIDE.U32 R12, R7, 0x10, R82 ;  /* 0x00000010070c5825 */ /* 0x000fe200078e0052 */
[----:B------:R1:W5:Y:S04]  /*11a0*/  @P5 LDG.E.128 R148, desc[UR8][R8.64] ;  /* 0x0000000808945981 */ /* 0x000368000c1e1d00 */
[----:B------:R1:W5:Y:S01]  /*11b0*/  @P5 LDG.E.128 R156, desc[UR8][R12.64] ;  /* 0x000000080c9c5981 */ /* 0x000362000c1e1d00 */
        /* <DEDUP_REMOVED lines=11> */
[----:B0-----:R-:W-:Y:S02]  /*1270*/  CS2R R80, SRZ ;  /* 0x0000000000507805 */ /* 0x001fe4000001ff00 */
        /* <DEDUP_REMOVED lines=10> */
[----:B------:R-:W-:Y:S02]  /*1320*/  @P5 CS2R R154, SRZ ;  /* 0x00000000009a5805 */ /* 0x000fe4000001ff00 */
[----:B-1----:R-:W-:-:S07]  /*1330*/  @P5 CS2R R152, SRZ ;  /* 0x0000000000985805 */ /* 0x002fce000001ff00 */
.L_x_51624:
[----:B------:R-:W-:Y:S05]  /*1340*/  BSYNC.RECONVERGENT B0 ;  /* 0x0000000000007941 */ /* 0x000fea0003800200 */
.L_x_51622:
[----:B------:R-:W0:Y:S02]  /*1350*/  LDCU UR4, c[0x0][0x384] ;  /* 0x00007080ff0477ac */ /* 0x000e240008000800 */
[----:B0-----:R-:W-:-:S13]  /*1360*/  ISETP.GE.AND P0, PT, R4, UR4, PT ;  /* 0x0000000404007c0c */ /* 0x001fda000bf06270 */
[----:B------:R-:W-:Y:S05]  /*1370*/  @P0 EXIT ;  /* 0x000000000000094d */ /* 0x000fea0003800000 */
[----:B------:R-:W-:Y:S01]  /*1380*/  IMAD.HI.U32 R7, R2, -0x326172a9, RZ ;  /* 0xcd9e8d5702077827 */ /* 0x000fe200078e00ff */
[----:B------:R-:W0:Y:S01]  /*1390*/  LDCU.U8 UR4, c[0x0][0x410] ;  /* 0x00008200ff0477ac */ /* 0x000e220008000000 */
[----:B------:R-:W-:Y:S02]  /*13a0*/  BSSY B0, `(.L_x_51625) ;  /* 0x00021ad000007945 */ /* 0x000fe40003800000 */
[----:B------:R-:W-:Y:S01]  /*13b0*/  IMAD.HI.U32 R8, R5, -0x2daee0ad, RZ ;  /* 0xd2511f5305087827 */ /* 0x000fe200078e00ff */
[----:B------:R-:W-:-:S03]  /*13c0*/  LOP3.LUT R7, R6, UR6, R7, 0x96, !PT ;  /* 0x0000000606077c12 */ /* 0x000fc6000f8e9607 */
[----:B------:R-:W-:Y:S01]  /*13d0*/  IMAD R14, R5, -0x2daee0ad, RZ ;  /* 0xd2511f53050e7824 */ /* 0x000fe200078e02ff */
[----:B------:R-:W-:Y:S01]  /*13e0*/  LOP3.LUT R8, R8, UR7, RZ, 0x3c, !PT ;  /* 0x0000000708087c12 */ /* 0x000fe2000f8e3cff */
[----:B------:R-:W-:-:S04]  /*13f0*/  IMAD.HI.U32 R11, R7, -0x2daee0ad, RZ ;  /* 0xd2511f53070b7827 */ /* 0x000fc800078e00ff */
[----:B------:R-:W-:Y:S01]  /*1400*/  IMAD R12, R2, -0x326172a9, RZ ;  /* 0xcd9e8d57020c7824 */ /* 0x000fe200078e02ff */
[----:B------:R-:W-:Y:S01]  /*1410*/  LOP3.LUT R11, R14, UR11, R11, 0x96, !PT ;  /* 0x0000000b0e0b7c12 */ /* 0x000fe2000f8e960b */
[----:B------:R-:W-:Y:S01]  /*1420*/  IMAD.HI.U32 R9, R8, -0x326172a9, RZ ;  /* 0xcd9e8d5708097827 */ /* 0x000fe200078e00ff */
[----:B0-----:R-:W-:-:S03]  /*1430*/  UISETP.NE.AND UP2, UPT, UR4, URZ, UPT ;  /* 0x000000ff0400728c */ /* 0x001fc6000bf45270 */
[----:B------:R-:W-:Y:S01]  /*1440*/  IMAD R13, R8, -0x326172a9, RZ ;  /* 0xcd9e8d57080d7824 */ /* 0x000fe200078e02ff */
[----:B------:R-:W-:Y:S01]  /*1450*/  LOP3.LUT R9, R12, UR10, R9, 0x96, !PT ;  /* 0x0000000a0c097c12 */ /* 0x000fe2000f8e9609 */
[----:B------:R-:W-:Y:S01]  /*1460*/  IMAD.HI.U32 R8, R11, -0x326172a9, RZ ;  /* 0xcd9e8d570b087827 */ /* 0x000fe200078e00ff */
[----:B------:R-:W0:Y:S03]  /*1470*/  LDCU.64 UR10, c[0x0][0x3e0] ;  /* 0x00007c00ff0a77ac */ /* 0x000e260008000a00 */
[----:B------:R-:W-:Y:S01]  /*1480*/  IMAD R12, R7, -0x2daee0ad, RZ ;  /* 0xd2511f53070c7824 */ /* 0x000fe200078e02ff */
[----:B------:R-:W-:Y:S01]  /*1490*/  LOP3.LUT R8, R13, UR12, R8, 0x96, !PT ;  /* 0x0000000c0d087c12 */ /* 0x000fe2000f8e9608 */
[----:B------:R-:W-:-:S04]  /*14a0*/  IMAD.HI.U32 R7, R9, -0x2daee0ad, RZ ;  /* 0xd2511f5309077827 */ /* 0x000fc800078e00ff */
[----:B------:R-:W-:Y:S01]  /*14b0*/  IMAD R14, R9, -0x2daee0ad, RZ ;  /* 0xd2511f53090e7824 */ /* 0x000fe200078e02ff */
[----:B------:R-:W-:Y:S01]  /*14c0*/  LOP3.LUT R7, R12, UR13, R7, 0x96, !PT ;  /* 0x0000000d0c077c12 */ /* 0x000fe2000f8e9607 */
[----:B------:R-:W-:Y:S01]  /*14d0*/  IMAD.HI.U32 R13, R8, -0x2daee0ad, RZ ;  /* 0xd2511f53080d7827 */ /* 0x000fe200078e00ff */
[----:B------:R-:W1:Y:S03]  /*14e0*/  LDCU.64 UR12, c[0x0][0x3a0] ;  /* 0x00007400ff0c77ac */ /* 0x000e660008000a00 */
[----:B------:R-:W-:Y:S01]  /*14f0*/  IMAD R12, R11, -0x326172a9, RZ ;  /* 0xcd9e8d570b0c7824 */ /* 0x000fe200078e02ff */
[----:B------:R-:W-:Y:S01]  /*1500*/  LOP3.LUT R13, R14, UR15, R13, 0x96, !PT ;  /* 0x0000000f0e0d7c12 */ /* 0x000fe2000f8e960d */
[C---:B------:R-:W-:Y:S01]  /*1510*/  IMAD.HI.U32 R9, R7.reuse, -0x326172a9, RZ ;  /* 0xcd9e8d5707097827 */ /* 0x040fe200078e00ff */
[----:B0-----:R-:W-:Y:S01]  /*1520*/  UISETP.NE.U32.AND UP0, UPT, UR10, URZ, UPT ;  /* 0x000000ff0a00728c */ /* 0x001fe2000bf05070 */
[----:B------:R-:W0:Y:S02]  /*1530*/  LDCU UR15, c[0x0][0x388] ;  /* 0x00007100ff0f77ac */ /* 0x000e240008000800 */
[----:B------:R-:W-:Y:S01]  /*1540*/  IMAD R11, R8, -0x2daee0ad, RZ ;  /* 0xd2511f53080b7824 */ /* 0x000fe200078e02ff */
[----:B------:R-:W-:Y:S01]  /*1550*/  LOP3.LUT R9, R12, UR14, R9, 0x96, !PT ;  /* 0x0000000e0c097c12 */ /* 0x000fe2000f8e9609 */
[----:B------:R-:W-:Y:S01]  /*1560*/  IMAD R12, R7, -0x326172a9, RZ ;  /* 0xcd9e8d57070c7824 */ /* 0x000fe200078e02ff */
[----:B------:R-:W2:Y:S01]  /*1570*/  LDCU UR14, c[0x0][0x448] ;  /* 0x00008900ff0e77ac */ /* 0x000ea20008000800 */
[----:B------:R-:W-:Y:S01]  /*1580*/  IMAD.HI.U32 R7, R13, -0x326172a9, RZ ;  /* 0xcd9e8d570d077827 */ /* 0x000fe200078e00ff */
[----:B------:R-:W-:-:S03]  /*1590*/  UISETP.NE.AND.EX UP0, UPT, UR11, URZ, UPT, UP0 ;  /* 0x000000ff0b00728c */ /* 0x000fc6000bf05300 */
        /* <DEDUP_REMOVED lines=36> */
[----:B012---:R-:W-:-:S07]  /*17e0*/  IMAD.MOV.U32 R10, RZ, RZ, RZ ;  /* 0x000000ffff0a7224 */ /* 0x007fce00078e00ff */
.L_x_52178:
[----:B------:R-:W0:Y:S01]  /*17f0*/  @UP0 LDCU.64 UR4, c[0x0][0x3e0] ;  /* 0x00007c00ff0407ac */ /* 0x000e220008000a00 */
[----:B------:R-:W-:Y:S01]  /*1800*/  PLOP3.LUT P0, PT, PT, PT, UP0, 0x80, 0x8 ;  /* 0x000000000008781c */ /* 0x000fe20003f0f008 */
[----:B-1234-:R-:W-:Y:S01]  /*1810*/  IMAD R212, R4, UR15, RZ ;  /* 0x0000000f04d47c24 */ /* 0x01efe2000f8e02ff */
[----:B------:R-:W-:Y:S01]  /*1820*/  PLOP3.LUT P1, PT, PT, PT, UP0, 0x80, 0x8 ;  /* 0x000000000008781c */ /* 0x000fe20003f2f008 */
[----:B------:R-:W-:Y:S01]  /*1830*/  HFMA2 R15, -RZ, RZ, 0, 2.384185791015625e-07 ;  /* 0x00000004ff0f7431 */ /* 0x000fe200000001ff */
[----:B------:R-:W-:Y:S01]  /*1840*/  ISETP.GE.U32.AND P4, PT, R0, 0x20, PT ;  /* 0x000000200000780c */ /* 0x000fe20003f86070 */
[----:B------:R-:W-:Y:S01]  /*1850*/  IMAD.MOV.U32 R217, RZ, RZ, 0x3f800000 ;  /* 0x3f800000ffd97424 */ /* 0x000fe200078e00ff */
[----:B------:R-:W-:-:S04]  /*1860*/  SHF.R.S32.HI R213, RZ, 0x1f, R212 ;  /* 0x0000001fffd57819 */ /* 0x000fc800000114d4 */
[----:B------:R-:W-:-:S03]  /*1870*/  LEA.HI R212, R213, R212, RZ, 0x2 ;  /* 0x000000d4d5d47211 */ /* 0x000fc600078f10ff */
[----:B0-----:R-:W-:Y:S01]  /*1880*/  @P0 IMAD.WIDE R14, R4, R15, UR4 ;  /* 0x00000004040e0e25 */ /* 0x001fe2000f8e020f */
[----:B------:R-:W-:Y:S01]  /*1890*/  MOV R218, UR6 ;  /* 0x0000000600da7c02 */ /* 0x000fe20008000f00 */
[----:B------:R-:W-:Y:S01]  /*18a0*/  BSSY.RECONVERGENT B1, `(.L_x_51626) ;  /* 0x00002ae000017945 */ /* 0x000fe20003800200 */
[----:B------:R-:W-:Y:S02]  /*18b0*/  MOV R215, UR6 ;  /* 0x0000000600d77c02 */ /* 0x000fe40008000f00 */
[----:B-----5:R0:W5:Y:S01]  /*18c0*/  @P1 LDG.E R217, desc[UR8][R14.64] ;  /* 0x000000080ed91981 */ /* 0x020162000c1e1900 */
[----:B------:R-:W-:Y:S01]  /*18d0*/  IMAD.U32 R216, RZ, RZ, UR7 ;  /* 0x00000007ffd87e24 */ /* 0x000fe2000f8e00ff */
[----:B------:R-:W-:Y:S01]  /*18e0*/  IADD3 R215, PT, PT, R215, -0x61c88647, RZ ;  /* 0x9e3779b9d7d77810 */ /* 0x000fe20007ffe0ff */
[----:B------:R-:W-:Y:S02]  /*18f0*/  IMAD.U32 R214, RZ, RZ, UR7 ;  /* 0x00000007ffd67e24 */ /* 0x000fe4000f8e00ff */
[----:B------:R-:W-:-:S02]  /*1900*/  IMAD.U32 R213, RZ, RZ, UR6 ;  /* 0x00000006ffd57e24 */ /* 0x000fc4000f8e00ff */
[----:B------:R-:W-:Y:S02]  /*1910*/  IMAD.U32 R219, RZ, RZ, UR7 ;  /* 0x00000007ffdb7e24 */ /* 0x000fe4000f8e00ff */
[----:B------:R-:W-:Y:S01]  /*1920*/  VIADD R216, R216, 0x76cf5d0a ;  /* 0x76cf5d0ad8d87836 */ /* 0x000fe20000000000 */
[----:B0-----:R-:W-:Y:S01]  /*1930*/  LEA.HI.SX32 R14, R212, R3, 0x1e ;  /* 0x00000003d40e7211 */ /* 0x001fe200078ff2ff */
[----:B------:R-:W-:Y:S01]  /*1940*/  VIADD R214, R214, 0xbb67ae85 ;  /* 0xbb67ae85d6d67836 */ /* 0x000fe20000000000 */
[----:B------:R-:W-:Y:S01]  /*1950*/  IADD3 R212, PT, PT, R218, -0x255992d5, RZ ;  /* 0xdaa66d2bdad47810 */ /* 0x000fe20007ffe0ff */
[----:B------:R-:W-:Y:S02]  /*1960*/  VIADD R213, R213, 0x3c6ef372 ;  /* 0x3c6ef372d5d57836 */ /* 0x000fe40000000000 */
[----:B------:R-:W-:Y:S02]  /*1970*/  VIADD R15, R219, 0x32370b8f ;  /* 0x32370b8fdb0f7836 */ /* 0x000fe40000000000 */
        /* <DEDUP_REMOVED lines=22> */
.L_x_54320:
[----:B------:R-:W-:Y:S05]  /*1ae0*/  BRX R218 -0x1af0                                       (*"BRANCH_TARGETS .L_x_54321,.L_x_54322,.L_x_54323"*) ;  /* 0xffffffe4da447949 */ /* 0x000fea000383ffff */
.L_x_54323:
[----:B------:R-:W-:Y:S01]  /*1af0*/  VIADD R220, R9, 0x1 ;  /* 0x0000000109dc7836 */ /* 0x000fe20000000000 */
[----:B------:R-:W-:Y:S01]  /*1b00*/  MOV R222, R11 ;  /* 0x0000000b00de7202 */ /* 0x000fe20000000f00 */
[----:B------:R-:W-:Y:S01]  /*1b10*/  IMAD.MOV.U32 R219, RZ, RZ, R8 ;  /* 0x000000ffffdb7224 */ /* 0x000fe200078e0008 */
[----:B------:R-:W-:Y:S06]  /*1b20*/  BRA `(.L_x_51630) ;  /* 0x0000000000f07947 */ /* 0x000fec0003800000 */
.L_x_54321:
[----:B------:R-:W-:Y:S01]  /*1b30*/  IMAD.MOV.U32 R222, RZ, RZ, R11 ;  /* 0x000000ffffde7224 */ /* 0x000fe200078e000b */
[----:B------:R-:W-:Y:S01]  /*1b40*/  MOV R220, 0x3 ;  /* 0x0000000300dc7802 */ /* 0x000fe20000000f00 */
[----:B------:R-:W-:Y:S01]  /*1b50*/  IMAD.MOV.U32 R219, RZ, RZ, R7 ;  /* 0x000000ffffdb7224 */ /* 0x000fe200078e0007 */
[----:B------:R-:W-:Y:S06]  /*1b60*/  BRA `(.L_x_51630) ;  /* 0x0000000000e07947 */ /* 0x000fec0003800000 */
.L_x_54322:
        /* <DEDUP_REMOVED lines=13> */
.L_x_51632:
[----:B------:R-:W-:Y:S05]  /*1c40*/  BSYNC.RECONVERGENT B3 ;  /* 0x0000000000037941 */ /* 0x000fea0003800200 */
.L_x_51631:
        /* <DEDUP_REMOVED lines=38> */
[----:B------:R-:W-:Y:S02]  /*1eb0*/  MOV R12, R220 ;  /* 0x000000dc000c7202 */ /* 0x000fe40000000f00 */
[----:B------:R-:W-:Y:S01]  /*1ec0*/  LOP3.LUT R8, R8, UR26, R221, 0x96, !PT ;  /* 0x0000001a08087c12 */ /* 0x000fe2000f8e96dd */
[----:B------:R-:W-:Y:S01]  /*1ed0*/  IMAD.MOV.U32 R220, RZ, RZ, RZ ;  /* 0x000000ffffdc7224 */ /* 0x000fe200078e00ff */
[----:B------:R-:W-:-:S07]  /*1ee0*/  LOP3.LUT R7, R218, UR27, R223, 0x96, !PT ;  /* 0x0000001bda077c12 */ /* 0x000fce000f8e96df */
.L_x_51630:
[----:B------:R-:W-:Y:S05]  /*1ef0*/  BSYNC.RECONVERGENT B2 ;  /* 0x0000000000027941 */ /* 0x000fea0003800200 */
.L_x_51629:
[----:B------:R-:W0:Y:S01]  /*1f00*/  LDC R11, c[0x0][0x408] ;  /* 0x00010200ff0b7b82 */ /* 0x000e220000000800 */
[----:B------:R-:W-:Y:S01]  /*1f10*/  I2FP.F32.U32 R224, R219 ;  /* 0x000000db00e07245 */ /* 0x000fe20000201000 */
[----:B------:R-:W-:Y:S01]  /*1f20*/  HFMA2 R219, -RZ, RZ, 0.1171875, 0 ;  /* 0x2f800000ffdb7431 */ /* 0x000fe200000001ff */
[----:B------:R-:W-:Y:S01]  /*1f30*/  ISETP.NE.AND P2, PT, R220, 0x1, PT ;  /* 0x00000001dc00780c */ /* 0x000fe20003f45270 */
[----:B-----5:R-:W-:Y:S01]  /*1f40*/  FMUL.FTZ R164, R164, R217 ;  /* 0x000000d9a4a47220 */ /* 0x020fe20000410000 */
[----:B------:R-:W-:Y:S01]  /*1f50*/  BSSY.RECONVERGENT B2, `(.L_x_51633) ;  /* 0x000004c000027945 */ /* 0x000fe20003800200 */
[----:B------:R-:W-:Y:S02]  /*1f60*/  IMAD.MOV.U32 R223, RZ, RZ, 0x2 ;  /* 0x00000002ffdf7424 */ /* 0x000fe400078e00ff */
[----:B------:R-:W-:Y:S01]  /*1f70*/  FFMA.FTZ R9, R224, R219, 1.1641532182693481445e-10 ;  /* 0x2f000000e0097423 */ /* 0x000fe200000100db */
[----:B------:R-:W1:Y:S01]  /*1f80*/  LDC R218, c[0x0][0x404] ;  /* 0x00010100ffda7b82 */ /* 0x000e620000000800 */
[----:B------:R-:W-:-:S02]  /*1f90*/  IMAD.MOV.U32 R221, RZ, RZ, R12 ;  /* 0x000000ffffdd7224 */ /* 0x000fc400078e000c */
[----:B0-----:R-:W-:Y:S01]  /*1fa0*/  FMUL.FTZ R164, R164, R11 ;  /* 0x0000000ba4a47220 */ /* 0x001fe20000410000 */
[----:B-1----:R-:W-:-:S04]  /*1fb0*/  FSETP.GTU.FTZ.AND P1, PT, R9, R218, PT ;  /* 0x000000da0900720b */ /* 0x002fc80003f3c000 */
        /* <DEDUP_REMOVED lines=12> */
.L_x_51635:
        /* <DEDUP_REMOVED lines=13> */
.L_x_51637:
[----:B------:R-:W-:Y:S05]  /*2150*/  BSYNC.RECONVERGENT B3 ;  /* 0x0000000000037941 */ /* 0x000fea0003800200 */
.L_x_51636:
        /* <DEDUP_REMOVED lines=43> */
.L_x_51634:
[----:B------:R-:W-:Y:S05]  /*2410*/  BSYNC.RECONVERGENT B2 ;  /* 0x0000000000027941 */ /* 0x000fea0003800200 */
.L_x_51633:
        /* <DEDUP_REMOVED lines=21> */
.L_x_51640:
        /* <DEDUP_REMOVED lines=13> */
.L_x_51642:
[----:B------:R-:W-:Y:S05]  /*2640*/  BSYNC.RECONVERGENT B3 ;  /* 0x0000000000037941 */ /* 0x000fea0003800200 */
.L_x_51641:
        /* <DEDUP_REMOVED lines=43> */
.L_x_51639:
[----:B------:R-:W-:Y:S05]  /*2900*/  BSYNC.RECONVERGENT B2 ;  /* 0x0000000000027941 */ /* 0x000fea0003800200 */
.L_x_51638:
        /* <DEDUP_REMOVED lines=21> */
.L_x_51645:
        /* <DEDUP_REMOVED lines=13> */
.L_x_51647:
[----:B------:R-:W-:Y:S05]  /*2b30*/  BSYNC.RECONVERGENT B3 ;  /* 0x0000000000037941 */ /* 0x000fea0003800200 */
.L_x_51646:
        /* <DEDUP_REMOVED lines=43> */
.L_x_51644:
[----:B------:R-:W-:Y:S05]  /*2df0*/  BSYNC.RECONVERGENT B2 ;  /* 0x0000000000027941 */ /* 0x000fea0003800200 */
.L_x_51643:
[----:B------:R-:W-:Y:S01]  /*2e00*/  I2FP.F32.U32 R220, R220 ;  /* 0x000000dc00dc7245 */ /* 0x000fe20000201000 */
[----:B------:R-:W-:-:S04]  /*2e10*/  FMUL.FTZ R224, R167, R217 ;  /* 0x000000d9a7e07220 */ /* 0x000fc80000410000 */
[----:B------:R-:W-:Y:S01]  /*2e20*/  FFMA.FTZ R219, R220, R219, 1.1641532182693481445e-10 ;  /* 0x2f000000dcdb7423 */ /* 0x000fe200000100db */
[----:B------:R-:W-:-:S04]  /*2e30*/  FMUL.FTZ R224, R224, R11 ;  /* 0x0000000be0e07220 */ /* 0x000fc80000410000 */
[----:B------:R-:W-:-:S04]  /*2e40*/  FSETP.GTU.FTZ.AND P5, PT, R219, R218, PT ;  /* 0x000000dadb00720b */ /* 0x000fc80003fbc000 */
[----:B------:R-:W-:Y:S02]  /*2e50*/  FSEL R224, R224, RZ, !P5 ;  /* 0x000000ffe0e07208 */ /* 0x000fe40006800000 */
[----:B------:R-:W-:-:S03]  /*2e60*/  PLOP3.LUT P3, PT, P5, PT, PT, 0x8, 0x80 ;  /* 0x000000000080781c */ /* 0x000fc60002f6e170 */
[----:B------:R-:W-:Y:S01]  /*2e70*/  FFMA.FTZ R167, R224, R27, R163 ;  /* 0x0000001be0a77223 */ /* 0x000fe200000100a3 */
[----:B------:R-:W-:Y:S09]  /*2e80*/  BRA `(.L_x_51648) ;  /* 0x0000001400047947 */ /* 0x000ff20003800000 */
.L_x_51628:
        /* <DEDUP_REMOVED lines=16> */
.L_x_51651:
        /* <DEDUP_REMOVED lines=13> */
.L_x_51653:
[----:B------:R-:W-:Y:S05]  /*3060*/  BSYNC.RECONVERGENT B3 ;  /* 0x0000000000037941 */ /* 0x000fea0003800200 */
.L_x_51652:
        /* <DEDUP_REMOVED lines=42> */
.L_x_51650:
[----:B------:R-:W-:Y:S05]  /*3310*/  BSYNC.RECONVERGENT B2 ;  /* 0x0000000000027941 */ /* 0x000fea0003800200 */
.L_x_51649:
[----:B------:R-:W0:Y:S01]  /*3320*/  LDC R223, c[0x0][0x408] ;  /* 0x00010200ffdf7b82 */ /* 0x000e220000000800 */
[----:B------:R-:W-:Y:S01]  /*3330*/  ISETP.NE.AND P2, PT, R219, 0x1, PT ;  /* 0x00000001db00780c */ /* 0x000fe20003f45270 */
[----:B------:R-:W-:Y:S01]  /*3340*/  IMAD.MOV.U32 R224, RZ, RZ, 0x2f800000 ;  /* 0x2f800000ffe07424 */ /* 0x000fe200078e00ff */
[----:B------:R-:W-:Y:S01]  /*3350*/  I2FP.F32.U32 R9, R218 ;  /* 0x000000da00097245 */ /* 0x000fe20000201000 */
[----:B-----5:R-:W-:Y:S01]  /*3360*/  FMUL.FTZ R164, R164, R217 ;  /* 0x000000d9a4a47220 */ /* 0x020fe20000410000 */
[----:B------:R-:W-:Y:S03]  /*3370*/  BSSY.RECONVERGENT B2, `(.L_x_51654) ;  /* 0x000004b000027945 */ /* 0x000fe60003800200 */
[----:B------:R-:W1:Y:S01]  /*3380*/  LDC R11, c[0x0][0x404] ;  /* 0x00010100ff0b7b82 */ /* 0x000e620000000800 */
[----:B------:R-:W-:Y:S01]  /*3390*/  FFMA.FTZ R218, R9, R224, 1.1641532182693481445e-10 ;  /* 0x2f00000009da7423 */ /* 0x000fe200000100e0 */
[----:B------:R-:W-:-:S02]  /*33a0*/  IMAD.MOV.U32 R9, RZ, RZ, R12 ;  /* 0x000000ffff097224 */ /* 0x000fc400078e000c */
[----:B0-----:R-:W-:Y:S02]  /*33b0*/  FMUL.FTZ R164, R164, R223 ;  /* 0x000000dfa4a47220 */ /* 0x001fe40000410000 */
[----:B-1----:R-:W-:Y:S01]  /*33c0*/  FSETP.GTU.FTZ.AND P1, PT, R218, R11, PT ;  /* 0x0000000bda00720b */ /* 0x002fe20003f3c000 */
        /* <DEDUP_REMOVED lines=12> */
.L_x_51656:
        /* <DEDUP_REMOVED lines=13> */
.L_x_51658:
[----:B------:R-:W-:Y:S05]  /*3560*/  BSYNC.RECONVERGENT B3 ;  /* 0x0000000000037941 */ /* 0x000fea0003800200 */
.L_x_51657:
        /* <DEDUP_REMOVED lines=43> */
.L_x_51655:
[----:B------:R-:W-:Y:S05]  /*3820*/  BSYNC.RECONVERGENT B2 ;  /* 0x0000000000027941 */ /* 0x000fea0003800200 */
.L_x_51654:
[----:B------:R-:W-:Y:S01]  /*3830*/  I2FP.F32.U32 R9, R9 ;  /* 0x0000000900097245 */ /* 0x000fe20000201000 */
[----:B------:R-:W-:Y:S01]  /*3840*/  BSSY.RECONVERGENT B2, `(.L_x_51659) ;  /* 0x000004c000027945 */ /* 0x000fe20003800200 */
[----:B------:R-:W-:-:S03]  /*3850*/  ISETP.NE.AND P3, PT, R218, 0x1, PT ;  /* 0x00000001da00780c */ /* 0x000fc60003f65270 */
[----:B------:R-:W-:Y:S01]  /*3860*/  FFMA.FTZ R164, R9, R224, 1.1641532182693481445e-10 ;  /* 0x2f00000009a47423 */ /* 0x000fe200000100e0 */
[----:B------:R-:W-:-:S04]  /*3870*/  MOV R9, R12 ;  /* 0x0000000c00097202 */ /* 0x000fc80000000f00 */
[----:B------:R-:W-:Y:S01]  /*3880*/  FSETP.GTU.FTZ.AND P2, PT, R164, R11, PT ;  /* 0x0000000ba400720b */ /* 0x000fe20003f5c000 */
[----:B------:R-:W-:Y:S01]  /*3890*/  FMUL.FTZ R164, R165, R217 ;  /* 0x000000d9a5a47220 */ /* 0x000fe20000410000 */
[----:B------:R-:W-:Y:S02]  /*38a0*/  IMAD.MOV.U32 R165, RZ, RZ, 0x2 ;  /* 0x00000002ffa57424 */ /* 0x000fe400078e00ff */
        /* <DEDUP_REMOVED lines=12> */
.L_x_51661:
        /* <DEDUP_REMOVED lines=13> */
.L_x_51663:
[----:B------:R-:W-:Y:S05]  /*3a40*/  BSYNC.RECONVERGENT B3 ;  /* 0x0000000000037941 */ /* 0x000fea0003800200 */
.L_x_51662:
        /* <DEDUP_REMOVED lines=43> */
.L_x_51660:
[----:B------:R-:W-:Y:S05]  /*3d00*/  BSYNC.RECONVERGENT B2 ;  /* 0x0000000000027941 */ /* 0x000fea0003800200 */
.L_x_51659:
[----:B------:R-:W-:Y:S01]  /*3d10*/  ISETP.NE.AND P5, PT, R165, 0x1, PT ;  /* 0x00000001a500780c */ /* 0x000fe20003fa5270 */
[----:B------:R-:W-:Y:S01]  /*3d20*/  FMUL.FTZ R166, R166, R217 ;  /* 0x000000d9a6a67220 */ /* 0x000fe20000410000 */
[----:B------:R-:W-:Y:S01]  /*3d30*/  I2FP.F32.U32 R9, R9 ;  /* 0x0000000900097245 */ /* 0x000fe20000201000 */
[----:B------:R-:W-:Y:S02]  /*3d40*/  BSSY.RECONVERGENT B2, `(.L_x_51664) ;  /* 0x000004a000027945 */ /* 0x000fe40003800200 */
[----:B------:R-:W-:Y:S02]  /*3d50*/  FMUL.FTZ R166, R166, R223 ;  /* 0x000000dfa6a67220 */ /* 0x000fe40000410000 */
[----:B------:R-:W-:Y:S01]  /*3d60*/  FFMA.FTZ R164, R9, R224, 1.1641532182693481445e-10 ;  /* 0x2f00000009a47423 */ /* 0x000fe200000100e0 */
[----:B------:R-:W-:-:S04]  /*3d70*/  IMAD.MOV.U32 R9, RZ, RZ, 0x2 ;  /* 0x00000002ff097424 */ /* 0x000fc800078e00ff */
        /* <DEDUP_REMOVED lines=13> */
.L_x_51666:
        /* <DEDUP_REMOVED lines=13> */
.L_x_51668:
[----:B------:R-:W-:Y:S05]  /*3f20*/  BSYNC.RECONVERGENT B3 ;  /* 0x0000000000037941 */ /* 0x000fea0003800200 */
.L_x_51667:
        /* <DEDUP_REMOVED lines=43> */
.L_x_51665:
[----:B------:R-:W-:Y:S05]  /*41e0*/  BSYNC.RECONVERGENT B2 ;  /* 0x0000000000027941 */ /* 0x000fea0003800200 */
.L_x_51664:
[----:B------:R-:W-:Y:S01]  /*41f0*/  I2FP.F32.U32 R165, R164 ;  /* 0x000000a400a57245 */ /* 0x000fe20000201000 */
[----:B------:R-:W-:Y:S01]  /*4200*/  FMUL.FTZ R164, R167, R217 ;  /* 0x000000d9a7a47220 */ /* 0x000fe20000410000 */
[----:B------:R-:W-:-:S03]  /*4210*/  FMUL.FTZ R166, R227, R26 ;  /* 0x0000001ae3a67220 */ /* 0x000fc60000410000 */
[----:B------:R-:W-:Y:S01]  /*4220*/  FFMA.FTZ R224, R165, R224, 1.1641532182693481445e-10 ;  /* 0x2f000000a5e07423 */ /* 0x000fe200000100e0 */
[----:B------:R-:W-:Y:S01]  /*4230*/  FMUL.FTZ R164, R164, R223 ;  /* 0x000000dfa4a47220 */ /* 0x000fe20000410000 */
[----:B------:R-:W-:-:S03]  /*4240*/  FMUL.FTZ R165, R226, R25 ;  /* 0x00000019e2a57220 */ /* 0x000fc60000410000 */
[----:B------:R-:W-:-:S04]  /*4250*/  FSETP.GTU.FTZ.AND P5, PT, R224, R11, PT ;  /* 0x0000000be000720b */ /* 0x000fc80003fbc000 */
[----:B------:R-:W-:Y:S01]  /*4260*/  FSEL R218, R164, RZ, !P5 ;  /* 0x000000ffa4da7208 */ /* 0x000fe20006800000 */
[----:B------:R-:W-:Y:S01]  /*4270*/  FMUL.FTZ R164, R225, R24 ;  /* 0x00000018e1a47220 */ /* 0x000fe20000410000 */
[----:B------:R-:W-:-:S03]  /*4280*/  PLOP3.LUT P3, PT, P5, PT, PT, 0x8, 0x80 ;  /* 0x000000000080781c */ /* 0x000fc60002f6e170 */
[----:B------:R-:W-:-:S10]  /*4290*/  FMUL.FTZ R167, R218, R27 ;  /* 0x0000001bdaa77220 */ /* 0x000fd40000410000 */
.L_x_51648:
[----:B------:R-:W0:Y:S01]  /*42a0*/  LDC.64 R220, c[0x0][0x3a8] ;  /* 0x0000ea00ffdc7b82 */ /* 0x000e220000000a00 */
[----:B------:R-:W-:Y:S02]  /*42b0*/  SEL R11, RZ, 0x1000000, !P3 ;  /* 0x01000000ff0b7807 */ /* 0x000fe40005800000 */
[----:B------:R-:W-:Y:S02]  /*42c0*/  SEL R224, RZ, 0x10000, !P2 ;  /* 0x00010000ffe07807 */ /* 0x000fe40005000000 */
[----:B------:R-:W-:Y:S02]  /*42d0*/  SEL R223, RZ, 0x100, !P1 ;  /* 0x00000100ffdf7807 */ /* 0x000fe40004800000 */
[----:B------:R-:W-:Y:S01]  /*42e0*/  SEL R226, RZ, 0x1, !P0 ;  /* 0x00000001ffe27807 */ /* 0x000fe20004000000 */
[----:B------:R-:W1:Y:S01]  /*42f0*/  LDC.64 R218, c[0x0][0x3b0] ;  /* 0x0000ec00ffda7b82 */ /* 0x000e620000000a00 */
[----:B------:R-:W-:Y:S01]  /*4300*/  IADD3 R11, PT, PT, R223, R11, R224 ;  /* 0x0000000bdf0b7210 */ /* 0x000fe20007ffe0e0 */
[----:B0-----:R-:W-:-:S05]  /*4310*/  IMAD.WIDE.U32 R220, R14, 0x10, R220 ;  /* 0x000000100edc7825 */ /* 0x001fca00078e00dc */
[----:B------:R0:W-:Y:S01]  /*4320*/  STG.E.128 desc[UR8][R220.64], R164 ;  /* 0x000000a4dc007986 */ /* 0x0001e2000c101d08 */
[----:B-1----:R-:W-:Y:S01]  /*4330*/  IMAD.WIDE.U32 R224, R14, 0x4, R218 ;  /* 0x000000040ee07825 */ /* 0x002fe200078e00da */
[----:B------:R-:W-:-:S03]  /*4340*/  IADD3 R219, PT, PT, R11, R226, RZ ;  /* 0x000000e20bdb7210 */ /* 0x000fc60007ffe0ff */
[----:B------:R-:W-:Y:S02]  /*4350*/  IMAD.MOV.U32 R11, RZ, RZ, R222 ;  /* 0x000000ffff0b7224 */ /* 0x000fe400078e00de */
[----:B------:R0:W-:Y:S01]  /*4360*/  STG.E desc[UR8][R224.64], R219 ;  /* 0x000000dbe0007986 */ /* 0x0001e2000c101908 */
[----:B------:R-:W-:-:S07]  /*4370*/  VIADD R218, R14, 0x20 ;  /* 0x000000200eda7836 */ /* 0x000fce0000000000 */
.L_x_51627:
[----:B------:R-:W-:Y:S05]  /*4380*/  BSYNC.RECONVERGENT B1 ;  /* 0x0000000000017941 */ /* 0x000fea0003800200 */
.L_x_51626:
        /* <DEDUP_REMOVED lines=8> */
[----:B0-----:R-:W0:Y:S01]  /*4410*/  @P0 LDC.64 R220, c[0x0][0x3a0] ;  /* 0x0000e800ffdc0b82 */ /* 0x001e220000000a00 */
[----:B-1----:R-:W-:-:S06]  /*4420*/  IMAD.WIDE.U32 R168, R218, 0x10, R168 ;  /* 0x00000010daa87825 */ /* 0x002fcc00078e00a8 */
[----:B------:R-:W5:Y:S01]  /*4430*/  LDG.E.128 R168, desc[UR8][R168.64] ;  /* 0x00000008a8a87981 */ /* 0x000f62000c1e1d00 */
[----:B0-----:R-:W-:-:S05]  /*4440*/  @P0 IMAD.WIDE.U32 R220, R218, 0x10, R220 ;  /* 0x00000010dadc0825 */ /* 0x001fca00078e00dc */
        /* <DEDUP_REMOVED lines=18> */
.L_x_51674:
        /* <DEDUP_REMOVED lines=13> */
.L_x_51676:
[----:B------:R-:W-:Y:S05]  /*4640*/  BSYNC.RECONVERGENT B3 ;  /* 0x0000000000037941 */ /* 0x000fea0003800200 */
.L_x_51675:
        /* <DEDUP_REMOVED lines=42> */
.L_x_51673:
[----:B------:R-:W-:Y:S05]  /*48f0*/  BSYNC.RECONVERGENT B2 ;  /* 0x0000000000027941 */ /* 0x000fea0003800200 */
.L_x_51672:
        /* <DEDUP_REMOVED lines=9> */
[----:B0-----:R-:W-:Y:S02]  /*4990*/  FMUL.FTZ R168, R168, R11 ;  /* 0x0000000ba8a87220 */ /* 0x001fe40000410000 */
[----:B-1----:R-:W-:-:S02]  /*49a0*/  FSETP.GTU.FTZ.AND P1, PT, R220, R219, PT ;  /* 0x000000dbdc00720b */ /* 0x002fc40003f3c000 */
        /* <DEDUP_REMOVED lines=13> */
.L_x_51679:
        /* <DEDUP_REMOVED lines=13> */
.L_x_51681:
[----:B------:R-:W-:Y:S05]  /*4b50*/  BSYNC.RECONVERGENT B3 ;  /* 0x0000000000037941 */ /* 0x000fea0003800200 */
.L_x_51680:
        /* <DEDUP_REMOVED lines=43> */
.L_x_51678:
[----:B------:R-:W-:Y:S05]  /*4e10*/  BSYNC.RECONVERGENT B2 ;  /* 0x0000000000027941 */ /* 0x000fea0003800200 */
.L_x_51677:
        /* <DEDUP_REMOVED lines=21> */
.L_x_51684:
        /* <DEDUP_REMOVED lines=13> */
.L_x_51686:
[----:B------:R-:W-:Y:S05]  /*5040*/  BSYNC.RECONVERGENT B3 ;  /* 0x0000000000037941 */ /* 0x000fea0003800200 */
.L_x_51685:
        /* <DEDUP_REMOVED lines=43> */
.L_x_51683:
[----:B------:R-:W-:Y:S05]  /*5300*/  BSYNC.RECONVERGENT B2 ;  /* 0x0000000000027941 */ /* 0x000fea0003800200 */
.L_x_51682:
        /* <DEDUP_REMOVED lines=21> */
.L_x_51689:
        /* <DEDUP_REMOVED lines=13> */
.L_x_51691:
[----:B------:R-:W-:Y:S05]  /*5530*/  BSYNC.RECONVERGENT B3 ;  /* 0x0000000000037941 */ /* 0x000fea0003800200 */
.L_x_51690:
        /* <DEDUP_REMOVED lines=43> */
.L_x_51688:
[----:B------:R-:W-:Y:S05]  /*57f0*/  BSYNC.RECONVERGENT B2 ;  /* 0x0000000000027941 */ /* 0x000fea0003800200 */
.L_x_51687:
        /* <DEDUP_REMOVED lines=9> */
.L_x_51671:
        /* <DEDUP_REMOVED lines=16> */
.L_x_51695:
        /* <DEDUP_REMOVED lines=13> */
.L_x_51697:
[----:B------:R-:W-:Y:S05]  /*5a60*/  BSYNC.RECONVERGENT B3 ;  /* 0x0000000000037941 */ /* 0x000fea0003800200 */
.L_x_51696:
        /* <DEDUP_REMOVED lines=42> */
.L_x_51694:
[----:B------:R-:W-:Y:S05]  /*5d10*/  BSYNC.RECONVERGENT B2 ;  /* 0x0000000000027941 */ /* 0x000fea0003800200 */
.L_x_51693:
[----:B------:R-:W0:Y:S01]  /*5d20*/  LDC R219, c[0x0][0x408] ;  /* 0x00010200ffdb7b82 */ /* 0x000e220000000800 */
[----:B------:R-:W-:Y:S01]  /*5d30*/  ISETP.NE.AND P2, PT, R221, 0x1, PT ;  /* 0x00000001dd00780c */ /* 0x000fe20003f45270 */
[----:B------:R-:W-:Y:S01]  /*5d40*/  HFMA2 R225, -RZ, RZ, 0.1171875, 0 ;  /* 0x2f800000ffe17431 */ /* 0x000fe200000001ff */
[----:B------:R-:W-:Y:S01]  /*5d50*/  I2FP.F32.U32 R220, R220 ;  /* 0x000000dc00dc7245 */ /* 0x000fe20000201000 */
[----:B-----5:R-:W-:Y:S01]  /*5d60*/  FMUL.FTZ R168, R168, R217 ;  /* 0x000000d9a8a87220 */ /* 0x020fe20000410000 */
[----:B------:R-:W-:Y:S01]  /*5d70*/  BSSY.RECONVERGENT B2, `(.L_x_51698) ;  /* 0x000004b000027945 */ /* 0x000fe20003800200 */
[----:B------:R-:W-:Y:S02]  /*5d80*/  IMAD.MOV.U32 R9, RZ, RZ, R12 ;  /* 0x000000ffff097224 */ /* 0x000fe400078e000c */
[----:B------:R-:W1:Y:S01]  /*5d90*/  LDC R11, c[0x0][0x404] ;  /* 0x00010100ff0b7b82 */ /* 0x000e620000000800 */
[----:B------:R-:W-:Y:S01]  /*5da0*/  FFMA.FTZ R220, R220, R225, 1.1641532182693481445e-10 ;  /* 0x2f000000dcdc7423 */ /* 0x000fe200000100e1 */
[----:B0-----:R-:W-:-:S04]  /*5db0*/  FMUL.FTZ R168, R168, R219 ;  /* 0x000000dba8a87220 */ /* 0x001fc80000410000 */
[----:B-1----:R-:W-:Y:S01]  /*5dc0*/  FSETP.GTU.FTZ.AND P1, PT, R220, R11, PT ;  /* 0x0000000bdc00720b */ /* 0x002fe20003f3c000 */
[----:B------:R-:W-:-:S03]  /*5dd0*/  IMAD.MOV.U32 R220, RZ, RZ, 0x2 ;  /* 0x00000002ffdc7424 */ /* 0x000fc600078e00ff */
        /* <DEDUP_REMOVED lines=11> */
.L_x_51700:
        /* <DEDUP_REMOVED lines=13> */
.L_x_51702:
[----:B------:R-:W-:Y:S05]  /*5f60*/  BSYNC.RECONVERGENT B3 ;  /* 0x0000000000037941 */ /* 0x000fea0003800200 */
.L_x_51701:
        /* <DEDUP_REMOVED lines=43> */
.L_x_51699:
[----:B------:R-:W-:Y:S05]  /*6220*/  BSYNC.RECONVERGENT B2 ;  /* 0x0000000000027941 */ /* 0x000fea0003800200 */
.L_x_51698:
[----:B------:R-:W-:Y:S01]  /*6230*/  I2FP.F32.U32 R168, R9 ;  /* 0x0000000900a87245 */ /* 0x000fe20000201000 */
[----:B------:R-:W-:Y:S01]  /*6240*/  BSSY.RECONVERGENT B2, `(.L_x_51703) ;  /* 0x000004c000027945 */ /* 0x000fe20003800200 */
[----:B------:R-:W-:Y:S01]  /*6250*/  ISETP.NE.AND P3, PT, R220, 0x1, PT ;  /* 0x00000001dc00780c */ /* 0x000fe20003f65270 */
[----:B------:R-:W-:Y:S02]  /*6260*/  IMAD.MOV.U32 R9, RZ, RZ, R12 ;  /* 0x000000ffff097224 */ /* 0x000fe400078e000c */
[----:B------:R-:W-:-:S05]  /*6270*/  FFMA.FTZ R168, R168, R225, 1.1641532182693481445e-10 ;  /* 0x2f000000a8a87423 */ /* 0x000fca00000100e1 */
[----:B------:R-:W-:Y:S01]  /*6280*/  FSETP.GTU.FTZ.AND P2, PT, R168, R11, PT ;  /* 0x0000000ba800720b */ /* 0x000fe20003f5c000 */
[----:B------:R-:W-:Y:S01]  /*6290*/  FMUL.FTZ R168, R169, R217 ;  /* 0x000000d9a9a87220 */ /* 0x000fe20000410000 */
[----:B------:R-:W-:Y:S02]  /*62a0*/  HFMA2 R169, -RZ, RZ, 0, 1.1920928955078125e-07 ;  /* 0x00000002ffa97431 */ /* 0x000fe400000001ff */
        /* <DEDUP_REMOVED lines=12> */
.L_x_51705:
        /* <DEDUP_REMOVED lines=13> */
.L_x_51707:
[----:B------:R-:W-:Y:S05]  /*6440*/  BSYNC.RECONVERGENT B3 ;  /* 0x0000000000037941 */ /* 0x000fea0003800200 */
.L_x_51706:
        /* <DEDUP_REMOVED lines=43> */
.L_x_51704:
[----:B------:R-:W-:Y:S05]  /*6700*/  BSYNC.RECONVERGENT B2 ;  /* 0x0000000000027941 */ /* 0x000fea0003800200 */
.L_x_51703:
[----:B------:R-:W-:Y:S01]  /*6710*/  ISETP.NE.AND P5, PT, R169, 0x1, PT ;  /* 0x00000001a900780c */ /* 0x000fe20003fa5270 */
[----:B------:R-:W-:Y:S01]  /*6720*/  FMUL.FTZ R170, R170, R217 ;  /* 0x000000d9aaaa7220 */ /* 0x000fe20000410000 */
[----:B------:R-:W-:Y:S01]  /*6730*/  I2FP.F32.U32 R168, R9 ;  /* 0x0000000900a87245 */ /* 0x000fe20000201000 */
[----:B------:R-:W-:Y:S01]  /*6740*/  BSSY.RECONVERGENT B2, `(.L_x_51708) ;  /* 0x000004a000027945 */ /* 0x000fe20003800200 */
[----:B------:R-:W-:Y:S02]  /*6750*/  IMAD.MOV.U32 R9, RZ, RZ, 0x2 ;  /* 0x00000002ff097424 */ /* 0x000fe400078e00ff */
[----:B------:R-:W-:Y:S01]  /*6760*/  FMUL.FTZ R170, R170, R219 ;  /* 0x000000dbaaaa7220 */ /* 0x000fe20000410000 */
[----:B------:R-:W-:-:S05]  /*6770*/  FFMA.FTZ R168, R168, R225, 1.1641532182693481445e-10 ;  /* 0x2f000000a8a87423 */ /* 0x000fca00000100e1 */
        /* <DEDUP_REMOVED lines=13> */
.L_x_51710:
        /* <DEDUP_REMOVED lines=13> */
.L_x_51712:
[----:B------:R-:W-:Y:S05]  /*6920*/  BSYNC.RECONVERGENT B3 ;  /* 0x0000000000037941 */ /* 0x000fea0003800200 */
.L_x_51711:
        /* <DEDUP_REMOVED lines=43> */
.L_x_51709:
[----:B------:R-:W-:Y:S05]  /*6be0*/  BSYNC.RECONVERGENT B2 ;  /* 0x0000000000027941 */ /* 0x000fea0003800200 */
.L_x_51708:
[----:B------:R-:W-:Y:S01]  /*6bf0*/  I2FP.F32.U32 R168, R168 ;  /* 0x000000a800a87245 */ /* 0x000fe20000201000 */
[----:B------:R-:W-:Y:S01]  /*6c00*/  FMUL.FTZ R170, R171, R217 ;  /* 0x000000d9abaa7220 */ /* 0x000fe20000410000 */
[----:B------:R-:W-:-:S03]  /*6c10*/  FMUL.FTZ R169, R226, R37 ;  /* 0x00000025e2a97220 */ /* 0x000fc60000410000 */
[----:B------:R-:W-:Y:S01]  /*6c20*/  FFMA.FTZ R168, R168, R225, 1.1641532182693481445e-10 ;  /* 0x2f000000a8a87423 */ /* 0x000fe200000100e1 */
[----:B------:R-:W-:-:S04]  /*6c30*/  FMUL.FTZ R170, R170, R219 ;  /* 0x000000dbaaaa7220 */ /* 0x000fc80000410000 */
[----:B------:R-:W-:Y:S01]  /*6c40*/  FSETP.GTU.FTZ.AND P5, PT, R168, R11, PT ;  /* 0x0000000ba800720b */ /* 0x000fe20003fbc000 */
[----:B------:R-:W-:-:S03]  /*6c50*/  FMUL.FTZ R168, R227, R36 ;  /* 0x00000024e3a87220 */ /* 0x000fc60000410000 */
[----:B------:R-:W-:Y:S01]  /*6c60*/  FSEL R220, R170, RZ, !P5 ;  /* 0x000000ffaadc7208 */ /* 0x000fe20006800000 */
[----:B------:R-:W-:Y:S01]  /*6c70*/  FMUL.FTZ R170, R231, R38 ;  /* 0x00000026e7aa7220 */ /* 0x000fe20000410000 */
[----:B------:R-:W-:-:S03]  /*6c80*/  PLOP3.LUT P3, PT, P5, PT, PT, 0x8, 0x80 ;  /* 0x000000000080781c */ /* 0x000fc60002f6e170 */
[----:B------:R-:W-:-:S10]  /*6c90*/  FMUL.FTZ R171, R220, R39 ;  /* 0x00000027dcab7220 */ /* 0x000fd40000410000 */
.L_x_51692:
        /* <DEDUP_REMOVED lines=8> */
[----:B------:R-:W-:Y:S02]  /*6d20*/  IMAD.MOV.U32 R11, RZ, RZ, R224 ;  /* 0x000000ffff0b7224 */ /* 0x000fe400078e00e0 */
[----:B0-----:R-:W-:-:S05]  /*6d30*/  IMAD.WIDE.U32 R222, R218, 0x10, R222 ;  /* 0x00000010dade7825 */ /* 0x001fca00078e00de */
[----:B------:R2:W-:Y:S01]  /*6d40*/  STG.E.128 desc[UR8][R222.64], R168 ;  /* 0x000000a8de007986 */ /* 0x0005e2000c101d08 */
[C---:B-1----:R-:W-:Y:S01]  /*6d50*/  IMAD.WIDE.U32 R220, R218.reuse, 0x4, R220 ;  /* 0x00000004dadc7825 */ /* 0x042fe200078e00dc */
[----:B------:R-:W-:-:S04]  /*6d60*/  IADD3 R218, PT, PT, R218, 0x20, RZ ;  /* 0x00000020dada7810 */ /* 0x000fc80007ffe0ff */
[----:B------:R2:W-:Y:S03]  /*6d70*/  STG.E desc[UR8][R220.64], R219 ;  /* 0x000000dbdc007986 */ /* 0x0005e6000c101908 */
.L_x_51670:
[----:B------:R-:W-:Y:S05]  /*6d80*/  BSYNC.RECONVERGENT B1 ;  /* 0x0000000000017941 */ /* 0x000fea0003800200 */
.L_x_51669:
        /* <DEDUP_REMOVED lines=9> */
[----:B-1----:R-:W-:-:S04]  /*6e20*/  IMAD.WIDE.U32 R172, R218, 0x10, R172 ;  /* 0x00000010daac7825 */ /* 0x002fc800078e00ac */
[----:B0-2---:R-:W-:Y:S02]  /*6e30*/  @P0 IMAD.WIDE.U32 R220, R218, 0x10, R174 ;  /* 0x00000010dadc0825 */ /* 0x005fe400078e00ae */
        /* <DEDUP_REMOVED lines=19> */
.L_x_51718:
        /* <DEDUP_REMOVED lines=13> */
.L_x_51720:
[----:B------:R-:W-:Y:S05]  /*7040*/  BSYNC.RECONVERGENT B3 ;  /* 0x0000000000037941 */ /* 0x000fea0003800200 */
.L_x_51719:
        /* <DEDUP_REMOVED lines=42> */
.L_x_51717:
[----:B------:R-:W-:Y:S05]  /*72f0*/  BSYNC.RECONVERGENT B2 ;  /* 0x0000000000027941 */ /* 0x000fea0003800200 */
.L_x_51716:
        /* <DEDUP_REMOVED lines=24> */
.L_x_51723:
        /* <DEDUP_REMOVED lines=13> */
.L_x_51725:
[----:B------:R-:W-:Y:S05]  /*7550*/  BSYNC.RECONVERGENT B3 ;  /* 0x0000000000037941 */ /* 0x000fea0003800200 */
.L_x_51724:
        /* <DEDUP_REMOVED lines=43> */
.L_x_51722:
[----:B------:R-:W-:Y:S05]  /*7810*/  BSYNC.RECONVERGENT B2 ;  /* 0x0000000000027941 */ /* 0x000fea0003800200 */
.L_x_51721:
        /* <DEDUP_REMOVED lines=21> */
.L_x_51728:
        /* <DEDUP_REMOVED lines=13> */
.L_x_51730:
[----:B------:R-:W-:Y:S05]  /*7a40*/  BSYNC.RECONVERGENT B3 ;  /* 0x0000000000037941 */ /* 0x000fea0003800200 */
.L_x_51729:
        /* <DEDUP_REMOVED lines=43> */
.L_x_51727:
[----:B------:R-:W-:Y:S05]  /*7d00*/  BSYNC.RECONVERGENT B2 ;  /* 0x0000000000027941 */ /* 0x000fea0003800200 */
.L_x_51726:
        /* <DEDUP_REMOVED lines=21> */
.L_x_51733:
        /* <DEDUP_REMOVED lines=13> */
.L_x_51735:
[----:B------:R-:W-:Y:S05]  /*7f30*/  BSYNC.RECONVERGENT B3 ;  /* 0x0000000000037941 */ /* 0x000fea0003800200 */
.L_x_51734:
        /* <DEDUP_REMOVED lines=43> */
.L_x_51732:
[----:B------:R-:W-:Y:S05]  /*81f0*/  BSYNC.RECONVERGENT B2 ;  /* 0x0000000000027941 */ /* 0x000fea0003800200 */
.L_x_51731:
        /* <DEDUP_REMOVED lines=9> */
.L_x_51715:
        /* <DEDUP_REMOVED lines=16> */
.L_x_51739:
        /* <DEDUP_REMOVED lines=13> */
.L_x_51741:
[----:B------:R-:W-:Y:S05]  /*8460*/  BSYNC.RECONVERGENT B3 ;  /* 0x0000000000037941 */ /* 0x000fea0003800200 */
.L_x_51740:
        /* <DEDUP_REMOVED lines=42> */
.L_x_51738:
[----:B------:R-:W-:Y:S05]  /*8710*/  BSYNC.RECONVERGENT B2 ;  /* 0x0000000000027941 */ /* 0x000fea0003800200 */
.L_x_51737:
[----:B------:R-:W0:Y:S01]  /*8720*/  LDC R219, c[0x0][0x408] ;  /* 0x00010200ffdb7b82 */ /* 0x000e220000000800 */
[----:B------:R-:W-:Y:S01]  /*8730*/  ISETP.NE.AND P2, PT, R221, 0x1, PT ;  /* 0x00000001dd00780c */ /* 0x000fe20003f45270 */
[----:B------:R-:W-:Y:S01]  /*8740*/  IMAD.MOV.U32 R225, RZ, RZ, 0x2f800000 ;  /* 0x2f800000ffe17424 */ /* 0x000fe200078e00ff */
[----:B------:R-:W-:Y:S01]  /*8750*/  I2FP.F32.U32 R220, R220 ;  /* 0x000000dc00dc7245 */ /* 0x000fe20000201000 */
[----:B-----5:R-:W-:Y:S01]  /*8760*/  FMUL.FTZ R172, R172, R217 ;  /* 0x000000d9acac7220 */ /* 0x020fe20000410000 */
[----:B------:R-:W-:Y:S01]  /*8770*/  BSSY.RECONVERGENT B2, `(.L_x_51742) ;  /* 0x000004b000027945 */ /* 0x000fe20003800200 */
[----:B------:R-:W-:Y:S02]  /*8780*/  MOV R9, R12 ;  /* 0x0000000c00097202 */ /* 0x000fe40000000f00 */
        /* <DEDUP_REMOVED lines=16> */
.L_x_51744:
        /* <DEDUP_REMOVED lines=13> */
.L_x_51746:
[----:B------:R-:W-:Y:S05]  /*8960*/  BSYNC.RECONVERGENT B3 ;  /* 0x0000000000037941 */ /* 0x000fea0003800200 */
.L_x_51745:
        /* <DEDUP_REMOVED lines=43> */
.L_x_51743:
[----:B------:R-:W-:Y:S05]  /*8c20*/  BSYNC.RECONVERGENT B2 ;  /* 0x0000000000027941 */ /* 0x000fea0003800200 */
.L_x_51742:
[----:B------:R-:W-:Y:S01]  /*8c30*/  I2FP.F32.U32 R172, R9 ;  /* 0x0000000900ac7245 */ /* 0x000fe20000201000 */
[----:B------:R-:W-:Y:S01]  /*8c40*/  BSSY.RECONVERGENT B2, `(.L_x_51747) ;  /* 0x000004c000027945 */ /* 0x000fe20003800200 */
[----:B------:R-:W-:Y:S01]  /*8c50*/  ISETP.NE.AND P3, PT, R220, 0x1, PT ;  /* 0x00000001dc00780c */ /* 0x000fe20003f65270 */
[----:B------:R-:W-:Y:S02]  /*8c60*/  IMAD.MOV.U32 R9, RZ, RZ, R12 ;  /* 0x000000ffff097224 */ /* 0x000fe400078e000c */
[----:B------:R-:W-:-:S05]  /*8c70*/  FFMA.FTZ R172, R172, R225, 1.1641532182693481445e-10 ;  /* 0x2f000000acac7423 */ /* 0x000fca00000100e1 */
        /* <DEDUP_REMOVED lines=15> */
.L_x_51749:
        /* <DEDUP_REMOVED lines=13> */
.L_x_51751:
[----:B------:R-:W-:Y:S05]  /*8e40*/  BSYNC.RECONVERGENT B3 ;  /* 0x0000000000037941 */ /* 0x000fea0003800200 */
.L_x_51750:
        /* <DEDUP_REMOVED lines=43> */
.L_x_51748:
[----:B------:R-:W-:Y:S05]  /*9100*/  BSYNC.RECONVERGENT B2 ;  /* 0x0000000000027941 */ /* 0x000fea0003800200 */
.L_x_51747:
        /* <DEDUP_REMOVED lines=20> */
.L_x_51754:
        /* <DEDUP_REMOVED lines=13> */
.L_x_51756:
[----:B------:R-:W-:Y:S05]  /*9320*/  BSYNC.RECONVERGENT B3 ;  /* 0x0000000000037941 */ /* 0x000fea0003800200 */
.L_x_51755:
        /* <DEDUP_REMOVED lines=43> */
.L_x_51753:
[----:B------:R-:W-:Y:S05]  /*95e0*/  BSYNC.RECONVERGENT B2 ;  /* 0x0000000000027941 */ /* 0x000fea0003800200 */
.L_x_51752:
        /* <DEDUP_REMOVED lines=11> */
.L_x_51736:
        /* <DEDUP_REMOVED lines=14> */
.L_x_51714:
[----:B------:R-:W-:Y:S05]  /*9780*/  BSYNC.RECONVERGENT B1 ;  /* 0x0000000000017941 */ /* 0x000fea0003800200 */
.L_x_51713:
        /* <DEDUP_REMOVED lines=10> */
[----:B0-23--:R-:W-:Y:S02]  /*9830*/  @P0 IMAD.WIDE.U32 R220, R218, 0x10, R178 ;  /* 0x00000010dadc0825 */ /* 0x00dfe400078e00b2 */
        /* <DEDUP_REMOVED lines=19> */
.L_x_51762:
        /* <DEDUP_REMOVED lines=13> */
.L_x_51764:
[----:B------:R-:W-:Y:S05]  /*9a40*/  BSYNC.RECONVERGENT B3 ;  /* 0x0000000000037941 */ /* 0x000fea0003800200 */
.L_x_51763:
        /* <DEDUP_REMOVED lines=42> */
.L_x_51761:
[----:B------:R-:W-:Y:S05]  /*9cf0*/  BSYNC.RECONVERGENT B2 ;  /* 0x0000000000027941 */ /* 0x000fea0003800200 */
.L_x_51760:
        /* <DEDUP_REMOVED lines=9> */
[----:B0-----:R-:W-:-:S03]  /*9d90*/  FMUL.FTZ R176, R176, R11 ;  /* 0x0000000bb0b07220 */ /* 0x001fc60000410000 */
        /* <DEDUP_REMOVED lines=14> */
.L_x_51767:
        /* <DEDUP_REMOVED lines=13> */
.L_x_51769:
[----:B------:R-:W-:Y:S05]  /*9f50*/  BSYNC.RECONVERGENT B3 ;  /* 0x0000000000037941 */ /* 0x000fea0003800200 */
.L_x_51768:
        /* <DEDUP_REMOVED lines=43> */
.L_x_51766:
[----:B------:R-:W-:Y:S05]  /*a210*/  BSYNC.RECONVERGENT B2 ;  /* 0x0000000000027941 */ /* 0x000fea0003800200 */
.L_x_51765:
        /* <DEDUP_REMOVED lines=21> */
.L_x_51772:
        /* <DEDUP_REMOVED lines=13> */
.L_x_51774:
[----:B------:R-:W-:Y:S05]  /*a440*/  BSYNC.RECONVERGENT B3 ;  /* 0x0000000000037941 */ /* 0x000fea0003800200 */
.L_x_51773:
        /* <DEDUP_REMOVED lines=43> */
.L_x_51771:
[----:B------:R-:W-:Y:S05]  /*a700*/  BSYNC.RECONVERGENT B2 ;  /* 0x0000000000027941 */ /* 0x000fea0003800200 */
.L_x_51770:
        /* <DEDUP_REMOVED lines=21> */
.L_x_51777:
        /* <DEDUP_REMOVED lines=13> */
.L_x_51779:
[----:B------:R-:W-:Y:S05]  /*a930*/  BSYNC.RECONVERGENT B3 ;  /* 0x0000000000037941 */ /* 0x000fea0003800200 */
.L_x_51778:
        /* <DEDUP_REMOVED lines=43> */
.L_x_51776:
[----:B------:R-:W-:Y:S05]  /*abf0*/  BSYNC.RECONVERGENT B2 ;  /* 0x0000000000027941 */ /* 0x000fea0003800200 */
.L_x_51775:
        /* <DEDUP_REMOVED lines=9> */
.L_x_51759:
        /* <DEDUP_REMOVED lines=16> */
.L_x_51783:
        /* <DEDUP_REMOVED lines=13> */
.L_x_51785:
[----:B------:R-:W-:Y:S05]  /*ae60*/  BSYNC.RECONVERGENT B3 ;  /* 0x0000000000037941 */ /* 0x000fea0003800200 */
.L_x_51784:
        /* <DEDUP_REMOVED lines=42> */
.L_x_51782:
[----:B------:R-:W-:Y:S05]  /*b110*/  BSYNC.RECONVERGENT B2 ;  /* 0x0000000000027941 */ /* 0x000fea0003800200 */
.L_x_51781:
[----:B------:R-:W0:Y:S01]  /*b120*/  LDC R219, c[0x0][0x408] ;  /* 0x00010200ffdb7b82 */ /* 0x000e220000000800 */
[----:B------:R-:W-:Y:S01]  /*b130*/  ISETP.NE.AND P2, PT, R221, 0x1, PT ;  /* 0x00000001dd00780c */ /* 0x000fe20003f45270 */
[----:B------:R-:W-:Y:S01]  /*b140*/  IMAD.MOV.U32 R225, RZ, RZ, 0x2f800000 ;  /* 0x2f800000ffe17424 */ /* 0x000fe200078e00ff */
[----:B------:R-:W-:Y:S01]  /*b150*/  I2FP.F32.U32 R220, R220 ;  /* 0x000000dc00dc7245 */ /* 0x000fe20000201000 */
[----:B-----5:R-:W-:Y:S01]  /*b160*/  FMUL.FTZ R176, R176, R217 ;  /* 0x000000d9b0b07220 */ /* 0x020fe20000410000 */
[----:B------:R-:W-:Y:S01]  /*b170*/  BSSY.RECONVERGENT B2, `(.L_x_51786) ;  /* 0x000004b000027945 */ /* 0x000fe20003800200 */
[----:B------:R-:W-:Y:S02]  /*b180*/  HFMA2 R222, -RZ, RZ, 0, 1.1920928955078125e-07 ;  /* 0x00000002ffde7431 */ /* 0x000fe400000001ff */
[----:B------:R-:W-:Y:S01]  /*b190*/  IMAD.MOV.U32 R9, RZ, RZ, R12 ;  /* 0x000000ffff097224 */ /* 0x000fe200078e000c */
[----:B------:R-:W1:Y:S01]  /*b1a0*/  LDC R11, c[0x0][0x404] ;  /* 0x00010100ff0b7b82 */ /* 0x000e620000000800 */
[----:B------:R-:W-:Y:S01]  /*b1b0*/  FFMA.FTZ R220, R220, R225, 1.1641532182693481445e-10 ;  /* 0x2f000000dcdc7423 */ /* 0x000fe200000100e1 */
[----:B0-----:R-:W-:-:S04]  /*b1c0*/  FMUL.FTZ R176, R176, R219 ;  /* 0x000000dbb0b07220 */ /* 0x001fc80000410000 */
[----:B-1----:R-:W-:-:S04]  /*b1d0*/  FSETP.GTU.FTZ.AND P1, PT, R220, R11, PT ;  /* 0x0000000bdc00720b */ /* 0x002fc80003f3c000 */
        /* <DEDUP_REMOVED lines=11> */
.L_x_51788:
        /* <DEDUP_REMOVED lines=13> */
.L_x_51790:
[----:B------:R-:W-:Y:S05]  /*b360*/  BSYNC.RECONVERGENT B3 ;  /* 0x0000000000037941 */ /* 0x000fea0003800200 */
.L_x_51789:
        /* <DEDUP_REMOVED lines=43> */
.L_x_51787:
[----:B------:R-:W-:Y:S05]  /*b620*/  BSYNC.RECONVERGENT B2 ;  /* 0x0000000000027941 */ /* 0x000fea0003800200 */
.L_x_51786:
        /* <DEDUP_REMOVED lines=20> */
.L_x_51793:
        /* <DEDUP_REMOVED lines=13> */
.L_x_51795:
[----:B------:R-:W-:Y:S05]  /*b840*/  BSYNC.RECONVERGENT B3 ;  /* 0x0000000000037941 */ /* 0x000fea0003800200 */
.L_x_51794:
        /* <DEDUP_REMOVED lines=43> */
.L_x_51792:
[----:B------:R-:W-:Y:S05]  /*bb00*/  BSYNC.RECONVERGENT B2 ;  /* 0x0000000000027941 */ /* 0x000fea0003800200 */
.L_x_51791:
        /* <DEDUP_REMOVED lines=20> */
.L_x_51798:
        /* <DEDUP_REMOVED lines=13> */
.L_x_51800:
[----:B------:R-:W-:Y:S05]  /*bd20*/  BSYNC.RECONVERGENT B3 ;  /* 0x0000000000037941 */ /* 0x000fea0003800200 */
.L_x_51799:
        /* <DEDUP_REMOVED lines=43> */
.L_x_51797:
[----:B------:R-:W-:Y:S05]  /*bfe0*/  BSYNC.RECONVERGENT B2 ;  /* 0x0000000000027941 */ /* 0x000fea0003800200 */
.L_x_51796:
        /* <DEDUP_REMOVED lines=11> */
.L_x_51780:
        /* <DEDUP_REMOVED lines=14> */
.L_x_51758:
[----:B------:R-:W-:Y:S05]  /*c180*/  BSYNC.RECONVERGENT B1 ;  /* 0x0000000000017941 */ /* 0x000fea0003800200 */
.L_x_51757:
        /* <DEDUP_REMOVED lines=10> */
[----:B0-234-:R-:W-:Y:S02]  /*c230*/  @P0 IMAD.WIDE.U32 R220, R218, 0x10, R182 ;  /* 0x00000010dadc0825 */ /* 0x01dfe400078e00b6 */
[----:B------:R-:W5:Y:S04]  /*c240*/  LDG.E.128 R180, desc[UR8][R180.64] ;  /* 0x00000008b4b47981 */ /* 0x000f68000c1e1d00 */
        /* <DEDUP_REMOVED lines=18> */
.L_x_51806:
        /* <DEDUP_REMOVED lines=13> */
.L_x_51808:
[----:B------:R-:W-:Y:S05]  /*c440*/  BSYNC.RECONVERGENT B3 ;  /* 0x0000000000037941 */ /* 0x000fea0003800200 */
.L_x_51807:
        /* <DEDUP_REMOVED lines=42> */
.L_x_51805:
[----:B------:R-:W-:Y:S05]  /*c6f0*/  BSYNC.RECONVERGENT B2 ;  /* 0x0000000000027941 */ /* 0x000fea0003800200 */
.L_x_51804:
        /* <DEDUP_REMOVED lines=24> */
.L_x_51811:
        /* <DEDUP_REMOVED lines=13> */
.L_x_51813:
[----:B------:R-:W-:Y:S05]  /*c950*/  BSYNC.RECONVERGENT B3 ;  /* 0x0000000000037941 */ /* 0x000fea0003800200 */
.L_x_51812:
        /* <DEDUP_REMOVED lines=43> */
.L_x_51810:
[----:B------:R-:W-:Y:S05]  /*cc10*/  BSYNC.RECONVERGENT B2 ;  /* 0x0000000000027941 */ /* 0x000fea0003800200 */
.L_x_51809:
        /* <DEDUP_REMOVED lines=21> */
.L_x_51816:
        /* <DEDUP_REMOVED lines=13> */
.L_x_51818:
[----:B------:R-:W-:Y:S05]  /*ce40*/  BSYNC.RECONVERGENT B3 ;  /* 0x0000000000037941 */ /* 0x000fea0003800200 */
.L_x_51817:
        /* <DEDUP_REMOVED lines=43> */
.L_x_51815:
[----:B------:R-:W-:Y:S05]  /*d100*/  BSYNC.RECONVERGENT B2 ;  /* 0x0000000000027941 */ /* 0x000fea0003800200 */
.L_x_51814:
        /* <DEDUP_REMOVED lines=21> */
.L_x_51821:
        /* <DEDUP_REMOVED lines=13> */
.L_x_51823:
[----:B------:R-:W-:Y:S05]  /*d330*/  BSYNC.RECONVERGENT B3 ;  /* 0x0000000000037941 */ /* 0x000fea0003800200 */
.L_x_51822:
        /* <DEDUP_REMOVED lines=43> */
.L_x_51820:
[----:B------:R-:W-:Y:S05]  /*d5f0*/  BSYNC.RECONVERGENT B2 ;  /* 0x0000000000027941 */ /* 0x000fea0003800200 */
.L_x_51819:
        /* <DEDUP_REMOVED lines=9> */
.L_x_51803:
        /* <DEDUP_REMOVED lines=16> */
.L_x_51827:
        /* <DEDUP_REMOVED lines=13> */
.L_x_51829:
[----:B------:R-:W-:Y:S05]  /*d860*/  BSYNC.RECONVERGENT B3 ;  /* 0x0000000000037941 */ /* 0x000fea0003800200 */
.L_x_51828:
        /* <DEDUP_REMOVED lines=42> */
.L_x_51826:
[----:B------:R-:W-:Y:S05]  /*db10*/  BSYNC.RECONVERGENT B2 ;  /* 0x0000000000027941 */ /* 0x000fea0003800200 */
.L_x_51825:
        /* <DEDUP_REMOVED lines=23> */
.L_x_51832:
        /* <DEDUP_REMOVED lines=13> */
.L_x_51834:
[----:B------:R-:W-:Y:S05]  /*dd60*/  BSYNC.RECONVERGENT B3 ;  /* 0x0000000000037941 */ /* 0x000fea0003800200 */
.L_x_51833:
        /* <DEDUP_REMOVED lines=43> */
.L_x_51831:
[----:B------:R-:W-:Y:S05]  /*e020*/  BSYNC.RECONVERGENT B2 ;  /* 0x0000000000027941 */ /* 0x000fea0003800200 */
.L_x_51830:
        /* <DEDUP_REMOVED lines=20> */
.L_x_51837:
        /* <DEDUP_REMOVED lines=13> */
.L_x_51839:
[----:B------:R-:W-:Y:S05]  /*e240*/  BSYNC.RECONVERGENT B3 ;  /* 0x0000000000037941 */ /* 0x000fea0003800200 */
.L_x_51838:
        /* <DEDUP_REMOVED lines=43> */
.L_x_51836:
[----:B------:R-:W-:Y:S05]  /*e500*/  BSYNC.RECONVERGENT B2 ;  /* 0x0000000000027941 */ /* 0x000fea0003800200 */
.L_x_51835:
        /* <DEDUP_REMOVED lines=20> */
.L_x_51842:
        /* <DEDUP_REMOVED lines=13> */
.L_x_51844:
[----:B------:R-:W-:Y:S05]  /*e720*/  BSYNC.RECONVERGENT B3 ;  /* 0x0000000000037941 */ /* 0x000fea0003800200 */
.L_x_51843:
        /* <DEDUP_REMOVED lines=43> */
.L_x_51841:
[----:B------:R-:W-:Y:S05]  /*e9e0*/  BSYNC.RECONVERGENT B2 ;  /* 0x0000000000027941 */ /* 0x000fea0003800200 */
.L_x_51840:
        /* <DEDUP_REMOVED lines=11> */
.L_x_51824:
        /* <DEDUP_REMOVED lines=14> */
.L_x_51802:
[----:B------:R-:W-:Y:S05]  /*eb80*/  BSYNC.RECONVERGENT B1 ;  /* 0x0000000000017941 */ /* 0x000fea0003800200 */
.L_x_51801:
        /* <DEDUP_REMOVED lines=30> */
.L_x_51850:
        /* <DEDUP_REMOVED lines=13> */
.L_x_51852:
[----:B------:R-:W-:Y:S05]  /*ee40*/  BSYNC.RECONVERGENT B3 ;  /* 0x0000000000037941 */ /* 0x000fea0003800200 */
.L_x_51851:
        /* <DEDUP_REMOVED lines=42> */
.L_x_51849:
[----:B------:R-:W-:Y:S05]  /*f0f0*/  BSYNC.RECONVERGENT B2 ;  /* 0x0000000000027941 */ /* 0x000fea0003800200 */
.L_x_51848:
        /* <DEDUP_REMOVED lines=24> */
.L_x_51855:
        /* <DEDUP_REMOVED lines=13> */
.L_x_51857:
[----:B------:R-:W-:Y:S05]  /*f350*/  BSYNC.RECONVERGENT B3 ;  /* 0x0000000000037941 */ /* 0x000fea0003800200 */
.L_x_51856:
        /* <DEDUP_REMOVED lines=43> */
.L_x_51854:
[----:B------:R-:W-:Y:S05]  /*f610*/  BSYNC.RECONVERGENT B2 ;  /* 0x0000000000027941 */ /* 0x000fea0003800200 */
.L_x_51853:
        /* <DEDUP_REMOVED lines=21> */
.L_x_51860:
        /* <DEDUP_REMOVED lines=13> */
.L_x_51862:
[----:B------:R-:W-:Y:S05]  /*f840*/  BSYNC.RECONVERGENT B3 ;  /* 0x0000000000037941 */ /* 0x000fea0003800200 */
.L_x_51861:
        /* <DEDUP_REMOVED lines=43> */
.L_x_51859:
[----:B------:R-:W-:Y:S05]  /*fb00*/  BSYNC.RECONVERGENT B2 ;  /* 0x0000000000027941 */ /* 0x000fea0003800200 */
.L_x_51858:
        /* <DEDUP_REMOVED lines=21> */
.L_x_51865:
        /* <DEDUP_REMOVED lines=13> */
.L_x_51867:
[----:B------:R-:W-:Y:S05]  /*fd30*/  BSYNC.RECONVERGENT B3 ;  /* 0x0000000000037941 */ /* 0x000fea0003800200 */
.L_x_51866:
        /* <DEDUP_REMOVED lines=43> */
.L_x_51864:
[----:B------:R-:W-:Y:S05]  /*fff0*/  BSYNC.RECONVERGENT B2 ;  /* 0x0000000000027941 */ /* 0x000fea0003800200 */
.L_x_51863:
        /* <DEDUP_REMOVED lines=9> */
.L_x_51847:
        /* <DEDUP_REMOVED lines=16> */
.L_x_51871:
        /* <DEDUP_REMOVED lines=13> */
.L_x_51873:
[----:B------:R-:W-:Y:S05]  /*10260*/  BSYNC.RECONVERGENT B3 ;  /* 0x0000000000037941 */ /* 0x000fea0003800200 */
.L_x_51872:
        /* <DEDUP_REMOVED lines=42> */
.L_x_51870:
[----:B------:R-:W-:Y:S05]  /*10510*/  BSYNC.RECONVERGENT B2 ;  /* 0x0000000000027941 */ /* 0x000fea0003800200 */
.L_x_51869:
        /* <DEDUP_REMOVED lines=9> */
[----:B------:R-:W-:Y:S01]  /*105b0*/  MOV R9, R12 ;  /* 0x0000000c00097202 */ /* 0x000fe20000000f00 */
[----:B0-----:R-:W-:-:S02]  /*105c0*/  FMUL.FTZ R184, R184, R11 ;  /* 0x0000000bb8b87220 */ /* 0x001fc40000410000 */
[----:B-1----:R-:W-:-:S04]  /*105d0*/  FSETP.GTU.FTZ.AND P0, PT, R220, R219, PT ;  /* 0x000000dbdc00720b */ /* 0x002fc80003f1c000 */
        /* <DEDUP_REMOVED lines=11> */
.L_x_51876:
        /* <DEDUP_REMOVED lines=13> */
.L_x_51878:
[----:B------:R-:W-:Y:S05]  /*10760*/  BSYNC.RECONVERGENT B3 ;  /* 0x0000000000037941 */ /* 0x000fea0003800200 */
.L_x_51877:
        /* <DEDUP_REMOVED lines=43> */
.L_x_51875:
[----:B------:R-:W-:Y:S05]  /*10a20*/  BSYNC.RECONVERGENT B2 ;  /* 0x0000000000027941 */ /* 0x000fea0003800200 */
.L_x_51874:
        /* <DEDUP_REMOVED lines=20> */
.L_x_51881:
        /* <DEDUP_REMOVED lines=13> */
.L_x_51883:
[----:B------:R-:W-:Y:S05]  /*10c40*/  BSYNC.RECONVERGENT B3 ;  /* 0x0000000000037941 */ /* 0x000fea0003800200 */
.L_x_51882:
        /* <DEDUP_REMOVED lines=43> */
.L_x_51880:
[----:B------:R-:W-:Y:S05]  /*10f00*/  BSYNC.RECONVERGENT B2 ;  /* 0x0000000000027941 */ /* 0x000fea0003800200 */
.L_x_51879:
        /* <DEDUP_REMOVED lines=20> */
.L_x_51886:
        /* <DEDUP_REMOVED lines=13> */
.L_x_51888:
[----:B------:R-:W-:Y:S05]  /*11120*/  BSYNC.RECONVERGENT B3 ;  /* 0x0000000000037941 */ /* 0x000fea0003800200 */
.L_x_51887:
        /* <DEDUP_REMOVED lines=43> */
.L_x_51885:
[----:B------:R-:W-:Y:S05]  /*113e0*/  BSYNC.RECONVERGENT B2 ;  /* 0x0000000000027941 */ /* 0x000fea0003800200 */
.L_x_51884:
        /* <DEDUP_REMOVED lines=11> */
.L_x_51868:
        /* <DEDUP_REMOVED lines=11> */
[C---:B-1----:R-:W-:Y:S01]  /*11550*/  IMAD.WIDE.U32 R220, R218.reuse, 0x4, R220 ;  /* 0x00000004dadc7825 */ /* 0x042fe200078e00dc */
[----:B------:R-:W-:-:S04]  /*11560*/  IADD3 R218, PT, PT, R218, 0x20, RZ ;  /* 0x00000020dada7810 */ /* 0x000fc80007ffe0ff */
[----:B------:R0:W-:Y:S03]  /*11570*/  STG.E desc[UR8][R220.64], R219 ;  /* 0x000000dbdc007986 */ /* 0x0001e6000c101908 */
.L_x_51846:
[----:B------:R-:W-:Y:S05]  /*11580*/  BSYNC.RECONVERGENT B1 ;  /* 0x0000000000017941 */ /* 0x000fea0003800200 */
.L_x_51845:
        /* <DEDUP_REMOVED lines=30> */
.L_x_51894:
        /* <DEDUP_REMOVED lines=13> */
.L_x_51896:
[----:B------:R-:W-:Y:S05]  /*11840*/  BSYNC.RECONVERGENT B3 ;  /* 0x0000000000037941 */ /* 0x000fea0003800200 */
.L_x_51895:
        /* <DEDUP_REMOVED lines=42> */
.L_x_51893:
[----:B------:R-:W-:Y:S05]  /*11af0*/  BSYNC.RECONVERGENT B2 ;  /* 0x0000000000027941 */ /* 0x000fea0003800200 */
.L_x_51892:
        /* <DEDUP_REMOVED lines=10> */
[----:B-1----:R-:W-:Y:S02]  /*11ba0*/  FSETP.GTU.FTZ.AND P0, PT, R220, R219, PT ;  /* 0x000000dbdc00720b */ /* 0x002fe40003f1c000 */
        /* <DEDUP_REMOVED lines=13> */
.L_x_51899:
        /* <DEDUP_REMOVED lines=13> */
.L_x_51901:
[----:B------:R-:W-:Y:S05]  /*11d50*/  BSYNC.RECONVERGENT B3 ;  /* 0x0000000000037941 */ /* 0x000fea0003800200 */
.L_x_51900:
        /* <DEDUP_REMOVED lines=43> */
.L_x_51898:
[----:B------:R-:W-:Y:S05]  /*12010*/  BSYNC.RECONVERGENT B2 ;  /* 0x0000000000027941 */ /* 0x000fea0003800200 */
.L_x_51897:
        /* <DEDUP_REMOVED lines=21> */
.L_x_51904:
        /* <DEDUP_REMOVED lines=13> */
.L_x_51906:
[----:B------:R-:W-:Y:S05]  /*12240*/  BSYNC.RECONVERGENT B3 ;  /* 0x0000000000037941 */ /* 0x000fea0003800200 */
.L_x_51905:
        /* <DEDUP_REMOVED lines=43> */
.L_x_51903:
[----:B------:R-:W-:Y:S05]  /*12500*/  BSYNC.RECONVERGENT B2 ;  /* 0x0000000000027941 */ /* 0x000fea0003800200 */
.L_x_51902:
        /* <DEDUP_REMOVED lines=21> */
.L_x_51909:
        /* <DEDUP_REMOVED lines=13> */
.L_x_51911:
[----:B------:R-:W-:Y:S05]  /*12730*/  BSYNC.RECONVERGENT B3 ;  /* 0x0000000000037941 */ /* 0x000fea0003800200 */
.L_x_51910:
        /* <DEDUP_REMOVED lines=43> */
.L_x_51908:
[----:B------:R-:W-:Y:S05]  /*129f0*/  BSYNC.RECONVERGENT B2 ;  /* 0x0000000000027941 */ /* 0x000fea0003800200 */
.L_x_51907:
        /* <DEDUP_REMOVED lines=9> */
.L_x_51891:
        /* <DEDUP_REMOVED lines=16> */
.L_x_51915:
        /* <DEDUP_REMOVED lines=13> */
.L_x_51917:
[----:B------:R-:W-:Y:S05]  /*12c60*/  BSYNC.RECONVERGENT B3 ;  /* 0x0000000000037941 */ /* 0x000fea0003800200 */
.L_x_51916:
        /* <DEDUP_REMOVED lines=42> */
.L_x_51914:
[----:B------:R-:W-:Y:S05]  /*12f10*/  BSYNC.RECONVERGENT B2 ;  /* 0x0000000000027941 */ /* 0x000fea0003800200 */
.L_x_51913:
        /* <DEDUP_REMOVED lines=23> */
.L_x_51920:
        /* <DEDUP_REMOVED lines=13> */
.L_x_51922:
[----:B------:R-:W-:Y:S05]  /*13160*/  BSYNC.RECONVERGENT B3 ;  /* 0x0000000000037941 */ /* 0x000fea0003800200 */
.L_x_51921:
        /* <DEDUP_REMOVED lines=43> */
.L_x_51919:
[----:B------:R-:W-:Y:S05]  /*13420*/  BSYNC.RECONVERGENT B2 ;  /* 0x0000000000027941 */ /* 0x000fea0003800200 */
.L_x_51918:
        /* <DEDUP_REMOVED lines=20> */
.L_x_51925:
        /* <DEDUP_REMOVED lines=13> */
.L_x_51927:
[----:B------:R-:W-:Y:S05]  /*13640*/  BSYNC.RECONVERGENT B3 ;  /* 0x0000000000037941 */ /* 0x000fea0003800200 */
.L_x_51926:
        /* <DEDUP_REMOVED lines=43> */
.L_x_51924:
[----:B------:R-:W-:Y:S05]  /*13900*/  BSYNC.RECONVERGENT B2 ;  /* 0x0000000000027941 */ /* 0x000fea0003800200 */
.L_x_51923:
        /* <DEDUP_REMOVED lines=20> */
.L_x_51930:
        /* <DEDUP_REMOVED lines=13> */
.L_x_51932:
[----:B------:R-:W-:Y:S05]  /*13b20*/  BSYNC.RECONVERGENT B3 ;  /* 0x0000000000037941 */ /* 0x000fea0003800200 */
.L_x_51931:
        /* <DEDUP_REMOVED lines=43> */
.L_x_51929:
[----:B------:R-:W-:Y:S05]  /*13de0*/  BSYNC.RECONVERGENT B2 ;  /* 0x0000000000027941 */ /* 0x000fea0003800200 */
.L_x_51928:
        /* <DEDUP_REMOVED lines=11> */
.L_x_51912:
        /* <DEDUP_REMOVED lines=14> */
.L_x_51890:
[----:B------:R-:W-:Y:S05]  /*13f80*/  BSYNC.RECONVERGENT B1 ;  /* 0x0000000000017941 */ /* 0x000fea0003800200 */
.L_x_51889:
        /* <DEDUP_REMOVED lines=30> */
.L_x_51938:
        /* <DEDUP_REMOVED lines=13> */
.L_x_51940:
[----:B------:R-:W-:Y:S05]  /*14240*/  BSYNC.RECONVERGENT B3 ;  /* 0x0000000000037941 */ /* 0x000fea0003800200 */
.L_x_51939:
        /* <DEDUP_REMOVED lines=42> */
.L_x_51937:
[----:B------:R-:W-:Y:S05]  /*144f0*/  BSYNC.RECONVERGENT B2 ;  /* 0x0000000000027941 */ /* 0x000fea0003800200 */
.L_x_51936:
        /* <DEDUP_REMOVED lines=24> */
.L_x_51943:
        /* <DEDUP_REMOVED lines=13> */
.L_x_51945:
[----:B------:R-:W-:Y:S05]  /*14750*/  BSYNC.RECONVERGENT B3 ;  /* 0x0000000000037941 */ /* 0x000fea0003800200 */
.L_x_51944:
        /* <DEDUP_REMOVED lines=43> */
.L_x_51942:
[----:B------:R-:W-:Y:S05]  /*14a10*/  BSYNC.RECONVERGENT B2 ;  /* 0x0000000000027941 */ /* 0x000fea0003800200 */
.L_x_51941:
        /* <DEDUP_REMOVED lines=21> */
.L_x_51948:
        /* <DEDUP_REMOVED lines=13> */
.L_x_51950:
[----:B------:R-:W-:Y:S05]  /*14c40*/  BSYNC.RECONVERGENT B3 ;  /* 0x0000000000037941 */ /* 0x000fea0003800200 */
.L_x_51949:
        /* <DEDUP_REMOVED lines=43> */
.L_x_51947:
[----:B------:R-:W-:Y:S05]  /*14f00*/  BSYNC.RECONVERGENT B2 ;  /* 0x0000000000027941 */ /* 0x000fea0003800200 */
.L_x_51946:
        /* <DEDUP_REMOVED lines=21> */
.L_x_51953:
        /* <DEDUP_REMOVED lines=13> */
.L_x_51955:
[----:B------:R-:W-:Y:S05]  /*15130*/  BSYNC.RECONVERGENT B3 ;  /* 0x0000000000037941 */ /* 0x000fea0003800200 */
.L_x_51954:
        /* <DEDUP_REMOVED lines=43> */
.L_x_51952:
[----:B------:R-:W-:Y:S05]  /*153f0*/  BSYNC.RECONVERGENT B2 ;  /* 0x0000000000027941 */ /* 0x000fea0003800200 */
.L_x_51951:
        /* <DEDUP_REMOVED lines=9> */
.L_x_51935:
        /* <DEDUP_REMOVED lines=16> */
.L_x_51959:
        /* <DEDUP_REMOVED lines=13> */
.L_x_51961:
[----:B------:R-:W-:Y:S05]  /*15660*/  BSYNC.RECONVERGENT B3 ;  /* 0x0000000000037941 */ /* 0x000fea0003800200 */
.L_x_51960:
        /* <DEDUP_REMOVED lines=42> */
.L_x_51958:
[----:B------:R-:W-:Y:S05]  /*15910*/  BSYNC.RECONVERGENT B2 ;  /* 0x0000000000027941 */ /* 0x000fea0003800200 */
.L_x_51957:
        /* <DEDUP_REMOVED lines=23> */
.L_x_51964:
        /* <DEDUP_REMOVED lines=13> */
.L_x_51966:
[----:B------:R-:W-:Y:S05]  /*15b60*/  BSYNC.RECONVERGENT B3 ;  /* 0x0000000000037941 */ /* 0x000fea0003800200 */
.L_x_51965:
        /* <DEDUP_REMOVED lines=43> */
.L_x_51963:
[----:B------:R-:W-:Y:S05]  /*15e20*/  BSYNC.RECONVERGENT B2 ;  /* 0x0000000000027941 */ /* 0x000fea0003800200 */
.L_x_51962:
        /* <DEDUP_REMOVED lines=20> */
.L_x_51969:
        /* <DEDUP_REMOVED lines=13> */
.L_x_51971:
[----:B------:R-:W-:Y:S05]  /*16040*/  BSYNC.RECONVERGENT B3 ;  /* 0x0000000000037941 */ /* 0x000fea0003800200 */
.L_x_51970:
        /* <DEDUP_REMOVED lines=43> */
.L_x_51968:
[----:B------:R-:W-:Y:S05]  /*16300*/  BSYNC.RECONVERGENT B2 ;  /* 0x0000000000027941 */ /* 0x000fea0003800200 */
.L_x_51967:
        /* <DEDUP_REMOVED lines=20> */
.L_x_51974:
        /* <DEDUP_REMOVED lines=13> */
.L_x_51976:
[----:B------:R-:W-:Y:S05]  /*16520*/  BSYNC.RECONVERGENT B3 ;  /* 0x0000000000037941 */ /* 0x000fea0003800200 */
.L_x_51975:
        /* <DEDUP_REMOVED lines=43> */
.L_x_51973:
[----:B------:R-:W-:Y:S05]  /*167e0*/  BSYNC.RECONVERGENT B2 ;  /* 0x0000000000027941 */ /* 0x000fea0003800200 */
.L_x_51972:
        /* <DEDUP_REMOVED lines=11> */
.L_x_51956:
        /* <DEDUP_REMOVED lines=14> */
.L_x_51934:
[----:B------:R-:W-:Y:S05]  /*16980*/  BSYNC.RECONVERGENT B1 ;  /* 0x0000000000017941 */ /* 0x000fea0003800200 */
.L_x_51933:
        /* <DEDUP_REMOVED lines=30> */
.L_x_51982:
        /* <DEDUP_REMOVED lines=13> */
.L_x_51984:
[----:B------:R-:W-:Y:S05]  /*16c40*/  BSYNC.RECONVERGENT B3 ;  /* 0x0000000000037941 */ /* 0x000fea0003800200 */
.L_x_51983:
        /* <DEDUP_REMOVED lines=42> */
.L_x_51981:
[----:B------:R-:W-:Y:S05]  /*16ef0*/  BSYNC.RECONVERGENT B2 ;  /* 0x0000000000027941 */ /* 0x000fea0003800200 */
.L_x_51980:
        /* <DEDUP_REMOVED lines=24> */
.L_x_51987:
        /* <DEDUP_REMOVED lines=13> */
.L_x_51989:
[----:B------:R-:W-:Y:S05]  /*17150*/  BSYNC.RECONVERGENT B3 ;  /* 0x0000000000037941 */ /* 0x000fea0003800200 */
.L_x_51988:
        /* <DEDUP_REMOVED lines=43> */
.L_x_51986:
[----:B------:R-:W-:Y:S05]  /*17410*/  BSYNC.RECONVERGENT B2 ;  /* 0x0000000000027941 */ /* 0x000fea0003800200 */
.L_x_51985:
        /* <DEDUP_REMOVED lines=21> */
.L_x_51992:
        /* <DEDUP_REMOVED lines=13> */
.L_x_51994:
[----:B------:R-:W-:Y:S05]  /*17640*/  BSYNC.RECONVERGENT B3 ;  /* 0x0000000000037941 */ /* 0x000fea0003800200 */
.L_x_51993:
        /* <DEDUP_REMOVED lines=43> */
.L_x_51991:
[----:B------:R-:W-:Y:S05]  /*17900*/  BSYNC.RECONVERGENT B2 ;  /* 0x0000000000027941 */ /* 0x000fea0003800200 */
.L_x_51990:
        /* <DEDUP_REMOVED lines=21> */
.L_x_51997:
        /* <DEDUP_REMOVED lines=13> */
.L_x_51999:
[----:B------:R-:W-:Y:S05]  /*17b30*/  BSYNC.RECONVERGENT B3 ;  /* 0x0000000000037941 */ /* 0x000fea0003800200 */
.L_x_51998:
        /* <DEDUP_REMOVED lines=43> */
.L_x_51996:
[----:B------:R-:W-:Y:S05]  /*17df0*/  BSYNC.RECONVERGENT B2 ;  /* 0x0000000000027941 */ /* 0x000fea0003800200 */
.L_x_51995:
        /* <DEDUP_REMOVED lines=9> */
.L_x_51979:
        /* <DEDUP_REMOVED lines=16> */
.L_x_52003:
        /* <DEDUP_REMOVED lines=13> */
.L_x_52005:
[----:B------:R-:W-:Y:S05]  /*18060*/  BSYNC.RECONVERGENT B3 ;  /* 0x0000000000037941 */ /* 0x000fea0003800200 */
.L_x_52004:
        /* <DEDUP_REMOVED lines=42> */
.L_x_52002:
[----:B------:R-:W-:Y:S05]  /*18310*/  BSYNC.RECONVERGENT B2 ;  /* 0x0000000000027941 */ /* 0x000fea0003800200 */
.L_x_52001:
        /* <DEDUP_REMOVED lines=23> */
.L_x_52008:
        /* <DEDUP_REMOVED lines=13> */
.L_x_52010:
[----:B------:R-:W-:Y:S05]  /*18560*/  BSYNC.RECONVERGENT B3 ;  /* 0x0000000000037941 */ /* 0x000fea0003800200 */
.L_x_52009:
        /* <DEDUP_REMOVED lines=43> */
.L_x_52007:
[----:B------:R-:W-:Y:S05]  /*18820*/  BSYNC.RECONVERGENT B2 ;  /* 0x0000000000027941 */ /* 0x000fea0003800200 */
.L_x_52006:
        /* <DEDUP_REMOVED lines=20> */
.L_x_52013:
        /* <DEDUP_REMOVED lines=13> */
.L_x_52015:
[----:B------:R-:W-:Y:S05]  /*18a40*/  BSYNC.RECONVERGENT B3 ;  /* 0x0000000000037941 */ /* 0x000fea0003800200 */
.L_x_52014:
        /* <DEDUP_REMOVED lines=43> */
.L_x_52012:
[----:B------:R-:W-:Y:S05]  /*18d00*/  BSYNC.RECONVERGENT B2 ;  /* 0x0000000000027941 */ /* 0x000fea0003800200 */
.L_x_52011:
        /* <DEDUP_REMOVED lines=20> */
.L_x_52018:
        /* <DEDUP_REMOVED lines=13> */
.L_x_52020:
[----:B------:R-:W-:Y:S05]  /*18f20*/  BSYNC.RECONVERGENT B3 ;  /* 0x0000000000037941 */ /* 0x000fea0003800200 */
.L_x_52019:
        /* <DEDUP_REMOVED lines=43> */
.L_x_52017:
[----:B------:R-:W-:Y:S05]  /*191e0*/  BSYNC.RECONVERGENT B2 ;  /* 0x0000000000027941 */ /* 0x000fea0003800200 */
.L_x_52016:
        /* <DEDUP_REMOVED lines=11> */
.L_x_52000:
        /* <DEDUP_REMOVED lines=14> */
.L_x_51978:
[----:B------:R-:W-:Y:S05]  /*19380*/  BSYNC.RECONVERGENT B1 ;  /* 0x0000000000017941 */ /* 0x000fea0003800200 */
.L_x_51977:
        /* <DEDUP_REMOVED lines=30> */
.L_x_52026:
        /* <DEDUP_REMOVED lines=13> */
.L_x_52028:
[----:B------:R-:W-:Y:S05]  /*19640*/  BSYNC.RECONVERGENT B3 ;  /* 0x0000000000037941 */ /* 0x000fea0003800200 */
.L_x_52027:
        /* <DEDUP_REMOVED lines=42> */
.L_x_52025:
[----:B------:R-:W-:Y:S05]  /*198f0*/  BSYNC.RECONVERGENT B2 ;  /* 0x0000000000027941 */ /* 0x000fea0003800200 */
.L_x_52024:
        /* <DEDUP_REMOVED lines=24> */
.L_x_52031:
        /* <DEDUP_REMOVED lines=13> */
.L_x_52033:
[----:B------:R-:W-:Y:S05]  /*19b50*/  BSYNC.RECONVERGENT B3 ;  /* 0x0000000000037941 */ /* 0x000fea0003800200 */
.L_x_52032:
        /* <DEDUP_REMOVED lines=43> */
.L_x_52030:
[----:B------:R-:W-:Y:S05]  /*19e10*/  BSYNC.RECONVERGENT B2 ;  /* 0x0000000000027941 */ /* 0x000fea0003800200 */
.L_x_52029:
        /* <DEDUP_REMOVED lines=21> */
.L_x_52036:
        /* <DEDUP_REMOVED lines=13> */
.L_x_52038:
[----:B------:R-:W-:Y:S05]  /*1a040*/  BSYNC.RECONVERGENT B3 ;  /* 0x0000000000037941 */ /* 0x000fea0003800200 */
.L_x_52037:
        /* <DEDUP_REMOVED lines=43> */
.L_x_52035:
[----:B------:R-:W-:Y:S05]  /*1a300*/  BSYNC.RECONVERGENT B2 ;  /* 0x0000000000027941 */ /* 0x000fea0003800200 */
.L_x_52034:
        /* <DEDUP_REMOVED lines=21> */
.L_x_52041:
        /* <DEDUP_REMOVED lines=13> */
.L_x_52043:
[----:B------:R-:W-:Y:S05]  /*1a530*/  BSYNC.RECONVERGENT B3 ;  /* 0x0000000000037941 */ /* 0x000fea0003800200 */
.L_x_52042:
        /* <DEDUP_REMOVED lines=43> */
.L_x_52040:
[----:B------:R-:W-:Y:S05]  /*1a7f0*/  BSYNC.RECONVERGENT B2 ;  /* 0x0000000000027941 */ /* 0x000fea0003800200 */
.L_x_52039:
        /* <DEDUP_REMOVED lines=9> */
.L_x_52023:
        /* <DEDUP_REMOVED lines=16> */
.L_x_52047:
        /* <DEDUP_REMOVED lines=13> */
.L_x_52049:
[----:B------:R-:W-:Y:S05]  /*1aa60*/  BSYNC.RECONVERGENT B3 ;  /* 0x0000000000037941 */ /* 0x000fea0003800200 */
.L_x_52048:
        /* <DEDUP_REMOVED lines=42> */
.L_x_52046:
[----:B------:R-:W-:Y:S05]  /*1ad10*/  BSYNC.RECONVERGENT B2 ;  /* 0x0000000000027941 */ /* 0x000fea0003800200 */
.L_x_52045:
        /* <DEDUP_REMOVED lines=23> */
.L_x_52052:
        /* <DEDUP_REMOVED lines=13> */
.L_x_52054:
[----:B------:R-:W-:Y:S05]  /*1af60*/  BSYNC.RECONVERGENT B3 ;  /* 0x0000000000037941 */ /* 0x000fea0003800200 */
.L_x_52053:
        /* <DEDUP_REMOVED lines=43> */
.L_x_52051:
[----:B------:R-:W-:Y:S05]  /*1b220*/  BSYNC.RECONVERGENT B2 ;  /* 0x0000000000027941 */ /* 0x000fea0003800200 */
.L_x_52050:
        /* <DEDUP_REMOVED lines=20> */
.L_x_52057:
        /* <DEDUP_REMOVED lines=13> */
.L_x_52059:
[----:B------:R-:W-:Y:S05]  /*1b440*/  BSYNC.RECONVERGENT B3 ;  /* 0x0000000000037941 */ /* 0x000fea0003800200 */
.L_x_52058:
        /* <DEDUP_REMOVED lines=43> */
.L_x_52056:
[----:B------:R-:W-:Y:S05]  /*1b700*/  BSYNC.RECONVERGENT B2 ;  /* 0x0000000000027941 */ /* 0x000fea0003800200 */
.L_x_52055:
        /* <DEDUP_REMOVED lines=20> */
.L_x_52062:
        /* <DEDUP_REMOVED lines=13> */
.L_x_52064:
[----:B------:R-:W-:Y:S05]  /*1b920*/  BSYNC.RECONVERGENT B3 ;  /* 0x0000000000037941 */ /* 0x000fea0003800200 */
.L_x_52063:
        /* <DEDUP_REMOVED lines=43> */
.L_x_52061:
[----:B------:R-:W-:Y:S05]  /*1bbe0*/  BSYNC.RECONVERGENT B2 ;  /* 0x0000000000027941 */ /* 0x000fea0003800200 */
.L_x_52060:
        /* <DEDUP_REMOVED lines=11> */
.L_x_52044:
        /* <DEDUP_REMOVED lines=14> */
.L_x_52022:
[----:B------:R-:W-:Y:S05]  /*1bd80*/  BSYNC.RECONVERGENT B1 ;  /* 0x0000000000017941 */ /* 0x000fea0003800200 */
.L_x_52021:
        /* <DEDUP_REMOVED lines=30> */
.L_x_52070:
        /* <DEDUP_REMOVED lines=13> */
.L_x_52072:
[----:B------:R-:W-:Y:S05]  /*1c040*/  BSYNC.RECONVERGENT B3 ;  /* 0x0000000000037941 */ /* 0x000fea0003800200 */
.L_x_52071:
        /* <DEDUP_REMOVED lines=42> */
.L_x_52069:
[----:B------:R-:W-:Y:S05]  /*1c2f0*/  BSYNC.RECONVERGENT B2 ;  /* 0x0000000000027941 */ /* 0x000fea0003800200 */
.L_x_52068:
        /* <DEDUP_REMOVED lines=24> */
.L_x_52075:
        /* <DEDUP_REMOVED lines=13> */
.L_x_52077:
[----:B------:R-:W-:Y:S05]  /*1c550*/  BSYNC.RECONVERGENT B3 ;  /* 0x0000000000037941 */ /* 0x000fea0003800200 */
.L_x_52076:
        /* <DEDUP_REMOVED lines=43> */
.L_x_52074:
[----:B------:R-:W-:Y:S05]  /*1c810*/  BSYNC.RECONVERGENT B2 ;  /* 0x0000000000027941 */ /* 0x000fea0003800200 */
.L_x_52073:
        /* <DEDUP_REMOVED lines=21> */
.L_x_52080:
        /* <DEDUP_REMOVED lines=13> */
.L_x_52082:
[----:B------:R-:W-:Y:S05]  /*1ca40*/  BSYNC.RECONVERGENT B3 ;  /* 0x0000000000037941 */ /* 0x000fea0003800200 */
.L_x_52081:
        /* <DEDUP_REMOVED lines=43> */
.L_x_52079:
[----:B------:R-:W-:Y:S05]  /*1cd00*/  BSYNC.RECONVERGENT B2 ;  /* 0x0000000000027941 */ /* 0x000fea0003800200 */
.L_x_52078:
        /* <DEDUP_REMOVED lines=21> */
.L_x_52085:
        /* <DEDUP_REMOVED lines=13> */
.L_x_52087:
[----:B------:R-:W-:Y:S05]  /*1cf30*/  BSYNC.RECONVERGENT B3 ;  /* 0x0000000000037941 */ /* 0x000fea0003800200 */
.L_x_52086:
        /* <DEDUP_REMOVED lines=43> */
.L_x_52084:
[----:B------:R-:W-:Y:S05]  /*1d1f0*/  BSYNC.RECONVERGENT B2 ;  /* 0x0000000000027941 */ /* 0x000fea0003800200 */
.L_x_52083:
        /* <DEDUP_REMOVED lines=9> */
.L_x_52067:
        /* <DEDUP_REMOVED lines=16> */
.L_x_52091:
        /* <DEDUP_REMOVED lines=13> */
.L_x_52093:
[----:B------:R-:W-:Y:S05]  /*1d460*/  BSYNC.RECONVERGENT B3 ;  /* 0x0000000000037941 */ /* 0x000fea0003800200 */
.L_x_52092:
        /* <DEDUP_REMOVED lines=42> */
.L_x_52090:
[----:B------:R-:W-:Y:S05]  /*1d710*/  BSYNC.RECONVERGENT B2 ;  /* 0x0000000000027941 */ /* 0x000fea0003800200 */
.L_x_52089:
        /* <DEDUP_REMOVED lines=23> */
.L_x_52096:
        /* <DEDUP_REMOVED lines=13> */
.L_x_52098:
[----:B------:R-:W-:Y:S05]  /*1d960*/  BSYNC.RECONVERGENT B3 ;  /* 0x0000000000037941 */ /* 0x000fea0003800200 */
.L_x_52097:
        /* <DEDUP_REMOVED lines=43> */
.L_x_52095:
[----:B------:R-:W-:Y:S05]  /*1dc20*/  BSYNC.RECONVERGENT B2 ;  /* 0x0000000000027941 */ /* 0x000fea0003800200 */
.L_x_52094:
        /* <DEDUP_REMOVED lines=20> */
.L_x_52101:
        /* <DEDUP_REMOVED lines=13> */
.L_x_52103:
[----:B------:R-:W-:Y:S05]  /*1de40*/  BSYNC.RECONVERGENT B3 ;  /* 0x0000000000037941 */ /* 0x000fea0003800200 */
.L_x_52102:
        /* <DEDUP_REMOVED lines=43> */
.L_x_52100:
[----:B------:R-:W-:Y:S05]  /*1e100*/  BSYNC.RECONVERGENT B2 ;  /* 0x0000000000027941 */ /* 0x000fea0003800200 */
.L_x_52099:
        /* <DEDUP_REMOVED lines=20> */
.L_x_52106:
        /* <DEDUP_REMOVED lines=13> */
.L_x_52108:
[----:B------:R-:W-:Y:S05]  /*1e320*/  BSYNC.RECONVERGENT B3 ;  /* 0x0000000000037941 */ /* 0x000fea0003800200 */
.L_x_52107:
        /* <DEDUP_REMOVED lines=43> */
.L_x_52105:
[----:B------:R-:W-:Y:S05]  /*1e5e0*/  BSYNC.RECONVERGENT B2 ;  /* 0x0000000000027941 */ /* 0x000fea0003800200 */
.L_x_52104:
        /* <DEDUP_REMOVED lines=11> */
.L_x_52088:
        /* <DEDUP_REMOVED lines=14> */
.L_x_52066:
[----:B------:R-:W-:Y:S05]  /*1e780*/  BSYNC.RECONVERGENT B1 ;  /* 0x0000000000017941 */ /* 0x000fea0003800200 */
.L_x_52065:
        /* <DEDUP_REMOVED lines=30> */
.L_x_52114:
        /* <DEDUP_REMOVED lines=13> */
.L_x_52116:
[----:B------:R-:W-:Y:S05]  /*1ea40*/  BSYNC.RECONVERGENT B3 ;  /* 0x0000000000037941 */ /* 0x000fea0003800200 */
.L_x_52115:
        /* <DEDUP_REMOVED lines=43> */
.L_x_52113:
[----:B------:R-:W-:Y:S05]  /*1ed00*/  BSYNC.RECONVERGENT B2 ;  /* 0x0000000000027941 */ /* 0x000fea0003800200 */
.L_x_52112:
        /* <DEDUP_REMOVED lines=24> */
.L_x_52119:
        /* <DEDUP_REMOVED lines=13> */
.L_x_52121:
[----:B------:R-:W-:Y:S05]  /*1ef60*/  BSYNC.RECONVERGENT B3 ;  /* 0x0000000000037941 */ /* 0x000fea0003800200 */
.L_x_52120:
        /* <DEDUP_REMOVED lines=43> */
.L_x_52118:
[----:B------:R-:W-:Y:S05]  /*1f220*/  BSYNC.RECONVERGENT B2 ;  /* 0x0000000000027941 */ /* 0x000fea0003800200 */
.L_x_52117:
        /* <DEDUP_REMOVED lines=21> */
.L_x_52124:
        /* <DEDUP_REMOVED lines=13> */
.L_x_52126:
[----:B------:R-:W-:Y:S05]  /*1f450*/  BSYNC.RECONVERGENT B3 ;  /* 0x0000000000037941 */ /* 0x000fea0003800200 */
.L_x_52125:
        /* <DEDUP_REMOVED lines=43> */
.L_x_52123:
[----:B------:R-:W-:Y:S05]  /*1f710*/  BSYNC.RECONVERGENT B2 ;  /* 0x0000000000027941 */ /* 0x000fea0003800200 */
.L_x_52122:
        /* <DEDUP_REMOVED lines=21> */
.L_x_52129:
        /* <DEDUP_REMOVED lines=13> */
.L_x_52131:
[----:B------:R-:W-:Y:S05]  /*1f940*/  BSYNC.RECONVERGENT B3 ;  /* 0x0000000000037941 */ /* 0x000fea0003800200 */
.L_x_52130:
        /* <DEDUP_REMOVED lines=43> */
.L_x_52128:
[----:B------:R-:W-:Y:S05]  /*1fc00*/  BSYNC.RECONVERGENT B2 ;  /* 0x0000000000027941 */ /* 0x000fea0003800200 */
.L_x_52127:
[----:B------:R-:W-:Y:S01]  /*1fc10*/  I2FP.F32.U32 R15, R223 ;  /* 0x000000df000f7245 */ /* 0x000fe20000201000 */
[----:B------:R-:W-:Y:S02]  /*1fc20*/  HFMA2 R212, -RZ, RZ, 0.1171875, 0 ;  /* 0x2f800000ffd47431 */ /* 0x000fe400000001ff */
[----:B------:R-:W-:-:S03]  /*1fc30*/  FMUL.FTZ R214, R211, R217 ;  /* 0x000000d9d3d67220 */ /* 0x000fc60000410000 */
[----:B------:R-:W-:Y:S01]  /*1fc40*/  FFMA.FTZ R212, R15, R212, 1.1641532182693481445e-10 ;  /* 0x2f0000000fd47423 */ /* 0x000fe200000100d4 */
[----:B------:R-:W-:-:S04]  /*1fc50*/  FMUL.FTZ R214, R214, R11 ;  /* 0x0000000bd6d67220 */ /* 0x000fc80000410000 */
[----:B------:R-:W-:-:S04]  /*1fc60*/  FSETP.GTU.FTZ.AND P3, PT, R212, R219, PT ;  /* 0x000000dbd400720b */ /* 0x000fc80003f7c000 */
[----:B------:R-:W-:Y:S02]  /*1fc70*/  FSEL R214, R214, RZ, !P3 ;  /* 0x000000ffd6d67208 */ /* 0x000fe40005800000 */
[----:B------:R-:W-:-:S03]  /*1fc80*/  PLOP3.LUT P3, PT, P3, PT, PT, 0x8, 0x80 ;  /* 0x000000000080781c */ /* 0x000fc60001f6e170 */
[----:B------:R-:W-:Y:S01]  /*1fc90*/  FFMA.FTZ R211, R214, R159, R163 ;  /* 0x0000009fd6d37223 */ /* 0x000fe200000100a3 */
[----:B------:R-:W-:Y:S09]  /*1fca0*/  BRA `(.L_x_52132) ;  /* 0x00000014000c7947 */ /* 0x000ff20003800000 */
.L_x_52111:
        /* <DEDUP_REMOVED lines=16> */
.L_x_52135:
        /* <DEDUP_REMOVED lines=13> */
.L_x_52137:
[----:B------:R-:W-:Y:S05]  /*1fe80*/  BSYNC.RECONVERGENT B3 ;  /* 0x0000000000037941 */ /* 0x000fea0003800200 */
.L_x_52136:
        /* <DEDUP_REMOVED lines=43> */
.L_x_52134:
[----:B------:R-:W-:Y:S05]  /*20140*/  BSYNC.RECONVERGENT B2 ;  /* 0x0000000000027941 */ /* 0x000fea0003800200 */
.L_x_52133:
        /* <DEDUP_REMOVED lines=23> */
.L_x_52140:
        /* <DEDUP_REMOVED lines=13> */
.L_x_52142:
[----:B------:R-:W-:Y:S05]  /*20390*/  BSYNC.RECONVERGENT B3 ;  /* 0x0000000000037941 */ /* 0x000fea0003800200 */
.L_x_52141:
        /* <DEDUP_REMOVED lines=43> */
.L_x_52139:
[----:B------:R-:W-:Y:S05]  /*20650*/  BSYNC.RECONVERGENT B2 ;  /* 0x0000000000027941 */ /* 0x000fea0003800200 */
.L_x_52138:
        /* <DEDUP_REMOVED lines=20> */
.L_x_52145:
        /* <DEDUP_REMOVED lines=13> */
.L_x_52147:
[----:B------:R-:W-:Y:S05]  /*20870*/  BSYNC.RECONVERGENT B3 ;  /* 0x0000000000037941 */ /* 0x000fea0003800200 */
.L_x_52146:
        /* <DEDUP_REMOVED lines=43> */
.L_x_52144:
[----:B------:R-:W-:Y:S05]  /*20b30*/  BSYNC.RECONVERGENT B2 ;  /* 0x0000000000027941 */ /* 0x000fea0003800200 */
.L_x_52143:
        /* <DEDUP_REMOVED lines=20> */
.L_x_52150:
        /* <DEDUP_REMOVED lines=13> */
.L_x_52152:
[----:B------:R-:W-:Y:S05]  /*20d50*/  BSYNC.RECONVERGENT B3 ;  /* 0x0000000000037941 */ /* 0x000fea0003800200 */
.L_x_52151:
        /* <DEDUP_REMOVED lines=43> */
.L_x_52149:
[----:B------:R-:W-:Y:S05]  /*21010*/  BSYNC.RECONVERGENT B2 ;  /* 0x0000000000027941 */ /* 0x000fea0003800200 */
.L_x_52148:
[----:B------:R-:W-:Y:S01]  /*21020*/  I2FP.F32.U32 R15, R209 ;  /* 0x000000d1000f7245 */ /* 0x000fe20000201000 */
[----:B------:R-:W-:Y:S02]  /*21030*/  IMAD.MOV.U32 R208, RZ, RZ, 0x2f800000 ;  /* 0x2f800000ffd07424 */ /* 0x000fe400078e00ff */
[----:B------:R-:W-:Y:S01]  /*21040*/  FMUL.FTZ R210, R211, R217 ;  /* 0x000000d9d3d27220 */ /* 0x000fe20000410000 */
[----:B------:R-:W-:Y:S01]  /*21050*/  FMUL.FTZ R209, R226, R157 ;  /* 0x0000009de2d17220 */ /* 0x000fe20000410000 */
[----:B------:R-:W-:Y:S02]  /*21060*/  FFMA.FTZ R208, R15, R208, 1.1641532182693481445e-10 ;  /* 0x2f0000000fd07423 */ /* 0x000fe400000100d0 */
[----:B------:R-:W-:-:S03]  /*21070*/  FMUL.FTZ R210, R210, R11 ;  /* 0x0000000bd2d27220 */ /* 0x000fc60000410000 */
[----:B------:R-:W-:Y:S01]  /*21080*/  FSETP.GTU.FTZ.AND P3, PT, R208, R219, PT ;  /* 0x000000dbd000720b */ /* 0x000fe20003f7c000 */
[----:B------:R-:W-:-:S03]  /*21090*/  FMUL.FTZ R208, R229, R156 ;  /* 0x0000009ce5d07220 */ /* 0x000fc60000410000 */
[----:B------:R-:W-:Y:S01]  /*210a0*/  FSEL R212, R210, RZ, !P3 ;  /* 0x000000ffd2d47208 */ /* 0x000fe20005800000 */
[----:B------:R-:W-:Y:S01]  /*210b0*/  FMUL.FTZ R210, R221, R158 ;  /* 0x0000009eddd27220 */ /* 0x000fe20000410000 */
[----:B------:R-:W-:-:S03]  /*210c0*/  PLOP3.LUT P3, PT, P3, PT, PT, 0x8, 0x80 ;  /* 0x000000000080781c */ /* 0x000fc60001f6e170 */
[----:B------:R-:W-:-:S10]  /*210d0*/  FMUL.FTZ R211, R212, R159 ;  /* 0x0000009fd4d37220 */ /* 0x000fd40000410000 */
.L_x_52132:
        /* <DEDUP_REMOVED lines=13> */
.L_x_52110:
[----:B------:R-:W-:Y:S05]  /*211b0*/  BSYNC.RECONVERGENT B1 ;  /* 0x0000000000017941 */ /* 0x000fea0003800200 */
.L_x_52109:
        /* <DEDUP_REMOVED lines=85> */
[----:B0----5:R-:W-:Y:S02]  /*21710*/  FADD.FTZ R217, R216, R213 ;  /* 0x000000d5d8d97221 */ /* 0x021fe40000010000 */
        /* <DEDUP_REMOVED lines=116> */
.L_x_52190:
[----:B------:R-:W-:Y:S01]  /*21e60*/  FMUL.FTZ R15, R212, R212 ;  /* 0x000000d4d40f7220 */ /* 0x000fe20000410000 */
[----:B------:R-:W-:Y:S01]  /*21e70*/  PLOP3.LUT P0, PT, PT, PT, UP2, 0x40, 0x4 ;  /* 0x000000000004781c */ /* 0x000fe20003f0e828 */
[----:B-1234-:R-:W-:Y:S01]  /*21e80*/  FADD.FTZ R220, R217, R218 ;  /* 0x000000dad9dc7221 */ /* 0x01efe20000010000 */
[----:B------:R-:W1:Y:S01]  /*21e90*/  @!P5 LDC.64 R214, c[0x0][0x3c0] ;  /* 0x0000f000ffd6db82 */ /* 0x000e620000000a00 */
[----:B------:R-:W-:Y:S01]  /*21ea0*/  BSSY.RECONVERGENT B1, `(.L_x_52154) ;  /* 0x000001d000017945 */ /* 0x000fe20003800200 */
[----:B------:R-:W-:Y:S01]  /*21eb0*/  FSEL R216, R15, RZ, !P0 ;  /* 0x000000ff0fd87208 */ /* 0x000fe20004000000 */
[----:B------:R-:W-:Y:S01]  /*21ec0*/  FFMA.FTZ R213, R220, R213, UR14 ;  /* 0x0000000edcd57e23 */ /* 0x000fe200080100d5 */
[----:B------:R-:W-:-:S03]  /*21ed0*/  PLOP3.LUT P0, PT, PT, PT, UP2, 0x40, 0x4 ;  /* 0x000000000004781c */ /* 0x000fc60003f0e828 */
[----:B------:R-:W-:Y:S01]  /*21ee0*/  FADD.FTZ R216, R213, R216 ;  /* 0x000000d8d5d87221 */ /* 0x000fe20000010000 */
[----:B------:R-:W2:Y:S01]  /*21ef0*/  @!P5 LDC.64 R218, c[0x0][0x3c8] ;  /* 0x0000f200ffdadb82 */ /* 0x000ea20000000a00 */
[----:B------:R-:W-:-:S04]  /*21f00*/  FSEL R15, R212, RZ, P0 ;  /* 0x000000ffd40f7208 */ /* 0x000fc80000000000 */
[----:B------:R-:W3:Y:S01]  /*21f10*/  MUFU.RSQ R216, R216 ;  /* 0x000000d800d87308 */ /* 0x000ee20000001400 */
[----:B-1----:R-:W-:-:S05]  /*21f20*/  @!P5 IMAD.WIDE R214, R4, 0x4, R214 ;  /* 0x0000000404d6d825 */ /* 0x002fca00078e02d6 */
[----:B------:R1:W-:Y:S01]  /*21f30*/  @!P5 STG.E desc[UR8][R214.64], R212 ;  /* 0x000000d4d600d986 */ /* 0x0003e2000c101908 */
[----:B--2---:R-:W-:-:S05]  /*21f40*/  @!P5 IMAD.WIDE R218, R4, 0x4, R218 ;  /* 0x0000000404dad825 */ /* 0x004fca00078e02da */
[----:B---3--:R1:W-:Y:S01]  /*21f50*/  @!P5 STG.E desc[UR8][R218.64], R216 ;  /* 0x000000d8da00d986 */ /* 0x0083e2000c101908 */
[----:B------:R-:W-:Y:S05]  /*21f60*/  @!P4 BRA `(.L_x_52155) ;  /* 0x000000000040c947 */ /* 0x000fea0003800000 */
[----:B-1----:R-:W1:Y:S01]  /*21f70*/  LDC.64 R218, c[0x0][0x428] ;  /* 0x00010a00ffda7b82 */ /* 0x002e620000000a00 */
[--C-:B------:R-:W-:Y:S01]  /*21f80*/  FADD.FTZ R213, R164, -R15.reuse ;  /* 0x8000000fa4d57221 */ /* 0x100fe20000010000 */
[--C-:B------:R-:W-:Y:S01]  /*21f90*/  FADD.FTZ R215, R165, -R15.reuse ;  /* 0x8000000fa5d77221 */ /* 0x100fe20000010000 */
[--C-:B0-----:R-:W-:Y:S01]  /*21fa0*/  FADD.FTZ R217, R166, -R15.reuse ;  /* 0x8000000fa6d97221 */ /* 0x101fe20000010000 */
        /* <DEDUP_REMOVED lines=9> */
[C---:B-1----:R-:W-:Y:S01]  /*22040*/  IMAD.WIDE.U32 R218, R14.reuse, 0x10, R218 ;  /* 0x000000100eda7825 */ /* 0x042fe200078e00da */
[----:B------:R-:W-:-:S04]  /*22050*/  IADD3 R14, PT, PT, R14, 0x20, RZ ;  /* 0x000000200e0e7810 */ /* 0x000fc80007ffe0ff */
[----:B------:R2:W-:Y:S03]  /*22060*/  STG.E.128 desc[UR8][R218.64], R212 ;  /* 0x000000d4da007986 */ /* 0x0005e6000c101d08 */
.L_x_52155:
[----:B------:R-:W-:Y:S05]  /*22070*/  BSYNC.RECONVERGENT B1 ;  /* 0x0000000000017941 */ /* 0x000fea0003800200 */
.L_x_52154:
[----:B------:R-:W-:Y:S01]  /*22080*/  ISETP.GE.U32.AND P0, PT, R0, 0x40, PT ;  /* 0x000000400000780c */ /* 0x000fe20003f06070 */
[----:B------:R-:W-:-:S12]  /*22090*/  BSSY.RECONVERGENT B1, `(.L_x_52156) ;  /* 0x0000012000017945 */ /* 0x000fd80003800200 */
[----:B------:R-:W-:Y:S05]  /*220a0*/  @!P0 BRA `(.L_x_52157) ;  /* 0x0000000000408947 */ /* 0x000fea0003800000 */
[----:B-12---:R-:W1:Y:S01]  /*220b0*/  LDC.64 R212, c[0x0][0x428] ;  /* 0x00010a00ffd47b82 */ /* 0x006e620000000a00 */
[--C-:B------:R-:W-:Y:S01]  /*220c0*/  FADD.FTZ R215, R168, -R15.reuse ;  /* 0x8000000fa8d77221 */ /* 0x100fe20000010000 */
[--C-:B0-----:R-:W-:Y:S01]  /*220d0*/  FADD.FTZ R217, R169, -R15.reuse ;  /* 0x8000000fa9d97221 */ /* 0x101fe20000010000 */
        /* <DEDUP_REMOVED lines=10> */
[----:B------:R-:W-:Y:S01]  /*22180*/  FFMA.FTZ R215, R220, R31, R35 ;  /* 0x0000001fdcd77223 */ /* 0x000fe20000010023 */
[----:B------:R-:W-:-:S04]  /*22190*/  VIADD R14, R14, 0x20 ;  /* 0x000000200e0e7836 */ /* 0x000fc80000000000 */
[----:B------:R3:W-:Y:S03]  /*221a0*/  STG.E.128 desc[UR8][R218.64], R212 ;  /* 0x000000d4da007986 */ /* 0x0007e6000c101d08 */
.L_x_52157:
[----:B------:R-:W-:Y:S05]  /*221b0*/  BSYNC.RECONVERGENT B1 ;  /* 0x0000000000017941 */ /* 0x000fea0003800200 */
.L_x_52156:
[----:B------:R-:W-:Y:S01]  /*221c0*/  ISETP.GE.U32.AND P0, PT, R0, 0x60, PT ;  /* 0x000000600000780c */ /* 0x000fe20003f06070 */
[----:B------:R-:W-:-:S12]  /*221d0*/  BSSY.RECONVERGENT B1, `(.L_x_52158) ;  /* 0x0000012000017945 */ /* 0x000fd80003800200 */
[----:B------:R-:W-:Y:S05]  /*221e0*/  @!P0 BRA `(.L_x_52159) ;  /* 0x0000000000408947 */ /* 0x000fea0003800000 */
[----:B-123--:R-:W1:Y:S01]  /*221f0*/  LDC.64 R212, c[0x0][0x428] ;  /* 0x00010a00ffd47b82 */ /* 0x00ee620000000a00 */
        /* <DEDUP_REMOVED lines=13> */
[----:B------:R-:W-:-:S04]  /*222d0*/  IADD3 R14, PT, PT, R14, 0x20, RZ ;  /* 0x000000200e0e7810 */ /* 0x000fc80007ffe0ff */
[----:B------:R4:W-:Y:S03]  /*222e0*/  STG.E.128 desc[UR8][R218.64], R212 ;  /* 0x000000d4da007986 */ /* 0x0009e6000c101d08 */
.L_x_52159:
[----:B------:R-:W-:Y:S05]  /*222f0*/  BSYNC.RECONVERGENT B1 ;  /* 0x0000000000017941 */ /* 0x000fea0003800200 */
.L_x_52158:
[----:B------:R-:W-:Y:S01]  /*22300*/  ISETP.GE.U32.AND P0, PT, R0, 0x80, PT ;  /* 0x000000800000780c */ /* 0x000fe20003f06070 */
[----:B------:R-:W-:-:S12]  /*22310*/  BSSY.RECONVERGENT B1, `(.L_x_52160) ;  /* 0x0000012000017945 */ /* 0x000fd80003800200 */
[----:B------:R-:W-:Y:S05]  /*22320*/  @!P0 BRA `(.L_x_52161) ;  /* 0x0000000000408947 */ /* 0x000fea0003800000 */
[----:B-1234-:R-:W1:Y:S01]  /*22330*/  LDC.64 R212, c[0x0][0x428] ;  /* 0x00010a00ffd47b82 */ /* 0x01ee620000000a00 */
        /* <DEDUP_REMOVED lines=15> */
.L_x_52161:
[----:B------:R-:W-:Y:S05]  /*22430*/  BSYNC.RECONVERGENT B1 ;  /* 0x0000000000017941 */ /* 0x000fea0003800200 */
.L_x_52160:
        /* <DEDUP_REMOVED lines=16> */
[----:B------:R-:W-:Y:S01]  /*22540*/  FFMA.FTZ R215, R220, R67, R71 ;  /* 0x00000043dcd77223 */ /* 0x000fe20000010047 */
[----:B------:R-:W-:-:S04]  /*22550*/  IADD3 R14, PT, PT, R14, 0x20, RZ ;  /* 0x000000200e0e7810 */ /* 0x000fc80007ffe0ff */
[----:B------:R0:W-:Y:S03]  /*22560*/  STG.E.128 desc[UR8][R218.64], R212 ;  /* 0x000000d4da007986 */ /* 0x0001e6000c101d08 */
.L_x_52163:
[----:B------:R-:W-:Y:S05]  /*22570*/  BSYNC.RECONVERGENT B1 ;  /* 0x0000000000017941 */ /* 0x000fea0003800200 */
.L_x_52162:
        /* <DEDUP_REMOVED lines=17> */
[----:B------:R-:W-:-:S04]  /*22690*/  VIADD R14, R14, 0x20 ;  /* 0x000000200e0e7836 */ /* 0x000fc80000000000 */
[----:B------:R0:W-:Y:S03]  /*226a0*/  STG.E.128 desc[UR8][R218.64], R212 ;  /* 0x000000d4da007986 */ /* 0x0001e6000c101d08 */
.L_x_52165:
[----:B------:R-:W-:Y:S05]  /*226b0*/  BSYNC.RECONVERGENT B1 ;  /* 0x0000000000017941 */ /* 0x000fea0003800200 */
.L_x_52164:
        /* <DEDUP_REMOVED lines=19> */
.L_x_52167:
[----:B------:R-:W-:Y:S05]  /*227f0*/  BSYNC.RECONVERGENT B1 ;  /* 0x0000000000017941 */ /* 0x000fea0003800200 */
.L_x_52166:
        /* <DEDUP_REMOVED lines=19> */
.L_x_52169:
[----:B------:R-:W-:Y:S05]  /*22930*/  BSYNC.RECONVERGENT B1 ;  /* 0x0000000000017941 */ /* 0x000fea0003800200 */
.L_x_52168:
        /* <DEDUP_REMOVED lines=19> */
.L_x_52171:
[----:B------:R-:W-:Y:S05]  /*22a70*/  BSYNC.RECONVERGENT B1 ;  /* 0x0000000000017941 */ /* 0x000fea0003800200 */
.L_x_52170:
        /* <DEDUP_REMOVED lines=19> */
.L_x_52173:
[----:B------:R-:W-:Y:S05]  /*22bb0*/  BSYNC.RECONVERGENT B1 ;  /* 0x0000000000017941 */ /* 0x000fea0003800200 */
.L_x_52172:
        /* <DEDUP_REMOVED lines=19> */
.L_x_52175:
[----:B------:R-:W-:Y:S05]  /*22cf0*/  BSYNC.RECONVERGENT B1 ;  /* 0x0000000000017941 */ /* 0x000fea0003800200 */
.L_x_52174:
        /* <DEDUP_REMOVED lines=18> */
.L_x_52177:
[----:B------:R-:W-:Y:S05]  /*22e20*/  BSYNC.RECONVERGENT B1 ;  /* 0x0000000000017941 */ /* 0x000fea0003800200 */
.L_x_52176:
[----:B0-----:R-:W0:Y:S02]  /*22e30*/  LDC.64 R14, c[0x0][0x380] ;  /* 0x0000e000ff0e7b82 */ /* 0x001e240000000a00 */
[----:B0-----:R-:W-:-:S05]  /*22e40*/  IMAD R4, R14, 0x4, R4 ;  /* 0x000000040e047824 */ /* 0x001fca00078e0204 */
[----:B------:R-:W-:-:S13]  /*22e50*/  ISETP.GE.AND P0, PT, R4, R15, PT ;  /* 0x0000000f0400720c */ /* 0x000fda0003f06270 */
[----:B------:R-:W-:Y:S05]  /*22e60*/  @!P0 BRA `(.L_x_52178) ;  /* 0xfffffde800608947 */ /* 0x000fea000383ffff */
[----:B------:R-:W-:Y:S05]  /*22e70*/  BSYNC B0 ;  /* 0x0000000000007941 */ /* 0x000fea0003800000 */
.L_x_51625:
[----:B------:R-:W-:Y:S05]  /*22e80*/  EXIT ;  /* 0x000000000000794d */ /* 0x000fea0003800000 */
.L_x_52153:
[----:B--234-:R-:W-:Y:S01]  /*22e90*/  HFMA2 R222, -RZ, RZ, 0, 1.847743988037109375e-06 ;  /* 0x0000001fffde7431 */ /* 0x01cfe200000001ff */
[----:B------:R-:W-:Y:S01]  /*22ea0*/  BSSY B1, `(.L_x_52179) ;  /* 0x0000007000017945 */ /* 0x000fe20003800000 */
[----:B------:R-:W-:Y:S01]  /*22eb0*/  MOV R220, R15 ;  /* 0x0000000f00dc7202 */ /* 0x000fe20000000f00 */
[----:B------:R-:W-:Y:S02]  /*22ec0*/  IMAD.MOV.U32 R221, RZ, RZ, 0x1 ;  /* 0x00000001ffdd7424 */ /* 0x000fe400078e00ff */
[----:B------:R-:W-:-:S07]  /*22ed0*/  IMAD.MOV.U32 R219, RZ, RZ, -0x1 ;  /* 0xffffffffffdb7424 */ /* 0x000fce00078e00ff */
[----:B-----5:R-:W-:Y:S05]  /*22ee0*/  WARPSYNC.COLLECTIVE R219, `(.L_x_52180) ;  /* 0x00000000db087348 */ /* 0x020fea0003c00000 */
[----:B------:R0:W1:Y:S02]  /*22ef0*/  SHFL.BFLY P6, R218, R220, R221, R222 ;  /* 0x0c0000dddcda7389 */ /* 0x00006400000c00de */
[----:B01---5:R-:W-:Y:S05]  /*22f00*/  ENDCOLLECTIVE ;  /* 0x000000000000791b */ /* 0x023fea0003800000 */
.L_x_52180:
[----:B------:R-:W-:Y:S05]  /*22f10*/  BSYNC B1 ;  /* 0x0000000000017941 */ /* 0x000fea0003800000 */
.L_x_52179:
        /* <DEDUP_REMOVED lines=9> */
.L_x_52181:
[----:B------:R-:W-:Y:S02]  /*22fb0*/  IMAD.MOV.U32 R221, RZ, RZ, 0x4 ;  /* 0x00000004ffdd7424 */ /* 0x000fe400078e00ff */
[----:B------:R-:W-:-:S04]  /*22fc0*/  IMAD.MOV.U32 R213, RZ, RZ, R218 ;  /* 0x000000ffffd57224 */ /* 0x000fc800078e00da */
[----:B------:R-:W-:-:S05]  /*22fd0*/  FADD.FTZ R215, R214, R213 ;  /* 0x000000d5d6d77221 */ /* 0x000fca0000010000 */
[----:B------:R-:W-:-:S07]  /*22fe0*/  MOV R220, R215 ;  /* 0x000000d700dc7202 */ /* 0x000fce0000000f00 */
[----:B------:R-:W-:Y:S05]  /*22ff0*/  WARPSYNC.COLLECTIVE R219, `(.L_x_52182) ;  /* 0x00000000db087348 */ /* 0x000fea0003c00000 */
[----:B------:R0:W1:Y:S02]  /*23000*/  SHFL.BFLY P6, R218, R220, R221, R222 ;  /* 0x0c0000dddcda7389 */ /* 0x00006400000c00de */
[----:B01----:R-:W-:Y:S05]  /*23010*/  ENDCOLLECTIVE ;  /* 0x000000000000791b */ /* 0x003fea0003800000 */
.L_x_52182:
[----:B------:R-:W-:Y:S01]  /*23020*/  HFMA2 R221, -RZ, RZ, 0, 4.76837158203125e-07 ;  /* 0x00000008ffdd7431 */ /* 0x000fe200000001ff */
[----:B------:R-:W-:-:S05]  /*23030*/  MOV R212, R218 ;  /* 0x000000da00d47202 */ /* 0x000fca0000000f00 */
[----:B------:R-:W-:-:S04]  /*23040*/  FADD.FTZ R216, R215, R212 ;  /* 0x000000d4d7d87221 */ /* 0x000fc80000010000 */
[----:B------:R-:W-:-:S07]  /*23050*/  IMAD.MOV.U32 R220, RZ, RZ, R216 ;  /* 0x000000ffffdc7224 */ /* 0x000fce00078e00d8 */
[----:B------:R-:W-:Y:S05]  /*23060*/  WARPSYNC.COLLECTIVE R219, `(.L_x_52183) ;  /* 0x00000000db087348 */ /* 0x000fea0003c00000 */
[----:B------:R0:W1:Y:S02]  /*23070*/  SHFL.BFLY P6, R218, R220, R221, R222 ;  /* 0x0c0000dddcda7389 */ /* 0x00006400000c00de */
[----:B01----:R-:W-:Y:S05]  /*23080*/  ENDCOLLECTIVE ;  /* 0x000000000000791b */ /* 0x003fea0003800000 */
.L_x_52183:
        /* <DEDUP_REMOVED lines=8> */
.L_x_52184:
        /* <DEDUP_REMOVED lines=112> */
.L_x_52185:
[----:B------:R-:W-:Y:S02]  /*23810*/  IMAD.MOV.U32 R221, RZ, RZ, 0x2 ;  /* 0x00000002ffdd7424 */ /* 0x000fe400078e00ff */
[----:B------:R-:W-:-:S04]  /*23820*/  IMAD.MOV.U32 R214, RZ, RZ, R218 ;  /* 0x000000ffffd67224 */ /* 0x000fc800078e00da */
[----:B------:R-:W-:-:S05]  /*23830*/  FADD.FTZ R214, R15, R214 ;  /* 0x000000d60fd67221 */ /* 0x000fca0000010000 */
[----:B------:R-:W-:-:S07]  /*23840*/  MOV R220, R214 ;  /* 0x000000d600dc7202 */ /* 0x000fce0000000f00 */
[----:B------:R-:W-:Y:S05]  /*23850*/  WARPSYNC.COLLECTIVE R219, `(.L_x_52186) ;  /* 0x00000000db087348 */ /* 0x000fea0003c00000 */
[----:B------:R0:W1:Y:S02]  /*23860*/  SHFL.BFLY P6, R218, R220, R221, R222 ;  /* 0x0c0000dddcda7389 */ /* 0x00006400000c00de */
[----:B01----:R-:W-:Y:S05]  /*23870*/  ENDCOLLECTIVE ;  /* 0x000000000000791b */ /* 0x003fea0003800000 */
.L_x_52186:
[----:B------:R-:W-:Y:S01]  /*23880*/  HFMA2 R221, -RZ, RZ, 0, 2.384185791015625e-07 ;  /* 0x00000004ffdd7431 */ /* 0x000fe200000001ff */
[----:B------:R-:W-:-:S05]  /*23890*/  MOV R215, R218 ;  /* 0x000000da00d77202 */ /* 0x000fca0000000f00 */
[----:B------:R-:W-:-:S04]  /*238a0*/  FADD.FTZ R215, R214, R215 ;  /* 0x000000d7d6d77221 */ /* 0x000fc80000010000 */
[----:B------:R-:W-:-:S07]  /*238b0*/  IMAD.MOV.U32 R220, RZ, RZ, R215 ;  /* 0x000000ffffdc7224 */ /* 0x000fce00078e00d7 */
[----:B------:R-:W-:Y:S05]  /*238c0*/  WARPSYNC.COLLECTIVE R219, `(.L_x_52187) ;  /* 0x00000000db087348 */ /* 0x000fea0003c00000 */
[----:B------:R0:W1:Y:S02]  /*238d0*/  SHFL.BFLY P6, R218, R220, R221, R222 ;  /* 0x0c0000dddcda7389 */ /* 0x00006400000c00de */
[----:B01----:R-:W-:Y:S05]  /*238e0*/  ENDCOLLECTIVE ;  /* 0x000000000000791b */ /* 0x003fea0003800000 */
.L_x_52187:
[----:B------:R-:W-:Y:S02]  /*238f0*/  IMAD.MOV.U32 R221, RZ, RZ, 0x8 ;  /* 0x00000008ffdd7424 */ /* 0x000fe400078e00ff */
[----:B------:R-:W-:-:S04]  /*23900*/  IMAD.MOV.U32 R216, RZ, RZ, R218 ;  /* 0x000000ffffd87224 */ /* 0x000fc800078e00da */
[----:B------:R-:W-:-:S05]  /*23910*/  FADD.FTZ R216, R215, R216 ;  /* 0x000000d8d7d87221 */ /* 0x000fca0000010000 */
[----:B------:R-:W-:-:S07]  /*23920*/  MOV R220, R216 ;  /* 0x000000d800dc7202 */ /* 0x000fce0000000f00 */
[----:B------:R-:W-:Y:S05]  /*23930*/  WARPSYNC.COLLECTIVE R219, `(.L_x_52188) ;  /* 0x00000000db087348 */ /* 0x000fea0003c00000 */
[----:B------:R0:W1:Y:S02]  /*23940*/  SHFL.BFLY P6, R218, R220, R221, R222 ;  /* 0x0c0000dddcda7389 */ /* 0x00006400000c00de */
[----:B01----:R-:W-:Y:S05]  /*23950*/  ENDCOLLECTIVE ;  /* 0x000000000000791b */ /* 0x003fea0003800000 */
.L_x_52188:
[----:B------:R-:W-:Y:S01]  /*23960*/  HFMA2 R221, -RZ, RZ, 0, 9.5367431640625e-07 ;  /* 0x00000010ffdd7431 */ /* 0x000fe200000001ff */
[----:B------:R-:W-:-:S05]  /*23970*/  MOV R217, R218 ;  /* 0x000000da00d97202 */ /* 0x000fca0000000f00 */
[----:B------:R-:W-:-:S04]  /*23980*/  FADD.FTZ R217, R216, R217 ;  /* 0x000000d9d8d97221 */ /* 0x000fc80000010000 */
[----:B------:R-:W-:-:S07]  /*23990*/  IMAD.MOV.U32 R220, RZ, RZ, R217 ;  /* 0x000000ffffdc7224 */ /* 0x000fce00078e00d9 */
[----:B------:R-:W-:Y:S05]  /*239a0*/  WARPSYNC.COLLECTIVE R219, `(.L_x_52189) ;  /* 0x00000000db087348 */ /* 0x000fea0003c00000 */
[----:B------:R0:W1:Y:S02]  /*239b0*/  SHFL.BFLY P6, R218, R220, R221, R222 ;  /* 0x0c0000dddcda7389 */ /* 0x00006400000c00de */
[----:B01----:R-:W-:Y:S05]  /*239c0*/  ENDCOLLECTIVE ;  /* 0x000000000000791b */ /* 0x003fea0003800000 */
.L_x_52189:
[----:B------:R-:W-:Y:S05]  /*239d0*/  BRA `(.L_x_52190) ;  /* 0xffffffe400207947 */ /* 0x000fea000383ffff */
.L_x_52191:
        /* <DEDUP_REMOVED lines=10> */
.L_x_54484:


//--------------------- .text._ZN10layer_norm13ln_fwd_kernelINS_13Kernel_traitsIfffffjLj1536ELj1ELj4ELj1ELj16ENS_18Kernel_traits_baseILj1536EfffffjLj128EEEEELb1ELb1ELb0ELb1EEEvNS_9FwdParamsE --------------------------
	.section	.text._ZN10layer_norm13ln_fwd_kernelINS_13Kernel_traitsIfffffjLj1536ELj1ELj4ELj1ELj16ENS_18Kernel_traits_baseILj1536EfffffjLj128EEEEELb1ELb1ELb0ELb1EEEvNS_9FwdParamsE,"ax",@progbits
	.align	128
        .global         _ZN10layer_norm13ln_fwd_kernelINS_13Kernel_traitsIfffffjLj1536ELj1ELj4ELj1ELj16ENS_18Kernel_traits_baseILj1536EfffffjLj128EEEEELb1ELb1ELb0ELb1EEEvNS_9FwdParamsE
        .type           _ZN10layer_norm13ln_fwd_kernelINS_13Kernel_traitsIfffffjLj1536ELj1ELj4ELj1ELj16ENS_18Kernel_traits_baseILj1536EfffffjLj128EEEEELb1ELb1ELb0ELb1EEEvNS_9FwdParamsE,@function
        .size           _ZN10layer_norm13ln_fwd_kernelINS_13Kernel_traitsIfffffjLj1536ELj1ELj4ELj1ELj16ENS_18Kernel_traits_baseILj1536EfffffjLj128EEEEELb1ELb1ELb0ELb1EEEvNS_9FwdParamsE,(.L_x_54485 - _ZN10layer_norm13ln_fwd_kernelINS_13Kernel_traitsIfffffjLj1536ELj1ELj4ELj1ELj16ENS_18Kernel_traits_baseILj1536EfffffjLj128EEEEELb1ELb1ELb0ELb1EEEvNS_9FwdParamsE)
        .other          _ZN10layer_norm13ln_fwd_kernelINS_13Kernel_traitsIfffffjLj1536ELj1ELj4ELj1ELj16ENS_18Kernel_traits_baseILj1536EfffffjLj128EEEEELb1ELb1ELb0ELb1EEEvNS_9FwdParamsE,@"STO_CUDA_ENTRY STV_DEFAULT"
_ZN10layer_norm13ln_fwd_kernelINS_13Kernel_traitsIfffffjLj1536ELj1ELj4ELj1ELj16ENS_18Kernel_traits_baseILj1536EfffffjLj128EEEEELb1ELb1ELb0ELb1EEEvNS_9FwdParamsE:
.text._ZN10layer_norm13ln_fwd_kernelINS_13Kernel_traitsIfffffjLj1536ELj1ELj4ELj1ELj16ENS_18Kernel_traits_baseILj1536EfffffjLj128EEEEELb1ELb1ELb0ELb1EEEvNS_9FwdParamsE:
        /* <DEDUP_REMOVED lines=93> */
.L_x_52192:
        /* <DEDUP_REMOVED lines=52> */
.L_x_52193:
        /* <DEDUP_REMOVED lines=12> */
[----:B------:R-:W-:Y:S01]  /*09d0*/  IMAD.HI.U32 R10, R5, -0x2daee0ad, RZ ;  /* 0xd2511f53050a7827 */ /* 0x000fe200078e00ff */
[----:B------:R-:W2:Y:S03]  /*09e0*/  LDCU UR33, c[0x0][0x408] ;  /* 0x00008100ff2177ac */ /* 0x000ea60008000800 */
[----:B------:R-:W-:Y:S01]  /*09f0*/  IMAD R8, R0, -0x326172a9, RZ ;  /* 0xcd9e8d5700087824 */ /* 0x000fe200078e02ff */
[----:B------:R-:W-:Y:S01]  /*0a00*/  LOP3.LUT R10, R11, UR14, R10, 0x96, !PT ;  /* 0x0000000e0b0a7c12 */ /* 0x000fe2000f8e960a */
[----:B------:R-:W-:Y:S01]  /*0a10*/  IMAD.HI.U32 R7, R6, -0x326172a9, RZ ;  /* 0xcd9e8d5706077827 */ /* 0x000fe200078e00ff */
[----:B------:R-:W3:Y:S01]  /*0a20*/  LDCU UR12, c[0x0][0x388] ;  /* 0x00007100ff0c77ac */ /* 0x000ee20008000800 */
[----:B-1----:R-:W-:-:S02]  /*0a30*/  ISETP.NE.U32.AND P0, PT, RZ, UR4, PT ;  /* 0x00000004ff007c0c */ /* 0x002fc4000bf05070 */
[----:B------:R-:W-:Y:S01]  /*0a40*/  IMAD R11, R5, -0x2daee0ad, RZ ;  /* 0xd2511f53050b7824 */ /* 0x000fe200078e02ff */
[----:B------:R-:W-:Y:S01]  /*0a50*/  LOP3.LUT R7, R8, UR10, R7, 0x96, !PT ;  /* 0x0000000a08077c12 */ /* 0x000fe2000f8e9607 */
[----:B------:R-:W-:Y:S01]  /*0a60*/  IMAD R6, R6, -0x326172a9, RZ ;  /* 0xcd9e8d5706067824 */ /* 0x000fe200078e02ff */
[----:B------:R-:W-:Y:S01]  /*0a70*/  ISETP.NE.AND.EX P0, PT, RZ, UR5, PT, P0 ;  /* 0x00000005ff007c0c */ /* 0x000fe2000bf05300 */
[----:B------:R-:W-:Y:S01]  /*0a80*/  IMAD.HI.U32 R5, R10, -0x326172a9, RZ ;  /* 0xcd9e8d570a057827 */ /* 0x000fe200078e00ff */
[----:B------:R-:W1:Y:S03]  /*0a90*/  LDCU.U8 UR31, c[0x0][0x410] ;  /* 0x00008200ff1f77ac */ /* 0x000e660008000000 */
[----:B------:R-:W-:Y:S01]  /*0aa0*/  IMAD.HI.U32 R8, R7, -0x2daee0ad, RZ ;  /* 0xd2511f5307087827 */ /* 0x000fe200078e00ff */
[----:B------:R-:W-:Y:S01]  /*0ab0*/  LOP3.LUT R5, R6, UR15, R5, 0x96, !PT ;  /* 0x0000000f06057c12 */ /* 0x000fe2000f8e9605 */
[----:B------:R-:W4:Y:S03]  /*0ac0*/  LDCU UR13, c[0x0][0x448] ;  /* 0x00008900ff0d77ac */ /* 0x000f260008000800 */
[----:B------:R-:W-:Y:S01]  /*0ad0*/  LOP3.LUT R8, R11, UR16, R8, 0x96, !PT ;  /* 0x000000100b087c12 */ /* 0x000fe2000f8e9608 */
[----:B------:R-:W-:Y:S01]  /*0ae0*/  IMAD R11, R10, -0x326172a9, RZ ;  /* 0xcd9e8d570a0b7824 */ /* 0x000fe200078e02ff */
[----:B------:R-:W0:Y:S01]  /*0af0*/  LDCU.64 UR10, c[0x0][0x3a0] ;  /* 0x00007400ff0a77ac */ /* 0x000e220008000a00 */
        /* <DEDUP_REMOVED lines=44> */
.L_x_52699:
[----:B-1----:R-:W0:Y:S01]  /*0dc0*/  LDC.64 R208, c[0x0][0x390] ;  /* 0x0000e400ffd07b82 */ /* 0x002e220000000a00 */
[----:B------:R-:W-:Y:S02]  /*0dd0*/  IMAD R12, R9, UR12, RZ ;  /* 0x0000000c090c7c24 */ /* 0x000fe4000f8e02ff */
[----:B------:R-:W-:-:S03]  /*0de0*/  IMAD.MOV.U32 R224, RZ, RZ, 0x3f800000 ;  /* 0x3f800000ffe07424 */ /* 0x000fc600078e00ff */
[----:B------:R-:W-:Y:S02]  /*0df0*/  SHF.R.S32.HI R13, RZ, 0x1f, R12 ;  /* 0x0000001fff0d7819 */ /* 0x000fe4000001140c */
[----:B------:R-:W1:Y:S02]  /*0e00*/  @P0 LDC.64 R10, c[0x0][0x3e0] ;  /* 0x0000f800ff0a0b82 */ /* 0x000e640000000a00 */
[----:B------:R-:W-:-:S04]  /*0e10*/  LEA.HI R13, R13, R12, RZ, 0x2 ;  /* 0x0000000c0d0d7211 */ /* 0x000fc800078f10ff */
[----:B------:R-:W-:-:S05]  /*0e20*/  LEA.HI.SX32 R214, R13, R2, 0x1e ;  /* 0x000000020dd67211 */ /* 0x000fca00078ff2ff */
[----:B0-----:R-:W-:-:S06]  /*0e30*/  IMAD.WIDE.U32 R12, R214, 0x10, R208 ;  /* 0x00000010d60c7825 */ /* 0x001fcc00078e00d0 */
[----:B-----5:R-:W5:Y:S01]  /*0e40*/  LDG.E.128 R12, desc[UR8][R12.64] ;  /* 0x000000080c0c7981 */ /* 0x020f62000c1e1d00 */
[----:B-1----:R-:W-:-:S05]  /*0e50*/  @P0 IMAD.WIDE R10, R9, 0x4, R10 ;  /* 0x00000004090a0825 */ /* 0x002fca00078e020a */
[----:B------:R0:W5:Y:S01]  /*0e60*/  @P0 LDG.E R224, desc[UR8][R10.64] ;  /* 0x000000080ae00981 */ /* 0x000162000c1e1900 */
[----:B------:R-:W-:-:S04]  /*0e70*/  ISETP.NE.U32.AND P1, PT, RZ, UR10, PT ;  /* 0x0000000aff007c0c */ /* 0x000fc8000bf25070 */
[----:B------:R-:W-:Y:S01]  /*0e80*/  ISETP.NE.AND.EX P1, PT, RZ, UR11, PT, P1 ;  /* 0x0000000bff007c0c */ /* 0x000fe2000bf25310 */
[----:B------:R-:W-:Y:S01]  /*0e90*/  IMAD.U32 R222, RZ, RZ, UR6 ;  /* 0x00000006ffde7e24 */ /* 0x000fe2000f8e00ff */
[----:B------:R-:W-:-:S03]  /*0ea0*/  MOV R223, 0x2f800000 ;  /* 0x2f80000000df7802 */ /* 0x000fc60000000f00 */
[----:B------:R-:W-:-:S08]  /*0eb0*/  VIADD R222, R222, 0x9e3779b9 ;  /* 0x9e3779b9dede7836 */ /* 0x000fd00000000000 */
[----:B0-----:R-:W-:Y:S05]  /*0ec0*/  @!P1 BRA `(.L_x_52195) ;  /* 0x0000001400249947 */ /* 0x001fea0003800000 */
        /* <DEDUP_REMOVED lines=14> */
.L_x_54324:
[----:B------:R-:W-:Y:S05]  /*0fb0*/  BRX R10 -0xfc0                                         (*"BRANCH_TARGETS .L_x_54325,.L_x_54326,.L_x_54327"*) ;  /* 0xfffffff00a107949 */ /* 0x000fea000383ffff */
.L_x_54327:
[----:B------:R-:W-:Y:S01]  /*0fc0*/  VIADD R11, R219, 0x1 ;  /* 0x00000001db0b7836 */ /* 0x000fe20000000000 */
[----:B------:R-:W-:Y:S01]  /*0fd0*/  MOV R16, R6 ;  /* 0x0000000600107202 */ /* 0x000fe20000000f00 */
[----:B------:R-:W-:Y:S01]  /*0fe0*/  IMAD.MOV.U32 R10, RZ, RZ, R217 ;  /* 0x000000ffff0a7224 */ /* 0x000fe200078e00d9 */
[----:B------:R-:W-:Y:S06]  /*0ff0*/  BRA `(.L_x_52197) ;  /* 0x0000000000f47947 */ /* 0x000fec0003800000 */
.L_x_54325:
[----:B------:R-:W-:Y:S01]  /*1000*/  IMAD.MOV.U32 R10, RZ, RZ, R217 ;  /* 0x000000ffff0a7224 */ /* 0x000fe200078e00d9 */
[----:B------:R-:W-:Y:S01]  /*1010*/  MOV R16, R5 ;  /* 0x0000000500107202 */ /* 0x000fe20000000f00 */
[----:B------:R-:W-:Y:S01]  /*1020*/  IMAD.MOV.U32 R11, RZ, RZ, 0x3 ;  /* 0x00000003ff0b7424 */ /* 0x000fe200078e00ff */
[----:B------:R-:W-:Y:S06]  /*1030*/  BRA `(.L_x_52197) ;  /* 0x0000000000e47947 */ /* 0x000fec0003800000 */
.L_x_54326:
        /* <DEDUP_REMOVED lines=13> */
.L_x_52199:
[----:B------:R-:W-:Y:S05]  /*1110*/  BSYNC.RECONVERGENT B2 ;  /* 0x0000000000027941 */ /* 0x000fea0003800200 */
.L_x_52198:
        /* <DEDUP_REMOVED lines=43> */
.L_x_52197:
[----:B------:R-:W-:Y:S05]  /*13d0*/  BSYNC.RECONVERGENT B1 ;  /* 0x0000000000017941 */ /* 0x000fea0003800200 */
.L_x_52196:
        /* <DEDUP_REMOVED lines=8> */
[----:B------:R-:W-:Y:S02]  /*1460*/  IMAD.MOV.U32 R18, RZ, RZ, 0x2 ;  /* 0x00000002ff127424 */ /* 0x000fe400078e00ff */
        /* <DEDUP_REMOVED lines=14> */
.L_x_52202:
        /* <DEDUP_REMOVED lines=13> */
.L_x_52204:
[----:B------:R-:W-:Y:S05]  /*1620*/  BSYNC.RECONVERGENT B2 ;  /* 0x0000000000027941 */ /* 0x000fea0003800200 */
.L_x_52203:
        /* <DEDUP_REMOVED lines=43> */
.L_x_52201:
[----:B------:R-:W-:Y:S05]  /*18e0*/  BSYNC.RECONVERGENT B1 ;  /* 0x0000000000017941 */ /* 0x000fea0003800200 */
.L_x_52200:
        /* <DEDUP_REMOVED lines=21> */
.L_x_52207:
        /* <DEDUP_REMOVED lines=13> */
.L_x_52209:
[----:B------:R-:W-:Y:S05]  /*1b10*/  BSYNC.RECONVERGENT B2 ;  /* 0x0000000000027941 */ /* 0x000fea0003800200 */
.L_x_52208:
        /* <DEDUP_REMOVED lines=43> */
.L_x_52206:
[----:B------:R-:W-:Y:S05]  /*1dd0*/  BSYNC.RECONVERGENT B1 ;  /* 0x0000000000017941 */ /* 0x000fea0003800200 */
.L_x_52205:
        /* <DEDUP_REMOVED lines=21> */
.L_x_52212:
        /* <DEDUP_REMOVED lines=13> */
.L_x_52214:
[----:B------:R-:W-:Y:S05]  /*2000*/  BSYNC.RECONVERGENT B2 ;  /* 0x0000000000027941 */ /* 0x000fea0003800200 */
.L_x_52213:
        /* <DEDUP_REMOVED lines=43> */
.L_x_52211:
[----:B------:R-:W-:Y:S05]  /*22c0*/  BSYNC.RECONVERGENT B1 ;  /* 0x0000000000017941 */ /* 0x000fea0003800200 */
.L_x_52210:
        /* <DEDUP_REMOVED lines=9> */
.L_x_52195:
        /* <DEDUP_REMOVED lines=16> */
.L_x_52218:
        /* <DEDUP_REMOVED lines=13> */
.L_x_52220:
[----:B------:R-:W-:Y:S05]  /*2530*/  BSYNC.RECONVERGENT B2 ;  /* 0x0000000000027941 */ /* 0x000fea0003800200 */
.L_x_52219:
        /* <DEDUP_REMOVED lines=39> */
[----:B------:R-:W-:Y:S02]  /*27b0*/  LOP3.LUT R6, R16, UR29, R21, 0x96, !PT ;  /* 0x0000001d10067c12 */ /* 0x000fe4000f8e9615 */
[----:B------:R-:W-:Y:S02]  /*27c0*/  MOV R8, R20 ;  /* 0x0000001400087202 */ /* 0x000fe40000000f00 */
[----:B------:R-:W-:Y:S01]  /*27d0*/  LOP3.LUT R5, R10, UR30, R19, 0x96, !PT ;  /* 0x0000001e0a057c12 */ /* 0x000fe2000f8e9613 */
[----:B------:R-:W-:-:S07]  /*27e0*/  IMAD.MOV.U32 R10, RZ, RZ, R18 ;  /* 0x000000ffff0a7224 */ /* 0x000fce00078e0012 */
.L_x_52217:
[----:B------:R-:W-:Y:S05]  /*27f0*/  BSYNC.RECONVERGENT B1 ;  /* 0x0000000000017941 */ /* 0x000fea0003800200 */
.L_x_52216:
[----:B------:R-:W-:Y:S01]  /*2800*/  I2FP.F32.U32 R16, R11 ;  /* 0x0000000b00107245 */ /* 0x000fe20000201000 */
[----:B------:R-:W-:Y:S01]  /*2810*/  IMAD.U32 R220, RZ, RZ, UR32 ;  /* 0x00000020ffdc7e24 */ /* 0x000fe2000f8e00ff */
[----:B------:R-:W-:Y:S01]  /*2820*/  ISETP.NE.AND P4, PT, R17, 0x1, PT ;  /* 0x000000011100780c */ /* 0x000fe20003f85270 */
[----:B------:R-:W-:Y:S02]  /*2830*/  IMAD.U32 R221, RZ, RZ, UR33 ;  /* 0x00000021ffdd7e24 */ /* 0x000fe4000f8e00ff */
[----:B-----5:R-:W-:Y:S01]  /*2840*/  FMUL.FTZ R12, R12, R224 ;  /* 0x000000e00c0c7220 */ /* 0x020fe20000410000 */
[----:B------:R-:W-:Y:S01]  /*2850*/  FFMA.FTZ R11, R16, R223, 1.1641532182693481445e-10 ;  /* 0x2f000000100b7423 */ /* 0x000fe200000100df */
[----:B------:R-:W-:Y:S01]  /*2860*/  BSSY.RECONVERGENT B1, `(.L_x_52221) ;  /* 0x0000049000017945 */ /* 0x000fe20003800200 */
        /* <DEDUP_REMOVED lines=15> */
.L_x_52223:
        /* <DEDUP_REMOVED lines=13> */
.L_x_52225:
[----:B------:R-:W-:Y:S05]  /*2a30*/  BSYNC.RECONVERGENT B2 ;  /* 0x0000000000027941 */ /* 0x000fea0003800200 */
.L_x_52224:
        /* <DEDUP_REMOVED lines=43> */
.L_x_52222:
[----:B------:R-:W-:Y:S05]  /*2cf0*/  BSYNC.RECONVERGENT B1 ;  /* 0x0000000000017941 */ /* 0x000fea0003800200 */
.L_x_52221:
[----:B------:R-:W-:Y:S01]  /*2d00*/  I2FP.F32.U32 R12, R12 ;  /* 0x0000000c000c7245 */ /* 0x000fe20000201000 */
[----:B------:R-:W-:Y:S01]  /*2d10*/  BSSY.RECONVERGENT B1, `(.L_x_52226) ;  /* 0x000004c000017945 */ /* 0x000fe20003800200 */
[----:B------:R-:W-:-:S03]  /*2d20*/  ISETP.NE.AND P5, PT, R16, 0x1, PT ;  /* 0x000000011000780c */ /* 0x000fc60003fa5270 */
[----:B------:R-:W-:Y:S01]  /*2d30*/  FFMA.FTZ R17, R12, R223, 1.1641532182693481445e-10 ;  /* 0x2f0000000c117423 */ /* 0x000fe200000100df */
[----:B------:R-:W-:Y:S01]  /*2d40*/  FMUL.FTZ R12, R13, R224 ;  /* 0x000000e00d0c7220 */ /* 0x000fe20000410000 */
[----:B------:R-:W-:-:S03]  /*2d50*/  MOV R13, R8 ;  /* 0x00000008000d7202 */ /* 0x000fc60000000f00 */
        /* <DEDUP_REMOVED lines=14> */
.L_x_52228:
        /* <DEDUP_REMOVED lines=13> */
.L_x_52230:
[----:B------:R-:W-:Y:S05]  /*2f10*/  BSYNC.RECONVERGENT B2 ;  /* 0x0000000000027941 */ /* 0x000fea0003800200 */
.L_x_52229:
        /* <DEDUP_REMOVED lines=43> */
.L_x_52227:
[----:B------:R-:W-:Y:S05]  /*31d0*/  BSYNC.RECONVERGENT B1 ;  /* 0x0000000000017941 */ /* 0x000fea0003800200 */
.L_x_52226:
[----:B------:R-:W-:Y:S01]  /*31e0*/  ISETP.NE.AND P6, PT, R17, 0x1, PT ;  /* 0x000000011100780c */ /* 0x000fe20003fc5270 */
[----:B------:R-:W-:Y:S01]  /*31f0*/  FMUL.FTZ R14, R14, R224 ;  /* 0x000000e00e0e7220 */ /* 0x000fe20000410000 */
[----:B------:R-:W-:Y:S01]  /*3200*/  I2FP.F32.U32 R16, R13 ;  /* 0x0000000d00107245 */ /* 0x000fe20000201000 */
[----:B------:R-:W-:Y:S01]  /*3210*/  BSSY.RECONVERGENT B1, `(.L_x_52231) ;  /* 0x000004a000017945 */ /* 0x000fe20003800200 */
[----:B------:R-:W-:Y:S02]  /*3220*/  IMAD.MOV.U32 R22, RZ, RZ, 0x2 ;  /* 0x00000002ff167424 */ /* 0x000fe400078e00ff */
[----:B------:R-:W-:Y:S01]  /*3230*/  FMUL.FTZ R14, R14, R221 ;  /* 0x000000dd0e0e7220 */ /* 0x000fe20000410000 */
[----:B------:R-:W-:-:S05]  /*3240*/  FFMA.FTZ R13, R16, R223, 1.1641532182693481445e-10 ;  /* 0x2f000000100d7423 */ /* 0x000fca00000100df */
        /* <DEDUP_REMOVED lines=13> */
.L_x_52233:
        /* <DEDUP_REMOVED lines=13> */
.L_x_52235:
[----:B------:R-:W-:Y:S05]  /*33f0*/  BSYNC.RECONVERGENT B2 ;  /* 0x0000000000027941 */ /* 0x000fea0003800200 */
.L_x_52234:
        /* <DEDUP_REMOVED lines=43> */
.L_x_52232:
[----:B------:R-:W-:Y:S05]  /*36b0*/  BSYNC.RECONVERGENT B1 ;  /* 0x0000000000017941 */ /* 0x000fea0003800200 */
.L_x_52231:
[----:B------:R-:W-:Y:S01]  /*36c0*/  I2FP.F32.U32 R14, R13 ;  /* 0x0000000d000e7245 */ /* 0x000fe20000201000 */
[----:B------:R-:W-:Y:S01]  /*36d0*/  FMUL.FTZ R16, R15, R224 ;  /* 0x000000e00f107220 */ /* 0x000fe20000410000 */
[----:B------:R-:W-:Y:S01]  /*36e0*/  FMUL.FTZ R56, R11, R108 ;  /* 0x0000006c0b387220 */ /* 0x000fe20000410000 */
[----:B------:R-:W-:Y:S01]  /*36f0*/  FMUL.FTZ R57, R12, R109 ;  /* 0x0000006d0c397220 */ /* 0x000fe20000410000 */
[----:B------:R-:W-:Y:S01]  /*3700*/  FMUL.FTZ R58, R25, R110 ;  /* 0x0000006e193a7220 */ /* 0x000fe20000410000 */
[----:B------:R-:W-:Y:S01]  /*3710*/  FFMA.FTZ R13, R14, R223, 1.1641532182693481445e-10 ;  /* 0x2f0000000e0d7423 */ /* 0x000fe200000100df */
[----:B------:R-:W-:-:S04]  /*3720*/  FMUL.FTZ R14, R16, R221 ;  /* 0x000000dd100e7220 */ /* 0x000fc80000410000 */
[----:B------:R-:W-:-:S04]  /*3730*/  FSETP.GTU.FTZ.AND P6, PT, R13, R220, PT ;  /* 0x000000dc0d00720b */ /* 0x000fc80003fdc000 */
[----:B------:R-:W-:Y:S02]  /*3740*/  FSEL R14, R14, RZ, !P6 ;  /* 0x000000ff0e0e7208 */ /* 0x000fe40007000000 */
[----:B------:R-:W-:-:S03]  /*3750*/  PLOP3.LUT P5, PT, P6, PT, PT, 0x8, 0x80 ;  /* 0x000000000080781c */ /* 0x000fc600037ae170 */
[----:B------:R-:W-:-:S10]  /*3760*/  FMUL.FTZ R59, R14, R111 ;  /* 0x0000006f0e3b7220 */ /* 0x000fd40000410000 */
.L_x_52215:
[----:B------:R-:W0:Y:S01]  /*3770*/  LDC.64 R228, c[0x0][0x3a8] ;  /* 0x0000ea00ffe47b82 */ /* 0x000e220000000a00 */
[----:B------:R-:W-:Y:S02]  /*3780*/  SEL R11, RZ, 0x1000000, !P5 ;  /* 0x01000000ff0b7807 */ /* 0x000fe40006800000 */
[----:B------:R-:W-:Y:S02]  /*3790*/  SEL R12, RZ, 0x10000, !P4 ;  /* 0x00010000ff0c7807 */ /* 0x000fe40006000000 */
[----:B------:R-:W-:-:S03]  /*37a0*/  SEL R13, RZ, 0x100, !P3 ;  /* 0x00000100ff0d7807 */ /* 0x000fc60005800000 */
[----:B------:R-:W1:Y:S01]  /*37b0*/  LDC.64 R226, c[0x0][0x3b0] ;  /* 0x0000ec00ffe27b82 */ /* 0x000e620000000a00 */
[----:B------:R-:W-:Y:S02]  /*37c0*/  IADD3 R12, PT, PT, R13, R11, R12 ;  /* 0x0000000b0d0c7210 */ /* 0x000fe40007ffe00c */
[----:B------:R-:W-:Y:S02]  /*37d0*/  SEL R13, RZ, 0x1, !P2 ;  /* 0x00000001ff0d7807 */ /* 0x000fe40005000000 */
[----:B------:R-:W-:-:S03]  /*37e0*/  IADD3 R11, PT, PT, R214, 0x20, RZ ;  /* 0x00000020d60b7810 */ /* 0x000fc60007ffe0ff */
[----:B------:R-:W2:Y:S01]  /*37f0*/  @P1 LDC.64 R20, c[0x0][0x3a0] ;  /* 0x0000e800ff141b82 */ /* 0x000ea20000000a00 */
[----:B------:R-:W-:Y:S02]  /*3800*/  IMAD.IADD R23, R12, 0x1, R13 ;  /* 0x000000010c177824 */ /* 0x000fe400078e020d */
        /* <DEDUP_REMOVED lines=25> */
.L_x_52239:
        /* <DEDUP_REMOVED lines=13> */
.L_x_52241:
[----:B------:R-:W-:Y:S05]  /*3a70*/  BSYNC.RECONVERGENT B2 ;  /* 0x0000000000027941 */ /* 0x000fea0003800200 */
.L_x_52240:
        /* <DEDUP_REMOVED lines=43> */
.L_x_52238:
[----:B------:R-:W-:Y:S05]  /*3d30*/  BSYNC.RECONVERGENT B1 ;  /* 0x0000000000017941 */ /* 0x000fea0003800200 */
.L_x_52237:
[----:B------:R-:W-:Y:S01]  /*3d40*/  I2FP.F32.U32 R10, R17 ;  /* 0x00000011000a7245 */ /* 0x000fe20000201000 */
[----:B-----5:R-:W-:Y:S01]  /*3d50*/  FMUL.FTZ R12, R12, R224 ;  /* 0x000000e00c0c7220 */ /* 0x020fe20000410000 */
        /* <DEDUP_REMOVED lines=19> */
.L_x_52244:
        /* <DEDUP_REMOVED lines=13> */
.L_x_52246:
[----:B------:R-:W-:Y:S05]  /*3f60*/  BSYNC.RECONVERGENT B2 ;  /* 0x0000000000027941 */ /* 0x000fea0003800200 */
.L_x_52245:
        /* <DEDUP_REMOVED lines=43> */
.L_x_52243:
[----:B------:R-:W-:Y:S05]  /*4220*/  BSYNC.RECONVERGENT B1 ;  /* 0x0000000000017941 */ /* 0x000fea0003800200 */
.L_x_52242:
        /* <DEDUP_REMOVED lines=21> */
.L_x_52249:
        /* <DEDUP_REMOVED lines=13> */
.L_x_52251:
[----:B------:R-:W-:Y:S05]  /*4450*/  BSYNC.RECONVERGENT B2 ;  /* 0x0000000000027941 */ /* 0x000fea0003800200 */
.L_x_52250:
        /* <DEDUP_REMOVED lines=43> */
.L_x_52248:
[----:B------:R-:W-:Y:S05]  /*4710*/  BSYNC.RECONVERGENT B1 ;  /* 0x0000000000017941 */ /* 0x000fea0003800200 */
.L_x_52247:
        /* <DEDUP_REMOVED lines=21> */
.L_x_52254:
        /* <DEDUP_REMOVED lines=13> */
.L_x_52256:
[----:B------:R-:W-:Y:S05]  /*4940*/  BSYNC.RECONVERGENT B2 ;  /* 0x0000000000027941 */ /* 0x000fea0003800200 */
.L_x_52255:
        /* <DEDUP_REMOVED lines=43> */
.L_x_52253:
[----:B------:R-:W-:Y:S05]  /*4c00*/  BSYNC.RECONVERGENT B1 ;  /* 0x0000000000017941 */ /* 0x000fea0003800200 */
.L_x_52252:
        /* <DEDUP_REMOVED lines=9> */
.L_x_52236:
        /* <DEDUP_REMOVED lines=16> */
.L_x_52260:
        /* <DEDUP_REMOVED lines=13> */
.L_x_52262:
[----:B------:R-:W-:Y:S05]  /*4e70*/  BSYNC.RECONVERGENT B2 ;  /* 0x0000000000027941 */ /* 0x000fea0003800200 */
.L_x_52261:
        /* <DEDUP_REMOVED lines=43> */
.L_x_52259:
[----:B------:R-:W-:Y:S05]  /*5130*/  BSYNC.RECONVERGENT B1 ;  /* 0x0000000000017941 */ /* 0x000fea0003800200 */
.L_x_52258:
        /* <DEDUP_REMOVED lines=20> */
.L_x_52265:
        /* <DEDUP_REMOVED lines=13> */
.L_x_52267:
[----:B------:R-:W-:Y:S05]  /*5350*/  BSYNC.RECONVERGENT B2 ;  /* 0x0000000000027941 */ /* 0x000fea0003800200 */
.L_x_52266:
        /* <DEDUP_REMOVED lines=43> */
.L_x_52264:
[----:B------:R-:W-:Y:S05]  /*5610*/  BSYNC.RECONVERGENT B1 ;  /* 0x0000000000017941 */ /* 0x000fea0003800200 */
.L_x_52263:
[----:B------:R-:W-:Y:S01]  /*5620*/  I2FP.F32.U32 R10, R10 ;  /* 0x0000000a000a7245 */ /* 0x000fe20000201000 */
[----:B------:R-:W-:Y:S01]  /*5630*/  BSSY.RECONVERGENT B1, `(.L_x_52268) ;  /* 0x000004c000017945 */ /* 0x000fe20003800200 */
[----:B------:R-:W-:Y:S01]  /*5640*/  ISETP.NE.AND P5, PT, R20, 0x1, PT ;  /* 0x000000011400780c */ /* 0x000fe20003fa5270 */
[----:B------:R-:W-:Y:S01]  /*5650*/  IMAD.MOV.U32 R18, RZ, RZ, 0x2 ;  /* 0x00000002ff127424 */ /* 0x000fe200078e00ff */
[----:B------:R-:W-:Y:S01]  /*5660*/  MOV R12, R8 ;  /* 0x00000008000c7202 */ /* 0x000fe20000000f00 */
[----:B------:R-:W-:Y:S01]  /*5670*/  FFMA.FTZ R19, R10, R223, 1.1641532182693481445e-10 ;  /* 0x2f0000000a137423 */ /* 0x000fe200000100df */
[----:B------:R-:W-:-:S04]  /*5680*/  FMUL.FTZ R10, R13, R224 ;  /* 0x000000e00d0a7220 */ /* 0x000fc80000410000 */
        /* <DEDUP_REMOVED lines=13> */
.L_x_52270:
        /* <DEDUP_REMOVED lines=13> */
.L_x_52272:
[----:B------:R-:W-:Y:S05]  /*5830*/  BSYNC.RECONVERGENT B2 ;  /* 0x0000000000027941 */ /* 0x000fea0003800200 */
.L_x_52271:
        /* <DEDUP_REMOVED lines=43> */
.L_x_52269:
[----:B------:R-:W-:Y:S05]  /*5af0*/  BSYNC.RECONVERGENT B1 ;  /* 0x0000000000017941 */ /* 0x000fea0003800200 */
.L_x_52268:
        /* <DEDUP_REMOVED lines=20> */
.L_x_52275:
        /* <DEDUP_REMOVED lines=13> */
.L_x_52277:
[----:B------:R-:W-:Y:S05]  /*5d10*/  BSYNC.RECONVERGENT B2 ;  /* 0x0000000000027941 */ /* 0x000fea0003800200 */
.L_x_52276:
        /* <DEDUP_REMOVED lines=43> */
.L_x_52274:
[----:B------:R-:W-:Y:S05]  /*5fd0*/  BSYNC.RECONVERGENT B1 ;  /* 0x0000000000017941 */ /* 0x000fea0003800200 */
.L_x_52273:
        /* <DEDUP_REMOVED lines=11> */
.L_x_52257:
[----:B------:R-:W0:Y:S01]  /*6090*/  @P1 LDC.64 R22, c[0x0][0x3a0] ;  /* 0x0000e800ff161b82 */ /* 0x000e220000000a00 */
        /* <DEDUP_REMOVED lines=32> */
.L_x_52281:
        /* <DEDUP_REMOVED lines=13> */
.L_x_52283:
[----:B------:R-:W-:Y:S05]  /*6370*/  BSYNC.RECONVERGENT B2 ;  /* 0x0000000000027941 */ /* 0x000fea0003800200 */
.L_x_52282:
        /* <DEDUP_REMOVED lines=43> */
.L_x_52280:
[----:B------:R-:W-:Y:S05]  /*6630*/  BSYNC.RECONVERGENT B1 ;  /* 0x0000000000017941 */ /* 0x000fea0003800200 */
.L_x_52279:
        /* <DEDUP_REMOVED lines=21> */
.L_x_52286:
        /* <DEDUP_REMOVED lines=13> */
.L_x_52288:
[----:B------:R-:W-:Y:S05]  /*6860*/  BSYNC.RECONVERGENT B2 ;  /* 0x0000000000027941 */ /* 0x000fea0003800200 */
.L_x_52287:
        /* <DEDUP_REMOVED lines=43> */
.L_x_52285:
[----:B------:R-:W-:Y:S05]  /*6b20*/  BSYNC.RECONVERGENT B1 ;  /* 0x0000000000017941 */ /* 0x000fea0003800200 */
.L_x_52284:
        /* <DEDUP_REMOVED lines=21> */
.L_x_52291:
        /* <DEDUP_REMOVED lines=13> */
.L_x_52293:
[----:B------:R-:W-:Y:S05]  /*6d50*/  BSYNC.RECONVERGENT B2 ;  /* 0x0000000000027941 */ /* 0x000fea0003800200 */
.L_x_52292:
        /* <DEDUP_REMOVED lines=43> */
.L_x_52290:
[----:B------:R-:W-:Y:S05]  /*7010*/  BSYNC.RECONVERGENT B1 ;  /* 0x0000000000017941 */ /* 0x000fea0003800200 */
.L_x_52289:
        /* <DEDUP_REMOVED lines=21> */
.L_x_52296:
        /* <DEDUP_REMOVED lines=13> */
.L_x_52298:
[----:B------:R-:W-:Y:S05]  /*7240*/  BSYNC.RECONVERGENT B2 ;  /* 0x0000000000027941 */ /* 0x000fea0003800200 */
.L_x_52297:
        /* <DEDUP_REMOVED lines=43> */
.L_x_52295:
[----:B------:R-:W-:Y:S05]  /*7500*/  BSYNC.RECONVERGENT B1 ;  /* 0x0000000000017941 */ /* 0x000fea0003800200 */
.L_x_52294:
        /* <DEDUP_REMOVED lines=9> */
.L_x_52278:
        /* <DEDUP_REMOVED lines=16> */
.L_x_52302:
        /* <DEDUP_REMOVED lines=13> */
.L_x_52304:
[----:B------:R-:W-:Y:S05]  /*7770*/  BSYNC.RECONVERGENT B2 ;  /* 0x0000000000027941 */ /* 0x000fea0003800200 */
.L_x_52303:
        /* <DEDUP_REMOVED lines=43> */
.L_x_52301:
[----:B------:R-:W-:Y:S05]  /*7a30*/  BSYNC.RECONVERGENT B1 ;  /* 0x0000000000017941 */ /* 0x000fea0003800200 */
.L_x_52300:
[----:B------:R-:W-:Y:S01]  /*7a40*/  I2FP.F32.U32 R16, R17 ;  /* 0x0000001100107245 */ /* 0x000fe20000201000 */
[----:B-----5:R-:W-:Y:S01]  /*7a50*/  FMUL.FTZ R12, R12, R224 ;  /* 0x000000e00c0c7220 */ /* 0x020fe20000410000 */
[----:B------:R-:W-:Y:S01]  /*7a60*/  ISETP.NE.AND P4, PT, R18, 0x1, PT ;  /* 0x000000011200780c */ /* 0x000fe20003f85270 */
[----:B------:R-:W-:Y:S02]  /*7a70*/  BSSY.RECONVERGENT B1, `(.L_x_52305) ;  /* 0x000004a000017945 */ /* 0x000fe40003800200 */
[----:B------:R-:W-:Y:S01]  /*7a80*/  FFMA.FTZ R17, R16, R223, 1.1641532182693481445e-10 ;  /* 0x2f00000010117423 */ /* 0x000fe200000100df */
[----:B------:R-:W-:-:S04]  /*7a90*/  HFMA2 R16, -RZ, RZ, 0, 1.1920928955078125e-07 ;  /* 0x00000002ff107431 */ /* 0x000fc800000001ff */
        /* <DEDUP_REMOVED lines=14> */
.L_x_52307:
        /* <DEDUP_REMOVED lines=13> */
.L_x_52309:
[----:B------:R-:W-:Y:S05]  /*7c50*/  BSYNC.RECONVERGENT B2 ;  /* 0x0000000000027941 */ /* 0x000fea0003800200 */
.L_x_52308:
        /* <DEDUP_REMOVED lines=43> */
.L_x_52306:
[----:B------:R-:W-:Y:S05]  /*7f10*/  BSYNC.RECONVERGENT B1 ;  /* 0x0000000000017941 */ /* 0x000fea0003800200 */
.L_x_52305:
[----:B------:R-:W-:Y:S01]  /*7f20*/  I2FP.F32.U32 R12, R12 ;  /* 0x0000000c000c7245 */ /* 0x000fe20000201000 */
[----:B------:R-:W-:Y:S01]  /*7f30*/  BSSY.RECONVERGENT B1, `(.L_x_52310) ;  /* 0x000004c000017945 */ /* 0x000fe20003800200 */
[----:B------:R-:W-:Y:S01]  /*7f40*/  ISETP.NE.AND P5, PT, R16, 0x1, PT ;  /* 0x000000011000780c */ /* 0x000fe20003fa5270 */
        /* <DEDUP_REMOVED lines=17> */
.L_x_52312:
        /* <DEDUP_REMOVED lines=13> */
.L_x_52314:
[----:B------:R-:W-:Y:S05]  /*8130*/  BSYNC.RECONVERGENT B2 ;  /* 0x0000000000027941 */ /* 0x000fea0003800200 */
.L_x_52313:
        /* <DEDUP_REMOVED lines=43> */
.L_x_52311:
[----:B------:R-:W-:Y:S05]  /*83f0*/  BSYNC.RECONVERGENT B1 ;  /* 0x0000000000017941 */ /* 0x000fea0003800200 */
.L_x_52310:
[----:B------:R-:W-:Y:S01]  /*8400*/  I2FP.F32.U32 R16, R13 ;  /* 0x0000000d00107245 */ /* 0x000fe20000201000 */
[----:B------:R-:W-:Y:S01]  /*8410*/  FMUL.FTZ R14, R14, R224 ;  /* 0x000000e00e0e7220 */ /* 0x000fe20000410000 */
[----:B------:R-:W-:Y:S01]  /*8420*/  ISETP.NE.AND P6, PT, R18, 0x1, PT ;  /* 0x000000011200780c */ /* 0x000fe20003fc5270 */
[----:B------:R-:W-:Y:S01]  /*8430*/  BSSY.RECONVERGENT B1, `(.L_x_52315) ;  /* 0x000004a000017945 */ /* 0x000fe20003800200 */
[----:B------:R-:W-:Y:S02]  /*8440*/  IMAD.MOV.U32 R24, RZ, RZ, 0x2 ;  /* 0x00000002ff187424 */ /* 0x000fe400078e00ff */
[----:B------:R-:W-:-:S05]  /*8450*/  FFMA.FTZ R13, R16, R223, 1.1641532182693481445e-10 ;  /* 0x2f000000100d7423 */ /* 0x000fca00000100df */
        /* <DEDUP_REMOVED lines=14> */
.L_x_52317:
        /* <DEDUP_REMOVED lines=13> */
.L_x_52319:
[----:B------:R-:W-:Y:S05]  /*8610*/  BSYNC.RECONVERGENT B2 ;  /* 0x0000000000027941 */ /* 0x000fea0003800200 */
.L_x_52318:
        /* <DEDUP_REMOVED lines=43> */
.L_x_52316:
[----:B------:R-:W-:Y:S05]  /*88d0*/  BSYNC.RECONVERGENT B1 ;  /* 0x0000000000017941 */ /* 0x000fea0003800200 */
.L_x_52315:
        /* <DEDUP_REMOVED lines=11> */
.L_x_52299:
[----:B------:R-:W0:Y:S01]  /*8990*/  @P1 LDC.64 R22, c[0x0][0x3a0] ;  /* 0x0000e800ff161b82 */ /* 0x000e220000000a00 */
[----:B------:R-:W-:Y:S01]  /*89a0*/  SEL R12, RZ, 0x1000000, !P5 ;  /* 0x01000000ff0c7807 */ /* 0x000fe20006800000 */
[C---:B------:R-:W-:Y:S01]  /*89b0*/  IMAD.WIDE.U32 R20, R213.reuse, 0x4, R226 ;  /* 0x00000004d5147825 */ /* 0x040fe200078e00e2 */
[----:B------:R-:W-:Y:S02]  /*89c0*/  SEL R13, RZ, 0x10000, !P4 ;  /* 0x00010000ff0d7807 */ /* 0x000fe40006000000 */
[----:B------:R-:W-:Y:S02]  /*89d0*/  SEL R14, RZ, 0x100, !P3 ;  /* 0x00000100ff0e7807 */ /* 0x000fe40005800000 */
[----:B------:R-:W-:Y:S02]  /*89e0*/  SEL R16, RZ, 0x1, !P2 ;  /* 0x00000001ff107807 */ /* 0x000fe40005000000 */
[----:B------:R-:W-:Y:S01]  /*89f0*/  IADD3 R13, PT, PT, R14, R12, R13 ;  /* 0x0000000c0e0d7210 */ /* 0x000fe20007ffe00d */
[----:B------:R-:W-:Y:S01]  /*8a00*/  IMAD.WIDE.U32 R14, R213, 0x10, R228 ;  /* 0x00000010d50e7825 */ /* 0x000fe200078e00e4 */
[----:B------:R-:W-:-:S03]  /*8a10*/  IADD3 R12, PT, PT, R214, 0x60, RZ ;  /* 0x00000060d60c7810 */ /* 0x000fc60007ffe0ff */
[----:B------:R-:W-:Y:S01]  /*8a20*/  IMAD.IADD R13, R13, 0x1, R16 ;  /* 0x000000010d0d7824 */ /* 0x000fe200078e0210 */
[----:B------:R1:W-:Y:S01]  /*8a30*/  STG.E.128 desc[UR8][R14.64], R48 ;  /* 0x000000300e007986 */ /* 0x0003e2000c101d08 */
        /* <DEDUP_REMOVED lines=22> */
.L_x_52323:
        /* <DEDUP_REMOVED lines=13> */
.L_x_52325:
[----:B------:R-:W-:Y:S05]  /*8c70*/  BSYNC.RECONVERGENT B2 ;  /* 0x0000000000027941 */ /* 0x000fea0003800200 */
.L_x_52324:
        /* <DEDUP_REMOVED lines=43> */
.L_x_52322:
[----:B------:R-:W-:Y:S05]  /*8f30*/  BSYNC.RECONVERGENT B1 ;  /* 0x0000000000017941 */ /* 0x000fea0003800200 */
.L_x_52321:
        /* <DEDUP_REMOVED lines=21> */
.L_x_52328:
        /* <DEDUP_REMOVED lines=13> */
.L_x_52330:
[----:B------:R-:W-:Y:S05]  /*9160*/  BSYNC.RECONVERGENT B2 ;  /* 0x0000000000027941 */ /* 0x000fea0003800200 */
.L_x_52329:
        /* <DEDUP_REMOVED lines=43> */
.L_x_52327:
[----:B------:R-:W-:Y:S05]  /*9420*/  BSYNC.RECONVERGENT B1 ;  /* 0x0000000000017941 */ /* 0x000fea0003800200 */
.L_x_52326:
        /* <DEDUP_REMOVED lines=21> */
.L_x_52333:
        /* <DEDUP_REMOVED lines=13> */
.L_x_52335:
[----:B------:R-:W-:Y:S05]  /*9650*/  BSYNC.RECONVERGENT B2 ;  /* 0x0000000000027941 */ /* 0x000fea0003800200 */
.L_x_52334:
        /* <DEDUP_REMOVED lines=43> */
.L_x_52332:
[----:B------:R-:W-:Y:S05]  /*9910*/  BSYNC.RECONVERGENT B1 ;  /* 0x0000000000017941 */ /* 0x000fea0003800200 */
.L_x_52331:
        /* <DEDUP_REMOVED lines=21> */
.L_x_52338:
        /* <DEDUP_REMOVED lines=13> */
.L_x_52340:
[----:B------:R-:W-:Y:S05]  /*9b40*/  BSYNC.RECONVERGENT B2 ;  /* 0x0000000000027941 */ /* 0x000fea0003800200 */
.L_x_52339:
        /* <DEDUP_REMOVED lines=43> */
.L_x_52337:
[----:B------:R-:W-:Y:S05]  /*9e00*/  BSYNC.RECONVERGENT B1 ;  /* 0x0000000000017941 */ /* 0x000fea0003800200 */
.L_x_52336:
        /* <DEDUP_REMOVED lines=9> */
.L_x_52320:
        /* <DEDUP_REMOVED lines=16> */
.L_x_52344:
        /* <DEDUP_REMOVED lines=13> */
.L_x_52346:
[----:B------:R-:W-:Y:S05]  /*a070*/  BSYNC.RECONVERGENT B2 ;  /* 0x0000000000027941 */ /* 0x000fea0003800200 */
.L_x_52345:
        /* <DEDUP_REMOVED lines=43> */
.L_x_52343:
[----:B------:R-:W-:Y:S05]  /*a330*/  BSYNC.RECONVERGENT B1 ;  /* 0x0000000000017941 */ /* 0x000fea0003800200 */
.L_x_52342:
[----:B------:R-:W-:Y:S01]  /*a340*/  I2FP.F32.U32 R10, R13 ;  /* 0x0000000d000a7245 */ /* 0x000fe20000201000 */
[----:B-----5:R-:W-:Y:S01]  /*a350*/  FMUL.FTZ R16, R16, R224 ;  /* 0x000000e010107220 */ /* 0x020fe20000410000 */
[----:B------:R-:W-:Y:S01]  /*a360*/  ISETP.NE.AND P4, PT, R15, 0x1, PT ;  /* 0x000000010f00780c */ /* 0x000fe20003f85270 */
[----:B------:R-:W-:Y:S02]  /*a370*/  BSSY.RECONVERGENT B1, `(.L_x_52347) ;  /* 0x000004a000017945 */ /* 0x000fe40003800200 */
[----:B------:R-:W-:Y:S01]  /*a380*/  FFMA.FTZ R13, R10, R223, 1.1641532182693481445e-10 ;  /* 0x2f0000000a0d7423 */ /* 0x000fe200000100df */
[----:B------:R-:W-:-:S04]  /*a390*/  IMAD.MOV.U32 R10, RZ, RZ, R8 ;  /* 0x000000ffff0a7224 */ /* 0x000fc800078e0008 */
[----:B------:R-:W-:Y:S01]  /*a3a0*/  FSETP.GTU.FTZ.AND P3, PT, R13, R220, PT ;  /* 0x000000dc0d00720b */ /* 0x000fe20003f7c000 */
[----:B------:R-:W-:Y:S01]  /*a3b0*/  FMUL.FTZ R13, R16, R221 ;  /* 0x000000dd100d7220 */ /* 0x000fe20000410000 */
[----:B------:R-:W-:Y:S02]  /*a3c0*/  HFMA2 R16, -RZ, RZ, 0, 1.1920928955078125e-07 ;  /* 0x00000002ff107431 */ /* 0x000fe400000001ff */
        /* <DEDUP_REMOVED lines=11> */
.L_x_52349:
        /* <DEDUP_REMOVED lines=13> */
.L_x_52351:
[----:B------:R-:W-:Y:S05]  /*a550*/  BSYNC.RECONVERGENT B2 ;  /* 0x0000000000027941 */ /* 0x000fea0003800200 */
.L_x_52350:
        /* <DEDUP_REMOVED lines=43> */
.L_x_52348:
[----:B------:R-:W-:Y:S05]  /*a810*/  BSYNC.RECONVERGENT B1 ;  /* 0x0000000000017941 */ /* 0x000fea0003800200 */
.L_x_52347:
[----:B------:R-:W-:Y:S01]  /*a820*/  I2FP.F32.U32 R10, R10 ;  /* 0x0000000a000a7245 */ /* 0x000fe20000201000 */
[----:B------:R-:W-:Y:S01]  /*a830*/  BSSY.RECONVERGENT B1, `(.L_x_52352) ;  /* 0x000004c000017945 */ /* 0x000fe20003800200 */
[----:B------:R-:W-:-:S03]  /*a840*/  ISETP.NE.AND P5, PT, R16, 0x1, PT ;  /* 0x000000011000780c */ /* 0x000fc60003fa5270 */
        /* <DEDUP_REMOVED lines=17> */
.L_x_52354:
        /* <DEDUP_REMOVED lines=13> */
.L_x_52356:
[----:B------:R-:W-:Y:S05]  /*aa30*/  BSYNC.RECONVERGENT B2 ;  /* 0x0000000000027941 */ /* 0x000fea0003800200 */
.L_x_52355:
        /* <DEDUP_REMOVED lines=43> */
.L_x_52353:
[----:B------:R-:W-:Y:S05]  /*acf0*/  BSYNC.RECONVERGENT B1 ;  /* 0x0000000000017941 */ /* 0x000fea0003800200 */
.L_x_52352:
[----:B------:R-:W-:Y:S01]  /*ad00*/  I2FP.F32.U32 R16, R15 ;  /* 0x0000000f00107245 */ /* 0x000fe20000201000 */
[----:B------:R-:W-:Y:S01]  /*ad10*/  FMUL.FTZ R18, R18, R224 ;  /* 0x000000e012127220 */ /* 0x000fe20000410000 */
[----:B------:R-:W-:Y:S01]  /*ad20*/  ISETP.NE.AND P6, PT, R17, 0x1, PT ;  /* 0x000000011100780c */ /* 0x000fe20003fc5270 */
[----:B------:R-:W-:Y:S01]  /*ad30*/  BSSY.RECONVERGENT B1, `(.L_x_52357) ;  /* 0x000004a000017945 */ /* 0x000fe20003800200 */
[----:B------:R-:W-:Y:S02]  /*ad40*/  IMAD.MOV.U32 R26, RZ, RZ, 0x2 ;  /* 0x00000002ff1a7424 */ /* 0x000fe400078e00ff */
[----:B------:R-:W-:Y:S01]  /*ad50*/  FFMA.FTZ R15, R16, R223, 1.1641532182693481445e-10 ;  /* 0x2f000000100f7423 */ /* 0x000fe200000100df */
[----:B------:R-:W-:-:S04]  /*ad60*/  MOV R16, R8 ;  /* 0x0000000800107202 */ /* 0x000fc80000000f00 */
        /* <DEDUP_REMOVED lines=13> */
.L_x_52359:
        /* <DEDUP_REMOVED lines=13> */
.L_x_52361:
[----:B------:R-:W-:Y:S05]  /*af10*/  BSYNC.RECONVERGENT B2 ;  /* 0x0000000000027941 */ /* 0x000fea0003800200 */
.L_x_52360:
        /* <DEDUP_REMOVED lines=43> */
.L_x_52358:
[----:B------:R-:W-:Y:S05]  /*b1d0*/  BSYNC.RECONVERGENT B1 ;  /* 0x0000000000017941 */ /* 0x000fea0003800200 */
.L_x_52357:
        /* <DEDUP_REMOVED lines=11> */
.L_x_52341:
        /* <DEDUP_REMOVED lines=19> */
[----:B------:R-:W-:Y:S02]  /*b3c0*/  HFMA2 R15, -RZ, RZ, 0, 1.1920928955078125e-07 ;  /* 0x00000002ff0f7431 */ /* 0x000fe400000001ff */
[----:B-1----:R-:W-:Y:S01]  /*b3d0*/  IMAD.MOV.U32 R13, RZ, RZ, R8 ;  /* 0x000000ffff0d7224 */ /* 0x002fe200078e0008 */
        /* <DEDUP_REMOVED lines=12> */
.L_x_52365:
        /* <DEDUP_REMOVED lines=13> */
.L_x_52367:
[----:B------:R-:W-:Y:S05]  /*b570*/  BSYNC.RECONVERGENT B2 ;  /* 0x0000000000027941 */ /* 0x000fea0003800200 */
.L_x_52366:
        /* <DEDUP_REMOVED lines=43> */
.L_x_52364:
[----:B------:R-:W-:Y:S05]  /*b830*/  BSYNC.RECONVERGENT B1 ;  /* 0x0000000000017941 */ /* 0x000fea0003800200 */
.L_x_52363:
        /* <DEDUP_REMOVED lines=21> */
.L_x_52370:
        /* <DEDUP_REMOVED lines=13> */
.L_x_52372:
[----:B------:R-:W-:Y:S05]  /*ba60*/  BSYNC.RECONVERGENT B2 ;  /* 0x0000000000027941 */ /* 0x000fea0003800200 */
.L_x_52371:
        /* <DEDUP_REMOVED lines=43> */
.L_x_52369:
[----:B------:R-:W-:Y:S05]  /*bd20*/  BSYNC.RECONVERGENT B1 ;  /* 0x0000000000017941 */ /* 0x000fea0003800200 */
.L_x_52368:
        /* <DEDUP_REMOVED lines=21> */
.L_x_52375:
        /* <DEDUP_REMOVED lines=13> */
.L_x_52377:
[----:B------:R-:W-:Y:S05]  /*bf50*/  BSYNC.RECONVERGENT B2 ;  /* 0x0000000000027941 */ /* 0x000fea0003800200 */
.L_x_52376:
        /* <DEDUP_REMOVED lines=43> */
.L_x_52374:
[----:B------:R-:W-:Y:S05]  /*c210*/  BSYNC.RECONVERGENT B1 ;  /* 0x0000000000017941 */ /* 0x000fea0003800200 */
.L_x_52373:
        /* <DEDUP_REMOVED lines=21> */
.L_x_52380:
        /* <DEDUP_REMOVED lines=13> */
.L_x_52382:
[----:B------:R-:W-:Y:S05]  /*c440*/  BSYNC.RECONVERGENT B2 ;  /* 0x0000000000027941 */ /* 0x000fea0003800200 */
.L_x_52381:
        /* <DEDUP_REMOVED lines=43> */
.L_x_52379:
[----:B------:R-:W-:Y:S05]  /*c700*/  BSYNC.RECONVERGENT B1 ;  /* 0x0000000000017941 */ /* 0x000fea0003800200 */
.L_x_52378:
        /* <DEDUP_REMOVED lines=9> */
.L_x_52362:
        /* <DEDUP_REMOVED lines=16> */
.L_x_52386:
        /* <DEDUP_REMOVED lines=13> */
.L_x_52388:
[----:B------:R-:W-:Y:S05]  /*c970*/  BSYNC.RECONVERGENT B2 ;  /* 0x0000000000027941 */ /* 0x000fea0003800200 */
.L_x_52387:
        /* <DEDUP_REMOVED lines=43> */
.L_x_52385:
[----:B------:R-:W-:Y:S05]  /*cc30*/  BSYNC.RECONVERGENT B1 ;  /* 0x0000000000017941 */ /* 0x000fea0003800200 */
.L_x_52384:
[----:B------:R-:W-:Y:S01]  /*cc40*/  I2FP.F32.U32 R14, R13 ;  /* 0x0000000d000e7245 */ /* 0x000fe20000201000 */
[----:B-----5:R-:W-:Y:S01]  /*cc50*/  FMUL.FTZ R16, R16, R224 ;  /* 0x000000e010107220 */ /* 0x020fe20000410000 */
[----:B------:R-:W-:Y:S01]  /*cc60*/  ISETP.NE.AND P4, PT, R15, 0x1, PT ;  /* 0x000000010f00780c */ /* 0x000fe20003f85270 */
[----:B------:R-:W-:Y:S02]  /*cc70*/  BSSY.RECONVERGENT B1, `(.L_x_52389) ;  /* 0x000004a000017945 */ /* 0x000fe40003800200 */
[----:B------:R-:W-:Y:S01]  /*cc80*/  FFMA.FTZ R13, R14, R223, 1.1641532182693481445e-10 ;  /* 0x2f0000000e0d7423 */ /* 0x000fe200000100df */
[----:B------:R-:W-:-:S04]  /*cc90*/  MOV R14, R8 ;  /* 0x00000008000e7202 */ /* 0x000fc80000000f00 */
        /* <DEDUP_REMOVED lines=14> */
.L_x_52391:
        /* <DEDUP_REMOVED lines=13> */
.L_x_52393:
[----:B------:R-:W-:Y:S05]  /*ce50*/  BSYNC.RECONVERGENT B2 ;  /* 0x0000000000027941 */ /* 0x000fea0003800200 */
.L_x_52392:
        /* <DEDUP_REMOVED lines=43> */
.L_x_52390:
[----:B------:R-:W-:Y:S05]  /*d110*/  BSYNC.RECONVERGENT B1 ;  /* 0x0000000000017941 */ /* 0x000fea0003800200 */
.L_x_52389:
        /* <DEDUP_REMOVED lines=20> */
.L_x_52396:
        /* <DEDUP_REMOVED lines=13> */
.L_x_52398:
[----:B------:R-:W-:Y:S05]  /*d330*/  BSYNC.RECONVERGENT B2 ;  /* 0x0000000000027941 */ /* 0x000fea0003800200 */
.L_x_52397:
        /* <DEDUP_REMOVED lines=43> */
.L_x_52395:
[----:B------:R-:W-:Y:S05]  /*d5f0*/  BSYNC.RECONVERGENT B1 ;  /* 0x0000000000017941 */ /* 0x000fea0003800200 */
.L_x_52394:
        /* <DEDUP_REMOVED lines=20> */
.L_x_52401:
        /* <DEDUP_REMOVED lines=13> */
.L_x_52403:
[----:B------:R-:W-:Y:S05]  /*d810*/  BSYNC.RECONVERGENT B2 ;  /* 0x0000000000027941 */ /* 0x000fea0003800200 */
.L_x_52402:
        /* <DEDUP_REMOVED lines=43> */
.L_x_52400:
[----:B------:R-:W-:Y:S05]  /*dad0*/  BSYNC.RECONVERGENT B1 ;  /* 0x0000000000017941 */ /* 0x000fea0003800200 */
.L_x_52399:
        /* <DEDUP_REMOVED lines=11> */
.L_x_52383:
        /* <DEDUP_REMOVED lines=33> */
.L_x_52407:
        /* <DEDUP_REMOVED lines=13> */
.L_x_52409:
[----:B------:R-:W-:Y:S05]  /*de70*/  BSYNC.RECONVERGENT B2 ;  /* 0x0000000000027941 */ /* 0x000fea0003800200 */
.L_x_52408:
        /* <DEDUP_REMOVED lines=43> */
.L_x_52406:
[----:B------:R-:W-:Y:S05]  /*e130*/  BSYNC.RECONVERGENT B1 ;  /* 0x0000000000017941 */ /* 0x000fea0003800200 */
.L_x_52405:
[----:B------:R-:W-:Y:S01]  /*e140*/  I2FP.F32.U32 R10, R13 ;  /* 0x0000000d000a7245 */ /* 0x000fe20000201000 */
[----:B-----5:R-:W-:Y:S01]  /*e150*/  FMUL.FTZ R16, R16, R224 ;  /* 0x000000e010107220 */ /* 0x020fe20000410000 */
[----:B------:R-:W-:Y:S01]  /*e160*/  ISETP.NE.AND P4, PT, R14, 0x1, PT ;  /* 0x000000010e00780c */ /* 0x000fe20003f85270 */
[----:B------:R-:W-:Y:S02]  /*e170*/  BSSY.RECONVERGENT B1, `(.L_x_52410) ;  /* 0x000004b000017945 */ /* 0x000fe40003800200 */
[----:B------:R-:W-:Y:S01]  /*e180*/  FFMA.FTZ R13, R10, R223, 1.1641532182693481445e-10 ;  /* 0x2f0000000a0d7423 */ /* 0x000fe200000100df */
[----:B------:R-:W-:Y:S01]  /*e190*/  FMUL.FTZ R16, R16, R221 ;  /* 0x000000dd10107220 */ /* 0x000fe20000410000 */
[----:B------:R-:W-:-:S03]  /*e1a0*/  IMAD.MOV.U32 R10, RZ, RZ, R8 ;  /* 0x000000ffff0a7224 */ /* 0x000fc600078e0008 */
        /* <DEDUP_REMOVED lines=14> */
.L_x_52412:
        /* <DEDUP_REMOVED lines=13> */
.L_x_52414:
[----:B------:R-:W-:Y:S05]  /*e360*/  BSYNC.RECONVERGENT B2 ;  /* 0x0000000000027941 */ /* 0x000fea0003800200 */
.L_x_52413:
[----:B------:R-:W-:Y:S01]  /*e370*/  IMAD.WIDE.U32 R24, R0, -0x326172a9, RZ ;  /* 0xcd9e8d5700187825 */ /* 0x000fe200078e00ff */
[----:B------:R-:W-:-:S03]  /*e380*/  LOP3.LUT R28, R7, UR7, R23, 0x96, !PT ;  /* 0x00000007071c7c12 */ /* 0x000fc6000f8e9617 */
[----:B------:R-:W-:Y:S01]  /*e390*/  HFMA2 R16, -RZ, RZ, 0, 0 ;  /* 0x00000000ff107431 */ /* 0x000fe200000001ff */
        /* <DEDUP_REMOVED lines=40> */
.L_x_52411:
[----:B------:R-:W-:Y:S05]  /*e620*/  BSYNC.RECONVERGENT B1 ;  /* 0x0000000000017941 */ /* 0x000fea0003800200 */
.L_x_52410:
        /* <DEDUP_REMOVED lines=21> */
.L_x_52417:
        /* <DEDUP_REMOVED lines=13> */
.L_x_52419:
[----:B------:R-:W-:Y:S05]  /*e850*/  BSYNC.RECONVERGENT B2 ;  /* 0x0000000000027941 */ /* 0x000fea0003800200 */
.L_x_52418:
        /* <DEDUP_REMOVED lines=43> */
.L_x_52416:
[----:B------:R-:W-:Y:S05]  /*eb10*/  BSYNC.RECONVERGENT B1 ;  /* 0x0000000000017941 */ /* 0x000fea0003800200 */
.L_x_52415:
        /* <DEDUP_REMOVED lines=21> */
.L_x_52422:
        /* <DEDUP_REMOVED lines=13> */
.L_x_52424:
[----:B------:R-:W-:Y:S05]  /*ed40*/  BSYNC.RECONVERGENT B2 ;  /* 0x0000000000027941 */ /* 0x000fea0003800200 */
.L_x_52423:
        /* <DEDUP_REMOVED lines=43> */
.L_x_52421:
[----:B------:R-:W-:Y:S05]  /*f000*/  BSYNC.RECONVERGENT B1 ;  /* 0x0000000000017941 */ /* 0x000fea0003800200 */
.L_x_52420:
        /* <DEDUP_REMOVED lines=9> */
.L_x_52404:
        /* <DEDUP_REMOVED lines=16> */
.L_x_52428:
        /* <DEDUP_REMOVED lines=13> */
.L_x_52430:
[----:B------:R-:W-:Y:S05]  /*f270*/  BSYNC.RECONVERGENT B2 ;  /* 0x0000000000027941 */ /* 0x000fea0003800200 */
.L_x_52429:
        /* <DEDUP_REMOVED lines=43> */
.L_x_52427:
[----:B------:R-:W-:Y:S05]  /*f530*/  BSYNC.RECONVERGENT B1 ;  /* 0x0000000000017941 */ /* 0x000fea0003800200 */
.L_x_52426:
        /* <DEDUP_REMOVED lines=20> */
.L_x_52433:
        /* <DEDUP_REMOVED lines=13> */
.L_x_52435:
[----:B------:R-:W-:Y:S05]  /*f750*/  BSYNC.RECONVERGENT B2 ;  /* 0x0000000000027941 */ /* 0x000fea0003800200 */
.L_x_52434:
        /* <DEDUP_REMOVED lines=43> */
.L_x_52432:
[----:B------:R-:W-:Y:S05]  /*fa10*/  BSYNC.RECONVERGENT B1 ;  /* 0x0000000000017941 */ /* 0x000fea0003800200 */
.L_x_52431:
[----:B------:R-:W-:Y:S01]  /*fa20*/  I2FP.F32.U32 R10, R10 ;  /* 0x0000000a000a7245 */ /* 0x000fe20000201000 */
[----:B------:R-:W-:Y:S01]  /*fa30*/  BSSY.RECONVERGENT B1, `(.L_x_52436) ;  /* 0x000004c000017945 */ /* 0x000fe20003800200 */
[----:B------:R-:W-:Y:S01]  /*fa40*/  ISETP.NE.AND P5, PT, R16, 0x1, PT ;  /* 0x000000011000780c */ /* 0x000fe20003fa5270 */
[----:B------:R-:W-:Y:S02]  /*fa50*/  HFMA2 R22, -RZ, RZ, 0, 1.1920928955078125e-07 ;  /* 0x00000002ff167431 */ /* 0x000fe400000001ff */
[----:B------:R-:W-:Y:S02]  /*fa60*/  IMAD.MOV.U32 R14, RZ, RZ, R8 ;  /* 0x000000ffff0e7224 */ /* 0x000fe400078e0008 */
        /* <DEDUP_REMOVED lines=15> */
.L_x_52438:
        /* <DEDUP_REMOVED lines=13> */
.L_x_52440:
[----:B------:R-:W-:Y:S05]  /*fc30*/  BSYNC.RECONVERGENT B2 ;  /* 0x0000000000027941 */ /* 0x000fea0003800200 */
.L_x_52439:
        /* <DEDUP_REMOVED lines=43> */
.L_x_52437:
[----:B------:R-:W-:Y:S05]  /*fef0*/  BSYNC.RECONVERGENT B1 ;  /* 0x0000000000017941 */ /* 0x000fea0003800200 */
.L_x_52436:
        /* <DEDUP_REMOVED lines=20> */
.L_x_52443:
        /* <DEDUP_REMOVED lines=13> */
.L_x_52445:
[----:B------:R-:W-:Y:S05]  /*10110*/  BSYNC.RECONVERGENT B2 ;  /* 0x0000000000027941 */ /* 0x000fea0003800200 */
.L_x_52444:
        /* <DEDUP_REMOVED lines=43> */
.L_x_52442:
[----:B------:R-:W-:Y:S05]  /*103d0*/  BSYNC.RECONVERGENT B1 ;  /* 0x0000000000017941 */ /* 0x000fea0003800200 */
.L_x_52441:
        /* <DEDUP_REMOVED lines=11> */
.L_x_52425:
        /* <DEDUP_REMOVED lines=33> */
.L_x_52449:
        /* <DEDUP_REMOVED lines=13> */
.L_x_52451:
[----:B------:R-:W-:Y:S05]  /*10770*/  BSYNC.RECONVERGENT B2 ;  /* 0x0000000000027941 */ /* 0x000fea0003800200 */
.L_x_52450:
        /* <DEDUP_REMOVED lines=43> */
.L_x_52448:
[----:B------:R-:W-:Y:S05]  /*10a30*/  BSYNC.RECONVERGENT B1 ;  /* 0x0000000000017941 */ /* 0x000fea0003800200 */
.L_x_52447:
        /* <DEDUP_REMOVED lines=21> */
.L_x_52454:
        /* <DEDUP_REMOVED lines=13> */
.L_x_52456:
[----:B------:R-:W-:Y:S05]  /*10c60*/  BSYNC.RECONVERGENT B2 ;  /* 0x0000000000027941 */ /* 0x000fea0003800200 */
.L_x_52455:
        /* <DEDUP_REMOVED lines=43> */
.L_x_52453:
[----:B------:R-:W-:Y:S05]  /*10f20*/  BSYNC.RECONVERGENT B1 ;  /* 0x0000000000017941 */ /* 0x000fea0003800200 */
.L_x_52452:
        /* <DEDUP_REMOVED lines=21> */
.L_x_52459:
        /* <DEDUP_REMOVED lines=13> */
.L_x_52461:
[----:B------:R-:W-:Y:S05]  /*11150*/  BSYNC.RECONVERGENT B2 ;  /* 0x0000000000027941 */ /* 0x000fea0003800200 */
.L_x_52460:
        /* <DEDUP_REMOVED lines=43> */
.L_x_52458:
[----:B------:R-:W-:Y:S05]  /*11410*/  BSYNC.RECONVERGENT B1 ;  /* 0x0000000000017941 */ /* 0x000fea0003800200 */
.L_x_52457:
        /* <DEDUP_REMOVED lines=21> */
.L_x_52464:
        /* <DEDUP_REMOVED lines=13> */
.L_x_52466:
[----:B------:R-:W-:Y:S05]  /*11640*/  BSYNC.RECONVERGENT B2 ;  /* 0x0000000000027941 */ /* 0x000fea0003800200 */
.L_x_52465:
        /* <DEDUP_REMOVED lines=43> */
.L_x_52463:
[----:B------:R-:W-:Y:S05]  /*11900*/  BSYNC.RECONVERGENT B1 ;  /* 0x0000000000017941 */ /* 0x000fea0003800200 */
.L_x_52462:
        /* <DEDUP_REMOVED lines=9> */
.L_x_52446:
        /* <DEDUP_REMOVED lines=16> */
.L_x_52470:
        /* <DEDUP_REMOVED lines=13> */
.L_x_52472:
[----:B------:R-:W-:Y:S05]  /*11b70*/  BSYNC.RECONVERGENT B2 ;  /* 0x0000000000027941 */ /* 0x000fea0003800200 */
.L_x_52471:
        /* <DEDUP_REMOVED lines=43> */
.L_x_52469:
[----:B------:R-:W-:Y:S05]  /*11e30*/  BSYNC.RECONVERGENT B1 ;  /* 0x0000000000017941 */ /* 0x000fea0003800200 */
.L_x_52468:
[----:B------:R-:W-:Y:S01]  /*11e40*/  I2FP.F32.U32 R20, R13 ;  /* 0x0000000d00147245 */ /* 0x000fe20000201000 */
[----:B-----5:R-:W-:Y:S01]  /*11e50*/  FMUL.FTZ R16, R16, R224 ;  /* 0x000000e010107220 */ /* 0x020fe20000410000 */
[----:B------:R-:W-:Y:S01]  /*11e60*/  ISETP.NE.AND P4, PT, R22, 0x1, PT ;  /* 0x000000011600780c */ /* 0x000fe20003f85270 */
[----:B------:R-:W-:Y:S02]  /*11e70*/  BSSY.RECONVERGENT B1, `(.L_x_52473) ;  /* 0x000004a000017945 */ /* 0x000fe40003800200 */
[----:B------:R-:W-:Y:S01]  /*11e80*/  FFMA.FTZ R13, R20, R223, 1.1641532182693481445e-10 ;  /* 0x2f000000140d7423 */ /* 0x000fe200000100df */
[----:B------:R-:W-:-:S04]  /*11e90*/  IMAD.MOV.U32 R20, RZ, RZ, 0x2 ;  /* 0x00000002ff147424 */ /* 0x000fc800078e00ff */
        /* <DEDUP_REMOVED lines=14> */
.L_x_52475:
        /* <DEDUP_REMOVED lines=13> */
.L_x_52477:
[----:B------:R-:W-:Y:S05]  /*12050*/  BSYNC.RECONVERGENT B2 ;  /* 0x0000000000027941 */ /* 0x000fea0003800200 */
.L_x_52476:
        /* <DEDUP_REMOVED lines=43> */
.L_x_52474:
[----:B------:R-:W-:Y:S05]  /*12310*/  BSYNC.RECONVERGENT B1 ;  /* 0x0000000000017941 */ /* 0x000fea0003800200 */
.L_x_52473:
[----:B------:R-:W-:Y:S01]  /*12320*/  I2FP.F32.U32 R16, R16 ;  /* 0x0000001000107245 */ /* 0x000fe20000201000 */
[----:B------:R-:W-:Y:S01]  /*12330*/  BSSY.RECONVERGENT B1, `(.L_x_52478) ;  /* 0x000004c000017945 */ /* 0x000fe20003800200 */
[----:B------:R-:W-:-:S03]  /*12340*/  ISETP.NE.AND P5, PT, R20, 0x1, PT ;  /* 0x000000011400780c */ /* 0x000fc60003fa5270 */
[----:B------:R-:W-:Y:S01]  /*12350*/  FFMA.FTZ R21, R16, R223, 1.1641532182693481445e-10 ;  /* 0x2f00000010157423 */ /* 0x000fe200000100df */
[----:B------:R-:W-:Y:S01]  /*12360*/  FMUL.FTZ R16, R17, R224 ;  /* 0x000000e011107220 */ /* 0x000fe20000410000 */
[----:B------:R-:W-:-:S03]  /*12370*/  IMAD.MOV.U32 R17, RZ, RZ, R8 ;  /* 0x000000ffff117224 */ /* 0x000fc600078e0008 */
        /* <DEDUP_REMOVED lines=14> */
.L_x_52480:
        /* <DEDUP_REMOVED lines=13> */
.L_x_52482:
[----:B------:R-:W-:Y:S05]  /*12530*/  BSYNC.RECONVERGENT B2 ;  /* 0x0000000000027941 */ /* 0x000fea0003800200 */
.L_x_52481:
        /* <DEDUP_REMOVED lines=43> */
.L_x_52479:
[----:B------:R-:W-:Y:S05]  /*127f0*/  BSYNC.RECONVERGENT B1 ;  /* 0x0000000000017941 */ /* 0x000fea0003800200 */
.L_x_52478:
        /* <DEDUP_REMOVED lines=20> */
.L_x_52485:
        /* <DEDUP_REMOVED lines=13> */
.L_x_52487:
[----:B------:R-:W-:Y:S05]  /*12a10*/  BSYNC.RECONVERGENT B2 ;  /* 0x0000000000027941 */ /* 0x000fea0003800200 */
.L_x_52486:
        /* <DEDUP_REMOVED lines=43> */
.L_x_52484:
[----:B------:R-:W-:Y:S05]  /*12cd0*/  BSYNC.RECONVERGENT B1 ;  /* 0x0000000000017941 */ /* 0x000fea0003800200 */
.L_x_52483:
        /* <DEDUP_REMOVED lines=11> */
.L_x_52467:
        /* <DEDUP_REMOVED lines=33> */
.L_x_52491:
        /* <DEDUP_REMOVED lines=13> */
.L_x_52493:
[----:B------:R-:W-:Y:S05]  /*13070*/  BSYNC.RECONVERGENT B2 ;  /* 0x0000000000027941 */ /* 0x000fea0003800200 */
.L_x_52492:
        /* <DEDUP_REMOVED lines=43> */
.L_x_52490:
[----:B------:R-:W-:Y:S05]  /*13330*/  BSYNC.RECONVERGENT B1 ;  /* 0x0000000000017941 */ /* 0x000fea0003800200 */
.L_x_52489:
        /* <DEDUP_REMOVED lines=21> */
.L_x_52496:
        /* <DEDUP_REMOVED lines=13> */
.L_x_52498:
[----:B------:R-:W-:Y:S05]  /*13560*/  BSYNC.RECONVERGENT B2 ;  /* 0x0000000000027941 */ /* 0x000fea0003800200 */
.L_x_52497:
        /* <DEDUP_REMOVED lines=43> */
.L_x_52495:
[----:B------:R-:W-:Y:S05]  /*13820*/  BSYNC.RECONVERGENT B1 ;  /* 0x0000000000017941 */ /* 0x000fea0003800200 */
.L_x_52494:
        /* <DEDUP_REMOVED lines=21> */
.L_x_52501:
        /* <DEDUP_REMOVED lines=13> */
.L_x_52503:
[----:B------:R-:W-:Y:S05]  /*13a50*/  BSYNC.RECONVERGENT B2 ;  /* 0x0000000000027941 */ /* 0x000fea0003800200 */
.L_x_52502:
        /* <DEDUP_REMOVED lines=43> */
.L_x_52500:
[----:B------:R-:W-:Y:S05]  /*13d10*/  BSYNC.RECONVERGENT B1 ;  /* 0x0000000000017941 */ /* 0x000fea0003800200 */
.L_x_52499:
        /* <DEDUP_REMOVED lines=21> */
.L_x_52506:
        /* <DEDUP_REMOVED lines=13> */
.L_x_52508:
[----:B------:R-:W-:Y:S05]  /*13f40*/  BSYNC.RECONVERGENT B2 ;  /* 0x0000000000027941 */ /* 0x000fea0003800200 */
.L_x_52507:
        /* <DEDUP_REMOVED lines=43> */
.L_x_52505:
[----:B------:R-:W-:Y:S05]  /*14200*/  BSYNC.RECONVERGENT B1 ;  /* 0x0000000000017941 */ /* 0x000fea0003800200 */
.L_x_52504:
        /* <DEDUP_REMOVED lines=9> */
.L_x_52488:
        /* <DEDUP_REMOVED lines=16> */
.L_x_52512:
        /* <DEDUP_REMOVED lines=13> */
.L_x_52514:
[----:B------:R-:W-:Y:S05]  /*14470*/  BSYNC.RECONVERGENT B2 ;  /* 0x0000000000027941 */ /* 0x000fea0003800200 */
.L_x_52513:
        /* <DEDUP_REMOVED lines=41> */
[----:B------:R-:W-:Y:S01]  /*14710*/  IMAD.MOV.U32 R20, RZ, RZ, R10 ;  /* 0x000000ffff147224 */ /* 0x000fe200078e000a */
[----:B------:R-:W-:-:S07]  /*14720*/  MOV R22, R24 ;  /* 0x0000001800167202 */ /* 0x000fce0000000f00 */
.L_x_52511:
[----:B------:R-:W-:Y:S05]  /*14730*/  BSYNC.RECONVERGENT B1 ;  /* 0x0000000000017941 */ /* 0x000fea0003800200 */
.L_x_52510:
[----:B------:R-:W-:Y:S01]  /*14740*/  ISETP.NE.AND P4, PT, R23, 0x1, PT ;  /* 0x000000011700780c */ /* 0x000fe20003f85270 */
[----:B-----5:R-:W-:Y:S01]  /*14750*/  FMUL.FTZ R16, R16, R224 ;  /* 0x000000e010107220 */ /* 0x020fe20000410000 */
[----:B------:R-:W-:Y:S01]  /*14760*/  I2FP.F32.U32 R10, R20 ;  /* 0x00000014000a7245 */ /* 0x000fe20000201000 */
[----:B------:R-:W-:Y:S01]  /*14770*/  BSSY.RECONVERGENT B1, `(.L_x_52515) ;  /* 0x000004a000017945 */ /* 0x000fe20003800200 */
[----:B------:R-:W-:Y:S02]  /*14780*/  IMAD.MOV.U32 R20, RZ, RZ, 0x2 ;  /* 0x00000002ff147424 */ /* 0x000fe400078e00ff */
[----:B------:R-:W-:Y:S01]  /*14790*/  FMUL.FTZ R16, R16, R221 ;  /* 0x000000dd10107220 */ /* 0x000fe20000410000 */
[----:B------:R-:W-:Y:S01]  /*147a0*/  FFMA.FTZ R21, R10, R223, 1.1641532182693481445e-10 ;  /* 0x2f0000000a157423 */ /* 0x000fe200000100df */
[----:B------:R-:W-:-:S04]  /*147b0*/  MOV R10, R8 ;  /* 0x00000008000a7202 */ /* 0x000fc80000000f00 */
        /* <DEDUP_REMOVED lines=12> */
.L_x_52517:
        /* <DEDUP_REMOVED lines=13> */
.L_x_52519:
[----:B------:R-:W-:Y:S05]  /*14950*/  BSYNC.RECONVERGENT B2 ;  /* 0x0000000000027941 */ /* 0x000fea0003800200 */
.L_x_52518:
        /* <DEDUP_REMOVED lines=43> */
.L_x_52516:
[----:B------:R-:W-:Y:S05]  /*14c10*/  BSYNC.RECONVERGENT B1 ;  /* 0x0000000000017941 */ /* 0x000fea0003800200 */
.L_x_52515:
[----:B------:R-:W-:Y:S01]  /*14c20*/  I2FP.F32.U32 R10, R10 ;  /* 0x0000000a000a7245 */ /* 0x000fe20000201000 */
[----:B------:R-:W-:Y:S01]  /*14c30*/  BSSY.RECONVERGENT B1, `(.L_x_52520) ;  /* 0x000004c000017945 */ /* 0x000fe20003800200 */
[----:B------:R-:W-:Y:S01]  /*14c40*/  ISETP.NE.AND P5, PT, R20, 0x1, PT ;  /* 0x000000011400780c */ /* 0x000fe20003fa5270 */
        /* <DEDUP_REMOVED lines=17> */
.L_x_52522:
        /* <DEDUP_REMOVED lines=13> */
.L_x_52524:
[----:B------:R-:W-:Y:S05]  /*14e30*/  BSYNC.RECONVERGENT B2 ;  /* 0x0000000000027941 */ /* 0x000fea0003800200 */
.L_x_52523:
        /* <DEDUP_REMOVED lines=43> */
.L_x_52521:
[----:B------:R-:W-:Y:S05]  /*150f0*/  BSYNC.RECONVERGENT B1 ;  /* 0x0000000000017941 */ /* 0x000fea0003800200 */
.L_x_52520:
        /* <DEDUP_REMOVED lines=20> */
.L_x_52527:
        /* <DEDUP_REMOVED lines=13> */
.L_x_52529:
[----:B------:R-:W-:Y:S05]  /*15310*/  BSYNC.RECONVERGENT B2 ;  /* 0x0000000000027941 */ /* 0x000fea0003800200 */
.L_x_52528:
        /* <DEDUP_REMOVED lines=43> */
.L_x_52526:
[----:B------:R-:W-:Y:S05]  /*155d0*/  BSYNC.RECONVERGENT B1 ;  /* 0x0000000000017941 */ /* 0x000fea0003800200 */
.L_x_52525:
        /* <DEDUP_REMOVED lines=11> */
.L_x_52509:
[----:B------:R-:W0:Y:S01]  /*15690*/  @P1 LDC.64 R16, c[0x0][0x3a0] ;  /* 0x0000e800ff101b82 */ /* 0x000e220000000a00 */
[----:B------:R-:W-:Y:S01]  /*156a0*/  SEL R10, RZ, 0x1000000, !P5 ;  /* 0x01000000ff0a7807 */ /* 0x000fe20006800000 */
[----:B------:R-:W-:Y:S01]  /*156b0*/  IMAD.WIDE.U32 R24, R13, 0x4, R226 ;  /* 0x000000040d187825 */ /* 0x000fe200078e00e2 */
[----:B------:R-:W-:Y:S02]  /*156c0*/  SEL R19, RZ, 0x10000, !P4 ;  /* 0x00010000ff137807 */ /* 0x000fe40006000000 */
[----:B------:R-:W-:Y:S02]  /*156d0*/  SEL R18, RZ, 0x100, !P3 ;  /* 0x00000100ff127807 */ /* 0x000fe40005800000 */
[----:B------:R-:W-:Y:S02]  /*156e0*/  SEL R21, RZ, 0x1, !P2 ;  /* 0x00000001ff157807 */ /* 0x000fe40005000000 */
[----:B------:R-:W-:Y:S02]  /*156f0*/  IADD3 R18, PT, PT, R18, R10, R19 ;  /* 0x0000000a12127210 */ /* 0x000fe40007ffe013 */
[----:B------:R-:W-:-:S03]  /*15700*/  IADD3 R10, PT, PT, R214, 0x100, RZ ;  /* 0x00000100d60a7810 */ /* 0x000fc60007ffe0ff */
[----:B------:R-:W-:Y:S02]  /*15710*/  IMAD.IADD R23, R18, 0x1, R21 ;  /* 0x0000000112177824 */ /* 0x000fe400078e0215 */
[----:B------:R-:W-:-:S05]  /*15720*/  IMAD.WIDE.U32 R20, R13, 0x10, R228 ;  /* 0x000000100d147825 */ /* 0x000fca00078e00e4 */
[----:B------:R1:W-:Y:S01]  /*15730*/  STG.E.128 desc[UR8][R20.64], R28 ;  /* 0x0000001c14007986 */ /* 0x0003e2000c101d08 */
[----:B0-----:R-:W-:-:S03]  /*15740*/  @P1 IMAD.WIDE.U32 R26, R10, 0x10, R16 ;  /* 0x000000100a1a1825 */ /* 0x001fc600078e0010 */
[----:B------:R1:W-:Y:S01]  /*15750*/  STG.E desc[UR8][R24.64], R23 ;  /* 0x0000001718007986 */ /* 0x0003e2000c101908 */
[----:B------:R-:W-:-:S03]  /*15760*/  IMAD.WIDE.U32 R16, R10, 0x10, R208 ;  /* 0x000000100a107825 */ /* 0x000fc600078e00d0 */
        /* <DEDUP_REMOVED lines=19> */
.L_x_52533:
        /* <DEDUP_REMOVED lines=13> */
.L_x_52535:
[----:B------:R-:W-:Y:S05]  /*15970*/  BSYNC.RECONVERGENT B2 ;  /* 0x0000000000027941 */ /* 0x000fea0003800200 */
.L_x_52534:
        /* <DEDUP_REMOVED lines=40> */
[----:B------:R-:W-:Y:S02]  /*15c00*/  MOV R8, R210 ;  /* 0x000000d200087202 */ /* 0x000fe40000000f00 */
[----:B------:R-:W-:Y:S01]  /*15c10*/  LOP3.LUT R5, R20, UR30, R27, 0x96, !PT ;  /* 0x0000001e14057c12 */ /* 0x000fe2000f8e961b */
[----:B------:R-:W-:-:S07]  /*15c20*/  IMAD.MOV.U32 R20, RZ, RZ, R26 ;  /* 0x000000ffff147224 */ /* 0x000fce00078e001a */
.L_x_52532:
[----:B------:R-:W-:Y:S05]  /*15c30*/  BSYNC.RECONVERGENT B1 ;  /* 0x0000000000017941 */ /* 0x000fea0003800200 */
.L_x_52531:
        /* <DEDUP_REMOVED lines=21> */
.L_x_52538:
        /* <DEDUP_REMOVED lines=13> */
.L_x_52540:
[----:B------:R-:W-:Y:S05]  /*15e60*/  BSYNC.RECONVERGENT B2 ;  /* 0x0000000000027941 */ /* 0x000fea0003800200 */
.L_x_52539:
        /* <DEDUP_REMOVED lines=43> */
.L_x_52537:
[----:B------:R-:W-:Y:S05]  /*16120*/  BSYNC.RECONVERGENT B1 ;  /* 0x0000000000017941 */ /* 0x000fea0003800200 */
.L_x_52536:
        /* <DEDUP_REMOVED lines=21> */
.L_x_52543:
        /* <DEDUP_REMOVED lines=13> */
.L_x_52545:
[----:B------:R-:W-:Y:S05]  /*16350*/  BSYNC.RECONVERGENT B2 ;  /* 0x0000000000027941 */ /* 0x000fea0003800200 */
.L_x_52544:
        /* <DEDUP_REMOVED lines=43> */
.L_x_52542:
[----:B------:R-:W-:Y:S05]  /*16610*/  BSYNC.RECONVERGENT B1 ;  /* 0x0000000000017941 */ /* 0x000fea0003800200 */
.L_x_52541:
        /* <DEDUP_REMOVED lines=21> */
.L_x_52548:
        /* <DEDUP_REMOVED lines=13> */
.L_x_52550:
[----:B------:R-:W-:Y:S05]  /*16840*/  BSYNC.RECONVERGENT B2 ;  /* 0x0000000000027941 */ /* 0x000fea0003800200 */
.L_x_52549:
        /* <DEDUP_REMOVED lines=43> */
.L_x_52547:
[----:B------:R-:W-:Y:S05]  /*16b00*/  BSYNC.RECONVERGENT B1 ;  /* 0x0000000000017941 */ /* 0x000fea0003800200 */
.L_x_52546:
        /* <DEDUP_REMOVED lines=9> */
.L_x_52530:
        /* <DEDUP_REMOVED lines=16> */
.L_x_52554:
        /* <DEDUP_REMOVED lines=13> */
.L_x_52556:
[----:B------:R-:W-:Y:S05]  /*16d70*/  BSYNC.RECONVERGENT B2 ;  /* 0x0000000000027941 */ /* 0x000fea0003800200 */
.L_x_52555:
        /* <DEDUP_REMOVED lines=43> */
.L_x_52553:
[----:B------:R-:W-:Y:S05]  /*17030*/  BSYNC.RECONVERGENT B1 ;  /* 0x0000000000017941 */ /* 0x000fea0003800200 */
.L_x_52552:
        /* <DEDUP_REMOVED lines=20> */
.L_x_52559:
        /* <DEDUP_REMOVED lines=13> */
.L_x_52561:
[----:B------:R-:W-:Y:S05]  /*17250*/  BSYNC.RECONVERGENT B2 ;  /* 0x0000000000027941 */ /* 0x000fea0003800200 */
.L_x_52560:
        /* <DEDUP_REMOVED lines=43> */
.L_x_52558:
[----:B------:R-:W-:Y:S05]  /*17510*/  BSYNC.RECONVERGENT B1 ;  /* 0x0000000000017941 */ /* 0x000fea0003800200 */
.L_x_52557:
        /* <DEDUP_REMOVED lines=20> */
.L_x_52564:
        /* <DEDUP_REMOVED lines=13> */
.L_x_52566:
[----:B------:R-:W-:Y:S05]  /*17730*/  BSYNC.RECONVERGENT B2 ;  /* 0x0000000000027941 */ /* 0x000fea0003800200 */
.L_x_52565:
        /* <DEDUP_REMOVED lines=43> */
.L_x_52563:
[----:B------:R-:W-:Y:S05]  /*179f0*/  BSYNC.RECONVERGENT B1 ;  /* 0x0000000000017941 */ /* 0x000fea0003800200 */
.L_x_52562:
        /* <DEDUP_REMOVED lines=20> */
.L_x_52569:
        /* <DEDUP_REMOVED lines=13> */
.L_x_52571:
[----:B------:R-:W-:Y:S05]  /*17c10*/  BSYNC.RECONVERGENT B2 ;  /* 0x0000000000027941 */ /* 0x000fea0003800200 */
.L_x_52570:
        /* <DEDUP_REMOVED lines=43> */
.L_x_52568:
[----:B------:R-:W-:Y:S05]  /*17ed0*/  BSYNC.RECONVERGENT B1 ;  /* 0x0000000000017941 */ /* 0x000fea0003800200 */
.L_x_52567:
        /* <DEDUP_REMOVED lines=11> */
.L_x_52551:
        /* <DEDUP_REMOVED lines=33> */
.L_x_52575:
        /* <DEDUP_REMOVED lines=13> */
.L_x_52577:
[----:B------:R-:W-:Y:S05]  /*18270*/  BSYNC.RECONVERGENT B2 ;  /* 0x0000000000027941 */ /* 0x000fea0003800200 */
.L_x_52576:
        /* <DEDUP_REMOVED lines=43> */
.L_x_52574:
[----:B------:R-:W-:Y:S05]  /*18530*/  BSYNC.RECONVERGENT B1 ;  /* 0x0000000000017941 */ /* 0x000fea0003800200 */
.L_x_52573:
        /* <DEDUP_REMOVED lines=21> */
.L_x_52580:
        /* <DEDUP_REMOVED lines=13> */
.L_x_52582:
[----:B------:R-:W-:Y:S05]  /*18760*/  BSYNC.RECONVERGENT B2 ;  /* 0x0000000000027941 */ /* 0x000fea0003800200 */
.L_x_52581:
        /* <DEDUP_REMOVED lines=43> */
.L_x_52579:
[----:B------:R-:W-:Y:S05]  /*18a20*/  BSYNC.RECONVERGENT B1 ;  /* 0x0000000000017941 */ /* 0x000fea0003800200 */
.L_x_52578:
        /* <DEDUP_REMOVED lines=21> */
.L_x_52585:
        /* <DEDUP_REMOVED lines=13> */
.L_x_52587:
[----:B------:R-:W-:Y:S05]  /*18c50*/  BSYNC.RECONVERGENT B2 ;  /* 0x0000000000027941 */ /* 0x000fea0003800200 */
.L_x_52586:
        /* <DEDUP_REMOVED lines=43> */
.L_x_52584:
[----:B------:R-:W-:Y:S05]  /*18f10*/  BSYNC.RECONVERGENT B1 ;  /* 0x0000000000017941 */ /* 0x000fea0003800200 */
.L_x_52583:
        /* <DEDUP_REMOVED lines=21> */
.L_x_52590:
        /* <DEDUP_REMOVED lines=13> */
.L_x_52592:
[----:B------:R-:W-:Y:S05]  /*19140*/  BSYNC.RECONVERGENT B2 ;  /* 0x0000000000027941 */ /* 0x000fea0003800200 */
.L_x_52591:
        /* <DEDUP_REMOVED lines=43> */
.L_x_52589:
[----:B------:R-:W-:Y:S05]  /*19400*/  BSYNC.RECONVERGENT B1 ;  /* 0x0000000000017941 */ /* 0x000fea0003800200 */
.L_x_52588:
        /* <DEDUP_REMOVED lines=9> */
.L_x_52572:
        /* <DEDUP_REMOVED lines=16> */
.L_x_52596:
        /* <DEDUP_REMOVED lines=13> */
.L_x_52598:
[----:B------:R-:W-:Y:S05]  /*19670*/  BSYNC.RECONVERGENT B2 ;  /* 0x0000000000027941 */ /* 0x000fea0003800200 */
.L_x_52597:
        /* <DEDUP_REMOVED lines=43> */
.L_x_52595:
[----:B------:R-:W-:Y:S05]  /*19930*/  BSYNC.RECONVERGENT B1 ;  /* 0x0000000000017941 */ /* 0x000fea0003800200 */
.L_x_52594:
[----:B------:R-:W-:Y:S01]  /*19940*/  ISETP.NE.AND P4, PT, R22, 0x1, PT ;  /* 0x000000011600780c */ /* 0x000fe20003f85270 */
[----:B-----5:R-:W-:Y:S01]  /*19950*/  FMUL.FTZ R16, R16, R224 ;  /* 0x000000e010107220 */ /* 0x020fe20000410000 */
[----:B------:R-:W-:Y:S01]  /*19960*/  I2FP.F32.U32 R20, R21 ;  /* 0x0000001500147245 */ /* 0x000fe20000201000 */
[----:B------:R-:W-:Y:S02]  /*19970*/  BSSY.RECONVERGENT B1, `(.L_x_52599) ;  /* 0x000004a000017945 */ /* 0x000fe40003800200 */
[----:B------:R-:W-:Y:S01]  /*19980*/  FMUL.FTZ R219, R16, R221 ;  /* 0x000000dd10db7220 */ /* 0x000fe20000410000 */
[----:B------:R-:W-:Y:S01]  /*19990*/  MOV R16, R8 ;  /* 0x0000000800107202 */ /* 0x000fe20000000f00 */
[----:B------:R-:W-:Y:S01]  /*199a0*/  FFMA.FTZ R21, R20, R223, 1.1641532182693481445e-10 ;  /* 0x2f00000014157423 */ /* 0x000fe200000100df */
[----:B------:R-:W-:-:S04]  /*199b0*/  IMAD.MOV.U32 R20, RZ, RZ, 0x2 ;  /* 0x00000002ff147424 */ /* 0x000fc800078e00ff */
        /* <DEDUP_REMOVED lines=12> */
.L_x_52601:
        /* <DEDUP_REMOVED lines=13> */
.L_x_52603:
[----:B------:R-:W-:Y:S05]  /*19b50*/  BSYNC.RECONVERGENT B2 ;  /* 0x0000000000027941 */ /* 0x000fea0003800200 */
.L_x_52602:
        /* <DEDUP_REMOVED lines=43> */
.L_x_52600:
[----:B------:R-:W-:Y:S05]  /*19e10*/  BSYNC.RECONVERGENT B1 ;  /* 0x0000000000017941 */ /* 0x000fea0003800200 */
.L_x_52599:
[----:B------:R-:W-:Y:S01]  /*19e20*/  I2FP.F32.U32 R16, R16 ;  /* 0x0000001000107245 */ /* 0x000fe20000201000 */
[----:B------:R-:W-:Y:S01]  /*19e30*/  BSSY.RECONVERGENT B1, `(.L_x_52604) ;  /* 0x000004c000017945 */ /* 0x000fe20003800200 */
[----:B------:R-:W-:-:S03]  /*19e40*/  ISETP.NE.AND P5, PT, R20, 0x1, PT ;  /* 0x000000011400780c */ /* 0x000fc60003fa5270 */
[----:B------:R-:W-:Y:S01]  /*19e50*/  FFMA.FTZ R21, R16, R223, 1.1641532182693481445e-10 ;  /* 0x2f00000010157423 */ /* 0x000fe200000100df */
[----:B------:R-:W-:-:S04]  /*19e60*/  FMUL.FTZ R16, R17, R224 ;  /* 0x000000e011107220 */ /* 0x000fc80000410000 */
[----:B------:R-:W-:Y:S01]  /*19e70*/  FMUL.FTZ R216, R16, R221 ;  /* 0x000000dd10d87220 */ /* 0x000fe20000410000 */
[----:B------:R-:W-:Y:S01]  /*19e80*/  FSETP.GTU.FTZ.AND P4, PT, R21, R220, PT ;  /* 0x000000dc1500720b */ /* 0x000fe20003f9c000 */
[----:B------:R-:W-:Y:S02]  /*19e90*/  HFMA2 R21, -RZ, RZ, 0, 1.1920928955078125e-07 ;  /* 0x00000002ff157431 */ /* 0x000fe400000001ff */
[----:B------:R-:W-:Y:S01]  /*19ea0*/  IMAD.MOV.U32 R16, RZ, RZ, R8 ;  /* 0x000000ffff107224 */ /* 0x000fe200078e0008 */
        /* <DEDUP_REMOVED lines=11> */
.L_x_52606:
        /* <DEDUP_REMOVED lines=13> */
.L_x_52608:
[----:B------:R-:W-:Y:S05]  /*1a030*/  BSYNC.RECONVERGENT B2 ;  /* 0x0000000000027941 */ /* 0x000fea0003800200 */
.L_x_52607:
        /* <DEDUP_REMOVED lines=43> */
.L_x_52605:
[----:B------:R-:W-:Y:S05]  /*1a2f0*/  BSYNC.RECONVERGENT B1 ;  /* 0x0000000000017941 */ /* 0x000fea0003800200 */
.L_x_52604:
        /* <DEDUP_REMOVED lines=20> */
.L_x_52611:
        /* <DEDUP_REMOVED lines=13> */
.L_x_52613:
[----:B------:R-:W-:Y:S05]  /*1a510*/  BSYNC.RECONVERGENT B2 ;  /* 0x0000000000027941 */ /* 0x000fea0003800200 */
.L_x_52612:
        /* <DEDUP_REMOVED lines=43> */
.L_x_52610:
[----:B------:R-:W-:Y:S05]  /*1a7d0*/  BSYNC.RECONVERGENT B1 ;  /* 0x0000000000017941 */ /* 0x000fea0003800200 */
.L_x_52609:
        /* <DEDUP_REMOVED lines=11> */
.L_x_52593:
[----:B------:R-:W0:Y:S01]  /*1a890*/  @P1 LDC.64 R18, c[0x0][0x3a0] ;  /* 0x0000e800ff121b82 */ /* 0x000e220000000a00 */
[----:B------:R-:W-:Y:S01]  /*1a8a0*/  SEL R16, RZ, 0x1000000, !P5 ;  /* 0x01000000ff107807 */ /* 0x000fe20006800000 */
[----:B------:R-:W-:Y:S01]  /*1a8b0*/  IMAD.WIDE.U32 R218, R215, 0x10, R228 ;  /* 0x00000010d7da7825 */ /* 0x000fe200078e00e4 */
[----:B------:R-:W-:Y:S02]  /*1a8c0*/  SEL R17, RZ, 0x10000, !P4 ;  /* 0x00010000ff117807 */ /* 0x000fe40006000000 */
[----:B------:R-:W-:Y:S02]  /*1a8d0*/  SEL R210, RZ, 0x100, !P3 ;  /* 0x00000100ffd27807 */ /* 0x000fe40005800000 */
[----:B------:R-:W-:Y:S01]  /*1a8e0*/  SEL R211, RZ, 0x1, !P2 ;  /* 0x00000001ffd37807 */ /* 0x000fe20005000000 */
[----:B------:R-:W-:Y:S01]  /*1a8f0*/  STG.E.128 desc[UR8][R218.64], R20 ;  /* 0x00000014da007986 */ /* 0x000fe2000c101d08 */
[----:B------:R-:W-:Y:S02]  /*1a900*/  IADD3 R16, PT, PT, R210, R16, R17 ;  /* 0x00000010d2107210 */ /* 0x000fe40007ffe011 */
[----:B------:R-:W-:-:S03]  /*1a910*/  IADD3 R216, PT, PT, R214, 0x140, RZ ;  /* 0x00000140d6d87810 */ /* 0x000fc60007ffe0ff */
[----:B------:R-:W-:Y:S02]  /*1a920*/  IMAD.IADD R225, R16, 0x1, R211 ;  /* 0x0000000110e17824 */ /* 0x000fe400078e02d3 */
[----:B------:R-:W-:-:S04]  /*1a930*/  IMAD.WIDE.U32 R16, R215, 0x4, R226 ;  /* 0x00000004d7107825 */ /* 0x000fc800078e00e2 */
[C---:B------:R-:W-:Y:S01]  /*1a940*/  IMAD.WIDE.U32 R210, R216.reuse, 0x10, R208 ;  /* 0x00000010d8d27825 */ /* 0x040fe200078e00d0 */
[----:B------:R1:W-:Y:S03]  /*1a950*/  STG.E desc[UR8][R16.64], R225 ;  /* 0x000000e110007986 */ /* 0x0003e6000c101908 */
[----:B0-----:R-:W-:-:S05]  /*1a960*/  @P1 IMAD.WIDE.U32 R18, R216, 0x10, R18 ;  /* 0x00000010d8121825 */ /* 0x001fca00078e0012 */
[----:B------:R0:W5:Y:S04]  /*1a970*/  @P1 LDG.E.128 R60, desc[UR8][R18.64] ;  /* 0x00000008123c1981 */ /* 0x000168000c1e1d00 */
[----:B-1----:R0:W5:Y:S01]  /*1a980*/  LDG.E.128 R16, desc[UR8][R210.64] ;  /* 0x00000008d2107981 */ /* 0x002162000c1e1d00 */
        /* <DEDUP_REMOVED lines=17> */
.L_x_52617:
        /* <DEDUP_REMOVED lines=13> */
.L_x_52619:
[----:B------:R-:W-:Y:S05]  /*1ab70*/  BSYNC.RECONVERGENT B2 ;  /* 0x0000000000027941 */ /* 0x000fea0003800200 */
.L_x_52618:
        /* <DEDUP_REMOVED lines=43> */
.L_x_52616:
[----:B------:R-:W-:Y:S05]  /*1ae30*/  BSYNC.RECONVERGENT B1 ;  /* 0x0000000000017941 */ /* 0x000fea0003800200 */
.L_x_52615:
        /* <DEDUP_REMOVED lines=21> */
.L_x_52622:
        /* <DEDUP_REMOVED lines=13> */
.L_x_52624:
[----:B------:R-:W-:Y:S05]  /*1b060*/  BSYNC.RECONVERGENT B2 ;  /* 0x0000000000027941 */ /* 0x000fea0003800200 */
.L_x_52623:
        /* <DEDUP_REMOVED lines=43> */
.L_x_52621:
[----:B------:R-:W-:Y:S05]  /*1b320*/  BSYNC.RECONVERGENT B1 ;  /* 0x0000000000017941 */ /* 0x000fea0003800200 */
.L_x_52620:
        /* <DEDUP_REMOVED lines=21> */
.L_x_52627:
        /* <DEDUP_REMOVED lines=13> */
.L_x_52629:
[----:B------:R-:W-:Y:S05]  /*1b550*/  BSYNC.RECONVERGENT B2 ;  /* 0x0000000000027941 */ /* 0x000fea0003800200 */
.L_x_52628:
        /* <DEDUP_REMOVED lines=43> */
.L_x_52626:
[----:B------:R-:W-:Y:S05]  /*1b810*/  BSYNC.RECONVERGENT B1 ;  /* 0x0000000000017941 */ /* 0x000fea0003800200 */
.L_x_52625:
        /* <DEDUP_REMOVED lines=21> */
.L_x_52632:
        /* <DEDUP_REMOVED lines=13> */
.L_x_52634:
[----:B------:R-:W-:Y:S05]  /*1ba40*/  BSYNC.RECONVERGENT B2 ;  /* 0x0000000000027941 */ /* 0x000fea0003800200 */
.L_x_52633:
        /* <DEDUP_REMOVED lines=43> */
.L_x_52631:
[----:B------:R-:W-:Y:S05]  /*1bd00*/  BSYNC.RECONVERGENT B1 ;  /* 0x0000000000017941 */ /* 0x000fea0003800200 */
.L_x_52630:
        /* <DEDUP_REMOVED lines=9> */
.L_x_52614:
        /* <DEDUP_REMOVED lines=16> */
.L_x_52638:
        /* <DEDUP_REMOVED lines=13> */
.L_x_52640:
[----:B------:R-:W-:Y:S05]  /*1bf70*/  BSYNC.RECONVERGENT B2 ;  /* 0x0000000000027941 */ /* 0x000fea0003800200 */
.L_x_52639:
        /* <DEDUP_REMOVED lines=43> */
.L_x_52637:
[----:B------:R-:W-:Y:S05]  /*1c230*/  BSYNC.RECONVERGENT B1 ;  /* 0x0000000000017941 */ /* 0x000fea0003800200 */
.L_x_52636:
        /* <DEDUP_REMOVED lines=20> */
.L_x_52643:
        /* <DEDUP_REMOVED lines=13> */
.L_x_52645:
[----:B------:R-:W-:Y:S05]  /*1c450*/  BSYNC.RECONVERGENT B2 ;  /* 0x0000000000027941 */ /* 0x000fea0003800200 */
.L_x_52644:
        /* <DEDUP_REMOVED lines=43> */
.L_x_52642:
[----:B------:R-:W-:Y:S05]  /*1c710*/  BSYNC.RECONVERGENT B1 ;  /* 0x0000000000017941 */ /* 0x000fea0003800200 */
.L_x_52641:
        /* <DEDUP_REMOVED lines=20> */
.L_x_52648:
        /* <DEDUP_REMOVED lines=13> */
.L_x_52650:
[----:B------:R-:W-:Y:S05]  /*1c930*/  BSYNC.RECONVERGENT B2 ;  /* 0x0000000000027941 */ /* 0x000fea0003800200 */
.L_x_52649:
        /* <DEDUP_REMOVED lines=43> */
.L_x_52647:
[----:B------:R-:W-:Y:S05]  /*1cbf0*/  BSYNC.RECONVERGENT B1 ;  /* 0x0000000000017941 */ /* 0x000fea0003800200 */
.L_x_52646:
        /* <DEDUP_REMOVED lines=20> */
.L_x_52653:
        /* <DEDUP_REMOVED lines=13> */
.L_x_52655:
[----:B------:R-:W-:Y:S05]  /*1ce10*/  BSYNC.RECONVERGENT B2 ;  /* 0x0000000000027941 */ /* 0x000fea0003800200 */
.L_x_52654:
        /* <DEDUP_REMOVED lines=43> */
.L_x_52652:
[----:B------:R-:W-:Y:S05]  /*1d0d0*/  BSYNC.RECONVERGENT B1 ;  /* 0x0000000000017941 */ /* 0x000fea0003800200 */
.L_x_52651:
[----:B------:R-:W-:Y:S01]  /*1d0e0*/  I2FP.F32.U32 R16, R17 ;  /* 0x0000001100107245 */ /* 0x000fe20000201000 */
[----:B------:R-:W-:Y:S01]  /*1d0f0*/  FMUL.FTZ R210, R19, R224 ;  /* 0x000000e013d27220 */ /* 0x000fe20000410000 */
[----:B------:R-:W-:-:S03]  /*1d100*/  FMUL.FTZ R18, R18, R70 ;  /* 0x0000004612127220 */ /* 0x000fc60000410000 */
[----:B------:R-:W-:Y:S01]  /*1d110*/  FFMA.FTZ R17, R16, R223, 1.1641532182693481445e-10 ;  /* 0x2f00000010117423 */ /* 0x000fe200000100df */
[----:B------:R-:W-:Y:S01]  /*1d120*/  FMUL.FTZ R210, R210, R221 ;  /* 0x000000ddd2d27220 */ /* 0x000fe20000410000 */
[----:B------:R-:W-:-:S03]  /*1d130*/  FMUL.FTZ R16, R217, R68 ;  /* 0x00000044d9107220 */ /* 0x000fc60000410000 */
[----:B------:R-:W-:Y:S01]  /*1d140*/  FSETP.GTU.FTZ.AND P6, PT, R17, R220, PT ;  /* 0x000000dc1100720b */ /* 0x000fe20003fdc000 */
[----:B------:R-:W-:-:S03]  /*1d150*/  FMUL.FTZ R17, R218, R69 ;  /* 0x00000045da117220 */ /* 0x000fc60000410000 */
[----:B------:R-:W-:Y:S02]  /*1d160*/  FSEL R210, R210, RZ, !P6 ;  /* 0x000000ffd2d27208 */ /* 0x000fe40007000000 */
[----:B------:R-:W-:-:S03]  /*1d170*/  PLOP3.LUT P5, PT, P6, PT, PT, 0x8, 0x80 ;  /* 0x000000000080781c */ /* 0x000fc600037ae170 */
[----:B------:R-:W-:-:S10]  /*1d180*/  FMUL.FTZ R19, R210, R71 ;  /* 0x00000047d2137220 */ /* 0x000fd40000410000 */
.L_x_52635:
[----:B------:R-:W0:Y:S01]  /*1d190*/  @P1 LDC.64 R210, c[0x0][0x3a0] ;  /* 0x0000e800ffd21b82 */ /* 0x000e220000000a00 */
[----:B------:R-:W-:Y:S02]  /*1d1a0*/  SEL R217, RZ, 0x1000000, !P5 ;  /* 0x01000000ffd97807 */ /* 0x000fe40006800000 */
[----:B------:R-:W-:Y:S02]  /*1d1b0*/  SEL R218, RZ, 0x10000, !P4 ;  /* 0x00010000ffda7807 */ /* 0x000fe40006000000 */
[----:B------:R-:W-:Y:S02]  /*1d1c0*/  SEL R230, RZ, 0x100, !P3 ;  /* 0x00000100ffe67807 */ /* 0x000fe40005800000 */
[----:B------:R-:W-:Y:S02]  /*1d1d0*/  SEL R232, RZ, 0x1, !P2 ;  /* 0x00000001ffe87807 */ /* 0x000fe40005000000 */
[----:B------:R-:W-:Y:S01]  /*1d1e0*/  IADD3 R217, PT, PT, R230, R217, R218 ;  /* 0x000000d9e6d97210 */ /* 0x000fe20007ffe0da */
[----:B------:R-:W-:Y:S01]  /*1d1f0*/  IMAD.WIDE.U32 R230, R216, 0x4, R226 ;  /* 0x00000004d8e67825 */ /* 0x000fe200078e00e2 */
[----:B------:R-:W-:-:S03]  /*1d200*/  IADD3 R218, PT, PT, R214, 0x160, RZ ;  /* 0x00000160d6da7810 */ /* 0x000fc60007ffe0ff */
[----:B------:R-:W-:Y:S02]  /*1d210*/  IMAD.IADD R217, R217, 0x1, R232 ;  /* 0x00000001d9d97824 */ /* 0x000fe400078e02e8 */
[----:B------:R-:W-:-:S04]  /*1d220*/  IMAD.WIDE.U32 R232, R216, 0x10, R228 ;  /* 0x00000010d8e87825 */ /* 0x000fc800078e00e4 */
[C---:B------:R-:W-:Y:S01]  /*1d230*/  IMAD.WIDE.U32 R208, R218.reuse, 0x10, R208 ;  /* 0x00000010dad07825 */ /* 0x040fe200078e00d0 */
[----:B------:R1:W-:Y:S03]  /*1d240*/  STG.E.128 desc[UR8][R232.64], R16 ;  /* 0x00000010e8007986 */ /* 0x0003e6000c101d08 */
[----:B0-----:R-:W-:Y:S01]  /*1d250*/  @P1 IMAD.WIDE.U32 R210, R218, 0x10, R210 ;  /* 0x00000010dad21825 */ /* 0x001fe200078e00d2 */
[----:B------:R1:W-:Y:S04]  /*1d260*/  STG.E desc[UR8][R230.64], R217 ;  /* 0x000000d9e6007986 */ /* 0x0003e8000c101908 */
[----:B------:R1:W5:Y:S04]  /*1d270*/  @P1 LDG.E.128 R60, desc[UR8][R210.64] ;  /* 0x00000008d23c1981 */ /* 0x000368000c1e1d00 */
[----:B------:R-:W5:Y:S01]  /*1d280*/  LDG.E.128 R208, desc[UR8][R208.64] ;  /* 0x00000008d0d07981 */ /* 0x000f62000c1e1d00 */
[----:B-1----:R-:W-:Y:S05]  /*1d290*/  @!P1 BRA `(.L_x_52656) ;  /* 0x0000001400009947 */ /* 0x002fea0003800000 */
        /* <DEDUP_REMOVED lines=16> */
.L_x_52659:
        /* <DEDUP_REMOVED lines=13> */
.L_x_52661:
[----:B------:R-:W-:Y:S05]  /*1d470*/  BSYNC.RECONVERGENT B2 ;  /* 0x0000000000027941 */ /* 0x000fea0003800200 */
.L_x_52660:
        /* <DEDUP_REMOVED lines=43> */
.L_x_52658:
[----:B------:R-:W-:Y:S05]  /*1d730*/  BSYNC.RECONVERGENT B1 ;  /* 0x0000000000017941 */ /* 0x000fea0003800200 */
.L_x_52657:
        /* <DEDUP_REMOVED lines=21> */
.L_x_52664:
        /* <DEDUP_REMOVED lines=13> */
.L_x_52666:
[----:B------:R-:W-:Y:S05]  /*1d960*/  BSYNC.RECONVERGENT B2 ;  /* 0x0000000000027941 */ /* 0x000fea0003800200 */
.L_x_52665:
        /* <DEDUP_REMOVED lines=43> */
.L_x_52663:
[----:B------:R-:W-:Y:S05]  /*1dc20*/  BSYNC.RECONVERGENT B1 ;  /* 0x0000000000017941 */ /* 0x000fea0003800200 */
.L_x_52662:
        /* <DEDUP_REMOVED lines=21> */
.L_x_52669:
        /* <DEDUP_REMOVED lines=13> */
.L_x_52671:
[----:B------:R-:W-:Y:S05]  /*1de50*/  BSYNC.RECONVERGENT B2 ;  /* 0x0000000000027941 */ /* 0x000fea0003800200 */
.L_x_52670:
        /* <DEDUP_REMOVED lines=43> */
.L_x_52668:
[----:B------:R-:W-:Y:S05]  /*1e110*/  BSYNC.RECONVERGENT B1 ;  /* 0x0000000000017941 */ /* 0x000fea0003800200 */
.L_x_52667:
        /* <DEDUP_REMOVED lines=21> */
.L_x_52674:
        /* <DEDUP_REMOVED lines=13> */
.L_x_52676:
[----:B------:R-:W-:Y:S05]  /*1e340*/  BSYNC.RECONVERGENT B2 ;  /* 0x0000000000027941 */ /* 0x000fea0003800200 */
.L_x_52675:
        /* <DEDUP_REMOVED lines=43> */
.L_x_52673:
[----:B------:R-:W-:Y:S05]  /*1e600*/  BSYNC.RECONVERGENT B1 ;  /* 0x0000000000017941 */ /* 0x000fea0003800200 */
.L_x_52672:
        /* <DEDUP_REMOVED lines=9> */
.L_x_52656:
[----:B------:R-:W-:Y:S01]  /*1e6a0*/  ISETP.NE.AND P1, PT, R225, 0x1, PT ;  /* 0x00000001e100780c */ /* 0x000fe20003f25270 */
[----:B------:R-:W-:Y:S01]  /*1e6b0*/  IMAD.U32 R236, RZ, RZ, UR6 ;  /* 0x00000006ffec7e24 */ /* 0x000fe2000f8e00ff */
[----:B------:R-:W-:Y:S01]  /*1e6c0*/  BSSY.RECONVERGENT B1, `(.L_x_52678) ;  /* 0x0000049000017945 */ /* 0x000fe20003800200 */
[----:B------:R-:W-:Y:S02]  /*1e6d0*/  HFMA2 R230, -RZ, RZ, 0, 1.1920928955078125e-07 ;  /* 0x00000002ffe67431 */ /* 0x000fe400000001ff */
        /* <DEDUP_REMOVED lines=14> */
.L_x_52680:
        /* <DEDUP_REMOVED lines=13> */
.L_x_52682:
[----:B------:R-:W-:Y:S05]  /*1e890*/  BSYNC.RECONVERGENT B2 ;  /* 0x0000000000027941 */ /* 0x000fea0003800200 */
.L_x_52681:
        /* <DEDUP_REMOVED lines=43> */
.L_x_52679:
[----:B------:R-:W-:Y:S05]  /*1eb50*/  BSYNC.RECONVERGENT B1 ;  /* 0x0000000000017941 */ /* 0x000fea0003800200 */
.L_x_52678:
[----:B------:R-:W-:Y:S01]  /*1eb60*/  ISETP.NE.AND P3, PT, R230, 0x1, PT ;  /* 0x00000001e600780c */ /* 0x000fe20003f65270 */
[----:B-----5:R-:W-:Y:S01]  /*1eb70*/  FMUL.FTZ R208, R208, R224 ;  /* 0x000000e0d0d07220 */ /* 0x020fe20000410000 */
[----:B------:R-:W-:Y:S01]  /*1eb80*/  I2FP.F32.U32 R222, R222 ;  /* 0x000000de00de7245 */ /* 0x000fe20000201000 */
[----:B------:R-:W-:Y:S01]  /*1eb90*/  BSSY.RECONVERGENT B1, `(.L_x_52683) ;  /* 0x000004a000017945 */ /* 0x000fe20003800200 */
[----:B------:R-:W-:-:S03]  /*1eba0*/  IMAD.MOV.U32 R231, RZ, RZ, 0x2 ;  /* 0x00000002ffe77424 */ /* 0x000fc600078e00ff */
[----:B------:R-:W-:Y:S01]  /*1ebb0*/  FFMA.FTZ R219, R222, R223, 1.1641532182693481445e-10 ;  /* 0x2f000000dedb7423 */ /* 0x000fe200000100df */
[----:B------:R-:W-:Y:S01]  /*1ebc0*/  FMUL.FTZ R222, R208, R221 ;  /* 0x000000ddd0de7220 */ /* 0x000fe20000410000 */
[----:B------:R-:W-:-:S03]  /*1ebd0*/  MOV R208, R8 ;  /* 0x0000000800d07202 */ /* 0x000fc60000000f00 */
        /* <DEDUP_REMOVED lines=12> */
.L_x_52685:
        /* <DEDUP_REMOVED lines=13> */
.L_x_52687:
[----:B------:R-:W-:Y:S05]  /*1ed70*/  BSYNC.RECONVERGENT B2 ;  /* 0x0000000000027941 */ /* 0x000fea0003800200 */
.L_x_52686:
        /* <DEDUP_REMOVED lines=43> */
.L_x_52684:
[----:B------:R-:W-:Y:S05]  /*1f030*/  BSYNC.RECONVERGENT B1 ;  /* 0x0000000000017941 */ /* 0x000fea0003800200 */
.L_x_52683:
[----:B------:R-:W-:Y:S01]  /*1f040*/  I2FP.F32.U32 R208, R208 ;  /* 0x000000d000d07245 */ /* 0x000fe20000201000 */
[----:B------:R-:W-:Y:S01]  /*1f050*/  BSSY.RECONVERGENT B1, `(.L_x_52688) ;  /* 0x000004c000017945 */ /* 0x000fe20003800200 */
[----:B------:R-:W-:Y:S01]  /*1f060*/  ISETP.NE.AND P4, PT, R231, 0x1, PT ;  /* 0x00000001e700780c */ /* 0x000fe20003f85270 */
        /* <DEDUP_REMOVED lines=17> */
.L_x_52690:
        /* <DEDUP_REMOVED lines=13> */
.L_x_52692:
[----:B------:R-:W-:Y:S05]  /*1f250*/  BSYNC.RECONVERGENT B2 ;  /* 0x0000000000027941 */ /* 0x000fea0003800200 */
.L_x_52691:
        /* <DEDUP_REMOVED lines=43> */
.L_x_52689:
[----:B------:R-:W-:Y:S05]  /*1f510*/  BSYNC.RECONVERGENT B1 ;  /* 0x0000000000017941 */ /* 0x000fea0003800200 */
.L_x_52688:
        /* <DEDUP_REMOVED lines=20> */
.L_x_52695:
        /* <DEDUP_REMOVED lines=13> */
.L_x_52697:
[----:B------:R-:W-:Y:S05]  /*1f730*/  BSYNC.RECONVERGENT B2 ;  /* 0x0000000000027941 */ /* 0x000fea0003800200 */
.L_x_52696:
        /* <DEDUP_REMOVED lines=43> */
.L_x_52694:
[----:B------:R-:W-:Y:S05]  /*1f9f0*/  BSYNC.RECONVERGENT B1 ;  /* 0x0000000000017941 */ /* 0x000fea0003800200 */
.L_x_52693:
[----:B------:R-:W-:Y:S01]  /*1fa00*/  I2FP.F32.U32 R208, R209 ;  /* 0x000000d100d07245 */ /* 0x000fe20000201000 */
[----:B------:R-:W-:Y:S01]  /*1fa10*/  FMUL.FTZ R224, R211, R224 ;  /* 0x000000e0d3e07220 */ /* 0x000fe20000410000 */
[----:B------:R-:W-:Y:S01]  /*1fa20*/  FMUL.FTZ R209, R225, R65 ;  /* 0x00000041e1d17220 */ /* 0x000fe20000410000 */
[----:B------:R-:W-:Y:S02]  /*1fa30*/  FMUL.FTZ R210, R210, R66 ;  /* 0x00000042d2d27220 */ /* 0x000fe40000410000 */
[----:B------:R-:W-:Y:S01]  /*1fa40*/  FFMA.FTZ R223, R208, R223, 1.1641532182693481445e-10 ;  /* 0x2f000000d0df7423 */ /* 0x000fe200000100df */
[----:B------:R-:W-:Y:S01]  /*1fa50*/  FMUL.FTZ R224, R224, R221 ;  /* 0x000000dde0e07220 */ /* 0x000fe20000410000 */
[----:B------:R-:W-:-:S03]  /*1fa60*/  FMUL.FTZ R208, R222, R64 ;  /* 0x00000040ded07220 */ /* 0x000fc60000410000 */
[----:B------:R-:W-:-:S04]  /*1fa70*/  FSETP.GTU.FTZ.AND P5, PT, R223, R220, PT ;  /* 0x000000dcdf00720b */ /* 0x000fc80003fbc000 */
[----:B------:R-:W-:Y:S02]  /*1fa80*/  FSEL R220, R224, RZ, !P5 ;  /* 0x000000ffe0dc7208 */ /* 0x000fe40006800000 */
[----:B------:R-:W-:-:S03]  /*1fa90*/  PLOP3.LUT P4, PT, P5, PT, PT, 0x8, 0x80 ;  /* 0x000000000080781c */ /* 0x000fc60002f8e170 */
[----:B------:R-:W-:-:S10]  /*1faa0*/  FMUL.FTZ R211, R220, R67 ;  /* 0x00000043dcd37220 */ /* 0x000fd40000410000 */
.L_x_52677:
[----:B------:R-:W-:Y:S01]  /*1fab0*/  FADD.FTZ R220, RZ, R56 ;  /* 0x00000038ffdc7221 */ /* 0x000fe20000010000 */
[----:B------:R-:W-:Y:S01]  /*1fac0*/  SEL R223, RZ, 0x1, !P1 ;  /* 0x00000001ffdf7807 */ /* 0x000fe20004800000 */
[----:B------:R-:W-:Y:S01]  /*1fad0*/  IMAD.WIDE.U32 R228, R218, 0x10, R228 ;  /* 0x00000010dae47825 */ /* 0x000fe200078e00e4 */
[----:B------:R-:W-:-:S03]  /*1fae0*/  UMOV UR4, 0xffffffff ;  /* 0xffffffff00047882 */ /* 0x000fc60000000000 */
[----:B------:R-:W-:Y:S01]  /*1faf0*/  FADD.FTZ R221, R220, R57 ;  /* 0x00000039dcdd7221 */ /* 0x000fe20000010000 */
[----:B------:R-:W-:Y:S01]  /*1fb00*/  ISETP.NE.AND P1, PT, R2, RZ, PT ;  /* 0x000000ff0200720c */ /* 0x000fe20003f25270 */
        /* <DEDUP_REMOVED lines=42> */
[----:B------:R-:W-:-:S03]  /*1fdb0*/  SEL R222, RZ, 0x100, !P2 ;  /* 0x00000100ffde7807 */ /* 0x000fc60005000000 */
[----:B------:R-:W-:Y:S01]  /*1fdc0*/  FADD.FTZ R224, R225, R16 ;  /* 0x00000010e1e07221 */ /* 0x000fe20000010000 */
[----:B------:R-:W-:-:S03]  /*1fdd0*/  IADD3 R220, PT, PT, R222, R220, R221 ;  /* 0x000000dcdedc7210 */ /* 0x000fc60007ffe0dd */
[----:B------:R-:W-:Y:S01]  /*1fde0*/  FADD.FTZ R221, R224, R17 ;  /* 0x00000011e0dd7221 */ /* 0x000fe20000010000 */
[----:B------:R-:W-:-:S03]  /*1fdf0*/  IADD3 R223, PT, PT, R220, R223, RZ ;  /* 0x000000dfdcdf7210 */ /* 0x000fc60007ffe0ff */
[----:B------:R-:W-:Y:S02]  /*1fe00*/  FADD.FTZ R220, R221, R18 ;  /* 0x00000012dddc7221 */ /* 0x000fe40000010000 */
[----:B------:R0:W-:Y:S02]  /*1fe10*/  STG.E desc[UR8][R226.64], R223 ;  /* 0x000000dfe2007986 */ /* 0x0001e4000c101908 */
        /* <DEDUP_REMOVED lines=123> */
.L_x_52711:
[----:B------:R-:W-:Y:S01]  /*205d0*/  FMUL.FTZ R223, R221, R221 ;  /* 0x000000dddddf7220 */ /* 0x000fe20000410000 */
        /* <DEDUP_REMOVED lines=56> */
[----:B------:R-:W2:Y:S01]  /*20960*/  MUFU.RSQ R220, R220 ;  /* 0x000000dc00dc7308 */ /* 0x000ea20000001400 */
[----:B------:R-:W3:Y:S01]  /*20970*/  LDC.64 R222, c[0x0][0x428] ;  /* 0x00010a00ffde7b82 */ /* 0x000ee20000000a00 */
[----:B0-----:R-:W-:-:S04]  /*20980*/  @!P1 IMAD.WIDE R226, R9, 0x4, R226 ;  /* 0x0000000409e29825 */ /* 0x001fc800078e02e2 */
[----:B-1----:R-:W-:Y:S01]  /*20990*/  @!P1 IMAD.WIDE R224, R9, 0x4, R224 ;  /* 0x0000000409e09825 */ /* 0x002fe200078e02e0 */
[----:B------:R-:W-:Y:S03]  /*209a0*/  @!P1 STG.E desc[UR8][R226.64], R221 ;  /* 0x000000dde2009986 */ /* 0x000fe6000c101908 */
        /* <DEDUP_REMOVED lines=18> */
[----:B------:R-:W-:Y:S01]  /*20ad0*/  @!P1 STG.E desc[UR8][R224.64], R220 ;  /* 0x000000dce0009986 */ /* 0x000fe2000c101908 */
[C---:B------:R-:W-:Y:S01]  /*20ae0*/  FMUL.FTZ R48, R220.reuse, R48 ;  /* 0x00000030dc307220 */ /* 0x040fe20000410000 */
        /* <DEDUP_REMOVED lines=24> */
[----:B0-----:R-:W0:Y:S01]  /*20c70*/  LDC.64 R52, c[0x0][0x380] ;  /* 0x0000e000ff347b82 */ /* 0x001e220000000a00 */
        /* <DEDUP_REMOVED lines=72> */
[----:B------:R1:W-:Y:S01]  /*21100*/  STG.E.128 desc[UR8][R12.64], R28 ;  /* 0x0000001c0c007986 */ /* 0x0003e2000c101d08 */
[----:B0-----:R-:W-:-:S03]  /*21110*/  IMAD R9, R52, 0x4, R9 ;  /* 0x0000000434097824 */ /* 0x001fc600078e0209 */
[----:B------:R1:W-:Y:S02]  /*21120*/  STG.E.128 desc[UR8][R10.64], R24 ;  /* 0x000000180a007986 */ /* 0x0003e4000c101d08 */
[----:B------:R-:W-:Y:S02]  /*21130*/  ISETP.GE.AND P1, PT, R9, R53, PT ;  /* 0x000000350900720c */ /* 0x000fe40003f26270 */
[----:B------:R1:W-:Y:S04]  /*21140*/  STG.E.128 desc[UR8][R214.64], R20 ;  /* 0x00000014d6007986 */ /* 0x0003e8000c101d08 */
[----:B------:R1:W-:Y:S04]  /*21150*/  STG.E.128 desc[UR8][R228.64], R16 ;  /* 0x00000010e4007986 */ /* 0x0003e8000c101d08 */
[----:B------:R1:W-:Y:S03]  /*21160*/  STG.E.128 desc[UR8][R222.64], R208 ;  /* 0x000000d0de007986 */ /* 0x0003e6000c101d08 */
[----:B------:R-:W-:Y:S05]  /*21170*/  @!P1 BRA `(.L_x_52699) ;  /* 0xfffffdfc00109947 */ /* 0x000fea000383ffff */
[----:B------:R-:W-:Y:S05]  /*21180*/  BSYNC B0 ;  /* 0x0000000000007941 */ /* 0x000fea0003800000 */
.L_x_52194:
[----:B------:R-:W-:Y:S05]  /*21190*/  EXIT ;  /* 0x000000000000794d */ /* 0x000fea0003800000 */
.L_x_52698:
        /* <DEDUP_REMOVED lines=8> */
.L_x_52701:
[----:B------:R-:W-:Y:S05]  /*21220*/  BSYNC B1 ;  /* 0x0000000000017941 */ /* 0x000fea0003800000 */
.L_x_52700:
        /* <DEDUP_REMOVED lines=9> */
.L_x_52702:
[----:B------:R-:W-:Y:S02]  /*212c0*/  IMAD.MOV.U32 R230, RZ, RZ, 0x4 ;  /* 0x00000004ffe67424 */ /* 0x000fe400078e00ff */
[----:B------:R-:W-:-:S04]  /*212d0*/  IMAD.MOV.U32 R222, RZ, RZ, R227 ;  /* 0x000000ffffde7224 */ /* 0x000fc800078e00e3 */
[----:B------:R-:W-:-:S05]  /*212e0*/  FADD.FTZ R224, R223, R222 ;  /* 0x000000dedfe07221 */ /* 0x000fca0000010000 */
[----:B------:R-:W-:-:S07]  /*212f0*/  MOV R229, R224 ;  /* 0x000000e000e57202 */ /* 0x000fce0000000f00 */
[----:B------:R-:W-:Y:S05]  /*21300*/  WARPSYNC.COLLECTIVE R228, `(.L_x_52703) ;  /* 0x00000000e4087348 */ /* 0x000fea0003c00000 */
[----:B------:R0:W1:Y:S02]  /*21310*/  SHFL.BFLY P2, R227, R229, R230, R231 ;  /* 0x0c0000e6e5e37389 */ /* 0x00006400000400e7 */
[----:B01----:R-:W-:Y:S05]  /*21320*/  ENDCOLLECTIVE ;  /* 0x000000000000791b */ /* 0x003fea0003800000 */
.L_x_52703:
[----:B------:R-:W-:Y:S01]  /*21330*/  HFMA2 R230, -RZ, RZ, 0, 4.76837158203125e-07 ;  /* 0x00000008ffe67431 */ /* 0x000fe200000001ff */
[----:B------:R-:W-:-:S05]  /*21340*/  MOV R221, R227 ;  /* 0x000000e300dd7202 */ /* 0x000fca0000000f00 */
[----:B------:R-:W-:-:S04]  /*21350*/  FADD.FTZ R225, R224, R221 ;  /* 0x000000dde0e17221 */ /* 0x000fc80000010000 */
[----:B------:R-:W-:-:S07]  /*21360*/  IMAD.MOV.U32 R229, RZ, RZ, R225 ;  /* 0x000000ffffe57224 */ /* 0x000fce00078e00e1 */
[----:B------:R-:W-:Y:S05]  /*21370*/  WARPSYNC.COLLECTIVE R228, `(.L_x_52704) ;  /* 0x00000000e4087348 */ /* 0x000fea0003c00000 */
[----:B------:R0:W1:Y:S02]  /*21380*/  SHFL.BFLY P2, R227, R229, R230, R231 ;  /* 0x0c0000e6e5e37389 */ /* 0x00006400000400e7 */
[----:B01----:R-:W-:Y:S05]  /*21390*/  ENDCOLLECTIVE ;  /* 0x000000000000791b */ /* 0x003fea0003800000 */
.L_x_52704:
        /* <DEDUP_REMOVED lines=8> */
.L_x_52705:
        /* <DEDUP_REMOVED lines=104> */
.L_x_52706:
[----:B------:R-:W-:Y:S02]  /*21aa0*/  IMAD.MOV.U32 R230, RZ, RZ, 0x2 ;  /* 0x00000002ffe67424 */ /* 0x000fe400078e00ff */
[----:B------:R-:W-:-:S04]  /*21ab0*/  IMAD.MOV.U32 R223, RZ, RZ, R227 ;  /* 0x000000ffffdf7224 */ /* 0x000fc800078e00e3 */
[----:B------:R-:W-:-:S05]  /*21ac0*/  FADD.FTZ R223, R220, R223 ;  /* 0x000000dfdcdf7221 */ /* 0x000fca0000010000 */
[----:B------:R-:W-:-:S07]  /*21ad0*/  MOV R229, R223 ;  /* 0x000000df00e57202 */ /* 0x000fce0000000f00 */
[----:B------:R-:W-:Y:S05]  /*21ae0*/  WARPSYNC.COLLECTIVE R228, `(.L_x_52707) ;  /* 0x00000000e4087348 */ /* 0x000fea0003c00000 */
[----:B------:R0:W1:Y:S02]  /*21af0*/  SHFL.BFLY P2, R227, R229, R230, R231 ;  /* 0x0c0000e6e5e37389 */ /* 0x00006400000400e7 */
[----:B01----:R-:W-:Y:S05]  /*21b00*/  ENDCOLLECTIVE ;  /* 0x000000000000791b */ /* 0x003fea0003800000 */
.L_x_52707:
[----:B------:R-:W-:Y:S01]  /*21b10*/  HFMA2 R230, -RZ, RZ, 0, 2.384185791015625e-07 ;  /* 0x00000004ffe67431 */ /* 0x000fe200000001ff */
[----:B------:R-:W-:-:S05]  /*21b20*/  MOV R224, R227 ;  /* 0x000000e300e07202 */ /* 0x000fca0000000f00 */
[----:B------:R-:W-:-:S04]  /*21b30*/  FADD.FTZ R224, R223, R224 ;  /* 0x000000e0dfe07221 */ /* 0x000fc80000010000 */
[----:B------:R-:W-:-:S07]  /*21b40*/  IMAD.MOV.U32 R229, RZ, RZ, R224 ;  /* 0x000000ffffe57224 */ /* 0x000fce00078e00e0 */
[----:B------:R-:W-:Y:S05]  /*21b50*/  WARPSYNC.COLLECTIVE R228, `(.L_x_52708) ;  /* 0x00000000e4087348 */ /* 0x000fea0003c00000 */
[----:B------:R0:W1:Y:S02]  /*21b60*/  SHFL.BFLY P2, R227, R229, R230, R231 ;  /* 0x0c0000e6e5e37389 */ /* 0x00006400000400e7 */
[----:B01----:R-:W-:Y:S05]  /*21b70*/  ENDCOLLECTIVE ;  /* 0x000000000000791b */ /* 0x003fea0003800000 */
.L_x_52708:
[----:B------:R-:W-:Y:S02]  /*21b80*/  IMAD.MOV.U32 R230, RZ, RZ, 0x8 ;  /* 0x00000008ffe67424 */ /* 0x000fe400078e00ff */
[----:B------:R-:W-:-:S04]  /*21b90*/  IMAD.MOV.U32 R225, RZ, RZ, R227 ;  /* 0x000000ffffe17224 */ /* 0x000fc800078e00e3 */
[----:B------:R-:W-:-:S05]  /*21ba0*/  FADD.FTZ R225, R224, R225 ;  /* 0x000000e1e0e17221 */ /* 0x000fca0000010000 */
[----:B------:R-:W-:-:S07]  /*21bb0*/  MOV R229, R225 ;  /* 0x000000e100e57202 */ /* 0x000fce0000000f00 */
[----:B------:R-:W-:Y:S05]  /*21bc0*/  WARPSYNC.COLLECTIVE R228, `(.L_x_52709) ;  /* 0x00000000e4087348 */ /* 0x000fea0003c00000 */
[----:B------:R0:W1:Y:S02]  /*21bd0*/  SHFL.BFLY P2, R227, R229, R230, R231 ;  /* 0x0c0000e6e5e37389 */ /* 0x00006400000400e7 */
[----:B01----:R-:W-:Y:S05]  /*21be0*/  ENDCOLLECTIVE ;  /* 0x000000000000791b */ /* 0x003fea0003800000 */
.L_x_52709:
[----:B------:R-:W-:Y:S01]  /*21bf0*/  HFMA2 R230, -RZ, RZ, 0, 9.5367431640625e-07 ;  /* 0x00000010ffe67431 */ /* 0x000fe200000001ff */
[----:B------:R-:W-:-:S05]  /*21c00*/  MOV R226, R227 ;  /* 0x000000e300e27202 */ /* 0x000fca0000000f00 */
[----:B------:R-:W-:-:S04]  /*21c10*/  FADD.FTZ R226, R225, R226 ;  /* 0x000000e2e1e27221 */ /* 0x000fc80000010000 */
[----:B------:R-:W-:-:S07]  /*21c20*/  IMAD.MOV.U32 R229, RZ, RZ, R226 ;  /* 0x000000ffffe57224 */ /* 0x000fce00078e00e2 */
[----:B------:R-:W-:Y:S05]  /*21c30*/  WARPSYNC.COLLECTIVE R228, `(.L_x_52710) ;  /* 0x00000000e4087348 */ /* 0x000fea0003c00000 */
[----:B------:R0:W1:Y:S02]  /*21c40*/  SHFL.BFLY P2, R227, R229, R230, R231 ;  /* 0x0c0000e6e5e37389 */ /* 0x00006400000400e7 */
[----:B01----:R-:W-:Y:S05]  /*21c50*/  ENDCOLLECTIVE ;  /* 0x000000000000791b */ /* 0x003fea0003800000 */
.L_x_52710:
[----:B------:R-:W-:Y:S05]  /*21c60*/  BRA `(.L_x_52711) ;  /* 0xffffffe800587947 */ /* 0x000fea000383ffff */
.L_x_52712:
        /* <DEDUP_REMOVED lines=9> */
.L_x_54485:


//--------------------- .text._ZN10layer_norm13ln_fwd_kernelINS_13Kernel_traitsIfffffjLj1536ELj1ELj4ELj1ELj16ENS_18Kernel_traits_baseILj1536EfffffjLj128EEEEELb1ELb1ELb1ELb0EEEvNS_9FwdParamsE --------------------------
	.section	.text._ZN10layer_norm13ln_fwd_kernelINS_13Kernel_traitsIfffffjLj1536ELj1ELj4ELj1ELj16ENS_18Kernel_traits_baseILj1536EfffffjLj128EEEEELb1ELb1ELb1ELb0EEEvNS_9FwdParamsE,"ax",@progbits
	.align	128
        .global         _ZN10layer_norm13ln_fwd_kernelINS_13Kernel_traitsIfffffjLj1536ELj1ELj4ELj1ELj16ENS_18Kernel_traits_baseILj1536EfffffjLj128EEEEELb1ELb1ELb1ELb0EEEvNS_9FwdParamsE
        .type           _ZN10layer_norm13ln_fwd_kernelINS_13Kernel_traitsIfffffjLj1536ELj1ELj4ELj1ELj16ENS_18Kernel_traits_baseILj1536EfffffjLj128EEEEELb1ELb1ELb1ELb0EEEvNS_9FwdParamsE,@function
        .size           _ZN10layer_norm13ln_fwd_kernelINS_13Kernel_traitsIfffffjLj1536ELj1ELj4ELj1ELj16ENS_18Kernel_traits_baseILj1536EfffffjLj128EEEEELb1ELb1ELb1ELb0EEEvNS_9FwdParamsE,(.L_x_54486 - _ZN10layer_norm13ln_fwd_kernelINS_13Kernel_traitsIfffffjLj1536ELj1ELj4ELj1ELj16ENS_18Kernel_traits_baseILj1536EfffffjLj128EEEEELb1ELb1ELb1ELb0EEEvNS_9FwdParamsE)
        .other          _ZN10layer_norm13ln_fwd_kernelINS_13Kernel_traitsIfffffjLj1536ELj1ELj4ELj1ELj16ENS_18Kernel_traits_baseILj1536EfffffjLj128EEEEELb1ELb1ELb1ELb0EEEvNS_9FwdParamsE,@"STO_CUDA_ENTRY STV_DEFAULT"
_ZN10layer_norm13ln_fwd_kernelINS_13Kernel_traitsIfffffjLj1536ELj1ELj4ELj1ELj16ENS_18Kernel_traits_baseILj1536EfffffjLj128EEEEELb1ELb1ELb1ELb0EEEvNS_9FwdParamsE:
.text._ZN10layer_norm13ln_fwd_kernelINS_13Kernel_traitsIfffffjLj1536ELj1ELj4ELj1ELj16ENS_18Kernel_traits_baseILj1536EfffffjLj128EEEEELb1ELb1ELb1ELb0EEEvNS_9FwdParamsE:
        /* <DEDUP_REMOVED lines=28> */
[----:B------:R-:W-:Y:S02]  /*01c0*/  SHF.R.U32.HI R219, RZ, 0x5, R219 ;  /* 0x00000005ffdb7819 */ /* 0x000fe400000116db */
[----:B------:R-:W-:Y:S02]  /*01d0*/  LOP3.LUT R3, R2, 0x1f, RZ, 0x3c, !PT ;  /* 0x0000001f02037812 */ /* 0x000fe400078e3cff */
[----:B------:R-:W-:Y:S01]  /*01e0*/  @P0 IADD3.X R5, PT, PT, RZ, R7, RZ, P1, !PT ;  /* 0x00000007ff050210 */ /* 0x000fe20000ffe4ff */
[----:B------:R-:W-:Y:S01]  /*01f0*/  UIADD3 UR10, UPT, UPT, UR6, -0x61c88647, URZ ;  /* 0x9e3779b9060a7890 */ /* 0x000fe2000fffe0ff */
[----:B------:R-:W-:Y:S01]  /*0200*/  LEA.HI.SX32 R0, R0, R3, 0x1e ;  /* 0x0000000300007211 */ /* 0x000fe200078ff2ff */
        /* <DEDUP_REMOVED lines=37> */
[----:B------:R-:W2:Y:S08]  /*0460*/  @P4 LDC.64 R150, c[0x0][0x3d0] ;  /* 0x0000f400ff964b82 */ /* 0x000eb00000000a00 */
[----:B------:R-:W2:Y:S08]  /*0470*/  @P4 LDC.64 R152, c[0x0][0x438] ;  /* 0x00010e00ff984b82 */ /* 0x000eb00000000a00 */
[----:B------:R-:W2:Y:S01]  /*0480*/  @P4 LDC.64 R154, c[0x0][0x3e8] ;  /* 0x0000fa00ff9a4b82 */ /* 0x000ea20000000a00 */
[----:B------:R-:W-:Y:S01]  /*0490*/  @P2 LOP3.LUT R2, R2, 0x20, RZ, 0xfc, !PT ;  /* 0x0000002002022812 */ /* 0x000fe200078efcff */
[----:B------:R2:W5:Y:S06]  /*04a0*/  @P2 LDG.E.128 R20, desc[UR8][R10.64] ;  /* 0x000000080a142981 */ /* 0x00056c000c1e1d00 */
[----:B------:R-:W2:Y:S01]  /*04b0*/  @P1 LDC.64 R156, c[0x0][0x3d0] ;  /* 0x0000f400ff9c1b82 */ /* 0x000ea20000000a00 */
[----:B---3--:R-:W-:-:S07]  /*04c0*/  @P3 IMAD.WIDE.U32 R144, R2, 0x10, R144 ;  /* 0x0000001002903825 */ /* 0x008fce00078e0090 */
[----:B------:R-:W3:Y:S01]  /*04d0*/  @P1 LDC.64 R158, c[0x0][0x438] ;  /* 0x00010e00ff9e1b82 */ /* 0x000ee20000000a00 */
[----:B----4-:R-:W-:-:S07]  /*04e0*/  @P3 IMAD.WIDE.U32 R146, R2, 0x10, R146 ;  /* 0x0000001002923825 */ /* 0x010fce00078e0092 */
[----:B------:R-:W4:Y:S01]  /*04f0*/  @P1 LDC.64 R160, c[0x0][0x3e8] ;  /* 0x0000fa00ffa01b82 */ /* 0x000f220000000a00 */
[----:B0-----:R-:W-:Y:S01]  /*0500*/  @P3 IMAD.WIDE.U32 R148, R2, 0x10, R148 ;  /* 0x0000001002943825 */ /* 0x001fe200078e0094 */
[----:B------:R-:W-:Y:S01]  /*0510*/  ISETP.GE.U32.AND P2, PT, R0, 0xc0, PT ;  /* 0x000000c00000780c */ /* 0x000fe20003f46070 */
[----:B------:R0:W5:Y:S05]  /*0520*/  @P3 LDG.E.128 R24, desc[UR8][R144.64] ;  /* 0x0000000890183981 */ /* 0x00016a000c1e1d00 */
[----:B------:R-:W4:Y:S01]  /*0530*/  @P0 LDC.64 R6, c[0x0][0x3d0] ;  /* 0x0000f400ff060b82 */ /* 0x000f220000000a00 */
[----:B------:R-:W-:Y:S01]  /*0540*/  @P3 VIADD R2, R2, 0x20 ;  /* 0x0000002002023836 */ /* 0x000fe20000000000 */
[----:B------:R3:W5:Y:S04]  /*0550*/  @P3 LDG.E.128 R28, desc[UR8][R146.64] ;  /* 0x00000008921c3981 */ /* 0x000768000c1e1d00 */
[----:B------:R4:W5:Y:S01]  /*0560*/  @P3 LDG.E.128 R32, desc[UR8][R148.64] ;  /* 0x0000000894203981 */ /* 0x000962000c1e1d00 */
[----:B------:R-:W-:Y:S01]  /*0570*/  ISETP.GE.U32.AND P3, PT, R0, 0xe0, PT ;  /* 0x000000e00000780c */ /* 0x000fe20003f66070 */
[----:B-1----:R-:W1:Y:S01]  /*0580*/  @P0 LDC.64 R8, c[0x0][0x438] ;  /* 0x00010e00ff080b82 */ /* 0x002e620000000a00 */
[----:B--2---:R-:W-:Y:S01]  /*0590*/  @P4 IMAD.WIDE.U32 R150, R2, 0x10, R150 ;  /* 0x0000001002964825 */ /* 0x004fe200078e0096 */
[----:B------:R-:W-:-:S03]  /*05a0*/  ISETP.GE.U32.AND P5, PT, R0, 0x100, PT ;  /* 0x000001000000780c */ /* 0x000fc60003fa6070 */
[C---:B------:R-:W-:Y:S01]  /*05b0*/  @P4 IMAD.WIDE.U32 R152, R2.reuse, 0x10, R152 ;  /* 0x0000001002984825 */ /* 0x040fe200078e0098 */
[----:B------:R2:W5:Y:S02]  /*05c0*/  @P4 LDG.E.128 R36, desc[UR8][R150.64] ;  /* 0x0000000896244981 */ /* 0x000564000c1e1d00 */
[----:B------:R-:W1:Y:S01]  /*05d0*/  @P0 LDC.64 R10, c[0x0][0x3e8] ;  /* 0x0000fa00ff0a0b82 */ /* 0x000e620000000a00 */
[C---:B------:R-:W-:Y:S01]  /*05e0*/  @P4 IMAD.WIDE.U32 R154, R2.reuse, 0x10, R154 ;  /* 0x00000010029a4825 */ /* 0x040fe200078e009a */
[----:B------:R2:W5:Y:S03]  /*05f0*/  @P4 LDG.E.128 R40, desc[UR8][R152.64] ;  /* 0x0000000898284981 */ /* 0x000566000c1e1d00 */
[----:B------:R-:W-:Y:S01]  /*0600*/  @P4 VIADD R2, R2, 0x20 ;  /* 0x0000002002024836 */ /* 0x000fe20000000000 */
[----:B------:R1:W5:Y:S02]  /*0610*/  @P4 LDG.E.128 R44, desc[UR8][R154.64] ;  /* 0x000000089a2c4981 */ /* 0x000364000c1e1d00 */
[----:B0-----:R-:W0:Y:S01]  /*0620*/  @P2 LDC.64 R144, c[0x0][0x3d0] ;  /* 0x0000f400ff902b82 */ /* 0x001e220000000a00 */
[----:B------:R-:W-:Y:S01]  /*0630*/  ISETP.GE.U32.AND P4, PT, R0, 0x120, PT ;  /* 0x000001200000780c */ /* 0x000fe20003f86070 */
[----:B------:R-:W-:-:S06]  /*0640*/  @P1 IMAD.WIDE.U32 R156, R2, 0x10, R156 ;  /* 0x00000010029c1825 */ /* 0x000fcc00078e009c */
[----:B------:R-:W0:Y:S01]  /*0650*/  @P2 LDC.64 R162, c[0x0][0x438] ;  /* 0x00010e00ffa22b82 */ /* 0x000e220000000a00 */
[----:B---3--:R-:W-:Y:S01]  /*0660*/  @P1 IMAD.WIDE.U32 R158, R2, 0x10, R158 ;  /* 0x00000010029e1825 */ /* 0x008fe200078e009e */
[----:B------:R-:W-:Y:S01]  /*0670*/  ISETP.GE.U32.AND P6, PT, R0, 0x140, PT ;  /* 0x000001400000780c */ /* 0x000fe20003fc6070 */
[----:B------:R3:W5:Y:S05]  /*0680*/  @P1 LDG.E.128 R48, desc[UR8][R156.64] ;  /* 0x000000089c301981 */ /* 0x00076a000c1e1d00 */
[----:B------:R-:W0:Y:S01]  /*0690*/  @P2 LDC.64 R146, c[0x0][0x3e8] ;  /* 0x0000fa00ff922b82 */ /* 0x000e220000000a00 */
[C---:B----4-:R-:W-:Y:S01]  /*06a0*/  @P1 IMAD.WIDE.U32 R160, R2.reuse, 0x10, R160 ;  /* 0x0000001002a01825 */ /* 0x050fe200078e00a0 */
[----:B------:R-:W-:Y:S01]  /*06b0*/  @P1 IADD3 R2, PT, PT, R2, 0x20, RZ ;  /* 0x0000002002021810 */ /* 0x000fe20007ffe0ff */
[----:B------:R4:W5:Y:S05]  /*06c0*/  @P1 LDG.E.128 R52, desc[UR8][R158.64] ;  /* 0x000000089e341981 */ /* 0x00096a000c1e1d00 */
[----:B------:R-:W0:Y:S01]  /*06d0*/  @P3 LDC.64 R148, c[0x0][0x3d0] ;  /* 0x0000f400ff943b82 */ /* 0x000e220000000a00 */
[----:B------:R-:W-:Y:S01]  /*06e0*/  @P0 IMAD.WIDE.U32 R6, R2, 0x10, R6 ;  /* 0x0000001002060825 */ /* 0x000fe200078e0006 */
[----:B------:R4:W5:Y:S06]  /*06f0*/  @P1 LDG.E.128 R56, desc[UR8][R160.64] ;  /* 0x00000008a0381981 */ /* 0x00096c000c1e1d00 */
[----:B--2---:R-:W2:Y:S08]  /*0700*/  @P3 LDC.64 R150, c[0x0][0x438] ;  /* 0x00010e00ff963b82 */ /* 0x004eb00000000a00 */
[----:B------:R-:W2:Y:S01]  /*0710*/  @P3 LDC.64 R152, c[0x0][0x3e8] ;  /* 0x0000fa00ff983b82 */ /* 0x000ea20000000a00 */
[----:B------:R-:W-:Y:S01]  /*0720*/  ISETP.GE.U32.AND P1, PT, R0, 0x160, PT ;  /* 0x000001600000780c */ /* 0x000fe20003f26070 */
[C---:B-1----:R-:W-:Y:S01]  /*0730*/  @P0 IMAD.WIDE.U32 R8, R2.reuse, 0x10, R8 ;  /* 0x0000001002080825 */ /* 0x042fe200078e0008 */
[----:B------:R1:W5:Y:S05]  /*0740*/  @P0 LDG.E.128 R60, desc[UR8][R6.64] ;  /* 0x00000008063c0981 */ /* 0x00036a000c1e1d00 */
[----:B------:R-:W2:Y:S08]  /*0750*/  @P5 LDC.64 R154, c[0x0][0x3d0] ;  /* 0x0000f400ff9a5b82 */ /* 0x000eb00000000a00 */
[----:B---3--:R-:W3:Y:S01]  /*0760*/  @P5 LDC.64 R156, c[0x0][0x438] ;  /* 0x00010e00ff9c5b82 */ /* 0x008ee20000000a00 */
[C---:B------:R-:W-:Y:S01]  /*0770*/  @P0 IMAD.WIDE.U32 R10, R2.reuse, 0x10, R10 ;  /* 0x00000010020a0825 */ /* 0x040fe200078e000a */
[----:B------:R0:W5:Y:S06]  /*0780*/  @P0 LDG.E.128 R64, desc[UR8][R8.64] ;  /* 0x0000000808400981 */ /* 0x00016c000c1e1d00 */
[----:B----4-:R-:W4:Y:S01]  /*0790*/  @P5 LDC.64 R158, c[0x0][0x3e8] ;  /* 0x0000fa00ff9e5b82 */ /* 0x010f220000000a00 */
[----:B------:R-:W-:Y:S01]  /*07a0*/  @P0 VIADD R2, R2, 0x20 ;  /* 0x0000002002020836 */ /* 0x000fe20000000000 */
[----:B------:R2:W5:Y:S06]  /*07b0*/  @P0 LDG.E.128 R68, desc[UR8][R10.64] ;  /* 0x000000080a440981 */ /* 0x00056c000c1e1d00 */
[----:B------:R-:W4:Y:S08]  /*07c0*/  @P4 LDC.64 R164, c[0x0][0x3d0] ;  /* 0x0000f400ffa44b82 */ /* 0x000f300000000a00 */
[----:B------:R-:W4:Y:S08]  /*07d0*/  @P4 LDC.64 R160, c[0x0][0x438] ;  /* 0x00010e00ffa04b82 */ /* 0x000f300000000a00 */
[----:B-1----:R-:W1:Y:S01]  /*07e0*/  @P4 LDC.64 R6, c[0x0][0x3e8] ;  /* 0x0000fa00ff064b82 */ /* 0x002e620000000a00 */
[----:B0-----:R-:W-:-:S04]  /*07f0*/  @P2 IMAD.WIDE.U32 R144, R2, 0x10, R144 ;  /* 0x0000001002902825 */ /* 0x001fc800078e0090 */
[C---:B------:R-:W-:Y:S01]  /*0800*/  @P2 IMAD.WIDE.U32 R162, R2.reuse, 0x10, R162 ;  /* 0x0000001002a22825 */ /* 0x040fe200078e00a2 */
[----:B------:R0:W5:Y:S02]  /*0810*/  @P2 LDG.E.128 R72, desc[UR8][R144.64] ;  /* 0x0000000890482981 */ /* 0x000164000c1e1d00 */
[----:B------:R-:W0:Y:S01]  /*0820*/  @P6 LDC.64 R8, c[0x0][0x3d0] ;  /* 0x0000f400ff086b82 */ /* 0x000e220000000a00 */
[C---:B------:R-:W-:Y:S01]  /*0830*/  @P2 IMAD.WIDE.U32 R146, R2.reuse, 0x10, R146 ;  /* 0x0000001002922825 */ /* 0x040fe200078e0092 */
[----:B------:R0:W5:Y:S06]  /*0840*/  @P2 LDG.E.128 R76, desc[UR8][R162.64] ;  /* 0x00000008a24c2981 */ /* 0x00016c000c1e1d00 */
[----:B------:R-:W0:Y:S01]  /*0850*/  @P6 LDC.64 R166, c[0x0][0x438] ;  /* 0x00010e00ffa66b82 */ /* 0x000e220000000a00 */
[----:B------:R-:W-:Y:S01]  /*0860*/  @P2 VIADD R2, R2, 0x20 ;  /* 0x0000002002022836 */ /* 0x000fe20000000000 */
[----:B------:R0:W5:Y:S06]  /*0870*/  @P2 LDG.E.128 R80, desc[UR8][R146.64] ;  /* 0x0000000892502981 */ /* 0x00016c000c1e1d00 */
[----:B------:R-:W0:Y:S01]  /*0880*/  @P6 LDC.64 R168, c[0x0][0x3e8] ;  /* 0x0000fa00ffa86b82 */ /* 0x000e220000000a00 */
[----:B------:R-:W-:-:S04]  /*0890*/  @P3 IMAD.WIDE.U32 R148, R2, 0x10, R148 ;  /* 0x0000001002943825 */ /* 0x000fc800078e0094 */
[C---:B--2---:R-:W-:Y:S01]  /*08a0*/  @P3 IMAD.WIDE.U32 R150, R2.reuse, 0x10, R150 ;  /* 0x0000001002963825 */ /* 0x044fe200078e0096 */
[----:B------:R2:W5:Y:S02]  /*08b0*/  @P3 LDG.E.128 R84, desc[UR8][R148.64] ;  /* 0x0000000894543981 */ /* 0x000564000c1e1d00 */
[----:B------:R-:W2:Y:S01]  /*08c0*/  @P1 LDC.64 R170, c[0x0][0x3d0] ;  /* 0x0000f400ffaa1b82 */ /* 0x000ea20000000a00 */
[C---:B------:R-:W-:Y:S01]  /*08d0*/  @P3 IMAD.WIDE.U32 R152, R2.reuse, 0x10, R152 ;  /* 0x0000001002983825 */ /* 0x040fe200078e0098 */
[----:B------:R-:W-:Y:S01]  /*08e0*/  @P3 IADD3 R2, PT, PT, R2, 0x20, RZ ;  /* 0x0000002002023810 */ /* 0x000fe20007ffe0ff */
[----:B------:R0:W5:Y:S05]  /*08f0*/  @P3 LDG.E.128 R88, desc[UR8][R150.64] ;  /* 0x0000000896583981 */ /* 0x00016a000c1e1d00 */
[----:B------:R-:W2:Y:S08]  /*0900*/  @P1 LDC.64 R172, c[0x0][0x438] ;  /* 0x00010e00ffac1b82 */ /* 0x000eb00000000a00 */
[----:B------:R-:W2:Y:S01]  /*0910*/  @P1 LDC.64 R10, c[0x0][0x3e8] ;  /* 0x0000fa00ff0a1b82 */ /* 0x000ea20000000a00 */
[C---:B------:R-:W-:Y:S01]  /*0920*/  @P5 IMAD.WIDE.U32 R154, R2.reuse, 0x10, R154 ;  /* 0x00000010029a5825 */ /* 0x040fe200078e009a */
[----:B------:R0:W5:Y:S03]  /*0930*/  @P3 LDG.E.128 R92, desc[UR8][R152.64] ;  /* 0x00000008985c3981 */ /* 0x000166000c1e1d00 */
[C---:B---3--:R-:W-:Y:S01]  /*0940*/  @P5 IMAD.WIDE.U32 R156, R2.reuse, 0x10, R156 ;  /* 0x00000010029c5825 */ /* 0x048fe200078e009c */
        /* <DEDUP_REMOVED lines=8> */
[C---:B-1----:R-:W-:Y:S01]  /*09d0*/  @P4 IMAD.WIDE.U32 R6, R2.reuse, 0x10, R6 ;  /* 0x0000001002064825 */ /* 0x042fe200078e0006 */
[----:B------:R3:W5:Y:S03]  /*09e0*/  @P4 LDG.E.128 R112, desc[UR8][R160.64] ;  /* 0x00000008a0704981 */ /* 0x000766000c1e1d00 */
[----:B------:R-:W-:Y:S01]  /*09f0*/  @P4 VIADD R2, R2, 0x20 ;  /* 0x0000002002024836 */ /* 0x000fe20000000000 */
[----:B------:R3:W5:Y:S03]  /*0a00*/  @P4 LDG.E.128 R116, desc[UR8][R6.64] ;  /* 0x0000000806744981 */ /* 0x000766000c1e1d00 */
[----:B0-----:R-:W-:-:S04]  /*0a10*/  @P6 IMAD.WIDE.U32 R8, R2, 0x10, R8 ;  /* 0x0000001002086825 */ /* 0x001fc800078e0008 */
[C---:B------:R-:W-:Y:S01]  /*0a20*/  @P6 IMAD.WIDE.U32 R166, R2.reuse, 0x10, R166 ;  /* 0x0000001002a66825 */ /* 0x040fe200078e00a6 */
        /* <DEDUP_REMOVED lines=8> */
[----:B------:R-:W-:Y:S01]  /*0ab0*/  @P1 IMAD.WIDE.U32 R10, R2, 0x10, R10 ;  /* 0x00000010020a1825 */ /* 0x000fe200078e000a */
[----:B------:R3:W5:Y:S04]  /*0ac0*/  @P1 LDG.E.128 R136, desc[UR8][R172.64] ;  /* 0x00000008ac881981 */ /* 0x000768000c1e1d00 */
        /* <DEDUP_REMOVED lines=10> */
[----:B------:R-:W5:Y:S01]  /*0b70*/  LDG.E.128 R148, desc[UR8][R148.64] ;  /* 0x0000000894947981 */ /* 0x000f62000c1e1d00 */
[----:B--2---:R-:W-:-:S05]  /*0b80*/  IMAD.WIDE.U32 R2, R2, 0x10, R6 ;  /* 0x0000001002027825 */ /* 0x004fca00078e0006 */
[----:B------:R0:W5:Y:S01]  /*0b90*/  LDG.E.128 R152, desc[UR8][R2.64] ;  /* 0x0000000802987981 */ /* 0x000162000c1e1d00 */
[----:B------:R-:W-:Y:S05]  /*0ba0*/  BRA `(.L_x_52715) ;  /* 0x0000000400dc7947 */ /* 0x000fea0003800000 */
.L_x_52714:
        /* <DEDUP_REMOVED lines=16> */
[----:B------:R-:W5:Y:S02]  /*0cb0*/  @P2 LDG.E.128 R20, desc[UR8][R8.64] ;  /* 0x0000000808142981 */ /* 0x000f64000c1e1d00 */
[----:B------:R-:W1:Y:S08]  /*0cc0*/  @P6 LDC.64 R28, c[0x0][0x3e8] ;  /* 0x0000fa00ff1c6b82 */ /* 0x000e700000000a00 */
[----:B------:R-:W1:Y:S08]  /*0cd0*/  @P5 LDC.64 R30, c[0x0][0x3d0] ;  /* 0x0000f400ff1e5b82 */ /* 0x000e700000000a00 */
[----:B------:R-:W1:Y:S08]  /*0ce0*/  @P5 LDC.64 R40, c[0x0][0x3e8] ;  /* 0x0000fa00ff285b82 */ /* 0x000e700000000a00 */
[----:B------:R-:W1:Y:S08]  /*0cf0*/  @P4 LDC.64 R42, c[0x0][0x3d0] ;  /* 0x0000f400ff2a4b82 */ /* 0x000e700000000a00 */
[----:B------:R-:W1:Y:S01]  /*0d00*/  @P4 LDC.64 R52, c[0x0][0x3e8] ;  /* 0x0000fa00ff344b82 */ /* 0x000e620000000a00 */
[----:B--2---:R-:W-:-:S04]  /*0d10*/  @P3 IMAD.WIDE.U32 R10, R2, 0x10, R10 ;  /* 0x00000010020a3825 */ /* 0x004fc800078e000a */
[C---:B---3--:R-:W-:Y:S01]  /*0d20*/  @P3 IMAD.WIDE.U32 R16, R2.reuse, 0x10, R16 ;  /* 0x0000001002103825 */ /* 0x048fe200078e0010 */
[----:B------:R2:W5:Y:S02]  /*0d30*/  @P3 LDG.E.128 R24, desc[UR8][R10.64] ;  /* 0x000000080a183981 */ /* 0x000564000c1e1d00 */
[----:B0-----:R-:W0:Y:S01]  /*0d40*/  @P0 LDC.64 R6, c[0x0][0x3d0] ;  /* 0x0000f400ff060b82 */ /* 0x001e220000000a00 */
[----:B------:R-:W-:Y:S01]  /*0d50*/  @P3 VIADD R2, R2, 0x20 ;  /* 0x0000002002023836 */ /* 0x000fe20000000000 */
[----:B------:R3:W5:Y:S01]  /*0d60*/  @P3 LDG.E.128 R32, desc[UR8][R16.64] ;  /* 0x0000000810203981 */ /* 0x000762000c1e1d00 */
[----:B------:R-:W-:Y:S02]  /*0d70*/  ISETP.GE.U32.AND P3, PT, R0, 0x100, PT ;  /* 0x000001000000780c */ /* 0x000fe40003f66070 */
[----:B----4-:R-:W-:-:S03]  /*0d80*/  @P6 IMAD.WIDE.U32 R18, R2, 0x10, R18 ;  /* 0x0000001002126825 */ /* 0x010fc600078e0012 */
[----:B------:R-:W4:Y:S01]  /*0d90*/  @P0 LDC.64 R54, c[0x0][0x3e8] ;  /* 0x0000fa00ff360b82 */ /* 0x000f220000000a00 */
[C---:B-1----:R-:W-:Y:S01]  /*0da0*/  @P6 IMAD.WIDE.U32 R28, R2.reuse, 0x10, R28 ;  /* 0x00000010021c6825 */ /* 0x042fe200078e001c */
[----:B------:R-:W-:Y:S01]  /*0db0*/  @P6 IADD3 R2, PT, PT, R2, 0x20, RZ ;  /* 0x0000002002026810 */ /* 0x000fe20007ffe0ff */
[----:B------:R1:W5:Y:S01]  /*0dc0*/  @P6 LDG.E.128 R36, desc[UR8][R18.64] ;  /* 0x0000000812246981 */ /* 0x000362000c1e1d00 */
[----:B------:R-:W-:-:S03]  /*0dd0*/  ISETP.GE.U32.AND P2, PT, R0, 0x120, PT ;  /* 0x000001200000780c */ /* 0x000fc60003f46070 */
[C---:B------:R-:W-:Y:S01]  /*0de0*/  @P5 IMAD.WIDE.U32 R30, R2.reuse, 0x10, R30 ;  /* 0x00000010021e5825 */ /* 0x040fe200078e001e */
[----:B------:R-:W4:Y:S01]  /*0df0*/  @P1 LDC.64 R64, c[0x0][0x3d0] ;  /* 0x0000f400ff401b82 */ /* 0x000f220000000a00 */
[----:B------:R1:W5:Y:S02]  /*0e00*/  @P6 LDG.E.128 R44, desc[UR8][R28.64] ;  /* 0x000000081c2c6981 */ /* 0x000364000c1e1d00 */
[C---:B------:R-:W-:Y:S02]  /*0e10*/  @P5 IMAD.WIDE.U32 R40, R2.reuse, 0x10, R40 ;  /* 0x0000001002285825 */ /* 0x040fe400078e0028 */
[----:B------:R0:W5:Y:S02]  /*0e20*/  @P5 LDG.E.128 R48, desc[UR8][R30.64] ;  /* 0x000000081e305981 */ /* 0x000164000c1e1d00 */
[----:B------:R-:W-:Y:S01]  /*0e30*/  @P5 VIADD R2, R2, 0x20 ;  /* 0x0000002002025836 */ /* 0x000fe20000000000 */
[----:B--2---:R-:W2:Y:S01]  /*0e40*/  @P1 LDC.64 R10, c[0x0][0x3e8] ;  /* 0x0000fa00ff0a1b82 */ /* 0x004ea20000000a00 */
[----:B------:R-:W-:Y:S01]  /*0e50*/  ISETP.GE.U32.AND P6, PT, R0, 0x140, PT ;  /* 0x000001400000780c */ /* 0x000fe20003fc6070 */
[----:B------:R-:W5:Y:S01]  /*0e60*/  @P5 LDG.E.128 R56, desc[UR8][R40.64] ;  /* 0x0000000828385981 */ /* 0x000f62000c1e1d00 */
[----:B------:R-:W-:-:S04]  /*0e70*/  @P4 IMAD.WIDE.U32 R42, R2, 0x10, R42 ;  /* 0x00000010022a4825 */ /* 0x000fc800078e002a */
[C---:B------:R-:W-:Y:S01]  /*0e80*/  @P4 IMAD.WIDE.U32 R52, R2.reuse, 0x10, R52 ;  /* 0x0000001002344825 */ /* 0x040fe200078e0034 */
[----:B---3--:R-:W3:Y:S01]  /*0e90*/  @P3 LDC.64 R16, c[0x0][0x3d0] ;  /* 0x0000f400ff103b82 */ /* 0x008ee20000000a00 */
[----:B------:R4:W5:Y:S02]  /*0ea0*/  @P4 LDG.E.128 R60, desc[UR8][R42.64] ;  /* 0x000000082a3c4981 */ /* 0x000964000c1e1d00 */
[----:B------:R-:W-:Y:S02]  /*0eb0*/  @P4 VIADD R2, R2, 0x20 ;  /* 0x0000002002024836 */ /* 0x000fe40000000000 */
[----:B------:R2:W5:Y:S03]  /*0ec0*/  @P4 LDG.E.128 R68, desc[UR8][R52.64] ;  /* 0x0000000834444981 */ /* 0x000566000c1e1d00 */
[----:B-1----:R-:W1:Y:S01]  /*0ed0*/  @P3 LDC.64 R18, c[0x0][0x3e8] ;  /* 0x0000fa00ff123b82 */ /* 0x002e620000000a00 */
[----:B------:R-:W-:-:S02]  /*0ee0*/  ISETP.GE.U32.AND P4, PT, R0, 0x160, PT ;  /* 0x000001600000780c */ /* 0x000fc40003f86070 */
[----:B------:R-:W-:-:S05]  /*0ef0*/  ISETP.GE.U32.AND P5, PT, R0, 0x180, PT ;  /* 0x000001800000780c */ /* 0x000fca0003fa6070 */
[----:B------:R-:W1:Y:S01]  /*0f00*/  @P2 LDC.64 R28, c[0x0][0x3d0] ;  /* 0x0000f400ff1c2b82 */ /* 0x000e620000000a00 */
[----:B0-----:R-:W-:-:S07]  /*0f10*/  @P0 IMAD.WIDE.U32 R8, R2, 0x10, R6 ;  /* 0x0000001002080825 */ /* 0x001fce00078e0006 */
[----:B------:R-:W0:Y:S01]  /*0f20*/  @P2 LDC.64 R30, c[0x0][0x3e8] ;  /* 0x0000fa00ff1e2b82 */ /* 0x000e220000000a00 */
[C---:B----4-:R-:W-:Y:S01]  /*0f30*/  @P0 IMAD.WIDE.U32 R54, R2.reuse, 0x10, R54 ;  /* 0x0000001002360825 */ /* 0x050fe200078e0036 */
[----:B------:R-:W-:Y:S01]  /*0f40*/  @P0 IADD3 R2, PT, PT, R2, 0x20, RZ ;  /* 0x0000002002020810 */ /* 0x000fe20007ffe0ff */
[----:B------:R-:W5:Y:S05]  /*0f50*/  @P0 LDG.E.128 R72, desc[UR8][R8.64] ;  /* 0x0000000808480981 */ /* 0x000f6a000c1e1d00 */
[----:B------:R-:W4:Y:S08]  /*0f60*/  @P6 LDC.64 R6, c[0x0][0x3d0] ;  /* 0x0000f400ff066b82 */ /* 0x000f300000000a00 */
[----:B------:R-:W4:Y:S01]  /*0f70*/  @P6 LDC.64 R42, c[0x0][0x3e8] ;  /* 0x0000fa00ff2a6b82 */ /* 0x000f220000000a00 */
[C---:B------:R-:W-:Y:S01]  /*0f80*/  @P1 IMAD.WIDE.U32 R64, R2.reuse, 0x10, R64 ;  /* 0x0000001002401825 */ /* 0x040fe200078e0040 */
[----:B------:R-:W5:Y:S03]  /*0f90*/  @P0 LDG.E.128 R80, desc[UR8][R54.64] ;  /* 0x0000000836500981 */ /* 0x000f66000c1e1d00 */
[C---:B--2---:R-:W-:Y:S01]  /*0fa0*/  @P1 IMAD.WIDE.U32 R10, R2.reuse, 0x10, R10 ;  /* 0x00000010020a1825 */ /* 0x044fe200078e000a */
[----:B------:R-:W5:Y:S02]  /*0fb0*/  @P1 LDG.E.128 R84, desc[UR8][R64.64] ;  /* 0x0000000840541981 */ /* 0x000f64000c1e1d00 */
[----:B------:R-:W2:Y:S01]  /*0fc0*/  @P4 LDC.64 R52, c[0x0][0x3d0] ;  /* 0x0000f400ff344b82 */ /* 0x000ea20000000a00 */
[----:B------:R-:W-:Y:S01]  /*0fd0*/  @P1 VIADD R2, R2, 0x20 ;  /* 0x0000002002021836 */ /* 0x000fe20000000000 */
[----:B------:R-:W5:Y:S06]  /*0fe0*/  @P1 LDG.E.128 R92, desc[UR8][R10.64] ;  /* 0x000000080a5c1981 */ /* 0x000f6c000c1e1d00 */
[----:B------:R-:W2:Y:S01]  /*0ff0*/  @P4 LDC.64 R66, c[0x0][0x3e8] ;  /* 0x0000fa00ff424b82 */ /* 0x000ea20000000a00 */
[----:B---3--:R-:W-:-:S04]  /*1000*/  @P3 IMAD.WIDE.U32 R16, R2, 0x10, R16 ;  /* 0x0000001002103825 */ /* 0x008fc800078e0010 */
[C---:B-1----:R-:W-:Y:S01]  /*1010*/  @P3 IMAD.WIDE.U32 R18, R2.reuse, 0x10, R18 ;  /* 0x0000001002123825 */ /* 0x042fe200078e0012 */
[----:B------:R-:W5:Y:S02]  /*1020*/  @P3 LDG.E.128 R96, desc[UR8][R16.64] ;  /* 0x0000000810603981 */ /* 0x000f64000c1e1d00 */
[----:B------:R-:W1:Y:S01]  /*1030*/  @P5 LDC.64 R78, c[0x0][0x3e8] ;  /* 0x0000fa00ff4e5b82 */ /* 0x000e620000000a00 */
[----:B------:R-:W-:Y:S01]  /*1040*/  @P3 VIADD R2, R2, 0x20 ;  /* 0x0000002002023836 */ /* 0x000fe20000000000 */
[----:B------:R-:W5:Y:S06]  /*1050*/  @P3 LDG.E.128 R104, desc[UR8][R18.64] ;  /* 0x0000000812683981 */ /* 0x000f6c000c1e1d00 */
[----:B------:R-:W3:Y:S01]  /*1060*/  @P5 LDC.64 R76, c[0x0][0x3d0] ;  /* 0x0000f400ff4c5b82 */ /* 0x000ee20000000a00 */
[----:B------:R-:W-:-:S04]  /*1070*/  @P2 IMAD.WIDE.U32 R28, R2, 0x10, R28 ;  /* 0x00000010021c2825 */ /* 0x000fc800078e001c */
[C---:B0-----:R-:W-:Y:S01]  /*1080*/  @P2 IMAD.WIDE.U32 R30, R2.reuse, 0x10, R30 ;  /* 0x00000010021e2825 */ /* 0x041fe200078e001e */
[----:B------:R-:W-:Y:S01]  /*1090*/  @P2 IADD3 R2, PT, PT, R2, 0x20, RZ ;  /* 0x0000002002022810 */ /* 0x000fe20007ffe0ff */
[----:B------:R-:W5:Y:S04]  /*10a0*/  @P2 LDG.E.128 R108, desc[UR8][R28.64] ;  /* 0x000000081c6c2981 */ /* 0x000f68000c1e1d00 */
[C---:B----4-:R-:W-:Y:S01]  /*10b0*/  @P6 IMAD.WIDE.U32 R40, R2.reuse, 0x10, R6 ;  /* 0x0000001002286825 */ /* 0x050fe200078e0006 */
[----:B------:R-:W5:Y:S03]  /*10c0*/  @P2 LDG.E.128 R116, desc[UR8][R30.64] ;  /* 0x000000081e742981 */ /* 0x000f66000c1e1d00 */
[C---:B------:R-:W-:Y:S01]  /*10d0*/  @P6 IMAD.WIDE.U32 R42, R2.reuse, 0x10, R42 ;  /* 0x00000010022a6825 */ /* 0x040fe200078e002a */
[----:B------:R-:W5:Y:S03]  /*10e0*/  @P6 LDG.E.128 R120, desc[UR8][R40.64] ;  /* 0x0000000828786981 */ /* 0x000f66000c1e1d00 */
[----:B------:R-:W-:Y:S01]  /*10f0*/  @P6 VIADD R2, R2, 0x20 ;  /* 0x0000002002026836 */ /* 0x000fe20000000000 */
[----:B------:R-:W5:Y:S03]  /*1100*/  @P6 LDG.E.128 R128, desc[UR8][R42.64] ;  /* 0x000000082a806981 */ /* 0x000f66000c1e1d00 */
[----:B--2---:R-:W-:-:S04]  /*1110*/  @P4 IMAD.WIDE.U32 R52, R2, 0x10, R52 ;  /* 0x0000001002344825 */ /* 0x004fc800078e0034 */
[C---:B------:R-:W-:Y:S01]  /*1120*/  @P4 IMAD.WIDE.U32 R66, R2.reuse, 0x10, R66 ;  /* 0x0000001002424825 */ /* 0x040fe200078e0042 */
[----:B------:R-:W5:Y:S03]  /*1130*/  @P4 LDG.E.128 R132, desc[UR8][R52.64] ;  /* 0x0000000834844981 */ /* 0x000f66000c1e1d00 */
[----:B------:R-:W-:Y:S01]  /*1140*/  @P4 VIADD R2, R2, 0x20 ;  /* 0x0000002002024836 */ /* 0x000fe20000000000 */
[----:B------:R0:W5:Y:S03]  /*1150*/  @P4 LDG.E.128 R140, desc[UR8][R66.64] ;  /* 0x00000008428c4981 */ /* 0x000166000c1e1d00 */
[----:B-1----:R-:W-:-:S04]  /*1160*/  @P5 IMAD.WIDE.U32 R6, R2, 0x10, R78 ;  /* 0x0000001002065825 */ /* 0x002fc800078e004e */
[----:B---3--:R-:W-:Y:S01]  /*1170*/  @P5 IMAD.WIDE.U32 R2, R2, 0x10, R76 ;  /* 0x0000001002025825 */ /* 0x008fe200078e004c */
        /* <DEDUP_REMOVED lines=14> */
[----:B0-----:R-:W-:Y:S02]  /*1260*/  CS2R R66, SRZ ;  /* 0x0000000000427805 */ /* 0x001fe4000001ff00 */
        /* <DEDUP_REMOVED lines=11> */
.L_x_52715:
[----:B------:R-:W-:Y:S05]  /*1320*/  BSYNC.RECONVERGENT B0 ;  /* 0x0000000000007941 */ /* 0x000fea0003800200 */
.L_x_52713:
[----:B------:R-:W1:Y:S02]  /*1330*/  LDCU UR4, c[0x0][0x384] ;  /* 0x00007080ff0477ac */ /* 0x000e640008000800 */
[----:B-1----:R-:W-:-:S13]  /*1340*/  ISETP.GE.AND P0, PT, R219, UR4, PT ;  /* 0x00000004db007c0c */ /* 0x002fda000bf06270 */
[----:B------:R-:W-:Y:S05]  /*1350*/  @P0 EXIT ;  /* 0x000000000000094d */ /* 0x000fea0003800000 */
[----:B0-----:R-:W-:Y:S01]  /*1360*/  IMAD.HI.U32 R3, R218, -0x326172a9, RZ ;  /* 0xcd9e8d57da037827 */ /* 0x001fe200078e00ff */
[----:B------:R-:W-:Y:S01]  /*1370*/  BSSY B0, `(.L_x_52716) ;  /* 0x0002400000007945 */ /* 0x000fe20003800000 */
[----:B------:R-:W-:Y:S01]  /*1380*/  LOP3.LUT R4, R4, 0x3, RZ, 0xc0, !PT ;  /* 0x0000000304047812 */ /* 0x000fe200078ec0ff */
[----:B------:R-:W0:Y:S01]  /*1390*/  LDCU.U8 UR11, c[0x0][0x410] ;  /* 0x00008200ff0b77ac */ /* 0x000e220008000000 */
[C---:B------:R-:W-:Y:S01]  /*13a0*/  IMAD.HI.U32 R2, R217.reuse, -0x2daee0ad, RZ ;  /* 0xd2511f53d9027827 */ /* 0x040fe200078e00ff */
[----:B------:R-:W-:Y:S01]  /*13b0*/  LOP3.LUT R3, R216, UR6, R3, 0x96, !PT ;  /* 0x00000006d8037c12 */ /* 0x000fe2000f8e9603 */
[----:B------:R-:W1:Y:S02]  /*13c0*/  LDCU UR14, c[0x0][0x448] ;  /* 0x00008900ff0e77ac */ /* 0x000e640008000800 */
[----:B------:R-:W-:Y:S01]  /*13d0*/  IMAD R8, R217, -0x2daee0ad, RZ ;  /* 0xd2511f53d9087824 */ /* 0x000fe200078e02ff */
[----:B------:R-:W-:Y:S01]  /*13e0*/  LOP3.LUT R2, R2, UR7, RZ, 0x3c, !PT ;  /* 0x0000000702027c12 */ /* 0x000fe2000f8e3cff */
[C---:B------:R-:W-:Y:S01]  /*13f0*/  IMAD.HI.U32 R7, R3.reuse, -0x2daee0ad, RZ ;  /* 0xd2511f5303077827 */ /* 0x040fe200078e00ff */
[----:B------:R-:W2:Y:S03]  /*1400*/  LDCU.64 UR4, c[0x0][0x3a0] ;  /* 0x00007400ff0477ac */ /* 0x000ea60008000a00 */
[----:B------:R-:W-:Y:S01]  /*1410*/  IMAD R6, R218, -0x326172a9, RZ ;  /* 0xcd9e8d57da067824 */ /* 0x000fe200078e02ff */
[----:B------:R-:W-:Y:S01]  /*1420*/  LOP3.LUT R7, R8, UR12, R7, 0x96, !PT ;  /* 0x0000000c08077c12 */ /* 0x000fe2000f8e9607 */
[C---:B------:R-:W-:Y:S01]  /*1430*/  IMAD.HI.U32 R5, R2.reuse, -0x326172a9, RZ ;  /* 0xcd9e8d5702057827 */ /* 0x040fe200078e00ff */
[----:B------:R-:W3:Y:S03]  /*1440*/  LDCU.64 UR12, c[0x0][0x408] ;  /* 0x00008100ff0c77ac */ /* 0x000ee60008000a00 */
        /* <DEDUP_REMOVED lines=51> */
[----:B------:R-:W-:Y:S02]  /*1780*/  HFMA2 R5, -RZ, RZ, 0, 0 ;  /* 0x00000000ff057431 */ /* 0x000fe400000001ff */
[----:B01234-:R-:W-:-:S07]  /*1790*/  IMAD R6, R7, -0x2daee0ad, RZ ;  /* 0xd2511f5307067824 */ /* 0x01ffce00078e02ff */
.L_x_53450:
[----:B------:R-:W0:Y:S08]  /*17a0*/  LDC.64 R222, c[0x0][0x3f0] ;  /* 0x0000fc00ffde7b82 */ /* 0x000e300000000a00 */
[----:B------:R-:W1:Y:S08]  /*17b0*/  LDC R214, c[0x0][0x388] ;  /* 0x0000e200ffd67b82 */ /* 0x000e700000000800 */
[----:B------:R-:W2:Y:S01]  /*17c0*/  LDC.64 R224, c[0x0][0x3f8] ;  /* 0x0000fe00ffe07b82 */ /* 0x000ea20000000a00 */
[----:B0-----:R-:W-:-:S05]  /*17d0*/  IMAD.WIDE R222, R219, 0x4, R222 ;  /* 0x00000004dbde7825 */ /* 0x001fca00078e02de */
[----:B------:R0:W3:Y:S01]  /*17e0*/  LDG.E R212, desc[UR8][R222.64] ;  /* 0x00000008ded47981 */ /* 0x0000e2000c1e1900 */
[----:B------:R-:W4:Y:S01]  /*17f0*/  S2R R227, SR_TID.X ;  /* 0x0000000000e37919 */ /* 0x000f220000002100 */
[----:B------:R-:W-:Y:S01]  /*1800*/  ISETP.GE.U32.AND P5, PT, R0, 0x20, PT ;  /* 0x000000200000780c */ /* 0x000fe20003fa6070 */
[C---:B-1----:R-:W-:Y:S02]  /*1810*/  IMAD R215, R219.reuse, R214, RZ ;  /* 0x000000d6dbd77224 */ /* 0x042fe400078e02ff */
[----:B--2---:R-:W-:-:S03]  /*1820*/  IMAD.WIDE R224, R219, 0x4, R224 ;  /* 0x00000004dbe07825 */ /* 0x004fc600078e02e0 */
[----:B------:R-:W-:Y:S02]  /*1830*/  SHF.R.S32.HI R226, RZ, 0x1f, R215 ;  /* 0x0000001fffe27819 */ /* 0x000fe400000114d7 */
[----:B0-----:R-:W-:Y:S01]  /*1840*/  MOV R223, UR7 ;  /* 0x0000000700df7c02 */ /* 0x001fe20008000f00 */
[----:B-----5:R0:W5:Y:S01]  /*1850*/  LDG.E R213, desc[UR8][R224.64] ;  /* 0x00000008e0d57981 */ /* 0x020162000c1e1900 */
[----:B------:R-:W-:Y:S01]  /*1860*/  LEA.HI R226, R226, R215, RZ, 0x2 ;  /* 0x000000d7e2e27211 */ /* 0x000fe200078f10ff */
[----:B------:R-:W-:Y:S01]  /*1870*/  IMAD.MOV.U32 R215, RZ, RZ, RZ ;  /* 0x000000ffffd77224 */ /* 0x000fe200078e00ff */
[----:B------:R-:W-:Y:S01]  /*1880*/  BSSY.RECONVERGENT B1, `(.L_x_52717) ;  /* 0x00002db000017945 */ /* 0x000fe20003800200 */
[----:B0-----:R-:W-:Y:S01]  /*1890*/  IMAD.U32 R224, RZ, RZ, UR6 ;  /* 0x00000006ffe07e24 */ /* 0x001fe2000f8e00ff */
[----:B----4-:R-:W-:Y:S02]  /*18a0*/  LOP3.LUT R227, R227, 0x1f, RZ, 0xc0, !PT ;  /* 0x0000001fe3e37812 */ /* 0x010fe400078ec0ff */
[----:B---3--:R-:W-:-:S13]  /*18b0*/  ISETP.GE.AND P0, PT, R212, 0x1, PT ;  /* 0x00000001d400780c */ /* 0x008fda0003f06270 */
[----:B------:R-:W-:-:S04]  /*18c0*/  @P0 VIADD R221, R212, 0xffffffff ;  /* 0xffffffffd4dd0836 */ /* 0x000fc80000000000 */
[----:B------:R-:W-:-:S05]  /*18d0*/  @P0 IMAD R221, R221, R214, RZ ;  /* 0x000000d6dddd0224 */ /* 0x000fca00078e02ff */
[----:B------:R-:W-:-:S04]  /*18e0*/  @P0 SHF.R.S32.HI R222, RZ, 0x1f, R221 ;  /* 0x0000001fffde0819 */ /* 0x000fc800000114dd */
[----:B------:R-:W-:Y:S02]  /*18f0*/  @P0 LEA.HI R222, R222, R221, RZ, 0x2 ;  /* 0x000000dddede0211 */ /* 0x000fe400078f10ff */
[-C--:B------:R-:W-:Y:S02]  /*1900*/  LEA.HI.SX32 R221, R226, R227.reuse, 0x1e ;  /* 0x000000e3e2dd7211 */ /* 0x080fe400078ff2ff */
[----:B------:R-:W-:Y:S01]  /*1910*/  @P0 LEA.HI.SX32 R215, R222, R227, 0x1e ;  /* 0x000000e3ded70211 */ /* 0x000fe200078ff2ff */
[----:B------:R-:W-:Y:S01]  /*1920*/  VIADD R222, R223, 0xbb67ae85 ;  /* 0xbb67ae85dfde7836 */ /* 0x000fe20000000000 */
[----:B------:R-:W-:Y:S01]  /*1930*/  IADD3 R223, PT, PT, R224, -0x61c88647, RZ ;  /* 0x9e3779b9e0df7810 */ /* 0x000fe20007ffe0ff */
[----:B------:R-:W-:Y:S06]  /*1940*/  @!P5 BRA `(.L_x_52718) ;  /* 0x0000002c0038d947 */ /* 0x000fec0003800000 */
[----:B------:R-:W-:Y:S04]  /*1950*/  BSSY.RECONVERGENT B2, `(.L_x_52719) ;  /* 0x0000005000027945 */ /* 0x000fe80003800200 */
[----:B------:R-:W-:Y:S05]  /*1960*/  @!P0 BRA `(.L_x_52720) ;  /* 0x00000000000c8947 */ /* 0x000fea0003800000 */
[----:B------:R-:W0:Y:S02]  /*1970*/  LDC.64 R156, c[0x0][0x390] ;  /* 0x0000e400ff9c7b82 */ /* 0x000e240000000a00 */
[----:B0-----:R-:W-:-:S06]  /*1980*/  IMAD.WIDE.U32 R156, R215, 0x10, R156 ;  /* 0x00000010d79c7825 */ /* 0x001fcc00078e009c */
[----:B------:R-:W5:Y:S02]  /*1990*/  LDG.E.128 R156, desc[UR8][R156.64] ;  /* 0x000000089c9c7981 */ /* 0x000f64000c1e1d00 */
.L_x_52720:
[----:B------:R-:W-:Y:S05]  /*19a0*/  BSYNC.RECONVERGENT B2 ;  /* 0x0000000000027941 */ /* 0x000fea0003800200 */
.L_x_52719:
[----:B------:R-:W-:Y:S01]  /*19b0*/  UISETP.NE.U32.AND UP0, UPT, UR4, URZ, UPT ;  /* 0x000000ff0400728c */ /* 0x000fe2000bf05070 */
[----:B------:R-:W-:Y:S03]  /*19c0*/  BSSY.RECONVERGENT B2, `(.L_x_52721) ;  /* 0x00002b2000027945 */ /* 0x000fe60003800200 */
        /* <DEDUP_REMOVED lines=27> */
.L_x_52727:
        /* <DEDUP_REMOVED lines=13> */
.L_x_52729:
[----:B------:R-:W-:Y:S05]  /*1c50*/  BSYNC.RECONVERGENT B5 ;  /* 0x0000000000057941 */ /* 0x000fea0003800200 */
.L_x_52728:
        /* <DEDUP_REMOVED lines=42> */
.L_x_52726:
[----:B------:R-:W-:Y:S05]  /*1f00*/  BSYNC.RECONVERGENT B4 ;  /* 0x0000000000047941 */ /* 0x000fea0003800200 */
.L_x_52725:
        /* <DEDUP_REMOVED lines=8> */
[----:B------:R-:W-:-:S07]  /*1f90*/  FFMA.FTZ R164, R165, R20, R160 ;  /* 0x00000014a5a47223 */ /* 0x000fce00000100a0 */
.L_x_52724:
[----:B------:R-:W-:Y:S05]  /*1fa0*/  BSYNC.RECONVERGENT B3 ;  /* 0x0000000000037941 */ /* 0x000fea0003800200 */
.L_x_52723:
        /* <DEDUP_REMOVED lines=17> */
.L_x_52734:
        /* <DEDUP_REMOVED lines=13> */
.L_x_52736:
[----:B------:R-:W-:Y:S05]  /*2190*/  BSYNC.RECONVERGENT B5 ;  /* 0x0000000000057941 */ /* 0x000fea0003800200 */
.L_x_52735:
        /* <DEDUP_REMOVED lines=43> */
.L_x_52733:
[----:B------:R-:W-:Y:S05]  /*2450*/  BSYNC.RECONVERGENT B4 ;  /* 0x0000000000047941 */ /* 0x000fea0003800200 */
.L_x_52732:
        /* <DEDUP_REMOVED lines=9> */
.L_x_52731:
[----:B------:R-:W-:Y:S05]  /*24f0*/  BSYNC.RECONVERGENT B3 ;  /* 0x0000000000037941 */ /* 0x000fea0003800200 */
.L_x_52730:
        /* <DEDUP_REMOVED lines=17> */
.L_x_52741:
        /* <DEDUP_REMOVED lines=13> */
.L_x_52743:
[----:B------:R-:W-:Y:S05]  /*26e0*/  BSYNC.RECONVERGENT B5 ;  /* 0x0000000000057941 */ /* 0x000fea0003800200 */
.L_x_52742:
        /* <DEDUP_REMOVED lines=43> */
.L_x_52740:
[----:B------:R-:W-:Y:S05]  /*29a0*/  BSYNC.RECONVERGENT B4 ;  /* 0x0000000000047941 */ /* 0x000fea0003800200 */
.L_x_52739:
        /* <DEDUP_REMOVED lines=8> */
[----:B------:R-:W-:-:S07]  /*2a30*/  FFMA.FTZ R166, R167, R22, R162 ;  /* 0x00000016a7a67223 */ /* 0x000fce00000100a2 */
.L_x_52738:
[----:B------:R-:W-:Y:S05]  /*2a40*/  BSYNC.RECONVERGENT B3 ;  /* 0x0000000000037941 */ /* 0x000fea0003800200 */
.L_x_52737:
        /* <DEDUP_REMOVED lines=16> */
.L_x_52747:
        /* <DEDUP_REMOVED lines=13> */
.L_x_52749:
[----:B------:R-:W-:Y:S05]  /*2c20*/  BSYNC.RECONVERGENT B4 ;  /* 0x0000000000047941 */ /* 0x000fea0003800200 */
.L_x_52748:
        /* <DEDUP_REMOVED lines=43> */
.L_x_52746:
[----:B------:R-:W-:Y:S05]  /*2ee0*/  BSYNC.RECONVERGENT B3 ;  /* 0x0000000000037941 */ /* 0x000fea0003800200 */
.L_x_52745:
        /* <DEDUP_REMOVED lines=8> */
[----:B------:R-:W-:Y:S01]  /*2f70*/  FFMA.FTZ R167, R6, R23, R163 ;  /* 0x0000001706a77223 */ /* 0x000fe200000100a3 */
[----:B------:R-:W-:Y:S06]  /*2f80*/  BRA `(.L_x_52744) ;  /* 0x0000001400547947 */ /* 0x000fec0003800000 */
.L_x_52722:
        /* <DEDUP_REMOVED lines=21> */
.L_x_52754:
        /* <DEDUP_REMOVED lines=13> */
.L_x_52756:
[----:B------:R-:W-:Y:S05]  /*31b0*/  BSYNC.RECONVERGENT B5 ;  /* 0x0000000000057941 */ /* 0x000fea0003800200 */
.L_x_52755:
        /* <DEDUP_REMOVED lines=42> */
.L_x_52753:
[----:B------:R-:W-:Y:S05]  /*3460*/  BSYNC.RECONVERGENT B4 ;  /* 0x0000000000047941 */ /* 0x000fea0003800200 */
.L_x_52752:
        /* <DEDUP_REMOVED lines=8> */
[----:B------:R-:W-:-:S07]  /*34f0*/  FMUL.FTZ R164, R165, R20 ;  /* 0x00000014a5a47220 */ /* 0x000fce0000410000 */
.L_x_52751:
[----:B------:R-:W-:Y:S05]  /*3500*/  BSYNC.RECONVERGENT B3 ;  /* 0x0000000000037941 */ /* 0x000fea0003800200 */
.L_x_52750:
        /* <DEDUP_REMOVED lines=17> */
.L_x_52761:
        /* <DEDUP_REMOVED lines=13> */
.L_x_52763:
[----:B------:R-:W-:Y:S05]  /*36f0*/  BSYNC.RECONVERGENT B5 ;  /* 0x0000000000057941 */ /* 0x000fea0003800200 */
.L_x_52762:
        /* <DEDUP_REMOVED lines=43> */
.L_x_52760:
[----:B------:R-:W-:Y:S05]  /*39b0*/  BSYNC.RECONVERGENT B4 ;  /* 0x0000000000047941 */ /* 0x000fea0003800200 */
.L_x_52759:
        /* <DEDUP_REMOVED lines=8> */
[----:B------:R-:W-:-:S07]  /*3a40*/  FMUL.FTZ R165, R6, R21 ;  /* 0x0000001506a57220 */ /* 0x000fce0000410000 */
.L_x_52758:
[----:B------:R-:W-:Y:S05]  /*3a50*/  BSYNC.RECONVERGENT B3 ;  /* 0x0000000000037941 */ /* 0x000fea0003800200 */
.L_x_52757:
        /* <DEDUP_REMOVED lines=17> */
.L_x_52768:
        /* <DEDUP_REMOVED lines=13> */
.L_x_52770:
[----:B------:R-:W-:Y:S05]  /*3c40*/  BSYNC.RECONVERGENT B5 ;  /* 0x0000000000057941 */ /* 0x000fea0003800200 */
.L_x_52769:
        /* <DEDUP_REMOVED lines=43> */
.L_x_52767:
[----:B------:R-:W-:Y:S05]  /*3f00*/  BSYNC.RECONVERGENT B4 ;  /* 0x0000000000047941 */ /* 0x000fea0003800200 */
.L_x_52766:
        /* <DEDUP_REMOVED lines=9> */
.L_x_52765:
[----:B------:R-:W-:Y:S05]  /*3fa0*/  BSYNC.RECONVERGENT B3 ;  /* 0x0000000000037941 */ /* 0x000fea0003800200 */
.L_x_52764:
        /* <DEDUP_REMOVED lines=16> */
.L_x_52773:
        /* <DEDUP_REMOVED lines=13> */
.L_x_52775:
[----:B------:R-:W-:Y:S05]  /*4180*/  BSYNC.RECONVERGENT B4 ;  /* 0x0000000000047941 */ /* 0x000fea0003800200 */
.L_x_52774:
        /* <DEDUP_REMOVED lines=43> */
.L_x_52772:
[----:B------:R-:W-:Y:S05]  /*4440*/  BSYNC.RECONVERGENT B3 ;  /* 0x0000000000037941 */ /* 0x000fea0003800200 */
.L_x_52771:
        /* <DEDUP_REMOVED lines=9> */
.L_x_52744:
[----:B------:R-:W-:Y:S05]  /*44e0*/  BSYNC.RECONVERGENT B2 ;  /* 0x0000000000027941 */ /* 0x000fea0003800200 */
.L_x_52721:
[----:B------:R-:W0:Y:S01]  /*44f0*/  LDC.64 R226, c[0x0][0x3a8] ;  /* 0x0000ea00ffe27b82 */ /* 0x000e220000000a00 */
[----:B------:R-:W-:Y:S01]  /*4500*/  BSSY.RECONVERGENT B2, `(.L_x_52776) ;  /* 0x0000010000027945 */ /* 0x000fe20003800200 */
[----:B------:R-:W-:Y:S02]  /*4510*/  IMAD.MOV.U32 R6, RZ, RZ, R224 ;  /* 0x000000ffff067224 */ /* 0x000fe400078e00e0 */
[----:B0-----:R-:W-:-:S05]  /*4520*/  IMAD.WIDE.U32 R226, R221, 0x10, R226 ;  /* 0x00000010dde27825 */ /* 0x001fca00078e00e2 */
[----:B------:R0:W-:Y:S01]  /*4530*/  STG.E.128 desc[UR8][R226.64], R164 ;  /* 0x000000a4e2007986 */ /* 0x0001e2000c101d08 */
        /* <DEDUP_REMOVED lines=12> */
.L_x_52777:
[----:B------:R-:W-:Y:S05]  /*4600*/  BSYNC.RECONVERGENT B2 ;  /* 0x0000000000027941 */ /* 0x000fea0003800200 */
.L_x_52776:
[----:B------:R-:W-:Y:S02]  /*4610*/  VIADD R221, R221, 0x20 ;  /* 0x00000020dddd7836 */ /* 0x000fe40000000000 */
[----:B------:R-:W-:-:S07]  /*4620*/  VIADD R215, R215, 0x20 ;  /* 0x00000020d7d77836 */ /* 0x000fce0000000000 */
.L_x_52718:
[----:B------:R-:W-:Y:S05]  /*4630*/  BSYNC.RECONVERGENT B1 ;  /* 0x0000000000017941 */ /* 0x000fea0003800200 */
.L_x_52717:
        /* <DEDUP_REMOVED lines=18> */
[----:B-1----:R-:W-:Y:S02]  /*4760*/  IMAD.MOV.U32 R224, RZ, RZ, R6 ;  /* 0x000000ffffe07224 */ /* 0x002fe400078e0006 */
        /* <DEDUP_REMOVED lines=18> */
.L_x_52786:
        /* <DEDUP_REMOVED lines=13> */
.L_x_52788:
[----:B------:R-:W-:Y:S05]  /*4960*/  BSYNC.RECONVERGENT B5 ;  /* 0x0000000000057941 */ /* 0x000fea0003800200 */
.L_x_52787:
        /* <DEDUP_REMOVED lines=42> */
.L_x_52785:
[----:B------:R-:W-:Y:S05]  /*4c10*/  BSYNC.RECONVERGENT B4 ;  /* 0x0000000000047941 */ /* 0x000fea0003800200 */
.L_x_52784:
[----:B------:R-:W-:Y:S01]  /*4c20*/  I2FP.F32.U32 R4, R7 ;  /* 0x0000000700047245 */ /* 0x000fe20000201000 */
[----:B------:R-:W-:Y:S02]  /*4c30*/  IMAD.MOV.U32 R7, RZ, RZ, 0x2f800000 ;  /* 0x2f800000ff077424 */ /* 0x000fe400078e00ff */
[----:B------:R-:W-:Y:S02]  /*4c40*/  FMUL.FTZ R6, R156, UR13 ;  /* 0x0000000d9c067c20 */ /* 0x000fe40008410000 */
[----:B------:R-:W-:Y:S02]  /*4c50*/  FFMA.FTZ R4, R4, R7, 1.1641532182693481445e-10 ;  /* 0x2f00000004047423 */ /* 0x000fe40000010007 */
[----:B------:R-:W-:-:S03]  /*4c60*/  FMUL.FTZ R6, R6, UR12 ;  /* 0x0000000c06067c20 */ /* 0x000fc60008410000 */
[----:B------:R-:W-:-:S04]  /*4c70*/  FSETP.GTU.FTZ.AND P2, PT, R4, UR10, PT ;  /* 0x0000000a04007c0b */ /* 0x000fc8000bf5c000 */
[----:B------:R-:W-:Y:S02]  /*4c80*/  FSEL R169, R6, RZ, !P2 ;  /* 0x000000ff06a97208 */ /* 0x000fe40005000000 */
[----:B------:R-:W-:-:S03]  /*4c90*/  SEL R7, RZ, 0x1, P2 ;  /* 0x00000001ff077807 */ /* 0x000fc60001000000 */
[----:B------:R-:W-:-:S07]  /*4ca0*/  FFMA.FTZ R168, R169, R32, R160 ;  /* 0x00000020a9a87223 */ /* 0x000fce00000100a0 */
.L_x_52783:
[----:B------:R-:W-:Y:S05]  /*4cb0*/  BSYNC.RECONVERGENT B3 ;  /* 0x0000000000037941 */ /* 0x000fea0003800200 */
.L_x_52782:
        /* <DEDUP_REMOVED lines=17> */
.L_x_52793:
        /* <DEDUP_REMOVED lines=13> */
.L_x_52795:
[----:B------:R-:W-:Y:S05]  /*4ea0*/  BSYNC.RECONVERGENT B5 ;  /* 0x0000000000057941 */ /* 0x000fea0003800200 */
.L_x_52794:
[----:B------:R-:W-:Y:S01]  /*4eb0*/  IMAD.WIDE.U32 R170, R218, -0x326172a9, RZ ;  /* 0xcd9e8d57daaa7825 */ /* 0x000fe200078e00ff */
[----:B------:R-:W-:Y:S02]  /*4ec0*/  LOP3.LUT R2, R5, UR7, R9, 0x96, !PT ;  /* 0x0000000705027c12 */ /* 0x000fe4000f8e9609 */
[----:B------:R-:W-:Y:S01]  /*4ed0*/  MOV R6, R224 ;  /* 0x000000e000067202 */ /* 0x000fe20000000f00 */
[----:B------:R-:W-:Y:S01]  /*4ee0*/  IMAD.MOV.U32 R4, RZ, RZ, RZ ;  /* 0x000000ffff047224 */ /* 0x000fe200078e00ff */
[----:B0-----:R-:W-:Y:S01]  /*4ef0*/  LOP3.LUT R226, R216, UR6, R171, 0x96, !PT ;  /* 0x00000006d8e27c12 */ /* 0x001fe2000f8e96ab */
        /* <DEDUP_REMOVED lines=38> */
.L_x_52792:
[----:B------:R-:W-:Y:S05]  /*5160*/  BSYNC.RECONVERGENT B4 ;  /* 0x0000000000047941 */ /* 0x000fea0003800200 */
.L_x_52791:
[----:B------:R-:W-:Y:S01]  /*5170*/  I2FP.F32.U32 R6, R6 ;  /* 0x0000000600067245 */ /* 0x000fe20000201000 */
[----:B------:R-:W-:Y:S02]  /*5180*/  HFMA2 R9, -RZ, RZ, 0.1171875, 0 ;  /* 0x2f800000ff097431 */ /* 0x000fe400000001ff */
[----:B------:R-:W-:-:S03]  /*5190*/  FMUL.FTZ R169, R157, UR13 ;  /* 0x0000000d9da97c20 */ /* 0x000fc60008410000 */
[----:B------:R-:W-:Y:S01]  /*51a0*/  FFMA.FTZ R6, R6, R9, 1.1641532182693481445e-10 ;  /* 0x2f00000006067423 */ /* 0x000fe20000010009 */
[----:B------:R-:W-:-:S04]  /*51b0*/  FMUL.FTZ R169, R169, UR12 ;  /* 0x0000000ca9a97c20 */ /* 0x000fc80008410000 */
[----:B------:R-:W-:-:S04]  /*51c0*/  FSETP.GTU.FTZ.AND P2, PT, R6, UR10, PT ;  /* 0x0000000a06007c0b */ /* 0x000fc8000bf5c000 */
[----:B------:R-:W-:Y:S02]  /*51d0*/  FSEL R6, R169, RZ, !P2 ;  /* 0x000000ffa9067208 */ /* 0x000fe40005000000 */
[----:B------:R-:W-:-:S03]  /*51e0*/  SEL R9, RZ, 0x1, P2 ;  /* 0x00000001ff097807 */ /* 0x000fc60001000000 */
[----:B------:R-:W-:-:S07]  /*51f0*/  FFMA.FTZ R169, R6, R33, R161 ;  /* 0x0000002106a97223 */ /* 0x000fce00000100a1 */
.L_x_52790:
[----:B------:R-:W-:Y:S05]  /*5200*/  BSYNC.RECONVERGENT B3 ;  /* 0x0000000000037941 */ /* 0x000fea0003800200 */
.L_x_52789:
        /* <DEDUP_REMOVED lines=17> */
.L_x_52800:
        /* <DEDUP_REMOVED lines=13> */
.L_x_52802:
[----:B------:R-:W-:Y:S05]  /*53f0*/  BSYNC.RECONVERGENT B5 ;  /* 0x0000000000057941 */ /* 0x000fea0003800200 */
.L_x_52801:
[----:B0-----:R-:W-:Y:S01]  /*5400*/  IMAD.WIDE.U32 R226, R218, -0x326172a9, RZ ;  /* 0xcd9e8d57dae27825 */ /* 0x001fe200078e00ff */
        /* <DEDUP_REMOVED lines=42> */
.L_x_52799:
[----:B------:R-:W-:Y:S05]  /*56b0*/  BSYNC.RECONVERGENT B4 ;  /* 0x0000000000047941 */ /* 0x000fea0003800200 */
.L_x_52798:
        /* <DEDUP_REMOVED lines=9> */
.L_x_52797:
[----:B------:R-:W-:Y:S05]  /*5750*/  BSYNC.RECONVERGENT B3 ;  /* 0x0000000000037941 */ /* 0x000fea0003800200 */
.L_x_52796:
        /* <DEDUP_REMOVED lines=16> */
.L_x_52806:
        /* <DEDUP_REMOVED lines=13> */
.L_x_52808:
[----:B------:R-:W-:Y:S05]  /*5930*/  BSYNC.RECONVERGENT B4 ;  /* 0x0000000000047941 */ /* 0x000fea0003800200 */
.L_x_52807:
[----:B------:R-:W-:Y:S01]  /*5940*/  IMAD.WIDE.U32 R230, R218, -0x326172a9, RZ ;  /* 0xcd9e8d57dae67825 */ /* 0x000fe200078e00ff */
[----:B------:R-:W-:-:S03]  /*5950*/  LOP3.LUT R2, R5, UR7, R229, 0x96, !PT ;  /* 0x0000000705027c12 */ /* 0x000fc6000f8e96e5 */
[----:B------:R-:W-:Y:S02]  /*5960*/  HFMA2 R4, -RZ, RZ, 0, 0 ;  /* 0x00000000ff047431 */ /* 0x000fe400000001ff */
[----:B------:R-:W-:Y:S01]  /*5970*/  IMAD.MOV.U32 R11, RZ, RZ, R224 ;  /* 0x000000ffff0b7224 */ /* 0x000fe200078e00e0 */
        /* <DEDUP_REMOVED lines=39> */
.L_x_52805:
[----:B------:R-:W-:Y:S05]  /*5bf0*/  BSYNC.RECONVERGENT B3 ;  /* 0x0000000000037941 */ /* 0x000fea0003800200 */
.L_x_52804:
        /* <DEDUP_REMOVED lines=8> */
[----:B------:R-:W-:Y:S01]  /*5c80*/  FFMA.FTZ R171, R6, R35, R163 ;  /* 0x0000002306ab7223 */ /* 0x000fe200000100a3 */
[----:B------:R-:W-:Y:S06]  /*5c90*/  BRA `(.L_x_52803) ;  /* 0x0000001400547947 */ /* 0x000fec0003800000 */
.L_x_52781:
[----:B------:R-:W-:Y:S01]  /*5ca0*/  BSSY.RECONVERGENT B3, `(.L_x_52809) ;  /* 0x0000057000037945 */ /* 0x000fe20003800200 */
[----:B--2---:R-:W-:Y:S01]  /*5cb0*/  IMAD.MOV.U32 R170, RZ, RZ, R4 ;  /* 0x000000ffffaa7224 */ /* 0x004fe200078e0004 */
        /* <DEDUP_REMOVED lines=19> */
.L_x_52813:
        /* <DEDUP_REMOVED lines=13> */
.L_x_52815:
[----:B------:R-:W-:Y:S05]  /*5ec0*/  BSYNC.RECONVERGENT B5 ;  /* 0x0000000000057941 */ /* 0x000fea0003800200 */
.L_x_52814:
        /* <DEDUP_REMOVED lines=42> */
.L_x_52812:
[----:B------:R-:W-:Y:S05]  /*6170*/  BSYNC.RECONVERGENT B4 ;  /* 0x0000000000047941 */ /* 0x000fea0003800200 */
.L_x_52811:
        /* <DEDUP_REMOVED lines=9> */
.L_x_52810:
[----:B------:R-:W-:Y:S05]  /*6210*/  BSYNC.RECONVERGENT B3 ;  /* 0x0000000000037941 */ /* 0x000fea0003800200 */
.L_x_52809:
        /* <DEDUP_REMOVED lines=17> */
.L_x_52820:
        /* <DEDUP_REMOVED lines=13> */
.L_x_52822:
[----:B------:R-:W-:Y:S05]  /*6400*/  BSYNC.RECONVERGENT B5 ;  /* 0x0000000000057941 */ /* 0x000fea0003800200 */
.L_x_52821:
[----:B------:R-:W-:Y:S01]  /*6410*/  IMAD.WIDE.U32 R170, R218, -0x326172a9, RZ ;  /* 0xcd9e8d57daaa7825 */ /* 0x000fe200078e00ff */
[----:B------:R-:W-:-:S03]  /*6420*/  LOP3.LUT R2, R5, UR7, R9, 0x96, !PT ;  /* 0x0000000705027c12 */ /* 0x000fc6000f8e9609 */
[----:B------:R-:W-:Y:S01]  /*6430*/  IMAD.MOV.U32 R6, RZ, RZ, R224 ;  /* 0x000000ffff067224 */ /* 0x000fe200078e00e0 */
[----:B0-----:R-:W-:Y:S01]  /*6440*/  LOP3.LUT R226, R216, UR6, R171, 0x96, !PT ;  /* 0x00000006d8e27c12 */ /* 0x001fe2000f8e96ab */
        /* <DEDUP_REMOVED lines=39> */
.L_x_52819:
[----:B------:R-:W-:Y:S05]  /*66c0*/  BSYNC.RECONVERGENT B4 ;  /* 0x0000000000047941 */ /* 0x000fea0003800200 */
.L_x_52818:
        /* <DEDUP_REMOVED lines=9> */
.L_x_52817:
[----:B------:R-:W-:Y:S05]  /*6760*/  BSYNC.RECONVERGENT B3 ;  /* 0x0000000000037941 */ /* 0x000fea0003800200 */
.L_x_52816:
        /* <DEDUP_REMOVED lines=17> */
.L_x_52827:
        /* <DEDUP_REMOVED lines=13> */
.L_x_52829:
[----:B------:R-:W-:Y:S05]  /*6950*/  BSYNC.RECONVERGENT B5 ;  /* 0x0000000000057941 */ /* 0x000fea0003800200 */
.L_x_52828:
[----:B0-----:R-:W-:Y:S01]  /*6960*/  IMAD.WIDE.U32 R226, R218, -0x326172a9, RZ ;  /* 0xcd9e8d57dae27825 */ /* 0x001fe200078e00ff */
        /* <DEDUP_REMOVED lines=41> */
[----:B------:R-:W-:-:S07]  /*6c00*/  LOP3.LUT R2, R170, UR30, R229, 0x96, !PT ;  /* 0x0000001eaa027c12 */ /* 0x000fce000f8e96e5 */
.L_x_52826:
[----:B------:R-:W-:Y:S05]  /*6c10*/  BSYNC.RECONVERGENT B4 ;  /* 0x0000000000047941 */ /* 0x000fea0003800200 */
.L_x_52825:
        /* <DEDUP_REMOVED lines=9> */
.L_x_52824:
[----:B------:R-:W-:Y:S05]  /*6cb0*/  BSYNC.RECONVERGENT B3 ;  /* 0x0000000000037941 */ /* 0x000fea0003800200 */
.L_x_52823:
        /* <DEDUP_REMOVED lines=16> */
.L_x_52832:
        /* <DEDUP_REMOVED lines=13> */
.L_x_52834:
[----:B------:R-:W-:Y:S05]  /*6e90*/  BSYNC.RECONVERGENT B4 ;  /* 0x0000000000047941 */ /* 0x000fea0003800200 */
.L_x_52833:
        /* <DEDUP_REMOVED lines=43> */
.L_x_52831:
[----:B------:R-:W-:Y:S05]  /*7150*/  BSYNC.RECONVERGENT B3 ;  /* 0x0000000000037941 */ /* 0x000fea0003800200 */
.L_x_52830:
        /* <DEDUP_REMOVED lines=9> */
.L_x_52803:
[----:B------:R-:W-:Y:S05]  /*71f0*/  BSYNC.RECONVERGENT B1 ;  /* 0x0000000000017941 */ /* 0x000fea0003800200 */
.L_x_52780:
[----:B0-----:R-:W0:Y:S01]  /*7200*/  LDC.64 R226, c[0x0][0x3a8] ;  /* 0x0000ea00ffe27b82 */ /* 0x001e220000000a00 */
[----:B------:R-:W-:Y:S01]  /*7210*/  BSSY.RECONVERGENT B1, `(.L_x_52835) ;  /* 0x0000010000017945 */ /* 0x000fe20003800200 */
[----:B------:R-:W-:Y:S02]  /*7220*/  IMAD.MOV.U32 R6, RZ, RZ, R224 ;  /* 0x000000ffff067224 */ /* 0x000fe400078e00e0 */
[----:B0-----:R-:W-:-:S05]  /*7230*/  IMAD.WIDE.U32 R226, R221, 0x10, R226 ;  /* 0x00000010dde27825 */ /* 0x001fca00078e00e2 */
[----:B------:R0:W-:Y:S01]  /*7240*/  STG.E.128 desc[UR8][R226.64], R168 ;  /* 0x000000a8e2007986 */ /* 0x0001e2000c101d08 */
        /* <DEDUP_REMOVED lines=8> */
[----:B------:R-:W-:-:S04]  /*72d0*/  IMAD R226, R229, 0x100, R226 ;  /* 0x00000100e5e27824 */ /* 0x000fc800078e02e2 */
[----:B------:R-:W-:Y:S02]  /*72e0*/  IMAD.IADD R227, R226, 0x1, R227 ;  /* 0x00000001e2e37824 */ /* 0x000fe400078e02e3 */
[----:B-1----:R-:W-:-:S05]  /*72f0*/  IMAD.WIDE.U32 R224, R215, 0x4, R224 ;  /* 0x00000004d7e07825 */ /* 0x002fca00078e00e0 */
[----:B------:R1:W-:Y:S02]  /*7300*/  STG.E desc[UR8][R224.64], R227 ;  /* 0x000000e3e0007986 */ /* 0x0003e4000c101908 */
.L_x_52836:
[----:B------:R-:W-:Y:S05]  /*7310*/  BSYNC.RECONVERGENT B1 ;  /* 0x0000000000017941 */ /* 0x000fea0003800200 */
.L_x_52835:
[----:B------:R-:W-:Y:S01]  /*7320*/  IADD3 R221, PT, PT, R221, 0x20, RZ ;  /* 0x00000020dddd7810 */ /* 0x000fe20007ffe0ff */
[----:B------:R-:W-:-:S07]  /*7330*/  VIADD R215, R215, 0x20 ;  /* 0x00000020d7d77836 */ /* 0x000fce0000000000 */
.L_x_52779:
[----:B------:R-:W-:Y:S05]  /*7340*/  BSYNC.RECONVERGENT B2 ;  /* 0x0000000000027941 */ /* 0x000fea0003800200 */
.L_x_52778:
        /* <DEDUP_REMOVED lines=18> */
[----:B-1----:R-:W-:Y:S01]  /*7470*/  MOV R224, R6 ;  /* 0x0000000600e07202 */ /* 0x002fe20000000f00 */
        /* <DEDUP_REMOVED lines=18> */
.L_x_52845:
        /* <DEDUP_REMOVED lines=13> */
.L_x_52847:
[----:B------:R-:W-:Y:S05]  /*7670*/  BSYNC.RECONVERGENT B5 ;  /* 0x0000000000057941 */ /* 0x000fea0003800200 */
.L_x_52846:
        /* <DEDUP_REMOVED lines=42> */
.L_x_52844:
[----:B------:R-:W-:Y:S05]  /*7920*/  BSYNC.RECONVERGENT B4 ;  /* 0x0000000000047941 */ /* 0x000fea0003800200 */
.L_x_52843:
        /* <DEDUP_REMOVED lines=9> */
.L_x_52842:
[----:B------:R-:W-:Y:S05]  /*79c0*/  BSYNC.RECONVERGENT B3 ;  /* 0x0000000000037941 */ /* 0x000fea0003800200 */
.L_x_52841:
        /* <DEDUP_REMOVED lines=17> */
.L_x_52852:
        /* <DEDUP_REMOVED lines=13> */
.L_x_52854:
[----:B------:R-:W-:Y:S05]  /*7bb0*/  BSYNC.RECONVERGENT B5 ;  /* 0x0000000000057941 */ /* 0x000fea0003800200 */
.L_x_52853:
        /* <DEDUP_REMOVED lines=43> */
.L_x_52851:
[----:B------:R-:W-:Y:S05]  /*7e70*/  BSYNC.RECONVERGENT B4 ;  /* 0x0000000000047941 */ /* 0x000fea0003800200 */
.L_x_52850:
        /* <DEDUP_REMOVED lines=9> */
.L_x_52849:
[----:B------:R-:W-:Y:S05]  /*7f10*/  BSYNC.RECONVERGENT B3 ;  /* 0x0000000000037941 */ /* 0x000fea0003800200 */
.L_x_52848:
        /* <DEDUP_REMOVED lines=17> */
.L_x_52859:
        /* <DEDUP_REMOVED lines=13> */
.L_x_52861:
[----:B------:R-:W-:Y:S05]  /*8100*/  BSYNC.RECONVERGENT B5 ;  /* 0x0000000000057941 */ /* 0x000fea0003800200 */
.L_x_52860:
        /* <DEDUP_REMOVED lines=43> */
.L_x_52858:
[----:B------:R-:W-:Y:S05]  /*83c0*/  BSYNC.RECONVERGENT B4 ;  /* 0x0000000000047941 */ /* 0x000fea0003800200 */
.L_x_52857:
        /* <DEDUP_REMOVED lines=9> */
.L_x_52856:
[----:B------:R-:W-:Y:S05]  /*8460*/  BSYNC.RECONVERGENT B3 ;  /* 0x0000000000037941 */ /* 0x000fea0003800200 */
.L_x_52855:
        /* <DEDUP_REMOVED lines=16> */
.L_x_52865:
        /* <DEDUP_REMOVED lines=13> */
.L_x_52867:
[----:B------:R-:W-:Y:S05]  /*8640*/  BSYNC.RECONVERGENT B4 ;  /* 0x0000000000047941 */ /* 0x000fea0003800200 */
.L_x_52866:
        /* <DEDUP_REMOVED lines=43> */
.L_x_52864:
[----:B------:R-:W-:Y:S05]  /*8900*/  BSYNC.RECONVERGENT B3 ;  /* 0x0000000000037941 */ /* 0x000fea0003800200 */
.L_x_52863:
        /* <DEDUP_REMOVED lines=8> */
[----:B------:R-:W-:Y:S01]  /*8990*/  FFMA.FTZ R175, R6, R47, R163 ;  /* 0x0000002f06af7223 */ /* 0x000fe200000100a3 */
[----:B------:R-:W-:Y:S06]  /*89a0*/  BRA `(.L_x_52862) ;  /* 0x0000001400547947 */ /* 0x000fec0003800000 */
.L_x_52840:
[----:B------:R-:W-:Y:S01]  /*89b0*/  BSSY.RECONVERGENT B3, `(.L_x_52868) ;  /* 0x0000057000037945 */ /* 0x000fe20003800200 */
[----:B--2---:R-:W-:Y:S01]  /*89c0*/  IMAD.MOV.U32 R174, RZ, RZ, R4 ;  /* 0x000000ffffae7224 */ /* 0x004fe200078e0004 */
[----:B------:R-:W-:Y:S01]  /*89d0*/  MOV R172, RZ ;  /* 0x000000ff00ac7202 */ /* 0x000fe20000000f00 */
        /* <DEDUP_REMOVED lines=18> */
.L_x_52872:
        /* <DEDUP_REMOVED lines=13> */
.L_x_52874:
[----:B------:R-:W-:Y:S05]  /*8bd0*/  BSYNC.RECONVERGENT B5 ;  /* 0x0000000000057941 */ /* 0x000fea0003800200 */
.L_x_52873:
        /* <DEDUP_REMOVED lines=42> */
.L_x_52871:
[----:B------:R-:W-:Y:S05]  /*8e80*/  BSYNC.RECONVERGENT B4 ;  /* 0x0000000000047941 */ /* 0x000fea0003800200 */
.L_x_52870:
        /* <DEDUP_REMOVED lines=9> */
.L_x_52869:
[----:B------:R-:W-:Y:S05]  /*8f20*/  BSYNC.RECONVERGENT B3 ;  /* 0x0000000000037941 */ /* 0x000fea0003800200 */
.L_x_52868:
        /* <DEDUP_REMOVED lines=17> */
.L_x_52879:
        /* <DEDUP_REMOVED lines=13> */
.L_x_52881:
[----:B------:R-:W-:Y:S05]  /*9110*/  BSYNC.RECONVERGENT B5 ;  /* 0x0000000000057941 */ /* 0x000fea0003800200 */
.L_x_52880:
        /* <DEDUP_REMOVED lines=43> */
.L_x_52878:
[----:B------:R-:W-:Y:S05]  /*93d0*/  BSYNC.RECONVERGENT B4 ;  /* 0x0000000000047941 */ /* 0x000fea0003800200 */
.L_x_52877:
        /* <DEDUP_REMOVED lines=9> */
.L_x_52876:
[----:B------:R-:W-:Y:S05]  /*9470*/  BSYNC.RECONVERGENT B3 ;  /* 0x0000000000037941 */ /* 0x000fea0003800200 */
.L_x_52875:
        /* <DEDUP_REMOVED lines=17> */
.L_x_52886:
        /* <DEDUP_REMOVED lines=13> */
.L_x_52888:
[----:B------:R-:W-:Y:S05]  /*9660*/  BSYNC.RECONVERGENT B5 ;  /* 0x0000000000057941 */ /* 0x000fea0003800200 */
.L_x_52887:
[----:B0-----:R-:W-:Y:S01]  /*9670*/  IMAD.WIDE.U32 R226, R218, -0x326172a9, RZ ;  /* 0xcd9e8d57dae27825 */ /* 0x001fe200078e00ff */
        /* <DEDUP_REMOVED lines=42> */
.L_x_52885:
[----:B------:R-:W-:Y:S05]  /*9920*/  BSYNC.RECONVERGENT B4 ;  /* 0x0000000000047941 */ /* 0x000fea0003800200 */
.L_x_52884:
        /* <DEDUP_REMOVED lines=9> */
.L_x_52883:
[----:B------:R-:W-:Y:S05]  /*99c0*/  BSYNC.RECONVERGENT B3 ;  /* 0x0000000000037941 */ /* 0x000fea0003800200 */
.L_x_52882:
        /* <DEDUP_REMOVED lines=16> */
.L_x_52891:
        /* <DEDUP_REMOVED lines=13> */
.L_x_52893:
[----:B------:R-:W-:Y:S05]  /*9ba0*/  BSYNC.RECONVERGENT B4 ;  /* 0x0000000000047941 */ /* 0x000fea0003800200 */
.L_x_52892:
        /* <DEDUP_REMOVED lines=43> */
.L_x_52890:
[----:B------:R-:W-:Y:S05]  /*9e60*/  BSYNC.RECONVERGENT B3 ;  /* 0x0000000000037941 */ /* 0x000fea0003800200 */
.L_x_52889:
        /* <DEDUP_REMOVED lines=9> */
.L_x_52862:
[----:B------:R-:W-:Y:S05]  /*9f00*/  BSYNC.RECONVERGENT B1 ;  /* 0x0000000000017941 */ /* 0x000fea0003800200 */
.L_x_52839:
[----:B0-----:R-:W0:Y:S01]  /*9f10*/  LDC.64 R226, c[0x0][0x3a8] ;  /* 0x0000ea00ffe27b82 */ /* 0x001e220000000a00 */
[----:B------:R-:W-:Y:S01]  /*9f20*/  BSSY.RECONVERGENT B1, `(.L_x_52894) ;  /* 0x0000010000017945 */ /* 0x000fe20003800200 */
[----:B------:R-:W-:Y:S01]  /*9f30*/  MOV R6, R224 ;  /* 0x000000e000067202 */ /* 0x000fe20000000f00 */
[----:B0-----:R-:W-:-:S05]  /*9f40*/  IMAD.WIDE.U32 R226, R221, 0x10, R226 ;  /* 0x00000010dde27825 */ /* 0x001fca00078e00e2 */
[----:B------:R0:W-:Y:S01]  /*9f50*/  STG.E.128 desc[UR8][R226.64], R172 ;  /* 0x000000ace2007986 */ /* 0x0001e2000c101d08 */
        /* <DEDUP_REMOVED lines=12> */
.L_x_52895:
[----:B------:R-:W-:Y:S05]  /*a020*/  BSYNC.RECONVERGENT B1 ;  /* 0x0000000000017941 */ /* 0x000fea0003800200 */
.L_x_52894:
[----:B------:R-:W-:Y:S01]  /*a030*/  VIADD R221, R221, 0x20 ;  /* 0x00000020dddd7836 */ /* 0x000fe20000000000 */
[----:B------:R-:W-:-:S07]  /*a040*/  IADD3 R215, PT, PT, R215, 0x20, RZ ;  /* 0x00000020d7d77810 */ /* 0x000fce0007ffe0ff */
.L_x_52838:
[----:B------:R-:W-:Y:S05]  /*a050*/  BSYNC.RECONVERGENT B2 ;  /* 0x0000000000027941 */ /* 0x000fea0003800200 */
.L_x_52837:
        /* <DEDUP_REMOVED lines=18> */
[----:B-----5:R-:W-:Y:S01]  /*a180*/  MOV R176, R160 ;  /* 0x000000a000b07202 */ /* 0x020fe20000000f00 */
[----:B-1----:R-:W-:-:S09]  /*a190*/  IMAD.MOV.U32 R224, RZ, RZ, R6 ;  /* 0x000000ffffe07224 */ /* 0x002fd200078e0006 */
        /* <DEDUP_REMOVED lines=17> */
.L_x_52904:
        /* <DEDUP_REMOVED lines=13> */
.L_x_52906:
[----:B------:R-:W-:Y:S05]  /*a380*/  BSYNC.RECONVERGENT B5 ;  /* 0x0000000000057941 */ /* 0x000fea0003800200 */
.L_x_52905:
        /* <DEDUP_REMOVED lines=42> */
.L_x_52903:
[----:B------:R-:W-:Y:S05]  /*a630*/  BSYNC.RECONVERGENT B4 ;  /* 0x0000000000047941 */ /* 0x000fea0003800200 */
.L_x_52902:
        /* <DEDUP_REMOVED lines=9> */
.L_x_52901:
[----:B------:R-:W-:Y:S05]  /*a6d0*/  BSYNC.RECONVERGENT B3 ;  /* 0x0000000000037941 */ /* 0x000fea0003800200 */
.L_x_52900:
        /* <DEDUP_REMOVED lines=17> */
.L_x_52911:
        /* <DEDUP_REMOVED lines=13> */
.L_x_52913:
[----:B------:R-:W-:Y:S05]  /*a8c0*/  BSYNC.RECONVERGENT B5 ;  /* 0x0000000000057941 */ /* 0x000fea0003800200 */
.L_x_52912:
        /* <DEDUP_REMOVED lines=43> */
.L_x_52910:
[----:B------:R-:W-:Y:S05]  /*ab80*/  BSYNC.RECONVERGENT B4 ;  /* 0x0000000000047941 */ /* 0x000fea0003800200 */
.L_x_52909:
        /* <DEDUP_REMOVED lines=9> */
.L_x_52908:
[----:B------:R-:W-:Y:S05]  /*ac20*/  BSYNC.RECONVERGENT B3 ;  /* 0x0000000000037941 */ /* 0x000fea0003800200 */
.L_x_52907:
        /* <DEDUP_REMOVED lines=17> */
.L_x_52918:
        /* <DEDUP_REMOVED lines=13> */
.L_x_52920:
[----:B------:R-:W-:Y:S05]  /*ae10*/  BSYNC.RECONVERGENT B5 ;  /* 0x0000000000057941 */ /* 0x000fea0003800200 */
.L_x_52919:
        /* <DEDUP_REMOVED lines=43> */
.L_x_52917:
[----:B------:R-:W-:Y:S05]  /*b0d0*/  BSYNC.RECONVERGENT B4 ;  /* 0x0000000000047941 */ /* 0x000fea0003800200 */
.L_x_52916:
        /* <DEDUP_REMOVED lines=9> */
.L_x_52915:
[----:B------:R-:W-:Y:S05]  /*b170*/  BSYNC.RECONVERGENT B3 ;  /* 0x0000000000037941 */ /* 0x000fea0003800200 */
.L_x_52914:
        /* <DEDUP_REMOVED lines=16> */
.L_x_52924:
        /* <DEDUP_REMOVED lines=13> */
.L_x_52926:
[----:B------:R-:W-:Y:S05]  /*b350*/  BSYNC.RECONVERGENT B4 ;  /* 0x0000000000047941 */ /* 0x000fea0003800200 */
.L_x_52925:
        /* <DEDUP_REMOVED lines=43> */
.L_x_52923:
[----:B------:R-:W-:Y:S05]  /*b610*/  BSYNC.RECONVERGENT B3 ;  /* 0x0000000000037941 */ /* 0x000fea0003800200 */
.L_x_52922:
        /* <DEDUP_REMOVED lines=10> */
.L_x_52899:
[----:B------:R-:W-:Y:S01]  /*b6c0*/  BSSY.RECONVERGENT B3, `(.L_x_52927) ;  /* 0x0000057000037945 */ /* 0x000fe20003800200 */
[----:B--2---:R-:W-:Y:S01]  /*b6d0*/  MOV R178, R4 ;  /* 0x0000000400b27202 */ /* 0x004fe20000000f00 */
        /* <DEDUP_REMOVED lines=19> */
.L_x_52931:
        /* <DEDUP_REMOVED lines=13> */
.L_x_52933:
[----:B------:R-:W-:Y:S05]  /*b8e0*/  BSYNC.RECONVERGENT B5 ;  /* 0x0000000000057941 */ /* 0x000fea0003800200 */
.L_x_52932:
        /* <DEDUP_REMOVED lines=42> */
.L_x_52930:
[----:B------:R-:W-:Y:S05]  /*bb90*/  BSYNC.RECONVERGENT B4 ;  /* 0x0000000000047941 */ /* 0x000fea0003800200 */
.L_x_52929:
        /* <DEDUP_REMOVED lines=9> */
.L_x_52928:
[----:B------:R-:W-:Y:S05]  /*bc30*/  BSYNC.RECONVERGENT B3 ;  /* 0x0000000000037941 */ /* 0x000fea0003800200 */
.L_x_52927:
        /* <DEDUP_REMOVED lines=17> */
.L_x_52938:
        /* <DEDUP_REMOVED lines=13> */
.L_x_52940:
[----:B------:R-:W-:Y:S05]  /*be20*/  BSYNC.RECONVERGENT B5 ;  /* 0x0000000000057941 */ /* 0x000fea0003800200 */
.L_x_52939:
        /* <DEDUP_REMOVED lines=43> */
.L_x_52937:
[----:B------:R-:W-:Y:S05]  /*c0e0*/  BSYNC.RECONVERGENT B4 ;  /* 0x0000000000047941 */ /* 0x000fea0003800200 */
.L_x_52936:
        /* <DEDUP_REMOVED lines=9> */
.L_x_52935:
[----:B------:R-:W-:Y:S05]  /*c180*/  BSYNC.RECONVERGENT B3 ;  /* 0x0000000000037941 */ /* 0x000fea0003800200 */
.L_x_52934:
        /* <DEDUP_REMOVED lines=17> */
.L_x_52945:
        /* <DEDUP_REMOVED lines=13> */
.L_x_52947:
[----:B------:R-:W-:Y:S05]  /*c370*/  BSYNC.RECONVERGENT B5 ;  /* 0x0000000000057941 */ /* 0x000fea0003800200 */
.L_x_52946:
        /* <DEDUP_REMOVED lines=43> */
.L_x_52944:
[----:B------:R-:W-:Y:S05]  /*c630*/  BSYNC.RECONVERGENT B4 ;  /* 0x0000000000047941 */ /* 0x000fea0003800200 */
.L_x_52943:
        /* <DEDUP_REMOVED lines=9> */
.L_x_52942:
[----:B------:R-:W-:Y:S05]  /*c6d0*/  BSYNC.RECONVERGENT B3 ;  /* 0x0000000000037941 */ /* 0x000fea0003800200 */
.L_x_52941:
        /* <DEDUP_REMOVED lines=16> */
.L_x_52950:
        /* <DEDUP_REMOVED lines=13> */
.L_x_52952:
[----:B------:R-:W-:Y:S05]  /*c8b0*/  BSYNC.RECONVERGENT B4 ;  /* 0x0000000000047941 */ /* 0x000fea0003800200 */
.L_x_52951:
        /* <DEDUP_REMOVED lines=43> */
.L_x_52949:
[----:B------:R-:W-:Y:S05]  /*cb70*/  BSYNC.RECONVERGENT B3 ;  /* 0x0000000000037941 */ /* 0x000fea0003800200 */
.L_x_52948:
        /* <DEDUP_REMOVED lines=9> */
.L_x_52921:
[----:B------:R-:W-:Y:S05]  /*cc10*/  BSYNC.RECONVERGENT B1 ;  /* 0x0000000000017941 */ /* 0x000fea0003800200 */
.L_x_52898:
[----:B0-----:R-:W0:Y:S01]  /*cc20*/  LDC.64 R226, c[0x0][0x3a8] ;  /* 0x0000ea00ffe27b82 */ /* 0x001e220000000a00 */
        /* <DEDUP_REMOVED lines=16> */
.L_x_52954:
[----:B------:R-:W-:Y:S05]  /*cd30*/  BSYNC.RECONVERGENT B1 ;  /* 0x0000000000017941 */ /* 0x000fea0003800200 */
.L_x_52953:
[----:B------:R-:W-:Y:S02]  /*cd40*/  VIADD R221, R221, 0x20 ;  /* 0x00000020dddd7836 */ /* 0x000fe40000000000 */
[----:B------:R-:W-:-:S07]  /*cd50*/  VIADD R215, R215, 0x20 ;  /* 0x00000020d7d77836 */ /* 0x000fce0000000000 */
.L_x_52897:
[----:B------:R-:W-:Y:S05]  /*cd60*/  BSYNC.RECONVERGENT B2 ;  /* 0x0000000000027941 */ /* 0x000fea0003800200 */
.L_x_52896:
        /* <DEDUP_REMOVED lines=37> */
.L_x_52963:
        /* <DEDUP_REMOVED lines=13> */
.L_x_52965:
[----:B------:R-:W-:Y:S05]  /*d090*/  BSYNC.RECONVERGENT B5 ;  /* 0x0000000000057941 */ /* 0x000fea0003800200 */
.L_x_52964:
        /* <DEDUP_REMOVED lines=42> */
.L_x_52962:
[----:B------:R-:W-:Y:S05]  /*d340*/  BSYNC.RECONVERGENT B4 ;  /* 0x0000000000047941 */ /* 0x000fea0003800200 */
.L_x_52961:
        /* <DEDUP_REMOVED lines=9> */
.L_x_52960:
[----:B------:R-:W-:Y:S05]  /*d3e0*/  BSYNC.RECONVERGENT B3 ;  /* 0x0000000000037941 */ /* 0x000fea0003800200 */
.L_x_52959:
        /* <DEDUP_REMOVED lines=17> */
.L_x_52970:
        /* <DEDUP_REMOVED lines=13> */
.L_x_52972:
[----:B------:R-:W-:Y:S05]  /*d5d0*/  BSYNC.RECONVERGENT B5 ;  /* 0x0000000000057941 */ /* 0x000fea0003800200 */
.L_x_52971:
        /* <DEDUP_REMOVED lines=43> */
.L_x_52969:
[----:B------:R-:W-:Y:S05]  /*d890*/  BSYNC.RECONVERGENT B4 ;  /* 0x0000000000047941 */ /* 0x000fea0003800200 */
.L_x_52968:
        /* <DEDUP_REMOVED lines=9> */
.L_x_52967:
[----:B------:R-:W-:Y:S05]  /*d930*/  BSYNC.RECONVERGENT B3 ;  /* 0x0000000000037941 */ /* 0x000fea0003800200 */
.L_x_52966:
        /* <DEDUP_REMOVED lines=17> */
.L_x_52977:
        /* <DEDUP_REMOVED lines=13> */
.L_x_52979:
[----:B------:R-:W-:Y:S05]  /*db20*/  BSYNC.RECONVERGENT B5 ;  /* 0x0000000000057941 */ /* 0x000fea0003800200 */
.L_x_52978:
        /* <DEDUP_REMOVED lines=43> */
.L_x_52976:
[----:B------:R-:W-:Y:S05]  /*dde0*/  BSYNC.RECONVERGENT B4 ;  /* 0x0000000000047941 */ /* 0x000fea0003800200 */
.L_x_52975:
        /* <DEDUP_REMOVED lines=9> */
.L_x_52974:
[----:B------:R-:W-:Y:S05]  /*de80*/  BSYNC.RECONVERGENT B3 ;  /* 0x0000000000037941 */ /* 0x000fea0003800200 */
.L_x_52973:
        /* <DEDUP_REMOVED lines=16> */
.L_x_52983:
        /* <DEDUP_REMOVED lines=13> */
.L_x_52985:
[----:B------:R-:W-:Y:S05]  /*e060*/  BSYNC.RECONVERGENT B4 ;  /* 0x0000000000047941 */ /* 0x000fea0003800200 */
.L_x_52984:
        /* <DEDUP_REMOVED lines=43> */
.L_x_52982:
[----:B------:R-:W-:Y:S05]  /*e320*/  BSYNC.RECONVERGENT B3 ;  /* 0x0000000000037941 */ /* 0x000fea0003800200 */
.L_x_52981:
        /* <DEDUP_REMOVED lines=10> */
.L_x_52958:
[----:B------:R-:W-:Y:S01]  /*e3d0*/  BSSY.RECONVERGENT B3, `(.L_x_52986) ;  /* 0x0000057000037945 */ /* 0x000fe20003800200 */
[----:B--2---:R-:W-:Y:S01]  /*e3e0*/  IMAD.MOV.U32 R182, RZ, RZ, R4 ;  /* 0x000000ffffb67224 */ /* 0x004fe200078e0004 */
        /* <DEDUP_REMOVED lines=19> */
.L_x_52990:
        /* <DEDUP_REMOVED lines=13> */
.L_x_52992:
[----:B------:R-:W-:Y:S05]  /*e5f0*/  BSYNC.RECONVERGENT B5 ;  /* 0x0000000000057941 */ /* 0x000fea0003800200 */
.L_x_52991:
        /* <DEDUP_REMOVED lines=42> */
.L_x_52989:
[----:B------:R-:W-:Y:S05]  /*e8a0*/  BSYNC.RECONVERGENT B4 ;  /* 0x0000000000047941 */ /* 0x000fea0003800200 */
.L_x_52988:
        /* <DEDUP_REMOVED lines=9> */
.L_x_52987:
[----:B------:R-:W-:Y:S05]  /*e940*/  BSYNC.RECONVERGENT B3 ;  /* 0x0000000000037941 */ /* 0x000fea0003800200 */
.L_x_52986:
        /* <DEDUP_REMOVED lines=17> */
.L_x_52997:
        /* <DEDUP_REMOVED lines=13> */
.L_x_52999:
[----:B------:R-:W-:Y:S05]  /*eb30*/  BSYNC.RECONVERGENT B5 ;  /* 0x0000000000057941 */ /* 0x000fea0003800200 */
.L_x_52998:
[----:B------:R-:W-:Y:S01]  /*eb40*/  IMAD.WIDE.U32 R182, R218, -0x326172a9, RZ ;  /* 0xcd9e8d57dab67825 */ /* 0x000fe200078e00ff */
[----:B------:R-:W-:-:S03]  /*eb50*/  LOP3.LUT R2, R5, UR7, R9, 0x96, !PT ;  /* 0x0000000705027c12 */ /* 0x000fc6000f8e9609 */
[----:B------:R-:W-:Y:S01]  /*eb60*/  HFMA2 R4, -RZ, RZ, 0, 0 ;  /* 0x00000000ff047431 */ /* 0x000fe200000001ff */
[----:B------:R-:W-:Y:S02]  /*eb70*/  MOV R6, R224 ;  /* 0x000000e000067202 */ /* 0x000fe40000000f00 */
        /* <DEDUP_REMOVED lines=39> */
.L_x_52996:
[----:B------:R-:W-:Y:S05]  /*edf0*/  BSYNC.RECONVERGENT B4 ;  /* 0x0000000000047941 */ /* 0x000fea0003800200 */
.L_x_52995:
        /* <DEDUP_REMOVED lines=9> */
.L_x_52994:
[----:B------:R-:W-:Y:S05]  /*ee90*/  BSYNC.RECONVERGENT B3 ;  /* 0x0000000000037941 */ /* 0x000fea0003800200 */
.L_x_52993:
        /* <DEDUP_REMOVED lines=17> */
.L_x_53004:
        /* <DEDUP_REMOVED lines=13> */
.L_x_53006:
[----:B------:R-:W-:Y:S05]  /*f080*/  BSYNC.RECONVERGENT B5 ;  /* 0x0000000000057941 */ /* 0x000fea0003800200 */
.L_x_53005:
[----:B0-----:R-:W-:Y:S01]  /*f090*/  IMAD.WIDE.U32 R226, R218, -0x326172a9, RZ ;  /* 0xcd9e8d57dae27825 */ /* 0x001fe200078e00ff */
[----:B------:R-:W-:-:S03]  /*f0a0*/  LOP3.LUT R2, R5, UR7, R183, 0x96, !PT ;  /* 0x0000000705027c12 */ /* 0x000fc6000f8e96b7 */
[----:B------:R-:W-:Y:S01]  /*f0b0*/  HFMA2 R6, -RZ, RZ, 0, 0 ;  /* 0x00000000ff067431 */ /* 0x000fe200000001ff */
        /* <DEDUP_REMOVED lines=40> */
.L_x_53003:
[----:B------:R-:W-:Y:S05]  /*f340*/  BSYNC.RECONVERGENT B4 ;  /* 0x0000000000047941 */ /* 0x000fea0003800200 */
.L_x_53002:
        /* <DEDUP_REMOVED lines=9> */
.L_x_53001:
[----:B------:R-:W-:Y:S05]  /*f3e0*/  BSYNC.RECONVERGENT B3 ;  /* 0x0000000000037941 */ /* 0x000fea0003800200 */
.L_x_53000:
        /* <DEDUP_REMOVED lines=16> */
.L_x_53009:
        /* <DEDUP_REMOVED lines=13> */
.L_x_53011:
[----:B------:R-:W-:Y:S05]  /*f5c0*/  BSYNC.RECONVERGENT B4 ;  /* 0x0000000000047941 */ /* 0x000fea0003800200 */
.L_x_53010:
        /* <DEDUP_REMOVED lines=43> */
.L_x_53008:
[----:B------:R-:W-:Y:S05]  /*f880*/  BSYNC.RECONVERGENT B3 ;  /* 0x0000000000037941 */ /* 0x000fea0003800200 */
.L_x_53007:
        /* <DEDUP_REMOVED lines=9> */
.L_x_52980:
[----:B------:R-:W-:Y:S05]  /*f920*/  BSYNC.RECONVERGENT B1 ;  /* 0x0000000000017941 */ /* 0x000fea0003800200 */
.L_x_52957:
        /* <DEDUP_REMOVED lines=17> */
.L_x_53013:
[----:B------:R-:W-:Y:S05]  /*fa40*/  BSYNC.RECONVERGENT B1 ;  /* 0x0000000000017941 */ /* 0x000fea0003800200 */
.L_x_53012:
[----:B------:R-:W-:Y:S01]  /*fa50*/  VIADD R221, R221, 0x20 ;  /* 0x00000020dddd7836 */ /* 0x000fe20000000000 */
[----:B------:R-:W-:-:S07]  /*fa60*/  IADD3 R215, PT, PT, R215, 0x20, RZ ;  /* 0x00000020d7d77810 */ /* 0x000fce0007ffe0ff */
.L_x_52956:
[----:B------:R-:W-:Y:S05]  /*fa70*/  BSYNC.RECONVERGENT B2 ;  /* 0x0000000000027941 */ /* 0x000fea0003800200 */
.L_x_52955:
        /* <DEDUP_REMOVED lines=37> */
.L_x_53022:
        /* <DEDUP_REMOVED lines=13> */
.L_x_53024:
[----:B------:R-:W-:Y:S05]  /*fda0*/  BSYNC.RECONVERGENT B5 ;  /* 0x0000000000057941 */ /* 0x000fea0003800200 */
.L_x_53023:
        /* <DEDUP_REMOVED lines=42> */
.L_x_53021:
[----:B------:R-:W-:Y:S05]  /*10050*/  BSYNC.RECONVERGENT B4 ;  /* 0x0000000000047941 */ /* 0x000fea0003800200 */
.L_x_53020:
        /* <DEDUP_REMOVED lines=9> */
.L_x_53019:
[----:B------:R-:W-:Y:S05]  /*100f0*/  BSYNC.RECONVERGENT B3 ;  /* 0x0000000000037941 */ /* 0x000fea0003800200 */
.L_x_53018:
        /* <DEDUP_REMOVED lines=17> */
.L_x_53029:
        /* <DEDUP_REMOVED lines=13> */
.L_x_53031:
[----:B------:R-:W-:Y:S05]  /*102e0*/  BSYNC.RECONVERGENT B5 ;  /* 0x0000000000057941 */ /* 0x000fea0003800200 */
.L_x_53030:
        /* <DEDUP_REMOVED lines=43> */
.L_x_53028:
[----:B------:R-:W-:Y:S05]  /*105a0*/  BSYNC.RECONVERGENT B4 ;  /* 0x0000000000047941 */ /* 0x000fea0003800200 */
.L_x_53027:
        /* <DEDUP_REMOVED lines=9> */
.L_x_53026:
[----:B------:R-:W-:Y:S05]  /*10640*/  BSYNC.RECONVERGENT B3 ;  /* 0x0000000000037941 */ /* 0x000fea0003800200 */
.L_x_53025:
        /* <DEDUP_REMOVED lines=17> */
.L_x_53036:
        /* <DEDUP_REMOVED lines=13> */
.L_x_53038:
[----:B------:R-:W-:Y:S05]  /*10830*/  BSYNC.RECONVERGENT B5 ;  /* 0x0000000000057941 */ /* 0x000fea0003800200 */
.L_x_53037:
        /* <DEDUP_REMOVED lines=43> */
.L_x_53035:
[----:B------:R-:W-:Y:S05]  /*10af0*/  BSYNC.RECONVERGENT B4 ;  /* 0x0000000000047941 */ /* 0x000fea0003800200 */
.L_x_53034:
        /* <DEDUP_REMOVED lines=9> */
.L_x_53033:
[----:B------:R-:W-:Y:S05]  /*10b90*/  BSYNC.RECONVERGENT B3 ;  /* 0x0000000000037941 */ /* 0x000fea0003800200 */
.L_x_53032:
        /* <DEDUP_REMOVED lines=16> */
.L_x_53042:
        /* <DEDUP_REMOVED lines=13> */
.L_x_53044:
[----:B------:R-:W-:Y:S05]  /*10d70*/  BSYNC.RECONVERGENT B4 ;  /* 0x0000000000047941 */ /* 0x000fea0003800200 */
.L_x_53043:
        /* <DEDUP_REMOVED lines=43> */
.L_x_53041:
[----:B------:R-:W-:Y:S05]  /*11030*/  BSYNC.RECONVERGENT B3 ;  /* 0x0000000000037941 */ /* 0x000fea0003800200 */
.L_x_53040:
        /* <DEDUP_REMOVED lines=10> */
.L_x_53017:
[----:B------:R-:W-:Y:S01]  /*110e0*/  BSSY.RECONVERGENT B3, `(.L_x_53045) ;  /* 0x0000057000037945 */ /* 0x000fe20003800200 */
[----:B--2---:R-:W-:Y:S01]  /*110f0*/  HFMA2 R184, -RZ, RZ, 0, 0 ;  /* 0x00000000ffb87431 */ /* 0x004fe200000001ff */
        /* <DEDUP_REMOVED lines=19> */
.L_x_53049:
        /* <DEDUP_REMOVED lines=13> */
.L_x_53051:
[----:B------:R-:W-:Y:S05]  /*11300*/  BSYNC.RECONVERGENT B5 ;  /* 0x0000000000057941 */ /* 0x000fea0003800200 */
.L_x_53050:
        /* <DEDUP_REMOVED lines=42> */
.L_x_53048:
[----:B------:R-:W-:Y:S05]  /*115b0*/  BSYNC.RECONVERGENT B4 ;  /* 0x0000000000047941 */ /* 0x000fea0003800200 */
.L_x_53047:
        /* <DEDUP_REMOVED lines=9> */
.L_x_53046:
[----:B------:R-:W-:Y:S05]  /*11650*/  BSYNC.RECONVERGENT B3 ;  /* 0x0000000000037941 */ /* 0x000fea0003800200 */
.L_x_53045:
        /* <DEDUP_REMOVED lines=17> */
.L_x_53056:
        /* <DEDUP_REMOVED lines=13> */
.L_x_53058:
[----:B------:R-:W-:Y:S05]  /*11840*/  BSYNC.RECONVERGENT B5 ;  /* 0x0000000000057941 */ /* 0x000fea0003800200 */
.L_x_53057:
        /* <DEDUP_REMOVED lines=43> */
.L_x_53055:
[----:B------:R-:W-:Y:S05]  /*11b00*/  BSYNC.RECONVERGENT B4 ;  /* 0x0000000000047941 */ /* 0x000fea0003800200 */
.L_x_53054:
        /* <DEDUP_REMOVED lines=9> */
.L_x_53053:
[----:B------:R-:W-:Y:S05]  /*11ba0*/  BSYNC.RECONVERGENT B3 ;  /* 0x0000000000037941 */ /* 0x000fea0003800200 */
.L_x_53052:
        /* <DEDUP_REMOVED lines=17> */
.L_x_53063:
        /* <DEDUP_REMOVED lines=13> */
.L_x_53065:
[----:B------:R-:W-:Y:S05]  /*11d90*/  BSYNC.RECONVERGENT B5 ;  /* 0x0000000000057941 */ /* 0x000fea0003800200 */
.L_x_53064:
        /* <DEDUP_REMOVED lines=40> */
[----:B------:R-:W-:Y:S02]  /*12020*/  LOP3.LUT R3, R226, UR29, R3, 0x96, !PT ;  /* 0x0000001de2037c12 */ /* 0x000fe4000f8e9603 */
[----:B------:R-:W-:Y:S02]  /*12030*/  LOP3.LUT R2, R186, UR30, R229, 0x96, !PT ;  /* 0x0000001eba027c12 */ /* 0x000fe4000f8e96e5 */
[----:B------:R-:W-:-:S07]  /*12040*/  MOV R224, R228 ;  /* 0x000000e400e07202 */ /* 0x000fce0000000f00 */
.L_x_53062:
[----:B------:R-:W-:Y:S05]  /*12050*/  BSYNC.RECONVERGENT B4 ;  /* 0x0000000000047941 */ /* 0x000fea0003800200 */
.L_x_53061:
        /* <DEDUP_REMOVED lines=9> */
.L_x_53060:
[----:B------:R-:W-:Y:S05]  /*120f0*/  BSYNC.RECONVERGENT B3 ;  /* 0x0000000000037941 */ /* 0x000fea0003800200 */
.L_x_53059:
        /* <DEDUP_REMOVED lines=16> */
.L_x_53068:
        /* <DEDUP_REMOVED lines=13> */
.L_x_53070:
[----:B------:R-:W-:Y:S05]  /*122d0*/  BSYNC.RECONVERGENT B4 ;  /* 0x0000000000047941 */ /* 0x000fea0003800200 */
.L_x_53069:
        /* <DEDUP_REMOVED lines=43> */
.L_x_53067:
[----:B------:R-:W-:Y:S05]  /*12590*/  BSYNC.RECONVERGENT B3 ;  /* 0x0000000000037941 */ /* 0x000fea0003800200 */
.L_x_53066:
        /* <DEDUP_REMOVED lines=9> */
.L_x_53039:
[----:B------:R-:W-:Y:S05]  /*12630*/  BSYNC.RECONVERGENT B1 ;  /* 0x0000000000017941 */ /* 0x000fea0003800200 */
.L_x_53016:
        /* <DEDUP_REMOVED lines=15> */
[----:B-1----:R-:W-:-:S05]  /*12730*/  IMAD.WIDE.U32 R224, R215, 0x4, R224 ;  /* 0x00000004d7e07825 */ /* 0x002fca00078e00e0 */
[----:B------:R1:W-:Y:S02]  /*12740*/  STG.E desc[UR8][R224.64], R227 ;  /* 0x000000e3e0007986 */ /* 0x0003e4000c101908 */
.L_x_53072:
[----:B------:R-:W-:Y:S05]  /*12750*/  BSYNC.RECONVERGENT B1 ;  /* 0x0000000000017941 */ /* 0x000fea0003800200 */
.L_x_53071:
[----:B------:R-:W-:Y:S01]  /*12760*/  IADD3 R221, PT, PT, R221, 0x20, RZ ;  /* 0x00000020dddd7810 */ /* 0x000fe20007ffe0ff */
[----:B------:R-:W-:-:S07]  /*12770*/  VIADD R215, R215, 0x20 ;  /* 0x00000020d7d77836 */ /* 0x000fce0000000000 */
.L_x_53015:
[----:B------:R-:W-:Y:S05]  /*12780*/  BSYNC.RECONVERGENT B2 ;  /* 0x0000000000027941 */ /* 0x000fea0003800200 */
.L_x_53014:
        /* <DEDUP_REMOVED lines=37> */
.L_x_53081:
        /* <DEDUP_REMOVED lines=13> */
.L_x_53083:
[----:B------:R-:W-:Y:S05]  /*12ab0*/  BSYNC.RECONVERGENT B5 ;  /* 0x0000000000057941 */ /* 0x000fea0003800200 */
.L_x_53082:
        /* <DEDUP_REMOVED lines=42> */
.L_x_53080:
[----:B------:R-:W-:Y:S05]  /*12d60*/  BSYNC.RECONVERGENT B4 ;  /* 0x0000000000047941 */ /* 0x000fea0003800200 */
.L_x_53079:
        /* <DEDUP_REMOVED lines=9> */
.L_x_53078:
[----:B------:R-:W-:Y:S05]  /*12e00*/  BSYNC.RECONVERGENT B3 ;  /* 0x0000000000037941 */ /* 0x000fea0003800200 */
.L_x_53077:
        /* <DEDUP_REMOVED lines=17> */
.L_x_53088:
        /* <DEDUP_REMOVED lines=13> */
.L_x_53090:
[----:B------:R-:W-:Y:S05]  /*12ff0*/  BSYNC.RECONVERGENT B5 ;  /* 0x0000000000057941 */ /* 0x000fea0003800200 */
.L_x_53089:
        /* <DEDUP_REMOVED lines=43> */
.L_x_53087:
[----:B------:R-:W-:Y:S05]  /*132b0*/  BSYNC.RECONVERGENT B4 ;  /* 0x0000000000047941 */ /* 0x000fea0003800200 */
.L_x_53086:
        /* <DEDUP_REMOVED lines=9> */
.L_x_53085:
[----:B------:R-:W-:Y:S05]  /*13350*/  BSYNC.RECONVERGENT B3 ;  /* 0x0000000000037941 */ /* 0x000fea0003800200 */
.L_x_53084:
        /* <DEDUP_REMOVED lines=17> */
.L_x_53095:
        /* <DEDUP_REMOVED lines=13> */
.L_x_53097:
[----:B------:R-:W-:Y:S05]  /*13540*/  BSYNC.RECONVERGENT B5 ;  /* 0x0000000000057941 */ /* 0x000fea0003800200 */
.L_x_53096:
        /* <DEDUP_REMOVED lines=43> */
.L_x_53094:
[----:B------:R-:W-:Y:S05]  /*13800*/  BSYNC.RECONVERGENT B4 ;  /* 0x0000000000047941 */ /* 0x000fea0003800200 */
.L_x_53093:
        /* <DEDUP_REMOVED lines=9> */
.L_x_53092:
[----:B------:R-:W-:Y:S05]  /*138a0*/  BSYNC.RECONVERGENT B3 ;  /* 0x0000000000037941 */ /* 0x000fea0003800200 */
.L_x_53091:
        /* <DEDUP_REMOVED lines=16> */
.L_x_53101:
        /* <DEDUP_REMOVED lines=13> */
.L_x_53103:
[----:B------:R-:W-:Y:S05]  /*13a80*/  BSYNC.RECONVERGENT B4 ;  /* 0x0000000000047941 */ /* 0x000fea0003800200 */
.L_x_53102:
        /* <DEDUP_REMOVED lines=43> */
.L_x_53100:
[----:B------:R-:W-:Y:S05]  /*13d40*/  BSYNC.RECONVERGENT B3 ;  /* 0x0000000000037941 */ /* 0x000fea0003800200 */
.L_x_53099:
        /* <DEDUP_REMOVED lines=10> */
.L_x_53076:
        /* <DEDUP_REMOVED lines=21> */
.L_x_53108:
        /* <DEDUP_REMOVED lines=13> */
.L_x_53110:
[----:B------:R-:W-:Y:S05]  /*14010*/  BSYNC.RECONVERGENT B5 ;  /* 0x0000000000057941 */ /* 0x000fea0003800200 */
.L_x_53109:
        /* <DEDUP_REMOVED lines=42> */
.L_x_53107:
[----:B------:R-:W-:Y:S05]  /*142c0*/  BSYNC.RECONVERGENT B4 ;  /* 0x0000000000047941 */ /* 0x000fea0003800200 */
.L_x_53106:
        /* <DEDUP_REMOVED lines=9> */
.L_x_53105:
[----:B------:R-:W-:Y:S05]  /*14360*/  BSYNC.RECONVERGENT B3 ;  /* 0x0000000000037941 */ /* 0x000fea0003800200 */
.L_x_53104:
        /* <DEDUP_REMOVED lines=17> */
.L_x_53115:
        /* <DEDUP_REMOVED lines=13> */
.L_x_53117:
[----:B------:R-:W-:Y:S05]  /*14550*/  BSYNC.RECONVERGENT B5 ;  /* 0x0000000000057941 */ /* 0x000fea0003800200 */
.L_x_53116:
        /* <DEDUP_REMOVED lines=43> */
.L_x_53114:
[----:B------:R-:W-:Y:S05]  /*14810*/  BSYNC.RECONVERGENT B4 ;  /* 0x0000000000047941 */ /* 0x000fea0003800200 */
.L_x_53113:
        /* <DEDUP_REMOVED lines=9> */
.L_x_53112:
[----:B------:R-:W-:Y:S05]  /*148b0*/  BSYNC.RECONVERGENT B3 ;  /* 0x0000000000037941 */ /* 0x000fea0003800200 */
.L_x_53111:
        /* <DEDUP_REMOVED lines=17> */
.L_x_53122:
        /* <DEDUP_REMOVED lines=13> */
.L_x_53124:
[----:B------:R-:W-:Y:S05]  /*14aa0*/  BSYNC.RECONVERGENT B5 ;  /* 0x0000000000057941 */ /* 0x000fea0003800200 */
.L_x_53123:
        /* <DEDUP_REMOVED lines=43> */
.L_x_53121:
[----:B------:R-:W-:Y:S05]  /*14d60*/  BSYNC.RECONVERGENT B4 ;  /* 0x0000000000047941 */ /* 0x000fea0003800200 */
.L_x_53120:
        /* <DEDUP_REMOVED lines=9> */
.L_x_53119:
[----:B------:R-:W-:Y:S05]  /*14e00*/  BSYNC.RECONVERGENT B3 ;  /* 0x0000000000037941 */ /* 0x000fea0003800200 */
.L_x_53118:
        /* <DEDUP_REMOVED lines=16> */
.L_x_53127:
        /* <DEDUP_REMOVED lines=13> */
.L_x_53129:
[----:B------:R-:W-:Y:S05]  /*14fe0*/  BSYNC.RECONVERGENT B4 ;  /* 0x0000000000047941 */ /* 0x000fea0003800200 */
.L_x_53128:
        /* <DEDUP_REMOVED lines=43> */
.L_x_53126:
[----:B------:R-:W-:Y:S05]  /*152a0*/  BSYNC.RECONVERGENT B3 ;  /* 0x0000000000037941 */ /* 0x000fea0003800200 */
.L_x_53125:
        /* <DEDUP_REMOVED lines=9> */
.L_x_53098:
[----:B------:R-:W-:Y:S05]  /*15340*/  BSYNC.RECONVERGENT B1 ;  /* 0x0000000000017941 */ /* 0x000fea0003800200 */
.L_x_53075:
        /* <DEDUP_REMOVED lines=17> */
.L_x_53131:
[----:B------:R-:W-:Y:S05]  /*15460*/  BSYNC.RECONVERGENT B1 ;  /* 0x0000000000017941 */ /* 0x000fea0003800200 */
.L_x_53130:
[----:B------:R-:W-:Y:S01]  /*15470*/  VIADD R221, R221, 0x20 ;  /* 0x00000020dddd7836 */ /* 0x000fe20000000000 */
[----:B------:R-:W-:-:S07]  /*15480*/  IADD3 R215, PT, PT, R215, 0x20, RZ ;  /* 0x00000020d7d77810 */ /* 0x000fce0007ffe0ff */
.L_x_53074:
[----:B------:R-:W-:Y:S05]  /*15490*/  BSYNC.RECONVERGENT B2 ;  /* 0x0000000000027941 */ /* 0x000fea0003800200 */
.L_x_53073:
        /* <DEDUP_REMOVED lines=37> */
.L_x_53140:
        /* <DEDUP_REMOVED lines=13> */
.L_x_53142:
[----:B------:R-:W-:Y:S05]  /*157c0*/  BSYNC.RECONVERGENT B5 ;  /* 0x0000000000057941 */ /* 0x000fea0003800200 */
.L_x_53141:
        /* <DEDUP_REMOVED lines=42> */
.L_x_53139:
[----:B------:R-:W-:Y:S05]  /*15a70*/  BSYNC.RECONVERGENT B4 ;  /* 0x0000000000047941 */ /* 0x000fea0003800200 */
.L_x_53138:
        /* <DEDUP_REMOVED lines=9> */
.L_x_53137:
[----:B------:R-:W-:Y:S05]  /*15b10*/  BSYNC.RECONVERGENT B3 ;  /* 0x0000000000037941 */ /* 0x000fea0003800200 */
.L_x_53136:
        /* <DEDUP_REMOVED lines=17> */
.L_x_53147:
        /* <DEDUP_REMOVED lines=13> */
.L_x_53149:
[----:B------:R-:W-:Y:S05]  /*15d00*/  BSYNC.RECONVERGENT B5 ;  /* 0x0000000000057941 */ /* 0x000fea0003800200 */
.L_x_53148:
        /* <DEDUP_REMOVED lines=43> */
.L_x_53146:
[----:B------:R-:W-:Y:S05]  /*15fc0*/  BSYNC.RECONVERGENT B4 ;  /* 0x0000000000047941 */ /* 0x000fea0003800200 */
.L_x_53145:
        /* <DEDUP_REMOVED lines=9> */
.L_x_53144:
[----:B------:R-:W-:Y:S05]  /*16060*/  BSYNC.RECONVERGENT B3 ;  /* 0x0000000000037941 */ /* 0x000fea0003800200 */
.L_x_53143:
        /* <DEDUP_REMOVED lines=17> */
.L_x_53154:
        /* <DEDUP_REMOVED lines=13> */
.L_x_53156:
[----:B------:R-:W-:Y:S05]  /*16250*/  BSYNC.RECONVERGENT B5 ;  /* 0x0000000000057941 */ /* 0x000fea0003800200 */
.L_x_53155:
        /* <DEDUP_REMOVED lines=43> */
.L_x_53153:
[----:B------:R-:W-:Y:S05]  /*16510*/  BSYNC.RECONVERGENT B4 ;  /* 0x0000000000047941 */ /* 0x000fea0003800200 */
.L_x_53152:
        /* <DEDUP_REMOVED lines=9> */
.L_x_53151:
[----:B------:R-:W-:Y:S05]  /*165b0*/  BSYNC.RECONVERGENT B3 ;  /* 0x0000000000037941 */ /* 0x000fea0003800200 */
.L_x_53150:
        /* <DEDUP_REMOVED lines=16> */
.L_x_53160:
        /* <DEDUP_REMOVED lines=13> */
.L_x_53162:
[----:B------:R-:W-:Y:S05]  /*16790*/  BSYNC.RECONVERGENT B4 ;  /* 0x0000000000047941 */ /* 0x000fea0003800200 */
.L_x_53161:
        /* <DEDUP_REMOVED lines=43> */
.L_x_53159:
[----:B------:R-:W-:Y:S05]  /*16a50*/  BSYNC.RECONVERGENT B3 ;  /* 0x0000000000037941 */ /* 0x000fea0003800200 */
.L_x_53158:
        /* <DEDUP_REMOVED lines=10> */
.L_x_53135:
        /* <DEDUP_REMOVED lines=21> */
.L_x_53167:
        /* <DEDUP_REMOVED lines=13> */
.L_x_53169:
[----:B------:R-:W-:Y:S05]  /*16d20*/  BSYNC.RECONVERGENT B5 ;  /* 0x0000000000057941 */ /* 0x000fea0003800200 */
.L_x_53168:
        /* <DEDUP_REMOVED lines=42> */
.L_x_53166:
[----:B------:R-:W-:Y:S05]  /*16fd0*/  BSYNC.RECONVERGENT B4 ;  /* 0x0000000000047941 */ /* 0x000fea0003800200 */
.L_x_53165:
        /* <DEDUP_REMOVED lines=9> */
.L_x_53164:
[----:B------:R-:W-:Y:S05]  /*17070*/  BSYNC.RECONVERGENT B3 ;  /* 0x0000000000037941 */ /* 0x000fea0003800200 */
.L_x_53163:
        /* <DEDUP_REMOVED lines=17> */
.L_x_53174:
        /* <DEDUP_REMOVED lines=13> */
.L_x_53176:
[----:B------:R-:W-:Y:S05]  /*17260*/  BSYNC.RECONVERGENT B5 ;  /* 0x0000000000057941 */ /* 0x000fea0003800200 */
.L_x_53175:
        /* <DEDUP_REMOVED lines=43> */
.L_x_53173:
[----:B------:R-:W-:Y:S05]  /*17520*/  BSYNC.RECONVERGENT B4 ;  /* 0x0000000000047941 */ /* 0x000fea0003800200 */
.L_x_53172:
        /* <DEDUP_REMOVED lines=9> */
.L_x_53171:
[----:B------:R-:W-:Y:S05]  /*175c0*/  BSYNC.RECONVERGENT B3 ;  /* 0x0000000000037941 */ /* 0x000fea0003800200 */
.L_x_53170:
        /* <DEDUP_REMOVED lines=17> */
.L_x_53181:
        /* <DEDUP_REMOVED lines=13> */
.L_x_53183:
[----:B------:R-:W-:Y:S05]  /*177b0*/  BSYNC.RECONVERGENT B5 ;  /* 0x0000000000057941 */ /* 0x000fea0003800200 */
.L_x_53182:
        /* <DEDUP_REMOVED lines=43> */
.L_x_53180:
[----:B------:R-:W-:Y:S05]  /*17a70*/  BSYNC.RECONVERGENT B4 ;  /* 0x0000000000047941 */ /* 0x000fea0003800200 */
.L_x_53179:
        /* <DEDUP_REMOVED lines=9> */
.L_x_53178:
[----:B------:R-:W-:Y:S05]  /*17b10*/  BSYNC.RECONVERGENT B3 ;  /* 0x0000000000037941 */ /* 0x000fea0003800200 */
.L_x_53177:
        /* <DEDUP_REMOVED lines=16> */
.L_x_53186:
        /* <DEDUP_REMOVED lines=13> */
.L_x_53188:
[----:B------:R-:W-:Y:S05]  /*17cf0*/  BSYNC.RECONVERGENT B4 ;  /* 0x0000000000047941 */ /* 0x000fea0003800200 */
.L_x_53187:
        /* <DEDUP_REMOVED lines=43> */
.L_x_53185:
[----:B------:R-:W-:Y:S05]  /*17fb0*/  BSYNC.RECONVERGENT B3 ;  /* 0x0000000000037941 */ /* 0x000fea0003800200 */
.L_x_53184:
        /* <DEDUP_REMOVED lines=9> */
.L_x_53157:
[----:B------:R-:W-:Y:S05]  /*18050*/  BSYNC.RECONVERGENT B1 ;  /* 0x0000000000017941 */ /* 0x000fea0003800200 */
.L_x_53134:
        /* <DEDUP_REMOVED lines=17> */
.L_x_53190:
[----:B------:R-:W-:Y:S05]  /*18170*/  BSYNC.RECONVERGENT B1 ;  /* 0x0000000000017941 */ /* 0x000fea0003800200 */
.L_x_53189:
[----:B------:R-:W-:Y:S01]  /*18180*/  IADD3 R221, PT, PT, R221, 0x20, RZ ;  /* 0x00000020dddd7810 */ /* 0x000fe20007ffe0ff */
[----:B------:R-:W-:-:S07]  /*18190*/  VIADD R215, R215, 0x20 ;  /* 0x00000020d7d77836 */ /* 0x000fce0000000000 */
.L_x_53133:
[----:B------:R-:W-:Y:S05]  /*181a0*/  BSYNC.RECONVERGENT B2 ;  /* 0x0000000000027941 */ /* 0x000fea0003800200 */
.L_x_53132:
        /* <DEDUP_REMOVED lines=37> */
.L_x_53199:
        /* <DEDUP_REMOVED lines=13> */
.L_x_53201:
[----:B------:R-:W-:Y:S05]  /*184d0*/  BSYNC.RECONVERGENT B5 ;  /* 0x0000000000057941 */ /* 0x000fea0003800200 */
.L_x_53200:
        /* <DEDUP_REMOVED lines=42> */
.L_x_53198:
[----:B------:R-:W-:Y:S05]  /*18780*/  BSYNC.RECONVERGENT B4 ;  /* 0x0000000000047941 */ /* 0x000fea0003800200 */
.L_x_53197:
        /* <DEDUP_REMOVED lines=9> */
.L_x_53196:
[----:B------:R-:W-:Y:S05]  /*18820*/  BSYNC.RECONVERGENT B3 ;  /* 0x0000000000037941 */ /* 0x000fea0003800200 */
.L_x_53195:
        /* <DEDUP_REMOVED lines=17> */
.L_x_53206:
        /* <DEDUP_REMOVED lines=13> */
.L_x_53208:
[----:B------:R-:W-:Y:S05]  /*18a10*/  BSYNC.RECONVERGENT B5 ;  /* 0x0000000000057941 */ /* 0x000fea0003800200 */
.L_x_53207:
        /* <DEDUP_REMOVED lines=43> */
.L_x_53205:
[----:B------:R-:W-:Y:S05]  /*18cd0*/  BSYNC.RECONVERGENT B4 ;  /* 0x0000000000047941 */ /* 0x000fea0003800200 */
.L_x_53204:
        /* <DEDUP_REMOVED lines=9> */
.L_x_53203:
[----:B------:R-:W-:Y:S05]  /*18d70*/  BSYNC.RECONVERGENT B3 ;  /* 0x0000000000037941 */ /* 0x000fea0003800200 */
.L_x_53202:
        /* <DEDUP_REMOVED lines=17> */
.L_x_53213:
        /* <DEDUP_REMOVED lines=13> */
.L_x_53215:
[----:B------:R-:W-:Y:S05]  /*18f60*/  BSYNC.RECONVERGENT B5 ;  /* 0x0000000000057941 */ /* 0x000fea0003800200 */
.L_x_53214:
        /* <DEDUP_REMOVED lines=43> */
.L_x_53212:
[----:B------:R-:W-:Y:S05]  /*19220*/  BSYNC.RECONVERGENT B4 ;  /* 0x0000000000047941 */ /* 0x000fea0003800200 */
.L_x_53211:
        /* <DEDUP_REMOVED lines=9> */
.L_x_53210:
[----:B------:R-:W-:Y:S05]  /*192c0*/  BSYNC.RECONVERGENT B3 ;  /* 0x0000000000037941 */ /* 0x000fea0003800200 */
.L_x_53209:
        /* <DEDUP_REMOVED lines=16> */
.L_x_53219:
        /* <DEDUP_REMOVED lines=13> */
.L_x_53221:
[----:B------:R-:W-:Y:S05]  /*194a0*/  BSYNC.RECONVERGENT B4 ;  /* 0x0000000000047941 */ /* 0x000fea0003800200 */
.L_x_53220:
        /* <DEDUP_REMOVED lines=43> */
.L_x_53218:
[----:B------:R-:W-:Y:S05]  /*19760*/  BSYNC.RECONVERGENT B3 ;  /* 0x0000000000037941 */ /* 0x000fea0003800200 */
.L_x_53217:
        /* <DEDUP_REMOVED lines=10> */
.L_x_53194:
        /* <DEDUP_REMOVED lines=21> */
.L_x_53226:
        /* <DEDUP_REMOVED lines=13> */
.L_x_53228:
[----:B------:R-:W-:Y:S05]  /*19a30*/  BSYNC.RECONVERGENT B5 ;  /* 0x0000000000057941 */ /* 0x000fea0003800200 */
.L_x_53227:
        /* <DEDUP_REMOVED lines=42> */
.L_x_53225:
[----:B------:R-:W-:Y:S05]  /*19ce0*/  BSYNC.RECONVERGENT B4 ;  /* 0x0000000000047941 */ /* 0x000fea0003800200 */
.L_x_53224:
        /* <DEDUP_REMOVED lines=9> */
.L_x_53223:
[----:B------:R-:W-:Y:S05]  /*19d80*/  BSYNC.RECONVERGENT B3 ;  /* 0x0000000000037941 */ /* 0x000fea0003800200 */
.L_x_53222:
        /* <DEDUP_REMOVED lines=17> */
.L_x_53233:
        /* <DEDUP_REMOVED lines=13> */
.L_x_53235:
[----:B------:R-:W-:Y:S05]  /*19f70*/  BSYNC.RECONVERGENT B5 ;  /* 0x0000000000057941 */ /* 0x000fea0003800200 */
.L_x_53234:
        /* <DEDUP_REMOVED lines=43> */
.L_x_53232:
[----:B------:R-:W-:Y:S05]  /*1a230*/  BSYNC.RECONVERGENT B4 ;  /* 0x0000000000047941 */ /* 0x000fea0003800200 */
.L_x_53231:
        /* <DEDUP_REMOVED lines=9> */
.L_x_53230:
[----:B------:R-:W-:Y:S05]  /*1a2d0*/  BSYNC.RECONVERGENT B3 ;  /* 0x0000000000037941 */ /* 0x000fea0003800200 */
.L_x_53229:
        /* <DEDUP_REMOVED lines=17> */
.L_x_53240:
        /* <DEDUP_REMOVED lines=13> */
.L_x_53242:
[----:B------:R-:W-:Y:S05]  /*1a4c0*/  BSYNC.RECONVERGENT B5 ;  /* 0x0000000000057941 */ /* 0x000fea0003800200 */
.L_x_53241:
        /* <DEDUP_REMOVED lines=43> */
.L_x_53239:
[----:B------:R-:W-:Y:S05]  /*1a780*/  BSYNC.RECONVERGENT B4 ;  /* 0x0000000000047941 */ /* 0x000fea0003800200 */
.L_x_53238:
        /* <DEDUP_REMOVED lines=9> */
.L_x_53237:
[----:B------:R-:W-:Y:S05]  /*1a820*/  BSYNC.RECONVERGENT B3 ;  /* 0x0000000000037941 */ /* 0x000fea0003800200 */
.L_x_53236:
        /* <DEDUP_REMOVED lines=16> */
.L_x_53245:
        /* <DEDUP_REMOVED lines=13> */
.L_x_53247:
[----:B------:R-:W-:Y:S05]  /*1aa00*/  BSYNC.RECONVERGENT B4 ;  /* 0x0000000000047941 */ /* 0x000fea0003800200 */
.L_x_53246:
        /* <DEDUP_REMOVED lines=43> */
.L_x_53244:
[----:B------:R-:W-:Y:S05]  /*1acc0*/  BSYNC.RECONVERGENT B3 ;  /* 0x0000000000037941 */ /* 0x000fea0003800200 */
.L_x_53243:
        /* <DEDUP_REMOVED lines=9> */
.L_x_53216:
[----:B------:R-:W-:Y:S05]  /*1ad60*/  BSYNC.RECONVERGENT B1 ;  /* 0x0000000000017941 */ /* 0x000fea0003800200 */
.L_x_53193:
        /* <DEDUP_REMOVED lines=17> */
.L_x_53249:
[----:B------:R-:W-:Y:S05]  /*1ae80*/  BSYNC.RECONVERGENT B1 ;  /* 0x0000000000017941 */ /* 0x000fea0003800200 */
.L_x_53248:
[----:B------:R-:W-:Y:S01]  /*1ae90*/  VIADD R221, R221, 0x20 ;  /* 0x00000020dddd7836 */ /* 0x000fe20000000000 */
[----:B------:R-:W-:-:S07]  /*1aea0*/  IADD3 R215, PT, PT, R215, 0x20, RZ ;  /* 0x00000020d7d77810 */ /* 0x000fce0007ffe0ff */
.L_x_53192:
[----:B------:R-:W-:Y:S05]  /*1aeb0*/  BSYNC.RECONVERGENT B2 ;  /* 0x0000000000027941 */ /* 0x000fea0003800200 */
.L_x_53191:
        /* <DEDUP_REMOVED lines=37> */
.L_x_53258:
        /* <DEDUP_REMOVED lines=13> */
.L_x_53260:
[----:B------:R-:W-:Y:S05]  /*1b1e0*/  BSYNC.RECONVERGENT B5 ;  /* 0x0000000000057941 */ /* 0x000fea0003800200 */
.L_x_53259:
        /* <DEDUP_REMOVED lines=42> */
.L_x_53257:
[----:B------:R-:W-:Y:S05]  /*1b490*/  BSYNC.RECONVERGENT B4 ;  /* 0x0000000000047941 */ /* 0x000fea0003800200 */
.L_x_53256:
        /* <DEDUP_REMOVED lines=9> */
.L_x_53255:
[----:B------:R-:W-:Y:S05]  /*1b530*/  BSYNC.RECONVERGENT B3 ;  /* 0x0000000000037941 */ /* 0x000fea0003800200 */
.L_x_53254:
        /* <DEDUP_REMOVED lines=17> */
.L_x_53265:
        /* <DEDUP_REMOVED lines=13> */
.L_x_53267:
[----:B------:R-:W-:Y:S05]  /*1b720*/  BSYNC.RECONVERGENT B5 ;  /* 0x0000000000057941 */ /* 0x000fea0003800200 */
.L_x_53266:
        /* <DEDUP_REMOVED lines=43> */
.L_x_53264:
[----:B------:R-:W-:Y:S05]  /*1b9e0*/  BSYNC.RECONVERGENT B4 ;  /* 0x0000000000047941 */ /* 0x000fea0003800200 */
.L_x_53263:
        /* <DEDUP_REMOVED lines=9> */
.L_x_53262:
[----:B------:R-:W-:Y:S05]  /*1ba80*/  BSYNC.RECONVERGENT B3 ;  /* 0x0000000000037941 */ /* 0x000fea0003800200 */
.L_x_53261:
        /* <DEDUP_REMOVED lines=17> */
.L_x_53272:
        /* <DEDUP_REMOVED lines=13> */
.L_x_53274:
[----:B------:R-:W-:Y:S05]  /*1bc70*/  BSYNC.RECONVERGENT B5 ;  /* 0x0000000000057941 */ /* 0x000fea0003800200 */
.L_x_53273:
        /* <DEDUP_REMOVED lines=43> */
.L_x_53271:
[----:B------:R-:W-:Y:S05]  /*1bf30*/  BSYNC.RECONVERGENT B4 ;  /* 0x0000000000047941 */ /* 0x000fea0003800200 */
.L_x_53270:
        /* <DEDUP_REMOVED lines=9> */
.L_x_53269:
[----:B------:R-:W-:Y:S05]  /*1bfd0*/  BSYNC.RECONVERGENT B3 ;  /* 0x0000000000037941 */ /* 0x000fea0003800200 */
.L_x_53268:
        /* <DEDUP_REMOVED lines=16> */
.L_x_53278:
        /* <DEDUP_REMOVED lines=13> */
.L_x_53280:
[----:B------:R-:W-:Y:S05]  /*1c1b0*/  BSYNC.RECONVERGENT B4 ;  /* 0x0000000000047941 */ /* 0x000fea0003800200 */
.L_x_53279:
        /* <DEDUP_REMOVED lines=43> */
.L_x_53277:
[----:B------:R-:W-:Y:S05]  /*1c470*/  BSYNC.RECONVERGENT B3 ;  /* 0x0000000000037941 */ /* 0x000fea0003800200 */
.L_x_53276:
        /* <DEDUP_REMOVED lines=10> */
.L_x_53253:
        /* <DEDUP_REMOVED lines=21> */
.L_x_53285:
        /* <DEDUP_REMOVED lines=13> */
.L_x_53287:
[----:B------:R-:W-:Y:S05]  /*1c740*/  BSYNC.RECONVERGENT B5 ;  /* 0x0000000000057941 */ /* 0x000fea0003800200 */
.L_x_53286:
        /* <DEDUP_REMOVED lines=42> */
.L_x_53284:
[----:B------:R-:W-:Y:S05]  /*1c9f0*/  BSYNC.RECONVERGENT B4 ;  /* 0x0000000000047941 */ /* 0x000fea0003800200 */
.L_x_53283:
        /* <DEDUP_REMOVED lines=9> */
.L_x_53282:
[----:B------:R-:W-:Y:S05]  /*1ca90*/  BSYNC.RECONVERGENT B3 ;  /* 0x0000000000037941 */ /* 0x000fea0003800200 */
.L_x_53281:
        /* <DEDUP_REMOVED lines=17> */
.L_x_53292:
        /* <DEDUP_REMOVED lines=13> */
.L_x_53294:
[----:B------:R-:W-:Y:S05]  /*1cc80*/  BSYNC.RECONVERGENT B5 ;  /* 0x0000000000057941 */ /* 0x000fea0003800200 */
.L_x_53293:
        /* <DEDUP_REMOVED lines=43> */
.L_x_53291:
[----:B------:R-:W-:Y:S05]  /*1cf40*/  BSYNC.RECONVERGENT B4 ;  /* 0x0000000000047941 */ /* 0x000fea0003800200 */
.L_x_53290:
        /* <DEDUP_REMOVED lines=9> */
.L_x_53289:
[----:B------:R-:W-:Y:S05]  /*1cfe0*/  BSYNC.RECONVERGENT B3 ;  /* 0x0000000000037941 */ /* 0x000fea0003800200 */
.L_x_53288:
        /* <DEDUP_REMOVED lines=17> */
.L_x_53299:
        /* <DEDUP_REMOVED lines=13> */
.L_x_53301:
[----:B------:R-:W-:Y:S05]  /*1d1d0*/  BSYNC.RECONVERGENT B5 ;  /* 0x0000000000057941 */ /* 0x000fea0003800200 */
.L_x_53300:
        /* <DEDUP_REMOVED lines=43> */
.L_x_53298:
[----:B------:R-:W-:Y:S05]  /*1d490*/  BSYNC.RECONVERGENT B4 ;  /* 0x0000000000047941 */ /* 0x000fea0003800200 */
.L_x_53297:
        /* <DEDUP_REMOVED lines=9> */
.L_x_53296:
[----:B------:R-:W-:Y:S05]  /*1d530*/  BSYNC.RECONVERGENT B3 ;  /* 0x0000000000037941 */ /* 0x000fea0003800200 */
.L_x_53295:
        /* <DEDUP_REMOVED lines=16> */
.L_x_53304:
        /* <DEDUP_REMOVED lines=13> */
.L_x_53306:
[----:B------:R-:W-:Y:S05]  /*1d710*/  BSYNC.RECONVERGENT B4 ;  /* 0x0000000000047941 */ /* 0x000fea0003800200 */
.L_x_53305:
        /* <DEDUP_REMOVED lines=43> */
.L_x_53303:
[----:B------:R-:W-:Y:S05]  /*1d9d0*/  BSYNC.RECONVERGENT B3 ;  /* 0x0000000000037941 */ /* 0x000fea0003800200 */
.L_x_53302:
        /* <DEDUP_REMOVED lines=9> */
.L_x_53275:
[----:B------:R-:W-:Y:S05]  /*1da70*/  BSYNC.RECONVERGENT B1 ;  /* 0x0000000000017941 */ /* 0x000fea0003800200 */
.L_x_53252:
        /* <DEDUP_REMOVED lines=17> */
.L_x_53308:
[----:B------:R-:W-:Y:S05]  /*1db90*/  BSYNC.RECONVERGENT B1 ;  /* 0x0000000000017941 */ /* 0x000fea0003800200 */
.L_x_53307:
[----:B------:R-:W-:Y:S01]  /*1dba0*/  IADD3 R221, PT, PT, R221, 0x20, RZ ;  /* 0x00000020dddd7810 */ /* 0x000fe20007ffe0ff */
[----:B------:R-:W-:-:S07]  /*1dbb0*/  VIADD R215, R215, 0x20 ;  /* 0x00000020d7d77836 */ /* 0x000fce0000000000 */
.L_x_53251:
[----:B------:R-:W-:Y:S05]  /*1dbc0*/  BSYNC.RECONVERGENT B2 ;  /* 0x0000000000027941 */ /* 0x000fea0003800200 */
.L_x_53250:
        /* <DEDUP_REMOVED lines=37> */
.L_x_53317:
        /* <DEDUP_REMOVED lines=13> */
.L_x_53319:
[----:B------:R-:W-:Y:S05]  /*1def0*/  BSYNC.RECONVERGENT B5 ;  /* 0x0000000000057941 */ /* 0x000fea0003800200 */
.L_x_53318:
        /* <DEDUP_REMOVED lines=42> */
.L_x_53316:
[----:B------:R-:W-:Y:S05]  /*1e1a0*/  BSYNC.RECONVERGENT B4 ;  /* 0x0000000000047941 */ /* 0x000fea0003800200 */
.L_x_53315:
        /* <DEDUP_REMOVED lines=9> */
.L_x_53314:
[----:B------:R-:W-:Y:S05]  /*1e240*/  BSYNC.RECONVERGENT B3 ;  /* 0x0000000000037941 */ /* 0x000fea0003800200 */
.L_x_53313:
        /* <DEDUP_REMOVED lines=17> */
.L_x_53324:
        /* <DEDUP_REMOVED lines=13> */
.L_x_53326:
[----:B------:R-:W-:Y:S05]  /*1e430*/  BSYNC.RECONVERGENT B5 ;  /* 0x0000000000057941 */ /* 0x000fea0003800200 */
.L_x_53325:
        /* <DEDUP_REMOVED lines=43> */
.L_x_53323:
[----:B------:R-:W-:Y:S05]  /*1e6f0*/  BSYNC.RECONVERGENT B4 ;  /* 0x0000000000047941 */ /* 0x000fea0003800200 */
.L_x_53322:
        /* <DEDUP_REMOVED lines=9> */
.L_x_53321:
[----:B------:R-:W-:Y:S05]  /*1e790*/  BSYNC.RECONVERGENT B3 ;  /* 0x0000000000037941 */ /* 0x000fea0003800200 */
.L_x_53320:
        /* <DEDUP_REMOVED lines=17> */
.L_x_53331:
        /* <DEDUP_REMOVED lines=13> */
.L_x_53333:
[----:B------:R-:W-:Y:S05]  /*1e980*/  BSYNC.RECONVERGENT B5 ;  /* 0x0000000000057941 */ /* 0x000fea0003800200 */
.L_x_53332:
        /* <DEDUP_REMOVED lines=43> */
.L_x_53330:
[----:B------:R-:W-:Y:S05]  /*1ec40*/  BSYNC.RECONVERGENT B4 ;  /* 0x0000000000047941 */ /* 0x000fea0003800200 */
.L_x_53329:
        /* <DEDUP_REMOVED lines=9> */
.L_x_53328:
[----:B------:R-:W-:Y:S05]  /*1ece0*/  BSYNC.RECONVERGENT B3 ;  /* 0x0000000000037941 */ /* 0x000fea0003800200 */
.L_x_53327:
        /* <DEDUP_REMOVED lines=16> */
.L_x_53337:
        /* <DEDUP_REMOVED lines=13> */
.L_x_53339:
[----:B------:R-:W-:Y:S05]  /*1eec0*/  BSYNC.RECONVERGENT B4 ;  /* 0x0000000000047941 */ /* 0x000fea0003800200 */
.L_x_53338:
        /* <DEDUP_REMOVED lines=43> */
.L_x_53336:
[----:B------:R-:W-:Y:S05]  /*1f180*/  BSYNC.RECONVERGENT B3 ;  /* 0x0000000000037941 */ /* 0x000fea0003800200 */
.L_x_53335:
        /* <DEDUP_REMOVED lines=10> */
.L_x_53312:
        /* <DEDUP_REMOVED lines=21> */
.L_x_53344:
        /* <DEDUP_REMOVED lines=13> */
.L_x_53346:
[----:B------:R-:W-:Y:S05]  /*1f450*/  BSYNC.RECONVERGENT B5 ;  /* 0x0000000000057941 */ /* 0x000fea0003800200 */
.L_x_53345:
        /* <DEDUP_REMOVED lines=42> */
.L_x_53343:
[----:B------:R-:W-:Y:S05]  /*1f700*/  BSYNC.RECONVERGENT B4 ;  /* 0x0000000000047941 */ /* 0x000fea0003800200 */
.L_x_53342:
        /* <DEDUP_REMOVED lines=9> */
.L_x_53341:
[----:B------:R-:W-:Y:S05]  /*1f7a0*/  BSYNC.RECONVERGENT B3 ;  /* 0x0000000000037941 */ /* 0x000fea0003800200 */
.L_x_53340:
        /* <DEDUP_REMOVED lines=17> */
.L_x_53351:
        /* <DEDUP_REMOVED lines=13> */
.L_x_53353:
[----:B------:R-:W-:Y:S05]  /*1f990*/  BSYNC.RECONVERGENT B5 ;  /* 0x0000000000057941 */ /* 0x000fea0003800200 */
.L_x_53352:
        /* <DEDUP_REMOVED lines=43> */
.L_x_53350:
[----:B------:R-:W-:Y:S05]  /*1fc50*/  BSYNC.RECONVERGENT B4 ;  /* 0x0000000000047941 */ /* 0x000fea0003800200 */
.L_x_53349:
        /* <DEDUP_REMOVED lines=9> */
.L_x_53348:
[----:B------:R-:W-:Y:S05]  /*1fcf0*/  BSYNC.RECONVERGENT B3 ;  /* 0x0000000000037941 */ /* 0x000fea0003800200 */
.L_x_53347:
        /* <DEDUP_REMOVED lines=17> */
.L_x_53358:
        /* <DEDUP_REMOVED lines=13> */
.L_x_53360:
[----:B------:R-:W-:Y:S05]  /*1fee0*/  BSYNC.RECONVERGENT B5 ;  /* 0x0000000000057941 */ /* 0x000fea0003800200 */
.L_x_53359:
        /* <DEDUP_REMOVED lines=43> */
.L_x_53357:
[----:B------:R-:W-:Y:S05]  /*201a0*/  BSYNC.RECONVERGENT B4 ;  /* 0x0000000000047941 */ /* 0x000fea0003800200 */
.L_x_53356:
        /* <DEDUP_REMOVED lines=9> */
.L_x_53355:
[----:B------:R-:W-:Y:S05]  /*20240*/  BSYNC.RECONVERGENT B3 ;  /* 0x0000000000037941 */ /* 0x000fea0003800200 */
.L_x_53354:
        /* <DEDUP_REMOVED lines=16> */
.L_x_53363:
        /* <DEDUP_REMOVED lines=13> */
.L_x_53365:
[----:B------:R-:W-:Y:S05]  /*20420*/  BSYNC.RECONVERGENT B4 ;  /* 0x0000000000047941 */ /* 0x000fea0003800200 */
.L_x_53364:
        /* <DEDUP_REMOVED lines=43> */
.L_x_53362:
[----:B------:R-:W-:Y:S05]  /*206e0*/  BSYNC.RECONVERGENT B3 ;  /* 0x0000000000037941 */ /* 0x000fea0003800200 */
.L_x_53361:
        /* <DEDUP_REMOVED lines=9> */
.L_x_53334:
[----:B------:R-:W-:Y:S05]  /*20780*/  BSYNC.RECONVERGENT B1 ;  /* 0x0000000000017941 */ /* 0x000fea0003800200 */
.L_x_53311:
        /* <DEDUP_REMOVED lines=17> */
.L_x_53367:
[----:B------:R-:W-:Y:S05]  /*208a0*/  BSYNC.RECONVERGENT B1 ;  /* 0x0000000000017941 */ /* 0x000fea0003800200 */
.L_x_53366:
[----:B------:R-:W-:Y:S01]  /*208b0*/  VIADD R221, R221, 0x20 ;  /* 0x00000020dddd7836 */ /* 0x000fe20000000000 */
[----:B------:R-:W-:-:S07]  /*208c0*/  IADD3 R215, PT, PT, R215, 0x20, RZ ;  /* 0x00000020d7d77810 */ /* 0x000fce0007ffe0ff */
.L_x_53310:
[----:B------:R-:W-:Y:S05]  /*208d0*/  BSYNC.RECONVERGENT B2 ;  /* 0x0000000000027941 */ /* 0x000fea0003800200 */
.L_x_53309:
        /* <DEDUP_REMOVED lines=37> */
.L_x_53376:
        /* <DEDUP_REMOVED lines=13> */
.L_x_53378:
[----:B------:R-:W-:Y:S05]  /*20c00*/  BSYNC.RECONVERGENT B5 ;  /* 0x0000000000057941 */ /* 0x000fea0003800200 */
.L_x_53377:
        /* <DEDUP_REMOVED lines=42> */
.L_x_53375:
[----:B------:R-:W-:Y:S05]  /*20eb0*/  BSYNC.RECONVERGENT B4 ;  /* 0x0000000000047941 */ /* 0x000fea0003800200 */
.L_x_53374:
        /* <DEDUP_REMOVED lines=9> */
.L_x_53373:
[----:B------:R-:W-:Y:S05]  /*20f50*/  BSYNC.RECONVERGENT B3 ;  /* 0x0000000000037941 */ /* 0x000fea0003800200 */
.L_x_53372:
        /* <DEDUP_REMOVED lines=17> */
.L_x_53383:
        /* <DEDUP_REMOVED lines=13> */
.L_x_53385:
[----:B------:R-:W-:Y:S05]  /*21140*/  BSYNC.RECONVERGENT B5 ;  /* 0x0000000000057941 */ /* 0x000fea0003800200 */
.L_x_53384:
        /* <DEDUP_REMOVED lines=43> */
.L_x_53382:
[----:B------:R-:W-:Y:S05]  /*21400*/  BSYNC.RECONVERGENT B4 ;  /* 0x0000000000047941 */ /* 0x000fea0003800200 */
.L_x_53381:
        /* <DEDUP_REMOVED lines=9> */
.L_x_53380:
[----:B------:R-:W-:Y:S05]  /*214a0*/  BSYNC.RECONVERGENT B3 ;  /* 0x0000000000037941 */ /* 0x000fea0003800200 */
.L_x_53379:
        /* <DEDUP_REMOVED lines=17> */
.L_x_53390:
        /* <DEDUP_REMOVED lines=13> */
.L_x_53392:
[----:B------:R-:W-:Y:S05]  /*21690*/  BSYNC.RECONVERGENT B5 ;  /* 0x0000000000057941 */ /* 0x000fea0003800200 */
.L_x_53391:
        /* <DEDUP_REMOVED lines=43> */
.L_x_53389:
[----:B------:R-:W-:Y:S05]  /*21950*/  BSYNC.RECONVERGENT B4 ;  /* 0x0000000000047941 */ /* 0x000fea0003800200 */
.L_x_53388:
        /* <DEDUP_REMOVED lines=9> */
.L_x_53387:
[----:B------:R-:W-:Y:S05]  /*219f0*/  BSYNC.RECONVERGENT B3 ;  /* 0x0000000000037941 */ /* 0x000fea0003800200 */
.L_x_53386:
        /* <DEDUP_REMOVED lines=20> */
.L_x_53396:
        /* <DEDUP_REMOVED lines=13> */
.L_x_53398:
[----:B------:R-:W-:Y:S05]  /*21c10*/  BSYNC.RECONVERGENT B4 ;  /* 0x0000000000047941 */ /* 0x000fea0003800200 */
.L_x_53397:
        /* <DEDUP_REMOVED lines=43> */
.L_x_53395:
[----:B------:R-:W-:Y:S05]  /*21ed0*/  BSYNC.RECONVERGENT B3 ;  /* 0x0000000000037941 */ /* 0x000fea0003800200 */
.L_x_53394:
        /* <DEDUP_REMOVED lines=10> */
.L_x_53371:
        /* <DEDUP_REMOVED lines=21> */
.L_x_53403:
        /* <DEDUP_REMOVED lines=13> */
.L_x_53405:
[----:B------:R-:W-:Y:S05]  /*221a0*/  BSYNC.RECONVERGENT B5 ;  /* 0x0000000000057941 */ /* 0x000fea0003800200 */
.L_x_53404:
        /* <DEDUP_REMOVED lines=43> */
.L_x_53402:
[----:B------:R-:W-:Y:S05]  /*22460*/  BSYNC.RECONVERGENT B4 ;  /* 0x0000000000047941 */ /* 0x000fea0003800200 */
.L_x_53401:
        /* <DEDUP_REMOVED lines=9> */
.L_x_53400:
[----:B------:R-:W-:Y:S05]  /*22500*/  BSYNC.RECONVERGENT B3 ;  /* 0x0000000000037941 */ /* 0x000fea0003800200 */
.L_x_53399:
        /* <DEDUP_REMOVED lines=17> */
.L_x_53410:
        /* <DEDUP_REMOVED lines=13> */
.L_x_53412:
[----:B------:R-:W-:Y:S05]  /*226f0*/  BSYNC.RECONVERGENT B5 ;  /* 0x0000000000057941 */ /* 0x000fea0003800200 */
.L_x_53411:
[----:B------:R-:W-:Y:S01]  /*22700*/  IMAD.WIDE.U32 R210, R218, -0x326172a9, RZ ;  /* 0xcd9e8d57dad27825 */ /* 0x000fe200078e00ff */
[----:B------:R-:W-:-:S03]  /*22710*/  LOP3.LUT R2, R5, UR7, R9, 0x96, !PT ;  /* 0x0000000705027c12 */ /* 0x000fc6000f8e9609 */
[----:B------:R-:W-:Y:S01]  /*22720*/  HFMA2 R4, -RZ, RZ, 0, 0 ;  /* 0x00000000ff047431 */ /* 0x000fe200000001ff */
[----:B------:R-:W-:Y:S02]  /*22730*/  MOV R6, R212 ;  /* 0x000000d400067202 */ /* 0x000fe40000000f00 */
[----:B-1----:R-:W-:Y:S01]  /*22740*/  LOP3.LUT R224, R216, UR6, R211, 0x96, !PT ;  /* 0x00000006d8e07c12 */ /* 0x002fe2000f8e96d3 */
        /* <DEDUP_REMOVED lines=38> */
.L_x_53409:
[----:B------:R-:W-:Y:S05]  /*229b0*/  BSYNC.RECONVERGENT B4 ;  /* 0x0000000000047941 */ /* 0x000fea0003800200 */
.L_x_53408:
        /* <DEDUP_REMOVED lines=9> */
.L_x_53407:
[----:B------:R-:W-:Y:S05]  /*22a50*/  BSYNC.RECONVERGENT B3 ;  /* 0x0000000000037941 */ /* 0x000fea0003800200 */
.L_x_53406:
        /* <DEDUP_REMOVED lines=17> */
.L_x_53417:
        /* <DEDUP_REMOVED lines=13> */
.L_x_53419:
[----:B------:R-:W-:Y:S05]  /*22c40*/  BSYNC.RECONVERGENT B5 ;  /* 0x0000000000057941 */ /* 0x000fea0003800200 */
.L_x_53418:
[----:B------:R-:W-:Y:S01]  /*22c50*/  IMAD.WIDE.U32 R224, R218, -0x326172a9, RZ ;  /* 0xcd9e8d57dae07825 */ /* 0x000fe200078e00ff */
[----:B------:R-:W-:Y:S02]  /*22c60*/  LOP3.LUT R2, R5, UR7, R211, 0x96, !PT ;  /* 0x0000000705027c12 */ /* 0x000fe4000f8e96d3 */
        /* <DEDUP_REMOVED lines=41> */
.L_x_53416:
[----:B------:R-:W-:Y:S05]  /*22f00*/  BSYNC.RECONVERGENT B4 ;  /* 0x0000000000047941 */ /* 0x000fea0003800200 */
.L_x_53415:
        /* <DEDUP_REMOVED lines=9> */
.L_x_53414:
[----:B------:R-:W-:Y:S05]  /*22fa0*/  BSYNC.RECONVERGENT B3 ;  /* 0x0000000000037941 */ /* 0x000fea0003800200 */
.L_x_53413:
        /* <DEDUP_REMOVED lines=20> */
.L_x_53422:
        /* <DEDUP_REMOVED lines=13> */
.L_x_53424:
[----:B------:R-:W-:Y:S05]  /*231c0*/  BSYNC.RECONVERGENT B4 ;  /* 0x0000000000047941 */ /* 0x000fea0003800200 */
.L_x_53423:
        /* <DEDUP_REMOVED lines=43> */
.L_x_53421:
[----:B------:R-:W-:Y:S05]  /*23480*/  BSYNC.RECONVERGENT B3 ;  /* 0x0000000000037941 */ /* 0x000fea0003800200 */
.L_x_53420:
        /* <DEDUP_REMOVED lines=9> */
.L_x_53393:
[----:B------:R-:W-:Y:S05]  /*23520*/  BSYNC.RECONVERGENT B1 ;  /* 0x0000000000017941 */ /* 0x000fea0003800200 */
.L_x_53370:
[----:B------:R-:W1:Y:S02]  /*23530*/  LDC.64 R222, c[0x0][0x3a8] ;  /* 0x0000ea00ffde7b82 */ /* 0x000e640000000a00 */
[----:B-1----:R-:W-:-:S05]  /*23540*/  IMAD.WIDE.U32 R222, R221, 0x10, R222 ;  /* 0x00000010ddde7825 */ /* 0x002fca00078e00de */
[----:B------:R2:W-:Y:S01]  /*23550*/  STG.E.128 desc[UR8][R222.64], R208 ;  /* 0x000000d0de007986 */ /* 0x0005e2000c101d08 */
[----:B------:R-:W-:Y:S05]  /*23560*/  @!P0 BRA `(.L_x_53369) ;  /* 0x00000000002c8947 */ /* 0x000fea0003800000 */
[----:B--2---:R-:W1:Y:S01]  /*23570*/  LDC.64 R222, c[0x0][0x3b0] ;  /* 0x0000ec00ffde7b82 */ /* 0x004e620000000a00 */
        /* <DEDUP_REMOVED lines=10> */
.L_x_53369:
[----:B------:R-:W-:Y:S05]  /*23620*/  BSYNC.RECONVERGENT B2 ;  /* 0x0000000000027941 */ /* 0x000fea0003800200 */
.L_x_53368:
[----:B------:R-:W-:Y:S01]  /*23630*/  FADD.FTZ R212, RZ, R164 ;  /* 0x000000a4ffd47221 */ /* 0x000fe20000010000 */
[C---:B------:R-:W-:Y:S01]  /*23640*/  ISETP.GT.U32.AND P4, PT, R0.reuse, 0x3f, PT ;  /* 0x0000003f0000780c */ /* 0x040fe20003f84070 */
[----:B01----:R-:W0:Y:S01]  /*23650*/  S2R R227, SR_TID.X ;  /* 0x0000000000e37919 */ /* 0x003e220000002100 */
        /* <DEDUP_REMOVED lines=13> */
[----:B---3--:R-:W-:Y:S02]  /*23730*/  FADD.FTZ R221, R169, R212 ;  /* 0x000000d4a9dd7221 */ /* 0x008fe40000010000 */
        /* <DEDUP_REMOVED lines=62> */
[----:B--2---:R-:W1:Y:S01]  /*23b20*/  LDC R222, c[0x0][0x400] ;  /* 0x00010000ffde7b82 */ /* 0x004e620000000800 */
        /* <DEDUP_REMOVED lines=122> */
.L_x_53462:
        /* <DEDUP_REMOVED lines=17> */
[----:B------:R-:W0:Y:S01]  /*243e0*/  S2R R215, SR_TID.X ;  /* 0x0000000000d77919 */ /* 0x000e220000002100 */
[----:B------:R-:W-:Y:S01]  /*243f0*/  IADD3 R213, PT, PT, R213, -0x1, RZ ;  /* 0xffffffffd5d57810 */ /* 0x000fe20007ffe0ff */
[----:B------:R-:W-:Y:S01]  /*24400*/  BSSY.RECONVERGENT B2, `(.L_x_53428) ;  /* 0x0000018000027945 */ /* 0x000fe20003800200 */
[----:B------:R-:W-:-:S03]  /*24410*/  FSEL R221, R221, RZ, !P0 ;  /* 0x000000ffdddd7208 */ /* 0x000fc60004000000 */
[----:B------:R-:W-:-:S05]  /*24420*/  IMAD R213, R213, R214, RZ ;  /* 0x000000d6d5d57224 */ /* 0x000fca00078e02ff */
[----:B------:R-:W-:-:S04]  /*24430*/  SHF.R.S32.HI R212, RZ, 0x1f, R213 ;  /* 0x0000001fffd47819 */ /* 0x000fc800000114d5 */
[----:B------:R-:W-:Y:S02]  /*24440*/  LEA.HI R212, R212, R213, RZ, 0x2 ;  /* 0x000000d5d4d47211 */ /* 0x000fe400078f10ff */
[----:B0-----:R-:W-:-:S04]  /*24450*/  LOP3.LUT R215, R215, 0x1f, RZ, 0xc0, !PT ;  /* 0x0000001fd7d77812 */ /* 0x001fc800078ec0ff */
        /* <DEDUP_REMOVED lines=18> */
.L_x_53429:
[----:B------:R-:W-:Y:S05]  /*24580*/  BSYNC.RECONVERGENT B2 ;  /* 0x0000000000027941 */ /* 0x000fea0003800200 */
.L_x_53428:
        /* <DEDUP_REMOVED lines=19> */
.L_x_53431:
[----:B------:R-:W-:Y:S05]  /*246c0*/  BSYNC.RECONVERGENT B2 ;  /* 0x0000000000027941 */ /* 0x000fea0003800200 */
.L_x_53430:
        /* <DEDUP_REMOVED lines=19> */
.L_x_53433:
[----:B------:R-:W-:Y:S05]  /*24800*/  BSYNC.RECONVERGENT B2 ;  /* 0x0000000000027941 */ /* 0x000fea0003800200 */
.L_x_53432:
        /* <DEDUP_REMOVED lines=19> */
.L_x_53435:
[----:B------:R-:W-:Y:S05]  /*24940*/  BSYNC.RECONVERGENT B2 ;  /* 0x0000000000027941 */ /* 0x000fea0003800200 */
.L_x_53434:
        /* <DEDUP_REMOVED lines=19> */
.L_x_53437:
[----:B------:R-:W-:Y:S05]  /*24a80*/  BSYNC.RECONVERGENT B2 ;  /* 0x0000000000027941 */ /* 0x000fea0003800200 */
.L_x_53436:
        /* <DEDUP_REMOVED lines=19> */
.L_x_53439:
[----:B------:R-:W-:Y:S05]  /*24bc0*/  BSYNC.RECONVERGENT B2 ;  /* 0x0000000000027941 */ /* 0x000fea0003800200 */
.L_x_53438:
        /* <DEDUP_REMOVED lines=19> */
.L_x_53441:
[----:B------:R-:W-:Y:S05]  /*24d00*/  BSYNC.RECONVERGENT B2 ;  /* 0x0000000000027941 */ /* 0x000fea0003800200 */
.L_x_53440:
        /* <DEDUP_REMOVED lines=19> */
.L_x_53443:
[----:B------:R-:W-:Y:S05]  /*24e40*/  BSYNC.RECONVERGENT B2 ;  /* 0x0000000000027941 */ /* 0x000fea0003800200 */
.L_x_53442:
        /* <DEDUP_REMOVED lines=19> */
.L_x_53445:
[----:B------:R-:W-:Y:S05]  /*24f80*/  BSYNC.RECONVERGENT B2 ;  /* 0x0000000000027941 */ /* 0x000fea0003800200 */
.L_x_53444:
        /* <DEDUP_REMOVED lines=19> */
.L_x_53447:
[----:B------:R-:W-:Y:S05]  /*250c0*/  BSYNC.RECONVERGENT B2 ;  /* 0x0000000000027941 */ /* 0x000fea0003800200 */
.L_x_53446:
        /* <DEDUP_REMOVED lines=19> */
.L_x_53449:
[----:B------:R-:W-:Y:S05]  /*25200*/  BSYNC.RECONVERGENT B2 ;  /* 0x0000000000027941 */ /* 0x000fea0003800200 */
.L_x_53448:
        /* <DEDUP_REMOVED lines=17> */
.L_x_53427:
[----:B------:R-:W-:Y:S05]  /*25320*/  BSYNC.RECONVERGENT B1 ;  /* 0x0000000000017941 */ /* 0x000fea0003800200 */
.L_x_53426:
[----:B01234-:R-:W0:Y:S02]  /*25330*/  LDC.64 R212, c[0x0][0x380] ;  /* 0x0000e000ffd47b82 */ /* 0x01fe240000000a00 */
[----:B0-----:R-:W-:-:S04]  /*25340*/  LEA R219, R212, R219, 0x2 ;  /* 0x000000dbd4db7211 */ /* 0x001fc800078e10ff */
[----:B------:R-:W-:-:S13]  /*25350*/  ISETP.GE.AND P0, PT, R219, R213, PT ;  /* 0x000000d5db00720c */ /* 0x000fda0003f06270 */
[----:B------:R-:W-:Y:S05]  /*25360*/  @!P0 BRA `(.L_x_53450) ;  /* 0xfffffdc4000c8947 */ /* 0x000fea000383ffff */
[----:B------:R-:W-:Y:S05]  /*25370*/  BSYNC B0 ;  /* 0x0000000000007941 */ /* 0x000fea0003800000 */
.L_x_52716:
[----:B------:R-:W-:Y:S05]  /*25380*/  EXIT ;  /* 0x000000000000794d */ /* 0x000fea0003800000 */
.L_x_53425:
[----:B------:R-:W-:Y:S01]  /*25390*/  HFMA2 R230, -RZ, RZ, 0, 5.9604644775390625e-08 ;  /* 0x00000001ffe67431 */ /* 0x000fe200000001ff */
[----:B------:R-:W-:Y:S01]  /*253a0*/  BSSY B1, `(.L_x_53451) ;  /* 0x0000007000017945 */ /* 0x000fe20003800000 */
[----:B------:R-:W-:Y:S01]  /*253b0*/  IMAD.MOV.U32 R231, RZ, RZ, R215 ;  /* 0x000000ffffe77224 */ /* 0x000fe200078e00d7 */
[----:B------:R-:W-:Y:S01]  /*253c0*/  MOV R228, 0xffffffff ;  /* 0xffffffff00e47802 */ /* 0x000fe20000000f00 */
[----:B------:R-:W-:-:S07]  /*253d0*/  IMAD.MOV.U32 R233, RZ, RZ, 0x1f ;  /* 0x0000001fffe97424 */ /* 0x000fce00078e00ff */
[----:B--2--5:R-:W-:Y:S05]  /*253e0*/  WARPSYNC.COLLECTIVE R228, `(.L_x_53452) ;  /* 0x00000000e4087348 */ /* 0x024fea0003c00000 */
[----:B------:R0:W1:Y:S02]  /*253f0*/  SHFL.BFLY P6, R229, R231, R230, R233 ;  /* 0x0c0000e6e7e57389 */ /* 0x00006400000c00e9 */
[----:B012--5:R-:W-:Y:S05]  /*25400*/  ENDCOLLECTIVE ;  /* 0x000000000000791b */ /* 0x027fea0003800000 */
.L_x_53452:
[----:B------:R-:W-:Y:S05]  /*25410*/  BSYNC B1 ;  /* 0x0000000000017941 */ /* 0x000fea0003800000 */
.L_x_53451:
        /* <DEDUP_REMOVED lines=10> */
.L_x_53453:
[----:B------:R-:W-:Y:S01]  /*254c0*/  HFMA2 R230, -RZ, RZ, 0, 2.384185791015625e-07 ;  /* 0x00000004ffe67431 */ /* 0x000fe200000001ff */
[----:B------:R-:W-:-:S05]  /*254d0*/  MOV R212, R229 ;  /* 0x000000e500d47202 */ /* 0x000fca0000000f00 */
[----:B------:R-:W-:-:S04]  /*254e0*/  FADD.FTZ R224, R223, R212 ;  /* 0x000000d4dfe07221 */ /* 0x000fc80000010000 */
[----:B------:R-:W-:-:S07]  /*254f0*/  IMAD.MOV.U32 R231, RZ, RZ, R224 ;  /* 0x000000ffffe77224 */ /* 0x000fce00078e00e0 */
[----:B------:R-:W-:Y:S05]  /*25500*/  WARPSYNC.COLLECTIVE R228, `(.L_x_53454) ;  /* 0x00000000e4087348 */ /* 0x000fea0003c00000 */
[----:B------:R0:W1:Y:S02]  /*25510*/  SHFL.BFLY P6, R229, R231, R230, R233 ;  /* 0x0c0000e6e7e57389 */ /* 0x00006400000c00e9 */
[----:B01----:R-:W-:Y:S05]  /*25520*/  ENDCOLLECTIVE ;  /* 0x000000000000791b */ /* 0x003fea0003800000 */
.L_x_53454:
[----:B------:R-:W-:Y:S02]  /*25530*/  IMAD.MOV.U32 R230, RZ, RZ, 0x8 ;  /* 0x00000008ffe67424 */ /* 0x000fe400078e00ff */
[----:B------:R-:W-:-:S04]  /*25540*/  IMAD.MOV.U32 R221, RZ, RZ, R229 ;  /* 0x000000ffffdd7224 */ /* 0x000fc800078e00e5 */
[----:B------:R-:W-:-:S05]  /*25550*/  FADD.FTZ R225, R224, R221 ;  /* 0x000000dde0e17221 */ /* 0x000fca0000010000 */
[----:B------:R-:W-:-:S07]  /*25560*/  MOV R231, R225 ;  /* 0x000000e100e77202 */ /* 0x000fce0000000f00 */
[----:B------:R-:W-:Y:S05]  /*25570*/  WARPSYNC.COLLECTIVE R228, `(.L_x_53455) ;  /* 0x00000000e4087348 */ /* 0x000fea0003c00000 */
[----:B------:R0:W1:Y:S02]  /*25580*/  SHFL.BFLY P6, R229, R231, R230, R233 ;  /* 0x0c0000e6e7e57389 */ /* 0x00006400000c00e9 */
[----:B01----:R-:W-:Y:S05]  /*25590*/  ENDCOLLECTIVE ;  /* 0x000000000000791b */ /* 0x003fea0003800000 */
.L_x_53455:
[----:B------:R-:W-:Y:S01]  /*255a0*/  HFMA2 R230, -RZ, RZ, 0, 9.5367431640625e-07 ;  /* 0x00000010ffe67431 */ /* 0x000fe200000001ff */
[----:B------:R-:W-:-:S05]  /*255b0*/  MOV R212, R229 ;  /* 0x000000e500d47202 */ /* 0x000fca0000000f00 */
[----:B------:R-:W-:-:S04]  /*255c0*/  FADD.FTZ R226, R225, R212 ;  /* 0x000000d4e1e27221 */ /* 0x000fc80000010000 */
[----:B------:R-:W-:-:S07]  /*255d0*/  IMAD.MOV.U32 R231, RZ, RZ, R226 ;  /* 0x000000ffffe77224 */ /* 0x000fce00078e00e2 */
[----:B------:R-:W-:Y:S05]  /*255e0*/  WARPSYNC.COLLECTIVE R228, `(.L_x_53456) ;  /* 0x00000000e4087348 */ /* 0x000fea0003c00000 */
[----:B------:R0:W1:Y:S02]  /*255f0*/  SHFL.BFLY P6, R229, R231, R230, R233 ;  /* 0x0c0000e6e7e57389 */ /* 0x00006400000c00e9 */
[----:B01----:R-:W-:Y:S05]  /*25600*/  ENDCOLLECTIVE ;  /* 0x000000000000791b */ /* 0x003fea0003800000 */
.L_x_53456:
        /* <DEDUP_REMOVED lines=111> */
.L_x_53457:
[----:B------:R-:W-:Y:S01]  /*25d00*/  HFMA2 R230, -RZ, RZ, 0, 1.1920928955078125e-07 ;  /* 0x00000002ffe67431 */ /* 0x000fe200000001ff */
[----:B------:R-:W-:-:S05]  /*25d10*/  MOV R215, R229 ;  /* 0x000000e500d77202 */ /* 0x000fca0000000f00 */
[----:B------:R-:W-:-:S04]  /*25d20*/  FADD.FTZ R215, R212, R215 ;  /* 0x000000d7d4d77221 */ /* 0x000fc80000010000 */
[----:B------:R-:W-:-:S07]  /*25d30*/  IMAD.MOV.U32 R231, RZ, RZ, R215 ;  /* 0x000000ffffe77224 */ /* 0x000fce00078e00d7 */
[----:B------:R-:W-:Y:S05]  /*25d40*/  WARPSYNC.COLLECTIVE R228, `(.L_x_53458) ;  /* 0x00000000e4087348 */ /* 0x000fea0003c00000 */
[----:B------:R0:W1:Y:S02]  /*25d50*/  SHFL.BFLY P6, R229, R231, R230, R233 ;  /* 0x0c0000e6e7e57389 */ /* 0x00006400000c00e9 */
[----:B01----:R-:W-:Y:S05]  /*25d60*/  ENDCOLLECTIVE ;  /* 0x000000000000791b */ /* 0x003fea0003800000 */
.L_x_53458:
[----:B------:R-:W-:Y:S02]  /*25d70*/  IMAD.MOV.U32 R230, RZ, RZ, 0x4 ;  /* 0x00000004ffe67424 */ /* 0x000fe400078e00ff */
[----:B------:R-:W-:-:S04]  /*25d80*/  IMAD.MOV.U32 R224, RZ, RZ, R229 ;  /* 0x000000ffffe07224 */ /* 0x000fc800078e00e5 */
[----:B------:R-:W-:-:S05]  /*25d90*/  FADD.FTZ R224, R215, R224 ;  /* 0x000000e0d7e07221 */ /* 0x000fca0000010000 */
[----:B------:R-:W-:-:S07]  /*25da0*/  MOV R231, R224 ;  /* 0x000000e000e77202 */ /* 0x000fce0000000f00 */
[----:B------:R-:W-:Y:S05]  /*25db0*/  WARPSYNC.COLLECTIVE R228, `(.L_x_53459) ;  /* 0x00000000e4087348 */ /* 0x000fea0003c00000 */
[----:B------:R0:W1:Y:S02]  /*25dc0*/  SHFL.BFLY P6, R229, R231, R230, R233 ;  /* 0x0c0000e6e7e57389 */ /* 0x00006400000c00e9 */
[----:B01----:R-:W-:Y:S05]  /*25dd0*/  ENDCOLLECTIVE ;  /* 0x000000000000791b */ /* 0x003fea0003800000 */
.L_x_53459:
[----:B------:R-:W-:Y:S01]  /*25de0*/  HFMA2 R230, -RZ, RZ, 0, 4.76837158203125e-07 ;  /* 0x00000008ffe67431 */ /* 0x000fe200000001ff */
[----:B------:R-:W-:-:S05]  /*25df0*/  MOV R223, R229 ;  /* 0x000000e500df7202 */ /* 0x000fca0000000f00 */
[----:B------:R-:W-:-:S04]  /*25e00*/  FADD.FTZ R223, R224, R223 ;  /* 0x000000dfe0df7221 */ /* 0x000fc80000010000 */
[----:B------:R-:W-:-:S07]  /*25e10*/  IMAD.MOV.U32 R231, RZ, RZ, R223 ;  /* 0x000000ffffe77224 */ /* 0x000fce00078e00df */
[----:B------:R-:W-:Y:S05]  /*25e20*/  WARPSYNC.COLLECTIVE R228, `(.L_x_53460) ;  /* 0x00000000e4087348 */ /* 0x000fea0003c00000 */
[----:B------:R0:W1:Y:S02]  /*25e30*/  SHFL.BFLY P6, R229, R231, R230, R233 ;  /* 0x0c0000e6e7e57389 */ /* 0x00006400000c00e9 */
[----:B01----:R-:W-:Y:S05]  /*25e40*/  ENDCOLLECTIVE ;  /* 0x000000000000791b */ /* 0x003fea0003800000 */
.L_x_53460:
[----:B------:R-:W-:Y:S02]  /*25e50*/  IMAD.MOV.U32 R230, RZ, RZ, 0x10 ;  /* 0x00000010ffe67424 */ /* 0x000fe400078e00ff */
[----:B------:R-:W-:-:S04]  /*25e60*/  IMAD.MOV.U32 R226, RZ, RZ, R229 ;  /* 0x000000ffffe27224 */ /* 0x000fc800078e00e5 */
[----:B------:R-:W-:-:S05]  /*25e70*/  FADD.FTZ R226, R223, R226 ;  /* 0x000000e2dfe27221 */ /* 0x000fca0000010000 */
[----:B------:R-:W-:-:S07]  /*25e80*/  MOV R231, R226 ;  /* 0x000000e200e77202 */ /* 0x000fce0000000f00 */
[----:B------:R-:W-:Y:S05]  /*25e90*/  WARPSYNC.COLLECTIVE R228, `(.L_x_53461) ;  /* 0x00000000e4087348 */ /* 0x000fea0003c00000 */
[----:B------:R0:W1:Y:S02]  /*25ea0*/  SHFL.BFLY P6, R229, R231, R230, R233 ;  /* 0x0c0000e6e7e57389 */ /* 0x00006400000c00e9 */
[----:B01----:R-:W-:Y:S05]  /*25eb0*/  ENDCOLLECTIVE ;  /* 0x000000000000791b */ /* 0x003fea0003800000 */
.L_x_53461:
[----:B------:R-:W-:Y:S01]  /*25ec0*/  MOV R225, R229 ;  /* 0x000000e500e17202 */ /* 0x000fe20000000f00 */
[----:B------:R-:W-:Y:S06]  /*25ed0*/  BRA `(.L_x_53462) ;  /* 0xffffffe000fc7947 */ /* 0x000fec000383ffff */
.L_x_53463:
        /* <DEDUP_REMOVED lines=10> */
.L_x_54486:


//--------------------- .text._ZN10layer_norm13ln_fwd_kernelINS_13Kernel_traitsIfffffjLj1536ELj1ELj4ELj1ELj16ENS_18Kernel_traits_baseILj1536EfffffjLj128EEEEELb1ELb1ELb1ELb1EEEvNS_9FwdParamsE --------------------------
	.section	.text._ZN10layer_norm13ln_fwd_kernelINS_13Kernel_traitsIfffffjLj1536ELj1ELj4ELj1ELj16ENS_18Kernel_traits_baseILj1536EfffffjLj128EEEEELb1ELb1ELb1ELb1EEEvNS_9FwdParamsE,"ax",@progbits
	.align	128
        .global         _ZN10layer_norm13ln_fwd_kernelINS_13Kernel_traitsIfffffjLj1536ELj1ELj4ELj1ELj16ENS_18Kernel_traits_baseILj1536EfffffjLj128EEEEELb1ELb1ELb1ELb1EEEvNS_9FwdParamsE
        .type           _ZN10layer_norm13ln_fwd_kernelINS_13Kernel_traitsIfffffjLj1536ELj1ELj4ELj1ELj16ENS_18Kernel_traits_baseILj1536EfffffjLj128EEEEELb1ELb1ELb1ELb1EEEvNS_9FwdParamsE,@function
        .size           _ZN10layer_norm13ln_fwd_kernelINS_13Kernel_traitsIfffffjLj1536ELj1ELj4ELj1ELj16ENS_18Kernel_traits_baseILj1536EfffffjLj128EEEEELb1ELb1ELb1ELb1EEEvNS_9FwdParamsE,(.L_x_54487 - _ZN10layer_norm13ln_fwd_kernelINS_13Kernel_traitsIfffffjLj1536ELj1ELj4ELj1ELj16ENS_18Kernel_traits_baseILj1536EfffffjLj128EEEEELb1ELb1ELb1ELb1EEEvNS_9FwdParamsE)
        .other          _ZN10layer_norm13ln_fwd_kernelINS_13Kernel_traitsIfffffjLj1536ELj1ELj4ELj1ELj16ENS_18Kernel_traits_baseILj1536EfffffjLj128EEEEELb1ELb1ELb1ELb1EEEvNS_9FwdParamsE,@"STO_CUDA_ENTRY STV_DEFAULT"
_ZN10layer_norm13ln_fwd_kernelINS_13Kernel_traitsIfffffjLj1536ELj1ELj4ELj1ELj16ENS_18Kernel_traits_baseILj1536EfffffjLj128EEEEELb1ELb1ELb1ELb1EEEvNS_9FwdParamsE:
.text._ZN10layer_norm13ln_fwd_kernelINS_13Kernel_traitsIfffffjLj1536ELj1ELj4ELj1ELj16ENS_18Kernel_traits_baseILj1536EfffffjLj128EEEEELb1ELb1ELb1ELb1EEEvNS_9FwdParamsE:
        /* <DEDUP_REMOVED lines=93> */
.L_x_53464:
        /* <DEDUP_REMOVED lines=52> */
.L_x_53465:
[----:B------:R-:W1:Y:S02]  /*0910*/  LDCU UR4, c[0x0][0x384] ;  /* 0x00007080ff0477ac */ /* 0x000e640008000800 */
[----:B-1----:R-:W-:-:S13]  /*0920*/  ISETP.GE.AND P0, PT, R3, UR4, PT ;  /* 0x0000000403007c0c */ /* 0x002fda000bf06270 */
[----:B------:R-:W-:Y:S05]  /*0930*/  @P0 EXIT ;  /* 0x000000000000094d */ /* 0x000fea0003800000 */
[----:B0-----:R-:W-:Y:S01]  /*0940*/  IMAD.HI.U32 R6, R0, -0x326172a9, RZ ;  /* 0xcd9e8d5700067827 */ /* 0x001fe200078e00ff */
[----:B------:R-:W-:Y:S01]  /*0950*/  BSSY B0, `(.L_x_53466) ;  /* 0x0002339000007945 */ /* 0x000fe20003800000 */
[----:B------:R-:W0:Y:S02]  /*0960*/  LDCU UR10, c[0x0][0x404] ;  /* 0x00008080ff0a77ac */ /* 0x000e240008000800 */
        /* <DEDUP_REMOVED lines=62> */
[----:B------:R-:W-:Y:S01]  /*0d50*/  HFMA2 R9, -RZ, RZ, 0, 0 ;  /* 0x00000000ff097431 */ /* 0x000fe200000001ff */
[----:B------:R-:W-:Y:S01]  /*0d60*/  LOP3.LUT R8, R14, 0x3, RZ, 0xc0, !PT ;  /* 0x000000030e087812 */ /* 0x000fe200078ec0ff */
[----:B01234-:R-:W-:-:S07]  /*0d70*/  IMAD R12, R13, -0x326172a9, RZ ;  /* 0xcd9e8d570d0c7824 */ /* 0x01ffce00078e02ff */
.L_x_54154:
        /* <DEDUP_REMOVED lines=50> */
.L_x_53473:
        /* <DEDUP_REMOVED lines=13> */
.L_x_53475:
[----:B------:R-:W-:Y:S05]  /*1170*/  BSYNC.RECONVERGENT B4 ;  /* 0x0000000000047941 */ /* 0x000fea0003800200 */
.L_x_53474:
        /* <DEDUP_REMOVED lines=42> */
.L_x_53472:
[----:B------:R-:W-:Y:S05]  /*1420*/  BSYNC.RECONVERGENT B3 ;  /* 0x0000000000037941 */ /* 0x000fea0003800200 */
.L_x_53471:
        /* <DEDUP_REMOVED lines=9> */
.L_x_53470:
[----:B------:R-:W-:Y:S05]  /*14c0*/  BSYNC.RECONVERGENT B2 ;  /* 0x0000000000027941 */ /* 0x000fea0003800200 */
.L_x_53469:
        /* <DEDUP_REMOVED lines=17> */
.L_x_53480:
        /* <DEDUP_REMOVED lines=13> */
.L_x_53482:
[----:B------:R-:W-:Y:S05]  /*16b0*/  BSYNC.RECONVERGENT B4 ;  /* 0x0000000000047941 */ /* 0x000fea0003800200 */
.L_x_53481:
        /* <DEDUP_REMOVED lines=43> */
.L_x_53479:
[----:B------:R-:W-:Y:S05]  /*1970*/  BSYNC.RECONVERGENT B3 ;  /* 0x0000000000037941 */ /* 0x000fea0003800200 */
.L_x_53478:
        /* <DEDUP_REMOVED lines=9> */
.L_x_53477:
[----:B------:R-:W-:Y:S05]  /*1a10*/  BSYNC.RECONVERGENT B2 ;  /* 0x0000000000027941 */ /* 0x000fea0003800200 */
.L_x_53476:
        /* <DEDUP_REMOVED lines=17> */
.L_x_53487:
        /* <DEDUP_REMOVED lines=13> */
.L_x_53489:
[----:B------:R-:W-:Y:S05]  /*1c00*/  BSYNC.RECONVERGENT B4 ;  /* 0x0000000000047941 */ /* 0x000fea0003800200 */
.L_x_53488:
        /* <DEDUP_REMOVED lines=43> */
.L_x_53486:
[----:B------:R-:W-:Y:S05]  /*1ec0*/  BSYNC.RECONVERGENT B3 ;  /* 0x0000000000037941 */ /* 0x000fea0003800200 */
.L_x_53485:
        /* <DEDUP_REMOVED lines=9> */
.L_x_53484:
[----:B------:R-:W-:Y:S05]  /*1f60*/  BSYNC.RECONVERGENT B2 ;  /* 0x0000000000027941 */ /* 0x000fea0003800200 */
.L_x_53483:
        /* <DEDUP_REMOVED lines=16> */
.L_x_53493:
        /* <DEDUP_REMOVED lines=13> */
.L_x_53495:
[----:B------:R-:W-:Y:S05]  /*2140*/  BSYNC.RECONVERGENT B3 ;  /* 0x0000000000037941 */ /* 0x000fea0003800200 */
.L_x_53494:
        /* <DEDUP_REMOVED lines=43> */
.L_x_53492:
[----:B------:R-:W-:Y:S05]  /*2400*/  BSYNC.RECONVERGENT B2 ;  /* 0x0000000000027941 */ /* 0x000fea0003800200 */
.L_x_53491:
        /* <DEDUP_REMOVED lines=10> */
.L_x_53468:
        /* <DEDUP_REMOVED lines=21> */
.L_x_53500:
        /* <DEDUP_REMOVED lines=13> */
.L_x_53502:
[----:B------:R-:W-:Y:S05]  /*26d0*/  BSYNC.RECONVERGENT B4 ;  /* 0x0000000000047941 */ /* 0x000fea0003800200 */
.L_x_53501:
        /* <DEDUP_REMOVED lines=42> */
.L_x_53499:
[----:B------:R-:W-:Y:S05]  /*2980*/  BSYNC.RECONVERGENT B3 ;  /* 0x0000000000037941 */ /* 0x000fea0003800200 */
.L_x_53498:
        /* <DEDUP_REMOVED lines=9> */
.L_x_53497:
[----:B------:R-:W-:Y:S05]  /*2a20*/  BSYNC.RECONVERGENT B2 ;  /* 0x0000000000027941 */ /* 0x000fea0003800200 */
.L_x_53496:
        /* <DEDUP_REMOVED lines=17> */
.L_x_53507:
        /* <DEDUP_REMOVED lines=13> */
.L_x_53509:
[----:B------:R-:W-:Y:S05]  /*2c10*/  BSYNC.RECONVERGENT B4 ;  /* 0x0000000000047941 */ /* 0x000fea0003800200 */
.L_x_53508:
        /* <DEDUP_REMOVED lines=43> */
.L_x_53506:
[----:B------:R-:W-:Y:S05]  /*2ed0*/  BSYNC.RECONVERGENT B3 ;  /* 0x0000000000037941 */ /* 0x000fea0003800200 */
.L_x_53505:
        /* <DEDUP_REMOVED lines=9> */
.L_x_53504:
[----:B------:R-:W-:Y:S05]  /*2f70*/  BSYNC.RECONVERGENT B2 ;  /* 0x0000000000027941 */ /* 0x000fea0003800200 */
.L_x_53503:
        /* <DEDUP_REMOVED lines=17> */
.L_x_53514:
        /* <DEDUP_REMOVED lines=13> */
.L_x_53516:
[----:B------:R-:W-:Y:S05]  /*3160*/  BSYNC.RECONVERGENT B4 ;  /* 0x0000000000047941 */ /* 0x000fea0003800200 */
.L_x_53515:
        /* <DEDUP_REMOVED lines=43> */
.L_x_53513:
[----:B------:R-:W-:Y:S05]  /*3420*/  BSYNC.RECONVERGENT B3 ;  /* 0x0000000000037941 */ /* 0x000fea0003800200 */
.L_x_53512:
        /* <DEDUP_REMOVED lines=9> */
.L_x_53511:
[----:B------:R-:W-:Y:S05]  /*34c0*/  BSYNC.RECONVERGENT B2 ;  /* 0x0000000000027941 */ /* 0x000fea0003800200 */
.L_x_53510:
        /* <DEDUP_REMOVED lines=16> */
.L_x_53519:
        /* <DEDUP_REMOVED lines=13> */
.L_x_53521:
[----:B------:R-:W-:Y:S05]  /*36a0*/  BSYNC.RECONVERGENT B3 ;  /* 0x0000000000037941 */ /* 0x000fea0003800200 */
.L_x_53520:
        /* <DEDUP_REMOVED lines=43> */
.L_x_53518:
[----:B------:R-:W-:Y:S05]  /*3960*/  BSYNC.RECONVERGENT B2 ;  /* 0x0000000000027941 */ /* 0x000fea0003800200 */
.L_x_53517:
        /* <DEDUP_REMOVED lines=9> */
.L_x_53490:
[----:B------:R-:W-:Y:S05]  /*3a00*/  BSYNC.RECONVERGENT B1 ;  /* 0x0000000000017941 */ /* 0x000fea0003800200 */
.L_x_53467:
        /* <DEDUP_REMOVED lines=22> */
.L_x_53523:
[----:B------:R-:W-:Y:S05]  /*3b70*/  BSYNC.RECONVERGENT B1 ;  /* 0x0000000000017941 */ /* 0x000fea0003800200 */
.L_x_53522:
[----:B-----5:R2:W5:Y:S04]  /*3b80*/  @P1 LDG.E.128 R164, desc[UR8][R178.64] ;  /* 0x00000008b2a41981 */ /* 0x020568000c1e1d00 */
[----:B------:R2:W5:Y:S01]  /*3b90*/  @P0 LDG.E.128 R160, desc[UR8][R180.64] ;  /* 0x00000008b4a00981 */ /* 0x000562000c1e1d00 */
[----:B------:R-:W-:Y:S04]  /*3ba0*/  BSSY.RECONVERGENT B1, `(.L_x_53524) ;  /* 0x00002b0000017945 */ /* 0x000fe80003800200 */
[----:B------:R-:W-:Y:S05]  /*3bb0*/  @!P0 BRA `(.L_x_53525) ;  /* 0x0000001400608947 */ /* 0x000fea0003800000 */
[----:B------:R-:W-:Y:S01]  /*3bc0*/  ISETP.GT.AND P2, PT, R213, RZ, PT ;  /* 0x000000ffd500720c */ /* 0x000fe20003f44270 */
[----:B------:R-:W-:Y:S01]  /*3bd0*/  BSSY.RECONVERGENT B2, `(.L_x_53526) ;  /* 0x0000058000027945 */ /* 0x000fe20003800200 */
[----:B------:R-:W-:Y:S01]  /*3be0*/  IMAD.MOV.U32 R176, RZ, RZ, R175 ;  /* 0x000000ffffb07224 */ /* 0x000fe200078e00af */
[----:B01---5:R-:W-:Y:S01]  /*3bf0*/  MOV R172, R160 ;  /* 0x000000a000ac7202 */ /* 0x023fe20000000f00 */
        /* <DEDUP_REMOVED lines=18> */
.L_x_53530:
        /* <DEDUP_REMOVED lines=13> */
.L_x_53532:
[----:B------:R-:W-:Y:S05]  /*3df0*/  BSYNC.RECONVERGENT B4 ;  /* 0x0000000000047941 */ /* 0x000fea0003800200 */
.L_x_53531:
[----:B------:R-:W-:Y:S01]  /*3e00*/  IMAD.WIDE.U32 R10, R0, -0x326172a9, RZ ;  /* 0xcd9e8d57000a7825 */ /* 0x000fe200078e00ff */
[----:B--2---:R-:W-:-:S03]  /*3e10*/  LOP3.LUT R178, R9, UR7, R7, 0x96, !PT ;  /* 0x0000000709b27c12 */ /* 0x004fc6000f8e9607 */
        /* <DEDUP_REMOVED lines=41> */
.L_x_53529:
[----:B------:R-:W-:Y:S05]  /*40b0*/  BSYNC.RECONVERGENT B3 ;  /* 0x0000000000037941 */ /* 0x000fea0003800200 */
.L_x_53528:
        /* <DEDUP_REMOVED lines=9> */
.L_x_53527:
[----:B------:R-:W-:Y:S05]  /*4150*/  BSYNC.RECONVERGENT B2 ;  /* 0x0000000000027941 */ /* 0x000fea0003800200 */
.L_x_53526:
        /* <DEDUP_REMOVED lines=17> */
.L_x_53537:
        /* <DEDUP_REMOVED lines=13> */
.L_x_53539:
[----:B------:R-:W-:Y:S05]  /*4340*/  BSYNC.RECONVERGENT B4 ;  /* 0x0000000000047941 */ /* 0x000fea0003800200 */
.L_x_53538:
[----:B------:R-:W-:Y:S01]  /*4350*/  IMAD.WIDE.U32 R12, R0, -0x326172a9, RZ ;  /* 0xcd9e8d57000c7825 */ /* 0x000fe200078e00ff */
[----:B--2---:R-:W-:-:S04]  /*4360*/  LOP3.LUT R178, R9, UR7, R7, 0x96, !PT ;  /* 0x0000000709b27c12 */ /* 0x004fc8000f8e9607 */
        /* <DEDUP_REMOVED lines=41> */
.L_x_53536:
[----:B------:R-:W-:Y:S05]  /*4600*/  BSYNC.RECONVERGENT B3 ;  /* 0x0000000000037941 */ /* 0x000fea0003800200 */
.L_x_53535:
        /* <DEDUP_REMOVED lines=9> */
.L_x_53534:
[----:B------:R-:W-:Y:S05]  /*46a0*/  BSYNC.RECONVERGENT B2 ;  /* 0x0000000000027941 */ /* 0x000fea0003800200 */
.L_x_53533:
        /* <DEDUP_REMOVED lines=17> */
.L_x_53544:
        /* <DEDUP_REMOVED lines=13> */
.L_x_53546:
[----:B------:R-:W-:Y:S05]  /*4890*/  BSYNC.RECONVERGENT B4 ;  /* 0x0000000000047941 */ /* 0x000fea0003800200 */
.L_x_53545:
[----:B------:R-:W-:Y:S01]  /*48a0*/  IMAD.WIDE.U32 R174, R0, -0x326172a9, RZ ;  /* 0xcd9e8d5700ae7825 */ /* 0x000fe200078e00ff */
[----:B--2---:R-:W-:-:S03]  /*48b0*/  LOP3.LUT R180, R9, UR7, R7, 0x96, !PT ;  /* 0x0000000709b47c12 */ /* 0x004fc6000f8e9607 */
        /* <DEDUP_REMOVED lines=41> */
.L_x_53543:
[----:B------:R-:W-:Y:S05]  /*4b50*/  BSYNC.RECONVERGENT B3 ;  /* 0x0000000000037941 */ /* 0x000fea0003800200 */
.L_x_53542:
        /* <DEDUP_REMOVED lines=9> */
.L_x_53541:
[----:B------:R-:W-:Y:S05]  /*4bf0*/  BSYNC.RECONVERGENT B2 ;  /* 0x0000000000027941 */ /* 0x000fea0003800200 */
.L_x_53540:
        /* <DEDUP_REMOVED lines=16> */
.L_x_53550:
        /* <DEDUP_REMOVED lines=13> */
.L_x_53552:
[----:B------:R-:W-:Y:S05]  /*4dd0*/  BSYNC.RECONVERGENT B3 ;  /* 0x0000000000037941 */ /* 0x000fea0003800200 */
.L_x_53551:
[----:B--2---:R-:W-:Y:S01]  /*4de0*/  IMAD.WIDE.U32 R178, R0, -0x326172a9, RZ ;  /* 0xcd9e8d5700b27825 */ /* 0x004fe200078e00ff */
        /* <DEDUP_REMOVED lines=42> */
.L_x_53549:
[----:B------:R-:W-:Y:S05]  /*5090*/  BSYNC.RECONVERGENT B2 ;  /* 0x0000000000027941 */ /* 0x000fea0003800200 */
.L_x_53548:
        /* <DEDUP_REMOVED lines=10> */
.L_x_53525:
        /* <DEDUP_REMOVED lines=21> */
.L_x_53557:
        /* <DEDUP_REMOVED lines=13> */
.L_x_53559:
[----:B------:R-:W-:Y:S05]  /*5360*/  BSYNC.RECONVERGENT B4 ;  /* 0x0000000000047941 */ /* 0x000fea0003800200 */
.L_x_53558:
        /* <DEDUP_REMOVED lines=43> */
.L_x_53556:
[----:B------:R-:W-:Y:S05]  /*5620*/  BSYNC.RECONVERGENT B3 ;  /* 0x0000000000037941 */ /* 0x000fea0003800200 */
.L_x_53555:
        /* <DEDUP_REMOVED lines=9> */
.L_x_53554:
[----:B------:R-:W-:Y:S05]  /*56c0*/  BSYNC.RECONVERGENT B2 ;  /* 0x0000000000027941 */ /* 0x000fea0003800200 */
.L_x_53553:
        /* <DEDUP_REMOVED lines=17> */
.L_x_53564:
        /* <DEDUP_REMOVED lines=13> */
.L_x_53566:
[----:B------:R-:W-:Y:S05]  /*58b0*/  BSYNC.RECONVERGENT B4 ;  /* 0x0000000000047941 */ /* 0x000fea0003800200 */
.L_x_53565:
        /* <DEDUP_REMOVED lines=43> */
.L_x_53563:
[----:B------:R-:W-:Y:S05]  /*5b70*/  BSYNC.RECONVERGENT B3 ;  /* 0x0000000000037941 */ /* 0x000fea0003800200 */
.L_x_53562:
        /* <DEDUP_REMOVED lines=9> */
.L_x_53561:
[----:B------:R-:W-:Y:S05]  /*5c10*/  BSYNC.RECONVERGENT B2 ;  /* 0x0000000000027941 */ /* 0x000fea0003800200 */
.L_x_53560:
        /* <DEDUP_REMOVED lines=17> */
.L_x_53571:
        /* <DEDUP_REMOVED lines=13> */
.L_x_53573:
[----:B------:R-:W-:Y:S05]  /*5e00*/  BSYNC.RECONVERGENT B4 ;  /* 0x0000000000047941 */ /* 0x000fea0003800200 */
.L_x_53572:
        /* <DEDUP_REMOVED lines=43> */
.L_x_53570:
[----:B------:R-:W-:Y:S05]  /*60c0*/  BSYNC.RECONVERGENT B3 ;  /* 0x0000000000037941 */ /* 0x000fea0003800200 */
.L_x_53569:
        /* <DEDUP_REMOVED lines=9> */
.L_x_53568:
[----:B------:R-:W-:Y:S05]  /*6160*/  BSYNC.RECONVERGENT B2 ;  /* 0x0000000000027941 */ /* 0x000fea0003800200 */
.L_x_53567:
        /* <DEDUP_REMOVED lines=16> */
.L_x_53576:
        /* <DEDUP_REMOVED lines=13> */
.L_x_53578:
[----:B------:R-:W-:Y:S05]  /*6340*/  BSYNC.RECONVERGENT B3 ;  /* 0x0000000000037941 */ /* 0x000fea0003800200 */
.L_x_53577:
        /* <DEDUP_REMOVED lines=43> */
.L_x_53575:
[----:B------:R-:W-:Y:S05]  /*6600*/  BSYNC.RECONVERGENT B2 ;  /* 0x0000000000027941 */ /* 0x000fea0003800200 */
.L_x_53574:
        /* <DEDUP_REMOVED lines=9> */
.L_x_53547:
[----:B------:R-:W-:Y:S05]  /*66a0*/  BSYNC.RECONVERGENT B1 ;  /* 0x0000000000017941 */ /* 0x000fea0003800200 */
.L_x_53524:
[----:B------:R-:W-:Y:S01]  /*66b0*/  IMAD.WIDE.U32 R176, R177, 0x10, R216 ;  /* 0x00000010b1b07825 */ /* 0x000fe200078e00d8 */
[----:B--2---:R-:W0:Y:S01]  /*66c0*/  @P1 LDC.64 R178, c[0x0][0x390] ;  /* 0x0000e400ffb21b82 */ /* 0x004e220000000a00 */
[----:B------:R-:W-:Y:S02]  /*66d0*/  BSSY.RECONVERGENT B1, `(.L_x_53579) ;  /* 0x0000013000017945 */ /* 0x000fe40003800200 */
[----:B------:R-:W-:Y:S01]  /*66e0*/  VIADD R180, R212, 0x40 ;  /* 0x00000040d4b47836 */ /* 0x000fe20000000000 */
[----:B------:R1:W-:Y:S01]  /*66f0*/  STG.E.128 desc[UR8][R176.64], R172 ;  /* 0x000000acb0007986 */ /* 0x0003e2000c101d08 */
[----:B------:R-:W-:-:S03]  /*6700*/  VIADD R181, R215, 0x40 ;  /* 0x00000040d7b57836 */ /* 0x000fc60000000000 */
        /* <DEDUP_REMOVED lines=15> */
.L_x_53580:
[----:B------:R-:W-:Y:S05]  /*6800*/  BSYNC.RECONVERGENT B1 ;  /* 0x0000000000017941 */ /* 0x000fea0003800200 */
.L_x_53579:
[----:B-----5:R1:W5:Y:S04]  /*6810*/  @P1 LDG.E.128 R164, desc[UR8][R178.64] ;  /* 0x00000008b2a41981 */ /* 0x020368000c1e1d00 */
[----:B------:R1:W5:Y:S01]  /*6820*/  @P0 LDG.E.128 R160, desc[UR8][R182.64] ;  /* 0x00000008b6a00981 */ /* 0x000362000c1e1d00 */
[----:B------:R-:W-:Y:S04]  /*6830*/  BSSY.RECONVERGENT B1, `(.L_x_53581) ;  /* 0x00002b0000017945 */ /* 0x000fe80003800200 */
[----:B------:R-:W-:Y:S05]  /*6840*/  @!P0 BRA `(.L_x_53582) ;  /* 0x0000001400608947 */ /* 0x000fea0003800000 */
[----:B------:R-:W-:Y:S01]  /*6850*/  ISETP.GT.AND P2, PT, R213, RZ, PT ;  /* 0x000000ffd500720c */ /* 0x000fe20003f44270 */
[----:B------:R-:W-:Y:S01]  /*6860*/  BSSY.RECONVERGENT B2, `(.L_x_53583) ;  /* 0x0000058000027945 */ /* 0x000fe20003800200 */
[----:B-1----:R-:W-:Y:S01]  /*6870*/  IMAD.MOV.U32 R178, RZ, RZ, R184 ;  /* 0x000000ffffb27224 */ /* 0x002fe200078e00b8 */
[----:B0----5:R-:W-:Y:S01]  /*6880*/  MOV R176, R160 ;  /* 0x000000a000b07202 */ /* 0x021fe20000000f00 */
        /* <DEDUP_REMOVED lines=18> */
.L_x_53587:
        /* <DEDUP_REMOVED lines=13> */
.L_x_53589:
[----:B------:R-:W-:Y:S05]  /*6a80*/  BSYNC.RECONVERGENT B4 ;  /* 0x0000000000047941 */ /* 0x000fea0003800200 */
.L_x_53588:
        /* <DEDUP_REMOVED lines=43> */
.L_x_53586:
[----:B------:R-:W-:Y:S05]  /*6d40*/  BSYNC.RECONVERGENT B3 ;  /* 0x0000000000037941 */ /* 0x000fea0003800200 */
.L_x_53585:
        /* <DEDUP_REMOVED lines=9> */
.L_x_53584:
[----:B------:R-:W-:Y:S05]  /*6de0*/  BSYNC.RECONVERGENT B2 ;  /* 0x0000000000027941 */ /* 0x000fea0003800200 */
.L_x_53583:
        /* <DEDUP_REMOVED lines=17> */
.L_x_53594:
        /* <DEDUP_REMOVED lines=13> */
.L_x_53596:
[----:B------:R-:W-:Y:S05]  /*6fd0*/  BSYNC.RECONVERGENT B4 ;  /* 0x0000000000047941 */ /* 0x000fea0003800200 */
.L_x_53595:
        /* <DEDUP_REMOVED lines=43> */
.L_x_53593:
[----:B------:R-:W-:Y:S05]  /*7290*/  BSYNC.RECONVERGENT B3 ;  /* 0x0000000000037941 */ /* 0x000fea0003800200 */
.L_x_53592:
        /* <DEDUP_REMOVED lines=9> */
.L_x_53591:
[----:B------:R-:W-:Y:S05]  /*7330*/  BSYNC.RECONVERGENT B2 ;  /* 0x0000000000027941 */ /* 0x000fea0003800200 */
.L_x_53590:
        /* <DEDUP_REMOVED lines=17> */
.L_x_53601:
        /* <DEDUP_REMOVED lines=13> */
.L_x_53603:
[----:B------:R-:W-:Y:S05]  /*7520*/  BSYNC.RECONVERGENT B4 ;  /* 0x0000000000047941 */ /* 0x000fea0003800200 */
.L_x_53602:
        /* <DEDUP_REMOVED lines=43> */
.L_x_53600:
[----:B------:R-:W-:Y:S05]  /*77e0*/  BSYNC.RECONVERGENT B3 ;  /* 0x0000000000037941 */ /* 0x000fea0003800200 */
.L_x_53599:
        /* <DEDUP_REMOVED lines=9> */
.L_x_53598:
[----:B------:R-:W-:Y:S05]  /*7880*/  BSYNC.RECONVERGENT B2 ;  /* 0x0000000000027941 */ /* 0x000fea0003800200 */
.L_x_53597:
        /* <DEDUP_REMOVED lines=16> */
.L_x_53607:
        /* <DEDUP_REMOVED lines=13> */
.L_x_53609:
[----:B------:R-:W-:Y:S05]  /*7a60*/  BSYNC.RECONVERGENT B3 ;  /* 0x0000000000037941 */ /* 0x000fea0003800200 */
.L_x_53608:
        /* <DEDUP_REMOVED lines=43> */
.L_x_53606:
[----:B------:R-:W-:Y:S05]  /*7d20*/  BSYNC.RECONVERGENT B2 ;  /* 0x0000000000027941 */ /* 0x000fea0003800200 */
.L_x_53605:
        /* <DEDUP_REMOVED lines=10> */
.L_x_53582:
[----:B------:R-:W-:Y:S01]  /*7dd0*/  BSSY.RECONVERGENT B2, `(.L_x_53610) ;  /* 0x0000058000027945 */ /* 0x000fe20003800200 */
[----:B-1----:R-:W-:Y:S01]  /*7de0*/  IMAD.MOV.U32 R178, RZ, RZ, R184 ;  /* 0x000000ffffb27224 */ /* 0x002fe200078e00b8 */
        /* <DEDUP_REMOVED lines=19> */
.L_x_53614:
        /* <DEDUP_REMOVED lines=13> */
.L_x_53616:
[----:B------:R-:W-:Y:S05]  /*7ff0*/  BSYNC.RECONVERGENT B4 ;  /* 0x0000000000047941 */ /* 0x000fea0003800200 */
.L_x_53615:
        /* <DEDUP_REMOVED lines=43> */
.L_x_53613:
[----:B------:R-:W-:Y:S05]  /*82b0*/  BSYNC.RECONVERGENT B3 ;  /* 0x0000000000037941 */ /* 0x000fea0003800200 */
.L_x_53612:
        /* <DEDUP_REMOVED lines=9> */
.L_x_53611:
[----:B------:R-:W-:Y:S05]  /*8350*/  BSYNC.RECONVERGENT B2 ;  /* 0x0000000000027941 */ /* 0x000fea0003800200 */
.L_x_53610:
        /* <DEDUP_REMOVED lines=17> */
.L_x_53621:
        /* <DEDUP_REMOVED lines=13> */
.L_x_53623:
[----:B------:R-:W-:Y:S05]  /*8540*/  BSYNC.RECONVERGENT B4 ;  /* 0x0000000000047941 */ /* 0x000fea0003800200 */
.L_x_53622:
        /* <DEDUP_REMOVED lines=43> */
.L_x_53620:
[----:B------:R-:W-:Y:S05]  /*8800*/  BSYNC.RECONVERGENT B3 ;  /* 0x0000000000037941 */ /* 0x000fea0003800200 */
.L_x_53619:
        /* <DEDUP_REMOVED lines=9> */
.L_x_53618:
[----:B------:R-:W-:Y:S05]  /*88a0*/  BSYNC.RECONVERGENT B2 ;  /* 0x0000000000027941 */ /* 0x000fea0003800200 */
.L_x_53617:
        /* <DEDUP_REMOVED lines=17> */
.L_x_53628:
        /* <DEDUP_REMOVED lines=13> */
.L_x_53630:
[----:B------:R-:W-:Y:S05]  /*8a90*/  BSYNC.RECONVERGENT B4 ;  /* 0x0000000000047941 */ /* 0x000fea0003800200 */
.L_x_53629:
        /* <DEDUP_REMOVED lines=43> */
.L_x_53627:
[----:B------:R-:W-:Y:S05]  /*8d50*/  BSYNC.RECONVERGENT B3 ;  /* 0x0000000000037941 */ /* 0x000fea0003800200 */
.L_x_53626:
        /* <DEDUP_REMOVED lines=9> */
.L_x_53625:
[----:B------:R-:W-:Y:S05]  /*8df0*/  BSYNC.RECONVERGENT B2 ;  /* 0x0000000000027941 */ /* 0x000fea0003800200 */
.L_x_53624:
        /* <DEDUP_REMOVED lines=16> */
.L_x_53633:
        /* <DEDUP_REMOVED lines=13> */
.L_x_53635:
[----:B------:R-:W-:Y:S05]  /*8fd0*/  BSYNC.RECONVERGENT B3 ;  /* 0x0000000000037941 */ /* 0x000fea0003800200 */
.L_x_53634:
        /* <DEDUP_REMOVED lines=43> */
.L_x_53632:
[----:B------:R-:W-:Y:S05]  /*9290*/  BSYNC.RECONVERGENT B2 ;  /* 0x0000000000027941 */ /* 0x000fea0003800200 */
.L_x_53631:
        /* <DEDUP_REMOVED lines=9> */
.L_x_53604:
[----:B------:R-:W-:Y:S05]  /*9330*/  BSYNC.RECONVERGENT B1 ;  /* 0x0000000000017941 */ /* 0x000fea0003800200 */
.L_x_53581:
[----:B------:R-:W-:Y:S01]  /*9340*/  IMAD.WIDE.U32 R182, R181, 0x10, R216 ;  /* 0x00000010b5b67825 */ /* 0x000fe200078e00d8 */
[----:B------:R-:W0:Y:S01]  /*9350*/  @P1 LDC.64 R186, c[0x0][0x390] ;  /* 0x0000e400ffba1b82 */ /* 0x000e220000000a00 */
        /* <DEDUP_REMOVED lines=12> */
[----:B------:R-:W-:Y:S02]  /*9420*/  LOP3.LUT R192, R13, 0xff, RZ, 0xc0, !PT ;  /* 0x000000ff0dc07812 */ /* 0x000fe400078ec0ff */
[----:B------:R-:W-:Y:S01]  /*9430*/  LOP3.LUT R191, R11, 0xff, RZ, 0xc0, !PT ;  /* 0x000000ff0bbf7812 */ /* 0x000fe200078ec0ff */
[----:B------:R-:W-:-:S04]  /*9440*/  IMAD R181, R181, 0x1000000, R190 ;  /* 0x01000000b5b57824 */ /* 0x000fc800078e02be */
[----:B------:R-:W-:-:S05]  /*9450*/  IMAD R192, R192, 0x100, R181 ;  /* 0x00000100c0c07824 */ /* 0x000fca00078e02b5 */
[----:B------:R-:W-:Y:S01]  /*9460*/  IADD3 R191, PT, PT, R192, R191, RZ ;  /* 0x000000bfc0bf7210 */ /* 0x000fe20007ffe0ff */
[----:B0-----:R-:W-:-:S05]  /*9470*/  IMAD.WIDE.U32 R180, R180, 0x4, R182 ;  /* 0x00000004b4b47825 */ /* 0x001fca00078e00b6 */
[----:B------:R0:W-:Y:S02]  /*9480*/  STG.E desc[UR8][R180.64], R191 ;  /* 0x000000bfb4007986 */ /* 0x0001e4000c101908 */
.L_x_53637:
[----:B------:R-:W-:Y:S05]  /*9490*/  BSYNC.RECONVERGENT B1 ;  /* 0x0000000000017941 */ /* 0x000fea0003800200 */
.L_x_53636:
[----:B-----5:R1:W5:Y:S04]  /*94a0*/  @P1 LDG.E.128 R164, desc[UR8][R186.64] ;  /* 0x00000008baa41981 */ /* 0x020368000c1e1d00 */
[----:B------:R1:W5:Y:S01]  /*94b0*/  @P0 LDG.E.128 R160, desc[UR8][R188.64] ;  /* 0x00000008bca00981 */ /* 0x000362000c1e1d00 */
[----:B------:R-:W-:Y:S04]  /*94c0*/  BSSY.RECONVERGENT B1, `(.L_x_53638) ;  /* 0x00002ae000017945 */ /* 0x000fe80003800200 */
[----:B------:R-:W-:Y:S05]  /*94d0*/  @!P0 BRA `(.L_x_53639) ;  /* 0x00000014005c8947 */ /* 0x000fea0003800000 */
[----:B------:R-:W-:Y:S01]  /*94e0*/  ISETP.GT.AND P2, PT, R213, RZ, PT ;  /* 0x000000ffd500720c */ /* 0x000fe20003f44270 */
[----:B------:R-:W-:Y:S01]  /*94f0*/  BSSY.RECONVERGENT B2, `(.L_x_53640) ;  /* 0x0000057000027945 */ /* 0x000fe20003800200 */
[----:B------:R-:W-:Y:S01]  /*9500*/  IMAD.MOV.U32 R182, RZ, RZ, R184 ;  /* 0x000000ffffb67224 */ /* 0x000fe200078e00b8 */
[----:B0----5:R-:W-:Y:S01]  /*9510*/  MOV R180, R160 ;  /* 0x000000a000b47202 */ /* 0x021fe20000000f00 */
        /* <DEDUP_REMOVED lines=18> */
.L_x_53644:
        /* <DEDUP_REMOVED lines=13> */
.L_x_53646:
[----:B------:R-:W-:Y:S05]  /*9710*/  BSYNC.RECONVERGENT B4 ;  /* 0x0000000000047941 */ /* 0x000fea0003800200 */
.L_x_53645:
        /* <DEDUP_REMOVED lines=42> */
.L_x_53643:
[----:B------:R-:W-:Y:S05]  /*99c0*/  BSYNC.RECONVERGENT B3 ;  /* 0x0000000000037941 */ /* 0x000fea0003800200 */
.L_x_53642:
        /* <DEDUP_REMOVED lines=9> */
.L_x_53641:
[----:B------:R-:W-:Y:S05]  /*9a60*/  BSYNC.RECONVERGENT B2 ;  /* 0x0000000000027941 */ /* 0x000fea0003800200 */
.L_x_53640:
        /* <DEDUP_REMOVED lines=17> */
.L_x_53651:
        /* <DEDUP_REMOVED lines=13> */
.L_x_53653:
[----:B------:R-:W-:Y:S05]  /*9c50*/  BSYNC.RECONVERGENT B4 ;  /* 0x0000000000047941 */ /* 0x000fea0003800200 */
.L_x_53652:
        /* <DEDUP_REMOVED lines=43> */
.L_x_53650:
[----:B------:R-:W-:Y:S05]  /*9f10*/  BSYNC.RECONVERGENT B3 ;  /* 0x0000000000037941 */ /* 0x000fea0003800200 */
.L_x_53649:
        /* <DEDUP_REMOVED lines=9> */
.L_x_53648:
[----:B------:R-:W-:Y:S05]  /*9fb0*/  BSYNC.RECONVERGENT B2 ;  /* 0x0000000000027941 */ /* 0x000fea0003800200 */
.L_x_53647:
        /* <DEDUP_REMOVED lines=17> */
.L_x_53658:
        /* <DEDUP_REMOVED lines=13> */
.L_x_53660:
[----:B------:R-:W-:Y:S05]  /*a1a0*/  BSYNC.RECONVERGENT B4 ;  /* 0x0000000000047941 */ /* 0x000fea0003800200 */
.L_x_53659:
        /* <DEDUP_REMOVED lines=43> */
.L_x_53657:
[----:B------:R-:W-:Y:S05]  /*a460*/  BSYNC.RECONVERGENT B3 ;  /* 0x0000000000037941 */ /* 0x000fea0003800200 */
.L_x_53656:
        /* <DEDUP_REMOVED lines=9> */
.L_x_53655:
[----:B------:R-:W-:Y:S05]  /*a500*/  BSYNC.RECONVERGENT B2 ;  /* 0x0000000000027941 */ /* 0x000fea0003800200 */
.L_x_53654:
        /* <DEDUP_REMOVED lines=16> */
.L_x_53664:
        /* <DEDUP_REMOVED lines=13> */
.L_x_53666:
[----:B------:R-:W-:Y:S05]  /*a6e0*/  BSYNC.RECONVERGENT B3 ;  /* 0x0000000000037941 */ /* 0x000fea0003800200 */
.L_x_53665:
        /* <DEDUP_REMOVED lines=43> */
.L_x_53663:
[----:B------:R-:W-:Y:S05]  /*a9a0*/  BSYNC.RECONVERGENT B2 ;  /* 0x0000000000027941 */ /* 0x000fea0003800200 */
.L_x_53662:
        /* <DEDUP_REMOVED lines=10> */
.L_x_53639:
        /* <DEDUP_REMOVED lines=21> */
.L_x_53671:
        /* <DEDUP_REMOVED lines=13> */
.L_x_53673:
[----:B------:R-:W-:Y:S05]  /*ac70*/  BSYNC.RECONVERGENT B4 ;  /* 0x0000000000047941 */ /* 0x000fea0003800200 */
.L_x_53672:
        /* <DEDUP_REMOVED lines=42> */
.L_x_53670:
[----:B------:R-:W-:Y:S05]  /*af20*/  BSYNC.RECONVERGENT B3 ;  /* 0x0000000000037941 */ /* 0x000fea0003800200 */
.L_x_53669:
        /* <DEDUP_REMOVED lines=9> */
.L_x_53668:
[----:B------:R-:W-:Y:S05]  /*afc0*/  BSYNC.RECONVERGENT B2 ;  /* 0x0000000000027941 */ /* 0x000fea0003800200 */
.L_x_53667:
        /* <DEDUP_REMOVED lines=17> */
.L_x_53678:
        /* <DEDUP_REMOVED lines=13> */
.L_x_53680:
[----:B------:R-:W-:Y:S05]  /*b1b0*/  BSYNC.RECONVERGENT B4 ;  /* 0x0000000000047941 */ /* 0x000fea0003800200 */
.L_x_53679:
        /* <DEDUP_REMOVED lines=43> */
.L_x_53677:
[----:B------:R-:W-:Y:S05]  /*b470*/  BSYNC.RECONVERGENT B3 ;  /* 0x0000000000037941 */ /* 0x000fea0003800200 */
.L_x_53676:
        /* <DEDUP_REMOVED lines=9> */
.L_x_53675:
[----:B------:R-:W-:Y:S05]  /*b510*/  BSYNC.RECONVERGENT B2 ;  /* 0x0000000000027941 */ /* 0x000fea0003800200 */
.L_x_53674:
        /* <DEDUP_REMOVED lines=17> */
.L_x_53685:
        /* <DEDUP_REMOVED lines=13> */
.L_x_53687:
[----:B------:R-:W-:Y:S05]  /*b700*/  BSYNC.RECONVERGENT B4 ;  /* 0x0000000000047941 */ /* 0x000fea0003800200 */
.L_x_53686:
        /* <DEDUP_REMOVED lines=43> */
.L_x_53684:
[----:B------:R-:W-:Y:S05]  /*b9c0*/  BSYNC.RECONVERGENT B3 ;  /* 0x0000000000037941 */ /* 0x000fea0003800200 */
.L_x_53683:
        /* <DEDUP_REMOVED lines=9> */
.L_x_53682:
[----:B------:R-:W-:Y:S05]  /*ba60*/  BSYNC.RECONVERGENT B2 ;  /* 0x0000000000027941 */ /* 0x000fea0003800200 */
.L_x_53681:
        /* <DEDUP_REMOVED lines=16> */
.L_x_53690:
        /* <DEDUP_REMOVED lines=13> */
.L_x_53692:
[----:B------:R-:W-:Y:S05]  /*bc40*/  BSYNC.RECONVERGENT B3 ;  /* 0x0000000000037941 */ /* 0x000fea0003800200 */
.L_x_53691:
        /* <DEDUP_REMOVED lines=43> */
.L_x_53689:
[----:B------:R-:W-:Y:S05]  /*bf00*/  BSYNC.RECONVERGENT B2 ;  /* 0x0000000000027941 */ /* 0x000fea0003800200 */
.L_x_53688:
        /* <DEDUP_REMOVED lines=9> */
.L_x_53661:
[----:B------:R-:W-:Y:S05]  /*bfa0*/  BSYNC.RECONVERGENT B1 ;  /* 0x0000000000017941 */ /* 0x000fea0003800200 */
.L_x_53638:
        /* <DEDUP_REMOVED lines=21> */
.L_x_53694:
[----:B------:R-:W-:Y:S05]  /*c100*/  BSYNC.RECONVERGENT B1 ;  /* 0x0000000000017941 */ /* 0x000fea0003800200 */
.L_x_53693:
[----:B-----5:R1:W5:Y:S04]  /*c110*/  @P1 LDG.E.128 R164, desc[UR8][R190.64] ;  /* 0x00000008bea41981 */ /* 0x020368000c1e1d00 */
        /* <DEDUP_REMOVED lines=25> */
.L_x_53701:
        /* <DEDUP_REMOVED lines=13> */
.L_x_53703:
[----:B------:R-:W-:Y:S05]  /*c380*/  BSYNC.RECONVERGENT B4 ;  /* 0x0000000000047941 */ /* 0x000fea0003800200 */
.L_x_53702:
        /* <DEDUP_REMOVED lines=43> */
.L_x_53700:
[----:B------:R-:W-:Y:S05]  /*c640*/  BSYNC.RECONVERGENT B3 ;  /* 0x0000000000037941 */ /* 0x000fea0003800200 */
.L_x_53699:
        /* <DEDUP_REMOVED lines=9> */
.L_x_53698:
[----:B------:R-:W-:Y:S05]  /*c6e0*/  BSYNC.RECONVERGENT B2 ;  /* 0x0000000000027941 */ /* 0x000fea0003800200 */
.L_x_53697:
        /* <DEDUP_REMOVED lines=17> */
.L_x_53708:
        /* <DEDUP_REMOVED lines=13> */
.L_x_53710:
[----:B------:R-:W-:Y:S05]  /*c8d0*/  BSYNC.RECONVERGENT B4 ;  /* 0x0000000000047941 */ /* 0x000fea0003800200 */
.L_x_53709:
[----:B------:R-:W-:Y:S01]  /*c8e0*/  IMAD.WIDE.U32 R12, R0, -0x326172a9, RZ ;  /* 0xcd9e8d57000c7825 */ /* 0x000fe200078e00ff */
[----:B-1----:R-:W-:-:S04]  /*c8f0*/  LOP3.LUT R190, R9, UR7, R7, 0x96, !PT ;  /* 0x0000000709be7c12 */ /* 0x002fc8000f8e9607 */
        /* <DEDUP_REMOVED lines=41> */
.L_x_53707:
[----:B------:R-:W-:Y:S05]  /*cb90*/  BSYNC.RECONVERGENT B3 ;  /* 0x0000000000037941 */ /* 0x000fea0003800200 */
.L_x_53706:
        /* <DEDUP_REMOVED lines=9> */
.L_x_53705:
[----:B------:R-:W-:Y:S05]  /*cc30*/  BSYNC.RECONVERGENT B2 ;  /* 0x0000000000027941 */ /* 0x000fea0003800200 */
.L_x_53704:
        /* <DEDUP_REMOVED lines=17> */
.L_x_53715:
        /* <DEDUP_REMOVED lines=13> */
.L_x_53717:
[----:B------:R-:W-:Y:S05]  /*ce20*/  BSYNC.RECONVERGENT B4 ;  /* 0x0000000000047941 */ /* 0x000fea0003800200 */
.L_x_53716:
[----:B------:R-:W-:Y:S01]  /*ce30*/  IMAD.WIDE.U32 R186, R0, -0x326172a9, RZ ;  /* 0xcd9e8d5700ba7825 */ /* 0x000fe200078e00ff */
[----:B-1----:R-:W-:-:S03]  /*ce40*/  LOP3.LUT R192, R9, UR7, R7, 0x96, !PT ;  /* 0x0000000709c07c12 */ /* 0x002fc6000f8e9607 */
        /* <DEDUP_REMOVED lines=41> */
.L_x_53714:
[----:B------:R-:W-:Y:S05]  /*d0e0*/  BSYNC.RECONVERGENT B3 ;  /* 0x0000000000037941 */ /* 0x000fea0003800200 */
.L_x_53713:
        /* <DEDUP_REMOVED lines=9> */
.L_x_53712:
[----:B------:R-:W-:Y:S05]  /*d180*/  BSYNC.RECONVERGENT B2 ;  /* 0x0000000000027941 */ /* 0x000fea0003800200 */
.L_x_53711:
        /* <DEDUP_REMOVED lines=16> */
.L_x_53721:
        /* <DEDUP_REMOVED lines=13> */
.L_x_53723:
[----:B------:R-:W-:Y:S05]  /*d360*/  BSYNC.RECONVERGENT B3 ;  /* 0x0000000000037941 */ /* 0x000fea0003800200 */
.L_x_53722:
[----:B-1----:R-:W-:Y:S01]  /*d370*/  IMAD.WIDE.U32 R190, R0, -0x326172a9, RZ ;  /* 0xcd9e8d5700be7825 */ /* 0x002fe200078e00ff */
        /* <DEDUP_REMOVED lines=42> */
.L_x_53720:
[----:B------:R-:W-:Y:S05]  /*d620*/  BSYNC.RECONVERGENT B2 ;  /* 0x0000000000027941 */ /* 0x000fea0003800200 */
.L_x_53719:
        /* <DEDUP_REMOVED lines=10> */
.L_x_53696:
        /* <DEDUP_REMOVED lines=21> */
.L_x_53728:
        /* <DEDUP_REMOVED lines=13> */
.L_x_53730:
[----:B------:R-:W-:Y:S05]  /*d8f0*/  BSYNC.RECONVERGENT B4 ;  /* 0x0000000000047941 */ /* 0x000fea0003800200 */
.L_x_53729:
        /* <DEDUP_REMOVED lines=43> */
.L_x_53727:
[----:B------:R-:W-:Y:S05]  /*dbb0*/  BSYNC.RECONVERGENT B3 ;  /* 0x0000000000037941 */ /* 0x000fea0003800200 */
.L_x_53726:
        /* <DEDUP_REMOVED lines=9> */
.L_x_53725:
[----:B------:R-:W-:Y:S05]  /*dc50*/  BSYNC.RECONVERGENT B2 ;  /* 0x0000000000027941 */ /* 0x000fea0003800200 */
.L_x_53724:
        /* <DEDUP_REMOVED lines=17> */
.L_x_53735:
        /* <DEDUP_REMOVED lines=13> */
.L_x_53737:
[----:B------:R-:W-:Y:S05]  /*de40*/  BSYNC.RECONVERGENT B4 ;  /* 0x0000000000047941 */ /* 0x000fea0003800200 */
.L_x_53736:
        /* <DEDUP_REMOVED lines=43> */
.L_x_53734:
[----:B------:R-:W-:Y:S05]  /*e100*/  BSYNC.RECONVERGENT B3 ;  /* 0x0000000000037941 */ /* 0x000fea0003800200 */
.L_x_53733:
        /* <DEDUP_REMOVED lines=9> */
.L_x_53732:
[----:B------:R-:W-:Y:S05]  /*e1a0*/  BSYNC.RECONVERGENT B2 ;  /* 0x0000000000027941 */ /* 0x000fea0003800200 */
.L_x_53731:
        /* <DEDUP_REMOVED lines=17> */
.L_x_53742:
        /* <DEDUP_REMOVED lines=13> */
.L_x_53744:
[----:B------:R-:W-:Y:S05]  /*e390*/  BSYNC.RECONVERGENT B4 ;  /* 0x0000000000047941 */ /* 0x000fea0003800200 */
.L_x_53743:
        /* <DEDUP_REMOVED lines=43> */
.L_x_53741:
[----:B------:R-:W-:Y:S05]  /*e650*/  BSYNC.RECONVERGENT B3 ;  /* 0x0000000000037941 */ /* 0x000fea0003800200 */
.L_x_53740:
        /* <DEDUP_REMOVED lines=9> */
.L_x_53739:
[----:B------:R-:W-:Y:S05]  /*e6f0*/  BSYNC.RECONVERGENT B2 ;  /* 0x0000000000027941 */ /* 0x000fea0003800200 */
.L_x_53738:
        /* <DEDUP_REMOVED lines=16> */
.L_x_53747:
        /* <DEDUP_REMOVED lines=13> */
.L_x_53749:
[----:B------:R-:W-:Y:S05]  /*e8d0*/  BSYNC.RECONVERGENT B3 ;  /* 0x0000000000037941 */ /* 0x000fea0003800200 */
.L_x_53748:
        /* <DEDUP_REMOVED lines=43> */
.L_x_53746:
[----:B------:R-:W-:Y:S05]  /*eb90*/  BSYNC.RECONVERGENT B2 ;  /* 0x0000000000027941 */ /* 0x000fea0003800200 */
.L_x_53745:
        /* <DEDUP_REMOVED lines=9> */
.L_x_53718:
[----:B------:R-:W-:Y:S05]  /*ec30*/  BSYNC.RECONVERGENT B1 ;  /* 0x0000000000017941 */ /* 0x000fea0003800200 */
.L_x_53695:
[----:B------:R-:W-:Y:S01]  /*ec40*/  IMAD.WIDE.U32 R188, R189, 0x10, R216 ;  /* 0x00000010bdbc7825 */ /* 0x000fe200078e00d8 */
[----:B-1----:R-:W0:Y:S01]  /*ec50*/  @P1 LDC.64 R190, c[0x0][0x390] ;  /* 0x0000e400ffbe1b82 */ /* 0x002e220000000a00 */
        /* <DEDUP_REMOVED lines=19> */
.L_x_53751:
[----:B------:R-:W-:Y:S05]  /*ed90*/  BSYNC.RECONVERGENT B1 ;  /* 0x0000000000017941 */ /* 0x000fea0003800200 */
.L_x_53750:
        /* <DEDUP_REMOVED lines=26> */
.L_x_53758:
        /* <DEDUP_REMOVED lines=13> */
.L_x_53760:
[----:B------:R-:W-:Y:S05]  /*f010*/  BSYNC.RECONVERGENT B4 ;  /* 0x0000000000047941 */ /* 0x000fea0003800200 */
.L_x_53759:
        /* <DEDUP_REMOVED lines=43> */
.L_x_53757:
[----:B------:R-:W-:Y:S05]  /*f2d0*/  BSYNC.RECONVERGENT B3 ;  /* 0x0000000000037941 */ /* 0x000fea0003800200 */
.L_x_53756:
        /* <DEDUP_REMOVED lines=9> */
.L_x_53755:
[----:B------:R-:W-:Y:S05]  /*f370*/  BSYNC.RECONVERGENT B2 ;  /* 0x0000000000027941 */ /* 0x000fea0003800200 */
.L_x_53754:
        /* <DEDUP_REMOVED lines=17> */
.L_x_53765:
        /* <DEDUP_REMOVED lines=13> */
.L_x_53767:
[----:B------:R-:W-:Y:S05]  /*f560*/  BSYNC.RECONVERGENT B4 ;  /* 0x0000000000047941 */ /* 0x000fea0003800200 */
.L_x_53766:
        /* <DEDUP_REMOVED lines=43> */
.L_x_53764:
[----:B------:R-:W-:Y:S05]  /*f820*/  BSYNC.RECONVERGENT B3 ;  /* 0x0000000000037941 */ /* 0x000fea0003800200 */
.L_x_53763:
        /* <DEDUP_REMOVED lines=9> */
.L_x_53762:
[----:B------:R-:W-:Y:S05]  /*f8c0*/  BSYNC.RECONVERGENT B2 ;  /* 0x0000000000027941 */ /* 0x000fea0003800200 */
.L_x_53761:
        /* <DEDUP_REMOVED lines=17> */
.L_x_53772:
        /* <DEDUP_REMOVED lines=13> */
.L_x_53774:
[----:B------:R-:W-:Y:S05]  /*fab0*/  BSYNC.RECONVERGENT B4 ;  /* 0x0000000000047941 */ /* 0x000fea0003800200 */
.L_x_53773:
        /* <DEDUP_REMOVED lines=43> */
.L_x_53771:
[----:B------:R-:W-:Y:S05]  /*fd70*/  BSYNC.RECONVERGENT B3 ;  /* 0x0000000000037941 */ /* 0x000fea0003800200 */
.L_x_53770:
        /* <DEDUP_REMOVED lines=9> */
.L_x_53769:
[----:B------:R-:W-:Y:S05]  /*fe10*/  BSYNC.RECONVERGENT B2 ;  /* 0x0000000000027941 */ /* 0x000fea0003800200 */
.L_x_53768:
        /* <DEDUP_REMOVED lines=16> */
.L_x_53778:
        /* <DEDUP_REMOVED lines=13> */
.L_x_53780:
[----:B------:R-:W-:Y:S05]  /*fff0*/  BSYNC.RECONVERGENT B3 ;  /* 0x0000000000037941 */ /* 0x000fea0003800200 */
.L_x_53779:
        /* <DEDUP_REMOVED lines=43> */
.L_x_53777:
[----:B------:R-:W-:Y:S05]  /*102b0*/  BSYNC.RECONVERGENT B2 ;  /* 0x0000000000027941 */ /* 0x000fea0003800200 */
.L_x_53776:
        /* <DEDUP_REMOVED lines=10> */
.L_x_53753:
        /* <DEDUP_REMOVED lines=21> */
.L_x_53785:
        /* <DEDUP_REMOVED lines=13> */
.L_x_53787:
[----:B------:R-:W-:Y:S05]  /*10580*/  BSYNC.RECONVERGENT B4 ;  /* 0x0000000000047941 */ /* 0x000fea0003800200 */
.L_x_53786:
        /* <DEDUP_REMOVED lines=43> */
.L_x_53784:
[----:B------:R-:W-:Y:S05]  /*10840*/  BSYNC.RECONVERGENT B3 ;  /* 0x0000000000037941 */ /* 0x000fea0003800200 */
.L_x_53783:
        /* <DEDUP_REMOVED lines=9> */
.L_x_53782:
[----:B------:R-:W-:Y:S05]  /*108e0*/  BSYNC.RECONVERGENT B2 ;  /* 0x0000000000027941 */ /* 0x000fea0003800200 */
.L_x_53781:
        /* <DEDUP_REMOVED lines=17> */
.L_x_53792:
        /* <DEDUP_REMOVED lines=13> */
.L_x_53794:
[----:B------:R-:W-:Y:S05]  /*10ad0*/  BSYNC.RECONVERGENT B4 ;  /* 0x0000000000047941 */ /* 0x000fea0003800200 */
.L_x_53793:
        /* <DEDUP_REMOVED lines=43> */
.L_x_53791:
[----:B------:R-:W-:Y:S05]  /*10d90*/  BSYNC.RECONVERGENT B3 ;  /* 0x0000000000037941 */ /* 0x000fea0003800200 */
.L_x_53790:
        /* <DEDUP_REMOVED lines=9> */
.L_x_53789:
[----:B------:R-:W-:Y:S05]  /*10e30*/  BSYNC.RECONVERGENT B2 ;  /* 0x0000000000027941 */ /* 0x000fea0003800200 */
.L_x_53788:
        /* <DEDUP_REMOVED lines=17> */
.L_x_53799:
        /* <DEDUP_REMOVED lines=13> */
.L_x_53801:
[----:B------:R-:W-:Y:S05]  /*11020*/  BSYNC.RECONVERGENT B4 ;  /* 0x0000000000047941 */ /* 0x000fea0003800200 */
.L_x_53800:
        /* <DEDUP_REMOVED lines=43> */
.L_x_53798:
[----:B------:R-:W-:Y:S05]  /*112e0*/  BSYNC.RECONVERGENT B3 ;  /* 0x0000000000037941 */ /* 0x000fea0003800200 */
.L_x_53797:
        /* <DEDUP_REMOVED lines=9> */
.L_x_53796:
[----:B------:R-:W-:Y:S05]  /*11380*/  BSYNC.RECONVERGENT B2 ;  /* 0x0000000000027941 */ /* 0x000fea0003800200 */
.L_x_53795:
        /* <DEDUP_REMOVED lines=16> */
.L_x_53804:
        /* <DEDUP_REMOVED lines=13> */
.L_x_53806:
[----:B------:R-:W-:Y:S05]  /*11560*/  BSYNC.RECONVERGENT B3 ;  /* 0x0000000000037941 */ /* 0x000fea0003800200 */
.L_x_53805:
        /* <DEDUP_REMOVED lines=43> */
.L_x_53803:
[----:B------:R-:W-:Y:S05]  /*11820*/  BSYNC.RECONVERGENT B2 ;  /* 0x0000000000027941 */ /* 0x000fea0003800200 */
.L_x_53802:
        /* <DEDUP_REMOVED lines=9> */
.L_x_53775:
[----:B------:R-:W-:Y:S05]  /*118c0*/  BSYNC.RECONVERGENT B1 ;  /* 0x0000000000017941 */ /* 0x000fea0003800200 */
.L_x_53752:
        /* <DEDUP_REMOVED lines=16> */
[----:B------:R-:W-:-:S05]  /*119d0*/  IMAD R193, R193, 0x1000000, R202 ;  /* 0x01000000c1c17824 */ /* 0x000fca00078e02ca */
[----:B------:R-:W-:-:S05]  /*119e0*/  LEA R204, R204, R193, 0x8 ;  /* 0x000000c1cccc7211 */ /* 0x000fca00078e40ff */
[----:B------:R-:W-:Y:S02]  /*119f0*/  IMAD.IADD R203, R204, 0x1, R203 ;  /* 0x00000001cccb7824 */ /* 0x000fe400078e02cb */
[----:B0-----:R-:W-:-:S05]  /*11a00*/  IMAD.WIDE.U32 R192, R192, 0x4, R198 ;  /* 0x00000004c0c07825 */ /* 0x001fca00078e00c6 */
[----:B------:R0:W-:Y:S02]  /*11a10*/  STG.E desc[UR8][R192.64], R203 ;  /* 0x000000cbc0007986 */ /* 0x0001e4000c101908 */
.L_x_53808:
[----:B------:R-:W-:Y:S05]  /*11a20*/  BSYNC.RECONVERGENT B1 ;  /* 0x0000000000017941 */ /* 0x000fea0003800200 */
.L_x_53807:
        /* <DEDUP_REMOVED lines=26> */
.L_x_53815:
        /* <DEDUP_REMOVED lines=13> */
.L_x_53817:
[----:B------:R-:W-:Y:S05]  /*11ca0*/  BSYNC.RECONVERGENT B4 ;  /* 0x0000000000047941 */ /* 0x000fea0003800200 */
.L_x_53816:
        /* <DEDUP_REMOVED lines=42> */
.L_x_53814:
[----:B------:R-:W-:Y:S05]  /*11f50*/  BSYNC.RECONVERGENT B3 ;  /* 0x0000000000037941 */ /* 0x000fea0003800200 */
.L_x_53813:
        /* <DEDUP_REMOVED lines=9> */
.L_x_53812:
[----:B------:R-:W-:Y:S05]  /*11ff0*/  BSYNC.RECONVERGENT B2 ;  /* 0x0000000000027941 */ /* 0x000fea0003800200 */
.L_x_53811:
        /* <DEDUP_REMOVED lines=17> */
.L_x_53822:
        /* <DEDUP_REMOVED lines=13> */
.L_x_53824:
[----:B------:R-:W-:Y:S05]  /*121e0*/  BSYNC.RECONVERGENT B4 ;  /* 0x0000000000047941 */ /* 0x000fea0003800200 */
.L_x_53823:
        /* <DEDUP_REMOVED lines=43> */
.L_x_53821:
[----:B------:R-:W-:Y:S05]  /*124a0*/  BSYNC.RECONVERGENT B3 ;  /* 0x0000000000037941 */ /* 0x000fea0003800200 */
.L_x_53820:
        /* <DEDUP_REMOVED lines=9> */
.L_x_53819:
[----:B------:R-:W-:Y:S05]  /*12540*/  BSYNC.RECONVERGENT B2 ;  /* 0x0000000000027941 */ /* 0x000fea0003800200 */
.L_x_53818:
        /* <DEDUP_REMOVED lines=17> */
.L_x_53829:
        /* <DEDUP_REMOVED lines=13> */
.L_x_53831:
[----:B------:R-:W-:Y:S05]  /*12730*/  BSYNC.RECONVERGENT B4 ;  /* 0x0000000000047941 */ /* 0x000fea0003800200 */
.L_x_53830:
        /* <DEDUP_REMOVED lines=43> */
.L_x_53828:
[----:B------:R-:W-:Y:S05]  /*129f0*/  BSYNC.RECONVERGENT B3 ;  /* 0x0000000000037941 */ /* 0x000fea0003800200 */
.L_x_53827:
        /* <DEDUP_REMOVED lines=9> */
.L_x_53826:
[----:B------:R-:W-:Y:S05]  /*12a90*/  BSYNC.RECONVERGENT B2 ;  /* 0x0000000000027941 */ /* 0x000fea0003800200 */
.L_x_53825:
        /* <DEDUP_REMOVED lines=16> */
.L_x_53835:
        /* <DEDUP_REMOVED lines=13> */
.L_x_53837:
[----:B------:R-:W-:Y:S05]  /*12c70*/  BSYNC.RECONVERGENT B3 ;  /* 0x0000000000037941 */ /* 0x000fea0003800200 */
.L_x_53836:
        /* <DEDUP_REMOVED lines=43> */
.L_x_53834:
[----:B------:R-:W-:Y:S05]  /*12f30*/  BSYNC.RECONVERGENT B2 ;  /* 0x0000000000027941 */ /* 0x000fea0003800200 */
.L_x_53833:
        /* <DEDUP_REMOVED lines=10> */
.L_x_53810:
        /* <DEDUP_REMOVED lines=21> */
.L_x_53842:
        /* <DEDUP_REMOVED lines=13> */
.L_x_53844:
[----:B------:R-:W-:Y:S05]  /*13200*/  BSYNC.RECONVERGENT B4 ;  /* 0x0000000000047941 */ /* 0x000fea0003800200 */
.L_x_53843:
        /* <DEDUP_REMOVED lines=42> */
.L_x_53841:
[----:B------:R-:W-:Y:S05]  /*134b0*/  BSYNC.RECONVERGENT B3 ;  /* 0x0000000000037941 */ /* 0x000fea0003800200 */
.L_x_53840:
        /* <DEDUP_REMOVED lines=9> */
.L_x_53839:
[----:B------:R-:W-:Y:S05]  /*13550*/  BSYNC.RECONVERGENT B2 ;  /* 0x0000000000027941 */ /* 0x000fea0003800200 */
.L_x_53838:
        /* <DEDUP_REMOVED lines=17> */
.L_x_53849:
        /* <DEDUP_REMOVED lines=13> */
.L_x_53851:
[----:B------:R-:W-:Y:S05]  /*13740*/  BSYNC.RECONVERGENT B4 ;  /* 0x0000000000047941 */ /* 0x000fea0003800200 */
.L_x_53850:
        /* <DEDUP_REMOVED lines=43> */
.L_x_53848:
[----:B------:R-:W-:Y:S05]  /*13a00*/  BSYNC.RECONVERGENT B3 ;  /* 0x0000000000037941 */ /* 0x000fea0003800200 */
.L_x_53847:
        /* <DEDUP_REMOVED lines=9> */
.L_x_53846:
[----:B------:R-:W-:Y:S05]  /*13aa0*/  BSYNC.RECONVERGENT B2 ;  /* 0x0000000000027941 */ /* 0x000fea0003800200 */
.L_x_53845:
        /* <DEDUP_REMOVED lines=17> */
.L_x_53856:
        /* <DEDUP_REMOVED lines=13> */
.L_x_53858:
[----:B------:R-:W-:Y:S05]  /*13c90*/  BSYNC.RECONVERGENT B4 ;  /* 0x0000000000047941 */ /* 0x000fea0003800200 */
.L_x_53857:
        /* <DEDUP_REMOVED lines=43> */
.L_x_53855:
[----:B------:R-:W-:Y:S05]  /*13f50*/  BSYNC.RECONVERGENT B3 ;  /* 0x0000000000037941 */ /* 0x000fea0003800200 */
.L_x_53854:
        /* <DEDUP_REMOVED lines=9> */
.L_x_53853:
[----:B------:R-:W-:Y:S05]  /*13ff0*/  BSYNC.RECONVERGENT B2 ;  /* 0x0000000000027941 */ /* 0x000fea0003800200 */
.L_x_53852:
        /* <DEDUP_REMOVED lines=16> */
.L_x_53861:
        /* <DEDUP_REMOVED lines=13> */
.L_x_53863:
[----:B------:R-:W-:Y:S05]  /*141d0*/  BSYNC.RECONVERGENT B3 ;  /* 0x0000000000037941 */ /* 0x000fea0003800200 */
.L_x_53862:
        /* <DEDUP_REMOVED lines=43> */
.L_x_53860:
[----:B------:R-:W-:Y:S05]  /*14490*/  BSYNC.RECONVERGENT B2 ;  /* 0x0000000000027941 */ /* 0x000fea0003800200 */
.L_x_53859:
        /* <DEDUP_REMOVED lines=9> */
.L_x_53832:
[----:B------:R-:W-:Y:S05]  /*14530*/  BSYNC.RECONVERGENT B1 ;  /* 0x0000000000017941 */ /* 0x000fea0003800200 */
.L_x_53809:
[----:B------:R-:W0:Y:S01]  /*14540*/  @P1 LDC.64 R202, c[0x0][0x390] ;  /* 0x0000e400ffca1b82 */ /* 0x000e220000000a00 */
[----:B------:R-:W-:Y:S01]  /*14550*/  IMAD.WIDE.U32 R204, R197, 0x10, R216 ;  /* 0x00000010c5cc7825 */ /* 0x000fe200078e00d8 */
[----:B------:R-:W-:Y:S01]  /*14560*/  IADD3 R8, PT, PT, R212, 0xe0, RZ ;  /* 0x000000e0d4087810 */ /* 0x000fe20007ffe0ff */
[----:B------:R-:W-:Y:S02]  /*14570*/  BSSY.RECONVERGENT B1, `(.L_x_53864) ;  /* 0x0000012000017945 */ /* 0x000fe40003800200 */
[----:B------:R-:W-:Y:S01]  /*14580*/  VIADD R201, R215, 0xe0 ;  /* 0x000000e0d7c97836 */ /* 0x000fe20000000000 */
[----:B------:R1:W-:Y:S02]  /*14590*/  STG.E.128 desc[UR8][R204.64], R192 ;  /* 0x000000c0cc007986 */ /* 0x0003e4000c101d08 */
        /* <DEDUP_REMOVED lines=15> */
.L_x_53865:
[----:B------:R-:W-:Y:S05]  /*14690*/  BSYNC.RECONVERGENT B1 ;  /* 0x0000000000017941 */ /* 0x000fea0003800200 */
.L_x_53864:
        /* <DEDUP_REMOVED lines=26> */
.L_x_53872:
        /* <DEDUP_REMOVED lines=13> */
.L_x_53874:
[----:B------:R-:W-:Y:S05]  /*14910*/  BSYNC.RECONVERGENT B4 ;  /* 0x0000000000047941 */ /* 0x000fea0003800200 */
.L_x_53873:
        /* <DEDUP_REMOVED lines=43> */
.L_x_53871:
[----:B------:R-:W-:Y:S05]  /*14bd0*/  BSYNC.RECONVERGENT B3 ;  /* 0x0000000000037941 */ /* 0x000fea0003800200 */
.L_x_53870:
        /* <DEDUP_REMOVED lines=9> */
.L_x_53869:
[----:B------:R-:W-:Y:S05]  /*14c70*/  BSYNC.RECONVERGENT B2 ;  /* 0x0000000000027941 */ /* 0x000fea0003800200 */
.L_x_53868:
        /* <DEDUP_REMOVED lines=17> */
.L_x_53879:
        /* <DEDUP_REMOVED lines=13> */
.L_x_53881:
[----:B------:R-:W-:Y:S05]  /*14e60*/  BSYNC.RECONVERGENT B4 ;  /* 0x0000000000047941 */ /* 0x000fea0003800200 */
.L_x_53880:
        /* <DEDUP_REMOVED lines=43> */
.L_x_53878:
[----:B------:R-:W-:Y:S05]  /*15120*/  BSYNC.RECONVERGENT B3 ;  /* 0x0000000000037941 */ /* 0x000fea0003800200 */
.L_x_53877:
        /* <DEDUP_REMOVED lines=9> */
.L_x_53876:
[----:B------:R-:W-:Y:S05]  /*151c0*/  BSYNC.RECONVERGENT B2 ;  /* 0x0000000000027941 */ /* 0x000fea0003800200 */
.L_x_53875:
        /* <DEDUP_REMOVED lines=17> */
.L_x_53886:
        /* <DEDUP_REMOVED lines=13> */
.L_x_53888:
[----:B------:R-:W-:Y:S05]  /*153b0*/  BSYNC.RECONVERGENT B4 ;  /* 0x0000000000047941 */ /* 0x000fea0003800200 */
.L_x_53887:
[----:B------:R-:W-:Y:S01]  /*153c0*/  IMAD.WIDE.U32 R198, R0, -0x326172a9, RZ ;  /* 0xcd9e8d5700c67825 */ /* 0x000fe200078e00ff */
[----:B0-----:R-:W-:-:S03]  /*153d0*/  LOP3.LUT R204, R9, UR7, R7, 0x96, !PT ;  /* 0x0000000709cc7c12 */ /* 0x001fc6000f8e9607 */
        /* <DEDUP_REMOVED lines=41> */
.L_x_53885:
[----:B------:R-:W-:Y:S05]  /*15670*/  BSYNC.RECONVERGENT B3 ;  /* 0x0000000000037941 */ /* 0x000fea0003800200 */
.L_x_53884:
        /* <DEDUP_REMOVED lines=9> */
.L_x_53883:
[----:B------:R-:W-:Y:S05]  /*15710*/  BSYNC.RECONVERGENT B2 ;  /* 0x0000000000027941 */ /* 0x000fea0003800200 */
.L_x_53882:
        /* <DEDUP_REMOVED lines=16> */
.L_x_53892:
        /* <DEDUP_REMOVED lines=13> */
.L_x_53894:
[----:B------:R-:W-:Y:S05]  /*158f0*/  BSYNC.RECONVERGENT B3 ;  /* 0x0000000000037941 */ /* 0x000fea0003800200 */
.L_x_53893:
        /* <DEDUP_REMOVED lines=43> */
.L_x_53891:
[----:B------:R-:W-:Y:S05]  /*15bb0*/  BSYNC.RECONVERGENT B2 ;  /* 0x0000000000027941 */ /* 0x000fea0003800200 */
.L_x_53890:
        /* <DEDUP_REMOVED lines=10> */
.L_x_53867:
        /* <DEDUP_REMOVED lines=21> */
.L_x_53899:
        /* <DEDUP_REMOVED lines=13> */
.L_x_53901:
[----:B------:R-:W-:Y:S05]  /*15e80*/  BSYNC.RECONVERGENT B4 ;  /* 0x0000000000047941 */ /* 0x000fea0003800200 */
.L_x_53900:
        /* <DEDUP_REMOVED lines=43> */
.L_x_53898:
[----:B------:R-:W-:Y:S05]  /*16140*/  BSYNC.RECONVERGENT B3 ;  /* 0x0000000000037941 */ /* 0x000fea0003800200 */
.L_x_53897:
        /* <DEDUP_REMOVED lines=9> */
.L_x_53896:
[----:B------:R-:W-:Y:S05]  /*161e0*/  BSYNC.RECONVERGENT B2 ;  /* 0x0000000000027941 */ /* 0x000fea0003800200 */
.L_x_53895:
        /* <DEDUP_REMOVED lines=17> */
.L_x_53906:
        /* <DEDUP_REMOVED lines=13> */
.L_x_53908:
[----:B------:R-:W-:Y:S05]  /*163d0*/  BSYNC.RECONVERGENT B4 ;  /* 0x0000000000047941 */ /* 0x000fea0003800200 */
.L_x_53907:
        /* <DEDUP_REMOVED lines=43> */
.L_x_53905:
[----:B------:R-:W-:Y:S05]  /*16690*/  BSYNC.RECONVERGENT B3 ;  /* 0x0000000000037941 */ /* 0x000fea0003800200 */
.L_x_53904:
        /* <DEDUP_REMOVED lines=9> */
.L_x_53903:
[----:B------:R-:W-:Y:S05]  /*16730*/  BSYNC.RECONVERGENT B2 ;  /* 0x0000000000027941 */ /* 0x000fea0003800200 */
.L_x_53902:
        /* <DEDUP_REMOVED lines=17> */
.L_x_53913:
        /* <DEDUP_REMOVED lines=13> */
.L_x_53915:
[----:B------:R-:W-:Y:S05]  /*16920*/  BSYNC.RECONVERGENT B4 ;  /* 0x0000000000047941 */ /* 0x000fea0003800200 */
.L_x_53914:
        /* <DEDUP_REMOVED lines=43> */
.L_x_53912:
[----:B------:R-:W-:Y:S05]  /*16be0*/  BSYNC.RECONVERGENT B3 ;  /* 0x0000000000037941 */ /* 0x000fea0003800200 */
.L_x_53911:
        /* <DEDUP_REMOVED lines=9> */
.L_x_53910:
[----:B------:R-:W-:Y:S05]  /*16c80*/  BSYNC.RECONVERGENT B2 ;  /* 0x0000000000027941 */ /* 0x000fea0003800200 */
.L_x_53909:
        /* <DEDUP_REMOVED lines=16> */
.L_x_53918:
        /* <DEDUP_REMOVED lines=13> */
.L_x_53920:
[----:B------:R-:W-:Y:S05]  /*16e60*/  BSYNC.RECONVERGENT B3 ;  /* 0x0000000000037941 */ /* 0x000fea0003800200 */
.L_x_53919:
        /* <DEDUP_REMOVED lines=43> */
.L_x_53917:
[----:B------:R-:W-:Y:S05]  /*17120*/  BSYNC.RECONVERGENT B2 ;  /* 0x0000000000027941 */ /* 0x000fea0003800200 */
.L_x_53916:
        /* <DEDUP_REMOVED lines=9> */
.L_x_53889:
[----:B------:R-:W-:Y:S05]  /*171c0*/  BSYNC.RECONVERGENT B1 ;  /* 0x0000000000017941 */ /* 0x000fea0003800200 */
.L_x_53866:
[----:B0-----:R-:W0:Y:S01]  /*171d0*/  @P1 LDC.64 R204, c[0x0][0x390] ;  /* 0x0000e400ffcc1b82 */ /* 0x001e220000000a00 */
[----:B------:R-:W-:Y:S01]  /*171e0*/  IMAD.WIDE.U32 R206, R201, 0x10, R216 ;  /* 0x00000010c9ce7825 */ /* 0x000fe200078e00d8 */
[----:B------:R-:W-:Y:S01]  /*171f0*/  @P1 IADD3 R203, PT, PT, R212, 0x100, RZ ;  /* 0x00000100d4cb1810 */ /* 0x000fe20007ffe0ff */
[----:B------:R-:W-:Y:S02]  /*17200*/  BSSY.RECONVERGENT B1, `(.L_x_53921) ;  /* 0x0000012000017945 */ /* 0x000fe40003800200 */
[----:B------:R-:W-:Y:S01]  /*17210*/  @P0 VIADD R211, R215, 0x100 ;  /* 0x00000100d7d30836 */ /* 0x000fe20000000000 */
        /* <DEDUP_REMOVED lines=16> */
.L_x_53922:
[----:B------:R-:W-:Y:S05]  /*17320*/  BSYNC.RECONVERGENT B1 ;  /* 0x0000000000017941 */ /* 0x000fea0003800200 */
.L_x_53921:
[----:B-----5:R1:W5:Y:S04]  /*17330*/  @P1 LDG.E.128 R164, desc[UR8][R200.64] ;  /* 0x00000008c8a41981 */ /* 0x020368000c1e1d00 */
        /* <DEDUP_REMOVED lines=25> */
.L_x_53929:
        /* <DEDUP_REMOVED lines=13> */
.L_x_53931:
[----:B------:R-:W-:Y:S05]  /*175a0*/  BSYNC.RECONVERGENT B4 ;  /* 0x0000000000047941 */ /* 0x000fea0003800200 */
.L_x_53930:
        /* <DEDUP_REMOVED lines=43> */
.L_x_53928:
[----:B------:R-:W-:Y:S05]  /*17860*/  BSYNC.RECONVERGENT B3 ;  /* 0x0000000000037941 */ /* 0x000fea0003800200 */
.L_x_53927:
        /* <DEDUP_REMOVED lines=9> */
.L_x_53926:
[----:B------:R-:W-:Y:S05]  /*17900*/  BSYNC.RECONVERGENT B2 ;  /* 0x0000000000027941 */ /* 0x000fea0003800200 */
.L_x_53925:
        /* <DEDUP_REMOVED lines=17> */
.L_x_53936:
        /* <DEDUP_REMOVED lines=13> */
.L_x_53938:
[----:B------:R-:W-:Y:S05]  /*17af0*/  BSYNC.RECONVERGENT B4 ;  /* 0x0000000000047941 */ /* 0x000fea0003800200 */
.L_x_53937:
        /* <DEDUP_REMOVED lines=43> */
.L_x_53935:
[----:B------:R-:W-:Y:S05]  /*17db0*/  BSYNC.RECONVERGENT B3 ;  /* 0x0000000000037941 */ /* 0x000fea0003800200 */
.L_x_53934:
        /* <DEDUP_REMOVED lines=9> */
.L_x_53933:
[----:B------:R-:W-:Y:S05]  /*17e50*/  BSYNC.RECONVERGENT B2 ;  /* 0x0000000000027941 */ /* 0x000fea0003800200 */
.L_x_53932:
        /* <DEDUP_REMOVED lines=17> */
.L_x_53943:
        /* <DEDUP_REMOVED lines=13> */
.L_x_53945:
[----:B------:R-:W-:Y:S05]  /*18040*/  BSYNC.RECONVERGENT B4 ;  /* 0x0000000000047941 */ /* 0x000fea0003800200 */
.L_x_53944:
        /* <DEDUP_REMOVED lines=43> */
.L_x_53942:
[----:B------:R-:W-:Y:S05]  /*18300*/  BSYNC.RECONVERGENT B3 ;  /* 0x0000000000037941 */ /* 0x000fea0003800200 */
.L_x_53941:
        /* <DEDUP_REMOVED lines=9> */
.L_x_53940:
[----:B------:R-:W-:Y:S05]  /*183a0*/  BSYNC.RECONVERGENT B2 ;  /* 0x0000000000027941 */ /* 0x000fea0003800200 */
.L_x_53939:
        /* <DEDUP_REMOVED lines=16> */
.L_x_53949:
        /* <DEDUP_REMOVED lines=13> */
.L_x_53951:
[----:B------:R-:W-:Y:S05]  /*18580*/  BSYNC.RECONVERGENT B3 ;  /* 0x0000000000037941 */ /* 0x000fea0003800200 */
.L_x_53950:
        /* <DEDUP_REMOVED lines=43> */
.L_x_53948:
[----:B------:R-:W-:Y:S05]  /*18840*/  BSYNC.RECONVERGENT B2 ;  /* 0x0000000000027941 */ /* 0x000fea0003800200 */
.L_x_53947:
        /* <DEDUP_REMOVED lines=10> */
.L_x_53924:
[----:B------:R-:W-:Y:S01]  /*188f0*/  BSSY.RECONVERGENT B2, `(.L_x_53952) ;  /* 0x0000058000027945 */ /* 0x000fe20003800200 */
[----:B-1----:R-:W-:Y:S01]  /*18900*/  HFMA2 R200, -RZ, RZ, 0, 0 ;  /* 0x00000000ffc87431 */ /* 0x002fe200000001ff */
        /* <DEDUP_REMOVED lines=19> */
.L_x_53956:
        /* <DEDUP_REMOVED lines=13> */
.L_x_53958:
[----:B------:R-:W-:Y:S05]  /*18b10*/  BSYNC.RECONVERGENT B4 ;  /* 0x0000000000047941 */ /* 0x000fea0003800200 */
.L_x_53957:
        /* <DEDUP_REMOVED lines=43> */
.L_x_53955:
[----:B------:R-:W-:Y:S05]  /*18dd0*/  BSYNC.RECONVERGENT B3 ;  /* 0x0000000000037941 */ /* 0x000fea0003800200 */
.L_x_53954:
        /* <DEDUP_REMOVED lines=9> */
.L_x_53953:
[----:B------:R-:W-:Y:S05]  /*18e70*/  BSYNC.RECONVERGENT B2 ;  /* 0x0000000000027941 */ /* 0x000fea0003800200 */
.L_x_53952:
        /* <DEDUP_REMOVED lines=17> */
.L_x_53963:
        /* <DEDUP_REMOVED lines=13> */
.L_x_53965:
[----:B------:R-:W-:Y:S05]  /*19060*/  BSYNC.RECONVERGENT B4 ;  /* 0x0000000000047941 */ /* 0x000fea0003800200 */
.L_x_53964:
        /* <DEDUP_REMOVED lines=43> */
.L_x_53962:
[----:B------:R-:W-:Y:S05]  /*19320*/  BSYNC.RECONVERGENT B3 ;  /* 0x0000000000037941 */ /* 0x000fea0003800200 */
.L_x_53961:
        /* <DEDUP_REMOVED lines=9> */
.L_x_53960:
[----:B------:R-:W-:Y:S05]  /*193c0*/  BSYNC.RECONVERGENT B2 ;  /* 0x0000000000027941 */ /* 0x000fea0003800200 */
.L_x_53959:
        /* <DEDUP_REMOVED lines=17> */
.L_x_53970:
        /* <DEDUP_REMOVED lines=13> */
.L_x_53972:
[----:B------:R-:W-:Y:S05]  /*195b0*/  BSYNC.RECONVERGENT B4 ;  /* 0x0000000000047941 */ /* 0x000fea0003800200 */
.L_x_53971:
        /* <DEDUP_REMOVED lines=43> */
.L_x_53969:
[----:B------:R-:W-:Y:S05]  /*19870*/  BSYNC.RECONVERGENT B3 ;  /* 0x0000000000037941 */ /* 0x000fea0003800200 */
.L_x_53968:
        /* <DEDUP_REMOVED lines=9> */
.L_x_53967:
[----:B------:R-:W-:Y:S05]  /*19910*/  BSYNC.RECONVERGENT B2 ;  /* 0x0000000000027941 */ /* 0x000fea0003800200 */
.L_x_53966:
        /* <DEDUP_REMOVED lines=16> */
.L_x_53975:
        /* <DEDUP_REMOVED lines=13> */
.L_x_53977:
[----:B------:R-:W-:Y:S05]  /*19af0*/  BSYNC.RECONVERGENT B3 ;  /* 0x0000000000037941 */ /* 0x000fea0003800200 */
.L_x_53976:
        /* <DEDUP_REMOVED lines=43> */
.L_x_53974:
[----:B------:R-:W-:Y:S05]  /*19db0*/  BSYNC.RECONVERGENT B2 ;  /* 0x0000000000027941 */ /* 0x000fea0003800200 */
.L_x_53973:
        /* <DEDUP_REMOVED lines=9> */
.L_x_53946:
[----:B------:R-:W-:Y:S05]  /*19e50*/  BSYNC.RECONVERGENT B1 ;  /* 0x0000000000017941 */ /* 0x000fea0003800200 */
.L_x_53923:
[C---:B------:R-:W-:Y:S01]  /*19e60*/  IADD3 R211, PT, PT, R215.reuse, 0x100, RZ ;  /* 0x00000100d7d37810 */ /* 0x040fe20007ffe0ff */
        /* <DEDUP_REMOVED lines=10> */
[----:B------:R-:W0:Y:S01]  /*19f10*/  LDC.64 R210, c[0x0][0x3b0] ;  /* 0x0000ec00ffd27b82 */ /* 0x000e220000000a00 */
        /* <DEDUP_REMOVED lines=11> */
.L_x_53979:
[----:B------:R-:W-:Y:S05]  /*19fd0*/  BSYNC.RECONVERGENT B1 ;  /* 0x0000000000017941 */ /* 0x000fea0003800200 */
.L_x_53978:
        /* <DEDUP_REMOVED lines=26> */
.L_x_53986:
        /* <DEDUP_REMOVED lines=13> */
.L_x_53988:
[----:B------:R-:W-:Y:S05]  /*1a250*/  BSYNC.RECONVERGENT B4 ;  /* 0x0000000000047941 */ /* 0x000fea0003800200 */
.L_x_53987:
        /* <DEDUP_REMOVED lines=43> */
.L_x_53985:
[----:B------:R-:W-:Y:S05]  /*1a510*/  BSYNC.RECONVERGENT B3 ;  /* 0x0000000000037941 */ /* 0x000fea0003800200 */
.L_x_53984:
        /* <DEDUP_REMOVED lines=9> */
.L_x_53983:
[----:B------:R-:W-:Y:S05]  /*1a5b0*/  BSYNC.RECONVERGENT B2 ;  /* 0x0000000000027941 */ /* 0x000fea0003800200 */
.L_x_53982:
        /* <DEDUP_REMOVED lines=17> */
.L_x_53993:
        /* <DEDUP_REMOVED lines=13> */
.L_x_53995:
[----:B------:R-:W-:Y:S05]  /*1a7a0*/  BSYNC.RECONVERGENT B4 ;  /* 0x0000000000047941 */ /* 0x000fea0003800200 */
.L_x_53994:
        /* <DEDUP_REMOVED lines=43> */
.L_x_53992:
[----:B------:R-:W-:Y:S05]  /*1aa60*/  BSYNC.RECONVERGENT B3 ;  /* 0x0000000000037941 */ /* 0x000fea0003800200 */
.L_x_53991:
        /* <DEDUP_REMOVED lines=9> */
.L_x_53990:
[----:B------:R-:W-:Y:S05]  /*1ab00*/  BSYNC.RECONVERGENT B2 ;  /* 0x0000000000027941 */ /* 0x000fea0003800200 */
.L_x_53989:
        /* <DEDUP_REMOVED lines=17> */
.L_x_54000:
        /* <DEDUP_REMOVED lines=13> */
.L_x_54002:
[----:B------:R-:W-:Y:S05]  /*1acf0*/  BSYNC.RECONVERGENT B4 ;  /* 0x0000000000047941 */ /* 0x000fea0003800200 */
.L_x_54001:
        /* <DEDUP_REMOVED lines=43> */
.L_x_53999:
[----:B------:R-:W-:Y:S05]  /*1afb0*/  BSYNC.RECONVERGENT B3 ;  /* 0x0000000000037941 */ /* 0x000fea0003800200 */
.L_x_53998:
        /* <DEDUP_REMOVED lines=9> */
.L_x_53997:
[----:B------:R-:W-:Y:S05]  /*1b050*/  BSYNC.RECONVERGENT B2 ;  /* 0x0000000000027941 */ /* 0x000fea0003800200 */
.L_x_53996:
        /* <DEDUP_REMOVED lines=16> */
.L_x_54006:
        /* <DEDUP_REMOVED lines=13> */
.L_x_54008:
[----:B------:R-:W-:Y:S05]  /*1b230*/  BSYNC.RECONVERGENT B3 ;  /* 0x0000000000037941 */ /* 0x000fea0003800200 */
.L_x_54007:
        /* <DEDUP_REMOVED lines=43> */
.L_x_54005:
[----:B------:R-:W-:Y:S05]  /*1b4f0*/  BSYNC.RECONVERGENT B2 ;  /* 0x0000000000027941 */ /* 0x000fea0003800200 */
.L_x_54004:
        /* <DEDUP_REMOVED lines=10> */
.L_x_53981:
[----:B------:R-:W-:Y:S01]  /*1b5a0*/  BSSY.RECONVERGENT B2, `(.L_x_54009) ;  /* 0x0000058000027945 */ /* 0x000fe20003800200 */
[----:B------:R-:W-:Y:S01]  /*1b5b0*/  HFMA2 R204, -RZ, RZ, 0, 0 ;  /* 0x00000000ffcc7431 */ /* 0x000fe200000001ff */
        /* <DEDUP_REMOVED lines=19> */
.L_x_54013:
        /* <DEDUP_REMOVED lines=13> */
.L_x_54015:
[----:B------:R-:W-:Y:S05]  /*1b7c0*/  BSYNC.RECONVERGENT B4 ;  /* 0x0000000000047941 */ /* 0x000fea0003800200 */
.L_x_54014:
        /* <DEDUP_REMOVED lines=43> */
.L_x_54012:
[----:B------:R-:W-:Y:S05]  /*1ba80*/  BSYNC.RECONVERGENT B3 ;  /* 0x0000000000037941 */ /* 0x000fea0003800200 */
.L_x_54011:
        /* <DEDUP_REMOVED lines=9> */
.L_x_54010:
[----:B------:R-:W-:Y:S05]  /*1bb20*/  BSYNC.RECONVERGENT B2 ;  /* 0x0000000000027941 */ /* 0x000fea0003800200 */
.L_x_54009:
        /* <DEDUP_REMOVED lines=17> */
.L_x_54020:
        /* <DEDUP_REMOVED lines=13> */
.L_x_54022:
[----:B------:R-:W-:Y:S05]  /*1bd10*/  BSYNC.RECONVERGENT B4 ;  /* 0x0000000000047941 */ /* 0x000fea0003800200 */
.L_x_54021:
        /* <DEDUP_REMOVED lines=43> */
.L_x_54019:
[----:B------:R-:W-:Y:S05]  /*1bfd0*/  BSYNC.RECONVERGENT B3 ;  /* 0x0000000000037941 */ /* 0x000fea0003800200 */
.L_x_54018:
        /* <DEDUP_REMOVED lines=9> */
.L_x_54017:
[----:B------:R-:W-:Y:S05]  /*1c070*/  BSYNC.RECONVERGENT B2 ;  /* 0x0000000000027941 */ /* 0x000fea0003800200 */
.L_x_54016:
        /* <DEDUP_REMOVED lines=17> */
.L_x_54027:
        /* <DEDUP_REMOVED lines=13> */
.L_x_54029:
[----:B------:R-:W-:Y:S05]  /*1c260*/  BSYNC.RECONVERGENT B4 ;  /* 0x0000000000047941 */ /* 0x000fea0003800200 */
.L_x_54028:
        /* <DEDUP_REMOVED lines=43> */
.L_x_54026:
[----:B------:R-:W-:Y:S05]  /*1c520*/  BSYNC.RECONVERGENT B3 ;  /* 0x0000000000037941 */ /* 0x000fea0003800200 */
.L_x_54025:
        /* <DEDUP_REMOVED lines=9> */
.L_x_54024:
[----:B------:R-:W-:Y:S05]  /*1c5c0*/  BSYNC.RECONVERGENT B2 ;  /* 0x0000000000027941 */ /* 0x000fea0003800200 */
.L_x_54023:
        /* <DEDUP_REMOVED lines=16> */
.L_x_54032:
        /* <DEDUP_REMOVED lines=13> */
.L_x_54034:
[----:B------:R-:W-:Y:S05]  /*1c7a0*/  BSYNC.RECONVERGENT B3 ;  /* 0x0000000000037941 */ /* 0x000fea0003800200 */
.L_x_54033:
        /* <DEDUP_REMOVED lines=43> */
.L_x_54031:
[----:B------:R-:W-:Y:S05]  /*1ca60*/  BSYNC.RECONVERGENT B2 ;  /* 0x0000000000027941 */ /* 0x000fea0003800200 */
.L_x_54030:
        /* <DEDUP_REMOVED lines=9> */
.L_x_54003:
[----:B------:R-:W-:Y:S05]  /*1cb00*/  BSYNC.RECONVERGENT B1 ;  /* 0x0000000000017941 */ /* 0x000fea0003800200 */
.L_x_53980:
[C---:B------:R-:W-:Y:S01]  /*1cb10*/  IADD3 R225, PT, PT, R215.reuse, 0x120, RZ ;  /* 0x00000120d7e17810 */ /* 0x040fe20007ffe0ff */
[----:B0-----:R-:W0:Y:S01]  /*1cb20*/  @P1 LDC.64 R210, c[0x0][0x390] ;  /* 0x0000e400ffd21b82 */ /* 0x001e220000000a00 */
        /* <DEDUP_REMOVED lines=21> */
.L_x_54036:
[----:B------:R-:W-:Y:S05]  /*1cc80*/  BSYNC.RECONVERGENT B1 ;  /* 0x0000000000017941 */ /* 0x000fea0003800200 */
.L_x_54035:
        /* <DEDUP_REMOVED lines=26> */
.L_x_54043:
        /* <DEDUP_REMOVED lines=13> */
.L_x_54045:
[----:B------:R-:W-:Y:S05]  /*1cf00*/  BSYNC.RECONVERGENT B4 ;  /* 0x0000000000047941 */ /* 0x000fea0003800200 */
.L_x_54044:
        /* <DEDUP_REMOVED lines=43> */
.L_x_54042:
[----:B------:R-:W-:Y:S05]  /*1d1c0*/  BSYNC.RECONVERGENT B3 ;  /* 0x0000000000037941 */ /* 0x000fea0003800200 */
.L_x_54041:
        /* <DEDUP_REMOVED lines=9> */
.L_x_54040:
[----:B------:R-:W-:Y:S05]  /*1d260*/  BSYNC.RECONVERGENT B2 ;  /* 0x0000000000027941 */ /* 0x000fea0003800200 */
.L_x_54039:
        /* <DEDUP_REMOVED lines=17> */
.L_x_54050:
        /* <DEDUP_REMOVED lines=13> */
.L_x_54052:
[----:B------:R-:W-:Y:S05]  /*1d450*/  BSYNC.RECONVERGENT B4 ;  /* 0x0000000000047941 */ /* 0x000fea0003800200 */
.L_x_54051:
        /* <DEDUP_REMOVED lines=43> */
.L_x_54049:
[----:B------:R-:W-:Y:S05]  /*1d710*/  BSYNC.RECONVERGENT B3 ;  /* 0x0000000000037941 */ /* 0x000fea0003800200 */
.L_x_54048:
        /* <DEDUP_REMOVED lines=9> */
.L_x_54047:
[----:B------:R-:W-:Y:S05]  /*1d7b0*/  BSYNC.RECONVERGENT B2 ;  /* 0x0000000000027941 */ /* 0x000fea0003800200 */
.L_x_54046:
        /* <DEDUP_REMOVED lines=17> */
.L_x_54057:
        /* <DEDUP_REMOVED lines=13> */
.L_x_54059:
[----:B------:R-:W-:Y:S05]  /*1d9a0*/  BSYNC.RECONVERGENT B4 ;  /* 0x0000000000047941 */ /* 0x000fea0003800200 */
.L_x_54058:
        /* <DEDUP_REMOVED lines=43> */
.L_x_54056:
[----:B------:R-:W-:Y:S05]  /*1dc60*/  BSYNC.RECONVERGENT B3 ;  /* 0x0000000000037941 */ /* 0x000fea0003800200 */
.L_x_54055:
        /* <DEDUP_REMOVED lines=9> */
.L_x_54054:
[----:B------:R-:W-:Y:S05]  /*1dd00*/  BSYNC.RECONVERGENT B2 ;  /* 0x0000000000027941 */ /* 0x000fea0003800200 */
.L_x_54053:
        /* <DEDUP_REMOVED lines=16> */
.L_x_54063:
        /* <DEDUP_REMOVED lines=13> */
.L_x_54065:
[----:B------:R-:W-:Y:S05]  /*1dee0*/  BSYNC.RECONVERGENT B3 ;  /* 0x0000000000037941 */ /* 0x000fea0003800200 */
.L_x_54064:
        /* <DEDUP_REMOVED lines=43> */
.L_x_54062:
[----:B------:R-:W-:Y:S05]  /*1e1a0*/  BSYNC.RECONVERGENT B2 ;  /* 0x0000000000027941 */ /* 0x000fea0003800200 */
.L_x_54061:
        /* <DEDUP_REMOVED lines=10> */
.L_x_54038:
        /* <DEDUP_REMOVED lines=21> */
.L_x_54070:
        /* <DEDUP_REMOVED lines=13> */
.L_x_54072:
[----:B------:R-:W-:Y:S05]  /*1e470*/  BSYNC.RECONVERGENT B4 ;  /* 0x0000000000047941 */ /* 0x000fea0003800200 */
.L_x_54071:
        /* <DEDUP_REMOVED lines=43> */
.L_x_54069:
[----:B------:R-:W-:Y:S05]  /*1e730*/  BSYNC.RECONVERGENT B3 ;  /* 0x0000000000037941 */ /* 0x000fea0003800200 */
.L_x_54068:
        /* <DEDUP_REMOVED lines=9> */
.L_x_54067:
[----:B------:R-:W-:Y:S05]  /*1e7d0*/  BSYNC.RECONVERGENT B2 ;  /* 0x0000000000027941 */ /* 0x000fea0003800200 */
.L_x_54066:
        /* <DEDUP_REMOVED lines=17> */
.L_x_54077:
        /* <DEDUP_REMOVED lines=13> */
.L_x_54079:
[----:B------:R-:W-:Y:S05]  /*1e9c0*/  BSYNC.RECONVERGENT B4 ;  /* 0x0000000000047941 */ /* 0x000fea0003800200 */
.L_x_54078:
        /* <DEDUP_REMOVED lines=43> */
.L_x_54076:
[----:B------:R-:W-:Y:S05]  /*1ec80*/  BSYNC.RECONVERGENT B3 ;  /* 0x0000000000037941 */ /* 0x000fea0003800200 */
.L_x_54075:
        /* <DEDUP_REMOVED lines=9> */
.L_x_54074:
[----:B------:R-:W-:Y:S05]  /*1ed20*/  BSYNC.RECONVERGENT B2 ;  /* 0x0000000000027941 */ /* 0x000fea0003800200 */
.L_x_54073:
        /* <DEDUP_REMOVED lines=17> */
.L_x_54084:
        /* <DEDUP_REMOVED lines=13> */
.L_x_54086:
[----:B------:R-:W-:Y:S05]  /*1ef10*/  BSYNC.RECONVERGENT B4 ;  /* 0x0000000000047941 */ /* 0x000fea0003800200 */
.L_x_54085:
        /* <DEDUP_REMOVED lines=43> */
.L_x_54083:
[----:B------:R-:W-:Y:S05]  /*1f1d0*/  BSYNC.RECONVERGENT B3 ;  /* 0x0000000000037941 */ /* 0x000fea0003800200 */
.L_x_54082:
        /* <DEDUP_REMOVED lines=9> */
.L_x_54081:
[----:B------:R-:W-:Y:S05]  /*1f270*/  BSYNC.RECONVERGENT B2 ;  /* 0x0000000000027941 */ /* 0x000fea0003800200 */
.L_x_54080:
        /* <DEDUP_REMOVED lines=16> */
.L_x_54089:
        /* <DEDUP_REMOVED lines=13> */
.L_x_54091:
[----:B------:R-:W-:Y:S05]  /*1f450*/  BSYNC.RECONVERGENT B3 ;  /* 0x0000000000037941 */ /* 0x000fea0003800200 */
.L_x_54090:
        /* <DEDUP_REMOVED lines=43> */
.L_x_54088:
[----:B------:R-:W-:Y:S05]  /*1f710*/  BSYNC.RECONVERGENT B2 ;  /* 0x0000000000027941 */ /* 0x000fea0003800200 */
.L_x_54087:
        /* <DEDUP_REMOVED lines=9> */
.L_x_54060:
[----:B------:R-:W-:Y:S05]  /*1f7b0*/  BSYNC.RECONVERGENT B1 ;  /* 0x0000000000017941 */ /* 0x000fea0003800200 */
.L_x_54037:
[C---:B0-----:R-:W-:Y:S01]  /*1f7c0*/  IADD3 R227, PT, PT, R215.reuse, 0x140, RZ ;  /* 0x00000140d7e37810 */ /* 0x041fe20007ffe0ff */
        /* <DEDUP_REMOVED lines=22> */
.L_x_54093:
[----:B------:R-:W-:Y:S05]  /*1f930*/  BSYNC.RECONVERGENT B1 ;  /* 0x0000000000017941 */ /* 0x000fea0003800200 */
.L_x_54092:
        /* <DEDUP_REMOVED lines=26> */
.L_x_54100:
        /* <DEDUP_REMOVED lines=13> */
.L_x_54102:
[----:B------:R-:W-:Y:S05]  /*1fbb0*/  BSYNC.RECONVERGENT B4 ;  /* 0x0000000000047941 */ /* 0x000fea0003800200 */
.L_x_54101:
        /* <DEDUP_REMOVED lines=43> */
.L_x_54099:
[----:B------:R-:W-:Y:S05]  /*1fe70*/  BSYNC.RECONVERGENT B3 ;  /* 0x0000000000037941 */ /* 0x000fea0003800200 */
.L_x_54098:
        /* <DEDUP_REMOVED lines=9> */
.L_x_54097:
[----:B------:R-:W-:Y:S05]  /*1ff10*/  BSYNC.RECONVERGENT B2 ;  /* 0x0000000000027941 */ /* 0x000fea0003800200 */
.L_x_54096:
        /* <DEDUP_REMOVED lines=17> */
.L_x_54107:
        /* <DEDUP_REMOVED lines=13> */
.L_x_54109:
[----:B------:R-:W-:Y:S05]  /*20100*/  BSYNC.RECONVERGENT B4 ;  /* 0x0000000000047941 */ /* 0x000fea0003800200 */
.L_x_54108:
        /* <DEDUP_REMOVED lines=43> */
.L_x_54106:
[----:B------:R-:W-:Y:S05]  /*203c0*/  BSYNC.RECONVERGENT B3 ;  /* 0x0000000000037941 */ /* 0x000fea0003800200 */
.L_x_54105:
        /* <DEDUP_REMOVED lines=9> */
.L_x_54104:
[----:B------:R-:W-:Y:S05]  /*20460*/  BSYNC.RECONVERGENT B2 ;  /* 0x0000000000027941 */ /* 0x000fea0003800200 */
.L_x_54103:
        /* <DEDUP_REMOVED lines=17> */
.L_x_54114:
        /* <DEDUP_REMOVED lines=13> */
.L_x_54116:
[----:B------:R-:W-:Y:S05]  /*20650*/  BSYNC.RECONVERGENT B4 ;  /* 0x0000000000047941 */ /* 0x000fea0003800200 */
.L_x_54115:
        /* <DEDUP_REMOVED lines=43> */
.L_x_54113:
[----:B------:R-:W-:Y:S05]  /*20910*/  BSYNC.RECONVERGENT B3 ;  /* 0x0000000000037941 */ /* 0x000fea0003800200 */
.L_x_54112:
        /* <DEDUP_REMOVED lines=9> */
.L_x_54111:
[----:B------:R-:W-:Y:S05]  /*209b0*/  BSYNC.RECONVERGENT B2 ;  /* 0x0000000000027941 */ /* 0x000fea0003800200 */
.L_x_54110:
        /* <DEDUP_REMOVED lines=16> */
.L_x_54120:
        /* <DEDUP_REMOVED lines=13> */
.L_x_54122:
[----:B------:R-:W-:Y:S05]  /*20b90*/  BSYNC.RECONVERGENT B3 ;  /* 0x0000000000037941 */ /* 0x000fea0003800200 */
.L_x_54121:
        /* <DEDUP_REMOVED lines=43> */
.L_x_54119:
[----:B------:R-:W-:Y:S05]  /*20e50*/  BSYNC.RECONVERGENT B2 ;  /* 0x0000000000027941 */ /* 0x000fea0003800200 */
.L_x_54118:
        /* <DEDUP_REMOVED lines=10> */
.L_x_54095:
        /* <DEDUP_REMOVED lines=21> */
.L_x_54127:
        /* <DEDUP_REMOVED lines=13> */
.L_x_54129:
[----:B------:R-:W-:Y:S05]  /*21120*/  BSYNC.RECONVERGENT B4 ;  /* 0x0000000000047941 */ /* 0x000fea0003800200 */
.L_x_54128:
        /* <DEDUP_REMOVED lines=43> */
.L_x_54126:
[----:B------:R-:W-:Y:S05]  /*213e0*/  BSYNC.RECONVERGENT B3 ;  /* 0x0000000000037941 */ /* 0x000fea0003800200 */
.L_x_54125:
        /* <DEDUP_REMOVED lines=9> */
.L_x_54124:
[----:B------:R-:W-:Y:S05]  /*21480*/  BSYNC.RECONVERGENT B2 ;  /* 0x0000000000027941 */ /* 0x000fea0003800200 */
.L_x_54123:
        /* <DEDUP_REMOVED lines=17> */
.L_x_54134:
        /* <DEDUP_REMOVED lines=13> */
.L_x_54136:
[----:B------:R-:W-:Y:S05]  /*21670*/  BSYNC.RECONVERGENT B4 ;  /* 0x0000000000047941 */ /* 0x000fea0003800200 */
.L_x_54135:
        /* <DEDUP_REMOVED lines=43> */
.L_x_54133:
[----:B------:R-:W-:Y:S05]  /*21930*/  BSYNC.RECONVERGENT B3 ;  /* 0x0000000000037941 */ /* 0x000fea0003800200 */
.L_x_54132:
        /* <DEDUP_REMOVED lines=9> */
.L_x_54131:
[----:B------:R-:W-:Y:S05]  /*219d0*/  BSYNC.RECONVERGENT B2 ;  /* 0x0000000000027941 */ /* 0x000fea0003800200 */
.L_x_54130:
        /* <DEDUP_REMOVED lines=17> */
.L_x_54141:
        /* <DEDUP_REMOVED lines=13> */
.L_x_54143:
[----:B------:R-:W-:Y:S05]  /*21bc0*/  BSYNC.RECONVERGENT B4 ;  /* 0x0000000000047941 */ /* 0x000fea0003800200 */
.L_x_54142:
        /* <DEDUP_REMOVED lines=43> */
.L_x_54140:
[----:B------:R-:W-:Y:S05]  /*21e80*/  BSYNC.RECONVERGENT B3 ;  /* 0x0000000000037941 */ /* 0x000fea0003800200 */
.L_x_54139:
        /* <DEDUP_REMOVED lines=9> */
.L_x_54138:
[----:B------:R-:W-:Y:S05]  /*21f20*/  BSYNC.RECONVERGENT B2 ;  /* 0x0000000000027941 */ /* 0x000fea0003800200 */
.L_x_54137:
        /* <DEDUP_REMOVED lines=16> */
.L_x_54146:
        /* <DEDUP_REMOVED lines=13> */
.L_x_54148:
[----:B------:R-:W-:Y:S05]  /*22100*/  BSYNC.RECONVERGENT B3 ;  /* 0x0000000000037941 */ /* 0x000fea0003800200 */
.L_x_54147:
        /* <DEDUP_REMOVED lines=43> */
.L_x_54145:
[----:B------:R-:W-:Y:S05]  /*223c0*/  BSYNC.RECONVERGENT B2 ;  /* 0x0000000000027941 */ /* 0x000fea0003800200 */
.L_x_54144:
        /* <DEDUP_REMOVED lines=9> */
.L_x_54117:
[----:B------:R-:W-:Y:S05]  /*22460*/  BSYNC.RECONVERGENT B1 ;  /* 0x0000000000017941 */ /* 0x000fea0003800200 */
.L_x_54094:
[----:B------:R-:W-:Y:S01]  /*22470*/  FADD.FTZ R222, RZ, R168 ;  /* 0x000000a8ffde7221 */ /* 0x000fe20000010000 */
[----:B------:R-:W-:Y:S01]  /*22480*/  IMAD.WIDE.U32 R216, R221, 0x10, R216 ;  /* 0x00000010ddd87825 */ /* 0x000fe200078e00d8 */
[----:B------:R-:W-:Y:S01]  /*22490*/  BSSY.RECONVERGENT B1, `(.L_x_54149) ;  /* 0x000003d000017945 */ /* 0x000fe20003800200 */
        /* <DEDUP_REMOVED lines=49> */
[----:B------:R-:W1:Y:S01]  /*227b0*/  LDC.64 R216, c[0x0][0x3b0] ;  /* 0x0000ec00ffd87b82 */ /* 0x000e620000000a00 */
[----:B------:R-:W-:Y:S02]  /*227c0*/  SHF.L.U32 R223, R14, 0x10, RZ ;  /* 0x000000100edf7819 */ /* 0x000fe400000006ff */
[----:B------:R-:W-:Y:S02]  /*227d0*/  LOP3.LUT R221, R15, 0xffff, RZ, 0xc0, !PT ;  /* 0x0000ffff0fdd7812 */ /* 0x000fe400078ec0ff */
[----:B------:R-:W-:Y:S02]  /*227e0*/  LOP3.LUT R224, R223, 0xff0000, RZ, 0xc0, !PT ;  /* 0x00ff0000dfe07812 */ /* 0x000fe400078ec0ff */
[----:B0-----:R-:W-:-:S03]  /*227f0*/  LOP3.LUT R226, R13, 0xff, RZ, 0xc0, !PT ;  /* 0x000000ff0de27812 */ /* 0x001fc600078ec0ff */
[----:B------:R-:W-:Y:S01]  /*22800*/  IMAD R221, R221, 0x1000000, R224 ;  /* 0x01000000dddd7824 */ /* 0x000fe200078e02e0 */
[----:B------:R-:W-:-:S04]  /*22810*/  LOP3.LUT R224, R11, 0xff, RZ, 0xc0, !PT ;  /* 0x000000ff0be07812 */ /* 0x000fc800078ec0ff */
[----:B------:R-:W-:-:S05]  /*22820*/  LEA R221, R226, R221, 0x8 ;  /* 0x000000dde2dd7211 */ /* 0x000fca00078e40ff */
[----:B------:R-:W-:Y:S02]  /*22830*/  IMAD.IADD R221, R221, 0x1, R224 ;  /* 0x00000001dddd7824 */ /* 0x000fe400078e02e0 */
[----:B-1----:R-:W-:-:S05]  /*22840*/  IMAD.WIDE.U32 R216, R218, 0x4, R216 ;  /* 0x00000004dad87825 */ /* 0x002fca00078e00d8 */
[----:B------:R1:W-:Y:S02]  /*22850*/  STG.E desc[UR8][R216.64], R221 ;  /* 0x000000ddd8007986 */ /* 0x0003e4000c101908 */
.L_x_54150:
[----:B------:R-:W-:Y:S05]  /*22860*/  BSYNC.RECONVERGENT B1 ;  /* 0x0000000000017941 */ /* 0x000fea0003800200 */
.L_x_54149:
[----:B------:R-:W-:Y:S01]  /*22870*/  UMOV UR33, 0xffffffff ;  /* 0xffffffff00217882 */ /* 0x000fe20000000000 */
[----:B------:R-:W-:Y:S02]  /*22880*/  FADD.FTZ R222, R222, R215 ;  /* 0x000000d7dede7221 */ /* 0x000fe40000010000 */
[----:B------:R-:W-:Y:S05]  /*22890*/  BRA.DIV UR33, `(.L_x_54151) ;  /* 0x0000001621187947 */ /* 0x000fea000b800000 */
[----:B-1----:R-:W1:Y:S01]  /*228a0*/  SHFL.BFLY PT, R217, R222, 0x1, 0x1f ;  /* 0x0c201f00ded97f89 */ /* 0x002e6200000e0000 */
[----:B------:R-:W2:Y:S01]  /*228b0*/  LDC R218, c[0x0][0x400] ;  /* 0x00010000ffda7b82 */ /* 0x000ea20000000800 */
        /* <DEDUP_REMOVED lines=115> */
.L_x_54166:
[----:B------:R-:W-:Y:S01]  /*22ff0*/  FMUL.FTZ R216, R217, R217 ;  /* 0x000000d9d9d87220 */ /* 0x000fe20000410000 */
[----:B------:R-:W-:Y:S01]  /*23000*/  ISETP.NE.AND P0, PT, RZ, UR11, PT ;  /* 0x0000000bff007c0c */ /* 0x000fe2000bf05270 */
[----:B0-2---:R-:W-:Y:S01]  /*23010*/  FADD.FTZ R227, R224, R225 ;  /* 0x000000e1e0e37221 */ /* 0x005fe20000010000 */
[----:B------:R-:W0:Y:S01]  /*23020*/  @!P2 LDC.64 R222, c[0x0][0x3c8] ;  /* 0x0000f200ffdeab82 */ /* 0x000e220000000a00 */
[----:B------:R-:W-:Y:S01]  /*23030*/  ISETP.GE.AND P1, PT, R219, 0x1, PT ;  /* 0x00000001db00780c */ /* 0x000fe20003f26270 */
[----:B------:R-:W-:Y:S01]  /*23040*/  BSSY.RECONVERGENT B1, `(.L_x_54152) ;  /* 0x00000c5000017945 */ /* 0x000fe20003800200 */
[----:B------:R-:W-:Y:S01]  /*23050*/  FSEL R221, R216, RZ, P0 ;  /* 0x000000ffd8dd7208 */ /* 0x000fe20000000000 */
[----:B------:R-:W-:-:S04]  /*23060*/  FFMA.FTZ R218, R227, R218, UR14 ;  /* 0x0000000ee3da7e23 */ /* 0x000fc800080100da */
[----:B-1----:R-:W1:Y:S01]  /*23070*/  @!P2 LDC.64 R224, c[0x0][0x3c0] ;  /* 0x0000f000ffe0ab82 */ /* 0x002e620000000a00 */
[----:B------:R-:W-:-:S06]  /*23080*/  FADD.FTZ R218, R218, R221 ;  /* 0x000000dddada7221 */ /* 0x000fcc0000010000 */
[----:B------:R-:W2:Y:S01]  /*23090*/  MUFU.RSQ R218, R218 ;  /* 0x000000da00da7308 */ /* 0x000ea20000001400 */
[----:B0-----:R-:W-:-:S04]  /*230a0*/  @!P2 IMAD.WIDE R222, R3, 0x4, R222 ;  /* 0x0000000403dea825 */ /* 0x001fc800078e02de */
[----:B-1----:R-:W-:-:S05]  /*230b0*/  @!P2 IMAD.WIDE R224, R3, 0x4, R224 ;  /* 0x0000000403e0a825 */ /* 0x002fca00078e02e0 */
[----:B------:R0:W-:Y:S04]  /*230c0*/  @!P2 STG.E desc[UR8][R224.64], R217 ;  /* 0x000000d9e000a986 */ /* 0x0001e8000c101908 */
[----:B--2---:R0:W-:Y:S01]  /*230d0*/  @!P2 STG.E desc[UR8][R222.64], R218 ;  /* 0x000000dade00a986 */ /* 0x0041e2000c101908 */
[----:B------:R-:W-:Y:S05]  /*230e0*/  @!P1 BRA `(.L_x_54153) ;  /* 0x0000000800e89947 */ /* 0x000fea0003800000 */
[----:B------:R-:W-:Y:S02]  /*230f0*/  IADD3 R219, PT, PT, R219, -0x1, RZ ;  /* 0xffffffffdbdb7810 */ /* 0x000fe40007ffe0ff */
[----:B0-----:R-:W-:-:S03]  /*23100*/  FSEL R217, R217, RZ, !P0 ;  /* 0x000000ffd9d97208 */ /* 0x001fc60004000000 */
[----:B------:R-:W-:Y:S02]  /*23110*/  IMAD R216, R219, R220, RZ ;  /* 0x000000dcdbd87224 */ /* 0x000fe400078e02ff */
[----:B------:R-:W0:Y:S01]  /*23120*/  LDC.64 R220, c[0x0][0x428] ;  /* 0x00010a00ffdc7b82 */ /* 0x000e220000000a00 */
[C---:B------:R-:W-:Y:S01]  /*23130*/  FADD.FTZ R168, -R217.reuse, R168 ;  /* 0x000000a8d9a87221 */ /* 0x040fe20000010100 */
[C---:B------:R-:W-:Y:S01]  /*23140*/  FADD.FTZ R169, -R217.reuse, R169 ;  /* 0x000000a9d9a97221 */ /* 0x040fe20000010100 */
[----:B------:R-:W-:Y:S01]  /*23150*/  SHF.R.S32.HI R219, RZ, 0x1f, R216 ;  /* 0x0000001fffdb7819 */ /* 0x000fe200000114d8 */
[C---:B------:R-:W-:Y:S01]  /*23160*/  FADD.FTZ R170, -R217.reuse, R170 ;  /* 0x000000aad9aa7221 */ /* 0x040fe20000010100 */
[C---:B------:R-:W-:Y:S01]  /*23170*/  FADD.FTZ R171, -R217.reuse, R171 ;  /* 0x000000abd9ab7221 */ /* 0x040fe20000010100 */
[----:B------:R-:W-:Y:S01]  /*23180*/  FADD.FTZ R172, -R217, R172 ;  /* 0x000000acd9ac7221 */ /* 0x000fe20000010100 */
        /* <DEDUP_REMOVED lines=44> */
[----:B------:R-:W-:Y:S01]  /*23450*/  LEA.HI.SX32 R215, R216, R2, 0x1e ;  /* 0x00000002d8d77211 */ /* 0x000fe200078ff2ff */
        /* <DEDUP_REMOVED lines=13> */
[----:B------:R-:W-:-:S03]  /*23530*/  IADD3 R233, PT, PT, R215, 0x40, RZ ;  /* 0x00000040d7e97810 */ /* 0x000fc60007ffe0ff */
[C---:B------:R-:W-:Y:S01]  /*23540*/  FMUL.FTZ R176, R218.reuse, R176 ;  /* 0x000000b0dab07220 */ /* 0x040fe20000410000 */
[C---:B------:R-:W-:Y:S01]  /*23550*/  FMUL.FTZ R177, R218.reuse, R177 ;  /* 0x000000b1dab17220 */ /* 0x040fe20000410000 */
[C---:B------:R-:W-:Y:S02]  /*23560*/  VIADD R235, R215.reuse, 0x20 ;  /* 0x00000020d7eb7836 */ /* 0x040fe40000000000 */
[C---:B------:R-:W-:Y:S01]  /*23570*/  FMUL.FTZ R178, R218.reuse, R178 ;  /* 0x000000b2dab27220 */ /* 0x040fe20000410000 */
[C---:B------:R-:W-:Y:S01]  /*23580*/  FMUL.FTZ R179, R218.reuse, R179 ;  /* 0x000000b3dab37220 */ /* 0x040fe20000410000 */
[C---:B------:R-:W-:Y:S01]  /*23590*/  FMUL.FTZ R180, R218.reuse, R180 ;  /* 0x000000b4dab47220 */ /* 0x040fe20000410000 */
[C---:B------:R-:W-:Y:S01]  /*235a0*/  FMUL.FTZ R181, R218.reuse, R181 ;  /* 0x000000b5dab57220 */ /* 0x040fe20000410000 */
[C---:B------:R-:W-:Y:S01]  /*235b0*/  FMUL.FTZ R182, R218.reuse, R182 ;  /* 0x000000b6dab67220 */ /* 0x040fe20000410000 */
[C---:B------:R-:W-:Y:S01]  /*235c0*/  FMUL.FTZ R183, R218.reuse, R183 ;  /* 0x000000b7dab77220 */ /* 0x040fe20000410000 */
[C---:B------:R-:W-:Y:S01]  /*235d0*/  VIADD R231, R215.reuse, 0x60 ;  /* 0x00000060d7e77836 */ /* 0x040fe20000000000 */
[----:B------:R-:W-:Y:S01]  /*235e0*/  IADD3 R229, PT, PT, R215, 0x80, RZ ;  /* 0x00000080d7e57810 */ /* 0x000fe20007ffe0ff */
        /* <DEDUP_REMOVED lines=14> */
[----:B------:R-:W-:-:S04]  /*236d0*/  IMAD.WIDE.U32 R234, R235, 0x10, R220 ;  /* 0x00000010ebea7825 */ /* 0x000fc800078e00dc */
[C---:B------:R-:W-:Y:S01]  /*236e0*/  FMUL.FTZ R192, R218.reuse, R192 ;  /* 0x000000c0dac07220 */ /* 0x040fe20000410000 */
[C---:B------:R-:W-:Y:S01]  /*236f0*/  FMUL.FTZ R193, R218.reuse, R193 ;  /* 0x000000c1dac17220 */ /* 0x040fe20000410000 */
[C---:B------:R-:W-:Y:S01]  /*23700*/  FMUL.FTZ R194, R218.reuse, R194 ;  /* 0x000000c2dac27220 */ /* 0x040fe20000410000 */
[----:B------:R-:W-:Y:S01]  /*23710*/  FMUL.FTZ R195, R218, R195 ;  /* 0x000000c3dac37220 */ /* 0x000fe20000410000 */
[----:B------:R0:W-:Y:S01]  /*23720*/  STG.E.128 desc[UR8][R222.64], R168 ;  /* 0x000000a8de007986 */ /* 0x0001e2000c101d08 */
        /* <DEDUP_REMOVED lines=9> */
[----:B------:R-:W-:Y:S01]  /*237c0*/  IADD3 R219, PT, PT, R215, 0x100, RZ ;  /* 0x00000100d7db7810 */ /* 0x000fe20007ffe0ff */
[----:B------:R-:W-:-:S04]  /*237d0*/  IMAD.WIDE.U32 R230, R231, 0x10, R220 ;  /* 0x00000010e7e67825 */ /* 0x000fc800078e00dc */
[----:B------:R-:W-:Y:S01]  /*237e0*/  FFMA.FTZ R180, R180, R28, R76 ;  /* 0x0000001cb4b47223 */ /* 0x000fe2000001004c */
[----:B------:R-:W-:Y:S01]  /*237f0*/  FFMA.FTZ R181, R181, R29, R77 ;  /* 0x0000001db5b57223 */ /* 0x000fe2000001004d */
[----:B------:R-:W-:Y:S01]  /*23800*/  FFMA.FTZ R182, R182, R30, R78 ;  /* 0x0000001eb6b67223 */ /* 0x000fe2000001004e */
[----:B------:R-:W-:Y:S01]  /*23810*/  FFMA.FTZ R183, R183, R31, R79 ;  /* 0x0000001fb7b77223 */ /* 0x000fe2000001004f */
[C---:B------:R-:W-:Y:S01]  /*23820*/  FMUL.FTZ R200, R218.reuse, R200 ;  /* 0x000000c8dac87220 */ /* 0x040fe20000410000 */
[C---:B------:R-:W-:Y:S01]  /*23830*/  FMUL.FTZ R201, R218.reuse, R201 ;  /* 0x000000c9dac97220 */ /* 0x040fe20000410000 */
[C---:B0-----:R-:W-:Y:S02]  /*23840*/  VIADD R223, R215.reuse, 0xe0 ;  /* 0x000000e0d7df7836 */ /* 0x041fe40000000000 */
        /* <DEDUP_REMOVED lines=12> */
[----:B------:R-:W-:Y:S02]  /*23910*/  VIADD R171, R215, 0x120 ;  /* 0x00000120d7ab7836 */ /* 0x000fe40000000000 */
[----:B------:R-:W-:Y:S01]  /*23920*/  FFMA.FTZ R188, R188, R36, R84 ;  /* 0x00000024bcbc7223 */ /* 0x000fe20000010054 */
[----:B------:R-:W-:-:S04]  /*23930*/  IMAD.WIDE.U32 R226, R227, 0x10, R220 ;  /* 0x00000010e3e27825 */ /* 0x000fc800078e00dc */
[----:B------:R-:W-:Y:S01]  /*23940*/  FFMA.FTZ R189, R189, R37, R85 ;  /* 0x00000025bdbd7223 */ /* 0x000fe20000010055 */
[----:B------:R-:W-:Y:S01]  /*23950*/  FFMA.FTZ R190, R190, R38, R86 ;  /* 0x00000026bebe7223 */ /* 0x000fe20000010056 */
[----:B------:R-:W-:Y:S01]  /*23960*/  FFMA.FTZ R191, R191, R39, R87 ;  /* 0x00000027bfbf7223 */ /* 0x000fe20000010057 */
[C---:B------:R-:W-:Y:S01]  /*23970*/  FMUL.FTZ R208, R218.reuse, R208 ;  /* 0x000000d0dad07220 */ /* 0x040fe20000410000 */
[C---:B------:R-:W-:Y:S01]  /*23980*/  FMUL.FTZ R209, R218.reuse, R209 ;  /* 0x000000d1dad17220 */ /* 0x040fe20000410000 */
[C---:B------:R-:W-:Y:S01]  /*23990*/  FMUL.FTZ R210, R218.reuse, R210 ;  /* 0x000000d2dad27220 */ /* 0x040fe20000410000 */
[----:B------:R-:W-:Y:S01]  /*239a0*/  FMUL.FTZ R211, R218, R211 ;  /* 0x000000d3dad37220 */ /* 0x000fe20000410000 */
[----:B------:R-:W-:Y:S01]  /*239b0*/  VIADD R215, R215, 0x160 ;  /* 0x00000160d7d77836 */ /* 0x000fe20000000000 */
        /* <DEDUP_REMOVED lines=26> */
[----:B------:R-:W-:-:S04]  /*23b60*/  IMAD.WIDE.U32 R168, R169, 0x10, R220 ;  /* 0x00000010a9a87825 */ /* 0x000fc800078e00dc */
[----:B------:R-:W-:Y:S01]  /*23b70*/  FFMA.FTZ R206, R206, R54, R102 ;  /* 0x00000036cece7223 */ /* 0x000fe20000010066 */
[----:B------:R-:W-:Y:S01]  /*23b80*/  FFMA.FTZ R207, R207, R55, R103 ;  /* 0x00000037cfcf7223 */ /* 0x000fe20000010067 */
[----:B------:R1:W-:Y:S01]  /*23b90*/  STG.E.128 desc[UR8][R226.64], R188 ;  /* 0x000000bce2007986 */ /* 0x0003e2000c101d08 */
[----:B------:R-:W-:-:S04]  /*23ba0*/  IMAD.WIDE.U32 R220, R215, 0x10, R220 ;  /* 0x00000010d7dc7825 */ /* 0x000fc800078e00dc */
        /* <DEDUP_REMOVED lines=14> */
.L_x_54153:
[----:B------:R-:W-:Y:S05]  /*23c90*/  BSYNC.RECONVERGENT B1 ;  /* 0x0000000000017941 */ /* 0x000fea0003800200 */
.L_x_54152:
[----:B-1----:R-:W1:Y:S02]  /*23ca0*/  LDC.64 R168, c[0x0][0x380] ;  /* 0x0000e000ffa87b82 */ /* 0x002e640000000a00 */
[----:B-1----:R-:W-:-:S04]  /*23cb0*/  LEA R3, R168, R3, 0x2 ;  /* 0x00000003a8037211 */ /* 0x002fc800078e10ff */
[----:B------:R-:W-:-:S13]  /*23cc0*/  ISETP.GE.AND P0, PT, R3, R169, PT ;  /* 0x000000a90300720c */ /* 0x000fda0003f06270 */
[----:B------:R-:W-:Y:S05]  /*23cd0*/  @!P0 BRA `(.L_x_54154) ;  /* 0xfffffdd000288947 */ /* 0x000fea000383ffff */
[----:B------:R-:W-:Y:S05]  /*23ce0*/  BSYNC B0 ;  /* 0x0000000000007941 */ /* 0x000fea0003800000 */
.L_x_53466:
[----:B------:R-:W-:Y:S05]  /*23cf0*/  EXIT ;  /* 0x000000000000794d */ /* 0x000fea0003800000 */
.L_x_54151:
[----:B------:R-:W-:Y:S01]  /*23d00*/  HFMA2 R228, -RZ, RZ, 0, 5.9604644775390625e-08 ;  /* 0x00000001ffe47431 */ /* 0x000fe200000001ff */
[----:B------:R-:W-:Y:S01]  /*23d10*/  BSSY B1, `(.L_x_54155) ;  /* 0x0000007000017945 */ /* 0x000fe20003800000 */
[----:B0-----:R-:W-:Y:S01]  /*23d20*/  IMAD.MOV.U32 R229, RZ, RZ, R222 ;  /* 0x000000ffffe57224 */ /* 0x001fe200078e00de */
[----:B------:R-:W-:Y:S01]  /*23d30*/  MOV R226, 0xffffffff ;  /* 0xffffffff00e27802 */ /* 0x000fe20000000f00 */
[----:B------:R-:W-:-:S07]  /*23d40*/  IMAD.MOV.U32 R231, RZ, RZ, 0x1f ;  /* 0x0000001fffe77424 */ /* 0x000fce00078e00ff */
[----:B-1---5:R-:W-:Y:S05]  /*23d50*/  WARPSYNC.COLLECTIVE R226, `(.L_x_54156) ;  /* 0x00000000e2087348 */ /* 0x022fea0003c00000 */
[----:B------:R0:W2:Y:S02]  /*23d60*/  SHFL.BFLY P0, R227, R229, R228, R231 ;  /* 0x0c0000e4e5e37389 */ /* 0x0000a400000000e7 */
[----:B012--5:R-:W-:Y:S05]  /*23d70*/  ENDCOLLECTIVE ;  /* 0x000000000000791b */ /* 0x027fea0003800000 */
.L_x_54156:
[----:B------:R-:W-:Y:S05]  /*23d80*/  BSYNC B1 ;  /* 0x0000000000017941 */ /* 0x000fea0003800000 */
.L_x_54155:
        /* <DEDUP_REMOVED lines=10> */
.L_x_54157:
[----:B------:R-:W-:Y:S01]  /*23e30*/  HFMA2 R228, -RZ, RZ, 0, 2.384185791015625e-07 ;  /* 0x00000004ffe47431 */ /* 0x000fe200000001ff */
[----:B------:R-:W-:-:S05]  /*23e40*/  MOV R216, R227 ;  /* 0x000000e300d87202 */ /* 0x000fca0000000f00 */
[----:B------:R-:W-:-:S04]  /*23e50*/  FADD.FTZ R223, R221, R216 ;  /* 0x000000d8dddf7221 */ /* 0x000fc80000010000 */
[----:B------:R-:W-:-:S07]  /*23e60*/  IMAD.MOV.U32 R229, RZ, RZ, R223 ;  /* 0x000000ffffe57224 */ /* 0x000fce00078e00df */
[----:B------:R-:W-:Y:S05]  /*23e70*/  WARPSYNC.COLLECTIVE R226, `(.L_x_54158) ;  /* 0x00000000e2087348 */ /* 0x000fea0003c00000 */
[----:B------:R0:W1:Y:S02]  /*23e80*/  SHFL.BFLY P0, R227, R229, R228, R231 ;  /* 0x0c0000e4e5e37389 */ /* 0x00006400000000e7 */
[----:B01----:R-:W-:Y:S05]  /*23e90*/  ENDCOLLECTIVE ;  /* 0x000000000000791b */ /* 0x003fea0003800000 */
.L_x_54158:
[----:B------:R-:W-:Y:S02]  /*23ea0*/  IMAD.MOV.U32 R228, RZ, RZ, 0x8 ;  /* 0x00000008ffe47424 */ /* 0x000fe400078e00ff */
[----:B------:R-:W-:-:S04]  /*23eb0*/  IMAD.MOV.U32 R216, RZ, RZ, R227 ;  /* 0x000000ffffd87224 */ /* 0x000fc800078e00e3 */
[----:B------:R-:W-:-:S05]  /*23ec0*/  FADD.FTZ R224, R223, R216 ;  /* 0x000000d8dfe07221 */ /* 0x000fca0000010000 */
[----:B------:R-:W-:-:S07]  /*23ed0*/  MOV R229, R224 ;  /* 0x000000e000e57202 */ /* 0x000fce0000000f00 */
[----:B------:R-:W-:Y:S05]  /*23ee0*/  WARPSYNC.COLLECTIVE R226, `(.L_x_54159) ;  /* 0x00000000e2087348 */ /* 0x000fea0003c00000 */
[----:B------:R0:W1:Y:S02]  /*23ef0*/  SHFL.BFLY P0, R227, R229, R228, R231 ;  /* 0x0c0000e4e5e37389 */ /* 0x00006400000000e7 */
[----:B01----:R-:W-:Y:S05]  /*23f00*/  ENDCOLLECTIVE ;  /* 0x000000000000791b */ /* 0x003fea0003800000 */
.L_x_54159:
[----:B------:R-:W-:Y:S01]  /*23f10*/  HFMA2 R228, -RZ, RZ, 0, 9.5367431640625e-07 ;  /* 0x00000010ffe47431 */ /* 0x000fe200000001ff */
[----:B------:R-:W-:-:S05]  /*23f20*/  MOV R217, R227 ;  /* 0x000000e300d97202 */ /* 0x000fca0000000f00 */
[----:B------:R-:W-:-:S04]  /*23f30*/  FADD.FTZ R225, R224, R217 ;  /* 0x000000d9e0e17221 */ /* 0x000fc80000010000 */
[----:B------:R-:W-:-:S07]  /*23f40*/  IMAD.MOV.U32 R229, RZ, RZ, R225 ;  /* 0x000000ffffe57224 */ /* 0x000fce00078e00e1 */
[----:B------:R-:W-:Y:S05]  /*23f50*/  WARPSYNC.COLLECTIVE R226, `(.L_x_54160) ;  /* 0x00000000e2087348 */ /* 0x000fea0003c00000 */
[----:B------:R0:W1:Y:S02]  /*23f60*/  SHFL.BFLY P0, R227, R229, R228, R231 ;  /* 0x0c0000e4e5e37389 */ /* 0x00006400000000e7 */
[----:B01----:R-:W-:Y:S05]  /*23f70*/  ENDCOLLECTIVE ;  /* 0x000000000000791b */ /* 0x003fea0003800000 */
.L_x_54160:
        /* <DEDUP_REMOVED lines=104> */
.L_x_54161:
[----:B------:R-:W-:Y:S01]  /*24600*/  HFMA2 R228, -RZ, RZ, 0, 1.1920928955078125e-07 ;  /* 0x00000002ffe47431 */ /* 0x000fe200000001ff */
[----:B------:R-:W-:-:S05]  /*24610*/  MOV R221, R227 ;  /* 0x000000e300dd7202 */ /* 0x000fca0000000f00 */
[----:B------:R-:W-:-:S04]  /*24620*/  FADD.FTZ R221, R216, R221 ;  /* 0x000000ddd8dd7221 */ /* 0x000fc80000010000 */
[----:B------:R-:W-:-:S07]  /*24630*/  IMAD.MOV.U32 R229, RZ, RZ, R221 ;  /* 0x000000ffffe57224 */ /* 0x000fce00078e00dd */
[----:B------:R-:W-:Y:S05]  /*24640*/  WARPSYNC.COLLECTIVE R226, `(.L_x_54162) ;  /* 0x00000000e2087348 */ /* 0x000fea0003c00000 */
[----:B------:R0:W1:Y:S02]  /*24650*/  SHFL.BFLY P0, R227, R229, R228, R231 ;  /* 0x0c0000e4e5e37389 */ /* 0x00006400000000e7 */
[----:B01----:R-:W-:Y:S05]  /*24660*/  ENDCOLLECTIVE ;  /* 0x000000000000791b */ /* 0x003fea0003800000 */
.L_x_54162:
[----:B------:R-:W-:Y:S02]  /*24670*/  IMAD.MOV.U32 R228, RZ, RZ, 0x4 ;  /* 0x00000004ffe47424 */ /* 0x000fe400078e00ff */
[----:B------:R-:W-:-:S04]  /*24680*/  IMAD.MOV.U32 R222, RZ, RZ, R227 ;  /* 0x000000ffffde7224 */ /* 0x000fc800078e00e3 */
[----:B------:R-:W-:-:S05]  /*24690*/  FADD.FTZ R222, R221, R222 ;  /* 0x000000deddde7221 */ /* 0x000fca0000010000 */
[----:B------:R-:W-:-:S07]  /*246a0*/  MOV R229, R222 ;  /* 0x000000de00e57202 */ /* 0x000fce0000000f00 */
[----:B------:R-:W-:Y:S05]  /*246b0*/  WARPSYNC.COLLECTIVE R226, `(.L_x_54163) ;  /* 0x00000000e2087348 */ /* 0x000fea0003c00000 */
[----:B------:R0:W1:Y:S02]  /*246c0*/  SHFL.BFLY P0, R227, R229, R228, R231 ;  /* 0x0c0000e4e5e37389 */ /* 0x00006400000000e7 */
[----:B01----:R-:W-:Y:S05]  /*246d0*/  ENDCOLLECTIVE ;  /* 0x000000000000791b */ /* 0x003fea0003800000 */
.L_x_54163:
[----:B------:R-:W-:Y:S01]  /*246e0*/  HFMA2 R228, -RZ, RZ, 0, 4.76837158203125e-07 ;  /* 0x00000008ffe47431 */ /* 0x000fe200000001ff */
[----:B------:R-:W-:-:S05]  /*246f0*/  MOV R223, R227 ;  /* 0x000000e300df7202 */ /* 0x000fca0000000f00 */
[----:B------:R-:W-:-:S04]  /*24700*/  FADD.FTZ R223, R222, R223 ;  /* 0x000000dfdedf7221 */ /* 0x000fc80000010000 */
[----:B------:R-:W-:-:S07]  /*24710*/  IMAD.MOV.U32 R229, RZ, RZ, R223 ;  /* 0x000000ffffe57224 */ /* 0x000fce00078e00df */
[----:B------:R-:W-:Y:S05]  /*24720*/  WARPSYNC.COLLECTIVE R226, `(.L_x_54164) ;  /* 0x00000000e2087348 */ /* 0x000fea0003c00000 */
[----:B------:R0:W1:Y:S02]  /*24730*/  SHFL.BFLY P0, R227, R229, R228, R231 ;  /* 0x0c0000e4e5e37389 */ /* 0x00006400000000e7 */
[----:B01----:R-:W-:Y:S05]  /*24740*/  ENDCOLLECTIVE ;  /* 0x000000000000791b */ /* 0x003fea0003800000 */
.L_x_54164:
[----:B------:R-:W-:Y:S02]  /*24750*/  IMAD.MOV.U32 R228, RZ, RZ, 0x10 ;  /* 0x00000010ffe47424 */ /* 0x000fe400078e00ff */
[----:B------:R-:W-:-:S04]  /*24760*/  IMAD.MOV.U32 R224, RZ, RZ, R227 ;  /* 0x000000ffffe07224 */ /* 0x000fc800078e00e3 */
[----:B------:R-:W-:-:S05]  /*24770*/  FADD.FTZ R224, R223, R224 ;  /* 0x000000e0dfe07221 */ /* 0x000fca0000010000 */
[----:B------:R-:W-:-:S07]  /*24780*/  MOV R229, R224 ;  /* 0x000000e000e57202 */ /* 0x000fce0000000f00 */
[----:B------:R-:W-:Y:S05]  /*24790*/  WARPSYNC.COLLECTIVE R226, `(.L_x_54165) ;  /* 0x00000000e2087348 */ /* 0x000fea0003c00000 */
[----:B------:R0:W1:Y:S02]  /*247a0*/  SHFL.BFLY P0, R227, R229, R228, R231 ;  /* 0x0c0000e4e5e37389 */ /* 0x00006400000000e7 */
[----:B01----:R-:W-:Y:S05]  /*247b0*/  ENDCOLLECTIVE ;  /* 0x000000000000791b */ /* 0x003fea0003800000 */
.L_x_54165:
[----:B------:R-:W-:Y:S01]  /*247c0*/  MOV R225, R227 ;  /* 0x000000e300e17202 */ /* 0x000fe20000000f00 */
[----:B------:R-:W-:Y:S06]  /*247d0*/  BRA `(.L_x_54166) ;  /* 0xffffffe800047947 */ /* 0x000fec000383ffff */
.L_x_54167:
        /* <DEDUP_REMOVED lines=10> */
.L_x_54487:


//--------------------- .nv.global.init           --------------------------
	.section	.nv.global.init,"aw",@progbits
	.align	4
.nv.global.init:
	.type		mrg32k3aM1SubSeq,@object
	.size		mrg32k3aM1SubSeq,(mrg32k3aM2SubSeq - mrg32k3aM1SubSeq)
mrg32k3aM1SubSeq:
        /*0000*/ 	.byte	0x0b, 0xcc, 0xee, 0x04, 0x73, 0x29, 0x8b, 0x6f, 0xf6, 0x53, 0x03, 0xf6, 0x23, 0xf6, 0xea, 0xda
        /* <DEDUP_REMOVED lines=125> */
	.type		mrg32k3aM2SubSeq,@object
	.size		mrg32k3aM2SubSeq,(mrg32k3aM1 - mrg32k3aM2SubSeq)
mrg32k3aM2SubSeq:
        /* <DEDUP_REMOVED lines=126> */
	.type		mrg32k3aM1,@object
	.size		mrg32k3aM1,(mrg32k3aM1Seq - mrg32k3aM1)
mrg32k3aM1:
        /* <DEDUP_REMOVED lines=144> */
	.type		mrg32k3aM1Seq,@object
	.size		mrg32k3aM1Seq,(mrg32k3aM2 - mrg32k3aM1Seq)
mrg32k3aM1Seq:
        /* <DEDUP_REMOVED lines=144> */
	.type		mrg32k3aM2,@object
	.size		mrg32k3aM2,(mrg32k3aM2Seq - mrg32k3aM2)
mrg32k3aM2:
        /* <DEDUP_REMOVED lines=144> */
	.type		mrg32k3aM2Seq,@object
	.size		mrg32k3aM2Seq,(precalc_xorwow_matrix - mrg32k3aM2Seq)
mrg32k3aM2Seq:
        /* <DEDUP_REMOVED lines=144> */
	.type		precalc_xorwow_matrix,@object
	.size		precalc_xorwow_matrix,(precalc_xorwow_offset_matrix - precalc_xorwow_matrix)
precalc_xorwow_matrix:
        /* <DEDUP_REMOVED lines=6400> */
	.type		precalc_xorwow_offset_matrix,@object
	.size		precalc_xorwow_offset_matrix,(.L_1 - precalc_xorwow_offset_matrix)
precalc_xorwow_offset_matrix:
        /* <DEDUP_REMOVED lines=6400> */
.L_1:


//--------------------- .nv.shared.reserved.0     --------------------------
	.section	.nv.shared.reserved.0,"aw",@nobits
	.weak		__nv_reservedSMEM_offset_0_alias
	.size		__nv_reservedSMEM_offset_0_alias, 0, 64
	.other		__nv_reservedSMEM_offset_0_alias,@"STO_CUDA_RESERVED_SHARED STV_DEFAULT"
__nv_reservedSMEM_offset_0_alias:
	.zero		0
	.zero		64


//--------------------- .nv.constant0._ZN10layer_norm13ln_fwd_kernelINS_13Kernel_traitsI13__nv_bfloat16S2_S2_S2_fjLj1536ELj1ELj4ELj1ELj16ENS_18Kernel_traits_baseILj1536ES2_S2_S2_S2_fjLj128EEEEELb0ELb0ELb0ELb0EEEvNS_9FwdParamsE --------------------------
	.section	.nv.constant0._ZN10layer_norm13ln_fwd_kernelINS_13Kernel_traitsI13__nv_bfloat16S2_S2_S2_fjLj1536ELj1ELj4ELj1ELj16ENS_18Kernel_traits_baseILj1536ES2_S2_S2_S2_fjLj128EEEEELb0ELb0ELb0ELb0EEEvNS_9FwdParamsE,"a",@progbits
	.sectionflags	@""
	.align	4
.nv.constant0._ZN10layer_norm13ln_fwd_kernelINS_13Kernel_traitsI13__nv_bfloat16S2_S2_S2_fjLj1536ELj1ELj4ELj1ELj16ENS_18Kernel_traits_baseILj1536ES2_S2_S2_S2_fjLj128EEEEELb0ELb0ELb0ELb0EEEvNS_9FwdParamsE:
	.zero		1128


//--------------------- .nv.constant0._ZN10layer_norm13ln_fwd_kernelINS_13Kernel_traitsI13__nv_bfloat16S2_S2_S2_fjLj1536ELj1ELj4ELj1ELj16ENS_18Kernel_traits_baseILj1536ES2_S2_S2_S2_fjLj128EEEEELb0ELb0ELb0ELb1EEEvNS_9FwdParamsE --------------------------
	.section	.nv.constant0._ZN10layer_norm13ln_fwd_kernelINS_13Kernel_traitsI13__nv_bfloat16S2_S2_S2_fjLj1536ELj1ELj4ELj1ELj16ENS_18Kernel_traits_baseILj1536ES2_S2_S2_S2_fjLj128EEEEELb0ELb0ELb0ELb1EEEvNS_9FwdParamsE,"a",@progbits
	.sectionflags	@""
	.align	4
.nv.constant0._ZN10layer_norm13ln_fwd_kernelINS_13Kernel_traitsI13__nv_bfloat16S2_S2_S2_fjLj1536ELj1ELj4ELj1ELj16ENS_18Kernel_traits_baseILj1536ES2_S2_S2_S2_fjLj128EEEEELb0ELb0ELb0ELb1EEEvNS_9FwdParamsE:
	.zero		1128


//--------------------- .nv.constant0._ZN10layer_norm13ln_fwd_kernelINS_13Kernel_traitsI13__nv_bfloat16S2_S2_S2_fjLj1536ELj1ELj4ELj1ELj16ENS_18Kernel_traits_baseILj1536ES2_S2_S2_S2_fjLj128EEEEELb0ELb0ELb1ELb0EEEvNS_9FwdParamsE --------------------------
	.section	.nv.constant0._ZN10layer_norm13ln_fwd_kernelINS_13Kernel_traitsI13__nv_bfloat16S2_S2_S2_fjLj1536ELj1ELj4ELj1ELj16ENS_18Kernel_traits_baseILj1536ES2_S2_S2_S2_fjLj128EEEEELb0ELb0ELb1ELb0EEEvNS_9FwdParamsE,"a",@progbits
	.sectionflags	@""
	.align	4
.nv.constant0._ZN10layer_norm13ln_fwd_kernelINS_13Kernel_traitsI13__nv_bfloat16S2_S2_S2_fjLj1536ELj1ELj4ELj1ELj16ENS_18Kernel_traits_baseILj1536ES2_S2_S2_S2_fjLj128EEEEELb0ELb0ELb1ELb0EEEvNS_9FwdParamsE:
	.zero		1128


//--------------------- .nv.constant0._ZN10layer_norm13ln_fwd_kernelINS_13Kernel_traitsI13__nv_bfloat16S2_S2_S2_fjLj1536ELj1ELj4ELj1ELj16ENS_18Kernel_traits_baseILj1536ES2_S2_S2_S2_fjLj128EEEEELb0ELb0ELb1ELb1EEEvNS_9FwdParamsE --------------------------
	.section	.nv.constant0._ZN10layer_norm13ln_fwd_kernelINS_13Kernel_traitsI13__nv_bfloat16S2_S2_S2_fjLj1536ELj1ELj4ELj1ELj16ENS_18Kernel_traits_baseILj1536ES2_S2_S2_S2_fjLj128EEEEELb0ELb0ELb1ELb1EEEvNS_9FwdParamsE,"a",@progbits
	.sectionflags	@""
	.align	4
.nv.constant0._ZN10layer_norm13ln_fwd_kernelINS_13Kernel_traitsI13__nv_bfloat16S2_S2_S2_fjLj1536ELj1ELj4ELj1ELj16ENS_18Kernel_traits_baseILj1536ES2_S2_S2_S2_fjLj128EEEEELb0ELb0ELb1ELb1EEEvNS_9FwdParamsE:
	.zero		1128


//--------------------- .nv.constant0._ZN10layer_norm13ln_fwd_kernelINS_13Kernel_traitsI13__nv_bfloat16S2_S2_S2_fjLj1536ELj1ELj4ELj1ELj16ENS_18Kernel_traits_baseILj1536ES2_S2_S2_S2_fjLj128EEEEELb0ELb1ELb0ELb0EEEvNS_9FwdParamsE --------------------------
	.section	.nv.constant0._ZN10layer_norm13ln_fwd_kernelINS_13Kernel_traitsI13__nv_bfloat16S2_S2_S2_fjLj1536ELj1ELj4ELj1ELj16ENS_18Kernel_traits_baseILj1536ES2_S2_S2_S2_fjLj128EEEEELb0ELb1ELb0ELb0EEEvNS_9FwdParamsE,"a",@progbits
	.sectionflags	@""
	.align	4
.nv.constant0._ZN10layer_norm13ln_fwd_kernelINS_13Kernel_traitsI13__nv_bfloat16S2_S2_S2_fjLj1536ELj1ELj4ELj1ELj16ENS_18Kernel_traits_baseILj1536ES2_S2_S2_S2_fjLj128EEEEELb0ELb1ELb0ELb0EEEvNS_9FwdParamsE:
	.zero		1128


//--------------------- .nv.constant0._ZN10layer_norm13ln_fwd_kernelINS_13Kernel_traitsI13__nv_bfloat16S2_S2_S2_fjLj1536ELj1ELj4ELj1ELj16ENS_18Kernel_traits_baseILj1536ES2_S2_S2_S2_fjLj128EEEEELb0ELb1ELb0ELb1EEEvNS_9FwdParamsE --------------------------
	.section	.nv.constant0._ZN10layer_norm13ln_fwd_kernelINS_13Kernel_traitsI13__nv_bfloat16S2_S2_S2_fjLj1536ELj1ELj4ELj1ELj16ENS_18Kernel_traits_baseILj1536ES2_S2_S2_S2_fjLj128EEEEELb0ELb1ELb0ELb1EEEvNS_9FwdParamsE,"a",@progbits
	.sectionflags	@""
	.align	4
.nv.constant0._ZN10layer_norm13ln_fwd_kernelINS_13Kernel_traitsI13__nv_bfloat16S2_S2_S2_fjLj1536ELj1ELj4ELj1ELj16ENS_18Kernel_traits_baseILj1536ES2_S2_S2_S2_fjLj128EEEEELb0ELb1ELb0ELb1EEEvNS_9FwdParamsE:
	.zero		1128


//--------------------- .nv.constant0._ZN10layer_norm13ln_fwd_kernelINS_13Kernel_traitsI13__nv_bfloat16S2_S2_S2_fjLj1536ELj1ELj4ELj1ELj16ENS_18Kernel_traits_baseILj1536ES2_S2_S2_S2_fjLj128EEEEELb0ELb1ELb1ELb0EEEvNS_9FwdParamsE --------------------------
	.section	.nv.constant0._ZN10layer_norm13ln_fwd_kernelINS_13Kernel_traitsI13__nv_bfloat16S2_S2_S2_fjLj1536ELj1ELj4ELj1ELj16ENS_18Kernel_traits_baseILj1536ES2_S2_S2_S2_fjLj128EEEEELb0ELb1ELb1ELb0EEEvNS_9FwdParamsE,"a",@progbits
	.sectionflags	@""
	.align	4
.nv.constant0._ZN10layer_norm13ln_fwd_kernelINS_13Kernel_traitsI13__nv_bfloat16S2_S2_S2_fjLj1536ELj1ELj4ELj1ELj16ENS_18Kernel_traits_baseILj1536ES2_S2_S2_S2_fjLj128EEEEELb0ELb1ELb1ELb0EEEvNS_9FwdParamsE:
	.zero		1128


//--------------------- .nv.constant0._ZN10layer_norm13ln_fwd_kernelINS_13Kernel_traitsI13__nv_bfloat16S2_S2_S2_fjLj1536ELj1ELj4ELj1ELj16ENS_18Kernel_traits_baseILj1536ES2_S2_S2_S2_fjLj128EEEEELb0ELb1ELb1ELb1EEEvNS_9FwdParamsE --------------------------
	.section	.nv.constant0._ZN10layer_norm13ln_fwd_kernelINS_13Kernel_traitsI13__nv_bfloat16S2_S2_S2_fjLj1536ELj1ELj4ELj1ELj16ENS_18Kernel_traits_baseILj1536ES2_S2_S2_S2_fjLj128EEEEELb0ELb1ELb1ELb1EEEvNS_9FwdParamsE,"a",@progbits
	.sectionflags	@""
	.align	4
.nv.constant0._ZN10layer_norm13ln_fwd_kernelINS_13Kernel_traitsI13__nv_bfloat16S2_S2_S2_fjLj1536ELj1ELj4ELj1ELj16ENS_18Kernel_traits_baseILj1536ES2_S2_S2_S2_fjLj128EEEEELb0ELb1ELb1ELb1EEEvNS_9FwdParamsE:
	.zero		1128


//--------------------- .nv.constant0._ZN10layer_norm13ln_fwd_kernelINS_13Kernel_traitsI13__nv_bfloat16S2_S2_S2_fjLj1536ELj1ELj4ELj1ELj16ENS_18Kernel_traits_baseILj1536ES2_S2_S2_S2_fjLj128EEEEELb1ELb0ELb0ELb0EEEvNS_9FwdParamsE --------------------------
	.section	.nv.constant0._ZN10layer_norm13ln_fwd_kernelINS_13Kernel_traitsI13__nv_bfloat16S2_S2_S2_fjLj1536ELj1ELj4ELj1ELj16ENS_18Kernel_traits_baseILj1536ES2_S2_S2_S2_fjLj128EEEEELb1ELb0ELb0ELb0EEEvNS_9FwdParamsE,"a",@progbits
	.sectionflags	@""
	.align	4
.nv.constant0._ZN10layer_norm13ln_fwd_kernelINS_13Kernel_traitsI13__nv_bfloat16S2_S2_S2_fjLj1536ELj1ELj4ELj1ELj16ENS_18Kernel_traits_baseILj1536ES2_S2_S2_S2_fjLj128EEEEELb1ELb0ELb0ELb0EEEvNS_9FwdParamsE:
	.zero		1128


//--------------------- .nv.constant0._ZN10layer_norm13ln_fwd_kernelINS_13Kernel_traitsI13__nv_bfloat16S2_S2_S2_fjLj1536ELj1ELj4ELj1ELj16ENS_18Kernel_traits_baseILj1536ES2_S2_S2_S2_fjLj128EEEEELb1ELb0ELb0ELb1EEEvNS_9FwdParamsE --------------------------
	.section	.nv.constant0._ZN10layer_norm13ln_fwd_kernelINS_13Kernel_traitsI13__nv_bfloat16S2_S2_S2_fjLj1536ELj1ELj4ELj1ELj16ENS_18Kernel_traits_baseILj1536ES2_S2_S2_S2_fjLj128EEEEELb1ELb0ELb0ELb1EEEvNS_9FwdParamsE,"a",@progbits
	.sectionflags	@""
	.align	4
.nv.constant0._ZN10layer_norm13ln_fwd_kernelINS_13Kernel_traitsI13__nv_bfloat16S2_S2_S2_fjLj1536ELj1ELj4ELj1ELj16ENS_18Kernel_traits_baseILj1536ES2_S2_S2_S2_fjLj128EEEEELb1ELb0ELb0ELb1EEEvNS_9FwdParamsE:
	.zero		1128


//--------------------- .nv.constant0._ZN10layer_norm13ln_fwd_kernelINS_13Kernel_traitsI13__nv_bfloat16S2_S2_S2_fjLj1536ELj1ELj4ELj1ELj16ENS_18Kernel_traits_baseILj1536ES2_S2_S2_S2_fjLj128EEEEELb1ELb0ELb1ELb0EEEvNS_9FwdParamsE --------------------------
	.section	.nv.constant0._ZN10layer_norm13ln_fwd_kernelINS_13Kernel_traitsI13__nv_bfloat16S2_S2_S2_fjLj1536ELj1ELj4ELj1ELj16ENS_18Kernel_traits_baseILj1536ES2_S2_S2_S2_fjLj128EEEEELb1ELb0ELb1ELb0EEEvNS_9FwdParamsE,"a",@progbits
	.sectionflags	@""
	.align	4
.nv.constant0._ZN10layer_norm13ln_fwd_kernelINS_13Kernel_traitsI13__nv_bfloat16S2_S2_S2_fjLj1536ELj1ELj4ELj1ELj16ENS_18Kernel_traits_baseILj1536ES2_S2_S2_S2_fjLj128EEEEELb1ELb0ELb1ELb0EEEvNS_9FwdParamsE:
	.zero		1128


//--------------------- .nv.constant0._ZN10layer_norm13ln_fwd_kernelINS_13Kernel_traitsI13__nv_bfloat16S2_S2_S2_fjLj1536ELj1ELj4ELj1ELj16ENS_18Kernel_traits_baseILj1536ES2_S2_S2_S2_fjLj128EEEEELb1ELb0ELb1ELb1EEEvNS_9FwdParamsE --------------------------
	.section	.nv.constant0._ZN10layer_norm13ln_fwd_kernelINS_13Kernel_traitsI13__nv_bfloat16S2_S2_S2_fjLj1536ELj1ELj4ELj1ELj16ENS_18Kernel_traits_baseILj1536ES2_S2_S2_S2_fjLj128EEEEELb1ELb0ELb1ELb1EEEvNS_9FwdParamsE,"a",@progbits
	.sectionflags	@""
	.align	4
.nv.constant0._ZN10layer_norm13ln_fwd_kernelINS_13Kernel_traitsI13__nv_bfloat16S2_S2_S2_fjLj1536ELj1ELj4ELj1ELj16ENS_18Kernel_traits_baseILj1536ES2_S2_S2_S2_fjLj128EEEEELb1ELb0ELb1ELb1EEEvNS_9FwdParamsE:
	.zero		1128


//--------------------- .nv.constant0._ZN10layer_norm13ln_fwd_kernelINS_13Kernel_traitsI13__nv_bfloat16S2_S2_S2_fjLj1536ELj1ELj4ELj1ELj16ENS_18Kernel_traits_baseILj1536ES2_S2_S2_S2_fjLj128EEEEELb1ELb1ELb0ELb0EEEvNS_9FwdParamsE --------------------------
	.section	.nv.constant0._ZN10layer_norm13ln_fwd_kernelINS_13Kernel_traitsI13__nv_bfloat16S2_S2_S2_fjLj1536ELj1ELj4ELj1ELj16ENS_18Kernel_traits_baseILj1536ES2_S2_S2_S2_fjLj128EEEEELb1ELb1ELb0ELb0EEEvNS_9FwdParamsE,"a",@progbits
	.sectionflags	@""
	.align	4
.nv.constant0._ZN10layer_norm13ln_fwd_kernelINS_13Kernel_traitsI13__nv_bfloat16S2_S2_S2_fjLj1536ELj1ELj4ELj1ELj16ENS_18Kernel_traits_baseILj1536ES2_S2_S2_S2_fjLj128EEEEELb1ELb1ELb0ELb0EEEvNS_9FwdParamsE:
	.zero		1128


//--------------------- .nv.constant0._ZN10layer_norm13ln_fwd_kernelINS_13Kernel_traitsI13__nv_bfloat16S2_S2_S2_fjLj1536ELj1ELj4ELj1ELj16ENS_18Kernel_traits_baseILj1536ES2_S2_S2_S2_fjLj128EEEEELb1ELb1ELb0ELb1EEEvNS_9FwdParamsE --------------------------
	.section	.nv.constant0._ZN10layer_norm13ln_fwd_kernelINS_13Kernel_traitsI13__nv_bfloat16S2_S2_S2_fjLj1536ELj1ELj4ELj1ELj16ENS_18Kernel_traits_baseILj1536ES2_S2_S2_S2_fjLj128EEEEELb1ELb1ELb0ELb1EEEvNS_9FwdParamsE,"a",@progbits
	.sectionflags	@""
	.align	4
.nv.constant0._ZN10layer_norm13ln_fwd_kernelINS_13Kernel_traitsI13__nv_bfloat16S2_S2_S2_fjLj1536ELj1ELj4ELj1ELj16ENS_18Kernel_traits_baseILj1536ES2_S2_S2_S2_fjLj128EEEEELb1ELb1ELb0ELb1EEEvNS_9FwdParamsE:
	.zero		1128


//--------------------- .nv.constant0._ZN10layer_norm13ln_fwd_kernelINS_13Kernel_traitsI13__nv_bfloat16S2_S2_S2_fjLj1536ELj1ELj4ELj1ELj16ENS_18Kernel_traits_baseILj1536ES2_S2_S2_S2_fjLj128EEEEELb1ELb1ELb1ELb0EEEvNS_9FwdParamsE --------------------------
	.section	.nv.constant0._ZN10layer_norm13ln_fwd_kernelINS_13Kernel_traitsI13__nv_bfloat16S2_S2_S2_fjLj1536ELj1ELj4ELj1ELj16ENS_18Kernel_traits_baseILj1536ES2_S2_S2_S2_fjLj128EEEEELb1ELb1ELb1ELb0EEEvNS_9FwdParamsE,"a",@progbits
	.sectionflags	@""
	.align	4
.nv.constant0._ZN10layer_norm13ln_fwd_kernelINS_13Kernel_traitsI13__nv_bfloat16S2_S2_S2_fjLj1536ELj1ELj4ELj1ELj16ENS_18Kernel_traits_baseILj1536ES2_S2_S2_S2_fjLj128EEEEELb1ELb1ELb1ELb0EEEvNS_9FwdParamsE:
	.zero		1128


//--------------------- .nv.constant0._ZN10layer_norm13ln_fwd_kernelINS_13Kernel_traitsI13__nv_bfloat16S2_S2_S2_fjLj1536ELj1ELj4ELj1ELj16ENS_18Kernel_traits_baseILj1536ES2_S2_S2_S2_fjLj128EEEEELb1ELb1ELb1ELb1EEEvNS_9FwdParamsE --------------------------
	.section	.nv.constant0._ZN10layer_norm13ln_fwd_kernelINS_13Kernel_traitsI13__nv_bfloat16S2_S2_S2_fjLj1536ELj1ELj4ELj1ELj16ENS_18Kernel_traits_baseILj1536ES2_S2_S2_S2_fjLj128EEEEELb1ELb1ELb1ELb1EEEvNS_9FwdParamsE,"a",@progbits
	.sectionflags	@""
	.align	4
.nv.constant0._ZN10layer_norm13ln_fwd_kernelINS_13Kernel_traitsI13__nv_bfloat16S2_S2_S2_fjLj1536ELj1ELj4ELj1ELj16ENS_18Kernel_traits_baseILj1536ES2_S2_S2_S2_fjLj128EEEEELb1ELb1ELb1ELb1EEEvNS_9FwdParamsE:
	.zero		1128


//--------------------- .nv.constant0._ZN10layer_norm13ln_fwd_kernelINS_13Kernel_traitsI6__halfS2_S2_S2_fjLj1536ELj1ELj4ELj1ELj16ENS_18Kernel_traits_baseILj1536ES2_S2_S2_S2_fjLj128EEEEELb0ELb0ELb0ELb0EEEvNS_9FwdParamsE --------------------------
	.section	.nv.constant0._ZN10layer_norm13ln_fwd_kernelINS_13Kernel_traitsI6__halfS2_S2_S2_fjLj1536ELj1ELj4ELj1ELj16ENS_18Kernel_traits_baseILj1536ES2_S2_S2_S2_fjLj128EEEEELb0ELb0ELb0ELb0EEEvNS_9FwdParamsE,"a",@progbits
	.sectionflags	@""
	.align	4
.nv.constant0._ZN10layer_norm13ln_fwd_kernelINS_13Kernel_traitsI6__halfS2_S2_S2_fjLj1536ELj1ELj4ELj1ELj16ENS_18Kernel_traits_baseILj1536ES2_S2_S2_S2_fjLj128EEEEELb0ELb0ELb0ELb0EEEvNS_9FwdParamsE:
	.zero		1128


//--------------------- .nv.constant0._ZN10layer_norm13ln_fwd_kernelINS_13Kernel_traitsI6__halfS2_S2_S2_fjLj1536ELj1ELj4ELj1ELj16ENS_18Kernel_traits_baseILj1536ES2_S2_S2_S2_fjLj128EEEEELb0ELb0ELb0ELb1EEEvNS_9FwdParamsE --------------------------
	.section	.nv.constant0._ZN10layer_norm13ln_fwd_kernelINS_13Kernel_traitsI6__halfS2_S2_S2_fjLj1536ELj1ELj4ELj1ELj16ENS_18Kernel_traits_baseILj1536ES2_S2_S2_S2_fjLj128EEEEELb0ELb0ELb0ELb1EEEvNS_9FwdParamsE,"a",@progbits
	.sectionflags	@""
	.align	4
.nv.constant0._ZN10layer_norm13ln_fwd_kernelINS_13Kernel_traitsI6__halfS2_S2_S2_fjLj1536ELj1ELj4ELj1ELj16ENS_18Kernel_traits_baseILj1536ES2_S2_S2_S2_fjLj128EEEEELb0ELb0ELb0ELb1EEEvNS_9FwdParamsE:
	.zero		1128


//--------------------- .nv.constant0._ZN10layer_norm13ln_fwd_kernelINS_13Kernel_traitsI6__halfS2_S2_S2_fjLj1536ELj1ELj4ELj1ELj16ENS_18Kernel_traits_baseILj1536ES2_S2_S2_S2_fjLj128EEEEELb0ELb0ELb1ELb0EEEvNS_9FwdParamsE --------------------------
	.section	.nv.constant0._ZN10layer_norm13ln_fwd_kernelINS_13Kernel_traitsI6__halfS2_S2_S2_fjLj1536ELj1ELj4ELj1ELj16ENS_18Kernel_traits_baseILj1536ES2_S2_S2_S2_fjLj128EEEEELb0ELb0ELb1ELb0EEEvNS_9FwdParamsE,"a",@progbits
	.sectionflags	@""
	.align	4
.nv.constant0._ZN10layer_norm13ln_fwd_kernelINS_13Kernel_traitsI6__halfS2_S2_S2_fjLj1536ELj1ELj4ELj1ELj16ENS_18Kernel_traits_baseILj1536ES2_S2_S2_S2_fjLj128EEEEELb0ELb0ELb1ELb0EEEvNS_9FwdParamsE:
	.zero		1128


//--------------------- .nv.constant0._ZN10layer_norm13ln_fwd_kernelINS_13Kernel_traitsI6__halfS2_S2_S2_fjLj1536ELj1ELj4ELj1ELj16ENS_18Kernel_traits_baseILj1536ES2_S2_S2_S2_fjLj128EEEEELb0ELb0ELb1ELb1EEEvNS_9FwdParamsE --------------------------
	.section	.nv.constant0._ZN10layer_norm13ln_fwd_kernelINS_13Kernel_traitsI6__halfS2_S2_S2_fjLj1536ELj1ELj4ELj1ELj16ENS_18Kernel_traits_baseILj1536ES2_S2_S2_S2_fjLj128EEEEELb0ELb0ELb1ELb1EEEvNS_9FwdParamsE,"a",@progbits
	.sectionflags	@""
	.align	4
.nv.constant0._ZN10layer_norm13ln_fwd_kernelINS_13Kernel_traitsI6__halfS2_S2_S2_fjLj1536ELj1ELj4ELj1ELj16ENS_18Kernel_traits_baseILj1536ES2_S2_S2_S2_fjLj128EEEEELb0ELb0ELb1ELb1EEEvNS_9FwdParamsE:
	.zero		1128


//--------------------- .nv.constant0._ZN10layer_norm13ln_fwd_kernelINS_13Kernel_traitsI6__halfS2_S2_S2_fjLj1536ELj1ELj4ELj1ELj16ENS_18Kernel_traits_baseILj1536ES2_S2_S2_S2_fjLj128EEEEELb0ELb1ELb0ELb0EEEvNS_9FwdParamsE --------------------------
	.section	.nv.constant0._ZN10layer_norm13ln_fwd_kernelINS_13Kernel_traitsI6__halfS2_S2_S2_fjLj1536ELj1ELj4ELj1ELj16ENS_18Kernel_traits_baseILj1536ES2_S2_S2_S2_fjLj128EEEEELb0ELb1ELb0ELb0EEEvNS_9FwdParamsE,"a",@progbits
	.sectionflags	@""
	.align	4
.nv.constant0._ZN10layer_norm13ln_fwd_kernelINS_13Kernel_traitsI6__halfS2_S2_S2_fjLj1536ELj1ELj4ELj1ELj16ENS_18Kernel_traits_baseILj1536ES2_S2_S2_S2_fjLj128EEEEELb0ELb1ELb0ELb0EEEvNS_9FwdParamsE:
	.zero		1128


//--------------------- .nv.constant0._ZN10layer_norm13ln_fwd_kernelINS_13Kernel_traitsI6__halfS2_S2_S2_fjLj1536ELj1ELj4ELj1ELj16ENS_18Kernel_traits_baseILj1536ES2_S2_S2_S2_fjLj128EEEEELb0ELb1ELb0ELb1EEEvNS_9FwdParamsE --------------------------
	.section	.nv.constant0._ZN10layer_norm13ln_fwd_kernelINS_13Kernel_traitsI6__halfS2_S2_S2_fjLj1536ELj1ELj4ELj1ELj16ENS_18Kernel_traits_baseILj1536ES2_S2_S2_S2_fjLj128EEEEELb0ELb1ELb0ELb1EEEvNS_9FwdParamsE,"a",@progbits
	.sectionflags	@""
	.align	4
.nv.constant0._ZN10layer_norm13ln_fwd_kernelINS_13Kernel_traitsI6__halfS2_S2_S2_fjLj1536ELj1ELj4ELj1ELj16ENS_18Kernel_traits_baseILj1536ES2_S2_S2_S2_fjLj128EEEEELb0ELb1ELb0ELb1EEEvNS_9FwdParamsE:
	.zero		1128


//--------------------- .nv.constant0._ZN10layer_norm13ln_fwd_kernelINS_13Kernel_traitsI6__halfS2_S2_S2_fjLj1536ELj1ELj4ELj1ELj16ENS_18Kernel_traits_baseILj1536ES2_S2_S2_S2_fjLj128EEEEELb0ELb1ELb1ELb0EEEvNS_9FwdParamsE --------------------------
	.section	.nv.constant0._ZN10layer_norm13ln_fwd_kernelINS_13Kernel_traitsI6__halfS2_S2_S2_fjLj1536ELj1ELj4ELj1ELj16ENS_18Kernel_traits_baseILj1536ES2_S2_S2_S2_fjLj128EEEEELb0ELb1ELb1ELb0EEEvNS_9FwdParamsE,"a",@progbits
	.sectionflags	@""
	.align	4
.nv.constant0._ZN10layer_norm13ln_fwd_kernelINS_13Kernel_traitsI6__halfS2_S2_S2_fjLj1536ELj1ELj4ELj1ELj16ENS_18Kernel_traits_baseILj1536ES2_S2_S2_S2_fjLj128EEEEELb0ELb1ELb1ELb0EEEvNS_9FwdParamsE:
	.zero		1128


//--------------------- .nv.constant0._ZN10layer_norm13ln_fwd_kernelINS_13Kernel_traitsI6__halfS2_S2_S2_fjLj1536ELj1ELj4ELj1ELj16ENS_18Kernel_traits_baseILj1536ES2_S2_S2_S2_fjLj128EEEEELb0ELb1ELb1ELb1EEEvNS_9FwdParamsE --------------------------
	.section	.nv.constant0._ZN10layer_norm13ln_fwd_kernelINS_13Kernel_traitsI6__halfS2_S2_S2_fjLj1536ELj1ELj4ELj1ELj16ENS_18Kernel_traits_baseILj1536ES2_S2_S2_S2_fjLj128EEEEELb0ELb1ELb1ELb1EEEvNS_9FwdParamsE,"a",@progbits
	.sectionflags	@""
	.align	4
.nv.constant0._ZN10layer_norm13ln_fwd_kernelINS_13Kernel_traitsI6__halfS2_S2_S2_fjLj1536ELj1ELj4ELj1ELj16ENS_18Kernel_traits_baseILj1536ES2_S2_S2_S2_fjLj128EEEEELb0ELb1ELb1ELb1EEEvNS_9FwdParamsE:
	.zero		1128


//--------------------- .nv.constant0._ZN10layer_norm13ln_fwd_kernelINS_13Kernel_traitsI6__halfS2_S2_S2_fjLj1536ELj1ELj4ELj1ELj16ENS_18Kernel_traits_baseILj1536ES2_S2_S2_S2_fjLj128EEEEELb1ELb0ELb0ELb0EEEvNS_9FwdParamsE --------------------------
	.section	.nv.constant0._ZN10layer_norm13ln_fwd_kernelINS_13Kernel_traitsI6__halfS2_S2_S2_fjLj1536ELj1ELj4ELj1ELj16ENS_18Kernel_traits_baseILj1536ES2_S2_S2_S2_fjLj128EEEEELb1ELb0ELb0ELb0EEEvNS_9FwdParamsE,"a",@progbits
	.sectionflags	@""
	.align	4
.nv.constant0._ZN10layer_norm13ln_fwd_kernelINS_13Kernel_traitsI6__halfS2_S2_S2_fjLj1536ELj1ELj4ELj1ELj16ENS_18Kernel_traits_baseILj1536ES2_S2_S2_S2_fjLj128EEEEELb1ELb0ELb0ELb0EEEvNS_9FwdParamsE:
	.zero		1128


//--------------------- .nv.constant0._ZN10layer_norm13ln_fwd_kernelINS_13Kernel_traitsI6__halfS2_S2_S2_fjLj1536ELj1ELj4ELj1ELj16ENS_18Kernel_traits_baseILj1536ES2_S2_S2_S2_fjLj128EEEEELb1ELb0ELb0ELb1EEEvNS_9FwdParamsE --------------------------
	.section	.nv.constant0._ZN10layer_norm13ln_fwd_kernelINS_13Kernel_traitsI6__halfS2_S2_S2_fjLj1536ELj1ELj4ELj1ELj16ENS_18Kernel_traits_baseILj1536ES2_S2_S2_S2_fjLj128EEEEELb1ELb0ELb0ELb1EEEvNS_9FwdParamsE,"a",@progbits
	.sectionflags	@""
	.align	4
.nv.constant0._ZN10layer_norm13ln_fwd_kernelINS_13Kernel_traitsI6__halfS2_S2_S2_fjLj1536ELj1ELj4ELj1ELj16ENS_18Kernel_traits_baseILj1536ES2_S2_S2_S2_fjLj128EEEEELb1ELb0ELb0ELb1EEEvNS_9FwdParamsE:
	.zero		1128


//--------------------- .nv.constant0._ZN10layer_norm13ln_fwd_kernelINS_13Kernel_traitsI6__halfS2_S2_S2_fjLj1536ELj1ELj4ELj1ELj16ENS_18Kernel_traits_baseILj1536ES2_S2_S2_S2_fjLj128EEEEELb1ELb0ELb1ELb0EEEvNS_9FwdParamsE --------------------------
	.section	.nv.constant0._ZN10layer_norm13ln_fwd_kernelINS_13Kernel_traitsI6__halfS2_S2_S2_fjLj1536ELj1ELj4ELj1ELj16ENS_18Kernel_traits_baseILj1536ES2_S2_S2_S2_fjLj128EEEEELb1ELb0ELb1ELb0EEEvNS_9FwdParamsE,"a",@progbits
	.sectionflags	@""
	.align	4
.nv.constant0._ZN10layer_norm13ln_fwd_kernelINS_13Kernel_traitsI6__halfS2_S2_S2_fjLj1536ELj1ELj4ELj1ELj16ENS_18Kernel_traits_baseILj1536ES2_S2_S2_S2_fjLj128EEEEELb1ELb0ELb1ELb0EEEvNS_9FwdParamsE:
	.zero		1128


//--------------------- .nv.constant0._ZN10layer_norm13ln_fwd_kernelINS_13Kernel_traitsI6__halfS2_S2_S2_fjLj1536ELj1ELj4ELj1ELj16ENS_18Kernel_traits_baseILj1536ES2_S2_S2_S2_fjLj128EEEEELb1ELb0ELb1ELb1EEEvNS_9FwdParamsE --------------------------
	.section	.nv.constant0._ZN10layer_norm13ln_fwd_kernelINS_13Kernel_traitsI6__halfS2_S2_S2_fjLj1536ELj1ELj4ELj1ELj16ENS_18Kernel_traits_baseILj1536ES2_S2_S2_S2_fjLj128EEEEELb1ELb0ELb1ELb1EEEvNS_9FwdParamsE,"a",@progbits
	.sectionflags	@""
	.align	4
.nv.constant0._ZN10layer_norm13ln_fwd_kernelINS_13Kernel_traitsI6__halfS2_S2_S2_fjLj1536ELj1ELj4ELj1ELj16ENS_18Kernel_traits_baseILj1536ES2_S2_S2_S2_fjLj128EEEEELb1ELb0ELb1ELb1EEEvNS_9FwdParamsE:
	.zero		1128


//--------------------- .nv.constant0._ZN10layer_norm13ln_fwd_kernelINS_13Kernel_traitsI6__halfS2_S2_S2_fjLj1536ELj1ELj4ELj1ELj16ENS_18Kernel_traits_baseILj1536ES2_S2_S2_S2_fjLj128EEEEELb1ELb1ELb0ELb0EEEvNS_9FwdParamsE --------------------------
	.section	.nv.constant0._ZN10layer_norm13ln_fwd_kernelINS_13Kernel_traitsI6__halfS2_S2_S2_fjLj1536ELj1ELj4ELj1ELj16ENS_18Kernel_traits_baseILj1536ES2_S2_S2_S2_fjLj128EEEEELb1ELb1ELb0ELb0EEEvNS_9FwdParamsE,"a",@progbits
	.sectionflags	@""
	.align	4
.nv.constant0._ZN10layer_norm13ln_fwd_kernelINS_13Kernel_traitsI6__halfS2_S2_S2_fjLj1536ELj1ELj4ELj1ELj16ENS_18Kernel_traits_baseILj1536ES2_S2_S2_S2_fjLj128EEEEELb1ELb1ELb0ELb0EEEvNS_9FwdParamsE:
	.zero		1128


//--------------------- .nv.constant0._ZN10layer_norm13ln_fwd_kernelINS_13Kernel_traitsI6__halfS2_S2_S2_fjLj1536ELj1ELj4ELj1ELj16ENS_18Kernel_traits_baseILj1536ES2_S2_S2_S2_fjLj128EEEEELb1ELb1ELb0ELb1EEEvNS_9FwdParamsE --------------------------
	.section	.nv.constant0._ZN10layer_norm13ln_fwd_kernelINS_13Kernel_traitsI6__halfS2_S2_S2_fjLj1536ELj1ELj4ELj1ELj16ENS_18Kernel_traits_baseILj1536ES2_S2_S2_S2_fjLj128EEEEELb1ELb1ELb0ELb1EEEvNS_9FwdParamsE,"a",@progbits
	.sectionflags	@""
	.align	4
.nv.constant0._ZN10layer_norm13ln_fwd_kernelINS_13Kernel_traitsI6__halfS2_S2_S2_fjLj1536ELj1ELj4ELj1ELj16ENS_18Kernel_traits_baseILj1536ES2_S2_S2_S2_fjLj128EEEEELb1ELb1ELb0ELb1EEEvNS_9FwdParamsE:
	.zero		1128


//--------------------- .nv.constant0._ZN10layer_norm13ln_fwd_kernelINS_13Kernel_traitsI6__halfS2_S2_S2_fjLj1536ELj1ELj4ELj1ELj16ENS_18Kernel_traits_baseILj1536ES2_S2_S2_S2_fjLj128EEEEELb1ELb1ELb1ELb0EEEvNS_9FwdParamsE --------------------------
	.section	.nv.constant0._ZN10layer_norm13ln_fwd_kernelINS_13Kernel_traitsI6__halfS2_S2_S2_fjLj1536ELj1ELj4ELj1ELj16ENS_18Kernel_traits_baseILj1536ES2_S2_S2_S2_fjLj128EEEEELb1ELb1ELb1ELb0EEEvNS_9FwdParamsE,"a",@progbits
	.sectionflags	@""
	.align	4
.nv.constant0._ZN10layer_norm13ln_fwd_kernelINS_13Kernel_traitsI6__halfS2_S2_S2_fjLj1536ELj1ELj4ELj1ELj16ENS_18Kernel_traits_baseILj1536ES2_S2_S2_S2_fjLj128EEEEELb1ELb1ELb1ELb0EEEvNS_9FwdParamsE:
	.zero		1128


//--------------------- .nv.constant0._ZN10layer_norm13ln_fwd_kernelINS_13Kernel_traitsI6__halfS2_S2_S2_fjLj1536ELj1ELj4ELj1ELj16ENS_18Kernel_traits_baseILj1536ES2_S2_S2_S2_fjLj128EEEEELb1ELb1ELb1ELb1EEEvNS_9FwdParamsE --------------------------
	.section	.nv.constant0._ZN10layer_norm13ln_fwd_kernelINS_13Kernel_traitsI6__halfS2_S2_S2_fjLj1536ELj1ELj4ELj1ELj16ENS_18Kernel_traits_baseILj1536ES2_S2_S2_S2_fjLj128EEEEELb1ELb1ELb1ELb1EEEvNS_9FwdParamsE,"a",@progbits
	.sectionflags	@""
	.align	4
.nv.constant0._ZN10layer_norm13ln_fwd_kernelINS_13Kernel_traitsI6__halfS2_S2_S2_fjLj1536ELj1ELj4ELj1ELj16ENS_18Kernel_traits_baseILj1536ES2_S2_S2_S2_fjLj128EEEEELb1ELb1ELb1ELb1EEEvNS_9FwdParamsE:
	.zero		1128


//--------------------- .nv.constant0._ZN10layer_norm13ln_fwd_kernelINS_13Kernel_traitsIf13__nv_bfloat16S2_S2_fjLj1536ELj1ELj4ELj1ELj16ENS_18Kernel_traits_baseILj1536EfS2_S2_S2_fjLj128EEEEELb0ELb0ELb0ELb0EEEvNS_9FwdParamsE --------------------------
	.section	.nv.constant0._ZN10layer_norm13ln_fwd_kernelINS_13Kernel_traitsIf13__nv_bfloat16S2_S2_fjLj1536ELj1ELj4ELj1ELj16ENS_18Kernel_traits_baseILj1536EfS2_S2_S2_fjLj128EEEEELb0ELb0ELb0ELb0EEEvNS_9FwdParamsE,"a",@progbits
	.sectionflags	@""
	.align	4
.nv.constant0._ZN10layer_norm13ln_fwd_kernelINS_13Kernel_traitsIf13__nv_bfloat16S2_S2_fjLj1536ELj1ELj4ELj1ELj16ENS_18Kernel_traits_baseILj1536EfS2_S2_S2_fjLj128EEEEELb0ELb0ELb0ELb0EEEvNS_9FwdParamsE:
	.zero		1128


//--------------------- .nv.constant0._ZN10layer_norm13ln_fwd_kernelINS_13Kernel_traitsIf13__nv_bfloat16S2_S2_fjLj1536ELj1ELj4ELj1ELj16ENS_18Kernel_traits_baseILj1536EfS2_S2_S2_fjLj128EEEEELb0ELb0ELb0ELb1EEEvNS_9FwdParamsE --------------------------
	.section	.nv.constant0._ZN10layer_norm13ln_fwd_kernelINS_13Kernel_traitsIf13__nv_bfloat16S2_S2_fjLj1536ELj1ELj4ELj1ELj16ENS_18Kernel_traits_baseILj1536EfS2_S2_S2_fjLj128EEEEELb0ELb0ELb0ELb1EEEvNS_9FwdParamsE,"a",@progbits
	.sectionflags	@""
	.align	4
.nv.constant0._ZN10layer_norm13ln_fwd_kernelINS_13Kernel_traitsIf13__nv_bfloat16S2_S2_fjLj1536ELj1ELj4ELj1ELj16ENS_18Kernel_traits_baseILj1536EfS2_S2_S2_fjLj128EEEEELb0ELb0ELb0ELb1EEEvNS_9FwdParamsE:
	.zero		1128


//--------------------- .nv.constant0._ZN10layer_norm13ln_fwd_kernelINS_13Kernel_traitsIf13__nv_bfloat16S2_S2_fjLj1536ELj1ELj4ELj1ELj16ENS_18Kernel_traits_baseILj1536EfS2_S2_S2_fjLj128EEEEELb0ELb0ELb1ELb0EEEvNS_9FwdParamsE --------------------------
	.section	.nv.constant0._ZN10layer_norm13ln_fwd_kernelINS_13Kernel_traitsIf13__nv_bfloat16S2_S2_fjLj1536ELj1ELj4ELj1ELj16ENS_18Kernel_traits_baseILj1536EfS2_S2_S2_fjLj128EEEEELb0ELb0ELb1ELb0EEEvNS_9FwdParamsE,"a",@progbits
	.sectionflags	@""
	.align	4
.nv.constant0._ZN10layer_norm13ln_fwd_kernelINS_13Kernel_traitsIf13__nv_bfloat16S2_S2_fjLj1536ELj1ELj4ELj1ELj16ENS_18Kernel_traits_baseILj1536EfS2_S2_S2_fjLj128EEEEELb0ELb0ELb1ELb0EEEvNS_9FwdParamsE:
	.zero		1128


//--------------------- .nv.constant0._ZN10layer_norm13ln_fwd_kernelINS_13Kernel_traitsIf13__nv_bfloat16S2_S2_fjLj1536ELj1ELj4ELj1ELj16ENS_18Kernel_traits_baseILj1536EfS2_S2_S2_fjLj128EEEEELb0ELb0ELb1ELb1EEEvNS_9FwdParamsE --------------------------
	.section	.nv.constant0._ZN10layer_norm13ln_fwd_kernelINS_13Kernel_traitsIf13__nv_bfloat16S2_S2_fjLj1536ELj1ELj4ELj1ELj16ENS_18Kernel_traits_baseILj1536EfS2_S2_S2_fjLj128EEEEELb0ELb0ELb1ELb1EEEvNS_9FwdParamsE,"a",@progbits
	.sectionflags	@""
	.align	4
.nv.constant0._ZN10layer_norm13ln_fwd_kernelINS_13Kernel_traitsIf13__nv_bfloat16S2_S2_fjLj1536ELj1ELj4ELj1ELj16ENS_18Kernel_traits_baseILj1536EfS2_S2_S2_fjLj128EEEEELb0ELb0ELb1ELb1EEEvNS_9FwdParamsE:
	.zero		1128


//--------------------- .nv.constant0._ZN10layer_norm13ln_fwd_kernelINS_13Kernel_traitsIf13__nv_bfloat16S2_S2_fjLj1536ELj1ELj4ELj1ELj16ENS_18Kernel_traits_baseILj1536EfS2_S2_S2_fjLj128EEEEELb0ELb1ELb0ELb0EEEvNS_9FwdParamsE --------------------------
	.section	.nv.constant0._ZN10layer_norm13ln_fwd_kernelINS_13Kernel_traitsIf13__nv_bfloat16S2_S2_fjLj1536ELj1ELj4ELj1ELj16ENS_18Kernel_traits_baseILj1536EfS2_S2_S2_fjLj128EEEEELb0ELb1ELb0ELb0EEEvNS_9FwdParamsE,"a",@progbits
	.sectionflags	@""
	.align	4
.nv.constant0._ZN10layer_norm13ln_fwd_kernelINS_13Kernel_traitsIf13__nv_bfloat16S2_S2_fjLj1536ELj1ELj4ELj1ELj16ENS_18Kernel_traits_baseILj1536EfS2_S2_S2_fjLj128EEEEELb0ELb1ELb0ELb0EEEvNS_9FwdParamsE:
	.zero		1128


//--------------------- .nv.constant0._ZN10layer_norm13ln_fwd_kernelINS_13Kernel_traitsIf13__nv_bfloat16S2_S2_fjLj1536ELj1ELj4ELj1ELj16ENS_18Kernel_traits_baseILj1536EfS2_S2_S2_fjLj128EEEEELb0ELb1ELb0ELb1EEEvNS_9FwdParamsE --------------------------
	.section	.nv.constant0._ZN10layer_norm13ln_fwd_kernelINS_13Kernel_traitsIf13__nv_bfloat16S2_S2_fjLj1536ELj1ELj4ELj1ELj16ENS_18Kernel_traits_baseILj1536EfS2_S2_S2_fjLj128EEEEELb0ELb1ELb0ELb1EEEvNS_9FwdParamsE,"a",@progbits
	.sectionflags	@""
	.align	4
.nv.constant0._ZN10layer_norm13ln_fwd_kernelINS_13Kernel_traitsIf13__nv_bfloat16S2_S2_fjLj1536ELj1ELj4ELj1ELj16ENS_18Kernel_traits_baseILj1536EfS2_S2_S2_fjLj128EEEEELb0ELb1ELb0ELb1EEEvNS_9FwdParamsE:
	.zero		1128


//--------------------- .nv.constant0._ZN10layer_norm13ln_fwd_kernelINS_13Kernel_traitsIf13__nv_bfloat16S2_S2_fjLj1536ELj1ELj4ELj1ELj16ENS_18Kernel_traits_baseILj1536EfS2_S2_S2_fjLj128EEEEELb0ELb1ELb1ELb0EEEvNS_9FwdParamsE --------------------------
	.section	.nv.constant0._ZN10layer_norm13ln_fwd_kernelINS_13Kernel_traitsIf13__nv_bfloat16S2_S2_fjLj1536ELj1ELj4ELj1ELj16ENS_18Kernel_traits_baseILj1536EfS2_S2_S2_fjLj128EEEEELb0ELb1ELb1ELb0EEEvNS_9FwdParamsE,"a",@progbits
	.sectionflags	@""
	.align	4
.nv.constant0._ZN10layer_norm13ln_fwd_kernelINS_13Kernel_traitsIf13__nv_bfloat16S2_S2_fjLj1536ELj1ELj4ELj1ELj16ENS_18Kernel_traits_baseILj1536EfS2_S2_S2_fjLj128EEEEELb0ELb1ELb1ELb0EEEvNS_9FwdParamsE:
	.zero		1128


//--------------------- .nv.constant0._ZN10layer_norm13ln_fwd_kernelINS_13Kernel_traitsIf13__nv_bfloat16S2_S2_fjLj1536ELj1ELj4ELj1ELj16ENS_18Kernel_traits_baseILj1536EfS2_S2_S2_fjLj128EEEEELb0ELb1ELb1ELb1EEEvNS_9FwdParamsE --------------------------
	.section	.nv.constant0._ZN10layer_norm13ln_fwd_kernelINS_13Kernel_traitsIf13__nv_bfloat16S2_S2_fjLj1536ELj1ELj4ELj1ELj16ENS_18Kernel_traits_baseILj1536EfS2_S2_S2_fjLj128EEEEELb0ELb1ELb1ELb1EEEvNS_9FwdParamsE,"a",@progbits
	.sectionflags	@""
	.align	4
.nv.constant0._ZN10layer_norm13ln_fwd_kernelINS_13Kernel_traitsIf13__nv_bfloat16S2_S2_fjLj1536ELj1ELj4ELj1ELj16ENS_18Kernel_traits_baseILj1536EfS2_S2_S2_fjLj128EEEEELb0ELb1ELb1ELb1EEEvNS_9FwdParamsE:
	.zero		1128


//--------------------- .nv.constant0._ZN10layer_norm13ln_fwd_kernelINS_13Kernel_traitsIf13__nv_bfloat16S2_S2_fjLj1536ELj1ELj4ELj1ELj16ENS_18Kernel_traits_baseILj1536EfS2_S2_S2_fjLj128EEEEELb1ELb0ELb0ELb0EEEvNS_9FwdParamsE --------------------------
	.section	.nv.constant0._ZN10layer_norm13ln_fwd_kernelINS_13Kernel_traitsIf13__nv_bfloat16S2_S2_fjLj1536ELj1ELj4ELj1ELj16ENS_18Kernel_traits_baseILj1536EfS2_S2_S2_fjLj128EEEEELb1ELb0ELb0ELb0EEEvNS_9FwdParamsE,"a",@progbits
	.sectionflags	@""
	.align	4
.nv.constant0._ZN10layer_norm13ln_fwd_kernelINS_13Kernel_traitsIf13__nv_bfloat16S2_S2_fjLj1536ELj1ELj4ELj1ELj16ENS_18Kernel_traits_baseILj1536EfS2_S2_S2_fjLj128EEEEELb1ELb0ELb0ELb0EEEvNS_9FwdParamsE:
	.zero		1128


//--------------------- .nv.constant0._ZN10layer_norm13ln_fwd_kernelINS_13Kernel_traitsIf13__nv_bfloat16S2_S2_fjLj1536ELj1ELj4ELj1ELj16ENS_18Kernel_traits_baseILj1536EfS2_S2_S2_fjLj128EEEEELb1ELb0ELb0ELb1EEEvNS_9FwdParamsE --------------------------
	.section	.nv.constant0._ZN10layer_norm13ln_fwd_kernelINS_13Kernel_traitsIf13__nv_bfloat16S2_S2_fjLj1536ELj1ELj4ELj1ELj16ENS_18Kernel_traits_baseILj1536EfS2_S2_S2_fjLj128EEEEELb1ELb0ELb0ELb1EEEvNS_9FwdParamsE,"a",@progbits
	.sectionflags	@""
	.align	4
.nv.constant0._ZN10layer_norm13ln_fwd_kernelINS_13Kernel_traitsIf13__nv_bfloat16S2_S2_fjLj1536ELj1ELj4ELj1ELj16ENS_18Kernel_traits_baseILj1536EfS2_S2_S2_fjLj128EEEEELb1ELb0ELb0ELb1EEEvNS_9FwdParamsE:
	.zero		1128


//--------------------- .nv.constant0._ZN10layer_norm13ln_fwd_kernelINS_13Kernel_traitsIf13__nv_bfloat16S2_S2_fjLj1536ELj1ELj4ELj1ELj16ENS_18Kernel_traits_baseILj1536EfS2_S2_S2_fjLj128EEEEELb1ELb0ELb1ELb0EEEvNS_9FwdParamsE --------------------------
	.section	.nv.constant0._ZN10layer_norm13ln_fwd_kernelINS_13Kernel_traitsIf13__nv_bfloat16S2_S2_fjLj1536ELj1ELj4ELj1ELj16ENS_18Kernel_traits_baseILj1536EfS2_S2_S2_fjLj128EEEEELb1ELb0ELb1ELb0EEEvNS_9FwdParamsE,"a",@progbits
	.sectionflags	@""
	.align	4
.nv.constant0._ZN10layer_norm13ln_fwd_kernelINS_13Kernel_traitsIf13__nv_bfloat16S2_S2_fjLj1536ELj1ELj4ELj1ELj16ENS_18Kernel_traits_baseILj1536EfS2_S2_S2_fjLj128EEEEELb1ELb0ELb1ELb0EEEvNS_9FwdParamsE:
	.zero		1128


//--------------------- .nv.constant0._ZN10layer_norm13ln_fwd_kernelINS_13Kernel_traitsIf13__nv_bfloat16S2_S2_fjLj1536ELj1ELj4ELj1ELj16ENS_18Kernel_traits_baseILj1536EfS2_S2_S2_fjLj128EEEEELb1ELb0ELb1ELb1EEEvNS_9FwdParamsE --------------------------
	.section	.nv.constant0._ZN10layer_norm13ln_fwd_kernelINS_13Kernel_traitsIf13__nv_bfloat16S2_S2_fjLj1536ELj1ELj4ELj1ELj16ENS_18Kernel_traits_baseILj1536EfS2_S2_S2_fjLj128EEEEELb1ELb0ELb1ELb1EEEvNS_9FwdParamsE,"a",@progbits
	.sectionflags	@""
	.align	4
.nv.constant0._ZN10layer_norm13ln_fwd_kernelINS_13Kernel_traitsIf13__nv_bfloat16S2_S2_fjLj1536ELj1ELj4ELj1ELj16ENS_18Kernel_traits_baseILj1536EfS2_S2_S2_fjLj128EEEEELb1ELb0ELb1ELb1EEEvNS_9FwdParamsE:
	.zero		1128


//--------------------- .nv.constant0._ZN10layer_norm13ln_fwd_kernelINS_13Kernel_traitsIf13__nv_bfloat16S2_S2_fjLj1536ELj1ELj4ELj1ELj16ENS_18Kernel_traits_baseILj1536EfS2_S2_S2_fjLj128EEEEELb1ELb1ELb0ELb0EEEvNS_9FwdParamsE --------------------------
	.section	.nv.constant0._ZN10layer_norm13ln_fwd_kernelINS_13Kernel_traitsIf13__nv_bfloat16S2_S2_fjLj1536ELj1ELj4ELj1ELj16ENS_18Kernel_traits_baseILj1536EfS2_S2_S2_fjLj128EEEEELb1ELb1ELb0ELb0EEEvNS_9FwdParamsE,"a",@progbits
	.sectionflags	@""
	.align	4
.nv.constant0._ZN10layer_norm13ln_fwd_kernelINS_13Kernel_traitsIf13__nv_bfloat16S2_S2_fjLj1536ELj1ELj4ELj1ELj16ENS_18Kernel_traits_baseILj1536EfS2_S2_S2_fjLj128EEEEELb1ELb1ELb0ELb0EEEvNS_9FwdParamsE:
	.zero		1128


//--------------------- .nv.constant0._ZN10layer_norm13ln_fwd_kernelINS_13Kernel_traitsIf13__nv_bfloat16S2_S2_fjLj1536ELj1ELj4ELj1ELj16ENS_18Kernel_traits_baseILj1536EfS2_S2_S2_fjLj128EEEEELb1ELb1ELb0ELb1EEEvNS_9FwdParamsE --------------------------
	.section	.nv.constant0._ZN10layer_norm13ln_fwd_kernelINS_13Kernel_traitsIf13__nv_bfloat16S2_S2_fjLj1536ELj1ELj4ELj1ELj16ENS_18Kernel_traits_baseILj1536EfS2_S2_S2_fjLj128EEEEELb1ELb1ELb0ELb1EEEvNS_9FwdParamsE,"a",@progbits
	.sectionflags	@""
	.align	4
.nv.constant0._ZN10layer_norm13ln_fwd_kernelINS_13Kernel_traitsIf13__nv_bfloat16S2_S2_fjLj1536ELj1ELj4ELj1ELj16ENS_18Kernel_traits_baseILj1536EfS2_S2_S2_fjLj128EEEEELb1ELb1ELb0ELb1EEEvNS_9FwdParamsE:
	.zero		1128


//--------------------- .nv.constant0._ZN10layer_norm13ln_fwd_kernelINS_13Kernel_traitsIf13__nv_bfloat16S2_S2_fjLj1536ELj1ELj4ELj1ELj16ENS_18Kernel_traits_baseILj1536EfS2_S2_S2_fjLj128EEEEELb1ELb1ELb1ELb0EEEvNS_9FwdParamsE --------------------------
	.section	.nv.constant0._ZN10layer_norm13ln_fwd_kernelINS_13Kernel_traitsIf13__nv_bfloat16S2_S2_fjLj1536ELj1ELj4ELj1ELj16ENS_18Kernel_traits_baseILj1536EfS2_S2_S2_fjLj128EEEEELb1ELb1ELb1ELb0EEEvNS_9FwdParamsE,"a",@progbits
	.sectionflags	@""
	.align	4
.nv.constant0._ZN10layer_norm13ln_fwd_kernelINS_13Kernel_traitsIf13__nv_bfloat16S2_S2_fjLj1536ELj1ELj4ELj1ELj16ENS_18Kernel_traits_baseILj1536EfS2_S2_S2_fjLj128EEEEELb1ELb1ELb1ELb0EEEvNS_9FwdParamsE:
	.zero		1128


//--------------------- .nv.constant0._ZN10layer_norm13ln_fwd_kernelINS_13Kernel_traitsIf13__nv_bfloat16S2_S2_fjLj1536ELj1ELj4ELj1ELj16ENS_18Kernel_traits_baseILj1536EfS2_S2_S2_fjLj128EEEEELb1ELb1ELb1ELb1EEEvNS_9FwdParamsE --------------------------
	.section	.nv.constant0._ZN10layer_norm13ln_fwd_kernelINS_13Kernel_traitsIf13__nv_bfloat16S2_S2_fjLj1536ELj1ELj4ELj1ELj16ENS_18Kernel_traits_baseILj1536EfS2_S2_S2_fjLj128EEEEELb1ELb1ELb1ELb1EEEvNS_9FwdParamsE,"a",@progbits
	.sectionflags	@""
	.align	4
.nv.constant0._ZN10layer_norm13ln_fwd_kernelINS_13Kernel_traitsIf13__nv_bfloat16S2_S2_fjLj1536ELj1ELj4ELj1ELj16ENS_18Kernel_traits_baseILj1536EfS2_S2_S2_fjLj128EEEEELb1ELb1ELb1ELb1EEEvNS_9FwdParamsE:
	.zero		1128


//--------------------- .nv.constant0._ZN10layer_norm13ln_fwd_kernelINS_13Kernel_traitsI13__nv_bfloat16S2_fS2_fjLj1536ELj1ELj4ELj1ELj16ENS_18Kernel_traits_baseILj1536ES2_S2_fS2_fjLj128EEEEELb0ELb0ELb0ELb0EEEvNS_9FwdParamsE --------------------------
	.section	.nv.constant0._ZN10layer_norm13ln_fwd_kernelINS_13Kernel_traitsI13__nv_bfloat16S2_fS2_fjLj1536ELj1ELj4ELj1ELj16ENS_18Kernel_traits_baseILj1536ES2_S2_fS2_fjLj128EEEEELb0ELb0ELb0ELb0EEEvNS_9FwdParamsE,"a",@progbits
	.sectionflags	@""
	.align	4
.nv.constant0._ZN10layer_norm13ln_fwd_kernelINS_13Kernel_traitsI13__nv_bfloat16S2_fS2_fjLj1536ELj1ELj4ELj1ELj16ENS_18Kernel_traits_baseILj1536ES2_S2_fS2_fjLj128EEEEELb0ELb0ELb0ELb0EEEvNS_9FwdParamsE:
	.zero		1128


//--------------------- .nv.constant0._ZN10layer_norm13ln_fwd_kernelINS_13Kernel_traitsI13__nv_bfloat16S2_fS2_fjLj1536ELj1ELj4ELj1ELj16ENS_18Kernel_traits_baseILj1536ES2_S2_fS2_fjLj128EEEEELb0ELb0ELb0ELb1EEEvNS_9FwdParamsE --------------------------
	.section	.nv.constant0._ZN10layer_norm13ln_fwd_kernelINS_13Kernel_traitsI13__nv_bfloat16S2_fS2_fjLj1536ELj1ELj4ELj1ELj16ENS_18Kernel_traits_baseILj1536ES2_S2_fS2_fjLj128EEEEELb0ELb0ELb0ELb1EEEvNS_9FwdParamsE,"a",@progbits
	.sectionflags	@""
	.align	4
.nv.constant0._ZN10layer_norm13ln_fwd_kernelINS_13Kernel_traitsI13__nv_bfloat16S2_fS2_fjLj1536ELj1ELj4ELj1ELj16ENS_18Kernel_traits_baseILj1536ES2_S2_fS2_fjLj128EEEEELb0ELb0ELb0ELb1EEEvNS_9FwdParamsE:
	.zero		1128


//--------------------- .nv.constant0._ZN10layer_norm13ln_fwd_kernelINS_13Kernel_traitsI13__nv_bfloat16S2_fS2_fjLj1536ELj1ELj4ELj1ELj16ENS_18Kernel_traits_baseILj1536ES2_S2_fS2_fjLj128EEEEELb0ELb0ELb1ELb0EEEvNS_9FwdParamsE --------------------------
	.section	.nv.constant0._ZN10layer_norm13ln_fwd_kernelINS_13Kernel_traitsI13__nv_bfloat16S2_fS2_fjLj1536ELj1ELj4ELj1ELj16ENS_18Kernel_traits_baseILj1536ES2_S2_fS2_fjLj128EEEEELb0ELb0ELb1ELb0EEEvNS_9FwdParamsE,"a",@progbits
	.sectionflags	@""
	.align	4
.nv.constant0._ZN10layer_norm13ln_fwd_kernelINS_13Kernel_traitsI13__nv_bfloat16S2_fS2_fjLj1536ELj1ELj4ELj1ELj16ENS_18Kernel_traits_baseILj1536ES2_S2_fS2_fjLj128EEEEELb0ELb0ELb1ELb0EEEvNS_9FwdParamsE:
	.zero		1128


//--------------------- .nv.constant0._ZN10layer_norm13ln_fwd_kernelINS_13Kernel_traitsI13__nv_bfloat16S2_fS2_fjLj1536ELj1ELj4ELj1ELj16ENS_18Kernel_traits_baseILj1536ES2_S2_fS2_fjLj128EEEEELb0ELb0ELb1ELb1EEEvNS_9FwdParamsE --------------------------
	.section	.nv.constant0._ZN10layer_norm13ln_fwd_kernelINS_13Kernel_traitsI13__nv_bfloat16S2_fS2_fjLj1536ELj1ELj4ELj1ELj16ENS_18Kernel_traits_baseILj1536ES2_S2_fS2_fjLj128EEEEELb0ELb0ELb1ELb1EEEvNS_9FwdParamsE,"a",@progbits
	.sectionflags	@""
	.align	4
.nv.constant0._ZN10layer_norm13ln_fwd_kernelINS_13Kernel_traitsI13__nv_bfloat16S2_fS2_fjLj1536ELj1ELj4ELj1ELj16ENS_18Kernel_traits_baseILj1536ES2_S2_fS2_fjLj128EEEEELb0ELb0ELb1ELb1EEEvNS_9FwdParamsE:
	.zero		1128


//--------------------- .nv.constant0._ZN10layer_norm13ln_fwd_kernelINS_13Kernel_traitsI13__nv_bfloat16S2_fS2_fjLj1536ELj1ELj4ELj1ELj16ENS_18Kernel_traits_baseILj1536ES2_S2_fS2_fjLj128EEEEELb0ELb1ELb0ELb0EEEvNS_9FwdParamsE --------------------------
	.section	.nv.constant0._ZN10layer_norm13ln_fwd_kernelINS_13Kernel_traitsI13__nv_bfloat16S2_fS2_fjLj1536ELj1ELj4ELj1ELj16ENS_18Kernel_traits_baseILj1536ES2_S2_fS2_fjLj128EEEEELb0ELb1ELb0ELb0EEEvNS_9FwdParamsE,"a",@progbits
	.sectionflags	@""
	.align	4
.nv.constant0._ZN10layer_norm13ln_fwd_kernelINS_13Kernel_traitsI13__nv_bfloat16S2_fS2_fjLj1536ELj1ELj4ELj1ELj16ENS_18Kernel_traits_baseILj1536ES2_S2_fS2_fjLj128EEEEELb0ELb1ELb0ELb0EEEvNS_9FwdParamsE:
	.zero		1128


//--------------------- .nv.constant0._ZN10layer_norm13ln_fwd_kernelINS_13Kernel_traitsI13__nv_bfloat16S2_fS2_fjLj1536ELj1ELj4ELj1ELj16ENS_18Kernel_traits_baseILj1536ES2_S2_fS2_fjLj128EEEEELb0ELb1ELb0ELb1EEEvNS_9FwdParamsE --------------------------
	.section	.nv.constant0._ZN10layer_norm13ln_fwd_kernelINS_13Kernel_traitsI13__nv_bfloat16S2_fS2_fjLj1536ELj1ELj4ELj1ELj16ENS_18Kernel_traits_baseILj1536ES2_S2_fS2_fjLj128EEEEELb0ELb1ELb0ELb1EEEvNS_9FwdParamsE,"a",@progbits
	.sectionflags	@""
	.align	4
.nv.constant0._ZN10layer_norm13ln_fwd_kernelINS_13Kernel_traitsI13__nv_bfloat16S2_fS2_fjLj1536ELj1ELj4ELj1ELj16ENS_18Kernel_traits_baseILj1536ES2_S2_fS2_fjLj128EEEEELb0ELb1ELb0ELb1EEEvNS_9FwdParamsE:
	.zero		1128


//--------------------- .nv.constant0._ZN10layer_norm13ln_fwd_kernelINS_13Kernel_traitsI13__nv_bfloat16S2_fS2_fjLj1536ELj1ELj4ELj1ELj16ENS_18Kernel_traits_baseILj1536ES2_S2_fS2_fjLj128EEEEELb0ELb1ELb1ELb0EEEvNS_9FwdParamsE --------------------------
	.section	.nv.constant0._ZN10layer_norm13ln_fwd_kernelINS_13Kernel_traitsI13__nv_bfloat16S2_fS2_fjLj1536ELj1ELj4ELj1ELj16ENS_18Kernel_traits_baseILj1536ES2_S2_fS2_fjLj128EEEEELb0ELb1ELb1ELb0EEEvNS_9FwdParamsE,"a",@progbits
	.sectionflags	@""
	.align	4
.nv.constant0._ZN10layer_norm13ln_fwd_kernelINS_13Kernel_traitsI13__nv_bfloat16S2_fS2_fjLj1536ELj1ELj4ELj1ELj16ENS_18Kernel_traits_baseILj1536ES2_S2_fS2_fjLj128EEEEELb0ELb1ELb1ELb0EEEvNS_9FwdParamsE:
	.zero		1128


//--------------------- .nv.constant0._ZN10layer_norm13ln_fwd_kernelINS_13Kernel_traitsI13__nv_bfloat16S2_fS2_fjLj1536ELj1ELj4ELj1ELj16ENS_18Kernel_traits_baseILj1536ES2_S2_fS2_fjLj128EEEEELb0ELb1ELb1ELb1EEEvNS_9FwdParamsE --------------------------
	.section	.nv.constant0._ZN10layer_norm13ln_fwd_kernelINS_13Kernel_traitsI13__nv_bfloat16S2_fS2_fjLj1536ELj1ELj4ELj1ELj16ENS_18Kernel_traits_baseILj1536ES2_S2_fS2_fjLj128EEEEELb0ELb1ELb1ELb1EEEvNS_9FwdParamsE,"a",@progbits
	.sectionflags	@""
	.align	4
.nv.constant0._ZN10layer_norm13ln_fwd_kernelINS_13Kernel_traitsI13__nv_bfloat16S2_fS2_fjLj1536ELj1ELj4ELj1ELj16ENS_18Kernel_traits_baseILj1536ES2_S2_fS2_fjLj128EEEEELb0ELb1ELb1ELb1EEEvNS_9FwdParamsE:
	.zero		1128


//--------------------- .nv.constant0._ZN10layer_norm13ln_fwd_kernelINS_13Kernel_traitsI13__nv_bfloat16S2_fS2_fjLj1536ELj1ELj4ELj1ELj16ENS_18Kernel_traits_baseILj1536ES2_S2_fS2_fjLj128EEEEELb1ELb0ELb0ELb0EEEvNS_9FwdParamsE --------------------------
	.section	.nv.constant0._ZN10layer_norm13ln_fwd_kernelINS_13Kernel_traitsI13__nv_bfloat16S2_fS2_fjLj1536ELj1ELj4ELj1ELj16ENS_18Kernel_traits_baseILj1536ES2_S2_fS2_fjLj128EEEEELb1ELb0ELb0ELb0EEEvNS_9FwdParamsE,"a",@progbits
	.sectionflags	@""
	.align	4
.nv.constant0._ZN10layer_norm13ln_fwd_kernelINS_13Kernel_traitsI13__nv_bfloat16S2_fS2_fjLj1536ELj1ELj4ELj1ELj16ENS_18Kernel_traits_baseILj1536ES2_S2_fS2_fjLj128EEEEELb1ELb0ELb0ELb0EEEvNS_9FwdParamsE:
	.zero		1128


//--------------------- .nv.constant0._ZN10layer_norm13ln_fwd_kernelINS_13Kernel_traitsI13__nv_bfloat16S2_fS2_fjLj1536ELj1ELj4ELj1ELj16ENS_18Kernel_traits_baseILj1536ES2_S2_fS2_fjLj128EEEEELb1ELb0ELb0ELb1EEEvNS_9FwdParamsE --------------------------
	.section	.nv.constant0._ZN10layer_norm13ln_fwd_kernelINS_13Kernel_traitsI13__nv_bfloat16S2_fS2_fjLj1536ELj1ELj4ELj1ELj16ENS_18Kernel_traits_baseILj1536ES2_S2_fS2_fjLj128EEEEELb1ELb0ELb0ELb1EEEvNS_9FwdParamsE,"a",@progbits
	.sectionflags	@""
	.align	4
.nv.constant0._ZN10layer_norm13ln_fwd_kernelINS_13Kernel_traitsI13__nv_bfloat16S2_fS2_fjLj1536ELj1ELj4ELj1ELj16ENS_18Kernel_traits_baseILj1536ES2_S2_fS2_fjLj128EEEEELb1ELb0ELb0ELb1EEEvNS_9FwdParamsE:
	.zero		1128


//--------------------- .nv.constant0._ZN10layer_norm13ln_fwd_kernelINS_13Kernel_traitsI13__nv_bfloat16S2_fS2_fjLj1536ELj1ELj4ELj1ELj16ENS_18Kernel_traits_baseILj1536ES2_S2_fS2_fjLj128EEEEELb1ELb0ELb1ELb0EEEvNS_9FwdParamsE --------------------------
	.section	.nv.constant0._ZN10layer_norm13ln_fwd_kernelINS_13Kernel_traitsI13__nv_bfloat16S2_fS2_fjLj1536ELj1ELj4ELj1ELj16ENS_18Kernel_traits_baseILj1536ES2_S2_fS2_fjLj128EEEEELb1ELb0ELb1ELb0EEEvNS_9FwdParamsE,"a",@progbits
	.sectionflags	@""
	.align	4
.nv.constant0._ZN10layer_norm13ln_fwd_kernelINS_13Kernel_traitsI13__nv_bfloat16S2_fS2_fjLj1536ELj1ELj4ELj1ELj16ENS_18Kernel_traits_baseILj1536ES2_S2_fS2_fjLj128EEEEELb1ELb0ELb1ELb0EEEvNS_9FwdParamsE:
	.zero		1128


//--------------------- .nv.constant0._ZN10layer_norm13ln_fwd_kernelINS_13Kernel_traitsI13__nv_bfloat16S2_fS2_fjLj1536ELj1ELj4ELj1ELj16ENS_18Kernel_traits_baseILj1536ES2_S2_fS2_fjLj128EEEEELb1ELb0ELb1ELb1EEEvNS_9FwdParamsE --------------------------
	.section	.nv.constant0._ZN10layer_norm13ln_fwd_kernelINS_13Kernel_traitsI13__nv_bfloat16S2_fS2_fjLj1536ELj1ELj4ELj1ELj16ENS_18Kernel_traits_baseILj1536ES2_S2_fS2_fjLj128EEEEELb1ELb0ELb1ELb1EEEvNS_9FwdParamsE,"a",@progbits
	.sectionflags	@""
	.align	4
.nv.constant0._ZN10layer_norm13ln_fwd_kernelINS_13Kernel_traitsI13__nv_bfloat16S2_fS2_fjLj1536ELj1ELj4ELj1ELj16ENS_18Kernel_traits_baseILj1536ES2_S2_fS2_fjLj128EEEEELb1ELb0ELb1ELb1EEEvNS_9FwdParamsE:
	.zero		1128


//--------------------- .nv.constant0._ZN10layer_norm13ln_fwd_kernelINS_13Kernel_traitsI13__nv_bfloat16S2_fS2_fjLj1536ELj1ELj4ELj1ELj16ENS_18Kernel_traits_baseILj1536ES2_S2_fS2_fjLj128EEEEELb1ELb1ELb0ELb0EEEvNS_9FwdParamsE --------------------------
	.section	.nv.constant0._ZN10layer_norm13ln_fwd_kernelINS_13Kernel_traitsI13__nv_bfloat16S2_fS2_fjLj1536ELj1ELj4ELj1ELj16ENS_18Kernel_traits_baseILj1536ES2_S2_fS2_fjLj128EEEEELb1ELb1ELb0ELb0EEEvNS_9FwdParamsE,"a",@progbits
	.sectionflags	@""
	.align	4
.nv.constant0._ZN10layer_norm13ln_fwd_kernelINS_13Kernel_traitsI13__nv_bfloat16S2_fS2_fjLj1536ELj1ELj4ELj1ELj16ENS_18Kernel_traits_baseILj1536ES2_S2_fS2_fjLj128EEEEELb1ELb1ELb0ELb0EEEvNS_9FwdParamsE:
	.zero		1128


//--------------------- .nv.constant0._ZN10layer_norm13ln_fwd_kernelINS_13Kernel_traitsI13__nv_bfloat16S2_fS2_fjLj1536ELj1ELj4ELj1ELj16ENS_18Kernel_traits_baseILj1536ES2_S2_fS2_fjLj128EEEEELb1ELb1ELb0ELb1EEEvNS_9FwdParamsE --------------------------
	.section	.nv.constant0._ZN10layer_norm13ln_fwd_kernelINS_13Kernel_traitsI13__nv_bfloat16S2_fS2_fjLj1536ELj1ELj4ELj1ELj16ENS_18Kernel_traits_baseILj1536ES2_S2_fS2_fjLj128EEEEELb1ELb1ELb0ELb1EEEvNS_9FwdParamsE,"a",@progbits
	.sectionflags	@""
	.align	4
.nv.constant0._ZN10layer_norm13ln_fwd_kernelINS_13Kernel_traitsI13__nv_bfloat16S2_fS2_fjLj1536ELj1ELj4ELj1ELj16ENS_18Kernel_traits_baseILj1536ES2_S2_fS2_fjLj128EEEEELb1ELb1ELb0ELb1EEEvNS_9FwdParamsE:
	.zero		1128


//--------------------- .nv.constant0._ZN10layer_norm13ln_fwd_kernelINS_13Kernel_traitsI13__nv_bfloat16S2_fS2_fjLj1536ELj1ELj4ELj1ELj16ENS_18Kernel_traits_baseILj1536ES2_S2_fS2_fjLj128EEEEELb1ELb1ELb1ELb0EEEvNS_9FwdParamsE --------------------------
	.section	.nv.constant0._ZN10layer_norm13ln_fwd_kernelINS_13Kernel_traitsI13__nv_bfloat16S2_fS2_fjLj1536ELj1ELj4ELj1ELj16ENS_18Kernel_traits_baseILj1536ES2_S2_fS2_fjLj128EEEEELb1ELb1ELb1ELb0EEEvNS_9FwdParamsE,"a",@progbits
	.sectionflags	@""
	.align	4
.nv.constant0._ZN10layer_norm13ln_fwd_kernelINS_13Kernel_traitsI13__nv_bfloat16S2_fS2_fjLj1536ELj1ELj4ELj1ELj16ENS_18Kernel_traits_baseILj1536ES2_S2_fS2_fjLj128EEEEELb1ELb1ELb1ELb0EEEvNS_9FwdParamsE:
	.zero		1128


//--------------------- .nv.constant0._ZN10layer_norm13ln_fwd_kernelINS_13Kernel_traitsI13__nv_bfloat16S2_fS2_fjLj1536ELj1ELj4ELj1ELj16ENS_18Kernel_traits_baseILj1536ES2_S2_fS2_fjLj128EEEEELb1ELb1ELb1ELb1EEEvNS_9FwdParamsE --------------------------
	.section	.nv.constant0._ZN10layer_norm13ln_fwd_kernelINS_13Kernel_traitsI13__nv_bfloat16S2_fS2_fjLj1536ELj1ELj4ELj1ELj16ENS_18Kernel_traits_baseILj1536ES2_S2_fS2_fjLj128EEEEELb1ELb1ELb1ELb1EEEvNS_9FwdParamsE,"a",@progbits
	.sectionflags	@""
	.align	4
.nv.constant0._ZN10layer_norm13ln_fwd_kernelINS_13Kernel_traitsI13__nv_bfloat16S2_fS2_fjLj1536ELj1ELj4ELj1ELj16ENS_18Kernel_traits_baseILj1536ES2_S2_fS2_fjLj128EEEEELb1ELb1ELb1ELb1EEEvNS_9FwdParamsE:
	.zero		1128


//--------------------- .nv.constant0._ZN10layer_norm13ln_fwd_kernelINS_13Kernel_traitsIf13__nv_bfloat16fS2_fjLj1536ELj1ELj4ELj1ELj16ENS_18Kernel_traits_baseILj1536EfS2_fS2_fjLj128EEEEELb0ELb0ELb0ELb0EEEvNS_9FwdParamsE --------------------------
	.section	.nv.constant0._ZN10layer_norm13ln_fwd_kernelINS_13Kernel_traitsIf13__nv_bfloat16fS2_fjLj1536ELj1ELj4ELj1ELj16ENS_18Kernel_traits_baseILj1536EfS2_fS2_fjLj128EEEEELb0ELb0ELb0ELb0EEEvNS_9FwdParamsE,"a",@progbits
	.sectionflags	@""
	.align	4
.nv.constant0._ZN10layer_norm13ln_fwd_kernelINS_13Kernel_traitsIf13__nv_bfloat16fS2_fjLj1536ELj1ELj4ELj1ELj16ENS_18Kernel_traits_baseILj1536EfS2_fS2_fjLj128EEEEELb0ELb0ELb0ELb0EEEvNS_9FwdParamsE:
	.zero		1128


//--------------------- .nv.constant0._ZN10layer_norm13ln_fwd_kernelINS_13Kernel_traitsIf13__nv_bfloat16fS2_fjLj1536ELj1ELj4ELj1ELj16ENS_18Kernel_traits_baseILj1536EfS2_fS2_fjLj128EEEEELb0ELb0ELb0ELb1EEEvNS_9FwdParamsE --------------------------
	.section	.nv.constant0._ZN10layer_norm13ln_fwd_kernelINS_13Kernel_traitsIf13__nv_bfloat16fS2_fjLj1536ELj1ELj4ELj1ELj16ENS_18Kernel_traits_baseILj1536EfS2_fS2_fjLj128EEEEELb0ELb0ELb0ELb1EEEvNS_9FwdParamsE,"a",@progbits
	.sectionflags	@""
	.align	4
.nv.constant0._ZN10layer_norm13ln_fwd_kernelINS_13Kernel_traitsIf13__nv_bfloat16fS2_fjLj1536ELj1ELj4ELj1ELj16ENS_18Kernel_traits_baseILj1536EfS2_fS2_fjLj128EEEEELb0ELb0ELb0ELb1EEEvNS_9FwdParamsE:
	.zero		1128


//--------------------- .nv.constant0._ZN10layer_norm13ln_fwd_kernelINS_13Kernel_traitsIf13__nv_bfloat16fS2_fjLj1536ELj1ELj4ELj1ELj16ENS_18Kernel_traits_baseILj1536EfS2_fS2_fjLj128EEEEELb0ELb0ELb1ELb0EEEvNS_9FwdParamsE --------------------------
	.section	.nv.constant0._ZN10layer_norm13ln_fwd_kernelINS_13Kernel_traitsIf13__nv_bfloat16fS2_fjLj1536ELj1ELj4ELj1ELj16ENS_18Kernel_traits_baseILj1536EfS2_fS2_fjLj128EEEEELb0ELb0ELb1ELb0EEEvNS_9FwdParamsE,"a",@progbits
	.sectionflags	@""
	.align	4
.nv.constant0._ZN10layer_norm13ln_fwd_kernelINS_13Kernel_traitsIf13__nv_bfloat16fS2_fjLj1536ELj1ELj4ELj1ELj16ENS_18Kernel_traits_baseILj1536EfS2_fS2_fjLj128EEEEELb0ELb0ELb1ELb0EEEvNS_9FwdParamsE:
	.zero		1128


//--------------------- .nv.constant0._ZN10layer_norm13ln_fwd_kernelINS_13Kernel_traitsIf13__nv_bfloat16fS2_fjLj1536ELj1ELj4ELj1ELj16ENS_18Kernel_traits_baseILj1536EfS2_fS2_fjLj128EEEEELb0ELb0ELb1ELb1EEEvNS_9FwdParamsE --------------------------
	.section	.nv.constant0._ZN10layer_norm13ln_fwd_kernelINS_13Kernel_traitsIf13__nv_bfloat16fS2_fjLj1536ELj1ELj4ELj1ELj16ENS_18Kernel_traits_baseILj1536EfS2_fS2_fjLj128EEEEELb0ELb0ELb1ELb1EEEvNS_9FwdParamsE,"a",@progbits
	.sectionflags	@""
	.align	4
.nv.constant0._ZN10layer_norm13ln_fwd_kernelINS_13Kernel_traitsIf13__nv_bfloat16fS2_fjLj1536ELj1ELj4ELj1ELj16ENS_18Kernel_traits_baseILj1536EfS2_fS2_fjLj128EEEEELb0ELb0ELb1ELb1EEEvNS_9FwdParamsE:
	.zero		1128


//--------------------- .nv.constant0._ZN10layer_norm13ln_fwd_kernelINS_13Kernel_traitsIf13__nv_bfloat16fS2_fjLj1536ELj1ELj4ELj1ELj16ENS_18Kernel_traits_baseILj1536EfS2_fS2_fjLj128EEEEELb0ELb1ELb0ELb0EEEvNS_9FwdParamsE --------------------------
	.section	.nv.constant0._ZN10layer_norm13ln_fwd_kernelINS_13Kernel_traitsIf13__nv_bfloat16fS2_fjLj1536ELj1ELj4ELj1ELj16ENS_18Kernel_traits_baseILj1536EfS2_fS2_fjLj128EEEEELb0ELb1ELb0ELb0EEEvNS_9FwdParamsE,"a",@progbits
	.sectionflags	@""
	.align	4
.nv.constant0._ZN10layer_norm13ln_fwd_kernelINS_13Kernel_traitsIf13__nv_bfloat16fS2_fjLj1536ELj1ELj4ELj1ELj16ENS_18Kernel_traits_baseILj1536EfS2_fS2_fjLj128EEEEELb0ELb1ELb0ELb0EEEvNS_9FwdParamsE:
	.zero		1128


//--------------------- .nv.constant0._ZN10layer_norm13ln_fwd_kernelINS_13Kernel_traitsIf13__nv_bfloat16fS2_fjLj1536ELj1ELj4ELj1ELj16ENS_18Kernel_traits_baseILj1536EfS2_fS2_fjLj128EEEEELb0ELb1ELb0ELb1EEEvNS_9FwdParamsE --------------------------
	.section	.nv.constant0._ZN10layer_norm13ln_fwd_kernelINS_13Kernel_traitsIf13__nv_bfloat16fS2_fjLj1536ELj1ELj4ELj1ELj16ENS_18Kernel_traits_baseILj1536EfS2_fS2_fjLj128EEEEELb0ELb1ELb0ELb1EEEvNS_9FwdParamsE,"a",@progbits
	.sectionflags	@""
	.align	4
.nv.constant0._ZN10layer_norm13ln_fwd_kernelINS_13Kernel_traitsIf13__nv_bfloat16fS2_fjLj1536ELj1ELj4ELj1ELj16ENS_18Kernel_traits_baseILj1536EfS2_fS2_fjLj128EEEEELb0ELb1ELb0ELb1EEEvNS_9FwdParamsE:
	.zero		1128


//--------------------- .nv.constant0._ZN10layer_norm13ln_fwd_kernelINS_13Kernel_traitsIf13__nv_bfloat16fS2_fjLj1536ELj1ELj4ELj1ELj16ENS_18Kernel_traits_baseILj1536EfS2_fS2_fjLj128EEEEELb0ELb1ELb1ELb0EEEvNS_9FwdParamsE --------------------------
	.section	.nv.constant0._ZN10layer_norm13ln_fwd_kernelINS_13Kernel_traitsIf13__nv_bfloat16fS2_fjLj1536ELj1ELj4ELj1ELj16ENS_18Kernel_traits_baseILj1536EfS2_fS2_fjLj128EEEEELb0ELb1ELb1ELb0EEEvNS_9FwdParamsE,"a",@progbits
	.sectionflags	@""
	.align	4
.nv.constant0._ZN10layer_norm13ln_fwd_kernelINS_13Kernel_traitsIf13__nv_bfloat16fS2_fjLj1536ELj1ELj4ELj1ELj16ENS_18Kernel_traits_baseILj1536EfS2_fS2_fjLj128EEEEELb0ELb1ELb1ELb0EEEvNS_9FwdParamsE:
	.zero		1128


//--------------------- .nv.constant0._ZN10layer_norm13ln_fwd_kernelINS_13Kernel_traitsIf13__nv_bfloat16fS2_fjLj1536ELj1ELj4ELj1ELj16ENS_18Kernel_traits_baseILj1536EfS2_fS2_fjLj128EEEEELb0ELb1ELb1ELb1EEEvNS_9FwdParamsE --------------------------
	.section	.nv.constant0._ZN10layer_norm13ln_fwd_kernelINS_13Kernel_traitsIf13__nv_bfloat16fS2_fjLj1536ELj1ELj4ELj1ELj16ENS_18Kernel_traits_baseILj1536EfS2_fS2_fjLj128EEEEELb0ELb1ELb1ELb1EEEvNS_9FwdParamsE,"a",@progbits
	.sectionflags	@""
	.align	4
.nv.constant0._ZN10layer_norm13ln_fwd_kernelINS_13Kernel_traitsIf13__nv_bfloat16fS2_fjLj1536ELj1ELj4ELj1ELj16ENS_18Kernel_traits_baseILj1536EfS2_fS2_fjLj128EEEEELb0ELb1ELb1ELb1EEEvNS_9FwdParamsE:
	.zero		1128


//--------------------- .nv.constant0._ZN10layer_norm13ln_fwd_kernelINS_13Kernel_traitsIf13__nv_bfloat16fS2_fjLj1536ELj1ELj4ELj1ELj16ENS_18Kernel_traits_baseILj1536EfS2_fS2_fjLj128EEEEELb1ELb0ELb0ELb0EEEvNS_9FwdParamsE --------------------------
	.section	.nv.constant0._ZN10layer_norm13ln_fwd_kernelINS_13Kernel_traitsIf13__nv_bfloat16fS2_fjLj1536ELj1ELj4ELj1ELj16ENS_18Kernel_traits_baseILj1536EfS2_fS2_fjLj128EEEEELb1ELb0ELb0ELb0EEEvNS_9FwdParamsE,"a",@progbits
	.sectionflags	@""
	.align	4
.nv.constant0._ZN10layer_norm13ln_fwd_kernelINS_13Kernel_traitsIf13__nv_bfloat16fS2_fjLj1536ELj1ELj4ELj1ELj16ENS_18Kernel_traits_baseILj1536EfS2_fS2_fjLj128EEEEELb1ELb0ELb0ELb0EEEvNS_9FwdParamsE:
	.zero		1128


//--------------------- .nv.constant0._ZN10layer_norm13ln_fwd_kernelINS_13Kernel_traitsIf13__nv_bfloat16fS2_fjLj1536ELj1ELj4ELj1ELj16ENS_18Kernel_traits_baseILj1536EfS2_fS2_fjLj128EEEEELb1ELb0ELb0ELb1EEEvNS_9FwdParamsE --------------------------
	.section	.nv.constant0._ZN10layer_norm13ln_fwd_kernelINS_13Kernel_traitsIf13__nv_bfloat16fS2_fjLj1536ELj1ELj4ELj1ELj16ENS_18Kernel_traits_baseILj1536EfS2_fS2_fjLj128EEEEELb1ELb0ELb0ELb1EEEvNS_9FwdParamsE,"a",@progbits
	.sectionflags	@""
	.align	4
.nv.constant0._ZN10layer_norm13ln_fwd_kernelINS_13Kernel_traitsIf13__nv_bfloat16fS2_fjLj1536ELj1ELj4ELj1ELj16ENS_18Kernel_traits_baseILj1536EfS2_fS2_fjLj128EEEEELb1ELb0ELb0ELb1EEEvNS_9FwdParamsE:
	.zero		1128


//--------------------- .nv.constant0._ZN10layer_norm13ln_fwd_kernelINS_13Kernel_traitsIf13__nv_bfloat16fS2_fjLj1536ELj1ELj4ELj1ELj16ENS_18Kernel_traits_baseILj1536EfS2_fS2_fjLj128EEEEELb1ELb0ELb1ELb0EEEvNS_9FwdParamsE --------------------------
	.section	.nv.constant0._ZN10layer_norm13ln_fwd_kernelINS_13Kernel_traitsIf13__nv_bfloat16fS2_fjLj1536ELj1ELj4ELj1ELj16ENS_18Kernel_traits_baseILj1536EfS2_fS2_fjLj128EEEEELb1ELb0ELb1ELb0EEEvNS_9FwdParamsE,"a",@progbits
	.sectionflags	@""
	.align	4
.nv.constant0._ZN10layer_norm13ln_fwd_kernelINS_13Kernel_traitsIf13__nv_bfloat16fS2_fjLj1536ELj1ELj4ELj1ELj16ENS_18Kernel_traits_baseILj1536EfS2_fS2_fjLj128EEEEELb1ELb0ELb1ELb0EEEvNS_9FwdParamsE:
	.zero		1128


//--------------------- .nv.constant0._ZN10layer_norm13ln_fwd_kernelINS_13Kernel_traitsIf13__nv_bfloat16fS2_fjLj1536ELj1ELj4ELj1ELj16ENS_18Kernel_traits_baseILj1536EfS2_fS2_fjLj128EEEEELb1ELb0ELb1ELb1EEEvNS_9FwdParamsE --------------------------
	.section	.nv.constant0._ZN10layer_norm13ln_fwd_kernelINS_13Kernel_traitsIf13__nv_bfloat16fS2_fjLj1536ELj1ELj4ELj1ELj16ENS_18Kernel_traits_baseILj1536EfS2_fS2_fjLj128EEEEELb1ELb0ELb1ELb1EEEvNS_9FwdParamsE,"a",@progbits
	.sectionflags	@""
	.align	4
.nv.constant0._ZN10layer_norm13ln_fwd_kernelINS_13Kernel_traitsIf13__nv_bfloat16fS2_fjLj1536ELj1ELj4ELj1ELj16ENS_18Kernel_traits_baseILj1536EfS2_fS2_fjLj128EEEEELb1ELb0ELb1ELb1EEEvNS_9FwdParamsE:
	.zero		1128


//--------------------- .nv.constant0._ZN10layer_norm13ln_fwd_kernelINS_13Kernel_traitsIf13__nv_bfloat16fS2_fjLj1536ELj1ELj4ELj1ELj16ENS_18Kernel_traits_baseILj1536EfS2_fS2_fjLj128EEEEELb1ELb1ELb0ELb0EEEvNS_9FwdParamsE --------------------------
	.section	.nv.constant0._ZN10layer_norm13ln_fwd_kernelINS_13Kernel_traitsIf13__nv_bfloat16fS2_fjLj1536ELj1ELj4ELj1ELj16ENS_18Kernel_traits_baseILj1536EfS2_fS2_fjLj128EEEEELb1ELb1ELb0ELb0EEEvNS_9FwdParamsE,"a",@progbits
	.sectionflags	@""
	.align	4
.nv.constant0._ZN10layer_norm13ln_fwd_kernelINS_13Kernel_traitsIf13__nv_bfloat16fS2_fjLj1536ELj1ELj4ELj1ELj16ENS_18Kernel_traits_baseILj1536EfS2_fS2_fjLj128EEEEELb1ELb1ELb0ELb0EEEvNS_9FwdParamsE:
	.zero		1128


//--------------------- .nv.constant0._ZN10layer_norm13ln_fwd_kernelINS_13Kernel_traitsIf13__nv_bfloat16fS2_fjLj1536ELj1ELj4ELj1ELj16ENS_18Kernel_traits_baseILj1536EfS2_fS2_fjLj128EEEEELb1ELb1ELb0ELb1EEEvNS_9FwdParamsE --------------------------
	.section	.nv.constant0._ZN10layer_norm13ln_fwd_kernelINS_13Kernel_traitsIf13__nv_bfloat16fS2_fjLj1536ELj1ELj4ELj1ELj16ENS_18Kernel_traits_baseILj1536EfS2_fS2_fjLj128EEEEELb1ELb1ELb0ELb1EEEvNS_9FwdParamsE,"a",@progbits
	.sectionflags	@""
	.align	4
.nv.constant0._ZN10layer_norm13ln_fwd_kernelINS_13Kernel_traitsIf13__nv_bfloat16fS2_fjLj1536ELj1ELj4ELj1ELj16ENS_18Kernel_traits_baseILj1536EfS2_fS2_fjLj128EEEEELb1ELb1ELb0ELb1EEEvNS_9FwdParamsE:
	.zero		1128


//--------------------- .nv.constant0._ZN10layer_norm13ln_fwd_kernelINS_13Kernel_traitsIf13__nv_bfloat16fS2_fjLj1536ELj1ELj4ELj1ELj16ENS_18Kernel_traits_baseILj1536EfS2_fS2_fjLj128EEEEELb1ELb1ELb1ELb0EEEvNS_9FwdParamsE --------------------------
	.section	.nv.constant0._ZN10layer_norm13ln_fwd_kernelINS_13Kernel_traitsIf13__nv_bfloat16fS2_fjLj1536ELj1ELj4ELj1ELj16ENS_18Kernel_traits_baseILj1536EfS2_fS2_fjLj128EEEEELb1ELb1ELb1ELb0EEEvNS_9FwdParamsE,"a",@progbits
	.sectionflags	@""
	.align	4
.nv.constant0._ZN10layer_norm13ln_fwd_kernelINS_13Kernel_traitsIf13__nv_bfloat16fS2_fjLj1536ELj1ELj4ELj1ELj16ENS_18Kernel_traits_baseILj1536EfS2_fS2_fjLj128EEEEELb1ELb1ELb1ELb0EEEvNS_9FwdParamsE:
	.zero		1128


//--------------------- .nv.constant0._ZN10layer_norm13ln_fwd_kernelINS_13Kernel_traitsIf13__nv_bfloat16fS2_fjLj1536ELj1ELj4ELj1ELj16ENS_18Kernel_traits_baseILj1536EfS2_fS2_fjLj128EEEEELb1ELb1ELb1ELb1EEEvNS_9FwdParamsE --------------------------
	.section	.nv.constant0._ZN10layer_norm13ln_fwd_kernelINS_13Kernel_traitsIf13__nv_bfloat16fS2_fjLj1536ELj1ELj4ELj1ELj16ENS_18Kernel_traits_baseILj1536EfS2_fS2_fjLj128EEEEELb1ELb1ELb1ELb1EEEvNS_9FwdParamsE,"a",@progbits
	.sectionflags	@""
	.align	4
.nv.constant0._ZN10layer_norm13ln_fwd_kernelINS_13Kernel_traitsIf13__nv_bfloat16fS2_fjLj1536ELj1ELj4ELj1ELj16ENS_18Kernel_traits_baseILj1536EfS2_fS2_fjLj128EEEEELb1ELb1ELb1ELb1EEEvNS_9FwdParamsE:
	.zero		1128


//--------------------- .nv.constant0._ZN10layer_norm13ln_fwd_kernelINS_13Kernel_traitsIf6__halfS2_S2_fjLj1536ELj1ELj4ELj1ELj16ENS_18Kernel_traits_baseILj1536EfS2_S2_S2_fjLj128EEEEELb0ELb0ELb0ELb0EEEvNS_9FwdParamsE --------------------------
	.section	.nv.constant0._ZN10layer_norm13ln_fwd_kernelINS_13Kernel_traitsIf6__halfS2_S2_fjLj1536ELj1ELj4ELj1ELj16ENS_18Kernel_traits_baseILj1536EfS2_S2_S2_fjLj128EEEEELb0ELb0ELb0ELb0EEEvNS_9FwdParamsE,"a",@progbits
	.sectionflags	@""
	.align	4
.nv.constant0._ZN10layer_norm13ln_fwd_kernelINS_13Kernel_traitsIf6__halfS2_S2_fjLj1536ELj1ELj4ELj1ELj16ENS_18Kernel_traits_baseILj1536EfS2_S2_S2_fjLj128EEEEELb0ELb0ELb0ELb0EEEvNS_9FwdParamsE:
	.zero		1128


//--------------------- .nv.constant0._ZN10layer_norm13ln_fwd_kernelINS_13Kernel_traitsIf6__halfS2_S2_fjLj1536ELj1ELj4ELj1ELj16ENS_18Kernel_traits_baseILj1536EfS2_S2_S2_fjLj128EEEEELb0ELb0ELb0ELb1EEEvNS_9FwdParamsE --------------------------
	.section	.nv.constant0._ZN10layer_norm13ln_fwd_kernelINS_13Kernel_traitsIf6__halfS2_S2_fjLj1536ELj1ELj4ELj1ELj16ENS_18Kernel_traits_baseILj1536EfS2_S2_S2_fjLj128EEEEELb0ELb0ELb0ELb1EEEvNS_9FwdParamsE,"a",@progbits
	.sectionflags	@""
	.align	4
.nv.constant0._ZN10layer_norm13ln_fwd_kernelINS_13Kernel_traitsIf6__halfS2_S2_fjLj1536ELj1ELj4ELj1ELj16ENS_18Kernel_traits_baseILj1536EfS2_S2_S2_fjLj128EEEEELb0ELb0ELb0ELb1EEEvNS_9FwdParamsE:
	.zero		1128


//--------------------- .nv.constant0._ZN10layer_norm13ln_fwd_kernelINS_13Kernel_traitsIf6__halfS2_S2_fjLj1536ELj1ELj4ELj1ELj16ENS_18Kernel_traits_baseILj1536EfS2_S2_S2_fjLj128EEEEELb0ELb0ELb1ELb0EEEvNS_9FwdParamsE --------------------------
	.section	.nv.constant0._ZN10layer_norm13ln_fwd_kernelINS_13Kernel_traitsIf6__halfS2_S2_fjLj1536ELj1ELj4ELj1ELj16ENS_18Kernel_traits_baseILj1536EfS2_S2_S2_fjLj128EEEEELb0ELb0ELb1ELb0EEEvNS_9FwdParamsE,"a",@progbits
	.sectionflags	@""
	.align	4
.nv.constant0._ZN10layer_norm13ln_fwd_kernelINS_13Kernel_traitsIf6__halfS2_S2_fjLj1536ELj1ELj4ELj1ELj16ENS_18Kernel_traits_baseILj1536EfS2_S2_S2_fjLj128EEEEELb0ELb0ELb1ELb0EEEvNS_9FwdParamsE:
	.zero		1128


//--------------------- .nv.constant0._ZN10layer_norm13ln_fwd_kernelINS_13Kernel_traitsIf6__halfS2_S2_fjLj1536ELj1ELj4ELj1ELj16ENS_18Kernel_traits_baseILj1536EfS2_S2_S2_fjLj128EEEEELb0ELb0ELb1ELb1EEEvNS_9FwdParamsE --------------------------
	.section	.nv.constant0._ZN10layer_norm13ln_fwd_kernelINS_13Kernel_traitsIf6__halfS2_S2_fjLj1536ELj1ELj4ELj1ELj16ENS_18Kernel_traits_baseILj1536EfS2_S2_S2_fjLj128EEEEELb0ELb0ELb1ELb1EEEvNS_9FwdParamsE,"a",@progbits
	.sectionflags	@""
	.align	4
.nv.constant0._ZN10layer_norm13ln_fwd_kernelINS_13Kernel_traitsIf6__halfS2_S2_fjLj1536ELj1ELj4ELj1ELj16ENS_18Kernel_traits_baseILj1536EfS2_S2_S2_fjLj128EEEEELb0ELb0ELb1ELb1EEEvNS_9FwdParamsE:
	.zero		1128


//--------------------- .nv.constant0._ZN10layer_norm13ln_fwd_kernelINS_13Kernel_traitsIf6__halfS2_S2_fjLj1536ELj1ELj4ELj1ELj16ENS_18Kernel_traits_baseILj1536EfS2_S2_S2_fjLj128EEEEELb0ELb1ELb0ELb0EEEvNS_9FwdParamsE --------------------------
	.section	.nv.constant0._ZN10layer_norm13ln_fwd_kernelINS_13Kernel_traitsIf6__halfS2_S2_fjLj1536ELj1ELj4ELj1ELj16ENS_18Kernel_traits_baseILj1536EfS2_S2_S2_fjLj128EEEEELb0ELb1ELb0ELb0EEEvNS_9FwdParamsE,"a",@progbits
	.sectionflags	@""
	.align	4
.nv.constant0._ZN10layer_norm13ln_fwd_kernelINS_13Kernel_traitsIf6__halfS2_S2_fjLj1536ELj1ELj4ELj1ELj16ENS_18Kernel_traits_baseILj1536EfS2_S2_S2_fjLj128EEEEELb0ELb1ELb0ELb0EEEvNS_9FwdParamsE:
	.zero		1128


//--------------------- .nv.constant0._ZN10layer_norm13ln_fwd_kernelINS_13Kernel_traitsIf6__halfS2_S2_fjLj1536ELj1ELj4ELj1ELj16ENS_18Kernel_traits_baseILj1536EfS2_S2_S2_fjLj128EEEEELb0ELb1ELb0ELb1EEEvNS_9FwdParamsE --------------------------
	.section	.nv.constant0._ZN10layer_norm13ln_fwd_kernelINS_13Kernel_traitsIf6__halfS2_S2_fjLj1536ELj1ELj4ELj1ELj16ENS_18Kernel_traits_baseILj1536EfS2_S2_S2_fjLj128EEEEELb0ELb1ELb0ELb1EEEvNS_9FwdParamsE,"a",@progbits
	.sectionflags	@""
	.align	4
.nv.constant0._ZN10layer_norm13ln_fwd_kernelINS_13Kernel_traitsIf6__halfS2_S2_fjLj1536ELj1ELj4ELj1ELj16ENS_18Kernel_traits_baseILj1536EfS2_S2_S2_fjLj128EEEEELb0ELb1ELb0ELb1EEEvNS_9FwdParamsE:
	.zero		1128


//--------------------- .nv.constant0._ZN10layer_norm13ln_fwd_kernelINS_13Kernel_traitsIf6__halfS2_S2_fjLj1536ELj1ELj4ELj1ELj16ENS_18Kernel_traits_baseILj1536EfS2_S2_S2_fjLj128EEEEELb0ELb1ELb1ELb0EEEvNS_9FwdParamsE --------------------------
	.section	.nv.constant0._ZN10layer_norm13ln_fwd_kernelINS_13Kernel_traitsIf6__halfS2_S2_fjLj1536ELj1ELj4ELj1ELj16ENS_18Kernel_traits_baseILj1536EfS2_S2_S2_fjLj128EEEEELb0ELb1ELb1ELb0EEEvNS_9FwdParamsE,"a",@progbits
	.sectionflags	@""
	.align	4
.nv.constant0._ZN10layer_norm13ln_fwd_kernelINS_13Kernel_traitsIf6__halfS2_S2_fjLj1536ELj1ELj4ELj1ELj16ENS_18Kernel_traits_baseILj1536EfS2_S2_S2_fjLj128EEEEELb0ELb1ELb1ELb0EEEvNS_9FwdParamsE:
	.zero		1128


//--------------------- .nv.constant0._ZN10layer_norm13ln_fwd_kernelINS_13Kernel_traitsIf6__halfS2_S2_fjLj1536ELj1ELj4ELj1ELj16ENS_18Kernel_traits_baseILj1536EfS2_S2_S2_fjLj128EEEEELb0ELb1ELb1ELb1EEEvNS_9FwdParamsE --------------------------
	.section	.nv.constant0._ZN10layer_norm13ln_fwd_kernelINS_13Kernel_traitsIf6__halfS2_S2_fjLj1536ELj1ELj4ELj1ELj16ENS_18Kernel_traits_baseILj1536EfS2_S2_S2_fjLj128EEEEELb0ELb1ELb1ELb1EEEvNS_9FwdParamsE,"a",@progbits
	.sectionflags	@""
	.align	4
.nv.constant0._ZN10layer_norm13ln_fwd_kernelINS_13Kernel_traitsIf6__halfS2_S2_fjLj1536ELj1ELj4ELj1ELj16ENS_18Kernel_traits_baseILj1536EfS2_S2_S2_fjLj128EEEEELb0ELb1ELb1ELb1EEEvNS_9FwdParamsE:
	.zero		1128


//--------------------- .nv.constant0._ZN10layer_norm13ln_fwd_kernelINS_13Kernel_traitsIf6__halfS2_S2_fjLj1536ELj1ELj4ELj1ELj16ENS_18Kernel_traits_baseILj1536EfS2_S2_S2_fjLj128EEEEELb1ELb0ELb0ELb0EEEvNS_9FwdParamsE --------------------------
	.section	.nv.constant0._ZN10layer_norm13ln_fwd_kernelINS_13Kernel_traitsIf6__halfS2_S2_fjLj1536ELj1ELj4ELj1ELj16ENS_18Kernel_traits_baseILj1536EfS2_S2_S2_fjLj128EEEEELb1ELb0ELb0ELb0EEEvNS_9FwdParamsE,"a",@progbits
	.sectionflags	@""
	.align	4
.nv.constant0._ZN10layer_norm13ln_fwd_kernelINS_13Kernel_traitsIf6__halfS2_S2_fjLj1536ELj1ELj4ELj1ELj16ENS_18Kernel_traits_baseILj1536EfS2_S2_S2_fjLj128EEEEELb1ELb0ELb0ELb0EEEvNS_9FwdParamsE:
	.zero		1128


//--------------------- .nv.constant0._ZN10layer_norm13ln_fwd_kernelINS_13Kernel_traitsIf6__halfS2_S2_fjLj1536ELj1ELj4ELj1ELj16ENS_18Kernel_traits_baseILj1536EfS2_S2_S2_fjLj128EEEEELb1ELb0ELb0ELb1EEEvNS_9FwdParamsE --------------------------
	.section	.nv.constant0._ZN10layer_norm13ln_fwd_kernelINS_13Kernel_traitsIf6__halfS2_S2_fjLj1536ELj1ELj4ELj1ELj16ENS_18Kernel_traits_baseILj1536EfS2_S2_S2_fjLj128EEEEELb1ELb0ELb0ELb1EEEvNS_9FwdParamsE,"a",@progbits
	.sectionflags	@""
	.align	4
.nv.constant0._ZN10layer_norm13ln_fwd_kernelINS_13Kernel_traitsIf6__halfS2_S2_fjLj1536ELj1ELj4ELj1ELj16ENS_18Kernel_traits_baseILj1536EfS2_S2_S2_fjLj128EEEEELb1ELb0ELb0ELb1EEEvNS_9FwdParamsE:
	.zero		1128


//--------------------- .nv.constant0._ZN10layer_norm13ln_fwd_kernelINS_13Kernel_traitsIf6__halfS2_S2_fjLj1536ELj1ELj4ELj1ELj16ENS_18Kernel_traits_baseILj1536EfS2_S2_S2_fjLj128EEEEELb1ELb0ELb1ELb0EEEvNS_9FwdParamsE --------------------------
	.section	.nv.constant0._ZN10layer_norm13ln_fwd_kernelINS_13Kernel_traitsIf6__halfS2_S2_fjLj1536ELj1ELj4ELj1ELj16ENS_18Kernel_traits_baseILj1536EfS2_S2_S2_fjLj128EEEEELb1ELb0ELb1ELb0EEEvNS_9FwdParamsE,"a",@progbits
	.sectionflags	@""
	.align	4
.nv.constant0._ZN10layer_norm13ln_fwd_kernelINS_13Kernel_traitsIf6__halfS2_S2_fjLj1536ELj1ELj4ELj1ELj16ENS_18Kernel_traits_baseILj1536EfS2_S2_S2_fjLj128EEEEELb1ELb0ELb1ELb0EEEvNS_9FwdParamsE:
	.zero		1128


//--------------------- .nv.constant0._ZN10layer_norm13ln_fwd_kernelINS_13Kernel_traitsIf6__halfS2_S2_fjLj1536ELj1ELj4ELj1ELj16ENS_18Kernel_traits_baseILj1536EfS2_S2_S2_fjLj128EEEEELb1ELb0ELb1ELb1EEEvNS_9FwdParamsE --------------------------
	.section	.nv.constant0._ZN10layer_norm13ln_fwd_kernelINS_13Kernel_traitsIf6__halfS2_S2_fjLj1536ELj1ELj4ELj1ELj16ENS_18Kernel_traits_baseILj1536EfS2_S2_S2_fjLj128EEEEELb1ELb0ELb1ELb1EEEvNS_9FwdParamsE,"a",@progbits
	.sectionflags	@""
	.align	4
.nv.constant0._ZN10layer_norm13ln_fwd_kernelINS_13Kernel_traitsIf6__halfS2_S2_fjLj1536ELj1ELj4ELj1ELj16ENS_18Kernel_traits_baseILj1536EfS2_S2_S2_fjLj128EEEEELb1ELb0ELb1ELb1EEEvNS_9FwdParamsE:
	.zero		1128


//--------------------- .nv.constant0._ZN10layer_norm13ln_fwd_kernelINS_13Kernel_traitsIf6__halfS2_S2_fjLj1536ELj1ELj4ELj1ELj16ENS_18Kernel_traits_baseILj1536EfS2_S2_S2_fjLj128EEEEELb1ELb1ELb0ELb0EEEvNS_9FwdParamsE --------------------------
	.section	.nv.constant0._ZN10layer_norm13ln_fwd_kernelINS_13Kernel_traitsIf6__halfS2_S2_fjLj1536ELj1ELj4ELj1ELj16ENS_18Kernel_traits_baseILj1536EfS2_S2_S2_fjLj128EEEEELb1ELb1ELb0ELb0EEEvNS_9FwdParamsE,"a",@progbits
	.sectionflags	@""
	.align	4
.nv.constant0._ZN10layer_norm13ln_fwd_kernelINS_13Kernel_traitsIf6__halfS2_S2_fjLj1536ELj1ELj4ELj1ELj16ENS_18Kernel_traits_baseILj1536EfS2_S2_S2_fjLj128EEEEELb1ELb1ELb0ELb0EEEvNS_9FwdParamsE:
	.zero		1128


//--------------------- .nv.constant0._ZN10layer_norm13ln_fwd_kernelINS_13Kernel_traitsIf6__halfS2_S2_fjLj1536ELj1ELj4ELj1ELj16ENS_18Kernel_traits_baseILj1536EfS2_S2_S2_fjLj128EEEEELb1ELb1ELb0ELb1EEEvNS_9FwdParamsE --------------------------
	.section	.nv.constant0._ZN10layer_norm13ln_fwd_kernelINS_13Kernel_traitsIf6__halfS2_S2_fjLj1536ELj1ELj4ELj1ELj16ENS_18Kernel_traits_baseILj1536EfS2_S2_S2_fjLj128EEEEELb1ELb1ELb0ELb1EEEvNS_9FwdParamsE,"a",@progbits
	.sectionflags	@""
	.align	4
.nv.constant0._ZN10layer_norm13ln_fwd_kernelINS_13Kernel_traitsIf6__halfS2_S2_fjLj1536ELj1ELj4ELj1ELj16ENS_18Kernel_traits_baseILj1536EfS2_S2_S2_fjLj128EEEEELb1ELb1ELb0ELb1EEEvNS_9FwdParamsE:
	.zero		1128


//--------------------- .nv.constant0._ZN10layer_norm13ln_fwd_kernelINS_13Kernel_traitsIf6__halfS2_S2_fjLj1536ELj1ELj4ELj1ELj16ENS_18Kernel_traits_baseILj1536EfS2_S2_S2_fjLj128EEEEELb1ELb1ELb1ELb0EEEvNS_9FwdParamsE --------------------------
	.section	.nv.constant0._ZN10layer_norm13ln_fwd_kernelINS_13Kernel_traitsIf6__halfS2_S2_fjLj1536ELj1ELj4ELj1ELj16ENS_18Kernel_traits_baseILj1536EfS2_S2_S2_fjLj128EEEEELb1ELb1ELb1ELb0EEEvNS_9FwdParamsE,"a",@progbits
	.sectionflags	@""
	.align	4
.nv.constant0._ZN10layer_norm13ln_fwd_kernelINS_13Kernel_traitsIf6__halfS2_S2_fjLj1536ELj1ELj4ELj1ELj16ENS_18Kernel_traits_baseILj1536EfS2_S2_S2_fjLj128EEEEELb1ELb1ELb1ELb0EEEvNS_9FwdParamsE:
	.zero		1128


//--------------------- .nv.constant0._ZN10layer_norm13ln_fwd_kernelINS_13Kernel_traitsIf6__halfS2_S2_fjLj1536ELj1ELj4ELj1ELj16ENS_18Kernel_traits_baseILj1536EfS2_S2_S2_fjLj128EEEEELb1ELb1ELb1ELb1EEEvNS_9FwdParamsE --------------------------
	.section	.nv.constant0._ZN10layer_norm13ln_fwd_kernelINS_13Kernel_traitsIf6__halfS2_S2_fjLj1536ELj1ELj4ELj1ELj16ENS_18Kernel_traits_baseILj1536EfS2_S2_S2_fjLj128EEEEELb1ELb1ELb1ELb1EEEvNS_9FwdParamsE,"a",@progbits
	.sectionflags	@""
	.align	4
.nv.constant0._ZN10layer_norm13ln_fwd_kernelINS_13Kernel_traitsIf6__halfS2_S2_fjLj1536ELj1ELj4ELj1ELj16ENS_18Kernel_traits_baseILj1536EfS2_S2_S2_fjLj128EEEEELb1ELb1ELb1ELb1EEEvNS_9FwdParamsE:
	.zero		1128


//--------------------- .nv.constant0._ZN10layer_norm13ln_fwd_kernelINS_13Kernel_traitsI6__halfS2_fS2_fjLj1536ELj1ELj4ELj1ELj16ENS_18Kernel_traits_baseILj1536ES2_S2_fS2_fjLj128EEEEELb0ELb0ELb0ELb0EEEvNS_9FwdParamsE --------------------------
	.section	.nv.constant0._ZN10layer_norm13ln_fwd_kernelINS_13Kernel_traitsI6__halfS2_fS2_fjLj1536ELj1ELj4ELj1ELj16ENS_18Kernel_traits_baseILj1536ES2_S2_fS2_fjLj128EEEEELb0ELb0ELb0ELb0EEEvNS_9FwdParamsE,"a",@progbits
	.sectionflags	@""
	.align	4
.nv.constant0._ZN10layer_norm13ln_fwd_kernelINS_13Kernel_traitsI6__halfS2_fS2_fjLj1536ELj1ELj4ELj1ELj16ENS_18Kernel_traits_baseILj1536ES2_S2_fS2_fjLj128EEEEELb0ELb0ELb0ELb0EEEvNS_9FwdParamsE:
	.zero		1128


//--------------------- .nv.constant0._ZN10layer_norm13ln_fwd_kernelINS_13Kernel_traitsI6__halfS2_fS2_fjLj1536ELj1ELj4ELj1ELj16ENS_18Kernel_traits_baseILj1536ES2_S2_fS2_fjLj128EEEEELb0ELb0ELb0ELb1EEEvNS_9FwdParamsE --------------------------
	.section	.nv.constant0._ZN10layer_norm13ln_fwd_kernelINS_13Kernel_traitsI6__halfS2_fS2_fjLj1536ELj1ELj4ELj1ELj16ENS_18Kernel_traits_baseILj1536ES2_S2_fS2_fjLj128EEEEELb0ELb0ELb0ELb1EEEvNS_9FwdParamsE,"a",@progbits
	.sectionflags	@""
	.align	4
.nv.constant0._ZN10layer_norm13ln_fwd_kernelINS_13Kernel_traitsI6__halfS2_fS2_fjLj1536ELj1ELj4ELj1ELj16ENS_18Kernel_traits_baseILj1536ES2_S2_fS2_fjLj128EEEEELb0ELb0ELb0ELb1EEEvNS_9FwdParamsE:
	.zero		1128


//--------------------- .nv.constant0._ZN10layer_norm13ln_fwd_kernelINS_13Kernel_traitsI6__halfS2_fS2_fjLj1536ELj1ELj4ELj1ELj16ENS_18Kernel_traits_baseILj1536ES2_S2_fS2_fjLj128EEEEELb0ELb0ELb1ELb0EEEvNS_9FwdParamsE --------------------------
	.section	.nv.constant0._ZN10layer_norm13ln_fwd_kernelINS_13Kernel_traitsI6__halfS2_fS2_fjLj1536ELj1ELj4ELj1ELj16ENS_18Kernel_traits_baseILj1536ES2_S2_fS2_fjLj128EEEEELb0ELb0ELb1ELb0EEEvNS_9FwdParamsE,"a",@progbits
	.sectionflags	@""
	.align	4
.nv.constant0._ZN10layer_norm13ln_fwd_kernelINS_13Kernel_traitsI6__halfS2_fS2_fjLj1536ELj1ELj4ELj1ELj16ENS_18Kernel_traits_baseILj1536ES2_S2_fS2_fjLj128EEEEELb0ELb0ELb1ELb0EEEvNS_9FwdParamsE:
	.zero		1128


//--------------------- .nv.constant0._ZN10layer_norm13ln_fwd_kernelINS_13Kernel_traitsI6__halfS2_fS2_fjLj1536ELj1ELj4ELj1ELj16ENS_18Kernel_traits_baseILj1536ES2_S2_fS2_fjLj128EEEEELb0ELb0ELb1ELb1EEEvNS_9FwdParamsE --------------------------
	.section	.nv.constant0._ZN10layer_norm13ln_fwd_kernelINS_13Kernel_traitsI6__halfS2_fS2_fjLj1536ELj1ELj4ELj1ELj16ENS_18Kernel_traits_baseILj1536ES2_S2_fS2_fjLj128EEEEELb0ELb0ELb1ELb1EEEvNS_9FwdParamsE,"a",@progbits
	.sectionflags	@""
	.align	4
.nv.constant0._ZN10layer_norm13ln_fwd_kernelINS_13Kernel_traitsI6__halfS2_fS2_fjLj1536ELj1ELj4ELj1ELj16ENS_18Kernel_traits_baseILj1536ES2_S2_fS2_fjLj128EEEEELb0ELb0ELb1ELb1EEEvNS_9FwdParamsE:
	.zero		1128


//--------------------- .nv.constant0._ZN10layer_norm13ln_fwd_kernelINS_13Kernel_traitsI6__halfS2_fS2_fjLj1536ELj1ELj4ELj1ELj16ENS_18Kernel_traits_baseILj1536ES2_S2_fS2_fjLj128EEEEELb0ELb1ELb0ELb0EEEvNS_9FwdParamsE --------------------------
	.section	.nv.constant0._ZN10layer_norm13ln_fwd_kernelINS_13Kernel_traitsI6__halfS2_fS2_fjLj1536ELj1ELj4ELj1ELj16ENS_18Kernel_traits_baseILj1536ES2_S2_fS2_fjLj128EEEEELb0ELb1ELb0ELb0EEEvNS_9FwdParamsE,"a",@progbits
	.sectionflags	@""
	.align	4
.nv.constant0._ZN10layer_norm13ln_fwd_kernelINS_13Kernel_traitsI6__halfS2_fS2_fjLj1536ELj1ELj4ELj1ELj16ENS_18Kernel_traits_baseILj1536ES2_S2_fS2_fjLj128EEEEELb0ELb1ELb0ELb0EEEvNS_9FwdParamsE:
	.zero		1128


//--------------------- .nv.constant0._ZN10layer_norm13ln_fwd_kernelINS_13Kernel_traitsI6__halfS2_fS2_fjLj1536ELj1ELj4ELj1ELj16ENS_18Kernel_traits_baseILj1536ES2_S2_fS2_fjLj128EEEEELb0ELb1ELb0ELb1EEEvNS_9FwdParamsE --------------------------
	.section	.nv.constant0._ZN10layer_norm13ln_fwd_kernelINS_13Kernel_traitsI6__halfS2_fS2_fjLj1536ELj1ELj4ELj1ELj16ENS_18Kernel_traits_baseILj1536ES2_S2_fS2_fjLj128EEEEELb0ELb1ELb0ELb1EEEvNS_9FwdParamsE,"a",@progbits
	.sectionflags	@""
	.align	4
.nv.constant0._ZN10layer_norm13ln_fwd_kernelINS_13Kernel_traitsI6__halfS2_fS2_fjLj1536ELj1ELj4ELj1ELj16ENS_18Kernel_traits_baseILj1536ES2_S2_fS2_fjLj128EEEEELb0ELb1ELb0ELb1EEEvNS_9FwdParamsE:
	.zero		1128


//--------------------- .nv.constant0._ZN10layer_norm13ln_fwd_kernelINS_13Kernel_traitsI6__halfS2_fS2_fjLj1536ELj1ELj4ELj1ELj16ENS_18Kernel_traits_baseILj1536ES2_S2_fS2_fjLj128EEEEELb0ELb1ELb1ELb0EEEvNS_9FwdParamsE --------------------------
	.section	.nv.constant0._ZN10layer_norm13ln_fwd_kernelINS_13Kernel_traitsI6__halfS2_fS2_fjLj1536ELj1ELj4ELj1ELj16ENS_18Kernel_traits_baseILj1536ES2_S2_fS2_fjLj128EEEEELb0ELb1ELb1ELb0EEEvNS_9FwdParamsE,"a",@progbits
	.sectionflags	@""
	.align	4
.nv.constant0._ZN10layer_norm13ln_fwd_kernelINS_13Kernel_traitsI6__halfS2_fS2_fjLj1536ELj1ELj4ELj1ELj16ENS_18Kernel_traits_baseILj1536ES2_S2_fS2_fjLj128EEEEELb0ELb1ELb1ELb0EEEvNS_9FwdParamsE:
	.zero		1128


//--------------------- .nv.constant0._ZN10layer_norm13ln_fwd_kernelINS_13Kernel_traitsI6__halfS2_fS2_fjLj1536ELj1ELj4ELj1ELj16ENS_18Kernel_traits_baseILj1536ES2_S2_fS2_fjLj128EEEEELb0ELb1ELb1ELb1EEEvNS_9FwdParamsE --------------------------
	.section	.nv.constant0._ZN10layer_norm13ln_fwd_kernelINS_13Kernel_traitsI6__halfS2_fS2_fjLj1536ELj1ELj4ELj1ELj16ENS_18Kernel_traits_baseILj1536ES2_S2_fS2_fjLj128EEEEELb0ELb1ELb1ELb1EEEvNS_9FwdParamsE,"a",@progbits
	.sectionflags	@""
	.align	4
.nv.constant0._ZN10layer_norm13ln_fwd_kernelINS_13Kernel_traitsI6__halfS2_fS2_fjLj1536ELj1ELj4ELj1ELj16ENS_18Kernel_traits_baseILj1536ES2_S2_fS2_fjLj128EEEEELb0ELb1ELb1ELb1EEEvNS_9FwdParamsE:
	.zero		1128


//--------------------- .nv.constant0._ZN10layer_norm13ln_fwd_kernelINS_13Kernel_traitsI6__halfS2_fS2_fjLj1536ELj1ELj4ELj1ELj16ENS_18Kernel_traits_baseILj1536ES2_S2_fS2_fjLj128EEEEELb1ELb0ELb0ELb0EEEvNS_9FwdParamsE --------------------------
	.section	.nv.constant0._ZN10layer_norm13ln_fwd_kernelINS_13Kernel_traitsI6__halfS2_fS2_fjLj1536ELj1ELj4ELj1ELj16ENS_18Kernel_traits_baseILj1536ES2_S2_fS2_fjLj128EEEEELb1ELb0ELb0ELb0EEEvNS_9FwdParamsE,"a",@progbits
	.sectionflags	@""
	.align	4
.nv.constant0._ZN10layer_norm13ln_fwd_kernelINS_13Kernel_traitsI6__halfS2_fS2_fjLj1536ELj1ELj4ELj1ELj16ENS_18Kernel_traits_baseILj1536ES2_S2_fS2_fjLj128EEEEELb1ELb0ELb0ELb0EEEvNS_9FwdParamsE:
	.zero		1128


//--------------------- .nv.constant0._ZN10layer_norm13ln_fwd_kernelINS_13Kernel_traitsI6__halfS2_fS2_fjLj1536ELj1ELj4ELj1ELj16ENS_18Kernel_traits_baseILj1536ES2_S2_fS2_fjLj128EEEEELb1ELb0ELb0ELb1EEEvNS_9FwdParamsE --------------------------
	.section	.nv.constant0._ZN10layer_norm13ln_fwd_kernelINS_13Kernel_traitsI6__halfS2_fS2_fjLj1536ELj1ELj4ELj1ELj16ENS_18Kernel_traits_baseILj1536ES2_S2_fS2_fjLj128EEEEELb1ELb0ELb0ELb1EEEvNS_9FwdParamsE,"a",@progbits
	.sectionflags	@""
	.align	4
.nv.constant0._ZN10layer_norm13ln_fwd_kernelINS_13Kernel_traitsI6__halfS2_fS2_fjLj1536ELj1ELj4ELj1ELj16ENS_18Kernel_traits_baseILj1536ES2_S2_fS2_fjLj128EEEEELb1ELb0ELb0ELb1EEEvNS_9FwdParamsE:
	.zero		1128


//--------------------- .nv.constant0._ZN10layer_norm13ln_fwd_kernelINS_13Kernel_traitsI6__halfS2_fS2_fjLj1536ELj1ELj4ELj1ELj16ENS_18Kernel_traits_baseILj1536ES2_S2_fS2_fjLj128EEEEELb1ELb0ELb1ELb0EEEvNS_9FwdParamsE --------------------------
	.section	.nv.constant0._ZN10layer_norm13ln_fwd_kernelINS_13Kernel_traitsI6__halfS2_fS2_fjLj1536ELj1ELj4ELj1ELj16ENS_18Kernel_traits_baseILj1536ES2_S2_fS2_fjLj128EEEEELb1ELb0ELb1ELb0EEEvNS_9FwdParamsE,"a",@progbits
	.sectionflags	@""
	.align	4
.nv.constant0._ZN10layer_norm13ln_fwd_kernelINS_13Kernel_traitsI6__halfS2_fS2_fjLj1536ELj1ELj4ELj1ELj16ENS_18Kernel_traits_baseILj1536ES2_S2_fS2_fjLj128EEEEELb1ELb0ELb1ELb0EEEvNS_9FwdParamsE:
	.zero		1128


//--------------------- .nv.constant0._ZN10layer_norm13ln_fwd_kernelINS_13Kernel_traitsI6__halfS2_fS2_fjLj1536ELj1ELj4ELj1ELj16ENS_18Kernel_traits_baseILj1536ES2_S2_fS2_fjLj128EEEEELb1ELb0ELb1ELb1EEEvNS_9FwdParamsE --------------------------
	.section	.nv.constant0._ZN10layer_norm13ln_fwd_kernelINS_13Kernel_traitsI6__halfS2_fS2_fjLj1536ELj1ELj4ELj1ELj16ENS_18Kernel_traits_baseILj1536ES2_S2_fS2_fjLj128EEEEELb1ELb0ELb1ELb1EEEvNS_9FwdParamsE,"a",@progbits
	.sectionflags	@""
	.align	4
.nv.constant0._ZN10layer_norm13ln_fwd_kernelINS_13Kernel_traitsI6__halfS2_fS2_fjLj1536ELj1ELj4ELj1ELj16ENS_18Kernel_traits_baseILj1536ES2_S2_fS2_fjLj128EEEEELb1ELb0ELb1ELb1EEEvNS_9FwdParamsE:
	.zero		1128


//--------------------- .nv.constant0._ZN10layer_norm13ln_fwd_kernelINS_13Kernel_traitsI6__halfS2_fS2_fjLj1536ELj1ELj4ELj1ELj16ENS_18Kernel_traits_baseILj1536ES2_S2_fS2_fjLj128EEEEELb1ELb1ELb0ELb0EEEvNS_9FwdParamsE --------------------------
	.section	.nv.constant0._ZN10layer_norm13ln_fwd_kernelINS_13Kernel_traitsI6__halfS2_fS2_fjLj1536ELj1ELj4ELj1ELj16ENS_18Kernel_traits_baseILj1536ES2_S2_fS2_fjLj128EEEEELb1ELb1ELb0ELb0EEEvNS_9FwdParamsE,"a",@progbits
	.sectionflags	@""
	.align	4
.nv.constant0._ZN10layer_norm13ln_fwd_kernelINS_13Kernel_traitsI6__halfS2_fS2_fjLj1536ELj1ELj4ELj1ELj16ENS_18Kernel_traits_baseILj1536ES2_S2_fS2_fjLj128EEEEELb1ELb1ELb0ELb0EEEvNS_9FwdParamsE:
	.zero		1128


//--------------------- .nv.constant0._ZN10layer_norm13ln_fwd_kernelINS_13Kernel_traitsI6__halfS2_fS2_fjLj1536ELj1ELj4ELj1ELj16ENS_18Kernel_traits_baseILj1536ES2_S2_fS2_fjLj128EEEEELb1ELb1ELb0ELb1EEEvNS_9FwdParamsE --------------------------
	.section	.nv.constant0._ZN10layer_norm13ln_fwd_kernelINS_13Kernel_traitsI6__halfS2_fS2_fjLj1536ELj1ELj4ELj1ELj16ENS_18Kernel_traits_baseILj1536ES2_S2_fS2_fjLj128EEEEELb1ELb1ELb0ELb1EEEvNS_9FwdParamsE,"a",@progbits
	.sectionflags	@""
	.align	4
.nv.constant0._ZN10layer_norm13ln_fwd_kernelINS_13Kernel_traitsI6__halfS2_fS2_fjLj1536ELj1ELj4ELj1ELj16ENS_18Kernel_traits_baseILj1536ES2_S2_fS2_fjLj128EEEEELb1ELb1ELb0ELb1EEEvNS_9FwdParamsE:
	.zero		1128


//--------------------- .nv.constant0._ZN10layer_norm13ln_fwd_kernelINS_13Kernel_traitsI6__halfS2_fS2_fjLj1536ELj1ELj4ELj1ELj16ENS_18Kernel_traits_baseILj1536ES2_S2_fS2_fjLj128EEEEELb1ELb1ELb1ELb0EEEvNS_9FwdParamsE --------------------------
	.section	.nv.constant0._ZN10layer_norm13ln_fwd_kernelINS_13Kernel_traitsI6__halfS2_fS2_fjLj1536ELj1ELj4ELj1ELj16ENS_18Kernel_traits_baseILj1536ES2_S2_fS2_fjLj128EEEEELb1ELb1ELb1ELb0EEEvNS_9FwdParamsE,"a",@progbits
	.sectionflags	@""
	.align	4
.nv.constant0._ZN10layer_norm13ln_fwd_kernelINS_13Kernel_traitsI6__halfS2_fS2_fjLj1536ELj1ELj4ELj1ELj16ENS_18Kernel_traits_baseILj1536ES2_S2_fS2_fjLj128EEEEELb1ELb1ELb1ELb0EEEvNS_9FwdParamsE:
	.zero		1128


//--------------------- .nv.constant0._ZN10layer_norm13ln_fwd_kernelINS_13Kernel_traitsI6__halfS2_fS2_fjLj1536ELj1ELj4ELj1ELj16ENS_18Kernel_traits_baseILj1536ES2_S2_fS2_fjLj128EEEEELb1ELb1ELb1ELb1EEEvNS_9FwdParamsE --------------------------
	.section	.nv.constant0._ZN10layer_norm13ln_fwd_kernelINS_13Kernel_traitsI6__halfS2_fS2_fjLj1536ELj1ELj4ELj1ELj16ENS_18Kernel_traits_baseILj1536ES2_S2_fS2_fjLj128EEEEELb1ELb1ELb1ELb1EEEvNS_9FwdParamsE,"a",@progbits
	.sectionflags	@""
	.align	4
.nv.constant0._ZN10layer_norm13ln_fwd_kernelINS_13Kernel_traitsI6__halfS2_fS2_fjLj1536ELj1ELj4ELj1ELj16ENS_18Kernel_traits_baseILj1536ES2_S2_fS2_fjLj128EEEEELb1ELb1ELb1ELb1EEEvNS_9FwdParamsE:
	.zero		1128


//--------------------- .nv.constant0._ZN10layer_norm13ln_fwd_kernelINS_13Kernel_traitsIf6__halffS2_fjLj1536ELj1ELj4ELj1ELj16ENS_18Kernel_traits_baseILj1536EfS2_fS2_fjLj128EEEEELb0ELb0ELb0ELb0EEEvNS_9FwdParamsE --------------------------
	.section	.nv.constant0._ZN10layer_norm13ln_fwd_kernelINS_13Kernel_traitsIf6__halffS2_fjLj1536ELj1ELj4ELj1ELj16ENS_18Kernel_traits_baseILj1536EfS2_fS2_fjLj128EEEEELb0ELb0ELb0ELb0EEEvNS_9FwdParamsE,"a",@progbits
	.sectionflags	@""
	.align	4
.nv.constant0._ZN10layer_norm13ln_fwd_kernelINS_13Kernel_traitsIf6__halffS2_fjLj1536ELj1ELj4ELj1ELj16ENS_18Kernel_traits_baseILj1536EfS2_fS2_fjLj128EEEEELb0ELb0ELb0ELb0EEEvNS_9FwdParamsE:
	.zero		1128


//--------------------- .nv.constant0._ZN10layer_norm13ln_fwd_kernelINS_13Kernel_traitsIf6__halffS2_fjLj1536ELj1ELj4ELj1ELj16ENS_18Kernel_traits_baseILj1536EfS2_fS2_fjLj128EEEEELb0ELb0ELb0ELb1EEEvNS_9FwdParamsE --------------------------
	.section	.nv.constant0._ZN10layer_norm13ln_fwd_kernelINS_13Kernel_traitsIf6__halffS2_fjLj1536ELj1ELj4ELj1ELj16ENS_18Kernel_traits_baseILj1536EfS2_fS2_fjLj128EEEEELb0ELb0ELb0ELb1EEEvNS_9FwdParamsE,"a",@progbits
	.sectionflags	@""
	.align	4
.nv.constant0._ZN10layer_norm13ln_fwd_kernelINS_13Kernel_traitsIf6__halffS2_fjLj1536ELj1ELj4ELj1ELj16ENS_18Kernel_traits_baseILj1536EfS2_fS2_fjLj128EEEEELb0ELb0ELb0ELb1EEEvNS_9FwdParamsE:
	.zero		1128


//--------------------- .nv.constant0._ZN10layer_norm13ln_fwd_kernelINS_13Kernel_traitsIf6__halffS2_fjLj1536ELj1ELj4ELj1ELj16ENS_18Kernel_traits_baseILj1536EfS2_fS2_fjLj128EEEEELb0ELb0ELb1ELb0EEEvNS_9FwdParamsE --------------------------
	.section	.nv.constant0._ZN10layer_norm13ln_fwd_kernelINS_13Kernel_traitsIf6__halffS2_fjLj1536ELj1ELj4ELj1ELj16ENS_18Kernel_traits_baseILj1536EfS2_fS2_fjLj128EEEEELb0ELb0ELb1ELb0EEEvNS_9FwdParamsE,"a",@progbits
	.sectionflags	@""
	.align	4
.nv.constant0._ZN10layer_norm13ln_fwd_kernelINS_13Kernel_traitsIf6__halffS2_fjLj1536ELj1ELj4ELj1ELj16ENS_18Kernel_traits_baseILj1536EfS2_fS2_fjLj128EEEEELb0ELb0ELb1ELb0EEEvNS_9FwdParamsE:
	.zero		1128


//--------------------- .nv.constant0._ZN10layer_norm13ln_fwd_kernelINS_13Kernel_traitsIf6__halffS2_fjLj1536ELj1ELj4ELj1ELj16ENS_18Kernel_traits_baseILj1536EfS2_fS2_fjLj128EEEEELb0ELb0ELb1ELb1EEEvNS_9FwdParamsE --------------------------
	.section	.nv.constant0._ZN10layer_norm13ln_fwd_kernelINS_13Kernel_traitsIf6__halffS2_fjLj1536ELj1ELj4ELj1ELj16ENS_18Kernel_traits_baseILj1536EfS2_fS2_fjLj128EEEEELb0ELb0ELb1ELb1EEEvNS_9FwdParamsE,"a",@progbits
	.sectionflags	@""
	.align	4
.nv.constant0._ZN10layer_norm13ln_fwd_kernelINS_13Kernel_traitsIf6__halffS2_fjLj1536ELj1ELj4ELj1ELj16ENS_18Kernel_traits_baseILj1536EfS2_fS2_fjLj128EEEEELb0ELb0ELb1ELb1EEEvNS_9FwdParamsE:
	.zero		1128


//--------------------- .nv.constant0._ZN10layer_norm13ln_fwd_kernelINS_13Kernel_traitsIf6__halffS2_fjLj1536ELj1ELj4ELj1ELj16ENS_18Kernel_traits_baseILj1536EfS2_fS2_fjLj128EEEEELb0ELb1ELb0ELb0EEEvNS_9FwdParamsE --------------------------
	.section	.nv.constant0._ZN10layer_norm13ln_fwd_kernelINS_13Kernel_traitsIf6__halffS2_fjLj1536ELj1ELj4ELj1ELj16ENS_18Kernel_traits_baseILj1536EfS2_fS2_fjLj128EEEEELb0ELb1ELb0ELb0EEEvNS_9FwdParamsE,"a",@progbits
	.sectionflags	@""
	.align	4
.nv.constant0._ZN10layer_norm13ln_fwd_kernelINS_13Kernel_traitsIf6__halffS2_fjLj1536ELj1ELj4ELj1ELj16ENS_18Kernel_traits_baseILj1536EfS2_fS2_fjLj128EEEEELb0ELb1ELb0ELb0EEEvNS_9FwdParamsE:
	.zero		1128


//--------------------- .nv.constant0._ZN10layer_norm13ln_fwd_kernelINS_13Kernel_traitsIf6__halffS2_fjLj1536ELj1ELj4ELj1ELj16ENS_18Kernel_traits_baseILj1536EfS2_fS2_fjLj128EEEEELb0ELb1ELb0ELb1EEEvNS_9FwdParamsE --------------------------
	.section	.nv.constant0._ZN10layer_norm13ln_fwd_kernelINS_13Kernel_traitsIf6__halffS2_fjLj1536ELj1ELj4ELj1ELj16ENS_18Kernel_traits_baseILj1536EfS2_fS2_fjLj128EEEEELb0ELb1ELb0ELb1EEEvNS_9FwdParamsE,"a",@progbits
	.sectionflags	@""
	.align	4
.nv.constant0._ZN10layer_norm13ln_fwd_kernelINS_13Kernel_traitsIf6__halffS2_fjLj1536ELj1ELj4ELj1ELj16ENS_18Kernel_traits_baseILj1536EfS2_fS2_fjLj128EEEEELb0ELb1ELb0ELb1EEEvNS_9FwdParamsE:
	.zero		1128


//--------------------- .nv.constant0._ZN10layer_norm13ln_fwd_kernelINS_13Kernel_traitsIf6__halffS2_fjLj1536ELj1ELj4ELj1ELj16ENS_18Kernel_traits_baseILj1536EfS2_fS2_fjLj128EEEEELb0ELb1ELb1ELb0EEEvNS_9FwdParamsE --------------------------
	.section	.nv.constant0._ZN10layer_norm13ln_fwd_kernelINS_13Kernel_traitsIf6__halffS2_fjLj1536ELj1ELj4ELj1ELj16ENS_18Kernel_traits_baseILj1536EfS2_fS2_fjLj128EEEEELb0ELb1ELb1ELb0EEEvNS_9FwdParamsE,"a",@progbits
	.sectionflags	@""
	.align	4
.nv.constant0._ZN10layer_norm13ln_fwd_kernelINS_13Kernel_traitsIf6__halffS2_fjLj1536ELj1ELj4ELj1ELj16ENS_18Kernel_traits_baseILj1536EfS2_fS2_fjLj128EEEEELb0ELb1ELb1ELb0EEEvNS_9FwdParamsE:
	.zero		1128


//--------------------- .nv.constant0._ZN10layer_norm13ln_fwd_kernelINS_13Kernel_traitsIf6__halffS2_fjLj1536ELj1ELj4ELj1ELj16ENS_18Kernel_traits_baseILj1536EfS2_fS2_fjLj128EEEEELb0ELb1ELb1ELb1EEEvNS_9FwdParamsE --------------------------
	.section	.nv.constant0._ZN10layer_norm13ln_fwd_kernelINS_13Kernel_traitsIf6__halffS2_fjLj1536ELj1ELj4ELj1ELj16ENS_18Kernel_traits_baseILj1536EfS2_fS2_fjLj128EEEEELb0ELb1ELb1ELb1EEEvNS_9FwdParamsE,"a",@progbits
	.sectionflags	@""
	.align	4
.nv.constant0._ZN10layer_norm13ln_fwd_kernelINS_13Kernel_traitsIf6__halffS2_fjLj1536ELj1ELj4ELj1ELj16ENS_18Kernel_traits_baseILj1536EfS2_fS2_fjLj128EEEEELb0ELb1ELb1ELb1EEEvNS_9FwdParamsE:
	.zero		1128


//--------------------- .nv.constant0._ZN10layer_norm13ln_fwd_kernelINS_13Kernel_traitsIf6__halffS2_fjLj1536ELj1ELj4ELj1ELj16ENS_18Kernel_traits_baseILj1536EfS2_fS2_fjLj128EEEEELb1ELb0ELb0ELb0EEEvNS_9FwdParamsE --------------------------
	.section	.nv.constant0._ZN10layer_norm13ln_fwd_kernelINS_13Kernel_traitsIf6__halffS2_fjLj1536ELj1ELj4ELj1ELj16ENS_18Kernel_traits_baseILj1536EfS2_fS2_fjLj128EEEEELb1ELb0ELb0ELb0EEEvNS_9FwdParamsE,"a",@progbits
	.sectionflags	@""
	.align	4
.nv.constant0._ZN10layer_norm13ln_fwd_kernelINS_13Kernel_traitsIf6__halffS2_fjLj1536ELj1ELj4ELj1ELj16ENS_18Kernel_traits_baseILj1536EfS2_fS2_fjLj128EEEEELb1ELb0ELb0ELb0EEEvNS_9FwdParamsE:
	.zero		1128


//--------------------- .nv.constant0._ZN10layer_norm13ln_fwd_kernelINS_13Kernel_traitsIf6__halffS2_fjLj1536ELj1ELj4ELj1ELj16ENS_18Kernel_traits_baseILj1536EfS2_fS2_fjLj128EEEEELb1ELb0ELb0ELb1EEEvNS_9FwdParamsE --------------------------
	.section	.nv.constant0._ZN10layer_norm13ln_fwd_kernelINS_13Kernel_traitsIf6__halffS2_fjLj1536ELj1ELj4ELj1ELj16ENS_18Kernel_traits_baseILj1536EfS2_fS2_fjLj128EEEEELb1ELb0ELb0ELb1EEEvNS_9FwdParamsE,"a",@progbits
	.sectionflags	@""
	.align	4
.nv.constant0._ZN10layer_norm13ln_fwd_kernelINS_13Kernel_traitsIf6__halffS2_fjLj1536ELj1ELj4ELj1ELj16ENS_18Kernel_traits_baseILj1536EfS2_fS2_fjLj128EEEEELb1ELb0ELb0ELb1EEEvNS_9FwdParamsE:
	.zero		1128


//--------------------- .nv.constant0._ZN10layer_norm13ln_fwd_kernelINS_13Kernel_traitsIf6__halffS2_fjLj1536ELj1ELj4ELj1ELj16ENS_18Kernel_traits_baseILj1536EfS2_fS2_fjLj128EEEEELb1ELb0ELb1ELb0EEEvNS_9FwdParamsE --------------------------
	.section	.nv.constant0._ZN10layer_norm13ln_fwd_kernelINS_13Kernel_traitsIf6__halffS2_fjLj1536ELj1ELj4ELj1ELj16ENS_18Kernel_traits_baseILj1536EfS2_fS2_fjLj128EEEEELb1ELb0ELb1ELb0EEEvNS_9FwdParamsE,"a",@progbits
	.sectionflags	@""
	.align	4
.nv.constant0._ZN10layer_norm13ln_fwd_kernelINS_13Kernel_traitsIf6__halffS2_fjLj1536ELj1ELj4ELj1ELj16ENS_18Kernel_traits_baseILj1536EfS2_fS2_fjLj128EEEEELb1ELb0ELb1ELb0EEEvNS_9FwdParamsE:
	.zero		1128


//--------------------- .nv.constant0._ZN10layer_norm13ln_fwd_kernelINS_13Kernel_traitsIf6__halffS2_fjLj1536ELj1ELj4ELj1ELj16ENS_18Kernel_traits_baseILj1536EfS2_fS2_fjLj128EEEEELb1ELb0ELb1ELb1EEEvNS_9FwdParamsE --------------------------
	.section	.nv.constant0._ZN10layer_norm13ln_fwd_kernelINS_13Kernel_traitsIf6__halffS2_fjLj1536ELj1ELj4ELj1ELj16ENS_18Kernel_traits_baseILj1536EfS2_fS2_fjLj128EEEEELb1ELb0ELb1ELb1EEEvNS_9FwdParamsE,"a",@progbits
	.sectionflags	@""
	.align	4
.nv.constant0._ZN10layer_norm13ln_fwd_kernelINS_13Kernel_traitsIf6__halffS2_fjLj1536ELj1ELj4ELj1ELj16ENS_18Kernel_traits_baseILj1536EfS2_fS2_fjLj128EEEEELb1ELb0ELb1ELb1EEEvNS_9FwdParamsE:
	.zero		1128


//--------------------- .nv.constant0._ZN10layer_norm13ln_fwd_kernelINS_13Kernel_traitsIf6__halffS2_fjLj1536ELj1ELj4ELj1ELj16ENS_18Kernel_traits_baseILj1536EfS2_fS2_fjLj128EEEEELb1ELb1ELb0ELb0EEEvNS_9FwdParamsE --------------------------
	.section	.nv.constant0._ZN10layer_norm13ln_fwd_kernelINS_13Kernel_traitsIf6__halffS2_fjLj1536ELj1ELj4ELj1ELj16ENS_18Kernel_traits_baseILj1536EfS2_fS2_fjLj128EEEEELb1ELb1ELb0ELb0EEEvNS_9FwdParamsE,"a",@progbits
	.sectionflags	@""
	.align	4
.nv.constant0._ZN10layer_norm13ln_fwd_kernelINS_13Kernel_traitsIf6__halffS2_fjLj1536ELj1ELj4ELj1ELj16ENS_18Kernel_traits_baseILj1536EfS2_fS2_fjLj128EEEEELb1ELb1ELb0ELb0EEEvNS_9FwdParamsE:
	.zero		1128


//--------------------- .nv.constant0._ZN10layer_norm13ln_fwd_kernelINS_13Kernel_traitsIf6__halffS2_fjLj1536ELj1ELj4ELj1ELj16ENS_18Kernel_traits_baseILj1536EfS2_fS2_fjLj128EEEEELb1ELb1ELb0ELb1EEEvNS_9FwdParamsE --------------------------
	.section	.nv.constant0._ZN10layer_norm13ln_fwd_kernelINS_13Kernel_traitsIf6__halffS2_fjLj1536ELj1ELj4ELj1ELj16ENS_18Kernel_traits_baseILj1536EfS2_fS2_fjLj128EEEEELb1ELb1ELb0ELb1EEEvNS_9FwdParamsE,"a",@progbits
	.sectionflags	@""
	.align	4
.nv.constant0._ZN10layer_norm13ln_fwd_kernelINS_13Kernel_traitsIf6__halffS2_fjLj1536ELj1ELj4ELj1ELj16ENS_18Kernel_traits_baseILj1536EfS2_fS2_fjLj128EEEEELb1ELb1ELb0ELb1EEEvNS_9FwdParamsE:
	.zero		1128


//--------------------- .nv.constant0._ZN10layer_norm13ln_fwd_kernelINS_13Kernel_traitsIf6__halffS2_fjLj1536ELj1ELj4ELj1ELj16ENS_18Kernel_traits_baseILj1536EfS2_fS2_fjLj128EEEEELb1ELb1ELb1ELb0EEEvNS_9FwdParamsE --------------------------
	.section	.nv.constant0._ZN10layer_norm13ln_fwd_kernelINS_13Kernel_traitsIf6__halffS2_fjLj1536ELj1ELj4ELj1ELj16ENS_18Kernel_traits_baseILj1536EfS2_fS2_fjLj128EEEEELb1ELb1ELb1ELb0EEEvNS_9FwdParamsE,"a",@progbits
	.sectionflags	@""
	.align	4
.nv.constant0._ZN10layer_norm13ln_fwd_kernelINS_13Kernel_traitsIf6__halffS2_fjLj1536ELj1ELj4ELj1ELj16ENS_18Kernel_traits_baseILj1536EfS2_fS2_fjLj128EEEEELb1ELb1ELb1ELb0EEEvNS_9FwdParamsE:
	.zero		1128


//--------------------- .nv.constant0._ZN10layer_norm13ln_fwd_kernelINS_13Kernel_traitsIf6__halffS2_fjLj1536ELj1ELj4ELj1ELj16ENS_18Kernel_traits_baseILj1536EfS2_fS2_fjLj128EEEEELb1ELb1ELb1ELb1EEEvNS_9FwdParamsE --------------------------
	.section	.nv.constant0._ZN10layer_norm13ln_fwd_kernelINS_13Kernel_traitsIf6__halffS2_fjLj1536ELj1ELj4ELj1ELj16ENS_18Kernel_traits_baseILj1536EfS2_fS2_fjLj128EEEEELb1ELb1ELb1ELb1EEEvNS_9FwdParamsE,"a",@progbits
	.sectionflags	@""
	.align	4
.nv.constant0._ZN10layer_norm13ln_fwd_kernelINS_13Kernel_traitsIf6__halffS2_fjLj1536ELj1ELj4ELj1ELj16ENS_18Kernel_traits_baseILj1536EfS2_fS2_fjLj128EEEEELb1ELb1ELb1ELb1EEEvNS_9FwdParamsE:
	.zero		1128


//--------------------- .nv.constant0._ZN10layer_norm13ln_fwd_kernelINS_13Kernel_traitsI6__halfffffjLj1536ELj1ELj4ELj1ELj16ENS_18Kernel_traits_baseILj1536ES2_ffffjLj128EEEEELb0ELb0ELb0ELb0EEEvNS_9FwdParamsE --------------------------
	.section	.nv.constant0._ZN10layer_norm13ln_fwd_kernelINS_13Kernel_traitsI6__halfffffjLj1536ELj1ELj4ELj1ELj16ENS_18Kernel_traits_baseILj1536ES2_ffffjLj128EEEEELb0ELb0ELb0ELb0EEEvNS_9FwdParamsE,"a",@progbits
	.sectionflags	@""
	.align	4
.nv.constant0._ZN10layer_norm13ln_fwd_kernelINS_13Kernel_traitsI6__halfffffjLj1536ELj1ELj4ELj1ELj16ENS_18Kernel_traits_baseILj1536ES2_ffffjLj128EEEEELb0ELb0ELb0ELb0EEEvNS_9FwdParamsE:
	.zero		1128


//--------------------- .nv.constant0._ZN10layer_norm13ln_fwd_kernelINS_13Kernel_traitsI6__halfffffjLj1536ELj1ELj4ELj1ELj16ENS_18Kernel_traits_baseILj1536ES2_ffffjLj128EEEEELb0ELb0ELb0ELb1EEEvNS_9FwdParamsE --------------------------
	.section	.nv.constant0._ZN10layer_norm13ln_fwd_kernelINS_13Kernel_traitsI6__halfffffjLj1536ELj1ELj4ELj1ELj16ENS_18Kernel_traits_baseILj1536ES2_ffffjLj128EEEEELb0ELb0ELb0ELb1EEEvNS_9FwdParamsE,"a",@progbits
	.sectionflags	@""
	.align	4
.nv.constant0._ZN10layer_norm13ln_fwd_kernelINS_13Kernel_traitsI6__halfffffjLj1536ELj1ELj4ELj1ELj16ENS_18Kernel_traits_baseILj1536ES2_ffffjLj128EEEEELb0ELb0ELb0ELb1EEEvNS_9FwdParamsE:
	.zero		1128


//--------------------- .nv.constant0._ZN10layer_norm13ln_fwd_kernelINS_13Kernel_traitsI6__halfffffjLj1536ELj1ELj4ELj1ELj16ENS_18Kernel_traits_baseILj1536ES2_ffffjLj128EEEEELb0ELb0ELb1ELb0EEEvNS_9FwdParamsE --------------------------
	.section	.nv.constant0._ZN10layer_norm13ln_fwd_kernelINS_13Kernel_traitsI6__halfffffjLj1536ELj1ELj4ELj1ELj16ENS_18Kernel_traits_baseILj1536ES2_ffffjLj128EEEEELb0ELb0ELb1ELb0EEEvNS_9FwdParamsE,"a",@progbits
	.sectionflags	@""
	.align	4
.nv.constant0._ZN10layer_norm13ln_fwd_kernelINS_13Kernel_traitsI6__halfffffjLj1536ELj1ELj4ELj1ELj16ENS_18Kernel_traits_baseILj1536ES2_ffffjLj128EEEEELb0ELb0ELb1ELb0EEEvNS_9FwdParamsE:
	.zero		1128


//--------------------- .nv.constant0._ZN10layer_norm13ln_fwd_kernelINS_13Kernel_traitsI6__halfffffjLj1536ELj1ELj4ELj1ELj16ENS_18Kernel_traits_baseILj1536ES2_ffffjLj128EEEEELb0ELb0ELb1ELb1EEEvNS_9FwdParamsE --------------------------
	.section	.nv.constant0._ZN10layer_norm13ln_fwd_kernelINS_13Kernel_traitsI6__halfffffjLj1536ELj1ELj4ELj1ELj16ENS_18Kernel_traits_baseILj1536ES2_ffffjLj128EEEEELb0ELb0ELb1ELb1EEEvNS_9FwdParamsE,"a",@progbits
	.sectionflags	@""
	.align	4
.nv.constant0._ZN10layer_norm13ln_fwd_kernelINS_13Kernel_traitsI6__halfffffjLj1536ELj1ELj4ELj1ELj16ENS_18Kernel_traits_baseILj1536ES2_ffffjLj128EEEEELb0ELb0ELb1ELb1EEEvNS_9FwdParamsE:
	.zero		1128


//--------------------- .nv.constant0._ZN10layer_norm13ln_fwd_kernelINS_13Kernel_traitsI6__halfffffjLj1536ELj1ELj4ELj1ELj16ENS_18Kernel_traits_baseILj1536ES2_ffffjLj128EEEEELb0ELb1ELb0ELb0EEEvNS_9FwdParamsE --------------------------
	.section	.nv.constant0._ZN10layer_norm13ln_fwd_kernelINS_13Kernel_traitsI6__halfffffjLj1536ELj1ELj4ELj1ELj16ENS_18Kernel_traits_baseILj1536ES2_ffffjLj128EEEEELb0ELb1ELb0ELb0EEEvNS_9FwdParamsE,"a",@progbits
	.sectionflags	@""
	.align	4
.nv.constant0._ZN10layer_norm13ln_fwd_kernelINS_13Kernel_traitsI6__halfffffjLj1536ELj1ELj4ELj1ELj16ENS_18Kernel_traits_baseILj1536ES2_ffffjLj128EEEEELb0ELb1ELb0ELb0EEEvNS_9FwdParamsE:
	.zero		1128


//--------------------- .nv.constant0._ZN10layer_norm13ln_fwd_kernelINS_13Kernel_traitsI6__halfffffjLj1536ELj1ELj4ELj1ELj16ENS_18Kernel_traits_baseILj1536ES2_ffffjLj128EEEEELb0ELb1ELb0ELb1EEEvNS_9FwdParamsE --------------------------
	.section	.nv.constant0._ZN10layer_norm13ln_fwd_kernelINS_13Kernel_traitsI6__halfffffjLj1536ELj1ELj4ELj1ELj16ENS_18Kernel_traits_baseILj1536ES2_ffffjLj128EEEEELb0ELb1ELb0ELb1EEEvNS_9FwdParamsE,"a",@progbits
	.sectionflags	@""
	.align	4
.nv.constant0._ZN10layer_norm13ln_fwd_kernelINS_13Kernel_traitsI6__halfffffjLj1536ELj1ELj4ELj1ELj16ENS_18Kernel_traits_baseILj1536ES2_ffffjLj128EEEEELb0ELb1ELb0ELb1EEEvNS_9FwdParamsE:
	.zero		1128


//--------------------- .nv.constant0._ZN10layer_norm13ln_fwd_kernelINS_13Kernel_traitsI6__halfffffjLj1536ELj1ELj4ELj1ELj16ENS_18Kernel_traits_baseILj1536ES2_ffffjLj128EEEEELb0ELb1ELb1ELb0EEEvNS_9FwdParamsE --------------------------
	.section	.nv.constant0._ZN10layer_norm13ln_fwd_kernelINS_13Kernel_traitsI6__halfffffjLj1536ELj1ELj4ELj1ELj16ENS_18Kernel_traits_baseILj1536ES2_ffffjLj128EEEEELb0ELb1ELb1ELb0EEEvNS_9FwdParamsE,"a",@progbits
	.sectionflags	@""
	.align	4
.nv.constant0._ZN10layer_norm13ln_fwd_kernelINS_13Kernel_traitsI6__halfffffjLj1536ELj1ELj4ELj1ELj16ENS_18Kernel_traits_baseILj1536ES2_ffffjLj128EEEEELb0ELb1ELb1ELb0EEEvNS_9FwdParamsE:
	.zero		1128


//--------------------- .nv.constant0._ZN10layer_norm13ln_fwd_kernelINS_13Kernel_traitsI6__halfffffjLj1536ELj1ELj4ELj1ELj16ENS_18Kernel_traits_baseILj1536ES2_ffffjLj128EEEEELb0ELb1ELb1ELb1EEEvNS_9FwdParamsE --------------------------
	.section	.nv.constant0._ZN10layer_norm13ln_fwd_kernelINS_13Kernel_traitsI6__halfffffjLj1536ELj1ELj4ELj1ELj16ENS_18Kernel_traits_baseILj1536ES2_ffffjLj128EEEEELb0ELb1ELb1ELb1EEEvNS_9FwdParamsE,"a",@progbits
	.sectionflags	@""
	.align	4
.nv.constant0._ZN10layer_norm13ln_fwd_kernelINS_13Kernel_traitsI6__halfffffjLj1536ELj1ELj4ELj1ELj16ENS_18Kernel_traits_baseILj1536ES2_ffffjLj128EEEEELb0ELb1ELb1ELb1EEEvNS_9FwdParamsE:
	.zero		1128


//--------------------- .nv.constant0._ZN10layer_norm13ln_fwd_kernelINS_13Kernel_traitsI6__halfffffjLj1536ELj1ELj4ELj1ELj16ENS_18Kernel_traits_baseILj1536ES2_ffffjLj128EEEEELb1ELb0ELb0ELb0EEEvNS_9FwdParamsE --------------------------
	.section	.nv.constant0._ZN10layer_norm13ln_fwd_kernelINS_13Kernel_traitsI6__halfffffjLj1536ELj1ELj4ELj1ELj16ENS_18Kernel_traits_baseILj1536ES2_ffffjLj128EEEEELb1ELb0ELb0ELb0EEEvNS_9FwdParamsE,"a",@progbits
	.sectionflags	@""
	.align	4
.nv.constant0._ZN10layer_norm13ln_fwd_kernelINS_13Kernel_traitsI6__halfffffjLj1536ELj1ELj4ELj1ELj16ENS_18Kernel_traits_baseILj1536ES2_ffffjLj128EEEEELb1ELb0ELb0ELb0EEEvNS_9FwdParamsE:
	.zero		1128


//--------------------- .nv.constant0._ZN10layer_norm13ln_fwd_kernelINS_13Kernel_traitsI6__halfffffjLj1536ELj1ELj4ELj1ELj16ENS_18Kernel_traits_baseILj1536ES2_ffffjLj128EEEEELb1ELb0ELb0ELb1EEEvNS_9FwdParamsE --------------------------
	.section	.nv.constant0._ZN10layer_norm13ln_fwd_kernelINS_13Kernel_traitsI6__halfffffjLj1536ELj1ELj4ELj1ELj16ENS_18Kernel_traits_baseILj1536ES2_ffffjLj128EEEEELb1ELb0ELb0ELb1EEEvNS_9FwdParamsE,"a",@progbits
	.sectionflags	@""
	.align	4
.nv.constant0._ZN10layer_norm13ln_fwd_kernelINS_13Kernel_traitsI6__halfffffjLj1536ELj1ELj4ELj1ELj16ENS_18Kernel_traits_baseILj1536ES2_ffffjLj128EEEEELb1ELb0ELb0ELb1EEEvNS_9FwdParamsE:
	.zero		1128


//--------------------- .nv.constant0._ZN10layer_norm13ln_fwd_kernelINS_13Kernel_traitsI6__halfffffjLj1536ELj1ELj4ELj1ELj16ENS_18Kernel_traits_baseILj1536ES2_ffffjLj128EEEEELb1ELb0ELb1ELb0EEEvNS_9FwdParamsE --------------------------
	.section	.nv.constant0._ZN10layer_norm13ln_fwd_kernelINS_13Kernel_traitsI6__halfffffjLj1536ELj1ELj4ELj1ELj16ENS_18Kernel_traits_baseILj1536ES2_ffffjLj128EEEEELb1ELb0ELb1ELb0EEEvNS_9FwdParamsE,"a",@progbits
	.sectionflags	@""
	.align	4
.nv.constant0._ZN10layer_norm13ln_fwd_kernelINS_13Kernel_traitsI6__halfffffjLj1536ELj1ELj4ELj1ELj16ENS_18Kernel_traits_baseILj1536ES2_ffffjLj128EEEEELb1ELb0ELb1ELb0EEEvNS_9FwdParamsE:
	.zero		1128


//--------------------- .nv.constant0._ZN10layer_norm13ln_fwd_kernelINS_13Kernel_traitsI6__halfffffjLj1536ELj1ELj4ELj1ELj16ENS_18Kernel_traits_baseILj1536ES2_ffffjLj128EEEEELb1ELb0ELb1ELb1EEEvNS_9FwdParamsE --------------------------
	.section	.nv.constant0._ZN10layer_norm13ln_fwd_kernelINS_13Kernel_traitsI6__halfffffjLj1536ELj1ELj4ELj1ELj16ENS_18Kernel_traits_baseILj1536ES2_ffffjLj128EEEEELb1ELb0ELb1ELb1EEEvNS_9FwdParamsE,"a",@progbits
	.sectionflags	@""
	.align	4
.nv.constant0._ZN10layer_norm13ln_fwd_kernelINS_13Kernel_traitsI6__halfffffjLj1536ELj1ELj4ELj1ELj16ENS_18Kernel_traits_baseILj1536ES2_ffffjLj128EEEEELb1ELb0ELb1ELb1EEEvNS_9FwdParamsE:
	.zero		1128


//--------------------- .nv.constant0._ZN10layer_norm13ln_fwd_kernelINS_13Kernel_traitsI6__halfffffjLj1536ELj1ELj4ELj1ELj16ENS_18Kernel_traits_baseILj1536ES2_ffffjLj128EEEEELb1ELb1ELb0ELb0EEEvNS_9FwdParamsE --------------------------
	.section	.nv.constant0._ZN10layer_norm13ln_fwd_kernelINS_13Kernel_traitsI6__halfffffjLj1536ELj1ELj4ELj1ELj16ENS_18Kernel_traits_baseILj1536ES2_ffffjLj128EEEEELb1ELb1ELb0ELb0EEEvNS_9FwdParamsE,"a",@progbits
	.sectionflags	@""
	.align	4
.nv.constant0._ZN10layer_norm13ln_fwd_kernelINS_13Kernel_traitsI6__halfffffjLj1536ELj1ELj4ELj1ELj16ENS_18Kernel_traits_baseILj1536ES2_ffffjLj128EEEEELb1ELb1ELb0ELb0EEEvNS_9FwdParamsE:
	.zero		1128


//--------------------- .nv.constant0._ZN10layer_norm13ln_fwd_kernelINS_13Kernel_traitsI6__halfffffjLj1536ELj1ELj4ELj1ELj16ENS_18Kernel_traits_baseILj1536ES2_ffffjLj128EEEEELb1ELb1ELb0ELb1EEEvNS_9FwdParamsE --------------------------
	.section	.nv.constant0._ZN10layer_norm13ln_fwd_kernelINS_13Kernel_traitsI6__halfffffjLj1536ELj1ELj4ELj1ELj16ENS_18Kernel_traits_baseILj1536ES2_ffffjLj128EEEEELb1ELb1ELb0ELb1EEEvNS_9FwdParamsE,"a",@progbits
	.sectionflags	@""
	.align	4
.nv.constant0._ZN10layer_norm13ln_fwd_kernelINS_13Kernel_traitsI6__halfffffjLj1536ELj1ELj4ELj1ELj16ENS_18Kernel_traits_baseILj1536ES2_ffffjLj128EEEEELb1ELb1ELb0ELb1EEEvNS_9FwdParamsE:
	.zero		1128


//--------------------- .nv.constant0._ZN10layer_norm13ln_fwd_kernelINS_13Kernel_traitsI6__halfffffjLj1536ELj1ELj4ELj1ELj16ENS_18Kernel_traits_baseILj1536ES2_ffffjLj128EEEEELb1ELb1ELb1ELb0EEEvNS_9FwdParamsE --------------------------
	.section	.nv.constant0._ZN10layer_norm13ln_fwd_kernelINS_13Kernel_traitsI6__halfffffjLj1536ELj1ELj4ELj1ELj16ENS_18Kernel_traits_baseILj1536ES2_ffffjLj128EEEEELb1ELb1ELb1ELb0EEEvNS_9FwdParamsE,"a",@progbits
	.sectionflags	@""
	.align	4
.nv.constant0._ZN10layer_norm13ln_fwd_kernelINS_13Kernel_traitsI6__halfffffjLj1536ELj1ELj4ELj1ELj16ENS_18Kernel_traits_baseILj1536ES2_ffffjLj128EEEEELb1ELb1ELb1ELb0EEEvNS_9FwdParamsE:
	.zero		1128


//--------------------- .nv.constant0._ZN10layer_norm13ln_fwd_kernelINS_13Kernel_traitsI6__halfffffjLj1536ELj1ELj4ELj1ELj16ENS_18Kernel_traits_baseILj1536ES2_ffffjLj128EEEEELb1ELb1ELb1ELb1EEEvNS_9FwdParamsE --------------------------
	.section	.nv.constant0._ZN10layer_norm13ln_fwd_kernelINS_13Kernel_traitsI6__halfffffjLj1536ELj1ELj4ELj1ELj16ENS_18Kernel_traits_baseILj1536ES2_ffffjLj128EEEEELb1ELb1ELb1ELb1EEEvNS_9FwdParamsE,"a",@progbits
	.sectionflags	@""
	.align	4
.nv.constant0._ZN10layer_norm13ln_fwd_kernelINS_13Kernel_traitsI6__halfffffjLj1536ELj1ELj4ELj1ELj16ENS_18Kernel_traits_baseILj1536ES2_ffffjLj128EEEEELb1ELb1ELb1ELb1EEEvNS_9FwdParamsE:
	.zero		1128


//--------------------- .nv.constant0._ZN10layer_norm13ln_fwd_kernelINS_13Kernel_traitsIfffffjLj1536ELj1ELj4ELj1ELj16ENS_18Kernel_traits_baseILj1536EfffffjLj128EEEEELb0ELb0ELb0ELb0EEEvNS_9FwdParamsE --------------------------
	.section	.nv.constant0._ZN10layer_norm13ln_fwd_kernelINS_13Kernel_traitsIfffffjLj1536ELj1ELj4ELj1ELj16ENS_18Kernel_traits_baseILj1536EfffffjLj128EEEEELb0ELb0ELb0ELb0EEEvNS_9FwdParamsE,"a",@progbits
	.sectionflags	@""
	.align	4
.nv.constant0._ZN10layer_norm13ln_fwd_kernelINS_13Kernel_traitsIfffffjLj1536ELj1ELj4ELj1ELj16ENS_18Kernel_traits_baseILj1536EfffffjLj128EEEEELb0ELb0ELb0ELb0EEEvNS_9FwdParamsE:
	.zero		1128


//--------------------- .nv.constant0._ZN10layer_norm13ln_fwd_kernelINS_13Kernel_traitsIfffffjLj1536ELj1ELj4ELj1ELj16ENS_18Kernel_traits_baseILj1536EfffffjLj128EEEEELb0ELb0ELb0ELb1EEEvNS_9FwdParamsE --------------------------
	.section	.nv.constant0._ZN10layer_norm13ln_fwd_kernelINS_13Kernel_traitsIfffffjLj1536ELj1ELj4ELj1ELj16ENS_18Kernel_traits_baseILj1536EfffffjLj128EEEEELb0ELb0ELb0ELb1EEEvNS_9FwdParamsE,"a",@progbits
	.sectionflags	@""
	.align	4
.nv.constant0._ZN10layer_norm13ln_fwd_kernelINS_13Kernel_traitsIfffffjLj1536ELj1ELj4ELj1ELj16ENS_18Kernel_traits_baseILj1536EfffffjLj128EEEEELb0ELb0ELb0ELb1EEEvNS_9FwdParamsE:
	.zero		1128


//--------------------- .nv.constant0._ZN10layer_norm13ln_fwd_kernelINS_13Kernel_traitsIfffffjLj1536ELj1ELj4ELj1ELj16ENS_18Kernel_traits_baseILj1536EfffffjLj128EEEEELb0ELb0ELb1ELb0EEEvNS_9FwdParamsE --------------------------
	.section	.nv.constant0._ZN10layer_norm13ln_fwd_kernelINS_13Kernel_traitsIfffffjLj1536ELj1ELj4ELj1ELj16ENS_18Kernel_traits_baseILj1536EfffffjLj128EEEEELb0ELb0ELb1ELb0EEEvNS_9FwdParamsE,"a",@progbits
	.sectionflags	@""
	.align	4
.nv.constant0._ZN10layer_norm13ln_fwd_kernelINS_13Kernel_traitsIfffffjLj1536ELj1ELj4ELj1ELj16ENS_18Kernel_traits_baseILj1536EfffffjLj128EEEEELb0ELb0ELb1ELb0EEEvNS_9FwdParamsE:
	.zero		1128


//--------------------- .nv.constant0._ZN10layer_norm13ln_fwd_kernelINS_13Kernel_traitsIfffffjLj1536ELj1ELj4ELj1ELj16ENS_18Kernel_traits_baseILj1536EfffffjLj128EEEEELb0ELb0ELb1ELb1EEEvNS_9FwdParamsE --------------------------
	.section	.nv.constant0._ZN10layer_norm13ln_fwd_kernelINS_13Kernel_traitsIfffffjLj1536ELj1ELj4ELj1ELj16ENS_18Kernel_traits_baseILj1536EfffffjLj128EEEEELb0ELb0ELb1ELb1EEEvNS_9FwdParamsE,"a",@progbits
	.sectionflags	@""
	.align	4
.nv.constant0._ZN10layer_norm13ln_fwd_kernelINS_13Kernel_traitsIfffffjLj1536ELj1ELj4ELj1ELj16ENS_18Kernel_traits_baseILj1536EfffffjLj128EEEEELb0ELb0ELb1ELb1EEEvNS_9FwdParamsE:
	.zero		1128


//--------------------- .nv.constant0._ZN10layer_norm13ln_fwd_kernelINS_13Kernel_traitsIfffffjLj1536ELj1ELj4ELj1ELj16ENS_18Kernel_traits_baseILj1536EfffffjLj128EEEEELb0ELb1ELb0ELb0EEEvNS_9FwdParamsE --------------------------
	.section	.nv.constant0._ZN10layer_norm13ln_fwd_kernelINS_13Kernel_traitsIfffffjLj1536ELj1ELj4ELj1ELj16ENS_18Kernel_traits_baseILj1536EfffffjLj128EEEEELb0ELb1ELb0ELb0EEEvNS_9FwdParamsE,"a",@progbits
	.sectionflags	@""
	.align	4
.nv.constant0._ZN10layer_norm13ln_fwd_kernelINS_13Kernel_traitsIfffffjLj1536ELj1ELj4ELj1ELj16ENS_18Kernel_traits_baseILj1536EfffffjLj128EEEEELb0ELb1ELb0ELb0EEEvNS_9FwdParamsE:
	.zero		1128


//--------------------- .nv.constant0._ZN10layer_norm13ln_fwd_kernelINS_13Kernel_traitsIfffffjLj1536ELj1ELj4ELj1ELj16ENS_18Kernel_traits_baseILj1536EfffffjLj128EEEEELb0ELb1ELb0ELb1EEEvNS_9FwdParamsE --------------------------
	.section	.nv.constant0._ZN10layer_norm13ln_fwd_kernelINS_13Kernel_traitsIfffffjLj1536ELj1ELj4ELj1ELj16ENS_18Kernel_traits_baseILj1536EfffffjLj128EEEEELb0ELb1ELb0ELb1EEEvNS_9FwdParamsE,"a",@progbits
	.sectionflags	@""
	.align	4
.nv.constant0._ZN10layer_norm13ln_fwd_kernelINS_13Kernel_traitsIfffffjLj1536ELj1ELj4ELj1ELj16ENS_18Kernel_traits_baseILj1536EfffffjLj128EEEEELb0ELb1ELb0ELb1EEEvNS_9FwdParamsE:
	.zero		1128


//--------------------- .nv.constant0._ZN10layer_norm13ln_fwd_kernelINS_13Kernel_traitsIfffffjLj1536ELj1ELj4ELj1ELj16ENS_18Kernel_traits_baseILj1536EfffffjLj128EEEEELb0ELb1ELb1ELb0EEEvNS_9FwdParamsE --------------------------
	.section	.nv.constant0._ZN10layer_norm13ln_fwd_kernelINS_13Kernel_traitsIfffffjLj1536ELj1ELj4ELj1ELj16ENS_18Kernel_traits_baseILj1536EfffffjLj128EEEEELb0ELb1ELb1ELb0EEEvNS_9FwdParamsE,"a",@progbits
	.sectionflags	@""
	.align	4
.nv.constant0._ZN10layer_norm13ln_fwd_kernelINS_13Kernel_traitsIfffffjLj1536ELj1ELj4ELj1ELj16ENS_18Kernel_traits_baseILj1536EfffffjLj128EEEEELb0ELb1ELb1ELb0EEEvNS_9FwdParamsE:
	.zero		1128


//--------------------- .nv.constant0._ZN10layer_norm13ln_fwd_kernelINS_13Kernel_traitsIfffffjLj1536ELj1ELj4ELj1ELj16ENS_18Kernel_traits_baseILj1536EfffffjLj128EEEEELb0ELb1ELb1ELb1EEEvNS_9FwdParamsE --------------------------
	.section	.nv.constant0._ZN10layer_norm13ln_fwd_kernelINS_13Kernel_traitsIfffffjLj1536ELj1ELj4ELj1ELj16ENS_18Kernel_traits_baseILj1536EfffffjLj128EEEEELb0ELb1ELb1ELb1EEEvNS_9FwdParamsE,"a",@progbits
	.sectionflags	@""
	.align	4
.nv.constant0._ZN10layer_norm13ln_fwd_kernelINS_13Kernel_traitsIfffffjLj1536ELj1ELj4ELj1ELj16ENS_18Kernel_traits_baseILj1536EfffffjLj128EEEEELb0ELb1ELb1ELb1EEEvNS_9FwdParamsE:
	.zero		1128


//--------------------- .nv.constant0._ZN10layer_norm13ln_fwd_kernelINS_13Kernel_traitsIfffffjLj1536ELj1ELj4ELj1ELj16ENS_18Kernel_traits_baseILj1536EfffffjLj128EEEEELb1ELb0ELb0ELb0EEEvNS_9FwdParamsE --------------------------
	.section	.nv.constant0._ZN10layer_norm13ln_fwd_kernelINS_13Kernel_traitsIfffffjLj1536ELj1ELj4ELj1ELj16ENS_18Kernel_traits_baseILj1536EfffffjLj128EEEEELb1ELb0ELb0ELb0EEEvNS_9FwdParamsE,"a",@progbits
	.sectionflags	@""
	.align	4
.nv.constant0._ZN10layer_norm13ln_fwd_kernelINS_13Kernel_traitsIfffffjLj1536ELj1ELj4ELj1ELj16ENS_18Kernel_traits_baseILj1536EfffffjLj128EEEEELb1ELb0ELb0ELb0EEEvNS_9FwdParamsE:
	.zero		1128


//--------------------- .nv.constant0._ZN10layer_norm13ln_fwd_kernelINS_13Kernel_traitsIfffffjLj1536ELj1ELj4ELj1ELj16ENS_18Kernel_traits_baseILj1536EfffffjLj128EEEEELb1ELb0ELb0ELb1EEEvNS_9FwdParamsE --------------------------
	.section	.nv.constant0._ZN10layer_norm13ln_fwd_kernelINS_13Kernel_traitsIfffffjLj1536ELj1ELj4ELj1ELj16ENS_18Kernel_traits_baseILj1536EfffffjLj128EEEEELb1ELb0ELb0ELb1EEEvNS_9FwdParamsE,"a",@progbits
	.sectionflags	@""
	.align	4
.nv.constant0._ZN10layer_norm13ln_fwd_kernelINS_13Kernel_traitsIfffffjLj1536ELj1ELj4ELj1ELj16ENS_18Kernel_traits_baseILj1536EfffffjLj128EEEEELb1ELb0ELb0ELb1EEEvNS_9FwdParamsE:
	.zero		1128


//--------------------- .nv.constant0._ZN10layer_norm13ln_fwd_kernelINS_13Kernel_traitsIfffffjLj1536ELj1ELj4ELj1ELj16ENS_18Kernel_traits_baseILj1536EfffffjLj128EEEEELb1ELb0ELb1ELb0EEEvNS_9FwdParamsE --------------------------
	.section	.nv.constant0._ZN10layer_norm13ln_fwd_kernelINS_13Kernel_traitsIfffffjLj1536ELj1ELj4ELj1ELj16ENS_18Kernel_traits_baseILj1536EfffffjLj128EEEEELb1ELb0ELb1ELb0EEEvNS_9FwdParamsE,"a",@progbits
	.sectionflags	@""
	.align	4
.nv.constant0._ZN10layer_norm13ln_fwd_kernelINS_13Kernel_traitsIfffffjLj1536ELj1ELj4ELj1ELj16ENS_18Kernel_traits_baseILj1536EfffffjLj128EEEEELb1ELb0ELb1ELb0EEEvNS_9FwdParamsE:
	.zero		1128


//--------------------- .nv.constant0._ZN10layer_norm13ln_fwd_kernelINS_13Kernel_traitsIfffffjLj1536ELj1ELj4ELj1ELj16ENS_18Kernel_traits_baseILj1536EfffffjLj128EEEEELb1ELb0ELb1ELb1EEEvNS_9FwdParamsE --------------------------
	.section	.nv.constant0._ZN10layer_norm13ln_fwd_kernelINS_13Kernel_traitsIfffffjLj1536ELj1ELj4ELj1ELj16ENS_18Kernel_traits_baseILj1536EfffffjLj128EEEEELb1ELb0ELb1ELb1EEEvNS_9FwdParamsE,"a",@progbits
	.sectionflags	@""
	.align	4
.nv.constant0._ZN10layer_norm13ln_fwd_kernelINS_13Kernel_traitsIfffffjLj1536ELj1ELj4ELj1ELj16ENS_18Kernel_traits_baseILj1536EfffffjLj128EEEEELb1ELb0ELb1ELb1EEEvNS_9FwdParamsE:
	.zero		1128


//--------------------- .nv.constant0._ZN10layer_norm13ln_fwd_kernelINS_13Kernel_traitsIfffffjLj1536ELj1ELj4ELj1ELj16ENS_18Kernel_traits_baseILj1536EfffffjLj128EEEEELb1ELb1ELb0ELb0EEEvNS_9FwdParamsE --------------------------
	.section	.nv.constant0._ZN10layer_norm13ln_fwd_kernelINS_13Kernel_traitsIfffffjLj1536ELj1ELj4ELj1ELj16ENS_18Kernel_traits_baseILj1536EfffffjLj128EEEEELb1ELb1ELb0ELb0EEEvNS_9FwdParamsE,"a",@progbits
	.sectionflags	@""
	.align	4
.nv.constant0._ZN10layer_norm13ln_fwd_kernelINS_13Kernel_traitsIfffffjLj1536ELj1ELj4ELj1ELj16ENS_18Kernel_traits_baseILj1536EfffffjLj128EEEEELb1ELb1ELb0ELb0EEEvNS_9FwdParamsE:
	.zero		1128


//--------------------- .nv.constant0._ZN10layer_norm13ln_fwd_kernelINS_13Kernel_traitsIfffffjLj1536ELj1ELj4ELj1ELj16ENS_18Kernel_traits_baseILj1536EfffffjLj128EEEEELb1ELb1ELb0ELb1EEEvNS_9FwdParamsE --------------------------
	.section	.nv.constant0._ZN10layer_norm13ln_fwd_kernelINS_13Kernel_traitsIfffffjLj1536ELj1ELj4ELj1ELj16ENS_18Kernel_traits_baseILj1536EfffffjLj128EEEEELb1ELb1ELb0ELb1EEEvNS_9FwdParamsE,"a",@progbits
	.sectionflags	@""
	.align	4
.nv.constant0._ZN10layer_norm13ln_fwd_kernelINS_13Kernel_traitsIfffffjLj1536ELj1ELj4ELj1ELj16ENS_18Kernel_traits_baseILj1536EfffffjLj128EEEEELb1ELb1ELb0ELb1EEEvNS_9FwdParamsE:
	.zero		1128


//--------------------- .nv.constant0._ZN10layer_norm13ln_fwd_kernelINS_13Kernel_traitsIfffffjLj1536ELj1ELj4ELj1ELj16ENS_18Kernel_traits_baseILj1536EfffffjLj128EEEEELb1ELb1ELb1ELb0EEEvNS_9FwdParamsE --------------------------
	.section	.nv.constant0._ZN10layer_norm13ln_fwd_kernelINS_13Kernel_traitsIfffffjLj1536ELj1ELj4ELj1ELj16ENS_18Kernel_traits_baseILj1536EfffffjLj128EEEEELb1ELb1ELb1ELb0EEEvNS_9FwdParamsE,"a",@progbits
	.sectionflags	@""
	.align	4
.nv.constant0._ZN10layer_norm13ln_fwd_kernelINS_13Kernel_traitsIfffffjLj1536ELj1ELj4ELj1ELj16ENS_18Kernel_traits_baseILj1536EfffffjLj128EEEEELb1ELb1ELb1ELb0EEEvNS_9FwdParamsE:
	.zero		1128


//--------------------- .nv.constant0._ZN10layer_norm13ln_fwd_kernelINS_13Kernel_traitsIfffffjLj1536ELj1ELj4ELj1ELj16ENS_18Kernel_traits_baseILj1536EfffffjLj128EEEEELb1ELb1ELb1ELb1EEEvNS_9FwdParamsE --------------------------
	.section	.nv.constant0._ZN10layer_norm13ln_fwd_kernelINS_13Kernel_traitsIfffffjLj1536ELj1ELj4ELj1ELj16ENS_18Kernel_traits_baseILj1536EfffffjLj128EEEEELb1ELb1ELb1ELb1EEEvNS_9FwdParamsE,"a",@progbits
	.sectionflags	@""
	.align	4
.nv.constant0._ZN10layer_norm13ln_fwd_kernelINS_13Kernel_traitsIfffffjLj1536ELj1ELj4ELj1ELj16ENS_18Kernel_traits_baseILj1536EfffffjLj128EEEEELb1ELb1ELb1ELb1EEEvNS_9FwdParamsE:
	.zero		1128


//--------------------- SYMBOLS --------------------------

	.type		.nv.reservedSmem.offset0,@object
	.size		.nv.reservedSmem.offset0,0x4
